	.target	sm_90a

	.elftype	@"ET_EXEC"


//--------------------- .note.nv.tkinfo           --------------------------
	.section	.note.nv.tkinfo,"",@"SHT_NOTE"
	.sectionflags	@"SHF_NOTE_NV_TKINFO"
	.tkinfo
        /*0018*/ 	.word	0x00000002
        /*0030*/ 	.string	""
        /*0030*/ 	.string	"ptxas"
        /*0030*/ 	.string	"Cuda compilation tools, release 13.0, V13.0.88"
        /*0030*/ 	.string	"Build cuda_13.0.r13.0/compiler.36424714_0"
        /*0030*/ 	.string	"-arch sm_90a -m 64 "



//--------------------- .note.nv.cuinfo           --------------------------
	.section	.note.nv.cuinfo,"",@"SHT_NOTE"
	.sectionflags	@"SHF_NOTE_NV_CUINFO"
        /*0018*/ 	.short	0x0002
        /*001a*/ 	.short	0x005a
        /*001c*/ 	.short	0x0082
	.zero		2


//--------------------- .nv.info                  --------------------------
	.section	.nv.info,"",@"SHT_CUDA_INFO"
	.align	4


	//----- nvinfo : EIATTR_REGCOUNT
	.align		4
        /*0000*/ 	.byte	0x04, 0x2f
        /*0002*/ 	.short	(.L_1 - .L_0)
	.align		4
.L_0:
        /*0004*/ 	.word	index@(_ZN10layer_norm13ln_bwd_kernelINS_13Kernel_traitsIfffffjLj8192ELj1ELj1ELj8ELj16ENS_18Kernel_traits_baseILj8192EfffffjLj256EEEEELb1ELb1ELb1ELb1EEEvNS_9BwdParamsE)
        /*0008*/ 	.word	0x000000ff


	//----- nvinfo : EIATTR_FRAME_SIZE
	.align		4
.L_1:
        /*000c*/ 	.byte	0x04, 0x11
        /*000e*/ 	.short	(.L_3 - .L_2)
	.align		4
.L_2:
        /*0010*/ 	.word	index@(_ZN10layer_norm13ln_bwd_kernelINS_13Kernel_traitsIfffffjLj8192ELj1ELj1ELj8ELj16ENS_18Kernel_traits_baseILj8192EfffffjLj256EEEEELb1ELb1ELb1ELb1EEEvNS_9BwdParamsE)
        /*0014*/ 	.word	0x00000130


	//----- nvinfo : EIATTR_REGCOUNT
	.align		4
.L_3:
        /*0018*/ 	.byte	0x04, 0x2f
        /*001a*/ 	.short	(.L_5 - .L_4)
	.align		4
.L_4:
        /*001c*/ 	.word	index@(_ZN10layer_norm22ln_bwd_finalize_kernelINS_22Kernel_traits_finalizeILj8192EfffffjLb1ELj1024ELj4ENS_18Kernel_traits_baseILj8192EfffffjLj1024EEEEELb1ELb1EEEvNS_9BwdParamsE)
        /*0020*/ 	.word	0x00000020


	//----- nvinfo : EIATTR_FRAME_SIZE
	.align		4
.L_5:
        /*0024*/ 	.byte	0x04, 0x11
        /*0026*/ 	.short	(.L_7 - .L_6)
	.align		4
.L_6:
        /*0028*/ 	.word	index@(_ZN10layer_norm22ln_bwd_finalize_kernelINS_22Kernel_traits_finalizeILj8192EfffffjLb1ELj1024ELj4ENS_18Kernel_traits_baseILj8192EfffffjLj1024EEEEELb1ELb1EEEvNS_9BwdParamsE)
        /*002c*/ 	.word	0x00000000


	//----- nvinfo : EIATTR_REGCOUNT
	.align		4
.L_7:
        /*0030*/ 	.byte	0x04, 0x2f
        /*0032*/ 	.short	(.L_9 - .L_8)
	.align		4
.L_8:
        /*0034*/ 	.word	index@(_ZN10layer_norm13ln_bwd_kernelINS_13Kernel_traitsIfffffjLj8192ELj1ELj1ELj8ELj16ENS_18Kernel_traits_baseILj8192EfffffjLj256EEEEELb1ELb1ELb1ELb0EEEvNS_9BwdParamsE)
        /*0038*/ 	.word	0x000000ff


	//----- nvinfo : EIATTR_FRAME_SIZE
	.align		4
.L_9:
        /*003c*/ 	.byte	0x04, 0x11
        /*003e*/ 	.short	(.L_11 - .L_10)
	.align		4
.L_10:
        /*0040*/ 	.word	index@(_ZN10layer_norm13ln_bwd_kernelINS_13Kernel_traitsIfffffjLj8192ELj1ELj1ELj8ELj16ENS_18Kernel_traits_baseILj8192EfffffjLj256EEEEELb1ELb1ELb1ELb0EEEvNS_9BwdParamsE)
        /*0044*/ 	.word	0x000000c0


	//----- nvinfo : EIATTR_REGCOUNT
	.align		4
.L_11:
        /*0048*/ 	.byte	0x04, 0x2f
        /*004a*/ 	.short	(.L_13 - .L_12)
	.align		4
.L_12:
        /*004c*/ 	.word	index@(_ZN10layer_norm22ln_bwd_finalize_kernelINS_22Kernel_traits_finalizeILj8192EfffffjLb1ELj1024ELj4ENS_18Kernel_traits_baseILj8192EfffffjLj1024EEEEELb1ELb0EEEvNS_9BwdParamsE)
        /*0050*/ 	.word	0x00000020


	//----- nvinfo : EIATTR_FRAME_SIZE
	.align		4
.L_13:
        /*0054*/ 	.byte	0x04, 0x11
        /*0056*/ 	.short	(.L_15 - .L_14)
	.align		4
.L_14:
        /*0058*/ 	.word	index@(_ZN10layer_norm22ln_bwd_finalize_kernelINS_22Kernel_traits_finalizeILj8192EfffffjLb1ELj1024ELj4ENS_18Kernel_traits_baseILj8192EfffffjLj1024EEEEELb1ELb0EEEvNS_9BwdParamsE)
        /*005c*/ 	.word	0x00000000


	//----- nvinfo : EIATTR_REGCOUNT
	.align		4
.L_15:
        /*0060*/ 	.byte	0x04, 0x2f
        /*0062*/ 	.short	(.L_17 - .L_16)
	.align		4
.L_16:
        /*0064*/ 	.word	index@(_ZN10layer_norm13ln_bwd_kernelINS_13Kernel_traitsIfffffjLj8192ELj1ELj1ELj8ELj16ENS_18Kernel_traits_baseILj8192EfffffjLj256EEEEELb1ELb1ELb0ELb1EEEvNS_9BwdParamsE)
        /*0068*/ 	.word	0x000000ff


	//----- nvinfo : EIATTR_FRAME_SIZE
	.align		4
.L_17:
        /*006c*/ 	.byte	0x04, 0x11
        /*006e*/ 	.short	(.L_19 - .L_18)
	.align		4
.L_18:
        /*0070*/ 	.word	index@(_ZN10layer_norm13ln_bwd_kernelINS_13Kernel_traitsIfffffjLj8192ELj1ELj1ELj8ELj16ENS_18Kernel_traits_baseILj8192EfffffjLj256EEEEELb1ELb1ELb0ELb1EEEvNS_9BwdParamsE)
        /*0074*/ 	.word	0x000000c8


	//----- nvinfo : EIATTR_REGCOUNT
	.align		4
.L_19:
        /*0078*/ 	.byte	0x04, 0x2f
        /*007a*/ 	.short	(.L_21 - .L_20)
	.align		4
.L_20:
        /*007c*/ 	.word	index@(_ZN10layer_norm13ln_bwd_kernelINS_13Kernel_traitsIfffffjLj8192ELj1ELj1ELj8ELj16ENS_18Kernel_traits_baseILj8192EfffffjLj256EEEEELb1ELb1ELb0ELb0EEEvNS_9BwdParamsE)
        /*0080*/ 	.word	0x000000ff


	//----- nvinfo : EIATTR_FRAME_SIZE
	.align		4
.L_21:
        /*0084*/ 	.byte	0x04, 0x11
        /*0086*/ 	.short	(.L_23 - .L_22)
	.align		4
.L_22:
        /*0088*/ 	.word	index@(_ZN10layer_norm13ln_bwd_kernelINS_13Kernel_traitsIfffffjLj8192ELj1ELj1ELj8ELj16ENS_18Kernel_traits_baseILj8192EfffffjLj256EEEEELb1ELb1ELb0ELb0EEEvNS_9BwdParamsE)
        /*008c*/ 	.word	0x00000098


	//----- nvinfo : EIATTR_REGCOUNT
	.align		4
.L_23:
        /*0090*/ 	.byte	0x04, 0x2f
        /*0092*/ 	.short	(.L_25 - .L_24)
	.align		4
.L_24:
        /*0094*/ 	.word	index@(_ZN10layer_norm13ln_bwd_kernelINS_13Kernel_traitsIfffffjLj8192ELj1ELj1ELj8ELj16ENS_18Kernel_traits_baseILj8192EfffffjLj256EEEEELb1ELb0ELb1ELb1EEEvNS_9BwdParamsE)
        /*0098*/ 	.word	0x000000fc


	//----- nvinfo : EIATTR_FRAME_SIZE
	.align		4
.L_25:
        /*009c*/ 	.byte	0x04, 0x11
        /*009e*/ 	.short	(.L_27 - .L_26)
	.align		4
.L_26:
        /*00a0*/ 	.word	index@(_ZN10layer_norm13ln_bwd_kernelINS_13Kernel_traitsIfffffjLj8192ELj1ELj1ELj8ELj16ENS_18Kernel_traits_baseILj8192EfffffjLj256EEEEELb1ELb0ELb1ELb1EEEvNS_9BwdParamsE)
        /*00a4*/ 	.word	0x00000000


	//----- nvinfo : EIATTR_REGCOUNT
	.align		4
.L_27:
        /*00a8*/ 	.byte	0x04, 0x2f
        /*00aa*/ 	.short	(.L_29 - .L_28)
	.align		4
.L_28:
        /*00ac*/ 	.word	index@(_ZN10layer_norm22ln_bwd_finalize_kernelINS_22Kernel_traits_finalizeILj8192EfffffjLb0ELj1024ELj4ENS_18Kernel_traits_baseILj8192EfffffjLj1024EEEEELb0ELb1EEEvNS_9BwdParamsE)
        /*00b0*/ 	.word	0x00000020


	//----- nvinfo : EIATTR_FRAME_SIZE
	.align		4
.L_29:
        /*00b4*/ 	.byte	0x04, 0x11
        /*00b6*/ 	.short	(.L_31 - .L_30)
	.align		4
.L_30:
        /*00b8*/ 	.word	index@(_ZN10layer_norm22ln_bwd_finalize_kernelINS_22Kernel_traits_finalizeILj8192EfffffjLb0ELj1024ELj4ENS_18Kernel_traits_baseILj8192EfffffjLj1024EEEEELb0ELb1EEEvNS_9BwdParamsE)
        /*00bc*/ 	.word	0x00000000


	//----- nvinfo : EIATTR_REGCOUNT
	.align		4
.L_31:
        /*00c0*/ 	.byte	0x04, 0x2f
        /*00c2*/ 	.short	(.L_33 - .L_32)
	.align		4
.L_32:
        /*00c4*/ 	.word	index@(_ZN10layer_norm13ln_bwd_kernelINS_13Kernel_traitsIfffffjLj8192ELj1ELj1ELj8ELj16ENS_18Kernel_traits_baseILj8192EfffffjLj256EEEEELb1ELb0ELb1ELb0EEEvNS_9BwdParamsE)
        /*00c8*/ 	.word	0x000000f4


	//----- nvinfo : EIATTR_FRAME_SIZE
	.align		4
.L_33:
        /*00cc*/ 	.byte	0x04, 0x11
        /*00ce*/ 	.short	(.L_35 - .L_34)
	.align		4
.L_34:
        /*00d0*/ 	.word	index@(_ZN10layer_norm13ln_bwd_kernelINS_13Kernel_traitsIfffffjLj8192ELj1ELj1ELj8ELj16ENS_18Kernel_traits_baseILj8192EfffffjLj256EEEEELb1ELb0ELb1ELb0EEEvNS_9BwdParamsE)
        /*00d4*/ 	.word	0x00000000


	//----- nvinfo : EIATTR_REGCOUNT
	.align		4
.L_35:
        /*00d8*/ 	.byte	0x04, 0x2f
        /*00da*/ 	.short	(.L_37 - .L_36)
	.align		4
.L_36:
        /*00dc*/ 	.word	index@(_ZN10layer_norm22ln_bwd_finalize_kernelINS_22Kernel_traits_finalizeILj8192EfffffjLb0ELj1024ELj4ENS_18Kernel_traits_baseILj8192EfffffjLj1024EEEEELb0ELb0EEEvNS_9BwdParamsE)
        /*00e0*/ 	.word	0x00000020


	//----- nvinfo : EIATTR_FRAME_SIZE
	.align		4
.L_37:
        /*00e4*/ 	.byte	0x04, 0x11
        /*00e6*/ 	.short	(.L_39 - .L_38)
	.align		4
.L_38:
        /*00e8*/ 	.word	index@(_ZN10layer_norm22ln_bwd_finalize_kernelINS_22Kernel_traits_finalizeILj8192EfffffjLb0ELj1024ELj4ENS_18Kernel_traits_baseILj8192EfffffjLj1024EEEEELb0ELb0EEEvNS_9BwdParamsE)
        /*00ec*/ 	.word	0x00000000


	//----- nvinfo : EIATTR_REGCOUNT
	.align		4
.L_39:
        /*00f0*/ 	.byte	0x04, 0x2f
        /*00f2*/ 	.short	(.L_41 - .L_40)
	.align		4
.L_40:
        /*00f4*/ 	.word	index@(_ZN10layer_norm13ln_bwd_kernelINS_13Kernel_traitsIfffffjLj8192ELj1ELj1ELj8ELj16ENS_18Kernel_traits_baseILj8192EfffffjLj256EEEEELb1ELb0ELb0ELb1EEEvNS_9BwdParamsE)
        /*00f8*/ 	.word	0x000000ff


	//----- nvinfo : EIATTR_FRAME_SIZE
	.align		4
.L_41:
        /*00fc*/ 	.byte	0x04, 0x11
        /*00fe*/ 	.short	(.L_43 - .L_42)
	.align		4
.L_42:
        /*0100*/ 	.word	index@(_ZN10layer_norm13ln_bwd_kernelINS_13Kernel_traitsIfffffjLj8192ELj1ELj1ELj8ELj16ENS_18Kernel_traits_baseILj8192EfffffjLj256EEEEELb1ELb0ELb0ELb1EEEvNS_9BwdParamsE)
        /*0104*/ 	.word	0x00000000


	//----- nvinfo : EIATTR_REGCOUNT
	.align		4
.L_43:
        /*0108*/ 	.byte	0x04, 0x2f
        /*010a*/ 	.short	(.L_45 - .L_44)
	.align		4
.L_44:
        /*010c*/ 	.word	index@(_ZN10layer_norm13ln_bwd_kernelINS_13Kernel_traitsIfffffjLj8192ELj1ELj1ELj8ELj16ENS_18Kernel_traits_baseILj8192EfffffjLj256EEEEELb1ELb0ELb0ELb0EEEvNS_9BwdParamsE)
        /*0110*/ 	.word	0x000000f2


	//----- nvinfo : EIATTR_FRAME_SIZE
	.align		4
.L_45:
        /*0114*/ 	.byte	0x04, 0x11
        /*0116*/ 	.short	(.L_47 - .L_46)
	.align		4
.L_46:
        /*0118*/ 	.word	index@(_ZN10layer_norm13ln_bwd_kernelINS_13Kernel_traitsIfffffjLj8192ELj1ELj1ELj8ELj16ENS_18Kernel_traits_baseILj8192EfffffjLj256EEEEELb1ELb0ELb0ELb0EEEvNS_9BwdParamsE)
        /*011c*/ 	.word	0x00000000


	//----- nvinfo : EIATTR_REGCOUNT
	.align		4
.L_47:
        /*0120*/ 	.byte	0x04, 0x2f
        /*0122*/ 	.short	(.L_49 - .L_48)
	.align		4
.L_48:
        /*0124*/ 	.word	index@(_ZN10layer_norm13ln_bwd_kernelINS_13Kernel_traitsIfffffjLj8192ELj1ELj1ELj8ELj16ENS_18Kernel_traits_baseILj8192EfffffjLj256EEEEELb0ELb1ELb1ELb1EEEvNS_9BwdParamsE)
        /*0128*/ 	.word	0x000000ff


	//----- nvinfo : EIATTR_FRAME_SIZE
	.align		4
.L_49:
        /*012c*/ 	.byte	0x04, 0x11
        /*012e*/ 	.short	(.L_51 - .L_50)
	.align		4
.L_50:
        /*0130*/ 	.word	index@(_ZN10layer_norm13ln_bwd_kernelINS_13Kernel_traitsIfffffjLj8192ELj1ELj1ELj8ELj16ENS_18Kernel_traits_baseILj8192EfffffjLj256EEEEELb0ELb1ELb1ELb1EEEvNS_9BwdParamsE)
        /*0134*/ 	.word	0x000000c0


	//----- nvinfo : EIATTR_REGCOUNT
	.align		4
.L_51:
        /*0138*/ 	.byte	0x04, 0x2f
        /*013a*/ 	.short	(.L_53 - .L_52)
	.align		4
.L_52:
        /*013c*/ 	.word	index@(_ZN10layer_norm13ln_bwd_kernelINS_13Kernel_traitsIfffffjLj8192ELj1ELj1ELj8ELj16ENS_18Kernel_traits_baseILj8192EfffffjLj256EEEEELb0ELb1ELb1ELb0EEEvNS_9BwdParamsE)
        /*0140*/ 	.word	0x000000ff


	//----- nvinfo : EIATTR_FRAME_SIZE
	.align		4
.L_53:
        /*0144*/ 	.byte	0x04, 0x11
        /*0146*/ 	.short	(.L_55 - .L_54)
	.align		4
.L_54:
        /*0148*/ 	.word	index@(_ZN10layer_norm13ln_bwd_kernelINS_13Kernel_traitsIfffffjLj8192ELj1ELj1ELj8ELj16ENS_18Kernel_traits_baseILj8192EfffffjLj256EEEEELb0ELb1ELb1ELb0EEEvNS_9BwdParamsE)
        /*014c*/ 	.word	0x00000098


	//----- nvinfo : EIATTR_REGCOUNT
	.align		4
.L_55:
        /*0150*/ 	.byte	0x04, 0x2f
        /*0152*/ 	.short	(.L_57 - .L_56)
	.align		4
.L_56:
        /*0154*/ 	.word	index@(_ZN10layer_norm13ln_bwd_kernelINS_13Kernel_traitsIfffffjLj8192ELj1ELj1ELj8ELj16ENS_18Kernel_traits_baseILj8192EfffffjLj256EEEEELb0ELb1ELb0ELb1EEEvNS_9BwdParamsE)
        /*0158*/ 	.word	0x000000ff


	//----- nvinfo : EIATTR_FRAME_SIZE
	.align		4
.L_57:
        /*015c*/ 	.byte	0x04, 0x11
        /*015e*/ 	.short	(.L_59 - .L_58)
	.align		4
.L_58:
        /*0160*/ 	.word	index@(_ZN10layer_norm13ln_bwd_kernelINS_13Kernel_traitsIfffffjLj8192ELj1ELj1ELj8ELj16ENS_18Kernel_traits_baseILj8192EfffffjLj256EEEEELb0ELb1ELb0ELb1EEEvNS_9BwdParamsE)
        /*0164*/ 	.word	0x000000b8


	//----- nvinfo : EIATTR_REGCOUNT
	.align		4
.L_59:
        /*0168*/ 	.byte	0x04, 0x2f
        /*016a*/ 	.short	(.L_61 - .L_60)
	.align		4
.L_60:
        /*016c*/ 	.word	index@(_ZN10layer_norm13ln_bwd_kernelINS_13Kernel_traitsIfffffjLj8192ELj1ELj1ELj8ELj16ENS_18Kernel_traits_baseILj8192EfffffjLj256EEEEELb0ELb1ELb0ELb0EEEvNS_9BwdParamsE)
        /*0170*/ 	.word	0x000000ff


	//----- nvinfo : EIATTR_FRAME_SIZE
	.align		4
.L_61:
        /*0174*/ 	.byte	0x04, 0x11
        /*0176*/ 	.short	(.L_63 - .L_62)
	.align		4
.L_62:
        /*0178*/ 	.word	index@(_ZN10layer_norm13ln_bwd_kernelINS_13Kernel_traitsIfffffjLj8192ELj1ELj1ELj8ELj16ENS_18Kernel_traits_baseILj8192EfffffjLj256EEEEELb0ELb1ELb0ELb0EEEvNS_9BwdParamsE)
        /*017c*/ 	.word	0x00000070


	//----- nvinfo : EIATTR_REGCOUNT
	.align		4
.L_63:
        /*0180*/ 	.byte	0x04, 0x2f
        /*0182*/ 	.short	(.L_65 - .L_64)
	.align		4
.L_64:
        /*0184*/ 	.word	index@(_ZN10layer_norm13ln_bwd_kernelINS_13Kernel_traitsIfffffjLj8192ELj1ELj1ELj8ELj16ENS_18Kernel_traits_baseILj8192EfffffjLj256EEEEELb0ELb0ELb1ELb1EEEvNS_9BwdParamsE)
        /*0188*/ 	.word	0x000000f6


	//----- nvinfo : EIATTR_FRAME_SIZE
	.align		4
.L_65:
        /*018c*/ 	.byte	0x04, 0x11
        /*018e*/ 	.short	(.L_67 - .L_66)
	.align		4
.L_66:
        /*0190*/ 	.word	index@(_ZN10layer_norm13ln_bwd_kernelINS_13Kernel_traitsIfffffjLj8192ELj1ELj1ELj8ELj16ENS_18Kernel_traits_baseILj8192EfffffjLj256EEEEELb0ELb0ELb1ELb1EEEvNS_9BwdParamsE)
        /*0194*/ 	.word	0x00000000


	//----- nvinfo : EIATTR_REGCOUNT
	.align		4
.L_67:
        /*0198*/ 	.byte	0x04, 0x2f
        /*019a*/ 	.short	(.L_69 - .L_68)
	.align		4
.L_68:
        /*019c*/ 	.word	index@(_ZN10layer_norm13ln_bwd_kernelINS_13Kernel_traitsIfffffjLj8192ELj1ELj1ELj8ELj16ENS_18Kernel_traits_baseILj8192EfffffjLj256EEEEELb0ELb0ELb1ELb0EEEvNS_9BwdParamsE)
        /*01a0*/ 	.word	0x000000e9


	//----- nvinfo : EIATTR_FRAME_SIZE
	.align		4
.L_69:
        /*01a4*/ 	.byte	0x04, 0x11
        /*01a6*/ 	.short	(.L_71 - .L_70)
	.align		4
.L_70:
        /*01a8*/ 	.word	index@(_ZN10layer_norm13ln_bwd_kernelINS_13Kernel_traitsIfffffjLj8192ELj1ELj1ELj8ELj16ENS_18Kernel_traits_baseILj8192EfffffjLj256EEEEELb0ELb0ELb1ELb0EEEvNS_9BwdParamsE)
        /*01ac*/ 	.word	0x00000000


	//----- nvinfo : EIATTR_REGCOUNT
	.align		4
.L_71:
        /*01b0*/ 	.byte	0x04, 0x2f
        /*01b2*/ 	.short	(.L_73 - .L_72)
	.align		4
.L_72:
        /*01b4*/ 	.word	index@(_ZN10layer_norm13ln_bwd_kernelINS_13Kernel_traitsIfffffjLj8192ELj1ELj1ELj8ELj16ENS_18Kernel_traits_baseILj8192EfffffjLj256EEEEELb0ELb0ELb0ELb1EEEvNS_9BwdParamsE)
        /*01b8*/ 	.word	0x000000fa


	//----- nvinfo : EIATTR_FRAME_SIZE
	.align		4
.L_73:
        /*01bc*/ 	.byte	0x04, 0x11
        /*01be*/ 	.short	(.L_75 - .L_74)
	.align		4
.L_74:
        /*01c0*/ 	.word	index@(_ZN10layer_norm13ln_bwd_kernelINS_13Kernel_traitsIfffffjLj8192ELj1ELj1ELj8ELj16ENS_18Kernel_traits_baseILj8192EfffffjLj256EEEEELb0ELb0ELb0ELb1EEEvNS_9BwdParamsE)
        /*01c4*/ 	.word	0x00000000


	//----- nvinfo : EIATTR_REGCOUNT
	.align		4
.L_75:
        /*01c8*/ 	.byte	0x04, 0x2f
        /*01ca*/ 	.short	(.L_77 - .L_76)
	.align		4
.L_76:
        /*01cc*/ 	.word	index@(_ZN10layer_norm13ln_bwd_kernelINS_13Kernel_traitsIfffffjLj8192ELj1ELj1ELj8ELj16ENS_18Kernel_traits_baseILj8192EfffffjLj256EEEEELb0ELb0ELb0ELb0EEEvNS_9BwdParamsE)
        /*01d0*/ 	.word	0x000000ed


	//----- nvinfo : EIATTR_FRAME_SIZE
	.align		4
.L_77:
        /*01d4*/ 	.byte	0x04, 0x11
        /*01d6*/ 	.short	(.L_79 - .L_78)
	.align		4
.L_78:
        /*01d8*/ 	.word	index@(_ZN10layer_norm13ln_bwd_kernelINS_13Kernel_traitsIfffffjLj8192ELj1ELj1ELj8ELj16ENS_18Kernel_traits_baseILj8192EfffffjLj256EEEEELb0ELb0ELb0ELb0EEEvNS_9BwdParamsE)
        /*01dc*/ 	.word	0x00000000


	//----- nvinfo : EIATTR_REGCOUNT
	.align		4
.L_79:
        /*01e0*/ 	.byte	0x04, 0x2f
        /*01e2*/ 	.short	(.L_81 - .L_80)
	.align		4
.L_80:
        /*01e4*/ 	.word	index@(_ZN10layer_norm13ln_bwd_kernelINS_13Kernel_traitsI6__halfffffjLj8192ELj1ELj1ELj8ELj16ENS_18Kernel_traits_baseILj8192ES2_ffffjLj256EEEEELb1ELb1ELb1ELb1EEEvNS_9BwdParamsE)
        /*01e8*/ 	.word	0x000000ff


	//----- nvinfo : EIATTR_FRAME_SIZE
	.align		4
.L_81:
        /*01ec*/ 	.byte	0x04, 0x11
        /*01ee*/ 	.short	(.L_83 - .L_82)
	.align		4
.L_82:
        /*01f0*/ 	.word	index@(_ZN10layer_norm13ln_bwd_kernelINS_13Kernel_traitsI6__halfffffjLj8192ELj1ELj1ELj8ELj16ENS_18Kernel_traits_baseILj8192ES2_ffffjLj256EEEEELb1ELb1ELb1ELb1EEEvNS_9BwdParamsE)
        /*01f4*/ 	.word	0x000000c8


	//----- nvinfo : EIATTR_REGCOUNT
	.align		4
.L_83:
        /*01f8*/ 	.byte	0x04, 0x2f
        /*01fa*/ 	.short	(.L_85 - .L_84)
	.align		4
.L_84:
        /*01fc*/ 	.word	index@(_ZN10layer_norm22ln_bwd_finalize_kernelINS_22Kernel_traits_finalizeILj8192E6__halfffffjLb1ELj1024ELj4ENS_18Kernel_traits_baseILj8192ES2_ffffjLj1024EEEEELb1ELb1EEEvNS_9BwdParamsE)
        /*0200*/ 	.word	0x00000020


	//----- nvinfo : EIATTR_FRAME_SIZE
	.align		4
.L_85:
        /*0204*/ 	.byte	0x04, 0x11
        /*0206*/ 	.short	(.L_87 - .L_86)
	.align		4
.L_86:
        /*0208*/ 	.word	index@(_ZN10layer_norm22ln_bwd_finalize_kernelINS_22Kernel_traits_finalizeILj8192E6__halfffffjLb1ELj1024ELj4ENS_18Kernel_traits_baseILj8192ES2_ffffjLj1024EEEEELb1ELb1EEEvNS_9BwdParamsE)
        /*020c*/ 	.word	0x00000000


	//----- nvinfo : EIATTR_REGCOUNT
	.align		4
.L_87:
        /*0210*/ 	.byte	0x04, 0x2f
        /*0212*/ 	.short	(.L_89 - .L_88)
	.align		4
.L_88:
        /*0214*/ 	.word	index@(_ZN10layer_norm13ln_bwd_kernelINS_13Kernel_traitsI6__halfffffjLj8192ELj1ELj1ELj8ELj16ENS_18Kernel_traits_baseILj8192ES2_ffffjLj256EEEEELb1ELb1ELb1ELb0EEEvNS_9BwdParamsE)
        /*0218*/ 	.word	0x000000ff


	//----- nvinfo : EIATTR_FRAME_SIZE
	.align		4
.L_89:
        /*021c*/ 	.byte	0x04, 0x11
        /*021e*/ 	.short	(.L_91 - .L_90)
	.align		4
.L_90:
        /*0220*/ 	.word	index@(_ZN10layer_norm13ln_bwd_kernelINS_13Kernel_traitsI6__halfffffjLj8192ELj1ELj1ELj8ELj16ENS_18Kernel_traits_baseILj8192ES2_ffffjLj256EEEEELb1ELb1ELb1ELb0EEEvNS_9BwdParamsE)
        /*0224*/ 	.word	0x000000c0


	//----- nvinfo : EIATTR_REGCOUNT
	.align		4
.L_91:
        /*0228*/ 	.byte	0x04, 0x2f
        /*022a*/ 	.short	(.L_93 - .L_92)
	.align		4
.L_92:
        /*022c*/ 	.word	index@(_ZN10layer_norm22ln_bwd_finalize_kernelINS_22Kernel_traits_finalizeILj8192E6__halfffffjLb1ELj1024ELj4ENS_18Kernel_traits_baseILj8192ES2_ffffjLj1024EEEEELb1ELb0EEEvNS_9BwdParamsE)
        /*0230*/ 	.word	0x00000020


	//----- nvinfo : EIATTR_FRAME_SIZE
	.align		4
.L_93:
        /*0234*/ 	.byte	0x04, 0x11
        /*0236*/ 	.short	(.L_95 - .L_94)
	.align		4
.L_94:
        /*0238*/ 	.word	index@(_ZN10layer_norm22ln_bwd_finalize_kernelINS_22Kernel_traits_finalizeILj8192E6__halfffffjLb1ELj1024ELj4ENS_18Kernel_traits_baseILj8192ES2_ffffjLj1024EEEEELb1ELb0EEEvNS_9BwdParamsE)
        /*023c*/ 	.word	0x00000000


	//----- nvinfo : EIATTR_REGCOUNT
	.align		4
.L_95:
        /*0240*/ 	.byte	0x04, 0x2f
        /*0242*/ 	.short	(.L_97 - .L_96)
	.align		4
.L_96:
        /*0244*/ 	.word	index@(_ZN10layer_norm13ln_bwd_kernelINS_13Kernel_traitsI6__halfffffjLj8192ELj1ELj1ELj8ELj16ENS_18Kernel_traits_baseILj8192ES2_ffffjLj256EEEEELb1ELb1ELb0ELb1EEEvNS_9BwdParamsE)
        /*0248*/ 	.word	0x000000ff


	//----- nvinfo : EIATTR_FRAME_SIZE
	.align		4
.L_97:
        /*024c*/ 	.byte	0x04, 0x11
        /*024e*/ 	.short	(.L_99 - .L_98)
	.align		4
.L_98:
        /*0250*/ 	.word	index@(_ZN10layer_norm13ln_bwd_kernelINS_13Kernel_traitsI6__halfffffjLj8192ELj1ELj1ELj8ELj16ENS_18Kernel_traits_baseILj8192ES2_ffffjLj256EEEEELb1ELb1ELb0ELb1EEEvNS_9BwdParamsE)
        /*0254*/ 	.word	0x000000d0


	//----- nvinfo : EIATTR_REGCOUNT
	.align		4
.L_99:
        /*0258*/ 	.byte	0x04, 0x2f
        /*025a*/ 	.short	(.L_101 - .L_100)
	.align		4
.L_100:
        /*025c*/ 	.word	index@(_ZN10layer_norm13ln_bwd_kernelINS_13Kernel_traitsI6__halfffffjLj8192ELj1ELj1ELj8ELj16ENS_18Kernel_traits_baseILj8192ES2_ffffjLj256EEEEELb1ELb1ELb0ELb0EEEvNS_9BwdParamsE)
        /*0260*/ 	.word	0x000000ff


	//----- nvinfo : EIATTR_FRAME_SIZE
	.align		4
.L_101:
        /*0264*/ 	.byte	0x04, 0x11
        /*0266*/ 	.short	(.L_103 - .L_102)
	.align		4
.L_102:
        /*0268*/ 	.word	index@(_ZN10layer_norm13ln_bwd_kernelINS_13Kernel_traitsI6__halfffffjLj8192ELj1ELj1ELj8ELj16ENS_18Kernel_traits_baseILj8192ES2_ffffjLj256EEEEELb1ELb1ELb0ELb0EEEvNS_9BwdParamsE)
        /*026c*/ 	.word	0x000000a0


	//----- nvinfo : EIATTR_REGCOUNT
	.align		4
.L_103:
        /*0270*/ 	.byte	0x04, 0x2f
        /*0272*/ 	.short	(.L_105 - .L_104)
	.align		4
.L_104:
        /*0274*/ 	.word	index@(_ZN10layer_norm13ln_bwd_kernelINS_13Kernel_traitsI6__halfffffjLj8192ELj1ELj1ELj8ELj16ENS_18Kernel_traits_baseILj8192ES2_ffffjLj256EEEEELb1ELb0ELb1ELb1EEEvNS_9BwdParamsE)
        /*0278*/ 	.word	0x000000fe


	//----- nvinfo : EIATTR_FRAME_SIZE
	.align		4
.L_105:
        /*027c*/ 	.byte	0x04, 0x11
        /*027e*/ 	.short	(.L_107 - .L_106)
	.align		4
.L_106:
        /*0280*/ 	.word	index@(_ZN10layer_norm13ln_bwd_kernelINS_13Kernel_traitsI6__halfffffjLj8192ELj1ELj1ELj8ELj16ENS_18Kernel_traits_baseILj8192ES2_ffffjLj256EEEEELb1ELb0ELb1ELb1EEEvNS_9BwdParamsE)
        /*0284*/ 	.word	0x00000000


	//----- nvinfo : EIATTR_REGCOUNT
	.align		4
.L_107:
        /*0288*/ 	.byte	0x04, 0x2f
        /*028a*/ 	.short	(.L_109 - .L_108)
	.align		4
.L_108:
        /*028c*/ 	.word	index@(_ZN10layer_norm22ln_bwd_finalize_kernelINS_22Kernel_traits_finalizeILj8192E6__halfffffjLb0ELj1024ELj4ENS_18Kernel_traits_baseILj8192ES2_ffffjLj1024EEEEELb0ELb1EEEvNS_9BwdParamsE)
        /*0290*/ 	.word	0x00000020


	//----- nvinfo : EIATTR_FRAME_SIZE
	.align		4
.L_109:
        /*0294*/ 	.byte	0x04, 0x11
        /*0296*/ 	.short	(.L_111 - .L_110)
	.align		4
.L_110:
        /*0298*/ 	.word	index@(_ZN10layer_norm22ln_bwd_finalize_kernelINS_22Kernel_traits_finalizeILj8192E6__halfffffjLb0ELj1024ELj4ENS_18Kernel_traits_baseILj8192ES2_ffffjLj1024EEEEELb0ELb1EEEvNS_9BwdParamsE)
        /*029c*/ 	.word	0x00000000


	//----- nvinfo : EIATTR_REGCOUNT
	.align		4
.L_111:
        /*02a0*/ 	.byte	0x04, 0x2f
        /*02a2*/ 	.short	(.L_113 - .L_112)
	.align		4
.L_112:
        /*02a4*/ 	.word	index@(_ZN10layer_norm13ln_bwd_kernelINS_13Kernel_traitsI6__halfffffjLj8192ELj1ELj1ELj8ELj16ENS_18Kernel_traits_baseILj8192ES2_ffffjLj256EEEEELb1ELb0ELb1ELb0EEEvNS_9BwdParamsE)
        /*02a8*/ 	.word	0x000000f0


	//----- nvinfo : EIATTR_FRAME_SIZE
	.align		4
.L_113:
        /*02ac*/ 	.byte	0x04, 0x11
        /*02ae*/ 	.short	(.L_115 - .L_114)
	.align		4
.L_114:
        /*02b0*/ 	.word	index@(_ZN10layer_norm13ln_bwd_kernelINS_13Kernel_traitsI6__halfffffjLj8192ELj1ELj1ELj8ELj16ENS_18Kernel_traits_baseILj8192ES2_ffffjLj256EEEEELb1ELb0ELb1ELb0EEEvNS_9BwdParamsE)
        /*02b4*/ 	.word	0x00000000


	//----- nvinfo : EIATTR_REGCOUNT
	.align		4
.L_115:
        /*02b8*/ 	.byte	0x04, 0x2f
        /*02ba*/ 	.short	(.L_117 - .L_116)
	.align		4
.L_116:
        /*02bc*/ 	.word	index@(_ZN10layer_norm22ln_bwd_finalize_kernelINS_22Kernel_traits_finalizeILj8192E6__halfffffjLb0ELj1024ELj4ENS_18Kernel_traits_baseILj8192ES2_ffffjLj1024EEEEELb0ELb0EEEvNS_9BwdParamsE)
        /*02c0*/ 	.word	0x00000020


	//----- nvinfo : EIATTR_FRAME_SIZE
	.align		4
.L_117:
        /*02c4*/ 	.byte	0x04, 0x11
        /*02c6*/ 	.short	(.L_119 - .L_118)
	.align		4
.L_118:
        /*02c8*/ 	.word	index@(_ZN10layer_norm22ln_bwd_finalize_kernelINS_22Kernel_traits_finalizeILj8192E6__halfffffjLb0ELj1024ELj4ENS_18Kernel_traits_baseILj8192ES2_ffffjLj1024EEEEELb0ELb0EEEvNS_9BwdParamsE)
        /*02cc*/ 	.word	0x00000000


	//----- nvinfo : EIATTR_REGCOUNT
	.align		4
.L_119:
        /*02d0*/ 	.byte	0x04, 0x2f
        /*02d2*/ 	.short	(.L_121 - .L_120)
	.align		4
.L_120:
        /*02d4*/ 	.word	index@(_ZN10layer_norm13ln_bwd_kernelINS_13Kernel_traitsI6__halfffffjLj8192ELj1ELj1ELj8ELj16ENS_18Kernel_traits_baseILj8192ES2_ffffjLj256EEEEELb1ELb0ELb0ELb1EEEvNS_9BwdParamsE)
        /*02d8*/ 	.word	0x000000ff


	//----- nvinfo : EIATTR_FRAME_SIZE
	.align		4
.L_121:
        /*02dc*/ 	.byte	0x04, 0x11
        /*02de*/ 	.short	(.L_123 - .L_122)
	.align		4
.L_122:
        /*02e0*/ 	.word	index@(_ZN10layer_norm13ln_bwd_kernelINS_13Kernel_traitsI6__halfffffjLj8192ELj1ELj1ELj8ELj16ENS_18Kernel_traits_baseILj8192ES2_ffffjLj256EEEEELb1ELb0ELb0ELb1EEEvNS_9BwdParamsE)
        /*02e4*/ 	.word	0x00000010


	//----- nvinfo : EIATTR_REGCOUNT
	.align		4
.L_123:
        /*02e8*/ 	.byte	0x04, 0x2f
        /*02ea*/ 	.short	(.L_125 - .L_124)
	.align		4
.L_124:
        /*02ec*/ 	.word	index@(_ZN10layer_norm13ln_bwd_kernelINS_13Kernel_traitsI6__halfffffjLj8192ELj1ELj1ELj8ELj16ENS_18Kernel_traits_baseILj8192ES2_ffffjLj256EEEEELb1ELb0ELb0ELb0EEEvNS_9BwdParamsE)
        /*02f0*/ 	.word	0x000000f4


	//----- nvinfo : EIATTR_FRAME_SIZE
	.align		4
.L_125:
        /*02f4*/ 	.byte	0x04, 0x11
        /*02f6*/ 	.short	(.L_127 - .L_126)
	.align		4
.L_126:
        /*02f8*/ 	.word	index@(_ZN10layer_norm13ln_bwd_kernelINS_13Kernel_traitsI6__halfffffjLj8192ELj1ELj1ELj8ELj16ENS_18Kernel_traits_baseILj8192ES2_ffffjLj256EEEEELb1ELb0ELb0ELb0EEEvNS_9BwdParamsE)
        /*02fc*/ 	.word	0x00000000


	//----- nvinfo : EIATTR_REGCOUNT
	.align		4
.L_127:
        /*0300*/ 	.byte	0x04, 0x2f
        /*0302*/ 	.short	(.L_129 - .L_128)
	.align		4
.L_128:
        /*0304*/ 	.word	index@(_ZN10layer_norm13ln_bwd_kernelINS_13Kernel_traitsI6__halfffffjLj8192ELj1ELj1ELj8ELj16ENS_18Kernel_traits_baseILj8192ES2_ffffjLj256EEEEELb0ELb1ELb1ELb1EEEvNS_9BwdParamsE)
        /*0308*/ 	.word	0x000000ff


	//----- nvinfo : EIATTR_FRAME_SIZE
	.align		4
.L_129:
        /*030c*/ 	.byte	0x04, 0x11
        /*030e*/ 	.short	(.L_131 - .L_130)
	.align		4
.L_130:
        /*0310*/ 	.word	index@(_ZN10layer_norm13ln_bwd_kernelINS_13Kernel_traitsI6__halfffffjLj8192ELj1ELj1ELj8ELj16ENS_18Kernel_traits_baseILj8192ES2_ffffjLj256EEEEELb0ELb1ELb1ELb1EEEvNS_9BwdParamsE)
        /*0314*/ 	.word	0x000000a0


	//----- nvinfo : EIATTR_REGCOUNT
	.align		4
.L_131:
        /*0318*/ 	.byte	0x04, 0x2f
        /*031a*/ 	.short	(.L_133 - .L_132)
	.align		4
.L_132:
        /*031c*/ 	.word	index@(_ZN10layer_norm13ln_bwd_kernelINS_13Kernel_traitsI6__halfffffjLj8192ELj1ELj1ELj8ELj16ENS_18Kernel_traits_baseILj8192ES2_ffffjLj256EEEEELb0ELb1ELb1ELb0EEEvNS_9BwdParamsE)
        /*0320*/ 	.word	0x000000ff


	//----- nvinfo : EIATTR_FRAME_SIZE
	.align		4
.L_133:
        /*0324*/ 	.byte	0x04, 0x11
        /*0326*/ 	.short	(.L_135 - .L_134)
	.align		4
.L_134:
        /*0328*/ 	.word	index@(_ZN10layer_norm13ln_bwd_kernelINS_13Kernel_traitsI6__halfffffjLj8192ELj1ELj1ELj8ELj16ENS_18Kernel_traits_baseILj8192ES2_ffffjLj256EEEEELb0ELb1ELb1ELb0EEEvNS_9BwdParamsE)
        /*032c*/ 	.word	0x00000098


	//----- nvinfo : EIATTR_REGCOUNT
	.align		4
.L_135:
        /*0330*/ 	.byte	0x04, 0x2f
        /*0332*/ 	.short	(.L_137 - .L_136)
	.align		4
.L_136:
        /*0334*/ 	.word	index@(_ZN10layer_norm13ln_bwd_kernelINS_13Kernel_traitsI6__halfffffjLj8192ELj1ELj1ELj8ELj16ENS_18Kernel_traits_baseILj8192ES2_ffffjLj256EEEEELb0ELb1ELb0ELb1EEEvNS_9BwdParamsE)
        /*0338*/ 	.word	0x000000ff


	//----- nvinfo : EIATTR_FRAME_SIZE
	.align		4
.L_137:
        /*033c*/ 	.byte	0x04, 0x11
        /*033e*/ 	.short	(.L_139 - .L_138)
	.align		4
.L_138:
        /*0340*/ 	.word	index@(_ZN10layer_norm13ln_bwd_kernelINS_13Kernel_traitsI6__halfffffjLj8192ELj1ELj1ELj8ELj16ENS_18Kernel_traits_baseILj8192ES2_ffffjLj256EEEEELb0ELb1ELb0ELb1EEEvNS_9BwdParamsE)
        /*0344*/ 	.word	0x000000c8


	//----- nvinfo : EIATTR_REGCOUNT
	.align		4
.L_139:
        /*0348*/ 	.byte	0x04, 0x2f
        /*034a*/ 	.short	(.L_141 - .L_140)
	.align		4
.L_140:
        /*034c*/ 	.word	index@(_ZN10layer_norm13ln_bwd_kernelINS_13Kernel_traitsI6__halfffffjLj8192ELj1ELj1ELj8ELj16ENS_18Kernel_traits_baseILj8192ES2_ffffjLj256EEEEELb0ELb1ELb0ELb0EEEvNS_9BwdParamsE)
        /*0350*/ 	.word	0x000000ff


	//----- nvinfo : EIATTR_FRAME_SIZE
	.align		4
.L_141:
        /*0354*/ 	.byte	0x04, 0x11
        /*0356*/ 	.short	(.L_143 - .L_142)
	.align		4
.L_142:
        /*0358*/ 	.word	index@(_ZN10layer_norm13ln_bwd_kernelINS_13Kernel_traitsI6__halfffffjLj8192ELj1ELj1ELj8ELj16ENS_18Kernel_traits_baseILj8192ES2_ffffjLj256EEEEELb0ELb1ELb0ELb0EEEvNS_9BwdParamsE)
        /*035c*/ 	.word	0x00000070


	//----- nvinfo : EIATTR_REGCOUNT
	.align		4
.L_143:
        /*0360*/ 	.byte	0x04, 0x2f
        /*0362*/ 	.short	(.L_145 - .L_144)
	.align		4
.L_144:
        /*0364*/ 	.word	index@(_ZN10layer_norm13ln_bwd_kernelINS_13Kernel_traitsI6__halfffffjLj8192ELj1ELj1ELj8ELj16ENS_18Kernel_traits_baseILj8192ES2_ffffjLj256EEEEELb0ELb0ELb1ELb1EEEvNS_9BwdParamsE)
        /*0368*/ 	.word	0x000000f6


	//----- nvinfo : EIATTR_FRAME_SIZE
	.align		4
.L_145:
        /*036c*/ 	.byte	0x04, 0x11
        /*036e*/ 	.short	(.L_147 - .L_146)
	.align		4
.L_146:
        /*0370*/ 	.word	index@(_ZN10layer_norm13ln_bwd_kernelINS_13Kernel_traitsI6__halfffffjLj8192ELj1ELj1ELj8ELj16ENS_18Kernel_traits_baseILj8192ES2_ffffjLj256EEEEELb0ELb0ELb1ELb1EEEvNS_9BwdParamsE)
        /*0374*/ 	.word	0x00000000


	//----- nvinfo : EIATTR_REGCOUNT
	.align		4
.L_147:
        /*0378*/ 	.byte	0x04, 0x2f
        /*037a*/ 	.short	(.L_149 - .L_148)
	.align		4
.L_148:
        /*037c*/ 	.word	index@(_ZN10layer_norm13ln_bwd_kernelINS_13Kernel_traitsI6__halfffffjLj8192ELj1ELj1ELj8ELj16ENS_18Kernel_traits_baseILj8192ES2_ffffjLj256EEEEELb0ELb0ELb1ELb0EEEvNS_9BwdParamsE)
        /*0380*/ 	.word	0x000000e9


	//----- nvinfo : EIATTR_FRAME_SIZE
	.align		4
.L_149:
        /*0384*/ 	.byte	0x04, 0x11
        /*0386*/ 	.short	(.L_151 - .L_150)
	.align		4
.L_150:
        /*0388*/ 	.word	index@(_ZN10layer_norm13ln_bwd_kernelINS_13Kernel_traitsI6__halfffffjLj8192ELj1ELj1ELj8ELj16ENS_18Kernel_traits_baseILj8192ES2_ffffjLj256EEEEELb0ELb0ELb1ELb0EEEvNS_9BwdParamsE)
        /*038c*/ 	.word	0x00000000


	//----- nvinfo : EIATTR_REGCOUNT
	.align		4
.L_151:
        /*0390*/ 	.byte	0x04, 0x2f
        /*0392*/ 	.short	(.L_153 - .L_152)
	.align		4
.L_152:
        /*0394*/ 	.word	index@(_ZN10layer_norm13ln_bwd_kernelINS_13Kernel_traitsI6__halfffffjLj8192ELj1ELj1ELj8ELj16ENS_18Kernel_traits_baseILj8192ES2_ffffjLj256EEEEELb0ELb0ELb0ELb1EEEvNS_9BwdParamsE)
        /*0398*/ 	.word	0x000000fa


	//----- nvinfo : EIATTR_FRAME_SIZE
	.align		4
.L_153:
        /*039c*/ 	.byte	0x04, 0x11
        /*039e*/ 	.short	(.L_155 - .L_154)
	.align		4
.L_154:
        /*03a0*/ 	.word	index@(_ZN10layer_norm13ln_bwd_kernelINS_13Kernel_traitsI6__halfffffjLj8192ELj1ELj1ELj8ELj16ENS_18Kernel_traits_baseILj8192ES2_ffffjLj256EEEEELb0ELb0ELb0ELb1EEEvNS_9BwdParamsE)
        /*03a4*/ 	.word	0x00000000


	//----- nvinfo : EIATTR_REGCOUNT
	.align		4
.L_155:
        /*03a8*/ 	.byte	0x04, 0x2f
        /*03aa*/ 	.short	(.L_157 - .L_156)
	.align		4
.L_156:
        /*03ac*/ 	.word	index@(_ZN10layer_norm13ln_bwd_kernelINS_13Kernel_traitsI6__halfffffjLj8192ELj1ELj1ELj8ELj16ENS_18Kernel_traits_baseILj8192ES2_ffffjLj256EEEEELb0ELb0ELb0ELb0EEEvNS_9BwdParamsE)
        /*03b0*/ 	.word	0x000000ed


	//----- nvinfo : EIATTR_FRAME_SIZE
	.align		4
.L_157:
        /*03b4*/ 	.byte	0x04, 0x11
        /*03b6*/ 	.short	(.L_159 - .L_158)
	.align		4
.L_158:
        /*03b8*/ 	.word	index@(_ZN10layer_norm13ln_bwd_kernelINS_13Kernel_traitsI6__halfffffjLj8192ELj1ELj1ELj8ELj16ENS_18Kernel_traits_baseILj8192ES2_ffffjLj256EEEEELb0ELb0ELb0ELb0EEEvNS_9BwdParamsE)
        /*03bc*/ 	.word	0x00000000


	//----- nvinfo : EIATTR_REGCOUNT
	.align		4
.L_159:
        /*03c0*/ 	.byte	0x04, 0x2f
        /*03c2*/ 	.short	(.L_161 - .L_160)
	.align		4
.L_160:
        /*03c4*/ 	.word	index@(_ZN10layer_norm13ln_bwd_kernelINS_13Kernel_traitsIf6__halffS2_fjLj8192ELj1ELj1ELj8ELj16ENS_18Kernel_traits_baseILj8192EfS2_fS2_fjLj256EEEEELb1ELb1ELb1ELb1EEEvNS_9BwdParamsE)
        /*03c8*/ 	.word	0x000000ff


	//----- nvinfo : EIATTR_FRAME_SIZE
	.align		4
.L_161:
        /*03cc*/ 	.byte	0x04, 0x11
        /*03ce*/ 	.short	(.L_163 - .L_162)
	.align		4
.L_162:
        /*03d0*/ 	.word	index@(_ZN10layer_norm13ln_bwd_kernelINS_13Kernel_traitsIf6__halffS2_fjLj8192ELj1ELj1ELj8ELj16ENS_18Kernel_traits_baseILj8192EfS2_fS2_fjLj256EEEEELb1ELb1ELb1ELb1EEEvNS_9BwdParamsE)
        /*03d4*/ 	.word	0x00000100


	//----- nvinfo : EIATTR_REGCOUNT
	.align		4
.L_163:
        /*03d8*/ 	.byte	0x04, 0x2f
        /*03da*/ 	.short	(.L_165 - .L_164)
	.align		4
.L_164:
        /*03dc*/ 	.word	index@(_ZN10layer_norm22ln_bwd_finalize_kernelINS_22Kernel_traits_finalizeILj8192Ef6__halffS2_fjLb1ELj1024ELj4ENS_18Kernel_traits_baseILj8192EfS2_fS2_fjLj1024EEEEELb1ELb1EEEvNS_9BwdParamsE)
        /*03e0*/ 	.word	0x00000020


	//----- nvinfo : EIATTR_FRAME_SIZE
	.align		4
.L_165:
        /*03e4*/ 	.byte	0x04, 0x11
        /*03e6*/ 	.short	(.L_167 - .L_166)
	.align		4
.L_166:
        /*03e8*/ 	.word	index@(_ZN10layer_norm22ln_bwd_finalize_kernelINS_22Kernel_traits_finalizeILj8192Ef6__halffS2_fjLb1ELj1024ELj4ENS_18Kernel_traits_baseILj8192EfS2_fS2_fjLj1024EEEEELb1ELb1EEEvNS_9BwdParamsE)
        /*03ec*/ 	.word	0x00000000


	//----- nvinfo : EIATTR_REGCOUNT
	.align		4
.L_167:
        /*03f0*/ 	.byte	0x04, 0x2f
        /*03f2*/ 	.short	(.L_169 - .L_168)
	.align		4
.L_168:
        /*03f4*/ 	.word	index@(_ZN10layer_norm13ln_bwd_kernelINS_13Kernel_traitsIf6__halffS2_fjLj8192ELj1ELj1ELj8ELj16ENS_18Kernel_traits_baseILj8192EfS2_fS2_fjLj256EEEEELb1ELb1ELb1ELb0EEEvNS_9BwdParamsE)
        /*03f8*/ 	.word	0x000000ff


	//----- nvinfo : EIATTR_FRAME_SIZE
	.align		4
.L_169:
        /*03fc*/ 	.byte	0x04, 0x11
        /*03fe*/ 	.short	(.L_171 - .L_170)
	.align		4
.L_170:
        /*0400*/ 	.word	index@(_ZN10layer_norm13ln_bwd_kernelINS_13Kernel_traitsIf6__halffS2_fjLj8192ELj1ELj1ELj8ELj16ENS_18Kernel_traits_baseILj8192EfS2_fS2_fjLj256EEEEELb1ELb1ELb1ELb0EEEvNS_9BwdParamsE)
        /*0404*/ 	.word	0x000000e8


	//----- nvinfo : EIATTR_REGCOUNT
	.align		4
.L_171:
        /*0408*/ 	.byte	0x04, 0x2f
        /*040a*/ 	.short	(.L_173 - .L_172)
	.align		4
.L_172:
        /*040c*/ 	.word	index@(_ZN10layer_norm22ln_bwd_finalize_kernelINS_22Kernel_traits_finalizeILj8192Ef6__halffS2_fjLb1ELj1024ELj4ENS_18Kernel_traits_baseILj8192EfS2_fS2_fjLj1024EEEEELb1ELb0EEEvNS_9BwdParamsE)
        /*0410*/ 	.word	0x00000020


	//----- nvinfo : EIATTR_FRAME_SIZE
	.align		4
.L_173:
        /*0414*/ 	.byte	0x04, 0x11
        /*0416*/ 	.short	(.L_175 - .L_174)
	.align		4
.L_174:
        /*0418*/ 	.word	index@(_ZN10layer_norm22ln_bwd_finalize_kernelINS_22Kernel_traits_finalizeILj8192Ef6__halffS2_fjLb1ELj1024ELj4ENS_18Kernel_traits_baseILj8192EfS2_fS2_fjLj1024EEEEELb1ELb0EEEvNS_9BwdParamsE)
        /*041c*/ 	.word	0x00000000


	//----- nvinfo : EIATTR_REGCOUNT
	.align		4
.L_175:
        /*0420*/ 	.byte	0x04, 0x2f
        /*0422*/ 	.short	(.L_177 - .L_176)
	.align		4
.L_176:
        /*0424*/ 	.word	index@(_ZN10layer_norm13ln_bwd_kernelINS_13Kernel_traitsIf6__halffS2_fjLj8192ELj1ELj1ELj8ELj16ENS_18Kernel_traits_baseILj8192EfS2_fS2_fjLj256EEEEELb1ELb1ELb0ELb1EEEvNS_9BwdParamsE)
        /*0428*/ 	.word	0x000000ff


	//----- nvinfo : EIATTR_FRAME_SIZE
	.align		4
.L_177:
        /*042c*/ 	.byte	0x04, 0x11
        /*042e*/ 	.short	(.L_179 - .L_178)
	.align		4
.L_178:
        /*0430*/ 	.word	index@(_ZN10layer_norm13ln_bwd_kernelINS_13Kernel_traitsIf6__halffS2_fjLj8192ELj1ELj1ELj8ELj16ENS_18Kernel_traits_baseILj8192EfS2_fS2_fjLj256EEEEELb1ELb1ELb0ELb1EEEvNS_9BwdParamsE)
        /*0434*/ 	.word	0x000000b8


	//----- nvinfo : EIATTR_REGCOUNT
	.align		4
.L_179:
        /*0438*/ 	.byte	0x04, 0x2f
        /*043a*/ 	.short	(.L_181 - .L_180)
	.align		4
.L_180:
        /*043c*/ 	.word	index@(_ZN10layer_norm13ln_bwd_kernelINS_13Kernel_traitsIf6__halffS2_fjLj8192ELj1ELj1ELj8ELj16ENS_18Kernel_traits_baseILj8192EfS2_fS2_fjLj256EEEEELb1ELb1ELb0ELb0EEEvNS_9BwdParamsE)
        /*0440*/ 	.word	0x000000ff


	//----- nvinfo : EIATTR_FRAME_SIZE
	.align		4
.L_181:
        /*0444*/ 	.byte	0x04, 0x11
        /*0446*/ 	.short	(.L_183 - .L_182)
	.align		4
.L_182:
        /*0448*/ 	.word	index@(_ZN10layer_norm13ln_bwd_kernelINS_13Kernel_traitsIf6__halffS2_fjLj8192ELj1ELj1ELj8ELj16ENS_18Kernel_traits_baseILj8192EfS2_fS2_fjLj256EEEEELb1ELb1ELb0ELb0EEEvNS_9BwdParamsE)
        /*044c*/ 	.word	0x000000b0


	//----- nvinfo : EIATTR_REGCOUNT
	.align		4
.L_183:
        /*0450*/ 	.byte	0x04, 0x2f
        /*0452*/ 	.short	(.L_185 - .L_184)
	.align		4
.L_184:
        /*0454*/ 	.word	index@(_ZN10layer_norm13ln_bwd_kernelINS_13Kernel_traitsIf6__halffS2_fjLj8192ELj1ELj1ELj8ELj16ENS_18Kernel_traits_baseILj8192EfS2_fS2_fjLj256EEEEELb1ELb0ELb1ELb1EEEvNS_9BwdParamsE)
        /*0458*/ 	.word	0x000000fa


	//----- nvinfo : EIATTR_FRAME_SIZE
	.align		4
.L_185:
        /*045c*/ 	.byte	0x04, 0x11
        /*045e*/ 	.short	(.L_187 - .L_186)
	.align		4
.L_186:
        /*0460*/ 	.word	index@(_ZN10layer_norm13ln_bwd_kernelINS_13Kernel_traitsIf6__halffS2_fjLj8192ELj1ELj1ELj8ELj16ENS_18Kernel_traits_baseILj8192EfS2_fS2_fjLj256EEEEELb1ELb0ELb1ELb1EEEvNS_9BwdParamsE)
        /*0464*/ 	.word	0x00000000


	//----- nvinfo : EIATTR_REGCOUNT
	.align		4
.L_187:
        /*0468*/ 	.byte	0x04, 0x2f
        /*046a*/ 	.short	(.L_189 - .L_188)
	.align		4
.L_188:
        /*046c*/ 	.word	index@(_ZN10layer_norm22ln_bwd_finalize_kernelINS_22Kernel_traits_finalizeILj8192Ef6__halffS2_fjLb0ELj1024ELj4ENS_18Kernel_traits_baseILj8192EfS2_fS2_fjLj1024EEEEELb0ELb1EEEvNS_9BwdParamsE)
        /*0470*/ 	.word	0x00000020


	//----- nvinfo : EIATTR_FRAME_SIZE
	.align		4
.L_189:
        /*0474*/ 	.byte	0x04, 0x11
        /*0476*/ 	.short	(.L_191 - .L_190)
	.align		4
.L_190:
        /*0478*/ 	.word	index@(_ZN10layer_norm22ln_bwd_finalize_kernelINS_22Kernel_traits_finalizeILj8192Ef6__halffS2_fjLb0ELj1024ELj4ENS_18Kernel_traits_baseILj8192EfS2_fS2_fjLj1024EEEEELb0ELb1EEEvNS_9BwdParamsE)
        /*047c*/ 	.word	0x00000000


	//----- nvinfo : EIATTR_REGCOUNT
	.align		4
.L_191:
        /*0480*/ 	.byte	0x04, 0x2f
        /*0482*/ 	.short	(.L_193 - .L_192)
	.align		4
.L_192:
        /*0484*/ 	.word	index@(_ZN10layer_norm13ln_bwd_kernelINS_13Kernel_traitsIf6__halffS2_fjLj8192ELj1ELj1ELj8ELj16ENS_18Kernel_traits_baseILj8192EfS2_fS2_fjLj256EEEEELb1ELb0ELb1ELb0EEEvNS_9BwdParamsE)
        /*0488*/ 	.word	0x000000f6


	//----- nvinfo : EIATTR_FRAME_SIZE
	.align		4
.L_193:
        /*048c*/ 	.byte	0x04, 0x11
        /*048e*/ 	.short	(.L_195 - .L_194)
	.align		4
.L_194:
        /*0490*/ 	.word	index@(_ZN10layer_norm13ln_bwd_kernelINS_13Kernel_traitsIf6__halffS2_fjLj8192ELj1ELj1ELj8ELj16ENS_18Kernel_traits_baseILj8192EfS2_fS2_fjLj256EEEEELb1ELb0ELb1ELb0EEEvNS_9BwdParamsE)
        /*0494*/ 	.word	0x00000000


	//----- nvinfo : EIATTR_REGCOUNT
	.align		4
.L_195:
        /*0498*/ 	.byte	0x04, 0x2f
        /*049a*/ 	.short	(.L_197 - .L_196)
	.align		4
.L_196:
        /*049c*/ 	.word	index@(_ZN10layer_norm22ln_bwd_finalize_kernelINS_22Kernel_traits_finalizeILj8192Ef6__halffS2_fjLb0ELj1024ELj4ENS_18Kernel_traits_baseILj8192EfS2_fS2_fjLj1024EEEEELb0ELb0EEEvNS_9BwdParamsE)
        /*04a0*/ 	.word	0x00000020


	//----- nvinfo : EIATTR_FRAME_SIZE
	.align		4
.L_197:
        /*04a4*/ 	.byte	0x04, 0x11
        /*04a6*/ 	.short	(.L_199 - .L_198)
	.align		4
.L_198:
        /*04a8*/ 	.word	index@(_ZN10layer_norm22ln_bwd_finalize_kernelINS_22Kernel_traits_finalizeILj8192Ef6__halffS2_fjLb0ELj1024ELj4ENS_18Kernel_traits_baseILj8192EfS2_fS2_fjLj1024EEEEELb0ELb0EEEvNS_9BwdParamsE)
        /*04ac*/ 	.word	0x00000000


	//----- nvinfo : EIATTR_REGCOUNT
	.align		4
.L_199:
        /*04b0*/ 	.byte	0x04, 0x2f
        /*04b2*/ 	.short	(.L_201 - .L_200)
	.align		4
.L_200:
        /*04b4*/ 	.word	index@(_ZN10layer_norm13ln_bwd_kernelINS_13Kernel_traitsIf6__halffS2_fjLj8192ELj1ELj1ELj8ELj16ENS_18Kernel_traits_baseILj8192EfS2_fS2_fjLj256EEEEELb1ELb0ELb0ELb1EEEvNS_9BwdParamsE)
        /*04b8*/ 	.word	0x000000fe


	//----- nvinfo : EIATTR_FRAME_SIZE
	.align		4
.L_201:
        /*04bc*/ 	.byte	0x04, 0x11
        /*04be*/ 	.short	(.L_203 - .L_202)
	.align		4
.L_202:
        /*04c0*/ 	.word	index@(_ZN10layer_norm13ln_bwd_kernelINS_13Kernel_traitsIf6__halffS2_fjLj8192ELj1ELj1ELj8ELj16ENS_18Kernel_traits_baseILj8192EfS2_fS2_fjLj256EEEEELb1ELb0ELb0ELb1EEEvNS_9BwdParamsE)
        /*04c4*/ 	.word	0x00000000


	//----- nvinfo : EIATTR_REGCOUNT
	.align		4
.L_203:
        /*04c8*/ 	.byte	0x04, 0x2f
        /*04ca*/ 	.short	(.L_205 - .L_204)
	.align		4
.L_204:
        /*04cc*/ 	.word	index@(_ZN10layer_norm13ln_bwd_kernelINS_13Kernel_traitsIf6__halffS2_fjLj8192ELj1ELj1ELj8ELj16ENS_18Kernel_traits_baseILj8192EfS2_fS2_fjLj256EEEEELb1ELb0ELb0ELb0EEEvNS_9BwdParamsE)
        /*04d0*/ 	.word	0x000000f3


	//----- nvinfo : EIATTR_FRAME_SIZE
	.align		4
.L_205:
        /*04d4*/ 	.byte	0x04, 0x11
        /*04d6*/ 	.short	(.L_207 - .L_206)
	.align		4
.L_206:
        /*04d8*/ 	.word	index@(_ZN10layer_norm13ln_bwd_kernelINS_13Kernel_traitsIf6__halffS2_fjLj8192ELj1ELj1ELj8ELj16ENS_18Kernel_traits_baseILj8192EfS2_fS2_fjLj256EEEEELb1ELb0ELb0ELb0EEEvNS_9BwdParamsE)
        /*04dc*/ 	.word	0x00000000


	//----- nvinfo : EIATTR_REGCOUNT
	.align		4
.L_207:
        /*04e0*/ 	.byte	0x04, 0x2f
        /*04e2*/ 	.short	(.L_209 - .L_208)
	.align		4
.L_208:
        /*04e4*/ 	.word	index@(_ZN10layer_norm13ln_bwd_kernelINS_13Kernel_traitsIf6__halffS2_fjLj8192ELj1ELj1ELj8ELj16ENS_18Kernel_traits_baseILj8192EfS2_fS2_fjLj256EEEEELb0ELb1ELb1ELb1EEEvNS_9BwdParamsE)
        /*04e8*/ 	.word	0x000000ff


	//----- nvinfo : EIATTR_FRAME_SIZE
	.align		4
.L_209:
        /*04ec*/ 	.byte	0x04, 0x11
        /*04ee*/ 	.short	(.L_211 - .L_210)
	.align		4
.L_210:
        /*04f0*/ 	.word	index@(_ZN10layer_norm13ln_bwd_kernelINS_13Kernel_traitsIf6__halffS2_fjLj8192ELj1ELj1ELj8ELj16ENS_18Kernel_traits_baseILj8192EfS2_fS2_fjLj256EEEEELb0ELb1ELb1ELb1EEEvNS_9BwdParamsE)
        /*04f4*/ 	.word	0x000000e8


	//----- nvinfo : EIATTR_REGCOUNT
	.align		4
.L_211:
        /*04f8*/ 	.byte	0x04, 0x2f
        /*04fa*/ 	.short	(.L_213 - .L_212)
	.align		4
.L_212:
        /*04fc*/ 	.word	index@(_ZN10layer_norm13ln_bwd_kernelINS_13Kernel_traitsIf6__halffS2_fjLj8192ELj1ELj1ELj8ELj16ENS_18Kernel_traits_baseILj8192EfS2_fS2_fjLj256EEEEELb0ELb1ELb1ELb0EEEvNS_9BwdParamsE)
        /*0500*/ 	.word	0x000000ff


	//----- nvinfo : EIATTR_FRAME_SIZE
	.align		4
.L_213:
        /*0504*/ 	.byte	0x04, 0x11
        /*0506*/ 	.short	(.L_215 - .L_214)
	.align		4
.L_214:
        /*0508*/ 	.word	index@(_ZN10layer_norm13ln_bwd_kernelINS_13Kernel_traitsIf6__halffS2_fjLj8192ELj1ELj1ELj8ELj16ENS_18Kernel_traits_baseILj8192EfS2_fS2_fjLj256EEEEELb0ELb1ELb1ELb0EEEvNS_9BwdParamsE)
        /*050c*/ 	.word	0x000000c0


	//----- nvinfo : EIATTR_REGCOUNT
	.align		4
.L_215:
        /*0510*/ 	.byte	0x04, 0x2f
        /*0512*/ 	.short	(.L_217 - .L_216)
	.align		4
.L_216:
        /*0514*/ 	.word	index@(_ZN10layer_norm13ln_bwd_kernelINS_13Kernel_traitsIf6__halffS2_fjLj8192ELj1ELj1ELj8ELj16ENS_18Kernel_traits_baseILj8192EfS2_fS2_fjLj256EEEEELb0ELb1ELb0ELb1EEEvNS_9BwdParamsE)
        /*0518*/ 	.word	0x000000ff


	//----- nvinfo : EIATTR_FRAME_SIZE
	.align		4
.L_217:
        /*051c*/ 	.byte	0x04, 0x11
        /*051e*/ 	.short	(.L_219 - .L_218)
	.align		4
.L_218:
        /*0520*/ 	.word	index@(_ZN10layer_norm13ln_bwd_kernelINS_13Kernel_traitsIf6__halffS2_fjLj8192ELj1ELj1ELj8ELj16ENS_18Kernel_traits_baseILj8192EfS2_fS2_fjLj256EEEEELb0ELb1ELb0ELb1EEEvNS_9BwdParamsE)
        /*0524*/ 	.word	0x00000098


	//----- nvinfo : EIATTR_REGCOUNT
	.align		4
.L_219:
        /*0528*/ 	.byte	0x04, 0x2f
        /*052a*/ 	.short	(.L_221 - .L_220)
	.align		4
.L_220:
        /*052c*/ 	.word	index@(_ZN10layer_norm13ln_bwd_kernelINS_13Kernel_traitsIf6__halffS2_fjLj8192ELj1ELj1ELj8ELj16ENS_18Kernel_traits_baseILj8192EfS2_fS2_fjLj256EEEEELb0ELb1ELb0ELb0EEEvNS_9BwdParamsE)
        /*0530*/ 	.word	0x000000ff


	//----- nvinfo : EIATTR_FRAME_SIZE
	.align		4
.L_221:
        /*0534*/ 	.byte	0x04, 0x11
        /*0536*/ 	.short	(.L_223 - .L_222)
	.align		4
.L_222:
        /*0538*/ 	.word	index@(_ZN10layer_norm13ln_bwd_kernelINS_13Kernel_traitsIf6__halffS2_fjLj8192ELj1ELj1ELj8ELj16ENS_18Kernel_traits_baseILj8192EfS2_fS2_fjLj256EEEEELb0ELb1ELb0ELb0EEEvNS_9BwdParamsE)
        /*053c*/ 	.word	0x00000098


	//----- nvinfo : EIATTR_REGCOUNT
	.align		4
.L_223:
        /*0540*/ 	.byte	0x04, 0x2f
        /*0542*/ 	.short	(.L_225 - .L_224)
	.align		4
.L_224:
        /*0544*/ 	.word	index@(_ZN10layer_norm13ln_bwd_kernelINS_13Kernel_traitsIf6__halffS2_fjLj8192ELj1ELj1ELj8ELj16ENS_18Kernel_traits_baseILj8192EfS2_fS2_fjLj256EEEEELb0ELb0ELb1ELb1EEEvNS_9BwdParamsE)
        /*0548*/ 	.word	0x000000fe


	//----- nvinfo : EIATTR_FRAME_SIZE
	.align		4
.L_225:
        /*054c*/ 	.byte	0x04, 0x11
        /*054e*/ 	.short	(.L_227 - .L_226)
	.align		4
.L_226:
        /*0550*/ 	.word	index@(_ZN10layer_norm13ln_bwd_kernelINS_13Kernel_traitsIf6__halffS2_fjLj8192ELj1ELj1ELj8ELj16ENS_18Kernel_traits_baseILj8192EfS2_fS2_fjLj256EEEEELb0ELb0ELb1ELb1EEEvNS_9BwdParamsE)
        /*0554*/ 	.word	0x00000000


	//----- nvinfo : EIATTR_REGCOUNT
	.align		4
.L_227:
        /*0558*/ 	.byte	0x04, 0x2f
        /*055a*/ 	.short	(.L_229 - .L_228)
	.align		4
.L_228:
        /*055c*/ 	.word	index@(_ZN10layer_norm13ln_bwd_kernelINS_13Kernel_traitsIf6__halffS2_fjLj8192ELj1ELj1ELj8ELj16ENS_18Kernel_traits_baseILj8192EfS2_fS2_fjLj256EEEEELb0ELb0ELb1ELb0EEEvNS_9BwdParamsE)
        /*0560*/ 	.word	0x000000f2


	//----- nvinfo : EIATTR_FRAME_SIZE
	.align		4
.L_229:
        /*0564*/ 	.byte	0x04, 0x11
        /*0566*/ 	.short	(.L_231 - .L_230)
	.align		4
.L_230:
        /*0568*/ 	.word	index@(_ZN10layer_norm13ln_bwd_kernelINS_13Kernel_traitsIf6__halffS2_fjLj8192ELj1ELj1ELj8ELj16ENS_18Kernel_traits_baseILj8192EfS2_fS2_fjLj256EEEEELb0ELb0ELb1ELb0EEEvNS_9BwdParamsE)
        /*056c*/ 	.word	0x00000000


	//----- nvinfo : EIATTR_REGCOUNT
	.align		4
.L_231:
        /*0570*/ 	.byte	0x04, 0x2f
        /*0572*/ 	.short	(.L_233 - .L_232)
	.align		4
.L_232:
        /*0574*/ 	.word	index@(_ZN10layer_norm13ln_bwd_kernelINS_13Kernel_traitsIf6__halffS2_fjLj8192ELj1ELj1ELj8ELj16ENS_18Kernel_traits_baseILj8192EfS2_fS2_fjLj256EEEEELb0ELb0ELb0ELb1EEEvNS_9BwdParamsE)
        /*0578*/ 	.word	0x000000fb


	//----- nvinfo : EIATTR_FRAME_SIZE
	.align		4
.L_233:
        /*057c*/ 	.byte	0x04, 0x11
        /*057e*/ 	.short	(.L_235 - .L_234)
	.align		4
.L_234:
        /*0580*/ 	.word	index@(_ZN10layer_norm13ln_bwd_kernelINS_13Kernel_traitsIf6__halffS2_fjLj8192ELj1ELj1ELj8ELj16ENS_18Kernel_traits_baseILj8192EfS2_fS2_fjLj256EEEEELb0ELb0ELb0ELb1EEEvNS_9BwdParamsE)
        /*0584*/ 	.word	0x00000000


	//----- nvinfo : EIATTR_REGCOUNT
	.align		4
.L_235:
        /*0588*/ 	.byte	0x04, 0x2f
        /*058a*/ 	.short	(.L_237 - .L_236)
	.align		4
.L_236:
        /*058c*/ 	.word	index@(_ZN10layer_norm13ln_bwd_kernelINS_13Kernel_traitsIf6__halffS2_fjLj8192ELj1ELj1ELj8ELj16ENS_18Kernel_traits_baseILj8192EfS2_fS2_fjLj256EEEEELb0ELb0ELb0ELb0EEEvNS_9BwdParamsE)
        /*0590*/ 	.word	0x000000e9


	//----- nvinfo : EIATTR_FRAME_SIZE
	.align		4
.L_237:
        /*0594*/ 	.byte	0x04, 0x11
        /*0596*/ 	.short	(.L_239 - .L_238)
	.align		4
.L_238:
        /*0598*/ 	.word	index@(_ZN10layer_norm13ln_bwd_kernelINS_13Kernel_traitsIf6__halffS2_fjLj8192ELj1ELj1ELj8ELj16ENS_18Kernel_traits_baseILj8192EfS2_fS2_fjLj256EEEEELb0ELb0ELb0ELb0EEEvNS_9BwdParamsE)
        /*059c*/ 	.word	0x00000000


	//----- nvinfo : EIATTR_REGCOUNT
	.align		4
.L_239:
        /*05a0*/ 	.byte	0x04, 0x2f
        /*05a2*/ 	.short	(.L_241 - .L_240)
	.align		4
.L_240:
        /*05a4*/ 	.word	index@(_ZN10layer_norm13ln_bwd_kernelINS_13Kernel_traitsI6__halfS2_fS2_fjLj8192ELj1ELj1ELj8ELj16ENS_18Kernel_traits_baseILj8192ES2_S2_fS2_fjLj256EEEEELb1ELb1ELb1ELb1EEEvNS_9BwdParamsE)
        /*05a8*/ 	.word	0x000000ff


	//----- nvinfo : EIATTR_FRAME_SIZE
	.align		4
.L_241:
        /*05ac*/ 	.byte	0x04, 0x11
        /*05ae*/ 	.short	(.L_243 - .L_242)
	.align		4
.L_242:
        /*05b0*/ 	.word	index@(_ZN10layer_norm13ln_bwd_kernelINS_13Kernel_traitsI6__halfS2_fS2_fjLj8192ELj1ELj1ELj8ELj16ENS_18Kernel_traits_baseILj8192ES2_S2_fS2_fjLj256EEEEELb1ELb1ELb1ELb1EEEvNS_9BwdParamsE)
        /*05b4*/ 	.word	0x000000b8


	//----- nvinfo : EIATTR_REGCOUNT
	.align		4
.L_243:
        /*05b8*/ 	.byte	0x04, 0x2f
        /*05ba*/ 	.short	(.L_245 - .L_244)
	.align		4
.L_244:
        /*05bc*/ 	.word	index@(_ZN10layer_norm22ln_bwd_finalize_kernelINS_22Kernel_traits_finalizeILj8192E6__halfS2_fS2_fjLb1ELj1024ELj4ENS_18Kernel_traits_baseILj8192ES2_S2_fS2_fjLj1024EEEEELb1ELb1EEEvNS_9BwdParamsE)
        /*05c0*/ 	.word	0x00000020


	//----- nvinfo : EIATTR_FRAME_SIZE
	.align		4
.L_245:
        /*05c4*/ 	.byte	0x04, 0x11
        /*05c6*/ 	.short	(.L_247 - .L_246)
	.align		4
.L_246:
        /*05c8*/ 	.word	index@(_ZN10layer_norm22ln_bwd_finalize_kernelINS_22Kernel_traits_finalizeILj8192E6__halfS2_fS2_fjLb1ELj1024ELj4ENS_18Kernel_traits_baseILj8192ES2_S2_fS2_fjLj1024EEEEELb1ELb1EEEvNS_9BwdParamsE)
        /*05cc*/ 	.word	0x00000000


	//----- nvinfo : EIATTR_REGCOUNT
	.align		4
.L_247:
        /*05d0*/ 	.byte	0x04, 0x2f
        /*05d2*/ 	.short	(.L_249 - .L_248)
	.align		4
.L_248:
        /*05d4*/ 	.word	index@(_ZN10layer_norm13ln_bwd_kernelINS_13Kernel_traitsI6__halfS2_fS2_fjLj8192ELj1ELj1ELj8ELj16ENS_18Kernel_traits_baseILj8192ES2_S2_fS2_fjLj256EEEEELb1ELb1ELb1ELb0EEEvNS_9BwdParamsE)
        /*05d8*/ 	.word	0x000000ff


	//----- nvinfo : EIATTR_FRAME_SIZE
	.align		4
.L_249:
        /*05dc*/ 	.byte	0x04, 0x11
        /*05de*/ 	.short	(.L_251 - .L_250)
	.align		4
.L_250:
        /*05e0*/ 	.word	index@(_ZN10layer_norm13ln_bwd_kernelINS_13Kernel_traitsI6__halfS2_fS2_fjLj8192ELj1ELj1ELj8ELj16ENS_18Kernel_traits_baseILj8192ES2_S2_fS2_fjLj256EEEEELb1ELb1ELb1ELb0EEEvNS_9BwdParamsE)
        /*05e4*/ 	.word	0x000000e8


	//----- nvinfo : EIATTR_REGCOUNT
	.align		4
.L_251:
        /*05e8*/ 	.byte	0x04, 0x2f
        /*05ea*/ 	.short	(.L_253 - .L_252)
	.align		4
.L_252:
        /*05ec*/ 	.word	index@(_ZN10layer_norm22ln_bwd_finalize_kernelINS_22Kernel_traits_finalizeILj8192E6__halfS2_fS2_fjLb1ELj1024ELj4ENS_18Kernel_traits_baseILj8192ES2_S2_fS2_fjLj1024EEEEELb1ELb0EEEvNS_9BwdParamsE)
        /*05f0*/ 	.word	0x00000020


	//----- nvinfo : EIATTR_FRAME_SIZE
	.align		4
.L_253:
        /*05f4*/ 	.byte	0x04, 0x11
        /*05f6*/ 	.short	(.L_255 - .L_254)
	.align		4
.L_254:
        /*05f8*/ 	.word	index@(_ZN10layer_norm22ln_bwd_finalize_kernelINS_22Kernel_traits_finalizeILj8192E6__halfS2_fS2_fjLb1ELj1024ELj4ENS_18Kernel_traits_baseILj8192ES2_S2_fS2_fjLj1024EEEEELb1ELb0EEEvNS_9BwdParamsE)
        /*05fc*/ 	.word	0x00000000


	//----- nvinfo : EIATTR_REGCOUNT
	.align		4
.L_255:
        /*0600*/ 	.byte	0x04, 0x2f
        /*0602*/ 	.short	(.L_257 - .L_256)
	.align		4
.L_256:
        /*0604*/ 	.word	index@(_ZN10layer_norm13ln_bwd_kernelINS_13Kernel_traitsI6__halfS2_fS2_fjLj8192ELj1ELj1ELj8ELj16ENS_18Kernel_traits_baseILj8192ES2_S2_fS2_fjLj256EEEEELb1ELb1ELb0ELb1EEEvNS_9BwdParamsE)
        /*0608*/ 	.word	0x000000ff


	//----- nvinfo : EIATTR_FRAME_SIZE
	.align		4
.L_257:
        /*060c*/ 	.byte	0x04, 0x11
        /*060e*/ 	.short	(.L_259 - .L_258)
	.align		4
.L_258:
        /*0610*/ 	.word	index@(_ZN10layer_norm13ln_bwd_kernelINS_13Kernel_traitsI6__halfS2_fS2_fjLj8192ELj1ELj1ELj8ELj16ENS_18Kernel_traits_baseILj8192ES2_S2_fS2_fjLj256EEEEELb1ELb1ELb0ELb1EEEvNS_9BwdParamsE)
        /*0614*/ 	.word	0x00000060


	//----- nvinfo : EIATTR_REGCOUNT
	.align		4
.L_259:
        /*0618*/ 	.byte	0x04, 0x2f
        /*061a*/ 	.short	(.L_261 - .L_260)
	.align		4
.L_260:
        /*061c*/ 	.word	index@(_ZN10layer_norm13ln_bwd_kernelINS_13Kernel_traitsI6__halfS2_fS2_fjLj8192ELj1ELj1ELj8ELj16ENS_18Kernel_traits_baseILj8192ES2_S2_fS2_fjLj256EEEEELb1ELb1ELb0ELb0EEEvNS_9BwdParamsE)
        /*0620*/ 	.word	0x000000ff


	//----- nvinfo : EIATTR_FRAME_SIZE
	.align		4
.L_261:
        /*0624*/ 	.byte	0x04, 0x11
        /*0626*/ 	.short	(.L_263 - .L_262)
	.align		4
.L_262:
        /*0628*/ 	.word	index@(_ZN10layer_norm13ln_bwd_kernelINS_13Kernel_traitsI6__halfS2_fS2_fjLj8192ELj1ELj1ELj8ELj16ENS_18Kernel_traits_baseILj8192ES2_S2_fS2_fjLj256EEEEELb1ELb1ELb0ELb0EEEvNS_9BwdParamsE)
        /*062c*/ 	.word	0x000000b0


	//----- nvinfo : EIATTR_REGCOUNT
	.align		4
.L_263:
        /*0630*/ 	.byte	0x04, 0x2f
        /*0632*/ 	.short	(.L_265 - .L_264)
	.align		4
.L_264:
        /*0634*/ 	.word	index@(_ZN10layer_norm13ln_bwd_kernelINS_13Kernel_traitsI6__halfS2_fS2_fjLj8192ELj1ELj1ELj8ELj16ENS_18Kernel_traits_baseILj8192ES2_S2_fS2_fjLj256EEEEELb1ELb0ELb1ELb1EEEvNS_9BwdParamsE)
        /*0638*/ 	.word	0x000000fe


	//----- nvinfo : EIATTR_FRAME_SIZE
	.align		4
.L_265:
        /*063c*/ 	.byte	0x04, 0x11
        /*063e*/ 	.short	(.L_267 - .L_266)
	.align		4
.L_266:
        /*0640*/ 	.word	index@(_ZN10layer_norm13ln_bwd_kernelINS_13Kernel_traitsI6__halfS2_fS2_fjLj8192ELj1ELj1ELj8ELj16ENS_18Kernel_traits_baseILj8192ES2_S2_fS2_fjLj256EEEEELb1ELb0ELb1ELb1EEEvNS_9BwdParamsE)
        /*0644*/ 	.word	0x00000000


	//----- nvinfo : EIATTR_REGCOUNT
	.align		4
.L_267:
        /*0648*/ 	.byte	0x04, 0x2f
        /*064a*/ 	.short	(.L_269 - .L_268)
	.align		4
.L_268:
        /*064c*/ 	.word	index@(_ZN10layer_norm22ln_bwd_finalize_kernelINS_22Kernel_traits_finalizeILj8192E6__halfS2_fS2_fjLb0ELj1024ELj4ENS_18Kernel_traits_baseILj8192ES2_S2_fS2_fjLj1024EEEEELb0ELb1EEEvNS_9BwdParamsE)
        /*0650*/ 	.word	0x00000020


	//----- nvinfo : EIATTR_FRAME_SIZE
	.align		4
.L_269:
        /*0654*/ 	.byte	0x04, 0x11
        /*0656*/ 	.short	(.L_271 - .L_270)
	.align		4
.L_270:
        /*0658*/ 	.word	index@(_ZN10layer_norm22ln_bwd_finalize_kernelINS_22Kernel_traits_finalizeILj8192E6__halfS2_fS2_fjLb0ELj1024ELj4ENS_18Kernel_traits_baseILj8192ES2_S2_fS2_fjLj1024EEEEELb0ELb1EEEvNS_9BwdParamsE)
        /*065c*/ 	.word	0x00000000


	//----- nvinfo : EIATTR_REGCOUNT
	.align		4
.L_271:
        /*0660*/ 	.byte	0x04, 0x2f
        /*0662*/ 	.short	(.L_273 - .L_272)
	.align		4
.L_272:
        /*0664*/ 	.word	index@(_ZN10layer_norm13ln_bwd_kernelINS_13Kernel_traitsI6__halfS2_fS2_fjLj8192ELj1ELj1ELj8ELj16ENS_18Kernel_traits_baseILj8192ES2_S2_fS2_fjLj256EEEEELb1ELb0ELb1ELb0EEEvNS_9BwdParamsE)
        /*0668*/ 	.word	0x000000f6


	//----- nvinfo : EIATTR_FRAME_SIZE
	.align		4
.L_273:
        /*066c*/ 	.byte	0x04, 0x11
        /*066e*/ 	.short	(.L_275 - .L_274)
	.align		4
.L_274:
        /*0670*/ 	.word	index@(_ZN10layer_norm13ln_bwd_kernelINS_13Kernel_traitsI6__halfS2_fS2_fjLj8192ELj1ELj1ELj8ELj16ENS_18Kernel_traits_baseILj8192ES2_S2_fS2_fjLj256EEEEELb1ELb0ELb1ELb0EEEvNS_9BwdParamsE)
        /*0674*/ 	.word	0x00000000


	//----- nvinfo : EIATTR_REGCOUNT
	.align		4
.L_275:
        /*0678*/ 	.byte	0x04, 0x2f
        /*067a*/ 	.short	(.L_277 - .L_276)
	.align		4
.L_276:
        /*067c*/ 	.word	index@(_ZN10layer_norm22ln_bwd_finalize_kernelINS_22Kernel_traits_finalizeILj8192E6__halfS2_fS2_fjLb0ELj1024ELj4ENS_18Kernel_traits_baseILj8192ES2_S2_fS2_fjLj1024EEEEELb0ELb0EEEvNS_9BwdParamsE)
        /*0680*/ 	.word	0x00000020


	//----- nvinfo : EIATTR_FRAME_SIZE
	.align		4
.L_277:
        /*0684*/ 	.byte	0x04, 0x11
        /*0686*/ 	.short	(.L_279 - .L_278)
	.align		4
.L_278:
        /*0688*/ 	.word	index@(_ZN10layer_norm22ln_bwd_finalize_kernelINS_22Kernel_traits_finalizeILj8192E6__halfS2_fS2_fjLb0ELj1024ELj4ENS_18Kernel_traits_baseILj8192ES2_S2_fS2_fjLj1024EEEEELb0ELb0EEEvNS_9BwdParamsE)
        /*068c*/ 	.word	0x00000000


	//----- nvinfo : EIATTR_REGCOUNT
	.align		4
.L_279:
        /*0690*/ 	.byte	0x04, 0x2f
        /*0692*/ 	.short	(.L_281 - .L_280)
	.align		4
.L_280:
        /*0694*/ 	.word	index@(_ZN10layer_norm13ln_bwd_kernelINS_13Kernel_traitsI6__halfS2_fS2_fjLj8192ELj1ELj1ELj8ELj16ENS_18Kernel_traits_baseILj8192ES2_S2_fS2_fjLj256EEEEELb1ELb0ELb0ELb1EEEvNS_9BwdParamsE)
        /*0698*/ 	.word	0x000000fe


	//----- nvinfo : EIATTR_FRAME_SIZE
	.align		4
.L_281:
        /*069c*/ 	.byte	0x04, 0x11
        /*069e*/ 	.short	(.L_283 - .L_282)
	.align		4
.L_282:
        /*06a0*/ 	.word	index@(_ZN10layer_norm13ln_bwd_kernelINS_13Kernel_traitsI6__halfS2_fS2_fjLj8192ELj1ELj1ELj8ELj16ENS_18Kernel_traits_baseILj8192ES2_S2_fS2_fjLj256EEEEELb1ELb0ELb0ELb1EEEvNS_9BwdParamsE)
        /*06a4*/ 	.word	0x00000000


	//----- nvinfo : EIATTR_REGCOUNT
	.align		4
.L_283:
        /*06a8*/ 	.byte	0x04, 0x2f
        /*06aa*/ 	.short	(.L_285 - .L_284)
	.align		4
.L_284:
        /*06ac*/ 	.word	index@(_ZN10layer_norm13ln_bwd_kernelINS_13Kernel_traitsI6__halfS2_fS2_fjLj8192ELj1ELj1ELj8ELj16ENS_18Kernel_traits_baseILj8192ES2_S2_fS2_fjLj256EEEEELb1ELb0ELb0ELb0EEEvNS_9BwdParamsE)
        /*06b0*/ 	.word	0x000000f3


	//----- nvinfo : EIATTR_FRAME_SIZE
	.align		4
.L_285:
        /*06b4*/ 	.byte	0x04, 0x11
        /*06b6*/ 	.short	(.L_287 - .L_286)
	.align		4
.L_286:
        /*06b8*/ 	.word	index@(_ZN10layer_norm13ln_bwd_kernelINS_13Kernel_traitsI6__halfS2_fS2_fjLj8192ELj1ELj1ELj8ELj16ENS_18Kernel_traits_baseILj8192ES2_S2_fS2_fjLj256EEEEELb1ELb0ELb0ELb0EEEvNS_9BwdParamsE)
        /*06bc*/ 	.word	0x00000000


	//----- nvinfo : EIATTR_REGCOUNT
	.align		4
.L_287:
        /*06c0*/ 	.byte	0x04, 0x2f
        /*06c2*/ 	.short	(.L_289 - .L_288)
	.align		4
.L_288:
        /*06c4*/ 	.word	index@(_ZN10layer_norm13ln_bwd_kernelINS_13Kernel_traitsI6__halfS2_fS2_fjLj8192ELj1ELj1ELj8ELj16ENS_18Kernel_traits_baseILj8192ES2_S2_fS2_fjLj256EEEEELb0ELb1ELb1ELb1EEEvNS_9BwdParamsE)
        /*06c8*/ 	.word	0x000000ff


	//----- nvinfo : EIATTR_FRAME_SIZE
	.align		4
.L_289:
        /*06cc*/ 	.byte	0x04, 0x11
        /*06ce*/ 	.short	(.L_291 - .L_290)
	.align		4
.L_290:
        /*06d0*/ 	.word	index@(_ZN10layer_norm13ln_bwd_kernelINS_13Kernel_traitsI6__halfS2_fS2_fjLj8192ELj1ELj1ELj8ELj16ENS_18Kernel_traits_baseILj8192ES2_S2_fS2_fjLj256EEEEELb0ELb1ELb1ELb1EEEvNS_9BwdParamsE)
        /*06d4*/ 	.word	0x00000088


	//----- nvinfo : EIATTR_REGCOUNT
	.align		4
.L_291:
        /*06d8*/ 	.byte	0x04, 0x2f
        /*06da*/ 	.short	(.L_293 - .L_292)
	.align		4
.L_292:
        /*06dc*/ 	.word	index@(_ZN10layer_norm13ln_bwd_kernelINS_13Kernel_traitsI6__halfS2_fS2_fjLj8192ELj1ELj1ELj8ELj16ENS_18Kernel_traits_baseILj8192ES2_S2_fS2_fjLj256EEEEELb0ELb1ELb1ELb0EEEvNS_9BwdParamsE)
        /*06e0*/ 	.word	0x000000ff


	//----- nvinfo : EIATTR_FRAME_SIZE
	.align		4
.L_293:
        /*06e4*/ 	.byte	0x04, 0x11
        /*06e6*/ 	.short	(.L_295 - .L_294)
	.align		4
.L_294:
        /*06e8*/ 	.word	index@(_ZN10layer_norm13ln_bwd_kernelINS_13Kernel_traitsI6__halfS2_fS2_fjLj8192ELj1ELj1ELj8ELj16ENS_18Kernel_traits_baseILj8192ES2_S2_fS2_fjLj256EEEEELb0ELb1ELb1ELb0EEEvNS_9BwdParamsE)
        /*06ec*/ 	.word	0x000000c0


	//----- nvinfo : EIATTR_REGCOUNT
	.align		4
.L_295:
        /*06f0*/ 	.byte	0x04, 0x2f
        /*06f2*/ 	.short	(.L_297 - .L_296)
	.align		4
.L_296:
        /*06f4*/ 	.word	index@(_ZN10layer_norm13ln_bwd_kernelINS_13Kernel_traitsI6__halfS2_fS2_fjLj8192ELj1ELj1ELj8ELj16ENS_18Kernel_traits_baseILj8192ES2_S2_fS2_fjLj256EEEEELb0ELb1ELb0ELb1EEEvNS_9BwdParamsE)
        /*06f8*/ 	.word	0x000000ff


	//----- nvinfo : EIATTR_FRAME_SIZE
	.align		4
.L_297:
        /*06fc*/ 	.byte	0x04, 0x11
        /*06fe*/ 	.short	(.L_299 - .L_298)
	.align		4
.L_298:
        /*0700*/ 	.word	index@(_ZN10layer_norm13ln_bwd_kernelINS_13Kernel_traitsI6__halfS2_fS2_fjLj8192ELj1ELj1ELj8ELj16ENS_18Kernel_traits_baseILj8192ES2_S2_fS2_fjLj256EEEEELb0ELb1ELb0ELb1EEEvNS_9BwdParamsE)
        /*0704*/ 	.word	0x00000080


	//----- nvinfo : EIATTR_REGCOUNT
	.align		4
.L_299:
        /*0708*/ 	.byte	0x04, 0x2f
        /*070a*/ 	.short	(.L_301 - .L_300)
	.align		4
.L_300:
        /*070c*/ 	.word	index@(_ZN10layer_norm13ln_bwd_kernelINS_13Kernel_traitsI6__halfS2_fS2_fjLj8192ELj1ELj1ELj8ELj16ENS_18Kernel_traits_baseILj8192ES2_S2_fS2_fjLj256EEEEELb0ELb1ELb0ELb0EEEvNS_9BwdParamsE)
        /*0710*/ 	.word	0x000000ff


	//----- nvinfo : EIATTR_FRAME_SIZE
	.align		4
.L_301:
        /*0714*/ 	.byte	0x04, 0x11
        /*0716*/ 	.short	(.L_303 - .L_302)
	.align		4
.L_302:
        /*0718*/ 	.word	index@(_ZN10layer_norm13ln_bwd_kernelINS_13Kernel_traitsI6__halfS2_fS2_fjLj8192ELj1ELj1ELj8ELj16ENS_18Kernel_traits_baseILj8192ES2_S2_fS2_fjLj256EEEEELb0ELb1ELb0ELb0EEEvNS_9BwdParamsE)
        /*071c*/ 	.word	0x00000080


	//----- nvinfo : EIATTR_REGCOUNT
	.align		4
.L_303:
        /*0720*/ 	.byte	0x04, 0x2f
        /*0722*/ 	.short	(.L_305 - .L_304)
	.align		4
.L_304:
        /*0724*/ 	.word	index@(_ZN10layer_norm13ln_bwd_kernelINS_13Kernel_traitsI6__halfS2_fS2_fjLj8192ELj1ELj1ELj8ELj16ENS_18Kernel_traits_baseILj8192ES2_S2_fS2_fjLj256EEEEELb0ELb0ELb1ELb1EEEvNS_9BwdParamsE)
        /*0728*/ 	.word	0x000000fe


	//----- nvinfo : EIATTR_FRAME_SIZE
	.align		4
.L_305:
        /*072c*/ 	.byte	0x04, 0x11
        /*072e*/ 	.short	(.L_307 - .L_306)
	.align		4
.L_306:
        /*0730*/ 	.word	index@(_ZN10layer_norm13ln_bwd_kernelINS_13Kernel_traitsI6__halfS2_fS2_fjLj8192ELj1ELj1ELj8ELj16ENS_18Kernel_traits_baseILj8192ES2_S2_fS2_fjLj256EEEEELb0ELb0ELb1ELb1EEEvNS_9BwdParamsE)
        /*0734*/ 	.word	0x00000000


	//----- nvinfo : EIATTR_REGCOUNT
	.align		4
.L_307:
        /*0738*/ 	.byte	0x04, 0x2f
        /*073a*/ 	.short	(.L_309 - .L_308)
	.align		4
.L_308:
        /*073c*/ 	.word	index@(_ZN10layer_norm13ln_bwd_kernelINS_13Kernel_traitsI6__halfS2_fS2_fjLj8192ELj1ELj1ELj8ELj16ENS_18Kernel_traits_baseILj8192ES2_S2_fS2_fjLj256EEEEELb0ELb0ELb1ELb0EEEvNS_9BwdParamsE)
        /*0740*/ 	.word	0x000000f2


	//----- nvinfo : EIATTR_FRAME_SIZE
	.align		4
.L_309:
        /*0744*/ 	.byte	0x04, 0x11
        /*0746*/ 	.short	(.L_311 - .L_310)
	.align		4
.L_310:
        /*0748*/ 	.word	index@(_ZN10layer_norm13ln_bwd_kernelINS_13Kernel_traitsI6__halfS2_fS2_fjLj8192ELj1ELj1ELj8ELj16ENS_18Kernel_traits_baseILj8192ES2_S2_fS2_fjLj256EEEEELb0ELb0ELb1ELb0EEEvNS_9BwdParamsE)
        /*074c*/ 	.word	0x00000000


	//----- nvinfo : EIATTR_REGCOUNT
	.align		4
.L_311:
        /*0750*/ 	.byte	0x04, 0x2f
        /*0752*/ 	.short	(.L_313 - .L_312)
	.align		4
.L_312:
        /*0754*/ 	.word	index@(_ZN10layer_norm13ln_bwd_kernelINS_13Kernel_traitsI6__halfS2_fS2_fjLj8192ELj1ELj1ELj8ELj16ENS_18Kernel_traits_baseILj8192ES2_S2_fS2_fjLj256EEEEELb0ELb0ELb0ELb1EEEvNS_9BwdParamsE)
        /*0758*/ 	.word	0x000000fb


	//----- nvinfo : EIATTR_FRAME_SIZE
	.align		4
.L_313:
        /*075c*/ 	.byte	0x04, 0x11
        /*075e*/ 	.short	(.L_315 - .L_314)
	.align		4
.L_314:
        /*0760*/ 	.word	index@(_ZN10layer_norm13ln_bwd_kernelINS_13Kernel_traitsI6__halfS2_fS2_fjLj8192ELj1ELj1ELj8ELj16ENS_18Kernel_traits_baseILj8192ES2_S2_fS2_fjLj256EEEEELb0ELb0ELb0ELb1EEEvNS_9BwdParamsE)
        /*0764*/ 	.word	0x00000000


	//----- nvinfo : EIATTR_REGCOUNT
	.align		4
.L_315:
        /*0768*/ 	.byte	0x04, 0x2f
        /*076a*/ 	.short	(.L_317 - .L_316)
	.align		4
.L_316:
        /*076c*/ 	.word	index@(_ZN10layer_norm13ln_bwd_kernelINS_13Kernel_traitsI6__halfS2_fS2_fjLj8192ELj1ELj1ELj8ELj16ENS_18Kernel_traits_baseILj8192ES2_S2_fS2_fjLj256EEEEELb0ELb0ELb0ELb0EEEvNS_9BwdParamsE)
        /*0770*/ 	.word	0x000000e8


	//----- nvinfo : EIATTR_FRAME_SIZE
	.align		4
.L_317:
        /*0774*/ 	.byte	0x04, 0x11
        /*0776*/ 	.short	(.L_319 - .L_318)
	.align		4
.L_318:
        /*0778*/ 	.word	index@(_ZN10layer_norm13ln_bwd_kernelINS_13Kernel_traitsI6__halfS2_fS2_fjLj8192ELj1ELj1ELj8ELj16ENS_18Kernel_traits_baseILj8192ES2_S2_fS2_fjLj256EEEEELb0ELb0ELb0ELb0EEEvNS_9BwdParamsE)
        /*077c*/ 	.word	0x00000000


	//----- nvinfo : EIATTR_REGCOUNT
	.align		4
.L_319:
        /*0780*/ 	.byte	0x04, 0x2f
        /*0782*/ 	.short	(.L_321 - .L_320)
	.align		4
.L_320:
        /*0784*/ 	.word	index@(_ZN10layer_norm13ln_bwd_kernelINS_13Kernel_traitsIf6__halfS2_S2_fjLj8192ELj1ELj1ELj8ELj16ENS_18Kernel_traits_baseILj8192EfS2_S2_S2_fjLj256EEEEELb1ELb1ELb1ELb1EEEvNS_9BwdParamsE)
        /*0788*/ 	.word	0x000000ff


	//----- nvinfo : EIATTR_FRAME_SIZE
	.align		4
.L_321:
        /*078c*/ 	.byte	0x04, 0x11
        /*078e*/ 	.short	(.L_323 - .L_322)
	.align		4
.L_322:
        /*0790*/ 	.word	index@(_ZN10layer_norm13ln_bwd_kernelINS_13Kernel_traitsIf6__halfS2_S2_fjLj8192ELj1ELj1ELj8ELj16ENS_18Kernel_traits_baseILj8192EfS2_S2_S2_fjLj256EEEEELb1ELb1ELb1ELb1EEEvNS_9BwdParamsE)
        /*0794*/ 	.word	0x00000090


	//----- nvinfo : EIATTR_REGCOUNT
	.align		4
.L_323:
        /*0798*/ 	.byte	0x04, 0x2f
        /*079a*/ 	.short	(.L_325 - .L_324)
	.align		4
.L_324:
        /*079c*/ 	.word	index@(_ZN10layer_norm22ln_bwd_finalize_kernelINS_22Kernel_traits_finalizeILj8192Ef6__halfS2_S2_fjLb1ELj1024ELj4ENS_18Kernel_traits_baseILj8192EfS2_S2_S2_fjLj1024EEEEELb1ELb1EEEvNS_9BwdParamsE)
        /*07a0*/ 	.word	0x00000020


	//----- nvinfo : EIATTR_FRAME_SIZE
	.align		4
.L_325:
        /*07a4*/ 	.byte	0x04, 0x11
        /*07a6*/ 	.short	(.L_327 - .L_326)
	.align		4
.L_326:
        /*07a8*/ 	.word	index@(_ZN10layer_norm22ln_bwd_finalize_kernelINS_22Kernel_traits_finalizeILj8192Ef6__halfS2_S2_fjLb1ELj1024ELj4ENS_18Kernel_traits_baseILj8192EfS2_S2_S2_fjLj1024EEEEELb1ELb1EEEvNS_9BwdParamsE)
        /*07ac*/ 	.word	0x00000000


	//----- nvinfo : EIATTR_REGCOUNT
	.align		4
.L_327:
        /*07b0*/ 	.byte	0x04, 0x2f
        /*07b2*/ 	.short	(.L_329 - .L_328)
	.align		4
.L_328:
        /*07b4*/ 	.word	index@(_ZN10layer_norm13ln_bwd_kernelINS_13Kernel_traitsIf6__halfS2_S2_fjLj8192ELj1ELj1ELj8ELj16ENS_18Kernel_traits_baseILj8192EfS2_S2_S2_fjLj256EEEEELb1ELb1ELb1ELb0EEEvNS_9BwdParamsE)
        /*07b8*/ 	.word	0x000000ff


	//----- nvinfo : EIATTR_FRAME_SIZE
	.align		4
.L_329:
        /*07bc*/ 	.byte	0x04, 0x11
        /*07be*/ 	.short	(.L_331 - .L_330)
	.align		4
.L_330:
        /*07c0*/ 	.word	index@(_ZN10layer_norm13ln_bwd_kernelINS_13Kernel_traitsIf6__halfS2_S2_fjLj8192ELj1ELj1ELj8ELj16ENS_18Kernel_traits_baseILj8192EfS2_S2_S2_fjLj256EEEEELb1ELb1ELb1ELb0EEEvNS_9BwdParamsE)
        /*07c4*/ 	.word	0x00000088


	//----- nvinfo : EIATTR_REGCOUNT
	.align		4
.L_331:
        /*07c8*/ 	.byte	0x04, 0x2f
        /*07ca*/ 	.short	(.L_333 - .L_332)
	.align		4
.L_332:
        /*07cc*/ 	.word	index@(_ZN10layer_norm22ln_bwd_finalize_kernelINS_22Kernel_traits_finalizeILj8192Ef6__halfS2_S2_fjLb1ELj1024ELj4ENS_18Kernel_traits_baseILj8192EfS2_S2_S2_fjLj1024EEEEELb1ELb0EEEvNS_9BwdParamsE)
        /*07d0*/ 	.word	0x00000020


	//----- nvinfo : EIATTR_FRAME_SIZE
	.align		4
.L_333:
        /*07d4*/ 	.byte	0x04, 0x11
        /*07d6*/ 	.short	(.L_335 - .L_334)
	.align		4
.L_334:
        /*07d8*/ 	.word	index@(_ZN10layer_norm22ln_bwd_finalize_kernelINS_22Kernel_traits_finalizeILj8192Ef6__halfS2_S2_fjLb1ELj1024ELj4ENS_18Kernel_traits_baseILj8192EfS2_S2_S2_fjLj1024EEEEELb1ELb0EEEvNS_9BwdParamsE)
        /*07dc*/ 	.word	0x00000000


	//----- nvinfo : EIATTR_REGCOUNT
	.align		4
.L_335:
        /*07e0*/ 	.byte	0x04, 0x2f
        /*07e2*/ 	.short	(.L_337 - .L_336)
	.align		4
.L_336:
        /*07e4*/ 	.word	index@(_ZN10layer_norm13ln_bwd_kernelINS_13Kernel_traitsIf6__halfS2_S2_fjLj8192ELj1ELj1ELj8ELj16ENS_18Kernel_traits_baseILj8192EfS2_S2_S2_fjLj256EEEEELb1ELb1ELb0ELb1EEEvNS_9BwdParamsE)
        /*07e8*/ 	.word	0x000000ff


	//----- nvinfo : EIATTR_FRAME_SIZE
	.align		4
.L_337:
        /*07ec*/ 	.byte	0x04, 0x11
        /*07ee*/ 	.short	(.L_339 - .L_338)
	.align		4
.L_338:
        /*07f0*/ 	.word	index@(_ZN10layer_norm13ln_bwd_kernelINS_13Kernel_traitsIf6__halfS2_S2_fjLj8192ELj1ELj1ELj8ELj16ENS_18Kernel_traits_baseILj8192EfS2_S2_S2_fjLj256EEEEELb1ELb1ELb0ELb1EEEvNS_9BwdParamsE)
        /*07f4*/ 	.word	0x00000048


	//----- nvinfo : EIATTR_REGCOUNT
	.align		4
.L_339:
        /*07f8*/ 	.byte	0x04, 0x2f
        /*07fa*/ 	.short	(.L_341 - .L_340)
	.align		4
.L_340:
        /*07fc*/ 	.word	index@(_ZN10layer_norm13ln_bwd_kernelINS_13Kernel_traitsIf6__halfS2_S2_fjLj8192ELj1ELj1ELj8ELj16ENS_18Kernel_traits_baseILj8192EfS2_S2_S2_fjLj256EEEEELb1ELb1ELb0ELb0EEEvNS_9BwdParamsE)
        /*0800*/ 	.word	0x000000ff


	//----- nvinfo : EIATTR_FRAME_SIZE
	.align		4
.L_341:
        /*0804*/ 	.byte	0x04, 0x11
        /*0806*/ 	.short	(.L_343 - .L_342)
	.align		4
.L_342:
        /*0808*/ 	.word	index@(_ZN10layer_norm13ln_bwd_kernelINS_13Kernel_traitsIf6__halfS2_S2_fjLj8192ELj1ELj1ELj8ELj16ENS_18Kernel_traits_baseILj8192EfS2_S2_S2_fjLj256EEEEELb1ELb1ELb0ELb0EEEvNS_9BwdParamsE)
        /*080c*/ 	.word	0x00000070


	//----- nvinfo : EIATTR_REGCOUNT
	.align		4
.L_343:
        /*0810*/ 	.byte	0x04, 0x2f
        /*0812*/ 	.short	(.L_345 - .L_344)
	.align		4
.L_344:
        /*0814*/ 	.word	index@(_ZN10layer_norm13ln_bwd_kernelINS_13Kernel_traitsIf6__halfS2_S2_fjLj8192ELj1ELj1ELj8ELj16ENS_18Kernel_traits_baseILj8192EfS2_S2_S2_fjLj256EEEEELb1ELb0ELb1ELb1EEEvNS_9BwdParamsE)
        /*0818*/ 	.word	0x000000f1


	//----- nvinfo : EIATTR_FRAME_SIZE
	.align		4
.L_345:
        /*081c*/ 	.byte	0x04, 0x11
        /*081e*/ 	.short	(.L_347 - .L_346)
	.align		4
.L_346:
        /*0820*/ 	.word	index@(_ZN10layer_norm13ln_bwd_kernelINS_13Kernel_traitsIf6__halfS2_S2_fjLj8192ELj1ELj1ELj8ELj16ENS_18Kernel_traits_baseILj8192EfS2_S2_S2_fjLj256EEEEELb1ELb0ELb1ELb1EEEvNS_9BwdParamsE)
        /*0824*/ 	.word	0x00000000


	//----- nvinfo : EIATTR_REGCOUNT
	.align		4
.L_347:
        /*0828*/ 	.byte	0x04, 0x2f
        /*082a*/ 	.short	(.L_349 - .L_348)
	.align		4
.L_348:
        /*082c*/ 	.word	index@(_ZN10layer_norm22ln_bwd_finalize_kernelINS_22Kernel_traits_finalizeILj8192Ef6__halfS2_S2_fjLb0ELj1024ELj4ENS_18Kernel_traits_baseILj8192EfS2_S2_S2_fjLj1024EEEEELb0ELb1EEEvNS_9BwdParamsE)
        /*0830*/ 	.word	0x00000020


	//----- nvinfo : EIATTR_FRAME_SIZE
	.align		4
.L_349:
        /*0834*/ 	.byte	0x04, 0x11
        /*0836*/ 	.short	(.L_351 - .L_350)
	.align		4
.L_350:
        /*0838*/ 	.word	index@(_ZN10layer_norm22ln_bwd_finalize_kernelINS_22Kernel_traits_finalizeILj8192Ef6__halfS2_S2_fjLb0ELj1024ELj4ENS_18Kernel_traits_baseILj8192EfS2_S2_S2_fjLj1024EEEEELb0ELb1EEEvNS_9BwdParamsE)
        /*083c*/ 	.word	0x00000000


	//----- nvinfo : EIATTR_REGCOUNT
	.align		4
.L_351:
        /*0840*/ 	.byte	0x04, 0x2f
        /*0842*/ 	.short	(.L_353 - .L_352)
	.align		4
.L_352:
        /*0844*/ 	.word	index@(_ZN10layer_norm13ln_bwd_kernelINS_13Kernel_traitsIf6__halfS2_S2_fjLj8192ELj1ELj1ELj8ELj16ENS_18Kernel_traits_baseILj8192EfS2_S2_S2_fjLj256EEEEELb1ELb0ELb1ELb0EEEvNS_9BwdParamsE)
        /*0848*/ 	.word	0x000000e4


	//----- nvinfo : EIATTR_FRAME_SIZE
	.align		4
.L_353:
        /*084c*/ 	.byte	0x04, 0x11
        /*084e*/ 	.short	(.L_355 - .L_354)
	.align		4
.L_354:
        /*0850*/ 	.word	index@(_ZN10layer_norm13ln_bwd_kernelINS_13Kernel_traitsIf6__halfS2_S2_fjLj8192ELj1ELj1ELj8ELj16ENS_18Kernel_traits_baseILj8192EfS2_S2_S2_fjLj256EEEEELb1ELb0ELb1ELb0EEEvNS_9BwdParamsE)
        /*0854*/ 	.word	0x00000000


	//----- nvinfo : EIATTR_REGCOUNT
	.align		4
.L_355:
        /*0858*/ 	.byte	0x04, 0x2f
        /*085a*/ 	.short	(.L_357 - .L_356)
	.align		4
.L_356:
        /*085c*/ 	.word	index@(_ZN10layer_norm22ln_bwd_finalize_kernelINS_22Kernel_traits_finalizeILj8192Ef6__halfS2_S2_fjLb0ELj1024ELj4ENS_18Kernel_traits_baseILj8192EfS2_S2_S2_fjLj1024EEEEELb0ELb0EEEvNS_9BwdParamsE)
        /*0860*/ 	.word	0x00000020


	//----- nvinfo : EIATTR_FRAME_SIZE
	.align		4
.L_357:
        /*0864*/ 	.byte	0x04, 0x11
        /*0866*/ 	.short	(.L_359 - .L_358)
	.align		4
.L_358:
        /*0868*/ 	.word	index@(_ZN10layer_norm22ln_bwd_finalize_kernelINS_22Kernel_traits_finalizeILj8192Ef6__halfS2_S2_fjLb0ELj1024ELj4ENS_18Kernel_traits_baseILj8192EfS2_S2_S2_fjLj1024EEEEELb0ELb0EEEvNS_9BwdParamsE)
        /*086c*/ 	.word	0x00000000


	//----- nvinfo : EIATTR_REGCOUNT
	.align		4
.L_359:
        /*0870*/ 	.byte	0x04, 0x2f
        /*0872*/ 	.short	(.L_361 - .L_360)
	.align		4
.L_360:
        /*0874*/ 	.word	index@(_ZN10layer_norm13ln_bwd_kernelINS_13Kernel_traitsIf6__halfS2_S2_fjLj8192ELj1ELj1ELj8ELj16ENS_18Kernel_traits_baseILj8192EfS2_S2_S2_fjLj256EEEEELb1ELb0ELb0ELb1EEEvNS_9BwdParamsE)
        /*0878*/ 	.word	0x000000e5


	//----- nvinfo : EIATTR_FRAME_SIZE
	.align		4
.L_361:
        /*087c*/ 	.byte	0x04, 0x11
        /*087e*/ 	.short	(.L_363 - .L_362)
	.align		4
.L_362:
        /*0880*/ 	.word	index@(_ZN10layer_norm13ln_bwd_kernelINS_13Kernel_traitsIf6__halfS2_S2_fjLj8192ELj1ELj1ELj8ELj16ENS_18Kernel_traits_baseILj8192EfS2_S2_S2_fjLj256EEEEELb1ELb0ELb0ELb1EEEvNS_9BwdParamsE)
        /*0884*/ 	.word	0x00000000


	//----- nvinfo : EIATTR_REGCOUNT
	.align		4
.L_363:
        /*0888*/ 	.byte	0x04, 0x2f
        /*088a*/ 	.short	(.L_365 - .L_364)
	.align		4
.L_364:
        /*088c*/ 	.word	index@(_ZN10layer_norm13ln_bwd_kernelINS_13Kernel_traitsIf6__halfS2_S2_fjLj8192ELj1ELj1ELj8ELj16ENS_18Kernel_traits_baseILj8192EfS2_S2_S2_fjLj256EEEEELb1ELb0ELb0ELb0EEEvNS_9BwdParamsE)
        /*0890*/ 	.word	0x000000df


	//----- nvinfo : EIATTR_FRAME_SIZE
	.align		4
.L_365:
        /*0894*/ 	.byte	0x04, 0x11
        /*0896*/ 	.short	(.L_367 - .L_366)
	.align		4
.L_366:
        /*0898*/ 	.word	index@(_ZN10layer_norm13ln_bwd_kernelINS_13Kernel_traitsIf6__halfS2_S2_fjLj8192ELj1ELj1ELj8ELj16ENS_18Kernel_traits_baseILj8192EfS2_S2_S2_fjLj256EEEEELb1ELb0ELb0ELb0EEEvNS_9BwdParamsE)
        /*089c*/ 	.word	0x00000000


	//----- nvinfo : EIATTR_REGCOUNT
	.align		4
.L_367:
        /*08a0*/ 	.byte	0x04, 0x2f
        /*08a2*/ 	.short	(.L_369 - .L_368)
	.align		4
.L_368:
        /*08a4*/ 	.word	index@(_ZN10layer_norm13ln_bwd_kernelINS_13Kernel_traitsIf6__halfS2_S2_fjLj8192ELj1ELj1ELj8ELj16ENS_18Kernel_traits_baseILj8192EfS2_S2_S2_fjLj256EEEEELb0ELb1ELb1ELb1EEEvNS_9BwdParamsE)
        /*08a8*/ 	.word	0x000000ff


	//----- nvinfo : EIATTR_FRAME_SIZE
	.align		4
.L_369:
        /*08ac*/ 	.byte	0x04, 0x11
        /*08ae*/ 	.short	(.L_371 - .L_370)
	.align		4
.L_370:
        /*08b0*/ 	.word	index@(_ZN10layer_norm13ln_bwd_kernelINS_13Kernel_traitsIf6__halfS2_S2_fjLj8192ELj1ELj1ELj8ELj16ENS_18Kernel_traits_baseILj8192EfS2_S2_S2_fjLj256EEEEELb0ELb1ELb1ELb1EEEvNS_9BwdParamsE)
        /*08b4*/ 	.word	0x00000068


	//----- nvinfo : EIATTR_REGCOUNT
	.align		4
.L_371:
        /*08b8*/ 	.byte	0x04, 0x2f
        /*08ba*/ 	.short	(.L_373 - .L_372)
	.align		4
.L_372:
        /*08bc*/ 	.word	index@(_ZN10layer_norm13ln_bwd_kernelINS_13Kernel_traitsIf6__halfS2_S2_fjLj8192ELj1ELj1ELj8ELj16ENS_18Kernel_traits_baseILj8192EfS2_S2_S2_fjLj256EEEEELb0ELb1ELb1ELb0EEEvNS_9BwdParamsE)
        /*08c0*/ 	.word	0x000000ff


	//----- nvinfo : EIATTR_FRAME_SIZE
	.align		4
.L_373:
        /*08c4*/ 	.byte	0x04, 0x11
        /*08c6*/ 	.short	(.L_375 - .L_374)
	.align		4
.L_374:
        /*08c8*/ 	.word	index@(_ZN10layer_norm13ln_bwd_kernelINS_13Kernel_traitsIf6__halfS2_S2_fjLj8192ELj1ELj1ELj8ELj16ENS_18Kernel_traits_baseILj8192EfS2_S2_S2_fjLj256EEEEELb0ELb1ELb1ELb0EEEvNS_9BwdParamsE)
        /*08cc*/ 	.word	0x00000060


	//----- nvinfo : EIATTR_REGCOUNT
	.align		4
.L_375:
        /*08d0*/ 	.byte	0x04, 0x2f
        /*08d2*/ 	.short	(.L_377 - .L_376)
	.align		4
.L_376:
        /*08d4*/ 	.word	index@(_ZN10layer_norm13ln_bwd_kernelINS_13Kernel_traitsIf6__halfS2_S2_fjLj8192ELj1ELj1ELj8ELj16ENS_18Kernel_traits_baseILj8192EfS2_S2_S2_fjLj256EEEEELb0ELb1ELb0ELb1EEEvNS_9BwdParamsE)
        /*08d8*/ 	.word	0x000000ff


	//----- nvinfo : EIATTR_FRAME_SIZE
	.align		4
.L_377:
        /*08dc*/ 	.byte	0x04, 0x11
        /*08de*/ 	.short	(.L_379 - .L_378)
	.align		4
.L_378:
        /*08e0*/ 	.word	index@(_ZN10layer_norm13ln_bwd_kernelINS_13Kernel_traitsIf6__halfS2_S2_fjLj8192ELj1ELj1ELj8ELj16ENS_18Kernel_traits_baseILj8192EfS2_S2_S2_fjLj256EEEEELb0ELb1ELb0ELb1EEEvNS_9BwdParamsE)
        /*08e4*/ 	.word	0x00000028


	//----- nvinfo : EIATTR_REGCOUNT
	.align		4
.L_379:
        /*08e8*/ 	.byte	0x04, 0x2f
        /*08ea*/ 	.short	(.L_381 - .L_380)
	.align		4
.L_380:
        /*08ec*/ 	.word	index@(_ZN10layer_norm13ln_bwd_kernelINS_13Kernel_traitsIf6__halfS2_S2_fjLj8192ELj1ELj1ELj8ELj16ENS_18Kernel_traits_baseILj8192EfS2_S2_S2_fjLj256EEEEELb0ELb1ELb0ELb0EEEvNS_9BwdParamsE)
        /*08f0*/ 	.word	0x000000ff


	//----- nvinfo : EIATTR_FRAME_SIZE
	.align		4
.L_381:
        /*08f4*/ 	.byte	0x04, 0x11
        /*08f6*/ 	.short	(.L_383 - .L_382)
	.align		4
.L_382:
        /*08f8*/ 	.word	index@(_ZN10layer_norm13ln_bwd_kernelINS_13Kernel_traitsIf6__halfS2_S2_fjLj8192ELj1ELj1ELj8ELj16ENS_18Kernel_traits_baseILj8192EfS2_S2_S2_fjLj256EEEEELb0ELb1ELb0ELb0EEEvNS_9BwdParamsE)
        /*08fc*/ 	.word	0x00000030


	//----- nvinfo : EIATTR_REGCOUNT
	.align		4
.L_383:
        /*0900*/ 	.byte	0x04, 0x2f
        /*0902*/ 	.short	(.L_385 - .L_384)
	.align		4
.L_384:
        /*0904*/ 	.word	index@(_ZN10layer_norm13ln_bwd_kernelINS_13Kernel_traitsIf6__halfS2_S2_fjLj8192ELj1ELj1ELj8ELj16ENS_18Kernel_traits_baseILj8192EfS2_S2_S2_fjLj256EEEEELb0ELb0ELb1ELb1EEEvNS_9BwdParamsE)
        /*0908*/ 	.word	0x000000ed


	//----- nvinfo : EIATTR_FRAME_SIZE
	.align		4
.L_385:
        /*090c*/ 	.byte	0x04, 0x11
        /*090e*/ 	.short	(.L_387 - .L_386)
	.align		4
.L_386:
        /*0910*/ 	.word	index@(_ZN10layer_norm13ln_bwd_kernelINS_13Kernel_traitsIf6__halfS2_S2_fjLj8192ELj1ELj1ELj8ELj16ENS_18Kernel_traits_baseILj8192EfS2_S2_S2_fjLj256EEEEELb0ELb0ELb1ELb1EEEvNS_9BwdParamsE)
        /*0914*/ 	.word	0x00000000


	//----- nvinfo : EIATTR_REGCOUNT
	.align		4
.L_387:
        /*0918*/ 	.byte	0x04, 0x2f
        /*091a*/ 	.short	(.L_389 - .L_388)
	.align		4
.L_388:
        /*091c*/ 	.word	index@(_ZN10layer_norm13ln_bwd_kernelINS_13Kernel_traitsIf6__halfS2_S2_fjLj8192ELj1ELj1ELj8ELj16ENS_18Kernel_traits_baseILj8192EfS2_S2_S2_fjLj256EEEEELb0ELb0ELb1ELb0EEEvNS_9BwdParamsE)
        /*0920*/ 	.word	0x000000dc


	//----- nvinfo : EIATTR_FRAME_SIZE
	.align		4
.L_389:
        /*0924*/ 	.byte	0x04, 0x11
        /*0926*/ 	.short	(.L_391 - .L_390)
	.align		4
.L_390:
        /*0928*/ 	.word	index@(_ZN10layer_norm13ln_bwd_kernelINS_13Kernel_traitsIf6__halfS2_S2_fjLj8192ELj1ELj1ELj8ELj16ENS_18Kernel_traits_baseILj8192EfS2_S2_S2_fjLj256EEEEELb0ELb0ELb1ELb0EEEvNS_9BwdParamsE)
        /*092c*/ 	.word	0x00000000


	//----- nvinfo : EIATTR_REGCOUNT
	.align		4
.L_391:
        /*0930*/ 	.byte	0x04, 0x2f
        /*0932*/ 	.short	(.L_393 - .L_392)
	.align		4
.L_392:
        /*0934*/ 	.word	index@(_ZN10layer_norm13ln_bwd_kernelINS_13Kernel_traitsIf6__halfS2_S2_fjLj8192ELj1ELj1ELj8ELj16ENS_18Kernel_traits_baseILj8192EfS2_S2_S2_fjLj256EEEEELb0ELb0ELb0ELb1EEEvNS_9BwdParamsE)
        /*0938*/ 	.word	0x000000ef


	//----- nvinfo : EIATTR_FRAME_SIZE
	.align		4
.L_393:
        /*093c*/ 	.byte	0x04, 0x11
        /*093e*/ 	.short	(.L_395 - .L_394)
	.align		4
.L_394:
        /*0940*/ 	.word	index@(_ZN10layer_norm13ln_bwd_kernelINS_13Kernel_traitsIf6__halfS2_S2_fjLj8192ELj1ELj1ELj8ELj16ENS_18Kernel_traits_baseILj8192EfS2_S2_S2_fjLj256EEEEELb0ELb0ELb0ELb1EEEvNS_9BwdParamsE)
        /*0944*/ 	.word	0x00000000


	//----- nvinfo : EIATTR_REGCOUNT
	.align		4
.L_395:
        /*0948*/ 	.byte	0x04, 0x2f
        /*094a*/ 	.short	(.L_397 - .L_396)
	.align		4
.L_396:
        /*094c*/ 	.word	index@(_ZN10layer_norm13ln_bwd_kernelINS_13Kernel_traitsIf6__halfS2_S2_fjLj8192ELj1ELj1ELj8ELj16ENS_18Kernel_traits_baseILj8192EfS2_S2_S2_fjLj256EEEEELb0ELb0ELb0ELb0EEEvNS_9BwdParamsE)
        /*0950*/ 	.word	0x000000d5


	//----- nvinfo : EIATTR_FRAME_SIZE
	.align		4
.L_397:
        /*0954*/ 	.byte	0x04, 0x11
        /*0956*/ 	.short	(.L_399 - .L_398)
	.align		4
.L_398:
        /*0958*/ 	.word	index@(_ZN10layer_norm13ln_bwd_kernelINS_13Kernel_traitsIf6__halfS2_S2_fjLj8192ELj1ELj1ELj8ELj16ENS_18Kernel_traits_baseILj8192EfS2_S2_S2_fjLj256EEEEELb0ELb0ELb0ELb0EEEvNS_9BwdParamsE)
        /*095c*/ 	.word	0x00000000


	//----- nvinfo : EIATTR_REGCOUNT
	.align		4
.L_399:
        /*0960*/ 	.byte	0x04, 0x2f
        /*0962*/ 	.short	(.L_401 - .L_400)
	.align		4
.L_400:
        /*0964*/ 	.word	index@(_ZN10layer_norm13ln_bwd_kernelINS_13Kernel_traitsIf13__nv_bfloat16fS2_fjLj8192ELj1ELj1ELj8ELj16ENS_18Kernel_traits_baseILj8192EfS2_fS2_fjLj256EEEEELb1ELb1ELb1ELb1EEEvNS_9BwdParamsE)
        /*0968*/ 	.word	0x000000ff


	//----- nvinfo : EIATTR_FRAME_SIZE
	.align		4
.L_401:
        /*096c*/ 	.byte	0x04, 0x11
        /*096e*/ 	.short	(.L_403 - .L_402)
	.align		4
.L_402:
        /*0970*/ 	.word	index@(_ZN10layer_norm13ln_bwd_kernelINS_13Kernel_traitsIf13__nv_bfloat16fS2_fjLj8192ELj1ELj1ELj8ELj16ENS_18Kernel_traits_baseILj8192EfS2_fS2_fjLj256EEEEELb1ELb1ELb1ELb1EEEvNS_9BwdParamsE)
        /*0974*/ 	.word	0x000000f0


	//----- nvinfo : EIATTR_REGCOUNT
	.align		4
.L_403:
        /*0978*/ 	.byte	0x04, 0x2f
        /*097a*/ 	.short	(.L_405 - .L_404)
	.align		4
.L_404:
        /*097c*/ 	.word	index@(_ZN10layer_norm22ln_bwd_finalize_kernelINS_22Kernel_traits_finalizeILj8192Ef13__nv_bfloat16fS2_fjLb1ELj1024ELj4ENS_18Kernel_traits_baseILj8192EfS2_fS2_fjLj1024EEEEELb1ELb1EEEvNS_9BwdParamsE)
        /*0980*/ 	.word	0x00000020


	//----- nvinfo : EIATTR_FRAME_SIZE
	.align		4
.L_405:
        /*0984*/ 	.byte	0x04, 0x11
        /*0986*/ 	.short	(.L_407 - .L_406)
	.align		4
.L_406:
        /*0988*/ 	.word	index@(_ZN10layer_norm22ln_bwd_finalize_kernelINS_22Kernel_traits_finalizeILj8192Ef13__nv_bfloat16fS2_fjLb1ELj1024ELj4ENS_18Kernel_traits_baseILj8192EfS2_fS2_fjLj1024EEEEELb1ELb1EEEvNS_9BwdParamsE)
        /*098c*/ 	.word	0x00000000


	//----- nvinfo : EIATTR_REGCOUNT
	.align		4
.L_407:
        /*0990*/ 	.byte	0x04, 0x2f
        /*0992*/ 	.short	(.L_409 - .L_408)
	.align		4
.L_408:
        /*0994*/ 	.word	index@(_ZN10layer_norm13ln_bwd_kernelINS_13Kernel_traitsIf13__nv_bfloat16fS2_fjLj8192ELj1ELj1ELj8ELj16ENS_18Kernel_traits_baseILj8192EfS2_fS2_fjLj256EEEEELb1ELb1ELb1ELb0EEEvNS_9BwdParamsE)
        /*0998*/ 	.word	0x000000ff


	//----- nvinfo : EIATTR_FRAME_SIZE
	.align		4
.L_409:
        /*099c*/ 	.byte	0x04, 0x11
        /*099e*/ 	.short	(.L_411 - .L_410)
	.align		4
.L_410:
        /*09a0*/ 	.word	index@(_ZN10layer_norm13ln_bwd_kernelINS_13Kernel_traitsIf13__nv_bfloat16fS2_fjLj8192ELj1ELj1ELj8ELj16ENS_18Kernel_traits_baseILj8192EfS2_fS2_fjLj256EEEEELb1ELb1ELb1ELb0EEEvNS_9BwdParamsE)
        /*09a4*/ 	.word	0x000000e0


	//----- nvinfo : EIATTR_REGCOUNT
	.align		4
.L_411:
        /*09a8*/ 	.byte	0x04, 0x2f
        /*09aa*/ 	.short	(.L_413 - .L_412)
	.align		4
.L_412:
        /*09ac*/ 	.word	index@(_ZN10layer_norm22ln_bwd_finalize_kernelINS_22Kernel_traits_finalizeILj8192Ef13__nv_bfloat16fS2_fjLb1ELj1024ELj4ENS_18Kernel_traits_baseILj8192EfS2_fS2_fjLj1024EEEEELb1ELb0EEEvNS_9BwdParamsE)
        /*09b0*/ 	.word	0x00000020


	//----- nvinfo : EIATTR_FRAME_SIZE
	.align		4
.L_413:
        /*09b4*/ 	.byte	0x04, 0x11
        /*09b6*/ 	.short	(.L_415 - .L_414)
	.align		4
.L_414:
        /*09b8*/ 	.word	index@(_ZN10layer_norm22ln_bwd_finalize_kernelINS_22Kernel_traits_finalizeILj8192Ef13__nv_bfloat16fS2_fjLb1ELj1024ELj4ENS_18Kernel_traits_baseILj8192EfS2_fS2_fjLj1024EEEEELb1ELb0EEEvNS_9BwdParamsE)
        /*09bc*/ 	.word	0x00000000


	//----- nvinfo : EIATTR_REGCOUNT
	.align		4
.L_415:
        /*09c0*/ 	.byte	0x04, 0x2f
        /*09c2*/ 	.short	(.L_417 - .L_416)
	.align		4
.L_416:
        /*09c4*/ 	.word	index@(_ZN10layer_norm13ln_bwd_kernelINS_13Kernel_traitsIf13__nv_bfloat16fS2_fjLj8192ELj1ELj1ELj8ELj16ENS_18Kernel_traits_baseILj8192EfS2_fS2_fjLj256EEEEELb1ELb1ELb0ELb1EEEvNS_9BwdParamsE)
        /*09c8*/ 	.word	0x000000ff


	//----- nvinfo : EIATTR_FRAME_SIZE
	.align		4
.L_417:
        /*09cc*/ 	.byte	0x04, 0x11
        /*09ce*/ 	.short	(.L_419 - .L_418)
	.align		4
.L_418:
        /*09d0*/ 	.word	index@(_ZN10layer_norm13ln_bwd_kernelINS_13Kernel_traitsIf13__nv_bfloat16fS2_fjLj8192ELj1ELj1ELj8ELj16ENS_18Kernel_traits_baseILj8192EfS2_fS2_fjLj256EEEEELb1ELb1ELb0ELb1EEEvNS_9BwdParamsE)
        /*09d4*/ 	.word	0x000000a0


	//----- nvinfo : EIATTR_REGCOUNT
	.align		4
.L_419:
        /*09d8*/ 	.byte	0x04, 0x2f
        /*09da*/ 	.short	(.L_421 - .L_420)
	.align		4
.L_420:
        /*09dc*/ 	.word	index@(_ZN10layer_norm13ln_bwd_kernelINS_13Kernel_traitsIf13__nv_bfloat16fS2_fjLj8192ELj1ELj1ELj8ELj16ENS_18Kernel_traits_baseILj8192EfS2_fS2_fjLj256EEEEELb1ELb1ELb0ELb0EEEvNS_9BwdParamsE)
        /*09e0*/ 	.word	0x000000ff


	//----- nvinfo : EIATTR_FRAME_SIZE
	.align		4
.L_421:
        /*09e4*/ 	.byte	0x04, 0x11
        /*09e6*/ 	.short	(.L_423 - .L_422)
	.align		4
.L_422:
        /*09e8*/ 	.word	index@(_ZN10layer_norm13ln_bwd_kernelINS_13Kernel_traitsIf13__nv_bfloat16fS2_fjLj8192ELj1ELj1ELj8ELj16ENS_18Kernel_traits_baseILj8192EfS2_fS2_fjLj256EEEEELb1ELb1ELb0ELb0EEEvNS_9BwdParamsE)
        /*09ec*/ 	.word	0x000000b0


	//----- nvinfo : EIATTR_REGCOUNT
	.align		4
.L_423:
        /*09f0*/ 	.byte	0x04, 0x2f
        /*09f2*/ 	.short	(.L_425 - .L_424)
	.align		4
.L_424:
        /*09f4*/ 	.word	index@(_ZN10layer_norm13ln_bwd_kernelINS_13Kernel_traitsIf13__nv_bfloat16fS2_fjLj8192ELj1ELj1ELj8ELj16ENS_18Kernel_traits_baseILj8192EfS2_fS2_fjLj256EEEEELb1ELb0ELb1ELb1EEEvNS_9BwdParamsE)
        /*09f8*/ 	.word	0x000000fa


	//----- nvinfo : EIATTR_FRAME_SIZE
	.align		4
.L_425:
        /*09fc*/ 	.byte	0x04, 0x11
        /*09fe*/ 	.short	(.L_427 - .L_426)
	.align		4
.L_426:
        /*0a00*/ 	.word	index@(_ZN10layer_norm13ln_bwd_kernelINS_13Kernel_traitsIf13__nv_bfloat16fS2_fjLj8192ELj1ELj1ELj8ELj16ENS_18Kernel_traits_baseILj8192EfS2_fS2_fjLj256EEEEELb1ELb0ELb1ELb1EEEvNS_9BwdParamsE)
        /*0a04*/ 	.word	0x00000000


	//----- nvinfo : EIATTR_REGCOUNT
	.align		4
.L_427:
        /*0a08*/ 	.byte	0x04, 0x2f
        /*0a0a*/ 	.short	(.L_429 - .L_428)
	.align		4
.L_428:
        /*0a0c*/ 	.word	index@(_ZN10layer_norm22ln_bwd_finalize_kernelINS_22Kernel_traits_finalizeILj8192Ef13__nv_bfloat16fS2_fjLb0ELj1024ELj4ENS_18Kernel_traits_baseILj8192EfS2_fS2_fjLj1024EEEEELb0ELb1EEEvNS_9BwdParamsE)
        /*0a10*/ 	.word	0x00000020


	//----- nvinfo : EIATTR_FRAME_SIZE
	.align		4
.L_429:
        /*0a14*/ 	.byte	0x04, 0x11
        /*0a16*/ 	.short	(.L_431 - .L_430)
	.align		4
.L_430:
        /*0a18*/ 	.word	index@(_ZN10layer_norm22ln_bwd_finalize_kernelINS_22Kernel_traits_finalizeILj8192Ef13__nv_bfloat16fS2_fjLb0ELj1024ELj4ENS_18Kernel_traits_baseILj8192EfS2_fS2_fjLj1024EEEEELb0ELb1EEEvNS_9BwdParamsE)
        /*0a1c*/ 	.word	0x00000000


	//----- nvinfo : EIATTR_REGCOUNT
	.align		4
.L_431:
        /*0a20*/ 	.byte	0x04, 0x2f
        /*0a22*/ 	.short	(.L_433 - .L_432)
	.align		4
.L_432:
        /*0a24*/ 	.word	index@(_ZN10layer_norm13ln_bwd_kernelINS_13Kernel_traitsIf13__nv_bfloat16fS2_fjLj8192ELj1ELj1ELj8ELj16ENS_18Kernel_traits_baseILj8192EfS2_fS2_fjLj256EEEEELb1ELb0ELb1ELb0EEEvNS_9BwdParamsE)
        /*0a28*/ 	.word	0x000000f6


	//----- nvinfo : EIATTR_FRAME_SIZE
	.align		4
.L_433:
        /*0a2c*/ 	.byte	0x04, 0x11
        /*0a2e*/ 	.short	(.L_435 - .L_434)
	.align		4
.L_434:
        /*0a30*/ 	.word	index@(_ZN10layer_norm13ln_bwd_kernelINS_13Kernel_traitsIf13__nv_bfloat16fS2_fjLj8192ELj1ELj1ELj8ELj16ENS_18Kernel_traits_baseILj8192EfS2_fS2_fjLj256EEEEELb1ELb0ELb1ELb0EEEvNS_9BwdParamsE)
        /*0a34*/ 	.word	0x00000000


	//----- nvinfo : EIATTR_REGCOUNT
	.align		4
.L_435:
        /*0a38*/ 	.byte	0x04, 0x2f
        /*0a3a*/ 	.short	(.L_437 - .L_436)
	.align		4
.L_436:
        /*0a3c*/ 	.word	index@(_ZN10layer_norm22ln_bwd_finalize_kernelINS_22Kernel_traits_finalizeILj8192Ef13__nv_bfloat16fS2_fjLb0ELj1024ELj4ENS_18Kernel_traits_baseILj8192EfS2_fS2_fjLj1024EEEEELb0ELb0EEEvNS_9BwdParamsE)
        /*0a40*/ 	.word	0x00000020


	//----- nvinfo : EIATTR_FRAME_SIZE
	.align		4
.L_437:
        /*0a44*/ 	.byte	0x04, 0x11
        /*0a46*/ 	.short	(.L_439 - .L_438)
	.align		4
.L_438:
        /*0a48*/ 	.word	index@(_ZN10layer_norm22ln_bwd_finalize_kernelINS_22Kernel_traits_finalizeILj8192Ef13__nv_bfloat16fS2_fjLb0ELj1024ELj4ENS_18Kernel_traits_baseILj8192EfS2_fS2_fjLj1024EEEEELb0ELb0EEEvNS_9BwdParamsE)
        /*0a4c*/ 	.word	0x00000000


	//----- nvinfo : EIATTR_REGCOUNT
	.align		4
.L_439:
        /*0a50*/ 	.byte	0x04, 0x2f
        /*0a52*/ 	.short	(.L_441 - .L_440)
	.align		4
.L_440:
        /*0a54*/ 	.word	index@(_ZN10layer_norm13ln_bwd_kernelINS_13Kernel_traitsIf13__nv_bfloat16fS2_fjLj8192ELj1ELj1ELj8ELj16ENS_18Kernel_traits_baseILj8192EfS2_fS2_fjLj256EEEEELb1ELb0ELb0ELb1EEEvNS_9BwdParamsE)
        /*0a58*/ 	.word	0x000000fe


	//----- nvinfo : EIATTR_FRAME_SIZE
	.align		4
.L_441:
        /*0a5c*/ 	.byte	0x04, 0x11
        /*0a5e*/ 	.short	(.L_443 - .L_442)
	.align		4
.L_442:
        /*0a60*/ 	.word	index@(_ZN10layer_norm13ln_bwd_kernelINS_13Kernel_traitsIf13__nv_bfloat16fS2_fjLj8192ELj1ELj1ELj8ELj16ENS_18Kernel_traits_baseILj8192EfS2_fS2_fjLj256EEEEELb1ELb0ELb0ELb1EEEvNS_9BwdParamsE)
        /*0a64*/ 	.word	0x00000000


	//----- nvinfo : EIATTR_REGCOUNT
	.align		4
.L_443:
        /*0a68*/ 	.byte	0x04, 0x2f
        /*0a6a*/ 	.short	(.L_445 - .L_444)
	.align		4
.L_444:
        /*0a6c*/ 	.word	index@(_ZN10layer_norm13ln_bwd_kernelINS_13Kernel_traitsIf13__nv_bfloat16fS2_fjLj8192ELj1ELj1ELj8ELj16ENS_18Kernel_traits_baseILj8192EfS2_fS2_fjLj256EEEEELb1ELb0ELb0ELb0EEEvNS_9BwdParamsE)
        /*0a70*/ 	.word	0x000000f3


	//----- nvinfo : EIATTR_FRAME_SIZE
	.align		4
.L_445:
        /*0a74*/ 	.byte	0x04, 0x11
        /*0a76*/ 	.short	(.L_447 - .L_446)
	.align		4
.L_446:
        /*0a78*/ 	.word	index@(_ZN10layer_norm13ln_bwd_kernelINS_13Kernel_traitsIf13__nv_bfloat16fS2_fjLj8192ELj1ELj1ELj8ELj16ENS_18Kernel_traits_baseILj8192EfS2_fS2_fjLj256EEEEELb1ELb0ELb0ELb0EEEvNS_9BwdParamsE)
        /*0a7c*/ 	.word	0x00000000


	//----- nvinfo : EIATTR_REGCOUNT
	.align		4
.L_447:
        /*0a80*/ 	.byte	0x04, 0x2f
        /*0a82*/ 	.short	(.L_449 - .L_448)
	.align		4
.L_448:
        /*0a84*/ 	.word	index@(_ZN10layer_norm13ln_bwd_kernelINS_13Kernel_traitsIf13__nv_bfloat16fS2_fjLj8192ELj1ELj1ELj8ELj16ENS_18Kernel_traits_baseILj8192EfS2_fS2_fjLj256EEEEELb0ELb1ELb1ELb1EEEvNS_9BwdParamsE)
        /*0a88*/ 	.word	0x000000ff


	//----- nvinfo : EIATTR_FRAME_SIZE
	.align		4
.L_449:
        /*0a8c*/ 	.byte	0x04, 0x11
        /*0a8e*/ 	.short	(.L_451 - .L_450)
	.align		4
.L_450:
        /*0a90*/ 	.word	index@(_ZN10layer_norm13ln_bwd_kernelINS_13Kernel_traitsIf13__nv_bfloat16fS2_fjLj8192ELj1ELj1ELj8ELj16ENS_18Kernel_traits_baseILj8192EfS2_fS2_fjLj256EEEEELb0ELb1ELb1ELb1EEEvNS_9BwdParamsE)
        /*0a94*/ 	.word	0x000000d0


	//----- nvinfo : EIATTR_REGCOUNT
	.align		4
.L_451:
        /*0a98*/ 	.byte	0x04, 0x2f
        /*0a9a*/ 	.short	(.L_453 - .L_452)
	.align		4
.L_452:
        /*0a9c*/ 	.word	index@(_ZN10layer_norm13ln_bwd_kernelINS_13Kernel_traitsIf13__nv_bfloat16fS2_fjLj8192ELj1ELj1ELj8ELj16ENS_18Kernel_traits_baseILj8192EfS2_fS2_fjLj256EEEEELb0ELb1ELb1ELb0EEEvNS_9BwdParamsE)
        /*0aa0*/ 	.word	0x000000ff


	//----- nvinfo : EIATTR_FRAME_SIZE
	.align		4
.L_453:
        /*0aa4*/ 	.byte	0x04, 0x11
        /*0aa6*/ 	.short	(.L_455 - .L_454)
	.align		4
.L_454:
        /*0aa8*/ 	.word	index@(_ZN10layer_norm13ln_bwd_kernelINS_13Kernel_traitsIf13__nv_bfloat16fS2_fjLj8192ELj1ELj1ELj8ELj16ENS_18Kernel_traits_baseILj8192EfS2_fS2_fjLj256EEEEELb0ELb1ELb1ELb0EEEvNS_9BwdParamsE)
        /*0aac*/ 	.word	0x000000c0


	//----- nvinfo : EIATTR_REGCOUNT
	.align		4
.L_455:
        /*0ab0*/ 	.byte	0x04, 0x2f
        /*0ab2*/ 	.short	(.L_457 - .L_456)
	.align		4
.L_456:
        /*0ab4*/ 	.word	index@(_ZN10layer_norm13ln_bwd_kernelINS_13Kernel_traitsIf13__nv_bfloat16fS2_fjLj8192ELj1ELj1ELj8ELj16ENS_18Kernel_traits_baseILj8192EfS2_fS2_fjLj256EEEEELb0ELb1ELb0ELb1EEEvNS_9BwdParamsE)
        /*0ab8*/ 	.word	0x000000ff


	//----- nvinfo : EIATTR_FRAME_SIZE
	.align		4
.L_457:
        /*0abc*/ 	.byte	0x04, 0x11
        /*0abe*/ 	.short	(.L_459 - .L_458)
	.align		4
.L_458:
        /*0ac0*/ 	.word	index@(_ZN10layer_norm13ln_bwd_kernelINS_13Kernel_traitsIf13__nv_bfloat16fS2_fjLj8192ELj1ELj1ELj8ELj16ENS_18Kernel_traits_baseILj8192EfS2_fS2_fjLj256EEEEELb0ELb1ELb0ELb1EEEvNS_9BwdParamsE)
        /*0ac4*/ 	.word	0x00000088


	//----- nvinfo : EIATTR_REGCOUNT
	.align		4
.L_459:
        /*0ac8*/ 	.byte	0x04, 0x2f
        /*0aca*/ 	.short	(.L_461 - .L_460)
	.align		4
.L_460:
        /*0acc*/ 	.word	index@(_ZN10layer_norm13ln_bwd_kernelINS_13Kernel_traitsIf13__nv_bfloat16fS2_fjLj8192ELj1ELj1ELj8ELj16ENS_18Kernel_traits_baseILj8192EfS2_fS2_fjLj256EEEEELb0ELb1ELb0ELb0EEEvNS_9BwdParamsE)
        /*0ad0*/ 	.word	0x000000ff


	//----- nvinfo : EIATTR_FRAME_SIZE
	.align		4
.L_461:
        /*0ad4*/ 	.byte	0x04, 0x11
        /*0ad6*/ 	.short	(.L_463 - .L_462)
	.align		4
.L_462:
        /*0ad8*/ 	.word	index@(_ZN10layer_norm13ln_bwd_kernelINS_13Kernel_traitsIf13__nv_bfloat16fS2_fjLj8192ELj1ELj1ELj8ELj16ENS_18Kernel_traits_baseILj8192EfS2_fS2_fjLj256EEEEELb0ELb1ELb0ELb0EEEvNS_9BwdParamsE)
        /*0adc*/ 	.word	0x00000090


	//----- nvinfo : EIATTR_REGCOUNT
	.align		4
.L_463:
        /*0ae0*/ 	.byte	0x04, 0x2f
        /*0ae2*/ 	.short	(.L_465 - .L_464)
	.align		4
.L_464:
        /*0ae4*/ 	.word	index@(_ZN10layer_norm13ln_bwd_kernelINS_13Kernel_traitsIf13__nv_bfloat16fS2_fjLj8192ELj1ELj1ELj8ELj16ENS_18Kernel_traits_baseILj8192EfS2_fS2_fjLj256EEEEELb0ELb0ELb1ELb1EEEvNS_9BwdParamsE)
        /*0ae8*/ 	.word	0x000000fe


	//----- nvinfo : EIATTR_FRAME_SIZE
	.align		4
.L_465:
        /*0aec*/ 	.byte	0x04, 0x11
        /*0aee*/ 	.short	(.L_467 - .L_466)
	.align		4
.L_466:
        /*0af0*/ 	.word	index@(_ZN10layer_norm13ln_bwd_kernelINS_13Kernel_traitsIf13__nv_bfloat16fS2_fjLj8192ELj1ELj1ELj8ELj16ENS_18Kernel_traits_baseILj8192EfS2_fS2_fjLj256EEEEELb0ELb0ELb1ELb1EEEvNS_9BwdParamsE)
        /*0af4*/ 	.word	0x00000000


	//----- nvinfo : EIATTR_REGCOUNT
	.align		4
.L_467:
        /*0af8*/ 	.byte	0x04, 0x2f
        /*0afa*/ 	.short	(.L_469 - .L_468)
	.align		4
.L_468:
        /*0afc*/ 	.word	index@(_ZN10layer_norm13ln_bwd_kernelINS_13Kernel_traitsIf13__nv_bfloat16fS2_fjLj8192ELj1ELj1ELj8ELj16ENS_18Kernel_traits_baseILj8192EfS2_fS2_fjLj256EEEEELb0ELb0ELb1ELb0EEEvNS_9BwdParamsE)
        /*0b00*/ 	.word	0x000000f2


	//----- nvinfo : EIATTR_FRAME_SIZE
	.align		4
.L_469:
        /*0b04*/ 	.byte	0x04, 0x11
        /*0b06*/ 	.short	(.L_471 - .L_470)
	.align		4
.L_470:
        /*0b08*/ 	.word	index@(_ZN10layer_norm13ln_bwd_kernelINS_13Kernel_traitsIf13__nv_bfloat16fS2_fjLj8192ELj1ELj1ELj8ELj16ENS_18Kernel_traits_baseILj8192EfS2_fS2_fjLj256EEEEELb0ELb0ELb1ELb0EEEvNS_9BwdParamsE)
        /*0b0c*/ 	.word	0x00000000


	//----- nvinfo : EIATTR_REGCOUNT
	.align		4
.L_471:
        /*0b10*/ 	.byte	0x04, 0x2f
        /*0b12*/ 	.short	(.L_473 - .L_472)
	.align		4
.L_472:
        /*0b14*/ 	.word	index@(_ZN10layer_norm13ln_bwd_kernelINS_13Kernel_traitsIf13__nv_bfloat16fS2_fjLj8192ELj1ELj1ELj8ELj16ENS_18Kernel_traits_baseILj8192EfS2_fS2_fjLj256EEEEELb0ELb0ELb0ELb1EEEvNS_9BwdParamsE)
        /*0b18*/ 	.word	0x000000ed


	//----- nvinfo : EIATTR_FRAME_SIZE
	.align		4
.L_473:
        /*0b1c*/ 	.byte	0x04, 0x11
        /*0b1e*/ 	.short	(.L_475 - .L_474)
	.align		4
.L_474:
        /*0b20*/ 	.word	index@(_ZN10layer_norm13ln_bwd_kernelINS_13Kernel_traitsIf13__nv_bfloat16fS2_fjLj8192ELj1ELj1ELj8ELj16ENS_18Kernel_traits_baseILj8192EfS2_fS2_fjLj256EEEEELb0ELb0ELb0ELb1EEEvNS_9BwdParamsE)
        /*0b24*/ 	.word	0x00000000


	//----- nvinfo : EIATTR_REGCOUNT
	.align		4
.L_475:
        /*0b28*/ 	.byte	0x04, 0x2f
        /*0b2a*/ 	.short	(.L_477 - .L_476)
	.align		4
.L_476:
        /*0b2c*/ 	.word	index@(_ZN10layer_norm13ln_bwd_kernelINS_13Kernel_traitsIf13__nv_bfloat16fS2_fjLj8192ELj1ELj1ELj8ELj16ENS_18Kernel_traits_baseILj8192EfS2_fS2_fjLj256EEEEELb0ELb0ELb0ELb0EEEvNS_9BwdParamsE)
        /*0b30*/ 	.word	0x000000e9


	//----- nvinfo : EIATTR_FRAME_SIZE
	.align		4
.L_477:
        /*0b34*/ 	.byte	0x04, 0x11
        /*0b36*/ 	.short	(.L_479 - .L_478)
	.align		4
.L_478:
        /*0b38*/ 	.word	index@(_ZN10layer_norm13ln_bwd_kernelINS_13Kernel_traitsIf13__nv_bfloat16fS2_fjLj8192ELj1ELj1ELj8ELj16ENS_18Kernel_traits_baseILj8192EfS2_fS2_fjLj256EEEEELb0ELb0ELb0ELb0EEEvNS_9BwdParamsE)
        /*0b3c*/ 	.word	0x00000000


	//----- nvinfo : EIATTR_REGCOUNT
	.align		4
.L_479:
        /*0b40*/ 	.byte	0x04, 0x2f
        /*0b42*/ 	.short	(.L_481 - .L_480)
	.align		4
.L_480:
        /*0b44*/ 	.word	index@(_ZN10layer_norm13ln_bwd_kernelINS_13Kernel_traitsI13__nv_bfloat16S2_fS2_fjLj8192ELj1ELj1ELj8ELj16ENS_18Kernel_traits_baseILj8192ES2_S2_fS2_fjLj256EEEEELb1ELb1ELb1ELb1EEEvNS_9BwdParamsE)
        /*0b48*/ 	.word	0x000000ff


	//----- nvinfo : EIATTR_FRAME_SIZE
	.align		4
.L_481:
        /*0b4c*/ 	.byte	0x04, 0x11
        /*0b4e*/ 	.short	(.L_483 - .L_482)
	.align		4
.L_482:
        /*0b50*/ 	.word	index@(_ZN10layer_norm13ln_bwd_kernelINS_13Kernel_traitsI13__nv_bfloat16S2_fS2_fjLj8192ELj1ELj1ELj8ELj16ENS_18Kernel_traits_baseILj8192ES2_S2_fS2_fjLj256EEEEELb1ELb1ELb1ELb1EEEvNS_9BwdParamsE)
        /*0b54*/ 	.word	0x000000a0


	//----- nvinfo : EIATTR_REGCOUNT
	.align		4
.L_483:
        /*0b58*/ 	.byte	0x04, 0x2f
        /*0b5a*/ 	.short	(.L_485 - .L_484)
	.align		4
.L_484:
        /*0b5c*/ 	.word	index@(_ZN10layer_norm22ln_bwd_finalize_kernelINS_22Kernel_traits_finalizeILj8192E13__nv_bfloat16S2_fS2_fjLb1ELj1024ELj4ENS_18Kernel_traits_baseILj8192ES2_S2_fS2_fjLj1024EEEEELb1ELb1EEEvNS_9BwdParamsE)
        /*0b60*/ 	.word	0x00000020


	//----- nvinfo : EIATTR_FRAME_SIZE
	.align		4
.L_485:
        /*0b64*/ 	.byte	0x04, 0x11
        /*0b66*/ 	.short	(.L_487 - .L_486)
	.align		4
.L_486:
        /*0b68*/ 	.word	index@(_ZN10layer_norm22ln_bwd_finalize_kernelINS_22Kernel_traits_finalizeILj8192E13__nv_bfloat16S2_fS2_fjLb1ELj1024ELj4ENS_18Kernel_traits_baseILj8192ES2_S2_fS2_fjLj1024EEEEELb1ELb1EEEvNS_9BwdParamsE)
        /*0b6c*/ 	.word	0x00000000


	//----- nvinfo : EIATTR_REGCOUNT
	.align		4
.L_487:
        /*0b70*/ 	.byte	0x04, 0x2f
        /*0b72*/ 	.short	(.L_489 - .L_488)
	.align		4
.L_488:
        /*0b74*/ 	.word	index@(_ZN10layer_norm13ln_bwd_kernelINS_13Kernel_traitsI13__nv_bfloat16S2_fS2_fjLj8192ELj1ELj1ELj8ELj16ENS_18Kernel_traits_baseILj8192ES2_S2_fS2_fjLj256EEEEELb1ELb1ELb1ELb0EEEvNS_9BwdParamsE)
        /*0b78*/ 	.word	0x000000ff


	//----- nvinfo : EIATTR_FRAME_SIZE
	.align		4
.L_489:
        /*0b7c*/ 	.byte	0x04, 0x11
        /*0b7e*/ 	.short	(.L_491 - .L_490)
	.align		4
.L_490:
        /*0b80*/ 	.word	index@(_ZN10layer_norm13ln_bwd_kernelINS_13Kernel_traitsI13__nv_bfloat16S2_fS2_fjLj8192ELj1ELj1ELj8ELj16ENS_18Kernel_traits_baseILj8192ES2_S2_fS2_fjLj256EEEEELb1ELb1ELb1ELb0EEEvNS_9BwdParamsE)
        /*0b84*/ 	.word	0x000000e8


	//----- nvinfo : EIATTR_REGCOUNT
	.align		4
.L_491:
        /*0b88*/ 	.byte	0x04, 0x2f
        /*0b8a*/ 	.short	(.L_493 - .L_492)
	.align		4
.L_492:
        /*0b8c*/ 	.word	index@(_ZN10layer_norm22ln_bwd_finalize_kernelINS_22Kernel_traits_finalizeILj8192E13__nv_bfloat16S2_fS2_fjLb1ELj1024ELj4ENS_18Kernel_traits_baseILj8192ES2_S2_fS2_fjLj1024EEEEELb1ELb0EEEvNS_9BwdParamsE)
        /*0b90*/ 	.word	0x00000020


	//----- nvinfo : EIATTR_FRAME_SIZE
	.align		4
.L_493:
        /*0b94*/ 	.byte	0x04, 0x11
        /*0b96*/ 	.short	(.L_495 - .L_494)
	.align		4
.L_494:
        /*0b98*/ 	.word	index@(_ZN10layer_norm22ln_bwd_finalize_kernelINS_22Kernel_traits_finalizeILj8192E13__nv_bfloat16S2_fS2_fjLb1ELj1024ELj4ENS_18Kernel_traits_baseILj8192ES2_S2_fS2_fjLj1024EEEEELb1ELb0EEEvNS_9BwdParamsE)
        /*0b9c*/ 	.word	0x00000000


	//----- nvinfo : EIATTR_REGCOUNT
	.align		4
.L_495:
        /*0ba0*/ 	.byte	0x04, 0x2f
        /*0ba2*/ 	.short	(.L_497 - .L_496)
	.align		4
.L_496:
        /*0ba4*/ 	.word	index@(_ZN10layer_norm13ln_bwd_kernelINS_13Kernel_traitsI13__nv_bfloat16S2_fS2_fjLj8192ELj1ELj1ELj8ELj16ENS_18Kernel_traits_baseILj8192ES2_S2_fS2_fjLj256EEEEELb1ELb1ELb0ELb1EEEvNS_9BwdParamsE)
        /*0ba8*/ 	.word	0x000000ff


	//----- nvinfo : EIATTR_FRAME_SIZE
	.align		4
.L_497:
        /*0bac*/ 	.byte	0x04, 0x11
        /*0bae*/ 	.short	(.L_499 - .L_498)
	.align		4
.L_498:
        /*0bb0*/ 	.word	index@(_ZN10layer_norm13ln_bwd_kernelINS_13Kernel_traitsI13__nv_bfloat16S2_fS2_fjLj8192ELj1ELj1ELj8ELj16ENS_18Kernel_traits_baseILj8192ES2_S2_fS2_fjLj256EEEEELb1ELb1ELb0ELb1EEEvNS_9BwdParamsE)
        /*0bb4*/ 	.word	0x00000068


	//----- nvinfo : EIATTR_REGCOUNT
	.align		4
.L_499:
        /*0bb8*/ 	.byte	0x04, 0x2f
        /*0bba*/ 	.short	(.L_501 - .L_500)
	.align		4
.L_500:
        /*0bbc*/ 	.word	index@(_ZN10layer_norm13ln_bwd_kernelINS_13Kernel_traitsI13__nv_bfloat16S2_fS2_fjLj8192ELj1ELj1ELj8ELj16ENS_18Kernel_traits_baseILj8192ES2_S2_fS2_fjLj256EEEEELb1ELb1ELb0ELb0EEEvNS_9BwdParamsE)
        /*0bc0*/ 	.word	0x000000ff


	//----- nvinfo : EIATTR_FRAME_SIZE
	.align		4
.L_501:
        /*0bc4*/ 	.byte	0x04, 0x11
        /*0bc6*/ 	.short	(.L_503 - .L_502)
	.align		4
.L_502:
        /*0bc8*/ 	.word	index@(_ZN10layer_norm13ln_bwd_kernelINS_13Kernel_traitsI13__nv_bfloat16S2_fS2_fjLj8192ELj1ELj1ELj8ELj16ENS_18Kernel_traits_baseILj8192ES2_S2_fS2_fjLj256EEEEELb1ELb1ELb0ELb0EEEvNS_9BwdParamsE)
        /*0bcc*/ 	.word	0x000000b0


	//----- nvinfo : EIATTR_REGCOUNT
	.align		4
.L_503:
        /*0bd0*/ 	.byte	0x04, 0x2f
        /*0bd2*/ 	.short	(.L_505 - .L_504)
	.align		4
.L_504:
        /*0bd4*/ 	.word	index@(_ZN10layer_norm13ln_bwd_kernelINS_13Kernel_traitsI13__nv_bfloat16S2_fS2_fjLj8192ELj1ELj1ELj8ELj16ENS_18Kernel_traits_baseILj8192ES2_S2_fS2_fjLj256EEEEELb1ELb0ELb1ELb1EEEvNS_9BwdParamsE)
        /*0bd8*/ 	.word	0x000000fe


	//----- nvinfo : EIATTR_FRAME_SIZE
	.align		4
.L_505:
        /*0bdc*/ 	.byte	0x04, 0x11
        /*0bde*/ 	.short	(.L_507 - .L_506)
	.align		4
.L_506:
        /*0be0*/ 	.word	index@(_ZN10layer_norm13ln_bwd_kernelINS_13Kernel_traitsI13__nv_bfloat16S2_fS2_fjLj8192ELj1ELj1ELj8ELj16ENS_18Kernel_traits_baseILj8192ES2_S2_fS2_fjLj256EEEEELb1ELb0ELb1ELb1EEEvNS_9BwdParamsE)
        /*0be4*/ 	.word	0x00000000


	//----- nvinfo : EIATTR_REGCOUNT
	.align		4
.L_507:
        /*0be8*/ 	.byte	0x04, 0x2f
        /*0bea*/ 	.short	(.L_509 - .L_508)
	.align		4
.L_508:
        /*0bec*/ 	.word	index@(_ZN10layer_norm22ln_bwd_finalize_kernelINS_22Kernel_traits_finalizeILj8192E13__nv_bfloat16S2_fS2_fjLb0ELj1024ELj4ENS_18Kernel_traits_baseILj8192ES2_S2_fS2_fjLj1024EEEEELb0ELb1EEEvNS_9BwdParamsE)
        /*0bf0*/ 	.word	0x00000020


	//----- nvinfo : EIATTR_FRAME_SIZE
	.align		4
.L_509:
        /*0bf4*/ 	.byte	0x04, 0x11
        /*0bf6*/ 	.short	(.L_511 - .L_510)
	.align		4
.L_510:
        /*0bf8*/ 	.word	index@(_ZN10layer_norm22ln_bwd_finalize_kernelINS_22Kernel_traits_finalizeILj8192E13__nv_bfloat16S2_fS2_fjLb0ELj1024ELj4ENS_18Kernel_traits_baseILj8192ES2_S2_fS2_fjLj1024EEEEELb0ELb1EEEvNS_9BwdParamsE)
        /*0bfc*/ 	.word	0x00000000


	//----- nvinfo : EIATTR_REGCOUNT
	.align		4
.L_511:
        /*0c00*/ 	.byte	0x04, 0x2f
        /*0c02*/ 	.short	(.L_513 - .L_512)
	.align		4
.L_512:
        /*0c04*/ 	.word	index@(_ZN10layer_norm13ln_bwd_kernelINS_13Kernel_traitsI13__nv_bfloat16S2_fS2_fjLj8192ELj1ELj1ELj8ELj16ENS_18Kernel_traits_baseILj8192ES2_S2_fS2_fjLj256EEEEELb1ELb0ELb1ELb0EEEvNS_9BwdParamsE)
        /*0c08*/ 	.word	0x000000f6


	//----- nvinfo : EIATTR_FRAME_SIZE
	.align		4
.L_513:
        /*0c0c*/ 	.byte	0x04, 0x11
        /*0c0e*/ 	.short	(.L_515 - .L_514)
	.align		4
.L_514:
        /*0c10*/ 	.word	index@(_ZN10layer_norm13ln_bwd_kernelINS_13Kernel_traitsI13__nv_bfloat16S2_fS2_fjLj8192ELj1ELj1ELj8ELj16ENS_18Kernel_traits_baseILj8192ES2_S2_fS2_fjLj256EEEEELb1ELb0ELb1ELb0EEEvNS_9BwdParamsE)
        /*0c14*/ 	.word	0x00000000


	//----- nvinfo : EIATTR_REGCOUNT
	.align		4
.L_515:
        /*0c18*/ 	.byte	0x04, 0x2f
        /*0c1a*/ 	.short	(.L_517 - .L_516)
	.align		4
.L_516:
        /*0c1c*/ 	.word	index@(_ZN10layer_norm22ln_bwd_finalize_kernelINS_22Kernel_traits_finalizeILj8192E13__nv_bfloat16S2_fS2_fjLb0ELj1024ELj4ENS_18Kernel_traits_baseILj8192ES2_S2_fS2_fjLj1024EEEEELb0ELb0EEEvNS_9BwdParamsE)
        /*0c20*/ 	.word	0x00000020


	//----- nvinfo : EIATTR_FRAME_SIZE
	.align		4
.L_517:
        /*0c24*/ 	.byte	0x04, 0x11
        /*0c26*/ 	.short	(.L_519 - .L_518)
	.align		4
.L_518:
        /*0c28*/ 	.word	index@(_ZN10layer_norm22ln_bwd_finalize_kernelINS_22Kernel_traits_finalizeILj8192E13__nv_bfloat16S2_fS2_fjLb0ELj1024ELj4ENS_18Kernel_traits_baseILj8192ES2_S2_fS2_fjLj1024EEEEELb0ELb0EEEvNS_9BwdParamsE)
        /*0c2c*/ 	.word	0x00000000


	//----- nvinfo : EIATTR_REGCOUNT
	.align		4
.L_519:
        /*0c30*/ 	.byte	0x04, 0x2f
        /*0c32*/ 	.short	(.L_521 - .L_520)
	.align		4
.L_520:
        /*0c34*/ 	.word	index@(_ZN10layer_norm13ln_bwd_kernelINS_13Kernel_traitsI13__nv_bfloat16S2_fS2_fjLj8192ELj1ELj1ELj8ELj16ENS_18Kernel_traits_baseILj8192ES2_S2_fS2_fjLj256EEEEELb1ELb0ELb0ELb1EEEvNS_9BwdParamsE)
        /*0c38*/ 	.word	0x000000fe


	//----- nvinfo : EIATTR_FRAME_SIZE
	.align		4
.L_521:
        /*0c3c*/ 	.byte	0x04, 0x11
        /*0c3e*/ 	.short	(.L_523 - .L_522)
	.align		4
.L_522:
        /*0c40*/ 	.word	index@(_ZN10layer_norm13ln_bwd_kernelINS_13Kernel_traitsI13__nv_bfloat16S2_fS2_fjLj8192ELj1ELj1ELj8ELj16ENS_18Kernel_traits_baseILj8192ES2_S2_fS2_fjLj256EEEEELb1ELb0ELb0ELb1EEEvNS_9BwdParamsE)
        /*0c44*/ 	.word	0x00000000


	//----- nvinfo : EIATTR_REGCOUNT
	.align		4
.L_523:
        /*0c48*/ 	.byte	0x04, 0x2f
        /*0c4a*/ 	.short	(.L_525 - .L_524)
	.align		4
.L_524:
        /*0c4c*/ 	.word	index@(_ZN10layer_norm13ln_bwd_kernelINS_13Kernel_traitsI13__nv_bfloat16S2_fS2_fjLj8192ELj1ELj1ELj8ELj16ENS_18Kernel_traits_baseILj8192ES2_S2_fS2_fjLj256EEEEELb1ELb0ELb0ELb0EEEvNS_9BwdParamsE)
        /*0c50*/ 	.word	0x000000f3


	//----- nvinfo : EIATTR_FRAME_SIZE
	.align		4
.L_525:
        /*0c54*/ 	.byte	0x04, 0x11
        /*0c56*/ 	.short	(.L_527 - .L_526)
	.align		4
.L_526:
        /*0c58*/ 	.word	index@(_ZN10layer_norm13ln_bwd_kernelINS_13Kernel_traitsI13__nv_bfloat16S2_fS2_fjLj8192ELj1ELj1ELj8ELj16ENS_18Kernel_traits_baseILj8192ES2_S2_fS2_fjLj256EEEEELb1ELb0ELb0ELb0EEEvNS_9BwdParamsE)
        /*0c5c*/ 	.word	0x00000000


	//----- nvinfo : EIATTR_REGCOUNT
	.align		4
.L_527:
        /*0c60*/ 	.byte	0x04, 0x2f
        /*0c62*/ 	.short	(.L_529 - .L_528)
	.align		4
.L_528:
        /*0c64*/ 	.word	index@(_ZN10layer_norm13ln_bwd_kernelINS_13Kernel_traitsI13__nv_bfloat16S2_fS2_fjLj8192ELj1ELj1ELj8ELj16ENS_18Kernel_traits_baseILj8192ES2_S2_fS2_fjLj256EEEEELb0ELb1ELb1ELb1EEEvNS_9BwdParamsE)
        /*0c68*/ 	.word	0x000000ff


	//----- nvinfo : EIATTR_FRAME_SIZE
	.align		4
.L_529:
        /*0c6c*/ 	.byte	0x04, 0x11
        /*0c6e*/ 	.short	(.L_531 - .L_530)
	.align		4
.L_530:
        /*0c70*/ 	.word	index@(_ZN10layer_norm13ln_bwd_kernelINS_13Kernel_traitsI13__nv_bfloat16S2_fS2_fjLj8192ELj1ELj1ELj8ELj16ENS_18Kernel_traits_baseILj8192ES2_S2_fS2_fjLj256EEEEELb0ELb1ELb1ELb1EEEvNS_9BwdParamsE)
        /*0c74*/ 	.word	0x00000088


	//----- nvinfo : EIATTR_REGCOUNT
	.align		4
.L_531:
        /*0c78*/ 	.byte	0x04, 0x2f
        /*0c7a*/ 	.short	(.L_533 - .L_532)
	.align		4
.L_532:
        /*0c7c*/ 	.word	index@(_ZN10layer_norm13ln_bwd_kernelINS_13Kernel_traitsI13__nv_bfloat16S2_fS2_fjLj8192ELj1ELj1ELj8ELj16ENS_18Kernel_traits_baseILj8192ES2_S2_fS2_fjLj256EEEEELb0ELb1ELb1ELb0EEEvNS_9BwdParamsE)
        /*0c80*/ 	.word	0x000000ff


	//----- nvinfo : EIATTR_FRAME_SIZE
	.align		4
.L_533:
        /*0c84*/ 	.byte	0x04, 0x11
        /*0c86*/ 	.short	(.L_535 - .L_534)
	.align		4
.L_534:
        /*0c88*/ 	.word	index@(_ZN10layer_norm13ln_bwd_kernelINS_13Kernel_traitsI13__nv_bfloat16S2_fS2_fjLj8192ELj1ELj1ELj8ELj16ENS_18Kernel_traits_baseILj8192ES2_S2_fS2_fjLj256EEEEELb0ELb1ELb1ELb0EEEvNS_9BwdParamsE)
        /*0c8c*/ 	.word	0x000000c0


	//----- nvinfo : EIATTR_REGCOUNT
	.align		4
.L_535:
        /*0c90*/ 	.byte	0x04, 0x2f
        /*0c92*/ 	.short	(.L_537 - .L_536)
	.align		4
.L_536:
        /*0c94*/ 	.word	index@(_ZN10layer_norm13ln_bwd_kernelINS_13Kernel_traitsI13__nv_bfloat16S2_fS2_fjLj8192ELj1ELj1ELj8ELj16ENS_18Kernel_traits_baseILj8192ES2_S2_fS2_fjLj256EEEEELb0ELb1ELb0ELb1EEEvNS_9BwdParamsE)
        /*0c98*/ 	.word	0x000000ff


	//----- nvinfo : EIATTR_FRAME_SIZE
	.align		4
.L_537:
        /*0c9c*/ 	.byte	0x04, 0x11
        /*0c9e*/ 	.short	(.L_539 - .L_538)
	.align		4
.L_538:
        /*0ca0*/ 	.word	index@(_ZN10layer_norm13ln_bwd_kernelINS_13Kernel_traitsI13__nv_bfloat16S2_fS2_fjLj8192ELj1ELj1ELj8ELj16ENS_18Kernel_traits_baseILj8192ES2_S2_fS2_fjLj256EEEEELb0ELb1ELb0ELb1EEEvNS_9BwdParamsE)
        /*0ca4*/ 	.word	0x00000088


	//----- nvinfo : EIATTR_REGCOUNT
	.align		4
.L_539:
        /*0ca8*/ 	.byte	0x04, 0x2f
        /*0caa*/ 	.short	(.L_541 - .L_540)
	.align		4
.L_540:
        /*0cac*/ 	.word	index@(_ZN10layer_norm13ln_bwd_kernelINS_13Kernel_traitsI13__nv_bfloat16S2_fS2_fjLj8192ELj1ELj1ELj8ELj16ENS_18Kernel_traits_baseILj8192ES2_S2_fS2_fjLj256EEEEELb0ELb1ELb0ELb0EEEvNS_9BwdParamsE)
        /*0cb0*/ 	.word	0x000000ff


	//----- nvinfo : EIATTR_FRAME_SIZE
	.align		4
.L_541:
        /*0cb4*/ 	.byte	0x04, 0x11
        /*0cb6*/ 	.short	(.L_543 - .L_542)
	.align		4
.L_542:
        /*0cb8*/ 	.word	index@(_ZN10layer_norm13ln_bwd_kernelINS_13Kernel_traitsI13__nv_bfloat16S2_fS2_fjLj8192ELj1ELj1ELj8ELj16ENS_18Kernel_traits_baseILj8192ES2_S2_fS2_fjLj256EEEEELb0ELb1ELb0ELb0EEEvNS_9BwdParamsE)
        /*0cbc*/ 	.word	0x00000080


	//----- nvinfo : EIATTR_REGCOUNT
	.align		4
.L_543:
        /*0cc0*/ 	.byte	0x04, 0x2f
        /*0cc2*/ 	.short	(.L_545 - .L_544)
	.align		4
.L_544:
        /*0cc4*/ 	.word	index@(_ZN10layer_norm13ln_bwd_kernelINS_13Kernel_traitsI13__nv_bfloat16S2_fS2_fjLj8192ELj1ELj1ELj8ELj16ENS_18Kernel_traits_baseILj8192ES2_S2_fS2_fjLj256EEEEELb0ELb0ELb1ELb1EEEvNS_9BwdParamsE)
        /*0cc8*/ 	.word	0x000000fe


	//----- nvinfo : EIATTR_FRAME_SIZE
	.align		4
.L_545:
        /*0ccc*/ 	.byte	0x04, 0x11
        /*0cce*/ 	.short	(.L_547 - .L_546)
	.align		4
.L_546:
        /*0cd0*/ 	.word	index@(_ZN10layer_norm13ln_bwd_kernelINS_13Kernel_traitsI13__nv_bfloat16S2_fS2_fjLj8192ELj1ELj1ELj8ELj16ENS_18Kernel_traits_baseILj8192ES2_S2_fS2_fjLj256EEEEELb0ELb0ELb1ELb1EEEvNS_9BwdParamsE)
        /*0cd4*/ 	.word	0x00000000


	//----- nvinfo : EIATTR_REGCOUNT
	.align		4
.L_547:
        /*0cd8*/ 	.byte	0x04, 0x2f
        /*0cda*/ 	.short	(.L_549 - .L_548)
	.align		4
.L_548:
        /*0cdc*/ 	.word	index@(_ZN10layer_norm13ln_bwd_kernelINS_13Kernel_traitsI13__nv_bfloat16S2_fS2_fjLj8192ELj1ELj1ELj8ELj16ENS_18Kernel_traits_baseILj8192ES2_S2_fS2_fjLj256EEEEELb0ELb0ELb1ELb0EEEvNS_9BwdParamsE)
        /*0ce0*/ 	.word	0x000000f2


	//----- nvinfo : EIATTR_FRAME_SIZE
	.align		4
.L_549:
        /*0ce4*/ 	.byte	0x04, 0x11
        /*0ce6*/ 	.short	(.L_551 - .L_550)
	.align		4
.L_550:
        /*0ce8*/ 	.word	index@(_ZN10layer_norm13ln_bwd_kernelINS_13Kernel_traitsI13__nv_bfloat16S2_fS2_fjLj8192ELj1ELj1ELj8ELj16ENS_18Kernel_traits_baseILj8192ES2_S2_fS2_fjLj256EEEEELb0ELb0ELb1ELb0EEEvNS_9BwdParamsE)
        /*0cec*/ 	.word	0x00000000


	//----- nvinfo : EIATTR_REGCOUNT
	.align		4
.L_551:
        /*0cf0*/ 	.byte	0x04, 0x2f
        /*0cf2*/ 	.short	(.L_553 - .L_552)
	.align		4
.L_552:
        /*0cf4*/ 	.word	index@(_ZN10layer_norm13ln_bwd_kernelINS_13Kernel_traitsI13__nv_bfloat16S2_fS2_fjLj8192ELj1ELj1ELj8ELj16ENS_18Kernel_traits_baseILj8192ES2_S2_fS2_fjLj256EEEEELb0ELb0ELb0ELb1EEEvNS_9BwdParamsE)
        /*0cf8*/ 	.word	0x000000eb


	//----- nvinfo : EIATTR_FRAME_SIZE
	.align		4
.L_553:
        /*0cfc*/ 	.byte	0x04, 0x11
        /*0cfe*/ 	.short	(.L_555 - .L_554)
	.align		4
.L_554:
        /*0d00*/ 	.word	index@(_ZN10layer_norm13ln_bwd_kernelINS_13Kernel_traitsI13__nv_bfloat16S2_fS2_fjLj8192ELj1ELj1ELj8ELj16ENS_18Kernel_traits_baseILj8192ES2_S2_fS2_fjLj256EEEEELb0ELb0ELb0ELb1EEEvNS_9BwdParamsE)
        /*0d04*/ 	.word	0x00000000


	//----- nvinfo : EIATTR_REGCOUNT
	.align		4
.L_555:
        /*0d08*/ 	.byte	0x04, 0x2f
        /*0d0a*/ 	.short	(.L_557 - .L_556)
	.align		4
.L_556:
        /*0d0c*/ 	.word	index@(_ZN10layer_norm13ln_bwd_kernelINS_13Kernel_traitsI13__nv_bfloat16S2_fS2_fjLj8192ELj1ELj1ELj8ELj16ENS_18Kernel_traits_baseILj8192ES2_S2_fS2_fjLj256EEEEELb0ELb0ELb0ELb0EEEvNS_9BwdParamsE)
        /*0d10*/ 	.word	0x000000e8


	//----- nvinfo : EIATTR_FRAME_SIZE
	.align		4
.L_557:
        /*0d14*/ 	.byte	0x04, 0x11
        /*0d16*/ 	.short	(.L_559 - .L_558)
	.align		4
.L_558:
        /*0d18*/ 	.word	index@(_ZN10layer_norm13ln_bwd_kernelINS_13Kernel_traitsI13__nv_bfloat16S2_fS2_fjLj8192ELj1ELj1ELj8ELj16ENS_18Kernel_traits_baseILj8192ES2_S2_fS2_fjLj256EEEEELb0ELb0ELb0ELb0EEEvNS_9BwdParamsE)
        /*0d1c*/ 	.word	0x00000000


	//----- nvinfo : EIATTR_REGCOUNT
	.align		4
.L_559:
        /*0d20*/ 	.byte	0x04, 0x2f
        /*0d22*/ 	.short	(.L_561 - .L_560)
	.align		4
.L_560:
        /*0d24*/ 	.word	index@(_ZN10layer_norm13ln_bwd_kernelINS_13Kernel_traitsIf13__nv_bfloat16S2_S2_fjLj8192ELj1ELj1ELj8ELj16ENS_18Kernel_traits_baseILj8192EfS2_S2_S2_fjLj256EEEEELb1ELb1ELb1ELb1EEEvNS_9BwdParamsE)
        /*0d28*/ 	.word	0x000000ff


	//----- nvinfo : EIATTR_FRAME_SIZE
	.align		4
.L_561:
        /*0d2c*/ 	.byte	0x04, 0x11
        /*0d2e*/ 	.short	(.L_563 - .L_562)
	.align		4
.L_562:
        /*0d30*/ 	.word	index@(_ZN10layer_norm13ln_bwd_kernelINS_13Kernel_traitsIf13__nv_bfloat16S2_S2_fjLj8192ELj1ELj1ELj8ELj16ENS_18Kernel_traits_baseILj8192EfS2_S2_S2_fjLj256EEEEELb1ELb1ELb1ELb1EEEvNS_9BwdParamsE)
        /*0d34*/ 	.word	0x00000090


	//----- nvinfo : EIATTR_REGCOUNT
	.align		4
.L_563:
        /*0d38*/ 	.byte	0x04, 0x2f
        /*0d3a*/ 	.short	(.L_565 - .L_564)
	.align		4
.L_564:
        /*0d3c*/ 	.word	index@(_ZN10layer_norm22ln_bwd_finalize_kernelINS_22Kernel_traits_finalizeILj8192Ef13__nv_bfloat16S2_S2_fjLb1ELj1024ELj4ENS_18Kernel_traits_baseILj8192EfS2_S2_S2_fjLj1024EEEEELb1ELb1EEEvNS_9BwdParamsE)
        /*0d40*/ 	.word	0x00000020


	//----- nvinfo : EIATTR_FRAME_SIZE
	.align		4
.L_565:
        /*0d44*/ 	.byte	0x04, 0x11
        /*0d46*/ 	.short	(.L_567 - .L_566)
	.align		4
.L_566:
        /*0d48*/ 	.word	index@(_ZN10layer_norm22ln_bwd_finalize_kernelINS_22Kernel_traits_finalizeILj8192Ef13__nv_bfloat16S2_S2_fjLb1ELj1024ELj4ENS_18Kernel_traits_baseILj8192EfS2_S2_S2_fjLj1024EEEEELb1ELb1EEEvNS_9BwdParamsE)
        /*0d4c*/ 	.word	0x00000000


	//----- nvinfo : EIATTR_REGCOUNT
	.align		4
.L_567:
        /*0d50*/ 	.byte	0x04, 0x2f
        /*0d52*/ 	.short	(.L_569 - .L_568)
	.align		4
.L_568:
        /*0d54*/ 	.word	index@(_ZN10layer_norm13ln_bwd_kernelINS_13Kernel_traitsIf13__nv_bfloat16S2_S2_fjLj8192ELj1ELj1ELj8ELj16ENS_18Kernel_traits_baseILj8192EfS2_S2_S2_fjLj256EEEEELb1ELb1ELb1ELb0EEEvNS_9BwdParamsE)
        /*0d58*/ 	.word	0x000000ff


	//----- nvinfo : EIATTR_FRAME_SIZE
	.align		4
.L_569:
        /*0d5c*/ 	.byte	0x04, 0x11
        /*0d5e*/ 	.short	(.L_571 - .L_570)
	.align		4
.L_570:
        /*0d60*/ 	.word	index@(_ZN10layer_norm13ln_bwd_kernelINS_13Kernel_traitsIf13__nv_bfloat16S2_S2_fjLj8192ELj1ELj1ELj8ELj16ENS_18Kernel_traits_baseILj8192EfS2_S2_S2_fjLj256EEEEELb1ELb1ELb1ELb0EEEvNS_9BwdParamsE)
        /*0d64*/ 	.word	0x00000088


	//----- nvinfo : EIATTR_REGCOUNT
	.align		4
.L_571:
        /*0d68*/ 	.byte	0x04, 0x2f
        /*0d6a*/ 	.short	(.L_573 - .L_572)
	.align		4
.L_572:
        /*0d6c*/ 	.word	index@(_ZN10layer_norm22ln_bwd_finalize_kernelINS_22Kernel_traits_finalizeILj8192Ef13__nv_bfloat16S2_S2_fjLb1ELj1024ELj4ENS_18Kernel_traits_baseILj8192EfS2_S2_S2_fjLj1024EEEEELb1ELb0EEEvNS_9BwdParamsE)
        /*0d70*/ 	.word	0x00000020


	//----- nvinfo : EIATTR_FRAME_SIZE
	.align		4
.L_573:
        /*0d74*/ 	.byte	0x04, 0x11
        /*0d76*/ 	.short	(.L_575 - .L_574)
	.align		4
.L_574:
        /*0d78*/ 	.word	index@(_ZN10layer_norm22ln_bwd_finalize_kernelINS_22Kernel_traits_finalizeILj8192Ef13__nv_bfloat16S2_S2_fjLb1ELj1024ELj4ENS_18Kernel_traits_baseILj8192EfS2_S2_S2_fjLj1024EEEEELb1ELb0EEEvNS_9BwdParamsE)
        /*0d7c*/ 	.word	0x00000000


	//----- nvinfo : EIATTR_REGCOUNT
	.align		4
.L_575:
        /*0d80*/ 	.byte	0x04, 0x2f
        /*0d82*/ 	.short	(.L_577 - .L_576)
	.align		4
.L_576:
        /*0d84*/ 	.word	index@(_ZN10layer_norm13ln_bwd_kernelINS_13Kernel_traitsIf13__nv_bfloat16S2_S2_fjLj8192ELj1ELj1ELj8ELj16ENS_18Kernel_traits_baseILj8192EfS2_S2_S2_fjLj256EEEEELb1ELb1ELb0ELb1EEEvNS_9BwdParamsE)
        /*0d88*/ 	.word	0x000000ff


	//----- nvinfo : EIATTR_FRAME_SIZE
	.align		4
.L_577:
        /*0d8c*/ 	.byte	0x04, 0x11
        /*0d8e*/ 	.short	(.L_579 - .L_578)
	.align		4
.L_578:
        /*0d90*/ 	.word	index@(_ZN10layer_norm13ln_bwd_kernelINS_13Kernel_traitsIf13__nv_bfloat16S2_S2_fjLj8192ELj1ELj1ELj8ELj16ENS_18Kernel_traits_baseILj8192EfS2_S2_S2_fjLj256EEEEELb1ELb1ELb0ELb1EEEvNS_9BwdParamsE)
        /*0d94*/ 	.word	0x00000048


	//----- nvinfo : EIATTR_REGCOUNT
	.align		4
.L_579:
        /*0d98*/ 	.byte	0x04, 0x2f
        /*0d9a*/ 	.short	(.L_581 - .L_580)
	.align		4
.L_580:
        /*0d9c*/ 	.word	index@(_ZN10layer_norm13ln_bwd_kernelINS_13Kernel_traitsIf13__nv_bfloat16S2_S2_fjLj8192ELj1ELj1ELj8ELj16ENS_18Kernel_traits_baseILj8192EfS2_S2_S2_fjLj256EEEEELb1ELb1ELb0ELb0EEEvNS_9BwdParamsE)
        /*0da0*/ 	.word	0x000000ff


	//----- nvinfo : EIATTR_FRAME_SIZE
	.align		4
.L_581:
        /*0da4*/ 	.byte	0x04, 0x11
        /*0da6*/ 	.short	(.L_583 - .L_582)
	.align		4
.L_582:
        /*0da8*/ 	.word	index@(_ZN10layer_norm13ln_bwd_kernelINS_13Kernel_traitsIf13__nv_bfloat16S2_S2_fjLj8192ELj1ELj1ELj8ELj16ENS_18Kernel_traits_baseILj8192EfS2_S2_S2_fjLj256EEEEELb1ELb1ELb0ELb0EEEvNS_9BwdParamsE)
        /*0dac*/ 	.word	0x00000078


	//----- nvinfo : EIATTR_REGCOUNT
	.align		4
.L_583:
        /*0db0*/ 	.byte	0x04, 0x2f
        /*0db2*/ 	.short	(.L_585 - .L_584)
	.align		4
.L_584:
        /*0db4*/ 	.word	index@(_ZN10layer_norm13ln_bwd_kernelINS_13Kernel_traitsIf13__nv_bfloat16S2_S2_fjLj8192ELj1ELj1ELj8ELj16ENS_18Kernel_traits_baseILj8192EfS2_S2_S2_fjLj256EEEEELb1ELb0ELb1ELb1EEEvNS_9BwdParamsE)
        /*0db8*/ 	.word	0x000000eb


	//----- nvinfo : EIATTR_FRAME_SIZE
	.align		4
.L_585:
        /*0dbc*/ 	.byte	0x04, 0x11
        /*0dbe*/ 	.short	(.L_587 - .L_586)
	.align		4
.L_586:
        /*0dc0*/ 	.word	index@(_ZN10layer_norm13ln_bwd_kernelINS_13Kernel_traitsIf13__nv_bfloat16S2_S2_fjLj8192ELj1ELj1ELj8ELj16ENS_18Kernel_traits_baseILj8192EfS2_S2_S2_fjLj256EEEEELb1ELb0ELb1ELb1EEEvNS_9BwdParamsE)
        /*0dc4*/ 	.word	0x00000000


	//----- nvinfo : EIATTR_REGCOUNT
	.align		4
.L_587:
        /*0dc8*/ 	.byte	0x04, 0x2f
        /*0dca*/ 	.short	(.L_589 - .L_588)
	.align		4
.L_588:
        /*0dcc*/ 	.word	index@(_ZN10layer_norm22ln_bwd_finalize_kernelINS_22Kernel_traits_finalizeILj8192Ef13__nv_bfloat16S2_S2_fjLb0ELj1024ELj4ENS_18Kernel_traits_baseILj8192EfS2_S2_S2_fjLj1024EEEEELb0ELb1EEEvNS_9BwdParamsE)
        /*0dd0*/ 	.word	0x00000020


	//----- nvinfo : EIATTR_FRAME_SIZE
	.align		4
.L_589:
        /*0dd4*/ 	.byte	0x04, 0x11
        /*0dd6*/ 	.short	(.L_591 - .L_590)
	.align		4
.L_590:
        /*0dd8*/ 	.word	index@(_ZN10layer_norm22ln_bwd_finalize_kernelINS_22Kernel_traits_finalizeILj8192Ef13__nv_bfloat16S2_S2_fjLb0ELj1024ELj4ENS_18Kernel_traits_baseILj8192EfS2_S2_S2_fjLj1024EEEEELb0ELb1EEEvNS_9BwdParamsE)
        /*0ddc*/ 	.word	0x00000000


	//----- nvinfo : EIATTR_REGCOUNT
	.align		4
.L_591:
        /*0de0*/ 	.byte	0x04, 0x2f
        /*0de2*/ 	.short	(.L_593 - .L_592)
	.align		4
.L_592:
        /*0de4*/ 	.word	index@(_ZN10layer_norm13ln_bwd_kernelINS_13Kernel_traitsIf13__nv_bfloat16S2_S2_fjLj8192ELj1ELj1ELj8ELj16ENS_18Kernel_traits_baseILj8192EfS2_S2_S2_fjLj256EEEEELb1ELb0ELb1ELb0EEEvNS_9BwdParamsE)
        /*0de8*/ 	.word	0x000000e4


	//----- nvinfo : EIATTR_FRAME_SIZE
	.align		4
.L_593:
        /*0dec*/ 	.byte	0x04, 0x11
        /*0dee*/ 	.short	(.L_595 - .L_594)
	.align		4
.L_594:
        /*0df0*/ 	.word	index@(_ZN10layer_norm13ln_bwd_kernelINS_13Kernel_traitsIf13__nv_bfloat16S2_S2_fjLj8192ELj1ELj1ELj8ELj16ENS_18Kernel_traits_baseILj8192EfS2_S2_S2_fjLj256EEEEELb1ELb0ELb1ELb0EEEvNS_9BwdParamsE)
        /*0df4*/ 	.word	0x00000000


	//----- nvinfo : EIATTR_REGCOUNT
	.align		4
.L_595:
        /*0df8*/ 	.byte	0x04, 0x2f
        /*0dfa*/ 	.short	(.L_597 - .L_596)
	.align		4
.L_596:
        /*0dfc*/ 	.word	index@(_ZN10layer_norm22ln_bwd_finalize_kernelINS_22Kernel_traits_finalizeILj8192Ef13__nv_bfloat16S2_S2_fjLb0ELj1024ELj4ENS_18Kernel_traits_baseILj8192EfS2_S2_S2_fjLj1024EEEEELb0ELb0EEEvNS_9BwdParamsE)
        /*0e00*/ 	.word	0x00000020


	//----- nvinfo : EIATTR_FRAME_SIZE
	.align		4
.L_597:
        /*0e04*/ 	.byte	0x04, 0x11
        /*0e06*/ 	.short	(.L_599 - .L_598)
	.align		4
.L_598:
        /*0e08*/ 	.word	index@(_ZN10layer_norm22ln_bwd_finalize_kernelINS_22Kernel_traits_finalizeILj8192Ef13__nv_bfloat16S2_S2_fjLb0ELj1024ELj4ENS_18Kernel_traits_baseILj8192EfS2_S2_S2_fjLj1024EEEEELb0ELb0EEEvNS_9BwdParamsE)
        /*0e0c*/ 	.word	0x00000000


	//----- nvinfo : EIATTR_REGCOUNT
	.align		4
.L_599:
        /*0e10*/ 	.byte	0x04, 0x2f
        /*0e12*/ 	.short	(.L_601 - .L_600)
	.align		4
.L_600:
        /*0e14*/ 	.word	index@(_ZN10layer_norm13ln_bwd_kernelINS_13Kernel_traitsIf13__nv_bfloat16S2_S2_fjLj8192ELj1ELj1ELj8ELj16ENS_18Kernel_traits_baseILj8192EfS2_S2_S2_fjLj256EEEEELb1ELb0ELb0ELb1EEEvNS_9BwdParamsE)
        /*0e18*/ 	.word	0x000000e5


	//----- nvinfo : EIATTR_FRAME_SIZE
	.align		4
.L_601:
        /*0e1c*/ 	.byte	0x04, 0x11
        /*0e1e*/ 	.short	(.L_603 - .L_602)
	.align		4
.L_602:
        /*0e20*/ 	.word	index@(_ZN10layer_norm13ln_bwd_kernelINS_13Kernel_traitsIf13__nv_bfloat16S2_S2_fjLj8192ELj1ELj1ELj8ELj16ENS_18Kernel_traits_baseILj8192EfS2_S2_S2_fjLj256EEEEELb1ELb0ELb0ELb1EEEvNS_9BwdParamsE)
        /*0e24*/ 	.word	0x00000000


	//----- nvinfo : EIATTR_REGCOUNT
	.align		4
.L_603:
        /*0e28*/ 	.byte	0x04, 0x2f
        /*0e2a*/ 	.short	(.L_605 - .L_604)
	.align		4
.L_604:
        /*0e2c*/ 	.word	index@(_ZN10layer_norm13ln_bwd_kernelINS_13Kernel_traitsIf13__nv_bfloat16S2_S2_fjLj8192ELj1ELj1ELj8ELj16ENS_18Kernel_traits_baseILj8192EfS2_S2_S2_fjLj256EEEEELb1ELb0ELb0ELb0EEEvNS_9BwdParamsE)
        /*0e30*/ 	.word	0x000000df


	//----- nvinfo : EIATTR_FRAME_SIZE
	.align		4
.L_605:
        /*0e34*/ 	.byte	0x04, 0x11
        /*0e36*/ 	.short	(.L_607 - .L_606)
	.align		4
.L_606:
        /*0e38*/ 	.word	index@(_ZN10layer_norm13ln_bwd_kernelINS_13Kernel_traitsIf13__nv_bfloat16S2_S2_fjLj8192ELj1ELj1ELj8ELj16ENS_18Kernel_traits_baseILj8192EfS2_S2_S2_fjLj256EEEEELb1ELb0ELb0ELb0EEEvNS_9BwdParamsE)
        /*0e3c*/ 	.word	0x00000000


	//----- nvinfo : EIATTR_REGCOUNT
	.align		4
.L_607:
        /*0e40*/ 	.byte	0x04, 0x2f
        /*0e42*/ 	.short	(.L_609 - .L_608)
	.align		4
.L_608:
        /*0e44*/ 	.word	index@(_ZN10layer_norm13ln_bwd_kernelINS_13Kernel_traitsIf13__nv_bfloat16S2_S2_fjLj8192ELj1ELj1ELj8ELj16ENS_18Kernel_traits_baseILj8192EfS2_S2_S2_fjLj256EEEEELb0ELb1ELb1ELb1EEEvNS_9BwdParamsE)
        /*0e48*/ 	.word	0x000000ff


	//----- nvinfo : EIATTR_FRAME_SIZE
	.align		4
.L_609:
        /*0e4c*/ 	.byte	0x04, 0x11
        /*0e4e*/ 	.short	(.L_611 - .L_610)
	.align		4
.L_610:
        /*0e50*/ 	.word	index@(_ZN10layer_norm13ln_bwd_kernelINS_13Kernel_traitsIf13__nv_bfloat16S2_S2_fjLj8192ELj1ELj1ELj8ELj16ENS_18Kernel_traits_baseILj8192EfS2_S2_S2_fjLj256EEEEELb0ELb1ELb1ELb1EEEvNS_9BwdParamsE)
        /*0e54*/ 	.word	0x00000060


	//----- nvinfo : EIATTR_REGCOUNT
	.align		4
.L_611:
        /*0e58*/ 	.byte	0x04, 0x2f
        /*0e5a*/ 	.short	(.L_613 - .L_612)
	.align		4
.L_612:
        /*0e5c*/ 	.word	index@(_ZN10layer_norm13ln_bwd_kernelINS_13Kernel_traitsIf13__nv_bfloat16S2_S2_fjLj8192ELj1ELj1ELj8ELj16ENS_18Kernel_traits_baseILj8192EfS2_S2_S2_fjLj256EEEEELb0ELb1ELb1ELb0EEEvNS_9BwdParamsE)
        /*0e60*/ 	.word	0x000000ff


	//----- nvinfo : EIATTR_FRAME_SIZE
	.align		4
.L_613:
        /*0e64*/ 	.byte	0x04, 0x11
        /*0e66*/ 	.short	(.L_615 - .L_614)
	.align		4
.L_614:
        /*0e68*/ 	.word	index@(_ZN10layer_norm13ln_bwd_kernelINS_13Kernel_traitsIf13__nv_bfloat16S2_S2_fjLj8192ELj1ELj1ELj8ELj16ENS_18Kernel_traits_baseILj8192EfS2_S2_S2_fjLj256EEEEELb0ELb1ELb1ELb0EEEvNS_9BwdParamsE)
        /*0e6c*/ 	.word	0x00000060


	//----- nvinfo : EIATTR_REGCOUNT
	.align		4
.L_615:
        /*0e70*/ 	.byte	0x04, 0x2f
        /*0e72*/ 	.short	(.L_617 - .L_616)
	.align		4
.L_616:
        /*0e74*/ 	.word	index@(_ZN10layer_norm13ln_bwd_kernelINS_13Kernel_traitsIf13__nv_bfloat16S2_S2_fjLj8192ELj1ELj1ELj8ELj16ENS_18Kernel_traits_baseILj8192EfS2_S2_S2_fjLj256EEEEELb0ELb1ELb0ELb1EEEvNS_9BwdParamsE)
        /*0e78*/ 	.word	0x000000ff


	//----- nvinfo : EIATTR_FRAME_SIZE
	.align		4
.L_617:
        /*0e7c*/ 	.byte	0x04, 0x11
        /*0e7e*/ 	.short	(.L_619 - .L_618)
	.align		4
.L_618:
        /*0e80*/ 	.word	index@(_ZN10layer_norm13ln_bwd_kernelINS_13Kernel_traitsIf13__nv_bfloat16S2_S2_fjLj8192ELj1ELj1ELj8ELj16ENS_18Kernel_traits_baseILj8192EfS2_S2_S2_fjLj256EEEEELb0ELb1ELb0ELb1EEEvNS_9BwdParamsE)
        /*0e84*/ 	.word	0x00000028


	//----- nvinfo : EIATTR_REGCOUNT
	.align		4
.L_619:
        /*0e88*/ 	.byte	0x04, 0x2f
        /*0e8a*/ 	.short	(.L_621 - .L_620)
	.align		4
.L_620:
        /*0e8c*/ 	.word	index@(_ZN10layer_norm13ln_bwd_kernelINS_13Kernel_traitsIf13__nv_bfloat16S2_S2_fjLj8192ELj1ELj1ELj8ELj16ENS_18Kernel_traits_baseILj8192EfS2_S2_S2_fjLj256EEEEELb0ELb1ELb0ELb0EEEvNS_9BwdParamsE)
        /*0e90*/ 	.word	0x000000ff


	//----- nvinfo : EIATTR_FRAME_SIZE
	.align		4
.L_621:
        /*0e94*/ 	.byte	0x04, 0x11
        /*0e96*/ 	.short	(.L_623 - .L_622)
	.align		4
.L_622:
        /*0e98*/ 	.word	index@(_ZN10layer_norm13ln_bwd_kernelINS_13Kernel_traitsIf13__nv_bfloat16S2_S2_fjLj8192ELj1ELj1ELj8ELj16ENS_18Kernel_traits_baseILj8192EfS2_S2_S2_fjLj256EEEEELb0ELb1ELb0ELb0EEEvNS_9BwdParamsE)
        /*0e9c*/ 	.word	0x00000030


	//----- nvinfo : EIATTR_REGCOUNT
	.align		4
.L_623:
        /*0ea0*/ 	.byte	0x04, 0x2f
        /*0ea2*/ 	.short	(.L_625 - .L_624)
	.align		4
.L_624:
        /*0ea4*/ 	.word	index@(_ZN10layer_norm13ln_bwd_kernelINS_13Kernel_traitsIf13__nv_bfloat16S2_S2_fjLj8192ELj1ELj1ELj8ELj16ENS_18Kernel_traits_baseILj8192EfS2_S2_S2_fjLj256EEEEELb0ELb0ELb1ELb1EEEvNS_9BwdParamsE)
        /*0ea8*/ 	.word	0x000000e1


	//----- nvinfo : EIATTR_FRAME_SIZE
	.align		4
.L_625:
        /*0eac*/ 	.byte	0x04, 0x11
        /*0eae*/ 	.short	(.L_627 - .L_626)
	.align		4
.L_626:
        /*0eb0*/ 	.word	index@(_ZN10layer_norm13ln_bwd_kernelINS_13Kernel_traitsIf13__nv_bfloat16S2_S2_fjLj8192ELj1ELj1ELj8ELj16ENS_18Kernel_traits_baseILj8192EfS2_S2_S2_fjLj256EEEEELb0ELb0ELb1ELb1EEEvNS_9BwdParamsE)
        /*0eb4*/ 	.word	0x00000000


	//----- nvinfo : EIATTR_REGCOUNT
	.align		4
.L_627:
        /*0eb8*/ 	.byte	0x04, 0x2f
        /*0eba*/ 	.short	(.L_629 - .L_628)
	.align		4
.L_628:
        /*0ebc*/ 	.word	index@(_ZN10layer_norm13ln_bwd_kernelINS_13Kernel_traitsIf13__nv_bfloat16S2_S2_fjLj8192ELj1ELj1ELj8ELj16ENS_18Kernel_traits_baseILj8192EfS2_S2_S2_fjLj256EEEEELb0ELb0ELb1ELb0EEEvNS_9BwdParamsE)
        /*0ec0*/ 	.word	0x000000dc


	//----- nvinfo : EIATTR_FRAME_SIZE
	.align		4
.L_629:
        /*0ec4*/ 	.byte	0x04, 0x11
        /*0ec6*/ 	.short	(.L_631 - .L_630)
	.align		4
.L_630:
        /*0ec8*/ 	.word	index@(_ZN10layer_norm13ln_bwd_kernelINS_13Kernel_traitsIf13__nv_bfloat16S2_S2_fjLj8192ELj1ELj1ELj8ELj16ENS_18Kernel_traits_baseILj8192EfS2_S2_S2_fjLj256EEEEELb0ELb0ELb1ELb0EEEvNS_9BwdParamsE)
        /*0ecc*/ 	.word	0x00000000


	//----- nvinfo : EIATTR_REGCOUNT
	.align		4
.L_631:
        /*0ed0*/ 	.byte	0x04, 0x2f
        /*0ed2*/ 	.short	(.L_633 - .L_632)
	.align		4
.L_632:
        /*0ed4*/ 	.word	index@(_ZN10layer_norm13ln_bwd_kernelINS_13Kernel_traitsIf13__nv_bfloat16S2_S2_fjLj8192ELj1ELj1ELj8ELj16ENS_18Kernel_traits_baseILj8192EfS2_S2_S2_fjLj256EEEEELb0ELb0ELb0ELb1EEEvNS_9BwdParamsE)
        /*0ed8*/ 	.word	0x000000d5


	//----- nvinfo : EIATTR_FRAME_SIZE
	.align		4
.L_633:
        /*0edc*/ 	.byte	0x04, 0x11
        /*0ede*/ 	.short	(.L_635 - .L_634)
	.align		4
.L_634:
        /*0ee0*/ 	.word	index@(_ZN10layer_norm13ln_bwd_kernelINS_13Kernel_traitsIf13__nv_bfloat16S2_S2_fjLj8192ELj1ELj1ELj8ELj16ENS_18Kernel_traits_baseILj8192EfS2_S2_S2_fjLj256EEEEELb0ELb0ELb0ELb1EEEvNS_9BwdParamsE)
        /*0ee4*/ 	.word	0x00000000


	//----- nvinfo : EIATTR_REGCOUNT
	.align		4
.L_635:
        /*0ee8*/ 	.byte	0x04, 0x2f
        /*0eea*/ 	.short	(.L_637 - .L_636)
	.align		4
.L_636:
        /*0eec*/ 	.word	index@(_ZN10layer_norm13ln_bwd_kernelINS_13Kernel_traitsIf13__nv_bfloat16S2_S2_fjLj8192ELj1ELj1ELj8ELj16ENS_18Kernel_traits_baseILj8192EfS2_S2_S2_fjLj256EEEEELb0ELb0ELb0ELb0EEEvNS_9BwdParamsE)
        /*0ef0*/ 	.word	0x000000d5


	//----- nvinfo : EIATTR_FRAME_SIZE
	.align		4
.L_637:
        /*0ef4*/ 	.byte	0x04, 0x11
        /*0ef6*/ 	.short	(.L_639 - .L_638)
	.align		4
.L_638:
        /*0ef8*/ 	.word	index@(_ZN10layer_norm13ln_bwd_kernelINS_13Kernel_traitsIf13__nv_bfloat16S2_S2_fjLj8192ELj1ELj1ELj8ELj16ENS_18Kernel_traits_baseILj8192EfS2_S2_S2_fjLj256EEEEELb0ELb0ELb0ELb0EEEvNS_9BwdParamsE)
        /*0efc*/ 	.word	0x00000000


	//----- nvinfo : EIATTR_REGCOUNT
	.align		4
.L_639:
        /*0f00*/ 	.byte	0x04, 0x2f
        /*0f02*/ 	.short	(.L_641 - .L_640)
	.align		4
.L_640:
        /*0f04*/ 	.word	index@(_ZN10layer_norm13ln_bwd_kernelINS_13Kernel_traitsI6__halfS2_S2_S2_fjLj8192ELj1ELj1ELj8ELj16ENS_18Kernel_traits_baseILj8192ES2_S2_S2_S2_fjLj256EEEEELb1ELb1ELb1ELb1EEEvNS_9BwdParamsE)
        /*0f08*/ 	.word	0x000000ff


	//----- nvinfo : EIATTR_FRAME_SIZE
	.align		4
.L_641:
        /*0f0c*/ 	.byte	0x04, 0x11
        /*0f0e*/ 	.short	(.L_643 - .L_642)
	.align		4
.L_642:
        /*0f10*/ 	.word	index@(_ZN10layer_norm13ln_bwd_kernelINS_13Kernel_traitsI6__halfS2_S2_S2_fjLj8192ELj1ELj1ELj8ELj16ENS_18Kernel_traits_baseILj8192ES2_S2_S2_S2_fjLj256EEEEELb1ELb1ELb1ELb1EEEvNS_9BwdParamsE)
        /*0f14*/ 	.word	0x00000040


	//----- nvinfo : EIATTR_REGCOUNT
	.align		4
.L_643:
        /*0f18*/ 	.byte	0x04, 0x2f
        /*0f1a*/ 	.short	(.L_645 - .L_644)
	.align		4
.L_644:
        /*0f1c*/ 	.word	index@(_ZN10layer_norm22ln_bwd_finalize_kernelINS_22Kernel_traits_finalizeILj8192E6__halfS2_S2_S2_fjLb1ELj1024ELj4ENS_18Kernel_traits_baseILj8192ES2_S2_S2_S2_fjLj1024EEEEELb1ELb1EEEvNS_9BwdParamsE)
        /*0f20*/ 	.word	0x00000020


	//----- nvinfo : EIATTR_FRAME_SIZE
	.align		4
.L_645:
        /*0f24*/ 	.byte	0x04, 0x11
        /*0f26*/ 	.short	(.L_647 - .L_646)
	.align		4
.L_646:
        /*0f28*/ 	.word	index@(_ZN10layer_norm22ln_bwd_finalize_kernelINS_22Kernel_traits_finalizeILj8192E6__halfS2_S2_S2_fjLb1ELj1024ELj4ENS_18Kernel_traits_baseILj8192ES2_S2_S2_S2_fjLj1024EEEEELb1ELb1EEEvNS_9BwdParamsE)
        /*0f2c*/ 	.word	0x00000000


	//----- nvinfo : EIATTR_REGCOUNT
	.align		4
.L_647:
        /*0f30*/ 	.byte	0x04, 0x2f
        /*0f32*/ 	.short	(.L_649 - .L_648)
	.align		4
.L_648:
        /*0f34*/ 	.word	index@(_ZN10layer_norm13ln_bwd_kernelINS_13Kernel_traitsI6__halfS2_S2_S2_fjLj8192ELj1ELj1ELj8ELj16ENS_18Kernel_traits_baseILj8192ES2_S2_S2_S2_fjLj256EEEEELb1ELb1ELb1ELb0EEEvNS_9BwdParamsE)
        /*0f38*/ 	.word	0x000000ff


	//----- nvinfo : EIATTR_FRAME_SIZE
	.align		4
.L_649:
        /*0f3c*/ 	.byte	0x04, 0x11
        /*0f3e*/ 	.short	(.L_651 - .L_650)
	.align		4
.L_650:
        /*0f40*/ 	.word	index@(_ZN10layer_norm13ln_bwd_kernelINS_13Kernel_traitsI6__halfS2_S2_S2_fjLj8192ELj1ELj1ELj8ELj16ENS_18Kernel_traits_baseILj8192ES2_S2_S2_S2_fjLj256EEEEELb1ELb1ELb1ELb0EEEvNS_9BwdParamsE)
        /*0f44*/ 	.word	0x00000088


	//----- nvinfo : EIATTR_REGCOUNT
	.align		4
.L_651:
        /*0f48*/ 	.byte	0x04, 0x2f
        /*0f4a*/ 	.short	(.L_653 - .L_652)
	.align		4
.L_652:
        /*0f4c*/ 	.word	index@(_ZN10layer_norm22ln_bwd_finalize_kernelINS_22Kernel_traits_finalizeILj8192E6__halfS2_S2_S2_fjLb1ELj1024ELj4ENS_18Kernel_traits_baseILj8192ES2_S2_S2_S2_fjLj1024EEEEELb1ELb0EEEvNS_9BwdParamsE)
        /*0f50*/ 	.word	0x00000020


	//----- nvinfo : EIATTR_FRAME_SIZE
	.align		4
.L_653:
        /*0f54*/ 	.byte	0x04, 0x11
        /*0f56*/ 	.short	(.L_655 - .L_654)
	.align		4
.L_654:
        /*0f58*/ 	.word	index@(_ZN10layer_norm22ln_bwd_finalize_kernelINS_22Kernel_traits_finalizeILj8192E6__halfS2_S2_S2_fjLb1ELj1024ELj4ENS_18Kernel_traits_baseILj8192ES2_S2_S2_S2_fjLj1024EEEEELb1ELb0EEEvNS_9BwdParamsE)
        /*0f5c*/ 	.word	0x00000000


	//----- nvinfo : EIATTR_REGCOUNT
	.align		4
.L_655:
        /*0f60*/ 	.byte	0x04, 0x2f
        /*0f62*/ 	.short	(.L_657 - .L_656)
	.align		4
.L_656:
        /*0f64*/ 	.word	index@(_ZN10layer_norm13ln_bwd_kernelINS_13Kernel_traitsI6__halfS2_S2_S2_fjLj8192ELj1ELj1ELj8ELj16ENS_18Kernel_traits_baseILj8192ES2_S2_S2_S2_fjLj256EEEEELb1ELb1ELb0ELb1EEEvNS_9BwdParamsE)
        /*0f68*/ 	.word	0x000000ff


	//----- nvinfo : EIATTR_FRAME_SIZE
	.align		4
.L_657:
        /*0f6c*/ 	.byte	0x04, 0x11
        /*0f6e*/ 	.short	(.L_659 - .L_658)
	.align		4
.L_658:
        /*0f70*/ 	.word	index@(_ZN10layer_norm13ln_bwd_kernelINS_13Kernel_traitsI6__halfS2_S2_S2_fjLj8192ELj1ELj1ELj8ELj16ENS_18Kernel_traits_baseILj8192ES2_S2_S2_S2_fjLj256EEEEELb1ELb1ELb0ELb1EEEvNS_9BwdParamsE)
        /*0f74*/ 	.word	0x00000008


	//----- nvinfo : EIATTR_REGCOUNT
	.align		4
.L_659:
        /*0f78*/ 	.byte	0x04, 0x2f
        /*0f7a*/ 	.short	(.L_661 - .L_660)
	.align		4
.L_660:
        /*0f7c*/ 	.word	index@(_ZN10layer_norm13ln_bwd_kernelINS_13Kernel_traitsI6__halfS2_S2_S2_fjLj8192ELj1ELj1ELj8ELj16ENS_18Kernel_traits_baseILj8192ES2_S2_S2_S2_fjLj256EEEEELb1ELb1ELb0ELb0EEEvNS_9BwdParamsE)
        /*0f80*/ 	.word	0x000000ff


	//----- nvinfo : EIATTR_FRAME_SIZE
	.align		4
.L_661:
        /*0f84*/ 	.byte	0x04, 0x11
        /*0f86*/ 	.short	(.L_663 - .L_662)
	.align		4
.L_662:
        /*0f88*/ 	.word	index@(_ZN10layer_norm13ln_bwd_kernelINS_13Kernel_traitsI6__halfS2_S2_S2_fjLj8192ELj1ELj1ELj8ELj16ENS_18Kernel_traits_baseILj8192ES2_S2_S2_S2_fjLj256EEEEELb1ELb1ELb0ELb0EEEvNS_9BwdParamsE)
        /*0f8c*/ 	.word	0x00000060


	//----- nvinfo : EIATTR_REGCOUNT
	.align		4
.L_663:
        /*0f90*/ 	.byte	0x04, 0x2f
        /*0f92*/ 	.short	(.L_665 - .L_664)
	.align		4
.L_664:
        /*0f94*/ 	.word	index@(_ZN10layer_norm13ln_bwd_kernelINS_13Kernel_traitsI6__halfS2_S2_S2_fjLj8192ELj1ELj1ELj8ELj16ENS_18Kernel_traits_baseILj8192ES2_S2_S2_S2_fjLj256EEEEELb1ELb0ELb1ELb1EEEvNS_9BwdParamsE)
        /*0f98*/ 	.word	0x000000f8


	//----- nvinfo : EIATTR_FRAME_SIZE
	.align		4
.L_665:
        /*0f9c*/ 	.byte	0x04, 0x11
        /*0f9e*/ 	.short	(.L_667 - .L_666)
	.align		4
.L_666:
        /*0fa0*/ 	.word	index@(_ZN10layer_norm13ln_bwd_kernelINS_13Kernel_traitsI6__halfS2_S2_S2_fjLj8192ELj1ELj1ELj8ELj16ENS_18Kernel_traits_baseILj8192ES2_S2_S2_S2_fjLj256EEEEELb1ELb0ELb1ELb1EEEvNS_9BwdParamsE)
        /*0fa4*/ 	.word	0x00000000


	//----- nvinfo : EIATTR_REGCOUNT
	.align		4
.L_667:
        /*0fa8*/ 	.byte	0x04, 0x2f
        /*0faa*/ 	.short	(.L_669 - .L_668)
	.align		4
.L_668:
        /*0fac*/ 	.word	index@(_ZN10layer_norm22ln_bwd_finalize_kernelINS_22Kernel_traits_finalizeILj8192E6__halfS2_S2_S2_fjLb0ELj1024ELj4ENS_18Kernel_traits_baseILj8192ES2_S2_S2_S2_fjLj1024EEEEELb0ELb1EEEvNS_9BwdParamsE)
        /*0fb0*/ 	.word	0x00000020


	//----- nvinfo : EIATTR_FRAME_SIZE
	.align		4
.L_669:
        /*0fb4*/ 	.byte	0x04, 0x11
        /*0fb6*/ 	.short	(.L_671 - .L_670)
	.align		4
.L_670:
        /*0fb8*/ 	.word	index@(_ZN10layer_norm22ln_bwd_finalize_kernelINS_22Kernel_traits_finalizeILj8192E6__halfS2_S2_S2_fjLb0ELj1024ELj4ENS_18Kernel_traits_baseILj8192ES2_S2_S2_S2_fjLj1024EEEEELb0ELb1EEEvNS_9BwdParamsE)
        /*0fbc*/ 	.word	0x00000000


	//----- nvinfo : EIATTR_REGCOUNT
	.align		4
.L_671:
        /*0fc0*/ 	.byte	0x04, 0x2f
        /*0fc2*/ 	.short	(.L_673 - .L_672)
	.align		4
.L_672:
        /*0fc4*/ 	.word	index@(_ZN10layer_norm13ln_bwd_kernelINS_13Kernel_traitsI6__halfS2_S2_S2_fjLj8192ELj1ELj1ELj8ELj16ENS_18Kernel_traits_baseILj8192ES2_S2_S2_S2_fjLj256EEEEELb1ELb0ELb1ELb0EEEvNS_9BwdParamsE)
        /*0fc8*/ 	.word	0x000000e4


	//----- nvinfo : EIATTR_FRAME_SIZE
	.align		4
.L_673:
        /*0fcc*/ 	.byte	0x04, 0x11
        /*0fce*/ 	.short	(.L_675 - .L_674)
	.align		4
.L_674:
        /*0fd0*/ 	.word	index@(_ZN10layer_norm13ln_bwd_kernelINS_13Kernel_traitsI6__halfS2_S2_S2_fjLj8192ELj1ELj1ELj8ELj16ENS_18Kernel_traits_baseILj8192ES2_S2_S2_S2_fjLj256EEEEELb1ELb0ELb1ELb0EEEvNS_9BwdParamsE)
        /*0fd4*/ 	.word	0x00000000


	//----- nvinfo : EIATTR_REGCOUNT
	.align		4
.L_675:
        /*0fd8*/ 	.byte	0x04, 0x2f
        /*0fda*/ 	.short	(.L_677 - .L_676)
	.align		4
.L_676:
        /*0fdc*/ 	.word	index@(_ZN10layer_norm22ln_bwd_finalize_kernelINS_22Kernel_traits_finalizeILj8192E6__halfS2_S2_S2_fjLb0ELj1024ELj4ENS_18Kernel_traits_baseILj8192ES2_S2_S2_S2_fjLj1024EEEEELb0ELb0EEEvNS_9BwdParamsE)
        /*0fe0*/ 	.word	0x00000020


	//----- nvinfo : EIATTR_FRAME_SIZE
	.align		4
.L_677:
        /*0fe4*/ 	.byte	0x04, 0x11
        /*0fe6*/ 	.short	(.L_679 - .L_678)
	.align		4
.L_678:
        /*0fe8*/ 	.word	index@(_ZN10layer_norm22ln_bwd_finalize_kernelINS_22Kernel_traits_finalizeILj8192E6__halfS2_S2_S2_fjLb0ELj1024ELj4ENS_18Kernel_traits_baseILj8192ES2_S2_S2_S2_fjLj1024EEEEELb0ELb0EEEvNS_9BwdParamsE)
        /*0fec*/ 	.word	0x00000000


	//----- nvinfo : EIATTR_REGCOUNT
	.align		4
.L_679:
        /*0ff0*/ 	.byte	0x04, 0x2f
        /*0ff2*/ 	.short	(.L_681 - .L_680)
	.align		4
.L_680:
        /*0ff4*/ 	.word	index@(_ZN10layer_norm13ln_bwd_kernelINS_13Kernel_traitsI6__halfS2_S2_S2_fjLj8192ELj1ELj1ELj8ELj16ENS_18Kernel_traits_baseILj8192ES2_S2_S2_S2_fjLj256EEEEELb1ELb0ELb0ELb1EEEvNS_9BwdParamsE)
        /*0ff8*/ 	.word	0x000000ec


	//----- nvinfo : EIATTR_FRAME_SIZE
	.align		4
.L_681:
        /*0ffc*/ 	.byte	0x04, 0x11
        /*0ffe*/ 	.short	(.L_683 - .L_682)
	.align		4
.L_682:
        /*1000*/ 	.word	index@(_ZN10layer_norm13ln_bwd_kernelINS_13Kernel_traitsI6__halfS2_S2_S2_fjLj8192ELj1ELj1ELj8ELj16ENS_18Kernel_traits_baseILj8192ES2_S2_S2_S2_fjLj256EEEEELb1ELb0ELb0ELb1EEEvNS_9BwdParamsE)
        /*1004*/ 	.word	0x00000000


	//----- nvinfo : EIATTR_REGCOUNT
	.align		4
.L_683:
        /*1008*/ 	.byte	0x04, 0x2f
        /*100a*/ 	.short	(.L_685 - .L_684)
	.align		4
.L_684:
        /*100c*/ 	.word	index@(_ZN10layer_norm13ln_bwd_kernelINS_13Kernel_traitsI6__halfS2_S2_S2_fjLj8192ELj1ELj1ELj8ELj16ENS_18Kernel_traits_baseILj8192ES2_S2_S2_S2_fjLj256EEEEELb1ELb0ELb0ELb0EEEvNS_9BwdParamsE)
        /*1010*/ 	.word	0x000000e3


	//----- nvinfo : EIATTR_FRAME_SIZE
	.align		4
.L_685:
        /*1014*/ 	.byte	0x04, 0x11
        /*1016*/ 	.short	(.L_687 - .L_686)
	.align		4
.L_686:
        /*1018*/ 	.word	index@(_ZN10layer_norm13ln_bwd_kernelINS_13Kernel_traitsI6__halfS2_S2_S2_fjLj8192ELj1ELj1ELj8ELj16ENS_18Kernel_traits_baseILj8192ES2_S2_S2_S2_fjLj256EEEEELb1ELb0ELb0ELb0EEEvNS_9BwdParamsE)
        /*101c*/ 	.word	0x00000000


	//----- nvinfo : EIATTR_REGCOUNT
	.align		4
.L_687:
        /*1020*/ 	.byte	0x04, 0x2f
        /*1022*/ 	.short	(.L_689 - .L_688)
	.align		4
.L_688:
        /*1024*/ 	.word	index@(_ZN10layer_norm13ln_bwd_kernelINS_13Kernel_traitsI6__halfS2_S2_S2_fjLj8192ELj1ELj1ELj8ELj16ENS_18Kernel_traits_baseILj8192ES2_S2_S2_S2_fjLj256EEEEELb0ELb1ELb1ELb1EEEvNS_9BwdParamsE)
        /*1028*/ 	.word	0x000000ff


	//----- nvinfo : EIATTR_FRAME_SIZE
	.align		4
.L_689:
        /*102c*/ 	.byte	0x04, 0x11
        /*102e*/ 	.short	(.L_691 - .L_690)
	.align		4
.L_690:
        /*1030*/ 	.word	index@(_ZN10layer_norm13ln_bwd_kernelINS_13Kernel_traitsI6__halfS2_S2_S2_fjLj8192ELj1ELj1ELj8ELj16ENS_18Kernel_traits_baseILj8192ES2_S2_S2_S2_fjLj256EEEEELb0ELb1ELb1ELb1EEEvNS_9BwdParamsE)
        /*1034*/ 	.word	0x00000020


	//----- nvinfo : EIATTR_REGCOUNT
	.align		4
.L_691:
        /*1038*/ 	.byte	0x04, 0x2f
        /*103a*/ 	.short	(.L_693 - .L_692)
	.align		4
.L_692:
        /*103c*/ 	.word	index@(_ZN10layer_norm13ln_bwd_kernelINS_13Kernel_traitsI6__halfS2_S2_S2_fjLj8192ELj1ELj1ELj8ELj16ENS_18Kernel_traits_baseILj8192ES2_S2_S2_S2_fjLj256EEEEELb0ELb1ELb1ELb0EEEvNS_9BwdParamsE)
        /*1040*/ 	.word	0x000000ff


	//----- nvinfo : EIATTR_FRAME_SIZE
	.align		4
.L_693:
        /*1044*/ 	.byte	0x04, 0x11
        /*1046*/ 	.short	(.L_695 - .L_694)
	.align		4
.L_694:
        /*1048*/ 	.word	index@(_ZN10layer_norm13ln_bwd_kernelINS_13Kernel_traitsI6__halfS2_S2_S2_fjLj8192ELj1ELj1ELj8ELj16ENS_18Kernel_traits_baseILj8192ES2_S2_S2_S2_fjLj256EEEEELb0ELb1ELb1ELb0EEEvNS_9BwdParamsE)
        /*104c*/ 	.word	0x00000058


	//----- nvinfo : EIATTR_REGCOUNT
	.align		4
.L_695:
        /*1050*/ 	.byte	0x04, 0x2f
        /*1052*/ 	.short	(.L_697 - .L_696)
	.align		4
.L_696:
        /*1054*/ 	.word	index@(_ZN10layer_norm13ln_bwd_kernelINS_13Kernel_traitsI6__halfS2_S2_S2_fjLj8192ELj1ELj1ELj8ELj16ENS_18Kernel_traits_baseILj8192ES2_S2_S2_S2_fjLj256EEEEELb0ELb1ELb0ELb1EEEvNS_9BwdParamsE)
        /*1058*/ 	.word	0x000000ff


	//----- nvinfo : EIATTR_FRAME_SIZE
	.align		4
.L_697:
        /*105c*/ 	.byte	0x04, 0x11
        /*105e*/ 	.short	(.L_699 - .L_698)
	.align		4
.L_698:
        /*1060*/ 	.word	index@(_ZN10layer_norm13ln_bwd_kernelINS_13Kernel_traitsI6__halfS2_S2_S2_fjLj8192ELj1ELj1ELj8ELj16ENS_18Kernel_traits_baseILj8192ES2_S2_S2_S2_fjLj256EEEEELb0ELb1ELb0ELb1EEEvNS_9BwdParamsE)
        /*1064*/ 	.word	0x00000028


	//----- nvinfo : EIATTR_REGCOUNT
	.align		4
.L_699:
        /*1068*/ 	.byte	0x04, 0x2f
        /*106a*/ 	.short	(.L_701 - .L_700)
	.align		4
.L_700:
        /*106c*/ 	.word	index@(_ZN10layer_norm13ln_bwd_kernelINS_13Kernel_traitsI6__halfS2_S2_S2_fjLj8192ELj1ELj1ELj8ELj16ENS_18Kernel_traits_baseILj8192ES2_S2_S2_S2_fjLj256EEEEELb0ELb1ELb0ELb0EEEvNS_9BwdParamsE)
        /*1070*/ 	.word	0x000000ff


	//----- nvinfo : EIATTR_FRAME_SIZE
	.align		4
.L_701:
        /*1074*/ 	.byte	0x04, 0x11
        /*1076*/ 	.short	(.L_703 - .L_702)
	.align		4
.L_702:
        /*1078*/ 	.word	index@(_ZN10layer_norm13ln_bwd_kernelINS_13Kernel_traitsI6__halfS2_S2_S2_fjLj8192ELj1ELj1ELj8ELj16ENS_18Kernel_traits_baseILj8192ES2_S2_S2_S2_fjLj256EEEEELb0ELb1ELb0ELb0EEEvNS_9BwdParamsE)
        /*107c*/ 	.word	0x00000030


	//----- nvinfo : EIATTR_REGCOUNT
	.align		4
.L_703:
        /*1080*/ 	.byte	0x04, 0x2f
        /*1082*/ 	.short	(.L_705 - .L_704)
	.align		4
.L_704:
        /*1084*/ 	.word	index@(_ZN10layer_norm13ln_bwd_kernelINS_13Kernel_traitsI6__halfS2_S2_S2_fjLj8192ELj1ELj1ELj8ELj16ENS_18Kernel_traits_baseILj8192ES2_S2_S2_S2_fjLj256EEEEELb0ELb0ELb1ELb1EEEvNS_9BwdParamsE)
        /*1088*/ 	.word	0x000000ef


	//----- nvinfo : EIATTR_FRAME_SIZE
	.align		4
.L_705:
        /*108c*/ 	.byte	0x04, 0x11
        /*108e*/ 	.short	(.L_707 - .L_706)
	.align		4
.L_706:
        /*1090*/ 	.word	index@(_ZN10layer_norm13ln_bwd_kernelINS_13Kernel_traitsI6__halfS2_S2_S2_fjLj8192ELj1ELj1ELj8ELj16ENS_18Kernel_traits_baseILj8192ES2_S2_S2_S2_fjLj256EEEEELb0ELb0ELb1ELb1EEEvNS_9BwdParamsE)
        /*1094*/ 	.word	0x00000000


	//----- nvinfo : EIATTR_REGCOUNT
	.align		4
.L_707:
        /*1098*/ 	.byte	0x04, 0x2f
        /*109a*/ 	.short	(.L_709 - .L_708)
	.align		4
.L_708:
        /*109c*/ 	.word	index@(_ZN10layer_norm13ln_bwd_kernelINS_13Kernel_traitsI6__halfS2_S2_S2_fjLj8192ELj1ELj1ELj8ELj16ENS_18Kernel_traits_baseILj8192ES2_S2_S2_S2_fjLj256EEEEELb0ELb0ELb1ELb0EEEvNS_9BwdParamsE)
        /*10a0*/ 	.word	0x000000dc


	//----- nvinfo : EIATTR_FRAME_SIZE
	.align		4
.L_709:
        /*10a4*/ 	.byte	0x04, 0x11
        /*10a6*/ 	.short	(.L_711 - .L_710)
	.align		4
.L_710:
        /*10a8*/ 	.word	index@(_ZN10layer_norm13ln_bwd_kernelINS_13Kernel_traitsI6__halfS2_S2_S2_fjLj8192ELj1ELj1ELj8ELj16ENS_18Kernel_traits_baseILj8192ES2_S2_S2_S2_fjLj256EEEEELb0ELb0ELb1ELb0EEEvNS_9BwdParamsE)
        /*10ac*/ 	.word	0x00000000


	//----- nvinfo : EIATTR_REGCOUNT
	.align		4
.L_711:
        /*10b0*/ 	.byte	0x04, 0x2f
        /*10b2*/ 	.short	(.L_713 - .L_712)
	.align		4
.L_712:
        /*10b4*/ 	.word	index@(_ZN10layer_norm13ln_bwd_kernelINS_13Kernel_traitsI6__halfS2_S2_S2_fjLj8192ELj1ELj1ELj8ELj16ENS_18Kernel_traits_baseILj8192ES2_S2_S2_S2_fjLj256EEEEELb0ELb0ELb0ELb1EEEvNS_9BwdParamsE)
        /*10b8*/ 	.word	0x000000df


	//----- nvinfo : EIATTR_FRAME_SIZE
	.align		4
.L_713:
        /*10bc*/ 	.byte	0x04, 0x11
        /*10be*/ 	.short	(.L_715 - .L_714)
	.align		4
.L_714:
        /*10c0*/ 	.word	index@(_ZN10layer_norm13ln_bwd_kernelINS_13Kernel_traitsI6__halfS2_S2_S2_fjLj8192ELj1ELj1ELj8ELj16ENS_18Kernel_traits_baseILj8192ES2_S2_S2_S2_fjLj256EEEEELb0ELb0ELb0ELb1EEEvNS_9BwdParamsE)
        /*10c4*/ 	.word	0x00000000


	//----- nvinfo : EIATTR_REGCOUNT
	.align		4
.L_715:
        /*10c8*/ 	.byte	0x04, 0x2f
        /*10ca*/ 	.short	(.L_717 - .L_716)
	.align		4
.L_716:
        /*10cc*/ 	.word	index@(_ZN10layer_norm13ln_bwd_kernelINS_13Kernel_traitsI6__halfS2_S2_S2_fjLj8192ELj1ELj1ELj8ELj16ENS_18Kernel_traits_baseILj8192ES2_S2_S2_S2_fjLj256EEEEELb0ELb0ELb0ELb0EEEvNS_9BwdParamsE)
        /*10d0*/ 	.word	0x000000d5


	//----- nvinfo : EIATTR_FRAME_SIZE
	.align		4
.L_717:
        /*10d4*/ 	.byte	0x04, 0x11
        /*10d6*/ 	.short	(.L_719 - .L_718)
	.align		4
.L_718:
        /*10d8*/ 	.word	index@(_ZN10layer_norm13ln_bwd_kernelINS_13Kernel_traitsI6__halfS2_S2_S2_fjLj8192ELj1ELj1ELj8ELj16ENS_18Kernel_traits_baseILj8192ES2_S2_S2_S2_fjLj256EEEEELb0ELb0ELb0ELb0EEEvNS_9BwdParamsE)
        /*10dc*/ 	.word	0x00000000


	//----- nvinfo : EIATTR_REGCOUNT
	.align		4
.L_719:
        /*10e0*/ 	.byte	0x04, 0x2f
        /*10e2*/ 	.short	(.L_721 - .L_720)
	.align		4
.L_720:
        /*10e4*/ 	.word	index@(_ZN10layer_norm13ln_bwd_kernelINS_13Kernel_traitsI13__nv_bfloat16S2_S2_S2_fjLj8192ELj1ELj1ELj8ELj16ENS_18Kernel_traits_baseILj8192ES2_S2_S2_S2_fjLj256EEEEELb1ELb1ELb1ELb1EEEvNS_9BwdParamsE)
        /*10e8*/ 	.word	0x000000ff


	//----- nvinfo : EIATTR_FRAME_SIZE
	.align		4
.L_721:
        /*10ec*/ 	.byte	0x04, 0x11
        /*10ee*/ 	.short	(.L_723 - .L_722)
	.align		4
.L_722:
        /*10f0*/ 	.word	index@(_ZN10layer_norm13ln_bwd_kernelINS_13Kernel_traitsI13__nv_bfloat16S2_S2_S2_fjLj8192ELj1ELj1ELj8ELj16ENS_18Kernel_traits_baseILj8192ES2_S2_S2_S2_fjLj256EEEEELb1ELb1ELb1ELb1EEEvNS_9BwdParamsE)
        /*10f4*/ 	.word	0x00000040


	//----- nvinfo : EIATTR_REGCOUNT
	.align		4
.L_723:
        /*10f8*/ 	.byte	0x04, 0x2f
        /*10fa*/ 	.short	(.L_725 - .L_724)
	.align		4
.L_724:
        /*10fc*/ 	.word	index@(_ZN10layer_norm22ln_bwd_finalize_kernelINS_22Kernel_traits_finalizeILj8192E13__nv_bfloat16S2_S2_S2_fjLb1ELj1024ELj4ENS_18Kernel_traits_baseILj8192ES2_S2_S2_S2_fjLj1024EEEEELb1ELb1EEEvNS_9BwdParamsE)
        /*1100*/ 	.word	0x00000020


	//----- nvinfo : EIATTR_FRAME_SIZE
	.align		4
.L_725:
        /*1104*/ 	.byte	0x04, 0x11
        /*1106*/ 	.short	(.L_727 - .L_726)
	.align		4
.L_726:
        /*1108*/ 	.word	index@(_ZN10layer_norm22ln_bwd_finalize_kernelINS_22Kernel_traits_finalizeILj8192E13__nv_bfloat16S2_S2_S2_fjLb1ELj1024ELj4ENS_18Kernel_traits_baseILj8192ES2_S2_S2_S2_fjLj1024EEEEELb1ELb1EEEvNS_9BwdParamsE)
        /*110c*/ 	.word	0x00000000


	//----- nvinfo : EIATTR_REGCOUNT
	.align		4
.L_727:
        /*1110*/ 	.byte	0x04, 0x2f
        /*1112*/ 	.short	(.L_729 - .L_728)
	.align		4
.L_728:
        /*1114*/ 	.word	index@(_ZN10layer_norm13ln_bwd_kernelINS_13Kernel_traitsI13__nv_bfloat16S2_S2_S2_fjLj8192ELj1ELj1ELj8ELj16ENS_18Kernel_traits_baseILj8192ES2_S2_S2_S2_fjLj256EEEEELb1ELb1ELb1ELb0EEEvNS_9BwdParamsE)
        /*1118*/ 	.word	0x000000ff


	//----- nvinfo : EIATTR_FRAME_SIZE
	.align		4
.L_729:
        /*111c*/ 	.byte	0x04, 0x11
        /*111e*/ 	.short	(.L_731 - .L_730)
	.align		4
.L_730:
        /*1120*/ 	.word	index@(_ZN10layer_norm13ln_bwd_kernelINS_13Kernel_traitsI13__nv_bfloat16S2_S2_S2_fjLj8192ELj1ELj1ELj8ELj16ENS_18Kernel_traits_baseILj8192ES2_S2_S2_S2_fjLj256EEEEELb1ELb1ELb1ELb0EEEvNS_9BwdParamsE)
        /*1124*/ 	.word	0x00000088


	//----- nvinfo : EIATTR_REGCOUNT
	.align		4
.L_731:
        /*1128*/ 	.byte	0x04, 0x2f
        /*112a*/ 	.short	(.L_733 - .L_732)
	.align		4
.L_732:
        /*112c*/ 	.word	index@(_ZN10layer_norm22ln_bwd_finalize_kernelINS_22Kernel_traits_finalizeILj8192E13__nv_bfloat16S2_S2_S2_fjLb1ELj1024ELj4ENS_18Kernel_traits_baseILj8192ES2_S2_S2_S2_fjLj1024EEEEELb1ELb0EEEvNS_9BwdParamsE)
        /*1130*/ 	.word	0x00000020


	//----- nvinfo : EIATTR_FRAME_SIZE
	.align		4
.L_733:
        /*1134*/ 	.byte	0x04, 0x11
        /*1136*/ 	.short	(.L_735 - .L_734)
	.align		4
.L_734:
        /*1138*/ 	.word	index@(_ZN10layer_norm22ln_bwd_finalize_kernelINS_22Kernel_traits_finalizeILj8192E13__nv_bfloat16S2_S2_S2_fjLb1ELj1024ELj4ENS_18Kernel_traits_baseILj8192ES2_S2_S2_S2_fjLj1024EEEEELb1ELb0EEEvNS_9BwdParamsE)
        /*113c*/ 	.word	0x00000000


	//----- nvinfo : EIATTR_REGCOUNT
	.align		4
.L_735:
        /*1140*/ 	.byte	0x04, 0x2f
        /*1142*/ 	.short	(.L_737 - .L_736)
	.align		4
.L_736:
        /*1144*/ 	.word	index@(_ZN10layer_norm13ln_bwd_kernelINS_13Kernel_traitsI13__nv_bfloat16S2_S2_S2_fjLj8192ELj1ELj1ELj8ELj16ENS_18Kernel_traits_baseILj8192ES2_S2_S2_S2_fjLj256EEEEELb1ELb1ELb0ELb1EEEvNS_9BwdParamsE)
        /*1148*/ 	.word	0x000000ff


	//----- nvinfo : EIATTR_FRAME_SIZE
	.align		4
.L_737:
        /*114c*/ 	.byte	0x04, 0x11
        /*114e*/ 	.short	(.L_739 - .L_738)
	.align		4
.L_738:
        /*1150*/ 	.word	index@(_ZN10layer_norm13ln_bwd_kernelINS_13Kernel_traitsI13__nv_bfloat16S2_S2_S2_fjLj8192ELj1ELj1ELj8ELj16ENS_18Kernel_traits_baseILj8192ES2_S2_S2_S2_fjLj256EEEEELb1ELb1ELb0ELb1EEEvNS_9BwdParamsE)
        /*1154*/ 	.word	0x00000008


	//----- nvinfo : EIATTR_REGCOUNT
	.align		4
.L_739:
        /*1158*/ 	.byte	0x04, 0x2f
        /*115a*/ 	.short	(.L_741 - .L_740)
	.align		4
.L_740:
        /*115c*/ 	.word	index@(_ZN10layer_norm13ln_bwd_kernelINS_13Kernel_traitsI13__nv_bfloat16S2_S2_S2_fjLj8192ELj1ELj1ELj8ELj16ENS_18Kernel_traits_baseILj8192ES2_S2_S2_S2_fjLj256EEEEELb1ELb1ELb0ELb0EEEvNS_9BwdParamsE)
        /*1160*/ 	.word	0x000000ff


	//----- nvinfo : EIATTR_FRAME_SIZE
	.align		4
.L_741:
        /*1164*/ 	.byte	0x04, 0x11
        /*1166*/ 	.short	(.L_743 - .L_742)
	.align		4
.L_742:
        /*1168*/ 	.word	index@(_ZN10layer_norm13ln_bwd_kernelINS_13Kernel_traitsI13__nv_bfloat16S2_S2_S2_fjLj8192ELj1ELj1ELj8ELj16ENS_18Kernel_traits_baseILj8192ES2_S2_S2_S2_fjLj256EEEEELb1ELb1ELb0ELb0EEEvNS_9BwdParamsE)
        /*116c*/ 	.word	0x00000060


	//----- nvinfo : EIATTR_REGCOUNT
	.align		4
.L_743:
        /*1170*/ 	.byte	0x04, 0x2f
        /*1172*/ 	.short	(.L_745 - .L_744)
	.align		4
.L_744:
        /*1174*/ 	.word	index@(_ZN10layer_norm13ln_bwd_kernelINS_13Kernel_traitsI13__nv_bfloat16S2_S2_S2_fjLj8192ELj1ELj1ELj8ELj16ENS_18Kernel_traits_baseILj8192ES2_S2_S2_S2_fjLj256EEEEELb1ELb0ELb1ELb1EEEvNS_9BwdParamsE)
        /*1178*/ 	.word	0x000000fe


	//----- nvinfo : EIATTR_FRAME_SIZE
	.align		4
.L_745:
        /*117c*/ 	.byte	0x04, 0x11
        /*117e*/ 	.short	(.L_747 - .L_746)
	.align		4
.L_746:
        /*1180*/ 	.word	index@(_ZN10layer_norm13ln_bwd_kernelINS_13Kernel_traitsI13__nv_bfloat16S2_S2_S2_fjLj8192ELj1ELj1ELj8ELj16ENS_18Kernel_traits_baseILj8192ES2_S2_S2_S2_fjLj256EEEEELb1ELb0ELb1ELb1EEEvNS_9BwdParamsE)
        /*1184*/ 	.word	0x00000000


	//----- nvinfo : EIATTR_REGCOUNT
	.align		4
.L_747:
        /*1188*/ 	.byte	0x04, 0x2f
        /*118a*/ 	.short	(.L_749 - .L_748)
	.align		4
.L_748:
        /*118c*/ 	.word	index@(_ZN10layer_norm22ln_bwd_finalize_kernelINS_22Kernel_traits_finalizeILj8192E13__nv_bfloat16S2_S2_S2_fjLb0ELj1024ELj4ENS_18Kernel_traits_baseILj8192ES2_S2_S2_S2_fjLj1024EEEEELb0ELb1EEEvNS_9BwdParamsE)
        /*1190*/ 	.word	0x00000020


	//----- nvinfo : EIATTR_FRAME_SIZE
	.align		4
.L_749:
        /*1194*/ 	.byte	0x04, 0x11
        /*1196*/ 	.short	(.L_751 - .L_750)
	.align		4
.L_750:
        /*1198*/ 	.word	index@(_ZN10layer_norm22ln_bwd_finalize_kernelINS_22Kernel_traits_finalizeILj8192E13__nv_bfloat16S2_S2_S2_fjLb0ELj1024ELj4ENS_18Kernel_traits_baseILj8192ES2_S2_S2_S2_fjLj1024EEEEELb0ELb1EEEvNS_9BwdParamsE)
        /*119c*/ 	.word	0x00000000


	//----- nvinfo : EIATTR_REGCOUNT
	.align		4
.L_751:
        /*11a0*/ 	.byte	0x04, 0x2f
        /*11a2*/ 	.short	(.L_753 - .L_752)
	.align		4
.L_752:
        /*11a4*/ 	.word	index@(_ZN10layer_norm13ln_bwd_kernelINS_13Kernel_traitsI13__nv_bfloat16S2_S2_S2_fjLj8192ELj1ELj1ELj8ELj16ENS_18Kernel_traits_baseILj8192ES2_S2_S2_S2_fjLj256EEEEELb1ELb0ELb1ELb0EEEvNS_9BwdParamsE)
        /*11a8*/ 	.word	0x000000e4


	//----- nvinfo : EIATTR_FRAME_SIZE
	.align		4
.L_753:
        /*11ac*/ 	.byte	0x04, 0x11
        /*11ae*/ 	.short	(.L_755 - .L_754)
	.align		4
.L_754:
        /*11b0*/ 	.word	index@(_ZN10layer_norm13ln_bwd_kernelINS_13Kernel_traitsI13__nv_bfloat16S2_S2_S2_fjLj8192ELj1ELj1ELj8ELj16ENS_18Kernel_traits_baseILj8192ES2_S2_S2_S2_fjLj256EEEEELb1ELb0ELb1ELb0EEEvNS_9BwdParamsE)
        /*11b4*/ 	.word	0x00000000


	//----- nvinfo : EIATTR_REGCOUNT
	.align		4
.L_755:
        /*11b8*/ 	.byte	0x04, 0x2f
        /*11ba*/ 	.short	(.L_757 - .L_756)
	.align		4
.L_756:
        /*11bc*/ 	.word	index@(_ZN10layer_norm22ln_bwd_finalize_kernelINS_22Kernel_traits_finalizeILj8192E13__nv_bfloat16S2_S2_S2_fjLb0ELj1024ELj4ENS_18Kernel_traits_baseILj8192ES2_S2_S2_S2_fjLj1024EEEEELb0ELb0EEEvNS_9BwdParamsE)
        /*11c0*/ 	.word	0x00000020


	//----- nvinfo : EIATTR_FRAME_SIZE
	.align		4
.L_757:
        /*11c4*/ 	.byte	0x04, 0x11
        /*11c6*/ 	.short	(.L_759 - .L_758)
	.align		4
.L_758:
        /*11c8*/ 	.word	index@(_ZN10layer_norm22ln_bwd_finalize_kernelINS_22Kernel_traits_finalizeILj8192E13__nv_bfloat16S2_S2_S2_fjLb0ELj1024ELj4ENS_18Kernel_traits_baseILj8192ES2_S2_S2_S2_fjLj1024EEEEELb0ELb0EEEvNS_9BwdParamsE)
        /*11cc*/ 	.word	0x00000000


	//----- nvinfo : EIATTR_REGCOUNT
	.align		4
.L_759:
        /*11d0*/ 	.byte	0x04, 0x2f
        /*11d2*/ 	.short	(.L_761 - .L_760)
	.align		4
.L_760:
        /*11d4*/ 	.word	index@(_ZN10layer_norm13ln_bwd_kernelINS_13Kernel_traitsI13__nv_bfloat16S2_S2_S2_fjLj8192ELj1ELj1ELj8ELj16ENS_18Kernel_traits_baseILj8192ES2_S2_S2_S2_fjLj256EEEEELb1ELb0ELb0ELb1EEEvNS_9BwdParamsE)
        /*11d8*/ 	.word	0x000000e2


	//----- nvinfo : EIATTR_FRAME_SIZE
	.align		4
.L_761:
        /*11dc*/ 	.byte	0x04, 0x11
        /*11de*/ 	.short	(.L_763 - .L_762)
	.align		4
.L_762:
        /*11e0*/ 	.word	index@(_ZN10layer_norm13ln_bwd_kernelINS_13Kernel_traitsI13__nv_bfloat16S2_S2_S2_fjLj8192ELj1ELj1ELj8ELj16ENS_18Kernel_traits_baseILj8192ES2_S2_S2_S2_fjLj256EEEEELb1ELb0ELb0ELb1EEEvNS_9BwdParamsE)
        /*11e4*/ 	.word	0x00000000


	//----- nvinfo : EIATTR_REGCOUNT
	.align		4
.L_763:
        /*11e8*/ 	.byte	0x04, 0x2f
        /*11ea*/ 	.short	(.L_765 - .L_764)
	.align		4
.L_764:
        /*11ec*/ 	.word	index@(_ZN10layer_norm13ln_bwd_kernelINS_13Kernel_traitsI13__nv_bfloat16S2_S2_S2_fjLj8192ELj1ELj1ELj8ELj16ENS_18Kernel_traits_baseILj8192ES2_S2_S2_S2_fjLj256EEEEELb1ELb0ELb0ELb0EEEvNS_9BwdParamsE)
        /*11f0*/ 	.word	0x000000df


	//----- nvinfo : EIATTR_FRAME_SIZE
	.align		4
.L_765:
        /*11f4*/ 	.byte	0x04, 0x11
        /*11f6*/ 	.short	(.L_767 - .L_766)
	.align		4
.L_766:
        /*11f8*/ 	.word	index@(_ZN10layer_norm13ln_bwd_kernelINS_13Kernel_traitsI13__nv_bfloat16S2_S2_S2_fjLj8192ELj1ELj1ELj8ELj16ENS_18Kernel_traits_baseILj8192ES2_S2_S2_S2_fjLj256EEEEELb1ELb0ELb0ELb0EEEvNS_9BwdParamsE)
        /*11fc*/ 	.word	0x00000000


	//----- nvinfo : EIATTR_REGCOUNT
	.align		4
.L_767:
        /*1200*/ 	.byte	0x04, 0x2f
        /*1202*/ 	.short	(.L_769 - .L_768)
	.align		4
.L_768:
        /*1204*/ 	.word	index@(_ZN10layer_norm13ln_bwd_kernelINS_13Kernel_traitsI13__nv_bfloat16S2_S2_S2_fjLj8192ELj1ELj1ELj8ELj16ENS_18Kernel_traits_baseILj8192ES2_S2_S2_S2_fjLj256EEEEELb0ELb1ELb1ELb1EEEvNS_9BwdParamsE)
        /*1208*/ 	.word	0x000000ff


	//----- nvinfo : EIATTR_FRAME_SIZE
	.align		4
.L_769:
        /*120c*/ 	.byte	0x04, 0x11
        /*120e*/ 	.short	(.L_771 - .L_770)
	.align		4
.L_770:
        /*1210*/ 	.word	index@(_ZN10layer_norm13ln_bwd_kernelINS_13Kernel_traitsI13__nv_bfloat16S2_S2_S2_fjLj8192ELj1ELj1ELj8ELj16ENS_18Kernel_traits_baseILj8192ES2_S2_S2_S2_fjLj256EEEEELb0ELb1ELb1ELb1EEEvNS_9BwdParamsE)
        /*1214*/ 	.word	0x00000020


	//----- nvinfo : EIATTR_REGCOUNT
	.align		4
.L_771:
        /*1218*/ 	.byte	0x04, 0x2f
        /*121a*/ 	.short	(.L_773 - .L_772)
	.align		4
.L_772:
        /*121c*/ 	.word	index@(_ZN10layer_norm13ln_bwd_kernelINS_13Kernel_traitsI13__nv_bfloat16S2_S2_S2_fjLj8192ELj1ELj1ELj8ELj16ENS_18Kernel_traits_baseILj8192ES2_S2_S2_S2_fjLj256EEEEELb0ELb1ELb1ELb0EEEvNS_9BwdParamsE)
        /*1220*/ 	.word	0x000000ff


	//----- nvinfo : EIATTR_FRAME_SIZE
	.align		4
.L_773:
        /*1224*/ 	.byte	0x04, 0x11
        /*1226*/ 	.short	(.L_775 - .L_774)
	.align		4
.L_774:
        /*1228*/ 	.word	index@(_ZN10layer_norm13ln_bwd_kernelINS_13Kernel_traitsI13__nv_bfloat16S2_S2_S2_fjLj8192ELj1ELj1ELj8ELj16ENS_18Kernel_traits_baseILj8192ES2_S2_S2_S2_fjLj256EEEEELb0ELb1ELb1ELb0EEEvNS_9BwdParamsE)
        /*122c*/ 	.word	0x00000058


	//----- nvinfo : EIATTR_REGCOUNT
	.align		4
.L_775:
        /*1230*/ 	.byte	0x04, 0x2f
        /*1232*/ 	.short	(.L_777 - .L_776)
	.align		4
.L_776:
        /*1234*/ 	.word	index@(_ZN10layer_norm13ln_bwd_kernelINS_13Kernel_traitsI13__nv_bfloat16S2_S2_S2_fjLj8192ELj1ELj1ELj8ELj16ENS_18Kernel_traits_baseILj8192ES2_S2_S2_S2_fjLj256EEEEELb0ELb1ELb0ELb1EEEvNS_9BwdParamsE)
        /*1238*/ 	.word	0x000000ff


	//----- nvinfo : EIATTR_FRAME_SIZE
	.align		4
.L_777:
        /*123c*/ 	.byte	0x04, 0x11
        /*123e*/ 	.short	(.L_779 - .L_778)
	.align		4
.L_778:
        /*1240*/ 	.word	index@(_ZN10layer_norm13ln_bwd_kernelINS_13Kernel_traitsI13__nv_bfloat16S2_S2_S2_fjLj8192ELj1ELj1ELj8ELj16ENS_18Kernel_traits_baseILj8192ES2_S2_S2_S2_fjLj256EEEEELb0ELb1ELb0ELb1EEEvNS_9BwdParamsE)
        /*1244*/ 	.word	0x00000028


	//----- nvinfo : EIATTR_REGCOUNT
	.align		4
.L_779:
        /*1248*/ 	.byte	0x04, 0x2f
        /*124a*/ 	.short	(.L_781 - .L_780)
	.align		4
.L_780:
        /*124c*/ 	.word	index@(_ZN10layer_norm13ln_bwd_kernelINS_13Kernel_traitsI13__nv_bfloat16S2_S2_S2_fjLj8192ELj1ELj1ELj8ELj16ENS_18Kernel_traits_baseILj8192ES2_S2_S2_S2_fjLj256EEEEELb0ELb1ELb0ELb0EEEvNS_9BwdParamsE)
        /*1250*/ 	.word	0x000000ff


	//----- nvinfo : EIATTR_FRAME_SIZE
	.align		4
.L_781:
        /*1254*/ 	.byte	0x04, 0x11
        /*1256*/ 	.short	(.L_783 - .L_782)
	.align		4
.L_782:
        /*1258*/ 	.word	index@(_ZN10layer_norm13ln_bwd_kernelINS_13Kernel_traitsI13__nv_bfloat16S2_S2_S2_fjLj8192ELj1ELj1ELj8ELj16ENS_18Kernel_traits_baseILj8192ES2_S2_S2_S2_fjLj256EEEEELb0ELb1ELb0ELb0EEEvNS_9BwdParamsE)
        /*125c*/ 	.word	0x00000030


	//----- nvinfo : EIATTR_REGCOUNT
	.align		4
.L_783:
        /*1260*/ 	.byte	0x04, 0x2f
        /*1262*/ 	.short	(.L_785 - .L_784)
	.align		4
.L_784:
        /*1264*/ 	.word	index@(_ZN10layer_norm13ln_bwd_kernelINS_13Kernel_traitsI13__nv_bfloat16S2_S2_S2_fjLj8192ELj1ELj1ELj8ELj16ENS_18Kernel_traits_baseILj8192ES2_S2_S2_S2_fjLj256EEEEELb0ELb0ELb1ELb1EEEvNS_9BwdParamsE)
        /*1268*/ 	.word	0x000000ef


	//----- nvinfo : EIATTR_FRAME_SIZE
	.align		4
.L_785:
        /*126c*/ 	.byte	0x04, 0x11
        /*126e*/ 	.short	(.L_787 - .L_786)
	.align		4
.L_786:
        /*1270*/ 	.word	index@(_ZN10layer_norm13ln_bwd_kernelINS_13Kernel_traitsI13__nv_bfloat16S2_S2_S2_fjLj8192ELj1ELj1ELj8ELj16ENS_18Kernel_traits_baseILj8192ES2_S2_S2_S2_fjLj256EEEEELb0ELb0ELb1ELb1EEEvNS_9BwdParamsE)
        /*1274*/ 	.word	0x00000000


	//----- nvinfo : EIATTR_REGCOUNT
	.align		4
.L_787:
        /*1278*/ 	.byte	0x04, 0x2f
        /*127a*/ 	.short	(.L_789 - .L_788)
	.align		4
.L_788:
        /*127c*/ 	.word	index@(_ZN10layer_norm13ln_bwd_kernelINS_13Kernel_traitsI13__nv_bfloat16S2_S2_S2_fjLj8192ELj1ELj1ELj8ELj16ENS_18Kernel_traits_baseILj8192ES2_S2_S2_S2_fjLj256EEEEELb0ELb0ELb1ELb0EEEvNS_9BwdParamsE)
        /*1280*/ 	.word	0x000000dc


	//----- nvinfo : EIATTR_FRAME_SIZE
	.align		4
.L_789:
        /*1284*/ 	.byte	0x04, 0x11
        /*1286*/ 	.short	(.L_791 - .L_790)
	.align		4
.L_790:
        /*1288*/ 	.word	index@(_ZN10layer_norm13ln_bwd_kernelINS_13Kernel_traitsI13__nv_bfloat16S2_S2_S2_fjLj8192ELj1ELj1ELj8ELj16ENS_18Kernel_traits_baseILj8192ES2_S2_S2_S2_fjLj256EEEEELb0ELb0ELb1ELb0EEEvNS_9BwdParamsE)
        /*128c*/ 	.word	0x00000000


	//----- nvinfo : EIATTR_REGCOUNT
	.align		4
.L_791:
        /*1290*/ 	.byte	0x04, 0x2f
        /*1292*/ 	.short	(.L_793 - .L_792)
	.align		4
.L_792:
        /*1294*/ 	.word	index@(_ZN10layer_norm13ln_bwd_kernelINS_13Kernel_traitsI13__nv_bfloat16S2_S2_S2_fjLj8192ELj1ELj1ELj8ELj16ENS_18Kernel_traits_baseILj8192ES2_S2_S2_S2_fjLj256EEEEELb0ELb0ELb0ELb1EEEvNS_9BwdParamsE)
        /*1298*/ 	.word	0x000000da


	//----- nvinfo : EIATTR_FRAME_SIZE
	.align		4
.L_793:
        /*129c*/ 	.byte	0x04, 0x11
        /*129e*/ 	.short	(.L_795 - .L_794)
	.align		4
.L_794:
        /*12a0*/ 	.word	index@(_ZN10layer_norm13ln_bwd_kernelINS_13Kernel_traitsI13__nv_bfloat16S2_S2_S2_fjLj8192ELj1ELj1ELj8ELj16ENS_18Kernel_traits_baseILj8192ES2_S2_S2_S2_fjLj256EEEEELb0ELb0ELb0ELb1EEEvNS_9BwdParamsE)
        /*12a4*/ 	.word	0x00000000


	//----- nvinfo : EIATTR_REGCOUNT
	.align		4
.L_795:
        /*12a8*/ 	.byte	0x04, 0x2f
        /*12aa*/ 	.short	(.L_797 - .L_796)
	.align		4
.L_796:
        /*12ac*/ 	.word	index@(_ZN10layer_norm13ln_bwd_kernelINS_13Kernel_traitsI13__nv_bfloat16S2_S2_S2_fjLj8192ELj1ELj1ELj8ELj16ENS_18Kernel_traits_baseILj8192ES2_S2_S2_S2_fjLj256EEEEELb0ELb0ELb0ELb0EEEvNS_9BwdParamsE)
        /*12b0*/ 	.word	0x000000d5


	//----- nvinfo : EIATTR_FRAME_SIZE
	.align		4
.L_797:
        /*12b4*/ 	.byte	0x04, 0x11
        /*12b6*/ 	.short	(.L_799 - .L_798)
	.align		4
.L_798:
        /*12b8*/ 	.word	index@(_ZN10layer_norm13ln_bwd_kernelINS_13Kernel_traitsI13__nv_bfloat16S2_S2_S2_fjLj8192ELj1ELj1ELj8ELj16ENS_18Kernel_traits_baseILj8192ES2_S2_S2_S2_fjLj256EEEEELb0ELb0ELb0ELb0EEEvNS_9BwdParamsE)
        /*12bc*/ 	.word	0x00000000


	//----- nvinfo : EIATTR_MIN_STACK_SIZE
	.align		4
.L_799:
        /*12c0*/ 	.byte	0x04, 0x12
        /*12c2*/ 	.short	(.L_801 - .L_800)
	.align		4
.L_800:
        /*12c4*/ 	.word	index@(_ZN10layer_norm13ln_bwd_kernelINS_13Kernel_traitsI13__nv_bfloat16S2_S2_S2_fjLj8192ELj1ELj1ELj8ELj16ENS_18Kernel_traits_baseILj8192ES2_S2_S2_S2_fjLj256EEEEELb0ELb0ELb0ELb0EEEvNS_9BwdParamsE)
        /*12c8*/ 	.word	0x00000000


	//----- nvinfo : EIATTR_MIN_STACK_SIZE
	.align		4
.L_801:
        /*12cc*/ 	.byte	0x04, 0x12
        /*12ce*/ 	.short	(.L_803 - .L_802)
	.align		4
.L_802:
        /*12d0*/ 	.word	index@(_ZN10layer_norm13ln_bwd_kernelINS_13Kernel_traitsI13__nv_bfloat16S2_S2_S2_fjLj8192ELj1ELj1ELj8ELj16ENS_18Kernel_traits_baseILj8192ES2_S2_S2_S2_fjLj256EEEEELb0ELb0ELb0ELb1EEEvNS_9BwdParamsE)
        /*12d4*/ 	.word	0x00000000


	//----- nvinfo : EIATTR_MIN_STACK_SIZE
	.align		4
.L_803:
        /*12d8*/ 	.byte	0x04, 0x12
        /*12da*/ 	.short	(.L_805 - .L_804)
	.align		4
.L_804:
        /*12dc*/ 	.word	index@(_ZN10layer_norm13ln_bwd_kernelINS_13Kernel_traitsI13__nv_bfloat16S2_S2_S2_fjLj8192ELj1ELj1ELj8ELj16ENS_18Kernel_traits_baseILj8192ES2_S2_S2_S2_fjLj256EEEEELb0ELb0ELb1ELb0EEEvNS_9BwdParamsE)
        /*12e0*/ 	.word	0x00000000


	//----- nvinfo : EIATTR_MIN_STACK_SIZE
	.align		4
.L_805:
        /*12e4*/ 	.byte	0x04, 0x12
        /*12e6*/ 	.short	(.L_807 - .L_806)
	.align		4
.L_806:
        /*12e8*/ 	.word	index@(_ZN10layer_norm13ln_bwd_kernelINS_13Kernel_traitsI13__nv_bfloat16S2_S2_S2_fjLj8192ELj1ELj1ELj8ELj16ENS_18Kernel_traits_baseILj8192ES2_S2_S2_S2_fjLj256EEEEELb0ELb0ELb1ELb1EEEvNS_9BwdParamsE)
        /*12ec*/ 	.word	0x00000000


	//----- nvinfo : EIATTR_MIN_STACK_SIZE
	.align		4
.L_807:
        /*12f0*/ 	.byte	0x04, 0x12
        /*12f2*/ 	.short	(.L_809 - .L_808)
	.align		4
.L_808:
        /*12f4*/ 	.word	index@(_ZN10layer_norm13ln_bwd_kernelINS_13Kernel_traitsI13__nv_bfloat16S2_S2_S2_fjLj8192ELj1ELj1ELj8ELj16ENS_18Kernel_traits_baseILj8192ES2_S2_S2_S2_fjLj256EEEEELb0ELb1ELb0ELb0EEEvNS_9BwdParamsE)
        /*12f8*/ 	.word	0x00000030


	//----- nvinfo : EIATTR_MIN_STACK_SIZE
	.align		4
.L_809:
        /*12fc*/ 	.byte	0x04, 0x12
        /*12fe*/ 	.short	(.L_811 - .L_810)
	.align		4
.L_810:
        /*1300*/ 	.word	index@(_ZN10layer_norm13ln_bwd_kernelINS_13Kernel_traitsI13__nv_bfloat16S2_S2_S2_fjLj8192ELj1ELj1ELj8ELj16ENS_18Kernel_traits_baseILj8192ES2_S2_S2_S2_fjLj256EEEEELb0ELb1ELb0ELb1EEEvNS_9BwdParamsE)
        /*1304*/ 	.word	0x00000028


	//----- nvinfo : EIATTR_MIN_STACK_SIZE
	.align		4
.L_811:
        /*1308*/ 	.byte	0x04, 0x12
        /*130a*/ 	.short	(.L_813 - .L_812)
	.align		4
.L_812:
        /*130c*/ 	.word	index@(_ZN10layer_norm13ln_bwd_kernelINS_13Kernel_traitsI13__nv_bfloat16S2_S2_S2_fjLj8192ELj1ELj1ELj8ELj16ENS_18Kernel_traits_baseILj8192ES2_S2_S2_S2_fjLj256EEEEELb0ELb1ELb1ELb0EEEvNS_9BwdParamsE)
        /*1310*/ 	.word	0x00000058


	//----- nvinfo : EIATTR_MIN_STACK_SIZE
	.align		4
.L_813:
        /*1314*/ 	.byte	0x04, 0x12
        /*1316*/ 	.short	(.L_815 - .L_814)
	.align		4
.L_814:
        /*1318*/ 	.word	index@(_ZN10layer_norm13ln_bwd_kernelINS_13Kernel_traitsI13__nv_bfloat16S2_S2_S2_fjLj8192ELj1ELj1ELj8ELj16ENS_18Kernel_traits_baseILj8192ES2_S2_S2_S2_fjLj256EEEEELb0ELb1ELb1ELb1EEEvNS_9BwdParamsE)
        /*131c*/ 	.word	0x00000020


	//----- nvinfo : EIATTR_MIN_STACK_SIZE
	.align		4
.L_815:
        /*1320*/ 	.byte	0x04, 0x12
        /*1322*/ 	.short	(.L_817 - .L_816)
	.align		4
.L_816:
        /*1324*/ 	.word	index@(_ZN10layer_norm13ln_bwd_kernelINS_13Kernel_traitsI13__nv_bfloat16S2_S2_S2_fjLj8192ELj1ELj1ELj8ELj16ENS_18Kernel_traits_baseILj8192ES2_S2_S2_S2_fjLj256EEEEELb1ELb0ELb0ELb0EEEvNS_9BwdParamsE)
        /*1328*/ 	.word	0x00000000


	//----- nvinfo : EIATTR_MIN_STACK_SIZE
	.align		4
.L_817:
        /*132c*/ 	.byte	0x04, 0x12
        /*132e*/ 	.short	(.L_819 - .L_818)
	.align		4
.L_818:
        /*1330*/ 	.word	index@(_ZN10layer_norm13ln_bwd_kernelINS_13Kernel_traitsI13__nv_bfloat16S2_S2_S2_fjLj8192ELj1ELj1ELj8ELj16ENS_18Kernel_traits_baseILj8192ES2_S2_S2_S2_fjLj256EEEEELb1ELb0ELb0ELb1EEEvNS_9BwdParamsE)
        /*1334*/ 	.word	0x00000000


	//----- nvinfo : EIATTR_MIN_STACK_SIZE
	.align		4
.L_819:
        /*1338*/ 	.byte	0x04, 0x12
        /*133a*/ 	.short	(.L_821 - .L_820)
	.align		4
.L_820:
        /*133c*/ 	.word	index@(_ZN10layer_norm22ln_bwd_finalize_kernelINS_22Kernel_traits_finalizeILj8192E13__nv_bfloat16S2_S2_S2_fjLb0ELj1024ELj4ENS_18Kernel_traits_baseILj8192ES2_S2_S2_S2_fjLj1024EEEEELb0ELb0EEEvNS_9BwdParamsE)
        /*1340*/ 	.word	0x00000000


	//----- nvinfo : EIATTR_MIN_STACK_SIZE
	.align		4
.L_821:
        /*1344*/ 	.byte	0x04, 0x12
        /*1346*/ 	.short	(.L_823 - .L_822)
	.align		4
.L_822:
        /*1348*/ 	.word	index@(_ZN10layer_norm13ln_bwd_kernelINS_13Kernel_traitsI13__nv_bfloat16S2_S2_S2_fjLj8192ELj1ELj1ELj8ELj16ENS_18Kernel_traits_baseILj8192ES2_S2_S2_S2_fjLj256EEEEELb1ELb0ELb1ELb0EEEvNS_9BwdParamsE)
        /*134c*/ 	.word	0x00000000


	//----- nvinfo : EIATTR_MIN_STACK_SIZE
	.align		4
.L_823:
        /*1350*/ 	.byte	0x04, 0x12
        /*1352*/ 	.short	(.L_825 - .L_824)
	.align		4
.L_824:
        /*1354*/ 	.word	index@(_ZN10layer_norm22ln_bwd_finalize_kernelINS_22Kernel_traits_finalizeILj8192E13__nv_bfloat16S2_S2_S2_fjLb0ELj1024ELj4ENS_18Kernel_traits_baseILj8192ES2_S2_S2_S2_fjLj1024EEEEELb0ELb1EEEvNS_9BwdParamsE)
        /*1358*/ 	.word	0x00000000


	//----- nvinfo : EIATTR_MIN_STACK_SIZE
	.align		4
.L_825:
        /*135c*/ 	.byte	0x04, 0x12
        /*135e*/ 	.short	(.L_827 - .L_826)
	.align		4
.L_826:
        /*1360*/ 	.word	index@(_ZN10layer_norm13ln_bwd_kernelINS_13Kernel_traitsI13__nv_bfloat16S2_S2_S2_fjLj8192ELj1ELj1ELj8ELj16ENS_18Kernel_traits_baseILj8192ES2_S2_S2_S2_fjLj256EEEEELb1ELb0ELb1ELb1EEEvNS_9BwdParamsE)
        /*1364*/ 	.word	0x00000000


	//----- nvinfo : EIATTR_MIN_STACK_SIZE
	.align		4
.L_827:
        /*1368*/ 	.byte	0x04, 0x12
        /*136a*/ 	.short	(.L_829 - .L_828)
	.align		4
.L_828:
        /*136c*/ 	.word	index@(_ZN10layer_norm13ln_bwd_kernelINS_13Kernel_traitsI13__nv_bfloat16S2_S2_S2_fjLj8192ELj1ELj1ELj8ELj16ENS_18Kernel_traits_baseILj8192ES2_S2_S2_S2_fjLj256EEEEELb1ELb1ELb0ELb0EEEvNS_9BwdParamsE)
        /*1370*/ 	.word	0x00000060


	//----- nvinfo : EIATTR_MIN_STACK_SIZE
	.align		4
.L_829:
        /*1374*/ 	.byte	0x04, 0x12
        /*1376*/ 	.short	(.L_831 - .L_830)
	.align		4
.L_830:
        /*1378*/ 	.word	index@(_ZN10layer_norm13ln_bwd_kernelINS_13Kernel_traitsI13__nv_bfloat16S2_S2_S2_fjLj8192ELj1ELj1ELj8ELj16ENS_18Kernel_traits_baseILj8192ES2_S2_S2_S2_fjLj256EEEEELb1ELb1ELb0ELb1EEEvNS_9BwdParamsE)
        /*137c*/ 	.word	0x00000008


	//----- nvinfo : EIATTR_MIN_STACK_SIZE
	.align		4
.L_831:
        /*1380*/ 	.byte	0x04, 0x12
        /*1382*/ 	.short	(.L_833 - .L_832)
	.align		4
.L_832:
        /*1384*/ 	.word	index@(_ZN10layer_norm22ln_bwd_finalize_kernelINS_22Kernel_traits_finalizeILj8192E13__nv_bfloat16S2_S2_S2_fjLb1ELj1024ELj4ENS_18Kernel_traits_baseILj8192ES2_S2_S2_S2_fjLj1024EEEEELb1ELb0EEEvNS_9BwdParamsE)
        /*1388*/ 	.word	0x00000000


	//----- nvinfo : EIATTR_MIN_STACK_SIZE
	.align		4
.L_833:
        /*138c*/ 	.byte	0x04, 0x12
        /*138e*/ 	.short	(.L_835 - .L_834)
	.align		4
.L_834:
        /*1390*/ 	.word	index@(_ZN10layer_norm13ln_bwd_kernelINS_13Kernel_traitsI13__nv_bfloat16S2_S2_S2_fjLj8192ELj1ELj1ELj8ELj16ENS_18Kernel_traits_baseILj8192ES2_S2_S2_S2_fjLj256EEEEELb1ELb1ELb1ELb0EEEvNS_9BwdParamsE)
        /*1394*/ 	.word	0x00000088


	//----- nvinfo : EIATTR_MIN_STACK_SIZE
	.align		4
.L_835:
        /*1398*/ 	.byte	0x04, 0x12
        /*139a*/ 	.short	(.L_837 - .L_836)
	.align		4
.L_836:
        /*139c*/ 	.word	index@(_ZN10layer_norm22ln_bwd_finalize_kernelINS_22Kernel_traits_finalizeILj8192E13__nv_bfloat16S2_S2_S2_fjLb1ELj1024ELj4ENS_18Kernel_traits_baseILj8192ES2_S2_S2_S2_fjLj1024EEEEELb1ELb1EEEvNS_9BwdParamsE)
        /*13a0*/ 	.word	0x00000000


	//----- nvinfo : EIATTR_MIN_STACK_SIZE
	.align		4
.L_837:
        /*13a4*/ 	.byte	0x04, 0x12
        /*13a6*/ 	.short	(.L_839 - .L_838)
	.align		4
.L_838:
        /*13a8*/ 	.word	index@(_ZN10layer_norm13ln_bwd_kernelINS_13Kernel_traitsI13__nv_bfloat16S2_S2_S2_fjLj8192ELj1ELj1ELj8ELj16ENS_18Kernel_traits_baseILj8192ES2_S2_S2_S2_fjLj256EEEEELb1ELb1ELb1ELb1EEEvNS_9BwdParamsE)
        /*13ac*/ 	.word	0x00000040


	//----- nvinfo : EIATTR_MIN_STACK_SIZE
	.align		4
.L_839:
        /*13b0*/ 	.byte	0x04, 0x12
        /*13b2*/ 	.short	(.L_841 - .L_840)
	.align		4
.L_840:
        /*13b4*/ 	.word	index@(_ZN10layer_norm13ln_bwd_kernelINS_13Kernel_traitsI6__halfS2_S2_S2_fjLj8192ELj1ELj1ELj8ELj16ENS_18Kernel_traits_baseILj8192ES2_S2_S2_S2_fjLj256EEEEELb0ELb0ELb0ELb0EEEvNS_9BwdParamsE)
        /*13b8*/ 	.word	0x00000000


	//----- nvinfo : EIATTR_MIN_STACK_SIZE
	.align		4
.L_841:
        /*13bc*/ 	.byte	0x04, 0x12
        /*13be*/ 	.short	(.L_843 - .L_842)
	.align		4
.L_842:
        /*13c0*/ 	.word	index@(_ZN10layer_norm13ln_bwd_kernelINS_13Kernel_traitsI6__halfS2_S2_S2_fjLj8192ELj1ELj1ELj8ELj16ENS_18Kernel_traits_baseILj8192ES2_S2_S2_S2_fjLj256EEEEELb0ELb0ELb0ELb1EEEvNS_9BwdParamsE)
        /*13c4*/ 	.word	0x00000000


	//----- nvinfo : EIATTR_MIN_STACK_SIZE
	.align		4
.L_843:
        /*13c8*/ 	.byte	0x04, 0x12
        /*13ca*/ 	.short	(.L_845 - .L_844)
	.align		4
.L_844:
        /*13cc*/ 	.word	index@(_ZN10layer_norm13ln_bwd_kernelINS_13Kernel_traitsI6__halfS2_S2_S2_fjLj8192ELj1ELj1ELj8ELj16ENS_18Kernel_traits_baseILj8192ES2_S2_S2_S2_fjLj256EEEEELb0ELb0ELb1ELb0EEEvNS_9BwdParamsE)
        /*13d0*/ 	.word	0x00000000


	//----- nvinfo : EIATTR_MIN_STACK_SIZE
	.align		4
.L_845:
        /*13d4*/ 	.byte	0x04, 0x12
        /*13d6*/ 	.short	(.L_847 - .L_846)
	.align		4
.L_846:
        /*13d8*/ 	.word	index@(_ZN10layer_norm13ln_bwd_kernelINS_13Kernel_traitsI6__halfS2_S2_S2_fjLj8192ELj1ELj1ELj8ELj16ENS_18Kernel_traits_baseILj8192ES2_S2_S2_S2_fjLj256EEEEELb0ELb0ELb1ELb1EEEvNS_9BwdParamsE)
        /*13dc*/ 	.word	0x00000000


	//----- nvinfo : EIATTR_MIN_STACK_SIZE
	.align		4
.L_847:
        /*13e0*/ 	.byte	0x04, 0x12
        /*13e2*/ 	.short	(.L_849 - .L_848)
	.align		4
.L_848:
        /*13e4*/ 	.word	index@(_ZN10layer_norm13ln_bwd_kernelINS_13Kernel_traitsI6__halfS2_S2_S2_fjLj8192ELj1ELj1ELj8ELj16ENS_18Kernel_traits_baseILj8192ES2_S2_S2_S2_fjLj256EEEEELb0ELb1ELb0ELb0EEEvNS_9BwdParamsE)
        /*13e8*/ 	.word	0x00000030


	//----- nvinfo : EIATTR_MIN_STACK_SIZE
	.align		4
.L_849:
        /*13ec*/ 	.byte	0x04, 0x12
        /*13ee*/ 	.short	(.L_851 - .L_850)
	.align		4
.L_850:
        /*13f0*/ 	.word	index@(_ZN10layer_norm13ln_bwd_kernelINS_13Kernel_traitsI6__halfS2_S2_S2_fjLj8192ELj1ELj1ELj8ELj16ENS_18Kernel_traits_baseILj8192ES2_S2_S2_S2_fjLj256EEEEELb0ELb1ELb0ELb1EEEvNS_9BwdParamsE)
        /*13f4*/ 	.word	0x00000028


	//----- nvinfo : EIATTR_MIN_STACK_SIZE
	.align		4
.L_851:
        /*13f8*/ 	.byte	0x04, 0x12
        /*13fa*/ 	.short	(.L_853 - .L_852)
	.align		4
.L_852:
        /*13fc*/ 	.word	index@(_ZN10layer_norm13ln_bwd_kernelINS_13Kernel_traitsI6__halfS2_S2_S2_fjLj8192ELj1ELj1ELj8ELj16ENS_18Kernel_traits_baseILj8192ES2_S2_S2_S2_fjLj256EEEEELb0ELb1ELb1ELb0EEEvNS_9BwdParamsE)
        /*1400*/ 	.word	0x00000058


	//----- nvinfo : EIATTR_MIN_STACK_SIZE
	.align		4
.L_853:
        /*1404*/ 	.byte	0x04, 0x12
        /*1406*/ 	.short	(.L_855 - .L_854)
	.align		4
.L_854:
        /*1408*/ 	.word	index@(_ZN10layer_norm13ln_bwd_kernelINS_13Kernel_traitsI6__halfS2_S2_S2_fjLj8192ELj1ELj1ELj8ELj16ENS_18Kernel_traits_baseILj8192ES2_S2_S2_S2_fjLj256EEEEELb0ELb1ELb1ELb1EEEvNS_9BwdParamsE)
        /*140c*/ 	.word	0x00000020


	//----- nvinfo : EIATTR_MIN_STACK_SIZE
	.align		4
.L_855:
        /*1410*/ 	.byte	0x04, 0x12
        /*1412*/ 	.short	(.L_857 - .L_856)
	.align		4
.L_856:
        /*1414*/ 	.word	index@(_ZN10layer_norm13ln_bwd_kernelINS_13Kernel_traitsI6__halfS2_S2_S2_fjLj8192ELj1ELj1ELj8ELj16ENS_18Kernel_traits_baseILj8192ES2_S2_S2_S2_fjLj256EEEEELb1ELb0ELb0ELb0EEEvNS_9BwdParamsE)
        /*1418*/ 	.word	0x00000000


	//----- nvinfo : EIATTR_MIN_STACK_SIZE
	.align		4
.L_857:
        /*141c*/ 	.byte	0x04, 0x12
        /*141e*/ 	.short	(.L_859 - .L_858)
	.align		4
.L_858:
        /*1420*/ 	.word	index@(_ZN10layer_norm13ln_bwd_kernelINS_13Kernel_traitsI6__halfS2_S2_S2_fjLj8192ELj1ELj1ELj8ELj16ENS_18Kernel_traits_baseILj8192ES2_S2_S2_S2_fjLj256EEEEELb1ELb0ELb0ELb1EEEvNS_9BwdParamsE)
        /*1424*/ 	.word	0x00000000


	//----- nvinfo : EIATTR_MIN_STACK_SIZE
	.align		4
.L_859:
        /*1428*/ 	.byte	0x04, 0x12
        /*142a*/ 	.short	(.L_861 - .L_860)
	.align		4
.L_860:
        /*142c*/ 	.word	index@(_ZN10layer_norm22ln_bwd_finalize_kernelINS_22Kernel_traits_finalizeILj8192E6__halfS2_S2_S2_fjLb0ELj1024ELj4ENS_18Kernel_traits_baseILj8192ES2_S2_S2_S2_fjLj1024EEEEELb0ELb0EEEvNS_9BwdParamsE)
        /*1430*/ 	.word	0x00000000


	//----- nvinfo : EIATTR_MIN_STACK_SIZE
	.align		4
.L_861:
        /*1434*/ 	.byte	0x04, 0x12
        /*1436*/ 	.short	(.L_863 - .L_862)
	.align		4
.L_862:
        /*1438*/ 	.word	index@(_ZN10layer_norm13ln_bwd_kernelINS_13Kernel_traitsI6__halfS2_S2_S2_fjLj8192ELj1ELj1ELj8ELj16ENS_18Kernel_traits_baseILj8192ES2_S2_S2_S2_fjLj256EEEEELb1ELb0ELb1ELb0EEEvNS_9BwdParamsE)
        /*143c*/ 	.word	0x00000000


	//----- nvinfo : EIATTR_MIN_STACK_SIZE
	.align		4
.L_863:
        /*1440*/ 	.byte	0x04, 0x12
        /*1442*/ 	.short	(.L_865 - .L_864)
	.align		4
.L_864:
        /*1444*/ 	.word	index@(_ZN10layer_norm22ln_bwd_finalize_kernelINS_22Kernel_traits_finalizeILj8192E6__halfS2_S2_S2_fjLb0ELj1024ELj4ENS_18Kernel_traits_baseILj8192ES2_S2_S2_S2_fjLj1024EEEEELb0ELb1EEEvNS_9BwdParamsE)
        /*1448*/ 	.word	0x00000000


	//----- nvinfo : EIATTR_MIN_STACK_SIZE
	.align		4
.L_865:
        /*144c*/ 	.byte	0x04, 0x12
        /*144e*/ 	.short	(.L_867 - .L_866)
	.align		4
.L_866:
        /*1450*/ 	.word	index@(_ZN10layer_norm13ln_bwd_kernelINS_13Kernel_traitsI6__halfS2_S2_S2_fjLj8192ELj1ELj1ELj8ELj16ENS_18Kernel_traits_baseILj8192ES2_S2_S2_S2_fjLj256EEEEELb1ELb0ELb1ELb1EEEvNS_9BwdParamsE)
        /*1454*/ 	.word	0x00000000


	//----- nvinfo : EIATTR_MIN_STACK_SIZE
	.align		4
.L_867:
        /*1458*/ 	.byte	0x04, 0x12
        /*145a*/ 	.short	(.L_869 - .L_868)
	.align		4
.L_868:
        /*145c*/ 	.word	index@(_ZN10layer_norm13ln_bwd_kernelINS_13Kernel_traitsI6__halfS2_S2_S2_fjLj8192ELj1ELj1ELj8ELj16ENS_18Kernel_traits_baseILj8192ES2_S2_S2_S2_fjLj256EEEEELb1ELb1ELb0ELb0EEEvNS_9BwdParamsE)
        /*1460*/ 	.word	0x00000060


	//----- nvinfo : EIATTR_MIN_STACK_SIZE
	.align		4
.L_869:
        /*1464*/ 	.byte	0x04, 0x12
        /*1466*/ 	.short	(.L_871 - .L_870)
	.align		4
.L_870:
        /*1468*/ 	.word	index@(_ZN10layer_norm13ln_bwd_kernelINS_13Kernel_traitsI6__halfS2_S2_S2_fjLj8192ELj1ELj1ELj8ELj16ENS_18Kernel_traits_baseILj8192ES2_S2_S2_S2_fjLj256EEEEELb1ELb1ELb0ELb1EEEvNS_9BwdParamsE)
        /*146c*/ 	.word	0x00000008


	//----- nvinfo : EIATTR_MIN_STACK_SIZE
	.align		4
.L_871:
        /*1470*/ 	.byte	0x04, 0x12
        /*1472*/ 	.short	(.L_873 - .L_872)
	.align		4
.L_872:
        /*1474*/ 	.word	index@(_ZN10layer_norm22ln_bwd_finalize_kernelINS_22Kernel_traits_finalizeILj8192E6__halfS2_S2_S2_fjLb1ELj1024ELj4ENS_18Kernel_traits_baseILj8192ES2_S2_S2_S2_fjLj1024EEEEELb1ELb0EEEvNS_9BwdParamsE)
        /*1478*/ 	.word	0x00000000


	//----- nvinfo : EIATTR_MIN_STACK_SIZE
	.align		4
.L_873:
        /*147c*/ 	.byte	0x04, 0x12
        /*147e*/ 	.short	(.L_875 - .L_874)
	.align		4
.L_874:
        /*1480*/ 	.word	index@(_ZN10layer_norm13ln_bwd_kernelINS_13Kernel_traitsI6__halfS2_S2_S2_fjLj8192ELj1ELj1ELj8ELj16ENS_18Kernel_traits_baseILj8192ES2_S2_S2_S2_fjLj256EEEEELb1ELb1ELb1ELb0EEEvNS_9BwdParamsE)
        /*1484*/ 	.word	0x00000088


	//----- nvinfo : EIATTR_MIN_STACK_SIZE
	.align		4
.L_875:
        /*1488*/ 	.byte	0x04, 0x12
        /*148a*/ 	.short	(.L_877 - .L_876)
	.align		4
.L_876:
        /*148c*/ 	.word	index@(_ZN10layer_norm22ln_bwd_finalize_kernelINS_22Kernel_traits_finalizeILj8192E6__halfS2_S2_S2_fjLb1ELj1024ELj4ENS_18Kernel_traits_baseILj8192ES2_S2_S2_S2_fjLj1024EEEEELb1ELb1EEEvNS_9BwdParamsE)
        /*1490*/ 	.word	0x00000000


	//----- nvinfo : EIATTR_MIN_STACK_SIZE
	.align		4
.L_877:
        /*1494*/ 	.byte	0x04, 0x12
        /*1496*/ 	.short	(.L_879 - .L_878)
	.align		4
.L_878:
        /*1498*/ 	.word	index@(_ZN10layer_norm13ln_bwd_kernelINS_13Kernel_traitsI6__halfS2_S2_S2_fjLj8192ELj1ELj1ELj8ELj16ENS_18Kernel_traits_baseILj8192ES2_S2_S2_S2_fjLj256EEEEELb1ELb1ELb1ELb1EEEvNS_9BwdParamsE)
        /*149c*/ 	.word	0x00000040


	//----- nvinfo : EIATTR_MIN_STACK_SIZE
	.align		4
.L_879:
        /*14a0*/ 	.byte	0x04, 0x12
        /*14a2*/ 	.short	(.L_881 - .L_880)
	.align		4
.L_880:
        /*14a4*/ 	.word	index@(_ZN10layer_norm13ln_bwd_kernelINS_13Kernel_traitsIf13__nv_bfloat16S2_S2_fjLj8192ELj1ELj1ELj8ELj16ENS_18Kernel_traits_baseILj8192EfS2_S2_S2_fjLj256EEEEELb0ELb0ELb0ELb0EEEvNS_9BwdParamsE)
        /*14a8*/ 	.word	0x00000000


	//----- nvinfo : EIATTR_MIN_STACK_SIZE
	.align		4
.L_881:
        /*14ac*/ 	.byte	0x04, 0x12
        /*14ae*/ 	.short	(.L_883 - .L_882)
	.align		4
.L_882:
        /*14b0*/ 	.word	index@(_ZN10layer_norm13ln_bwd_kernelINS_13Kernel_traitsIf13__nv_bfloat16S2_S2_fjLj8192ELj1ELj1ELj8ELj16ENS_18Kernel_traits_baseILj8192EfS2_S2_S2_fjLj256EEEEELb0ELb0ELb0ELb1EEEvNS_9BwdParamsE)
        /*14b4*/ 	.word	0x00000000


	//----- nvinfo : EIATTR_MIN_STACK_SIZE
	.align		4
.L_883:
        /*14b8*/ 	.byte	0x04, 0x12
        /*14ba*/ 	.short	(.L_885 - .L_884)
	.align		4
.L_884:
        /*14bc*/ 	.word	index@(_ZN10layer_norm13ln_bwd_kernelINS_13Kernel_traitsIf13__nv_bfloat16S2_S2_fjLj8192ELj1ELj1ELj8ELj16ENS_18Kernel_traits_baseILj8192EfS2_S2_S2_fjLj256EEEEELb0ELb0ELb1ELb0EEEvNS_9BwdParamsE)
        /*14c0*/ 	.word	0x00000000


	//----- nvinfo : EIATTR_MIN_STACK_SIZE
	.align		4
.L_885:
        /*14c4*/ 	.byte	0x04, 0x12
        /*14c6*/ 	.short	(.L_887 - .L_886)
	.align		4
.L_886:
        /*14c8*/ 	.word	index@(_ZN10layer_norm13ln_bwd_kernelINS_13Kernel_traitsIf13__nv_bfloat16S2_S2_fjLj8192ELj1ELj1ELj8ELj16ENS_18Kernel_traits_baseILj8192EfS2_S2_S2_fjLj256EEEEELb0ELb0ELb1ELb1EEEvNS_9BwdParamsE)
        /*14cc*/ 	.word	0x00000000


	//----- nvinfo : EIATTR_MIN_STACK_SIZE
	.align		4
.L_887:
        /*14d0*/ 	.byte	0x04, 0x12
        /*14d2*/ 	.short	(.L_889 - .L_888)
	.align		4
.L_888:
        /*14d4*/ 	.word	index@(_ZN10layer_norm13ln_bwd_kernelINS_13Kernel_traitsIf13__nv_bfloat16S2_S2_fjLj8192ELj1ELj1ELj8ELj16ENS_18Kernel_traits_baseILj8192EfS2_S2_S2_fjLj256EEEEELb0ELb1ELb0ELb0EEEvNS_9BwdParamsE)
        /*14d8*/ 	.word	0x00000030


	//----- nvinfo : EIATTR_MIN_STACK_SIZE
	.align		4
.L_889:
        /*14dc*/ 	.byte	0x04, 0x12
        /*14de*/ 	.short	(.L_891 - .L_890)
	.align		4
.L_890:
        /*14e0*/ 	.word	index@(_ZN10layer_norm13ln_bwd_kernelINS_13Kernel_traitsIf13__nv_bfloat16S2_S2_fjLj8192ELj1ELj1ELj8ELj16ENS_18Kernel_traits_baseILj8192EfS2_S2_S2_fjLj256EEEEELb0ELb1ELb0ELb1EEEvNS_9BwdParamsE)
        /*14e4*/ 	.word	0x00000028


	//----- nvinfo : EIATTR_MIN_STACK_SIZE
	.align		4
.L_891:
        /*14e8*/ 	.byte	0x04, 0x12
        /*14ea*/ 	.short	(.L_893 - .L_892)
	.align		4
.L_892:
        /*14ec*/ 	.word	index@(_ZN10layer_norm13ln_bwd_kernelINS_13Kernel_traitsIf13__nv_bfloat16S2_S2_fjLj8192ELj1ELj1ELj8ELj16ENS_18Kernel_traits_baseILj8192EfS2_S2_S2_fjLj256EEEEELb0ELb1ELb1ELb0EEEvNS_9BwdParamsE)
        /*14f0*/ 	.word	0x00000060


	//----- nvinfo : EIATTR_MIN_STACK_SIZE
	.align		4
.L_893:
        /*14f4*/ 	.byte	0x04, 0x12
        /*14f6*/ 	.short	(.L_895 - .L_894)
	.align		4
.L_894:
        /*14f8*/ 	.word	index@(_ZN10layer_norm13ln_bwd_kernelINS_13Kernel_traitsIf13__nv_bfloat16S2_S2_fjLj8192ELj1ELj1ELj8ELj16ENS_18Kernel_traits_baseILj8192EfS2_S2_S2_fjLj256EEEEELb0ELb1ELb1ELb1EEEvNS_9BwdParamsE)
        /*14fc*/ 	.word	0x00000060


	//----- nvinfo : EIATTR_MIN_STACK_SIZE
	.align		4
.L_895:
        /*1500*/ 	.byte	0x04, 0x12
        /*1502*/ 	.short	(.L_897 - .L_896)
	.align		4
.L_896:
        /*1504*/ 	.word	index@(_ZN10layer_norm13ln_bwd_kernelINS_13Kernel_traitsIf13__nv_bfloat16S2_S2_fjLj8192ELj1ELj1ELj8ELj16ENS_18Kernel_traits_baseILj8192EfS2_S2_S2_fjLj256EEEEELb1ELb0ELb0ELb0EEEvNS_9BwdParamsE)
        /*1508*/ 	.word	0x00000000


	//----- nvinfo : EIATTR_MIN_STACK_SIZE
	.align		4
.L_897:
        /*150c*/ 	.byte	0x04, 0x12
        /*150e*/ 	.short	(.L_899 - .L_898)
	.align		4
.L_898:
        /*1510*/ 	.word	index@(_ZN10layer_norm13ln_bwd_kernelINS_13Kernel_traitsIf13__nv_bfloat16S2_S2_fjLj8192ELj1ELj1ELj8ELj16ENS_18Kernel_traits_baseILj8192EfS2_S2_S2_fjLj256EEEEELb1ELb0ELb0ELb1EEEvNS_9BwdParamsE)
        /*1514*/ 	.word	0x00000000


	//----- nvinfo : EIATTR_MIN_STACK_SIZE
	.align		4
.L_899:
        /*1518*/ 	.byte	0x04, 0x12
        /*151a*/ 	.short	(.L_901 - .L_900)
	.align		4
.L_900:
        /*151c*/ 	.word	index@(_ZN10layer_norm22ln_bwd_finalize_kernelINS_22Kernel_traits_finalizeILj8192Ef13__nv_bfloat16S2_S2_fjLb0ELj1024ELj4ENS_18Kernel_traits_baseILj8192EfS2_S2_S2_fjLj1024EEEEELb0ELb0EEEvNS_9BwdParamsE)
        /*1520*/ 	.word	0x00000000


	//----- nvinfo : EIATTR_MIN_STACK_SIZE
	.align		4
.L_901:
        /*1524*/ 	.byte	0x04, 0x12
        /*1526*/ 	.short	(.L_903 - .L_902)
	.align		4
.L_902:
        /*1528*/ 	.word	index@(_ZN10layer_norm13ln_bwd_kernelINS_13Kernel_traitsIf13__nv_bfloat16S2_S2_fjLj8192ELj1ELj1ELj8ELj16ENS_18Kernel_traits_baseILj8192EfS2_S2_S2_fjLj256EEEEELb1ELb0ELb1ELb0EEEvNS_9BwdParamsE)
        /*152c*/ 	.word	0x00000000


	//----- nvinfo : EIATTR_MIN_STACK_SIZE
	.align		4
.L_903:
        /*1530*/ 	.byte	0x04, 0x12
        /*1532*/ 	.short	(.L_905 - .L_904)
	.align		4
.L_904:
        /*1534*/ 	.word	index@(_ZN10layer_norm22ln_bwd_finalize_kernelINS_22Kernel_traits_finalizeILj8192Ef13__nv_bfloat16S2_S2_fjLb0ELj1024ELj4ENS_18Kernel_traits_baseILj8192EfS2_S2_S2_fjLj1024EEEEELb0ELb1EEEvNS_9BwdParamsE)
        /*1538*/ 	.word	0x00000000


	//----- nvinfo : EIATTR_MIN_STACK_SIZE
	.align		4
.L_905:
        /*153c*/ 	.byte	0x04, 0x12
        /*153e*/ 	.short	(.L_907 - .L_906)
	.align		4
.L_906:
        /*1540*/ 	.word	index@(_ZN10layer_norm13ln_bwd_kernelINS_13Kernel_traitsIf13__nv_bfloat16S2_S2_fjLj8192ELj1ELj1ELj8ELj16ENS_18Kernel_traits_baseILj8192EfS2_S2_S2_fjLj256EEEEELb1ELb0ELb1ELb1EEEvNS_9BwdParamsE)
        /*1544*/ 	.word	0x00000000


	//----- nvinfo : EIATTR_MIN_STACK_SIZE
	.align		4
.L_907:
        /*1548*/ 	.byte	0x04, 0x12
        /*154a*/ 	.short	(.L_909 - .L_908)
	.align		4
.L_908:
        /*154c*/ 	.word	index@(_ZN10layer_norm13ln_bwd_kernelINS_13Kernel_traitsIf13__nv_bfloat16S2_S2_fjLj8192ELj1ELj1ELj8ELj16ENS_18Kernel_traits_baseILj8192EfS2_S2_S2_fjLj256EEEEELb1ELb1ELb0ELb0EEEvNS_9BwdParamsE)
        /*1550*/ 	.word	0x00000078


	//----- nvinfo : EIATTR_MIN_STACK_SIZE
	.align		4
.L_909:
        /*1554*/ 	.byte	0x04, 0x12
        /*1556*/ 	.short	(.L_911 - .L_910)
	.align		4
.L_910:
        /*1558*/ 	.word	index@(_ZN10layer_norm13ln_bwd_kernelINS_13Kernel_traitsIf13__nv_bfloat16S2_S2_fjLj8192ELj1ELj1ELj8ELj16ENS_18Kernel_traits_baseILj8192EfS2_S2_S2_fjLj256EEEEELb1ELb1ELb0ELb1EEEvNS_9BwdParamsE)
        /*155c*/ 	.word	0x00000048


	//----- nvinfo : EIATTR_MIN_STACK_SIZE
	.align		4
.L_911:
        /*1560*/ 	.byte	0x04, 0x12
        /*1562*/ 	.short	(.L_913 - .L_912)
	.align		4
.L_912:
        /*1564*/ 	.word	index@(_ZN10layer_norm22ln_bwd_finalize_kernelINS_22Kernel_traits_finalizeILj8192Ef13__nv_bfloat16S2_S2_fjLb1ELj1024ELj4ENS_18Kernel_traits_baseILj8192EfS2_S2_S2_fjLj1024EEEEELb1ELb0EEEvNS_9BwdParamsE)
        /*1568*/ 	.word	0x00000000


	//----- nvinfo : EIATTR_MIN_STACK_SIZE
	.align		4
.L_913:
        /*156c*/ 	.byte	0x04, 0x12
        /*156e*/ 	.short	(.L_915 - .L_914)
	.align		4
.L_914:
        /*1570*/ 	.word	index@(_ZN10layer_norm13ln_bwd_kernelINS_13Kernel_traitsIf13__nv_bfloat16S2_S2_fjLj8192ELj1ELj1ELj8ELj16ENS_18Kernel_traits_baseILj8192EfS2_S2_S2_fjLj256EEEEELb1ELb1ELb1ELb0EEEvNS_9BwdParamsE)
        /*1574*/ 	.word	0x00000088


	//----- nvinfo : EIATTR_MIN_STACK_SIZE
	.align		4
.L_915:
        /*1578*/ 	.byte	0x04, 0x12
        /*157a*/ 	.short	(.L_917 - .L_916)
	.align		4
.L_916:
        /*157c*/ 	.word	index@(_ZN10layer_norm22ln_bwd_finalize_kernelINS_22Kernel_traits_finalizeILj8192Ef13__nv_bfloat16S2_S2_fjLb1ELj1024ELj4ENS_18Kernel_traits_baseILj8192EfS2_S2_S2_fjLj1024EEEEELb1ELb1EEEvNS_9BwdParamsE)
        /*1580*/ 	.word	0x00000000


	//----- nvinfo : EIATTR_MIN_STACK_SIZE
	.align		4
.L_917:
        /*1584*/ 	.byte	0x04, 0x12
        /*1586*/ 	.short	(.L_919 - .L_918)
	.align		4
.L_918:
        /*1588*/ 	.word	index@(_ZN10layer_norm13ln_bwd_kernelINS_13Kernel_traitsIf13__nv_bfloat16S2_S2_fjLj8192ELj1ELj1ELj8ELj16ENS_18Kernel_traits_baseILj8192EfS2_S2_S2_fjLj256EEEEELb1ELb1ELb1ELb1EEEvNS_9BwdParamsE)
        /*158c*/ 	.word	0x00000090


	//----- nvinfo : EIATTR_MIN_STACK_SIZE
	.align		4
.L_919:
        /*1590*/ 	.byte	0x04, 0x12
        /*1592*/ 	.short	(.L_921 - .L_920)
	.align		4
.L_920:
        /*1594*/ 	.word	index@(_ZN10layer_norm13ln_bwd_kernelINS_13Kernel_traitsI13__nv_bfloat16S2_fS2_fjLj8192ELj1ELj1ELj8ELj16ENS_18Kernel_traits_baseILj8192ES2_S2_fS2_fjLj256EEEEELb0ELb0ELb0ELb0EEEvNS_9BwdParamsE)
        /*1598*/ 	.word	0x00000000


	//----- nvinfo : EIATTR_MIN_STACK_SIZE
	.align		4
.L_921:
        /*159c*/ 	.byte	0x04, 0x12
        /*159e*/ 	.short	(.L_923 - .L_922)
	.align		4
.L_922:
        /*15a0*/ 	.word	index@(_ZN10layer_norm13ln_bwd_kernelINS_13Kernel_traitsI13__nv_bfloat16S2_fS2_fjLj8192ELj1ELj1ELj8ELj16ENS_18Kernel_traits_baseILj8192ES2_S2_fS2_fjLj256EEEEELb0ELb0ELb0ELb1EEEvNS_9BwdParamsE)
        /*15a4*/ 	.word	0x00000000


	//----- nvinfo : EIATTR_MIN_STACK_SIZE
	.align		4
.L_923:
        /*15a8*/ 	.byte	0x04, 0x12
        /*15aa*/ 	.short	(.L_925 - .L_924)
	.align		4
.L_924:
        /*15ac*/ 	.word	index@(_ZN10layer_norm13ln_bwd_kernelINS_13Kernel_traitsI13__nv_bfloat16S2_fS2_fjLj8192ELj1ELj1ELj8ELj16ENS_18Kernel_traits_baseILj8192ES2_S2_fS2_fjLj256EEEEELb0ELb0ELb1ELb0EEEvNS_9BwdParamsE)
        /*15b0*/ 	.word	0x00000000


	//----- nvinfo : EIATTR_MIN_STACK_SIZE
	.align		4
.L_925:
        /*15b4*/ 	.byte	0x04, 0x12
        /*15b6*/ 	.short	(.L_927 - .L_926)
	.align		4
.L_926:
        /*15b8*/ 	.word	index@(_ZN10layer_norm13ln_bwd_kernelINS_13Kernel_traitsI13__nv_bfloat16S2_fS2_fjLj8192ELj1ELj1ELj8ELj16ENS_18Kernel_traits_baseILj8192ES2_S2_fS2_fjLj256EEEEELb0ELb0ELb1ELb1EEEvNS_9BwdParamsE)
        /*15bc*/ 	.word	0x00000000


	//----- nvinfo : EIATTR_MIN_STACK_SIZE
	.align		4
.L_927:
        /*15c0*/ 	.byte	0x04, 0x12
        /*15c2*/ 	.short	(.L_929 - .L_928)
	.align		4
.L_928:
        /*15c4*/ 	.word	index@(_ZN10layer_norm13ln_bwd_kernelINS_13Kernel_traitsI13__nv_bfloat16S2_fS2_fjLj8192ELj1ELj1ELj8ELj16ENS_18Kernel_traits_baseILj8192ES2_S2_fS2_fjLj256EEEEELb0ELb1ELb0ELb0EEEvNS_9BwdParamsE)
        /*15c8*/ 	.word	0x00000080


	//----- nvinfo : EIATTR_MIN_STACK_SIZE
	.align		4
.L_929:
        /*15cc*/ 	.byte	0x04, 0x12
        /*15ce*/ 	.short	(.L_931 - .L_930)
	.align		4
.L_930:
        /*15d0*/ 	.word	index@(_ZN10layer_norm13ln_bwd_kernelINS_13Kernel_traitsI13__nv_bfloat16S2_fS2_fjLj8192ELj1ELj1ELj8ELj16ENS_18Kernel_traits_baseILj8192ES2_S2_fS2_fjLj256EEEEELb0ELb1ELb0ELb1EEEvNS_9BwdParamsE)
        /*15d4*/ 	.word	0x00000088


	//----- nvinfo : EIATTR_MIN_STACK_SIZE
	.align		4
.L_931:
        /*15d8*/ 	.byte	0x04, 0x12
        /*15da*/ 	.short	(.L_933 - .L_932)
	.align		4
.L_932:
        /*15dc*/ 	.word	index@(_ZN10layer_norm13ln_bwd_kernelINS_13Kernel_traitsI13__nv_bfloat16S2_fS2_fjLj8192ELj1ELj1ELj8ELj16ENS_18Kernel_traits_baseILj8192ES2_S2_fS2_fjLj256EEEEELb0ELb1ELb1ELb0EEEvNS_9BwdParamsE)
        /*15e0*/ 	.word	0x000000c0


	//----- nvinfo : EIATTR_MIN_STACK_SIZE
	.align		4
.L_933:
        /*15e4*/ 	.byte	0x04, 0x12
        /*15e6*/ 	.short	(.L_935 - .L_934)
	.align		4
.L_934:
        /*15e8*/ 	.word	index@(_ZN10layer_norm13ln_bwd_kernelINS_13Kernel_traitsI13__nv_bfloat16S2_fS2_fjLj8192ELj1ELj1ELj8ELj16ENS_18Kernel_traits_baseILj8192ES2_S2_fS2_fjLj256EEEEELb0ELb1ELb1ELb1EEEvNS_9BwdParamsE)
        /*15ec*/ 	.word	0x00000088


	//----- nvinfo : EIATTR_MIN_STACK_SIZE
	.align		4
.L_935:
        /*15f0*/ 	.byte	0x04, 0x12
        /*15f2*/ 	.short	(.L_937 - .L_936)
	.align		4
.L_936:
        /*15f4*/ 	.word	index@(_ZN10layer_norm13ln_bwd_kernelINS_13Kernel_traitsI13__nv_bfloat16S2_fS2_fjLj8192ELj1ELj1ELj8ELj16ENS_18Kernel_traits_baseILj8192ES2_S2_fS2_fjLj256EEEEELb1ELb0ELb0ELb0EEEvNS_9BwdParamsE)
        /*15f8*/ 	.word	0x00000000


	//----- nvinfo : EIATTR_MIN_STACK_SIZE
	.align		4
.L_937:
        /*15fc*/ 	.byte	0x04, 0x12
        /*15fe*/ 	.short	(.L_939 - .L_938)
	.align		4
.L_938:
        /*1600*/ 	.word	index@(_ZN10layer_norm13ln_bwd_kernelINS_13Kernel_traitsI13__nv_bfloat16S2_fS2_fjLj8192ELj1ELj1ELj8ELj16ENS_18Kernel_traits_baseILj8192ES2_S2_fS2_fjLj256EEEEELb1ELb0ELb0ELb1EEEvNS_9BwdParamsE)
        /*1604*/ 	.word	0x00000000


	//----- nvinfo : EIATTR_MIN_STACK_SIZE
	.align		4
.L_939:
        /*1608*/ 	.byte	0x04, 0x12
        /*160a*/ 	.short	(.L_941 - .L_940)
	.align		4
.L_940:
        /*160c*/ 	.word	index@(_ZN10layer_norm22ln_bwd_finalize_kernelINS_22Kernel_traits_finalizeILj8192E13__nv_bfloat16S2_fS2_fjLb0ELj1024ELj4ENS_18Kernel_traits_baseILj8192ES2_S2_fS2_fjLj1024EEEEELb0ELb0EEEvNS_9BwdParamsE)
        /*1610*/ 	.word	0x00000000


	//----- nvinfo : EIATTR_MIN_STACK_SIZE
	.align		4
.L_941:
        /*1614*/ 	.byte	0x04, 0x12
        /*1616*/ 	.short	(.L_943 - .L_942)
	.align		4
.L_942:
        /*1618*/ 	.word	index@(_ZN10layer_norm13ln_bwd_kernelINS_13Kernel_traitsI13__nv_bfloat16S2_fS2_fjLj8192ELj1ELj1ELj8ELj16ENS_18Kernel_traits_baseILj8192ES2_S2_fS2_fjLj256EEEEELb1ELb0ELb1ELb0EEEvNS_9BwdParamsE)
        /*161c*/ 	.word	0x00000000


	//----- nvinfo : EIATTR_MIN_STACK_SIZE
	.align		4
.L_943:
        /*1620*/ 	.byte	0x04, 0x12
        /*1622*/ 	.short	(.L_945 - .L_944)
	.align		4
.L_944:
        /*1624*/ 	.word	index@(_ZN10layer_norm22ln_bwd_finalize_kernelINS_22Kernel_traits_finalizeILj8192E13__nv_bfloat16S2_fS2_fjLb0ELj1024ELj4ENS_18Kernel_traits_baseILj8192ES2_S2_fS2_fjLj1024EEEEELb0ELb1EEEvNS_9BwdParamsE)
        /*1628*/ 	.word	0x00000000


	//----- nvinfo : EIATTR_MIN_STACK_SIZE
	.align		4
.L_945:
        /*162c*/ 	.byte	0x04, 0x12
        /*162e*/ 	.short	(.L_947 - .L_946)
	.align		4
.L_946:
        /*1630*/ 	.word	index@(_ZN10layer_norm13ln_bwd_kernelINS_13Kernel_traitsI13__nv_bfloat16S2_fS2_fjLj8192ELj1ELj1ELj8ELj16ENS_18Kernel_traits_baseILj8192ES2_S2_fS2_fjLj256EEEEELb1ELb0ELb1ELb1EEEvNS_9BwdParamsE)
        /*1634*/ 	.word	0x00000000


	//----- nvinfo : EIATTR_MIN_STACK_SIZE
	.align		4
.L_947:
        /*1638*/ 	.byte	0x04, 0x12
        /*163a*/ 	.short	(.L_949 - .L_948)
	.align		4
.L_948:
        /*163c*/ 	.word	index@(_ZN10layer_norm13ln_bwd_kernelINS_13Kernel_traitsI13__nv_bfloat16S2_fS2_fjLj8192ELj1ELj1ELj8ELj16ENS_18Kernel_traits_baseILj8192ES2_S2_fS2_fjLj256EEEEELb1ELb1ELb0ELb0EEEvNS_9BwdParamsE)
        /*1640*/ 	.word	0x000000b0


	//----- nvinfo : EIATTR_MIN_STACK_SIZE
	.align		4
.L_949:
        /*1644*/ 	.byte	0x04, 0x12
        /*1646*/ 	.short	(.L_951 - .L_950)
	.align		4
.L_950:
        /*1648*/ 	.word	index@(_ZN10layer_norm13ln_bwd_kernelINS_13Kernel_traitsI13__nv_bfloat16S2_fS2_fjLj8192ELj1ELj1ELj8ELj16ENS_18Kernel_traits_baseILj8192ES2_S2_fS2_fjLj256EEEEELb1ELb1ELb0ELb1EEEvNS_9BwdParamsE)
        /*164c*/ 	.word	0x00000068


	//----- nvinfo : EIATTR_MIN_STACK_SIZE
	.align		4
.L_951:
        /*1650*/ 	.byte	0x04, 0x12
        /*1652*/ 	.short	(.L_953 - .L_952)
	.align		4
.L_952:
        /*1654*/ 	.word	index@(_ZN10layer_norm22ln_bwd_finalize_kernelINS_22Kernel_traits_finalizeILj8192E13__nv_bfloat16S2_fS2_fjLb1ELj1024ELj4ENS_18Kernel_traits_baseILj8192ES2_S2_fS2_fjLj1024EEEEELb1ELb0EEEvNS_9BwdParamsE)
        /*1658*/ 	.word	0x00000000


	//----- nvinfo : EIATTR_MIN_STACK_SIZE
	.align		4
.L_953:
        /*165c*/ 	.byte	0x04, 0x12
        /*165e*/ 	.short	(.L_955 - .L_954)
	.align		4
.L_954:
        /*1660*/ 	.word	index@(_ZN10layer_norm13ln_bwd_kernelINS_13Kernel_traitsI13__nv_bfloat16S2_fS2_fjLj8192ELj1ELj1ELj8ELj16ENS_18Kernel_traits_baseILj8192ES2_S2_fS2_fjLj256EEEEELb1ELb1ELb1ELb0EEEvNS_9BwdParamsE)
        /*1664*/ 	.word	0x000000e8


	//----- nvinfo : EIATTR_MIN_STACK_SIZE
	.align		4
.L_955:
        /*1668*/ 	.byte	0x04, 0x12
        /*166a*/ 	.short	(.L_957 - .L_956)
	.align		4
.L_956:
        /*166c*/ 	.word	index@(_ZN10layer_norm22ln_bwd_finalize_kernelINS_22Kernel_traits_finalizeILj8192E13__nv_bfloat16S2_fS2_fjLb1ELj1024ELj4ENS_18Kernel_traits_baseILj8192ES2_S2_fS2_fjLj1024EEEEELb1ELb1EEEvNS_9BwdParamsE)
        /*1670*/ 	.word	0x00000000


	//----- nvinfo : EIATTR_MIN_STACK_SIZE
	.align		4
.L_957:
        /*1674*/ 	.byte	0x04, 0x12
        /*1676*/ 	.short	(.L_959 - .L_958)
	.align		4
.L_958:
        /*1678*/ 	.word	index@(_ZN10layer_norm13ln_bwd_kernelINS_13Kernel_traitsI13__nv_bfloat16S2_fS2_fjLj8192ELj1ELj1ELj8ELj16ENS_18Kernel_traits_baseILj8192ES2_S2_fS2_fjLj256EEEEELb1ELb1ELb1ELb1EEEvNS_9BwdParamsE)
        /*167c*/ 	.word	0x000000a0


	//----- nvinfo : EIATTR_MIN_STACK_SIZE
	.align		4
.L_959:
        /*1680*/ 	.byte	0x04, 0x12
        /*1682*/ 	.short	(.L_961 - .L_960)
	.align		4
.L_960:
        /*1684*/ 	.word	index@(_ZN10layer_norm13ln_bwd_kernelINS_13Kernel_traitsIf13__nv_bfloat16fS2_fjLj8192ELj1ELj1ELj8ELj16ENS_18Kernel_traits_baseILj8192EfS2_fS2_fjLj256EEEEELb0ELb0ELb0ELb0EEEvNS_9BwdParamsE)
        /*1688*/ 	.word	0x00000000


	//----- nvinfo : EIATTR_MIN_STACK_SIZE
	.align		4
.L_961:
        /*168c*/ 	.byte	0x04, 0x12
        /*168e*/ 	.short	(.L_963 - .L_962)
	.align		4
.L_962:
        /*1690*/ 	.word	index@(_ZN10layer_norm13ln_bwd_kernelINS_13Kernel_traitsIf13__nv_bfloat16fS2_fjLj8192ELj1ELj1ELj8ELj16ENS_18Kernel_traits_baseILj8192EfS2_fS2_fjLj256EEEEELb0ELb0ELb0ELb1EEEvNS_9BwdParamsE)
        /*1694*/ 	.word	0x00000000


	//----- nvinfo : EIATTR_MIN_STACK_SIZE
	.align		4
.L_963:
        /*1698*/ 	.byte	0x04, 0x12
        /*169a*/ 	.short	(.L_965 - .L_964)
	.align		4
.L_964:
        /*169c*/ 	.word	index@(_ZN10layer_norm13ln_bwd_kernelINS_13Kernel_traitsIf13__nv_bfloat16fS2_fjLj8192ELj1ELj1ELj8ELj16ENS_18Kernel_traits_baseILj8192EfS2_fS2_fjLj256EEEEELb0ELb0ELb1ELb0EEEvNS_9BwdParamsE)
        /*16a0*/ 	.word	0x00000000


	//----- nvinfo : EIATTR_MIN_STACK_SIZE
	.align		4
.L_965:
        /*16a4*/ 	.byte	0x04, 0x12
        /*16a6*/ 	.short	(.L_967 - .L_966)
	.align		4
.L_966:
        /*16a8*/ 	.word	index@(_ZN10layer_norm13ln_bwd_kernelINS_13Kernel_traitsIf13__nv_bfloat16fS2_fjLj8192ELj1ELj1ELj8ELj16ENS_18Kernel_traits_baseILj8192EfS2_fS2_fjLj256EEEEELb0ELb0ELb1ELb1EEEvNS_9BwdParamsE)
        /*16ac*/ 	.word	0x00000000


	//----- nvinfo : EIATTR_MIN_STACK_SIZE
	.align		4
.L_967:
        /*16b0*/ 	.byte	0x04, 0x12
        /*16b2*/ 	.short	(.L_969 - .L_968)
	.align		4
.L_968:
        /*16b4*/ 	.word	index@(_ZN10layer_norm13ln_bwd_kernelINS_13Kernel_traitsIf13__nv_bfloat16fS2_fjLj8192ELj1ELj1ELj8ELj16ENS_18Kernel_traits_baseILj8192EfS2_fS2_fjLj256EEEEELb0ELb1ELb0ELb0EEEvNS_9BwdParamsE)
        /*16b8*/ 	.word	0x00000090


	//----- nvinfo : EIATTR_MIN_STACK_SIZE
	.align		4
.L_969:
        /*16bc*/ 	.byte	0x04, 0x12
        /*16be*/ 	.short	(.L_971 - .L_970)
	.align		4
.L_970:
        /*16c0*/ 	.word	index@(_ZN10layer_norm13ln_bwd_kernelINS_13Kernel_traitsIf13__nv_bfloat16fS2_fjLj8192ELj1ELj1ELj8ELj16ENS_18Kernel_traits_baseILj8192EfS2_fS2_fjLj256EEEEELb0ELb1ELb0ELb1EEEvNS_9BwdParamsE)
        /*16c4*/ 	.word	0x00000088


	//----- nvinfo : EIATTR_MIN_STACK_SIZE
	.align		4
.L_971:
        /*16c8*/ 	.byte	0x04, 0x12
        /*16ca*/ 	.short	(.L_973 - .L_972)
	.align		4
.L_972:
        /*16cc*/ 	.word	index@(_ZN10layer_norm13ln_bwd_kernelINS_13Kernel_traitsIf13__nv_bfloat16fS2_fjLj8192ELj1ELj1ELj8ELj16ENS_18Kernel_traits_baseILj8192EfS2_fS2_fjLj256EEEEELb0ELb1ELb1ELb0EEEvNS_9BwdParamsE)
        /*16d0*/ 	.word	0x000000c0


	//----- nvinfo : EIATTR_MIN_STACK_SIZE
	.align		4
.L_973:
        /*16d4*/ 	.byte	0x04, 0x12
        /*16d6*/ 	.short	(.L_975 - .L_974)
	.align		4
.L_974:
        /*16d8*/ 	.word	index@(_ZN10layer_norm13ln_bwd_kernelINS_13Kernel_traitsIf13__nv_bfloat16fS2_fjLj8192ELj1ELj1ELj8ELj16ENS_18Kernel_traits_baseILj8192EfS2_fS2_fjLj256EEEEELb0ELb1ELb1ELb1EEEvNS_9BwdParamsE)
        /*16dc*/ 	.word	0x000000d0


	//----- nvinfo : EIATTR_MIN_STACK_SIZE
	.align		4
.L_975:
        /*16e0*/ 	.byte	0x04, 0x12
        /*16e2*/ 	.short	(.L_977 - .L_976)
	.align		4
.L_976:
        /*16e4*/ 	.word	index@(_ZN10layer_norm13ln_bwd_kernelINS_13Kernel_traitsIf13__nv_bfloat16fS2_fjLj8192ELj1ELj1ELj8ELj16ENS_18Kernel_traits_baseILj8192EfS2_fS2_fjLj256EEEEELb1ELb0ELb0ELb0EEEvNS_9BwdParamsE)
        /*16e8*/ 	.word	0x00000000


	//----- nvinfo : EIATTR_MIN_STACK_SIZE
	.align		4
.L_977:
        /*16ec*/ 	.byte	0x04, 0x12
        /*16ee*/ 	.short	(.L_979 - .L_978)
	.align		4
.L_978:
        /*16f0*/ 	.word	index@(_ZN10layer_norm13ln_bwd_kernelINS_13Kernel_traitsIf13__nv_bfloat16fS2_fjLj8192ELj1ELj1ELj8ELj16ENS_18Kernel_traits_baseILj8192EfS2_fS2_fjLj256EEEEELb1ELb0ELb0ELb1EEEvNS_9BwdParamsE)
        /*16f4*/ 	.word	0x00000000


	//----- nvinfo : EIATTR_MIN_STACK_SIZE
	.align		4
.L_979:
        /*16f8*/ 	.byte	0x04, 0x12
        /*16fa*/ 	.short	(.L_981 - .L_980)
	.align		4
.L_980:
        /*16fc*/ 	.word	index@(_ZN10layer_norm22ln_bwd_finalize_kernelINS_22Kernel_traits_finalizeILj8192Ef13__nv_bfloat16fS2_fjLb0ELj1024ELj4ENS_18Kernel_traits_baseILj8192EfS2_fS2_fjLj1024EEEEELb0ELb0EEEvNS_9BwdParamsE)
        /*1700*/ 	.word	0x00000000


	//----- nvinfo : EIATTR_MIN_STACK_SIZE
	.align		4
.L_981:
        /*1704*/ 	.byte	0x04, 0x12
        /*1706*/ 	.short	(.L_983 - .L_982)
	.align		4
.L_982:
        /*1708*/ 	.word	index@(_ZN10layer_norm13ln_bwd_kernelINS_13Kernel_traitsIf13__nv_bfloat16fS2_fjLj8192ELj1ELj1ELj8ELj16ENS_18Kernel_traits_baseILj8192EfS2_fS2_fjLj256EEEEELb1ELb0ELb1ELb0EEEvNS_9BwdParamsE)
        /*170c*/ 	.word	0x00000000


	//----- nvinfo : EIATTR_MIN_STACK_SIZE
	.align		4
.L_983:
        /*1710*/ 	.byte	0x04, 0x12
        /*1712*/ 	.short	(.L_985 - .L_984)
	.align		4
.L_984:
        /*1714*/ 	.word	index@(_ZN10layer_norm22ln_bwd_finalize_kernelINS_22Kernel_traits_finalizeILj8192Ef13__nv_bfloat16fS2_fjLb0ELj1024ELj4ENS_18Kernel_traits_baseILj8192EfS2_fS2_fjLj1024EEEEELb0ELb1EEEvNS_9BwdParamsE)
        /*1718*/ 	.word	0x00000000


	//----- nvinfo : EIATTR_MIN_STACK_SIZE
	.align		4
.L_985:
        /*171c*/ 	.byte	0x04, 0x12
        /*171e*/ 	.short	(.L_987 - .L_986)
	.align		4
.L_986:
        /*1720*/ 	.word	index@(_ZN10layer_norm13ln_bwd_kernelINS_13Kernel_traitsIf13__nv_bfloat16fS2_fjLj8192ELj1ELj1ELj8ELj16ENS_18Kernel_traits_baseILj8192EfS2_fS2_fjLj256EEEEELb1ELb0ELb1ELb1EEEvNS_9BwdParamsE)
        /*1724*/ 	.word	0x00000000


	//----- nvinfo : EIATTR_MIN_STACK_SIZE
	.align		4
.L_987:
        /*1728*/ 	.byte	0x04, 0x12
        /*172a*/ 	.short	(.L_989 - .L_988)
	.align		4
.L_988:
        /*172c*/ 	.word	index@(_ZN10layer_norm13ln_bwd_kernelINS_13Kernel_traitsIf13__nv_bfloat16fS2_fjLj8192ELj1ELj1ELj8ELj16ENS_18Kernel_traits_baseILj8192EfS2_fS2_fjLj256EEEEELb1ELb1ELb0ELb0EEEvNS_9BwdParamsE)
        /*1730*/ 	.word	0x000000b0


	//----- nvinfo : EIATTR_MIN_STACK_SIZE
	.align		4
.L_989:
        /*1734*/ 	.byte	0x04, 0x12
        /*1736*/ 	.short	(.L_991 - .L_990)
	.align		4
.L_990:
        /*1738*/ 	.word	index@(_ZN10layer_norm13ln_bwd_kernelINS_13Kernel_traitsIf13__nv_bfloat16fS2_fjLj8192ELj1ELj1ELj8ELj16ENS_18Kernel_traits_baseILj8192EfS2_fS2_fjLj256EEEEELb1ELb1ELb0ELb1EEEvNS_9BwdParamsE)
        /*173c*/ 	.word	0x000000a0


	//----- nvinfo : EIATTR_MIN_STACK_SIZE
	.align		4
.L_991:
        /*1740*/ 	.byte	0x04, 0x12
        /*1742*/ 	.short	(.L_993 - .L_992)
	.align		4
.L_992:
        /*1744*/ 	.word	index@(_ZN10layer_norm22ln_bwd_finalize_kernelINS_22Kernel_traits_finalizeILj8192Ef13__nv_bfloat16fS2_fjLb1ELj1024ELj4ENS_18Kernel_traits_baseILj8192EfS2_fS2_fjLj1024EEEEELb1ELb0EEEvNS_9BwdParamsE)
        /*1748*/ 	.word	0x00000000


	//----- nvinfo : EIATTR_MIN_STACK_SIZE
	.align		4
.L_993:
        /*174c*/ 	.byte	0x04, 0x12
        /*174e*/ 	.short	(.L_995 - .L_994)
	.align		4
.L_994:
        /*1750*/ 	.word	index@(_ZN10layer_norm13ln_bwd_kernelINS_13Kernel_traitsIf13__nv_bfloat16fS2_fjLj8192ELj1ELj1ELj8ELj16ENS_18Kernel_traits_baseILj8192EfS2_fS2_fjLj256EEEEELb1ELb1ELb1ELb0EEEvNS_9BwdParamsE)
        /*1754*/ 	.word	0x000000e0


	//----- nvinfo : EIATTR_MIN_STACK_SIZE
	.align		4
.L_995:
        /*1758*/ 	.byte	0x04, 0x12
        /*175a*/ 	.short	(.L_997 - .L_996)
	.align		4
.L_996:
        /*175c*/ 	.word	index@(_ZN10layer_norm22ln_bwd_finalize_kernelINS_22Kernel_traits_finalizeILj8192Ef13__nv_bfloat16fS2_fjLb1ELj1024ELj4ENS_18Kernel_traits_baseILj8192EfS2_fS2_fjLj1024EEEEELb1ELb1EEEvNS_9BwdParamsE)
        /*1760*/ 	.word	0x00000000


	//----- nvinfo : EIATTR_MIN_STACK_SIZE
	.align		4
.L_997:
        /*1764*/ 	.byte	0x04, 0x12
        /*1766*/ 	.short	(.L_999 - .L_998)
	.align		4
.L_998:
        /*1768*/ 	.word	index@(_ZN10layer_norm13ln_bwd_kernelINS_13Kernel_traitsIf13__nv_bfloat16fS2_fjLj8192ELj1ELj1ELj8ELj16ENS_18Kernel_traits_baseILj8192EfS2_fS2_fjLj256EEEEELb1ELb1ELb1ELb1EEEvNS_9BwdParamsE)
        /*176c*/ 	.word	0x000000f0


	//----- nvinfo : EIATTR_MIN_STACK_SIZE
	.align		4
.L_999:
        /*1770*/ 	.byte	0x04, 0x12
        /*1772*/ 	.short	(.L_1001 - .L_1000)
	.align		4
.L_1000:
        /*1774*/ 	.word	index@(_ZN10layer_norm13ln_bwd_kernelINS_13Kernel_traitsIf6__halfS2_S2_fjLj8192ELj1ELj1ELj8ELj16ENS_18Kernel_traits_baseILj8192EfS2_S2_S2_fjLj256EEEEELb0ELb0ELb0ELb0EEEvNS_9BwdParamsE)
        /*1778*/ 	.word	0x00000000


	//----- nvinfo : EIATTR_MIN_STACK_SIZE
	.align		4
.L_1001:
        /*177c*/ 	.byte	0x04, 0x12
        /*177e*/ 	.short	(.L_1003 - .L_1002)
	.align		4
.L_1002:
        /*1780*/ 	.word	index@(_ZN10layer_norm13ln_bwd_kernelINS_13Kernel_traitsIf6__halfS2_S2_fjLj8192ELj1ELj1ELj8ELj16ENS_18Kernel_traits_baseILj8192EfS2_S2_S2_fjLj256EEEEELb0ELb0ELb0ELb1EEEvNS_9BwdParamsE)
        /*1784*/ 	.word	0x00000000


	//----- nvinfo : EIATTR_MIN_STACK_SIZE
	.align		4
.L_1003:
        /*1788*/ 	.byte	0x04, 0x12
        /*178a*/ 	.short	(.L_1005 - .L_1004)
	.align		4
.L_1004:
        /*178c*/ 	.word	index@(_ZN10layer_norm13ln_bwd_kernelINS_13Kernel_traitsIf6__halfS2_S2_fjLj8192ELj1ELj1ELj8ELj16ENS_18Kernel_traits_baseILj8192EfS2_S2_S2_fjLj256EEEEELb0ELb0ELb1ELb0EEEvNS_9BwdParamsE)
        /*1790*/ 	.word	0x00000000


	//----- nvinfo : EIATTR_MIN_STACK_SIZE
	.align		4
.L_1005:
        /*1794*/ 	.byte	0x04, 0x12
        /*1796*/ 	.short	(.L_1007 - .L_1006)
	.align		4
.L_1006:
        /*1798*/ 	.word	index@(_ZN10layer_norm13ln_bwd_kernelINS_13Kernel_traitsIf6__halfS2_S2_fjLj8192ELj1ELj1ELj8ELj16ENS_18Kernel_traits_baseILj8192EfS2_S2_S2_fjLj256EEEEELb0ELb0ELb1ELb1EEEvNS_9BwdParamsE)
        /*179c*/ 	.word	0x00000000


	//----- nvinfo : EIATTR_MIN_STACK_SIZE
	.align		4
.L_1007:
        /*17a0*/ 	.byte	0x04, 0x12
        /*17a2*/ 	.short	(.L_1009 - .L_1008)
	.align		4
.L_1008:
        /*17a4*/ 	.word	index@(_ZN10layer_norm13ln_bwd_kernelINS_13Kernel_traitsIf6__halfS2_S2_fjLj8192ELj1ELj1ELj8ELj16ENS_18Kernel_traits_baseILj8192EfS2_S2_S2_fjLj256EEEEELb0ELb1ELb0ELb0EEEvNS_9BwdParamsE)
        /*17a8*/ 	.word	0x00000030


	//----- nvinfo : EIATTR_MIN_STACK_SIZE
	.align		4
.L_1009:
        /*17ac*/ 	.byte	0x04, 0x12
        /*17ae*/ 	.short	(.L_1011 - .L_1010)
	.align		4
.L_1010:
        /*17b0*/ 	.word	index@(_ZN10layer_norm13ln_bwd_kernelINS_13Kernel_traitsIf6__halfS2_S2_fjLj8192ELj1ELj1ELj8ELj16ENS_18Kernel_traits_baseILj8192EfS2_S2_S2_fjLj256EEEEELb0ELb1ELb0ELb1EEEvNS_9BwdParamsE)
        /*17b4*/ 	.word	0x00000028


	//----- nvinfo : EIATTR_MIN_STACK_SIZE
	.align		4
.L_1011:
        /*17b8*/ 	.byte	0x04, 0x12
        /*17ba*/ 	.short	(.L_1013 - .L_1012)
	.align		4
.L_1012:
        /*17bc*/ 	.word	index@(_ZN10layer_norm13ln_bwd_kernelINS_13Kernel_traitsIf6__halfS2_S2_fjLj8192ELj1ELj1ELj8ELj16ENS_18Kernel_traits_baseILj8192EfS2_S2_S2_fjLj256EEEEELb0ELb1ELb1ELb0EEEvNS_9BwdParamsE)
        /*17c0*/ 	.word	0x00000060


	//----- nvinfo : EIATTR_MIN_STACK_SIZE
	.align		4
.L_1013:
        /*17c4*/ 	.byte	0x04, 0x12
        /*17c6*/ 	.short	(.L_1015 - .L_1014)
	.align		4
.L_1014:
        /*17c8*/ 	.word	index@(_ZN10layer_norm13ln_bwd_kernelINS_13Kernel_traitsIf6__halfS2_S2_fjLj8192ELj1ELj1ELj8ELj16ENS_18Kernel_traits_baseILj8192EfS2_S2_S2_fjLj256EEEEELb0ELb1ELb1ELb1EEEvNS_9BwdParamsE)
        /*17cc*/ 	.word	0x00000068


	//----- nvinfo : EIATTR_MIN_STACK_SIZE
	.align		4
.L_1015:
        /*17d0*/ 	.byte	0x04, 0x12
        /*17d2*/ 	.short	(.L_1017 - .L_1016)
	.align		4
.L_1016:
        /*17d4*/ 	.word	index@(_ZN10layer_norm13ln_bwd_kernelINS_13Kernel_traitsIf6__halfS2_S2_fjLj8192ELj1ELj1ELj8ELj16ENS_18Kernel_traits_baseILj8192EfS2_S2_S2_fjLj256EEEEELb1ELb0ELb0ELb0EEEvNS_9BwdParamsE)
        /*17d8*/ 	.word	0x00000000


	//----- nvinfo : EIATTR_MIN_STACK_SIZE
	.align		4
.L_1017:
        /*17dc*/ 	.byte	0x04, 0x12
        /*17de*/ 	.short	(.L_1019 - .L_1018)
	.align		4
.L_1018:
        /*17e0*/ 	.word	index@(_ZN10layer_norm13ln_bwd_kernelINS_13Kernel_traitsIf6__halfS2_S2_fjLj8192ELj1ELj1ELj8ELj16ENS_18Kernel_traits_baseILj8192EfS2_S2_S2_fjLj256EEEEELb1ELb0ELb0ELb1EEEvNS_9BwdParamsE)
        /*17e4*/ 	.word	0x00000000


	//----- nvinfo : EIATTR_MIN_STACK_SIZE
	.align		4
.L_1019:
        /*17e8*/ 	.byte	0x04, 0x12
        /*17ea*/ 	.short	(.L_1021 - .L_1020)
	.align		4
.L_1020:
        /*17ec*/ 	.word	index@(_ZN10layer_norm22ln_bwd_finalize_kernelINS_22Kernel_traits_finalizeILj8192Ef6__halfS2_S2_fjLb0ELj1024ELj4ENS_18Kernel_traits_baseILj8192EfS2_S2_S2_fjLj1024EEEEELb0ELb0EEEvNS_9BwdParamsE)
        /*17f0*/ 	.word	0x00000000


	//----- nvinfo : EIATTR_MIN_STACK_SIZE
	.align		4
.L_1021:
        /*17f4*/ 	.byte	0x04, 0x12
        /*17f6*/ 	.short	(.L_1023 - .L_1022)
	.align		4
.L_1022:
        /*17f8*/ 	.word	index@(_ZN10layer_norm13ln_bwd_kernelINS_13Kernel_traitsIf6__halfS2_S2_fjLj8192ELj1ELj1ELj8ELj16ENS_18Kernel_traits_baseILj8192EfS2_S2_S2_fjLj256EEEEELb1ELb0ELb1ELb0EEEvNS_9BwdParamsE)
        /*17fc*/ 	.word	0x00000000


	//----- nvinfo : EIATTR_MIN_STACK_SIZE
	.align		4
.L_1023:
        /*1800*/ 	.byte	0x04, 0x12
        /*1802*/ 	.short	(.L_1025 - .L_1024)
	.align		4
.L_1024:
        /*1804*/ 	.word	index@(_ZN10layer_norm22ln_bwd_finalize_kernelINS_22Kernel_traits_finalizeILj8192Ef6__halfS2_S2_fjLb0ELj1024ELj4ENS_18Kernel_traits_baseILj8192EfS2_S2_S2_fjLj1024EEEEELb0ELb1EEEvNS_9BwdParamsE)
        /*1808*/ 	.word	0x00000000


	//----- nvinfo : EIATTR_MIN_STACK_SIZE
	.align		4
.L_1025:
        /*180c*/ 	.byte	0x04, 0x12
        /*180e*/ 	.short	(.L_1027 - .L_1026)
	.align		4
.L_1026:
        /*1810*/ 	.word	index@(_ZN10layer_norm13ln_bwd_kernelINS_13Kernel_traitsIf6__halfS2_S2_fjLj8192ELj1ELj1ELj8ELj16ENS_18Kernel_traits_baseILj8192EfS2_S2_S2_fjLj256EEEEELb1ELb0ELb1ELb1EEEvNS_9BwdParamsE)
        /*1814*/ 	.word	0x00000000


	//----- nvinfo : EIATTR_MIN_STACK_SIZE
	.align		4
.L_1027:
        /*1818*/ 	.byte	0x04, 0x12
        /*181a*/ 	.short	(.L_1029 - .L_1028)
	.align		4
.L_1028:
        /*181c*/ 	.word	index@(_ZN10layer_norm13ln_bwd_kernelINS_13Kernel_traitsIf6__halfS2_S2_fjLj8192ELj1ELj1ELj8ELj16ENS_18Kernel_traits_baseILj8192EfS2_S2_S2_fjLj256EEEEELb1ELb1ELb0ELb0EEEvNS_9BwdParamsE)
        /*1820*/ 	.word	0x00000070


	//----- nvinfo : EIATTR_MIN_STACK_SIZE
	.align		4
.L_1029:
        /*1824*/ 	.byte	0x04, 0x12
        /*1826*/ 	.short	(.L_1031 - .L_1030)
	.align		4
.L_1030:
        /*1828*/ 	.word	index@(_ZN10layer_norm13ln_bwd_kernelINS_13Kernel_traitsIf6__halfS2_S2_fjLj8192ELj1ELj1ELj8ELj16ENS_18Kernel_traits_baseILj8192EfS2_S2_S2_fjLj256EEEEELb1ELb1ELb0ELb1EEEvNS_9BwdParamsE)
        /*182c*/ 	.word	0x00000048


	//----- nvinfo : EIATTR_MIN_STACK_SIZE
	.align		4
.L_1031:
        /*1830*/ 	.byte	0x04, 0x12
        /*1832*/ 	.short	(.L_1033 - .L_1032)
	.align		4
.L_1032:
        /*1834*/ 	.word	index@(_ZN10layer_norm22ln_bwd_finalize_kernelINS_22Kernel_traits_finalizeILj8192Ef6__halfS2_S2_fjLb1ELj1024ELj4ENS_18Kernel_traits_baseILj8192EfS2_S2_S2_fjLj1024EEEEELb1ELb0EEEvNS_9BwdParamsE)
        /*1838*/ 	.word	0x00000000


	//----- nvinfo : EIATTR_MIN_STACK_SIZE
	.align		4
.L_1033:
        /*183c*/ 	.byte	0x04, 0x12
        /*183e*/ 	.short	(.L_1035 - .L_1034)
	.align		4
.L_1034:
        /*1840*/ 	.word	index@(_ZN10layer_norm13ln_bwd_kernelINS_13Kernel_traitsIf6__halfS2_S2_fjLj8192ELj1ELj1ELj8ELj16ENS_18Kernel_traits_baseILj8192EfS2_S2_S2_fjLj256EEEEELb1ELb1ELb1ELb0EEEvNS_9BwdParamsE)
        /*1844*/ 	.word	0x00000088


	//----- nvinfo : EIATTR_MIN_STACK_SIZE
	.align		4
.L_1035:
        /*1848*/ 	.byte	0x04, 0x12
        /*184a*/ 	.short	(.L_1037 - .L_1036)
	.align		4
.L_1036:
        /*184c*/ 	.word	index@(_ZN10layer_norm22ln_bwd_finalize_kernelINS_22Kernel_traits_finalizeILj8192Ef6__halfS2_S2_fjLb1ELj1024ELj4ENS_18Kernel_traits_baseILj8192EfS2_S2_S2_fjLj1024EEEEELb1ELb1EEEvNS_9BwdParamsE)
        /*1850*/ 	.word	0x00000000


	//----- nvinfo : EIATTR_MIN_STACK_SIZE
	.align		4
.L_1037:
        /*1854*/ 	.byte	0x04, 0x12
        /*1856*/ 	.short	(.L_1039 - .L_1038)
	.align		4
.L_1038:
        /*1858*/ 	.word	index@(_ZN10layer_norm13ln_bwd_kernelINS_13Kernel_traitsIf6__halfS2_S2_fjLj8192ELj1ELj1ELj8ELj16ENS_18Kernel_traits_baseILj8192EfS2_S2_S2_fjLj256EEEEELb1ELb1ELb1ELb1EEEvNS_9BwdParamsE)
        /*185c*/ 	.word	0x00000090


	//----- nvinfo : EIATTR_MIN_STACK_SIZE
	.align		4
.L_1039:
        /*1860*/ 	.byte	0x04, 0x12
        /*1862*/ 	.short	(.L_1041 - .L_1040)
	.align		4
.L_1040:
        /*1864*/ 	.word	index@(_ZN10layer_norm13ln_bwd_kernelINS_13Kernel_traitsI6__halfS2_fS2_fjLj8192ELj1ELj1ELj8ELj16ENS_18Kernel_traits_baseILj8192ES2_S2_fS2_fjLj256EEEEELb0ELb0ELb0ELb0EEEvNS_9BwdParamsE)
        /*1868*/ 	.word	0x00000000


	//----- nvinfo : EIATTR_MIN_STACK_SIZE
	.align		4
.L_1041:
        /*186c*/ 	.byte	0x04, 0x12
        /*186e*/ 	.short	(.L_1043 - .L_1042)
	.align		4
.L_1042:
        /*1870*/ 	.word	index@(_ZN10layer_norm13ln_bwd_kernelINS_13Kernel_traitsI6__halfS2_fS2_fjLj8192ELj1ELj1ELj8ELj16ENS_18Kernel_traits_baseILj8192ES2_S2_fS2_fjLj256EEEEELb0ELb0ELb0ELb1EEEvNS_9BwdParamsE)
        /*1874*/ 	.word	0x00000000


	//----- nvinfo : EIATTR_MIN_STACK_SIZE
	.align		4
.L_1043:
        /*1878*/ 	.byte	0x04, 0x12
        /*187a*/ 	.short	(.L_1045 - .L_1044)
	.align		4
.L_1044:
        /*187c*/ 	.word	index@(_ZN10layer_norm13ln_bwd_kernelINS_13Kernel_traitsI6__halfS2_fS2_fjLj8192ELj1ELj1ELj8ELj16ENS_18Kernel_traits_baseILj8192ES2_S2_fS2_fjLj256EEEEELb0ELb0ELb1ELb0EEEvNS_9BwdParamsE)
        /*1880*/ 	.word	0x00000000


	//----- nvinfo : EIATTR_MIN_STACK_SIZE
	.align		4
.L_1045:
        /*1884*/ 	.byte	0x04, 0x12
        /*1886*/ 	.short	(.L_1047 - .L_1046)
	.align		4
.L_1046:
        /*1888*/ 	.word	index@(_ZN10layer_norm13ln_bwd_kernelINS_13Kernel_traitsI6__halfS2_fS2_fjLj8192ELj1ELj1ELj8ELj16ENS_18Kernel_traits_baseILj8192ES2_S2_fS2_fjLj256EEEEELb0ELb0ELb1ELb1EEEvNS_9BwdParamsE)
        /*188c*/ 	.word	0x00000000


	//----- nvinfo : EIATTR_MIN_STACK_SIZE
	.align		4
.L_1047:
        /*1890*/ 	.byte	0x04, 0x12
        /*1892*/ 	.short	(.L_1049 - .L_1048)
	.align		4
.L_1048:
        /*1894*/ 	.word	index@(_ZN10layer_norm13ln_bwd_kernelINS_13Kernel_traitsI6__halfS2_fS2_fjLj8192ELj1ELj1ELj8ELj16ENS_18Kernel_traits_baseILj8192ES2_S2_fS2_fjLj256EEEEELb0ELb1ELb0ELb0EEEvNS_9BwdParamsE)
        /*1898*/ 	.word	0x00000080


	//----- nvinfo : EIATTR_MIN_STACK_SIZE
	.align		4
.L_1049:
        /*189c*/ 	.byte	0x04, 0x12
        /*189e*/ 	.short	(.L_1051 - .L_1050)
	.align		4
.L_1050:
        /*18a0*/ 	.word	index@(_ZN10layer_norm13ln_bwd_kernelINS_13Kernel_traitsI6__halfS2_fS2_fjLj8192ELj1ELj1ELj8ELj16ENS_18Kernel_traits_baseILj8192ES2_S2_fS2_fjLj256EEEEELb0ELb1ELb0ELb1EEEvNS_9BwdParamsE)
        /*18a4*/ 	.word	0x00000080


	//----- nvinfo : EIATTR_MIN_STACK_SIZE
	.align		4
.L_1051:
        /*18a8*/ 	.byte	0x04, 0x12
        /*18aa*/ 	.short	(.L_1053 - .L_1052)
	.align		4
.L_1052:
        /*18ac*/ 	.word	index@(_ZN10layer_norm13ln_bwd_kernelINS_13Kernel_traitsI6__halfS2_fS2_fjLj8192ELj1ELj1ELj8ELj16ENS_18Kernel_traits_baseILj8192ES2_S2_fS2_fjLj256EEEEELb0ELb1ELb1ELb0EEEvNS_9BwdParamsE)
        /*18b0*/ 	.word	0x000000c0


	//----- nvinfo : EIATTR_MIN_STACK_SIZE
	.align		4
.L_1053:
        /*18b4*/ 	.byte	0x04, 0x12
        /*18b6*/ 	.short	(.L_1055 - .L_1054)
	.align		4
.L_1054:
        /*18b8*/ 	.word	index@(_ZN10layer_norm13ln_bwd_kernelINS_13Kernel_traitsI6__halfS2_fS2_fjLj8192ELj1ELj1ELj8ELj16ENS_18Kernel_traits_baseILj8192ES2_S2_fS2_fjLj256EEEEELb0ELb1ELb1ELb1EEEvNS_9BwdParamsE)
        /*18bc*/ 	.word	0x00000088


	//----- nvinfo : EIATTR_MIN_STACK_SIZE
	.align		4
.L_1055:
        /*18c0*/ 	.byte	0x04, 0x12
        /*18c2*/ 	.short	(.L_1057 - .L_1056)
	.align		4
.L_1056:
        /*18c4*/ 	.word	index@(_ZN10layer_norm13ln_bwd_kernelINS_13Kernel_traitsI6__halfS2_fS2_fjLj8192ELj1ELj1ELj8ELj16ENS_18Kernel_traits_baseILj8192ES2_S2_fS2_fjLj256EEEEELb1ELb0ELb0ELb0EEEvNS_9BwdParamsE)
        /*18c8*/ 	.word	0x00000000


	//----- nvinfo : EIATTR_MIN_STACK_SIZE
	.align		4
.L_1057:
        /*18cc*/ 	.byte	0x04, 0x12
        /*18ce*/ 	.short	(.L_1059 - .L_1058)
	.align		4
.L_1058:
        /*18d0*/ 	.word	index@(_ZN10layer_norm13ln_bwd_kernelINS_13Kernel_traitsI6__halfS2_fS2_fjLj8192ELj1ELj1ELj8ELj16ENS_18Kernel_traits_baseILj8192ES2_S2_fS2_fjLj256EEEEELb1ELb0ELb0ELb1EEEvNS_9BwdParamsE)
        /*18d4*/ 	.word	0x00000000


	//----- nvinfo : EIATTR_MIN_STACK_SIZE
	.align		4
.L_1059:
        /*18d8*/ 	.byte	0x04, 0x12
        /*18da*/ 	.short	(.L_1061 - .L_1060)
	.align		4
.L_1060:
        /*18dc*/ 	.word	index@(_ZN10layer_norm22ln_bwd_finalize_kernelINS_22Kernel_traits_finalizeILj8192E6__halfS2_fS2_fjLb0ELj1024ELj4ENS_18Kernel_traits_baseILj8192ES2_S2_fS2_fjLj1024EEEEELb0ELb0EEEvNS_9BwdParamsE)
        /*18e0*/ 	.word	0x00000000


	//----- nvinfo : EIATTR_MIN_STACK_SIZE
	.align		4
.L_1061:
        /*18e4*/ 	.byte	0x04, 0x12
        /*18e6*/ 	.short	(.L_1063 - .L_1062)
	.align		4
.L_1062:
        /*18e8*/ 	.word	index@(_ZN10layer_norm13ln_bwd_kernelINS_13Kernel_traitsI6__halfS2_fS2_fjLj8192ELj1ELj1ELj8ELj16ENS_18Kernel_traits_baseILj8192ES2_S2_fS2_fjLj256EEEEELb1ELb0ELb1ELb0EEEvNS_9BwdParamsE)
        /*18ec*/ 	.word	0x00000000


	//----- nvinfo : EIATTR_MIN_STACK_SIZE
	.align		4
.L_1063:
        /*18f0*/ 	.byte	0x04, 0x12
        /*18f2*/ 	.short	(.L_1065 - .L_1064)
	.align		4
.L_1064:
        /*18f4*/ 	.word	index@(_ZN10layer_norm22ln_bwd_finalize_kernelINS_22Kernel_traits_finalizeILj8192E6__halfS2_fS2_fjLb0ELj1024ELj4ENS_18Kernel_traits_baseILj8192ES2_S2_fS2_fjLj1024EEEEELb0ELb1EEEvNS_9BwdParamsE)
        /*18f8*/ 	.word	0x00000000


	//----- nvinfo : EIATTR_MIN_STACK_SIZE
	.align		4
.L_1065:
        /*18fc*/ 	.byte	0x04, 0x12
        /*18fe*/ 	.short	(.L_1067 - .L_1066)
	.align		4
.L_1066:
        /*1900*/ 	.word	index@(_ZN10layer_norm13ln_bwd_kernelINS_13Kernel_traitsI6__halfS2_fS2_fjLj8192ELj1ELj1ELj8ELj16ENS_18Kernel_traits_baseILj8192ES2_S2_fS2_fjLj256EEEEELb1ELb0ELb1ELb1EEEvNS_9BwdParamsE)
        /*1904*/ 	.word	0x00000000


	//----- nvinfo : EIATTR_MIN_STACK_SIZE
	.align		4
.L_1067:
        /*1908*/ 	.byte	0x04, 0x12
        /*190a*/ 	.short	(.L_1069 - .L_1068)
	.align		4
.L_1068:
        /*190c*/ 	.word	index@(_ZN10layer_norm13ln_bwd_kernelINS_13Kernel_traitsI6__halfS2_fS2_fjLj8192ELj1ELj1ELj8ELj16ENS_18Kernel_traits_baseILj8192ES2_S2_fS2_fjLj256EEEEELb1ELb1ELb0ELb0EEEvNS_9BwdParamsE)
        /*1910*/ 	.word	0x000000b0


	//----- nvinfo : EIATTR_MIN_STACK_SIZE
	.align		4
.L_1069:
        /*1914*/ 	.byte	0x04, 0x12
        /*1916*/ 	.short	(.L_1071 - .L_1070)
	.align		4
.L_1070:
        /*1918*/ 	.word	index@(_ZN10layer_norm13ln_bwd_kernelINS_13Kernel_traitsI6__halfS2_fS2_fjLj8192ELj1ELj1ELj8ELj16ENS_18Kernel_traits_baseILj8192ES2_S2_fS2_fjLj256EEEEELb1ELb1ELb0ELb1EEEvNS_9BwdParamsE)
        /*191c*/ 	.word	0x00000060


	//----- nvinfo : EIATTR_MIN_STACK_SIZE
	.align		4
.L_1071:
        /*1920*/ 	.byte	0x04, 0x12
        /*1922*/ 	.short	(.L_1073 - .L_1072)
	.align		4
.L_1072:
        /*1924*/ 	.word	index@(_ZN10layer_norm22ln_bwd_finalize_kernelINS_22Kernel_traits_finalizeILj8192E6__halfS2_fS2_fjLb1ELj1024ELj4ENS_18Kernel_traits_baseILj8192ES2_S2_fS2_fjLj1024EEEEELb1ELb0EEEvNS_9BwdParamsE)
        /*1928*/ 	.word	0x00000000


	//----- nvinfo : EIATTR_MIN_STACK_SIZE
	.align		4
.L_1073:
        /*192c*/ 	.byte	0x04, 0x12
        /*192e*/ 	.short	(.L_1075 - .L_1074)
	.align		4
.L_1074:
        /*1930*/ 	.word	index@(_ZN10layer_norm13ln_bwd_kernelINS_13Kernel_traitsI6__halfS2_fS2_fjLj8192ELj1ELj1ELj8ELj16ENS_18Kernel_traits_baseILj8192ES2_S2_fS2_fjLj256EEEEELb1ELb1ELb1ELb0EEEvNS_9BwdParamsE)
        /*1934*/ 	.word	0x000000e8


	//----- nvinfo : EIATTR_MIN_STACK_SIZE
	.align		4
.L_1075:
        /*1938*/ 	.byte	0x04, 0x12
        /*193a*/ 	.short	(.L_1077 - .L_1076)
	.align		4
.L_1076:
        /*193c*/ 	.word	index@(_ZN10layer_norm22ln_bwd_finalize_kernelINS_22Kernel_traits_finalizeILj8192E6__halfS2_fS2_fjLb1ELj1024ELj4ENS_18Kernel_traits_baseILj8192ES2_S2_fS2_fjLj1024EEEEELb1ELb1EEEvNS_9BwdParamsE)
        /*1940*/ 	.word	0x00000000


	//----- nvinfo : EIATTR_MIN_STACK_SIZE
	.align		4
.L_1077:
        /*1944*/ 	.byte	0x04, 0x12
        /*1946*/ 	.short	(.L_1079 - .L_1078)
	.align		4
.L_1078:
        /*1948*/ 	.word	index@(_ZN10layer_norm13ln_bwd_kernelINS_13Kernel_traitsI6__halfS2_fS2_fjLj8192ELj1ELj1ELj8ELj16ENS_18Kernel_traits_baseILj8192ES2_S2_fS2_fjLj256EEEEELb1ELb1ELb1ELb1EEEvNS_9BwdParamsE)
        /*194c*/ 	.word	0x000000b8


	//----- nvinfo : EIATTR_MIN_STACK_SIZE
	.align		4
.L_1079:
        /*1950*/ 	.byte	0x04, 0x12
        /*1952*/ 	.short	(.L_1081 - .L_1080)
	.align		4
.L_1080:
        /*1954*/ 	.word	index@(_ZN10layer_norm13ln_bwd_kernelINS_13Kernel_traitsIf6__halffS2_fjLj8192ELj1ELj1ELj8ELj16ENS_18Kernel_traits_baseILj8192EfS2_fS2_fjLj256EEEEELb0ELb0ELb0ELb0EEEvNS_9BwdParamsE)
        /*1958*/ 	.word	0x00000000


	//----- nvinfo : EIATTR_MIN_STACK_SIZE
	.align		4
.L_1081:
        /*195c*/ 	.byte	0x04, 0x12
        /*195e*/ 	.short	(.L_1083 - .L_1082)
	.align		4
.L_1082:
        /*1960*/ 	.word	index@(_ZN10layer_norm13ln_bwd_kernelINS_13Kernel_traitsIf6__halffS2_fjLj8192ELj1ELj1ELj8ELj16ENS_18Kernel_traits_baseILj8192EfS2_fS2_fjLj256EEEEELb0ELb0ELb0ELb1EEEvNS_9BwdParamsE)
        /*1964*/ 	.word	0x00000000


	//----- nvinfo : EIATTR_MIN_STACK_SIZE
	.align		4
.L_1083:
        /*1968*/ 	.byte	0x04, 0x12
        /*196a*/ 	.short	(.L_1085 - .L_1084)
	.align		4
.L_1084:
        /*196c*/ 	.word	index@(_ZN10layer_norm13ln_bwd_kernelINS_13Kernel_traitsIf6__halffS2_fjLj8192ELj1ELj1ELj8ELj16ENS_18Kernel_traits_baseILj8192EfS2_fS2_fjLj256EEEEELb0ELb0ELb1ELb0EEEvNS_9BwdParamsE)
        /*1970*/ 	.word	0x00000000


	//----- nvinfo : EIATTR_MIN_STACK_SIZE
	.align		4
.L_1085:
        /*1974*/ 	.byte	0x04, 0x12
        /*1976*/ 	.short	(.L_1087 - .L_1086)
	.align		4
.L_1086:
        /*1978*/ 	.word	index@(_ZN10layer_norm13ln_bwd_kernelINS_13Kernel_traitsIf6__halffS2_fjLj8192ELj1ELj1ELj8ELj16ENS_18Kernel_traits_baseILj8192EfS2_fS2_fjLj256EEEEELb0ELb0ELb1ELb1EEEvNS_9BwdParamsE)
        /*197c*/ 	.word	0x00000000


	//----- nvinfo : EIATTR_MIN_STACK_SIZE
	.align		4
.L_1087:
        /*1980*/ 	.byte	0x04, 0x12
        /*1982*/ 	.short	(.L_1089 - .L_1088)
	.align		4
.L_1088:
        /*1984*/ 	.word	index@(_ZN10layer_norm13ln_bwd_kernelINS_13Kernel_traitsIf6__halffS2_fjLj8192ELj1ELj1ELj8ELj16ENS_18Kernel_traits_baseILj8192EfS2_fS2_fjLj256EEEEELb0ELb1ELb0ELb0EEEvNS_9BwdParamsE)
        /*1988*/ 	.word	0x00000098


	//----- nvinfo : EIATTR_MIN_STACK_SIZE
	.align		4
.L_1089:
        /*198c*/ 	.byte	0x04, 0x12
        /*198e*/ 	.short	(.L_1091 - .L_1090)
	.align		4
.L_1090:
        /*1990*/ 	.word	index@(_ZN10layer_norm13ln_bwd_kernelINS_13Kernel_traitsIf6__halffS2_fjLj8192ELj1ELj1ELj8ELj16ENS_18Kernel_traits_baseILj8192EfS2_fS2_fjLj256EEEEELb0ELb1ELb0ELb1EEEvNS_9BwdParamsE)
        /*1994*/ 	.word	0x00000098


	//----- nvinfo : EIATTR_MIN_STACK_SIZE
	.align		4
.L_1091:
        /*1998*/ 	.byte	0x04, 0x12
        /*199a*/ 	.short	(.L_1093 - .L_1092)
	.align		4
.L_1092:
        /*199c*/ 	.word	index@(_ZN10layer_norm13ln_bwd_kernelINS_13Kernel_traitsIf6__halffS2_fjLj8192ELj1ELj1ELj8ELj16ENS_18Kernel_traits_baseILj8192EfS2_fS2_fjLj256EEEEELb0ELb1ELb1ELb0EEEvNS_9BwdParamsE)
        /*19a0*/ 	.word	0x000000c0


	//----- nvinfo : EIATTR_MIN_STACK_SIZE
	.align		4
.L_1093:
        /*19a4*/ 	.byte	0x04, 0x12
        /*19a6*/ 	.short	(.L_1095 - .L_1094)
	.align		4
.L_1094:
        /*19a8*/ 	.word	index@(_ZN10layer_norm13ln_bwd_kernelINS_13Kernel_traitsIf6__halffS2_fjLj8192ELj1ELj1ELj8ELj16ENS_18Kernel_traits_baseILj8192EfS2_fS2_fjLj256EEEEELb0ELb1ELb1ELb1EEEvNS_9BwdParamsE)
        /*19ac*/ 	.word	0x000000e8


	//----- nvinfo : EIATTR_MIN_STACK_SIZE
	.align		4
.L_1095:
        /*19b0*/ 	.byte	0x04, 0x12
        /*19b2*/ 	.short	(.L_1097 - .L_1096)
	.align		4
.L_1096:
        /*19b4*/ 	.word	index@(_ZN10layer_norm13ln_bwd_kernelINS_13Kernel_traitsIf6__halffS2_fjLj8192ELj1ELj1ELj8ELj16ENS_18Kernel_traits_baseILj8192EfS2_fS2_fjLj256EEEEELb1ELb0ELb0ELb0EEEvNS_9BwdParamsE)
        /*19b8*/ 	.word	0x00000000


	//----- nvinfo : EIATTR_MIN_STACK_SIZE
	.align		4
.L_1097:
        /*19bc*/ 	.byte	0x04, 0x12
        /*19be*/ 	.short	(.L_1099 - .L_1098)
	.align		4
.L_1098:
        /*19c0*/ 	.word	index@(_ZN10layer_norm13ln_bwd_kernelINS_13Kernel_traitsIf6__halffS2_fjLj8192ELj1ELj1ELj8ELj16ENS_18Kernel_traits_baseILj8192EfS2_fS2_fjLj256EEEEELb1ELb0ELb0ELb1EEEvNS_9BwdParamsE)
        /*19c4*/ 	.word	0x00000000


	//----- nvinfo : EIATTR_MIN_STACK_SIZE
	.align		4
.L_1099:
        /*19c8*/ 	.byte	0x04, 0x12
        /*19ca*/ 	.short	(.L_1101 - .L_1100)
	.align		4
.L_1100:
        /*19cc*/ 	.word	index@(_ZN10layer_norm22ln_bwd_finalize_kernelINS_22Kernel_traits_finalizeILj8192Ef6__halffS2_fjLb0ELj1024ELj4ENS_18Kernel_traits_baseILj8192EfS2_fS2_fjLj1024EEEEELb0ELb0EEEvNS_9BwdParamsE)
        /*19d0*/ 	.word	0x00000000


	//----- nvinfo : EIATTR_MIN_STACK_SIZE
	.align		4
.L_1101:
        /*19d4*/ 	.byte	0x04, 0x12
        /*19d6*/ 	.short	(.L_1103 - .L_1102)
	.align		4
.L_1102:
        /*19d8*/ 	.word	index@(_ZN10layer_norm13ln_bwd_kernelINS_13Kernel_traitsIf6__halffS2_fjLj8192ELj1ELj1ELj8ELj16ENS_18Kernel_traits_baseILj8192EfS2_fS2_fjLj256EEEEELb1ELb0ELb1ELb0EEEvNS_9BwdParamsE)
        /*19dc*/ 	.word	0x00000000


	//----- nvinfo : EIATTR_MIN_STACK_SIZE
	.align		4
.L_1103:
        /*19e0*/ 	.byte	0x04, 0x12
        /*19e2*/ 	.short	(.L_1105 - .L_1104)
	.align		4
.L_1104:
        /*19e4*/ 	.word	index@(_ZN10layer_norm22ln_bwd_finalize_kernelINS_22Kernel_traits_finalizeILj8192Ef6__halffS2_fjLb0ELj1024ELj4ENS_18Kernel_traits_baseILj8192EfS2_fS2_fjLj1024EEEEELb0ELb1EEEvNS_9BwdParamsE)
        /*19e8*/ 	.word	0x00000000


	//----- nvinfo : EIATTR_MIN_STACK_SIZE
	.align		4
.L_1105:
        /*19ec*/ 	.byte	0x04, 0x12
        /*19ee*/ 	.short	(.L_1107 - .L_1106)
	.align		4
.L_1106:
        /*19f0*/ 	.word	index@(_ZN10layer_norm13ln_bwd_kernelINS_13Kernel_traitsIf6__halffS2_fjLj8192ELj1ELj1ELj8ELj16ENS_18Kernel_traits_baseILj8192EfS2_fS2_fjLj256EEEEELb1ELb0ELb1ELb1EEEvNS_9BwdParamsE)
        /*19f4*/ 	.word	0x00000000


	//----- nvinfo : EIATTR_MIN_STACK_SIZE
	.align		4
.L_1107:
        /*19f8*/ 	.byte	0x04, 0x12
        /*19fa*/ 	.short	(.L_1109 - .L_1108)
	.align		4
.L_1108:
        /*19fc*/ 	.word	index@(_ZN10layer_norm13ln_bwd_kernelINS_13Kernel_traitsIf6__halffS2_fjLj8192ELj1ELj1ELj8ELj16ENS_18Kernel_traits_baseILj8192EfS2_fS2_fjLj256EEEEELb1ELb1ELb0ELb0EEEvNS_9BwdParamsE)
        /*1a00*/ 	.word	0x000000b0


	//----- nvinfo : EIATTR_MIN_STACK_SIZE
	.align		4
.L_1109:
        /*1a04*/ 	.byte	0x04, 0x12
        /*1a06*/ 	.short	(.L_1111 - .L_1110)
	.align		4
.L_1110:
        /*1a08*/ 	.word	index@(_ZN10layer_norm13ln_bwd_kernelINS_13Kernel_traitsIf6__halffS2_fjLj8192ELj1ELj1ELj8ELj16ENS_18Kernel_traits_baseILj8192EfS2_fS2_fjLj256EEEEELb1ELb1ELb0ELb1EEEvNS_9BwdParamsE)
        /*1a0c*/ 	.word	0x000000b8


	//----- nvinfo : EIATTR_MIN_STACK_SIZE
	.align		4
.L_1111:
        /*1a10*/ 	.byte	0x04, 0x12
        /*1a12*/ 	.short	(.L_1113 - .L_1112)
	.align		4
.L_1112:
        /*1a14*/ 	.word	index@(_ZN10layer_norm22ln_bwd_finalize_kernelINS_22Kernel_traits_finalizeILj8192Ef6__halffS2_fjLb1ELj1024ELj4ENS_18Kernel_traits_baseILj8192EfS2_fS2_fjLj1024EEEEELb1ELb0EEEvNS_9BwdParamsE)
        /*1a18*/ 	.word	0x00000000


	//----- nvinfo : EIATTR_MIN_STACK_SIZE
	.align		4
.L_1113:
        /*1a1c*/ 	.byte	0x04, 0x12
        /*1a1e*/ 	.short	(.L_1115 - .L_1114)
	.align		4
.L_1114:
        /*1a20*/ 	.word	index@(_ZN10layer_norm13ln_bwd_kernelINS_13Kernel_traitsIf6__halffS2_fjLj8192ELj1ELj1ELj8ELj16ENS_18Kernel_traits_baseILj8192EfS2_fS2_fjLj256EEEEELb1ELb1ELb1ELb0EEEvNS_9BwdParamsE)
        /*1a24*/ 	.word	0x000000e8


	//----- nvinfo : EIATTR_MIN_STACK_SIZE
	.align		4
.L_1115:
        /*1a28*/ 	.byte	0x04, 0x12
        /*1a2a*/ 	.short	(.L_1117 - .L_1116)
	.align		4
.L_1116:
        /*1a2c*/ 	.word	index@(_ZN10layer_norm22ln_bwd_finalize_kernelINS_22Kernel_traits_finalizeILj8192Ef6__halffS2_fjLb1ELj1024ELj4ENS_18Kernel_traits_baseILj8192EfS2_fS2_fjLj1024EEEEELb1ELb1EEEvNS_9BwdParamsE)
        /*1a30*/ 	.word	0x00000000


	//----- nvinfo : EIATTR_MIN_STACK_SIZE
	.align		4
.L_1117:
        /*1a34*/ 	.byte	0x04, 0x12
        /*1a36*/ 	.short	(.L_1119 - .L_1118)
	.align		4
.L_1118:
        /*1a38*/ 	.word	index@(_ZN10layer_norm13ln_bwd_kernelINS_13Kernel_traitsIf6__halffS2_fjLj8192ELj1ELj1ELj8ELj16ENS_18Kernel_traits_baseILj8192EfS2_fS2_fjLj256EEEEELb1ELb1ELb1ELb1EEEvNS_9BwdParamsE)
        /*1a3c*/ 	.word	0x00000100


	//----- nvinfo : EIATTR_MIN_STACK_SIZE
	.align		4
.L_1119:
        /*1a40*/ 	.byte	0x04, 0x12
        /*1a42*/ 	.short	(.L_1121 - .L_1120)
	.align		4
.L_1120:
        /*1a44*/ 	.word	index@(_ZN10layer_norm13ln_bwd_kernelINS_13Kernel_traitsI6__halfffffjLj8192ELj1ELj1ELj8ELj16ENS_18Kernel_traits_baseILj8192ES2_ffffjLj256EEEEELb0ELb0ELb0ELb0EEEvNS_9BwdParamsE)
        /*1a48*/ 	.word	0x00000000


	//----- nvinfo : EIATTR_MIN_STACK_SIZE
	.align		4
.L_1121:
        /*1a4c*/ 	.byte	0x04, 0x12
        /*1a4e*/ 	.short	(.L_1123 - .L_1122)
	.align		4
.L_1122:
        /*1a50*/ 	.word	index@(_ZN10layer_norm13ln_bwd_kernelINS_13Kernel_traitsI6__halfffffjLj8192ELj1ELj1ELj8ELj16ENS_18Kernel_traits_baseILj8192ES2_ffffjLj256EEEEELb0ELb0ELb0ELb1EEEvNS_9BwdParamsE)
        /*1a54*/ 	.word	0x00000000


	//----- nvinfo : EIATTR_MIN_STACK_SIZE
	.align		4
.L_1123:
        /*1a58*/ 	.byte	0x04, 0x12
        /*1a5a*/ 	.short	(.L_1125 - .L_1124)
	.align		4
.L_1124:
        /*1a5c*/ 	.word	index@(_ZN10layer_norm13ln_bwd_kernelINS_13Kernel_traitsI6__halfffffjLj8192ELj1ELj1ELj8ELj16ENS_18Kernel_traits_baseILj8192ES2_ffffjLj256EEEEELb0ELb0ELb1ELb0EEEvNS_9BwdParamsE)
        /*1a60*/ 	.word	0x00000000


	//----- nvinfo : EIATTR_MIN_STACK_SIZE
	.align		4
.L_1125:
        /*1a64*/ 	.byte	0x04, 0x12
        /*1a66*/ 	.short	(.L_1127 - .L_1126)
	.align		4
.L_1126:
        /*1a68*/ 	.word	index@(_ZN10layer_norm13ln_bwd_kernelINS_13Kernel_traitsI6__halfffffjLj8192ELj1ELj1ELj8ELj16ENS_18Kernel_traits_baseILj8192ES2_ffffjLj256EEEEELb0ELb0ELb1ELb1EEEvNS_9BwdParamsE)
        /*1a6c*/ 	.word	0x00000000


	//----- nvinfo : EIATTR_MIN_STACK_SIZE
	.align		4
.L_1127:
        /*1a70*/ 	.byte	0x04, 0x12
        /*1a72*/ 	.short	(.L_1129 - .L_1128)
	.align		4
.L_1128:
        /*1a74*/ 	.word	index@(_ZN10layer_norm13ln_bwd_kernelINS_13Kernel_traitsI6__halfffffjLj8192ELj1ELj1ELj8ELj16ENS_18Kernel_traits_baseILj8192ES2_ffffjLj256EEEEELb0ELb1ELb0ELb0EEEvNS_9BwdParamsE)
        /*1a78*/ 	.word	0x00000070


	//----- nvinfo : EIATTR_MIN_STACK_SIZE
	.align		4
.L_1129:
        /*1a7c*/ 	.byte	0x04, 0x12
        /*1a7e*/ 	.short	(.L_1131 - .L_1130)
	.align		4
.L_1130:
        /*1a80*/ 	.word	index@(_ZN10layer_norm13ln_bwd_kernelINS_13Kernel_traitsI6__halfffffjLj8192ELj1ELj1ELj8ELj16ENS_18Kernel_traits_baseILj8192ES2_ffffjLj256EEEEELb0ELb1ELb0ELb1EEEvNS_9BwdParamsE)
        /*1a84*/ 	.word	0x000000c8


	//----- nvinfo : EIATTR_MIN_STACK_SIZE
	.align		4
.L_1131:
        /*1a88*/ 	.byte	0x04, 0x12
        /*1a8a*/ 	.short	(.L_1133 - .L_1132)
	.align		4
.L_1132:
        /*1a8c*/ 	.word	index@(_ZN10layer_norm13ln_bwd_kernelINS_13Kernel_traitsI6__halfffffjLj8192ELj1ELj1ELj8ELj16ENS_18Kernel_traits_baseILj8192ES2_ffffjLj256EEEEELb0ELb1ELb1ELb0EEEvNS_9BwdParamsE)
        /*1a90*/ 	.word	0x00000098


	//----- nvinfo : EIATTR_MIN_STACK_SIZE
	.align		4
.L_1133:
        /*1a94*/ 	.byte	0x04, 0x12
        /*1a96*/ 	.short	(.L_1135 - .L_1134)
	.align		4
.L_1134:
        /*1a98*/ 	.word	index@(_ZN10layer_norm13ln_bwd_kernelINS_13Kernel_traitsI6__halfffffjLj8192ELj1ELj1ELj8ELj16ENS_18Kernel_traits_baseILj8192ES2_ffffjLj256EEEEELb0ELb1ELb1ELb1EEEvNS_9BwdParamsE)
        /*1a9c*/ 	.word	0x000000a0


	//----- nvinfo : EIATTR_MIN_STACK_SIZE
	.align		4
.L_1135:
        /*1aa0*/ 	.byte	0x04, 0x12
        /*1aa2*/ 	.short	(.L_1137 - .L_1136)
	.align		4
.L_1136:
        /*1aa4*/ 	.word	index@(_ZN10layer_norm13ln_bwd_kernelINS_13Kernel_traitsI6__halfffffjLj8192ELj1ELj1ELj8ELj16ENS_18Kernel_traits_baseILj8192ES2_ffffjLj256EEEEELb1ELb0ELb0ELb0EEEvNS_9BwdParamsE)
        /*1aa8*/ 	.word	0x00000000


	//----- nvinfo : EIATTR_MIN_STACK_SIZE
	.align		4
.L_1137:
        /*1aac*/ 	.byte	0x04, 0x12
        /*1aae*/ 	.short	(.L_1139 - .L_1138)
	.align		4
.L_1138:
        /*1ab0*/ 	.word	index@(_ZN10layer_norm13ln_bwd_kernelINS_13Kernel_traitsI6__halfffffjLj8192ELj1ELj1ELj8ELj16ENS_18Kernel_traits_baseILj8192ES2_ffffjLj256EEEEELb1ELb0ELb0ELb1EEEvNS_9BwdParamsE)
        /*1ab4*/ 	.word	0x00000010


	//----- nvinfo : EIATTR_MIN_STACK_SIZE
	.align		4
.L_1139:
        /*1ab8*/ 	.byte	0x04, 0x12
        /*1aba*/ 	.short	(.L_1141 - .L_1140)
	.align		4
.L_1140:
        /*1abc*/ 	.word	index@(_ZN10layer_norm22ln_bwd_finalize_kernelINS_22Kernel_traits_finalizeILj8192E6__halfffffjLb0ELj1024ELj4ENS_18Kernel_traits_baseILj8192ES2_ffffjLj1024EEEEELb0ELb0EEEvNS_9BwdParamsE)
        /*1ac0*/ 	.word	0x00000000


	//----- nvinfo : EIATTR_MIN_STACK_SIZE
	.align		4
.L_1141:
        /*1ac4*/ 	.byte	0x04, 0x12
        /*1ac6*/ 	.short	(.L_1143 - .L_1142)
	.align		4
.L_1142:
        /*1ac8*/ 	.word	index@(_ZN10layer_norm13ln_bwd_kernelINS_13Kernel_traitsI6__halfffffjLj8192ELj1ELj1ELj8ELj16ENS_18Kernel_traits_baseILj8192ES2_ffffjLj256EEEEELb1ELb0ELb1ELb0EEEvNS_9BwdParamsE)
        /*1acc*/ 	.word	0x00000000


	//----- nvinfo : EIATTR_MIN_STACK_SIZE
	.align		4
.L_1143:
        /*1ad0*/ 	.byte	0x04, 0x12
        /*1ad2*/ 	.short	(.L_1145 - .L_1144)
	.align		4
.L_1144:
        /*1ad4*/ 	.word	index@(_ZN10layer_norm22ln_bwd_finalize_kernelINS_22Kernel_traits_finalizeILj8192E6__halfffffjLb0ELj1024ELj4ENS_18Kernel_traits_baseILj8192ES2_ffffjLj1024EEEEELb0ELb1EEEvNS_9BwdParamsE)
        /*1ad8*/ 	.word	0x00000000


	//----- nvinfo : EIATTR_MIN_STACK_SIZE
	.align		4
.L_1145:
        /*1adc*/ 	.byte	0x04, 0x12
        /*1ade*/ 	.short	(.L_1147 - .L_1146)
	.align		4
.L_1146:
        /*1ae0*/ 	.word	index@(_ZN10layer_norm13ln_bwd_kernelINS_13Kernel_traitsI6__halfffffjLj8192ELj1ELj1ELj8ELj16ENS_18Kernel_traits_baseILj8192ES2_ffffjLj256EEEEELb1ELb0ELb1ELb1EEEvNS_9BwdParamsE)
        /*1ae4*/ 	.word	0x00000000


	//----- nvinfo : EIATTR_MIN_STACK_SIZE
	.align		4
.L_1147:
        /*1ae8*/ 	.byte	0x04, 0x12
        /*1aea*/ 	.short	(.L_1149 - .L_1148)
	.align		4
.L_1148:
        /*1aec*/ 	.word	index@(_ZN10layer_norm13ln_bwd_kernelINS_13Kernel_traitsI6__halfffffjLj8192ELj1ELj1ELj8ELj16ENS_18Kernel_traits_baseILj8192ES2_ffffjLj256EEEEELb1ELb1ELb0ELb0EEEvNS_9BwdParamsE)
        /*1af0*/ 	.word	0x000000a0


	//----- nvinfo : EIATTR_MIN_STACK_SIZE
	.align		4
.L_1149:
        /*1af4*/ 	.byte	0x04, 0x12
        /*1af6*/ 	.short	(.L_1151 - .L_1150)
	.align		4
.L_1150:
        /*1af8*/ 	.word	index@(_ZN10layer_norm13ln_bwd_kernelINS_13Kernel_traitsI6__halfffffjLj8192ELj1ELj1ELj8ELj16ENS_18Kernel_traits_baseILj8192ES2_ffffjLj256EEEEELb1ELb1ELb0ELb1EEEvNS_9BwdParamsE)
        /*1afc*/ 	.word	0x000000d0


	//----- nvinfo : EIATTR_MIN_STACK_SIZE
	.align		4
.L_1151:
        /*1b00*/ 	.byte	0x04, 0x12
        /*1b02*/ 	.short	(.L_1153 - .L_1152)
	.align		4
.L_1152:
        /*1b04*/ 	.word	index@(_ZN10layer_norm22ln_bwd_finalize_kernelINS_22Kernel_traits_finalizeILj8192E6__halfffffjLb1ELj1024ELj4ENS_18Kernel_traits_baseILj8192ES2_ffffjLj1024EEEEELb1ELb0EEEvNS_9BwdParamsE)
        /*1b08*/ 	.word	0x00000000


	//----- nvinfo : EIATTR_MIN_STACK_SIZE
	.align		4
.L_1153:
        /*1b0c*/ 	.byte	0x04, 0x12
        /*1b0e*/ 	.short	(.L_1155 - .L_1154)
	.align		4
.L_1154:
        /*1b10*/ 	.word	index@(_ZN10layer_norm13ln_bwd_kernelINS_13Kernel_traitsI6__halfffffjLj8192ELj1ELj1ELj8ELj16ENS_18Kernel_traits_baseILj8192ES2_ffffjLj256EEEEELb1ELb1ELb1ELb0EEEvNS_9BwdParamsE)
        /*1b14*/ 	.word	0x000000c0


	//----- nvinfo : EIATTR_MIN_STACK_SIZE
	.align		4
.L_1155:
        /*1b18*/ 	.byte	0x04, 0x12
        /*1b1a*/ 	.short	(.L_1157 - .L_1156)
	.align		4
.L_1156:
        /*1b1c*/ 	.word	index@(_ZN10layer_norm22ln_bwd_finalize_kernelINS_22Kernel_traits_finalizeILj8192E6__halfffffjLb1ELj1024ELj4ENS_18Kernel_traits_baseILj8192ES2_ffffjLj1024EEEEELb1ELb1EEEvNS_9BwdParamsE)
        /*1b20*/ 	.word	0x00000000


	//----- nvinfo : EIATTR_MIN_STACK_SIZE
	.align		4
.L_1157:
        /*1b24*/ 	.byte	0x04, 0x12
        /*1b26*/ 	.short	(.L_1159 - .L_1158)
	.align		4
.L_1158:
        /*1b28*/ 	.word	index@(_ZN10layer_norm13ln_bwd_kernelINS_13Kernel_traitsI6__halfffffjLj8192ELj1ELj1ELj8ELj16ENS_18Kernel_traits_baseILj8192ES2_ffffjLj256EEEEELb1ELb1ELb1ELb1EEEvNS_9BwdParamsE)
        /*1b2c*/ 	.word	0x000000c8


	//----- nvinfo : EIATTR_MIN_STACK_SIZE
	.align		4
.L_1159:
        /*1b30*/ 	.byte	0x04, 0x12
        /*1b32*/ 	.short	(.L_1161 - .L_1160)
	.align		4
.L_1160:
        /*1b34*/ 	.word	index@(_ZN10layer_norm13ln_bwd_kernelINS_13Kernel_traitsIfffffjLj8192ELj1ELj1ELj8ELj16ENS_18Kernel_traits_baseILj8192EfffffjLj256EEEEELb0ELb0ELb0ELb0EEEvNS_9BwdParamsE)
        /*1b38*/ 	.word	0x00000000


	//----- nvinfo : EIATTR_MIN_STACK_SIZE
	.align		4
.L_1161:
        /*1b3c*/ 	.byte	0x04, 0x12
        /*1b3e*/ 	.short	(.L_1163 - .L_1162)
	.align		4
.L_1162:
        /*1b40*/ 	.word	index@(_ZN10layer_norm13ln_bwd_kernelINS_13Kernel_traitsIfffffjLj8192ELj1ELj1ELj8ELj16ENS_18Kernel_traits_baseILj8192EfffffjLj256EEEEELb0ELb0ELb0ELb1EEEvNS_9BwdParamsE)
        /*1b44*/ 	.word	0x00000000


	//----- nvinfo : EIATTR_MIN_STACK_SIZE
	.align		4
.L_1163:
        /*1b48*/ 	.byte	0x04, 0x12
        /*1b4a*/ 	.short	(.L_1165 - .L_1164)
	.align		4
.L_1164:
        /*1b4c*/ 	.word	index@(_ZN10layer_norm13ln_bwd_kernelINS_13Kernel_traitsIfffffjLj8192ELj1ELj1ELj8ELj16ENS_18Kernel_traits_baseILj8192EfffffjLj256EEEEELb0ELb0ELb1ELb0EEEvNS_9BwdParamsE)
        /*1b50*/ 	.word	0x00000000


	//----- nvinfo : EIATTR_MIN_STACK_SIZE
	.align		4
.L_1165:
        /*1b54*/ 	.byte	0x04, 0x12
        /*1b56*/ 	.short	(.L_1167 - .L_1166)
	.align		4
.L_1166:
        /*1b58*/ 	.word	index@(_ZN10layer_norm13ln_bwd_kernelINS_13Kernel_traitsIfffffjLj8192ELj1ELj1ELj8ELj16ENS_18Kernel_traits_baseILj8192EfffffjLj256EEEEELb0ELb0ELb1ELb1EEEvNS_9BwdParamsE)
        /*1b5c*/ 	.word	0x00000000


	//----- nvinfo : EIATTR_MIN_STACK_SIZE
	.align		4
.L_1167:
        /*1b60*/ 	.byte	0x04, 0x12
        /*1b62*/ 	.short	(.L_1169 - .L_1168)
	.align		4
.L_1168:
        /*1b64*/ 	.word	index@(_ZN10layer_norm13ln_bwd_kernelINS_13Kernel_traitsIfffffjLj8192ELj1ELj1ELj8ELj16ENS_18Kernel_traits_baseILj8192EfffffjLj256EEEEELb0ELb1ELb0ELb0EEEvNS_9BwdParamsE)
        /*1b68*/ 	.word	0x00000070


	//----- nvinfo : EIATTR_MIN_STACK_SIZE
	.align		4
.L_1169:
        /*1b6c*/ 	.byte	0x04, 0x12
        /*1b6e*/ 	.short	(.L_1171 - .L_1170)
	.align		4
.L_1170:
        /*1b70*/ 	.word	index@(_ZN10layer_norm13ln_bwd_kernelINS_13Kernel_traitsIfffffjLj8192ELj1ELj1ELj8ELj16ENS_18Kernel_traits_baseILj8192EfffffjLj256EEEEELb0ELb1ELb0ELb1EEEvNS_9BwdParamsE)
        /*1b74*/ 	.word	0x000000b8


	//----- nvinfo : EIATTR_MIN_STACK_SIZE
	.align		4
.L_1171:
        /*1b78*/ 	.byte	0x04, 0x12
        /*1b7a*/ 	.short	(.L_1173 - .L_1172)
	.align		4
.L_1172:
        /*1b7c*/ 	.word	index@(_ZN10layer_norm13ln_bwd_kernelINS_13Kernel_traitsIfffffjLj8192ELj1ELj1ELj8ELj16ENS_18Kernel_traits_baseILj8192EfffffjLj256EEEEELb0ELb1ELb1ELb0EEEvNS_9BwdParamsE)
        /*1b80*/ 	.word	0x00000098


	//----- nvinfo : EIATTR_MIN_STACK_SIZE
	.align		4
.L_1173:
        /*1b84*/ 	.byte	0x04, 0x12
        /*1b86*/ 	.short	(.L_1175 - .L_1174)
	.align		4
.L_1174:
        /*1b88*/ 	.word	index@(_ZN10layer_norm13ln_bwd_kernelINS_13Kernel_traitsIfffffjLj8192ELj1ELj1ELj8ELj16ENS_18Kernel_traits_baseILj8192EfffffjLj256EEEEELb0ELb1ELb1ELb1EEEvNS_9BwdParamsE)
        /*1b8c*/ 	.word	0x000000c0


	//----- nvinfo : EIATTR_MIN_STACK_SIZE
	.align		4
.L_1175:
        /*1b90*/ 	.byte	0x04, 0x12
        /*1b92*/ 	.short	(.L_1177 - .L_1176)
	.align		4
.L_1176:
        /*1b94*/ 	.word	index@(_ZN10layer_norm13ln_bwd_kernelINS_13Kernel_traitsIfffffjLj8192ELj1ELj1ELj8ELj16ENS_18Kernel_traits_baseILj8192EfffffjLj256EEEEELb1ELb0ELb0ELb0EEEvNS_9BwdParamsE)
        /*1b98*/ 	.word	0x00000000


	//----- nvinfo : EIATTR_MIN_STACK_SIZE
	.align		4
.L_1177:
        /*1b9c*/ 	.byte	0x04, 0x12
        /*1b9e*/ 	.short	(.L_1179 - .L_1178)
	.align		4
.L_1178:
        /*1ba0*/ 	.word	index@(_ZN10layer_norm13ln_bwd_kernelINS_13Kernel_traitsIfffffjLj8192ELj1ELj1ELj8ELj16ENS_18Kernel_traits_baseILj8192EfffffjLj256EEEEELb1ELb0ELb0ELb1EEEvNS_9BwdParamsE)
        /*1ba4*/ 	.word	0x00000000


	//----- nvinfo : EIATTR_MIN_STACK_SIZE
	.align		4
.L_1179:
        /*1ba8*/ 	.byte	0x04, 0x12
        /*1baa*/ 	.short	(.L_1181 - .L_1180)
	.align		4
.L_1180:
        /*1bac*/ 	.word	index@(_ZN10layer_norm22ln_bwd_finalize_kernelINS_22Kernel_traits_finalizeILj8192EfffffjLb0ELj1024ELj4ENS_18Kernel_traits_baseILj8192EfffffjLj1024EEEEELb0ELb0EEEvNS_9BwdParamsE)
        /*1bb0*/ 	.word	0x00000000


	//----- nvinfo : EIATTR_MIN_STACK_SIZE
	.align		4
.L_1181:
        /*1bb4*/ 	.byte	0x04, 0x12
        /*1bb6*/ 	.short	(.L_1183 - .L_1182)
	.align		4
.L_1182:
        /*1bb8*/ 	.word	index@(_ZN10layer_norm13ln_bwd_kernelINS_13Kernel_traitsIfffffjLj8192ELj1ELj1ELj8ELj16ENS_18Kernel_traits_baseILj8192EfffffjLj256EEEEELb1ELb0ELb1ELb0EEEvNS_9BwdParamsE)
        /*1bbc*/ 	.word	0x00000000


	//----- nvinfo : EIATTR_MIN_STACK_SIZE
	.align		4
.L_1183:
        /*1bc0*/ 	.byte	0x04, 0x12
        /*1bc2*/ 	.short	(.L_1185 - .L_1184)
	.align		4
.L_1184:
        /*1bc4*/ 	.word	index@(_ZN10layer_norm22ln_bwd_finalize_kernelINS_22Kernel_traits_finalizeILj8192EfffffjLb0ELj1024ELj4ENS_18Kernel_traits_baseILj8192EfffffjLj1024EEEEELb0ELb1EEEvNS_9BwdParamsE)
        /*1bc8*/ 	.word	0x00000000


	//----- nvinfo : EIATTR_MIN_STACK_SIZE
	.align		4
.L_1185:
        /*1bcc*/ 	.byte	0x04, 0x12
        /*1bce*/ 	.short	(.L_1187 - .L_1186)
	.align		4
.L_1186:
        /*1bd0*/ 	.word	index@(_ZN10layer_norm13ln_bwd_kernelINS_13Kernel_traitsIfffffjLj8192ELj1ELj1ELj8ELj16ENS_18Kernel_traits_baseILj8192EfffffjLj256EEEEELb1ELb0ELb1ELb1EEEvNS_9BwdParamsE)
        /*1bd4*/ 	.word	0x00000000


	//----- nvinfo : EIATTR_MIN_STACK_SIZE
	.align		4
.L_1187:
        /*1bd8*/ 	.byte	0x04, 0x12
        /*1bda*/ 	.short	(.L_1189 - .L_1188)
	.align		4
.L_1188:
        /*1bdc*/ 	.word	index@(_ZN10layer_norm13ln_bwd_kernelINS_13Kernel_traitsIfffffjLj8192ELj1ELj1ELj8ELj16ENS_18Kernel_traits_baseILj8192EfffffjLj256EEEEELb1ELb1ELb0ELb0EEEvNS_9BwdParamsE)
        /*1be0*/ 	.word	0x00000098


	//----- nvinfo : EIATTR_MIN_STACK_SIZE
	.align		4
.L_1189:
        /*1be4*/ 	.byte	0x04, 0x12
        /*1be6*/ 	.short	(.L_1191 - .L_1190)
	.align		4
.L_1190:
        /*1be8*/ 	.word	index@(_ZN10layer_norm13ln_bwd_kernelINS_13Kernel_traitsIfffffjLj8192ELj1ELj1ELj8ELj16ENS_18Kernel_traits_baseILj8192EfffffjLj256EEEEELb1ELb1ELb0ELb1EEEvNS_9BwdParamsE)
        /*1bec*/ 	.word	0x000000c8


	//----- nvinfo : EIATTR_MIN_STACK_SIZE
	.align		4
.L_1191:
        /*1bf0*/ 	.byte	0x04, 0x12
        /*1bf2*/ 	.short	(.L_1193 - .L_1192)
	.align		4
.L_1192:
        /*1bf4*/ 	.word	index@(_ZN10layer_norm22ln_bwd_finalize_kernelINS_22Kernel_traits_finalizeILj8192EfffffjLb1ELj1024ELj4ENS_18Kernel_traits_baseILj8192EfffffjLj1024EEEEELb1ELb0EEEvNS_9BwdParamsE)
        /*1bf8*/ 	.word	0x00000000


	//----- nvinfo : EIATTR_MIN_STACK_SIZE
	.align		4
.L_1193:
        /*1bfc*/ 	.byte	0x04, 0x12
        /*1bfe*/ 	.short	(.L_1195 - .L_1194)
	.align		4
.L_1194:
        /*1c00*/ 	.word	index@(_ZN10layer_norm13ln_bwd_kernelINS_13Kernel_traitsIfffffjLj8192ELj1ELj1ELj8ELj16ENS_18Kernel_traits_baseILj8192EfffffjLj256EEEEELb1ELb1ELb1ELb0EEEvNS_9BwdParamsE)
        /*1c04*/ 	.word	0x000000c0


	//----- nvinfo : EIATTR_MIN_STACK_SIZE
	.align		4
.L_1195:
        /*1c08*/ 	.byte	0x04, 0x12
        /*1c0a*/ 	.short	(.L_1197 - .L_1196)
	.align		4
.L_1196:
        /*1c0c*/ 	.word	index@(_ZN10layer_norm22ln_bwd_finalize_kernelINS_22Kernel_traits_finalizeILj8192EfffffjLb1ELj1024ELj4ENS_18Kernel_traits_baseILj8192EfffffjLj1024EEEEELb1ELb1EEEvNS_9BwdParamsE)
        /*1c10*/ 	.word	0x00000000


	//----- nvinfo : EIATTR_MIN_STACK_SIZE
	.align		4
.L_1197:
        /*1c14*/ 	.byte	0x04, 0x12
        /*1c16*/ 	.short	(.L_1199 - .L_1198)
	.align		4
.L_1198:
        /*1c18*/ 	.word	index@(_ZN10layer_norm13ln_bwd_kernelINS_13Kernel_traitsIfffffjLj8192ELj1ELj1ELj8ELj16ENS_18Kernel_traits_baseILj8192EfffffjLj256EEEEELb1ELb1ELb1ELb1EEEvNS_9BwdParamsE)
        /*1c1c*/ 	.word	0x00000130
.L_1199:


//--------------------- .nv.compat                --------------------------
	.section	.nv.compat,"",@"SHT_CUDA_COMPAT_INFO"
	.align	4
        /*0000*/ 	.byte	0x02, 0x09, 0x01, 0x00, 0x02, 0x02, 0x01, 0x00, 0x02, 0x05, 0x05, 0x00, 0x03, 0x07, 0x01, 0x01
        /*0010*/ 	.byte	0x02, 0x03, 0x00, 0x00, 0x02, 0x06, 0x01, 0x00, 0x04, 0x0b, 0x08, 0x00, 0x00, 0x00, 0x00, 0x00
        /*0020*/ 	.byte	0x00, 0x00, 0x00, 0x00


//--------------------- .nv.info._ZN10layer_norm13ln_bwd_kernelINS_13Kernel_traitsI13__nv_bfloat16S2_S2_S2_fjLj8192ELj1ELj1ELj8ELj16ENS_18Kernel_traits_baseILj8192ES2_S2_S2_S2_fjLj256EEEEELb0ELb0ELb0ELb0EEEvNS_9BwdParamsE --------------------------
	.section	.nv.info._ZN10layer_norm13ln_bwd_kernelINS_13Kernel_traitsI13__nv_bfloat16S2_S2_S2_fjLj8192ELj1ELj1ELj8ELj16ENS_18Kernel_traits_baseILj8192ES2_S2_S2_S2_fjLj256EEEEELb0ELb0ELb0ELb0EEEvNS_9BwdParamsE,"",@"SHT_CUDA_INFO"
	.sectionflags	@""
	.align	4


	//----- nvinfo : EIATTR_CUDA_API_VERSION
	.align		4
        /*0000*/ 	.byte	0x04, 0x37
        /*0002*/ 	.short	(.L_1201 - .L_1200)
.L_1200:
        /*0004*/ 	.word	0x00000082


	//----- nvinfo : EIATTR_KPARAM_INFO
	.align		4
.L_1201:
        /*0008*/ 	.byte	0x04, 0x17
        /*000a*/ 	.short	(.L_1203 - .L_1202)
.L_1202:
        /*000c*/ 	.word	0x00000000
        /*0010*/ 	.short	0x0000
        /*0012*/ 	.short	0x0000
        /*0014*/ 	.byte	0x00, 0xf0, 0xa1, 0x04


	//----- nvinfo : EIATTR_SPARSE_MMA_MASK
	.align		4
.L_1203:
        /*0018*/ 	.byte	0x03, 0x50
        /*001a*/ 	.short	0x0000


	//----- nvinfo : EIATTR_MAXREG_COUNT
	.align		4
        /*001c*/ 	.byte	0x03, 0x1b
        /*001e*/ 	.short	0x00ff


	//----- nvinfo : EIATTR_NUM_BARRIERS
	.align		4
        /*0020*/ 	.byte	0x02, 0x4c
        /*0022*/ 	.byte	0x01
	.zero		1


	//----- nvinfo : EIATTR_MERCURY_ISA_VERSION
	.align		4
        /*0024*/ 	.byte	0x03, 0x5f
        /*0026*/ 	.short	0x0101


	//----- nvinfo : EIATTR_COOP_GROUP_MASK_REGIDS
	.align		4
        /*0028*/ 	.byte	0x04, 0x29
        /*002a*/ 	.short	(.L_1205 - .L_1204)


	//   ....[0]....
.L_1204:
        /*002c*/ 	.word	0xffffffff


	//   ....[1]....
        /*0030*/ 	.word	0xffffffff


	//   ....[2]....
        /*0034*/ 	.word	0xffffffff


	//   ....[3]....
        /*0038*/ 	.word	0xffffffff


	//   ....[4]....
        /*003c*/ 	.word	0xffffffff


	//   ....[5]....
        /*0040*/ 	.word	0xffffffff


	//   ....[6]....
        /*0044*/ 	.word	0xffffffff


	//   ....[7]....
        /*0048*/ 	.word	0xffffffff


	//   ....[8]....
        /*004c*/ 	.word	0xffffffff


	//   ....[9]....
        /*0050*/ 	.word	0xffffffff


	//   ....[10]....
        /*0054*/ 	.word	0x05000086


	//   ....[11]....
        /*0058*/ 	.word	0x05000086


	//   ....[12]....
        /*005c*/ 	.word	0x05000086


	//   ....[13]....
        /*0060*/ 	.word	0x05000086


	//   ....[14]....
        /*0064*/ 	.word	0x05000086


	//   ....[15]....
        /*0068*/ 	.word	0x05000086


	//   ....[16]....
        /*006c*/ 	.word	0x05000086


	//   ....[17]....
        /*0070*/ 	.word	0x05000086


	//   ....[18]....
        /*0074*/ 	.word	0x05000086


	//   ....[19]....
        /*0078*/ 	.word	0x05000086


	//----- nvinfo : EIATTR_COOP_GROUP_INSTR_OFFSETS
	.align		4
.L_1205:
        /*007c*/ 	.byte	0x04, 0x28
        /*007e*/ 	.short	(.L_1207 - .L_1206)


	//   ....[0]....
.L_1206:
        /*0080*/ 	.word	0x000021b0


	//   ....[1]....
        /*0084*/ 	.word	0x000021c0


	//   ....[2]....
        /*0088*/ 	.word	0x000021f0


	//   ....[3]....
        /*008c*/ 	.word	0x00002200


	//   ....[4]....
        /*0090*/ 	.word	0x00002230


	//   ....[5]....
        /*0094*/ 	.word	0x00002240


	//   ....[6]....
        /*0098*/ 	.word	0x00002270


	//   ....[7]....
        /*009c*/ 	.word	0x00002280


	//   ....[8]....
        /*00a0*/ 	.word	0x000022b0


	//   ....[9]....
        /*00a4*/ 	.word	0x000022c0


	//   ....[10]....
        /*00a8*/ 	.word	0x00003ed0


	//   ....[11]....
        /*00ac*/ 	.word	0x00003f20


	//   ....[12]....
        /*00b0*/ 	.word	0x00003f90


	//   ....[13]....
        /*00b4*/ 	.word	0x00003ff0


	//   ....[14]....
        /*00b8*/ 	.word	0x00004060


	//   ....[15]....
        /*00bc*/ 	.word	0x000040c0


	//   ....[16]....
        /*00c0*/ 	.word	0x00004130


	//   ....[17]....
        /*00c4*/ 	.word	0x00004190


	//   ....[18]....
        /*00c8*/ 	.word	0x00004200


	//   ....[19]....
        /*00cc*/ 	.word	0x00004260


	//----- nvinfo : EIATTR_EXIT_INSTR_OFFSETS
	.align		4
.L_1207:
        /*00d0*/ 	.byte	0x04, 0x1c
        /*00d2*/ 	.short	(.L_1209 - .L_1208)


	//   ....[0]....
.L_1208:
        /*00d4*/ 	.word	0x00003de0


	//   ....[1]....
        /*00d8*/ 	.word	0x00003e70


	//----- nvinfo : EIATTR_MAX_THREADS
	.align		4
.L_1209:
        /*00dc*/ 	.byte	0x04, 0x05
        /*00de*/ 	.short	(.L_1211 - .L_1210)
.L_1210:
        /*00e0*/ 	.word	0x00000100
        /*00e4*/ 	.word	0x00000001
        /*00e8*/ 	.word	0x00000001


	//----- nvinfo : EIATTR_CRS_STACK_SIZE
	.align		4
.L_1211:
        /*00ec*/ 	.byte	0x04, 0x1e
        /*00ee*/ 	.short	(.L_1213 - .L_1212)
.L_1212:
        /*00f0*/ 	.word	0x00000000


	//----- nvinfo : EIATTR_CBANK_PARAM_SIZE
	.align		4
.L_1213:
        /*00f4*/ 	.byte	0x03, 0x19
        /*00f6*/ 	.short	0x0128


	//----- nvinfo : EIATTR_PARAM_CBANK
	.align		4
        /*00f8*/ 	.byte	0x04, 0x0a
        /*00fa*/ 	.short	(.L_1215 - .L_1214)
	.align		4
.L_1214:
        /*00fc*/ 	.word	index@(.nv.constant0._ZN10layer_norm13ln_bwd_kernelINS_13Kernel_traitsI13__nv_bfloat16S2_S2_S2_fjLj8192ELj1ELj1ELj8ELj16ENS_18Kernel_traits_baseILj8192ES2_S2_S2_S2_fjLj256EEEEELb0ELb0ELb0ELb0EEEvNS_9BwdParamsE)
        /*0100*/ 	.short	0x0210
        /*0102*/ 	.short	0x0128


	//----- nvinfo : EIATTR_SW_WAR
	.align		4
.L_1215:
        /*0104*/ 	.byte	0x04, 0x36
        /*0106*/ 	.short	(.L_1217 - .L_1216)
.L_1216:
        /*0108*/ 	.word	0x00000008
.L_1217:


//--------------------- .nv.info._ZN10layer_norm13ln_bwd_kernelINS_13Kernel_traitsI13__nv_bfloat16S2_S2_S2_fjLj8192ELj1ELj1ELj8ELj16ENS_18Kernel_traits_baseILj8192ES2_S2_S2_S2_fjLj256EEEEELb0ELb0ELb0ELb1EEEvNS_9BwdParamsE --------------------------
	.section	.nv.info._ZN10layer_norm13ln_bwd_kernelINS_13Kernel_traitsI13__nv_bfloat16S2_S2_S2_fjLj8192ELj1ELj1ELj8ELj16ENS_18Kernel_traits_baseILj8192ES2_S2_S2_S2_fjLj256EEEEELb0ELb0ELb0ELb1EEEvNS_9BwdParamsE,"",@"SHT_CUDA_INFO"
	.sectionflags	@""
	.align	4


	//----- nvinfo : EIATTR_CUDA_API_VERSION
	.align		4
        /*0000*/ 	.byte	0x04, 0x37
        /*0002*/ 	.short	(.L_1219 - .L_1218)
.L_1218:
        /*0004*/ 	.word	0x00000082


	//----- nvinfo : EIATTR_KPARAM_INFO
	.align		4
.L_1219:
        /*0008*/ 	.byte	0x04, 0x17
        /*000a*/ 	.short	(.L_1221 - .L_1220)
.L_1220:
        /*000c*/ 	.word	0x00000000
        /*0010*/ 	.short	0x0000
        /*0012*/ 	.short	0x0000
        /*0014*/ 	.byte	0x00, 0xf0, 0xa1, 0x04


	//----- nvinfo : EIATTR_SPARSE_MMA_MASK
	.align		4
.L_1221:
        /*0018*/ 	.byte	0x03, 0x50
        /*001a*/ 	.short	0x0000


	//----- nvinfo : EIATTR_MAXREG_COUNT
	.align		4
        /*001c*/ 	.byte	0x03, 0x1b
        /*001e*/ 	.short	0x00ff


	//----- nvinfo : EIATTR_NUM_BARRIERS
	.align		4
        /*0020*/ 	.byte	0x02, 0x4c
        /*0022*/ 	.byte	0x01
	.zero		1


	//----- nvinfo : EIATTR_MERCURY_ISA_VERSION
	.align		4
        /*0024*/ 	.byte	0x03, 0x5f
        /*0026*/ 	.short	0x0101


	//----- nvinfo : EIATTR_COOP_GROUP_MASK_REGIDS
	.align		4
        /*0028*/ 	.byte	0x04, 0x29
        /*002a*/ 	.short	(.L_1223 - .L_1222)


	//   ....[0]....
.L_1222:
        /*002c*/ 	.word	0xffffffff


	//   ....[1]....
        /*0030*/ 	.word	0xffffffff


	//   ....[2]....
        /*0034*/ 	.word	0xffffffff


	//   ....[3]....
        /*0038*/ 	.word	0xffffffff


	//   ....[4]....
        /*003c*/ 	.word	0xffffffff


	//   ....[5]....
        /*0040*/ 	.word	0xffffffff


	//   ....[6]....
        /*0044*/ 	.word	0xffffffff


	//   ....[7]....
        /*0048*/ 	.word	0xffffffff


	//   ....[8]....
        /*004c*/ 	.word	0xffffffff


	//   ....[9]....
        /*0050*/ 	.word	0xffffffff


	//   ....[10]....
        /*0054*/ 	.word	0x0500001a


	//   ....[11]....
        /*0058*/ 	.word	0x0500001a


	//   ....[12]....
        /*005c*/ 	.word	0x0500001a


	//   ....[13]....
        /*0060*/ 	.word	0x0500001a


	//   ....[14]....
        /*0064*/ 	.word	0x0500001a


	//   ....[15]....
        /*0068*/ 	.word	0x0500001a


	//   ....[16]....
        /*006c*/ 	.word	0x0500001a


	//   ....[17]....
        /*0070*/ 	.word	0x0500001a


	//   ....[18]....
        /*0074*/ 	.word	0x0500001a


	//   ....[19]....
        /*0078*/ 	.word	0x0500001a


	//----- nvinfo : EIATTR_COOP_GROUP_INSTR_OFFSETS
	.align		4
.L_1223:
        /*007c*/ 	.byte	0x04, 0x28
        /*007e*/ 	.short	(.L_1225 - .L_1224)


	//   ....[0]....
.L_1224:
        /*0080*/ 	.word	0x00002070


	//   ....[1]....
        /*0084*/ 	.word	0x00002080


	//   ....[2]....
        /*0088*/ 	.word	0x000020b0


	//   ....[3]....
        /*008c*/ 	.word	0x000020c0


	//   ....[4]....
        /*0090*/ 	.word	0x000020f0


	//   ....[5]....
        /*0094*/ 	.word	0x00002100


	//   ....[6]....
        /*0098*/ 	.word	0x00002130


	//   ....[7]....
        /*009c*/ 	.word	0x00002140


	//   ....[8]....
        /*00a0*/ 	.word	0x00002170


	//   ....[9]....
        /*00a4*/ 	.word	0x00002180


	//   ....[10]....
        /*00a8*/ 	.word	0x00003e10


	//   ....[11]....
        /*00ac*/ 	.word	0x00003e60


	//   ....[12]....
        /*00b0*/ 	.word	0x00003ed0


	//   ....[13]....
        /*00b4*/ 	.word	0x00003f30


	//   ....[14]....
        /*00b8*/ 	.word	0x00003fa0


	//   ....[15]....
        /*00bc*/ 	.word	0x00004000


	//   ....[16]....
        /*00c0*/ 	.word	0x00004070


	//   ....[17]....
        /*00c4*/ 	.word	0x000040d0


	//   ....[18]....
        /*00c8*/ 	.word	0x00004140


	//   ....[19]....
        /*00cc*/ 	.word	0x000041a0


	//----- nvinfo : EIATTR_EXIT_INSTR_OFFSETS
	.align		4
.L_1225:
        /*00d0*/ 	.byte	0x04, 0x1c
        /*00d2*/ 	.short	(.L_1227 - .L_1226)


	//   ....[0]....
.L_1226:
        /*00d4*/ 	.word	0x00003db0


	//----- nvinfo : EIATTR_MAX_THREADS
	.align		4
.L_1227:
        /*00d8*/ 	.byte	0x04, 0x05
        /*00da*/ 	.short	(.L_1229 - .L_1228)
.L_1228:
        /*00dc*/ 	.word	0x00000100
        /*00e0*/ 	.word	0x00000001
        /*00e4*/ 	.word	0x00000001


	//----- nvinfo : EIATTR_CRS_STACK_SIZE
	.align		4
.L_1229:
        /*00e8*/ 	.byte	0x04, 0x1e
        /*00ea*/ 	.short	(.L_1231 - .L_1230)
.L_1230:
        /*00ec*/ 	.word	0x00000000


	//----- nvinfo : EIATTR_CBANK_PARAM_SIZE
	.align		4
.L_1231:
        /*00f0*/ 	.byte	0x03, 0x19
        /*00f2*/ 	.short	0x0128


	//----- nvinfo : EIATTR_PARAM_CBANK
	.align		4
        /*00f4*/ 	.byte	0x04, 0x0a
        /*00f6*/ 	.short	(.L_1233 - .L_1232)
	.align		4
.L_1232:
        /*00f8*/ 	.word	index@(.nv.constant0._ZN10layer_norm13ln_bwd_kernelINS_13Kernel_traitsI13__nv_bfloat16S2_S2_S2_fjLj8192ELj1ELj1ELj8ELj16ENS_18Kernel_traits_baseILj8192ES2_S2_S2_S2_fjLj256EEEEELb0ELb0ELb0ELb1EEEvNS_9BwdParamsE)
        /*00fc*/ 	.short	0x0210
        /*00fe*/ 	.short	0x0128


	//----- nvinfo : EIATTR_SW_WAR
	.align		4
.L_1233:
        /*0100*/ 	.byte	0x04, 0x36
        /*0102*/ 	.short	(.L_1235 - .L_1234)
.L_1234:
        /*0104*/ 	.word	0x00000008
.L_1235:


//--------------------- .nv.info._ZN10layer_norm13ln_bwd_kernelINS_13Kernel_traitsI13__nv_bfloat16S2_S2_S2_fjLj8192ELj1ELj1ELj8ELj16ENS_18Kernel_traits_baseILj8192ES2_S2_S2_S2_fjLj256EEEEELb0ELb0ELb1ELb0EEEvNS_9BwdParamsE --------------------------
	.section	.nv.info._ZN10layer_norm13ln_bwd_kernelINS_13Kernel_traitsI13__nv_bfloat16S2_S2_S2_fjLj8192ELj1ELj1ELj8ELj16ENS_18Kernel_traits_baseILj8192ES2_S2_S2_S2_fjLj256EEEEELb0ELb0ELb1ELb0EEEvNS_9BwdParamsE,"",@"SHT_CUDA_INFO"
	.sectionflags	@""
	.align	4


	//----- nvinfo : EIATTR_CUDA_API_VERSION
	.align		4
        /*0000*/ 	.byte	0x04, 0x37
        /*0002*/ 	.short	(.L_1237 - .L_1236)
.L_1236:
        /*0004*/ 	.word	0x00000082


	//----- nvinfo : EIATTR_KPARAM_INFO
	.align		4
.L_1237:
        /*0008*/ 	.byte	0x04, 0x17
        /*000a*/ 	.short	(.L_1239 - .L_1238)
.L_1238:
        /*000c*/ 	.word	0x00000000
        /*0010*/ 	.short	0x0000
        /*0012*/ 	.short	0x0000
        /*0014*/ 	.byte	0x00, 0xf0, 0xa1, 0x04


	//----- nvinfo : EIATTR_SPARSE_MMA_MASK
	.align		4
.L_1239:
        /*0018*/ 	.byte	0x03, 0x50
        /*001a*/ 	.short	0x0000


	//----- nvinfo : EIATTR_MAXREG_COUNT
	.align		4
        /*001c*/ 	.byte	0x03, 0x1b
        /*001e*/ 	.short	0x00ff


	//----- nvinfo : EIATTR_NUM_BARRIERS
	.align		4
        /*0020*/ 	.byte	0x02, 0x4c
        /*0022*/ 	.byte	0x01
	.zero		1


	//----- nvinfo : EIATTR_MERCURY_ISA_VERSION
	.align		4
        /*0024*/ 	.byte	0x03, 0x5f
        /*0026*/ 	.short	0x0101


	//----- nvinfo : EIATTR_COOP_GROUP_MASK_REGIDS
	.align		4
        /*0028*/ 	.byte	0x04, 0x29
        /*002a*/ 	.short	(.L_1241 - .L_1240)


	//   ....[0]....
.L_1240:
        /*002c*/ 	.word	0xffffffff


	//   ....[1]....
        /*0030*/ 	.word	0xffffffff


	//   ....[2]....
        /*0034*/ 	.word	0xffffffff


	//   ....[3]....
        /*0038*/ 	.word	0xffffffff


	//   ....[4]....
        /*003c*/ 	.word	0xffffffff


	//   ....[5]....
        /*0040*/ 	.word	0xffffffff


	//   ....[6]....
        /*0044*/ 	.word	0xffffffff


	//   ....[7]....
        /*0048*/ 	.word	0xffffffff


	//   ....[8]....
        /*004c*/ 	.word	0xffffffff


	//   ....[9]....
        /*0050*/ 	.word	0xffffffff


	//   ....[10]....
        /*0054*/ 	.word	0x0500008a


	//   ....[11]....
        /*0058*/ 	.word	0x0500008a


	//   ....[12]....
        /*005c*/ 	.word	0x0500008a


	//   ....[13]....
        /*0060*/ 	.word	0x0500008a


	//   ....[14]....
        /*0064*/ 	.word	0x0500008a


	//   ....[15]....
        /*0068*/ 	.word	0x0500008a


	//   ....[16]....
        /*006c*/ 	.word	0x0500008a


	//   ....[17]....
        /*0070*/ 	.word	0x0500008a


	//   ....[18]....
        /*0074*/ 	.word	0x0500008a


	//   ....[19]....
        /*0078*/ 	.word	0x0500008a


	//----- nvinfo : EIATTR_COOP_GROUP_INSTR_OFFSETS
	.align		4
.L_1241:
        /*007c*/ 	.byte	0x04, 0x28
        /*007e*/ 	.short	(.L_1243 - .L_1242)


	//   ....[0]....
.L_1242:
        /*0080*/ 	.word	0x00002490


	//   ....[1]....
        /*0084*/ 	.word	0x000024a0


	//   ....[2]....
        /*0088*/ 	.word	0x000024d0


	//   ....[3]....
        /*008c*/ 	.word	0x000024e0


	//   ....[4]....
        /*0090*/ 	.word	0x00002510


	//   ....[5]....
        /*0094*/ 	.word	0x00002520


	//   ....[6]....
        /*0098*/ 	.word	0x00002550


	//   ....[7]....
        /*009c*/ 	.word	0x00002560


	//   ....[8]....
        /*00a0*/ 	.word	0x00002590


	//   ....[9]....
        /*00a4*/ 	.word	0x000025a0


	//   ....[10]....
        /*00a8*/ 	.word	0x00005710


	//   ....[11]....
        /*00ac*/ 	.word	0x00005760


	//   ....[12]....
        /*00b0*/ 	.word	0x000057d0


	//   ....[13]....
        /*00b4*/ 	.word	0x00005830


	//   ....[14]....
        /*00b8*/ 	.word	0x000058a0


	//   ....[15]....
        /*00bc*/ 	.word	0x00005900


	//   ....[16]....
        /*00c0*/ 	.word	0x00005970


	//   ....[17]....
        /*00c4*/ 	.word	0x000059d0


	//   ....[18]....
        /*00c8*/ 	.word	0x00005a40


	//   ....[19]....
        /*00cc*/ 	.word	0x00005aa0


	//----- nvinfo : EIATTR_EXIT_INSTR_OFFSETS
	.align		4
.L_1243:
        /*00d0*/ 	.byte	0x04, 0x1c
        /*00d2*/ 	.short	(.L_1245 - .L_1244)


	//   ....[0]....
.L_1244:
        /*00d4*/ 	.word	0x00005620


	//   ....[1]....
        /*00d8*/ 	.word	0x000056b0


	//----- nvinfo : EIATTR_MAX_THREADS
	.align		4
.L_1245:
        /*00dc*/ 	.byte	0x04, 0x05
        /*00de*/ 	.short	(.L_1247 - .L_1246)
.L_1246:
        /*00e0*/ 	.word	0x00000100
        /*00e4*/ 	.word	0x00000001
        /*00e8*/ 	.word	0x00000001


	//----- nvinfo : EIATTR_CRS_STACK_SIZE
	.align		4
.L_1247:
        /*00ec*/ 	.byte	0x04, 0x1e
        /*00ee*/ 	.short	(.L_1249 - .L_1248)
.L_1248:
        /*00f0*/ 	.word	0x00000000


	//----- nvinfo : EIATTR_CBANK_PARAM_SIZE
	.align		4
.L_1249:
        /*00f4*/ 	.byte	0x03, 0x19
        /*00f6*/ 	.short	0x0128


	//----- nvinfo : EIATTR_PARAM_CBANK
	.align		4
        /*00f8*/ 	.byte	0x04, 0x0a
        /*00fa*/ 	.short	(.L_1251 - .L_1250)
	.align		4
.L_1250:
        /*00fc*/ 	.word	index@(.nv.constant0._ZN10layer_norm13ln_bwd_kernelINS_13Kernel_traitsI13__nv_bfloat16S2_S2_S2_fjLj8192ELj1ELj1ELj8ELj16ENS_18Kernel_traits_baseILj8192ES2_S2_S2_S2_fjLj256EEEEELb0ELb0ELb1ELb0EEEvNS_9BwdParamsE)
        /*0100*/ 	.short	0x0210
        /*0102*/ 	.short	0x0128


	//----- nvinfo : EIATTR_SW_WAR
	.align		4
.L_1251:
        /*0104*/ 	.byte	0x04, 0x36
        /*0106*/ 	.short	(.L_1253 - .L_1252)
.L_1252:
        /*0108*/ 	.word	0x00000008
.L_1253:


//--------------------- .nv.info._ZN10layer_norm13ln_bwd_kernelINS_13Kernel_traitsI13__nv_bfloat16S2_S2_S2_fjLj8192ELj1ELj1ELj8ELj16ENS_18Kernel_traits_baseILj8192ES2_S2_S2_S2_fjLj256EEEEELb0ELb0ELb1ELb1EEEvNS_9BwdParamsE --------------------------
	.section	.nv.info._ZN10layer_norm13ln_bwd_kernelINS_13Kernel_traitsI13__nv_bfloat16S2_S2_S2_fjLj8192ELj1ELj1ELj8ELj16ENS_18Kernel_traits_baseILj8192ES2_S2_S2_S2_fjLj256EEEEELb0ELb0ELb1ELb1EEEvNS_9BwdParamsE,"",@"SHT_CUDA_INFO"
	.sectionflags	@""
	.align	4


	//----- nvinfo : EIATTR_CUDA_API_VERSION
	.align		4
        /*0000*/ 	.byte	0x04, 0x37
        /*0002*/ 	.short	(.L_1255 - .L_1254)
.L_1254:
        /*0004*/ 	.word	0x00000082


	//----- nvinfo : EIATTR_KPARAM_INFO
	.align		4
.L_1255:
        /*0008*/ 	.byte	0x04, 0x17
        /*000a*/ 	.short	(.L_1257 - .L_1256)
.L_1256:
        /*000c*/ 	.word	0x00000000
        /*0010*/ 	.short	0x0000
        /*0012*/ 	.short	0x0000
        /*0014*/ 	.byte	0x00, 0xf0, 0xa1, 0x04


	//----- nvinfo : EIATTR_SPARSE_MMA_MASK
	.align		4
.L_1257:
        /*0018*/ 	.byte	0x03, 0x50
        /*001a*/ 	.short	0x0000


	//----- nvinfo : EIATTR_MAXREG_COUNT
	.align		4
        /*001c*/ 	.byte	0x03, 0x1b
        /*001e*/ 	.short	0x00ff


	//----- nvinfo : EIATTR_NUM_BARRIERS
	.align		4
        /*0020*/ 	.byte	0x02, 0x4c
        /*0022*/ 	.byte	0x01
	.zero		1


	//----- nvinfo : EIATTR_MERCURY_ISA_VERSION
	.align		4
        /*0024*/ 	.byte	0x03, 0x5f
        /*0026*/ 	.short	0x0101


	//----- nvinfo : EIATTR_COOP_GROUP_MASK_REGIDS
	.align		4
        /*0028*/ 	.byte	0x04, 0x29
        /*002a*/ 	.short	(.L_1259 - .L_1258)


	//   ....[0]....
.L_1258:
        /*002c*/ 	.word	0xffffffff


	//   ....[1]....
        /*0030*/ 	.word	0xffffffff


	//   ....[2]....
        /*0034*/ 	.word	0xffffffff


	//   ....[3]....
        /*0038*/ 	.word	0xffffffff


	//   ....[4]....
        /*003c*/ 	.word	0xffffffff


	//   ....[5]....
        /*0040*/ 	.word	0xffffffff


	//   ....[6]....
        /*0044*/ 	.word	0xffffffff


	//   ....[7]....
        /*0048*/ 	.word	0xffffffff


	//   ....[8]....
        /*004c*/ 	.word	0xffffffff


	//   ....[9]....
        /*0050*/ 	.word	0xffffffff


	//   ....[10]....
        /*0054*/ 	.word	0x05000084


	//   ....[11]....
        /*0058*/ 	.word	0x05000084


	//   ....[12]....
        /*005c*/ 	.word	0x05000084


	//   ....[13]....
        /*0060*/ 	.word	0x05000084


	//   ....[14]....
        /*0064*/ 	.word	0x05000084


	//   ....[15]....
        /*0068*/ 	.word	0x05000084


	//   ....[16]....
        /*006c*/ 	.word	0x05000084


	//   ....[17]....
        /*0070*/ 	.word	0x05000084


	//   ....[18]....
        /*0074*/ 	.word	0x05000084


	//   ....[19]....
        /*0078*/ 	.word	0x05000084


	//----- nvinfo : EIATTR_COOP_GROUP_INSTR_OFFSETS
	.align		4
.L_1259:
        /*007c*/ 	.byte	0x04, 0x28
        /*007e*/ 	.short	(.L_1261 - .L_1260)


	//   ....[0]....
.L_1260:
        /*0080*/ 	.word	0x000021f0


	//   ....[1]....
        /*0084*/ 	.word	0x00002200


	//   ....[2]....
        /*0088*/ 	.word	0x00002230


	//   ....[3]....
        /*008c*/ 	.word	0x00002240


	//   ....[4]....
        /*0090*/ 	.word	0x00002270


	//   ....[5]....
        /*0094*/ 	.word	0x00002280


	//   ....[6]....
        /*0098*/ 	.word	0x000022b0


	//   ....[7]....
        /*009c*/ 	.word	0x000022c0


	//   ....[8]....
        /*00a0*/ 	.word	0x000022f0


	//   ....[9]....
        /*00a4*/ 	.word	0x00002300


	//   ....[10]....
        /*00a8*/ 	.word	0x00005010


	//   ....[11]....
        /*00ac*/ 	.word	0x00005060


	//   ....[12]....
        /*00b0*/ 	.word	0x000050d0


	//   ....[13]....
        /*00b4*/ 	.word	0x00005130


	//   ....[14]....
        /*00b8*/ 	.word	0x000051a0


	//   ....[15]....
        /*00bc*/ 	.word	0x00005200


	//   ....[16]....
        /*00c0*/ 	.word	0x00005270


	//   ....[17]....
        /*00c4*/ 	.word	0x000052d0


	//   ....[18]....
        /*00c8*/ 	.word	0x00005340


	//   ....[19]....
        /*00cc*/ 	.word	0x000053a0


	//----- nvinfo : EIATTR_EXIT_INSTR_OFFSETS
	.align		4
.L_1261:
        /*00d0*/ 	.byte	0x04, 0x1c
        /*00d2*/ 	.short	(.L_1263 - .L_1262)


	//   ....[0]....
.L_1262:
        /*00d4*/ 	.word	0x00004fb0


	//----- nvinfo : EIATTR_MAX_THREADS
	.align		4
.L_1263:
        /*00d8*/ 	.byte	0x04, 0x05
        /*00da*/ 	.short	(.L_1265 - .L_1264)
.L_1264:
        /*00dc*/ 	.word	0x00000100
        /*00e0*/ 	.word	0x00000001
        /*00e4*/ 	.word	0x00000001


	//----- nvinfo : EIATTR_CRS_STACK_SIZE
	.align		4
.L_1265:
        /*00e8*/ 	.byte	0x04, 0x1e
        /*00ea*/ 	.short	(.L_1267 - .L_1266)
.L_1266:
        /*00ec*/ 	.word	0x00000000


	//----- nvinfo : EIATTR_CBANK_PARAM_SIZE
	.align		4
.L_1267:
        /*00f0*/ 	.byte	0x03, 0x19
        /*00f2*/ 	.short	0x0128


	//----- nvinfo : EIATTR_PARAM_CBANK
	.align		4
        /*00f4*/ 	.byte	0x04, 0x0a
        /*00f6*/ 	.short	(.L_1269 - .L_1268)
	.align		4
.L_1268:
        /*00f8*/ 	.word	index@(.nv.constant0._ZN10layer_norm13ln_bwd_kernelINS_13Kernel_traitsI13__nv_bfloat16S2_S2_S2_fjLj8192ELj1ELj1ELj8ELj16ENS_18Kernel_traits_baseILj8192ES2_S2_S2_S2_fjLj256EEEEELb0ELb0ELb1ELb1EEEvNS_9BwdParamsE)
        /*00fc*/ 	.short	0x0210
        /*00fe*/ 	.short	0x0128


	//----- nvinfo : EIATTR_SW_WAR
	.align		4
.L_1269:
        /*0100*/ 	.byte	0x04, 0x36
        /*0102*/ 	.short	(.L_1271 - .L_1270)
.L_1270:
        /*0104*/ 	.word	0x00000008
.L_1271:


//--------------------- .nv.info._ZN10layer_norm13ln_bwd_kernelINS_13Kernel_traitsI13__nv_bfloat16S2_S2_S2_fjLj8192ELj1ELj1ELj8ELj16ENS_18Kernel_traits_baseILj8192ES2_S2_S2_S2_fjLj256EEEEELb0ELb1ELb0ELb0EEEvNS_9BwdParamsE --------------------------
	.section	.nv.info._ZN10layer_norm13ln_bwd_kernelINS_13Kernel_traitsI13__nv_bfloat16S2_S2_S2_fjLj8192ELj1ELj1ELj8ELj16ENS_18Kernel_traits_baseILj8192ES2_S2_S2_S2_fjLj256EEEEELb0ELb1ELb0ELb0EEEvNS_9BwdParamsE,"",@"SHT_CUDA_INFO"
	.sectionflags	@""
	.align	4


	//----- nvinfo : EIATTR_CUDA_API_VERSION
	.align		4
        /*0000*/ 	.byte	0x04, 0x37
        /*0002*/ 	.short	(.L_1273 - .L_1272)
.L_1272:
        /*0004*/ 	.word	0x00000082


	//----- nvinfo : EIATTR_KPARAM_INFO
	.align		4
.L_1273:
        /*0008*/ 	.byte	0x04, 0x17
        /*000a*/ 	.short	(.L_1275 - .L_1274)
.L_1274:
        /*000c*/ 	.word	0x00000000
        /*0010*/ 	.short	0x0000
        /*0012*/ 	.short	0x0000
        /*0014*/ 	.byte	0x00, 0xf0, 0xa1, 0x04


	//----- nvinfo : EIATTR_SPARSE_MMA_MASK
	.align		4
.L_1275:
        /*0018*/ 	.byte	0x03, 0x50
        /*001a*/ 	.short	0x0000


	//----- nvinfo : EIATTR_MAXREG_COUNT
	.align		4
        /*001c*/ 	.byte	0x03, 0x1b
        /*001e*/ 	.short	0x00ff


	//----- nvinfo : EIATTR_NUM_BARRIERS
	.align		4
        /*0020*/ 	.byte	0x02, 0x4c
        /*0022*/ 	.byte	0x01
	.zero		1


	//----- nvinfo : EIATTR_ANNOTATIONS
	.align		4
        /*0024*/ 	.byte	0x04, 0x55
        /*0026*/ 	.short	(.L_1277 - .L_1276)


	//   ....[0]....
.L_1276:
        /*0028*/ 	.word	0x00000001
        /*002c*/ 	.byte	0xd0, 0x06, 0x00, 0x00, 0x01, 0x00, 0x00, 0x00, 0x10, 0x07, 0x00, 0x00, 0x01, 0x00, 0x00, 0x00
        /* <DEDUP_REMOVED lines=9> */
        /*00cc*/ 	.byte	0xd0, 0x15, 0x00, 0x00, 0x01, 0x00, 0x00, 0x00, 0xe0, 0x15, 0x00, 0x00


	//----- nvinfo : EIATTR_MERCURY_ISA_VERSION
	.align		4
.L_1277:
        /*00d8*/ 	.byte	0x03, 0x5f
        /*00da*/ 	.short	0x0101


	//----- nvinfo : EIATTR_COOP_GROUP_MASK_REGIDS
	.align		4
        /*00dc*/ 	.byte	0x04, 0x29
        /*00de*/ 	.short	(.L_1279 - .L_1278)


	//   ....[0]....
.L_1278:
        /*00e0*/ 	.word	0xffffffff


	//   ....[1]....
        /*00e4*/ 	.word	0xffffffff


	//   ....[2]....
        /*00e8*/ 	.word	0xffffffff


	//   ....[3]....
        /*00ec*/ 	.word	0xffffffff


	//   ....[4]....
        /*00f0*/ 	.word	0xffffffff


	//   ....[5]....
        /*00f4*/ 	.word	0xffffffff


	//   ....[6]....
        /*00f8*/ 	.word	0xffffffff


	//   ....[7]....
        /*00fc*/ 	.word	0xffffffff


	//   ....[8]....
        /*0100*/ 	.word	0xffffffff


	//   ....[9]....
        /*0104*/ 	.word	0xffffffff


	//   ....[10]....
        /*0108*/ 	.word	0x05000096


	//   ....[11]....
        /*010c*/ 	.word	0x05000096


	//   ....[12]....
        /*0110*/ 	.word	0x05000096


	//   ....[13]....
        /*0114*/ 	.word	0x05000096


	//   ....[14]....
        /*0118*/ 	.word	0x05000096


	//   ....[15]....
        /*011c*/ 	.word	0x05000096


	//   ....[16]....
        /*0120*/ 	.word	0x05000096


	//   ....[17]....
        /*0124*/ 	.word	0x05000096


	//   ....[18]....
        /*0128*/ 	.word	0x05000096


	//   ....[19]....
        /*012c*/ 	.word	0x05000096


	//----- nvinfo : EIATTR_COOP_GROUP_INSTR_OFFSETS
	.align		4
.L_1279:
        /*0130*/ 	.byte	0x04, 0x28
        /*0132*/ 	.short	(.L_1281 - .L_1280)


	//   ....[0]....
.L_1280:
        /*0134*/ 	.word	0x000027f0


	//   ....[1]....
        /*0138*/ 	.word	0x00002810


	//   ....[2]....
        /*013c*/ 	.word	0x00002830


	//   ....[3]....
        /*0140*/ 	.word	0x00002850


	//   ....[4]....
        /*0144*/ 	.word	0x00002860


	//   ....[5]....
        /*0148*/ 	.word	0x00002890


	//   ....[6]....
        /*014c*/ 	.word	0x000028a0


	//   ....[7]....
        /*0150*/ 	.word	0x000028d0


	//   ....[8]....
        /*0154*/ 	.word	0x000028e0


	//   ....[9]....
        /*0158*/ 	.word	0x00002900


	//   ....[10]....
        /*015c*/ 	.word	0x00004d50


	//   ....[11]....
        /*0160*/ 	.word	0x00004da0


	//   ....[12]....
        /*0164*/ 	.word	0x00004e00


	//   ....[13]....
        /*0168*/ 	.word	0x00004e50


	//   ....[14]....
        /*016c*/ 	.word	0x00004eb0


	//   ....[15]....
        /*0170*/ 	.word	0x00004f00


	//   ....[16]....
        /*0174*/ 	.word	0x00004f70


	//   ....[17]....
        /*0178*/ 	.word	0x00004fd0


	//   ....[18]....
        /*017c*/ 	.word	0x00005030


	//   ....[19]....
        /*0180*/ 	.word	0x00005080


	//----- nvinfo : EIATTR_EXIT_INSTR_OFFSETS
	.align		4
.L_1281:
        /*0184*/ 	.byte	0x04, 0x1c
        /*0186*/ 	.short	(.L_1283 - .L_1282)


	//   ....[0]....
.L_1282:
        /*0188*/ 	.word	0x00004c20


	//   ....[1]....
        /*018c*/ 	.word	0x00004cf0


	//----- nvinfo : EIATTR_MAX_THREADS
	.align		4
.L_1283:
        /*0190*/ 	.byte	0x04, 0x05
        /*0192*/ 	.short	(.L_1285 - .L_1284)
.L_1284:
        /*0194*/ 	.word	0x00000100
        /*0198*/ 	.word	0x00000001
        /*019c*/ 	.word	0x00000001


	//----- nvinfo : EIATTR_CRS_STACK_SIZE
	.align		4
.L_1285:
        /*01a0*/ 	.byte	0x04, 0x1e
        /*01a2*/ 	.short	(.L_1287 - .L_1286)
.L_1286:
        /*01a4*/ 	.word	0x00000000


	//----- nvinfo : EIATTR_CBANK_PARAM_SIZE
	.align		4
.L_1287:
        /*01a8*/ 	.byte	0x03, 0x19
        /*01aa*/ 	.short	0x0128


	//----- nvinfo : EIATTR_PARAM_CBANK
	.align		4
        /*01ac*/ 	.byte	0x04, 0x0a
        /*01ae*/ 	.short	(.L_1289 - .L_1288)
	.align		4
.L_1288:
        /*01b0*/ 	.word	index@(.nv.constant0._ZN10layer_norm13ln_bwd_kernelINS_13Kernel_traitsI13__nv_bfloat16S2_S2_S2_fjLj8192ELj1ELj1ELj8ELj16ENS_18Kernel_traits_baseILj8192ES2_S2_S2_S2_fjLj256EEEEELb0ELb1ELb0ELb0EEEvNS_9BwdParamsE)
        /*01b4*/ 	.short	0x0210
        /*01b6*/ 	.short	0x0128


	//----- nvinfo : EIATTR_SW_WAR
	.align		4
.L_1289:
        /*01b8*/ 	.byte	0x04, 0x36
        /*01ba*/ 	.short	(.L_1291 - .L_1290)
.L_1290:
        /*01bc*/ 	.word	0x00000008
.L_1291:


//--------------------- .nv.info._ZN10layer_norm13ln_bwd_kernelINS_13Kernel_traitsI13__nv_bfloat16S2_S2_S2_fjLj8192ELj1ELj1ELj8ELj16ENS_18Kernel_traits_baseILj8192ES2_S2_S2_S2_fjLj256EEEEELb0ELb1ELb0ELb1EEEvNS_9BwdParamsE --------------------------
	.section	.nv.info._ZN10layer_norm13ln_bwd_kernelINS_13Kernel_traitsI13__nv_bfloat16S2_S2_S2_fjLj8192ELj1ELj1ELj8ELj16ENS_18Kernel_traits_baseILj8192ES2_S2_S2_S2_fjLj256EEEEELb0ELb1ELb0ELb1EEEvNS_9BwdParamsE,"",@"SHT_CUDA_INFO"
	.sectionflags	@""
	.align	4


	//----- nvinfo : EIATTR_CUDA_API_VERSION
	.align		4
        /*0000*/ 	.byte	0x04, 0x37
        /*0002*/ 	.short	(.L_1293 - .L_1292)
.L_1292:
        /*0004*/ 	.word	0x00000082


	//----- nvinfo : EIATTR_KPARAM_INFO
	.align		4
.L_1293:
        /*0008*/ 	.byte	0x04, 0x17
        /*000a*/ 	.short	(.L_1295 - .L_1294)
.L_1294:
        /*000c*/ 	.word	0x00000000
        /*0010*/ 	.short	0x0000
        /*0012*/ 	.short	0x0000
        /*0014*/ 	.byte	0x00, 0xf0, 0xa1, 0x04


	//----- nvinfo : EIATTR_SPARSE_MMA_MASK
	.align		4
.L_1295:
        /*0018*/ 	.byte	0x03, 0x50
        /*001a*/ 	.short	0x0000


	//----- nvinfo : EIATTR_MAXREG_COUNT
	.align		4
        /*001c*/ 	.byte	0x03, 0x1b
        /*001e*/ 	.short	0x00ff


	//----- nvinfo : EIATTR_NUM_BARRIERS
	.align		4
        /*0020*/ 	.byte	0x02, 0x4c
        /*0022*/ 	.byte	0x01
	.zero		1


	//----- nvinfo : EIATTR_ANNOTATIONS
	.align		4
        /*0024*/ 	.byte	0x04, 0x55
        /*0026*/ 	.short	(.L_1297 - .L_1296)


	//   ....[0]....
.L_1296:
        /* <DEDUP_REMOVED lines=10> */


	//----- nvinfo : EIATTR_MERCURY_ISA_VERSION
	.align		4
.L_1297:
        /*00b8*/ 	.byte	0x03, 0x5f
        /*00ba*/ 	.short	0x0101


	//----- nvinfo : EIATTR_COOP_GROUP_MASK_REGIDS
	.align		4
        /*00bc*/ 	.byte	0x04, 0x29
        /*00be*/ 	.short	(.L_1299 - .L_1298)


	//   ....[0]....
.L_1298:
        /*00c0*/ 	.word	0xffffffff


	//   ....[1]....
        /*00c4*/ 	.word	0xffffffff


	//   ....[2]....
        /*00c8*/ 	.word	0xffffffff


	//   ....[3]....
        /*00cc*/ 	.word	0xffffffff


	//   ....[4]....
        /*00d0*/ 	.word	0xffffffff


	//   ....[5]....
        /*00d4*/ 	.word	0xffffffff


	//   ....[6]....
        /*00d8*/ 	.word	0xffffffff


	//   ....[7]....
        /*00dc*/ 	.word	0xffffffff


	//   ....[8]....
        /*00e0*/ 	.word	0xffffffff


	//   ....[9]....
        /*00e4*/ 	.word	0xffffffff


	//   ....[10]....
        /*00e8*/ 	.word	0x0500004a


	//   ....[11]....
        /*00ec*/ 	.word	0x0500004a


	//   ....[12]....
        /*00f0*/ 	.word	0x0500004a


	//   ....[13]....
        /*00f4*/ 	.word	0x0500004a


	//   ....[14]....
        /*00f8*/ 	.word	0x0500004a


	//   ....[15]....
        /*00fc*/ 	.word	0x0500004a


	//   ....[16]....
        /*0100*/ 	.word	0x0500004a


	//   ....[17]....
        /*0104*/ 	.word	0x0500004a


	//   ....[18]....
        /*0108*/ 	.word	0x0500004a


	//   ....[19]....
        /*010c*/ 	.word	0x0500004a


	//----- nvinfo : EIATTR_COOP_GROUP_INSTR_OFFSETS
	.align		4
.L_1299:
        /*0110*/ 	.byte	0x04, 0x28
        /*0112*/ 	.short	(.L_1301 - .L_1300)


	//   ....[0]....
.L_1300:
        /*0114*/ 	.word	0x00002750


	//   ....[1]....
        /*0118*/ 	.word	0x00002770


	//   ....[2]....
        /*011c*/ 	.word	0x00002790


	//   ....[3]....
        /*0120*/ 	.word	0x000027b0


	//   ....[4]....
        /*0124*/ 	.word	0x000027d0


	//   ....[5]....
        /*0128*/ 	.word	0x000027f0


	//   ....[6]....
        /*012c*/ 	.word	0x00002810


	//   ....[7]....
        /*0130*/ 	.word	0x00002830


	//   ....[8]....
        /*0134*/ 	.word	0x00002840


	//   ....[9]....
        /*0138*/ 	.word	0x00002860


	//   ....[10]....
        /*013c*/ 	.word	0x00004dc0


	//   ....[11]....
        /*0140*/ 	.word	0x00004e10


	//   ....[12]....
        /*0144*/ 	.word	0x00004e70


	//   ....[13]....
        /*0148*/ 	.word	0x00004ec0


	//   ....[14]....
        /*014c*/ 	.word	0x00004f20


	//   ....[15]....
        /*0150*/ 	.word	0x00004f70


	//   ....[16]....
        /*0154*/ 	.word	0x00004fd0


	//   ....[17]....
        /*0158*/ 	.word	0x00005020


	//   ....[18]....
        /*015c*/ 	.word	0x00005080


	//   ....[19]....
        /*0160*/ 	.word	0x000050d0


	//----- nvinfo : EIATTR_EXIT_INSTR_OFFSETS
	.align		4
.L_1301:
        /*0164*/ 	.byte	0x04, 0x1c
        /*0166*/ 	.short	(.L_1303 - .L_1302)


	//   ....[0]....
.L_1302:
        /*0168*/ 	.word	0x00004d60


	//----- nvinfo : EIATTR_MAX_THREADS
	.align		4
.L_1303:
        /*016c*/ 	.byte	0x04, 0x05
        /*016e*/ 	.short	(.L_1305 - .L_1304)
.L_1304:
        /*0170*/ 	.word	0x00000100
        /*0174*/ 	.word	0x00000001
        /*0178*/ 	.word	0x00000001


	//----- nvinfo : EIATTR_CRS_STACK_SIZE
	.align		4
.L_1305:
        /*017c*/ 	.byte	0x04, 0x1e
        /*017e*/ 	.short	(.L_1307 - .L_1306)
.L_1306:
        /*0180*/ 	.word	0x00000000


	//----- nvinfo : EIATTR_CBANK_PARAM_SIZE
	.align		4
.L_1307:
        /*0184*/ 	.byte	0x03, 0x19
        /*0186*/ 	.short	0x0128


	//----- nvinfo : EIATTR_PARAM_CBANK
	.align		4
        /*0188*/ 	.byte	0x04, 0x0a
        /*018a*/ 	.short	(.L_1309 - .L_1308)
	.align		4
.L_1308:
        /*018c*/ 	.word	index@(.nv.constant0._ZN10layer_norm13ln_bwd_kernelINS_13Kernel_traitsI13__nv_bfloat16S2_S2_S2_fjLj8192ELj1ELj1ELj8ELj16ENS_18Kernel_traits_baseILj8192ES2_S2_S2_S2_fjLj256EEEEELb0ELb1ELb0ELb1EEEvNS_9BwdParamsE)
        /*0190*/ 	.short	0x0210
        /*0192*/ 	.short	0x0128


	//----- nvinfo : EIATTR_SW_WAR
	.align		4
.L_1309:
        /*0194*/ 	.byte	0x04, 0x36
        /*0196*/ 	.short	(.L_1311 - .L_1310)
.L_1310:
        /*0198*/ 	.word	0x00000008
.L_1311:


//--------------------- .nv.info._ZN10layer_norm13ln_bwd_kernelINS_13Kernel_traitsI13__nv_bfloat16S2_S2_S2_fjLj8192ELj1ELj1ELj8ELj16ENS_18Kernel_traits_baseILj8192ES2_S2_S2_S2_fjLj256EEEEELb0ELb1ELb1ELb0EEEvNS_9BwdParamsE --------------------------
	.section	.nv.info._ZN10layer_norm13ln_bwd_kernelINS_13Kernel_traitsI13__nv_bfloat16S2_S2_S2_fjLj8192ELj1ELj1ELj8ELj16ENS_18Kernel_traits_baseILj8192ES2_S2_S2_S2_fjLj256EEEEELb0ELb1ELb1ELb0EEEvNS_9BwdParamsE,"",@"SHT_CUDA_INFO"
	.sectionflags	@""
	.align	4


	//----- nvinfo : EIATTR_CUDA_API_VERSION
	.align		4
        /*0000*/ 	.byte	0x04, 0x37
        /*0002*/ 	.short	(.L_1313 - .L_1312)
.L_1312:
        /*0004*/ 	.word	0x00000082


	//----- nvinfo : EIATTR_KPARAM_INFO
	.align		4
.L_1313:
        /*0008*/ 	.byte	0x04, 0x17
        /*000a*/ 	.short	(.L_1315 - .L_1314)
.L_1314:
        /*000c*/ 	.word	0x00000000
        /*0010*/ 	.short	0x0000
        /*0012*/ 	.short	0x0000
        /*0014*/ 	.byte	0x00, 0xf0, 0xa1, 0x04


	//----- nvinfo : EIATTR_SPARSE_MMA_MASK
	.align		4
.L_1315:
        /*0018*/ 	.byte	0x03, 0x50
        /*001a*/ 	.short	0x0000


	//----- nvinfo : EIATTR_MAXREG_COUNT
	.align		4
        /*001c*/ 	.byte	0x03, 0x1b
        /*001e*/ 	.short	0x00ff


	//----- nvinfo : EIATTR_NUM_BARRIERS
	.align		4
        /*0020*/ 	.byte	0x02, 0x4c
        /*0022*/ 	.byte	0x01
	.zero		1


	//----- nvinfo : EIATTR_ANNOTATIONS
	.align		4
        /*0024*/ 	.byte	0x04, 0x55
        /*0026*/ 	.short	(.L_1317 - .L_1316)


	//   ....[0]....
.L_1316:
        /* <DEDUP_REMOVED lines=23> */


	//----- nvinfo : EIATTR_MERCURY_ISA_VERSION
	.align		4
.L_1317:
        /*0188*/ 	.byte	0x03, 0x5f
        /*018a*/ 	.short	0x0101


	//----- nvinfo : EIATTR_COOP_GROUP_MASK_REGIDS
	.align		4
        /*018c*/ 	.byte	0x04, 0x29
        /*018e*/ 	.short	(.L_1319 - .L_1318)


	//   ....[0]....
.L_1318:
        /*0190*/ 	.word	0xffffffff


	//   ....[1]....
        /*0194*/ 	.word	0xffffffff


	//   ....[2]....
        /*0198*/ 	.word	0xffffffff


	//   ....[3]....
        /*019c*/ 	.word	0xffffffff


	//   ....[4]....
        /*01a0*/ 	.word	0xffffffff


	//   ....[5]....
        /*01a4*/ 	.word	0xffffffff


	//   ....[6]....
        /*01a8*/ 	.word	0xffffffff


	//   ....[7]....
        /*01ac*/ 	.word	0xffffffff


	//   ....[8]....
        /*01b0*/ 	.word	0xffffffff


	//   ....[9]....
        /*01b4*/ 	.word	0xffffffff


	//   ....[10]....
        /*01b8*/ 	.word	0x0500009e


	//   ....[11]....
        /*01bc*/ 	.word	0x0500009e


	//   ....[12]....
        /*01c0*/ 	.word	0x0500009e


	//   ....[13]....
        /*01c4*/ 	.word	0x0500009e


	//   ....[14]....
        /*01c8*/ 	.word	0x0500009e


	//   ....[15]....
        /*01cc*/ 	.word	0x0500009e


	//   ....[16]....
        /*01d0*/ 	.word	0x0500009e


	//   ....[17]....
        /*01d4*/ 	.word	0x0500009e


	//   ....[18]....
        /*01d8*/ 	.word	0x0500009e


	//   ....[19]....
        /*01dc*/ 	.word	0x0500009e


	//----- nvinfo : EIATTR_COOP_GROUP_INSTR_OFFSETS
	.align		4
.L_1319:
        /*01e0*/ 	.byte	0x04, 0x28
        /*01e2*/ 	.short	(.L_1321 - .L_1320)


	//   ....[0]....
.L_1320:
        /*01e4*/ 	.word	0x00002c70


	//   ....[1]....
        /*01e8*/ 	.word	0x00002c90


	//   ....[2]....
        /*01ec*/ 	.word	0x00002cb0


	//   ....[3]....
        /*01f0*/ 	.word	0x00002cd0


	//   ....[4]....
        /*01f4*/ 	.word	0x00002ce0


	//   ....[5]....
        /*01f8*/ 	.word	0x00002d10


	//   ....[6]....
        /*01fc*/ 	.word	0x00002d20


	//   ....[7]....
        /*0200*/ 	.word	0x00002d50


	//   ....[8]....
        /*0204*/ 	.word	0x00002d60


	//   ....[9]....
        /*0208*/ 	.word	0x00002d80


	//   ....[10]....
        /*020c*/ 	.word	0x00006c50


	//   ....[11]....
        /*0210*/ 	.word	0x00006ca0


	//   ....[12]....
        /*0214*/ 	.word	0x00006d00


	//   ....[13]....
        /*0218*/ 	.word	0x00006d50


	//   ....[14]....
        /*021c*/ 	.word	0x00006db0


	//   ....[15]....
        /*0220*/ 	.word	0x00006e00


	//   ....[16]....
        /*0224*/ 	.word	0x00006e70


	//   ....[17]....
        /*0228*/ 	.word	0x00006ed0


	//   ....[18]....
        /*022c*/ 	.word	0x00006f30


	//   ....[19]....
        /*0230*/ 	.word	0x00006f80


	//----- nvinfo : EIATTR_EXIT_INSTR_OFFSETS
	.align		4
.L_1321:
        /*0234*/ 	.byte	0x04, 0x1c
        /*0236*/ 	.short	(.L_1323 - .L_1322)


	//   ....[0]....
.L_1322:
        /*0238*/ 	.word	0x00006b20


	//   ....[1]....
        /*023c*/ 	.word	0x00006bf0


	//----- nvinfo : EIATTR_MAX_THREADS
	.align		4
.L_1323:
        /*0240*/ 	.byte	0x04, 0x05
        /*0242*/ 	.short	(.L_1325 - .L_1324)
.L_1324:
        /*0244*/ 	.word	0x00000100
        /*0248*/ 	.word	0x00000001
        /*024c*/ 	.word	0x00000001


	//----- nvinfo : EIATTR_CRS_STACK_SIZE
	.align		4
.L_1325:
        /*0250*/ 	.byte	0x04, 0x1e
        /*0252*/ 	.short	(.L_1327 - .L_1326)
.L_1326:
        /*0254*/ 	.word	0x00000000


	//----- nvinfo : EIATTR_CBANK_PARAM_SIZE
	.align		4
.L_1327:
        /*0258*/ 	.byte	0x03, 0x19
        /*025a*/ 	.short	0x0128


	//----- nvinfo : EIATTR_PARAM_CBANK
	.align		4
        /*025c*/ 	.byte	0x04, 0x0a
        /*025e*/ 	.short	(.L_1329 - .L_1328)
	.align		4
.L_1328:
        /*0260*/ 	.word	index@(.nv.constant0._ZN10layer_norm13ln_bwd_kernelINS_13Kernel_traitsI13__nv_bfloat16S2_S2_S2_fjLj8192ELj1ELj1ELj8ELj16ENS_18Kernel_traits_baseILj8192ES2_S2_S2_S2_fjLj256EEEEELb0ELb1ELb1ELb0EEEvNS_9BwdParamsE)
        /*0264*/ 	.short	0x0210
        /*0266*/ 	.short	0x0128


	//----- nvinfo : EIATTR_SW_WAR
	.align		4
.L_1329:
        /*0268*/ 	.byte	0x04, 0x36
        /*026a*/ 	.short	(.L_1331 - .L_1330)
.L_1330:
        /*026c*/ 	.word	0x00000008
.L_1331:


//--------------------- .nv.info._ZN10layer_norm13ln_bwd_kernelINS_13Kernel_traitsI13__nv_bfloat16S2_S2_S2_fjLj8192ELj1ELj1ELj8ELj16ENS_18Kernel_traits_baseILj8192ES2_S2_S2_S2_fjLj256EEEEELb0ELb1ELb1ELb1EEEvNS_9BwdParamsE --------------------------
	.section	.nv.info._ZN10layer_norm13ln_bwd_kernelINS_13Kernel_traitsI13__nv_bfloat16S2_S2_S2_fjLj8192ELj1ELj1ELj8ELj16ENS_18Kernel_traits_baseILj8192ES2_S2_S2_S2_fjLj256EEEEELb0ELb1ELb1ELb1EEEvNS_9BwdParamsE,"",@"SHT_CUDA_INFO"
	.sectionflags	@""
	.align	4


	//----- nvinfo : EIATTR_CUDA_API_VERSION
	.align		4
        /*0000*/ 	.byte	0x04, 0x37
        /*0002*/ 	.short	(.L_1333 - .L_1332)
.L_1332:
        /*0004*/ 	.word	0x00000082


	//----- nvinfo : EIATTR_KPARAM_INFO
	.align		4
.L_1333:
        /*0008*/ 	.byte	0x04, 0x17
        /*000a*/ 	.short	(.L_1335 - .L_1334)
.L_1334:
        /*000c*/ 	.word	0x00000000
        /*0010*/ 	.short	0x0000
        /*0012*/ 	.short	0x0000
        /*0014*/ 	.byte	0x00, 0xf0, 0xa1, 0x04


	//----- nvinfo : EIATTR_SPARSE_MMA_MASK
	.align		4
.L_1335:
        /*0018*/ 	.byte	0x03, 0x50
        /*001a*/ 	.short	0x0000


	//----- nvinfo : EIATTR_MAXREG_COUNT
	.align		4
        /*001c*/ 	.byte	0x03, 0x1b
        /*001e*/ 	.short	0x00ff


	//----- nvinfo : EIATTR_NUM_BARRIERS
	.align		4
        /*0020*/ 	.byte	0x02, 0x4c
        /*0022*/ 	.byte	0x01
	.zero		1


	//----- nvinfo : EIATTR_ANNOTATIONS
	.align		4
        /*0024*/ 	.byte	0x04, 0x55
        /*0026*/ 	.short	(.L_1337 - .L_1336)


	//   ....[0]....
.L_1336:
        /*0028*/ 	.word	0x00000001
        /*002c*/ 	.byte	0x30, 0x08, 0x00, 0x00, 0x01, 0x00, 0x00, 0x00, 0x40, 0x08, 0x00, 0x00, 0x01, 0x00, 0x00, 0x00
        /*003c*/ 	.byte	0x90, 0x08, 0x00, 0x00, 0x01, 0x00, 0x00, 0x00, 0xb0, 0x08, 0x00, 0x00, 0x01, 0x00, 0x00, 0x00
        /*004c*/ 	.byte	0x10, 0x09, 0x00, 0x00, 0x01, 0x00, 0x00, 0x00, 0x20, 0x09, 0x00, 0x00, 0x01, 0x00, 0x00, 0x00
        /*005c*/ 	.byte	0x30, 0x09, 0x00, 0x00, 0x01, 0x00, 0x00, 0x00, 0x30, 0x16, 0x00, 0x00, 0x01, 0x00, 0x00, 0x00
        /*006c*/ 	.byte	0x70, 0x16, 0x00, 0x00, 0x01, 0x00, 0x00, 0x00, 0xc0, 0x16, 0x00, 0x00, 0x01, 0x00, 0x00, 0x00
        /*007c*/ 	.byte	0x00, 0x17, 0x00, 0x00, 0x01, 0x00, 0x00, 0x00, 0x40, 0x17, 0x00, 0x00, 0x01, 0x00, 0x00, 0x00
        /*008c*/ 	.byte	0x70, 0x17, 0x00, 0x00, 0x01, 0x00, 0x00, 0x00, 0x90, 0x17, 0x00, 0x00


	//----- nvinfo : EIATTR_MERCURY_ISA_VERSION
	.align		4
.L_1337:
        /*0098*/ 	.byte	0x03, 0x5f
        /*009a*/ 	.short	0x0101


	//----- nvinfo : EIATTR_COOP_GROUP_MASK_REGIDS
	.align		4
        /*009c*/ 	.byte	0x04, 0x29
        /*009e*/ 	.short	(.L_1339 - .L_1338)


	//   ....[0]....
.L_1338:
        /*00a0*/ 	.word	0xffffffff


	//   ....[1]....
        /*00a4*/ 	.word	0xffffffff


	//   ....[2]....
        /*00a8*/ 	.word	0xffffffff


	//   ....[3]....
        /*00ac*/ 	.word	0xffffffff


	//   ....[4]....
        /*00b0*/ 	.word	0xffffffff


	//   ....[5]....
        /*00b4*/ 	.word	0xffffffff


	//   ....[6]....
        /*00b8*/ 	.word	0xffffffff


	//   ....[7]....
        /*00bc*/ 	.word	0xffffffff


	//   ....[8]....
        /*00c0*/ 	.word	0xffffffff


	//   ....[9]....
        /*00c4*/ 	.word	0xffffffff


	//   ....[10]....
        /*00c8*/ 	.word	0x050000a8


	//   ....[11]....
        /*00cc*/ 	.word	0x050000a8


	//   ....[12]....
        /*00d0*/ 	.word	0x050000a8


	//   ....[13]....
        /*00d4*/ 	.word	0x050000a8


	//   ....[14]....
        /*00d8*/ 	.word	0x050000a8


	//   ....[15]....
        /*00dc*/ 	.word	0x050000a8


	//   ....[16]....
        /*00e0*/ 	.word	0x050000a8


	//   ....[17]....
        /*00e4*/ 	.word	0x050000a8


	//   ....[18]....
        /*00e8*/ 	.word	0x050000a8


	//   ....[19]....
        /*00ec*/ 	.word	0x050000a8


	//----- nvinfo : EIATTR_COOP_GROUP_INSTR_OFFSETS
	.align		4
.L_1339:
        /*00f0*/ 	.byte	0x04, 0x28
        /*00f2*/ 	.short	(.L_1341 - .L_1340)


	//   ....[0]....
.L_1340:
        /*00f4*/ 	.word	0x00002580


	//   ....[1]....
        /*00f8*/ 	.word	0x000025a0


	//   ....[2]....
        /*00fc*/ 	.word	0x000025c0


	//   ....[3]....
        /*0100*/ 	.word	0x000025e0


	//   ....[4]....
        /*0104*/ 	.word	0x000025f0


	//   ....[5]....
        /*0108*/ 	.word	0x00002620


	//   ....[6]....
        /*010c*/ 	.word	0x00002630


	//   ....[7]....
        /*0110*/ 	.word	0x00002660


	//   ....[8]....
        /*0114*/ 	.word	0x00002670


	//   ....[9]....
        /*0118*/ 	.word	0x00002690


	//   ....[10]....
        /*011c*/ 	.word	0x00006300


	//   ....[11]....
        /*0120*/ 	.word	0x00006350


	//   ....[12]....
        /*0124*/ 	.word	0x000063b0


	//   ....[13]....
        /*0128*/ 	.word	0x00006400


	//   ....[14]....
        /*012c*/ 	.word	0x00006460


	//   ....[15]....
        /*0130*/ 	.word	0x000064b0


	//   ....[16]....
        /*0134*/ 	.word	0x00006520


	//   ....[17]....
        /*0138*/ 	.word	0x00006580


	//   ....[18]....
        /*013c*/ 	.word	0x000065e0


	//   ....[19]....
        /*0140*/ 	.word	0x00006630


	//----- nvinfo : EIATTR_EXIT_INSTR_OFFSETS
	.align		4
.L_1341:
        /*0144*/ 	.byte	0x04, 0x1c
        /*0146*/ 	.short	(.L_1343 - .L_1342)


	//   ....[0]....
.L_1342:
        /*0148*/ 	.word	0x000062a0


	//----- nvinfo : EIATTR_MAX_THREADS
	.align		4
.L_1343:
        /*014c*/ 	.byte	0x04, 0x05
        /*014e*/ 	.short	(.L_1345 - .L_1344)
.L_1344:
        /*0150*/ 	.word	0x00000100
        /*0154*/ 	.word	0x00000001
        /*0158*/ 	.word	0x00000001


	//----- nvinfo : EIATTR_CRS_STACK_SIZE
	.align		4
.L_1345:
        /*015c*/ 	.byte	0x04, 0x1e
        /*015e*/ 	.short	(.L_1347 - .L_1346)
.L_1346:
        /*0160*/ 	.word	0x00000000


	//----- nvinfo : EIATTR_CBANK_PARAM_SIZE
	.align		4
.L_1347:
        /*0164*/ 	.byte	0x03, 0x19
        /*0166*/ 	.short	0x0128


	//----- nvinfo : EIATTR_PARAM_CBANK
	.align		4
        /*0168*/ 	.byte	0x04, 0x0a
        /*016a*/ 	.short	(.L_1349 - .L_1348)
	.align		4
.L_1348:
        /*016c*/ 	.word	index@(.nv.constant0._ZN10layer_norm13ln_bwd_kernelINS_13Kernel_traitsI13__nv_bfloat16S2_S2_S2_fjLj8192ELj1ELj1ELj8ELj16ENS_18Kernel_traits_baseILj8192ES2_S2_S2_S2_fjLj256EEEEELb0ELb1ELb1ELb1EEEvNS_9BwdParamsE)
        /*0170*/ 	.short	0x0210
        /*0172*/ 	.short	0x0128


	//----- nvinfo : EIATTR_SW_WAR
	.align		4
.L_1349:
        /*0174*/ 	.byte	0x04, 0x36
        /*0176*/ 	.short	(.L_1351 - .L_1350)
.L_1350:
        /*0178*/ 	.word	0x00000008
.L_1351:


//--------------------- .nv.info._ZN10layer_norm13ln_bwd_kernelINS_13Kernel_traitsI13__nv_bfloat16S2_S2_S2_fjLj8192ELj1ELj1ELj8ELj16ENS_18Kernel_traits_baseILj8192ES2_S2_S2_S2_fjLj256EEEEELb1ELb0ELb0ELb0EEEvNS_9BwdParamsE --------------------------
	.section	.nv.info._ZN10layer_norm13ln_bwd_kernelINS_13Kernel_traitsI13__nv_bfloat16S2_S2_S2_fjLj8192ELj1ELj1ELj8ELj16ENS_18Kernel_traits_baseILj8192ES2_S2_S2_S2_fjLj256EEEEELb1ELb0ELb0ELb0EEEvNS_9BwdParamsE,"",@"SHT_CUDA_INFO"
	.sectionflags	@""
	.align	4


	//----- nvinfo : EIATTR_CUDA_API_VERSION
	.align		4
        /*0000*/ 	.byte	0x04, 0x37
        /*0002*/ 	.short	(.L_1353 - .L_1352)
.L_1352:
        /*0004*/ 	.word	0x00000082


	//----- nvinfo : EIATTR_KPARAM_INFO
	.align		4
.L_1353:
        /*0008*/ 	.byte	0x04, 0x17
        /*000a*/ 	.short	(.L_1355 - .L_1354)
.L_1354:
        /*000c*/ 	.word	0x00000000
        /*0010*/ 	.short	0x0000
        /*0012*/ 	.short	0x0000
        /*0014*/ 	.byte	0x00, 0xf0, 0xa1, 0x04


	//----- nvinfo : EIATTR_SPARSE_MMA_MASK
	.align		4
.L_1355:
        /*0018*/ 	.byte	0x03, 0x50
        /*001a*/ 	.short	0x0000


	//----- nvinfo : EIATTR_MAXREG_COUNT
	.align		4
        /*001c*/ 	.byte	0x03, 0x1b
        /*001e*/ 	.short	0x00ff


	//----- nvinfo : EIATTR_NUM_BARRIERS
	.align		4
        /*0020*/ 	.byte	0x02, 0x4c
        /*0022*/ 	.byte	0x01
	.zero		1


	//----- nvinfo : EIATTR_MERCURY_ISA_VERSION
	.align		4
        /*0024*/ 	.byte	0x03, 0x5f
        /*0026*/ 	.short	0x0101


	//----- nvinfo : EIATTR_COOP_GROUP_MASK_REGIDS
	.align		4
        /*0028*/ 	.byte	0x04, 0x29
        /*002a*/ 	.short	(.L_1357 - .L_1356)


	//   ....[0]....
.L_1356:
        /*002c*/ 	.word	0xffffffff


	//   ....[1]....
        /*0030*/ 	.word	0xffffffff


	//   ....[2]....
        /*0034*/ 	.word	0xffffffff


	//   ....[3]....
        /*0038*/ 	.word	0xffffffff


	//   ....[4]....
        /*003c*/ 	.word	0xffffffff


	//   ....[5]....
        /*0040*/ 	.word	0xffffffff


	//   ....[6]....
        /*0044*/ 	.word	0xffffffff


	//   ....[7]....
        /*0048*/ 	.word	0xffffffff


	//   ....[8]....
        /*004c*/ 	.word	0xffffffff


	//   ....[9]....
        /*0050*/ 	.word	0xffffffff


	//   ....[10]....
        /*0054*/ 	.word	0x05000086


	//   ....[11]....
        /*0058*/ 	.word	0x05000086


	//   ....[12]....
        /*005c*/ 	.word	0x05000086


	//   ....[13]....
        /*0060*/ 	.word	0x05000086


	//   ....[14]....
        /*0064*/ 	.word	0x05000086


	//   ....[15]....
        /*0068*/ 	.word	0x05000086


	//   ....[16]....
        /*006c*/ 	.word	0x05000086


	//   ....[17]....
        /*0070*/ 	.word	0x05000086


	//   ....[18]....
        /*0074*/ 	.word	0x05000086


	//   ....[19]....
        /*0078*/ 	.word	0x05000086


	//----- nvinfo : EIATTR_COOP_GROUP_INSTR_OFFSETS
	.align		4
.L_1357:
        /*007c*/ 	.byte	0x04, 0x28
        /*007e*/ 	.short	(.L_1359 - .L_1358)


	//   ....[0]....
.L_1358:
        /*0080*/ 	.word	0x00002290


	//   ....[1]....
        /*0084*/ 	.word	0x000022a0


	//   ....[2]....
        /*0088*/ 	.word	0x000022d0


	//   ....[3]....
        /*008c*/ 	.word	0x000022e0


	//   ....[4]....
        /*0090*/ 	.word	0x00002310


	//   ....[5]....
        /*0094*/ 	.word	0x00002320


	//   ....[6]....
        /*0098*/ 	.word	0x00002350


	//   ....[7]....
        /*009c*/ 	.word	0x00002360


	//   ....[8]....
        /*00a0*/ 	.word	0x00002390


	//   ....[9]....
        /*00a4*/ 	.word	0x000023a0


	//   ....[10]....
        /*00a8*/ 	.word	0x00004600


	//   ....[11]....
        /*00ac*/ 	.word	0x00004650


	//   ....[12]....
        /*00b0*/ 	.word	0x000046c0


	//   ....[13]....
        /*00b4*/ 	.word	0x00004720


	//   ....[14]....
        /*00b8*/ 	.word	0x00004790


	//   ....[15]....
        /*00bc*/ 	.word	0x000047f0


	//   ....[16]....
        /*00c0*/ 	.word	0x00004860


	//   ....[17]....
        /*00c4*/ 	.word	0x000048c0


	//   ....[18]....
        /*00c8*/ 	.word	0x00004930


	//   ....[19]....
        /*00cc*/ 	.word	0x00004990


	//----- nvinfo : EIATTR_EXIT_INSTR_OFFSETS
	.align		4
.L_1359:
        /*00d0*/ 	.byte	0x04, 0x1c
        /*00d2*/ 	.short	(.L_1361 - .L_1360)


	//   ....[0]....
.L_1360:
        /*00d4*/ 	.word	0x00004510


	//   ....[1]....
        /*00d8*/ 	.word	0x000045a0


	//----- nvinfo : EIATTR_MAX_THREADS
	.align		4
.L_1361:
        /*00dc*/ 	.byte	0x04, 0x05
        /*00de*/ 	.short	(.L_1363 - .L_1362)
.L_1362:
        /*00e0*/ 	.word	0x00000100
        /*00e4*/ 	.word	0x00000001
        /*00e8*/ 	.word	0x00000001


	//----- nvinfo : EIATTR_CRS_STACK_SIZE
	.align		4
.L_1363:
        /*00ec*/ 	.byte	0x04, 0x1e
        /*00ee*/ 	.short	(.L_1365 - .L_1364)
.L_1364:
        /*00f0*/ 	.word	0x00000000


	//----- nvinfo : EIATTR_CBANK_PARAM_SIZE
	.align		4
.L_1365:
        /*00f4*/ 	.byte	0x03, 0x19
        /*00f6*/ 	.short	0x0128


	//----- nvinfo : EIATTR_PARAM_CBANK
	.align		4
        /*00f8*/ 	.byte	0x04, 0x0a
        /*00fa*/ 	.short	(.L_1367 - .L_1366)
	.align		4
.L_1366:
        /*00fc*/ 	.word	index@(.nv.constant0._ZN10layer_norm13ln_bwd_kernelINS_13Kernel_traitsI13__nv_bfloat16S2_S2_S2_fjLj8192ELj1ELj1ELj8ELj16ENS_18Kernel_traits_baseILj8192ES2_S2_S2_S2_fjLj256EEEEELb1ELb0ELb0ELb0EEEvNS_9BwdParamsE)
        /*0100*/ 	.short	0x0210
        /*0102*/ 	.short	0x0128


	//----- nvinfo : EIATTR_SW_WAR
	.align		4
.L_1367:
        /*0104*/ 	.byte	0x04, 0x36
        /*0106*/ 	.short	(.L_1369 - .L_1368)
.L_1368:
        /*0108*/ 	.word	0x00000008
.L_1369:


//--------------------- .nv.info._ZN10layer_norm13ln_bwd_kernelINS_13Kernel_traitsI13__nv_bfloat16S2_S2_S2_fjLj8192ELj1ELj1ELj8ELj16ENS_18Kernel_traits_baseILj8192ES2_S2_S2_S2_fjLj256EEEEELb1ELb0ELb0ELb1EEEvNS_9BwdParamsE --------------------------
	.section	.nv.info._ZN10layer_norm13ln_bwd_kernelINS_13Kernel_traitsI13__nv_bfloat16S2_S2_S2_fjLj8192ELj1ELj1ELj8ELj16ENS_18Kernel_traits_baseILj8192ES2_S2_S2_S2_fjLj256EEEEELb1ELb0ELb0ELb1EEEvNS_9BwdParamsE,"",@"SHT_CUDA_INFO"
	.sectionflags	@""
	.align	4


	//----- nvinfo : EIATTR_CUDA_API_VERSION
	.align		4
        /*0000*/ 	.byte	0x04, 0x37
        /*0002*/ 	.short	(.L_1371 - .L_1370)
.L_1370:
        /*0004*/ 	.word	0x00000082


	//----- nvinfo : EIATTR_KPARAM_INFO
	.align		4
.L_1371:
        /*0008*/ 	.byte	0x04, 0x17
        /*000a*/ 	.short	(.L_1373 - .L_1372)
.L_1372:
        /*000c*/ 	.word	0x00000000
        /*0010*/ 	.short	0x0000
        /*0012*/ 	.short	0x0000
        /*0014*/ 	.byte	0x00, 0xf0, 0xa1, 0x04


	//----- nvinfo : EIATTR_SPARSE_MMA_MASK
	.align		4
.L_1373:
        /*0018*/ 	.byte	0x03, 0x50
        /*001a*/ 	.short	0x0000


	//----- nvinfo : EIATTR_MAXREG_COUNT
	.align		4
        /*001c*/ 	.byte	0x03, 0x1b
        /*001e*/ 	.short	0x00ff


	//----- nvinfo : EIATTR_NUM_BARRIERS
	.align		4
        /*0020*/ 	.byte	0x02, 0x4c
        /*0022*/ 	.byte	0x01
	.zero		1


	//----- nvinfo : EIATTR_MERCURY_ISA_VERSION
	.align		4
        /*0024*/ 	.byte	0x03, 0x5f
        /*0026*/ 	.short	0x0101


	//----- nvinfo : EIATTR_COOP_GROUP_MASK_REGIDS
	.align		4
        /*0028*/ 	.byte	0x04, 0x29
        /*002a*/ 	.short	(.L_1375 - .L_1374)


	//   ....[0]....
.L_1374:
        /*002c*/ 	.word	0xffffffff


	//   ....[1]....
        /*0030*/ 	.word	0xffffffff


	//   ....[2]....
        /*0034*/ 	.word	0xffffffff


	//   ....[3]....
        /*0038*/ 	.word	0xffffffff


	//   ....[4]....
        /*003c*/ 	.word	0xffffffff


	//   ....[5]....
        /*0040*/ 	.word	0xffffffff


	//   ....[6]....
        /*0044*/ 	.word	0xffffffff


	//   ....[7]....
        /*0048*/ 	.word	0xffffffff


	//   ....[8]....
        /*004c*/ 	.word	0xffffffff


	//   ....[9]....
        /*0050*/ 	.word	0xffffffff


	//   ....[10]....
        /*0054*/ 	.word	0x0500001c


	//   ....[11]....
        /*0058*/ 	.word	0x0500001c


	//   ....[12]....
        /*005c*/ 	.word	0x0500001c


	//   ....[13]....
        /*0060*/ 	.word	0x0500001c


	//   ....[14]....
        /*0064*/ 	.word	0x0500001c


	//   ....[15]....
        /*0068*/ 	.word	0x0500001c


	//   ....[16]....
        /*006c*/ 	.word	0x0500001c


	//   ....[17]....
        /*0070*/ 	.word	0x0500001c


	//   ....[18]....
        /*0074*/ 	.word	0x0500001c


	//   ....[19]....
        /*0078*/ 	.word	0x0500001c


	//----- nvinfo : EIATTR_COOP_GROUP_INSTR_OFFSETS
	.align		4
.L_1375:
        /*007c*/ 	.byte	0x04, 0x28
        /*007e*/ 	.short	(.L_1377 - .L_1376)


	//   ....[0]....
.L_1376:
        /*0080*/ 	.word	0x00002110


	//   ....[1]....
        /*0084*/ 	.word	0x00002120


	//   ....[2]....
        /*0088*/ 	.word	0x00002150


	//   ....[3]....
        /*008c*/ 	.word	0x00002160


	//   ....[4]....
        /*0090*/ 	.word	0x00002190


	//   ....[5]....
        /*0094*/ 	.word	0x000021a0


	//   ....[6]....
        /*0098*/ 	.word	0x000021d0


	//   ....[7]....
        /*009c*/ 	.word	0x000021e0


	//   ....[8]....
        /*00a0*/ 	.word	0x00002210


	//   ....[9]....
        /*00a4*/ 	.word	0x00002220


	//   ....[10]....
        /*00a8*/ 	.word	0x000044f0


	//   ....[11]....
        /*00ac*/ 	.word	0x00004540


	//   ....[12]....
        /*00b0*/ 	.word	0x000045b0


	//   ....[13]....
        /*00b4*/ 	.word	0x00004610


	//   ....[14]....
        /*00b8*/ 	.word	0x00004680


	//   ....[15]....
        /*00bc*/ 	.word	0x000046e0


	//   ....[16]....
        /*00c0*/ 	.word	0x00004750


	//   ....[17]....
        /*00c4*/ 	.word	0x000047b0


	//   ....[18]....
        /*00c8*/ 	.word	0x00004820


	//   ....[19]....
        /*00cc*/ 	.word	0x00004880


	//----- nvinfo : EIATTR_EXIT_INSTR_OFFSETS
	.align		4
.L_1377:
        /*00d0*/ 	.byte	0x04, 0x1c
        /*00d2*/ 	.short	(.L_1379 - .L_1378)


	//   ....[0]....
.L_1378:
        /*00d4*/ 	.word	0x00004490


	//----- nvinfo : EIATTR_MAX_THREADS
	.align		4
.L_1379:
        /*00d8*/ 	.byte	0x04, 0x05
        /*00da*/ 	.short	(.L_1381 - .L_1380)
.L_1380:
        /*00dc*/ 	.word	0x00000100
        /*00e0*/ 	.word	0x00000001
        /*00e4*/ 	.word	0x00000001


	//----- nvinfo : EIATTR_CRS_STACK_SIZE
	.align		4
.L_1381:
        /*00e8*/ 	.byte	0x04, 0x1e
        /*00ea*/ 	.short	(.L_1383 - .L_1382)
.L_1382:
        /*00ec*/ 	.word	0x00000000


	//----- nvinfo : EIATTR_CBANK_PARAM_SIZE
	.align		4
.L_1383:
        /*00f0*/ 	.byte	0x03, 0x19
        /*00f2*/ 	.short	0x0128


	//----- nvinfo : EIATTR_PARAM_CBANK
	.align		4
        /*00f4*/ 	.byte	0x04, 0x0a
        /*00f6*/ 	.short	(.L_1385 - .L_1384)
	.align		4
.L_1384:
        /*00f8*/ 	.word	index@(.nv.constant0._ZN10layer_norm13ln_bwd_kernelINS_13Kernel_traitsI13__nv_bfloat16S2_S2_S2_fjLj8192ELj1ELj1ELj8ELj16ENS_18Kernel_traits_baseILj8192ES2_S2_S2_S2_fjLj256EEEEELb1ELb0ELb0ELb1EEEvNS_9BwdParamsE)
        /*00fc*/ 	.short	0x0210
        /*00fe*/ 	.short	0x0128


	//----- nvinfo : EIATTR_SW_WAR
	.align		4
.L_1385:
        /*0100*/ 	.byte	0x04, 0x36
        /*0102*/ 	.short	(.L_1387 - .L_1386)
.L_1386:
        /*0104*/ 	.word	0x00000008
.L_1387:


//--------------------- .nv.info._ZN10layer_norm22ln_bwd_finalize_kernelINS_22Kernel_traits_finalizeILj8192E13__nv_bfloat16S2_S2_S2_fjLb0ELj1024ELj4ENS_18Kernel_traits_baseILj8192ES2_S2_S2_S2_fjLj1024EEEEELb0ELb0EEEvNS_9BwdParamsE --------------------------
	.section	.nv.info._ZN10layer_norm22ln_bwd_finalize_kernelINS_22Kernel_traits_finalizeILj8192E13__nv_bfloat16S2_S2_S2_fjLb0ELj1024ELj4ENS_18Kernel_traits_baseILj8192ES2_S2_S2_S2_fjLj1024EEEEELb0ELb0EEEvNS_9BwdParamsE,"",@"SHT_CUDA_INFO"
	.sectionflags	@""
	.align	4


	//----- nvinfo : EIATTR_CUDA_API_VERSION
	.align		4
        /*0000*/ 	.byte	0x04, 0x37
        /*0002*/ 	.short	(.L_1389 - .L_1388)
.L_1388:
        /*0004*/ 	.word	0x00000082


	//----- nvinfo : EIATTR_KPARAM_INFO
	.align		4
.L_1389:
        /*0008*/ 	.byte	0x04, 0x17
        /*000a*/ 	.short	(.L_1391 - .L_1390)
.L_1390:
        /*000c*/ 	.word	0x00000000
        /*0010*/ 	.short	0x0000
        /*0012*/ 	.short	0x0000
        /*0014*/ 	.byte	0x00, 0xf0, 0xa1, 0x04


	//----- nvinfo : EIATTR_SPARSE_MMA_MASK
	.align		4
.L_1391:
        /*0018*/ 	.byte	0x03, 0x50
        /*001a*/ 	.short	0x0000


	//----- nvinfo : EIATTR_MAXREG_COUNT
	.align		4
        /*001c*/ 	.byte	0x03, 0x1b
        /*001e*/ 	.short	0x0040


	//----- nvinfo : EIATTR_NUM_BARRIERS
	.align		4
        /*0020*/ 	.byte	0x02, 0x4c
        /*0022*/ 	.byte	0x01
	.zero		1


	//----- nvinfo : EIATTR_MERCURY_ISA_VERSION
	.align		4
        /*0024*/ 	.byte	0x03, 0x5f
        /*0026*/ 	.short	0x0101


	//----- nvinfo : EIATTR_COOP_GROUP_MASK_REGIDS
	.align		4
        /*0028*/ 	.byte	0x04, 0x29
        /*002a*/ 	.short	(.L_1393 - .L_1392)


	//   ....[0]....
.L_1392:
        /*002c*/ 	.word	0xffffffff


	//   ....[1]....
        /*0030*/ 	.word	0xffffffff


	//   ....[2]....
        /*0034*/ 	.word	0xffffffff


	//   ....[3]....
        /*0038*/ 	.word	0xffffffff


	//   ....[4]....
        /*003c*/ 	.word	0xffffffff


	//   ....[5]....
        /*0040*/ 	.word	0xffffffff


	//   ....[6]....
        /*0044*/ 	.word	0xffffffff


	//   ....[7]....
        /*0048*/ 	.word	0xffffffff


	//   ....[8]....
        /*004c*/ 	.word	0xffffffff


	//   ....[9]....
        /*0050*/ 	.word	0xffffffff


	//   ....[10]....
        /*0054*/ 	.word	0x05000013


	//   ....[11]....
        /*0058*/ 	.word	0x05000013


	//   ....[12]....
        /*005c*/ 	.word	0x05000013


	//   ....[13]....
        /*0060*/ 	.word	0x05000013


	//   ....[14]....
        /*0064*/ 	.word	0x05000013


	//   ....[15]....
        /*0068*/ 	.word	0x05000013


	//   ....[16]....
        /*006c*/ 	.word	0x05000013


	//   ....[17]....
        /*0070*/ 	.word	0x05000013


	//   ....[18]....
        /*0074*/ 	.word	0x05000013


	//   ....[19]....
        /*0078*/ 	.word	0x05000013


	//----- nvinfo : EIATTR_COOP_GROUP_INSTR_OFFSETS
	.align		4
.L_1393:
        /*007c*/ 	.byte	0x04, 0x28
        /*007e*/ 	.short	(.L_1395 - .L_1394)


	//   ....[0]....
.L_1394:
        /*0080*/ 	.word	0x000008e0


	//   ....[1]....
        /*0084*/ 	.word	0x000008f0


	//   ....[2]....
        /*0088*/ 	.word	0x00000920


	//   ....[3]....
        /*008c*/ 	.word	0x00000930


	//   ....[4]....
        /*0090*/ 	.word	0x00000960


	//   ....[5]....
        /*0094*/ 	.word	0x00000970


	//   ....[6]....
        /*0098*/ 	.word	0x000009a0


	//   ....[7]....
        /*009c*/ 	.word	0x000009b0


	//   ....[8]....
        /*00a0*/ 	.word	0x000009e0


	//   ....[9]....
        /*00a4*/ 	.word	0x000009f0


	//   ....[10]....
        /*00a8*/ 	.word	0x00000c10


	//   ....[11]....
        /*00ac*/ 	.word	0x00000c80


	//   ....[12]....
        /*00b0*/ 	.word	0x00000cf0


	//   ....[13]....
        /*00b4*/ 	.word	0x00000d60


	//   ....[14]....
        /*00b8*/ 	.word	0x00000dd0


	//   ....[15]....
        /*00bc*/ 	.word	0x00000e30


	//   ....[16]....
        /*00c0*/ 	.word	0x00000ea0


	//   ....[17]....
        /*00c4*/ 	.word	0x00000f10


	//   ....[18]....
        /*00c8*/ 	.word	0x00000f80


	//   ....[19]....
        /*00cc*/ 	.word	0x00000ff0


	//----- nvinfo : EIATTR_EXIT_INSTR_OFFSETS
	.align		4
.L_1395:
        /*00d0*/ 	.byte	0x04, 0x1c
        /*00d2*/ 	.short	(.L_1397 - .L_1396)


	//   ....[0]....
.L_1396:
        /*00d4*/ 	.word	0x00000070


	//   ....[1]....
        /*00d8*/ 	.word	0x00000bb0


	//----- nvinfo : EIATTR_MAX_THREADS
	.align		4
.L_1397:
        /*00dc*/ 	.byte	0x04, 0x05
        /*00de*/ 	.short	(.L_1399 - .L_1398)
.L_1398:
        /*00e0*/ 	.word	0x00000400
        /*00e4*/ 	.word	0x00000001
        /*00e8*/ 	.word	0x00000001


	//----- nvinfo : EIATTR_CRS_STACK_SIZE
	.align		4
.L_1399:
        /*00ec*/ 	.byte	0x04, 0x1e
        /*00ee*/ 	.short	(.L_1401 - .L_1400)
.L_1400:
        /*00f0*/ 	.word	0x00000000


	//----- nvinfo : EIATTR_CBANK_PARAM_SIZE
	.align		4
.L_1401:
        /*00f4*/ 	.byte	0x03, 0x19
        /*00f6*/ 	.short	0x0128


	//----- nvinfo : EIATTR_PARAM_CBANK
	.align		4
        /*00f8*/ 	.byte	0x04, 0x0a
        /*00fa*/ 	.short	(.L_1403 - .L_1402)
	.align		4
.L_1402:
        /*00fc*/ 	.word	index@(.nv.constant0._ZN10layer_norm22ln_bwd_finalize_kernelINS_22Kernel_traits_finalizeILj8192E13__nv_bfloat16S2_S2_S2_fjLb0ELj1024ELj4ENS_18Kernel_traits_baseILj8192ES2_S2_S2_S2_fjLj1024EEEEELb0ELb0EEEvNS_9BwdParamsE)
        /*0100*/ 	.short	0x0210
        /*0102*/ 	.short	0x0128


	//----- nvinfo : EIATTR_SW_WAR
	.align		4
.L_1403:
        /*0104*/ 	.byte	0x04, 0x36
        /*0106*/ 	.short	(.L_1405 - .L_1404)
.L_1404:
        /*0108*/ 	.word	0x00000008
.L_1405:


//--------------------- .nv.info._ZN10layer_norm13ln_bwd_kernelINS_13Kernel_traitsI13__nv_bfloat16S2_S2_S2_fjLj8192ELj1ELj1ELj8ELj16ENS_18Kernel_traits_baseILj8192ES2_S2_S2_S2_fjLj256EEEEELb1ELb0ELb1ELb0EEEvNS_9BwdParamsE --------------------------
	.section	.nv.info._ZN10layer_norm13ln_bwd_kernelINS_13Kernel_traitsI13__nv_bfloat16S2_S2_S2_fjLj8192ELj1ELj1ELj8ELj16ENS_18Kernel_traits_baseILj8192ES2_S2_S2_S2_fjLj256EEEEELb1ELb0ELb1ELb0EEEvNS_9BwdParamsE,"",@"SHT_CUDA_INFO"
	.sectionflags	@""
	.align	4


	//----- nvinfo : EIATTR_CUDA_API_VERSION
	.align		4
        /*0000*/ 	.byte	0x04, 0x37
        /*0002*/ 	.short	(.L_1407 - .L_1406)
.L_1406:
        /*0004*/ 	.word	0x00000082


	//----- nvinfo : EIATTR_KPARAM_INFO
	.align		4
.L_1407:
        /*0008*/ 	.byte	0x04, 0x17
        /*000a*/ 	.short	(.L_1409 - .L_1408)
.L_1408:
        /*000c*/ 	.word	0x00000000
        /*0010*/ 	.short	0x0000
        /*0012*/ 	.short	0x0000
        /*0014*/ 	.byte	0x00, 0xf0, 0xa1, 0x04


	//----- nvinfo : EIATTR_SPARSE_MMA_MASK
	.align		4
.L_1409:
        /*0018*/ 	.byte	0x03, 0x50
        /*001a*/ 	.short	0x0000


	//----- nvinfo : EIATTR_MAXREG_COUNT
	.align		4
        /*001c*/ 	.byte	0x03, 0x1b
        /*001e*/ 	.short	0x00ff


	//----- nvinfo : EIATTR_NUM_BARRIERS
	.align		4
        /*0020*/ 	.byte	0x02, 0x4c
        /*0022*/ 	.byte	0x01
	.zero		1


	//----- nvinfo : EIATTR_MERCURY_ISA_VERSION
	.align		4
        /*0024*/ 	.byte	0x03, 0x5f
        /*0026*/ 	.short	0x0101


	//----- nvinfo : EIATTR_COOP_GROUP_MASK_REGIDS
	.align		4
        /*0028*/ 	.byte	0x04, 0x29
        /*002a*/ 	.short	(.L_1411 - .L_1410)


	//   ....[0]....
.L_1410:
        /*002c*/ 	.word	0xffffffff


	//   ....[1]....
        /*0030*/ 	.word	0xffffffff


	//   ....[2]....
        /*0034*/ 	.word	0xffffffff


	//   ....[3]....
        /*0038*/ 	.word	0xffffffff


	//   ....[4]....
        /*003c*/ 	.word	0xffffffff


	//   ....[5]....
        /*0040*/ 	.word	0xffffffff


	//   ....[6]....
        /*0044*/ 	.word	0xffffffff


	//   ....[7]....
        /*0048*/ 	.word	0xffffffff


	//   ....[8]....
        /*004c*/ 	.word	0xffffffff


	//   ....[9]....
        /*0050*/ 	.word	0xffffffff


	//   ....[10]....
        /*0054*/ 	.word	0x0500008a


	//   ....[11]....
        /*0058*/ 	.word	0x0500008a


	//   ....[12]....
        /*005c*/ 	.word	0x0500008a


	//   ....[13]....
        /*0060*/ 	.word	0x0500008a


	//   ....[14]....
        /*0064*/ 	.word	0x0500008a


	//   ....[15]....
        /*0068*/ 	.word	0x0500008a


	//   ....[16]....
        /*006c*/ 	.word	0x0500008a


	//   ....[17]....
        /*0070*/ 	.word	0x0500008a


	//   ....[18]....
        /*0074*/ 	.word	0x0500008a


	//   ....[19]....
        /*0078*/ 	.word	0x0500008a


	//----- nvinfo : EIATTR_COOP_GROUP_INSTR_OFFSETS
	.align		4
.L_1411:
        /*007c*/ 	.byte	0x04, 0x28
        /*007e*/ 	.short	(.L_1413 - .L_1412)


	//   ....[0]....
.L_1412:
        /*0080*/ 	.word	0x00002700


	//   ....[1]....
        /*0084*/ 	.word	0x00002710


	//   ....[2]....
        /*0088*/ 	.word	0x00002740


	//   ....[3]....
        /*008c*/ 	.word	0x00002750


	//   ....[4]....
        /*0090*/ 	.word	0x00002780


	//   ....[5]....
        /*0094*/ 	.word	0x00002790


	//   ....[6]....
        /*0098*/ 	.word	0x000027c0


	//   ....[7]....
        /*009c*/ 	.word	0x000027d0


	//   ....[8]....
        /*00a0*/ 	.word	0x00002800


	//   ....[9]....
        /*00a4*/ 	.word	0x00002810


	//   ....[10]....
        /*00a8*/ 	.word	0x00006350


	//   ....[11]....
        /*00ac*/ 	.word	0x000063a0


	//   ....[12]....
        /*00b0*/ 	.word	0x00006410


	//   ....[13]....
        /*00b4*/ 	.word	0x00006470


	//   ....[14]....
        /*00b8*/ 	.word	0x000064e0


	//   ....[15]....
        /*00bc*/ 	.word	0x00006540


	//   ....[16]....
        /*00c0*/ 	.word	0x000065b0


	//   ....[17]....
        /*00c4*/ 	.word	0x00006610


	//   ....[18]....
        /*00c8*/ 	.word	0x00006680


	//   ....[19]....
        /*00cc*/ 	.word	0x000066e0


	//----- nvinfo : EIATTR_EXIT_INSTR_OFFSETS
	.align		4
.L_1413:
        /*00d0*/ 	.byte	0x04, 0x1c
        /*00d2*/ 	.short	(.L_1415 - .L_1414)


	//   ....[0]....
.L_1414:
        /*00d4*/ 	.word	0x00006260


	//   ....[1]....
        /*00d8*/ 	.word	0x000062f0


	//----- nvinfo : EIATTR_MAX_THREADS
	.align		4
.L_1415:
        /*00dc*/ 	.byte	0x04, 0x05
        /*00de*/ 	.short	(.L_1417 - .L_1416)
.L_1416:
        /*00e0*/ 	.word	0x00000100
        /*00e4*/ 	.word	0x00000001
        /*00e8*/ 	.word	0x00000001


	//----- nvinfo : EIATTR_CRS_STACK_SIZE
	.align		4
.L_1417:
        /*00ec*/ 	.byte	0x04, 0x1e
        /*00ee*/ 	.short	(.L_1419 - .L_1418)
.L_1418:
        /*00f0*/ 	.word	0x00000000


	//----- nvinfo : EIATTR_CBANK_PARAM_SIZE
	.align		4
.L_1419:
        /*00f4*/ 	.byte	0x03, 0x19
        /*00f6*/ 	.short	0x0128


	//----- nvinfo : EIATTR_PARAM_CBANK
	.align		4
        /*00f8*/ 	.byte	0x04, 0x0a
        /*00fa*/ 	.short	(.L_1421 - .L_1420)
	.align		4
.L_1420:
        /*00fc*/ 	.word	index@(.nv.constant0._ZN10layer_norm13ln_bwd_kernelINS_13Kernel_traitsI13__nv_bfloat16S2_S2_S2_fjLj8192ELj1ELj1ELj8ELj16ENS_18Kernel_traits_baseILj8192ES2_S2_S2_S2_fjLj256EEEEELb1ELb0ELb1ELb0EEEvNS_9BwdParamsE)
        /*0100*/ 	.short	0x0210
        /*0102*/ 	.short	0x0128


	//----- nvinfo : EIATTR_SW_WAR
	.align		4
.L_1421:
        /*0104*/ 	.byte	0x04, 0x36
        /*0106*/ 	.short	(.L_1423 - .L_1422)
.L_1422:
        /*0108*/ 	.word	0x00000008
.L_1423:


//--------------------- .nv.info._ZN10layer_norm22ln_bwd_finalize_kernelINS_22Kernel_traits_finalizeILj8192E13__nv_bfloat16S2_S2_S2_fjLb0ELj1024ELj4ENS_18Kernel_traits_baseILj8192ES2_S2_S2_S2_fjLj1024EEEEELb0ELb1EEEvNS_9BwdParamsE --------------------------
	.section	.nv.info._ZN10layer_norm22ln_bwd_finalize_kernelINS_22Kernel_traits_finalizeILj8192E13__nv_bfloat16S2_S2_S2_fjLb0ELj1024ELj4ENS_18Kernel_traits_baseILj8192ES2_S2_S2_S2_fjLj1024EEEEELb0ELb1EEEvNS_9BwdParamsE,"",@"SHT_CUDA_INFO"
	.sectionflags	@""
	.align	4


	//----- nvinfo : EIATTR_CUDA_API_VERSION
	.align		4
        /*0000*/ 	.byte	0x04, 0x37
        /*0002*/ 	.short	(.L_1425 - .L_1424)
.L_1424:
        /*0004*/ 	.word	0x00000082


	//----- nvinfo : EIATTR_KPARAM_INFO
	.align		4
.L_1425:
        /*0008*/ 	.byte	0x04, 0x17
        /*000a*/ 	.short	(.L_1427 - .L_1426)
.L_1426:
        /*000c*/ 	.word	0x00000000
        /*0010*/ 	.short	0x0000
        /*0012*/ 	.short	0x0000
        /*0014*/ 	.byte	0x00, 0xf0, 0xa1, 0x04


	//----- nvinfo : EIATTR_SPARSE_MMA_MASK
	.align		4
.L_1427:
        /*0018*/ 	.byte	0x03, 0x50
        /*001a*/ 	.short	0x0000


	//----- nvinfo : EIATTR_MAXREG_COUNT
	.align		4
        /*001c*/ 	.byte	0x03, 0x1b
        /*001e*/ 	.short	0x0040


	//----- nvinfo : EIATTR_NUM_BARRIERS
	.align		4
        /*0020*/ 	.byte	0x02, 0x4c
        /*0022*/ 	.byte	0x01
	.zero		1


	//----- nvinfo : EIATTR_MERCURY_ISA_VERSION
	.align		4
        /*0024*/ 	.byte	0x03, 0x5f
        /*0026*/ 	.short	0x0101


	//----- nvinfo : EIATTR_COOP_GROUP_MASK_REGIDS
	.align		4
        /*0028*/ 	.byte	0x04, 0x29
        /*002a*/ 	.short	(.L_1429 - .L_1428)


	//   ....[0]....
.L_1428:
        /*002c*/ 	.word	0xffffffff


	//   ....[1]....
        /*0030*/ 	.word	0xffffffff


	//   ....[2]....
        /*0034*/ 	.word	0xffffffff


	//   ....[3]....
        /*0038*/ 	.word	0xffffffff


	//   ....[4]....
        /*003c*/ 	.word	0xffffffff


	//   ....[5]....
        /*0040*/ 	.word	0xffffffff


	//   ....[6]....
        /*0044*/ 	.word	0xffffffff


	//   ....[7]....
        /*0048*/ 	.word	0xffffffff


	//   ....[8]....
        /*004c*/ 	.word	0xffffffff


	//   ....[9]....
        /*0050*/ 	.word	0xffffffff


	//   ....[10]....
        /*0054*/ 	.word	0x05000011


	//   ....[11]....
        /*0058*/ 	.word	0x05000011


	//   ....[12]....
        /*005c*/ 	.word	0x05000011


	//   ....[13]....
        /*0060*/ 	.word	0x05000011


	//   ....[14]....
        /*0064*/ 	.word	0x05000011


	//   ....[15]....
        /*0068*/ 	.word	0x05000011


	//   ....[16]....
        /*006c*/ 	.word	0x05000011


	//   ....[17]....
        /*0070*/ 	.word	0x05000011


	//   ....[18]....
        /*0074*/ 	.word	0x05000011


	//   ....[19]....
        /*0078*/ 	.word	0x05000011


	//----- nvinfo : EIATTR_COOP_GROUP_INSTR_OFFSETS
	.align		4
.L_1429:
        /*007c*/ 	.byte	0x04, 0x28
        /*007e*/ 	.short	(.L_1431 - .L_1430)


	//   ....[0]....
.L_1430:
        /*0080*/ 	.word	0x000008e0


	//   ....[1]....
        /*0084*/ 	.word	0x000008f0


	//   ....[2]....
        /*0088*/ 	.word	0x00000920


	//   ....[3]....
        /*008c*/ 	.word	0x00000930


	//   ....[4]....
        /*0090*/ 	.word	0x00000960


	//   ....[5]....
        /*0094*/ 	.word	0x00000970


	//   ....[6]....
        /*0098*/ 	.word	0x000009a0


	//   ....[7]....
        /*009c*/ 	.word	0x000009b0


	//   ....[8]....
        /*00a0*/ 	.word	0x000009e0


	//   ....[9]....
        /*00a4*/ 	.word	0x000009f0


	//   ....[10]....
        /*00a8*/ 	.word	0x00000bf0


	//   ....[11]....
        /*00ac*/ 	.word	0x00000c60


	//   ....[12]....
        /*00b0*/ 	.word	0x00000cd0


	//   ....[13]....
        /*00b4*/ 	.word	0x00000d40


	//   ....[14]....
        /*00b8*/ 	.word	0x00000db0


	//   ....[15]....
        /*00bc*/ 	.word	0x00000e10


	//   ....[16]....
        /*00c0*/ 	.word	0x00000e80


	//   ....[17]....
        /*00c4*/ 	.word	0x00000ef0


	//   ....[18]....
        /*00c8*/ 	.word	0x00000f60


	//   ....[19]....
        /*00cc*/ 	.word	0x00000fd0


	//----- nvinfo : EIATTR_EXIT_INSTR_OFFSETS
	.align		4
.L_1431:
        /*00d0*/ 	.byte	0x04, 0x1c
        /*00d2*/ 	.short	(.L_1433 - .L_1432)


	//   ....[0]....
.L_1432:
        /*00d4*/ 	.word	0x00000070


	//   ....[1]....
        /*00d8*/ 	.word	0x00000b90


	//----- nvinfo : EIATTR_MAX_THREADS
	.align		4
.L_1433:
        /*00dc*/ 	.byte	0x04, 0x05
        /*00de*/ 	.short	(.L_1435 - .L_1434)
.L_1434:
        /*00e0*/ 	.word	0x00000400
        /*00e4*/ 	.word	0x00000001
        /*00e8*/ 	.word	0x00000001


	//----- nvinfo : EIATTR_CRS_STACK_SIZE
	.align		4
.L_1435:
        /*00ec*/ 	.byte	0x04, 0x1e
        /*00ee*/ 	.short	(.L_1437 - .L_1436)
.L_1436:
        /*00f0*/ 	.word	0x00000000


	//----- nvinfo : EIATTR_CBANK_PARAM_SIZE
	.align		4
.L_1437:
        /*00f4*/ 	.byte	0x03, 0x19
        /*00f6*/ 	.short	0x0128


	//----- nvinfo : EIATTR_PARAM_CBANK
	.align		4
        /*00f8*/ 	.byte	0x04, 0x0a
        /*00fa*/ 	.short	(.L_1439 - .L_1438)
	.align		4
.L_1438:
        /*00fc*/ 	.word	index@(.nv.constant0._ZN10layer_norm22ln_bwd_finalize_kernelINS_22Kernel_traits_finalizeILj8192E13__nv_bfloat16S2_S2_S2_fjLb0ELj1024ELj4ENS_18Kernel_traits_baseILj8192ES2_S2_S2_S2_fjLj1024EEEEELb0ELb1EEEvNS_9BwdParamsE)
        /*0100*/ 	.short	0x0210
        /*0102*/ 	.short	0x0128


	//----- nvinfo : EIATTR_SW_WAR
	.align		4
.L_1439:
        /*0104*/ 	.byte	0x04, 0x36
        /*0106*/ 	.short	(.L_1441 - .L_1440)
.L_1440:
        /*0108*/ 	.word	0x00000008
.L_1441:


//--------------------- .nv.info._ZN10layer_norm13ln_bwd_kernelINS_13Kernel_traitsI13__nv_bfloat16S2_S2_S2_fjLj8192ELj1ELj1ELj8ELj16ENS_18Kernel_traits_baseILj8192ES2_S2_S2_S2_fjLj256EEEEELb1ELb0ELb1ELb1EEEvNS_9BwdParamsE --------------------------
	.section	.nv.info._ZN10layer_norm13ln_bwd_kernelINS_13Kernel_traitsI13__nv_bfloat16S2_S2_S2_fjLj8192ELj1ELj1ELj8ELj16ENS_18Kernel_traits_baseILj8192ES2_S2_S2_S2_fjLj256EEEEELb1ELb0ELb1ELb1EEEvNS_9BwdParamsE,"",@"SHT_CUDA_INFO"
	.sectionflags	@""
	.align	4


	//----- nvinfo : EIATTR_CUDA_API_VERSION
	.align		4
        /*0000*/ 	.byte	0x04, 0x37
        /*0002*/ 	.short	(.L_1443 - .L_1442)
.L_1442:
        /*0004*/ 	.word	0x00000082


	//----- nvinfo : EIATTR_KPARAM_INFO
	.align		4
.L_1443:
        /*0008*/ 	.byte	0x04, 0x17
        /*000a*/ 	.short	(.L_1445 - .L_1444)
.L_1444:
        /*000c*/ 	.word	0x00000000
        /*0010*/ 	.short	0x0000
        /*0012*/ 	.short	0x0000
        /*0014*/ 	.byte	0x00, 0xf0, 0xa1, 0x04


	//----- nvinfo : EIATTR_SPARSE_MMA_MASK
	.align		4
.L_1445:
        /*0018*/ 	.byte	0x03, 0x50
        /*001a*/ 	.short	0x0000


	//----- nvinfo : EIATTR_MAXREG_COUNT
	.align		4
        /*001c*/ 	.byte	0x03, 0x1b
        /*001e*/ 	.short	0x00ff


	//----- nvinfo : EIATTR_NUM_BARRIERS
	.align		4
        /*0020*/ 	.byte	0x02, 0x4c
        /*0022*/ 	.byte	0x01
	.zero		1


	//----- nvinfo : EIATTR_MERCURY_ISA_VERSION
	.align		4
        /*0024*/ 	.byte	0x03, 0x5f
        /*0026*/ 	.short	0x0101


	//----- nvinfo : EIATTR_COOP_GROUP_MASK_REGIDS
	.align		4
        /*0028*/ 	.byte	0x04, 0x29
        /*002a*/ 	.short	(.L_1447 - .L_1446)


	//   ....[0]....
.L_1446:
        /*002c*/ 	.word	0xffffffff


	//   ....[1]....
        /*0030*/ 	.word	0xffffffff


	//   ....[2]....
        /*0034*/ 	.word	0xffffffff


	//   ....[3]....
        /*0038*/ 	.word	0xffffffff


	//   ....[4]....
        /*003c*/ 	.word	0xffffffff


	//   ....[5]....
        /*0040*/ 	.word	0xffffffff


	//   ....[6]....
        /*0044*/ 	.word	0xffffffff


	//   ....[7]....
        /*0048*/ 	.word	0xffffffff


	//   ....[8]....
        /*004c*/ 	.word	0xffffffff


	//   ....[9]....
        /*0050*/ 	.word	0xffffffff


	//   ....[10]....
        /*0054*/ 	.word	0x05000084


	//   ....[11]....
        /*0058*/ 	.word	0x05000084


	//   ....[12]....
        /*005c*/ 	.word	0x05000084


	//   ....[13]....
        /*0060*/ 	.word	0x05000084


	//   ....[14]....
        /*0064*/ 	.word	0x05000084


	//   ....[15]....
        /*0068*/ 	.word	0x05000084


	//   ....[16]....
        /*006c*/ 	.word	0x05000084


	//   ....[17]....
        /*0070*/ 	.word	0x05000084


	//   ....[18]....
        /*0074*/ 	.word	0x05000084


	//   ....[19]....
        /*0078*/ 	.word	0x05000084


	//----- nvinfo : EIATTR_COOP_GROUP_INSTR_OFFSETS
	.align		4
.L_1447:
        /*007c*/ 	.byte	0x04, 0x28
        /*007e*/ 	.short	(.L_1449 - .L_1448)


	//   ....[0]....
.L_1448:
        /*0080*/ 	.word	0x000024c0


	//   ....[1]....
        /*0084*/ 	.word	0x000024d0


	//   ....[2]....
        /*0088*/ 	.word	0x00002500


	//   ....[3]....
        /*008c*/ 	.word	0x00002510


	//   ....[4]....
        /*0090*/ 	.word	0x00002540


	//   ....[5]....
        /*0094*/ 	.word	0x00002550


	//   ....[6]....
        /*0098*/ 	.word	0x00002580


	//   ....[7]....
        /*009c*/ 	.word	0x00002590


	//   ....[8]....
        /*00a0*/ 	.word	0x000025c0


	//   ....[9]....
        /*00a4*/ 	.word	0x000025d0


	//   ....[10]....
        /*00a8*/ 	.word	0x00005ca0


	//   ....[11]....
        /*00ac*/ 	.word	0x00005cf0


	//   ....[12]....
        /*00b0*/ 	.word	0x00005d60


	//   ....[13]....
        /*00b4*/ 	.word	0x00005dc0


	//   ....[14]....
        /*00b8*/ 	.word	0x00005e30


	//   ....[15]....
        /*00bc*/ 	.word	0x00005e90


	//   ....[16]....
        /*00c0*/ 	.word	0x00005f00


	//   ....[17]....
        /*00c4*/ 	.word	0x00005f60


	//   ....[18]....
        /*00c8*/ 	.word	0x00005fd0


	//   ....[19]....
        /*00cc*/ 	.word	0x00006030


	//----- nvinfo : EIATTR_EXIT_INSTR_OFFSETS
	.align		4
.L_1449:
        /*00d0*/ 	.byte	0x04, 0x1c
        /*00d2*/ 	.short	(.L_1451 - .L_1450)


	//   ....[0]....
.L_1450:
        /*00d4*/ 	.word	0x00005c40


	//----- nvinfo : EIATTR_MAX_THREADS
	.align		4
.L_1451:
        /*00d8*/ 	.byte	0x04, 0x05
        /*00da*/ 	.short	(.L_1453 - .L_1452)
.L_1452:
        /*00dc*/ 	.word	0x00000100
        /*00e0*/ 	.word	0x00000001
        /*00e4*/ 	.word	0x00000001


	//----- nvinfo : EIATTR_CRS_STACK_SIZE
	.align		4
.L_1453:
        /*00e8*/ 	.byte	0x04, 0x1e
        /*00ea*/ 	.short	(.L_1455 - .L_1454)
.L_1454:
        /*00ec*/ 	.word	0x00000000


	//----- nvinfo : EIATTR_CBANK_PARAM_SIZE
	.align		4
.L_1455:
        /*00f0*/ 	.byte	0x03, 0x19
        /*00f2*/ 	.short	0x0128


	//----- nvinfo : EIATTR_PARAM_CBANK
	.align		4
        /*00f4*/ 	.byte	0x04, 0x0a
        /*00f6*/ 	.short	(.L_1457 - .L_1456)
	.align		4
.L_1456:
        /*00f8*/ 	.word	index@(.nv.constant0._ZN10layer_norm13ln_bwd_kernelINS_13Kernel_traitsI13__nv_bfloat16S2_S2_S2_fjLj8192ELj1ELj1ELj8ELj16ENS_18Kernel_traits_baseILj8192ES2_S2_S2_S2_fjLj256EEEEELb1ELb0ELb1ELb1EEEvNS_9BwdParamsE)
        /*00fc*/ 	.short	0x0210
        /*00fe*/ 	.short	0x0128


	//----- nvinfo : EIATTR_SW_WAR
	.align		4
.L_1457:
        /*0100*/ 	.byte	0x04, 0x36
        /*0102*/ 	.short	(.L_1459 - .L_1458)
.L_1458:
        /*0104*/ 	.word	0x00000008
.L_1459:


//--------------------- .nv.info._ZN10layer_norm13ln_bwd_kernelINS_13Kernel_traitsI13__nv_bfloat16S2_S2_S2_fjLj8192ELj1ELj1ELj8ELj16ENS_18Kernel_traits_baseILj8192ES2_S2_S2_S2_fjLj256EEEEELb1ELb1ELb0ELb0EEEvNS_9BwdParamsE --------------------------
	.section	.nv.info._ZN10layer_norm13ln_bwd_kernelINS_13Kernel_traitsI13__nv_bfloat16S2_S2_S2_fjLj8192ELj1ELj1ELj8ELj16ENS_18Kernel_traits_baseILj8192ES2_S2_S2_S2_fjLj256EEEEELb1ELb1ELb0ELb0EEEvNS_9BwdParamsE,"",@"SHT_CUDA_INFO"
	.sectionflags	@""
	.align	4


	//----- nvinfo : EIATTR_CUDA_API_VERSION
	.align		4
        /*0000*/ 	.byte	0x04, 0x37
        /*0002*/ 	.short	(.L_1461 - .L_1460)
.L_1460:
        /*0004*/ 	.word	0x00000082


	//----- nvinfo : EIATTR_KPARAM_INFO
	.align		4
.L_1461:
        /*0008*/ 	.byte	0x04, 0x17
        /*000a*/ 	.short	(.L_1463 - .L_1462)
.L_1462:
        /*000c*/ 	.word	0x00000000
        /*0010*/ 	.short	0x0000
        /*0012*/ 	.short	0x0000
        /*0014*/ 	.byte	0x00, 0xf0, 0xa1, 0x04


	//----- nvinfo : EIATTR_SPARSE_MMA_MASK
	.align		4
.L_1463:
        /*0018*/ 	.byte	0x03, 0x50
        /*001a*/ 	.short	0x0000


	//----- nvinfo : EIATTR_MAXREG_COUNT
	.align		4
        /*001c*/ 	.byte	0x03, 0x1b
        /*001e*/ 	.short	0x00ff


	//----- nvinfo : EIATTR_NUM_BARRIERS
	.align		4
        /*0020*/ 	.byte	0x02, 0x4c
        /*0022*/ 	.byte	0x01
	.zero		1


	//----- nvinfo : EIATTR_ANNOTATIONS
	.align		4
        /*0024*/ 	.byte	0x04, 0x55
        /*0026*/ 	.short	(.L_1465 - .L_1464)


	//   ....[0]....
.L_1464:
        /* <DEDUP_REMOVED lines=24> */


	//----- nvinfo : EIATTR_MERCURY_ISA_VERSION
	.align		4
.L_1465:
        /*0198*/ 	.byte	0x03, 0x5f
        /*019a*/ 	.short	0x0101


	//----- nvinfo : EIATTR_COOP_GROUP_MASK_REGIDS
	.align		4
        /*019c*/ 	.byte	0x04, 0x29
        /*019e*/ 	.short	(.L_1467 - .L_1466)


	//   ....[0]....
.L_1466:
        /*01a0*/ 	.word	0xffffffff


	//   ....[1]....
        /*01a4*/ 	.word	0xffffffff


	//   ....[2]....
        /*01a8*/ 	.word	0xffffffff


	//   ....[3]....
        /*01ac*/ 	.word	0xffffffff


	//   ....[4]....
        /*01b0*/ 	.word	0xffffffff


	//   ....[5]....
        /*01b4*/ 	.word	0xffffffff


	//   ....[6]....
        /*01b8*/ 	.word	0xffffffff


	//   ....[7]....
        /*01bc*/ 	.word	0xffffffff


	//   ....[8]....
        /*01c0*/ 	.word	0xffffffff


	//   ....[9]....
        /*01c4*/ 	.word	0xffffffff


	//   ....[10]....
        /*01c8*/ 	.word	0x0500009a


	//   ....[11]....
        /*01cc*/ 	.word	0x0500009a


	//   ....[12]....
        /*01d0*/ 	.word	0x0500009a


	//   ....[13]....
        /*01d4*/ 	.word	0x0500009a


	//   ....[14]....
        /*01d8*/ 	.word	0x0500009a


	//   ....[15]....
        /*01dc*/ 	.word	0x0500009a


	//   ....[16]....
        /*01e0*/ 	.word	0x0500009a


	//   ....[17]....
        /*01e4*/ 	.word	0x0500009a


	//   ....[18]....
        /*01e8*/ 	.word	0x0500009a


	//   ....[19]....
        /*01ec*/ 	.word	0x0500009a


	//----- nvinfo : EIATTR_COOP_GROUP_INSTR_OFFSETS
	.align		4
.L_1467:
        /*01f0*/ 	.byte	0x04, 0x28
        /*01f2*/ 	.short	(.L_1469 - .L_1468)


	//   ....[0]....
.L_1468:
        /*01f4*/ 	.word	0x00002a80


	//   ....[1]....
        /*01f8*/ 	.word	0x00002aa0


	//   ....[2]....
        /*01fc*/ 	.word	0x00002ac0


	//   ....[3]....
        /*0200*/ 	.word	0x00002ae0


	//   ....[4]....
        /*0204*/ 	.word	0x00002af0


	//   ....[5]....
        /*0208*/ 	.word	0x00002b20


	//   ....[6]....
        /*020c*/ 	.word	0x00002b30


	//   ....[7]....
        /*0210*/ 	.word	0x00002b60


	//   ....[8]....
        /*0214*/ 	.word	0x00002b70


	//   ....[9]....
        /*0218*/ 	.word	0x00002b90


	//   ....[10]....
        /*021c*/ 	.word	0x00005a90


	//   ....[11]....
        /*0220*/ 	.word	0x00005ae0


	//   ....[12]....
        /*0224*/ 	.word	0x00005b40


	//   ....[13]....
        /*0228*/ 	.word	0x00005b90


	//   ....[14]....
        /*022c*/ 	.word	0x00005bf0


	//   ....[15]....
        /*0230*/ 	.word	0x00005c40


	//   ....[16]....
        /*0234*/ 	.word	0x00005cb0


	//   ....[17]....
        /*0238*/ 	.word	0x00005d10


	//   ....[18]....
        /*023c*/ 	.word	0x00005d70


	//   ....[19]....
        /*0240*/ 	.word	0x00005dc0


	//----- nvinfo : EIATTR_EXIT_INSTR_OFFSETS
	.align		4
.L_1469:
        /*0244*/ 	.byte	0x04, 0x1c
        /*0246*/ 	.short	(.L_1471 - .L_1470)


	//   ....[0]....
.L_1470:
        /*0248*/ 	.word	0x00005960


	//   ....[1]....
        /*024c*/ 	.word	0x00005a30


	//----- nvinfo : EIATTR_MAX_THREADS
	.align		4
.L_1471:
        /*0250*/ 	.byte	0x04, 0x05
        /*0252*/ 	.short	(.L_1473 - .L_1472)
.L_1472:
        /*0254*/ 	.word	0x00000100
        /*0258*/ 	.word	0x00000001
        /*025c*/ 	.word	0x00000001


	//----- nvinfo : EIATTR_CRS_STACK_SIZE
	.align		4
.L_1473:
        /*0260*/ 	.byte	0x04, 0x1e
        /*0262*/ 	.short	(.L_1475 - .L_1474)
.L_1474:
        /*0264*/ 	.word	0x00000000


	//----- nvinfo : EIATTR_CBANK_PARAM_SIZE
	.align		4
.L_1475:
        /*0268*/ 	.byte	0x03, 0x19
        /*026a*/ 	.short	0x0128


	//----- nvinfo : EIATTR_PARAM_CBANK
	.align		4
        /*026c*/ 	.byte	0x04, 0x0a
        /*026e*/ 	.short	(.L_1477 - .L_1476)
	.align		4
.L_1476:
        /*0270*/ 	.word	index@(.nv.constant0._ZN10layer_norm13ln_bwd_kernelINS_13Kernel_traitsI13__nv_bfloat16S2_S2_S2_fjLj8192ELj1ELj1ELj8ELj16ENS_18Kernel_traits_baseILj8192ES2_S2_S2_S2_fjLj256EEEEELb1ELb1ELb0ELb0EEEvNS_9BwdParamsE)
        /*0274*/ 	.short	0x0210
        /*0276*/ 	.short	0x0128


	//----- nvinfo : EIATTR_SW_WAR
	.align		4
.L_1477:
        /*0278*/ 	.byte	0x04, 0x36
        /*027a*/ 	.short	(.L_1479 - .L_1478)
.L_1478:
        /*027c*/ 	.word	0x00000008
.L_1479:


//--------------------- .nv.info._ZN10layer_norm13ln_bwd_kernelINS_13Kernel_traitsI13__nv_bfloat16S2_S2_S2_fjLj8192ELj1ELj1ELj8ELj16ENS_18Kernel_traits_baseILj8192ES2_S2_S2_S2_fjLj256EEEEELb1ELb1ELb0ELb1EEEvNS_9BwdParamsE --------------------------
	.section	.nv.info._ZN10layer_norm13ln_bwd_kernelINS_13Kernel_traitsI13__nv_bfloat16S2_S2_S2_fjLj8192ELj1ELj1ELj8ELj16ENS_18Kernel_traits_baseILj8192ES2_S2_S2_S2_fjLj256EEEEELb1ELb1ELb0ELb1EEEvNS_9BwdParamsE,"",@"SHT_CUDA_INFO"
	.sectionflags	@""
	.align	4


	//----- nvinfo : EIATTR_CUDA_API_VERSION
	.align		4
        /*0000*/ 	.byte	0x04, 0x37
        /*0002*/ 	.short	(.L_1481 - .L_1480)
.L_1480:
        /*0004*/ 	.word	0x00000082


	//----- nvinfo : EIATTR_KPARAM_INFO
	.align		4
.L_1481:
        /*0008*/ 	.byte	0x04, 0x17
        /*000a*/ 	.short	(.L_1483 - .L_1482)
.L_1482:
        /*000c*/ 	.word	0x00000000
        /*0010*/ 	.short	0x0000
        /*0012*/ 	.short	0x0000
        /*0014*/ 	.byte	0x00, 0xf0, 0xa1, 0x04


	//----- nvinfo : EIATTR_SPARSE_MMA_MASK
	.align		4
.L_1483:
        /*0018*/ 	.byte	0x03, 0x50
        /*001a*/ 	.short	0x0000


	//----- nvinfo : EIATTR_MAXREG_COUNT
	.align		4
        /*001c*/ 	.byte	0x03, 0x1b
        /*001e*/ 	.short	0x00ff


	//----- nvinfo : EIATTR_NUM_BARRIERS
	.align		4
        /*0020*/ 	.byte	0x02, 0x4c
        /*0022*/ 	.byte	0x01
	.zero		1


	//----- nvinfo : EIATTR_ANNOTATIONS
	.align		4
        /*0024*/ 	.byte	0x04, 0x55
        /*0026*/ 	.short	(.L_1485 - .L_1484)


	//   ....[0]....
.L_1484:
        /*0028*/ 	.word	0x00000001
        /*002c*/ 	.byte	0x90, 0x08, 0x00, 0x00, 0x01, 0x00, 0x00, 0x00, 0xc0, 0x0b, 0x00, 0x00


	//----- nvinfo : EIATTR_MERCURY_ISA_VERSION
	.align		4
.L_1485:
        /*0038*/ 	.byte	0x03, 0x5f
        /*003a*/ 	.short	0x0101


	//----- nvinfo : EIATTR_COOP_GROUP_MASK_REGIDS
	.align		4
        /*003c*/ 	.byte	0x04, 0x29
        /*003e*/ 	.short	(.L_1487 - .L_1486)


	//   ....[0]....
.L_1486:
        /*0040*/ 	.word	0xffffffff


	//   ....[1]....
        /*0044*/ 	.word	0xffffffff


	//   ....[2]....
        /*0048*/ 	.word	0xffffffff


	//   ....[3]....
        /*004c*/ 	.word	0xffffffff


	//   ....[4]....
        /*0050*/ 	.word	0xffffffff


	//   ....[5]....
        /*0054*/ 	.word	0xffffffff


	//   ....[6]....
        /*0058*/ 	.word	0xffffffff


	//   ....[7]....
        /*005c*/ 	.word	0xffffffff


	//   ....[8]....
        /*0060*/ 	.word	0xffffffff


	//   ....[9]....
        /*0064*/ 	.word	0xffffffff


	//   ....[10]....
        /*0068*/ 	.word	0x05000058


	//   ....[11]....
        /*006c*/ 	.word	0x05000058


	//   ....[12]....
        /*0070*/ 	.word	0x05000058


	//   ....[13]....
        /*0074*/ 	.word	0x05000058


	//   ....[14]....
        /*0078*/ 	.word	0x05000058


	//   ....[15]....
        /*007c*/ 	.word	0x05000058


	//   ....[16]....
        /*0080*/ 	.word	0x05000058


	//   ....[17]....
        /*0084*/ 	.word	0x05000058


	//   ....[18]....
        /*0088*/ 	.word	0x05000058


	//   ....[19]....
        /*008c*/ 	.word	0x05000058


	//----- nvinfo : EIATTR_COOP_GROUP_INSTR_OFFSETS
	.align		4
.L_1487:
        /*0090*/ 	.byte	0x04, 0x28
        /*0092*/ 	.short	(.L_1489 - .L_1488)


	//   ....[0]....
.L_1488:
        /*0094*/ 	.word	0x000023f0


	//   ....[1]....
        /*0098*/ 	.word	0x00002400


	//   ....[2]....
        /*009c*/ 	.word	0x00002430


	//   ....[3]....
        /*00a0*/ 	.word	0x00002440


	//   ....[4]....
        /*00a4*/ 	.word	0x00002470


	//   ....[5]....
        /*00a8*/ 	.word	0x00002480


	//   ....[6]....
        /*00ac*/ 	.word	0x000024b0


	//   ....[7]....
        /*00b0*/ 	.word	0x000024c0


	//   ....[8]....
        /*00b4*/ 	.word	0x000024f0


	//   ....[9]....
        /*00b8*/ 	.word	0x00002500


	//   ....[10]....
        /*00bc*/ 	.word	0x00005810


	//   ....[11]....
        /*00c0*/ 	.word	0x00005860


	//   ....[12]....
        /*00c4*/ 	.word	0x000058c0


	//   ....[13]....
        /*00c8*/ 	.word	0x00005920


	//   ....[14]....
        /*00cc*/ 	.word	0x00005980


	//   ....[15]....
        /*00d0*/ 	.word	0x000059e0


	//   ....[16]....
        /*00d4*/ 	.word	0x00005a40


	//   ....[17]....
        /*00d8*/ 	.word	0x00005aa0


	//   ....[18]....
        /*00dc*/ 	.word	0x00005b00


	//   ....[19]....
        /*00e0*/ 	.word	0x00005b60


	//----- nvinfo : EIATTR_EXIT_INSTR_OFFSETS
	.align		4
.L_1489:
        /*00e4*/ 	.byte	0x04, 0x1c
        /*00e6*/ 	.short	(.L_1491 - .L_1490)


	//   ....[0]....
.L_1490:
        /*00e8*/ 	.word	0x000057c0


	//----- nvinfo : EIATTR_MAX_THREADS
	.align		4
.L_1491:
        /*00ec*/ 	.byte	0x04, 0x05
        /*00ee*/ 	.short	(.L_1493 - .L_1492)
.L_1492:
        /*00f0*/ 	.word	0x00000100
        /*00f4*/ 	.word	0x00000001
        /*00f8*/ 	.word	0x00000001


	//----- nvinfo : EIATTR_CRS_STACK_SIZE
	.align		4
.L_1493:
        /*00fc*/ 	.byte	0x04, 0x1e
        /*00fe*/ 	.short	(.L_1495 - .L_1494)
.L_1494:
        /*0100*/ 	.word	0x00000000


	//----- nvinfo : EIATTR_CBANK_PARAM_SIZE
	.align		4
.L_1495:
        /*0104*/ 	.byte	0x03, 0x19
        /*0106*/ 	.short	0x0128


	//----- nvinfo : EIATTR_PARAM_CBANK
	.align		4
        /*0108*/ 	.byte	0x04, 0x0a
        /*010a*/ 	.short	(.L_1497 - .L_1496)
	.align		4
.L_1496:
        /*010c*/ 	.word	index@(.nv.constant0._ZN10layer_norm13ln_bwd_kernelINS_13Kernel_traitsI13__nv_bfloat16S2_S2_S2_fjLj8192ELj1ELj1ELj8ELj16ENS_18Kernel_traits_baseILj8192ES2_S2_S2_S2_fjLj256EEEEELb1ELb1ELb0ELb1EEEvNS_9BwdParamsE)
        /*0110*/ 	.short	0x0210
        /*0112*/ 	.short	0x0128


	//----- nvinfo : EIATTR_SW_WAR
	.align		4
.L_1497:
        /*0114*/ 	.byte	0x04, 0x36
        /*0116*/ 	.short	(.L_1499 - .L_1498)
.L_1498:
        /*0118*/ 	.word	0x00000008
.L_1499:


//--------------------- .nv.info._ZN10layer_norm22ln_bwd_finalize_kernelINS_22Kernel_traits_finalizeILj8192E13__nv_bfloat16S2_S2_S2_fjLb1ELj1024ELj4ENS_18Kernel_traits_baseILj8192ES2_S2_S2_S2_fjLj1024EEEEELb1ELb0EEEvNS_9BwdParamsE --------------------------
	.section	.nv.info._ZN10layer_norm22ln_bwd_finalize_kernelINS_22Kernel_traits_finalizeILj8192E13__nv_bfloat16S2_S2_S2_fjLb1ELj1024ELj4ENS_18Kernel_traits_baseILj8192ES2_S2_S2_S2_fjLj1024EEEEELb1ELb0EEEvNS_9BwdParamsE,"",@"SHT_CUDA_INFO"
	.sectionflags	@""
	.align	4


	//----- nvinfo : EIATTR_CUDA_API_VERSION
	.align		4
        /*0000*/ 	.byte	0x04, 0x37
        /*0002*/ 	.short	(.L_1501 - .L_1500)
.L_1500:
        /*0004*/ 	.word	0x00000082


	//----- nvinfo : EIATTR_KPARAM_INFO
	.align		4
.L_1501:
        /*0008*/ 	.byte	0x04, 0x17
        /*000a*/ 	.short	(.L_1503 - .L_1502)
.L_1502:
        /*000c*/ 	.word	0x00000000
        /*0010*/ 	.short	0x0000
        /*0012*/ 	.short	0x0000
        /*0014*/ 	.byte	0x00, 0xf0, 0xa1, 0x04


	//----- nvinfo : EIATTR_SPARSE_MMA_MASK
	.align		4
.L_1503:
        /*0018*/ 	.byte	0x03, 0x50
        /*001a*/ 	.short	0x0000


	//----- nvinfo : EIATTR_MAXREG_COUNT
	.align		4
        /*001c*/ 	.byte	0x03, 0x1b
        /*001e*/ 	.short	0x0040


	//----- nvinfo : EIATTR_NUM_BARRIERS
	.align		4
        /*0020*/ 	.byte	0x02, 0x4c
        /*0022*/ 	.byte	0x01
	.zero		1


	//----- nvinfo : EIATTR_MERCURY_ISA_VERSION
	.align		4
        /*0024*/ 	.byte	0x03, 0x5f
        /*0026*/ 	.short	0x0101


	//----- nvinfo : EIATTR_COOP_GROUP_MASK_REGIDS
	.align		4
        /*0028*/ 	.byte	0x04, 0x29
        /*002a*/ 	.short	(.L_1505 - .L_1504)


	//   ....[0]....
.L_1504:
        /*002c*/ 	.word	0xffffffff


	//   ....[1]....
        /*0030*/ 	.word	0xffffffff


	//   ....[2]....
        /*0034*/ 	.word	0xffffffff


	//   ....[3]....
        /*0038*/ 	.word	0xffffffff


	//   ....[4]....
        /*003c*/ 	.word	0xffffffff


	//   ....[5]....
        /*0040*/ 	.word	0xffffffff


	//   ....[6]....
        /*0044*/ 	.word	0xffffffff


	//   ....[7]....
        /*0048*/ 	.word	0xffffffff


	//   ....[8]....
        /*004c*/ 	.word	0xffffffff


	//   ....[9]....
        /*0050*/ 	.word	0xffffffff


	//   ....[10]....
        /*0054*/ 	.word	0xffffffff


	//   ....[11]....
        /*0058*/ 	.word	0xffffffff


	//   ....[12]....
        /*005c*/ 	.word	0xffffffff


	//   ....[13]....
        /*0060*/ 	.word	0xffffffff


	//   ....[14]....
        /*0064*/ 	.word	0xffffffff


	//   ....[15]....
        /*0068*/ 	.word	0x05000014


	//   ....[16]....
        /*006c*/ 	.word	0x05000014


	//   ....[17]....
        /*0070*/ 	.word	0x05000014


	//   ....[18]....
        /*0074*/ 	.word	0x05000014


	//   ....[19]....
        /*0078*/ 	.word	0x05000014


	//   ....[20]....
        /*007c*/ 	.word	0x05000014


	//   ....[21]....
        /*0080*/ 	.word	0x05000014


	//   ....[22]....
        /*0084*/ 	.word	0x05000014


	//   ....[23]....
        /*0088*/ 	.word	0x05000014


	//   ....[24]....
        /*008c*/ 	.word	0x05000014


	//   ....[25]....
        /*0090*/ 	.word	0x05000014


	//   ....[26]....
        /*0094*/ 	.word	0x05000014


	//   ....[27]....
        /*0098*/ 	.word	0x05000014


	//   ....[28]....
        /*009c*/ 	.word	0x05000014


	//   ....[29]....
        /*00a0*/ 	.word	0x05000014


	//----- nvinfo : EIATTR_COOP_GROUP_INSTR_OFFSETS
	.align		4
.L_1505:
        /*00a4*/ 	.byte	0x04, 0x28
        /*00a6*/ 	.short	(.L_1507 - .L_1506)


	//   ....[0]....
.L_1506:
        /*00a8*/ 	.word	0x00000ad0


	//   ....[1]....
        /*00ac*/ 	.word	0x00000ae0


	//   ....[2]....
        /*00b0*/ 	.word	0x00000af0


	//   ....[3]....
        /*00b4*/ 	.word	0x00000b20


	//   ....[4]....
        /*00b8*/ 	.word	0x00000b40


	//   ....[5]....
        /*00bc*/ 	.word	0x00000b50


	//   ....[6]....
        /*00c0*/ 	.word	0x00000b90


	//   ....[7]....
        /*00c4*/ 	.word	0x00000ba0


	//   ....[8]....
        /*00c8*/ 	.word	0x00000bb0


	//   ....[9]....
        /*00cc*/ 	.word	0x00000be0


	//   ....[10]....
        /*00d0*/ 	.word	0x00000c00


	//   ....[11]....
        /*00d4*/ 	.word	0x00000c10


	//   ....[12]....
        /*00d8*/ 	.word	0x00000c40


	//   ....[13]....
        /*00dc*/ 	.word	0x00000c60


	//   ....[14]....
        /*00e0*/ 	.word	0x00000c70


	//   ....[15]....
        /*00e4*/ 	.word	0x00000f20


	//   ....[16]....
        /*00e8*/ 	.word	0x00000f90


	//   ....[17]....
        /*00ec*/ 	.word	0x00001000


	//   ....[18]....
        /*00f0*/ 	.word	0x00001070


	//   ....[19]....
        /*00f4*/ 	.word	0x000010e0


	//   ....[20]....
        /*00f8*/ 	.word	0x00001140


	//   ....[21]....
        /*00fc*/ 	.word	0x000011b0


	//   ....[22]....
        /*0100*/ 	.word	0x00001220


	//   ....[23]....
        /*0104*/ 	.word	0x00001290


	//   ....[24]....
        /*0108*/ 	.word	0x00001300


	//   ....[25]....
        /*010c*/ 	.word	0x00001360


	//   ....[26]....
        /*0110*/ 	.word	0x000013d0


	//   ....[27]....
        /*0114*/ 	.word	0x00001440


	//   ....[28]....
        /*0118*/ 	.word	0x000014b0


	//   ....[29]....
        /*011c*/ 	.word	0x00001520


	//----- nvinfo : EIATTR_EXIT_INSTR_OFFSETS
	.align		4
.L_1507:
        /*0120*/ 	.byte	0x04, 0x1c
        /*0122*/ 	.short	(.L_1509 - .L_1508)


	//   ....[0]....
.L_1508:
        /*0124*/ 	.word	0x00000070


	//   ....[1]....
        /*0128*/ 	.word	0x00000ec0


	//----- nvinfo : EIATTR_MAX_THREADS
	.align		4
.L_1509:
        /*012c*/ 	.byte	0x04, 0x05
        /*012e*/ 	.short	(.L_1511 - .L_1510)
.L_1510:
        /*0130*/ 	.word	0x00000400
        /*0134*/ 	.word	0x00000001
        /*0138*/ 	.word	0x00000001


	//----- nvinfo : EIATTR_CRS_STACK_SIZE
	.align		4
.L_1511:
        /*013c*/ 	.byte	0x04, 0x1e
        /*013e*/ 	.short	(.L_1513 - .L_1512)
.L_1512:
        /*0140*/ 	.word	0x00000000


	//----- nvinfo : EIATTR_CBANK_PARAM_SIZE
	.align		4
.L_1513:
        /*0144*/ 	.byte	0x03, 0x19
        /*0146*/ 	.short	0x0128


	//----- nvinfo : EIATTR_PARAM_CBANK
	.align		4
        /*0148*/ 	.byte	0x04, 0x0a
        /*014a*/ 	.short	(.L_1515 - .L_1514)
	.align		4
.L_1514:
        /*014c*/ 	.word	index@(.nv.constant0._ZN10layer_norm22ln_bwd_finalize_kernelINS_22Kernel_traits_finalizeILj8192E13__nv_bfloat16S2_S2_S2_fjLb1ELj1024ELj4ENS_18Kernel_traits_baseILj8192ES2_S2_S2_S2_fjLj1024EEEEELb1ELb0EEEvNS_9BwdParamsE)
        /*0150*/ 	.short	0x0210
        /*0152*/ 	.short	0x0128


	//----- nvinfo : EIATTR_SW_WAR
	.align		4
.L_1515:
        /*0154*/ 	.byte	0x04, 0x36
        /*0156*/ 	.short	(.L_1517 - .L_1516)
.L_1516:
        /*0158*/ 	.word	0x00000008
.L_1517:


//--------------------- .nv.info._ZN10layer_norm13ln_bwd_kernelINS_13Kernel_traitsI13__nv_bfloat16S2_S2_S2_fjLj8192ELj1ELj1ELj8ELj16ENS_18Kernel_traits_baseILj8192ES2_S2_S2_S2_fjLj256EEEEELb1ELb1ELb1ELb0EEEvNS_9BwdParamsE --------------------------
	.section	.nv.info._ZN10layer_norm13ln_bwd_kernelINS_13Kernel_traitsI13__nv_bfloat16S2_S2_S2_fjLj8192ELj1ELj1ELj8ELj16ENS_18Kernel_traits_baseILj8192ES2_S2_S2_S2_fjLj256EEEEELb1ELb1ELb1ELb0EEEvNS_9BwdParamsE,"",@"SHT_CUDA_INFO"
	.sectionflags	@""
	.align	4


	//----- nvinfo : EIATTR_CUDA_API_VERSION
	.align		4
        /*0000*/ 	.byte	0x04, 0x37
        /*0002*/ 	.short	(.L_1519 - .L_1518)
.L_1518:
        /*0004*/ 	.word	0x00000082


	//----- nvinfo : EIATTR_KPARAM_INFO
	.align		4
.L_1519:
        /*0008*/ 	.byte	0x04, 0x17
        /*000a*/ 	.short	(.L_1521 - .L_1520)
.L_1520:
        /*000c*/ 	.word	0x00000000
        /*0010*/ 	.short	0x0000
        /*0012*/ 	.short	0x0000
        /*0014*/ 	.byte	0x00, 0xf0, 0xa1, 0x04


	//----- nvinfo : EIATTR_SPARSE_MMA_MASK
	.align		4
.L_1521:
        /*0018*/ 	.byte	0x03, 0x50
        /*001a*/ 	.short	0x0000


	//----- nvinfo : EIATTR_MAXREG_COUNT
	.align		4
        /*001c*/ 	.byte	0x03, 0x1b
        /*001e*/ 	.short	0x00ff


	//----- nvinfo : EIATTR_NUM_BARRIERS
	.align		4
        /*0020*/ 	.byte	0x02, 0x4c
        /*0022*/ 	.byte	0x01
	.zero		1


	//----- nvinfo : EIATTR_ANNOTATIONS
	.align		4
        /*0024*/ 	.byte	0x04, 0x55
        /*0026*/ 	.short	(.L_1523 - .L_1522)


	//   ....[0]....
.L_1522:
        /* <DEDUP_REMOVED lines=35> */


	//----- nvinfo : EIATTR_MERCURY_ISA_VERSION
	.align		4
.L_1523:
        /*0248*/ 	.byte	0x03, 0x5f
        /*024a*/ 	.short	0x0101


	//----- nvinfo : EIATTR_COOP_GROUP_MASK_REGIDS
	.align		4
        /*024c*/ 	.byte	0x04, 0x29
        /*024e*/ 	.short	(.L_1525 - .L_1524)


	//   ....[0]....
.L_1524:
        /*0250*/ 	.word	0xffffffff


	//   ....[1]....
        /*0254*/ 	.word	0xffffffff


	//   ....[2]....
        /*0258*/ 	.word	0xffffffff


	//   ....[3]....
        /*025c*/ 	.word	0xffffffff


	//   ....[4]....
        /*0260*/ 	.word	0xffffffff


	//   ....[5]....
        /*0264*/ 	.word	0xffffffff


	//   ....[6]....
        /*0268*/ 	.word	0xffffffff


	//   ....[7]....
        /*026c*/ 	.word	0xffffffff


	//   ....[8]....
        /*0270*/ 	.word	0xffffffff


	//   ....[9]....
        /*0274*/ 	.word	0xffffffff


	//   ....[10]....
        /*0278*/ 	.word	0x0500009e


	//   ....[11]....
        /*027c*/ 	.word	0x0500009e


	//   ....[12]....
        /*0280*/ 	.word	0x0500009e


	//   ....[13]....
        /*0284*/ 	.word	0x0500009e


	//   ....[14]....
        /*0288*/ 	.word	0x0500009e


	//   ....[15]....
        /*028c*/ 	.word	0x0500009e


	//   ....[16]....
        /*0290*/ 	.word	0x0500009e


	//   ....[17]....
        /*0294*/ 	.word	0x0500009e


	//   ....[18]....
        /*0298*/ 	.word	0x0500009e


	//   ....[19]....
        /*029c*/ 	.word	0x0500009e


	//----- nvinfo : EIATTR_COOP_GROUP_INSTR_OFFSETS
	.align		4
.L_1525:
        /*02a0*/ 	.byte	0x04, 0x28
        /*02a2*/ 	.short	(.L_1527 - .L_1526)


	//   ....[0]....
.L_1526:
        /*02a4*/ 	.word	0x00003030


	//   ....[1]....
        /*02a8*/ 	.word	0x00003050


	//   ....[2]....
        /*02ac*/ 	.word	0x00003070


	//   ....[3]....
        /*02b0*/ 	.word	0x00003090


	//   ....[4]....
        /*02b4*/ 	.word	0x000030a0


	//   ....[5]....
        /*02b8*/ 	.word	0x000030d0


	//   ....[6]....
        /*02bc*/ 	.word	0x000030e0


	//   ....[7]....
        /*02c0*/ 	.word	0x00003110


	//   ....[8]....
        /*02c4*/ 	.word	0x00003120


	//   ....[9]....
        /*02c8*/ 	.word	0x00003140


	//   ....[10]....
        /*02cc*/ 	.word	0x00007e20


	//   ....[11]....
        /*02d0*/ 	.word	0x00007e70


	//   ....[12]....
        /*02d4*/ 	.word	0x00007ed0


	//   ....[13]....
        /*02d8*/ 	.word	0x00007f20


	//   ....[14]....
        /*02dc*/ 	.word	0x00007f80


	//   ....[15]....
        /*02e0*/ 	.word	0x00007fd0


	//   ....[16]....
        /*02e4*/ 	.word	0x00008040


	//   ....[17]....
        /*02e8*/ 	.word	0x000080a0


	//   ....[18]....
        /*02ec*/ 	.word	0x00008100


	//   ....[19]....
        /*02f0*/ 	.word	0x00008150


	//----- nvinfo : EIATTR_EXIT_INSTR_OFFSETS
	.align		4
.L_1527:
        /*02f4*/ 	.byte	0x04, 0x1c
        /*02f6*/ 	.short	(.L_1529 - .L_1528)


	//   ....[0]....
.L_1528:
        /*02f8*/ 	.word	0x00007cf0


	//   ....[1]....
        /*02fc*/ 	.word	0x00007dc0


	//----- nvinfo : EIATTR_MAX_THREADS
	.align		4
.L_1529:
        /*0300*/ 	.byte	0x04, 0x05
        /*0302*/ 	.short	(.L_1531 - .L_1530)
.L_1530:
        /*0304*/ 	.word	0x00000100
        /*0308*/ 	.word	0x00000001
        /*030c*/ 	.word	0x00000001


	//----- nvinfo : EIATTR_CRS_STACK_SIZE
	.align		4
.L_1531:
        /*0310*/ 	.byte	0x04, 0x1e
        /*0312*/ 	.short	(.L_1533 - .L_1532)
.L_1532:
        /*0314*/ 	.word	0x00000000


	//----- nvinfo : EIATTR_CBANK_PARAM_SIZE
	.align		4
.L_1533:
        /*0318*/ 	.byte	0x03, 0x19
        /*031a*/ 	.short	0x0128


	//----- nvinfo : EIATTR_PARAM_CBANK
	.align		4
        /*031c*/ 	.byte	0x04, 0x0a
        /*031e*/ 	.short	(.L_1535 - .L_1534)
	.align		4
.L_1534:
        /*0320*/ 	.word	index@(.nv.constant0._ZN10layer_norm13ln_bwd_kernelINS_13Kernel_traitsI13__nv_bfloat16S2_S2_S2_fjLj8192ELj1ELj1ELj8ELj16ENS_18Kernel_traits_baseILj8192ES2_S2_S2_S2_fjLj256EEEEELb1ELb1ELb1ELb0EEEvNS_9BwdParamsE)
        /*0324*/ 	.short	0x0210
        /*0326*/ 	.short	0x0128


	//----- nvinfo : EIATTR_SW_WAR
	.align		4
.L_1535:
        /*0328*/ 	.byte	0x04, 0x36
        /*032a*/ 	.short	(.L_1537 - .L_1536)
.L_1536:
        /*032c*/ 	.word	0x00000008
.L_1537:


//--------------------- .nv.info._ZN10layer_norm22ln_bwd_finalize_kernelINS_22Kernel_traits_finalizeILj8192E13__nv_bfloat16S2_S2_S2_fjLb1ELj1024ELj4ENS_18Kernel_traits_baseILj8192ES2_S2_S2_S2_fjLj1024EEEEELb1ELb1EEEvNS_9BwdParamsE --------------------------
	.section	.nv.info._ZN10layer_norm22ln_bwd_finalize_kernelINS_22Kernel_traits_finalizeILj8192E13__nv_bfloat16S2_S2_S2_fjLb1ELj1024ELj4ENS_18Kernel_traits_baseILj8192ES2_S2_S2_S2_fjLj1024EEEEELb1ELb1EEEvNS_9BwdParamsE,"",@"SHT_CUDA_INFO"
	.sectionflags	@""
	.align	4


	//----- nvinfo : EIATTR_CUDA_API_VERSION
	.align		4
        /*0000*/ 	.byte	0x04, 0x37
        /*0002*/ 	.short	(.L_1539 - .L_1538)
.L_1538:
        /*0004*/ 	.word	0x00000082


	//----- nvinfo : EIATTR_KPARAM_INFO
	.align		4
.L_1539:
        /*0008*/ 	.byte	0x04, 0x17
        /*000a*/ 	.short	(.L_1541 - .L_1540)
.L_1540:
        /*000c*/ 	.word	0x00000000
        /*0010*/ 	.short	0x0000
        /*0012*/ 	.short	0x0000
        /*0014*/ 	.byte	0x00, 0xf0, 0xa1, 0x04


	//----- nvinfo : EIATTR_SPARSE_MMA_MASK
	.align		4
.L_1541:
        /*0018*/ 	.byte	0x03, 0x50
        /*001a*/ 	.short	0x0000


	//----- nvinfo : EIATTR_MAXREG_COUNT
	.align		4
        /*001c*/ 	.byte	0x03, 0x1b
        /*001e*/ 	.short	0x0040


	//----- nvinfo : EIATTR_NUM_BARRIERS
	.align		4
        /*0020*/ 	.byte	0x02, 0x4c
        /*0022*/ 	.byte	0x01
	.zero		1


	//----- nvinfo : EIATTR_MERCURY_ISA_VERSION
	.align		4
        /*0024*/ 	.byte	0x03, 0x5f
        /*0026*/ 	.short	0x0101


	//----- nvinfo : EIATTR_COOP_GROUP_MASK_REGIDS
	.align		4
        /*0028*/ 	.byte	0x04, 0x29
        /*002a*/ 	.short	(.L_1543 - .L_1542)


	//   ....[0]....
.L_1542:
        /*002c*/ 	.word	0xffffffff


	//   ....[1]....
        /*0030*/ 	.word	0xffffffff


	//   ....[2]....
        /*0034*/ 	.word	0xffffffff


	//   ....[3]....
        /*0038*/ 	.word	0xffffffff


	//   ....[4]....
        /*003c*/ 	.word	0xffffffff


	//   ....[5]....
        /*0040*/ 	.word	0xffffffff


	//   ....[6]....
        /*0044*/ 	.word	0xffffffff


	//   ....[7]....
        /*0048*/ 	.word	0xffffffff


	//   ....[8]....
        /*004c*/ 	.word	0xffffffff


	//   ....[9]....
        /*0050*/ 	.word	0xffffffff


	//   ....[10]....
        /*0054*/ 	.word	0xffffffff


	//   ....[11]....
        /*0058*/ 	.word	0xffffffff


	//   ....[12]....
        /*005c*/ 	.word	0xffffffff


	//   ....[13]....
        /*0060*/ 	.word	0xffffffff


	//   ....[14]....
        /*0064*/ 	.word	0xffffffff


	//   ....[15]....
        /*0068*/ 	.word	0x05000014


	//   ....[16]....
        /*006c*/ 	.word	0x05000014


	//   ....[17]....
        /*0070*/ 	.word	0x05000014


	//   ....[18]....
        /*0074*/ 	.word	0x05000014


	//   ....[19]....
        /*0078*/ 	.word	0x05000014


	//   ....[20]....
        /*007c*/ 	.word	0x05000014


	//   ....[21]....
        /*0080*/ 	.word	0x05000014


	//   ....[22]....
        /*0084*/ 	.word	0x05000014


	//   ....[23]....
        /*0088*/ 	.word	0x05000014


	//   ....[24]....
        /*008c*/ 	.word	0x05000014


	//   ....[25]....
        /*0090*/ 	.word	0x05000014


	//   ....[26]....
        /*0094*/ 	.word	0x05000014


	//   ....[27]....
        /*0098*/ 	.word	0x05000014


	//   ....[28]....
        /*009c*/ 	.word	0x05000014


	//   ....[29]....
        /*00a0*/ 	.word	0x05000014


	//----- nvinfo : EIATTR_COOP_GROUP_INSTR_OFFSETS
	.align		4
.L_1543:
        /*00a4*/ 	.byte	0x04, 0x28
        /*00a6*/ 	.short	(.L_1545 - .L_1544)


	//   ....[0]....
.L_1544:
        /*00a8*/ 	.word	0x00000ab0


	//   ....[1]....
        /*00ac*/ 	.word	0x00000ac0


	//   ....[2]....
        /*00b0*/ 	.word	0x00000ad0


	//   ....[3]....
        /*00b4*/ 	.word	0x00000b00


	//   ....[4]....
        /*00b8*/ 	.word	0x00000b20


	//   ....[5]....
        /*00bc*/ 	.word	0x00000b30


	//   ....[6]....
        /*00c0*/ 	.word	0x00000b60


	//   ....[7]....
        /*00c4*/ 	.word	0x00000b80


	//   ....[8]....
        /*00c8*/ 	.word	0x00000b90


	//   ....[9]....
        /*00cc*/ 	.word	0x00000bc0


	//   ....[10]....
        /*00d0*/ 	.word	0x00000be0


	//   ....[11]....
        /*00d4*/ 	.word	0x00000bf0


	//   ....[12]....
        /*00d8*/ 	.word	0x00000c20


	//   ....[13]....
        /*00dc*/ 	.word	0x00000c40


	//   ....[14]....
        /*00e0*/ 	.word	0x00000c50


	//   ....[15]....
        /*00e4*/ 	.word	0x00000ee0


	//   ....[16]....
        /*00e8*/ 	.word	0x00000f50


	//   ....[17]....
        /*00ec*/ 	.word	0x00000fc0


	//   ....[18]....
        /*00f0*/ 	.word	0x00001030


	//   ....[19]....
        /*00f4*/ 	.word	0x000010a0


	//   ....[20]....
        /*00f8*/ 	.word	0x00001100


	//   ....[21]....
        /*00fc*/ 	.word	0x00001170


	//   ....[22]....
        /*0100*/ 	.word	0x000011e0


	//   ....[23]....
        /*0104*/ 	.word	0x00001250


	//   ....[24]....
        /*0108*/ 	.word	0x000012c0


	//   ....[25]....
        /*010c*/ 	.word	0x00001320


	//   ....[26]....
        /*0110*/ 	.word	0x00001390


	//   ....[27]....
        /*0114*/ 	.word	0x00001400


	//   ....[28]....
        /*0118*/ 	.word	0x00001470


	//   ....[29]....
        /*011c*/ 	.word	0x000014e0


	//----- nvinfo : EIATTR_EXIT_INSTR_OFFSETS
	.align		4
.L_1545:
        /*0120*/ 	.byte	0x04, 0x1c
        /*0122*/ 	.short	(.L_1547 - .L_1546)


	//   ....[0]....
.L_1546:
        /*0124*/ 	.word	0x00000070


	//   ....[1]....
        /*0128*/ 	.word	0x00000e80


	//----- nvinfo : EIATTR_MAX_THREADS
	.align		4
.L_1547:
        /*012c*/ 	.byte	0x04, 0x05
        /*012e*/ 	.short	(.L_1549 - .L_1548)
.L_1548:
        /*0130*/ 	.word	0x00000400
        /*0134*/ 	.word	0x00000001
        /*0138*/ 	.word	0x00000001


	//----- nvinfo : EIATTR_CRS_STACK_SIZE
	.align		4
.L_1549:
        /*013c*/ 	.byte	0x04, 0x1e
        /*013e*/ 	.short	(.L_1551 - .L_1550)
.L_1550:
        /*0140*/ 	.word	0x00000000


	//----- nvinfo : EIATTR_CBANK_PARAM_SIZE
	.align		4
.L_1551:
        /*0144*/ 	.byte	0x03, 0x19
        /*0146*/ 	.short	0x0128


	//----- nvinfo : EIATTR_PARAM_CBANK
	.align		4
        /*0148*/ 	.byte	0x04, 0x0a
        /*014a*/ 	.short	(.L_1553 - .L_1552)
	.align		4
.L_1552:
        /*014c*/ 	.word	index@(.nv.constant0._ZN10layer_norm22ln_bwd_finalize_kernelINS_22Kernel_traits_finalizeILj8192E13__nv_bfloat16S2_S2_S2_fjLb1ELj1024ELj4ENS_18Kernel_traits_baseILj8192ES2_S2_S2_S2_fjLj1024EEEEELb1ELb1EEEvNS_9BwdParamsE)
        /*0150*/ 	.short	0x0210
        /*0152*/ 	.short	0x0128


	//----- nvinfo : EIATTR_SW_WAR
	.align		4
.L_1553:
        /*0154*/ 	.byte	0x04, 0x36
        /*0156*/ 	.short	(.L_1555 - .L_1554)
.L_1554:
        /*0158*/ 	.word	0x00000008
.L_1555:


//--------------------- .nv.info._ZN10layer_norm13ln_bwd_kernelINS_13Kernel_traitsI13__nv_bfloat16S2_S2_S2_fjLj8192ELj1ELj1ELj8ELj16ENS_18Kernel_traits_baseILj8192ES2_S2_S2_S2_fjLj256EEEEELb1ELb1ELb1ELb1EEEvNS_9BwdParamsE --------------------------
	.section	.nv.info._ZN10layer_norm13ln_bwd_kernelINS_13Kernel_traitsI13__nv_bfloat16S2_S2_S2_fjLj8192ELj1ELj1ELj8ELj16ENS_18Kernel_traits_baseILj8192ES2_S2_S2_S2_fjLj256EEEEELb1ELb1ELb1ELb1EEEvNS_9BwdParamsE,"",@"SHT_CUDA_INFO"
	.sectionflags	@""
	.align	4


	//----- nvinfo : EIATTR_CUDA_API_VERSION
	.align		4
        /*0000*/ 	.byte	0x04, 0x37
        /*0002*/ 	.short	(.L_1557 - .L_1556)
.L_1556:
        /*0004*/ 	.word	0x00000082


	//----- nvinfo : EIATTR_KPARAM_INFO
	.align		4
.L_1557:
        /*0008*/ 	.byte	0x04, 0x17
        /*000a*/ 	.short	(.L_1559 - .L_1558)
.L_1558:
        /*000c*/ 	.word	0x00000000
        /*0010*/ 	.short	0x0000
        /*0012*/ 	.short	0x0000
        /*0014*/ 	.byte	0x00, 0xf0, 0xa1, 0x04


	//----- nvinfo : EIATTR_SPARSE_MMA_MASK
	.align		4
.L_1559:
        /*0018*/ 	.byte	0x03, 0x50
        /*001a*/ 	.short	0x0000


	//----- nvinfo : EIATTR_MAXREG_COUNT
	.align		4
        /*001c*/ 	.byte	0x03, 0x1b
        /*001e*/ 	.short	0x00ff


	//----- nvinfo : EIATTR_NUM_BARRIERS
	.align		4
        /*0020*/ 	.byte	0x02, 0x4c
        /*0022*/ 	.byte	0x01
	.zero		1


	//----- nvinfo : EIATTR_ANNOTATIONS
	.align		4
        /*0024*/ 	.byte	0x04, 0x55
        /*0026*/ 	.short	(.L_1561 - .L_1560)


	//   ....[0]....
.L_1560:
        /* <DEDUP_REMOVED lines=16> */


	//----- nvinfo : EIATTR_MERCURY_ISA_VERSION
	.align		4
.L_1561:
        /*0118*/ 	.byte	0x03, 0x5f
        /*011a*/ 	.short	0x0101


	//----- nvinfo : EIATTR_COOP_GROUP_MASK_REGIDS
	.align		4
        /*011c*/ 	.byte	0x04, 0x29
        /*011e*/ 	.short	(.L_1563 - .L_1562)


	//   ....[0]....
.L_1562:
        /*0120*/ 	.word	0xffffffff


	//   ....[1]....
        /*0124*/ 	.word	0xffffffff


	//   ....[2]....
        /*0128*/ 	.word	0xffffffff


	//   ....[3]....
        /*012c*/ 	.word	0xffffffff


	//   ....[4]....
        /*0130*/ 	.word	0xffffffff


	//   ....[5]....
        /*0134*/ 	.word	0xffffffff


	//   ....[6]....
        /*0138*/ 	.word	0xffffffff


	//   ....[7]....
        /*013c*/ 	.word	0xffffffff


	//   ....[8]....
        /*0140*/ 	.word	0xffffffff


	//   ....[9]....
        /*0144*/ 	.word	0xffffffff


	//   ....[10]....
        /*0148*/ 	.word	0x050000a8


	//   ....[11]....
        /*014c*/ 	.word	0x050000a8


	//   ....[12]....
        /*0150*/ 	.word	0x050000a8


	//   ....[13]....
        /*0154*/ 	.word	0x050000a8


	//   ....[14]....
        /*0158*/ 	.word	0x050000a8


	//   ....[15]....
        /*015c*/ 	.word	0x050000a8


	//   ....[16]....
        /*0160*/ 	.word	0x050000a8


	//   ....[17]....
        /*0164*/ 	.word	0x050000a8


	//   ....[18]....
        /*0168*/ 	.word	0x050000a8


	//   ....[19]....
        /*016c*/ 	.word	0x050000a8


	//----- nvinfo : EIATTR_COOP_GROUP_INSTR_OFFSETS
	.align		4
.L_1563:
        /*0170*/ 	.byte	0x04, 0x28
        /*0172*/ 	.short	(.L_1565 - .L_1564)


	//   ....[0]....
.L_1564:
        /*0174*/ 	.word	0x00002960


	//   ....[1]....
        /*0178*/ 	.word	0x00002980


	//   ....[2]....
        /*017c*/ 	.word	0x000029a0


	//   ....[3]....
        /*0180*/ 	.word	0x000029c0


	//   ....[4]....
        /*0184*/ 	.word	0x000029e0


	//   ....[5]....
        /*0188*/ 	.word	0x00002a00


	//   ....[6]....
        /*018c*/ 	.word	0x00002a20


	//   ....[7]....
        /*0190*/ 	.word	0x00002a40


	//   ....[8]....
        /*0194*/ 	.word	0x00002a50


	//   ....[9]....
        /*0198*/ 	.word	0x00002a70


	//   ....[10]....
        /*019c*/ 	.word	0x00007550


	//   ....[11]....
        /*01a0*/ 	.word	0x000075a0


	//   ....[12]....
        /*01a4*/ 	.word	0x00007600


	//   ....[13]....
        /*01a8*/ 	.word	0x00007650


	//   ....[14]....
        /*01ac*/ 	.word	0x000076b0


	//   ....[15]....
        /*01b0*/ 	.word	0x00007700


	//   ....[16]....
        /*01b4*/ 	.word	0x00007760


	//   ....[17]....
        /*01b8*/ 	.word	0x000077b0


	//   ....[18]....
        /*01bc*/ 	.word	0x00007810


	//   ....[19]....
        /*01c0*/ 	.word	0x00007860


	//----- nvinfo : EIATTR_EXIT_INSTR_OFFSETS
	.align		4
.L_1565:
        /*01c4*/ 	.byte	0x04, 0x1c
        /*01c6*/ 	.short	(.L_1567 - .L_1566)


	//   ....[0]....
.L_1566:
        /*01c8*/ 	.word	0x000074f0


	//----- nvinfo : EIATTR_MAX_THREADS
	.align		4
.L_1567:
        /*01cc*/ 	.byte	0x04, 0x05
        /*01ce*/ 	.short	(.L_1569 - .L_1568)
.L_1568:
        /*01d0*/ 	.word	0x00000100
        /*01d4*/ 	.word	0x00000001
        /*01d8*/ 	.word	0x00000001


	//----- nvinfo : EIATTR_CRS_STACK_SIZE
	.align		4
.L_1569:
        /*01dc*/ 	.byte	0x04, 0x1e
        /*01de*/ 	.short	(.L_1571 - .L_1570)
.L_1570:
        /*01e0*/ 	.word	0x00000000


	//----- nvinfo : EIATTR_CBANK_PARAM_SIZE
	.align		4
.L_1571:
        /*01e4*/ 	.byte	0x03, 0x19
        /*01e6*/ 	.short	0x0128


	//----- nvinfo : EIATTR_PARAM_CBANK
	.align		4
        /*01e8*/ 	.byte	0x04, 0x0a
        /*01ea*/ 	.short	(.L_1573 - .L_1572)
	.align		4
.L_1572:
        /*01ec*/ 	.word	index@(.nv.constant0._ZN10layer_norm13ln_bwd_kernelINS_13Kernel_traitsI13__nv_bfloat16S2_S2_S2_fjLj8192ELj1ELj1ELj8ELj16ENS_18Kernel_traits_baseILj8192ES2_S2_S2_S2_fjLj256EEEEELb1ELb1ELb1ELb1EEEvNS_9BwdParamsE)
        /*01f0*/ 	.short	0x0210
        /*01f2*/ 	.short	0x0128


	//----- nvinfo : EIATTR_SW_WAR
	.align		4
.L_1573:
        /*01f4*/ 	.byte	0x04, 0x36
        /*01f6*/ 	.short	(.L_1575 - .L_1574)
.L_1574:
        /*01f8*/ 	.word	0x00000008
.L_1575:


//--------------------- .nv.info._ZN10layer_norm13ln_bwd_kernelINS_13Kernel_traitsI6__halfS2_S2_S2_fjLj8192ELj1ELj1ELj8ELj16ENS_18Kernel_traits_baseILj8192ES2_S2_S2_S2_fjLj256EEEEELb0ELb0ELb0ELb0EEEvNS_9BwdParamsE --------------------------
	.section	.nv.info._ZN10layer_norm13ln_bwd_kernelINS_13Kernel_traitsI6__halfS2_S2_S2_fjLj8192ELj1ELj1ELj8ELj16ENS_18Kernel_traits_baseILj8192ES2_S2_S2_S2_fjLj256EEEEELb0ELb0ELb0ELb0EEEvNS_9BwdParamsE,"",@"SHT_CUDA_INFO"
	.sectionflags	@""
	.align	4


	//----- nvinfo : EIATTR_CUDA_API_VERSION
	.align		4
        /*0000*/ 	.byte	0x04, 0x37
        /*0002*/ 	.short	(.L_1577 - .L_1576)
.L_1576:
        /*0004*/ 	.word	0x00000082


	//----- nvinfo : EIATTR_KPARAM_INFO
	.align		4
.L_1577:
        /*0008*/ 	.byte	0x04, 0x17
        /*000a*/ 	.short	(.L_1579 - .L_1578)
.L_1578:
        /*000c*/ 	.word	0x00000000
        /*0010*/ 	.short	0x0000
        /*0012*/ 	.short	0x0000
        /*0014*/ 	.byte	0x00, 0xf0, 0xa1, 0x04


	//----- nvinfo : EIATTR_SPARSE_MMA_MASK
	.align		4
.L_1579:
        /*0018*/ 	.byte	0x03, 0x50
        /*001a*/ 	.short	0x0000


	//----- nvinfo : EIATTR_MAXREG_COUNT
	.align		4
        /*001c*/ 	.byte	0x03, 0x1b
        /*001e*/ 	.short	0x00ff


	//----- nvinfo : EIATTR_NUM_BARRIERS
	.align		4
        /*0020*/ 	.byte	0x02, 0x4c
        /*0022*/ 	.byte	0x01
	.zero		1


	//----- nvinfo : EIATTR_MERCURY_ISA_VERSION
	.align		4
        /*0024*/ 	.byte	0x03, 0x5f
        /*0026*/ 	.short	0x0101


	//----- nvinfo : EIATTR_COOP_GROUP_MASK_REGIDS
	.align		4
        /*0028*/ 	.byte	0x04, 0x29
        /*002a*/ 	.short	(.L_1581 - .L_1580)


	//   ....[0]....
.L_1580:
        /*002c*/ 	.word	0xffffffff


	//   ....[1]....
        /*0030*/ 	.word	0xffffffff


	//   ....[2]....
        /*0034*/ 	.word	0xffffffff


	//   ....[3]....
        /*0038*/ 	.word	0xffffffff


	//   ....[4]....
        /*003c*/ 	.word	0xffffffff


	//   ....[5]....
        /*0040*/ 	.word	0xffffffff


	//   ....[6]....
        /*0044*/ 	.word	0xffffffff


	//   ....[7]....
        /*0048*/ 	.word	0xffffffff


	//   ....[8]....
        /*004c*/ 	.word	0xffffffff


	//   ....[9]....
        /*0050*/ 	.word	0xffffffff


	//   ....[10]....
        /*0054*/ 	.word	0x05000086


	//   ....[11]....
        /*0058*/ 	.word	0x05000086


	//   ....[12]....
        /*005c*/ 	.word	0x05000086


	//   ....[13]....
        /*0060*/ 	.word	0x05000086


	//   ....[14]....
        /*0064*/ 	.word	0x05000086


	//   ....[15]....
        /*0068*/ 	.word	0x05000086


	//   ....[16]....
        /*006c*/ 	.word	0x05000086


	//   ....[17]....
        /*0070*/ 	.word	0x05000086


	//   ....[18]....
        /*0074*/ 	.word	0x05000086


	//   ....[19]....
        /*0078*/ 	.word	0x05000086


	//----- nvinfo : EIATTR_COOP_GROUP_INSTR_OFFSETS
	.align		4
.L_1581:
        /*007c*/ 	.byte	0x04, 0x28
        /*007e*/ 	.short	(.L_1583 - .L_1582)


	//   ....[0]....
.L_1582:
        /*0080*/ 	.word	0x00001e90


	//   ....[1]....
        /*0084*/ 	.word	0x00001ea0


	//   ....[2]....
        /*0088*/ 	.word	0x00001ed0


	//   ....[3]....
        /*008c*/ 	.word	0x00001ee0


	//   ....[4]....
        /*0090*/ 	.word	0x00001f10


	//   ....[5]....
        /*0094*/ 	.word	0x00001f20


	//   ....[6]....
        /*0098*/ 	.word	0x00001f50


	//   ....[7]....
        /*009c*/ 	.word	0x00001f60


	//   ....[8]....
        /*00a0*/ 	.word	0x00001f90


	//   ....[9]....
        /*00a4*/ 	.word	0x00001fa0


	//   ....[10]....
        /*00a8*/ 	.word	0x00003ab0


	//   ....[11]....
        /*00ac*/ 	.word	0x00003b00


	//   ....[12]....
        /*00b0*/ 	.word	0x00003b70


	//   ....[13]....
        /*00b4*/ 	.word	0x00003bd0


	//   ....[14]....
        /*00b8*/ 	.word	0x00003c40


	//   ....[15]....
        /*00bc*/ 	.word	0x00003ca0


	//   ....[16]....
        /*00c0*/ 	.word	0x00003d10


	//   ....[17]....
        /*00c4*/ 	.word	0x00003d70


	//   ....[18]....
        /*00c8*/ 	.word	0x00003de0


	//   ....[19]....
        /*00cc*/ 	.word	0x00003e40


	//----- nvinfo : EIATTR_EXIT_INSTR_OFFSETS
	.align		4
.L_1583:
        /*00d0*/ 	.byte	0x04, 0x1c
        /*00d2*/ 	.short	(.L_1585 - .L_1584)


	//   ....[0]....
.L_1584:
        /*00d4*/ 	.word	0x000039c0


	//   ....[1]....
        /*00d8*/ 	.word	0x00003a50


	//----- nvinfo : EIATTR_MAX_THREADS
	.align		4
.L_1585:
        /*00dc*/ 	.byte	0x04, 0x05
        /*00de*/ 	.short	(.L_1587 - .L_1586)
.L_1586:
        /*00e0*/ 	.word	0x00000100
        /*00e4*/ 	.word	0x00000001
        /*00e8*/ 	.word	0x00000001


	//----- nvinfo : EIATTR_CRS_STACK_SIZE
	.align		4
.L_1587:
        /*00ec*/ 	.byte	0x04, 0x1e
        /*00ee*/ 	.short	(.L_1589 - .L_1588)
.L_1588:
        /*00f0*/ 	.word	0x00000000


	//----- nvinfo : EIATTR_CBANK_PARAM_SIZE
	.align		4
.L_1589:
        /*00f4*/ 	.byte	0x03, 0x19
        /*00f6*/ 	.short	0x0128


	//----- nvinfo : EIATTR_PARAM_CBANK
	.align		4
        /*00f8*/ 	.byte	0x04, 0x0a
        /*00fa*/ 	.short	(.L_1591 - .L_1590)
	.align		4
.L_1590:
        /*00fc*/ 	.word	index@(.nv.constant0._ZN10layer_norm13ln_bwd_kernelINS_13Kernel_traitsI6__halfS2_S2_S2_fjLj8192ELj1ELj1ELj8ELj16ENS_18Kernel_traits_baseILj8192ES2_S2_S2_S2_fjLj256EEEEELb0ELb0ELb0ELb0EEEvNS_9BwdParamsE)
        /*0100*/ 	.short	0x0210
        /*0102*/ 	.short	0x0128


	//----- nvinfo : EIATTR_SW_WAR
	.align		4
.L_1591:
        /*0104*/ 	.byte	0x04, 0x36
        /*0106*/ 	.short	(.L_1593 - .L_1592)
.L_1592:
        /*0108*/ 	.word	0x00000008
.L_1593:


//--------------------- .nv.info._ZN10layer_norm13ln_bwd_kernelINS_13Kernel_traitsI6__halfS2_S2_S2_fjLj8192ELj1ELj1ELj8ELj16ENS_18Kernel_traits_baseILj8192ES2_S2_S2_S2_fjLj256EEEEELb0ELb0ELb0ELb1EEEvNS_9BwdParamsE --------------------------
	.section	.nv.info._ZN10layer_norm13ln_bwd_kernelINS_13Kernel_traitsI6__halfS2_S2_S2_fjLj8192ELj1ELj1ELj8ELj16ENS_18Kernel_traits_baseILj8192ES2_S2_S2_S2_fjLj256EEEEELb0ELb0ELb0ELb1EEEvNS_9BwdParamsE,"",@"SHT_CUDA_INFO"
	.sectionflags	@""
	.align	4


	//----- nvinfo : EIATTR_CUDA_API_VERSION
	.align		4
        /*0000*/ 	.byte	0x04, 0x37
        /*0002*/ 	.short	(.L_1595 - .L_1594)
.L_1594:
        /*0004*/ 	.word	0x00000082


	//----- nvinfo : EIATTR_KPARAM_INFO
	.align		4
.L_1595:
        /*0008*/ 	.byte	0x04, 0x17
        /*000a*/ 	.short	(.L_1597 - .L_1596)
.L_1596:
        /*000c*/ 	.word	0x00000000
        /*0010*/ 	.short	0x0000
        /*0012*/ 	.short	0x0000
        /*0014*/ 	.byte	0x00, 0xf0, 0xa1, 0x04


	//----- nvinfo : EIATTR_SPARSE_MMA_MASK
	.align		4
.L_1597:
        /*0018*/ 	.byte	0x03, 0x50
        /*001a*/ 	.short	0x0000


	//----- nvinfo : EIATTR_MAXREG_COUNT
	.align		4
        /*001c*/ 	.byte	0x03, 0x1b
        /*001e*/ 	.short	0x00ff


	//----- nvinfo : EIATTR_NUM_BARRIERS
	.align		4
        /*0020*/ 	.byte	0x02, 0x4c
        /*0022*/ 	.byte	0x01
	.zero		1


	//----- nvinfo : EIATTR_MERCURY_ISA_VERSION
	.align		4
        /*0024*/ 	.byte	0x03, 0x5f
        /*0026*/ 	.short	0x0101


	//----- nvinfo : EIATTR_COOP_GROUP_MASK_REGIDS
	.align		4
        /*0028*/ 	.byte	0x04, 0x29
        /*002a*/ 	.short	(.L_1599 - .L_1598)


	//   ....[0]....
.L_1598:
        /*002c*/ 	.word	0xffffffff


	//   ....[1]....
        /*0030*/ 	.word	0xffffffff


	//   ....[2]....
        /*0034*/ 	.word	0xffffffff


	//   ....[3]....
        /*0038*/ 	.word	0xffffffff


	//   ....[4]....
        /*003c*/ 	.word	0xffffffff


	//   ....[5]....
        /*0040*/ 	.word	0xffffffff


	//   ....[6]....
        /*0044*/ 	.word	0xffffffff


	//   ....[7]....
        /*0048*/ 	.word	0xffffffff


	//   ....[8]....
        /*004c*/ 	.word	0xffffffff


	//   ....[9]....
        /*0050*/ 	.word	0xffffffff


	//   ....[10]....
        /*0054*/ 	.word	0x0500001a


	//   ....[11]....
        /*0058*/ 	.word	0x0500001a


	//   ....[12]....
        /*005c*/ 	.word	0x0500001a


	//   ....[13]....
        /*0060*/ 	.word	0x0500001a


	//   ....[14]....
        /*0064*/ 	.word	0x0500001a


	//   ....[15]....
        /*0068*/ 	.word	0x0500001a


	//   ....[16]....
        /*006c*/ 	.word	0x0500001a


	//   ....[17]....
        /*0070*/ 	.word	0x0500001a


	//   ....[18]....
        /*0074*/ 	.word	0x0500001a


	//   ....[19]....
        /*0078*/ 	.word	0x0500001a


	//----- nvinfo : EIATTR_COOP_GROUP_INSTR_OFFSETS
	.align		4
.L_1599:
        /*007c*/ 	.byte	0x04, 0x28
        /*007e*/ 	.short	(.L_1601 - .L_1600)


	//   ....[0]....
.L_1600:
        /*0080*/ 	.word	0x00001d80


	//   ....[1]....
        /*0084*/ 	.word	0x00001d90


	//   ....[2]....
        /*0088*/ 	.word	0x00001dc0


	//   ....[3]....
        /*008c*/ 	.word	0x00001dd0


	//   ....[4]....
        /*0090*/ 	.word	0x00001e00


	//   ....[5]....
        /*0094*/ 	.word	0x00001e10


	//   ....[6]....
        /*0098*/ 	.word	0x00001e40


	//   ....[7]....
        /*009c*/ 	.word	0x00001e50


	//   ....[8]....
        /*00a0*/ 	.word	0x00001e80


	//   ....[9]....
        /*00a4*/ 	.word	0x00001e90


	//   ....[10]....
        /*00a8*/ 	.word	0x00003a20


	//   ....[11]....
        /*00ac*/ 	.word	0x00003a70


	//   ....[12]....
        /*00b0*/ 	.word	0x00003ae0


	//   ....[13]....
        /*00b4*/ 	.word	0x00003b40


	//   ....[14]....
        /*00b8*/ 	.word	0x00003bb0


	//   ....[15]....
        /*00bc*/ 	.word	0x00003c10


	//   ....[16]....
        /*00c0*/ 	.word	0x00003c80


	//   ....[17]....
        /*00c4*/ 	.word	0x00003ce0


	//   ....[18]....
        /*00c8*/ 	.word	0x00003d50


	//   ....[19]....
        /*00cc*/ 	.word	0x00003db0


	//----- nvinfo : EIATTR_EXIT_INSTR_OFFSETS
	.align		4
.L_1601:
        /*00d0*/ 	.byte	0x04, 0x1c
        /*00d2*/ 	.short	(.L_1603 - .L_1602)


	//   ....[0]....
.L_1602:
        /*00d4*/ 	.word	0x000039c0


	//----- nvinfo : EIATTR_MAX_THREADS
	.align		4
.L_1603:
        /*00d8*/ 	.byte	0x04, 0x05
        /*00da*/ 	.short	(.L_1605 - .L_1604)
.L_1604:
        /*00dc*/ 	.word	0x00000100
        /*00e0*/ 	.word	0x00000001
        /*00e4*/ 	.word	0x00000001


	//----- nvinfo : EIATTR_CRS_STACK_SIZE
	.align		4
.L_1605:
        /*00e8*/ 	.byte	0x04, 0x1e
        /*00ea*/ 	.short	(.L_1607 - .L_1606)
.L_1606:
        /*00ec*/ 	.word	0x00000000


	//----- nvinfo : EIATTR_CBANK_PARAM_SIZE
	.align		4
.L_1607:
        /*00f0*/ 	.byte	0x03, 0x19
        /*00f2*/ 	.short	0x0128


	//----- nvinfo : EIATTR_PARAM_CBANK
	.align		4
        /*00f4*/ 	.byte	0x04, 0x0a
        /*00f6*/ 	.short	(.L_1609 - .L_1608)
	.align		4
.L_1608:
        /*00f8*/ 	.word	index@(.nv.constant0._ZN10layer_norm13ln_bwd_kernelINS_13Kernel_traitsI6__halfS2_S2_S2_fjLj8192ELj1ELj1ELj8ELj16ENS_18Kernel_traits_baseILj8192ES2_S2_S2_S2_fjLj256EEEEELb0ELb0ELb0ELb1EEEvNS_9BwdParamsE)
        /*00fc*/ 	.short	0x0210
        /*00fe*/ 	.short	0x0128


	//----- nvinfo : EIATTR_SW_WAR
	.align		4
.L_1609:
        /*0100*/ 	.byte	0x04, 0x36
        /*0102*/ 	.short	(.L_1611 - .L_1610)
.L_1610:
        /*0104*/ 	.word	0x00000008
.L_1611:


//--------------------- .nv.info._ZN10layer_norm13ln_bwd_kernelINS_13Kernel_traitsI6__halfS2_S2_S2_fjLj8192ELj1ELj1ELj8ELj16ENS_18Kernel_traits_baseILj8192ES2_S2_S2_S2_fjLj256EEEEELb0ELb0ELb1ELb0EEEvNS_9BwdParamsE --------------------------
	.section	.nv.info._ZN10layer_norm13ln_bwd_kernelINS_13Kernel_traitsI6__halfS2_S2_S2_fjLj8192ELj1ELj1ELj8ELj16ENS_18Kernel_traits_baseILj8192ES2_S2_S2_S2_fjLj256EEEEELb0ELb0ELb1ELb0EEEvNS_9BwdParamsE,"",@"SHT_CUDA_INFO"
	.sectionflags	@""
	.align	4


	//----- nvinfo : EIATTR_CUDA_API_VERSION
	.align		4
        /*0000*/ 	.byte	0x04, 0x37
        /*0002*/ 	.short	(.L_1613 - .L_1612)
.L_1612:
        /*0004*/ 	.word	0x00000082


	//----- nvinfo : EIATTR_KPARAM_INFO
	.align		4
.L_1613:
        /*0008*/ 	.byte	0x04, 0x17
        /*000a*/ 	.short	(.L_1615 - .L_1614)
.L_1614:
        /*000c*/ 	.word	0x00000000
        /*0010*/ 	.short	0x0000
        /*0012*/ 	.short	0x0000
        /*0014*/ 	.byte	0x00, 0xf0, 0xa1, 0x04


	//----- nvinfo : EIATTR_SPARSE_MMA_MASK
	.align		4
.L_1615:
        /*0018*/ 	.byte	0x03, 0x50
        /*001a*/ 	.short	0x0000


	//----- nvinfo : EIATTR_MAXREG_COUNT
	.align		4
        /*001c*/ 	.byte	0x03, 0x1b
        /*001e*/ 	.short	0x00ff


	//----- nvinfo : EIATTR_NUM_BARRIERS
	.align		4
        /*0020*/ 	.byte	0x02, 0x4c
        /*0022*/ 	.byte	0x01
	.zero		1


	//----- nvinfo : EIATTR_MERCURY_ISA_VERSION
	.align		4
        /*0024*/ 	.byte	0x03, 0x5f
        /*0026*/ 	.short	0x0101


	//----- nvinfo : EIATTR_COOP_GROUP_MASK_REGIDS
	.align		4
        /*0028*/ 	.byte	0x04, 0x29
        /*002a*/ 	.short	(.L_1617 - .L_1616)


	//   ....[0]....
.L_1616:
        /*002c*/ 	.word	0xffffffff


	//   ....[1]....
        /*0030*/ 	.word	0xffffffff


	//   ....[2]....
        /*0034*/ 	.word	0xffffffff


	//   ....[3]....
        /*0038*/ 	.word	0xffffffff


	//   ....[4]....
        /*003c*/ 	.word	0xffffffff


	//   ....[5]....
        /*0040*/ 	.word	0xffffffff


	//   ....[6]....
        /*0044*/ 	.word	0xffffffff


	//   ....[7]....
        /*0048*/ 	.word	0xffffffff


	//   ....[8]....
        /*004c*/ 	.word	0xffffffff


	//   ....[9]....
        /*0050*/ 	.word	0xffffffff


	//   ....[10]....
        /*0054*/ 	.word	0x0500008a


	//   ....[11]....
        /*0058*/ 	.word	0x0500008a


	//   ....[12]....
        /*005c*/ 	.word	0x0500008a


	//   ....[13]....
        /*0060*/ 	.word	0x0500008a


	//   ....[14]....
        /*0064*/ 	.word	0x0500008a


	//   ....[15]....
        /*0068*/ 	.word	0x0500008a


	//   ....[16]....
        /*006c*/ 	.word	0x0500008a


	//   ....[17]....
        /*0070*/ 	.word	0x0500008a


	//   ....[18]....
        /*0074*/ 	.word	0x0500008a


	//   ....[19]....
        /*0078*/ 	.word	0x0500008a


	//----- nvinfo : EIATTR_COOP_GROUP_INSTR_OFFSETS
	.align		4
.L_1617:
        /*007c*/ 	.byte	0x04, 0x28
        /*007e*/ 	.short	(.L_1619 - .L_1618)


	//   ....[0]....
.L_1618:
        /*0080*/ 	.word	0x00002180


	//   ....[1]....
        /*0084*/ 	.word	0x00002190


	//   ....[2]....
        /*0088*/ 	.word	0x000021c0


	//   ....[3]....
        /*008c*/ 	.word	0x000021d0


	//   ....[4]....
        /*0090*/ 	.word	0x00002200


	//   ....[5]....
        /*0094*/ 	.word	0x00002210


	//   ....[6]....
        /*0098*/ 	.word	0x00002240


	//   ....[7]....
        /*009c*/ 	.word	0x00002250


	//   ....[8]....
        /*00a0*/ 	.word	0x00002280


	//   ....[9]....
        /*00a4*/ 	.word	0x00002290


	//   ....[10]....
        /*00a8*/ 	.word	0x00005200


	//   ....[11]....
        /*00ac*/ 	.word	0x00005250


	//   ....[12]....
        /*00b0*/ 	.word	0x000052c0


	//   ....[13]....
        /*00b4*/ 	.word	0x00005320


	//   ....[14]....
        /*00b8*/ 	.word	0x00005390


	//   ....[15]....
        /*00bc*/ 	.word	0x000053f0


	//   ....[16]....
        /*00c0*/ 	.word	0x00005460


	//   ....[17]....
        /*00c4*/ 	.word	0x000054c0


	//   ....[18]....
        /*00c8*/ 	.word	0x00005530


	//   ....[19]....
        /*00cc*/ 	.word	0x00005590


	//----- nvinfo : EIATTR_EXIT_INSTR_OFFSETS
	.align		4
.L_1619:
        /*00d0*/ 	.byte	0x04, 0x1c
        /*00d2*/ 	.short	(.L_1621 - .L_1620)


	//   ....[0]....
.L_1620:
        /*00d4*/ 	.word	0x00005110


	//   ....[1]....
        /*00d8*/ 	.word	0x000051a0


	//----- nvinfo : EIATTR_MAX_THREADS
	.align		4
.L_1621:
        /*00dc*/ 	.byte	0x04, 0x05
        /*00de*/ 	.short	(.L_1623 - .L_1622)
.L_1622:
        /*00e0*/ 	.word	0x00000100
        /*00e4*/ 	.word	0x00000001
        /*00e8*/ 	.word	0x00000001


	//----- nvinfo : EIATTR_CRS_STACK_SIZE
	.align		4
.L_1623:
        /*00ec*/ 	.byte	0x04, 0x1e
        /*00ee*/ 	.short	(.L_1625 - .L_1624)
.L_1624:
        /*00f0*/ 	.word	0x00000000


	//----- nvinfo : EIATTR_CBANK_PARAM_SIZE
	.align		4
.L_1625:
        /*00f4*/ 	.byte	0x03, 0x19
        /*00f6*/ 	.short	0x0128


	//----- nvinfo : EIATTR_PARAM_CBANK
	.align		4
        /*00f8*/ 	.byte	0x04, 0x0a
        /*00fa*/ 	.short	(.L_1627 - .L_1626)
	.align		4
.L_1626:
        /*00fc*/ 	.word	index@(.nv.constant0._ZN10layer_norm13ln_bwd_kernelINS_13Kernel_traitsI6__halfS2_S2_S2_fjLj8192ELj1ELj1ELj8ELj16ENS_18Kernel_traits_baseILj8192ES2_S2_S2_S2_fjLj256EEEEELb0ELb0ELb1ELb0EEEvNS_9BwdParamsE)
        /*0100*/ 	.short	0x0210
        /*0102*/ 	.short	0x0128


	//----- nvinfo : EIATTR_SW_WAR
	.align		4
.L_1627:
        /*0104*/ 	.byte	0x04, 0x36
        /*0106*/ 	.short	(.L_1629 - .L_1628)
.L_1628:
        /*0108*/ 	.word	0x00000008
.L_1629:


//--------------------- .nv.info._ZN10layer_norm13ln_bwd_kernelINS_13Kernel_traitsI6__halfS2_S2_S2_fjLj8192ELj1ELj1ELj8ELj16ENS_18Kernel_traits_baseILj8192ES2_S2_S2_S2_fjLj256EEEEELb0ELb0ELb1ELb1EEEvNS_9BwdParamsE --------------------------
	.section	.nv.info._ZN10layer_norm13ln_bwd_kernelINS_13Kernel_traitsI6__halfS2_S2_S2_fjLj8192ELj1ELj1ELj8ELj16ENS_18Kernel_traits_baseILj8192ES2_S2_S2_S2_fjLj256EEEEELb0ELb0ELb1ELb1EEEvNS_9BwdParamsE,"",@"SHT_CUDA_INFO"
	.sectionflags	@""
	.align	4


	//----- nvinfo : EIATTR_CUDA_API_VERSION
	.align		4
        /*0000*/ 	.byte	0x04, 0x37
        /*0002*/ 	.short	(.L_1631 - .L_1630)
.L_1630:
        /*0004*/ 	.word	0x00000082


	//----- nvinfo : EIATTR_KPARAM_INFO
	.align		4
.L_1631:
        /*0008*/ 	.byte	0x04, 0x17
        /*000a*/ 	.short	(.L_1633 - .L_1632)
.L_1632:
        /*000c*/ 	.word	0x00000000
        /*0010*/ 	.short	0x0000
        /*0012*/ 	.short	0x0000
        /*0014*/ 	.byte	0x00, 0xf0, 0xa1, 0x04


	//----- nvinfo : EIATTR_SPARSE_MMA_MASK
	.align		4
.L_1633:
        /*0018*/ 	.byte	0x03, 0x50
        /*001a*/ 	.short	0x0000


	//----- nvinfo : EIATTR_MAXREG_COUNT
	.align		4
        /*001c*/ 	.byte	0x03, 0x1b
        /*001e*/ 	.short	0x00ff


	//----- nvinfo : EIATTR_NUM_BARRIERS
	.align		4
        /*0020*/ 	.byte	0x02, 0x4c
        /*0022*/ 	.byte	0x01
	.zero		1


	//----- nvinfo : EIATTR_MERCURY_ISA_VERSION
	.align		4
        /*0024*/ 	.byte	0x03, 0x5f
        /*0026*/ 	.short	0x0101


	//----- nvinfo : EIATTR_COOP_GROUP_MASK_REGIDS
	.align		4
        /*0028*/ 	.byte	0x04, 0x29
        /*002a*/ 	.short	(.L_1635 - .L_1634)


	//   ....[0]....
.L_1634:
        /*002c*/ 	.word	0xffffffff


	//   ....[1]....
        /*0030*/ 	.word	0xffffffff


	//   ....[2]....
        /*0034*/ 	.word	0xffffffff


	//   ....[3]....
        /*0038*/ 	.word	0xffffffff


	//   ....[4]....
        /*003c*/ 	.word	0xffffffff


	//   ....[5]....
        /*0040*/ 	.word	0xffffffff


	//   ....[6]....
        /*0044*/ 	.word	0xffffffff


	//   ....[7]....
        /*0048*/ 	.word	0xffffffff


	//   ....[8]....
        /*004c*/ 	.word	0xffffffff


	//   ....[9]....
        /*0050*/ 	.word	0xffffffff


	//   ....[10]....
        /*0054*/ 	.word	0x05000084


	//   ....[11]....
        /*0058*/ 	.word	0x05000084


	//   ....[12]....
        /*005c*/ 	.word	0x05000084


	//   ....[13]....
        /*0060*/ 	.word	0x05000084


	//   ....[14]....
        /*0064*/ 	.word	0x05000084


	//   ....[15]....
        /*0068*/ 	.word	0x05000084


	//   ....[16]....
        /*006c*/ 	.word	0x05000084


	//   ....[17]....
        /*0070*/ 	.word	0x05000084


	//   ....[18]....
        /*0074*/ 	.word	0x05000084


	//   ....[19]....
        /*0078*/ 	.word	0x05000084


	//----- nvinfo : EIATTR_COOP_GROUP_INSTR_OFFSETS
	.align		4
.L_1635:
        /*007c*/ 	.byte	0x04, 0x28
        /*007e*/ 	.short	(.L_1637 - .L_1636)


	//   ....[0]....
.L_1636:
        /*0080*/ 	.word	0x00001ef0


	//   ....[1]....
        /*0084*/ 	.word	0x00001f00


	//   ....[2]....
        /*0088*/ 	.word	0x00001f30


	//   ....[3]....
        /*008c*/ 	.word	0x00001f40


	//   ....[4]....
        /*0090*/ 	.word	0x00001f70


	//   ....[5]....
        /*0094*/ 	.word	0x00001f80


	//   ....[6]....
        /*0098*/ 	.word	0x00001fb0


	//   ....[7]....
        /*009c*/ 	.word	0x00001fc0


	//   ....[8]....
        /*00a0*/ 	.word	0x00001ff0


	//   ....[9]....
        /*00a4*/ 	.word	0x00002000


	//   ....[10]....
        /*00a8*/ 	.word	0x00004b10


	//   ....[11]....
        /*00ac*/ 	.word	0x00004b60


	//   ....[12]....
        /*00b0*/ 	.word	0x00004bd0


	//   ....[13]....
        /*00b4*/ 	.word	0x00004c30


	//   ....[14]....
        /*00b8*/ 	.word	0x00004ca0


	//   ....[15]....
        /*00bc*/ 	.word	0x00004d00


	//   ....[16]....
        /*00c0*/ 	.word	0x00004d70


	//   ....[17]....
        /*00c4*/ 	.word	0x00004dd0


	//   ....[18]....
        /*00c8*/ 	.word	0x00004e40


	//   ....[19]....
        /*00cc*/ 	.word	0x00004ea0


	//----- nvinfo : EIATTR_EXIT_INSTR_OFFSETS
	.align		4
.L_1637:
        /*00d0*/ 	.byte	0x04, 0x1c
        /*00d2*/ 	.short	(.L_1639 - .L_1638)


	//   ....[0]....
.L_1638:
        /*00d4*/ 	.word	0x00004ab0


	//----- nvinfo : EIATTR_MAX_THREADS
	.align		4
.L_1639:
        /*00d8*/ 	.byte	0x04, 0x05
        /*00da*/ 	.short	(.L_1641 - .L_1640)
.L_1640:
        /*00dc*/ 	.word	0x00000100
        /*00e0*/ 	.word	0x00000001
        /*00e4*/ 	.word	0x00000001


	//----- nvinfo : EIATTR_CRS_STACK_SIZE
	.align		4
.L_1641:
        /*00e8*/ 	.byte	0x04, 0x1e
        /*00ea*/ 	.short	(.L_1643 - .L_1642)
.L_1642:
        /*00ec*/ 	.word	0x00000000


	//----- nvinfo : EIATTR_CBANK_PARAM_SIZE
	.align		4
.L_1643:
        /*00f0*/ 	.byte	0x03, 0x19
        /*00f2*/ 	.short	0x0128


	//----- nvinfo : EIATTR_PARAM_CBANK
	.align		4
        /*00f4*/ 	.byte	0x04, 0x0a
        /*00f6*/ 	.short	(.L_1645 - .L_1644)
	.align		4
.L_1644:
        /*00f8*/ 	.word	index@(.nv.constant0._ZN10layer_norm13ln_bwd_kernelINS_13Kernel_traitsI6__halfS2_S2_S2_fjLj8192ELj1ELj1ELj8ELj16ENS_18Kernel_traits_baseILj8192ES2_S2_S2_S2_fjLj256EEEEELb0ELb0ELb1ELb1EEEvNS_9BwdParamsE)
        /*00fc*/ 	.short	0x0210
        /*00fe*/ 	.short	0x0128


	//----- nvinfo : EIATTR_SW_WAR
	.align		4
.L_1645:
        /*0100*/ 	.byte	0x04, 0x36
        /*0102*/ 	.short	(.L_1647 - .L_1646)
.L_1646:
        /*0104*/ 	.word	0x00000008
.L_1647:


//--------------------- .nv.info._ZN10layer_norm13ln_bwd_kernelINS_13Kernel_traitsI6__halfS2_S2_S2_fjLj8192ELj1ELj1ELj8ELj16ENS_18Kernel_traits_baseILj8192ES2_S2_S2_S2_fjLj256EEEEELb0ELb1ELb0ELb0EEEvNS_9BwdParamsE --------------------------
	.section	.nv.info._ZN10layer_norm13ln_bwd_kernelINS_13Kernel_traitsI6__halfS2_S2_S2_fjLj8192ELj1ELj1ELj8ELj16ENS_18Kernel_traits_baseILj8192ES2_S2_S2_S2_fjLj256EEEEELb0ELb1ELb0ELb0EEEvNS_9BwdParamsE,"",@"SHT_CUDA_INFO"
	.sectionflags	@""
	.align	4


	//----- nvinfo : EIATTR_CUDA_API_VERSION
	.align		4
        /*0000*/ 	.byte	0x04, 0x37
        /*0002*/ 	.short	(.L_1649 - .L_1648)
.L_1648:
        /*0004*/ 	.word	0x00000082


	//----- nvinfo : EIATTR_KPARAM_INFO
	.align		4
.L_1649:
        /*0008*/ 	.byte	0x04, 0x17
        /*000a*/ 	.short	(.L_1651 - .L_1650)
.L_1650:
        /*000c*/ 	.word	0x00000000
        /*0010*/ 	.short	0x0000
        /*0012*/ 	.short	0x0000
        /*0014*/ 	.byte	0x00, 0xf0, 0xa1, 0x04


	//----- nvinfo : EIATTR_SPARSE_MMA_MASK
	.align		4
.L_1651:
        /*0018*/ 	.byte	0x03, 0x50
        /*001a*/ 	.short	0x0000


	//----- nvinfo : EIATTR_MAXREG_COUNT
	.align		4
        /*001c*/ 	.byte	0x03, 0x1b
        /*001e*/ 	.short	0x00ff


	//----- nvinfo : EIATTR_NUM_BARRIERS
	.align		4
        /*0020*/ 	.byte	0x02, 0x4c
        /*0022*/ 	.byte	0x01
	.zero		1


	//----- nvinfo : EIATTR_ANNOTATIONS
	.align		4
        /*0024*/ 	.byte	0x04, 0x55
        /*0026*/ 	.short	(.L_1653 - .L_1652)


	//   ....[0]....
.L_1652:
        /* <DEDUP_REMOVED lines=13> */


	//----- nvinfo : EIATTR_MERCURY_ISA_VERSION
	.align		4
.L_1653:
        /*00e8*/ 	.byte	0x03, 0x5f
        /*00ea*/ 	.short	0x0101


	//----- nvinfo : EIATTR_COOP_GROUP_MASK_REGIDS
	.align		4
        /*00ec*/ 	.byte	0x04, 0x29
        /*00ee*/ 	.short	(.L_1655 - .L_1654)


	//   ....[0]....
.L_1654:
        /*00f0*/ 	.word	0xffffffff


	//   ....[1]....
        /*00f4*/ 	.word	0xffffffff


	//   ....[2]....
        /*00f8*/ 	.word	0xffffffff


	//   ....[3]....
        /*00fc*/ 	.word	0xffffffff


	//   ....[4]....
        /*0100*/ 	.word	0xffffffff


	//   ....[5]....
        /*0104*/ 	.word	0xffffffff


	//   ....[6]....
        /*0108*/ 	.word	0xffffffff


	//   ....[7]....
        /*010c*/ 	.word	0xffffffff


	//   ....[8]....
        /*0110*/ 	.word	0xffffffff


	//   ....[9]....
        /*0114*/ 	.word	0xffffffff


	//   ....[10]....
        /*0118*/ 	.word	0x05000096


	//   ....[11]....
        /*011c*/ 	.word	0x05000096


	//   ....[12]....
        /*0120*/ 	.word	0x05000096


	//   ....[13]....
        /*0124*/ 	.word	0x05000096


	//   ....[14]....
        /*0128*/ 	.word	0x05000096


	//   ....[15]....
        /*012c*/ 	.word	0x05000096


	//   ....[16]....
        /*0130*/ 	.word	0x05000096


	//   ....[17]....
        /*0134*/ 	.word	0x05000096


	//   ....[18]....
        /*0138*/ 	.word	0x05000096


	//   ....[19]....
        /*013c*/ 	.word	0x05000096


	//----- nvinfo : EIATTR_COOP_GROUP_INSTR_OFFSETS
	.align		4
.L_1655:
        /*0140*/ 	.byte	0x04, 0x28
        /*0142*/ 	.short	(.L_1657 - .L_1656)


	//   ....[0]....
.L_1656:
        /*0144*/ 	.word	0x00002430


	//   ....[1]....
        /*0148*/ 	.word	0x00002450


	//   ....[2]....
        /*014c*/ 	.word	0x00002470


	//   ....[3]....
        /*0150*/ 	.word	0x00002490


	//   ....[4]....
        /*0154*/ 	.word	0x000024a0


	//   ....[5]....
        /*0158*/ 	.word	0x000024d0


	//   ....[6]....
        /*015c*/ 	.word	0x000024e0


	//   ....[7]....
        /*0160*/ 	.word	0x00002510


	//   ....[8]....
        /*0164*/ 	.word	0x00002520


	//   ....[9]....
        /*0168*/ 	.word	0x00002540


	//   ....[10]....
        /*016c*/ 	.word	0x000047a0


	//   ....[11]....
        /*0170*/ 	.word	0x000047f0


	//   ....[12]....
        /*0174*/ 	.word	0x00004850


	//   ....[13]....
        /*0178*/ 	.word	0x000048a0


	//   ....[14]....
        /*017c*/ 	.word	0x00004900


	//   ....[15]....
        /*0180*/ 	.word	0x00004950


	//   ....[16]....
        /*0184*/ 	.word	0x000049c0


	//   ....[17]....
        /*0188*/ 	.word	0x00004a20


	//   ....[18]....
        /*018c*/ 	.word	0x00004a80


	//   ....[19]....
        /*0190*/ 	.word	0x00004ad0


	//----- nvinfo : EIATTR_EXIT_INSTR_OFFSETS
	.align		4
.L_1657:
        /*0194*/ 	.byte	0x04, 0x1c
        /*0196*/ 	.short	(.L_1659 - .L_1658)


	//   ....[0]....
.L_1658:
        /*0198*/ 	.word	0x00004670


	//   ....[1]....
        /*019c*/ 	.word	0x00004740


	//----- nvinfo : EIATTR_MAX_THREADS
	.align		4
.L_1659:
        /*01a0*/ 	.byte	0x04, 0x05
        /*01a2*/ 	.short	(.L_1661 - .L_1660)
.L_1660:
        /*01a4*/ 	.word	0x00000100
        /*01a8*/ 	.word	0x00000001
        /*01ac*/ 	.word	0x00000001


	//----- nvinfo : EIATTR_CRS_STACK_SIZE
	.align		4
.L_1661:
        /*01b0*/ 	.byte	0x04, 0x1e
        /*01b2*/ 	.short	(.L_1663 - .L_1662)
.L_1662:
        /*01b4*/ 	.word	0x00000000


	//----- nvinfo : EIATTR_CBANK_PARAM_SIZE
	.align		4
.L_1663:
        /*01b8*/ 	.byte	0x03, 0x19
        /*01ba*/ 	.short	0x0128


	//----- nvinfo : EIATTR_PARAM_CBANK
	.align		4
        /*01bc*/ 	.byte	0x04, 0x0a
        /*01be*/ 	.short	(.L_1665 - .L_1664)
	.align		4
.L_1664:
        /*01c0*/ 	.word	index@(.nv.constant0._ZN10layer_norm13ln_bwd_kernelINS_13Kernel_traitsI6__halfS2_S2_S2_fjLj8192ELj1ELj1ELj8ELj16ENS_18Kernel_traits_baseILj8192ES2_S2_S2_S2_fjLj256EEEEELb0ELb1ELb0ELb0EEEvNS_9BwdParamsE)
        /*01c4*/ 	.short	0x0210
        /*01c6*/ 	.short	0x0128


	//----- nvinfo : EIATTR_SW_WAR
	.align		4
.L_1665:
        /*01c8*/ 	.byte	0x04, 0x36
        /*01ca*/ 	.short	(.L_1667 - .L_1666)
.L_1666:
        /*01cc*/ 	.word	0x00000008
.L_1667:


//--------------------- .nv.info._ZN10layer_norm13ln_bwd_kernelINS_13Kernel_traitsI6__halfS2_S2_S2_fjLj8192ELj1ELj1ELj8ELj16ENS_18Kernel_traits_baseILj8192ES2_S2_S2_S2_fjLj256EEEEELb0ELb1ELb0ELb1EEEvNS_9BwdParamsE --------------------------
	.section	.nv.info._ZN10layer_norm13ln_bwd_kernelINS_13Kernel_traitsI6__halfS2_S2_S2_fjLj8192ELj1ELj1ELj8ELj16ENS_18Kernel_traits_baseILj8192ES2_S2_S2_S2_fjLj256EEEEELb0ELb1ELb0ELb1EEEvNS_9BwdParamsE,"",@"SHT_CUDA_INFO"
	.sectionflags	@""
	.align	4


	//----- nvinfo : EIATTR_CUDA_API_VERSION
	.align		4
        /*0000*/ 	.byte	0x04, 0x37
        /*0002*/ 	.short	(.L_1669 - .L_1668)
.L_1668:
        /*0004*/ 	.word	0x00000082


	//----- nvinfo : EIATTR_KPARAM_INFO
	.align		4
.L_1669:
        /*0008*/ 	.byte	0x04, 0x17
        /*000a*/ 	.short	(.L_1671 - .L_1670)
.L_1670:
        /*000c*/ 	.word	0x00000000
        /*0010*/ 	.short	0x0000
        /*0012*/ 	.short	0x0000
        /*0014*/ 	.byte	0x00, 0xf0, 0xa1, 0x04


	//----- nvinfo : EIATTR_SPARSE_MMA_MASK
	.align		4
.L_1671:
        /*0018*/ 	.byte	0x03, 0x50
        /*001a*/ 	.short	0x0000


	//----- nvinfo : EIATTR_MAXREG_COUNT
	.align		4
        /*001c*/ 	.byte	0x03, 0x1b
        /*001e*/ 	.short	0x00ff


	//----- nvinfo : EIATTR_NUM_BARRIERS
	.align		4
        /*0020*/ 	.byte	0x02, 0x4c
        /*0022*/ 	.byte	0x01
	.zero		1


	//----- nvinfo : EIATTR_ANNOTATIONS
	.align		4
        /*0024*/ 	.byte	0x04, 0x55
        /*0026*/ 	.short	(.L_1673 - .L_1672)


	//   ....[0]....
.L_1672:
        /* <DEDUP_REMOVED lines=10> */


	//----- nvinfo : EIATTR_MERCURY_ISA_VERSION
	.align		4
.L_1673:
        /*00b8*/ 	.byte	0x03, 0x5f
        /*00ba*/ 	.short	0x0101


	//----- nvinfo : EIATTR_COOP_GROUP_MASK_REGIDS
	.align		4
        /*00bc*/ 	.byte	0x04, 0x29
        /*00be*/ 	.short	(.L_1675 - .L_1674)


	//   ....[0]....
.L_1674:
        /*00c0*/ 	.word	0xffffffff


	//   ....[1]....
        /*00c4*/ 	.word	0xffffffff


	//   ....[2]....
        /*00c8*/ 	.word	0xffffffff


	//   ....[3]....
        /*00cc*/ 	.word	0xffffffff


	//   ....[4]....
        /*00d0*/ 	.word	0xffffffff


	//   ....[5]....
        /*00d4*/ 	.word	0xffffffff


	//   ....[6]....
        /*00d8*/ 	.word	0xffffffff


	//   ....[7]....
        /*00dc*/ 	.word	0xffffffff


	//   ....[8]....
        /*00e0*/ 	.word	0xffffffff


	//   ....[9]....
        /*00e4*/ 	.word	0xffffffff


	//   ....[10]....
        /*00e8*/ 	.word	0x0500004a


	//   ....[11]....
        /*00ec*/ 	.word	0x0500004a


	//   ....[12]....
        /*00f0*/ 	.word	0x0500004a


	//   ....[13]....
        /*00f4*/ 	.word	0x0500004a


	//   ....[14]....
        /*00f8*/ 	.word	0x0500004a


	//   ....[15]....
        /*00fc*/ 	.word	0x0500004a


	//   ....[16]....
        /*0100*/ 	.word	0x0500004a


	//   ....[17]....
        /*0104*/ 	.word	0x0500004a


	//   ....[18]....
        /*0108*/ 	.word	0x0500004a


	//   ....[19]....
        /*010c*/ 	.word	0x0500004a


	//----- nvinfo : EIATTR_COOP_GROUP_INSTR_OFFSETS
	.align		4
.L_1675:
        /*0110*/ 	.byte	0x04, 0x28
        /*0112*/ 	.short	(.L_1677 - .L_1676)


	//   ....[0]....
.L_1676:
        /*0114*/ 	.word	0x00002350


	//   ....[1]....
        /*0118*/ 	.word	0x00002370


	//   ....[2]....
        /*011c*/ 	.word	0x00002390


	//   ....[3]....
        /*0120*/ 	.word	0x000023b0


	//   ....[4]....
        /*0124*/ 	.word	0x000023d0


	//   ....[5]....
        /*0128*/ 	.word	0x000023f0


	//   ....[6]....
        /*012c*/ 	.word	0x00002410


	//   ....[7]....
        /*0130*/ 	.word	0x00002430


	//   ....[8]....
        /*0134*/ 	.word	0x00002440


	//   ....[9]....
        /*0138*/ 	.word	0x00002460


	//   ....[10]....
        /*013c*/ 	.word	0x00004790


	//   ....[11]....
        /*0140*/ 	.word	0x000047e0


	//   ....[12]....
        /*0144*/ 	.word	0x00004840


	//   ....[13]....
        /*0148*/ 	.word	0x00004890


	//   ....[14]....
        /*014c*/ 	.word	0x000048f0


	//   ....[15]....
        /*0150*/ 	.word	0x00004940


	//   ....[16]....
        /*0154*/ 	.word	0x000049a0


	//   ....[17]....
        /*0158*/ 	.word	0x000049f0


	//   ....[18]....
        /*015c*/ 	.word	0x00004a50


	//   ....[19]....
        /*0160*/ 	.word	0x00004aa0


	//----- nvinfo : EIATTR_EXIT_INSTR_OFFSETS
	.align		4
.L_1677:
        /*0164*/ 	.byte	0x04, 0x1c
        /*0166*/ 	.short	(.L_1679 - .L_1678)


	//   ....[0]....
.L_1678:
        /*0168*/ 	.word	0x00004730


	//----- nvinfo : EIATTR_MAX_THREADS
	.align		4
.L_1679:
        /*016c*/ 	.byte	0x04, 0x05
        /*016e*/ 	.short	(.L_1681 - .L_1680)
.L_1680:
        /*0170*/ 	.word	0x00000100
        /*0174*/ 	.word	0x00000001
        /*0178*/ 	.word	0x00000001


	//----- nvinfo : EIATTR_CRS_STACK_SIZE
	.align		4
.L_1681:
        /*017c*/ 	.byte	0x04, 0x1e
        /*017e*/ 	.short	(.L_1683 - .L_1682)
.L_1682:
        /*0180*/ 	.word	0x00000000


	//----- nvinfo : EIATTR_CBANK_PARAM_SIZE
	.align		4
.L_1683:
        /*0184*/ 	.byte	0x03, 0x19
        /*0186*/ 	.short	0x0128


	//----- nvinfo : EIATTR_PARAM_CBANK
	.align		4
        /*0188*/ 	.byte	0x04, 0x0a
        /*018a*/ 	.short	(.L_1685 - .L_1684)
	.align		4
.L_1684:
        /*018c*/ 	.word	index@(.nv.constant0._ZN10layer_norm13ln_bwd_kernelINS_13Kernel_traitsI6__halfS2_S2_S2_fjLj8192ELj1ELj1ELj8ELj16ENS_18Kernel_traits_baseILj8192ES2_S2_S2_S2_fjLj256EEEEELb0ELb1ELb0ELb1EEEvNS_9BwdParamsE)
        /*0190*/ 	.short	0x0210
        /*0192*/ 	.short	0x0128


	//----- nvinfo : EIATTR_SW_WAR
	.align		4
.L_1685:
        /*0194*/ 	.byte	0x04, 0x36
        /*0196*/ 	.short	(.L_1687 - .L_1686)
.L_1686:
        /*0198*/ 	.word	0x00000008
.L_1687:


//--------------------- .nv.info._ZN10layer_norm13ln_bwd_kernelINS_13Kernel_traitsI6__halfS2_S2_S2_fjLj8192ELj1ELj1ELj8ELj16ENS_18Kernel_traits_baseILj8192ES2_S2_S2_S2_fjLj256EEEEELb0ELb1ELb1ELb0EEEvNS_9BwdParamsE --------------------------
	.section	.nv.info._ZN10layer_norm13ln_bwd_kernelINS_13Kernel_traitsI6__halfS2_S2_S2_fjLj8192ELj1ELj1ELj8ELj16ENS_18Kernel_traits_baseILj8192ES2_S2_S2_S2_fjLj256EEEEELb0ELb1ELb1ELb0EEEvNS_9BwdParamsE,"",@"SHT_CUDA_INFO"
	.sectionflags	@""
	.align	4


	//----- nvinfo : EIATTR_CUDA_API_VERSION
	.align		4
        /*0000*/ 	.byte	0x04, 0x37
        /*0002*/ 	.short	(.L_1689 - .L_1688)
.L_1688:
        /*0004*/ 	.word	0x00000082


	//----- nvinfo : EIATTR_KPARAM_INFO
	.align		4
.L_1689:
        /*0008*/ 	.byte	0x04, 0x17
        /*000a*/ 	.short	(.L_1691 - .L_1690)
.L_1690:
        /*000c*/ 	.word	0x00000000
        /*0010*/ 	.short	0x0000
        /*0012*/ 	.short	0x0000
        /*0014*/ 	.byte	0x00, 0xf0, 0xa1, 0x04


	//----- nvinfo : EIATTR_SPARSE_MMA_MASK
	.align		4
.L_1691:
        /*0018*/ 	.byte	0x03, 0x50
        /*001a*/ 	.short	0x0000


	//----- nvinfo : EIATTR_MAXREG_COUNT
	.align		4
        /*001c*/ 	.byte	0x03, 0x1b
        /*001e*/ 	.short	0x00ff


	//----- nvinfo : EIATTR_NUM_BARRIERS
	.align		4
        /*0020*/ 	.byte	0x02, 0x4c
        /*0022*/ 	.byte	0x01
	.zero		1


	//----- nvinfo : EIATTR_ANNOTATIONS
	.align		4
        /*0024*/ 	.byte	0x04, 0x55
        /*0026*/ 	.short	(.L_1693 - .L_1692)


	//   ....[0]....
.L_1692:
        /* <DEDUP_REMOVED lines=23> */


	//----- nvinfo : EIATTR_MERCURY_ISA_VERSION
	.align		4
.L_1693:
        /*0188*/ 	.byte	0x03, 0x5f
        /*018a*/ 	.short	0x0101


	//----- nvinfo : EIATTR_COOP_GROUP_MASK_REGIDS
	.align		4
        /*018c*/ 	.byte	0x04, 0x29
        /*018e*/ 	.short	(.L_1695 - .L_1694)


	//   ....[0]....
.L_1694:
        /*0190*/ 	.word	0xffffffff


	//   ....[1]....
        /*0194*/ 	.word	0xffffffff


	//   ....[2]....
        /*0198*/ 	.word	0xffffffff


	//   ....[3]....
        /*019c*/ 	.word	0xffffffff


	//   ....[4]....
        /*01a0*/ 	.word	0xffffffff


	//   ....[5]....
        /*01a4*/ 	.word	0xffffffff


	//   ....[6]....
        /*01a8*/ 	.word	0xffffffff


	//   ....[7]....
        /*01ac*/ 	.word	0xffffffff


	//   ....[8]....
        /*01b0*/ 	.word	0xffffffff


	//   ....[9]....
        /*01b4*/ 	.word	0xffffffff


	//   ....[10]....
        /*01b8*/ 	.word	0x0500009e


	//   ....[11]....
        /*01bc*/ 	.word	0x0500009e


	//   ....[12]....
        /*01c0*/ 	.word	0x0500009e


	//   ....[13]....
        /*01c4*/ 	.word	0x0500009e


	//   ....[14]....
        /*01c8*/ 	.word	0x0500009e


	//   ....[15]....
        /*01cc*/ 	.word	0x0500009e


	//   ....[16]....
        /*01d0*/ 	.word	0x0500009e


	//   ....[17]....
        /*01d4*/ 	.word	0x0500009e


	//   ....[18]....
        /*01d8*/ 	.word	0x0500009e


	//   ....[19]....
        /*01dc*/ 	.word	0x0500009e


	//----- nvinfo : EIATTR_COOP_GROUP_INSTR_OFFSETS
	.align		4
.L_1695:
        /*01e0*/ 	.byte	0x04, 0x28
        /*01e2*/ 	.short	(.L_1697 - .L_1696)


	//   ....[0]....
.L_1696:
        /*01e4*/ 	.word	0x00002870


	//   ....[1]....
        /*01e8*/ 	.word	0x00002890


	//   ....[2]....
        /*01ec*/ 	.word	0x000028b0


	//   ....[3]....
        /*01f0*/ 	.word	0x000028d0


	//   ....[4]....
        /*01f4*/ 	.word	0x000028e0


	//   ....[5]....
        /*01f8*/ 	.word	0x00002910


	//   ....[6]....
        /*01fc*/ 	.word	0x00002920


	//   ....[7]....
        /*0200*/ 	.word	0x00002950


	//   ....[8]....
        /*0204*/ 	.word	0x00002960


	//   ....[9]....
        /*0208*/ 	.word	0x00002980


	//   ....[10]....
        /*020c*/ 	.word	0x00006550


	//   ....[11]....
        /*0210*/ 	.word	0x000065a0


	//   ....[12]....
        /*0214*/ 	.word	0x00006600


	//   ....[13]....
        /*0218*/ 	.word	0x00006650


	//   ....[14]....
        /*021c*/ 	.word	0x000066b0


	//   ....[15]....
        /*0220*/ 	.word	0x00006700


	//   ....[16]....
        /*0224*/ 	.word	0x00006770


	//   ....[17]....
        /*0228*/ 	.word	0x000067d0


	//   ....[18]....
        /*022c*/ 	.word	0x00006830


	//   ....[19]....
        /*0230*/ 	.word	0x00006880


	//----- nvinfo : EIATTR_EXIT_INSTR_OFFSETS
	.align		4
.L_1697:
        /*0234*/ 	.byte	0x04, 0x1c
        /*0236*/ 	.short	(.L_1699 - .L_1698)


	//   ....[0]....
.L_1698:
        /*0238*/ 	.word	0x00006420


	//   ....[1]....
        /*023c*/ 	.word	0x000064f0


	//----- nvinfo : EIATTR_MAX_THREADS
	.align		4
.L_1699:
        /*0240*/ 	.byte	0x04, 0x05
        /*0242*/ 	.short	(.L_1701 - .L_1700)
.L_1700:
        /*0244*/ 	.word	0x00000100
        /*0248*/ 	.word	0x00000001
        /*024c*/ 	.word	0x00000001


	//----- nvinfo : EIATTR_CRS_STACK_SIZE
	.align		4
.L_1701:
        /*0250*/ 	.byte	0x04, 0x1e
        /*0252*/ 	.short	(.L_1703 - .L_1702)
.L_1702:
        /*0254*/ 	.word	0x00000000


	//----- nvinfo : EIATTR_CBANK_PARAM_SIZE
	.align		4
.L_1703:
        /*0258*/ 	.byte	0x03, 0x19
        /*025a*/ 	.short	0x0128


	//----- nvinfo : EIATTR_PARAM_CBANK
	.align		4
        /*025c*/ 	.byte	0x04, 0x0a
        /*025e*/ 	.short	(.L_1705 - .L_1704)
	.align		4
.L_1704:
        /*0260*/ 	.word	index@(.nv.constant0._ZN10layer_norm13ln_bwd_kernelINS_13Kernel_traitsI6__halfS2_S2_S2_fjLj8192ELj1ELj1ELj8ELj16ENS_18Kernel_traits_baseILj8192ES2_S2_S2_S2_fjLj256EEEEELb0ELb1ELb1ELb0EEEvNS_9BwdParamsE)
        /*0264*/ 	.short	0x0210
        /*0266*/ 	.short	0x0128


	//----- nvinfo : EIATTR_SW_WAR
	.align		4
.L_1705:
        /*0268*/ 	.byte	0x04, 0x36
        /*026a*/ 	.short	(.L_1707 - .L_1706)
.L_1706:
        /*026c*/ 	.word	0x00000008
.L_1707:


//--------------------- .nv.info._ZN10layer_norm13ln_bwd_kernelINS_13Kernel_traitsI6__halfS2_S2_S2_fjLj8192ELj1ELj1ELj8ELj16ENS_18Kernel_traits_baseILj8192ES2_S2_S2_S2_fjLj256EEEEELb0ELb1ELb1ELb1EEEvNS_9BwdParamsE --------------------------
	.section	.nv.info._ZN10layer_norm13ln_bwd_kernelINS_13Kernel_traitsI6__halfS2_S2_S2_fjLj8192ELj1ELj1ELj8ELj16ENS_18Kernel_traits_baseILj8192ES2_S2_S2_S2_fjLj256EEEEELb0ELb1ELb1ELb1EEEvNS_9BwdParamsE,"",@"SHT_CUDA_INFO"
	.sectionflags	@""
	.align	4


	//----- nvinfo : EIATTR_CUDA_API_VERSION
	.align		4
        /*0000*/ 	.byte	0x04, 0x37
        /*0002*/ 	.short	(.L_1709 - .L_1708)
.L_1708:
        /*0004*/ 	.word	0x00000082


	//----- nvinfo : EIATTR_KPARAM_INFO
	.align		4
.L_1709:
        /*0008*/ 	.byte	0x04, 0x17
        /*000a*/ 	.short	(.L_1711 - .L_1710)
.L_1710:
        /*000c*/ 	.word	0x00000000
        /*0010*/ 	.short	0x0000
        /*0012*/ 	.short	0x0000
        /*0014*/ 	.byte	0x00, 0xf0, 0xa1, 0x04


	//----- nvinfo : EIATTR_SPARSE_MMA_MASK
	.align		4
.L_1711:
        /*0018*/ 	.byte	0x03, 0x50
        /*001a*/ 	.short	0x0000


	//----- nvinfo : EIATTR_MAXREG_COUNT
	.align		4
        /*001c*/ 	.byte	0x03, 0x1b
        /*001e*/ 	.short	0x00ff


	//----- nvinfo : EIATTR_NUM_BARRIERS
	.align		4
        /*0020*/ 	.byte	0x02, 0x4c
        /*0022*/ 	.byte	0x01
	.zero		1


	//----- nvinfo : EIATTR_ANNOTATIONS
	.align		4
        /*0024*/ 	.byte	0x04, 0x55
        /*0026*/ 	.short	(.L_1713 - .L_1712)


	//   ....[0]....
.L_1712:
        /* <DEDUP_REMOVED lines=8> */


	//----- nvinfo : EIATTR_MERCURY_ISA_VERSION
	.align		4
.L_1713:
        /*0098*/ 	.byte	0x03, 0x5f
        /*009a*/ 	.short	0x0101


	//----- nvinfo : EIATTR_COOP_GROUP_MASK_REGIDS
	.align		4
        /*009c*/ 	.byte	0x04, 0x29
        /*009e*/ 	.short	(.L_1715 - .L_1714)


	//   ....[0]....
.L_1714:
        /*00a0*/ 	.word	0xffffffff


	//   ....[1]....
        /*00a4*/ 	.word	0xffffffff


	//   ....[2]....
        /*00a8*/ 	.word	0xffffffff


	//   ....[3]....
        /*00ac*/ 	.word	0xffffffff


	//   ....[4]....
        /*00b0*/ 	.word	0xffffffff


	//   ....[5]....
        /*00b4*/ 	.word	0xffffffff


	//   ....[6]....
        /*00b8*/ 	.word	0xffffffff


	//   ....[7]....
        /*00bc*/ 	.word	0xffffffff


	//   ....[8]....
        /*00c0*/ 	.word	0xffffffff


	//   ....[9]....
        /*00c4*/ 	.word	0xffffffff


	//   ....[10]....
        /*00c8*/ 	.word	0x050000a8


	//   ....[11]....
        /*00cc*/ 	.word	0x050000a8


	//   ....[12]....
        /*00d0*/ 	.word	0x050000a8


	//   ....[13]....
        /*00d4*/ 	.word	0x050000a8


	//   ....[14]....
        /*00d8*/ 	.word	0x050000a8


	//   ....[15]....
        /*00dc*/ 	.word	0x050000a8


	//   ....[16]....
        /*00e0*/ 	.word	0x050000a8


	//   ....[17]....
        /*00e4*/ 	.word	0x050000a8


	//   ....[18]....
        /*00e8*/ 	.word	0x050000a8


	//   ....[19]....
        /*00ec*/ 	.word	0x050000a8


	//----- nvinfo : EIATTR_COOP_GROUP_INSTR_OFFSETS
	.align		4
.L_1715:
        /*00f0*/ 	.byte	0x04, 0x28
        /*00f2*/ 	.short	(.L_1717 - .L_1716)


	//   ....[0]....
.L_1716:
        /*00f4*/ 	.word	0x00002280


	//   ....[1]....
        /*00f8*/ 	.word	0x000022a0


	//   ....[2]....
        /*00fc*/ 	.word	0x000022c0


	//   ....[3]....
        /*0100*/ 	.word	0x000022e0


	//   ....[4]....
        /*0104*/ 	.word	0x000022f0


	//   ....[5]....
        /*0108*/ 	.word	0x00002320


	//   ....[6]....
        /*010c*/ 	.word	0x00002330


	//   ....[7]....
        /*0110*/ 	.word	0x00002360


	//   ....[8]....
        /*0114*/ 	.word	0x00002370


	//   ....[9]....
        /*0118*/ 	.word	0x00002390


	//   ....[10]....
        /*011c*/ 	.word	0x00005c90


	//   ....[11]....
        /*0120*/ 	.word	0x00005ce0


	//   ....[12]....
        /*0124*/ 	.word	0x00005d40


	//   ....[13]....
        /*0128*/ 	.word	0x00005d90


	//   ....[14]....
        /*012c*/ 	.word	0x00005df0


	//   ....[15]....
        /*0130*/ 	.word	0x00005e40


	//   ....[16]....
        /*0134*/ 	.word	0x00005eb0


	//   ....[17]....
        /*0138*/ 	.word	0x00005f10


	//   ....[18]....
        /*013c*/ 	.word	0x00005f70


	//   ....[19]....
        /*0140*/ 	.word	0x00005fc0


	//----- nvinfo : EIATTR_EXIT_INSTR_OFFSETS
	.align		4
.L_1717:
        /*0144*/ 	.byte	0x04, 0x1c
        /*0146*/ 	.short	(.L_1719 - .L_1718)


	//   ....[0]....
.L_1718:
        /*0148*/ 	.word	0x00005c30


	//----- nvinfo : EIATTR_MAX_THREADS
	.align		4
.L_1719:
        /*014c*/ 	.byte	0x04, 0x05
        /*014e*/ 	.short	(.L_1721 - .L_1720)
.L_1720:
        /*0150*/ 	.word	0x00000100
        /*0154*/ 	.word	0x00000001
        /*0158*/ 	.word	0x00000001


	//----- nvinfo : EIATTR_CRS_STACK_SIZE
	.align		4
.L_1721:
        /*015c*/ 	.byte	0x04, 0x1e
        /*015e*/ 	.short	(.L_1723 - .L_1722)
.L_1722:
        /*0160*/ 	.word	0x00000000


	//----- nvinfo : EIATTR_CBANK_PARAM_SIZE
	.align		4
.L_1723:
        /*0164*/ 	.byte	0x03, 0x19
        /*0166*/ 	.short	0x0128


	//----- nvinfo : EIATTR_PARAM_CBANK
	.align		4
        /*0168*/ 	.byte	0x04, 0x0a
        /*016a*/ 	.short	(.L_1725 - .L_1724)
	.align		4
.L_1724:
        /*016c*/ 	.word	index@(.nv.constant0._ZN10layer_norm13ln_bwd_kernelINS_13Kernel_traitsI6__halfS2_S2_S2_fjLj8192ELj1ELj1ELj8ELj16ENS_18Kernel_traits_baseILj8192ES2_S2_S2_S2_fjLj256EEEEELb0ELb1ELb1ELb1EEEvNS_9BwdParamsE)
        /*0170*/ 	.short	0x0210
        /*0172*/ 	.short	0x0128


	//----- nvinfo : EIATTR_SW_WAR
	.align		4
.L_1725:
        /*0174*/ 	.byte	0x04, 0x36
        /*0176*/ 	.short	(.L_1727 - .L_1726)
.L_1726:
        /*0178*/ 	.word	0x00000008
.L_1727:


//--------------------- .nv.info._ZN10layer_norm13ln_bwd_kernelINS_13Kernel_traitsI6__halfS2_S2_S2_fjLj8192ELj1ELj1ELj8ELj16ENS_18Kernel_traits_baseILj8192ES2_S2_S2_S2_fjLj256EEEEELb1ELb0ELb0ELb0EEEvNS_9BwdParamsE --------------------------
	.section	.nv.info._ZN10layer_norm13ln_bwd_kernelINS_13Kernel_traitsI6__halfS2_S2_S2_fjLj8192ELj1ELj1ELj8ELj16ENS_18Kernel_traits_baseILj8192ES2_S2_S2_S2_fjLj256EEEEELb1ELb0ELb0ELb0EEEvNS_9BwdParamsE,"",@"SHT_CUDA_INFO"
	.sectionflags	@""
	.align	4


	//----- nvinfo : EIATTR_CUDA_API_VERSION
	.align		4
        /*0000*/ 	.byte	0x04, 0x37
        /*0002*/ 	.short	(.L_1729 - .L_1728)
.L_1728:
        /*0004*/ 	.word	0x00000082


	//----- nvinfo : EIATTR_KPARAM_INFO
	.align		4
.L_1729:
        /*0008*/ 	.byte	0x04, 0x17
        /*000a*/ 	.short	(.L_1731 - .L_1730)
.L_1730:
        /*000c*/ 	.word	0x00000000
        /*0010*/ 	.short	0x0000
        /*0012*/ 	.short	0x0000
        /*0014*/ 	.byte	0x00, 0xf0, 0xa1, 0x04


	//----- nvinfo : EIATTR_SPARSE_MMA_MASK
	.align		4
.L_1731:
        /*0018*/ 	.byte	0x03, 0x50
        /*001a*/ 	.short	0x0000


	//----- nvinfo : EIATTR_MAXREG_COUNT
	.align		4
        /*001c*/ 	.byte	0x03, 0x1b
        /*001e*/ 	.short	0x00ff


	//----- nvinfo : EIATTR_NUM_BARRIERS
	.align		4
        /*0020*/ 	.byte	0x02, 0x4c
        /*0022*/ 	.byte	0x01
	.zero		1


	//----- nvinfo : EIATTR_MERCURY_ISA_VERSION
	.align		4
        /*0024*/ 	.byte	0x03, 0x5f
        /*0026*/ 	.short	0x0101


	//----- nvinfo : EIATTR_COOP_GROUP_MASK_REGIDS
	.align		4
        /*0028*/ 	.byte	0x04, 0x29
        /*002a*/ 	.short	(.L_1733 - .L_1732)


	//   ....[0]....
.L_1732:
        /*002c*/ 	.word	0xffffffff


	//   ....[1]....
        /*0030*/ 	.word	0xffffffff


	//   ....[2]....
        /*0034*/ 	.word	0xffffffff


	//   ....[3]....
        /*0038*/ 	.word	0xffffffff


	//   ....[4]....
        /*003c*/ 	.word	0xffffffff


	//   ....[5]....
        /*0040*/ 	.word	0xffffffff


	//   ....[6]....
        /*0044*/ 	.word	0xffffffff


	//   ....[7]....
        /*0048*/ 	.word	0xffffffff


	//   ....[8]....
        /*004c*/ 	.word	0xffffffff


	//   ....[9]....
        /*0050*/ 	.word	0xffffffff


	//   ....[10]....
        /*0054*/ 	.word	0x05000086


	//   ....[11]....
        /*0058*/ 	.word	0x05000086


	//   ....[12]....
        /*005c*/ 	.word	0x05000086


	//   ....[13]....
        /*0060*/ 	.word	0x05000086


	//   ....[14]....
        /*0064*/ 	.word	0x05000086


	//   ....[15]....
        /*0068*/ 	.word	0x05000086


	//   ....[16]....
        /*006c*/ 	.word	0x05000086


	//   ....[17]....
        /*0070*/ 	.word	0x05000086


	//   ....[18]....
        /*0074*/ 	.word	0x05000086


	//   ....[19]....
        /*0078*/ 	.word	0x05000086


	//----- nvinfo : EIATTR_COOP_GROUP_INSTR_OFFSETS
	.align		4
.L_1733:
        /*007c*/ 	.byte	0x04, 0x28
        /*007e*/ 	.short	(.L_1735 - .L_1734)


	//   ....[0]....
.L_1734:
        /*0080*/ 	.word	0x00001f90


	//   ....[1]....
        /*0084*/ 	.word	0x00001fa0


	//   ....[2]....
        /*0088*/ 	.word	0x00001fd0


	//   ....[3]....
        /*008c*/ 	.word	0x00001fe0


	//   ....[4]....
        /*0090*/ 	.word	0x00002010


	//   ....[5]....
        /*0094*/ 	.word	0x00002020


	//   ....[6]....
        /*0098*/ 	.word	0x00002050


	//   ....[7]....
        /*009c*/ 	.word	0x00002060


	//   ....[8]....
        /*00a0*/ 	.word	0x00002090


	//   ....[9]....
        /*00a4*/ 	.word	0x000020a0


	//   ....[10]....
        /*00a8*/ 	.word	0x00004200


	//   ....[11]....
        /*00ac*/ 	.word	0x00004250


	//   ....[12]....
        /*00b0*/ 	.word	0x000042c0


	//   ....[13]....
        /*00b4*/ 	.word	0x00004320


	//   ....[14]....
        /*00b8*/ 	.word	0x00004390


	//   ....[15]....
        /*00bc*/ 	.word	0x000043f0


	//   ....[16]....
        /*00c0*/ 	.word	0x00004460


	//   ....[17]....
        /*00c4*/ 	.word	0x000044c0


	//   ....[18]....
        /*00c8*/ 	.word	0x00004530


	//   ....[19]....
        /*00cc*/ 	.word	0x00004590


	//----- nvinfo : EIATTR_EXIT_INSTR_OFFSETS
	.align		4
.L_1735:
        /*00d0*/ 	.byte	0x04, 0x1c
        /*00d2*/ 	.short	(.L_1737 - .L_1736)


	//   ....[0]....
.L_1736:
        /*00d4*/ 	.word	0x00004110


	//   ....[1]....
        /*00d8*/ 	.word	0x000041a0


	//----- nvinfo : EIATTR_MAX_THREADS
	.align		4
.L_1737:
        /*00dc*/ 	.byte	0x04, 0x05
        /*00de*/ 	.short	(.L_1739 - .L_1738)
.L_1738:
        /*00e0*/ 	.word	0x00000100
        /*00e4*/ 	.word	0x00000001
        /*00e8*/ 	.word	0x00000001


	//----- nvinfo : EIATTR_CRS_STACK_SIZE
	.align		4
.L_1739:
        /*00ec*/ 	.byte	0x04, 0x1e
        /*00ee*/ 	.short	(.L_1741 - .L_1740)
.L_1740:
        /*00f0*/ 	.word	0x00000000


	//----- nvinfo : EIATTR_CBANK_PARAM_SIZE
	.align		4
.L_1741:
        /*00f4*/ 	.byte	0x03, 0x19
        /*00f6*/ 	.short	0x0128


	//----- nvinfo : EIATTR_PARAM_CBANK
	.align		4
        /*00f8*/ 	.byte	0x04, 0x0a
        /*00fa*/ 	.short	(.L_1743 - .L_1742)
	.align		4
.L_1742:
        /*00fc*/ 	.word	index@(.nv.constant0._ZN10layer_norm13ln_bwd_kernelINS_13Kernel_traitsI6__halfS2_S2_S2_fjLj8192ELj1ELj1ELj8ELj16ENS_18Kernel_traits_baseILj8192ES2_S2_S2_S2_fjLj256EEEEELb1ELb0ELb0ELb0EEEvNS_9BwdParamsE)
        /*0100*/ 	.short	0x0210
        /*0102*/ 	.short	0x0128


	//----- nvinfo : EIATTR_SW_WAR
	.align		4
.L_1743:
        /*0104*/ 	.byte	0x04, 0x36
        /*0106*/ 	.short	(.L_1745 - .L_1744)
.L_1744:
        /*0108*/ 	.word	0x00000008
.L_1745:


//--------------------- .nv.info._ZN10layer_norm13ln_bwd_kernelINS_13Kernel_traitsI6__halfS2_S2_S2_fjLj8192ELj1ELj1ELj8ELj16ENS_18Kernel_traits_baseILj8192ES2_S2_S2_S2_fjLj256EEEEELb1ELb0ELb0ELb1EEEvNS_9BwdParamsE --------------------------
	.section	.nv.info._ZN10layer_norm13ln_bwd_kernelINS_13Kernel_traitsI6__halfS2_S2_S2_fjLj8192ELj1ELj1ELj8ELj16ENS_18Kernel_traits_baseILj8192ES2_S2_S2_S2_fjLj256EEEEELb1ELb0ELb0ELb1EEEvNS_9BwdParamsE,"",@"SHT_CUDA_INFO"
	.sectionflags	@""
	.align	4


	//----- nvinfo : EIATTR_CUDA_API_VERSION
	.align		4
        /*0000*/ 	.byte	0x04, 0x37
        /*0002*/ 	.short	(.L_1747 - .L_1746)
.L_1746:
        /*0004*/ 	.word	0x00000082


	//----- nvinfo : EIATTR_KPARAM_INFO
	.align		4
.L_1747:
        /*0008*/ 	.byte	0x04, 0x17
        /*000a*/ 	.short	(.L_1749 - .L_1748)
.L_1748:
        /*000c*/ 	.word	0x00000000
        /*0010*/ 	.short	0x0000
        /*0012*/ 	.short	0x0000
        /*0014*/ 	.byte	0x00, 0xf0, 0xa1, 0x04


	//----- nvinfo : EIATTR_SPARSE_MMA_MASK
	.align		4
.L_1749:
        /*0018*/ 	.byte	0x03, 0x50
        /*001a*/ 	.short	0x0000


	//----- nvinfo : EIATTR_MAXREG_COUNT
	.align		4
        /*001c*/ 	.byte	0x03, 0x1b
        /*001e*/ 	.short	0x00ff


	//----- nvinfo : EIATTR_NUM_BARRIERS
	.align		4
        /*0020*/ 	.byte	0x02, 0x4c
        /*0022*/ 	.byte	0x01
	.zero		1


	//----- nvinfo : EIATTR_MERCURY_ISA_VERSION
	.align		4
        /*0024*/ 	.byte	0x03, 0x5f
        /*0026*/ 	.short	0x0101


	//----- nvinfo : EIATTR_COOP_GROUP_MASK_REGIDS
	.align		4
        /*0028*/ 	.byte	0x04, 0x29
        /*002a*/ 	.short	(.L_1751 - .L_1750)


	//   ....[0]....
.L_1750:
        /*002c*/ 	.word	0xffffffff


	//   ....[1]....
        /*0030*/ 	.word	0xffffffff


	//   ....[2]....
        /*0034*/ 	.word	0xffffffff


	//   ....[3]....
        /*0038*/ 	.word	0xffffffff


	//   ....[4]....
        /*003c*/ 	.word	0xffffffff


	//   ....[5]....
        /*0040*/ 	.word	0xffffffff


	//   ....[6]....
        /*0044*/ 	.word	0xffffffff


	//   ....[7]....
        /*0048*/ 	.word	0xffffffff


	//   ....[8]....
        /*004c*/ 	.word	0xffffffff


	//   ....[9]....
        /*0050*/ 	.word	0xffffffff


	//   ....[10]....
        /*0054*/ 	.word	0x0500001c


	//   ....[11]....
        /*0058*/ 	.word	0x0500001c


	//   ....[12]....
        /*005c*/ 	.word	0x0500001c


	//   ....[13]....
        /*0060*/ 	.word	0x0500001c


	//   ....[14]....
        /*0064*/ 	.word	0x0500001c


	//   ....[15]....
        /*0068*/ 	.word	0x0500001c


	//   ....[16]....
        /*006c*/ 	.word	0x0500001c


	//   ....[17]....
        /*0070*/ 	.word	0x0500001c


	//   ....[18]....
        /*0074*/ 	.word	0x0500001c


	//   ....[19]....
        /*0078*/ 	.word	0x0500001c


	//----- nvinfo : EIATTR_COOP_GROUP_INSTR_OFFSETS
	.align		4
.L_1751:
        /*007c*/ 	.byte	0x04, 0x28
        /*007e*/ 	.short	(.L_1753 - .L_1752)


	//   ....[0]....
.L_1752:
        /*0080*/ 	.word	0x00001e10


	//   ....[1]....
        /*0084*/ 	.word	0x00001e20


	//   ....[2]....
        /*0088*/ 	.word	0x00001e50


	//   ....[3]....
        /*008c*/ 	.word	0x00001e60


	//   ....[4]....
        /*0090*/ 	.word	0x00001e90


	//   ....[5]....
        /*0094*/ 	.word	0x00001ea0


	//   ....[6]....
        /*0098*/ 	.word	0x00001ed0


	//   ....[7]....
        /*009c*/ 	.word	0x00001ee0


	//   ....[8]....
        /*00a0*/ 	.word	0x00001f10


	//   ....[9]....
        /*00a4*/ 	.word	0x00001f20


	//   ....[10]....
        /*00a8*/ 	.word	0x00004010


	//   ....[11]....
        /*00ac*/ 	.word	0x00004060


	//   ....[12]....
        /*00b0*/ 	.word	0x000040d0


	//   ....[13]....
        /*00b4*/ 	.word	0x00004130


	//   ....[14]....
        /*00b8*/ 	.word	0x000041a0


	//   ....[15]....
        /*00bc*/ 	.word	0x00004200


	//   ....[16]....
        /*00c0*/ 	.word	0x00004270


	//   ....[17]....
        /*00c4*/ 	.word	0x000042d0


	//   ....[18]....
        /*00c8*/ 	.word	0x00004340


	//   ....[19]....
        /*00cc*/ 	.word	0x000043a0


	//----- nvinfo : EIATTR_EXIT_INSTR_OFFSETS
	.align		4
.L_1753:
        /*00d0*/ 	.byte	0x04, 0x1c
        /*00d2*/ 	.short	(.L_1755 - .L_1754)


	//   ....[0]....
.L_1754:
        /*00d4*/ 	.word	0x00003fb0


	//----- nvinfo : EIATTR_MAX_THREADS
	.align		4
.L_1755:
        /*00d8*/ 	.byte	0x04, 0x05
        /*00da*/ 	.short	(.L_1757 - .L_1756)
.L_1756:
        /*00dc*/ 	.word	0x00000100
        /*00e0*/ 	.word	0x00000001
        /*00e4*/ 	.word	0x00000001


	//----- nvinfo : EIATTR_CRS_STACK_SIZE
	.align		4
.L_1757:
        /*00e8*/ 	.byte	0x04, 0x1e
        /*00ea*/ 	.short	(.L_1759 - .L_1758)
.L_1758:
        /*00ec*/ 	.word	0x00000000


	//----- nvinfo : EIATTR_CBANK_PARAM_SIZE
	.align		4
.L_1759:
        /*00f0*/ 	.byte	0x03, 0x19
        /*00f2*/ 	.short	0x0128


	//----- nvinfo : EIATTR_PARAM_CBANK
	.align		4
        /*00f4*/ 	.byte	0x04, 0x0a
        /*00f6*/ 	.short	(.L_1761 - .L_1760)
	.align		4
.L_1760:
        /*00f8*/ 	.word	index@(.nv.constant0._ZN10layer_norm13ln_bwd_kernelINS_13Kernel_traitsI6__halfS2_S2_S2_fjLj8192ELj1ELj1ELj8ELj16ENS_18Kernel_traits_baseILj8192ES2_S2_S2_S2_fjLj256EEEEELb1ELb0ELb0ELb1EEEvNS_9BwdParamsE)
        /*00fc*/ 	.short	0x0210
        /*00fe*/ 	.short	0x0128


	//----- nvinfo : EIATTR_SW_WAR
	.align		4
.L_1761:
        /*0100*/ 	.byte	0x04, 0x36
        /*0102*/ 	.short	(.L_1763 - .L_1762)
.L_1762:
        /*0104*/ 	.word	0x00000008
.L_1763:


//--------------------- .nv.info._ZN10layer_norm22ln_bwd_finalize_kernelINS_22Kernel_traits_finalizeILj8192E6__halfS2_S2_S2_fjLb0ELj1024ELj4ENS_18Kernel_traits_baseILj8192ES2_S2_S2_S2_fjLj1024EEEEELb0ELb0EEEvNS_9BwdParamsE --------------------------
	.section	.nv.info._ZN10layer_norm22ln_bwd_finalize_kernelINS_22Kernel_traits_finalizeILj8192E6__halfS2_S2_S2_fjLb0ELj1024ELj4ENS_18Kernel_traits_baseILj8192ES2_S2_S2_S2_fjLj1024EEEEELb0ELb0EEEvNS_9BwdParamsE,"",@"SHT_CUDA_INFO"
	.sectionflags	@""
	.align	4


	//----- nvinfo : EIATTR_CUDA_API_VERSION
	.align		4
        /*0000*/ 	.byte	0x04, 0x37
        /*0002*/ 	.short	(.L_1765 - .L_1764)
.L_1764:
        /*0004*/ 	.word	0x00000082


	//----- nvinfo : EIATTR_KPARAM_INFO
	.align		4
.L_1765:
        /*0008*/ 	.byte	0x04, 0x17
        /*000a*/ 	.short	(.L_1767 - .L_1766)
.L_1766:
        /*000c*/ 	.word	0x00000000
        /*0010*/ 	.short	0x0000
        /*0012*/ 	.short	0x0000
        /*0014*/ 	.byte	0x00, 0xf0, 0xa1, 0x04


	//----- nvinfo : EIATTR_SPARSE_MMA_MASK
	.align		4
.L_1767:
        /*0018*/ 	.byte	0x03, 0x50
        /*001a*/ 	.short	0x0000


	//----- nvinfo : EIATTR_MAXREG_COUNT
	.align		4
        /*001c*/ 	.byte	0x03, 0x1b
        /*001e*/ 	.short	0x0040


	//----- nvinfo : EIATTR_NUM_BARRIERS
	.align		4
        /*0020*/ 	.byte	0x02, 0x4c
        /*0022*/ 	.byte	0x01
	.zero		1


	//----- nvinfo : EIATTR_MERCURY_ISA_VERSION
	.align		4
        /*0024*/ 	.byte	0x03, 0x5f
        /*0026*/ 	.short	0x0101


	//----- nvinfo : EIATTR_COOP_GROUP_MASK_REGIDS
	.align		4
        /*0028*/ 	.byte	0x04, 0x29
        /*002a*/ 	.short	(.L_1769 - .L_1768)


	//   ....[0]....
.L_1768:
        /*002c*/ 	.word	0xffffffff


	//   ....[1]....
        /*0030*/ 	.word	0xffffffff


	//   ....[2]....
        /*0034*/ 	.word	0xffffffff


	//   ....[3]....
        /*0038*/ 	.word	0xffffffff


	//   ....[4]....
        /*003c*/ 	.word	0xffffffff


	//   ....[5]....
        /*0040*/ 	.word	0xffffffff


	//   ....[6]....
        /*0044*/ 	.word	0xffffffff


	//   ....[7]....
        /*0048*/ 	.word	0xffffffff


	//   ....[8]....
        /*004c*/ 	.word	0xffffffff


	//   ....[9]....
        /*0050*/ 	.word	0xffffffff


	//   ....[10]....
        /*0054*/ 	.word	0x05000013


	//   ....[11]....
        /*0058*/ 	.word	0x05000013


	//   ....[12]....
        /*005c*/ 	.word	0x05000013


	//   ....[13]....
        /*0060*/ 	.word	0x05000013


	//   ....[14]....
        /*0064*/ 	.word	0x05000013


	//   ....[15]....
        /*0068*/ 	.word	0x05000013


	//   ....[16]....
        /*006c*/ 	.word	0x05000013


	//   ....[17]....
        /*0070*/ 	.word	0x05000013


	//   ....[18]....
        /*0074*/ 	.word	0x05000013


	//   ....[19]....
        /*0078*/ 	.word	0x05000013


	//----- nvinfo : EIATTR_COOP_GROUP_INSTR_OFFSETS
	.align		4
.L_1769:
        /*007c*/ 	.byte	0x04, 0x28
        /*007e*/ 	.short	(.L_1771 - .L_1770)


	//   ....[0]....
.L_1770:
        /*0080*/ 	.word	0x000008e0


	//   ....[1]....
        /*0084*/ 	.word	0x000008f0


	//   ....[2]....
        /*0088*/ 	.word	0x00000920


	//   ....[3]....
        /*008c*/ 	.word	0x00000930


	//   ....[4]....
        /*0090*/ 	.word	0x00000960


	//   ....[5]....
        /*0094*/ 	.word	0x00000970


	//   ....[6]....
        /*0098*/ 	.word	0x000009a0


	//   ....[7]....
        /*009c*/ 	.word	0x000009b0


	//   ....[8]....
        /*00a0*/ 	.word	0x000009e0


	//   ....[9]....
        /*00a4*/ 	.word	0x000009f0


	//   ....[10]....
        /*00a8*/ 	.word	0x00000c10


	//   ....[11]....
        /*00ac*/ 	.word	0x00000c80


	//   ....[12]....
        /*00b0*/ 	.word	0x00000cf0


	//   ....[13]....
        /*00b4*/ 	.word	0x00000d60


	//   ....[14]....
        /*00b8*/ 	.word	0x00000dd0


	//   ....[15]....
        /*00bc*/ 	.word	0x00000e30


	//   ....[16]....
        /*00c0*/ 	.word	0x00000ea0


	//   ....[17]....
        /*00c4*/ 	.word	0x00000f10


	//   ....[18]....
        /*00c8*/ 	.word	0x00000f80


	//   ....[19]....
        /*00cc*/ 	.word	0x00000ff0


	//----- nvinfo : EIATTR_EXIT_INSTR_OFFSETS
	.align		4
.L_1771:
        /*00d0*/ 	.byte	0x04, 0x1c
        /*00d2*/ 	.short	(.L_1773 - .L_1772)


	//   ....[0]....
.L_1772:
        /*00d4*/ 	.word	0x00000070


	//   ....[1]....
        /*00d8*/ 	.word	0x00000bb0


	//----- nvinfo : EIATTR_MAX_THREADS
	.align		4
.L_1773:
        /*00dc*/ 	.byte	0x04, 0x05
        /*00de*/ 	.short	(.L_1775 - .L_1774)
.L_1774:
        /*00e0*/ 	.word	0x00000400
        /*00e4*/ 	.word	0x00000001
        /*00e8*/ 	.word	0x00000001


	//----- nvinfo : EIATTR_CRS_STACK_SIZE
	.align		4
.L_1775:
        /*00ec*/ 	.byte	0x04, 0x1e
        /*00ee*/ 	.short	(.L_1777 - .L_1776)
.L_1776:
        /*00f0*/ 	.word	0x00000000


	//----- nvinfo : EIATTR_CBANK_PARAM_SIZE
	.align		4
.L_1777:
        /*00f4*/ 	.byte	0x03, 0x19
        /*00f6*/ 	.short	0x0128


	//----- nvinfo : EIATTR_PARAM_CBANK
	.align		4
        /*00f8*/ 	.byte	0x04, 0x0a
        /*00fa*/ 	.short	(.L_1779 - .L_1778)
	.align		4
.L_1778:
        /*00fc*/ 	.word	index@(.nv.constant0._ZN10layer_norm22ln_bwd_finalize_kernelINS_22Kernel_traits_finalizeILj8192E6__halfS2_S2_S2_fjLb0ELj1024ELj4ENS_18Kernel_traits_baseILj8192ES2_S2_S2_S2_fjLj1024EEEEELb0ELb0EEEvNS_9BwdParamsE)
        /*0100*/ 	.short	0x0210
        /*0102*/ 	.short	0x0128


	//----- nvinfo : EIATTR_SW_WAR
	.align		4
.L_1779:
        /*0104*/ 	.byte	0x04, 0x36
        /*0106*/ 	.short	(.L_1781 - .L_1780)
.L_1780:
        /*0108*/ 	.word	0x00000008
.L_1781:


//--------------------- .nv.info._ZN10layer_norm13ln_bwd_kernelINS_13Kernel_traitsI6__halfS2_S2_S2_fjLj8192ELj1ELj1ELj8ELj16ENS_18Kernel_traits_baseILj8192ES2_S2_S2_S2_fjLj256EEEEELb1ELb0ELb1ELb0EEEvNS_9BwdParamsE --------------------------
	.section	.nv.info._ZN10layer_norm13ln_bwd_kernelINS_13Kernel_traitsI6__halfS2_S2_S2_fjLj8192ELj1ELj1ELj8ELj16ENS_18Kernel_traits_baseILj8192ES2_S2_S2_S2_fjLj256EEEEELb1ELb0ELb1ELb0EEEvNS_9BwdParamsE,"",@"SHT_CUDA_INFO"
	.sectionflags	@""
	.align	4


	//----- nvinfo : EIATTR_CUDA_API_VERSION
	.align		4
        /*0000*/ 	.byte	0x04, 0x37
        /*0002*/ 	.short	(.L_1783 - .L_1782)
.L_1782:
        /*0004*/ 	.word	0x00000082


	//----- nvinfo : EIATTR_KPARAM_INFO
	.align		4
.L_1783:
        /*0008*/ 	.byte	0x04, 0x17
        /*000a*/ 	.short	(.L_1785 - .L_1784)
.L_1784:
        /*000c*/ 	.word	0x00000000
        /*0010*/ 	.short	0x0000
        /*0012*/ 	.short	0x0000
        /*0014*/ 	.byte	0x00, 0xf0, 0xa1, 0x04


	//----- nvinfo : EIATTR_SPARSE_MMA_MASK
	.align		4
.L_1785:
        /*0018*/ 	.byte	0x03, 0x50
        /*001a*/ 	.short	0x0000


	//----- nvinfo : EIATTR_MAXREG_COUNT
	.align		4
        /*001c*/ 	.byte	0x03, 0x1b
        /*001e*/ 	.short	0x00ff


	//----- nvinfo : EIATTR_NUM_BARRIERS
	.align		4
        /*0020*/ 	.byte	0x02, 0x4c
        /*0022*/ 	.byte	0x01
	.zero		1


	//----- nvinfo : EIATTR_MERCURY_ISA_VERSION
	.align		4
        /*0024*/ 	.byte	0x03, 0x5f
        /*0026*/ 	.short	0x0101


	//----- nvinfo : EIATTR_COOP_GROUP_MASK_REGIDS
	.align		4
        /*0028*/ 	.byte	0x04, 0x29
        /*002a*/ 	.short	(.L_1787 - .L_1786)


	//   ....[0]....
.L_1786:
        /*002c*/ 	.word	0xffffffff


	//   ....[1]....
        /*0030*/ 	.word	0xffffffff


	//   ....[2]....
        /*0034*/ 	.word	0xffffffff


	//   ....[3]....
        /*0038*/ 	.word	0xffffffff


	//   ....[4]....
        /*003c*/ 	.word	0xffffffff


	//   ....[5]....
        /*0040*/ 	.word	0xffffffff


	//   ....[6]....
        /*0044*/ 	.word	0xffffffff


	//   ....[7]....
        /*0048*/ 	.word	0xffffffff


	//   ....[8]....
        /*004c*/ 	.word	0xffffffff


	//   ....[9]....
        /*0050*/ 	.word	0xffffffff


	//   ....[10]....
        /*0054*/ 	.word	0x0500008a


	//   ....[11]....
        /*0058*/ 	.word	0x0500008a


	//   ....[12]....
        /*005c*/ 	.word	0x0500008a


	//   ....[13]....
        /*0060*/ 	.word	0x0500008a


	//   ....[14]....
        /*0064*/ 	.word	0x0500008a


	//   ....[15]....
        /*0068*/ 	.word	0x0500008a


	//   ....[16]....
        /*006c*/ 	.word	0x0500008a


	//   ....[17]....
        /*0070*/ 	.word	0x0500008a


	//   ....[18]....
        /*0074*/ 	.word	0x0500008a


	//   ....[19]....
        /*0078*/ 	.word	0x0500008a


	//----- nvinfo : EIATTR_COOP_GROUP_INSTR_OFFSETS
	.align		4
.L_1787:
        /*007c*/ 	.byte	0x04, 0x28
        /*007e*/ 	.short	(.L_1789 - .L_1788)


	//   ....[0]....
.L_1788:
        /*0080*/ 	.word	0x000023f0


	//   ....[1]....
        /*0084*/ 	.word	0x00002400


	//   ....[2]....
        /*0088*/ 	.word	0x00002430


	//   ....[3]....
        /*008c*/ 	.word	0x00002440


	//   ....[4]....
        /*0090*/ 	.word	0x00002470


	//   ....[5]....
        /*0094*/ 	.word	0x00002480


	//   ....[6]....
        /*0098*/ 	.word	0x000024b0


	//   ....[7]....
        /*009c*/ 	.word	0x000024c0


	//   ....[8]....
        /*00a0*/ 	.word	0x000024f0


	//   ....[9]....
        /*00a4*/ 	.word	0x00002500


	//   ....[10]....
        /*00a8*/ 	.word	0x00005e40


	//   ....[11]....
        /*00ac*/ 	.word	0x00005e90


	//   ....[12]....
        /*00b0*/ 	.word	0x00005f00


	//   ....[13]....
        /*00b4*/ 	.word	0x00005f60


	//   ....[14]....
        /*00b8*/ 	.word	0x00005fd0


	//   ....[15]....
        /*00bc*/ 	.word	0x00006030


	//   ....[16]....
        /*00c0*/ 	.word	0x000060a0


	//   ....[17]....
        /*00c4*/ 	.word	0x00006100


	//   ....[18]....
        /*00c8*/ 	.word	0x00006170


	//   ....[19]....
        /*00cc*/ 	.word	0x000061d0


	//----- nvinfo : EIATTR_EXIT_INSTR_OFFSETS
	.align		4
.L_1789:
        /*00d0*/ 	.byte	0x04, 0x1c
        /*00d2*/ 	.short	(.L_1791 - .L_1790)


	//   ....[0]....
.L_1790:
        /*00d4*/ 	.word	0x00005d50


	//   ....[1]....
        /*00d8*/ 	.word	0x00005de0


	//----- nvinfo : EIATTR_MAX_THREADS
	.align		4
.L_1791:
        /*00dc*/ 	.byte	0x04, 0x05
        /*00de*/ 	.short	(.L_1793 - .L_1792)
.L_1792:
        /*00e0*/ 	.word	0x00000100
        /*00e4*/ 	.word	0x00000001
        /*00e8*/ 	.word	0x00000001


	//----- nvinfo : EIATTR_CRS_STACK_SIZE
	.align		4
.L_1793:
        /*00ec*/ 	.byte	0x04, 0x1e
        /*00ee*/ 	.short	(.L_1795 - .L_1794)
.L_1794:
        /*00f0*/ 	.word	0x00000000


	//----- nvinfo : EIATTR_CBANK_PARAM_SIZE
	.align		4
.L_1795:
        /*00f4*/ 	.byte	0x03, 0x19
        /*00f6*/ 	.short	0x0128


	//----- nvinfo : EIATTR_PARAM_CBANK
	.align		4
        /*00f8*/ 	.byte	0x04, 0x0a
        /*00fa*/ 	.short	(.L_1797 - .L_1796)
	.align		4
.L_1796:
        /*00fc*/ 	.word	index@(.nv.constant0._ZN10layer_norm13ln_bwd_kernelINS_13Kernel_traitsI6__halfS2_S2_S2_fjLj8192ELj1ELj1ELj8ELj16ENS_18Kernel_traits_baseILj8192ES2_S2_S2_S2_fjLj256EEEEELb1ELb0ELb1ELb0EEEvNS_9BwdParamsE)
        /*0100*/ 	.short	0x0210
        /*0102*/ 	.short	0x0128


	//----- nvinfo : EIATTR_SW_WAR
	.align		4
.L_1797:
        /*0104*/ 	.byte	0x04, 0x36
        /*0106*/ 	.short	(.L_1799 - .L_1798)
.L_1798:
        /*0108*/ 	.word	0x00000008
.L_1799:


//--------------------- .nv.info._ZN10layer_norm22ln_bwd_finalize_kernelINS_22Kernel_traits_finalizeILj8192E6__halfS2_S2_S2_fjLb0ELj1024ELj4ENS_18Kernel_traits_baseILj8192ES2_S2_S2_S2_fjLj1024EEEEELb0ELb1EEEvNS_9BwdParamsE --------------------------
	.section	.nv.info._ZN10layer_norm22ln_bwd_finalize_kernelINS_22Kernel_traits_finalizeILj8192E6__halfS2_S2_S2_fjLb0ELj1024ELj4ENS_18Kernel_traits_baseILj8192ES2_S2_S2_S2_fjLj1024EEEEELb0ELb1EEEvNS_9BwdParamsE,"",@"SHT_CUDA_INFO"
	.sectionflags	@""
	.align	4


	//----- nvinfo : EIATTR_CUDA_API_VERSION
	.align		4
        /*0000*/ 	.byte	0x04, 0x37
        /*0002*/ 	.short	(.L_1801 - .L_1800)
.L_1800:
        /*0004*/ 	.word	0x00000082


	//----- nvinfo : EIATTR_KPARAM_INFO
	.align		4
.L_1801:
        /*0008*/ 	.byte	0x04, 0x17
        /*000a*/ 	.short	(.L_1803 - .L_1802)
.L_1802:
        /*000c*/ 	.word	0x00000000
        /*0010*/ 	.short	0x0000
        /*0012*/ 	.short	0x0000
        /*0014*/ 	.byte	0x00, 0xf0, 0xa1, 0x04


	//----- nvinfo : EIATTR_SPARSE_MMA_MASK
	.align		4
.L_1803:
        /*0018*/ 	.byte	0x03, 0x50
        /*001a*/ 	.short	0x0000


	//----- nvinfo : EIATTR_MAXREG_COUNT
	.align		4
        /*001c*/ 	.byte	0x03, 0x1b
        /*001e*/ 	.short	0x0040


	//----- nvinfo : EIATTR_NUM_BARRIERS
	.align		4
        /*0020*/ 	.byte	0x02, 0x4c
        /*0022*/ 	.byte	0x01
	.zero		1


	//----- nvinfo : EIATTR_MERCURY_ISA_VERSION
	.align		4
        /*0024*/ 	.byte	0x03, 0x5f
        /*0026*/ 	.short	0x0101


	//----- nvinfo : EIATTR_COOP_GROUP_MASK_REGIDS
	.align		4
        /*0028*/ 	.byte	0x04, 0x29
        /*002a*/ 	.short	(.L_1805 - .L_1804)


	//   ....[0]....
.L_1804:
        /*002c*/ 	.word	0xffffffff


	//   ....[1]....
        /*0030*/ 	.word	0xffffffff


	//   ....[2]....
        /*0034*/ 	.word	0xffffffff


	//   ....[3]....
        /*0038*/ 	.word	0xffffffff


	//   ....[4]....
        /*003c*/ 	.word	0xffffffff


	//   ....[5]....
        /*0040*/ 	.word	0xffffffff


	//   ....[6]....
        /*0044*/ 	.word	0xffffffff


	//   ....[7]....
        /*0048*/ 	.word	0xffffffff


	//   ....[8]....
        /*004c*/ 	.word	0xffffffff


	//   ....[9]....
        /*0050*/ 	.word	0xffffffff


	//   ....[10]....
        /*0054*/ 	.word	0x05000011


	//   ....[11]....
        /*0058*/ 	.word	0x05000011


	//   ....[12]....
        /*005c*/ 	.word	0x05000011


	//   ....[13]....
        /*0060*/ 	.word	0x05000011


	//   ....[14]....
        /*0064*/ 	.word	0x05000011


	//   ....[15]....
        /*0068*/ 	.word	0x05000011


	//   ....[16]....
        /*006c*/ 	.word	0x05000011


	//   ....[17]....
        /*0070*/ 	.word	0x05000011


	//   ....[18]....
        /*0074*/ 	.word	0x05000011


	//   ....[19]....
        /*0078*/ 	.word	0x05000011


	//----- nvinfo : EIATTR_COOP_GROUP_INSTR_OFFSETS
	.align		4
.L_1805:
        /*007c*/ 	.byte	0x04, 0x28
        /*007e*/ 	.short	(.L_1807 - .L_1806)


	//   ....[0]....
.L_1806:
        /*0080*/ 	.word	0x000008e0


	//   ....[1]....
        /*0084*/ 	.word	0x000008f0


	//   ....[2]....
        /*0088*/ 	.word	0x00000920


	//   ....[3]....
        /*008c*/ 	.word	0x00000930


	//   ....[4]....
        /*0090*/ 	.word	0x00000960


	//   ....[5]....
        /*0094*/ 	.word	0x00000970


	//   ....[6]....
        /*0098*/ 	.word	0x000009a0


	//   ....[7]....
        /*009c*/ 	.word	0x000009b0


	//   ....[8]....
        /*00a0*/ 	.word	0x000009e0


	//   ....[9]....
        /*00a4*/ 	.word	0x000009f0


	//   ....[10]....
        /*00a8*/ 	.word	0x00000bf0


	//   ....[11]....
        /*00ac*/ 	.word	0x00000c60


	//   ....[12]....
        /*00b0*/ 	.word	0x00000cd0


	//   ....[13]....
        /*00b4*/ 	.word	0x00000d40


	//   ....[14]....
        /*00b8*/ 	.word	0x00000db0


	//   ....[15]....
        /*00bc*/ 	.word	0x00000e10


	//   ....[16]....
        /*00c0*/ 	.word	0x00000e80


	//   ....[17]....
        /*00c4*/ 	.word	0x00000ef0


	//   ....[18]....
        /*00c8*/ 	.word	0x00000f60


	//   ....[19]....
        /*00cc*/ 	.word	0x00000fd0


	//----- nvinfo : EIATTR_EXIT_INSTR_OFFSETS
	.align		4
.L_1807:
        /*00d0*/ 	.byte	0x04, 0x1c
        /*00d2*/ 	.short	(.L_1809 - .L_1808)


	//   ....[0]....
.L_1808:
        /*00d4*/ 	.word	0x00000070


	//   ....[1]....
        /*00d8*/ 	.word	0x00000b90


	//----- nvinfo : EIATTR_MAX_THREADS
	.align		4
.L_1809:
        /*00dc*/ 	.byte	0x04, 0x05
        /*00de*/ 	.short	(.L_1811 - .L_1810)
.L_1810:
        /*00e0*/ 	.word	0x00000400
        /*00e4*/ 	.word	0x00000001
        /*00e8*/ 	.word	0x00000001


	//----- nvinfo : EIATTR_CRS_STACK_SIZE
	.align		4
.L_1811:
        /*00ec*/ 	.byte	0x04, 0x1e
        /*00ee*/ 	.short	(.L_1813 - .L_1812)
.L_1812:
        /*00f0*/ 	.word	0x00000000


	//----- nvinfo : EIATTR_CBANK_PARAM_SIZE
	.align		4
.L_1813:
        /*00f4*/ 	.byte	0x03, 0x19
        /*00f6*/ 	.short	0x0128


	//----- nvinfo : EIATTR_PARAM_CBANK
	.align		4
        /*00f8*/ 	.byte	0x04, 0x0a
        /*00fa*/ 	.short	(.L_1815 - .L_1814)
	.align		4
.L_1814:
        /*00fc*/ 	.word	index@(.nv.constant0._ZN10layer_norm22ln_bwd_finalize_kernelINS_22Kernel_traits_finalizeILj8192E6__halfS2_S2_S2_fjLb0ELj1024ELj4ENS_18Kernel_traits_baseILj8192ES2_S2_S2_S2_fjLj1024EEEEELb0ELb1EEEvNS_9BwdParamsE)
        /*0100*/ 	.short	0x0210
        /*0102*/ 	.short	0x0128


	//----- nvinfo : EIATTR_SW_WAR
	.align		4
.L_1815:
        /*0104*/ 	.byte	0x04, 0x36
        /*0106*/ 	.short	(.L_1817 - .L_1816)
.L_1816:
        /*0108*/ 	.word	0x00000008
.L_1817:


//--------------------- .nv.info._ZN10layer_norm13ln_bwd_kernelINS_13Kernel_traitsI6__halfS2_S2_S2_fjLj8192ELj1ELj1ELj8ELj16ENS_18Kernel_traits_baseILj8192ES2_S2_S2_S2_fjLj256EEEEELb1ELb0ELb1ELb1EEEvNS_9BwdParamsE --------------------------
	.section	.nv.info._ZN10layer_norm13ln_bwd_kernelINS_13Kernel_traitsI6__halfS2_S2_S2_fjLj8192ELj1ELj1ELj8ELj16ENS_18Kernel_traits_baseILj8192ES2_S2_S2_S2_fjLj256EEEEELb1ELb0ELb1ELb1EEEvNS_9BwdParamsE,"",@"SHT_CUDA_INFO"
	.sectionflags	@""
	.align	4


	//----- nvinfo : EIATTR_CUDA_API_VERSION
	.align		4
        /*0000*/ 	.byte	0x04, 0x37
        /*0002*/ 	.short	(.L_1819 - .L_1818)
.L_1818:
        /*0004*/ 	.word	0x00000082


	//----- nvinfo : EIATTR_KPARAM_INFO
	.align		4
.L_1819:
        /*0008*/ 	.byte	0x04, 0x17
        /*000a*/ 	.short	(.L_1821 - .L_1820)
.L_1820:
        /*000c*/ 	.word	0x00000000
        /*0010*/ 	.short	0x0000
        /*0012*/ 	.short	0x0000
        /*0014*/ 	.byte	0x00, 0xf0, 0xa1, 0x04


	//----- nvinfo : EIATTR_SPARSE_MMA_MASK
	.align		4
.L_1821:
        /*0018*/ 	.byte	0x03, 0x50
        /*001a*/ 	.short	0x0000


	//----- nvinfo : EIATTR_MAXREG_COUNT
	.align		4
        /*001c*/ 	.byte	0x03, 0x1b
        /*001e*/ 	.short	0x00ff


	//----- nvinfo : EIATTR_NUM_BARRIERS
	.align		4
        /*0020*/ 	.byte	0x02, 0x4c
        /*0022*/ 	.byte	0x01
	.zero		1


	//----- nvinfo : EIATTR_MERCURY_ISA_VERSION
	.align		4
        /*0024*/ 	.byte	0x03, 0x5f
        /*0026*/ 	.short	0x0101


	//----- nvinfo : EIATTR_COOP_GROUP_MASK_REGIDS
	.align		4
        /*0028*/ 	.byte	0x04, 0x29
        /*002a*/ 	.short	(.L_1823 - .L_1822)


	//   ....[0]....
.L_1822:
        /*002c*/ 	.word	0xffffffff


	//   ....[1]....
        /*0030*/ 	.word	0xffffffff


	//   ....[2]....
        /*0034*/ 	.word	0xffffffff


	//   ....[3]....
        /*0038*/ 	.word	0xffffffff


	//   ....[4]....
        /*003c*/ 	.word	0xffffffff


	//   ....[5]....
        /*0040*/ 	.word	0xffffffff


	//   ....[6]....
        /*0044*/ 	.word	0xffffffff


	//   ....[7]....
        /*0048*/ 	.word	0xffffffff


	//   ....[8]....
        /*004c*/ 	.word	0xffffffff


	//   ....[9]....
        /*0050*/ 	.word	0xffffffff


	//   ....[10]....
        /*0054*/ 	.word	0x05000086


	//   ....[11]....
        /*0058*/ 	.word	0x05000086


	//   ....[12]....
        /*005c*/ 	.word	0x05000086


	//   ....[13]....
        /*0060*/ 	.word	0x05000086


	//   ....[14]....
        /*0064*/ 	.word	0x05000086


	//   ....[15]....
        /*0068*/ 	.word	0x05000086


	//   ....[16]....
        /*006c*/ 	.word	0x05000086


	//   ....[17]....
        /*0070*/ 	.word	0x05000086


	//   ....[18]....
        /*0074*/ 	.word	0x05000086


	//   ....[19]....
        /*0078*/ 	.word	0x05000086


	//----- nvinfo : EIATTR_COOP_GROUP_INSTR_OFFSETS
	.align		4
.L_1823:
        /*007c*/ 	.byte	0x04, 0x28
        /*007e*/ 	.short	(.L_1825 - .L_1824)


	//   ....[0]....
.L_1824:
        /*0080*/ 	.word	0x000021c0


	//   ....[1]....
        /*0084*/ 	.word	0x000021d0


	//   ....[2]....
        /*0088*/ 	.word	0x00002200


	//   ....[3]....
        /*008c*/ 	.word	0x00002210


	//   ....[4]....
        /*0090*/ 	.word	0x00002240


	//   ....[5]....
        /*0094*/ 	.word	0x00002250


	//   ....[6]....
        /*0098*/ 	.word	0x00002280


	//   ....[7]....
        /*009c*/ 	.word	0x00002290


	//   ....[8]....
        /*00a0*/ 	.word	0x000022c0


	//   ....[9]....
        /*00a4*/ 	.word	0x000022d0


	//   ....[10]....
        /*00a8*/ 	.word	0x000057a0


	//   ....[11]....
        /*00ac*/ 	.word	0x000057f0


	//   ....[12]....
        /*00b0*/ 	.word	0x00005860


	//   ....[13]....
        /*00b4*/ 	.word	0x000058c0


	//   ....[14]....
        /*00b8*/ 	.word	0x00005930


	//   ....[15]....
        /*00bc*/ 	.word	0x00005990


	//   ....[16]....
        /*00c0*/ 	.word	0x00005a00


	//   ....[17]....
        /*00c4*/ 	.word	0x00005a60


	//   ....[18]....
        /*00c8*/ 	.word	0x00005ad0


	//   ....[19]....
        /*00cc*/ 	.word	0x00005b30


	//----- nvinfo : EIATTR_EXIT_INSTR_OFFSETS
	.align		4
.L_1825:
        /*00d0*/ 	.byte	0x04, 0x1c
        /*00d2*/ 	.short	(.L_1827 - .L_1826)


	//   ....[0]....
.L_1826:
        /*00d4*/ 	.word	0x00005740


	//----- nvinfo : EIATTR_MAX_THREADS
	.align		4
.L_1827:
        /*00d8*/ 	.byte	0x04, 0x05
        /*00da*/ 	.short	(.L_1829 - .L_1828)
.L_1828:
        /*00dc*/ 	.word	0x00000100
        /*00e0*/ 	.word	0x00000001
        /*00e4*/ 	.word	0x00000001


	//----- nvinfo : EIATTR_CRS_STACK_SIZE
	.align		4
.L_1829:
        /*00e8*/ 	.byte	0x04, 0x1e
        /*00ea*/ 	.short	(.L_1831 - .L_1830)
.L_1830:
        /*00ec*/ 	.word	0x00000000


	//----- nvinfo : EIATTR_CBANK_PARAM_SIZE
	.align		4
.L_1831:
        /*00f0*/ 	.byte	0x03, 0x19
        /*00f2*/ 	.short	0x0128


	//----- nvinfo : EIATTR_PARAM_CBANK
	.align		4
        /*00f4*/ 	.byte	0x04, 0x0a
        /*00f6*/ 	.short	(.L_1833 - .L_1832)
	.align		4
.L_1832:
        /*00f8*/ 	.word	index@(.nv.constant0._ZN10layer_norm13ln_bwd_kernelINS_13Kernel_traitsI6__halfS2_S2_S2_fjLj8192ELj1ELj1ELj8ELj16ENS_18Kernel_traits_baseILj8192ES2_S2_S2_S2_fjLj256EEEEELb1ELb0ELb1ELb1EEEvNS_9BwdParamsE)
        /*00fc*/ 	.short	0x0210
        /*00fe*/ 	.short	0x0128


	//----- nvinfo : EIATTR_SW_WAR
	.align		4
.L_1833:
        /*0100*/ 	.byte	0x04, 0x36
        /*0102*/ 	.short	(.L_1835 - .L_1834)
.L_1834:
        /*0104*/ 	.word	0x00000008
.L_1835:


//--------------------- .nv.info._ZN10layer_norm13ln_bwd_kernelINS_13Kernel_traitsI6__halfS2_S2_S2_fjLj8192ELj1ELj1ELj8ELj16ENS_18Kernel_traits_baseILj8192ES2_S2_S2_S2_fjLj256EEEEELb1ELb1ELb0ELb0EEEvNS_9BwdParamsE --------------------------
	.section	.nv.info._ZN10layer_norm13ln_bwd_kernelINS_13Kernel_traitsI6__halfS2_S2_S2_fjLj8192ELj1ELj1ELj8ELj16ENS_18Kernel_traits_baseILj8192ES2_S2_S2_S2_fjLj256EEEEELb1ELb1ELb0ELb0EEEvNS_9BwdParamsE,"",@"SHT_CUDA_INFO"
	.sectionflags	@""
	.align	4


	//----- nvinfo : EIATTR_CUDA_API_VERSION
	.align		4
        /*0000*/ 	.byte	0x04, 0x37
        /*0002*/ 	.short	(.L_1837 - .L_1836)
.L_1836:
        /*0004*/ 	.word	0x00000082


	//----- nvinfo : EIATTR_KPARAM_INFO
	.align		4
.L_1837:
        /*0008*/ 	.byte	0x04, 0x17
        /*000a*/ 	.short	(.L_1839 - .L_1838)
.L_1838:
        /*000c*/ 	.word	0x00000000
        /*0010*/ 	.short	0x0000
        /*0012*/ 	.short	0x0000
        /*0014*/ 	.byte	0x00, 0xf0, 0xa1, 0x04


	//----- nvinfo : EIATTR_SPARSE_MMA_MASK
	.align		4
.L_1839:
        /*0018*/ 	.byte	0x03, 0x50
        /*001a*/ 	.short	0x0000


	//----- nvinfo : EIATTR_MAXREG_COUNT
	.align		4
        /*001c*/ 	.byte	0x03, 0x1b
        /*001e*/ 	.short	0x00ff


	//----- nvinfo : EIATTR_NUM_BARRIERS
	.align		4
        /*0020*/ 	.byte	0x02, 0x4c
        /*0022*/ 	.byte	0x01
	.zero		1


	//----- nvinfo : EIATTR_ANNOTATIONS
	.align		4
        /*0024*/ 	.byte	0x04, 0x55
        /*0026*/ 	.short	(.L_1841 - .L_1840)


	//   ....[0]....
.L_1840:
        /* <DEDUP_REMOVED lines=24> */


	//----- nvinfo : EIATTR_MERCURY_ISA_VERSION
	.align		4
.L_1841:
        /*0198*/ 	.byte	0x03, 0x5f
        /*019a*/ 	.short	0x0101


	//----- nvinfo : EIATTR_COOP_GROUP_MASK_REGIDS
	.align		4
        /*019c*/ 	.byte	0x04, 0x29
        /*019e*/ 	.short	(.L_1843 - .L_1842)


	//   ....[0]....
.L_1842:
        /*01a0*/ 	.word	0xffffffff


	//   ....[1]....
        /*01a4*/ 	.word	0xffffffff


	//   ....[2]....
        /*01a8*/ 	.word	0xffffffff


	//   ....[3]....
        /*01ac*/ 	.word	0xffffffff


	//   ....[4]....
        /*01b0*/ 	.word	0xffffffff


	//   ....[5]....
        /*01b4*/ 	.word	0xffffffff


	//   ....[6]....
        /*01b8*/ 	.word	0xffffffff


	//   ....[7]....
        /*01bc*/ 	.word	0xffffffff


	//   ....[8]....
        /*01c0*/ 	.word	0xffffffff


	//   ....[9]....
        /*01c4*/ 	.word	0xffffffff


	//   ....[10]....
        /*01c8*/ 	.word	0x0500009a


	//   ....[11]....
        /*01cc*/ 	.word	0x0500009a


	//   ....[12]....
        /*01d0*/ 	.word	0x0500009a


	//   ....[13]....
        /*01d4*/ 	.word	0x0500009a


	//   ....[14]....
        /*01d8*/ 	.word	0x0500009a


	//   ....[15]....
        /*01dc*/ 	.word	0x0500009a


	//   ....[16]....
        /*01e0*/ 	.word	0x0500009a


	//   ....[17]....
        /*01e4*/ 	.word	0x0500009a


	//   ....[18]....
        /*01e8*/ 	.word	0x0500009a


	//   ....[19]....
        /*01ec*/ 	.word	0x0500009a


	//----- nvinfo : EIATTR_COOP_GROUP_INSTR_OFFSETS
	.align		4
.L_1843:
        /*01f0*/ 	.byte	0x04, 0x28
        /*01f2*/ 	.short	(.L_1845 - .L_1844)


	//   ....[0]....
.L_1844:
        /*01f4*/ 	.word	0x00002690


	//   ....[1]....
        /*01f8*/ 	.word	0x000026b0


	//   ....[2]....
        /*01fc*/ 	.word	0x000026d0


	//   ....[3]....
        /*0200*/ 	.word	0x000026f0


	//   ....[4]....
        /*0204*/ 	.word	0x00002700


	//   ....[5]....
        /*0208*/ 	.word	0x00002730


	//   ....[6]....
        /*020c*/ 	.word	0x00002740


	//   ....[7]....
        /*0210*/ 	.word	0x00002770


	//   ....[8]....
        /*0214*/ 	.word	0x00002780


	//   ....[9]....
        /*0218*/ 	.word	0x000027a0


	//   ....[10]....
        /*021c*/ 	.word	0x000054b0


	//   ....[11]....
        /*0220*/ 	.word	0x00005500


	//   ....[12]....
        /*0224*/ 	.word	0x00005560


	//   ....[13]....
        /*0228*/ 	.word	0x000055b0


	//   ....[14]....
        /*022c*/ 	.word	0x00005610


	//   ....[15]....
        /*0230*/ 	.word	0x00005660


	//   ....[16]....
        /*0234*/ 	.word	0x000056d0


	//   ....[17]....
        /*0238*/ 	.word	0x00005730


	//   ....[18]....
        /*023c*/ 	.word	0x00005790


	//   ....[19]....
        /*0240*/ 	.word	0x000057e0


	//----- nvinfo : EIATTR_EXIT_INSTR_OFFSETS
	.align		4
.L_1845:
        /*0244*/ 	.byte	0x04, 0x1c
        /*0246*/ 	.short	(.L_1847 - .L_1846)


	//   ....[0]....
.L_1846:
        /*0248*/ 	.word	0x00005380


	//   ....[1]....
        /*024c*/ 	.word	0x00005450


	//----- nvinfo : EIATTR_MAX_THREADS
	.align		4
.L_1847:
        /*0250*/ 	.byte	0x04, 0x05
        /*0252*/ 	.short	(.L_1849 - .L_1848)
.L_1848:
        /*0254*/ 	.word	0x00000100
        /*0258*/ 	.word	0x00000001
        /*025c*/ 	.word	0x00000001


	//----- nvinfo : EIATTR_CRS_STACK_SIZE
	.align		4
.L_1849:
        /*0260*/ 	.byte	0x04, 0x1e
        /*0262*/ 	.short	(.L_1851 - .L_1850)
.L_1850:
        /*0264*/ 	.word	0x00000000


	//----- nvinfo : EIATTR_CBANK_PARAM_SIZE
	.align		4
.L_1851:
        /*0268*/ 	.byte	0x03, 0x19
        /*026a*/ 	.short	0x0128


	//----- nvinfo : EIATTR_PARAM_CBANK
	.align		4
        /*026c*/ 	.byte	0x04, 0x0a
        /*026e*/ 	.short	(.L_1853 - .L_1852)
	.align		4
.L_1852:
        /*0270*/ 	.word	index@(.nv.constant0._ZN10layer_norm13ln_bwd_kernelINS_13Kernel_traitsI6__halfS2_S2_S2_fjLj8192ELj1ELj1ELj8ELj16ENS_18Kernel_traits_baseILj8192ES2_S2_S2_S2_fjLj256EEEEELb1ELb1ELb0ELb0EEEvNS_9BwdParamsE)
        /*0274*/ 	.short	0x0210
        /*0276*/ 	.short	0x0128


	//----- nvinfo : EIATTR_SW_WAR
	.align		4
.L_1853:
        /*0278*/ 	.byte	0x04, 0x36
        /*027a*/ 	.short	(.L_1855 - .L_1854)
.L_1854:
        /*027c*/ 	.word	0x00000008
.L_1855:


//--------------------- .nv.info._ZN10layer_norm13ln_bwd_kernelINS_13Kernel_traitsI6__halfS2_S2_S2_fjLj8192ELj1ELj1ELj8ELj16ENS_18Kernel_traits_baseILj8192ES2_S2_S2_S2_fjLj256EEEEELb1ELb1ELb0ELb1EEEvNS_9BwdParamsE --------------------------
	.section	.nv.info._ZN10layer_norm13ln_bwd_kernelINS_13Kernel_traitsI6__halfS2_S2_S2_fjLj8192ELj1ELj1ELj8ELj16ENS_18Kernel_traits_baseILj8192ES2_S2_S2_S2_fjLj256EEEEELb1ELb1ELb0ELb1EEEvNS_9BwdParamsE,"",@"SHT_CUDA_INFO"
	.sectionflags	@""
	.align	4


	//----- nvinfo : EIATTR_CUDA_API_VERSION
	.align		4
        /*0000*/ 	.byte	0x04, 0x37
        /*0002*/ 	.short	(.L_1857 - .L_1856)
.L_1856:
        /*0004*/ 	.word	0x00000082


	//----- nvinfo : EIATTR_KPARAM_INFO
	.align		4
.L_1857:
        /*0008*/ 	.byte	0x04, 0x17
        /*000a*/ 	.short	(.L_1859 - .L_1858)
.L_1858:
        /*000c*/ 	.word	0x00000000
        /*0010*/ 	.short	0x0000
        /*0012*/ 	.short	0x0000
        /*0014*/ 	.byte	0x00, 0xf0, 0xa1, 0x04


	//----- nvinfo : EIATTR_SPARSE_MMA_MASK
	.align		4
.L_1859:
        /*0018*/ 	.byte	0x03, 0x50
        /*001a*/ 	.short	0x0000


	//----- nvinfo : EIATTR_MAXREG_COUNT
	.align		4
        /*001c*/ 	.byte	0x03, 0x1b
        /*001e*/ 	.short	0x00ff


	//----- nvinfo : EIATTR_NUM_BARRIERS
	.align		4
        /*0020*/ 	.byte	0x02, 0x4c
        /*0022*/ 	.byte	0x01
	.zero		1


	//----- nvinfo : EIATTR_ANNOTATIONS
	.align		4
        /*0024*/ 	.byte	0x04, 0x55
        /*0026*/ 	.short	(.L_1861 - .L_1860)


	//   ....[0]....
.L_1860:
        /*0028*/ 	.word	0x00000001
        /*002c*/ 	.byte	0x30, 0x08, 0x00, 0x00, 0x01, 0x00, 0x00, 0x00, 0xc0, 0x0a, 0x00, 0x00


	//----- nvinfo : EIATTR_MERCURY_ISA_VERSION
	.align		4
.L_1861:
        /*0038*/ 	.byte	0x03, 0x5f
        /*003a*/ 	.short	0x0101


	//----- nvinfo : EIATTR_COOP_GROUP_MASK_REGIDS
	.align		4
        /*003c*/ 	.byte	0x04, 0x29
        /*003e*/ 	.short	(.L_1863 - .L_1862)


	//   ....[0]....
.L_1862:
        /*0040*/ 	.word	0xffffffff


	//   ....[1]....
        /*0044*/ 	.word	0xffffffff


	//   ....[2]....
        /*0048*/ 	.word	0xffffffff


	//   ....[3]....
        /*004c*/ 	.word	0xffffffff


	//   ....[4]....
        /*0050*/ 	.word	0xffffffff


	//   ....[5]....
        /*0054*/ 	.word	0xffffffff


	//   ....[6]....
        /*0058*/ 	.word	0xffffffff


	//   ....[7]....
        /*005c*/ 	.word	0xffffffff


	//   ....[8]....
        /*0060*/ 	.word	0xffffffff


	//   ....[9]....
        /*0064*/ 	.word	0xffffffff


	//   ....[10]....
        /*0068*/ 	.word	0x05000058


	//   ....[11]....
        /*006c*/ 	.word	0x05000058


	//   ....[12]....
        /*0070*/ 	.word	0x05000058


	//   ....[13]....
        /*0074*/ 	.word	0x05000058


	//   ....[14]....
        /*0078*/ 	.word	0x05000058


	//   ....[15]....
        /*007c*/ 	.word	0x05000058


	//   ....[16]....
        /*0080*/ 	.word	0x05000058


	//   ....[17]....
        /*0084*/ 	.word	0x05000058


	//   ....[18]....
        /*0088*/ 	.word	0x05000058


	//   ....[19]....
        /*008c*/ 	.word	0x05000058


	//----- nvinfo : EIATTR_COOP_GROUP_INSTR_OFFSETS
	.align		4
.L_1863:
        /*0090*/ 	.byte	0x04, 0x28
        /*0092*/ 	.short	(.L_1865 - .L_1864)


	//   ....[0]....
.L_1864:
        /*0094*/ 	.word	0x000020f0


	//   ....[1]....
        /*0098*/ 	.word	0x00002100


	//   ....[2]....
        /*009c*/ 	.word	0x00002130


	//   ....[3]....
        /*00a0*/ 	.word	0x00002140


	//   ....[4]....
        /*00a4*/ 	.word	0x00002170


	//   ....[5]....
        /*00a8*/ 	.word	0x00002180


	//   ....[6]....
        /*00ac*/ 	.word	0x000021b0


	//   ....[7]....
        /*00b0*/ 	.word	0x000021c0


	//   ....[8]....
        /*00b4*/ 	.word	0x000021f0


	//   ....[9]....
        /*00b8*/ 	.word	0x00002200


	//   ....[10]....
        /*00bc*/ 	.word	0x00005200


	//   ....[11]....
        /*00c0*/ 	.word	0x00005250


	//   ....[12]....
        /*00c4*/ 	.word	0x000052b0


	//   ....[13]....
        /*00c8*/ 	.word	0x00005310


	//   ....[14]....
        /*00cc*/ 	.word	0x00005370


	//   ....[15]....
        /*00d0*/ 	.word	0x000053d0


	//   ....[16]....
        /*00d4*/ 	.word	0x00005430


	//   ....[17]....
        /*00d8*/ 	.word	0x00005490


	//   ....[18]....
        /*00dc*/ 	.word	0x000054f0


	//   ....[19]....
        /*00e0*/ 	.word	0x00005550


	//----- nvinfo : EIATTR_EXIT_INSTR_OFFSETS
	.align		4
.L_1865:
        /*00e4*/ 	.byte	0x04, 0x1c
        /*00e6*/ 	.short	(.L_1867 - .L_1866)


	//   ....[0]....
.L_1866:
        /*00e8*/ 	.word	0x000051b0


	//----- nvinfo : EIATTR_MAX_THREADS
	.align		4
.L_1867:
        /*00ec*/ 	.byte	0x04, 0x05
        /*00ee*/ 	.short	(.L_1869 - .L_1868)
.L_1868:
        /*00f0*/ 	.word	0x00000100
        /*00f4*/ 	.word	0x00000001
        /*00f8*/ 	.word	0x00000001


	//----- nvinfo : EIATTR_CRS_STACK_SIZE
	.align		4
.L_1869:
        /*00fc*/ 	.byte	0x04, 0x1e
        /*00fe*/ 	.short	(.L_1871 - .L_1870)
.L_1870:
        /*0100*/ 	.word	0x00000000


	//----- nvinfo : EIATTR_CBANK_PARAM_SIZE
	.align		4
.L_1871:
        /*0104*/ 	.byte	0x03, 0x19
        /*0106*/ 	.short	0x0128


	//----- nvinfo : EIATTR_PARAM_CBANK
	.align		4
        /*0108*/ 	.byte	0x04, 0x0a
        /*010a*/ 	.short	(.L_1873 - .L_1872)
	.align		4
.L_1872:
        /*010c*/ 	.word	index@(.nv.constant0._ZN10layer_norm13ln_bwd_kernelINS_13Kernel_traitsI6__halfS2_S2_S2_fjLj8192ELj1ELj1ELj8ELj16ENS_18Kernel_traits_baseILj8192ES2_S2_S2_S2_fjLj256EEEEELb1ELb1ELb0ELb1EEEvNS_9BwdParamsE)
        /*0110*/ 	.short	0x0210
        /*0112*/ 	.short	0x0128


	//----- nvinfo : EIATTR_SW_WAR
	.align		4
.L_1873:
        /*0114*/ 	.byte	0x04, 0x36
        /*0116*/ 	.short	(.L_1875 - .L_1874)
.L_1874:
        /*0118*/ 	.word	0x00000008
.L_1875:


//--------------------- .nv.info._ZN10layer_norm22ln_bwd_finalize_kernelINS_22Kernel_traits_finalizeILj8192E6__halfS2_S2_S2_fjLb1ELj1024ELj4ENS_18Kernel_traits_baseILj8192ES2_S2_S2_S2_fjLj1024EEEEELb1ELb0EEEvNS_9BwdParamsE --------------------------
	.section	.nv.info._ZN10layer_norm22ln_bwd_finalize_kernelINS_22Kernel_traits_finalizeILj8192E6__halfS2_S2_S2_fjLb1ELj1024ELj4ENS_18Kernel_traits_baseILj8192ES2_S2_S2_S2_fjLj1024EEEEELb1ELb0EEEvNS_9BwdParamsE,"",@"SHT_CUDA_INFO"
	.sectionflags	@""
	.align	4


	//----- nvinfo : EIATTR_CUDA_API_VERSION
	.align		4
        /*0000*/ 	.byte	0x04, 0x37
        /*0002*/ 	.short	(.L_1877 - .L_1876)
.L_1876:
        /*0004*/ 	.word	0x00000082


	//----- nvinfo : EIATTR_KPARAM_INFO
	.align		4
.L_1877:
        /*0008*/ 	.byte	0x04, 0x17
        /*000a*/ 	.short	(.L_1879 - .L_1878)
.L_1878:
        /*000c*/ 	.word	0x00000000
        /*0010*/ 	.short	0x0000
        /*0012*/ 	.short	0x0000
        /*0014*/ 	.byte	0x00, 0xf0, 0xa1, 0x04


	//----- nvinfo : EIATTR_SPARSE_MMA_MASK
	.align		4
.L_1879:
        /*0018*/ 	.byte	0x03, 0x50
        /*001a*/ 	.short	0x0000


	//----- nvinfo : EIATTR_MAXREG_COUNT
	.align		4
        /*001c*/ 	.byte	0x03, 0x1b
        /*001e*/ 	.short	0x0040


	//----- nvinfo : EIATTR_NUM_BARRIERS
	.align		4
        /*0020*/ 	.byte	0x02, 0x4c
        /*0022*/ 	.byte	0x01
	.zero		1


	//----- nvinfo : EIATTR_MERCURY_ISA_VERSION
	.align		4
        /*0024*/ 	.byte	0x03, 0x5f
        /*0026*/ 	.short	0x0101


	//----- nvinfo : EIATTR_COOP_GROUP_MASK_REGIDS
	.align		4
        /*0028*/ 	.byte	0x04, 0x29
        /*002a*/ 	.short	(.L_1881 - .L_1880)


	//   ....[0]....
.L_1880:
        /*002c*/ 	.word	0xffffffff


	//   ....[1]....
        /*0030*/ 	.word	0xffffffff


	//   ....[2]....
        /*0034*/ 	.word	0xffffffff


	//   ....[3]....
        /*0038*/ 	.word	0xffffffff


	//   ....[4]....
        /*003c*/ 	.word	0xffffffff


	//   ....[5]....
        /*0040*/ 	.word	0xffffffff


	//   ....[6]....
        /*0044*/ 	.word	0xffffffff


	//   ....[7]....
        /*0048*/ 	.word	0xffffffff


	//   ....[8]....
        /*004c*/ 	.word	0xffffffff


	//   ....[9]....
        /*0050*/ 	.word	0xffffffff


	//   ....[10]....
        /*0054*/ 	.word	0xffffffff


	//   ....[11]....
        /*0058*/ 	.word	0xffffffff


	//   ....[12]....
        /*005c*/ 	.word	0xffffffff


	//   ....[13]....
        /*0060*/ 	.word	0xffffffff


	//   ....[14]....
        /*0064*/ 	.word	0xffffffff


	//   ....[15]....
        /*0068*/ 	.word	0x05000014


	//   ....[16]....
        /*006c*/ 	.word	0x05000014


	//   ....[17]....
        /*0070*/ 	.word	0x05000014


	//   ....[18]....
        /*0074*/ 	.word	0x05000014


	//   ....[19]....
        /*0078*/ 	.word	0x05000014


	//   ....[20]....
        /*007c*/ 	.word	0x05000014


	//   ....[21]....
        /*0080*/ 	.word	0x05000014


	//   ....[22]....
        /*0084*/ 	.word	0x05000014


	//   ....[23]....
        /*0088*/ 	.word	0x05000014


	//   ....[24]....
        /*008c*/ 	.word	0x05000014


	//   ....[25]....
        /*0090*/ 	.word	0x05000014


	//   ....[26]....
        /*0094*/ 	.word	0x05000014


	//   ....[27]....
        /*0098*/ 	.word	0x05000014


	//   ....[28]....
        /*009c*/ 	.word	0x05000014


	//   ....[29]....
        /*00a0*/ 	.word	0x05000014


	//----- nvinfo : EIATTR_COOP_GROUP_INSTR_OFFSETS
	.align		4
.L_1881:
        /*00a4*/ 	.byte	0x04, 0x28
        /*00a6*/ 	.short	(.L_1883 - .L_1882)


	//   ....[0]....
.L_1882:
        /*00a8*/ 	.word	0x00000ad0


	//   ....[1]....
        /*00ac*/ 	.word	0x00000ae0


	//   ....[2]....
        /*00b0*/ 	.word	0x00000af0


	//   ....[3]....
        /*00b4*/ 	.word	0x00000b20


	//   ....[4]....
        /*00b8*/ 	.word	0x00000b40


	//   ....[5]....
        /*00bc*/ 	.word	0x00000b50


	//   ....[6]....
        /*00c0*/ 	.word	0x00000b90


	//   ....[7]....
        /*00c4*/ 	.word	0x00000ba0


	//   ....[8]....
        /*00c8*/ 	.word	0x00000bb0


	//   ....[9]....
        /*00cc*/ 	.word	0x00000be0


	//   ....[10]....
        /*00d0*/ 	.word	0x00000c00


	//   ....[11]....
        /*00d4*/ 	.word	0x00000c10


	//   ....[12]....
        /*00d8*/ 	.word	0x00000c40


	//   ....[13]....
        /*00dc*/ 	.word	0x00000c60


	//   ....[14]....
        /*00e0*/ 	.word	0x00000c70


	//   ....[15]....
        /*00e4*/ 	.word	0x00000f20


	//   ....[16]....
        /*00e8*/ 	.word	0x00000f90


	//   ....[17]....
        /*00ec*/ 	.word	0x00001000


	//   ....[18]....
        /*00f0*/ 	.word	0x00001070


	//   ....[19]....
        /*00f4*/ 	.word	0x000010e0


	//   ....[20]....
        /*00f8*/ 	.word	0x00001140


	//   ....[21]....
        /*00fc*/ 	.word	0x000011b0


	//   ....[22]....
        /*0100*/ 	.word	0x00001220


	//   ....[23]....
        /*0104*/ 	.word	0x00001290


	//   ....[24]....
        /*0108*/ 	.word	0x00001300


	//   ....[25]....
        /*010c*/ 	.word	0x00001360


	//   ....[26]....
        /*0110*/ 	.word	0x000013d0


	//   ....[27]....
        /*0114*/ 	.word	0x00001440


	//   ....[28]....
        /*0118*/ 	.word	0x000014b0


	//   ....[29]....
        /*011c*/ 	.word	0x00001520


	//----- nvinfo : EIATTR_EXIT_INSTR_OFFSETS
	.align		4
.L_1883:
        /*0120*/ 	.byte	0x04, 0x1c
        /*0122*/ 	.short	(.L_1885 - .L_1884)


	//   ....[0]....
.L_1884:
        /*0124*/ 	.word	0x00000070


	//   ....[1]....
        /*0128*/ 	.word	0x00000ec0


	//----- nvinfo : EIATTR_MAX_THREADS
	.align		4
.L_1885:
        /*012c*/ 	.byte	0x04, 0x05
        /*012e*/ 	.short	(.L_1887 - .L_1886)
.L_1886:
        /*0130*/ 	.word	0x00000400
        /*0134*/ 	.word	0x00000001
        /*0138*/ 	.word	0x00000001


	//----- nvinfo : EIATTR_CRS_STACK_SIZE
	.align		4
.L_1887:
        /*013c*/ 	.byte	0x04, 0x1e
        /*013e*/ 	.short	(.L_1889 - .L_1888)
.L_1888:
        /*0140*/ 	.word	0x00000000


	//----- nvinfo : EIATTR_CBANK_PARAM_SIZE
	.align		4
.L_1889:
        /*0144*/ 	.byte	0x03, 0x19
        /*0146*/ 	.short	0x0128


	//----- nvinfo : EIATTR_PARAM_CBANK
	.align		4
        /*0148*/ 	.byte	0x04, 0x0a
        /*014a*/ 	.short	(.L_1891 - .L_1890)
	.align		4
.L_1890:
        /*014c*/ 	.word	index@(.nv.constant0._ZN10layer_norm22ln_bwd_finalize_kernelINS_22Kernel_traits_finalizeILj8192E6__halfS2_S2_S2_fjLb1ELj1024ELj4ENS_18Kernel_traits_baseILj8192ES2_S2_S2_S2_fjLj1024EEEEELb1ELb0EEEvNS_9BwdParamsE)
        /*0150*/ 	.short	0x0210
        /*0152*/ 	.short	0x0128


	//----- nvinfo : EIATTR_SW_WAR
	.align		4
.L_1891:
        /*0154*/ 	.byte	0x04, 0x36
        /*0156*/ 	.short	(.L_1893 - .L_1892)
.L_1892:
        /*0158*/ 	.word	0x00000008
.L_1893:


//--------------------- .nv.info._ZN10layer_norm13ln_bwd_kernelINS_13Kernel_traitsI6__halfS2_S2_S2_fjLj8192ELj1ELj1ELj8ELj16ENS_18Kernel_traits_baseILj8192ES2_S2_S2_S2_fjLj256EEEEELb1ELb1ELb1ELb0EEEvNS_9BwdParamsE --------------------------
	.section	.nv.info._ZN10layer_norm13ln_bwd_kernelINS_13Kernel_traitsI6__halfS2_S2_S2_fjLj8192ELj1ELj1ELj8ELj16ENS_18Kernel_traits_baseILj8192ES2_S2_S2_S2_fjLj256EEEEELb1ELb1ELb1ELb0EEEvNS_9BwdParamsE,"",@"SHT_CUDA_INFO"
	.sectionflags	@""
	.align	4


	//----- nvinfo : EIATTR_CUDA_API_VERSION
	.align		4
        /*0000*/ 	.byte	0x04, 0x37
        /*0002*/ 	.short	(.L_1895 - .L_1894)
.L_1894:
        /*0004*/ 	.word	0x00000082


	//----- nvinfo : EIATTR_KPARAM_INFO
	.align		4
.L_1895:
        /*0008*/ 	.byte	0x04, 0x17
        /*000a*/ 	.short	(.L_1897 - .L_1896)
.L_1896:
        /*000c*/ 	.word	0x00000000
        /*0010*/ 	.short	0x0000
        /*0012*/ 	.short	0x0000
        /*0014*/ 	.byte	0x00, 0xf0, 0xa1, 0x04


	//----- nvinfo : EIATTR_SPARSE_MMA_MASK
	.align		4
.L_1897:
        /*0018*/ 	.byte	0x03, 0x50
        /*001a*/ 	.short	0x0000


	//----- nvinfo : EIATTR_MAXREG_COUNT
	.align		4
        /*001c*/ 	.byte	0x03, 0x1b
        /*001e*/ 	.short	0x00ff


	//----- nvinfo : EIATTR_NUM_BARRIERS
	.align		4
        /*0020*/ 	.byte	0x02, 0x4c
        /*0022*/ 	.byte	0x01
	.zero		1


	//----- nvinfo : EIATTR_ANNOTATIONS
	.align		4
        /*0024*/ 	.byte	0x04, 0x55
        /*0026*/ 	.short	(.L_1899 - .L_1898)


	//   ....[0]....
.L_1898:
        /* <DEDUP_REMOVED lines=35> */


	//----- nvinfo : EIATTR_MERCURY_ISA_VERSION
	.align		4
.L_1899:
        /*0248*/ 	.byte	0x03, 0x5f
        /*024a*/ 	.short	0x0101


	//----- nvinfo : EIATTR_COOP_GROUP_MASK_REGIDS
	.align		4
        /*024c*/ 	.byte	0x04, 0x29
        /*024e*/ 	.short	(.L_1901 - .L_1900)


	//   ....[0]....
.L_1900:
        /*0250*/ 	.word	0xffffffff


	//   ....[1]....
        /*0254*/ 	.word	0xffffffff


	//   ....[2]....
        /*0258*/ 	.word	0xffffffff


	//   ....[3]....
        /*025c*/ 	.word	0xffffffff


	//   ....[4]....
        /*0260*/ 	.word	0xffffffff


	//   ....[5]....
        /*0264*/ 	.word	0xffffffff


	//   ....[6]....
        /*0268*/ 	.word	0xffffffff


	//   ....[7]....
        /*026c*/ 	.word	0xffffffff


	//   ....[8]....
        /*0270*/ 	.word	0xffffffff


	//   ....[9]....
        /*0274*/ 	.word	0xffffffff


	//   ....[10]....
        /*0278*/ 	.word	0x0500009e


	//   ....[11]....
        /*027c*/ 	.word	0x0500009e


	//   ....[12]....
        /*0280*/ 	.word	0x0500009e


	//   ....[13]....
        /*0284*/ 	.word	0x0500009e


	//   ....[14]....
        /*0288*/ 	.word	0x0500009e


	//   ....[15]....
        /*028c*/ 	.word	0x0500009e


	//   ....[16]....
        /*0290*/ 	.word	0x0500009e


	//   ....[17]....
        /*0294*/ 	.word	0x0500009e


	//   ....[18]....
        /*0298*/ 	.word	0x0500009e


	//   ....[19]....
        /*029c*/ 	.word	0x0500009e


	//----- nvinfo : EIATTR_COOP_GROUP_INSTR_OFFSETS
	.align		4
.L_1901:
        /*02a0*/ 	.byte	0x04, 0x28
        /*02a2*/ 	.short	(.L_1903 - .L_1902)


	//   ....[0]....
.L_1902:
        /*02a4*/ 	.word	0x00002c30


	//   ....[1]....
        /*02a8*/ 	.word	0x00002c50


	//   ....[2]....
        /*02ac*/ 	.word	0x00002c70


	//   ....[3]....
        /*02b0*/ 	.word	0x00002c90


	//   ....[4]....
        /*02b4*/ 	.word	0x00002ca0


	//   ....[5]....
        /*02b8*/ 	.word	0x00002cd0


	//   ....[6]....
        /*02bc*/ 	.word	0x00002ce0


	//   ....[7]....
        /*02c0*/ 	.word	0x00002d10


	//   ....[8]....
        /*02c4*/ 	.word	0x00002d20


	//   ....[9]....
        /*02c8*/ 	.word	0x00002d40


	//   ....[10]....
        /*02cc*/ 	.word	0x00007720


	//   ....[11]....
        /*02d0*/ 	.word	0x00007770


	//   ....[12]....
        /*02d4*/ 	.word	0x000077d0


	//   ....[13]....
        /*02d8*/ 	.word	0x00007820


	//   ....[14]....
        /*02dc*/ 	.word	0x00007880


	//   ....[15]....
        /*02e0*/ 	.word	0x000078d0


	//   ....[16]....
        /*02e4*/ 	.word	0x00007940


	//   ....[17]....
        /*02e8*/ 	.word	0x000079a0


	//   ....[18]....
        /*02ec*/ 	.word	0x00007a00


	//   ....[19]....
        /*02f0*/ 	.word	0x00007a50


	//----- nvinfo : EIATTR_EXIT_INSTR_OFFSETS
	.align		4
.L_1903:
        /*02f4*/ 	.byte	0x04, 0x1c
        /*02f6*/ 	.short	(.L_1905 - .L_1904)


	//   ....[0]....
.L_1904:
        /*02f8*/ 	.word	0x000075f0


	//   ....[1]....
        /*02fc*/ 	.word	0x000076c0


	//----- nvinfo : EIATTR_MAX_THREADS
	.align		4
.L_1905:
        /*0300*/ 	.byte	0x04, 0x05
        /*0302*/ 	.short	(.L_1907 - .L_1906)
.L_1906:
        /*0304*/ 	.word	0x00000100
        /*0308*/ 	.word	0x00000001
        /*030c*/ 	.word	0x00000001


	//----- nvinfo : EIATTR_CRS_STACK_SIZE
	.align		4
.L_1907:
        /*0310*/ 	.byte	0x04, 0x1e
        /*0312*/ 	.short	(.L_1909 - .L_1908)
.L_1908:
        /*0314*/ 	.word	0x00000000


	//----- nvinfo : EIATTR_CBANK_PARAM_SIZE
	.align		4
.L_1909:
        /*0318*/ 	.byte	0x03, 0x19
        /*031a*/ 	.short	0x0128


	//----- nvinfo : EIATTR_PARAM_CBANK
	.align		4
        /*031c*/ 	.byte	0x04, 0x0a
        /*031e*/ 	.short	(.L_1911 - .L_1910)
	.align		4
.L_1910:
        /*0320*/ 	.word	index@(.nv.constant0._ZN10layer_norm13ln_bwd_kernelINS_13Kernel_traitsI6__halfS2_S2_S2_fjLj8192ELj1ELj1ELj8ELj16ENS_18Kernel_traits_baseILj8192ES2_S2_S2_S2_fjLj256EEEEELb1ELb1ELb1ELb0EEEvNS_9BwdParamsE)
        /*0324*/ 	.short	0x0210
        /*0326*/ 	.short	0x0128


	//----- nvinfo : EIATTR_SW_WAR
	.align		4
.L_1911:
        /*0328*/ 	.byte	0x04, 0x36
        /*032a*/ 	.short	(.L_1913 - .L_1912)
.L_1912:
        /*032c*/ 	.word	0x00000008
.L_1913:


//--------------------- .nv.info._ZN10layer_norm22ln_bwd_finalize_kernelINS_22Kernel_traits_finalizeILj8192E6__halfS2_S2_S2_fjLb1ELj1024ELj4ENS_18Kernel_traits_baseILj8192ES2_S2_S2_S2_fjLj1024EEEEELb1ELb1EEEvNS_9BwdParamsE --------------------------
	.section	.nv.info._ZN10layer_norm22ln_bwd_finalize_kernelINS_22Kernel_traits_finalizeILj8192E6__halfS2_S2_S2_fjLb1ELj1024ELj4ENS_18Kernel_traits_baseILj8192ES2_S2_S2_S2_fjLj1024EEEEELb1ELb1EEEvNS_9BwdParamsE,"",@"SHT_CUDA_INFO"
	.sectionflags	@""
	.align	4


	//----- nvinfo : EIATTR_CUDA_API_VERSION
	.align		4
        /*0000*/ 	.byte	0x04, 0x37
        /*0002*/ 	.short	(.L_1915 - .L_1914)
.L_1914:
        /*0004*/ 	.word	0x00000082


	//----- nvinfo : EIATTR_KPARAM_INFO
	.align		4
.L_1915:
        /*0008*/ 	.byte	0x04, 0x17
        /*000a*/ 	.short	(.L_1917 - .L_1916)
.L_1916:
        /*000c*/ 	.word	0x00000000
        /*0010*/ 	.short	0x0000
        /*0012*/ 	.short	0x0000
        /*0014*/ 	.byte	0x00, 0xf0, 0xa1, 0x04


	//----- nvinfo : EIATTR_SPARSE_MMA_MASK
	.align		4
.L_1917:
        /*0018*/ 	.byte	0x03, 0x50
        /*001a*/ 	.short	0x0000


	//----- nvinfo : EIATTR_MAXREG_COUNT
	.align		4
        /*001c*/ 	.byte	0x03, 0x1b
        /*001e*/ 	.short	0x0040


	//----- nvinfo : EIATTR_NUM_BARRIERS
	.align		4
        /*0020*/ 	.byte	0x02, 0x4c
        /*0022*/ 	.byte	0x01
	.zero		1


	//----- nvinfo : EIATTR_MERCURY_ISA_VERSION
	.align		4
        /*0024*/ 	.byte	0x03, 0x5f
        /*0026*/ 	.short	0x0101


	//----- nvinfo : EIATTR_COOP_GROUP_MASK_REGIDS
	.align		4
        /*0028*/ 	.byte	0x04, 0x29
        /*002a*/ 	.short	(.L_1919 - .L_1918)


	//   ....[0]....
.L_1918:
        /*002c*/ 	.word	0xffffffff


	//   ....[1]....
        /*0030*/ 	.word	0xffffffff


	//   ....[2]....
        /*0034*/ 	.word	0xffffffff


	//   ....[3]....
        /*0038*/ 	.word	0xffffffff


	//   ....[4]....
        /*003c*/ 	.word	0xffffffff


	//   ....[5]....
        /*0040*/ 	.word	0xffffffff


	//   ....[6]....
        /*0044*/ 	.word	0xffffffff


	//   ....[7]....
        /*0048*/ 	.word	0xffffffff


	//   ....[8]....
        /*004c*/ 	.word	0xffffffff


	//   ....[9]....
        /*0050*/ 	.word	0xffffffff


	//   ....[10]....
        /*0054*/ 	.word	0xffffffff


	//   ....[11]....
        /*0058*/ 	.word	0xffffffff


	//   ....[12]....
        /*005c*/ 	.word	0xffffffff


	//   ....[13]....
        /*0060*/ 	.word	0xffffffff


	//   ....[14]....
        /*0064*/ 	.word	0xffffffff


	//   ....[15]....
        /*0068*/ 	.word	0x05000014


	//   ....[16]....
        /*006c*/ 	.word	0x05000014


	//   ....[17]....
        /*0070*/ 	.word	0x05000014


	//   ....[18]....
        /*0074*/ 	.word	0x05000014


	//   ....[19]....
        /*0078*/ 	.word	0x05000014


	//   ....[20]....
        /*007c*/ 	.word	0x05000014


	//   ....[21]....
        /*0080*/ 	.word	0x05000014


	//   ....[22]....
        /*0084*/ 	.word	0x05000014


	//   ....[23]....
        /*0088*/ 	.word	0x05000014


	//   ....[24]....
        /*008c*/ 	.word	0x05000014


	//   ....[25]....
        /*0090*/ 	.word	0x05000014


	//   ....[26]....
        /*0094*/ 	.word	0x05000014


	//   ....[27]....
        /*0098*/ 	.word	0x05000014


	//   ....[28]....
        /*009c*/ 	.word	0x05000014


	//   ....[29]....
        /*00a0*/ 	.word	0x05000014


	//----- nvinfo : EIATTR_COOP_GROUP_INSTR_OFFSETS
	.align		4
.L_1919:
        /*00a4*/ 	.byte	0x04, 0x28
        /*00a6*/ 	.short	(.L_1921 - .L_1920)


	//   ....[0]....
.L_1920:
        /*00a8*/ 	.word	0x00000ab0


	//   ....[1]....
        /*00ac*/ 	.word	0x00000ac0


	//   ....[2]....
        /*00b0*/ 	.word	0x00000ad0


	//   ....[3]....
        /*00b4*/ 	.word	0x00000b00


	//   ....[4]....
        /*00b8*/ 	.word	0x00000b20


	//   ....[5]....
        /*00bc*/ 	.word	0x00000b30


	//   ....[6]....
        /*00c0*/ 	.word	0x00000b60


	//   ....[7]....
        /*00c4*/ 	.word	0x00000b80


	//   ....[8]....
        /*00c8*/ 	.word	0x00000b90


	//   ....[9]....
        /*00cc*/ 	.word	0x00000bc0


	//   ....[10]....
        /*00d0*/ 	.word	0x00000be0


	//   ....[11]....
        /*00d4*/ 	.word	0x00000bf0


	//   ....[12]....
        /*00d8*/ 	.word	0x00000c20


	//   ....[13]....
        /*00dc*/ 	.word	0x00000c40


	//   ....[14]....
        /*00e0*/ 	.word	0x00000c50


	//   ....[15]....
        /*00e4*/ 	.word	0x00000ee0


	//   ....[16]....
        /*00e8*/ 	.word	0x00000f50


	//   ....[17]....
        /*00ec*/ 	.word	0x00000fc0


	//   ....[18]....
        /*00f0*/ 	.word	0x00001030


	//   ....[19]....
        /*00f4*/ 	.word	0x000010a0


	//   ....[20]....
        /*00f8*/ 	.word	0x00001100


	//   ....[21]....
        /*00fc*/ 	.word	0x00001170


	//   ....[22]....
        /*0100*/ 	.word	0x000011e0


	//   ....[23]....
        /*0104*/ 	.word	0x00001250


	//   ....[24]....
        /*0108*/ 	.word	0x000012c0


	//   ....[25]....
        /*010c*/ 	.word	0x00001320


	//   ....[26]....
        /*0110*/ 	.word	0x00001390


	//   ....[27]....
        /*0114*/ 	.word	0x00001400


	//   ....[28]....
        /*0118*/ 	.word	0x00001470


	//   ....[29]....
        /*011c*/ 	.word	0x000014e0


	//----- nvinfo : EIATTR_EXIT_INSTR_OFFSETS
	.align		4
.L_1921:
        /*0120*/ 	.byte	0x04, 0x1c
        /*0122*/ 	.short	(.L_1923 - .L_1922)


	//   ....[0]....
.L_1922:
        /*0124*/ 	.word	0x00000070


	//   ....[1]....
        /*0128*/ 	.word	0x00000e80


	//----- nvinfo : EIATTR_MAX_THREADS
	.align		4
.L_1923:
        /*012c*/ 	.byte	0x04, 0x05
        /*012e*/ 	.short	(.L_1925 - .L_1924)
.L_1924:
        /*0130*/ 	.word	0x00000400
        /*0134*/ 	.word	0x00000001
        /*0138*/ 	.word	0x00000001


	//----- nvinfo : EIATTR_CRS_STACK_SIZE
	.align		4
.L_1925:
        /*013c*/ 	.byte	0x04, 0x1e
        /*013e*/ 	.short	(.L_1927 - .L_1926)
.L_1926:
        /*0140*/ 	.word	0x00000000


	//----- nvinfo : EIATTR_CBANK_PARAM_SIZE
	.align		4
.L_1927:
        /*0144*/ 	.byte	0x03, 0x19
        /*0146*/ 	.short	0x0128


	//----- nvinfo : EIATTR_PARAM_CBANK
	.align		4
        /*0148*/ 	.byte	0x04, 0x0a
        /*014a*/ 	.short	(.L_1929 - .L_1928)
	.align		4
.L_1928:
        /*014c*/ 	.word	index@(.nv.constant0._ZN10layer_norm22ln_bwd_finalize_kernelINS_22Kernel_traits_finalizeILj8192E6__halfS2_S2_S2_fjLb1ELj1024ELj4ENS_18Kernel_traits_baseILj8192ES2_S2_S2_S2_fjLj1024EEEEELb1ELb1EEEvNS_9BwdParamsE)
        /*0150*/ 	.short	0x0210
        /*0152*/ 	.short	0x0128


	//----- nvinfo : EIATTR_SW_WAR
	.align		4
.L_1929:
        /*0154*/ 	.byte	0x04, 0x36
        /*0156*/ 	.short	(.L_1931 - .L_1930)
.L_1930:
        /*0158*/ 	.word	0x00000008
.L_1931:


//--------------------- .nv.info._ZN10layer_norm13ln_bwd_kernelINS_13Kernel_traitsI6__halfS2_S2_S2_fjLj8192ELj1ELj1ELj8ELj16ENS_18Kernel_traits_baseILj8192ES2_S2_S2_S2_fjLj256EEEEELb1ELb1ELb1ELb1EEEvNS_9BwdParamsE --------------------------
	.section	.nv.info._ZN10layer_norm13ln_bwd_kernelINS_13Kernel_traitsI6__halfS2_S2_S2_fjLj8192ELj1ELj1ELj8ELj16ENS_18Kernel_traits_baseILj8192ES2_S2_S2_S2_fjLj256EEEEELb1ELb1ELb1ELb1EEEvNS_9BwdParamsE,"",@"SHT_CUDA_INFO"
	.sectionflags	@""
	.align	4


	//----- nvinfo : EIATTR_CUDA_API_VERSION
	.align		4
        /*0000*/ 	.byte	0x04, 0x37
        /*0002*/ 	.short	(.L_1933 - .L_1932)
.L_1932:
        /*0004*/ 	.word	0x00000082


	//----- nvinfo : EIATTR_KPARAM_INFO
	.align		4
.L_1933:
        /*0008*/ 	.byte	0x04, 0x17
        /*000a*/ 	.short	(.L_1935 - .L_1934)
.L_1934:
        /*000c*/ 	.word	0x00000000
        /*0010*/ 	.short	0x0000
        /*0012*/ 	.short	0x0000
        /*0014*/ 	.byte	0x00, 0xf0, 0xa1, 0x04


	//----- nvinfo : EIATTR_SPARSE_MMA_MASK
	.align		4
.L_1935:
        /*0018*/ 	.byte	0x03, 0x50
        /*001a*/ 	.short	0x0000


	//----- nvinfo : EIATTR_MAXREG_COUNT
	.align		4
        /*001c*/ 	.byte	0x03, 0x1b
        /*001e*/ 	.short	0x00ff


	//----- nvinfo : EIATTR_NUM_BARRIERS
	.align		4
        /*0020*/ 	.byte	0x02, 0x4c
        /*0022*/ 	.byte	0x01
	.zero		1


	//----- nvinfo : EIATTR_ANNOTATIONS
	.align		4
        /*0024*/ 	.byte	0x04, 0x55
        /*0026*/ 	.short	(.L_1937 - .L_1936)


	//   ....[0]....
.L_1936:
        /* <DEDUP_REMOVED lines=16> */


	//----- nvinfo : EIATTR_MERCURY_ISA_VERSION
	.align		4
.L_1937:
        /*0118*/ 	.byte	0x03, 0x5f
        /*011a*/ 	.short	0x0101


	//----- nvinfo : EIATTR_COOP_GROUP_MASK_REGIDS
	.align		4
        /*011c*/ 	.byte	0x04, 0x29
        /*011e*/ 	.short	(.L_1939 - .L_1938)


	//   ....[0]....
.L_1938:
        /*0120*/ 	.word	0xffffffff


	//   ....[1]....
        /*0124*/ 	.word	0xffffffff


	//   ....[2]....
        /*0128*/ 	.word	0xffffffff


	//   ....[3]....
        /*012c*/ 	.word	0xffffffff


	//   ....[4]....
        /*0130*/ 	.word	0xffffffff


	//   ....[5]....
        /*0134*/ 	.word	0xffffffff


	//   ....[6]....
        /*0138*/ 	.word	0xffffffff


	//   ....[7]....
        /*013c*/ 	.word	0xffffffff


	//   ....[8]....
        /*0140*/ 	.word	0xffffffff


	//   ....[9]....
        /*0144*/ 	.word	0xffffffff


	//   ....[10]....
        /*0148*/ 	.word	0x050000a8


	//   ....[11]....
        /*014c*/ 	.word	0x050000a8


	//   ....[12]....
        /*0150*/ 	.word	0x050000a8


	//   ....[13]....
        /*0154*/ 	.word	0x050000a8


	//   ....[14]....
        /*0158*/ 	.word	0x050000a8


	//   ....[15]....
        /*015c*/ 	.word	0x050000a8


	//   ....[16]....
        /*0160*/ 	.word	0x050000a8


	//   ....[17]....
        /*0164*/ 	.word	0x050000a8


	//   ....[18]....
        /*0168*/ 	.word	0x050000a8


	//   ....[19]....
        /*016c*/ 	.word	0x050000a8


	//----- nvinfo : EIATTR_COOP_GROUP_INSTR_OFFSETS
	.align		4
.L_1939:
        /*0170*/ 	.byte	0x04, 0x28
        /*0172*/ 	.short	(.L_1941 - .L_1940)


	//   ....[0]....
.L_1940:
        /*0174*/ 	.word	0x00002660


	//   ....[1]....
        /*0178*/ 	.word	0x00002680


	//   ....[2]....
        /*017c*/ 	.word	0x000026a0


	//   ....[3]....
        /*0180*/ 	.word	0x000026c0


	//   ....[4]....
        /*0184*/ 	.word	0x000026e0


	//   ....[5]....
        /*0188*/ 	.word	0x00002700


	//   ....[6]....
        /*018c*/ 	.word	0x00002720


	//   ....[7]....
        /*0190*/ 	.word	0x00002740


	//   ....[8]....
        /*0194*/ 	.word	0x00002750


	//   ....[9]....
        /*0198*/ 	.word	0x00002770


	//   ....[10]....
        /*019c*/ 	.word	0x00006e50


	//   ....[11]....
        /*01a0*/ 	.word	0x00006ea0


	//   ....[12]....
        /*01a4*/ 	.word	0x00006f00


	//   ....[13]....
        /*01a8*/ 	.word	0x00006f50


	//   ....[14]....
        /*01ac*/ 	.word	0x00006fb0


	//   ....[15]....
        /*01b0*/ 	.word	0x00007000


	//   ....[16]....
        /*01b4*/ 	.word	0x00007060


	//   ....[17]....
        /*01b8*/ 	.word	0x000070b0


	//   ....[18]....
        /*01bc*/ 	.word	0x00007110


	//   ....[19]....
        /*01c0*/ 	.word	0x00007160


	//----- nvinfo : EIATTR_EXIT_INSTR_OFFSETS
	.align		4
.L_1941:
        /*01c4*/ 	.byte	0x04, 0x1c
        /*01c6*/ 	.short	(.L_1943 - .L_1942)


	//   ....[0]....
.L_1942:
        /*01c8*/ 	.word	0x00006df0


	//----- nvinfo : EIATTR_MAX_THREADS
	.align		4
.L_1943:
        /*01cc*/ 	.byte	0x04, 0x05
        /*01ce*/ 	.short	(.L_1945 - .L_1944)
.L_1944:
        /*01d0*/ 	.word	0x00000100
        /*01d4*/ 	.word	0x00000001
        /*01d8*/ 	.word	0x00000001


	//----- nvinfo : EIATTR_CRS_STACK_SIZE
	.align		4
.L_1945:
        /*01dc*/ 	.byte	0x04, 0x1e
        /*01de*/ 	.short	(.L_1947 - .L_1946)
.L_1946:
        /*01e0*/ 	.word	0x00000000


	//----- nvinfo : EIATTR_CBANK_PARAM_SIZE
	.align		4
.L_1947:
        /*01e4*/ 	.byte	0x03, 0x19
        /*01e6*/ 	.short	0x0128


	//----- nvinfo : EIATTR_PARAM_CBANK
	.align		4
        /*01e8*/ 	.byte	0x04, 0x0a
        /*01ea*/ 	.short	(.L_1949 - .L_1948)
	.align		4
.L_1948:
        /*01ec*/ 	.word	index@(.nv.constant0._ZN10layer_norm13ln_bwd_kernelINS_13Kernel_traitsI6__halfS2_S2_S2_fjLj8192ELj1ELj1ELj8ELj16ENS_18Kernel_traits_baseILj8192ES2_S2_S2_S2_fjLj256EEEEELb1ELb1ELb1ELb1EEEvNS_9BwdParamsE)
        /*01f0*/ 	.short	0x0210
        /*01f2*/ 	.short	0x0128


	//----- nvinfo : EIATTR_SW_WAR
	.align		4
.L_1949:
        /*01f4*/ 	.byte	0x04, 0x36
        /*01f6*/ 	.short	(.L_1951 - .L_1950)
.L_1950:
        /*01f8*/ 	.word	0x00000008
.L_1951:


//--------------------- .nv.info._ZN10layer_norm13ln_bwd_kernelINS_13Kernel_traitsIf13__nv_bfloat16S2_S2_fjLj8192ELj1ELj1ELj8ELj16ENS_18Kernel_traits_baseILj8192EfS2_S2_S2_fjLj256EEEEELb0ELb0ELb0ELb0EEEvNS_9BwdParamsE --------------------------
	.section	.nv.info._ZN10layer_norm13ln_bwd_kernelINS_13Kernel_traitsIf13__nv_bfloat16S2_S2_fjLj8192ELj1ELj1ELj8ELj16ENS_18Kernel_traits_baseILj8192EfS2_S2_S2_fjLj256EEEEELb0ELb0ELb0ELb0EEEvNS_9BwdParamsE,"",@"SHT_CUDA_INFO"
	.sectionflags	@""
	.align	4


	//----- nvinfo : EIATTR_CUDA_API_VERSION
	.align		4
        /*0000*/ 	.byte	0x04, 0x37
        /*0002*/ 	.short	(.L_1953 - .L_1952)
.L_1952:
        /*0004*/ 	.word	0x00000082


	//----- nvinfo : EIATTR_KPARAM_INFO
	.align		4
.L_1953:
        /*0008*/ 	.byte	0x04, 0x17
        /*000a*/ 	.short	(.L_1955 - .L_1954)
.L_1954:
        /*000c*/ 	.word	0x00000000
        /*0010*/ 	.short	0x0000
        /*0012*/ 	.short	0x0000
        /*0014*/ 	.byte	0x00, 0xf0, 0xa1, 0x04


	//----- nvinfo : EIATTR_SPARSE_MMA_MASK
	.align		4
.L_1955:
        /*0018*/ 	.byte	0x03, 0x50
        /*001a*/ 	.short	0x0000


	//----- nvinfo : EIATTR_MAXREG_COUNT
	.align		4
        /*001c*/ 	.byte	0x03, 0x1b
        /*001e*/ 	.short	0x00ff


	//----- nvinfo : EIATTR_NUM_BARRIERS
	.align		4
        /*0020*/ 	.byte	0x02, 0x4c
        /*0022*/ 	.byte	0x01
	.zero		1


	//----- nvinfo : EIATTR_MERCURY_ISA_VERSION
	.align		4
        /*0024*/ 	.byte	0x03, 0x5f
        /*0026*/ 	.short	0x0101


	//----- nvinfo : EIATTR_COOP_GROUP_MASK_REGIDS
	.align		4
        /*0028*/ 	.byte	0x04, 0x29
        /*002a*/ 	.short	(.L_1957 - .L_1956)


	//   ....[0]....
.L_1956:
        /*002c*/ 	.word	0xffffffff


	//   ....[1]....
        /*0030*/ 	.word	0xffffffff


	//   ....[2]....
        /*0034*/ 	.word	0xffffffff


	//   ....[3]....
        /*0038*/ 	.word	0xffffffff


	//   ....[4]....
        /*003c*/ 	.word	0xffffffff


	//   ....[5]....
        /*0040*/ 	.word	0xffffffff


	//   ....[6]....
        /*0044*/ 	.word	0xffffffff


	//   ....[7]....
        /*0048*/ 	.word	0xffffffff


	//   ....[8]....
        /*004c*/ 	.word	0xffffffff


	//   ....[9]....
        /*0050*/ 	.word	0xffffffff


	//   ....[10]....
        /*0054*/ 	.word	0x0500009e


	//   ....[11]....
        /*0058*/ 	.word	0x0500009e


	//   ....[12]....
        /*005c*/ 	.word	0x0500009e


	//   ....[13]....
        /*0060*/ 	.word	0x0500009e


	//   ....[14]....
        /*0064*/ 	.word	0x0500009e


	//   ....[15]....
        /*0068*/ 	.word	0x0500009e


	//   ....[16]....
        /*006c*/ 	.word	0x0500009e


	//   ....[17]....
        /*0070*/ 	.word	0x0500009e


	//   ....[18]....
        /*0074*/ 	.word	0x0500009e


	//   ....[19]....
        /*0078*/ 	.word	0x0500009e


	//----- nvinfo : EIATTR_COOP_GROUP_INSTR_OFFSETS
	.align		4
.L_1957:
        /*007c*/ 	.byte	0x04, 0x28
        /*007e*/ 	.short	(.L_1959 - .L_1958)


	//   ....[0]....
.L_1958:
        /*0080*/ 	.word	0x00001ee0


	//   ....[1]....
        /*0084*/ 	.word	0x00001ef0


	//   ....[2]....
        /*0088*/ 	.word	0x00001f20


	//   ....[3]....
        /*008c*/ 	.word	0x00001f30


	//   ....[4]....
        /*0090*/ 	.word	0x00001f60


	//   ....[5]....
        /*0094*/ 	.word	0x00001f70


	//   ....[6]....
        /*0098*/ 	.word	0x00001fa0


	//   ....[7]....
        /*009c*/ 	.word	0x00001fb0


	//   ....[8]....
        /*00a0*/ 	.word	0x00001fe0


	//   ....[9]....
        /*00a4*/ 	.word	0x00001ff0


	//   ....[10]....
        /*00a8*/ 	.word	0x00003c00


	//   ....[11]....
        /*00ac*/ 	.word	0x00003c50


	//   ....[12]....
        /*00b0*/ 	.word	0x00003cc0


	//   ....[13]....
        /*00b4*/ 	.word	0x00003d20


	//   ....[14]....
        /*00b8*/ 	.word	0x00003d90


	//   ....[15]....
        /*00bc*/ 	.word	0x00003df0


	//   ....[16]....
        /*00c0*/ 	.word	0x00003e60


	//   ....[17]....
        /*00c4*/ 	.word	0x00003ec0


	//   ....[18]....
        /*00c8*/ 	.word	0x00003f30


	//   ....[19]....
        /*00cc*/ 	.word	0x00003f90


	//----- nvinfo : EIATTR_EXIT_INSTR_OFFSETS
	.align		4
.L_1959:
        /*00d0*/ 	.byte	0x04, 0x1c
        /*00d2*/ 	.short	(.L_1961 - .L_1960)


	//   ....[0]....
.L_1960:
        /*00d4*/ 	.word	0x00003b10


	//   ....[1]....
        /*00d8*/ 	.word	0x00003ba0


	//----- nvinfo : EIATTR_MAX_THREADS
	.align		4
.L_1961:
        /*00dc*/ 	.byte	0x04, 0x05
        /*00de*/ 	.short	(.L_1963 - .L_1962)
.L_1962:
        /*00e0*/ 	.word	0x00000100
        /*00e4*/ 	.word	0x00000001
        /*00e8*/ 	.word	0x00000001


	//----- nvinfo : EIATTR_CRS_STACK_SIZE
	.align		4
.L_1963:
        /*00ec*/ 	.byte	0x04, 0x1e
        /*00ee*/ 	.short	(.L_1965 - .L_1964)
.L_1964:
        /*00f0*/ 	.word	0x00000000


	//----- nvinfo : EIATTR_CBANK_PARAM_SIZE
	.align		4
.L_1965:
        /*00f4*/ 	.byte	0x03, 0x19
        /*00f6*/ 	.short	0x0128


	//----- nvinfo : EIATTR_PARAM_CBANK
	.align		4
        /*00f8*/ 	.byte	0x04, 0x0a
        /*00fa*/ 	.short	(.L_1967 - .L_1966)
	.align		4
.L_1966:
        /*00fc*/ 	.word	index@(.nv.constant0._ZN10layer_norm13ln_bwd_kernelINS_13Kernel_traitsIf13__nv_bfloat16S2_S2_fjLj8192ELj1ELj1ELj8ELj16ENS_18Kernel_traits_baseILj8192EfS2_S2_S2_fjLj256EEEEELb0ELb0ELb0ELb0EEEvNS_9BwdParamsE)
        /*0100*/ 	.short	0x0210
        /*0102*/ 	.short	0x0128


	//----- nvinfo : EIATTR_SW_WAR
	.align		4
.L_1967:
        /*0104*/ 	.byte	0x04, 0x36
        /*0106*/ 	.short	(.L_1969 - .L_1968)
.L_1968:
        /*0108*/ 	.word	0x00000008
.L_1969:


//--------------------- .nv.info._ZN10layer_norm13ln_bwd_kernelINS_13Kernel_traitsIf13__nv_bfloat16S2_S2_fjLj8192ELj1ELj1ELj8ELj16ENS_18Kernel_traits_baseILj8192EfS2_S2_S2_fjLj256EEEEELb0ELb0ELb0ELb1EEEvNS_9BwdParamsE --------------------------
	.section	.nv.info._ZN10layer_norm13ln_bwd_kernelINS_13Kernel_traitsIf13__nv_bfloat16S2_S2_fjLj8192ELj1ELj1ELj8ELj16ENS_18Kernel_traits_baseILj8192EfS2_S2_S2_fjLj256EEEEELb0ELb0ELb0ELb1EEEvNS_9BwdParamsE,"",@"SHT_CUDA_INFO"
	.sectionflags	@""
	.align	4


	//----- nvinfo : EIATTR_CUDA_API_VERSION
	.align		4
        /*0000*/ 	.byte	0x04, 0x37
        /*0002*/ 	.short	(.L_1971 - .L_1970)
.L_1970:
        /*0004*/ 	.word	0x00000082


	//----- nvinfo : EIATTR_KPARAM_INFO
	.align		4
.L_1971:
        /*0008*/ 	.byte	0x04, 0x17
        /*000a*/ 	.short	(.L_1973 - .L_1972)
.L_1972:
        /*000c*/ 	.word	0x00000000
        /*0010*/ 	.short	0x0000
        /*0012*/ 	.short	0x0000
        /*0014*/ 	.byte	0x00, 0xf0, 0xa1, 0x04


	//----- nvinfo : EIATTR_SPARSE_MMA_MASK
	.align		4
.L_1973:
        /*0018*/ 	.byte	0x03, 0x50
        /*001a*/ 	.short	0x0000


	//----- nvinfo : EIATTR_MAXREG_COUNT
	.align		4
        /*001c*/ 	.byte	0x03, 0x1b
        /*001e*/ 	.short	0x00ff


	//----- nvinfo : EIATTR_NUM_BARRIERS
	.align		4
        /*0020*/ 	.byte	0x02, 0x4c
        /*0022*/ 	.byte	0x01
	.zero		1


	//----- nvinfo : EIATTR_MERCURY_ISA_VERSION
	.align		4
        /*0024*/ 	.byte	0x03, 0x5f
        /*0026*/ 	.short	0x0101


	//----- nvinfo : EIATTR_COOP_GROUP_MASK_REGIDS
	.align		4
        /*0028*/ 	.byte	0x04, 0x29
        /*002a*/ 	.short	(.L_1975 - .L_1974)


	//   ....[0]....
.L_1974:
        /*002c*/ 	.word	0xffffffff


	//   ....[1]....
        /*0030*/ 	.word	0xffffffff


	//   ....[2]....
        /*0034*/ 	.word	0xffffffff


	//   ....[3]....
        /*0038*/ 	.word	0xffffffff


	//   ....[4]....
        /*003c*/ 	.word	0xffffffff


	//   ....[5]....
        /*0040*/ 	.word	0xffffffff


	//   ....[6]....
        /*0044*/ 	.word	0xffffffff


	//   ....[7]....
        /*0048*/ 	.word	0xffffffff


	//   ....[8]....
        /*004c*/ 	.word	0xffffffff


	//   ....[9]....
        /*0050*/ 	.word	0xffffffff


	//   ....[10]....
        /*0054*/ 	.word	0x0500003c


	//   ....[11]....
        /*0058*/ 	.word	0x0500003c


	//   ....[12]....
        /*005c*/ 	.word	0x0500003c


	//   ....[13]....
        /*0060*/ 	.word	0x0500003c


	//   ....[14]....
        /*0064*/ 	.word	0x0500003c


	//   ....[15]....
        /*0068*/ 	.word	0x0500003c


	//   ....[16]....
        /*006c*/ 	.word	0x0500003c


	//   ....[17]....
        /*0070*/ 	.word	0x0500003c


	//   ....[18]....
        /*0074*/ 	.word	0x0500003c


	//   ....[19]....
        /*0078*/ 	.word	0x0500003c


	//----- nvinfo : EIATTR_COOP_GROUP_INSTR_OFFSETS
	.align		4
.L_1975:
        /*007c*/ 	.byte	0x04, 0x28
        /*007e*/ 	.short	(.L_1977 - .L_1976)


	//   ....[0]....
.L_1976:
        /*0080*/ 	.word	0x00001db0


	//   ....[1]....
        /*0084*/ 	.word	0x00001dc0


	//   ....[2]....
        /*0088*/ 	.word	0x00001df0


	//   ....[3]....
        /*008c*/ 	.word	0x00001e00


	//   ....[4]....
        /*0090*/ 	.word	0x00001e30


	//   ....[5]....
        /*0094*/ 	.word	0x00001e40


	//   ....[6]....
        /*0098*/ 	.word	0x00001e70


	//   ....[7]....
        /*009c*/ 	.word	0x00001e80


	//   ....[8]....
        /*00a0*/ 	.word	0x00001eb0


	//   ....[9]....
        /*00a4*/ 	.word	0x00001ec0


	//   ....[10]....
        /*00a8*/ 	.word	0x00003b00


	//   ....[11]....
        /*00ac*/ 	.word	0x00003b50


	//   ....[12]....
        /*00b0*/ 	.word	0x00003bc0


	//   ....[13]....
        /*00b4*/ 	.word	0x00003c20


	//   ....[14]....
        /*00b8*/ 	.word	0x00003c90


	//   ....[15]....
        /*00bc*/ 	.word	0x00003cf0


	//   ....[16]....
        /*00c0*/ 	.word	0x00003d60


	//   ....[17]....
        /*00c4*/ 	.word	0x00003dc0


	//   ....[18]....
        /*00c8*/ 	.word	0x00003e30


	//   ....[19]....
        /*00cc*/ 	.word	0x00003e90


	//----- nvinfo : EIATTR_EXIT_INSTR_OFFSETS
	.align		4
.L_1977:
        /*00d0*/ 	.byte	0x04, 0x1c
        /*00d2*/ 	.short	(.L_1979 - .L_1978)


	//   ....[0]....
.L_1978:
        /*00d4*/ 	.word	0x00003aa0


	//----- nvinfo : EIATTR_MAX_THREADS
	.align		4
.L_1979:
        /*00d8*/ 	.byte	0x04, 0x05
        /*00da*/ 	.short	(.L_1981 - .L_1980)
.L_1980:
        /*00dc*/ 	.word	0x00000100
        /*00e0*/ 	.word	0x00000001
        /*00e4*/ 	.word	0x00000001


	//----- nvinfo : EIATTR_CRS_STACK_SIZE
	.align		4
.L_1981:
        /*00e8*/ 	.byte	0x04, 0x1e
        /*00ea*/ 	.short	(.L_1983 - .L_1982)
.L_1982:
        /*00ec*/ 	.word	0x00000000


	//----- nvinfo : EIATTR_CBANK_PARAM_SIZE
	.align		4
.L_1983:
        /*00f0*/ 	.byte	0x03, 0x19
        /*00f2*/ 	.short	0x0128


	//----- nvinfo : EIATTR_PARAM_CBANK
	.align		4
        /*00f4*/ 	.byte	0x04, 0x0a
        /*00f6*/ 	.short	(.L_1985 - .L_1984)
	.align		4
.L_1984:
        /*00f8*/ 	.word	index@(.nv.constant0._ZN10layer_norm13ln_bwd_kernelINS_13Kernel_traitsIf13__nv_bfloat16S2_S2_fjLj8192ELj1ELj1ELj8ELj16ENS_18Kernel_traits_baseILj8192EfS2_S2_S2_fjLj256EEEEELb0ELb0ELb0ELb1EEEvNS_9BwdParamsE)
        /*00fc*/ 	.short	0x0210
        /*00fe*/ 	.short	0x0128


	//----- nvinfo : EIATTR_SW_WAR
	.align		4
.L_1985:
        /*0100*/ 	.byte	0x04, 0x36
        /*0102*/ 	.short	(.L_1987 - .L_1986)
.L_1986:
        /*0104*/ 	.word	0x00000008
.L_1987:


//--------------------- .nv.info._ZN10layer_norm13ln_bwd_kernelINS_13Kernel_traitsIf13__nv_bfloat16S2_S2_fjLj8192ELj1ELj1ELj8ELj16ENS_18Kernel_traits_baseILj8192EfS2_S2_S2_fjLj256EEEEELb0ELb0ELb1ELb0EEEvNS_9BwdParamsE --------------------------
	.section	.nv.info._ZN10layer_norm13ln_bwd_kernelINS_13Kernel_traitsIf13__nv_bfloat16S2_S2_fjLj8192ELj1ELj1ELj8ELj16ENS_18Kernel_traits_baseILj8192EfS2_S2_S2_fjLj256EEEEELb0ELb0ELb1ELb0EEEvNS_9BwdParamsE,"",@"SHT_CUDA_INFO"
	.sectionflags	@""
	.align	4


	//----- nvinfo : EIATTR_CUDA_API_VERSION
	.align		4
        /*0000*/ 	.byte	0x04, 0x37
        /*0002*/ 	.short	(.L_1989 - .L_1988)
.L_1988:
        /*0004*/ 	.word	0x00000082


	//----- nvinfo : EIATTR_KPARAM_INFO
	.align		4
.L_1989:
        /*0008*/ 	.byte	0x04, 0x17
        /*000a*/ 	.short	(.L_1991 - .L_1990)
.L_1990:
        /*000c*/ 	.word	0x00000000
        /*0010*/ 	.short	0x0000
        /*0012*/ 	.short	0x0000
        /*0014*/ 	.byte	0x00, 0xf0, 0xa1, 0x04


	//----- nvinfo : EIATTR_SPARSE_MMA_MASK
	.align		4
.L_1991:
        /*0018*/ 	.byte	0x03, 0x50
        /*001a*/ 	.short	0x0000


	//----- nvinfo : EIATTR_MAXREG_COUNT
	.align		4
        /*001c*/ 	.byte	0x03, 0x1b
        /*001e*/ 	.short	0x00ff


	//----- nvinfo : EIATTR_NUM_BARRIERS
	.align		4
        /*0020*/ 	.byte	0x02, 0x4c
        /*0022*/ 	.byte	0x01
	.zero		1


	//----- nvinfo : EIATTR_MERCURY_ISA_VERSION
	.align		4
        /*0024*/ 	.byte	0x03, 0x5f
        /*0026*/ 	.short	0x0101


	//----- nvinfo : EIATTR_COOP_GROUP_MASK_REGIDS
	.align		4
        /*0028*/ 	.byte	0x04, 0x29
        /*002a*/ 	.short	(.L_1993 - .L_1992)


	//   ....[0]....
.L_1992:
        /*002c*/ 	.word	0xffffffff


	//   ....[1]....
        /*0030*/ 	.word	0xffffffff


	//   ....[2]....
        /*0034*/ 	.word	0xffffffff


	//   ....[3]....
        /*0038*/ 	.word	0xffffffff


	//   ....[4]....
        /*003c*/ 	.word	0xffffffff


	//   ....[5]....
        /*0040*/ 	.word	0xffffffff


	//   ....[6]....
        /*0044*/ 	.word	0xffffffff


	//   ....[7]....
        /*0048*/ 	.word	0xffffffff


	//   ....[8]....
        /*004c*/ 	.word	0xffffffff


	//   ....[9]....
        /*0050*/ 	.word	0xffffffff


	//   ....[10]....
        /*0054*/ 	.word	0x050000a2


	//   ....[11]....
        /*0058*/ 	.word	0x050000a2


	//   ....[12]....
        /*005c*/ 	.word	0x050000a2


	//   ....[13]....
        /*0060*/ 	.word	0x050000a2


	//   ....[14]....
        /*0064*/ 	.word	0x050000a2


	//   ....[15]....
        /*0068*/ 	.word	0x050000a2


	//   ....[16]....
        /*006c*/ 	.word	0x050000a2


	//   ....[17]....
        /*0070*/ 	.word	0x050000a2


	//   ....[18]....
        /*0074*/ 	.word	0x050000a2


	//   ....[19]....
        /*0078*/ 	.word	0x050000a2


	//----- nvinfo : EIATTR_COOP_GROUP_INSTR_OFFSETS
	.align		4
.L_1993:
        /*007c*/ 	.byte	0x04, 0x28
        /*007e*/ 	.short	(.L_1995 - .L_1994)


	//   ....[0]....
.L_1994:
        /*0080*/ 	.word	0x000021c0


	//   ....[1]....
        /*0084*/ 	.word	0x000021d0


	//   ....[2]....
        /*0088*/ 	.word	0x00002200


	//   ....[3]....
        /*008c*/ 	.word	0x00002210


	//   ....[4]....
        /*0090*/ 	.word	0x00002240


	//   ....[5]....
        /*0094*/ 	.word	0x00002250


	//   ....[6]....
        /*0098*/ 	.word	0x00002280


	//   ....[7]....
        /*009c*/ 	.word	0x00002290


	//   ....[8]....
        /*00a0*/ 	.word	0x000022c0


	//   ....[9]....
        /*00a4*/ 	.word	0x000022d0


	//   ....[10]....
        /*00a8*/ 	.word	0x00005440


	//   ....[11]....
        /*00ac*/ 	.word	0x00005490


	//   ....[12]....
        /*00b0*/ 	.word	0x00005500


	//   ....[13]....
        /*00b4*/ 	.word	0x00005560


	//   ....[14]....
        /*00b8*/ 	.word	0x000055d0


	//   ....[15]....
        /*00bc*/ 	.word	0x00005630


	//   ....[16]....
        /*00c0*/ 	.word	0x000056a0


	//   ....[17]....
        /*00c4*/ 	.word	0x00005700


	//   ....[18]....
        /*00c8*/ 	.word	0x00005770


	//   ....[19]....
        /*00cc*/ 	.word	0x000057d0


	//----- nvinfo : EIATTR_EXIT_INSTR_OFFSETS
	.align		4
.L_1995:
        /*00d0*/ 	.byte	0x04, 0x1c
        /*00d2*/ 	.short	(.L_1997 - .L_1996)


	//   ....[0]....
.L_1996:
        /*00d4*/ 	.word	0x00005350


	//   ....[1]....
        /*00d8*/ 	.word	0x000053e0


	//----- nvinfo : EIATTR_MAX_THREADS
	.align		4
.L_1997:
        /*00dc*/ 	.byte	0x04, 0x05
        /*00de*/ 	.short	(.L_1999 - .L_1998)
.L_1998:
        /*00e0*/ 	.word	0x00000100
        /*00e4*/ 	.word	0x00000001
        /*00e8*/ 	.word	0x00000001


	//----- nvinfo : EIATTR_CRS_STACK_SIZE
	.align		4
.L_1999:
        /*00ec*/ 	.byte	0x04, 0x1e
        /*00ee*/ 	.short	(.L_2001 - .L_2000)
.L_2000:
        /*00f0*/ 	.word	0x00000000


	//----- nvinfo : EIATTR_CBANK_PARAM_SIZE
	.align		4
.L_2001:
        /*00f4*/ 	.byte	0x03, 0x19
        /*00f6*/ 	.short	0x0128


	//----- nvinfo : EIATTR_PARAM_CBANK
	.align		4
        /*00f8*/ 	.byte	0x04, 0x0a
        /*00fa*/ 	.short	(.L_2003 - .L_2002)
	.align		4
.L_2002:
        /*00fc*/ 	.word	index@(.nv.constant0._ZN10layer_norm13ln_bwd_kernelINS_13Kernel_traitsIf13__nv_bfloat16S2_S2_fjLj8192ELj1ELj1ELj8ELj16ENS_18Kernel_traits_baseILj8192EfS2_S2_S2_fjLj256EEEEELb0ELb0ELb1ELb0EEEvNS_9BwdParamsE)
        /*0100*/ 	.short	0x0210
        /*0102*/ 	.short	0x0128


	//----- nvinfo : EIATTR_SW_WAR
	.align		4
.L_2003:
        /*0104*/ 	.byte	0x04, 0x36
        /*0106*/ 	.short	(.L_2005 - .L_2004)
.L_2004:
        /*0108*/ 	.word	0x00000008
.L_2005:


//--------------------- .nv.info._ZN10layer_norm13ln_bwd_kernelINS_13Kernel_traitsIf13__nv_bfloat16S2_S2_fjLj8192ELj1ELj1ELj8ELj16ENS_18Kernel_traits_baseILj8192EfS2_S2_S2_fjLj256EEEEELb0ELb0ELb1ELb1EEEvNS_9BwdParamsE --------------------------
	.section	.nv.info._ZN10layer_norm13ln_bwd_kernelINS_13Kernel_traitsIf13__nv_bfloat16S2_S2_fjLj8192ELj1ELj1ELj8ELj16ENS_18Kernel_traits_baseILj8192EfS2_S2_S2_fjLj256EEEEELb0ELb0ELb1ELb1EEEvNS_9BwdParamsE,"",@"SHT_CUDA_INFO"
	.sectionflags	@""
	.align	4


	//----- nvinfo : EIATTR_CUDA_API_VERSION
	.align		4
        /*0000*/ 	.byte	0x04, 0x37
        /*0002*/ 	.short	(.L_2007 - .L_2006)
.L_2006:
        /*0004*/ 	.word	0x00000082


	//----- nvinfo : EIATTR_KPARAM_INFO
	.align		4
.L_2007:
        /*0008*/ 	.byte	0x04, 0x17
        /*000a*/ 	.short	(.L_2009 - .L_2008)
.L_2008:
        /*000c*/ 	.word	0x00000000
        /*0010*/ 	.short	0x0000
        /*0012*/ 	.short	0x0000
        /*0014*/ 	.byte	0x00, 0xf0, 0xa1, 0x04


	//----- nvinfo : EIATTR_SPARSE_MMA_MASK
	.align		4
.L_2009:
        /*0018*/ 	.byte	0x03, 0x50
        /*001a*/ 	.short	0x0000


	//----- nvinfo : EIATTR_MAXREG_COUNT
	.align		4
        /*001c*/ 	.byte	0x03, 0x1b
        /*001e*/ 	.short	0x00ff


	//----- nvinfo : EIATTR_NUM_BARRIERS
	.align		4
        /*0020*/ 	.byte	0x02, 0x4c
        /*0022*/ 	.byte	0x01
	.zero		1


	//----- nvinfo : EIATTR_MERCURY_ISA_VERSION
	.align		4
        /*0024*/ 	.byte	0x03, 0x5f
        /*0026*/ 	.short	0x0101


	//----- nvinfo : EIATTR_COOP_GROUP_MASK_REGIDS
	.align		4
        /*0028*/ 	.byte	0x04, 0x29
        /*002a*/ 	.short	(.L_2011 - .L_2010)


	//   ....[0]....
.L_2010:
        /*002c*/ 	.word	0xffffffff


	//   ....[1]....
        /*0030*/ 	.word	0xffffffff


	//   ....[2]....
        /*0034*/ 	.word	0xffffffff


	//   ....[3]....
        /*0038*/ 	.word	0xffffffff


	//   ....[4]....
        /*003c*/ 	.word	0xffffffff


	//   ....[5]....
        /*0040*/ 	.word	0xffffffff


	//   ....[6]....
        /*0044*/ 	.word	0xffffffff


	//   ....[7]....
        /*0048*/ 	.word	0xffffffff


	//   ....[8]....
        /*004c*/ 	.word	0xffffffff


	//   ....[9]....
        /*0050*/ 	.word	0xffffffff


	//   ....[10]....
        /*0054*/ 	.word	0x050000a7


	//   ....[11]....
        /*0058*/ 	.word	0x050000a7


	//   ....[12]....
        /*005c*/ 	.word	0x050000a7


	//   ....[13]....
        /*0060*/ 	.word	0x050000a7


	//   ....[14]....
        /*0064*/ 	.word	0x050000a7


	//   ....[15]....
        /*0068*/ 	.word	0x050000a7


	//   ....[16]....
        /*006c*/ 	.word	0x050000a7


	//   ....[17]....
        /*0070*/ 	.word	0x050000a7


	//   ....[18]....
        /*0074*/ 	.word	0x050000a7


	//   ....[19]....
        /*0078*/ 	.word	0x050000a7


	//----- nvinfo : EIATTR_COOP_GROUP_INSTR_OFFSETS
	.align		4
.L_2011:
        /*007c*/ 	.byte	0x04, 0x28
        /*007e*/ 	.short	(.L_2013 - .L_2012)


	//   ....[0]....
.L_2012:
        /*0080*/ 	.word	0x00001f30


	//   ....[1]....
        /*0084*/ 	.word	0x00001f40


	//   ....[2]....
        /*0088*/ 	.word	0x00001f70


	//   ....[3]....
        /*008c*/ 	.word	0x00001f80


	//   ....[4]....
        /*0090*/ 	.word	0x00001fb0


	//   ....[5]....
        /*0094*/ 	.word	0x00001fc0


	//   ....[6]....
        /*0098*/ 	.word	0x00001ff0


	//   ....[7]....
        /*009c*/ 	.word	0x00002000


	//   ....[8]....
        /*00a0*/ 	.word	0x00002030


	//   ....[9]....
        /*00a4*/ 	.word	0x00002040


	//   ....[10]....
        /*00a8*/ 	.word	0x00004d50


	//   ....[11]....
        /*00ac*/ 	.word	0x00004da0


	//   ....[12]....
        /*00b0*/ 	.word	0x00004e10


	//   ....[13]....
        /*00b4*/ 	.word	0x00004e70


	//   ....[14]....
        /*00b8*/ 	.word	0x00004ee0


	//   ....[15]....
        /*00bc*/ 	.word	0x00004f40


	//   ....[16]....
        /*00c0*/ 	.word	0x00004fb0


	//   ....[17]....
        /*00c4*/ 	.word	0x00005010


	//   ....[18]....
        /*00c8*/ 	.word	0x00005080


	//   ....[19]....
        /*00cc*/ 	.word	0x000050e0


	//----- nvinfo : EIATTR_EXIT_INSTR_OFFSETS
	.align		4
.L_2013:
        /*00d0*/ 	.byte	0x04, 0x1c
        /*00d2*/ 	.short	(.L_2015 - .L_2014)


	//   ....[0]....
.L_2014:
        /*00d4*/ 	.word	0x00004cf0


	//----- nvinfo : EIATTR_MAX_THREADS
	.align		4
.L_2015:
        /*00d8*/ 	.byte	0x04, 0x05
        /*00da*/ 	.short	(.L_2017 - .L_2016)
.L_2016:
        /*00dc*/ 	.word	0x00000100
        /*00e0*/ 	.word	0x00000001
        /*00e4*/ 	.word	0x00000001


	//----- nvinfo : EIATTR_CRS_STACK_SIZE
	.align		4
.L_2017:
        /*00e8*/ 	.byte	0x04, 0x1e
        /*00ea*/ 	.short	(.L_2019 - .L_2018)
.L_2018:
        /*00ec*/ 	.word	0x00000000


	//----- nvinfo : EIATTR_CBANK_PARAM_SIZE
	.align		4
.L_2019:
        /*00f0*/ 	.byte	0x03, 0x19
        /*00f2*/ 	.short	0x0128


	//----- nvinfo : EIATTR_PARAM_CBANK
	.align		4
        /*00f4*/ 	.byte	0x04, 0x0a
        /*00f6*/ 	.short	(.L_2021 - .L_2020)
	.align		4
.L_2020:
        /*00f8*/ 	.word	index@(.nv.constant0._ZN10layer_norm13ln_bwd_kernelINS_13Kernel_traitsIf13__nv_bfloat16S2_S2_fjLj8192ELj1ELj1ELj8ELj16ENS_18Kernel_traits_baseILj8192EfS2_S2_S2_fjLj256EEEEELb0ELb0ELb1ELb1EEEvNS_9BwdParamsE)
        /*00fc*/ 	.short	0x0210
        /*00fe*/ 	.short	0x0128


	//----- nvinfo : EIATTR_SW_WAR
	.align		4
.L_2021:
        /*0100*/ 	.byte	0x04, 0x36
        /*0102*/ 	.short	(.L_2023 - .L_2022)
.L_2022:
        /*0104*/ 	.word	0x00000008
.L_2023:


//--------------------- .nv.info._ZN10layer_norm13ln_bwd_kernelINS_13Kernel_traitsIf13__nv_bfloat16S2_S2_fjLj8192ELj1ELj1ELj8ELj16ENS_18Kernel_traits_baseILj8192EfS2_S2_S2_fjLj256EEEEELb0ELb1ELb0ELb0EEEvNS_9BwdParamsE --------------------------
	.section	.nv.info._ZN10layer_norm13ln_bwd_kernelINS_13Kernel_traitsIf13__nv_bfloat16S2_S2_fjLj8192ELj1ELj1ELj8ELj16ENS_18Kernel_traits_baseILj8192EfS2_S2_S2_fjLj256EEEEELb0ELb1ELb0ELb0EEEvNS_9BwdParamsE,"",@"SHT_CUDA_INFO"
	.sectionflags	@""
	.align	4


	//----- nvinfo : EIATTR_CUDA_API_VERSION
	.align		4
        /*0000*/ 	.byte	0x04, 0x37
        /*0002*/ 	.short	(.L_2025 - .L_2024)
.L_2024:
        /*0004*/ 	.word	0x00000082


	//----- nvinfo : EIATTR_KPARAM_INFO
	.align		4
.L_2025:
        /*0008*/ 	.byte	0x04, 0x17
        /*000a*/ 	.short	(.L_2027 - .L_2026)
.L_2026:
        /*000c*/ 	.word	0x00000000
        /*0010*/ 	.short	0x0000
        /*0012*/ 	.short	0x0000
        /*0014*/ 	.byte	0x00, 0xf0, 0xa1, 0x04


	//----- nvinfo : EIATTR_SPARSE_MMA_MASK
	.align		4
.L_2027:
        /*0018*/ 	.byte	0x03, 0x50
        /*001a*/ 	.short	0x0000


	//----- nvinfo : EIATTR_MAXREG_COUNT
	.align		4
        /*001c*/ 	.byte	0x03, 0x1b
        /*001e*/ 	.short	0x00ff


	//----- nvinfo : EIATTR_NUM_BARRIERS
	.align		4
        /*0020*/ 	.byte	0x02, 0x4c
        /*0022*/ 	.byte	0x01
	.zero		1


	//----- nvinfo : EIATTR_ANNOTATIONS
	.align		4
        /*0024*/ 	.byte	0x04, 0x55
        /*0026*/ 	.short	(.L_2029 - .L_2028)


	//   ....[0]....
.L_2028:
        /* <DEDUP_REMOVED lines=14> */


	//----- nvinfo : EIATTR_MERCURY_ISA_VERSION
	.align		4
.L_2029:
        /*00f8*/ 	.byte	0x03, 0x5f
        /*00fa*/ 	.short	0x0101


	//----- nvinfo : EIATTR_COOP_GROUP_MASK_REGIDS
	.align		4
        /*00fc*/ 	.byte	0x04, 0x29
        /*00fe*/ 	.short	(.L_2031 - .L_2030)


	//   ....[0]....
.L_2030:
        /*0100*/ 	.word	0xffffffff


	//   ....[1]....
        /*0104*/ 	.word	0xffffffff


	//   ....[2]....
        /*0108*/ 	.word	0xffffffff


	//   ....[3]....
        /*010c*/ 	.word	0xffffffff


	//   ....[4]....
        /*0110*/ 	.word	0xffffffff


	//   ....[5]....
        /*0114*/ 	.word	0xffffffff


	//   ....[6]....
        /*0118*/ 	.word	0xffffffff


	//   ....[7]....
        /*011c*/ 	.word	0xffffffff


	//   ....[8]....
        /*0120*/ 	.word	0xffffffff


	//   ....[9]....
        /*0124*/ 	.word	0xffffffff


	//   ....[10]....
        /*0128*/ 	.word	0x050000c3


	//   ....[11]....
        /*012c*/ 	.word	0x050000c3


	//   ....[12]....
        /*0130*/ 	.word	0x050000c3


	//   ....[13]....
        /*0134*/ 	.word	0x050000c3


	//   ....[14]....
        /*0138*/ 	.word	0x050000c3


	//   ....[15]....
        /*013c*/ 	.word	0x050000c3


	//   ....[16]....
        /*0140*/ 	.word	0x050000c3


	//   ....[17]....
        /*0144*/ 	.word	0x050000c3


	//   ....[18]....
        /*0148*/ 	.word	0x050000c3


	//   ....[19]....
        /*014c*/ 	.word	0x050000c3


	//----- nvinfo : EIATTR_COOP_GROUP_INSTR_OFFSETS
	.align		4
.L_2031:
        /*0150*/ 	.byte	0x04, 0x28
        /*0152*/ 	.short	(.L_2033 - .L_2032)


	//   ....[0]....
.L_2032:
        /*0154*/ 	.word	0x00002290


	//   ....[1]....
        /*0158*/ 	.word	0x000022a0


	//   ....[2]....
        /*015c*/ 	.word	0x000022d0


	//   ....[3]....
        /*0160*/ 	.word	0x000022f0


	//   ....[4]....
        /*0164*/ 	.word	0x00002310


	//   ....[5]....
        /*0168*/ 	.word	0x00002320


	//   ....[6]....
        /*016c*/ 	.word	0x00002350


	//   ....[7]....
        /*0170*/ 	.word	0x00002370


	//   ....[8]....
        /*0174*/ 	.word	0x00002390


	//   ....[9]....
        /*0178*/ 	.word	0x000023a0


	//   ....[10]....
        /*017c*/ 	.word	0x00004840


	//   ....[11]....
        /*0180*/ 	.word	0x00004890


	//   ....[12]....
        /*0184*/ 	.word	0x00004900


	//   ....[13]....
        /*0188*/ 	.word	0x00004960


	//   ....[14]....
        /*018c*/ 	.word	0x000049c0


	//   ....[15]....
        /*0190*/ 	.word	0x00004a10


	//   ....[16]....
        /*0194*/ 	.word	0x00004a70


	//   ....[17]....
        /*0198*/ 	.word	0x00004ad0


	//   ....[18]....
        /*019c*/ 	.word	0x00004b40


	//   ....[19]....
        /*01a0*/ 	.word	0x00004ba0


	//----- nvinfo : EIATTR_EXIT_INSTR_OFFSETS
	.align		4
.L_2033:
        /*01a4*/ 	.byte	0x04, 0x1c
        /*01a6*/ 	.short	(.L_2035 - .L_2034)


	//   ....[0]....
.L_2034:
        /*01a8*/ 	.word	0x00004710


	//   ....[1]....
        /*01ac*/ 	.word	0x000047e0


	//----- nvinfo : EIATTR_MAX_THREADS
	.align		4
.L_2035:
        /*01b0*/ 	.byte	0x04, 0x05
        /*01b2*/ 	.short	(.L_2037 - .L_2036)
.L_2036:
        /*01b4*/ 	.word	0x00000100
        /*01b8*/ 	.word	0x00000001
        /*01bc*/ 	.word	0x00000001


	//----- nvinfo : EIATTR_CRS_STACK_SIZE
	.align		4
.L_2037:
        /*01c0*/ 	.byte	0x04, 0x1e
        /*01c2*/ 	.short	(.L_2039 - .L_2038)
.L_2038:
        /*01c4*/ 	.word	0x00000000


	//----- nvinfo : EIATTR_CBANK_PARAM_SIZE
	.align		4
.L_2039:
        /*01c8*/ 	.byte	0x03, 0x19
        /*01ca*/ 	.short	0x0128


	//----- nvinfo : EIATTR_PARAM_CBANK
	.align		4
        /*01cc*/ 	.byte	0x04, 0x0a
        /*01ce*/ 	.short	(.L_2041 - .L_2040)
	.align		4
.L_2040:
        /*01d0*/ 	.word	index@(.nv.constant0._ZN10layer_norm13ln_bwd_kernelINS_13Kernel_traitsIf13__nv_bfloat16S2_S2_fjLj8192ELj1ELj1ELj8ELj16ENS_18Kernel_traits_baseILj8192EfS2_S2_S2_fjLj256EEEEELb0ELb1ELb0ELb0EEEvNS_9BwdParamsE)
        /*01d4*/ 	.short	0x0210
        /*01d6*/ 	.short	0x0128


	//----- nvinfo : EIATTR_SW_WAR
	.align		4
.L_2041:
        /*01d8*/ 	.byte	0x04, 0x36
        /*01da*/ 	.short	(.L_2043 - .L_2042)
.L_2042:
        /*01dc*/ 	.word	0x00000008
.L_2043:


//--------------------- .nv.info._ZN10layer_norm13ln_bwd_kernelINS_13Kernel_traitsIf13__nv_bfloat16S2_S2_fjLj8192ELj1ELj1ELj8ELj16ENS_18Kernel_traits_baseILj8192EfS2_S2_S2_fjLj256EEEEELb0ELb1ELb0ELb1EEEvNS_9BwdParamsE --------------------------
	.section	.nv.info._ZN10layer_norm13ln_bwd_kernelINS_13Kernel_traitsIf13__nv_bfloat16S2_S2_fjLj8192ELj1ELj1ELj8ELj16ENS_18Kernel_traits_baseILj8192EfS2_S2_S2_fjLj256EEEEELb0ELb1ELb0ELb1EEEvNS_9BwdParamsE,"",@"SHT_CUDA_INFO"
	.sectionflags	@""
	.align	4


	//----- nvinfo : EIATTR_CUDA_API_VERSION
	.align		4
        /*0000*/ 	.byte	0x04, 0x37
        /*0002*/ 	.short	(.L_2045 - .L_2044)
.L_2044:
        /*0004*/ 	.word	0x00000082


	//----- nvinfo : EIATTR_KPARAM_INFO
	.align		4
.L_2045:
        /*0008*/ 	.byte	0x04, 0x17
        /*000a*/ 	.short	(.L_2047 - .L_2046)
.L_2046:
        /*000c*/ 	.word	0x00000000
        /*0010*/ 	.short	0x0000
        /*0012*/ 	.short	0x0000
        /*0014*/ 	.byte	0x00, 0xf0, 0xa1, 0x04


	//----- nvinfo : EIATTR_SPARSE_MMA_MASK
	.align		4
.L_2047:
        /*0018*/ 	.byte	0x03, 0x50
        /*001a*/ 	.short	0x0000


	//----- nvinfo : EIATTR_MAXREG_COUNT
	.align		4
        /*001c*/ 	.byte	0x03, 0x1b
        /*001e*/ 	.short	0x00ff


	//----- nvinfo : EIATTR_NUM_BARRIERS
	.align		4
        /*0020*/ 	.byte	0x02, 0x4c
        /*0022*/ 	.byte	0x01
	.zero		1


	//----- nvinfo : EIATTR_ANNOTATIONS
	.align		4
        /*0024*/ 	.byte	0x04, 0x55
        /*0026*/ 	.short	(.L_2049 - .L_2048)


	//   ....[0]....
.L_2048:
        /* <DEDUP_REMOVED lines=14> */
        /*00fc*/ 	.byte	0x90, 0x41, 0x00, 0x00


	//----- nvinfo : EIATTR_MERCURY_ISA_VERSION
	.align		4
.L_2049:
        /*0100*/ 	.byte	0x03, 0x5f
        /*0102*/ 	.short	0x0101


	//----- nvinfo : EIATTR_COOP_GROUP_MASK_REGIDS
	.align		4
        /*0104*/ 	.byte	0x04, 0x29
        /*0106*/ 	.short	(.L_2051 - .L_2050)


	//   ....[0]....
.L_2050:
        /*0108*/ 	.word	0xffffffff


	//   ....[1]....
        /*010c*/ 	.word	0xffffffff


	//   ....[2]....
        /*0110*/ 	.word	0xffffffff


	//   ....[3]....
        /*0114*/ 	.word	0xffffffff


	//   ....[4]....
        /*0118*/ 	.word	0xffffffff


	//   ....[5]....
        /*011c*/ 	.word	0xffffffff


	//   ....[6]....
        /*0120*/ 	.word	0xffffffff


	//   ....[7]....
        /*0124*/ 	.word	0xffffffff


	//   ....[8]....
        /*0128*/ 	.word	0xffffffff


	//   ....[9]....
        /*012c*/ 	.word	0xffffffff


	//   ....[10]....
        /*0130*/ 	.word	0x0500007a


	//   ....[11]....
        /*0134*/ 	.word	0x0500007a


	//   ....[12]....
        /*0138*/ 	.word	0x0500007a


	//   ....[13]....
        /*013c*/ 	.word	0x0500007a


	//   ....[14]....
        /*0140*/ 	.word	0x0500007a


	//   ....[15]....
        /*0144*/ 	.word	0x0500007a


	//   ....[16]....
        /*0148*/ 	.word	0x0500007a


	//   ....[17]....
        /*014c*/ 	.word	0x0500007a


	//   ....[18]....
        /*0150*/ 	.word	0x0500007a


	//   ....[19]....
        /*0154*/ 	.word	0x0500007a


	//----- nvinfo : EIATTR_COOP_GROUP_INSTR_OFFSETS
	.align		4
.L_2051:
        /*0158*/ 	.byte	0x04, 0x28
        /*015a*/ 	.short	(.L_2053 - .L_2052)


	//   ....[0]....
.L_2052:
        /*015c*/ 	.word	0x00002130


	//   ....[1]....
        /*0160*/ 	.word	0x00002150


	//   ....[2]....
        /*0164*/ 	.word	0x00002170


	//   ....[3]....
        /*0168*/ 	.word	0x00002190


	//   ....[4]....
        /*016c*/ 	.word	0x000021b0


	//   ....[5]....
        /*0170*/ 	.word	0x000021d0


	//   ....[6]....
        /*0174*/ 	.word	0x000021f0


	//   ....[7]....
        /*0178*/ 	.word	0x00002210


	//   ....[8]....
        /*017c*/ 	.word	0x00002220


	//   ....[9]....
        /*0180*/ 	.word	0x00002240


	//   ....[10]....
        /*0184*/ 	.word	0x00004a30


	//   ....[11]....
        /*0188*/ 	.word	0x00004a80


	//   ....[12]....
        /*018c*/ 	.word	0x00004ae0


	//   ....[13]....
        /*0190*/ 	.word	0x00004b30


	//   ....[14]....
        /*0194*/ 	.word	0x00004b90


	//   ....[15]....
        /*0198*/ 	.word	0x00004be0


	//   ....[16]....
        /*019c*/ 	.word	0x00004c40


	//   ....[17]....
        /*01a0*/ 	.word	0x00004c90


	//   ....[18]....
        /*01a4*/ 	.word	0x00004cf0


	//   ....[19]....
        /*01a8*/ 	.word	0x00004d40


	//----- nvinfo : EIATTR_EXIT_INSTR_OFFSETS
	.align		4
.L_2053:
        /*01ac*/ 	.byte	0x04, 0x1c
        /*01ae*/ 	.short	(.L_2055 - .L_2054)


	//   ....[0]....
.L_2054:
        /*01b0*/ 	.word	0x000049d0


	//----- nvinfo : EIATTR_MAX_THREADS
	.align		4
.L_2055:
        /*01b4*/ 	.byte	0x04, 0x05
        /*01b6*/ 	.short	(.L_2057 - .L_2056)
.L_2056:
        /*01b8*/ 	.word	0x00000100
        /*01bc*/ 	.word	0x00000001
        /*01c0*/ 	.word	0x00000001


	//----- nvinfo : EIATTR_CRS_STACK_SIZE
	.align		4
.L_2057:
        /*01c4*/ 	.byte	0x04, 0x1e
        /*01c6*/ 	.short	(.L_2059 - .L_2058)
.L_2058:
        /*01c8*/ 	.word	0x00000000


	//----- nvinfo : EIATTR_CBANK_PARAM_SIZE
	.align		4
.L_2059:
        /*01cc*/ 	.byte	0x03, 0x19
        /*01ce*/ 	.short	0x0128


	//----- nvinfo : EIATTR_PARAM_CBANK
	.align		4
        /*01d0*/ 	.byte	0x04, 0x0a
        /*01d2*/ 	.short	(.L_2061 - .L_2060)
	.align		4
.L_2060:
        /*01d4*/ 	.word	index@(.nv.constant0._ZN10layer_norm13ln_bwd_kernelINS_13Kernel_traitsIf13__nv_bfloat16S2_S2_fjLj8192ELj1ELj1ELj8ELj16ENS_18Kernel_traits_baseILj8192EfS2_S2_S2_fjLj256EEEEELb0ELb1ELb0ELb1EEEvNS_9BwdParamsE)
        /*01d8*/ 	.short	0x0210
        /*01da*/ 	.short	0x0128


	//----- nvinfo : EIATTR_SW_WAR
	.align		4
.L_2061:
        /*01dc*/ 	.byte	0x04, 0x36
        /*01de*/ 	.short	(.L_2063 - .L_2062)
.L_2062:
        /*01e0*/ 	.word	0x00000008
.L_2063:


//--------------------- .nv.info._ZN10layer_norm13ln_bwd_kernelINS_13Kernel_traitsIf13__nv_bfloat16S2_S2_fjLj8192ELj1ELj1ELj8ELj16ENS_18Kernel_traits_baseILj8192EfS2_S2_S2_fjLj256EEEEELb0ELb1ELb1ELb0EEEvNS_9BwdParamsE --------------------------
	.section	.nv.info._ZN10layer_norm13ln_bwd_kernelINS_13Kernel_traitsIf13__nv_bfloat16S2_S2_fjLj8192ELj1ELj1ELj8ELj16ENS_18Kernel_traits_baseILj8192EfS2_S2_S2_fjLj256EEEEELb0ELb1ELb1ELb0EEEvNS_9BwdParamsE,"",@"SHT_CUDA_INFO"
	.sectionflags	@""
	.align	4


	//----- nvinfo : EIATTR_CUDA_API_VERSION
	.align		4
        /*0000*/ 	.byte	0x04, 0x37
        /*0002*/ 	.short	(.L_2065 - .L_2064)
.L_2064:
        /*0004*/ 	.word	0x00000082


	//----- nvinfo : EIATTR_KPARAM_INFO
	.align		4
.L_2065:
        /*0008*/ 	.byte	0x04, 0x17
        /*000a*/ 	.short	(.L_2067 - .L_2066)
.L_2066:
        /*000c*/ 	.word	0x00000000
        /*0010*/ 	.short	0x0000
        /*0012*/ 	.short	0x0000
        /*0014*/ 	.byte	0x00, 0xf0, 0xa1, 0x04


	//----- nvinfo : EIATTR_SPARSE_MMA_MASK
	.align		4
.L_2067:
        /*0018*/ 	.byte	0x03, 0x50
        /*001a*/ 	.short	0x0000


	//----- nvinfo : EIATTR_MAXREG_COUNT
	.align		4
        /*001c*/ 	.byte	0x03, 0x1b
        /*001e*/ 	.short	0x00ff


	//----- nvinfo : EIATTR_NUM_BARRIERS
	.align		4
        /*0020*/ 	.byte	0x02, 0x4c
        /*0022*/ 	.byte	0x01
	.zero		1


	//----- nvinfo : EIATTR_ANNOTATIONS
	.align		4
        /*0024*/ 	.byte	0x04, 0x55
        /*0026*/ 	.short	(.L_2069 - .L_2068)


	//   ....[0]....
.L_2068:
        /* <DEDUP_REMOVED lines=25> */


	//----- nvinfo : EIATTR_MERCURY_ISA_VERSION
	.align		4
.L_2069:
        /*01a0*/ 	.byte	0x03, 0x5f
        /*01a2*/ 	.short	0x0101


	//----- nvinfo : EIATTR_COOP_GROUP_MASK_REGIDS
	.align		4
        /*01a4*/ 	.byte	0x04, 0x29
        /*01a6*/ 	.short	(.L_2071 - .L_2070)


	//   ....[0]....
.L_2070:
        /*01a8*/ 	.word	0xffffffff


	//   ....[1]....
        /*01ac*/ 	.word	0xffffffff


	//   ....[2]....
        /*01b0*/ 	.word	0xffffffff


	//   ....[3]....
        /*01b4*/ 	.word	0xffffffff


	//   ....[4]....
        /*01b8*/ 	.word	0xffffffff


	//   ....[5]....
        /*01bc*/ 	.word	0xffffffff


	//   ....[6]....
        /*01c0*/ 	.word	0xffffffff


	//   ....[7]....
        /*01c4*/ 	.word	0xffffffff


	//   ....[8]....
        /*01c8*/ 	.word	0xffffffff


	//   ....[9]....
        /*01cc*/ 	.word	0xffffffff


	//   ....[10]....
        /*01d0*/ 	.word	0x050000c7


	//   ....[11]....
        /*01d4*/ 	.word	0x050000c7


	//   ....[12]....
        /*01d8*/ 	.word	0x050000c7


	//   ....[13]....
        /*01dc*/ 	.word	0x050000c7


	//   ....[14]....
        /*01e0*/ 	.word	0x050000c7


	//   ....[15]....
        /*01e4*/ 	.word	0x050000c7


	//   ....[16]....
        /*01e8*/ 	.word	0x050000c7


	//   ....[17]....
        /*01ec*/ 	.word	0x050000c7


	//   ....[18]....
        /*01f0*/ 	.word	0x050000c7


	//   ....[19]....
        /*01f4*/ 	.word	0x050000c7


	//----- nvinfo : EIATTR_COOP_GROUP_INSTR_OFFSETS
	.align		4
.L_2071:
        /*01f8*/ 	.byte	0x04, 0x28
        /*01fa*/ 	.short	(.L_2073 - .L_2072)


	//   ....[0]....
.L_2072:
        /*01fc*/ 	.word	0x00002600


	//   ....[1]....
        /*0200*/ 	.word	0x00002620


	//   ....[2]....
        /*0204*/ 	.word	0x00002640


	//   ....[3]....
        /*0208*/ 	.word	0x00002660


	//   ....[4]....
        /*020c*/ 	.word	0x00002680


	//   ....[5]....
        /*0210*/ 	.word	0x000026a0


	//   ....[6]....
        /*0214*/ 	.word	0x000026c0


	//   ....[7]....
        /*0218*/ 	.word	0x000026e0


	//   ....[8]....
        /*021c*/ 	.word	0x000026f0


	//   ....[9]....
        /*0220*/ 	.word	0x00002710


	//   ....[10]....
        /*0224*/ 	.word	0x00006920


	//   ....[11]....
        /*0228*/ 	.word	0x00006990


	//   ....[12]....
        /*022c*/ 	.word	0x00006a00


	//   ....[13]....
        /*0230*/ 	.word	0x00006a70


	//   ....[14]....
        /*0234*/ 	.word	0x00006ae0


	//   ....[15]....
        /*0238*/ 	.word	0x00006b50


	//   ....[16]....
        /*023c*/ 	.word	0x00006bc0


	//   ....[17]....
        /*0240*/ 	.word	0x00006c30


	//   ....[18]....
        /*0244*/ 	.word	0x00006ca0


	//   ....[19]....
        /*0248*/ 	.word	0x00006cf0


	//----- nvinfo : EIATTR_EXIT_INSTR_OFFSETS
	.align		4
.L_2073:
        /*024c*/ 	.byte	0x04, 0x1c
        /*024e*/ 	.short	(.L_2075 - .L_2074)


	//   ....[0]....
.L_2074:
        /*0250*/ 	.word	0x000067f0


	//   ....[1]....
        /*0254*/ 	.word	0x000068c0


	//----- nvinfo : EIATTR_MAX_THREADS
	.align		4
.L_2075:
        /*0258*/ 	.byte	0x04, 0x05
        /*025a*/ 	.short	(.L_2077 - .L_2076)
.L_2076:
        /*025c*/ 	.word	0x00000100
        /*0260*/ 	.word	0x00000001
        /*0264*/ 	.word	0x00000001


	//----- nvinfo : EIATTR_CRS_STACK_SIZE
	.align		4
.L_2077:
        /*0268*/ 	.byte	0x04, 0x1e
        /*026a*/ 	.short	(.L_2079 - .L_2078)
.L_2078:
        /*026c*/ 	.word	0x00000000


	//----- nvinfo : EIATTR_CBANK_PARAM_SIZE
	.align		4
.L_2079:
        /*0270*/ 	.byte	0x03, 0x19
        /*0272*/ 	.short	0x0128


	//----- nvinfo : EIATTR_PARAM_CBANK
	.align		4
        /*0274*/ 	.byte	0x04, 0x0a
        /*0276*/ 	.short	(.L_2081 - .L_2080)
	.align		4
.L_2080:
        /*0278*/ 	.word	index@(.nv.constant0._ZN10layer_norm13ln_bwd_kernelINS_13Kernel_traitsIf13__nv_bfloat16S2_S2_fjLj8192ELj1ELj1ELj8ELj16ENS_18Kernel_traits_baseILj8192EfS2_S2_S2_fjLj256EEEEELb0ELb1ELb1ELb0EEEvNS_9BwdParamsE)
        /*027c*/ 	.short	0x0210
        /*027e*/ 	.short	0x0128


	//----- nvinfo : EIATTR_SW_WAR
	.align		4
.L_2081:
        /*0280*/ 	.byte	0x04, 0x36
        /*0282*/ 	.short	(.L_2083 - .L_2082)
.L_2082:
        /*0284*/ 	.word	0x00000008
.L_2083:


//--------------------- .nv.info._ZN10layer_norm13ln_bwd_kernelINS_13Kernel_traitsIf13__nv_bfloat16S2_S2_fjLj8192ELj1ELj1ELj8ELj16ENS_18Kernel_traits_baseILj8192EfS2_S2_S2_fjLj256EEEEELb0ELb1ELb1ELb1EEEvNS_9BwdParamsE --------------------------
	.section	.nv.info._ZN10layer_norm13ln_bwd_kernelINS_13Kernel_traitsIf13__nv_bfloat16S2_S2_fjLj8192ELj1ELj1ELj8ELj16ENS_18Kernel_traits_baseILj8192EfS2_S2_S2_fjLj256EEEEELb0ELb1ELb1ELb1EEEvNS_9BwdParamsE,"",@"SHT_CUDA_INFO"
	.sectionflags	@""
	.align	4


	//----- nvinfo : EIATTR_CUDA_API_VERSION
	.align		4
        /*0000*/ 	.byte	0x04, 0x37
        /*0002*/ 	.short	(.L_2085 - .L_2084)
.L_2084:
        /*0004*/ 	.word	0x00000082


	//----- nvinfo : EIATTR_KPARAM_INFO
	.align		4
.L_2085:
        /*0008*/ 	.byte	0x04, 0x17
        /*000a*/ 	.short	(.L_2087 - .L_2086)
.L_2086:
        /*000c*/ 	.word	0x00000000
        /*0010*/ 	.short	0x0000
        /*0012*/ 	.short	0x0000
        /*0014*/ 	.byte	0x00, 0xf0, 0xa1, 0x04


	//----- nvinfo : EIATTR_SPARSE_MMA_MASK
	.align		4
.L_2087:
        /*0018*/ 	.byte	0x03, 0x50
        /*001a*/ 	.short	0x0000


	//----- nvinfo : EIATTR_MAXREG_COUNT
	.align		4
        /*001c*/ 	.byte	0x03, 0x1b
        /*001e*/ 	.short	0x00ff


	//----- nvinfo : EIATTR_NUM_BARRIERS
	.align		4
        /*0020*/ 	.byte	0x02, 0x4c
        /*0022*/ 	.byte	0x01
	.zero		1


	//----- nvinfo : EIATTR_ANNOTATIONS
	.align		4
        /*0024*/ 	.byte	0x04, 0x55
        /*0026*/ 	.short	(.L_2089 - .L_2088)


	//   ....[0]....
.L_2088:
        /* <DEDUP_REMOVED lines=24> */


	//----- nvinfo : EIATTR_MERCURY_ISA_VERSION
	.align		4
.L_2089:
        /*0190*/ 	.byte	0x03, 0x5f
        /*0192*/ 	.short	0x0101


	//----- nvinfo : EIATTR_COOP_GROUP_MASK_REGIDS
	.align		4
        /*0194*/ 	.byte	0x04, 0x29
        /*0196*/ 	.short	(.L_2091 - .L_2090)


	//   ....[0]....
.L_2090:
        /*0198*/ 	.word	0xffffffff


	//   ....[1]....
        /*019c*/ 	.word	0xffffffff


	//   ....[2]....
        /*01a0*/ 	.word	0xffffffff


	//   ....[3]....
        /*01a4*/ 	.word	0xffffffff


	//   ....[4]....
        /*01a8*/ 	.word	0xffffffff


	//   ....[5]....
        /*01ac*/ 	.word	0xffffffff


	//   ....[6]....
        /*01b0*/ 	.word	0xffffffff


	//   ....[7]....
        /*01b4*/ 	.word	0xffffffff


	//   ....[8]....
        /*01b8*/ 	.word	0xffffffff


	//   ....[9]....
        /*01bc*/ 	.word	0xffffffff


	//   ....[10]....
        /*01c0*/ 	.word	0x050000c4


	//   ....[11]....
        /*01c4*/ 	.word	0x050000c4


	//   ....[12]....
        /*01c8*/ 	.word	0x050000c4


	//   ....[13]....
        /*01cc*/ 	.word	0x050000c4


	//   ....[14]....
        /*01d0*/ 	.word	0x050000c4


	//   ....[15]....
        /*01d4*/ 	.word	0x050000c4


	//   ....[16]....
        /*01d8*/ 	.word	0x050000c4


	//   ....[17]....
        /*01dc*/ 	.word	0x050000c4


	//   ....[18]....
        /*01e0*/ 	.word	0x050000c4


	//   ....[19]....
        /*01e4*/ 	.word	0x050000c4


	//----- nvinfo : EIATTR_COOP_GROUP_INSTR_OFFSETS
	.align		4
.L_2091:
        /*01e8*/ 	.byte	0x04, 0x28
        /*01ea*/ 	.short	(.L_2093 - .L_2092)


	//   ....[0]....
.L_2092:
        /*01ec*/ 	.word	0x000024b0


	//   ....[1]....
        /*01f0*/ 	.word	0x000024d0


	//   ....[2]....
        /*01f4*/ 	.word	0x000024f0


	//   ....[3]....
        /*01f8*/ 	.word	0x00002510


	//   ....[4]....
        /*01fc*/ 	.word	0x00002530


	//   ....[5]....
        /*0200*/ 	.word	0x00002550


	//   ....[6]....
        /*0204*/ 	.word	0x00002570


	//   ....[7]....
        /*0208*/ 	.word	0x00002590


	//   ....[8]....
        /*020c*/ 	.word	0x000025b0


	//   ....[9]....
        /*0210*/ 	.word	0x000025c0


	//   ....[10]....
        /*0214*/ 	.word	0x000061f0


	//   ....[11]....
        /*0218*/ 	.word	0x00006260


	//   ....[12]....
        /*021c*/ 	.word	0x000062e0


	//   ....[13]....
        /*0220*/ 	.word	0x00006350


	//   ....[14]....
        /*0224*/ 	.word	0x000063d0


	//   ....[15]....
        /*0228*/ 	.word	0x00006440


	//   ....[16]....
        /*022c*/ 	.word	0x000064c0


	//   ....[17]....
        /*0230*/ 	.word	0x00006530


	//   ....[18]....
        /*0234*/ 	.word	0x000065b0


	//   ....[19]....
        /*0238*/ 	.word	0x00006600


	//----- nvinfo : EIATTR_EXIT_INSTR_OFFSETS
	.align		4
.L_2093:
        /*023c*/ 	.byte	0x04, 0x1c
        /*023e*/ 	.short	(.L_2095 - .L_2094)


	//   ....[0]....
.L_2094:
        /*0240*/ 	.word	0x00006190


	//----- nvinfo : EIATTR_MAX_THREADS
	.align		4
.L_2095:
        /*0244*/ 	.byte	0x04, 0x05
        /*0246*/ 	.short	(.L_2097 - .L_2096)
.L_2096:
        /*0248*/ 	.word	0x00000100
        /*024c*/ 	.word	0x00000001
        /*0250*/ 	.word	0x00000001


	//----- nvinfo : EIATTR_CRS_STACK_SIZE
	.align		4
.L_2097:
        /*0254*/ 	.byte	0x04, 0x1e
        /*0256*/ 	.short	(.L_2099 - .L_2098)
.L_2098:
        /*0258*/ 	.word	0x00000000


	//----- nvinfo : EIATTR_CBANK_PARAM_SIZE
	.align		4
.L_2099:
        /*025c*/ 	.byte	0x03, 0x19
        /*025e*/ 	.short	0x0128


	//----- nvinfo : EIATTR_PARAM_CBANK
	.align		4
        /*0260*/ 	.byte	0x04, 0x0a
        /*0262*/ 	.short	(.L_2101 - .L_2100)
	.align		4
.L_2100:
        /*0264*/ 	.word	index@(.nv.constant0._ZN10layer_norm13ln_bwd_kernelINS_13Kernel_traitsIf13__nv_bfloat16S2_S2_fjLj8192ELj1ELj1ELj8ELj16ENS_18Kernel_traits_baseILj8192EfS2_S2_S2_fjLj256EEEEELb0ELb1ELb1ELb1EEEvNS_9BwdParamsE)
        /*0268*/ 	.short	0x0210
        /*026a*/ 	.short	0x0128


	//----- nvinfo : EIATTR_SW_WAR
	.align		4
.L_2101:
        /*026c*/ 	.byte	0x04, 0x36
        /*026e*/ 	.short	(.L_2103 - .L_2102)
.L_2102:
        /*0270*/ 	.word	0x00000008
.L_2103:


//--------------------- .nv.info._ZN10layer_norm13ln_bwd_kernelINS_13Kernel_traitsIf13__nv_bfloat16S2_S2_fjLj8192ELj1ELj1ELj8ELj16ENS_18Kernel_traits_baseILj8192EfS2_S2_S2_fjLj256EEEEELb1ELb0ELb0ELb0EEEvNS_9BwdParamsE --------------------------
	.section	.nv.info._ZN10layer_norm13ln_bwd_kernelINS_13Kernel_traitsIf13__nv_bfloat16S2_S2_fjLj8192ELj1ELj1ELj8ELj16ENS_18Kernel_traits_baseILj8192EfS2_S2_S2_fjLj256EEEEELb1ELb0ELb0ELb0EEEvNS_9BwdParamsE,"",@"SHT_CUDA_INFO"
	.sectionflags	@""
	.align	4


	//----- nvinfo : EIATTR_CUDA_API_VERSION
	.align		4
        /*0000*/ 	.byte	0x04, 0x37
        /*0002*/ 	.short	(.L_2105 - .L_2104)
.L_2104:
        /*0004*/ 	.word	0x00000082


	//----- nvinfo : EIATTR_KPARAM_INFO
	.align		4
.L_2105:
        /*0008*/ 	.byte	0x04, 0x17
        /*000a*/ 	.short	(.L_2107 - .L_2106)
.L_2106:
        /*000c*/ 	.word	0x00000000
        /*0010*/ 	.short	0x0000
        /*0012*/ 	.short	0x0000
        /*0014*/ 	.byte	0x00, 0xf0, 0xa1, 0x04


	//----- nvinfo : EIATTR_SPARSE_MMA_MASK
	.align		4
.L_2107:
        /*0018*/ 	.byte	0x03, 0x50
        /*001a*/ 	.short	0x0000


	//----- nvinfo : EIATTR_MAXREG_COUNT
	.align		4
        /*001c*/ 	.byte	0x03, 0x1b
        /*001e*/ 	.short	0x00ff


	//----- nvinfo : EIATTR_NUM_BARRIERS
	.align		4
        /*0020*/ 	.byte	0x02, 0x4c
        /*0022*/ 	.byte	0x01
	.zero		1


	//----- nvinfo : EIATTR_MERCURY_ISA_VERSION
	.align		4
        /*0024*/ 	.byte	0x03, 0x5f
        /*0026*/ 	.short	0x0101


	//----- nvinfo : EIATTR_COOP_GROUP_MASK_REGIDS
	.align		4
        /*0028*/ 	.byte	0x04, 0x29
        /*002a*/ 	.short	(.L_2109 - .L_2108)


	//   ....[0]....
.L_2108:
        /*002c*/ 	.word	0xffffffff


	//   ....[1]....
        /*0030*/ 	.word	0xffffffff


	//   ....[2]....
        /*0034*/ 	.word	0xffffffff


	//   ....[3]....
        /*0038*/ 	.word	0xffffffff


	//   ....[4]....
        /*003c*/ 	.word	0xffffffff


	//   ....[5]....
        /*0040*/ 	.word	0xffffffff


	//   ....[6]....
        /*0044*/ 	.word	0xffffffff


	//   ....[7]....
        /*0048*/ 	.word	0xffffffff


	//   ....[8]....
        /*004c*/ 	.word	0xffffffff


	//   ....[9]....
        /*0050*/ 	.word	0xffffffff


	//   ....[10]....
        /*0054*/ 	.word	0x0500009e


	//   ....[11]....
        /*0058*/ 	.word	0x0500009e


	//   ....[12]....
        /*005c*/ 	.word	0x0500009e


	//   ....[13]....
        /*0060*/ 	.word	0x0500009e


	//   ....[14]....
        /*0064*/ 	.word	0x0500009e


	//   ....[15]....
        /*0068*/ 	.word	0x0500009e


	//   ....[16]....
        /*006c*/ 	.word	0x0500009e


	//   ....[17]....
        /*0070*/ 	.word	0x0500009e


	//   ....[18]....
        /*0074*/ 	.word	0x0500009e


	//   ....[19]....
        /*0078*/ 	.word	0x0500009e


	//----- nvinfo : EIATTR_COOP_GROUP_INSTR_OFFSETS
	.align		4
.L_2109:
        /*007c*/ 	.byte	0x04, 0x28
        /*007e*/ 	.short	(.L_2111 - .L_2110)


	//   ....[0]....
.L_2110:
        /*0080*/ 	.word	0x00001fc0


	//   ....[1]....
        /*0084*/ 	.word	0x00001fd0


	//   ....[2]....
        /*0088*/ 	.word	0x00002000


	//   ....[3]....
        /*008c*/ 	.word	0x00002010


	//   ....[4]....
        /*0090*/ 	.word	0x00002040


	//   ....[5]....
        /*0094*/ 	.word	0x00002050


	//   ....[6]....
        /*0098*/ 	.word	0x00002080


	//   ....[7]....
        /*009c*/ 	.word	0x00002090


	//   ....[8]....
        /*00a0*/ 	.word	0x000020c0


	//   ....[9]....
        /*00a4*/ 	.word	0x000020d0


	//   ....[10]....
        /*00a8*/ 	.word	0x00004330


	//   ....[11]....
        /*00ac*/ 	.word	0x00004380


	//   ....[12]....
        /*00b0*/ 	.word	0x000043f0


	//   ....[13]....
        /*00b4*/ 	.word	0x00004450


	//   ....[14]....
        /*00b8*/ 	.word	0x000044c0


	//   ....[15]....
        /*00bc*/ 	.word	0x00004520


	//   ....[16]....
        /*00c0*/ 	.word	0x00004590


	//   ....[17]....
        /*00c4*/ 	.word	0x000045f0


	//   ....[18]....
        /*00c8*/ 	.word	0x00004660


	//   ....[19]....
        /*00cc*/ 	.word	0x000046c0


	//----- nvinfo : EIATTR_EXIT_INSTR_OFFSETS
	.align		4
.L_2111:
        /*00d0*/ 	.byte	0x04, 0x1c
        /*00d2*/ 	.short	(.L_2113 - .L_2112)


	//   ....[0]....
.L_2112:
        /*00d4*/ 	.word	0x00004240


	//   ....[1]....
        /*00d8*/ 	.word	0x000042d0


	//----- nvinfo : EIATTR_MAX_THREADS
	.align		4
.L_2113:
        /*00dc*/ 	.byte	0x04, 0x05
        /*00de*/ 	.short	(.L_2115 - .L_2114)
.L_2114:
        /*00e0*/ 	.word	0x00000100
        /*00e4*/ 	.word	0x00000001
        /*00e8*/ 	.word	0x00000001


	//----- nvinfo : EIATTR_CRS_STACK_SIZE
	.align		4
.L_2115:
        /*00ec*/ 	.byte	0x04, 0x1e
        /*00ee*/ 	.short	(.L_2117 - .L_2116)
.L_2116:
        /*00f0*/ 	.word	0x00000000


	//----- nvinfo : EIATTR_CBANK_PARAM_SIZE
	.align		4
.L_2117:
        /*00f4*/ 	.byte	0x03, 0x19
        /*00f6*/ 	.short	0x0128


	//----- nvinfo : EIATTR_PARAM_CBANK
	.align		4
        /*00f8*/ 	.byte	0x04, 0x0a
        /*00fa*/ 	.short	(.L_2119 - .L_2118)
	.align		4
.L_2118:
        /*00fc*/ 	.word	index@(.nv.constant0._ZN10layer_norm13ln_bwd_kernelINS_13Kernel_traitsIf13__nv_bfloat16S2_S2_fjLj8192ELj1ELj1ELj8ELj16ENS_18Kernel_traits_baseILj8192EfS2_S2_S2_fjLj256EEEEELb1ELb0ELb0ELb0EEEvNS_9BwdParamsE)
        /*0100*/ 	.short	0x0210
        /*0102*/ 	.short	0x0128


	//----- nvinfo : EIATTR_SW_WAR
	.align		4
.L_2119:
        /*0104*/ 	.byte	0x04, 0x36
        /*0106*/ 	.short	(.L_2121 - .L_2120)
.L_2120:
        /*0108*/ 	.word	0x00000008
.L_2121:


//--------------------- .nv.info._ZN10layer_norm13ln_bwd_kernelINS_13Kernel_traitsIf13__nv_bfloat16S2_S2_fjLj8192ELj1ELj1ELj8ELj16ENS_18Kernel_traits_baseILj8192EfS2_S2_S2_fjLj256EEEEELb1ELb0ELb0ELb1EEEvNS_9BwdParamsE --------------------------
	.section	.nv.info._ZN10layer_norm13ln_bwd_kernelINS_13Kernel_traitsIf13__nv_bfloat16S2_S2_fjLj8192ELj1ELj1ELj8ELj16ENS_18Kernel_traits_baseILj8192EfS2_S2_S2_fjLj256EEEEELb1ELb0ELb0ELb1EEEvNS_9BwdParamsE,"",@"SHT_CUDA_INFO"
	.sectionflags	@""
	.align	4


	//----- nvinfo : EIATTR_CUDA_API_VERSION
	.align		4
        /*0000*/ 	.byte	0x04, 0x37
        /*0002*/ 	.short	(.L_2123 - .L_2122)
.L_2122:
        /*0004*/ 	.word	0x00000082


	//----- nvinfo : EIATTR_KPARAM_INFO
	.align		4
.L_2123:
        /*0008*/ 	.byte	0x04, 0x17
        /*000a*/ 	.short	(.L_2125 - .L_2124)
.L_2124:
        /*000c*/ 	.word	0x00000000
        /*0010*/ 	.short	0x0000
        /*0012*/ 	.short	0x0000
        /*0014*/ 	.byte	0x00, 0xf0, 0xa1, 0x04


	//----- nvinfo : EIATTR_SPARSE_MMA_MASK
	.align		4
.L_2125:
        /*0018*/ 	.byte	0x03, 0x50
        /*001a*/ 	.short	0x0000


	//----- nvinfo : EIATTR_MAXREG_COUNT
	.align		4
        /*001c*/ 	.byte	0x03, 0x1b
        /*001e*/ 	.short	0x00ff


	//----- nvinfo : EIATTR_NUM_BARRIERS
	.align		4
        /*0020*/ 	.byte	0x02, 0x4c
        /*0022*/ 	.byte	0x01
	.zero		1


	//----- nvinfo : EIATTR_MERCURY_ISA_VERSION
	.align		4
        /*0024*/ 	.byte	0x03, 0x5f
        /*0026*/ 	.short	0x0101


	//----- nvinfo : EIATTR_COOP_GROUP_MASK_REGIDS
	.align		4
        /*0028*/ 	.byte	0x04, 0x29
        /*002a*/ 	.short	(.L_2127 - .L_2126)


	//   ....[0]....
.L_2126:
        /*002c*/ 	.word	0xffffffff


	//   ....[1]....
        /*0030*/ 	.word	0xffffffff


	//   ....[2]....
        /*0034*/ 	.word	0xffffffff


	//   ....[3]....
        /*0038*/ 	.word	0xffffffff


	//   ....[4]....
        /*003c*/ 	.word	0xffffffff


	//   ....[5]....
        /*0040*/ 	.word	0xffffffff


	//   ....[6]....
        /*0044*/ 	.word	0xffffffff


	//   ....[7]....
        /*0048*/ 	.word	0xffffffff


	//   ....[8]....
        /*004c*/ 	.word	0xffffffff


	//   ....[9]....
        /*0050*/ 	.word	0xffffffff


	//   ....[10]....
        /*0054*/ 	.word	0x0500003c


	//   ....[11]....
        /*0058*/ 	.word	0x0500003c


	//   ....[12]....
        /*005c*/ 	.word	0x0500003c


	//   ....[13]....
        /*0060*/ 	.word	0x0500003c


	//   ....[14]....
        /*0064*/ 	.word	0x0500003c


	//   ....[15]....
        /*0068*/ 	.word	0x0500003c


	//   ....[16]....
        /*006c*/ 	.word	0x0500003c


	//   ....[17]....
        /*0070*/ 	.word	0x0500003c


	//   ....[18]....
        /*0074*/ 	.word	0x0500003c


	//   ....[19]....
        /*0078*/ 	.word	0x0500003c


	//----- nvinfo : EIATTR_COOP_GROUP_INSTR_OFFSETS
	.align		4
.L_2127:
        /*007c*/ 	.byte	0x04, 0x28
        /*007e*/ 	.short	(.L_2129 - .L_2128)


	//   ....[0]....
.L_2128:
        /*0080*/ 	.word	0x00001e50


	//   ....[1]....
        /*0084*/ 	.word	0x00001e60


	//   ....[2]....
        /*0088*/ 	.word	0x00001e90


	//   ....[3]....
        /*008c*/ 	.word	0x00001ea0


	//   ....[4]....
        /*0090*/ 	.word	0x00001ed0


	//   ....[5]....
        /*0094*/ 	.word	0x00001ee0


	//   ....[6]....
        /*0098*/ 	.word	0x00001f10


	//   ....[7]....
        /*009c*/ 	.word	0x00001f20


	//   ....[8]....
        /*00a0*/ 	.word	0x00001f50


	//   ....[9]....
        /*00a4*/ 	.word	0x00001f60


	//   ....[10]....
        /*00a8*/ 	.word	0x00004220


	//   ....[11]....
        /*00ac*/ 	.word	0x00004270


	//   ....[12]....
        /*00b0*/ 	.word	0x000042e0


	//   ....[13]....
        /*00b4*/ 	.word	0x00004340


	//   ....[14]....
        /*00b8*/ 	.word	0x000043b0


	//   ....[15]....
        /*00bc*/ 	.word	0x00004410


	//   ....[16]....
        /*00c0*/ 	.word	0x00004480


	//   ....[17]....
        /*00c4*/ 	.word	0x000044e0


	//   ....[18]....
        /*00c8*/ 	.word	0x00004550


	//   ....[19]....
        /*00cc*/ 	.word	0x000045b0


	//----- nvinfo : EIATTR_EXIT_INSTR_OFFSETS
	.align		4
.L_2129:
        /*00d0*/ 	.byte	0x04, 0x1c
        /*00d2*/ 	.short	(.L_2131 - .L_2130)


	//   ....[0]....
.L_2130:
        /*00d4*/ 	.word	0x000041c0


	//----- nvinfo : EIATTR_MAX_THREADS
	.align		4
.L_2131:
        /*00d8*/ 	.byte	0x04, 0x05
        /*00da*/ 	.short	(.L_2133 - .L_2132)
.L_2132:
        /*00dc*/ 	.word	0x00000100
        /*00e0*/ 	.word	0x00000001
        /*00e4*/ 	.word	0x00000001


	//----- nvinfo : EIATTR_CRS_STACK_SIZE
	.align		4
.L_2133:
        /*00e8*/ 	.byte	0x04, 0x1e
        /*00ea*/ 	.short	(.L_2135 - .L_2134)
.L_2134:
        /*00ec*/ 	.word	0x00000000


	//----- nvinfo : EIATTR_CBANK_PARAM_SIZE
	.align		4
.L_2135:
        /*00f0*/ 	.byte	0x03, 0x19
        /*00f2*/ 	.short	0x0128


	//----- nvinfo : EIATTR_PARAM_CBANK
	.align		4
        /*00f4*/ 	.byte	0x04, 0x0a
        /*00f6*/ 	.short	(.L_2137 - .L_2136)
	.align		4
.L_2136:
        /*00f8*/ 	.word	index@(.nv.constant0._ZN10layer_norm13ln_bwd_kernelINS_13Kernel_traitsIf13__nv_bfloat16S2_S2_fjLj8192ELj1ELj1ELj8ELj16ENS_18Kernel_traits_baseILj8192EfS2_S2_S2_fjLj256EEEEELb1ELb0ELb0ELb1EEEvNS_9BwdParamsE)
        /*00fc*/ 	.short	0x0210
        /*00fe*/ 	.short	0x0128


	//----- nvinfo : EIATTR_SW_WAR
	.align		4
.L_2137:
        /*0100*/ 	.byte	0x04, 0x36
        /*0102*/ 	.short	(.L_2139 - .L_2138)
.L_2138:
        /*0104*/ 	.word	0x00000008
.L_2139:


//--------------------- .nv.info._ZN10layer_norm22ln_bwd_finalize_kernelINS_22Kernel_traits_finalizeILj8192Ef13__nv_bfloat16S2_S2_fjLb0ELj1024ELj4ENS_18Kernel_traits_baseILj8192EfS2_S2_S2_fjLj1024EEEEELb0ELb0EEEvNS_9BwdParamsE --------------------------
	.section	.nv.info._ZN10layer_norm22ln_bwd_finalize_kernelINS_22Kernel_traits_finalizeILj8192Ef13__nv_bfloat16S2_S2_fjLb0ELj1024ELj4ENS_18Kernel_traits_baseILj8192EfS2_S2_S2_fjLj1024EEEEELb0ELb0EEEvNS_9BwdParamsE,"",@"SHT_CUDA_INFO"
	.sectionflags	@""
	.align	4


	//----- nvinfo : EIATTR_CUDA_API_VERSION
	.align		4
        /*0000*/ 	.byte	0x04, 0x37
        /*0002*/ 	.short	(.L_2141 - .L_2140)
.L_2140:
        /*0004*/ 	.word	0x00000082


	//----- nvinfo : EIATTR_KPARAM_INFO
	.align		4
.L_2141:
        /*0008*/ 	.byte	0x04, 0x17
        /*000a*/ 	.short	(.L_2143 - .L_2142)
.L_2142:
        /*000c*/ 	.word	0x00000000
        /*0010*/ 	.short	0x0000
        /*0012*/ 	.short	0x0000
        /*0014*/ 	.byte	0x00, 0xf0, 0xa1, 0x04


	//----- nvinfo : EIATTR_SPARSE_MMA_MASK
	.align		4
.L_2143:
        /*0018*/ 	.byte	0x03, 0x50
        /*001a*/ 	.short	0x0000


	//----- nvinfo : EIATTR_MAXREG_COUNT
	.align		4
        /*001c*/ 	.byte	0x03, 0x1b
        /*001e*/ 	.short	0x0040


	//----- nvinfo : EIATTR_NUM_BARRIERS
	.align		4
        /*0020*/ 	.byte	0x02, 0x4c
        /*0022*/ 	.byte	0x01
	.zero		1


	//----- nvinfo : EIATTR_MERCURY_ISA_VERSION
	.align		4
        /*0024*/ 	.byte	0x03, 0x5f
        /*0026*/ 	.short	0x0101


	//----- nvinfo : EIATTR_COOP_GROUP_MASK_REGIDS
	.align		4
        /*0028*/ 	.byte	0x04, 0x29
        /*002a*/ 	.short	(.L_2145 - .L_2144)


	//   ....[0]....
.L_2144:
        /*002c*/ 	.word	0xffffffff


	//   ....[1]....
        /*0030*/ 	.word	0xffffffff


	//   ....[2]....
        /*0034*/ 	.word	0xffffffff


	//   ....[3]....
        /*0038*/ 	.word	0xffffffff


	//   ....[4]....
        /*003c*/ 	.word	0xffffffff


	//   ....[5]....
        /*0040*/ 	.word	0xffffffff


	//   ....[6]....
        /*0044*/ 	.word	0xffffffff


	//   ....[7]....
        /*0048*/ 	.word	0xffffffff


	//   ....[8]....
        /*004c*/ 	.word	0xffffffff


	//   ....[9]....
        /*0050*/ 	.word	0xffffffff


	//   ....[10]....
        /*0054*/ 	.word	0x05000013


	//   ....[11]....
        /*0058*/ 	.word	0x05000013


	//   ....[12]....
        /*005c*/ 	.word	0x05000013


	//   ....[13]....
        /*0060*/ 	.word	0x05000013


	//   ....[14]....
        /*0064*/ 	.word	0x05000013


	//   ....[15]....
        /*0068*/ 	.word	0x05000013


	//   ....[16]....
        /*006c*/ 	.word	0x05000013


	//   ....[17]....
        /*0070*/ 	.word	0x05000013


	//   ....[18]....
        /*0074*/ 	.word	0x05000013


	//   ....[19]....
        /*0078*/ 	.word	0x05000013


	//----- nvinfo : EIATTR_COOP_GROUP_INSTR_OFFSETS
	.align		4
.L_2145:
        /*007c*/ 	.byte	0x04, 0x28
        /*007e*/ 	.short	(.L_2147 - .L_2146)


	//   ....[0]....
.L_2146:
        /*0080*/ 	.word	0x000008e0


	//   ....[1]....
        /*0084*/ 	.word	0x000008f0


	//   ....[2]....
        /*0088*/ 	.word	0x00000920


	//   ....[3]....
        /*008c*/ 	.word	0x00000930


	//   ....[4]....
        /*0090*/ 	.word	0x00000960


	//   ....[5]....
        /*0094*/ 	.word	0x00000970


	//   ....[6]....
        /*0098*/ 	.word	0x000009a0


	//   ....[7]....
        /*009c*/ 	.word	0x000009b0


	//   ....[8]....
        /*00a0*/ 	.word	0x000009e0


	//   ....[9]....
        /*00a4*/ 	.word	0x000009f0


	//   ....[10]....
        /*00a8*/ 	.word	0x00000bf0


	//   ....[11]....
        /*00ac*/ 	.word	0x00000c60


	//   ....[12]....
        /*00b0*/ 	.word	0x00000cd0


	//   ....[13]....
        /*00b4*/ 	.word	0x00000d40


	//   ....[14]....
        /*00b8*/ 	.word	0x00000db0


	//   ....[15]....
        /*00bc*/ 	.word	0x00000e10


	//   ....[16]....
        /*00c0*/ 	.word	0x00000e80


	//   ....[17]....
        /*00c4*/ 	.word	0x00000ef0


	//   ....[18]....
        /*00c8*/ 	.word	0x00000f60


	//   ....[19]....
        /*00cc*/ 	.word	0x00000fd0


	//----- nvinfo : EIATTR_EXIT_INSTR_OFFSETS
	.align		4
.L_2147:
        /*00d0*/ 	.byte	0x04, 0x1c
        /*00d2*/ 	.short	(.L_2149 - .L_2148)


	//   ....[0]....
.L_2148:
        /*00d4*/ 	.word	0x00000070


	//   ....[1]....
        /*00d8*/ 	.word	0x00000b90


	//----- nvinfo : EIATTR_MAX_THREADS
	.align		4
.L_2149:
        /*00dc*/ 	.byte	0x04, 0x05
        /*00de*/ 	.short	(.L_2151 - .L_2150)
.L_2150:
        /*00e0*/ 	.word	0x00000400
        /*00e4*/ 	.word	0x00000001
        /*00e8*/ 	.word	0x00000001


	//----- nvinfo : EIATTR_CRS_STACK_SIZE
	.align		4
.L_2151:
        /*00ec*/ 	.byte	0x04, 0x1e
        /*00ee*/ 	.short	(.L_2153 - .L_2152)
.L_2152:
        /*00f0*/ 	.word	0x00000000


	//----- nvinfo : EIATTR_CBANK_PARAM_SIZE
	.align		4
.L_2153:
        /*00f4*/ 	.byte	0x03, 0x19
        /*00f6*/ 	.short	0x0128


	//----- nvinfo : EIATTR_PARAM_CBANK
	.align		4
        /*00f8*/ 	.byte	0x04, 0x0a
        /*00fa*/ 	.short	(.L_2155 - .L_2154)
	.align		4
.L_2154:
        /*00fc*/ 	.word	index@(.nv.constant0._ZN10layer_norm22ln_bwd_finalize_kernelINS_22Kernel_traits_finalizeILj8192Ef13__nv_bfloat16S2_S2_fjLb0ELj1024ELj4ENS_18Kernel_traits_baseILj8192EfS2_S2_S2_fjLj1024EEEEELb0ELb0EEEvNS_9BwdParamsE)
        /*0100*/ 	.short	0x0210
        /*0102*/ 	.short	0x0128


	//----- nvinfo : EIATTR_SW_WAR
	.align		4
.L_2155:
        /*0104*/ 	.byte	0x04, 0x36
        /*0106*/ 	.short	(.L_2157 - .L_2156)
.L_2156:
        /*0108*/ 	.word	0x00000008
.L_2157:


//--------------------- .nv.info._ZN10layer_norm13ln_bwd_kernelINS_13Kernel_traitsIf13__nv_bfloat16S2_S2_fjLj8192ELj1ELj1ELj8ELj16ENS_18Kernel_traits_baseILj8192EfS2_S2_S2_fjLj256EEEEELb1ELb0ELb1ELb0EEEvNS_9BwdParamsE --------------------------
	.section	.nv.info._ZN10layer_norm13ln_bwd_kernelINS_13Kernel_traitsIf13__nv_bfloat16S2_S2_fjLj8192ELj1ELj1ELj8ELj16ENS_18Kernel_traits_baseILj8192EfS2_S2_S2_fjLj256EEEEELb1ELb0ELb1ELb0EEEvNS_9BwdParamsE,"",@"SHT_CUDA_INFO"
	.sectionflags	@""
	.align	4


	//----- nvinfo : EIATTR_CUDA_API_VERSION
	.align		4
        /*0000*/ 	.byte	0x04, 0x37
        /*0002*/ 	.short	(.L_2159 - .L_2158)
.L_2158:
        /*0004*/ 	.word	0x00000082


	//----- nvinfo : EIATTR_KPARAM_INFO
	.align		4
.L_2159:
        /*0008*/ 	.byte	0x04, 0x17
        /*000a*/ 	.short	(.L_2161 - .L_2160)
.L_2160:
        /*000c*/ 	.word	0x00000000
        /*0010*/ 	.short	0x0000
        /*0012*/ 	.short	0x0000
        /*0014*/ 	.byte	0x00, 0xf0, 0xa1, 0x04


	//----- nvinfo : EIATTR_SPARSE_MMA_MASK
	.align		4
.L_2161:
        /*0018*/ 	.byte	0x03, 0x50
        /*001a*/ 	.short	0x0000


	//----- nvinfo : EIATTR_MAXREG_COUNT
	.align		4
        /*001c*/ 	.byte	0x03, 0x1b
        /*001e*/ 	.short	0x00ff


	//----- nvinfo : EIATTR_NUM_BARRIERS
	.align		4
        /*0020*/ 	.byte	0x02, 0x4c
        /*0022*/ 	.byte	0x01
	.zero		1


	//----- nvinfo : EIATTR_MERCURY_ISA_VERSION
	.align		4
        /*0024*/ 	.byte	0x03, 0x5f
        /*0026*/ 	.short	0x0101


	//----- nvinfo : EIATTR_COOP_GROUP_MASK_REGIDS
	.align		4
        /*0028*/ 	.byte	0x04, 0x29
        /*002a*/ 	.short	(.L_2163 - .L_2162)


	//   ....[0]....
.L_2162:
        /*002c*/ 	.word	0xffffffff


	//   ....[1]....
        /*0030*/ 	.word	0xffffffff


	//   ....[2]....
        /*0034*/ 	.word	0xffffffff


	//   ....[3]....
        /*0038*/ 	.word	0xffffffff


	//   ....[4]....
        /*003c*/ 	.word	0xffffffff


	//   ....[5]....
        /*0040*/ 	.word	0xffffffff


	//   ....[6]....
        /*0044*/ 	.word	0xffffffff


	//   ....[7]....
        /*0048*/ 	.word	0xffffffff


	//   ....[8]....
        /*004c*/ 	.word	0xffffffff


	//   ....[9]....
        /*0050*/ 	.word	0xffffffff


	//   ....[10]....
        /*0054*/ 	.word	0x050000a2


	//   ....[11]....
        /*0058*/ 	.word	0x050000a2


	//   ....[12]....
        /*005c*/ 	.word	0x050000a2


	//   ....[13]....
        /*0060*/ 	.word	0x050000a2


	//   ....[14]....
        /*0064*/ 	.word	0x050000a2


	//   ....[15]....
        /*0068*/ 	.word	0x050000a2


	//   ....[16]....
        /*006c*/ 	.word	0x050000a2


	//   ....[17]....
        /*0070*/ 	.word	0x050000a2


	//   ....[18]....
        /*0074*/ 	.word	0x050000a2


	//   ....[19]....
        /*0078*/ 	.word	0x050000a2


	//----- nvinfo : EIATTR_COOP_GROUP_INSTR_OFFSETS
	.align		4
.L_2163:
        /*007c*/ 	.byte	0x04, 0x28
        /*007e*/ 	.short	(.L_2165 - .L_2164)


	//   ....[0]....
.L_2164:
        /*0080*/ 	.word	0x00002430


	//   ....[1]....
        /*0084*/ 	.word	0x00002440


	//   ....[2]....
        /*0088*/ 	.word	0x00002470


	//   ....[3]....
        /*008c*/ 	.word	0x00002480


	//   ....[4]....
        /*0090*/ 	.word	0x000024b0


	//   ....[5]....
        /*0094*/ 	.word	0x000024c0


	//   ....[6]....
        /*0098*/ 	.word	0x000024f0


	//   ....[7]....
        /*009c*/ 	.word	0x00002500


	//   ....[8]....
        /*00a0*/ 	.word	0x00002530


	//   ....[9]....
        /*00a4*/ 	.word	0x00002540


	//   ....[10]....
        /*00a8*/ 	.word	0x00006080


	//   ....[11]....
        /*00ac*/ 	.word	0x000060d0


	//   ....[12]....
        /*00b0*/ 	.word	0x00006140


	//   ....[13]....
        /*00b4*/ 	.word	0x000061a0


	//   ....[14]....
        /*00b8*/ 	.word	0x00006210


	//   ....[15]....
        /*00bc*/ 	.word	0x00006270


	//   ....[16]....
        /*00c0*/ 	.word	0x000062e0


	//   ....[17]....
        /*00c4*/ 	.word	0x00006340


	//   ....[18]....
        /*00c8*/ 	.word	0x000063b0


	//   ....[19]....
        /*00cc*/ 	.word	0x00006410


	//----- nvinfo : EIATTR_EXIT_INSTR_OFFSETS
	.align		4
.L_2165:
        /*00d0*/ 	.byte	0x04, 0x1c
        /*00d2*/ 	.short	(.L_2167 - .L_2166)


	//   ....[0]....
.L_2166:
        /*00d4*/ 	.word	0x00005f90


	//   ....[1]....
        /*00d8*/ 	.word	0x00006020


	//----- nvinfo : EIATTR_MAX_THREADS
	.align		4
.L_2167:
        /*00dc*/ 	.byte	0x04, 0x05
        /*00de*/ 	.short	(.L_2169 - .L_2168)
.L_2168:
        /*00e0*/ 	.word	0x00000100
        /*00e4*/ 	.word	0x00000001
        /*00e8*/ 	.word	0x00000001


	//----- nvinfo : EIATTR_CRS_STACK_SIZE
	.align		4
.L_2169:
        /*00ec*/ 	.byte	0x04, 0x1e
        /*00ee*/ 	.short	(.L_2171 - .L_2170)
.L_2170:
        /*00f0*/ 	.word	0x00000000


	//----- nvinfo : EIATTR_CBANK_PARAM_SIZE
	.align		4
.L_2171:
        /*00f4*/ 	.byte	0x03, 0x19
        /*00f6*/ 	.short	0x0128


	//----- nvinfo : EIATTR_PARAM_CBANK
	.align		4
        /*00f8*/ 	.byte	0x04, 0x0a
        /*00fa*/ 	.short	(.L_2173 - .L_2172)
	.align		4
.L_2172:
        /*00fc*/ 	.word	index@(.nv.constant0._ZN10layer_norm13ln_bwd_kernelINS_13Kernel_traitsIf13__nv_bfloat16S2_S2_fjLj8192ELj1ELj1ELj8ELj16ENS_18Kernel_traits_baseILj8192EfS2_S2_S2_fjLj256EEEEELb1ELb0ELb1ELb0EEEvNS_9BwdParamsE)
        /*0100*/ 	.short	0x0210
        /*0102*/ 	.short	0x0128


	//----- nvinfo : EIATTR_SW_WAR
	.align		4
.L_2173:
        /*0104*/ 	.byte	0x04, 0x36
        /*0106*/ 	.short	(.L_2175 - .L_2174)
.L_2174:
        /*0108*/ 	.word	0x00000008
.L_2175:


//--------------------- .nv.info._ZN10layer_norm22ln_bwd_finalize_kernelINS_22Kernel_traits_finalizeILj8192Ef13__nv_bfloat16S2_S2_fjLb0ELj1024ELj4ENS_18Kernel_traits_baseILj8192EfS2_S2_S2_fjLj1024EEEEELb0ELb1EEEvNS_9BwdParamsE --------------------------
	.section	.nv.info._ZN10layer_norm22ln_bwd_finalize_kernelINS_22Kernel_traits_finalizeILj8192Ef13__nv_bfloat16S2_S2_fjLb0ELj1024ELj4ENS_18Kernel_traits_baseILj8192EfS2_S2_S2_fjLj1024EEEEELb0ELb1EEEvNS_9BwdParamsE,"",@"SHT_CUDA_INFO"
	.sectionflags	@""
	.align	4


	//----- nvinfo : EIATTR_CUDA_API_VERSION
	.align		4
        /*0000*/ 	.byte	0x04, 0x37
        /*0002*/ 	.short	(.L_2177 - .L_2176)
.L_2176:
        /*0004*/ 	.word	0x00000082


	//----- nvinfo : EIATTR_KPARAM_INFO
	.align		4
.L_2177:
        /*0008*/ 	.byte	0x04, 0x17
        /*000a*/ 	.short	(.L_2179 - .L_2178)
.L_2178:
        /*000c*/ 	.word	0x00000000
        /*0010*/ 	.short	0x0000
        /*0012*/ 	.short	0x0000
        /*0014*/ 	.byte	0x00, 0xf0, 0xa1, 0x04


	//----- nvinfo : EIATTR_SPARSE_MMA_MASK
	.align		4
.L_2179:
        /*0018*/ 	.byte	0x03, 0x50
        /*001a*/ 	.short	0x0000


	//----- nvinfo : EIATTR_MAXREG_COUNT
	.align		4
        /*001c*/ 	.byte	0x03, 0x1b
        /*001e*/ 	.short	0x0040


	//----- nvinfo : EIATTR_NUM_BARRIERS
	.align		4
        /*0020*/ 	.byte	0x02, 0x4c
        /*0022*/ 	.byte	0x01
	.zero		1


	//----- nvinfo : EIATTR_MERCURY_ISA_VERSION
	.align		4
        /*0024*/ 	.byte	0x03, 0x5f
        /*0026*/ 	.short	0x0101


	//----- nvinfo : EIATTR_COOP_GROUP_MASK_REGIDS
	.align		4
        /*0028*/ 	.byte	0x04, 0x29
        /*002a*/ 	.short	(.L_2181 - .L_2180)


	//   ....[0]....
.L_2180:
        /*002c*/ 	.word	0xffffffff


	//   ....[1]....
        /*0030*/ 	.word	0xffffffff


	//   ....[2]....
        /*0034*/ 	.word	0xffffffff


	//   ....[3]....
        /*0038*/ 	.word	0xffffffff


	//   ....[4]....
        /*003c*/ 	.word	0xffffffff


	//   ....[5]....
        /*0040*/ 	.word	0xffffffff


	//   ....[6]....
        /*0044*/ 	.word	0xffffffff


	//   ....[7]....
        /*0048*/ 	.word	0xffffffff


	//   ....[8]....
        /*004c*/ 	.word	0xffffffff


	//   ....[9]....
        /*0050*/ 	.word	0xffffffff


	//   ....[10]....
        /*0054*/ 	.word	0x05000011


	//   ....[11]....
        /*0058*/ 	.word	0x05000011


	//   ....[12]....
        /*005c*/ 	.word	0x05000011


	//   ....[13]....
        /*0060*/ 	.word	0x05000011


	//   ....[14]....
        /*0064*/ 	.word	0x05000011


	//   ....[15]....
        /*0068*/ 	.word	0x05000011


	//   ....[16]....
        /*006c*/ 	.word	0x05000011


	//   ....[17]....
        /*0070*/ 	.word	0x05000011


	//   ....[18]....
        /*0074*/ 	.word	0x05000011


	//   ....[19]....
        /*0078*/ 	.word	0x05000011


	//----- nvinfo : EIATTR_COOP_GROUP_INSTR_OFFSETS
	.align		4
.L_2181:
        /*007c*/ 	.byte	0x04, 0x28
        /*007e*/ 	.short	(.L_2183 - .L_2182)


	//   ....[0]....
.L_2182:
        /*0080*/ 	.word	0x000008e0


	//   ....[1]....
        /*0084*/ 	.word	0x000008f0


	//   ....[2]....
        /*0088*/ 	.word	0x00000920


	//   ....[3]....
        /*008c*/ 	.word	0x00000930


	//   ....[4]....
        /*0090*/ 	.word	0x00000960


	//   ....[5]....
        /*0094*/ 	.word	0x00000970


	//   ....[6]....
        /*0098*/ 	.word	0x000009a0


	//   ....[7]....
        /*009c*/ 	.word	0x000009b0


	//   ....[8]....
        /*00a0*/ 	.word	0x000009e0


	//   ....[9]....
        /*00a4*/ 	.word	0x000009f0


	//   ....[10]....
        /*00a8*/ 	.word	0x00000ba0


	//   ....[11]....
        /*00ac*/ 	.word	0x00000c10


	//   ....[12]....
        /*00b0*/ 	.word	0x00000c80


	//   ....[13]....
        /*00b4*/ 	.word	0x00000cf0


	//   ....[14]....
        /*00b8*/ 	.word	0x00000d60


	//   ....[15]....
        /*00bc*/ 	.word	0x00000dc0


	//   ....[16]....
        /*00c0*/ 	.word	0x00000e30


	//   ....[17]....
        /*00c4*/ 	.word	0x00000ea0


	//   ....[18]....
        /*00c8*/ 	.word	0x00000f10


	//   ....[19]....
        /*00cc*/ 	.word	0x00000f80


	//----- nvinfo : EIATTR_EXIT_INSTR_OFFSETS
	.align		4
.L_2183:
        /*00d0*/ 	.byte	0x04, 0x1c
        /*00d2*/ 	.short	(.L_2185 - .L_2184)


	//   ....[0]....
.L_2184:
        /*00d4*/ 	.word	0x00000070


	//   ....[1]....
        /*00d8*/ 	.word	0x00000b40


	//----- nvinfo : EIATTR_MAX_THREADS
	.align		4
.L_2185:
        /*00dc*/ 	.byte	0x04, 0x05
        /*00de*/ 	.short	(.L_2187 - .L_2186)
.L_2186:
        /*00e0*/ 	.word	0x00000400
        /*00e4*/ 	.word	0x00000001
        /*00e8*/ 	.word	0x00000001


	//----- nvinfo : EIATTR_CRS_STACK_SIZE
	.align		4
.L_2187:
        /*00ec*/ 	.byte	0x04, 0x1e
        /*00ee*/ 	.short	(.L_2189 - .L_2188)
.L_2188:
        /*00f0*/ 	.word	0x00000000


	//----- nvinfo : EIATTR_CBANK_PARAM_SIZE
	.align		4
.L_2189:
        /*00f4*/ 	.byte	0x03, 0x19
        /*00f6*/ 	.short	0x0128


	//----- nvinfo : EIATTR_PARAM_CBANK
	.align		4
        /*00f8*/ 	.byte	0x04, 0x0a
        /*00fa*/ 	.short	(.L_2191 - .L_2190)
	.align		4
.L_2190:
        /*00fc*/ 	.word	index@(.nv.constant0._ZN10layer_norm22ln_bwd_finalize_kernelINS_22Kernel_traits_finalizeILj8192Ef13__nv_bfloat16S2_S2_fjLb0ELj1024ELj4ENS_18Kernel_traits_baseILj8192EfS2_S2_S2_fjLj1024EEEEELb0ELb1EEEvNS_9BwdParamsE)
        /*0100*/ 	.short	0x0210
        /*0102*/ 	.short	0x0128


	//----- nvinfo : EIATTR_SW_WAR
	.align		4
.L_2191:
        /*0104*/ 	.byte	0x04, 0x36
        /*0106*/ 	.short	(.L_2193 - .L_2192)
.L_2192:
        /*0108*/ 	.word	0x00000008
.L_2193:


//--------------------- .nv.info._ZN10layer_norm13ln_bwd_kernelINS_13Kernel_traitsIf13__nv_bfloat16S2_S2_fjLj8192ELj1ELj1ELj8ELj16ENS_18Kernel_traits_baseILj8192EfS2_S2_S2_fjLj256EEEEELb1ELb0ELb1ELb1EEEvNS_9BwdParamsE --------------------------
	.section	.nv.info._ZN10layer_norm13ln_bwd_kernelINS_13Kernel_traitsIf13__nv_bfloat16S2_S2_fjLj8192ELj1ELj1ELj8ELj16ENS_18Kernel_traits_baseILj8192EfS2_S2_S2_fjLj256EEEEELb1ELb0ELb1ELb1EEEvNS_9BwdParamsE,"",@"SHT_CUDA_INFO"
	.sectionflags	@""
	.align	4


	//----- nvinfo : EIATTR_CUDA_API_VERSION
	.align		4
        /*0000*/ 	.byte	0x04, 0x37
        /*0002*/ 	.short	(.L_2195 - .L_2194)
.L_2194:
        /*0004*/ 	.word	0x00000082


	//----- nvinfo : EIATTR_KPARAM_INFO
	.align		4
.L_2195:
        /*0008*/ 	.byte	0x04, 0x17
        /*000a*/ 	.short	(.L_2197 - .L_2196)
.L_2196:
        /*000c*/ 	.word	0x00000000
        /*0010*/ 	.short	0x0000
        /*0012*/ 	.short	0x0000
        /*0014*/ 	.byte	0x00, 0xf0, 0xa1, 0x04


	//----- nvinfo : EIATTR_SPARSE_MMA_MASK
	.align		4
.L_2197:
        /*0018*/ 	.byte	0x03, 0x50
        /*001a*/ 	.short	0x0000


	//----- nvinfo : EIATTR_MAXREG_COUNT
	.align		4
        /*001c*/ 	.byte	0x03, 0x1b
        /*001e*/ 	.short	0x00ff


	//----- nvinfo : EIATTR_NUM_BARRIERS
	.align		4
        /*0020*/ 	.byte	0x02, 0x4c
        /*0022*/ 	.byte	0x01
	.zero		1


	//----- nvinfo : EIATTR_MERCURY_ISA_VERSION
	.align		4
        /*0024*/ 	.byte	0x03, 0x5f
        /*0026*/ 	.short	0x0101


	//----- nvinfo : EIATTR_COOP_GROUP_MASK_REGIDS
	.align		4
        /*0028*/ 	.byte	0x04, 0x29
        /*002a*/ 	.short	(.L_2199 - .L_2198)


	//   ....[0]....
.L_2198:
        /*002c*/ 	.word	0xffffffff


	//   ....[1]....
        /*0030*/ 	.word	0xffffffff


	//   ....[2]....
        /*0034*/ 	.word	0xffffffff


	//   ....[3]....
        /*0038*/ 	.word	0xffffffff


	//   ....[4]....
        /*003c*/ 	.word	0xffffffff


	//   ....[5]....
        /*0040*/ 	.word	0xffffffff


	//   ....[6]....
        /*0044*/ 	.word	0xffffffff


	//   ....[7]....
        /*0048*/ 	.word	0xffffffff


	//   ....[8]....
        /*004c*/ 	.word	0xffffffff


	//   ....[9]....
        /*0050*/ 	.word	0xffffffff


	//   ....[10]....
        /*0054*/ 	.word	0x050000a6


	//   ....[11]....
        /*0058*/ 	.word	0x050000a6


	//   ....[12]....
        /*005c*/ 	.word	0x050000a6


	//   ....[13]....
        /*0060*/ 	.word	0x050000a6


	//   ....[14]....
        /*0064*/ 	.word	0x050000a6


	//   ....[15]....
        /*0068*/ 	.word	0x050000a6


	//   ....[16]....
        /*006c*/ 	.word	0x050000a6


	//   ....[17]....
        /*0070*/ 	.word	0x050000a6


	//   ....[18]....
        /*0074*/ 	.word	0x050000a6


	//   ....[19]....
        /*0078*/ 	.word	0x050000a6


	//----- nvinfo : EIATTR_COOP_GROUP_INSTR_OFFSETS
	.align		4
.L_2199:
        /*007c*/ 	.byte	0x04, 0x28
        /*007e*/ 	.short	(.L_2201 - .L_2200)


	//   ....[0]....
.L_2200:
        /*0080*/ 	.word	0x000021f0


	//   ....[1]....
        /*0084*/ 	.word	0x00002200


	//   ....[2]....
        /*0088*/ 	.word	0x00002230


	//   ....[3]....
        /*008c*/ 	.word	0x00002240


	//   ....[4]....
        /*0090*/ 	.word	0x00002270


	//   ....[5]....
        /*0094*/ 	.word	0x00002280


	//   ....[6]....
        /*0098*/ 	.word	0x000022b0


	//   ....[7]....
        /*009c*/ 	.word	0x000022c0


	//   ....[8]....
        /*00a0*/ 	.word	0x000022f0


	//   ....[9]....
        /*00a4*/ 	.word	0x00002300


	//   ....[10]....
        /*00a8*/ 	.word	0x000059d0


	//   ....[11]....
        /*00ac*/ 	.word	0x00005a20


	//   ....[12]....
        /*00b0*/ 	.word	0x00005a90


	//   ....[13]....
        /*00b4*/ 	.word	0x00005af0


	//   ....[14]....
        /*00b8*/ 	.word	0x00005b60


	//   ....[15]....
        /*00bc*/ 	.word	0x00005bc0


	//   ....[16]....
        /*00c0*/ 	.word	0x00005c30


	//   ....[17]....
        /*00c4*/ 	.word	0x00005c90


	//   ....[18]....
        /*00c8*/ 	.word	0x00005d00


	//   ....[19]....
        /*00cc*/ 	.word	0x00005d60


	//----- nvinfo : EIATTR_EXIT_INSTR_OFFSETS
	.align		4
.L_2201:
        /*00d0*/ 	.byte	0x04, 0x1c
        /*00d2*/ 	.short	(.L_2203 - .L_2202)


	//   ....[0]....
.L_2202:
        /*00d4*/ 	.word	0x00005970


	//----- nvinfo : EIATTR_MAX_THREADS
	.align		4
.L_2203:
        /*00d8*/ 	.byte	0x04, 0x05
        /*00da*/ 	.short	(.L_2205 - .L_2204)
.L_2204:
        /*00dc*/ 	.word	0x00000100
        /*00e0*/ 	.word	0x00000001
        /*00e4*/ 	.word	0x00000001


	//----- nvinfo : EIATTR_CRS_STACK_SIZE
	.align		4
.L_2205:
        /*00e8*/ 	.byte	0x04, 0x1e
        /*00ea*/ 	.short	(.L_2207 - .L_2206)
.L_2206:
        /*00ec*/ 	.word	0x00000000


	//----- nvinfo : EIATTR_CBANK_PARAM_SIZE
	.align		4
.L_2207:
        /*00f0*/ 	.byte	0x03, 0x19
        /*00f2*/ 	.short	0x0128


	//----- nvinfo : EIATTR_PARAM_CBANK
	.align		4
        /*00f4*/ 	.byte	0x04, 0x0a
        /*00f6*/ 	.short	(.L_2209 - .L_2208)
	.align		4
.L_2208:
        /*00f8*/ 	.word	index@(.nv.constant0._ZN10layer_norm13ln_bwd_kernelINS_13Kernel_traitsIf13__nv_bfloat16S2_S2_fjLj8192ELj1ELj1ELj8ELj16ENS_18Kernel_traits_baseILj8192EfS2_S2_S2_fjLj256EEEEELb1ELb0ELb1ELb1EEEvNS_9BwdParamsE)
        /*00fc*/ 	.short	0x0210
        /*00fe*/ 	.short	0x0128


	//----- nvinfo : EIATTR_SW_WAR
	.align		4
.L_2209:
        /*0100*/ 	.byte	0x04, 0x36
        /*0102*/ 	.short	(.L_2211 - .L_2210)
.L_2210:
        /*0104*/ 	.word	0x00000008
.L_2211:


//--------------------- .nv.info._ZN10layer_norm13ln_bwd_kernelINS_13Kernel_traitsIf13__nv_bfloat16S2_S2_fjLj8192ELj1ELj1ELj8ELj16ENS_18Kernel_traits_baseILj8192EfS2_S2_S2_fjLj256EEEEELb1ELb1ELb0ELb0EEEvNS_9BwdParamsE --------------------------
	.section	.nv.info._ZN10layer_norm13ln_bwd_kernelINS_13Kernel_traitsIf13__nv_bfloat16S2_S2_fjLj8192ELj1ELj1ELj8ELj16ENS_18Kernel_traits_baseILj8192EfS2_S2_S2_fjLj256EEEEELb1ELb1ELb0ELb0EEEvNS_9BwdParamsE,"",@"SHT_CUDA_INFO"
	.sectionflags	@""
	.align	4


	//----- nvinfo : EIATTR_CUDA_API_VERSION
	.align		4
        /*0000*/ 	.byte	0x04, 0x37
        /*0002*/ 	.short	(.L_2213 - .L_2212)
.L_2212:
        /*0004*/ 	.word	0x00000082


	//----- nvinfo : EIATTR_KPARAM_INFO
	.align		4
.L_2213:
        /*0008*/ 	.byte	0x04, 0x17
        /*000a*/ 	.short	(.L_2215 - .L_2214)
.L_2214:
        /*000c*/ 	.word	0x00000000
        /*0010*/ 	.short	0x0000
        /*0012*/ 	.short	0x0000
        /*0014*/ 	.byte	0x00, 0xf0, 0xa1, 0x04


	//----- nvinfo : EIATTR_SPARSE_MMA_MASK
	.align		4
.L_2215:
        /*0018*/ 	.byte	0x03, 0x50
        /*001a*/ 	.short	0x0000


	//----- nvinfo : EIATTR_MAXREG_COUNT
	.align		4
        /*001c*/ 	.byte	0x03, 0x1b
        /*001e*/ 	.short	0x00ff


	//----- nvinfo : EIATTR_NUM_BARRIERS
	.align		4
        /*0020*/ 	.byte	0x02, 0x4c
        /*0022*/ 	.byte	0x01
	.zero		1


	//----- nvinfo : EIATTR_ANNOTATIONS
	.align		4
        /*0024*/ 	.byte	0x04, 0x55
        /*0026*/ 	.short	(.L_2217 - .L_2216)


	//   ....[0]....
.L_2216:
        /* <DEDUP_REMOVED lines=35> */


	//----- nvinfo : EIATTR_MERCURY_ISA_VERSION
	.align		4
.L_2217:
        /*0248*/ 	.byte	0x03, 0x5f
        /*024a*/ 	.short	0x0101


	//----- nvinfo : EIATTR_COOP_GROUP_MASK_REGIDS
	.align		4
        /*024c*/ 	.byte	0x04, 0x29
        /*024e*/ 	.short	(.L_2219 - .L_2218)


	//   ....[0]....
.L_2218:
        /*0250*/ 	.word	0xffffffff


	//   ....[1]....
        /*0254*/ 	.word	0xffffffff


	//   ....[2]....
        /*0258*/ 	.word	0xffffffff


	//   ....[3]....
        /*025c*/ 	.word	0xffffffff


	//   ....[4]....
        /*0260*/ 	.word	0xffffffff


	//   ....[5]....
        /*0264*/ 	.word	0xffffffff


	//   ....[6]....
        /*0268*/ 	.word	0xffffffff


	//   ....[7]....
        /*026c*/ 	.word	0xffffffff


	//   ....[8]....
        /*0270*/ 	.word	0xffffffff


	//   ....[9]....
        /*0274*/ 	.word	0xffffffff


	//   ....[10]....
        /*0278*/ 	.word	0x050000bb


	//   ....[11]....
        /*027c*/ 	.word	0x050000bb


	//   ....[12]....
        /*0280*/ 	.word	0x050000bb


	//   ....[13]....
        /*0284*/ 	.word	0x050000bb


	//   ....[14]....
        /*0288*/ 	.word	0x050000bb


	//   ....[15]....
        /*028c*/ 	.word	0x050000bb


	//   ....[16]....
        /*0290*/ 	.word	0x050000bb


	//   ....[17]....
        /*0294*/ 	.word	0x050000bb


	//   ....[18]....
        /*0298*/ 	.word	0x050000bb


	//   ....[19]....
        /*029c*/ 	.word	0x050000bb


	//----- nvinfo : EIATTR_COOP_GROUP_INSTR_OFFSETS
	.align		4
.L_2219:
        /*02a0*/ 	.byte	0x04, 0x28
        /*02a2*/ 	.short	(.L_2221 - .L_2220)


	//   ....[0]....
.L_2220:
        /*02a4*/ 	.word	0x00002450


	//   ....[1]....
        /*02a8*/ 	.word	0x00002470


	//   ....[2]....
        /*02ac*/ 	.word	0x00002490


	//   ....[3]....
        /*02b0*/ 	.word	0x000024b0


	//   ....[4]....
        /*02b4*/ 	.word	0x000024d0


	//   ....[5]....
        /*02b8*/ 	.word	0x000024f0


	//   ....[6]....
        /*02bc*/ 	.word	0x00002510


	//   ....[7]....
        /*02c0*/ 	.word	0x00002530


	//   ....[8]....
        /*02c4*/ 	.word	0x00002550


	//   ....[9]....
        /*02c8*/ 	.word	0x00002560


	//   ....[10]....
        /*02cc*/ 	.word	0x000056c0


	//   ....[11]....
        /*02d0*/ 	.word	0x00005730


	//   ....[12]....
        /*02d4*/ 	.word	0x000057a0


	//   ....[13]....
        /*02d8*/ 	.word	0x00005810


	//   ....[14]....
        /*02dc*/ 	.word	0x00005880


	//   ....[15]....
        /*02e0*/ 	.word	0x000058f0


	//   ....[16]....
        /*02e4*/ 	.word	0x00005960


	//   ....[17]....
        /*02e8*/ 	.word	0x000059d0


	//   ....[18]....
        /*02ec*/ 	.word	0x00005a40


	//   ....[19]....
        /*02f0*/ 	.word	0x00005a90


	//----- nvinfo : EIATTR_EXIT_INSTR_OFFSETS
	.align		4
.L_2221:
        /*02f4*/ 	.byte	0x04, 0x1c
        /*02f6*/ 	.short	(.L_2223 - .L_2222)


	//   ....[0]....
.L_2222:
        /*02f8*/ 	.word	0x00005590


	//   ....[1]....
        /*02fc*/ 	.word	0x00005660


	//----- nvinfo : EIATTR_MAX_THREADS
	.align		4
.L_2223:
        /*0300*/ 	.byte	0x04, 0x05
        /*0302*/ 	.short	(.L_2225 - .L_2224)
.L_2224:
        /*0304*/ 	.word	0x00000100
        /*0308*/ 	.word	0x00000001
        /*030c*/ 	.word	0x00000001


	//----- nvinfo : EIATTR_CRS_STACK_SIZE
	.align		4
.L_2225:
        /*0310*/ 	.byte	0x04, 0x1e
        /*0312*/ 	.short	(.L_2227 - .L_2226)
.L_2226:
        /*0314*/ 	.word	0x00000000


	//----- nvinfo : EIATTR_CBANK_PARAM_SIZE
	.align		4
.L_2227:
        /*0318*/ 	.byte	0x03, 0x19
        /*031a*/ 	.short	0x0128


	//----- nvinfo : EIATTR_PARAM_CBANK
	.align		4
        /*031c*/ 	.byte	0x04, 0x0a
        /*031e*/ 	.short	(.L_2229 - .L_2228)
	.align		4
.L_2228:
        /*0320*/ 	.word	index@(.nv.constant0._ZN10layer_norm13ln_bwd_kernelINS_13Kernel_traitsIf13__nv_bfloat16S2_S2_fjLj8192ELj1ELj1ELj8ELj16ENS_18Kernel_traits_baseILj8192EfS2_S2_S2_fjLj256EEEEELb1ELb1ELb0ELb0EEEvNS_9BwdParamsE)
        /*0324*/ 	.short	0x0210
        /*0326*/ 	.short	0x0128


	//----- nvinfo : EIATTR_SW_WAR
	.align		4
.L_2229:
        /*0328*/ 	.byte	0x04, 0x36
        /*032a*/ 	.short	(.L_2231 - .L_2230)
.L_2230:
        /*032c*/ 	.word	0x00000008
.L_2231:


//--------------------- .nv.info._ZN10layer_norm13ln_bwd_kernelINS_13Kernel_traitsIf13__nv_bfloat16S2_S2_fjLj8192ELj1ELj1ELj8ELj16ENS_18Kernel_traits_baseILj8192EfS2_S2_S2_fjLj256EEEEELb1ELb1ELb0ELb1EEEvNS_9BwdParamsE --------------------------
	.section	.nv.info._ZN10layer_norm13ln_bwd_kernelINS_13Kernel_traitsIf13__nv_bfloat16S2_S2_fjLj8192ELj1ELj1ELj8ELj16ENS_18Kernel_traits_baseILj8192EfS2_S2_S2_fjLj256EEEEELb1ELb1ELb0ELb1EEEvNS_9BwdParamsE,"",@"SHT_CUDA_INFO"
	.sectionflags	@""
	.align	4


	//----- nvinfo : EIATTR_CUDA_API_VERSION
	.align		4
        /*0000*/ 	.byte	0x04, 0x37
        /*0002*/ 	.short	(.L_2233 - .L_2232)
.L_2232:
        /*0004*/ 	.word	0x00000082


	//----- nvinfo : EIATTR_KPARAM_INFO
	.align		4
.L_2233:
        /*0008*/ 	.byte	0x04, 0x17
        /*000a*/ 	.short	(.L_2235 - .L_2234)
.L_2234:
        /*000c*/ 	.word	0x00000000
        /*0010*/ 	.short	0x0000
        /*0012*/ 	.short	0x0000
        /*0014*/ 	.byte	0x00, 0xf0, 0xa1, 0x04


	//----- nvinfo : EIATTR_SPARSE_MMA_MASK
	.align		4
.L_2235:
        /*0018*/ 	.byte	0x03, 0x50
        /*001a*/ 	.short	0x0000


	//----- nvinfo : EIATTR_MAXREG_COUNT
	.align		4
        /*001c*/ 	.byte	0x03, 0x1b
        /*001e*/ 	.short	0x00ff


	//----- nvinfo : EIATTR_NUM_BARRIERS
	.align		4
        /*0020*/ 	.byte	0x02, 0x4c
        /*0022*/ 	.byte	0x01
	.zero		1


	//----- nvinfo : EIATTR_ANNOTATIONS
	.align		4
        /*0024*/ 	.byte	0x04, 0x55
        /*0026*/ 	.short	(.L_2237 - .L_2236)


	//   ....[0]....
.L_2236:
        /* <DEDUP_REMOVED lines=27> */


	//----- nvinfo : EIATTR_MERCURY_ISA_VERSION
	.align		4
.L_2237:
        /*01c0*/ 	.byte	0x03, 0x5f
        /*01c2*/ 	.short	0x0101


	//----- nvinfo : EIATTR_COOP_GROUP_MASK_REGIDS
	.align		4
        /*01c4*/ 	.byte	0x04, 0x29
        /*01c6*/ 	.short	(.L_2239 - .L_2238)


	//   ....[0]....
.L_2238:
        /*01c8*/ 	.word	0xffffffff


	//   ....[1]....
        /*01cc*/ 	.word	0xffffffff


	//   ....[2]....
        /*01d0*/ 	.word	0xffffffff


	//   ....[3]....
        /*01d4*/ 	.word	0xffffffff


	//   ....[4]....
        /*01d8*/ 	.word	0xffffffff


	//   ....[5]....
        /*01dc*/ 	.word	0xffffffff


	//   ....[6]....
        /*01e0*/ 	.word	0xffffffff


	//   ....[7]....
        /*01e4*/ 	.word	0xffffffff


	//   ....[8]....
        /*01e8*/ 	.word	0xffffffff


	//   ....[9]....
        /*01ec*/ 	.word	0xffffffff


	//   ....[10]....
        /*01f0*/ 	.word	0x0500007a


	//   ....[11]....
        /*01f4*/ 	.word	0x0500007a


	//   ....[12]....
        /*01f8*/ 	.word	0x0500007a


	//   ....[13]....
        /*01fc*/ 	.word	0x0500007a


	//   ....[14]....
        /*0200*/ 	.word	0x0500007a


	//   ....[15]....
        /*0204*/ 	.word	0x0500007a


	//   ....[16]....
        /*0208*/ 	.word	0x0500007a


	//   ....[17]....
        /*020c*/ 	.word	0x0500007a


	//   ....[18]....
        /*0210*/ 	.word	0x0500007a


	//   ....[19]....
        /*0214*/ 	.word	0x0500007a


	//----- nvinfo : EIATTR_COOP_GROUP_INSTR_OFFSETS
	.align		4
.L_2239:
        /*0218*/ 	.byte	0x04, 0x28
        /*021a*/ 	.short	(.L_2241 - .L_2240)


	//   ....[0]....
.L_2240:
        /*021c*/ 	.word	0x000021f0


	//   ....[1]....
        /*0220*/ 	.word	0x00002210


	//   ....[2]....
        /*0224*/ 	.word	0x00002230


	//   ....[3]....
        /*0228*/ 	.word	0x00002250


	//   ....[4]....
        /*022c*/ 	.word	0x00002270


	//   ....[5]....
        /*0230*/ 	.word	0x00002290


	//   ....[6]....
        /*0234*/ 	.word	0x000022b0


	//   ....[7]....
        /*0238*/ 	.word	0x000022d0


	//   ....[8]....
        /*023c*/ 	.word	0x000022e0


	//   ....[9]....
        /*0240*/ 	.word	0x00002300


	//   ....[10]....
        /*0244*/ 	.word	0x00005450


	//   ....[11]....
        /*0248*/ 	.word	0x000054a0


	//   ....[12]....
        /*024c*/ 	.word	0x00005500


	//   ....[13]....
        /*0250*/ 	.word	0x00005550


	//   ....[14]....
        /*0254*/ 	.word	0x000055b0


	//   ....[15]....
        /*0258*/ 	.word	0x00005600


	//   ....[16]....
        /*025c*/ 	.word	0x00005660


	//   ....[17]....
        /*0260*/ 	.word	0x000056b0


	//   ....[18]....
        /*0264*/ 	.word	0x00005710


	//   ....[19]....
        /*0268*/ 	.word	0x00005760


	//----- nvinfo : EIATTR_EXIT_INSTR_OFFSETS
	.align		4
.L_2241:
        /*026c*/ 	.byte	0x04, 0x1c
        /*026e*/ 	.short	(.L_2243 - .L_2242)


	//   ....[0]....
.L_2242:
        /*0270*/ 	.word	0x000053f0


	//----- nvinfo : EIATTR_MAX_THREADS
	.align		4
.L_2243:
        /*0274*/ 	.byte	0x04, 0x05
        /*0276*/ 	.short	(.L_2245 - .L_2244)
.L_2244:
        /*0278*/ 	.word	0x00000100
        /*027c*/ 	.word	0x00000001
        /*0280*/ 	.word	0x00000001


	//----- nvinfo : EIATTR_CRS_STACK_SIZE
	.align		4
.L_2245:
        /*0284*/ 	.byte	0x04, 0x1e
        /*0286*/ 	.short	(.L_2247 - .L_2246)
.L_2246:
        /*0288*/ 	.word	0x00000000


	//----- nvinfo : EIATTR_CBANK_PARAM_SIZE
	.align		4
.L_2247:
        /*028c*/ 	.byte	0x03, 0x19
        /*028e*/ 	.short	0x0128


	//----- nvinfo : EIATTR_PARAM_CBANK
	.align		4
        /*0290*/ 	.byte	0x04, 0x0a
        /*0292*/ 	.short	(.L_2249 - .L_2248)
	.align		4
.L_2248:
        /*0294*/ 	.word	index@(.nv.constant0._ZN10layer_norm13ln_bwd_kernelINS_13Kernel_traitsIf13__nv_bfloat16S2_S2_fjLj8192ELj1ELj1ELj8ELj16ENS_18Kernel_traits_baseILj8192EfS2_S2_S2_fjLj256EEEEELb1ELb1ELb0ELb1EEEvNS_9BwdParamsE)
        /*0298*/ 	.short	0x0210
        /*029a*/ 	.short	0x0128


	//----- nvinfo : EIATTR_SW_WAR
	.align		4
.L_2249:
        /*029c*/ 	.byte	0x04, 0x36
        /*029e*/ 	.short	(.L_2251 - .L_2250)
.L_2250:
        /*02a0*/ 	.word	0x00000008
.L_2251:


//--------------------- .nv.info._ZN10layer_norm22ln_bwd_finalize_kernelINS_22Kernel_traits_finalizeILj8192Ef13__nv_bfloat16S2_S2_fjLb1ELj1024ELj4ENS_18Kernel_traits_baseILj8192EfS2_S2_S2_fjLj1024EEEEELb1ELb0EEEvNS_9BwdParamsE --------------------------
	.section	.nv.info._ZN10layer_norm22ln_bwd_finalize_kernelINS_22Kernel_traits_finalizeILj8192Ef13__nv_bfloat16S2_S2_fjLb1ELj1024ELj4ENS_18Kernel_traits_baseILj8192EfS2_S2_S2_fjLj1024EEEEELb1ELb0EEEvNS_9BwdParamsE,"",@"SHT_CUDA_INFO"
	.sectionflags	@""
	.align	4


	//----- nvinfo : EIATTR_CUDA_API_VERSION
	.align		4
        /*0000*/ 	.byte	0x04, 0x37
        /*0002*/ 	.short	(.L_2253 - .L_2252)
.L_2252:
        /*0004*/ 	.word	0x00000082


	//----- nvinfo : EIATTR_KPARAM_INFO
	.align		4
.L_2253:
        /*0008*/ 	.byte	0x04, 0x17
        /*000a*/ 	.short	(.L_2255 - .L_2254)
.L_2254:
        /*000c*/ 	.word	0x00000000
        /*0010*/ 	.short	0x0000
        /*0012*/ 	.short	0x0000
        /*0014*/ 	.byte	0x00, 0xf0, 0xa1, 0x04


	//----- nvinfo : EIATTR_SPARSE_MMA_MASK
	.align		4
.L_2255:
        /*0018*/ 	.byte	0x03, 0x50
        /*001a*/ 	.short	0x0000


	//----- nvinfo : EIATTR_MAXREG_COUNT
	.align		4
        /*001c*/ 	.byte	0x03, 0x1b
        /*001e*/ 	.short	0x0040


	//----- nvinfo : EIATTR_NUM_BARRIERS
	.align		4
        /*0020*/ 	.byte	0x02, 0x4c
        /*0022*/ 	.byte	0x01
	.zero		1


	//----- nvinfo : EIATTR_MERCURY_ISA_VERSION
	.align		4
        /*0024*/ 	.byte	0x03, 0x5f
        /*0026*/ 	.short	0x0101


	//----- nvinfo : EIATTR_COOP_GROUP_MASK_REGIDS
	.align		4
        /*0028*/ 	.byte	0x04, 0x29
        /*002a*/ 	.short	(.L_2257 - .L_2256)


	//   ....[0]....
.L_2256:
        /*002c*/ 	.word	0xffffffff


	//   ....[1]....
        /*0030*/ 	.word	0xffffffff


	//   ....[2]....
        /*0034*/ 	.word	0xffffffff


	//   ....[3]....
        /*0038*/ 	.word	0xffffffff


	//   ....[4]....
        /*003c*/ 	.word	0xffffffff


	//   ....[5]....
        /*0040*/ 	.word	0xffffffff


	//   ....[6]....
        /*0044*/ 	.word	0xffffffff


	//   ....[7]....
        /*0048*/ 	.word	0xffffffff


	//   ....[8]....
        /*004c*/ 	.word	0xffffffff


	//   ....[9]....
        /*0050*/ 	.word	0xffffffff


	//   ....[10]....
        /*0054*/ 	.word	0xffffffff


	//   ....[11]....
        /*0058*/ 	.word	0xffffffff


	//   ....[12]....
        /*005c*/ 	.word	0xffffffff


	//   ....[13]....
        /*0060*/ 	.word	0xffffffff


	//   ....[14]....
        /*0064*/ 	.word	0xffffffff


	//   ....[15]....
        /*0068*/ 	.word	0x05000014


	//   ....[16]....
        /*006c*/ 	.word	0x05000014


	//   ....[17]....
        /*0070*/ 	.word	0x05000014


	//   ....[18]....
        /*0074*/ 	.word	0x05000014


	//   ....[19]....
        /*0078*/ 	.word	0x05000014


	//   ....[20]....
        /*007c*/ 	.word	0x05000014


	//   ....[21]....
        /*0080*/ 	.word	0x05000014


	//   ....[22]....
        /*0084*/ 	.word	0x05000014


	//   ....[23]....
        /*0088*/ 	.word	0x05000014


	//   ....[24]....
        /*008c*/ 	.word	0x05000014


	//   ....[25]....
        /*0090*/ 	.word	0x05000014


	//   ....[26]....
        /*0094*/ 	.word	0x05000014


	//   ....[27]....
        /*0098*/ 	.word	0x05000014


	//   ....[28]....
        /*009c*/ 	.word	0x05000014


	//   ....[29]....
        /*00a0*/ 	.word	0x05000014


	//----- nvinfo : EIATTR_COOP_GROUP_INSTR_OFFSETS
	.align		4
.L_2257:
        /*00a4*/ 	.byte	0x04, 0x28
        /*00a6*/ 	.short	(.L_2259 - .L_2258)


	//   ....[0]....
.L_2258:
        /*00a8*/ 	.word	0x00000ad0


	//   ....[1]....
        /*00ac*/ 	.word	0x00000ae0


	//   ....[2]....
        /*00b0*/ 	.word	0x00000af0


	//   ....[3]....
        /*00b4*/ 	.word	0x00000b20


	//   ....[4]....
        /*00b8*/ 	.word	0x00000b40


	//   ....[5]....
        /*00bc*/ 	.word	0x00000b50


	//   ....[6]....
        /*00c0*/ 	.word	0x00000b90


	//   ....[7]....
        /*00c4*/ 	.word	0x00000ba0


	//   ....[8]....
        /*00c8*/ 	.word	0x00000bb0


	//   ....[9]....
        /*00cc*/ 	.word	0x00000be0


	//   ....[10]....
        /*00d0*/ 	.word	0x00000c00


	//   ....[11]....
        /*00d4*/ 	.word	0x00000c10


	//   ....[12]....
        /*00d8*/ 	.word	0x00000c40


	//   ....[13]....
        /*00dc*/ 	.word	0x00000c60


	//   ....[14]....
        /*00e0*/ 	.word	0x00000c70


	//   ....[15]....
        /*00e4*/ 	.word	0x00000ef0


	//   ....[16]....
        /*00e8*/ 	.word	0x00000f60


	//   ....[17]....
        /*00ec*/ 	.word	0x00000fd0


	//   ....[18]....
        /*00f0*/ 	.word	0x00001040


	//   ....[19]....
        /*00f4*/ 	.word	0x000010b0


	//   ....[20]....
        /*00f8*/ 	.word	0x00001110


	//   ....[21]....
        /*00fc*/ 	.word	0x00001180


	//   ....[22]....
        /*0100*/ 	.word	0x000011f0


	//   ....[23]....
        /*0104*/ 	.word	0x00001260


	//   ....[24]....
        /*0108*/ 	.word	0x000012d0


	//   ....[25]....
        /*010c*/ 	.word	0x00001330


	//   ....[26]....
        /*0110*/ 	.word	0x000013a0


	//   ....[27]....
        /*0114*/ 	.word	0x00001410


	//   ....[28]....
        /*0118*/ 	.word	0x00001480


	//   ....[29]....
        /*011c*/ 	.word	0x000014f0


	//----- nvinfo : EIATTR_EXIT_INSTR_OFFSETS
	.align		4
.L_2259:
        /*0120*/ 	.byte	0x04, 0x1c
        /*0122*/ 	.short	(.L_2261 - .L_2260)


	//   ....[0]....
.L_2260:
        /*0124*/ 	.word	0x00000070


	//   ....[1]....
        /*0128*/ 	.word	0x00000e90


	//----- nvinfo : EIATTR_MAX_THREADS
	.align		4
.L_2261:
        /*012c*/ 	.byte	0x04, 0x05
        /*012e*/ 	.short	(.L_2263 - .L_2262)
.L_2262:
        /*0130*/ 	.word	0x00000400
        /*0134*/ 	.word	0x00000001
        /*0138*/ 	.word	0x00000001


	//----- nvinfo : EIATTR_CRS_STACK_SIZE
	.align		4
.L_2263:
        /*013c*/ 	.byte	0x04, 0x1e
        /*013e*/ 	.short	(.L_2265 - .L_2264)
.L_2264:
        /*0140*/ 	.word	0x00000000


	//----- nvinfo : EIATTR_CBANK_PARAM_SIZE
	.align		4
.L_2265:
        /*0144*/ 	.byte	0x03, 0x19
        /*0146*/ 	.short	0x0128


	//----- nvinfo : EIATTR_PARAM_CBANK
	.align		4
        /*0148*/ 	.byte	0x04, 0x0a
        /*014a*/ 	.short	(.L_2267 - .L_2266)
	.align		4
.L_2266:
        /*014c*/ 	.word	index@(.nv.constant0._ZN10layer_norm22ln_bwd_finalize_kernelINS_22Kernel_traits_finalizeILj8192Ef13__nv_bfloat16S2_S2_fjLb1ELj1024ELj4ENS_18Kernel_traits_baseILj8192EfS2_S2_S2_fjLj1024EEEEELb1ELb0EEEvNS_9BwdParamsE)
        /*0150*/ 	.short	0x0210
        /*0152*/ 	.short	0x0128


	//----- nvinfo : EIATTR_SW_WAR
	.align		4
.L_2267:
        /*0154*/ 	.byte	0x04, 0x36
        /*0156*/ 	.short	(.L_2269 - .L_2268)
.L_2268:
        /*0158*/ 	.word	0x00000008
.L_2269:


//--------------------- .nv.info._ZN10layer_norm13ln_bwd_kernelINS_13Kernel_traitsIf13__nv_bfloat16S2_S2_fjLj8192ELj1ELj1ELj8ELj16ENS_18Kernel_traits_baseILj8192EfS2_S2_S2_fjLj256EEEEELb1ELb1ELb1ELb0EEEvNS_9BwdParamsE --------------------------
	.section	.nv.info._ZN10layer_norm13ln_bwd_kernelINS_13Kernel_traitsIf13__nv_bfloat16S2_S2_fjLj8192ELj1ELj1ELj8ELj16ENS_18Kernel_traits_baseILj8192EfS2_S2_S2_fjLj256EEEEELb1ELb1ELb1ELb0EEEvNS_9BwdParamsE,"",@"SHT_CUDA_INFO"
	.sectionflags	@""
	.align	4


	//----- nvinfo : EIATTR_CUDA_API_VERSION
	.align		4
        /*0000*/ 	.byte	0x04, 0x37
        /*0002*/ 	.short	(.L_2271 - .L_2270)
.L_2270:
        /*0004*/ 	.word	0x00000082


	//----- nvinfo : EIATTR_KPARAM_INFO
	.align		4
.L_2271:
        /*0008*/ 	.byte	0x04, 0x17
        /*000a*/ 	.short	(.L_2273 - .L_2272)
.L_2272:
        /*000c*/ 	.word	0x00000000
        /*0010*/ 	.short	0x0000
        /*0012*/ 	.short	0x0000
        /*0014*/ 	.byte	0x00, 0xf0, 0xa1, 0x04


	//----- nvinfo : EIATTR_SPARSE_MMA_MASK
	.align		4
.L_2273:
        /*0018*/ 	.byte	0x03, 0x50
        /*001a*/ 	.short	0x0000


	//----- nvinfo : EIATTR_MAXREG_COUNT
	.align		4
        /*001c*/ 	.byte	0x03, 0x1b
        /*001e*/ 	.short	0x00ff


	//----- nvinfo : EIATTR_NUM_BARRIERS
	.align		4
        /*0020*/ 	.byte	0x02, 0x4c
        /*0022*/ 	.byte	0x01
	.zero		1


	//----- nvinfo : EIATTR_ANNOTATIONS
	.align		4
        /*0024*/ 	.byte	0x04, 0x55
        /*0026*/ 	.short	(.L_2275 - .L_2274)


	//   ....[0]....
.L_2274:
        /* <DEDUP_REMOVED lines=38> */


	//----- nvinfo : EIATTR_MERCURY_ISA_VERSION
	.align		4
.L_2275:
        /*0270*/ 	.byte	0x03, 0x5f
        /*0272*/ 	.short	0x0101


	//----- nvinfo : EIATTR_COOP_GROUP_MASK_REGIDS
	.align		4
        /*0274*/ 	.byte	0x04, 0x29
        /*0276*/ 	.short	(.L_2277 - .L_2276)


	//   ....[0]....
.L_2276:
        /*0278*/ 	.word	0xffffffff


	//   ....[1]....
        /*027c*/ 	.word	0xffffffff


	//   ....[2]....
        /*0280*/ 	.word	0xffffffff


	//   ....[3]....
        /*0284*/ 	.word	0xffffffff


	//   ....[4]....
        /*0288*/ 	.word	0xffffffff


	//   ....[5]....
        /*028c*/ 	.word	0xffffffff


	//   ....[6]....
        /*0290*/ 	.word	0xffffffff


	//   ....[7]....
        /*0294*/ 	.word	0xffffffff


	//   ....[8]....
        /*0298*/ 	.word	0xffffffff


	//   ....[9]....
        /*029c*/ 	.word	0xffffffff


	//   ....[10]....
        /*02a0*/ 	.word	0x050000bb


	//   ....[11]....
        /*02a4*/ 	.word	0x050000bb


	//   ....[12]....
        /*02a8*/ 	.word	0x050000bb


	//   ....[13]....
        /*02ac*/ 	.word	0x050000bb


	//   ....[14]....
        /*02b0*/ 	.word	0x050000bb


	//   ....[15]....
        /*02b4*/ 	.word	0x050000bb


	//   ....[16]....
        /*02b8*/ 	.word	0x050000bb


	//   ....[17]....
        /*02bc*/ 	.word	0x050000bb


	//   ....[18]....
        /*02c0*/ 	.word	0x050000bb


	//   ....[19]....
        /*02c4*/ 	.word	0x050000bb


	//----- nvinfo : EIATTR_COOP_GROUP_INSTR_OFFSETS
	.align		4
.L_2277:
        /*02c8*/ 	.byte	0x04, 0x28
        /*02ca*/ 	.short	(.L_2279 - .L_2278)


	//   ....[0]....
.L_2278:
        /*02cc*/ 	.word	0x00002980


	//   ....[1]....
        /*02d0*/ 	.word	0x000029a0


	//   ....[2]....
        /*02d4*/ 	.word	0x000029c0


	//   ....[3]....
        /*02d8*/ 	.word	0x000029e0


	//   ....[4]....
        /*02dc*/ 	.word	0x00002a00


	//   ....[5]....
        /*02e0*/ 	.word	0x00002a20


	//   ....[6]....
        /*02e4*/ 	.word	0x00002a40


	//   ....[7]....
        /*02e8*/ 	.word	0x00002a60


	//   ....[8]....
        /*02ec*/ 	.word	0x00002a80


	//   ....[9]....
        /*02f0*/ 	.word	0x00002a90


	//   ....[10]....
        /*02f4*/ 	.word	0x00007b10


	//   ....[11]....
        /*02f8*/ 	.word	0x00007b80


	//   ....[12]....
        /*02fc*/ 	.word	0x00007bf0


	//   ....[13]....
        /*0300*/ 	.word	0x00007c60


	//   ....[14]....
        /*0304*/ 	.word	0x00007cd0


	//   ....[15]....
        /*0308*/ 	.word	0x00007d40


	//   ....[16]....
        /*030c*/ 	.word	0x00007db0


	//   ....[17]....
        /*0310*/ 	.word	0x00007e20


	//   ....[18]....
        /*0314*/ 	.word	0x00007e90


	//   ....[19]....
        /*0318*/ 	.word	0x00007ee0


	//----- nvinfo : EIATTR_EXIT_INSTR_OFFSETS
	.align		4
.L_2279:
        /*031c*/ 	.byte	0x04, 0x1c
        /*031e*/ 	.short	(.L_2281 - .L_2280)


	//   ....[0]....
.L_2280:
        /*0320*/ 	.word	0x000079e0


	//   ....[1]....
        /*0324*/ 	.word	0x00007ab0


	//----- nvinfo : EIATTR_MAX_THREADS
	.align		4
.L_2281:
        /*0328*/ 	.byte	0x04, 0x05
        /*032a*/ 	.short	(.L_2283 - .L_2282)
.L_2282:
        /*032c*/ 	.word	0x00000100
        /*0330*/ 	.word	0x00000001
        /*0334*/ 	.word	0x00000001


	//----- nvinfo : EIATTR_CRS_STACK_SIZE
	.align		4
.L_2283:
        /*0338*/ 	.byte	0x04, 0x1e
        /*033a*/ 	.short	(.L_2285 - .L_2284)
.L_2284:
        /*033c*/ 	.word	0x00000000


	//----- nvinfo : EIATTR_CBANK_PARAM_SIZE
	.align		4
.L_2285:
        /*0340*/ 	.byte	0x03, 0x19
        /*0342*/ 	.short	0x0128


	//----- nvinfo : EIATTR_PARAM_CBANK
	.align		4
        /*0344*/ 	.byte	0x04, 0x0a
        /*0346*/ 	.short	(.L_2287 - .L_2286)
	.align		4
.L_2286:
        /*0348*/ 	.word	index@(.nv.constant0._ZN10layer_norm13ln_bwd_kernelINS_13Kernel_traitsIf13__nv_bfloat16S2_S2_fjLj8192ELj1ELj1ELj8ELj16ENS_18Kernel_traits_baseILj8192EfS2_S2_S2_fjLj256EEEEELb1ELb1ELb1ELb0EEEvNS_9BwdParamsE)
        /*034c*/ 	.short	0x0210
        /*034e*/ 	.short	0x0128


	//----- nvinfo : EIATTR_SW_WAR
	.align		4
.L_2287:
        /*0350*/ 	.byte	0x04, 0x36
        /*0352*/ 	.short	(.L_2289 - .L_2288)
.L_2288:
        /*0354*/ 	.word	0x00000008
.L_2289:


//--------------------- .nv.info._ZN10layer_norm22ln_bwd_finalize_kernelINS_22Kernel_traits_finalizeILj8192Ef13__nv_bfloat16S2_S2_fjLb1ELj1024ELj4ENS_18Kernel_traits_baseILj8192EfS2_S2_S2_fjLj1024EEEEELb1ELb1EEEvNS_9BwdParamsE --------------------------
	.section	.nv.info._ZN10layer_norm22ln_bwd_finalize_kernelINS_22Kernel_traits_finalizeILj8192Ef13__nv_bfloat16S2_S2_fjLb1ELj1024ELj4ENS_18Kernel_traits_baseILj8192EfS2_S2_S2_fjLj1024EEEEELb1ELb1EEEvNS_9BwdParamsE,"",@"SHT_CUDA_INFO"
	.sectionflags	@""
	.align	4


	//----- nvinfo : EIATTR_CUDA_API_VERSION
	.align		4
        /*0000*/ 	.byte	0x04, 0x37
        /*0002*/ 	.short	(.L_2291 - .L_2290)
.L_2290:
        /*0004*/ 	.word	0x00000082


	//----- nvinfo : EIATTR_KPARAM_INFO
	.align		4
.L_2291:
        /*0008*/ 	.byte	0x04, 0x17
        /*000a*/ 	.short	(.L_2293 - .L_2292)
.L_2292:
        /*000c*/ 	.word	0x00000000
        /*0010*/ 	.short	0x0000
        /*0012*/ 	.short	0x0000
        /*0014*/ 	.byte	0x00, 0xf0, 0xa1, 0x04


	//----- nvinfo : EIATTR_SPARSE_MMA_MASK
	.align		4
.L_2293:
        /*0018*/ 	.byte	0x03, 0x50
        /*001a*/ 	.short	0x0000


	//----- nvinfo : EIATTR_MAXREG_COUNT
	.align		4
        /*001c*/ 	.byte	0x03, 0x1b
        /*001e*/ 	.short	0x0040


	//----- nvinfo : EIATTR_NUM_BARRIERS
	.align		4
        /*0020*/ 	.byte	0x02, 0x4c
        /*0022*/ 	.byte	0x01
	.zero		1


	//----- nvinfo : EIATTR_MERCURY_ISA_VERSION
	.align		4
        /*0024*/ 	.byte	0x03, 0x5f
        /*0026*/ 	.short	0x0101


	//----- nvinfo : EIATTR_COOP_GROUP_MASK_REGIDS
	.align		4
        /*0028*/ 	.byte	0x04, 0x29
        /*002a*/ 	.short	(.L_2295 - .L_2294)


	//   ....[0]....
.L_2294:
        /*002c*/ 	.word	0xffffffff


	//   ....[1]....
        /*0030*/ 	.word	0xffffffff


	//   ....[2]....
        /*0034*/ 	.word	0xffffffff


	//   ....[3]....
        /*0038*/ 	.word	0xffffffff


	//   ....[4]....
        /*003c*/ 	.word	0xffffffff


	//   ....[5]....
        /*0040*/ 	.word	0xffffffff


	//   ....[6]....
        /*0044*/ 	.word	0xffffffff


	//   ....[7]....
        /*0048*/ 	.word	0xffffffff


	//   ....[8]....
        /*004c*/ 	.word	0xffffffff


	//   ....[9]....
        /*0050*/ 	.word	0xffffffff


	//   ....[10]....
        /*0054*/ 	.word	0xffffffff


	//   ....[11]....
        /*0058*/ 	.word	0xffffffff


	//   ....[12]....
        /*005c*/ 	.word	0xffffffff


	//   ....[13]....
        /*0060*/ 	.word	0xffffffff


	//   ....[14]....
        /*0064*/ 	.word	0xffffffff


	//   ....[15]....
        /*0068*/ 	.word	0x05000014


	//   ....[16]....
        /*006c*/ 	.word	0x05000014


	//   ....[17]....
        /*0070*/ 	.word	0x05000014


	//   ....[18]....
        /*0074*/ 	.word	0x05000014


	//   ....[19]....
        /*0078*/ 	.word	0x05000014


	//   ....[20]....
        /*007c*/ 	.word	0x05000014


	//   ....[21]....
        /*0080*/ 	.word	0x05000014


	//   ....[22]....
        /*0084*/ 	.word	0x05000014


	//   ....[23]....
        /*0088*/ 	.word	0x05000014


	//   ....[24]....
        /*008c*/ 	.word	0x05000014


	//   ....[25]....
        /*0090*/ 	.word	0x05000014


	//   ....[26]....
        /*0094*/ 	.word	0x05000014


	//   ....[27]....
        /*0098*/ 	.word	0x05000014


	//   ....[28]....
        /*009c*/ 	.word	0x05000014


	//   ....[29]....
        /*00a0*/ 	.word	0x05000014


	//----- nvinfo : EIATTR_COOP_GROUP_INSTR_OFFSETS
	.align		4
.L_2295:
        /*00a4*/ 	.byte	0x04, 0x28
        /*00a6*/ 	.short	(.L_2297 - .L_2296)


	//   ....[0]....
.L_2296:
        /*00a8*/ 	.word	0x00000ab0


	//   ....[1]....
        /*00ac*/ 	.word	0x00000ac0


	//   ....[2]....
        /*00b0*/ 	.word	0x00000ad0


	//   ....[3]....
        /*00b4*/ 	.word	0x00000b00


	//   ....[4]....
        /*00b8*/ 	.word	0x00000b20


	//   ....[5]....
        /*00bc*/ 	.word	0x00000b30


	//   ....[6]....
        /*00c0*/ 	.word	0x00000b60


	//   ....[7]....
        /*00c4*/ 	.word	0x00000b80


	//   ....[8]....
        /*00c8*/ 	.word	0x00000b90


	//   ....[9]....
        /*00cc*/ 	.word	0x00000bc0


	//   ....[10]....
        /*00d0*/ 	.word	0x00000be0


	//   ....[11]....
        /*00d4*/ 	.word	0x00000bf0


	//   ....[12]....
        /*00d8*/ 	.word	0x00000c20


	//   ....[13]....
        /*00dc*/ 	.word	0x00000c40


	//   ....[14]....
        /*00e0*/ 	.word	0x00000c50


	//   ....[15]....
        /*00e4*/ 	.word	0x00000eb0


	//   ....[16]....
        /*00e8*/ 	.word	0x00000f20


	//   ....[17]....
        /*00ec*/ 	.word	0x00000f90


	//   ....[18]....
        /*00f0*/ 	.word	0x00001000


	//   ....[19]....
        /*00f4*/ 	.word	0x00001070


	//   ....[20]....
        /*00f8*/ 	.word	0x000010d0


	//   ....[21]....
        /*00fc*/ 	.word	0x00001140


	//   ....[22]....
        /*0100*/ 	.word	0x000011b0


	//   ....[23]....
        /*0104*/ 	.word	0x00001220


	//   ....[24]....
        /*0108*/ 	.word	0x00001290


	//   ....[25]....
        /*010c*/ 	.word	0x000012f0


	//   ....[26]....
        /*0110*/ 	.word	0x00001360


	//   ....[27]....
        /*0114*/ 	.word	0x000013d0


	//   ....[28]....
        /*0118*/ 	.word	0x00001440


	//   ....[29]....
        /*011c*/ 	.word	0x000014b0


	//----- nvinfo : EIATTR_EXIT_INSTR_OFFSETS
	.align		4
.L_2297:
        /*0120*/ 	.byte	0x04, 0x1c
        /*0122*/ 	.short	(.L_2299 - .L_2298)


	//   ....[0]....
.L_2298:
        /*0124*/ 	.word	0x00000070


	//   ....[1]....
        /*0128*/ 	.word	0x00000e50


	//----- nvinfo : EIATTR_MAX_THREADS
	.align		4
.L_2299:
        /*012c*/ 	.byte	0x04, 0x05
        /*012e*/ 	.short	(.L_2301 - .L_2300)
.L_2300:
        /*0130*/ 	.word	0x00000400
        /*0134*/ 	.word	0x00000001
        /*0138*/ 	.word	0x00000001


	//----- nvinfo : EIATTR_CRS_STACK_SIZE
	.align		4
.L_2301:
        /*013c*/ 	.byte	0x04, 0x1e
        /*013e*/ 	.short	(.L_2303 - .L_2302)
.L_2302:
        /*0140*/ 	.word	0x00000000


	//----- nvinfo : EIATTR_CBANK_PARAM_SIZE
	.align		4
.L_2303:
        /*0144*/ 	.byte	0x03, 0x19
        /*0146*/ 	.short	0x0128


	//----- nvinfo : EIATTR_PARAM_CBANK
	.align		4
        /*0148*/ 	.byte	0x04, 0x0a
        /*014a*/ 	.short	(.L_2305 - .L_2304)
	.align		4
.L_2304:
        /*014c*/ 	.word	index@(.nv.constant0._ZN10layer_norm22ln_bwd_finalize_kernelINS_22Kernel_traits_finalizeILj8192Ef13__nv_bfloat16S2_S2_fjLb1ELj1024ELj4ENS_18Kernel_traits_baseILj8192EfS2_S2_S2_fjLj1024EEEEELb1ELb1EEEvNS_9BwdParamsE)
        /*0150*/ 	.short	0x0210
        /*0152*/ 	.short	0x0128


	//----- nvinfo : EIATTR_SW_WAR
	.align		4
.L_2305:
        /*0154*/ 	.byte	0x04, 0x36
        /*0156*/ 	.short	(.L_2307 - .L_2306)
.L_2306:
        /*0158*/ 	.word	0x00000008
.L_2307:


//--------------------- .nv.info._ZN10layer_norm13ln_bwd_kernelINS_13Kernel_traitsIf13__nv_bfloat16S2_S2_fjLj8192ELj1ELj1ELj8ELj16ENS_18Kernel_traits_baseILj8192EfS2_S2_S2_fjLj256EEEEELb1ELb1ELb1ELb1EEEvNS_9BwdParamsE --------------------------
	.section	.nv.info._ZN10layer_norm13ln_bwd_kernelINS_13Kernel_traitsIf13__nv_bfloat16S2_S2_fjLj8192ELj1ELj1ELj8ELj16ENS_18Kernel_traits_baseILj8192EfS2_S2_S2_fjLj256EEEEELb1ELb1ELb1ELb1EEEvNS_9BwdParamsE,"",@"SHT_CUDA_INFO"
	.sectionflags	@""
	.align	4


	//----- nvinfo : EIATTR_CUDA_API_VERSION
	.align		4
        /*0000*/ 	.byte	0x04, 0x37
        /*0002*/ 	.short	(.L_2309 - .L_2308)
.L_2308:
        /*0004*/ 	.word	0x00000082


	//----- nvinfo : EIATTR_KPARAM_INFO
	.align		4
.L_2309:
        /*0008*/ 	.byte	0x04, 0x17
        /*000a*/ 	.short	(.L_2311 - .L_2310)
.L_2310:
        /*000c*/ 	.word	0x00000000
        /*0010*/ 	.short	0x0000
        /*0012*/ 	.short	0x0000
        /*0014*/ 	.byte	0x00, 0xf0, 0xa1, 0x04


	//----- nvinfo : EIATTR_SPARSE_MMA_MASK
	.align		4
.L_2311:
        /*0018*/ 	.byte	0x03, 0x50
        /*001a*/ 	.short	0x0000


	//----- nvinfo : EIATTR_MAXREG_COUNT
	.align		4
        /*001c*/ 	.byte	0x03, 0x1b
        /*001e*/ 	.short	0x00ff


	//----- nvinfo : EIATTR_NUM_BARRIERS
	.align		4
        /*0020*/ 	.byte	0x02, 0x4c
        /*0022*/ 	.byte	0x01
	.zero		1


	//----- nvinfo : EIATTR_ANNOTATIONS
	.align		4
        /*0024*/ 	.byte	0x04, 0x55
        /*0026*/ 	.short	(.L_2313 - .L_2312)


	//   ....[0]....
.L_2312:
        /* <DEDUP_REMOVED lines=35> */


	//----- nvinfo : EIATTR_MERCURY_ISA_VERSION
	.align		4
.L_2313:
        /*0240*/ 	.byte	0x03, 0x5f
        /*0242*/ 	.short	0x0101


	//----- nvinfo : EIATTR_COOP_GROUP_MASK_REGIDS
	.align		4
        /*0244*/ 	.byte	0x04, 0x29
        /*0246*/ 	.short	(.L_2315 - .L_2314)


	//   ....[0]....
.L_2314:
        /*0248*/ 	.word	0xffffffff


	//   ....[1]....
        /*024c*/ 	.word	0xffffffff


	//   ....[2]....
        /*0250*/ 	.word	0xffffffff


	//   ....[3]....
        /*0254*/ 	.word	0xffffffff


	//   ....[4]....
        /*0258*/ 	.word	0xffffffff


	//   ....[5]....
        /*025c*/ 	.word	0xffffffff


	//   ....[6]....
        /*0260*/ 	.word	0xffffffff


	//   ....[7]....
        /*0264*/ 	.word	0xffffffff


	//   ....[8]....
        /*0268*/ 	.word	0xffffffff


	//   ....[9]....
        /*026c*/ 	.word	0xffffffff


	//   ....[10]....
        /*0270*/ 	.word	0x050000f4


	//   ....[11]....
        /*0274*/ 	.word	0x050000f4


	//   ....[12]....
        /*0278*/ 	.word	0x050000f4


	//   ....[13]....
        /*027c*/ 	.word	0x050000f4


	//   ....[14]....
        /*0280*/ 	.word	0x050000f4


	//   ....[15]....
        /*0284*/ 	.word	0x050000f4


	//   ....[16]....
        /*0288*/ 	.word	0x050000f4


	//   ....[17]....
        /*028c*/ 	.word	0x050000f4


	//   ....[18]....
        /*0290*/ 	.word	0x050000f4


	//   ....[19]....
        /*0294*/ 	.word	0x050000f4


	//----- nvinfo : EIATTR_COOP_GROUP_INSTR_OFFSETS
	.align		4
.L_2315:
        /*0298*/ 	.byte	0x04, 0x28
        /*029a*/ 	.short	(.L_2317 - .L_2316)


	//   ....[0]....
.L_2316:
        /*029c*/ 	.word	0x000028e0


	//   ....[1]....
        /*02a0*/ 	.word	0x00002900


	//   ....[2]....
        /*02a4*/ 	.word	0x00002920


	//   ....[3]....
        /*02a8*/ 	.word	0x00002940


	//   ....[4]....
        /*02ac*/ 	.word	0x00002960


	//   ....[5]....
        /*02b0*/ 	.word	0x00002980


	//   ....[6]....
        /*02b4*/ 	.word	0x000029a0


	//   ....[7]....
        /*02b8*/ 	.word	0x000029c0


	//   ....[8]....
        /*02bc*/ 	.word	0x000029f0


	//   ....[9]....
        /*02c0*/ 	.word	0x00002a10


	//   ....[10]....
        /*02c4*/ 	.word	0x000074f0


	//   ....[11]....
        /*02c8*/ 	.word	0x00007550


	//   ....[12]....
        /*02cc*/ 	.word	0x000075b0


	//   ....[13]....
        /*02d0*/ 	.word	0x00007610


	//   ....[14]....
        /*02d4*/ 	.word	0x00007670


	//   ....[15]....
        /*02d8*/ 	.word	0x000076d0


	//   ....[16]....
        /*02dc*/ 	.word	0x00007730


	//   ....[17]....
        /*02e0*/ 	.word	0x000077a0


	//   ....[18]....
        /*02e4*/ 	.word	0x00007830


	//   ....[19]....
        /*02e8*/ 	.word	0x000078a0


	//----- nvinfo : EIATTR_EXIT_INSTR_OFFSETS
	.align		4
.L_2317:
        /*02ec*/ 	.byte	0x04, 0x1c
        /*02ee*/ 	.short	(.L_2319 - .L_2318)


	//   ....[0]....
.L_2318:
        /*02f0*/ 	.word	0x00007490


	//----- nvinfo : EIATTR_MAX_THREADS
	.align		4
.L_2319:
        /*02f4*/ 	.byte	0x04, 0x05
        /*02f6*/ 	.short	(.L_2321 - .L_2320)
.L_2320:
        /*02f8*/ 	.word	0x00000100
        /*02fc*/ 	.word	0x00000001
        /*0300*/ 	.word	0x00000001


	//----- nvinfo : EIATTR_CRS_STACK_SIZE
	.align		4
.L_2321:
        /*0304*/ 	.byte	0x04, 0x1e
        /*0306*/ 	.short	(.L_2323 - .L_2322)
.L_2322:
        /*0308*/ 	.word	0x00000000


	//----- nvinfo : EIATTR_CBANK_PARAM_SIZE
	.align		4
.L_2323:
        /*030c*/ 	.byte	0x03, 0x19
        /*030e*/ 	.short	0x0128


	//----- nvinfo : EIATTR_PARAM_CBANK
	.align		4
        /*0310*/ 	.byte	0x04, 0x0a
        /*0312*/ 	.short	(.L_2325 - .L_2324)
	.align		4
.L_2324:
        /*0314*/ 	.word	index@(.nv.constant0._ZN10layer_norm13ln_bwd_kernelINS_13Kernel_traitsIf13__nv_bfloat16S2_S2_fjLj8192ELj1ELj1ELj8ELj16ENS_18Kernel_traits_baseILj8192EfS2_S2_S2_fjLj256EEEEELb1ELb1ELb1ELb1EEEvNS_9BwdParamsE)
        /*0318*/ 	.short	0x0210
        /*031a*/ 	.short	0x0128


	//----- nvinfo : EIATTR_SW_WAR
	.align		4
.L_2325:
        /*031c*/ 	.byte	0x04, 0x36
        /*031e*/ 	.short	(.L_2327 - .L_2326)
.L_2326:
        /*0320*/ 	.word	0x00000008
.L_2327:


//--------------------- .nv.info._ZN10layer_norm13ln_bwd_kernelINS_13Kernel_traitsI13__nv_bfloat16S2_fS2_fjLj8192ELj1ELj1ELj8ELj16ENS_18Kernel_traits_baseILj8192ES2_S2_fS2_fjLj256EEEEELb0ELb0ELb0ELb0EEEvNS_9BwdParamsE --------------------------
	.section	.nv.info._ZN10layer_norm13ln_bwd_kernelINS_13Kernel_traitsI13__nv_bfloat16S2_fS2_fjLj8192ELj1ELj1ELj8ELj16ENS_18Kernel_traits_baseILj8192ES2_S2_fS2_fjLj256EEEEELb0ELb0ELb0ELb0EEEvNS_9BwdParamsE,"",@"SHT_CUDA_INFO"
	.sectionflags	@""
	.align	4


	//----- nvinfo : EIATTR_CUDA_API_VERSION
	.align		4
        /*0000*/ 	.byte	0x04, 0x37
        /*0002*/ 	.short	(.L_2329 - .L_2328)
.L_2328:
        /*0004*/ 	.word	0x00000082


	//----- nvinfo : EIATTR_KPARAM_INFO
	.align		4
.L_2329:
        /*0008*/ 	.byte	0x04, 0x17
        /*000a*/ 	.short	(.L_2331 - .L_2330)
.L_2330:
        /*000c*/ 	.word	0x00000000
        /*0010*/ 	.short	0x0000
        /*0012*/ 	.short	0x0000
        /*0014*/ 	.byte	0x00, 0xf0, 0xa1, 0x04


	//----- nvinfo : EIATTR_SPARSE_MMA_MASK
	.align		4
.L_2331:
        /*0018*/ 	.byte	0x03, 0x50
        /*001a*/ 	.short	0x0000


	//----- nvinfo : EIATTR_MAXREG_COUNT
	.align		4
        /*001c*/ 	.byte	0x03, 0x1b
        /*001e*/ 	.short	0x00ff


	//----- nvinfo : EIATTR_NUM_BARRIERS
	.align		4
        /*0020*/ 	.byte	0x02, 0x4c
        /*0022*/ 	.byte	0x01
	.zero		1


	//----- nvinfo : EIATTR_MERCURY_ISA_VERSION
	.align		4
        /*0024*/ 	.byte	0x03, 0x5f
        /*0026*/ 	.short	0x0101


	//----- nvinfo : EIATTR_COOP_GROUP_MASK_REGIDS
	.align		4
        /*0028*/ 	.byte	0x04, 0x29
        /*002a*/ 	.short	(.L_2333 - .L_2332)


	//   ....[0]....
.L_2332:
        /*002c*/ 	.word	0xffffffff


	//   ....[1]....
        /*0030*/ 	.word	0xffffffff


	//   ....[2]....
        /*0034*/ 	.word	0xffffffff


	//   ....[3]....
        /*0038*/ 	.word	0xffffffff


	//   ....[4]....
        /*003c*/ 	.word	0xffffffff


	//   ....[5]....
        /*0040*/ 	.word	0xffffffff


	//   ....[6]....
        /*0044*/ 	.word	0xffffffff


	//   ....[7]....
        /*0048*/ 	.word	0xffffffff


	//   ....[8]....
        /*004c*/ 	.word	0xffffffff


	//   ....[9]....
        /*0050*/ 	.word	0xffffffff


	//   ....[10]....
        /*0054*/ 	.word	0x05000096


	//   ....[11]....
        /*0058*/ 	.word	0x05000096


	//   ....[12]....
        /*005c*/ 	.word	0x05000096


	//   ....[13]....
        /*0060*/ 	.word	0x05000096


	//   ....[14]....
        /*0064*/ 	.word	0x05000096


	//   ....[15]....
        /*0068*/ 	.word	0x05000096


	//   ....[16]....
        /*006c*/ 	.word	0x05000096


	//   ....[17]....
        /*0070*/ 	.word	0x05000096


	//   ....[18]....
        /*0074*/ 	.word	0x05000096


	//   ....[19]....
        /*0078*/ 	.word	0x05000096


	//----- nvinfo : EIATTR_COOP_GROUP_INSTR_OFFSETS
	.align		4
.L_2333:
        /*007c*/ 	.byte	0x04, 0x28
        /*007e*/ 	.short	(.L_2335 - .L_2334)


	//   ....[0]....
.L_2334:
        /*0080*/ 	.word	0x00001f30


	//   ....[1]....
        /*0084*/ 	.word	0x00001f40


	//   ....[2]....
        /*0088*/ 	.word	0x00001f70


	//   ....[3]....
        /*008c*/ 	.word	0x00001f80


	//   ....[4]....
        /*0090*/ 	.word	0x00001fb0


	//   ....[5]....
        /*0094*/ 	.word	0x00001fc0


	//   ....[6]....
        /*0098*/ 	.word	0x00001ff0


	//   ....[7]....
        /*009c*/ 	.word	0x00002000


	//   ....[8]....
        /*00a0*/ 	.word	0x00002030


	//   ....[9]....
        /*00a4*/ 	.word	0x00002040


	//   ....[10]....
        /*00a8*/ 	.word	0x00003710


	//   ....[11]....
        /*00ac*/ 	.word	0x00003760


	//   ....[12]....
        /*00b0*/ 	.word	0x000037d0


	//   ....[13]....
        /*00b4*/ 	.word	0x00003830


	//   ....[14]....
        /*00b8*/ 	.word	0x000038a0


	//   ....[15]....
        /*00bc*/ 	.word	0x00003900


	//   ....[16]....
        /*00c0*/ 	.word	0x00003970


	//   ....[17]....
        /*00c4*/ 	.word	0x000039d0


	//   ....[18]....
        /*00c8*/ 	.word	0x00003a40


	//   ....[19]....
        /*00cc*/ 	.word	0x00003aa0


	//----- nvinfo : EIATTR_EXIT_INSTR_OFFSETS
	.align		4
.L_2335:
        /*00d0*/ 	.byte	0x04, 0x1c
        /*00d2*/ 	.short	(.L_2337 - .L_2336)


	//   ....[0]....
.L_2336:
        /*00d4*/ 	.word	0x00003620


	//   ....[1]....
        /*00d8*/ 	.word	0x000036b0


	//----- nvinfo : EIATTR_MAX_THREADS
	.align		4
.L_2337:
        /*00dc*/ 	.byte	0x04, 0x05
        /*00de*/ 	.short	(.L_2339 - .L_2338)
.L_2338:
        /*00e0*/ 	.word	0x00000100
        /*00e4*/ 	.word	0x00000001
        /*00e8*/ 	.word	0x00000001


	//----- nvinfo : EIATTR_CRS_STACK_SIZE
	.align		4
.L_2339:
        /*00ec*/ 	.byte	0x04, 0x1e
        /*00ee*/ 	.short	(.L_2341 - .L_2340)
.L_2340:
        /*00f0*/ 	.word	0x00000000


	//----- nvinfo : EIATTR_CBANK_PARAM_SIZE
	.align		4
.L_2341:
        /*00f4*/ 	.byte	0x03, 0x19
        /*00f6*/ 	.short	0x0128


	//----- nvinfo : EIATTR_PARAM_CBANK
	.align		4
        /*00f8*/ 	.byte	0x04, 0x0a
        /*00fa*/ 	.short	(.L_2343 - .L_2342)
	.align		4
.L_2342:
        /*00fc*/ 	.word	index@(.nv.constant0._ZN10layer_norm13ln_bwd_kernelINS_13Kernel_traitsI13__nv_bfloat16S2_fS2_fjLj8192ELj1ELj1ELj8ELj16ENS_18Kernel_traits_baseILj8192ES2_S2_fS2_fjLj256EEEEELb0ELb0ELb0ELb0EEEvNS_9BwdParamsE)
        /*0100*/ 	.short	0x0210
        /*0102*/ 	.short	0x0128


	//----- nvinfo : EIATTR_SW_WAR
	.align		4
.L_2343:
        /*0104*/ 	.byte	0x04, 0x36
        /*0106*/ 	.short	(.L_2345 - .L_2344)
.L_2344:
        /*0108*/ 	.word	0x00000008
.L_2345:


//--------------------- .nv.info._ZN10layer_norm13ln_bwd_kernelINS_13Kernel_traitsI13__nv_bfloat16S2_fS2_fjLj8192ELj1ELj1ELj8ELj16ENS_18Kernel_traits_baseILj8192ES2_S2_fS2_fjLj256EEEEELb0ELb0ELb0ELb1EEEvNS_9BwdParamsE --------------------------
	.section	.nv.info._ZN10layer_norm13ln_bwd_kernelINS_13Kernel_traitsI13__nv_bfloat16S2_fS2_fjLj8192ELj1ELj1ELj8ELj16ENS_18Kernel_traits_baseILj8192ES2_S2_fS2_fjLj256EEEEELb0ELb0ELb0ELb1EEEvNS_9BwdParamsE,"",@"SHT_CUDA_INFO"
	.sectionflags	@""
	.align	4


	//----- nvinfo : EIATTR_CUDA_API_VERSION
	.align		4
        /*0000*/ 	.byte	0x04, 0x37
        /*0002*/ 	.short	(.L_2347 - .L_2346)
.L_2346:
        /*0004*/ 	.word	0x00000082


	//----- nvinfo : EIATTR_KPARAM_INFO
	.align		4
.L_2347:
        /*0008*/ 	.byte	0x04, 0x17
        /*000a*/ 	.short	(.L_2349 - .L_2348)
.L_2348:
        /*000c*/ 	.word	0x00000000
        /*0010*/ 	.short	0x0000
        /*0012*/ 	.short	0x0000
        /*0014*/ 	.byte	0x00, 0xf0, 0xa1, 0x04


	//----- nvinfo : EIATTR_SPARSE_MMA_MASK
	.align		4
.L_2349:
        /*0018*/ 	.byte	0x03, 0x50
        /*001a*/ 	.short	0x0000


	//----- nvinfo : EIATTR_MAXREG_COUNT
	.align		4
        /*001c*/ 	.byte	0x03, 0x1b
        /*001e*/ 	.short	0x00ff


	//----- nvinfo : EIATTR_NUM_BARRIERS
	.align		4
        /*0020*/ 	.byte	0x02, 0x4c
        /*0022*/ 	.byte	0x01
	.zero		1


	//----- nvinfo : EIATTR_MERCURY_ISA_VERSION
	.align		4
        /*0024*/ 	.byte	0x03, 0x5f
        /*0026*/ 	.short	0x0101


	//----- nvinfo : EIATTR_COOP_GROUP_MASK_REGIDS
	.align		4
        /*0028*/ 	.byte	0x04, 0x29
        /*002a*/ 	.short	(.L_2351 - .L_2350)


	//   ....[0]....
.L_2350:
        /*002c*/ 	.word	0xffffffff


	//   ....[1]....
        /*0030*/ 	.word	0xffffffff


	//   ....[2]....
        /*0034*/ 	.word	0xffffffff


	//   ....[3]....
        /*0038*/ 	.word	0xffffffff


	//   ....[4]....
        /*003c*/ 	.word	0xffffffff


	//   ....[5]....
        /*0040*/ 	.word	0xffffffff


	//   ....[6]....
        /*0044*/ 	.word	0xffffffff


	//   ....[7]....
        /*0048*/ 	.word	0xffffffff


	//   ....[8]....
        /*004c*/ 	.word	0xffffffff


	//   ....[9]....
        /*0050*/ 	.word	0xffffffff


	//   ....[10]....
        /*0054*/ 	.word	0x0500005c


	//   ....[11]....
        /*0058*/ 	.word	0x0500005c


	//   ....[12]....
        /*005c*/ 	.word	0x0500005c


	//   ....[13]....
        /*0060*/ 	.word	0x0500005c


	//   ....[14]....
        /*0064*/ 	.word	0x0500005c


	//   ....[15]....
        /*0068*/ 	.word	0x0500005c


	//   ....[16]....
        /*006c*/ 	.word	0x0500005c


	//   ....[17]....
        /*0070*/ 	.word	0x0500005c


	//   ....[18]....
        /*0074*/ 	.word	0x0500005c


	//   ....[19]....
        /*0078*/ 	.word	0x0500005c


	//----- nvinfo : EIATTR_COOP_GROUP_INSTR_OFFSETS
	.align		4
.L_2351:
        /*007c*/ 	.byte	0x04, 0x28
        /*007e*/ 	.short	(.L_2353 - .L_2352)


	//   ....[0]....
.L_2352:
        /*0080*/ 	.word	0x00001e00


	//   ....[1]....
        /*0084*/ 	.word	0x00001e10


	//   ....[2]....
        /*0088*/ 	.word	0x00001e40


	//   ....[3]....
        /*008c*/ 	.word	0x00001e50


	//   ....[4]....
        /*0090*/ 	.word	0x00001e80


	//   ....[5]....
        /*0094*/ 	.word	0x00001e90


	//   ....[6]....
        /*0098*/ 	.word	0x00001ec0


	//   ....[7]....
        /*009c*/ 	.word	0x00001ed0


	//   ....[8]....
        /*00a0*/ 	.word	0x00001f00


	//   ....[9]....
        /*00a4*/ 	.word	0x00001f10


	//   ....[10]....
        /*00a8*/ 	.word	0x000035c0


	//   ....[11]....
        /*00ac*/ 	.word	0x00003610


	//   ....[12]....
        /*00b0*/ 	.word	0x00003680


	//   ....[13]....
        /*00b4*/ 	.word	0x000036e0


	//   ....[14]....
        /*00b8*/ 	.word	0x00003750


	//   ....[15]....
        /*00bc*/ 	.word	0x000037b0


	//   ....[16]....
        /*00c0*/ 	.word	0x00003820


	//   ....[17]....
        /*00c4*/ 	.word	0x00003880


	//   ....[18]....
        /*00c8*/ 	.word	0x000038f0


	//   ....[19]....
        /*00cc*/ 	.word	0x00003950


	//----- nvinfo : EIATTR_EXIT_INSTR_OFFSETS
	.align		4
.L_2353:
        /*00d0*/ 	.byte	0x04, 0x1c
        /*00d2*/ 	.short	(.L_2355 - .L_2354)


	//   ....[0]....
.L_2354:
        /*00d4*/ 	.word	0x00003560


	//----- nvinfo : EIATTR_MAX_THREADS
	.align		4
.L_2355:
        /*00d8*/ 	.byte	0x04, 0x05
        /*00da*/ 	.short	(.L_2357 - .L_2356)
.L_2356:
        /*00dc*/ 	.word	0x00000100
        /*00e0*/ 	.word	0x00000001
        /*00e4*/ 	.word	0x00000001


	//----- nvinfo : EIATTR_CRS_STACK_SIZE
	.align		4
.L_2357:
        /*00e8*/ 	.byte	0x04, 0x1e
        /*00ea*/ 	.short	(.L_2359 - .L_2358)
.L_2358:
        /*00ec*/ 	.word	0x00000000


	//----- nvinfo : EIATTR_CBANK_PARAM_SIZE
	.align		4
.L_2359:
        /*00f0*/ 	.byte	0x03, 0x19
        /*00f2*/ 	.short	0x0128


	//----- nvinfo : EIATTR_PARAM_CBANK
	.align		4
        /*00f4*/ 	.byte	0x04, 0x0a
        /*00f6*/ 	.short	(.L_2361 - .L_2360)
	.align		4
.L_2360:
        /*00f8*/ 	.word	index@(.nv.constant0._ZN10layer_norm13ln_bwd_kernelINS_13Kernel_traitsI13__nv_bfloat16S2_fS2_fjLj8192ELj1ELj1ELj8ELj16ENS_18Kernel_traits_baseILj8192ES2_S2_fS2_fjLj256EEEEELb0ELb0ELb0ELb1EEEvNS_9BwdParamsE)
        /*00fc*/ 	.short	0x0210
        /*00fe*/ 	.short	0x0128


	//----- nvinfo : EIATTR_SW_WAR
	.align		4
.L_2361:
        /*0100*/ 	.byte	0x04, 0x36
        /*0102*/ 	.short	(.L_2363 - .L_2362)
.L_2362:
        /*0104*/ 	.word	0x00000008
.L_2363:


//--------------------- .nv.info._ZN10layer_norm13ln_bwd_kernelINS_13Kernel_traitsI13__nv_bfloat16S2_fS2_fjLj8192ELj1ELj1ELj8ELj16ENS_18Kernel_traits_baseILj8192ES2_S2_fS2_fjLj256EEEEELb0ELb0ELb1ELb0EEEvNS_9BwdParamsE --------------------------
	.section	.nv.info._ZN10layer_norm13ln_bwd_kernelINS_13Kernel_traitsI13__nv_bfloat16S2_fS2_fjLj8192ELj1ELj1ELj8ELj16ENS_18Kernel_traits_baseILj8192ES2_S2_fS2_fjLj256EEEEELb0ELb0ELb1ELb0EEEvNS_9BwdParamsE,"",@"SHT_CUDA_INFO"
	.sectionflags	@""
	.align	4


	//----- nvinfo : EIATTR_CUDA_API_VERSION
	.align		4
        /*0000*/ 	.byte	0x04, 0x37
        /*0002*/ 	.short	(.L_2365 - .L_2364)
.L_2364:
        /*0004*/ 	.word	0x00000082


	//----- nvinfo : EIATTR_KPARAM_INFO
	.align		4
.L_2365:
        /*0008*/ 	.byte	0x04, 0x17
        /*000a*/ 	.short	(.L_2367 - .L_2366)
.L_2366:
        /*000c*/ 	.word	0x00000000
        /*0010*/ 	.short	0x0000
        /*0012*/ 	.short	0x0000
        /*0014*/ 	.byte	0x00, 0xf0, 0xa1, 0x04


	//----- nvinfo : EIATTR_SPARSE_MMA_MASK
	.align		4
.L_2367:
        /*0018*/ 	.byte	0x03, 0x50
        /*001a*/ 	.short	0x0000


	//----- nvinfo : EIATTR_MAXREG_COUNT
	.align		4
        /*001c*/ 	.byte	0x03, 0x1b
        /*001e*/ 	.short	0x00ff


	//----- nvinfo : EIATTR_NUM_BARRIERS
	.align		4
        /*0020*/ 	.byte	0x02, 0x4c
        /*0022*/ 	.byte	0x01
	.zero		1


	//----- nvinfo : EIATTR_MERCURY_ISA_VERSION
	.align		4
        /*0024*/ 	.byte	0x03, 0x5f
        /*0026*/ 	.short	0x0101


	//----- nvinfo : EIATTR_COOP_GROUP_MASK_REGIDS
	.align		4
        /*0028*/ 	.byte	0x04, 0x29
        /*002a*/ 	.short	(.L_2369 - .L_2368)


	//   ....[0]....
.L_2368:
        /*002c*/ 	.word	0xffffffff


	//   ....[1]....
        /*0030*/ 	.word	0xffffffff


	//   ....[2]....
        /*0034*/ 	.word	0xffffffff


	//   ....[3]....
        /*0038*/ 	.word	0xffffffff


	//   ....[4]....
        /*003c*/ 	.word	0xffffffff


	//   ....[5]....
        /*0040*/ 	.word	0xffffffff


	//   ....[6]....
        /*0044*/ 	.word	0xffffffff


	//   ....[7]....
        /*0048*/ 	.word	0xffffffff


	//   ....[8]....
        /*004c*/ 	.word	0xffffffff


	//   ....[9]....
        /*0050*/ 	.word	0xffffffff


	//   ....[10]....
        /*0054*/ 	.word	0x05000096


	//   ....[11]....
        /*0058*/ 	.word	0x05000096


	//   ....[12]....
        /*005c*/ 	.word	0x05000096


	//   ....[13]....
        /*0060*/ 	.word	0x05000096


	//   ....[14]....
        /*0064*/ 	.word	0x05000096


	//   ....[15]....
        /*0068*/ 	.word	0x05000096


	//   ....[16]....
        /*006c*/ 	.word	0x05000096


	//   ....[17]....
        /*0070*/ 	.word	0x05000096


	//   ....[18]....
        /*0074*/ 	.word	0x05000096


	//   ....[19]....
        /*0078*/ 	.word	0x05000096


	//----- nvinfo : EIATTR_COOP_GROUP_INSTR_OFFSETS
	.align		4
.L_2369:
        /*007c*/ 	.byte	0x04, 0x28
        /*007e*/ 	.short	(.L_2371 - .L_2370)


	//   ....[0]....
.L_2370:
        /*0080*/ 	.word	0x00002210


	//   ....[1]....
        /*0084*/ 	.word	0x00002220


	//   ....[2]....
        /*0088*/ 	.word	0x00002250


	//   ....[3]....
        /*008c*/ 	.word	0x00002260


	//   ....[4]....
        /*0090*/ 	.word	0x00002290


	//   ....[5]....
        /*0094*/ 	.word	0x000022a0


	//   ....[6]....
        /*0098*/ 	.word	0x000022d0


	//   ....[7]....
        /*009c*/ 	.word	0x000022e0


	//   ....[8]....
        /*00a0*/ 	.word	0x00002310


	//   ....[9]....
        /*00a4*/ 	.word	0x00002320


	//   ....[10]....
        /*00a8*/ 	.word	0x000050a0


	//   ....[11]....
        /*00ac*/ 	.word	0x00005100


	//   ....[12]....
        /*00b0*/ 	.word	0x00005160


	//   ....[13]....
        /*00b4*/ 	.word	0x000051c0


	//   ....[14]....
        /*00b8*/ 	.word	0x00005230


	//   ....[15]....
        /*00bc*/ 	.word	0x00005290


	//   ....[16]....
        /*00c0*/ 	.word	0x00005300


	//   ....[17]....
        /*00c4*/ 	.word	0x00005360


	//   ....[18]....
        /*00c8*/ 	.word	0x000053d0


	//   ....[19]....
        /*00cc*/ 	.word	0x00005430


	//----- nvinfo : EIATTR_EXIT_INSTR_OFFSETS
	.align		4
.L_2371:
        /*00d0*/ 	.byte	0x04, 0x1c
        /*00d2*/ 	.short	(.L_2373 - .L_2372)


	//   ....[0]....
.L_2372:
        /*00d4*/ 	.word	0x00004fc0


	//   ....[1]....
        /*00d8*/ 	.word	0x00005050


	//----- nvinfo : EIATTR_MAX_THREADS
	.align		4
.L_2373:
        /*00dc*/ 	.byte	0x04, 0x05
        /*00de*/ 	.short	(.L_2375 - .L_2374)
.L_2374:
        /*00e0*/ 	.word	0x00000100
        /*00e4*/ 	.word	0x00000001
        /*00e8*/ 	.word	0x00000001


	//----- nvinfo : EIATTR_CRS_STACK_SIZE
	.align		4
.L_2375:
        /*00ec*/ 	.byte	0x04, 0x1e
        /*00ee*/ 	.short	(.L_2377 - .L_2376)
.L_2376:
        /*00f0*/ 	.word	0x00000000


	//----- nvinfo : EIATTR_CBANK_PARAM_SIZE
	.align		4
.L_2377:
        /*00f4*/ 	.byte	0x03, 0x19
        /*00f6*/ 	.short	0x0128


	//----- nvinfo : EIATTR_PARAM_CBANK
	.align		4
        /*00f8*/ 	.byte	0x04, 0x0a
        /*00fa*/ 	.short	(.L_2379 - .L_2378)
	.align		4
.L_2378:
        /*00fc*/ 	.word	index@(.nv.constant0._ZN10layer_norm13ln_bwd_kernelINS_13Kernel_traitsI13__nv_bfloat16S2_fS2_fjLj8192ELj1ELj1ELj8ELj16ENS_18Kernel_traits_baseILj8192ES2_S2_fS2_fjLj256EEEEELb0ELb0ELb1ELb0EEEvNS_9BwdParamsE)
        /*0100*/ 	.short	0x0210
        /*0102*/ 	.short	0x0128


	//----- nvinfo : EIATTR_SW_WAR
	.align		4
.L_2379:
        /*0104*/ 	.byte	0x04, 0x36
        /*0106*/ 	.short	(.L_2381 - .L_2380)
.L_2380:
        /*0108*/ 	.word	0x00000008
.L_2381:


//--------------------- .nv.info._ZN10layer_norm13ln_bwd_kernelINS_13Kernel_traitsI13__nv_bfloat16S2_fS2_fjLj8192ELj1ELj1ELj8ELj16ENS_18Kernel_traits_baseILj8192ES2_S2_fS2_fjLj256EEEEELb0ELb0ELb1ELb1EEEvNS_9BwdParamsE --------------------------
	.section	.nv.info._ZN10layer_norm13ln_bwd_kernelINS_13Kernel_traitsI13__nv_bfloat16S2_fS2_fjLj8192ELj1ELj1ELj8ELj16ENS_18Kernel_traits_baseILj8192ES2_S2_fS2_fjLj256EEEEELb0ELb0ELb1ELb1EEEvNS_9BwdParamsE,"",@"SHT_CUDA_INFO"
	.sectionflags	@""
	.align	4


	//----- nvinfo : EIATTR_CUDA_API_VERSION
	.align		4
        /*0000*/ 	.byte	0x04, 0x37
        /*0002*/ 	.short	(.L_2383 - .L_2382)
.L_2382:
        /*0004*/ 	.word	0x00000082


	//----- nvinfo : EIATTR_KPARAM_INFO
	.align		4
.L_2383:
        /*0008*/ 	.byte	0x04, 0x17
        /*000a*/ 	.short	(.L_2385 - .L_2384)
.L_2384:
        /*000c*/ 	.word	0x00000000
        /*0010*/ 	.short	0x0000
        /*0012*/ 	.short	0x0000
        /*0014*/ 	.byte	0x00, 0xf0, 0xa1, 0x04


	//----- nvinfo : EIATTR_SPARSE_MMA_MASK
	.align		4
.L_2385:
        /*0018*/ 	.byte	0x03, 0x50
        /*001a*/ 	.short	0x0000


	//----- nvinfo : EIATTR_MAXREG_COUNT
	.align		4
        /*001c*/ 	.byte	0x03, 0x1b
        /*001e*/ 	.short	0x00ff


	//----- nvinfo : EIATTR_NUM_BARRIERS
	.align		4
        /*0020*/ 	.byte	0x02, 0x4c
        /*0022*/ 	.byte	0x01
	.zero		1


	//----- nvinfo : EIATTR_MERCURY_ISA_VERSION
	.align		4
        /*0024*/ 	.byte	0x03, 0x5f
        /*0026*/ 	.short	0x0101


	//----- nvinfo : EIATTR_COOP_GROUP_MASK_REGIDS
	.align		4
        /*0028*/ 	.byte	0x04, 0x29
        /*002a*/ 	.short	(.L_2387 - .L_2386)


	//   ....[0]....
.L_2386:
        /*002c*/ 	.word	0xffffffff


	//   ....[1]....
        /*0030*/ 	.word	0xffffffff


	//   ....[2]....
        /*0034*/ 	.word	0xffffffff


	//   ....[3]....
        /*0038*/ 	.word	0xffffffff


	//   ....[4]....
        /*003c*/ 	.word	0xffffffff


	//   ....[5]....
        /*0040*/ 	.word	0xffffffff


	//   ....[6]....
        /*0044*/ 	.word	0xffffffff


	//   ....[7]....
        /*0048*/ 	.word	0xffffffff


	//   ....[8]....
        /*004c*/ 	.word	0xffffffff


	//   ....[9]....
        /*0050*/ 	.word	0xffffffff


	//   ....[10]....
        /*0054*/ 	.word	0x0500008c


	//   ....[11]....
        /*0058*/ 	.word	0x0500008c


	//   ....[12]....
        /*005c*/ 	.word	0x0500008c


	//   ....[13]....
        /*0060*/ 	.word	0x0500008c


	//   ....[14]....
        /*0064*/ 	.word	0x0500008c


	//   ....[15]....
        /*0068*/ 	.word	0x0500008c


	//   ....[16]....
        /*006c*/ 	.word	0x0500008c


	//   ....[17]....
        /*0070*/ 	.word	0x0500008c


	//   ....[18]....
        /*0074*/ 	.word	0x0500008c


	//   ....[19]....
        /*0078*/ 	.word	0x0500008c


	//----- nvinfo : EIATTR_COOP_GROUP_INSTR_OFFSETS
	.align		4
.L_2387:
        /*007c*/ 	.byte	0x04, 0x28
        /*007e*/ 	.short	(.L_2389 - .L_2388)


	//   ....[0]....
.L_2388:
        /*0080*/ 	.word	0x00001fb0


	//   ....[1]....
        /*0084*/ 	.word	0x00001fc0


	//   ....[2]....
        /*0088*/ 	.word	0x00001ff0


	//   ....[3]....
        /*008c*/ 	.word	0x00002000


	//   ....[4]....
        /*0090*/ 	.word	0x00002030


	//   ....[5]....
        /*0094*/ 	.word	0x00002040


	//   ....[6]....
        /*0098*/ 	.word	0x00002070


	//   ....[7]....
        /*009c*/ 	.word	0x00002080


	//   ....[8]....
        /*00a0*/ 	.word	0x000020b0


	//   ....[9]....
        /*00a4*/ 	.word	0x000020c0


	//   ....[10]....
        /*00a8*/ 	.word	0x000049f0


	//   ....[11]....
        /*00ac*/ 	.word	0x00004a40


	//   ....[12]....
        /*00b0*/ 	.word	0x00004ab0


	//   ....[13]....
        /*00b4*/ 	.word	0x00004b10


	//   ....[14]....
        /*00b8*/ 	.word	0x00004b80


	//   ....[15]....
        /*00bc*/ 	.word	0x00004be0


	//   ....[16]....
        /*00c0*/ 	.word	0x00004c50


	//   ....[17]....
        /*00c4*/ 	.word	0x00004cb0


	//   ....[18]....
        /*00c8*/ 	.word	0x00004d20


	//   ....[19]....
        /*00cc*/ 	.word	0x00004d80


	//----- nvinfo : EIATTR_EXIT_INSTR_OFFSETS
	.align		4
.L_2389:
        /*00d0*/ 	.byte	0x04, 0x1c
        /*00d2*/ 	.short	(.L_2391 - .L_2390)


	//   ....[0]....
.L_2390:
        /*00d4*/ 	.word	0x00004990


	//----- nvinfo : EIATTR_MAX_THREADS
	.align		4
.L_2391:
        /*00d8*/ 	.byte	0x04, 0x05
        /*00da*/ 	.short	(.L_2393 - .L_2392)
.L_2392:
        /*00dc*/ 	.word	0x00000100
        /*00e0*/ 	.word	0x00000001
        /*00e4*/ 	.word	0x00000001


	//----- nvinfo : EIATTR_CRS_STACK_SIZE
	.align		4
.L_2393:
        /*00e8*/ 	.byte	0x04, 0x1e
        /*00ea*/ 	.short	(.L_2395 - .L_2394)
.L_2394:
        /*00ec*/ 	.word	0x00000000


	//----- nvinfo : EIATTR_CBANK_PARAM_SIZE
	.align		4
.L_2395:
        /*00f0*/ 	.byte	0x03, 0x19
        /*00f2*/ 	.short	0x0128


	//----- nvinfo : EIATTR_PARAM_CBANK
	.align		4
        /*00f4*/ 	.byte	0x04, 0x0a
        /*00f6*/ 	.short	(.L_2397 - .L_2396)
	.align		4
.L_2396:
        /*00f8*/ 	.word	index@(.nv.constant0._ZN10layer_norm13ln_bwd_kernelINS_13Kernel_traitsI13__nv_bfloat16S2_fS2_fjLj8192ELj1ELj1ELj8ELj16ENS_18Kernel_traits_baseILj8192ES2_S2_fS2_fjLj256EEEEELb0ELb0ELb1ELb1EEEvNS_9BwdParamsE)
        /*00fc*/ 	.short	0x0210
        /*00fe*/ 	.short	0x0128


	//----- nvinfo : EIATTR_SW_WAR
	.align		4
.L_2397:
        /*0100*/ 	.byte	0x04, 0x36
        /*0102*/ 	.short	(.L_2399 - .L_2398)
.L_2398:
        /*0104*/ 	.word	0x00000008
.L_2399:


//--------------------- .nv.info._ZN10layer_norm13ln_bwd_kernelINS_13Kernel_traitsI13__nv_bfloat16S2_fS2_fjLj8192ELj1ELj1ELj8ELj16ENS_18Kernel_traits_baseILj8192ES2_S2_fS2_fjLj256EEEEELb0ELb1ELb0ELb0EEEvNS_9BwdParamsE --------------------------
	.section	.nv.info._ZN10layer_norm13ln_bwd_kernelINS_13Kernel_traitsI13__nv_bfloat16S2_fS2_fjLj8192ELj1ELj1ELj8ELj16ENS_18Kernel_traits_baseILj8192ES2_S2_fS2_fjLj256EEEEELb0ELb1ELb0ELb0EEEvNS_9BwdParamsE,"",@"SHT_CUDA_INFO"
	.sectionflags	@""
	.align	4


	//----- nvinfo : EIATTR_CUDA_API_VERSION
	.align		4
        /*0000*/ 	.byte	0x04, 0x37
        /*0002*/ 	.short	(.L_2401 - .L_2400)
.L_2400:
        /*0004*/ 	.word	0x00000082


	//----- nvinfo : EIATTR_KPARAM_INFO
	.align		4
.L_2401:
        /*0008*/ 	.byte	0x04, 0x17
        /*000a*/ 	.short	(.L_2403 - .L_2402)
.L_2402:
        /*000c*/ 	.word	0x00000000
        /*0010*/ 	.short	0x0000
        /*0012*/ 	.short	0x0000
        /*0014*/ 	.byte	0x00, 0xf0, 0xa1, 0x04


	//----- nvinfo : EIATTR_SPARSE_MMA_MASK
	.align		4
.L_2403:
        /*0018*/ 	.byte	0x03, 0x50
        /*001a*/ 	.short	0x0000


	//----- nvinfo : EIATTR_MAXREG_COUNT
	.align		4
        /*001c*/ 	.byte	0x03, 0x1b
        /*001e*/ 	.short	0x00ff


	//----- nvinfo : EIATTR_NUM_BARRIERS
	.align		4
        /*0020*/ 	.byte	0x02, 0x4c
        /*0022*/ 	.byte	0x01
	.zero		1


	//----- nvinfo : EIATTR_ANNOTATIONS
	.align		4
        /*0024*/ 	.byte	0x04, 0x55
        /*0026*/ 	.short	(.L_2405 - .L_2404)


	//   ....[0]....
.L_2404:
        /* <DEDUP_REMOVED lines=32> */


	//----- nvinfo : EIATTR_MERCURY_ISA_VERSION
	.align		4
.L_2405:
        /*0218*/ 	.byte	0x03, 0x5f
        /*021a*/ 	.short	0x0101


	//----- nvinfo : EIATTR_COOP_GROUP_MASK_REGIDS
	.align		4
        /*021c*/ 	.byte	0x04, 0x29
        /*021e*/ 	.short	(.L_2407 - .L_2406)


	//   ....[0]....
.L_2406:
        /*0220*/ 	.word	0xffffffff


	//   ....[1]....
        /*0224*/ 	.word	0xffffffff


	//   ....[2]....
        /*0228*/ 	.word	0xffffffff


	//   ....[3]....
        /*022c*/ 	.word	0xffffffff


	//   ....[4]....
        /*0230*/ 	.word	0xffffffff


	//   ....[5]....
        /*0234*/ 	.word	0xffffffff


	//   ....[6]....
        /*0238*/ 	.word	0xffffffff


	//   ....[7]....
        /*023c*/ 	.word	0xffffffff


	//   ....[8]....
        /*0240*/ 	.word	0xffffffff


	//   ....[9]....
        /*0244*/ 	.word	0xffffffff


	//   ....[10]....
        /*0248*/ 	.word	0x050000a6


	//   ....[11]....
        /*024c*/ 	.word	0x050000a6


	//   ....[12]....
        /*0250*/ 	.word	0x050000a6


	//   ....[13]....
        /*0254*/ 	.word	0x050000a6


	//   ....[14]....
        /*0258*/ 	.word	0x050000a6


	//   ....[15]....
        /*025c*/ 	.word	0x050000a6


	//   ....[16]....
        /*0260*/ 	.word	0x050000a6


	//   ....[17]....
        /*0264*/ 	.word	0x050000a6


	//   ....[18]....
        /*0268*/ 	.word	0x050000a6


	//   ....[19]....
        /*026c*/ 	.word	0x050000a6


	//----- nvinfo : EIATTR_COOP_GROUP_INSTR_OFFSETS
	.align		4
.L_2407:
        /*0270*/ 	.byte	0x04, 0x28
        /*0272*/ 	.short	(.L_2409 - .L_2408)


	//   ....[0]....
.L_2408:
        /*0274*/ 	.word	0x00002800


	//   ....[1]....
        /*0278*/ 	.word	0x00002820


	//   ....[2]....
        /*027c*/ 	.word	0x00002840


	//   ....[3]....
        /*0280*/ 	.word	0x00002860


	//   ....[4]....
        /*0284*/ 	.word	0x00002870


	//   ....[5]....
        /*0288*/ 	.word	0x000028a0


	//   ....[6]....
        /*028c*/ 	.word	0x000028b0


	//   ....[7]....
        /*0290*/ 	.word	0x000028e0


	//   ....[8]....
        /*0294*/ 	.word	0x000028f0


	//   ....[9]....
        /*0298*/ 	.word	0x00002910


	//   ....[10]....
        /*029c*/ 	.word	0x00004950


	//   ....[11]....
        /*02a0*/ 	.word	0x000049a0


	//   ....[12]....
        /*02a4*/ 	.word	0x00004a00


	//   ....[13]....
        /*02a8*/ 	.word	0x00004a50


	//   ....[14]....
        /*02ac*/ 	.word	0x00004ab0


	//   ....[15]....
        /*02b0*/ 	.word	0x00004b00


	//   ....[16]....
        /*02b4*/ 	.word	0x00004b70


	//   ....[17]....
        /*02b8*/ 	.word	0x00004bd0


	//   ....[18]....
        /*02bc*/ 	.word	0x00004c30


	//   ....[19]....
        /*02c0*/ 	.word	0x00004c80


	//----- nvinfo : EIATTR_EXIT_INSTR_OFFSETS
	.align		4
.L_2409:
        /*02c4*/ 	.byte	0x04, 0x1c
        /*02c6*/ 	.short	(.L_2411 - .L_2410)


	//   ....[0]....
.L_2410:
        /*02c8*/ 	.word	0x00004820


	//   ....[1]....
        /*02cc*/ 	.word	0x000048f0


	//----- nvinfo : EIATTR_MAX_THREADS
	.align		4
.L_2411:
        /*02d0*/ 	.byte	0x04, 0x05
        /*02d2*/ 	.short	(.L_2413 - .L_2412)
.L_2412:
        /*02d4*/ 	.word	0x00000100
        /*02d8*/ 	.word	0x00000001
        /*02dc*/ 	.word	0x00000001


	//----- nvinfo : EIATTR_CRS_STACK_SIZE
	.align		4
.L_2413:
        /*02e0*/ 	.byte	0x04, 0x1e
        /*02e2*/ 	.short	(.L_2415 - .L_2414)
.L_2414:
        /*02e4*/ 	.word	0x00000000


	//----- nvinfo : EIATTR_CBANK_PARAM_SIZE
	.align		4
.L_2415:
        /*02e8*/ 	.byte	0x03, 0x19
        /*02ea*/ 	.short	0x0128


	//----- nvinfo : EIATTR_PARAM_CBANK
	.align		4
        /*02ec*/ 	.byte	0x04, 0x0a
        /*02ee*/ 	.short	(.L_2417 - .L_2416)
	.align		4
.L_2416:
        /*02f0*/ 	.word	index@(.nv.constant0._ZN10layer_norm13ln_bwd_kernelINS_13Kernel_traitsI13__nv_bfloat16S2_fS2_fjLj8192ELj1ELj1ELj8ELj16ENS_18Kernel_traits_baseILj8192ES2_S2_fS2_fjLj256EEEEELb0ELb1ELb0ELb0EEEvNS_9BwdParamsE)
        /*02f4*/ 	.short	0x0210
        /*02f6*/ 	.short	0x0128


	//----- nvinfo : EIATTR_SW_WAR
	.align		4
.L_2417:
        /*02f8*/ 	.byte	0x04, 0x36
        /*02fa*/ 	.short	(.L_2419 - .L_2418)
.L_2418:
        /*02fc*/ 	.word	0x00000008
.L_2419:


//--------------------- .nv.info._ZN10layer_norm13ln_bwd_kernelINS_13Kernel_traitsI13__nv_bfloat16S2_fS2_fjLj8192ELj1ELj1ELj8ELj16ENS_18Kernel_traits_baseILj8192ES2_S2_fS2_fjLj256EEEEELb0ELb1ELb0ELb1EEEvNS_9BwdParamsE --------------------------
	.section	.nv.info._ZN10layer_norm13ln_bwd_kernelINS_13Kernel_traitsI13__nv_bfloat16S2_fS2_fjLj8192ELj1ELj1ELj8ELj16ENS_18Kernel_traits_baseILj8192ES2_S2_fS2_fjLj256EEEEELb0ELb1ELb0ELb1EEEvNS_9BwdParamsE,"",@"SHT_CUDA_INFO"
	.sectionflags	@""
	.align	4


	//----- nvinfo : EIATTR_CUDA_API_VERSION
	.align		4
        /*0000*/ 	.byte	0x04, 0x37
        /*0002*/ 	.short	(.L_2421 - .L_2420)
.L_2420:
        /*0004*/ 	.word	0x00000082


	//----- nvinfo : EIATTR_KPARAM_INFO
	.align		4
.L_2421:
        /*0008*/ 	.byte	0x04, 0x17
        /*000a*/ 	.short	(.L_2423 - .L_2422)
.L_2422:
        /*000c*/ 	.word	0x00000000
        /*0010*/ 	.short	0x0000
        /*0012*/ 	.short	0x0000
        /*0014*/ 	.byte	0x00, 0xf0, 0xa1, 0x04


	//----- nvinfo : EIATTR_SPARSE_MMA_MASK
	.align		4
.L_2423:
        /*0018*/ 	.byte	0x03, 0x50
        /*001a*/ 	.short	0x0000


	//----- nvinfo : EIATTR_MAXREG_COUNT
	.align		4
        /*001c*/ 	.byte	0x03, 0x1b
        /*001e*/ 	.short	0x00ff


	//----- nvinfo : EIATTR_NUM_BARRIERS
	.align		4
        /*0020*/ 	.byte	0x02, 0x4c
        /*0022*/ 	.byte	0x01
	.zero		1


	//----- nvinfo : EIATTR_ANNOTATIONS
	.align		4
        /*0024*/ 	.byte	0x04, 0x55
        /*0026*/ 	.short	(.L_2425 - .L_2424)


	//   ....[0]....
.L_2424:
        /* <DEDUP_REMOVED lines=34> */


	//----- nvinfo : EIATTR_MERCURY_ISA_VERSION
	.align		4
.L_2425:
        /*0238*/ 	.byte	0x03, 0x5f
        /*023a*/ 	.short	0x0101


	//----- nvinfo : EIATTR_COOP_GROUP_MASK_REGIDS
	.align		4
        /*023c*/ 	.byte	0x04, 0x29
        /*023e*/ 	.short	(.L_2427 - .L_2426)


	//   ....[0]....
.L_2426:
        /*0240*/ 	.word	0xffffffff


	//   ....[1]....
        /*0244*/ 	.word	0xffffffff


	//   ....[2]....
        /*0248*/ 	.word	0xffffffff


	//   ....[3]....
        /*024c*/ 	.word	0xffffffff


	//   ....[4]....
        /*0250*/ 	.word	0xffffffff


	//   ....[5]....
        /*0254*/ 	.word	0xffffffff


	//   ....[6]....
        /*0258*/ 	.word	0xffffffff


	//   ....[7]....
        /*025c*/ 	.word	0xffffffff


	//   ....[8]....
        /*0260*/ 	.word	0xffffffff


	//   ....[9]....
        /*0264*/ 	.word	0xffffffff


	//   ....[10]....
        /*0268*/ 	.word	0x05000056


	//   ....[11]....
        /*026c*/ 	.word	0x05000056


	//   ....[12]....
        /*0270*/ 	.word	0x05000056


	//   ....[13]....
        /*0274*/ 	.word	0x05000056


	//   ....[14]....
        /*0278*/ 	.word	0x05000056


	//   ....[15]....
        /*027c*/ 	.word	0x05000056


	//   ....[16]....
        /*0280*/ 	.word	0x05000056


	//   ....[17]....
        /*0284*/ 	.word	0x05000056


	//   ....[18]....
        /*0288*/ 	.word	0x05000056


	//   ....[19]....
        /*028c*/ 	.word	0x05000056


	//----- nvinfo : EIATTR_COOP_GROUP_INSTR_OFFSETS
	.align		4
.L_2427:
        /*0290*/ 	.byte	0x04, 0x28
        /*0292*/ 	.short	(.L_2429 - .L_2428)


	//   ....[0]....
.L_2428:
        /*0294*/ 	.word	0x000027c0


	//   ....[1]....
        /*0298*/ 	.word	0x000027e0


	//   ....[2]....
        /*029c*/ 	.word	0x00002800


	//   ....[3]....
        /*02a0*/ 	.word	0x00002820


	//   ....[4]....
        /*02a4*/ 	.word	0x00002840


	//   ....[5]....
        /*02a8*/ 	.word	0x00002860


	//   ....[6]....
        /*02ac*/ 	.word	0x00002880


	//   ....[7]....
        /*02b0*/ 	.word	0x000028a0


	//   ....[8]....
        /*02b4*/ 	.word	0x000028b0


	//   ....[9]....
        /*02b8*/ 	.word	0x000028d0


	//   ....[10]....
        /*02bc*/ 	.word	0x00004930


	//   ....[11]....
        /*02c0*/ 	.word	0x00004980


	//   ....[12]....
        /*02c4*/ 	.word	0x000049e0


	//   ....[13]....
        /*02c8*/ 	.word	0x00004a30


	//   ....[14]....
        /*02cc*/ 	.word	0x00004a90


	//   ....[15]....
        /*02d0*/ 	.word	0x00004ae0


	//   ....[16]....
        /*02d4*/ 	.word	0x00004b40


	//   ....[17]....
        /*02d8*/ 	.word	0x00004b90


	//   ....[18]....
        /*02dc*/ 	.word	0x00004bf0


	//   ....[19]....
        /*02e0*/ 	.word	0x00004c40


	//----- nvinfo : EIATTR_EXIT_INSTR_OFFSETS
	.align		4
.L_2429:
        /*02e4*/ 	.byte	0x04, 0x1c
        /*02e6*/ 	.short	(.L_2431 - .L_2430)


	//   ....[0]....
.L_2430:
        /*02e8*/ 	.word	0x000048d0


	//----- nvinfo : EIATTR_MAX_THREADS
	.align		4
.L_2431:
        /*02ec*/ 	.byte	0x04, 0x05
        /*02ee*/ 	.short	(.L_2433 - .L_2432)
.L_2432:
        /*02f0*/ 	.word	0x00000100
        /*02f4*/ 	.word	0x00000001
        /*02f8*/ 	.word	0x00000001


	//----- nvinfo : EIATTR_CRS_STACK_SIZE
	.align		4
.L_2433:
        /*02fc*/ 	.byte	0x04, 0x1e
        /*02fe*/ 	.short	(.L_2435 - .L_2434)
.L_2434:
        /*0300*/ 	.word	0x00000000


	//----- nvinfo : EIATTR_CBANK_PARAM_SIZE
	.align		4
.L_2435:
        /*0304*/ 	.byte	0x03, 0x19
        /*0306*/ 	.short	0x0128


	//----- nvinfo : EIATTR_PARAM_CBANK
	.align		4
        /*0308*/ 	.byte	0x04, 0x0a
        /*030a*/ 	.short	(.L_2437 - .L_2436)
	.align		4
.L_2436:
        /*030c*/ 	.word	index@(.nv.constant0._ZN10layer_norm13ln_bwd_kernelINS_13Kernel_traitsI13__nv_bfloat16S2_fS2_fjLj8192ELj1ELj1ELj8ELj16ENS_18Kernel_traits_baseILj8192ES2_S2_fS2_fjLj256EEEEELb0ELb1ELb0ELb1EEEvNS_9BwdParamsE)
        /*0310*/ 	.short	0x0210
        /*0312*/ 	.short	0x0128


	//----- nvinfo : EIATTR_SW_WAR
	.align		4
.L_2437:
        /*0314*/ 	.byte	0x04, 0x36
        /*0316*/ 	.short	(.L_2439 - .L_2438)
.L_2438:
        /*0318*/ 	.word	0x00000008
.L_2439:


//--------------------- .nv.info._ZN10layer_norm13ln_bwd_kernelINS_13Kernel_traitsI13__nv_bfloat16S2_fS2_fjLj8192ELj1ELj1ELj8ELj16ENS_18Kernel_traits_baseILj8192ES2_S2_fS2_fjLj256EEEEELb0ELb1ELb1ELb0EEEvNS_9BwdParamsE --------------------------
	.section	.nv.info._ZN10layer_norm13ln_bwd_kernelINS_13Kernel_traitsI13__nv_bfloat16S2_fS2_fjLj8192ELj1ELj1ELj8ELj16ENS_18Kernel_traits_baseILj8192ES2_S2_fS2_fjLj256EEEEELb0ELb1ELb1ELb0EEEvNS_9BwdParamsE,"",@"SHT_CUDA_INFO"
	.sectionflags	@""
	.align	4


	//----- nvinfo : EIATTR_CUDA_API_VERSION
	.align		4
        /*0000*/ 	.byte	0x04, 0x37
        /*0002*/ 	.short	(.L_2441 - .L_2440)
.L_2440:
        /*0004*/ 	.word	0x00000082


	//----- nvinfo : EIATTR_KPARAM_INFO
	.align		4
.L_2441:
        /*0008*/ 	.byte	0x04, 0x17
        /*000a*/ 	.short	(.L_2443 - .L_2442)
.L_2442:
        /*000c*/ 	.word	0x00000000
        /*0010*/ 	.short	0x0000
        /*0012*/ 	.short	0x0000
        /*0014*/ 	.byte	0x00, 0xf0, 0xa1, 0x04


	//----- nvinfo : EIATTR_SPARSE_MMA_MASK
	.align		4
.L_2443:
        /*0018*/ 	.byte	0x03, 0x50
        /*001a*/ 	.short	0x0000


	//----- nvinfo : EIATTR_MAXREG_COUNT
	.align		4
        /*001c*/ 	.byte	0x03, 0x1b
        /*001e*/ 	.short	0x00ff


	//----- nvinfo : EIATTR_NUM_BARRIERS
	.align		4
        /*0020*/ 	.byte	0x02, 0x4c
        /*0022*/ 	.byte	0x01
	.zero		1


	//----- nvinfo : EIATTR_ANNOTATIONS
	.align		4
        /*0024*/ 	.byte	0x04, 0x55
        /*0026*/ 	.short	(.L_2445 - .L_2444)


	//   ....[0]....
.L_2444:
        /* <DEDUP_REMOVED lines=49> */


	//----- nvinfo : EIATTR_MERCURY_ISA_VERSION
	.align		4
.L_2445:
        /*0328*/ 	.byte	0x03, 0x5f
        /*032a*/ 	.short	0x0101


	//----- nvinfo : EIATTR_COOP_GROUP_MASK_REGIDS
	.align		4
        /*032c*/ 	.byte	0x04, 0x29
        /*032e*/ 	.short	(.L_2447 - .L_2446)


	//   ....[0]....
.L_2446:
        /*0330*/ 	.word	0xffffffff


	//   ....[1]....
        /*0334*/ 	.word	0xffffffff


	//   ....[2]....
        /*0338*/ 	.word	0xffffffff


	//   ....[3]....
        /*033c*/ 	.word	0xffffffff


	//   ....[4]....
        /*0340*/ 	.word	0xffffffff


	//   ....[5]....
        /*0344*/ 	.word	0xffffffff


	//   ....[6]....
        /*0348*/ 	.word	0xffffffff


	//   ....[7]....
        /*034c*/ 	.word	0xffffffff


	//   ....[8]....
        /*0350*/ 	.word	0xffffffff


	//   ....[9]....
        /*0354*/ 	.word	0xffffffff


	//   ....[10]....
        /*0358*/ 	.word	0x050000aa


	//   ....[11]....
        /*035c*/ 	.word	0x050000aa


	//   ....[12]....
        /*0360*/ 	.word	0x050000aa


	//   ....[13]....
        /*0364*/ 	.word	0x050000aa


	//   ....[14]....
        /*0368*/ 	.word	0x050000aa


	//   ....[15]....
        /*036c*/ 	.word	0x050000aa


	//   ....[16]....
        /*0370*/ 	.word	0x050000aa


	//   ....[17]....
        /*0374*/ 	.word	0x050000aa


	//   ....[18]....
        /*0378*/ 	.word	0x050000aa


	//   ....[19]....
        /*037c*/ 	.word	0x050000aa


	//----- nvinfo : EIATTR_COOP_GROUP_INSTR_OFFSETS
	.align		4
.L_2447:
        /*0380*/ 	.byte	0x04, 0x28
        /*0382*/ 	.short	(.L_2449 - .L_2448)


	//   ....[0]....
.L_2448:
        /*0384*/ 	.word	0x00002c30


	//   ....[1]....
        /*0388*/ 	.word	0x00002c50


	//   ....[2]....
        /*038c*/ 	.word	0x00002c70


	//   ....[3]....
        /*0390*/ 	.word	0x00002c90


	//   ....[4]....
        /*0394*/ 	.word	0x00002ca0


	//   ....[5]....
        /*0398*/ 	.word	0x00002cd0


	//   ....[6]....
        /*039c*/ 	.word	0x00002ce0


	//   ....[7]....
        /*03a0*/ 	.word	0x00002d10


	//   ....[8]....
        /*03a4*/ 	.word	0x00002d20


	//   ....[9]....
        /*03a8*/ 	.word	0x00002d40


	//   ....[10]....
        /*03ac*/ 	.word	0x000069c0


	//   ....[11]....
        /*03b0*/ 	.word	0x00006a10


	//   ....[12]....
        /*03b4*/ 	.word	0x00006a70


	//   ....[13]....
        /*03b8*/ 	.word	0x00006ac0


	//   ....[14]....
        /*03bc*/ 	.word	0x00006b20


	//   ....[15]....
        /*03c0*/ 	.word	0x00006b70


	//   ....[16]....
        /*03c4*/ 	.word	0x00006be0


	//   ....[17]....
        /*03c8*/ 	.word	0x00006c40


	//   ....[18]....
        /*03cc*/ 	.word	0x00006ca0


	//   ....[19]....
        /*03d0*/ 	.word	0x00006cf0


	//----- nvinfo : EIATTR_EXIT_INSTR_OFFSETS
	.align		4
.L_2449:
        /*03d4*/ 	.byte	0x04, 0x1c
        /*03d6*/ 	.short	(.L_2451 - .L_2450)


	//   ....[0]....
.L_2450:
        /*03d8*/ 	.word	0x00006890


	//   ....[1]....
        /*03dc*/ 	.word	0x00006960


	//----- nvinfo : EIATTR_MAX_THREADS
	.align		4
.L_2451:
        /*03e0*/ 	.byte	0x04, 0x05
        /*03e2*/ 	.short	(.L_2453 - .L_2452)
.L_2452:
        /*03e4*/ 	.word	0x00000100
        /*03e8*/ 	.word	0x00000001
        /*03ec*/ 	.word	0x00000001


	//----- nvinfo : EIATTR_CRS_STACK_SIZE
	.align		4
.L_2453:
        /*03f0*/ 	.byte	0x04, 0x1e
        /*03f2*/ 	.short	(.L_2455 - .L_2454)
.L_2454:
        /*03f4*/ 	.word	0x00000000


	//----- nvinfo : EIATTR_CBANK_PARAM_SIZE
	.align		4
.L_2455:
        /*03f8*/ 	.byte	0x03, 0x19
        /*03fa*/ 	.short	0x0128


	//----- nvinfo : EIATTR_PARAM_CBANK
	.align		4
        /*03fc*/ 	.byte	0x04, 0x0a
        /*03fe*/ 	.short	(.L_2457 - .L_2456)
	.align		4
.L_2456:
        /*0400*/ 	.word	index@(.nv.constant0._ZN10layer_norm13ln_bwd_kernelINS_13Kernel_traitsI13__nv_bfloat16S2_fS2_fjLj8192ELj1ELj1ELj8ELj16ENS_18Kernel_traits_baseILj8192ES2_S2_fS2_fjLj256EEEEELb0ELb1ELb1ELb0EEEvNS_9BwdParamsE)
        /*0404*/ 	.short	0x0210
        /*0406*/ 	.short	0x0128


	//----- nvinfo : EIATTR_SW_WAR
	.align		4
.L_2457:
        /*0408*/ 	.byte	0x04, 0x36
        /*040a*/ 	.short	(.L_2459 - .L_2458)
.L_2458:
        /*040c*/ 	.word	0x00000008
.L_2459:


//--------------------- .nv.info._ZN10layer_norm13ln_bwd_kernelINS_13Kernel_traitsI13__nv_bfloat16S2_fS2_fjLj8192ELj1ELj1ELj8ELj16ENS_18Kernel_traits_baseILj8192ES2_S2_fS2_fjLj256EEEEELb0ELb1ELb1ELb1EEEvNS_9BwdParamsE --------------------------
	.section	.nv.info._ZN10layer_norm13ln_bwd_kernelINS_13Kernel_traitsI13__nv_bfloat16S2_fS2_fjLj8192ELj1ELj1ELj8ELj16ENS_18Kernel_traits_baseILj8192ES2_S2_fS2_fjLj256EEEEELb0ELb1ELb1ELb1EEEvNS_9BwdParamsE,"",@"SHT_CUDA_INFO"
	.sectionflags	@""
	.align	4


	//----- nvinfo : EIATTR_CUDA_API_VERSION
	.align		4
        /*0000*/ 	.byte	0x04, 0x37
        /*0002*/ 	.short	(.L_2461 - .L_2460)
.L_2460:
        /*0004*/ 	.word	0x00000082


	//----- nvinfo : EIATTR_KPARAM_INFO
	.align		4
.L_2461:
        /*0008*/ 	.byte	0x04, 0x17
        /*000a*/ 	.short	(.L_2463 - .L_2462)
.L_2462:
        /*000c*/ 	.word	0x00000000
        /*0010*/ 	.short	0x0000
        /*0012*/ 	.short	0x0000
        /*0014*/ 	.byte	0x00, 0xf0, 0xa1, 0x04


	//----- nvinfo : EIATTR_SPARSE_MMA_MASK
	.align		4
.L_2463:
        /*0018*/ 	.byte	0x03, 0x50
        /*001a*/ 	.short	0x0000


	//----- nvinfo : EIATTR_MAXREG_COUNT
	.align		4
        /*001c*/ 	.byte	0x03, 0x1b
        /*001e*/ 	.short	0x00ff


	//----- nvinfo : EIATTR_NUM_BARRIERS
	.align		4
        /*0020*/ 	.byte	0x02, 0x4c
        /*0022*/ 	.byte	0x01
	.zero		1


	//----- nvinfo : EIATTR_ANNOTATIONS
	.align		4
        /*0024*/ 	.byte	0x04, 0x55
        /*0026*/ 	.short	(.L_2465 - .L_2464)


	//   ....[0]....
.L_2464:
        /* <DEDUP_REMOVED lines=34> */


	//----- nvinfo : EIATTR_MERCURY_ISA_VERSION
	.align		4
.L_2465:
        /*0238*/ 	.byte	0x03, 0x5f
        /*023a*/ 	.short	0x0101


	//----- nvinfo : EIATTR_COOP_GROUP_MASK_REGIDS
	.align		4
        /*023c*/ 	.byte	0x04, 0x29
        /*023e*/ 	.short	(.L_2467 - .L_2466)


	//   ....[0]....
.L_2466:
        /*0240*/ 	.word	0xffffffff


	//   ....[1]....
        /*0244*/ 	.word	0xffffffff


	//   ....[2]....
        /*0248*/ 	.word	0xffffffff


	//   ....[3]....
        /*024c*/ 	.word	0xffffffff


	//   ....[4]....
        /*0250*/ 	.word	0xffffffff


	//   ....[5]....
        /*0254*/ 	.word	0xffffffff


	//   ....[6]....
        /*0258*/ 	.word	0xffffffff


	//   ....[7]....
        /*025c*/ 	.word	0xffffffff


	//   ....[8]....
        /*0260*/ 	.word	0xffffffff


	//   ....[9]....
        /*0264*/ 	.word	0xffffffff


	//   ....[10]....
        /*0268*/ 	.word	0x050000b9


	//   ....[11]....
        /*026c*/ 	.word	0x050000b9


	//   ....[12]....
        /*0270*/ 	.word	0x050000b9


	//   ....[13]....
        /*0274*/ 	.word	0x050000b9


	//   ....[14]....
        /*0278*/ 	.word	0x050000b9


	//   ....[15]....
        /*027c*/ 	.word	0x050000b9


	//   ....[16]....
        /*0280*/ 	.word	0x050000b9


	//   ....[17]....
        /*0284*/ 	.word	0x050000b9


	//   ....[18]....
        /*0288*/ 	.word	0x050000b9


	//   ....[19]....
        /*028c*/ 	.word	0x050000b9


	//----- nvinfo : EIATTR_COOP_GROUP_INSTR_OFFSETS
	.align		4
.L_2467:
        /*0290*/ 	.byte	0x04, 0x28
        /*0292*/ 	.short	(.L_2469 - .L_2468)


	//   ....[0]....
.L_2468:
        /*0294*/ 	.word	0x00002660


	//   ....[1]....
        /*0298*/ 	.word	0x00002680


	//   ....[2]....
        /*029c*/ 	.word	0x000026a0


	//   ....[3]....
        /*02a0*/ 	.word	0x000026c0


	//   ....[4]....
        /*02a4*/ 	.word	0x000026d0


	//   ....[5]....
        /*02a8*/ 	.word	0x00002700


	//   ....[6]....
        /*02ac*/ 	.word	0x00002710


	//   ....[7]....
        /*02b0*/ 	.word	0x00002740


	//   ....[8]....
        /*02b4*/ 	.word	0x00002750


	//   ....[9]....
        /*02b8*/ 	.word	0x00002770


	//   ....[10]....
        /*02bc*/ 	.word	0x00006010


	//   ....[11]....
        /*02c0*/ 	.word	0x00006060


	//   ....[12]....
        /*02c4*/ 	.word	0x000060c0


	//   ....[13]....
        /*02c8*/ 	.word	0x00006110


	//   ....[14]....
        /*02cc*/ 	.word	0x00006170


	//   ....[15]....
        /*02d0*/ 	.word	0x000061c0


	//   ....[16]....
        /*02d4*/ 	.word	0x00006230


	//   ....[17]....
        /*02d8*/ 	.word	0x00006290


	//   ....[18]....
        /*02dc*/ 	.word	0x000062f0


	//   ....[19]....
        /*02e0*/ 	.word	0x00006340


	//----- nvinfo : EIATTR_EXIT_INSTR_OFFSETS
	.align		4
.L_2469:
        /*02e4*/ 	.byte	0x04, 0x1c
        /*02e6*/ 	.short	(.L_2471 - .L_2470)


	//   ....[0]....
.L_2470:
        /*02e8*/ 	.word	0x00005fb0


	//----- nvinfo : EIATTR_MAX_THREADS
	.align		4
.L_2471:
        /*02ec*/ 	.byte	0x04, 0x05
        /*02ee*/ 	.short	(.L_2473 - .L_2472)
.L_2472:
        /*02f0*/ 	.word	0x00000100
        /*02f4*/ 	.word	0x00000001
        /*02f8*/ 	.word	0x00000001


	//----- nvinfo : EIATTR_CRS_STACK_SIZE
	.align		4
.L_2473:
        /*02fc*/ 	.byte	0x04, 0x1e
        /*02fe*/ 	.short	(.L_2475 - .L_2474)
.L_2474:
        /*0300*/ 	.word	0x00000000


	//----- nvinfo : EIATTR_CBANK_PARAM_SIZE
	.align		4
.L_2475:
        /*0304*/ 	.byte	0x03, 0x19
        /*0306*/ 	.short	0x0128


	//----- nvinfo : EIATTR_PARAM_CBANK
	.align		4
        /*0308*/ 	.byte	0x04, 0x0a
        /*030a*/ 	.short	(.L_2477 - .L_2476)
	.align		4
.L_2476:
        /*030c*/ 	.word	index@(.nv.constant0._ZN10layer_norm13ln_bwd_kernelINS_13Kernel_traitsI13__nv_bfloat16S2_fS2_fjLj8192ELj1ELj1ELj8ELj16ENS_18Kernel_traits_baseILj8192ES2_S2_fS2_fjLj256EEEEELb0ELb1ELb1ELb1EEEvNS_9BwdParamsE)
        /*0310*/ 	.short	0x0210
        /*0312*/ 	.short	0x0128


	//----- nvinfo : EIATTR_SW_WAR
	.align		4
.L_2477:
        /*0314*/ 	.byte	0x04, 0x36
        /*0316*/ 	.short	(.L_2479 - .L_2478)
.L_2478:
        /*0318*/ 	.word	0x00000008
.L_2479:


//--------------------- .nv.info._ZN10layer_norm13ln_bwd_kernelINS_13Kernel_traitsI13__nv_bfloat16S2_fS2_fjLj8192ELj1ELj1ELj8ELj16ENS_18Kernel_traits_baseILj8192ES2_S2_fS2_fjLj256EEEEELb1ELb0ELb0ELb0EEEvNS_9BwdParamsE --------------------------
	.section	.nv.info._ZN10layer_norm13ln_bwd_kernelINS_13Kernel_traitsI13__nv_bfloat16S2_fS2_fjLj8192ELj1ELj1ELj8ELj16ENS_18Kernel_traits_baseILj8192ES2_S2_fS2_fjLj256EEEEELb1ELb0ELb0ELb0EEEvNS_9BwdParamsE,"",@"SHT_CUDA_INFO"
	.sectionflags	@""
	.align	4


	//----- nvinfo : EIATTR_CUDA_API_VERSION
	.align		4
        /*0000*/ 	.byte	0x04, 0x37
        /*0002*/ 	.short	(.L_2481 - .L_2480)
.L_2480:
        /*0004*/ 	.word	0x00000082


	//----- nvinfo : EIATTR_KPARAM_INFO
	.align		4
.L_2481:
        /*0008*/ 	.byte	0x04, 0x17
        /*000a*/ 	.short	(.L_2483 - .L_2482)
.L_2482:
        /*000c*/ 	.word	0x00000000
        /*0010*/ 	.short	0x0000
        /*0012*/ 	.short	0x0000
        /*0014*/ 	.byte	0x00, 0xf0, 0xa1, 0x04


	//----- nvinfo : EIATTR_SPARSE_MMA_MASK
	.align		4
.L_2483:
        /*0018*/ 	.byte	0x03, 0x50
        /*001a*/ 	.short	0x0000


	//----- nvinfo : EIATTR_MAXREG_COUNT
	.align		4
        /*001c*/ 	.byte	0x03, 0x1b
        /*001e*/ 	.short	0x00ff


	//----- nvinfo : EIATTR_NUM_BARRIERS
	.align		4
        /*0020*/ 	.byte	0x02, 0x4c
        /*0022*/ 	.byte	0x01
	.zero		1


	//----- nvinfo : EIATTR_MERCURY_ISA_VERSION
	.align		4
        /*0024*/ 	.byte	0x03, 0x5f
        /*0026*/ 	.short	0x0101


	//----- nvinfo : EIATTR_COOP_GROUP_MASK_REGIDS
	.align		4
        /*0028*/ 	.byte	0x04, 0x29
        /*002a*/ 	.short	(.L_2485 - .L_2484)


	//   ....[0]....
.L_2484:
        /*002c*/ 	.word	0xffffffff


	//   ....[1]....
        /*0030*/ 	.word	0xffffffff


	//   ....[2]....
        /*0034*/ 	.word	0xffffffff


	//   ....[3]....
        /*0038*/ 	.word	0xffffffff


	//   ....[4]....
        /*003c*/ 	.word	0xffffffff


	//   ....[5]....
        /*0040*/ 	.word	0xffffffff


	//   ....[6]....
        /*0044*/ 	.word	0xffffffff


	//   ....[7]....
        /*0048*/ 	.word	0xffffffff


	//   ....[8]....
        /*004c*/ 	.word	0xffffffff


	//   ....[9]....
        /*0050*/ 	.word	0xffffffff


	//   ....[10]....
        /*0054*/ 	.word	0x05000096


	//   ....[11]....
        /*0058*/ 	.word	0x05000096


	//   ....[12]....
        /*005c*/ 	.word	0x05000096


	//   ....[13]....
        /*0060*/ 	.word	0x05000096


	//   ....[14]....
        /*0064*/ 	.word	0x05000096


	//   ....[15]....
        /*0068*/ 	.word	0x05000096


	//   ....[16]....
        /*006c*/ 	.word	0x05000096


	//   ....[17]....
        /*0070*/ 	.word	0x05000096


	//   ....[18]....
        /*0074*/ 	.word	0x05000096


	//   ....[19]....
        /*0078*/ 	.word	0x05000096


	//----- nvinfo : EIATTR_COOP_GROUP_INSTR_OFFSETS
	.align		4
.L_2485:
        /*007c*/ 	.byte	0x04, 0x28
        /*007e*/ 	.short	(.L_2487 - .L_2486)


	//   ....[0]....
.L_2486:
        /*0080*/ 	.word	0x00002020


	//   ....[1]....
        /*0084*/ 	.word	0x00002030


	//   ....[2]....
        /*0088*/ 	.word	0x00002060


	//   ....[3]....
        /*008c*/ 	.word	0x00002070


	//   ....[4]....
        /*0090*/ 	.word	0x000020a0


	//   ....[5]....
        /*0094*/ 	.word	0x000020b0


	//   ....[6]....
        /*0098*/ 	.word	0x000020e0


	//   ....[7]....
        /*009c*/ 	.word	0x000020f0


	//   ....[8]....
        /*00a0*/ 	.word	0x00002120


	//   ....[9]....
        /*00a4*/ 	.word	0x00002130


	//   ....[10]....
        /*00a8*/ 	.word	0x00003e50


	//   ....[11]....
        /*00ac*/ 	.word	0x00003ea0


	//   ....[12]....
        /*00b0*/ 	.word	0x00003f10


	//   ....[13]....
        /*00b4*/ 	.word	0x00003f70


	//   ....[14]....
        /*00b8*/ 	.word	0x00003fe0


	//   ....[15]....
        /*00bc*/ 	.word	0x00004040


	//   ....[16]....
        /*00c0*/ 	.word	0x000040b0


	//   ....[17]....
        /*00c4*/ 	.word	0x00004110


	//   ....[18]....
        /*00c8*/ 	.word	0x00004180


	//   ....[19]....
        /*00cc*/ 	.word	0x000041e0


	//----- nvinfo : EIATTR_EXIT_INSTR_OFFSETS
	.align		4
.L_2487:
        /*00d0*/ 	.byte	0x04, 0x1c
        /*00d2*/ 	.short	(.L_2489 - .L_2488)


	//   ....[0]....
.L_2488:
        /*00d4*/ 	.word	0x00003d60


	//   ....[1]....
        /*00d8*/ 	.word	0x00003df0


	//----- nvinfo : EIATTR_MAX_THREADS
	.align		4
.L_2489:
        /*00dc*/ 	.byte	0x04, 0x05
        /*00de*/ 	.short	(.L_2491 - .L_2490)
.L_2490:
        /*00e0*/ 	.word	0x00000100
        /*00e4*/ 	.word	0x00000001
        /*00e8*/ 	.word	0x00000001


	//----- nvinfo : EIATTR_CRS_STACK_SIZE
	.align		4
.L_2491:
        /*00ec*/ 	.byte	0x04, 0x1e
        /*00ee*/ 	.short	(.L_2493 - .L_2492)
.L_2492:
        /*00f0*/ 	.word	0x00000000


	//----- nvinfo : EIATTR_CBANK_PARAM_SIZE
	.align		4
.L_2493:
        /*00f4*/ 	.byte	0x03, 0x19
        /*00f6*/ 	.short	0x0128


	//----- nvinfo : EIATTR_PARAM_CBANK
	.align		4
        /*00f8*/ 	.byte	0x04, 0x0a
        /*00fa*/ 	.short	(.L_2495 - .L_2494)
	.align		4
.L_2494:
        /*00fc*/ 	.word	index@(.nv.constant0._ZN10layer_norm13ln_bwd_kernelINS_13Kernel_traitsI13__nv_bfloat16S2_fS2_fjLj8192ELj1ELj1ELj8ELj16ENS_18Kernel_traits_baseILj8192ES2_S2_fS2_fjLj256EEEEELb1ELb0ELb0ELb0EEEvNS_9BwdParamsE)
        /*0100*/ 	.short	0x0210
        /*0102*/ 	.short	0x0128


	//----- nvinfo : EIATTR_SW_WAR
	.align		4
.L_2495:
        /*0104*/ 	.byte	0x04, 0x36
        /*0106*/ 	.short	(.L_2497 - .L_2496)
.L_2496:
        /*0108*/ 	.word	0x00000008
.L_2497:


//--------------------- .nv.info._ZN10layer_norm13ln_bwd_kernelINS_13Kernel_traitsI13__nv_bfloat16S2_fS2_fjLj8192ELj1ELj1ELj8ELj16ENS_18Kernel_traits_baseILj8192ES2_S2_fS2_fjLj256EEEEELb1ELb0ELb0ELb1EEEvNS_9BwdParamsE --------------------------
	.section	.nv.info._ZN10layer_norm13ln_bwd_kernelINS_13Kernel_traitsI13__nv_bfloat16S2_fS2_fjLj8192ELj1ELj1ELj8ELj16ENS_18Kernel_traits_baseILj8192ES2_S2_fS2_fjLj256EEEEELb1ELb0ELb0ELb1EEEvNS_9BwdParamsE,"",@"SHT_CUDA_INFO"
	.sectionflags	@""
	.align	4


	//----- nvinfo : EIATTR_CUDA_API_VERSION
	.align		4
        /*0000*/ 	.byte	0x04, 0x37
        /*0002*/ 	.short	(.L_2499 - .L_2498)
.L_2498:
        /*0004*/ 	.word	0x00000082


	//----- nvinfo : EIATTR_KPARAM_INFO
	.align		4
.L_2499:
        /*0008*/ 	.byte	0x04, 0x17
        /*000a*/ 	.short	(.L_2501 - .L_2500)
.L_2500:
        /*000c*/ 	.word	0x00000000
        /*0010*/ 	.short	0x0000
        /*0012*/ 	.short	0x0000
        /*0014*/ 	.byte	0x00, 0xf0, 0xa1, 0x04


	//----- nvinfo : EIATTR_SPARSE_MMA_MASK
	.align		4
.L_2501:
        /*0018*/ 	.byte	0x03, 0x50
        /*001a*/ 	.short	0x0000


	//----- nvinfo : EIATTR_MAXREG_COUNT
	.align		4
        /*001c*/ 	.byte	0x03, 0x1b
        /*001e*/ 	.short	0x00ff


	//----- nvinfo : EIATTR_NUM_BARRIERS
	.align		4
        /*0020*/ 	.byte	0x02, 0x4c
        /*0022*/ 	.byte	0x01
	.zero		1


	//----- nvinfo : EIATTR_MERCURY_ISA_VERSION
	.align		4
        /*0024*/ 	.byte	0x03, 0x5f
        /*0026*/ 	.short	0x0101


	//----- nvinfo : EIATTR_COOP_GROUP_MASK_REGIDS
	.align		4
        /*0028*/ 	.byte	0x04, 0x29
        /*002a*/ 	.short	(.L_2503 - .L_2502)


	//   ....[0]....
.L_2502:
        /*002c*/ 	.word	0xffffffff


	//   ....[1]....
        /*0030*/ 	.word	0xffffffff


	//   ....[2]....
        /*0034*/ 	.word	0xffffffff


	//   ....[3]....
        /*0038*/ 	.word	0xffffffff


	//   ....[4]....
        /*003c*/ 	.word	0xffffffff


	//   ....[5]....
        /*0040*/ 	.word	0xffffffff


	//   ....[6]....
        /*0044*/ 	.word	0xffffffff


	//   ....[7]....
        /*0048*/ 	.word	0xffffffff


	//   ....[8]....
        /*004c*/ 	.word	0xffffffff


	//   ....[9]....
        /*0050*/ 	.word	0xffffffff


	//   ....[10]....
        /*0054*/ 	.word	0x0500005c


	//   ....[11]....
        /*0058*/ 	.word	0x0500005c


	//   ....[12]....
        /*005c*/ 	.word	0x0500005c


	//   ....[13]....
        /*0060*/ 	.word	0x0500005c


	//   ....[14]....
        /*0064*/ 	.word	0x0500005c


	//   ....[15]....
        /*0068*/ 	.word	0x0500005c


	//   ....[16]....
        /*006c*/ 	.word	0x0500005c


	//   ....[17]....
        /*0070*/ 	.word	0x0500005c


	//   ....[18]....
        /*0074*/ 	.word	0x0500005c


	//   ....[19]....
        /*0078*/ 	.word	0x0500005c


	//----- nvinfo : EIATTR_COOP_GROUP_INSTR_OFFSETS
	.align		4
.L_2503:
        /*007c*/ 	.byte	0x04, 0x28
        /*007e*/ 	.short	(.L_2505 - .L_2504)


	//   ....[0]....
.L_2504:
        /*0080*/ 	.word	0x00001ea0


	//   ....[1]....
        /*0084*/ 	.word	0x00001eb0


	//   ....[2]....
        /*0088*/ 	.word	0x00001ee0


	//   ....[3]....
        /*008c*/ 	.word	0x00001ef0


	//   ....[4]....
        /*0090*/ 	.word	0x00001f20


	//   ....[5]....
        /*0094*/ 	.word	0x00001f30


	//   ....[6]....
        /*0098*/ 	.word	0x00001f60


	//   ....[7]....
        /*009c*/ 	.word	0x00001f70


	//   ....[8]....
        /*00a0*/ 	.word	0x00001fa0


	//   ....[9]....
        /*00a4*/ 	.word	0x00001fb0


	//   ....[10]....
        /*00a8*/ 	.word	0x00003ca0


	//   ....[11]....
        /*00ac*/ 	.word	0x00003cf0


	//   ....[12]....
        /*00b0*/ 	.word	0x00003d60


	//   ....[13]....
        /*00b4*/ 	.word	0x00003dc0


	//   ....[14]....
        /*00b8*/ 	.word	0x00003e30


	//   ....[15]....
        /*00bc*/ 	.word	0x00003e90


	//   ....[16]....
        /*00c0*/ 	.word	0x00003f00


	//   ....[17]....
        /*00c4*/ 	.word	0x00003f60


	//   ....[18]....
        /*00c8*/ 	.word	0x00003fd0


	//   ....[19]....
        /*00cc*/ 	.word	0x00004030


	//----- nvinfo : EIATTR_EXIT_INSTR_OFFSETS
	.align		4
.L_2505:
        /*00d0*/ 	.byte	0x04, 0x1c
        /*00d2*/ 	.short	(.L_2507 - .L_2506)


	//   ....[0]....
.L_2506:
        /*00d4*/ 	.word	0x00003c40


	//----- nvinfo : EIATTR_MAX_THREADS
	.align		4
.L_2507:
        /*00d8*/ 	.byte	0x04, 0x05
        /*00da*/ 	.short	(.L_2509 - .L_2508)
.L_2508:
        /*00dc*/ 	.word	0x00000100
        /*00e0*/ 	.word	0x00000001
        /*00e4*/ 	.word	0x00000001


	//----- nvinfo : EIATTR_CRS_STACK_SIZE
	.align		4
.L_2509:
        /*00e8*/ 	.byte	0x04, 0x1e
        /*00ea*/ 	.short	(.L_2511 - .L_2510)
.L_2510:
        /*00ec*/ 	.word	0x00000000


	//----- nvinfo : EIATTR_CBANK_PARAM_SIZE
	.align		4
.L_2511:
        /*00f0*/ 	.byte	0x03, 0x19
        /*00f2*/ 	.short	0x0128


	//----- nvinfo : EIATTR_PARAM_CBANK
	.align		4
        /*00f4*/ 	.byte	0x04, 0x0a
        /*00f6*/ 	.short	(.L_2513 - .L_2512)
	.align		4
.L_2512:
        /*00f8*/ 	.word	index@(.nv.constant0._ZN10layer_norm13ln_bwd_kernelINS_13Kernel_traitsI13__nv_bfloat16S2_fS2_fjLj8192ELj1ELj1ELj8ELj16ENS_18Kernel_traits_baseILj8192ES2_S2_fS2_fjLj256EEEEELb1ELb0ELb0ELb1EEEvNS_9BwdParamsE)
        /*00fc*/ 	.short	0x0210
        /*00fe*/ 	.short	0x0128


	//----- nvinfo : EIATTR_SW_WAR
	.align		4
.L_2513:
        /*0100*/ 	.byte	0x04, 0x36
        /*0102*/ 	.short	(.L_2515 - .L_2514)
.L_2514:
        /*0104*/ 	.word	0x00000008
.L_2515:


//--------------------- .nv.info._ZN10layer_norm22ln_bwd_finalize_kernelINS_22Kernel_traits_finalizeILj8192E13__nv_bfloat16S2_fS2_fjLb0ELj1024ELj4ENS_18Kernel_traits_baseILj8192ES2_S2_fS2_fjLj1024EEEEELb0ELb0EEEvNS_9BwdParamsE --------------------------
	.section	.nv.info._ZN10layer_norm22ln_bwd_finalize_kernelINS_22Kernel_traits_finalizeILj8192E13__nv_bfloat16S2_fS2_fjLb0ELj1024ELj4ENS_18Kernel_traits_baseILj8192ES2_S2_fS2_fjLj1024EEEEELb0ELb0EEEvNS_9BwdParamsE,"",@"SHT_CUDA_INFO"
	.sectionflags	@""
	.align	4


	//----- nvinfo : EIATTR_CUDA_API_VERSION
	.align		4
        /*0000*/ 	.byte	0x04, 0x37
        /*0002*/ 	.short	(.L_2517 - .L_2516)
.L_2516:
        /*0004*/ 	.word	0x00000082


	//----- nvinfo : EIATTR_KPARAM_INFO
	.align		4
.L_2517:
        /*0008*/ 	.byte	0x04, 0x17
        /*000a*/ 	.short	(.L_2519 - .L_2518)
.L_2518:
        /*000c*/ 	.word	0x00000000
        /*0010*/ 	.short	0x0000
        /*0012*/ 	.short	0x0000
        /*0014*/ 	.byte	0x00, 0xf0, 0xa1, 0x04


	//----- nvinfo : EIATTR_SPARSE_MMA_MASK
	.align		4
.L_2519:
        /*0018*/ 	.byte	0x03, 0x50
        /*001a*/ 	.short	0x0000


	//----- nvinfo : EIATTR_MAXREG_COUNT
	.align		4
        /*001c*/ 	.byte	0x03, 0x1b
        /*001e*/ 	.short	0x0040


	//----- nvinfo : EIATTR_NUM_BARRIERS
	.align		4
        /*0020*/ 	.byte	0x02, 0x4c
        /*0022*/ 	.byte	0x01
	.zero		1


	//----- nvinfo : EIATTR_MERCURY_ISA_VERSION
	.align		4
        /*0024*/ 	.byte	0x03, 0x5f
        /*0026*/ 	.short	0x0101


	//----- nvinfo : EIATTR_COOP_GROUP_MASK_REGIDS
	.align		4
        /*0028*/ 	.byte	0x04, 0x29
        /*002a*/ 	.short	(.L_2521 - .L_2520)


	//   ....[0]....
.L_2520:
        /*002c*/ 	.word	0xffffffff


	//   ....[1]....
        /*0030*/ 	.word	0xffffffff


	//   ....[2]....
        /*0034*/ 	.word	0xffffffff


	//   ....[3]....
        /*0038*/ 	.word	0xffffffff


	//   ....[4]....
        /*003c*/ 	.word	0xffffffff


	//   ....[5]....
        /*0040*/ 	.word	0xffffffff


	//   ....[6]....
        /*0044*/ 	.word	0xffffffff


	//   ....[7]....
        /*0048*/ 	.word	0xffffffff


	//   ....[8]....
        /*004c*/ 	.word	0xffffffff


	//   ....[9]....
        /*0050*/ 	.word	0xffffffff


	//   ....[10]....
        /*0054*/ 	.word	0x05000013


	//   ....[11]....
        /*0058*/ 	.word	0x05000013


	//   ....[12]....
        /*005c*/ 	.word	0x05000013


	//   ....[13]....
        /*0060*/ 	.word	0x05000013


	//   ....[14]....
        /*0064*/ 	.word	0x05000013


	//   ....[15]....
        /*0068*/ 	.word	0x05000013


	//   ....[16]....
        /*006c*/ 	.word	0x05000013


	//   ....[17]....
        /*0070*/ 	.word	0x05000013


	//   ....[18]....
        /*0074*/ 	.word	0x05000013


	//   ....[19]....
        /*0078*/ 	.word	0x05000013


	//----- nvinfo : EIATTR_COOP_GROUP_INSTR_OFFSETS
	.align		4
.L_2521:
        /*007c*/ 	.byte	0x04, 0x28
        /*007e*/ 	.short	(.L_2523 - .L_2522)


	//   ....[0]....
.L_2522:
        /*0080*/ 	.word	0x000008e0


	//   ....[1]....
        /*0084*/ 	.word	0x000008f0


	//   ....[2]....
        /*0088*/ 	.word	0x00000920


	//   ....[3]....
        /*008c*/ 	.word	0x00000930


	//   ....[4]....
        /*0090*/ 	.word	0x00000960


	//   ....[5]....
        /*0094*/ 	.word	0x00000970


	//   ....[6]....
        /*0098*/ 	.word	0x000009a0


	//   ....[7]....
        /*009c*/ 	.word	0x000009b0


	//   ....[8]....
        /*00a0*/ 	.word	0x000009e0


	//   ....[9]....
        /*00a4*/ 	.word	0x000009f0


	//   ....[10]....
        /*00a8*/ 	.word	0x00000c10


	//   ....[11]....
        /*00ac*/ 	.word	0x00000c80


	//   ....[12]....
        /*00b0*/ 	.word	0x00000cf0


	//   ....[13]....
        /*00b4*/ 	.word	0x00000d60


	//   ....[14]....
        /*00b8*/ 	.word	0x00000dd0


	//   ....[15]....
        /*00bc*/ 	.word	0x00000e30


	//   ....[16]....
        /*00c0*/ 	.word	0x00000ea0


	//   ....[17]....
        /*00c4*/ 	.word	0x00000f10


	//   ....[18]....
        /*00c8*/ 	.word	0x00000f80


	//   ....[19]....
        /*00cc*/ 	.word	0x00000ff0


	//----- nvinfo : EIATTR_EXIT_INSTR_OFFSETS
	.align		4
.L_2523:
        /*00d0*/ 	.byte	0x04, 0x1c
        /*00d2*/ 	.short	(.L_2525 - .L_2524)


	//   ....[0]....
.L_2524:
        /*00d4*/ 	.word	0x00000070


	//   ....[1]....
        /*00d8*/ 	.word	0x00000bb0


	//----- nvinfo : EIATTR_MAX_THREADS
	.align		4
.L_2525:
        /*00dc*/ 	.byte	0x04, 0x05
        /*00de*/ 	.short	(.L_2527 - .L_2526)
.L_2526:
        /*00e0*/ 	.word	0x00000400
        /*00e4*/ 	.word	0x00000001
        /*00e8*/ 	.word	0x00000001


	//----- nvinfo : EIATTR_CRS_STACK_SIZE
	.align		4
.L_2527:
        /*00ec*/ 	.byte	0x04, 0x1e
        /*00ee*/ 	.short	(.L_2529 - .L_2528)
.L_2528:
        /*00f0*/ 	.word	0x00000000


	//----- nvinfo : EIATTR_CBANK_PARAM_SIZE
	.align		4
.L_2529:
        /*00f4*/ 	.byte	0x03, 0x19
        /*00f6*/ 	.short	0x0128


	//----- nvinfo : EIATTR_PARAM_CBANK
	.align		4
        /*00f8*/ 	.byte	0x04, 0x0a
        /*00fa*/ 	.short	(.L_2531 - .L_2530)
	.align		4
.L_2530:
        /*00fc*/ 	.word	index@(.nv.constant0._ZN10layer_norm22ln_bwd_finalize_kernelINS_22Kernel_traits_finalizeILj8192E13__nv_bfloat16S2_fS2_fjLb0ELj1024ELj4ENS_18Kernel_traits_baseILj8192ES2_S2_fS2_fjLj1024EEEEELb0ELb0EEEvNS_9BwdParamsE)
        /*0100*/ 	.short	0x0210
        /*0102*/ 	.short	0x0128


	//----- nvinfo : EIATTR_SW_WAR
	.align		4
.L_2531:
        /*0104*/ 	.byte	0x04, 0x36
        /*0106*/ 	.short	(.L_2533 - .L_2532)
.L_2532:
        /*0108*/ 	.word	0x00000008
.L_2533:


//--------------------- .nv.info._ZN10layer_norm13ln_bwd_kernelINS_13Kernel_traitsI13__nv_bfloat16S2_fS2_fjLj8192ELj1ELj1ELj8ELj16ENS_18Kernel_traits_baseILj8192ES2_S2_fS2_fjLj256EEEEELb1ELb0ELb1ELb0EEEvNS_9BwdParamsE --------------------------
	.section	.nv.info._ZN10layer_norm13ln_bwd_kernelINS_13Kernel_traitsI13__nv_bfloat16S2_fS2_fjLj8192ELj1ELj1ELj8ELj16ENS_18Kernel_traits_baseILj8192ES2_S2_fS2_fjLj256EEEEELb1ELb0ELb1ELb0EEEvNS_9BwdParamsE,"",@"SHT_CUDA_INFO"
	.sectionflags	@""
	.align	4


	//----- nvinfo : EIATTR_CUDA_API_VERSION
	.align		4
        /*0000*/ 	.byte	0x04, 0x37
        /*0002*/ 	.short	(.L_2535 - .L_2534)
.L_2534:
        /*0004*/ 	.word	0x00000082


	//----- nvinfo : EIATTR_KPARAM_INFO
	.align		4
.L_2535:
        /*0008*/ 	.byte	0x04, 0x17
        /*000a*/ 	.short	(.L_2537 - .L_2536)
.L_2536:
        /*000c*/ 	.word	0x00000000
        /*0010*/ 	.short	0x0000
        /*0012*/ 	.short	0x0000
        /*0014*/ 	.byte	0x00, 0xf0, 0xa1, 0x04


	//----- nvinfo : EIATTR_SPARSE_MMA_MASK
	.align		4
.L_2537:
        /*0018*/ 	.byte	0x03, 0x50
        /*001a*/ 	.short	0x0000


	//----- nvinfo : EIATTR_MAXREG_COUNT
	.align		4
        /*001c*/ 	.byte	0x03, 0x1b
        /*001e*/ 	.short	0x00ff


	//----- nvinfo : EIATTR_NUM_BARRIERS
	.align		4
        /*0020*/ 	.byte	0x02, 0x4c
        /*0022*/ 	.byte	0x01
	.zero		1


	//----- nvinfo : EIATTR_MERCURY_ISA_VERSION
	.align		4
        /*0024*/ 	.byte	0x03, 0x5f
        /*0026*/ 	.short	0x0101


	//----- nvinfo : EIATTR_COOP_GROUP_MASK_REGIDS
	.align		4
        /*0028*/ 	.byte	0x04, 0x29
        /*002a*/ 	.short	(.L_2539 - .L_2538)


	//   ....[0]....
.L_2538:
        /*002c*/ 	.word	0xffffffff


	//   ....[1]....
        /*0030*/ 	.word	0xffffffff


	//   ....[2]....
        /*0034*/ 	.word	0xffffffff


	//   ....[3]....
        /*0038*/ 	.word	0xffffffff


	//   ....[4]....
        /*003c*/ 	.word	0xffffffff


	//   ....[5]....
        /*0040*/ 	.word	0xffffffff


	//   ....[6]....
        /*0044*/ 	.word	0xffffffff


	//   ....[7]....
        /*0048*/ 	.word	0xffffffff


	//   ....[8]....
        /*004c*/ 	.word	0xffffffff


	//   ....[9]....
        /*0050*/ 	.word	0xffffffff


	//   ....[10]....
        /*0054*/ 	.word	0x05000096


	//   ....[11]....
        /*0058*/ 	.word	0x05000096


	//   ....[12]....
        /*005c*/ 	.word	0x05000096


	//   ....[13]....
        /*0060*/ 	.word	0x05000096


	//   ....[14]....
        /*0064*/ 	.word	0x05000096


	//   ....[15]....
        /*0068*/ 	.word	0x05000096


	//   ....[16]....
        /*006c*/ 	.word	0x05000096


	//   ....[17]....
        /*0070*/ 	.word	0x05000096


	//   ....[18]....
        /*0074*/ 	.word	0x05000096


	//   ....[19]....
        /*0078*/ 	.word	0x05000096


	//----- nvinfo : EIATTR_COOP_GROUP_INSTR_OFFSETS
	.align		4
.L_2539:
        /*007c*/ 	.byte	0x04, 0x28
        /*007e*/ 	.short	(.L_2541 - .L_2540)


	//   ....[0]....
.L_2540:
        /*0080*/ 	.word	0x00002450


	//   ....[1]....
        /*0084*/ 	.word	0x00002460


	//   ....[2]....
        /*0088*/ 	.word	0x00002490


	//   ....[3]....
        /*008c*/ 	.word	0x000024a0


	//   ....[4]....
        /*0090*/ 	.word	0x000024d0


	//   ....[5]....
        /*0094*/ 	.word	0x000024e0


	//   ....[6]....
        /*0098*/ 	.word	0x00002510


	//   ....[7]....
        /*009c*/ 	.word	0x00002520


	//   ....[8]....
        /*00a0*/ 	.word	0x00002550


	//   ....[9]....
        /*00a4*/ 	.word	0x00002560


	//   ....[10]....
        /*00a8*/ 	.word	0x000058d0


	//   ....[11]....
        /*00ac*/ 	.word	0x00005920


	//   ....[12]....
        /*00b0*/ 	.word	0x00005990


	//   ....[13]....
        /*00b4*/ 	.word	0x000059f0


	//   ....[14]....
        /*00b8*/ 	.word	0x00005a60


	//   ....[15]....
        /*00bc*/ 	.word	0x00005ac0


	//   ....[16]....
        /*00c0*/ 	.word	0x00005b30


	//   ....[17]....
        /*00c4*/ 	.word	0x00005b90


	//   ....[18]....
        /*00c8*/ 	.word	0x00005c00


	//   ....[19]....
        /*00cc*/ 	.word	0x00005c60


	//----- nvinfo : EIATTR_EXIT_INSTR_OFFSETS
	.align		4
.L_2541:
        /*00d0*/ 	.byte	0x04, 0x1c
        /*00d2*/ 	.short	(.L_2543 - .L_2542)


	//   ....[0]....
.L_2542:
        /*00d4*/ 	.word	0x000057e0


	//   ....[1]....
        /*00d8*/ 	.word	0x00005870


	//----- nvinfo : EIATTR_MAX_THREADS
	.align		4
.L_2543:
        /*00dc*/ 	.byte	0x04, 0x05
        /*00de*/ 	.short	(.L_2545 - .L_2544)
.L_2544:
        /*00e0*/ 	.word	0x00000100
        /*00e4*/ 	.word	0x00000001
        /*00e8*/ 	.word	0x00000001


	//----- nvinfo : EIATTR_CRS_STACK_SIZE
	.align		4
.L_2545:
        /*00ec*/ 	.byte	0x04, 0x1e
        /*00ee*/ 	.short	(.L_2547 - .L_2546)
.L_2546:
        /*00f0*/ 	.word	0x00000000


	//----- nvinfo : EIATTR_CBANK_PARAM_SIZE
	.align		4
.L_2547:
        /*00f4*/ 	.byte	0x03, 0x19
        /*00f6*/ 	.short	0x0128


	//----- nvinfo : EIATTR_PARAM_CBANK
	.align		4
        /*00f8*/ 	.byte	0x04, 0x0a
        /*00fa*/ 	.short	(.L_2549 - .L_2548)
	.align		4
.L_2548:
        /*00fc*/ 	.word	index@(.nv.constant0._ZN10layer_norm13ln_bwd_kernelINS_13Kernel_traitsI13__nv_bfloat16S2_fS2_fjLj8192ELj1ELj1ELj8ELj16ENS_18Kernel_traits_baseILj8192ES2_S2_fS2_fjLj256EEEEELb1ELb0ELb1ELb0EEEvNS_9BwdParamsE)
        /*0100*/ 	.short	0x0210
        /*0102*/ 	.short	0x0128


	//----- nvinfo : EIATTR_SW_WAR
	.align		4
.L_2549:
        /*0104*/ 	.byte	0x04, 0x36
        /*0106*/ 	.short	(.L_2551 - .L_2550)
.L_2550:
        /*0108*/ 	.word	0x00000008
.L_2551:


//--------------------- .nv.info._ZN10layer_norm22ln_bwd_finalize_kernelINS_22Kernel_traits_finalizeILj8192E13__nv_bfloat16S2_fS2_fjLb0ELj1024ELj4ENS_18Kernel_traits_baseILj8192ES2_S2_fS2_fjLj1024EEEEELb0ELb1EEEvNS_9BwdParamsE --------------------------
	.section	.nv.info._ZN10layer_norm22ln_bwd_finalize_kernelINS_22Kernel_traits_finalizeILj8192E13__nv_bfloat16S2_fS2_fjLb0ELj1024ELj4ENS_18Kernel_traits_baseILj8192ES2_S2_fS2_fjLj1024EEEEELb0ELb1EEEvNS_9BwdParamsE,"",@"SHT_CUDA_INFO"
	.sectionflags	@""
	.align	4


	//----- nvinfo : EIATTR_CUDA_API_VERSION
	.align		4
        /*0000*/ 	.byte	0x04, 0x37
        /*0002*/ 	.short	(.L_2553 - .L_2552)
.L_2552:
        /*0004*/ 	.word	0x00000082


	//----- nvinfo : EIATTR_KPARAM_INFO
	.align		4
.L_2553:
        /*0008*/ 	.byte	0x04, 0x17
        /*000a*/ 	.short	(.L_2555 - .L_2554)
.L_2554:
        /*000c*/ 	.word	0x00000000
        /*0010*/ 	.short	0x0000
        /*0012*/ 	.short	0x0000
        /*0014*/ 	.byte	0x00, 0xf0, 0xa1, 0x04


	//----- nvinfo : EIATTR_SPARSE_MMA_MASK
	.align		4
.L_2555:
        /*0018*/ 	.byte	0x03, 0x50
        /*001a*/ 	.short	0x0000


	//----- nvinfo : EIATTR_MAXREG_COUNT
	.align		4
        /*001c*/ 	.byte	0x03, 0x1b
        /*001e*/ 	.short	0x0040


	//----- nvinfo : EIATTR_NUM_BARRIERS
	.align		4
        /*0020*/ 	.byte	0x02, 0x4c
        /*0022*/ 	.byte	0x01
	.zero		1


	//----- nvinfo : EIATTR_MERCURY_ISA_VERSION
	.align		4
        /*0024*/ 	.byte	0x03, 0x5f
        /*0026*/ 	.short	0x0101


	//----- nvinfo : EIATTR_COOP_GROUP_MASK_REGIDS
	.align		4
        /*0028*/ 	.byte	0x04, 0x29
        /*002a*/ 	.short	(.L_2557 - .L_2556)


	//   ....[0]....
.L_2556:
        /*002c*/ 	.word	0xffffffff


	//   ....[1]....
        /*0030*/ 	.word	0xffffffff


	//   ....[2]....
        /*0034*/ 	.word	0xffffffff


	//   ....[3]....
        /*0038*/ 	.word	0xffffffff


	//   ....[4]....
        /*003c*/ 	.word	0xffffffff


	//   ....[5]....
        /*0040*/ 	.word	0xffffffff


	//   ....[6]....
        /*0044*/ 	.word	0xffffffff


	//   ....[7]....
        /*0048*/ 	.word	0xffffffff


	//   ....[8]....
        /*004c*/ 	.word	0xffffffff


	//   ....[9]....
        /*0050*/ 	.word	0xffffffff


	//   ....[10]....
        /*0054*/ 	.word	0x05000011


	//   ....[11]....
        /*0058*/ 	.word	0x05000011


	//   ....[12]....
        /*005c*/ 	.word	0x05000011


	//   ....[13]....
        /*0060*/ 	.word	0x05000011


	//   ....[14]....
        /*0064*/ 	.word	0x05000011


	//   ....[15]....
        /*0068*/ 	.word	0x05000011


	//   ....[16]....
        /*006c*/ 	.word	0x05000011


	//   ....[17]....
        /*0070*/ 	.word	0x05000011


	//   ....[18]....
        /*0074*/ 	.word	0x05000011


	//   ....[19]....
        /*0078*/ 	.word	0x05000011


	//----- nvinfo : EIATTR_COOP_GROUP_INSTR_OFFSETS
	.align		4
.L_2557:
        /*007c*/ 	.byte	0x04, 0x28
        /*007e*/ 	.short	(.L_2559 - .L_2558)


	//   ....[0]....
.L_2558:
        /*0080*/ 	.word	0x000008e0


	//   ....[1]....
        /*0084*/ 	.word	0x000008f0


	//   ....[2]....
        /*0088*/ 	.word	0x00000920


	//   ....[3]....
        /*008c*/ 	.word	0x00000930


	//   ....[4]....
        /*0090*/ 	.word	0x00000960


	//   ....[5]....
        /*0094*/ 	.word	0x00000970


	//   ....[6]....
        /*0098*/ 	.word	0x000009a0


	//   ....[7]....
        /*009c*/ 	.word	0x000009b0


	//   ....[8]....
        /*00a0*/ 	.word	0x000009e0


	//   ....[9]....
        /*00a4*/ 	.word	0x000009f0


	//   ....[10]....
        /*00a8*/ 	.word	0x00000bf0


	//   ....[11]....
        /*00ac*/ 	.word	0x00000c60


	//   ....[12]....
        /*00b0*/ 	.word	0x00000cd0


	//   ....[13]....
        /*00b4*/ 	.word	0x00000d40


	//   ....[14]....
        /*00b8*/ 	.word	0x00000db0


	//   ....[15]....
        /*00bc*/ 	.word	0x00000e10


	//   ....[16]....
        /*00c0*/ 	.word	0x00000e80


	//   ....[17]....
        /*00c4*/ 	.word	0x00000ef0


	//   ....[18]....
        /*00c8*/ 	.word	0x00000f60


	//   ....[19]....
        /*00cc*/ 	.word	0x00000fd0


	//----- nvinfo : EIATTR_EXIT_INSTR_OFFSETS
	.align		4
.L_2559:
        /*00d0*/ 	.byte	0x04, 0x1c
        /*00d2*/ 	.short	(.L_2561 - .L_2560)


	//   ....[0]....
.L_2560:
        /*00d4*/ 	.word	0x00000070


	//   ....[1]....
        /*00d8*/ 	.word	0x00000b90


	//----- nvinfo : EIATTR_MAX_THREADS
	.align		4
.L_2561:
        /*00dc*/ 	.byte	0x04, 0x05
        /*00de*/ 	.short	(.L_2563 - .L_2562)
.L_2562:
        /*00e0*/ 	.word	0x00000400
        /*00e4*/ 	.word	0x00000001
        /*00e8*/ 	.word	0x00000001


	//----- nvinfo : EIATTR_CRS_STACK_SIZE
	.align		4
.L_2563:
        /*00ec*/ 	.byte	0x04, 0x1e
        /*00ee*/ 	.short	(.L_2565 - .L_2564)
.L_2564:
        /*00f0*/ 	.word	0x00000000


	//----- nvinfo : EIATTR_CBANK_PARAM_SIZE
	.align		4
.L_2565:
        /*00f4*/ 	.byte	0x03, 0x19
        /*00f6*/ 	.short	0x0128


	//----- nvinfo : EIATTR_PARAM_CBANK
	.align		4
        /*00f8*/ 	.byte	0x04, 0x0a
        /*00fa*/ 	.short	(.L_2567 - .L_2566)
	.align		4
.L_2566:
        /*00fc*/ 	.word	index@(.nv.constant0._ZN10layer_norm22ln_bwd_finalize_kernelINS_22Kernel_traits_finalizeILj8192E13__nv_bfloat16S2_fS2_fjLb0ELj1024ELj4ENS_18Kernel_traits_baseILj8192ES2_S2_fS2_fjLj1024EEEEELb0ELb1EEEvNS_9BwdParamsE)
        /*0100*/ 	.short	0x0210
        /*0102*/ 	.short	0x0128


	//----- nvinfo : EIATTR_SW_WAR
	.align		4
.L_2567:
        /*0104*/ 	.byte	0x04, 0x36
        /*0106*/ 	.short	(.L_2569 - .L_2568)
.L_2568:
        /*0108*/ 	.word	0x00000008
.L_2569:


//--------------------- .nv.info._ZN10layer_norm13ln_bwd_kernelINS_13Kernel_traitsI13__nv_bfloat16S2_fS2_fjLj8192ELj1ELj1ELj8ELj16ENS_18Kernel_traits_baseILj8192ES2_S2_fS2_fjLj256EEEEELb1ELb0ELb1ELb1EEEvNS_9BwdParamsE --------------------------
	.section	.nv.info._ZN10layer_norm13ln_bwd_kernelINS_13Kernel_traitsI13__nv_bfloat16S2_fS2_fjLj8192ELj1ELj1ELj8ELj16ENS_18Kernel_traits_baseILj8192ES2_S2_fS2_fjLj256EEEEELb1ELb0ELb1ELb1EEEvNS_9BwdParamsE,"",@"SHT_CUDA_INFO"
	.sectionflags	@""
	.align	4


	//----- nvinfo : EIATTR_CUDA_API_VERSION
	.align		4
        /*0000*/ 	.byte	0x04, 0x37
        /*0002*/ 	.short	(.L_2571 - .L_2570)
.L_2570:
        /*0004*/ 	.word	0x00000082


	//----- nvinfo : EIATTR_KPARAM_INFO
	.align		4
.L_2571:
        /*0008*/ 	.byte	0x04, 0x17
        /*000a*/ 	.short	(.L_2573 - .L_2572)
.L_2572:
        /*000c*/ 	.word	0x00000000
        /*0010*/ 	.short	0x0000
        /*0012*/ 	.short	0x0000
        /*0014*/ 	.byte	0x00, 0xf0, 0xa1, 0x04


	//----- nvinfo : EIATTR_SPARSE_MMA_MASK
	.align		4
.L_2573:
        /*0018*/ 	.byte	0x03, 0x50
        /*001a*/ 	.short	0x0000


	//----- nvinfo : EIATTR_MAXREG_COUNT
	.align		4
        /*001c*/ 	.byte	0x03, 0x1b
        /*001e*/ 	.short	0x00ff


	//----- nvinfo : EIATTR_NUM_BARRIERS
	.align		4
        /*0020*/ 	.byte	0x02, 0x4c
        /*0022*/ 	.byte	0x01
	.zero		1


	//----- nvinfo : EIATTR_MERCURY_ISA_VERSION
	.align		4
        /*0024*/ 	.byte	0x03, 0x5f
        /*0026*/ 	.short	0x0101


	//----- nvinfo : EIATTR_COOP_GROUP_MASK_REGIDS
	.align		4
        /*0028*/ 	.byte	0x04, 0x29
        /*002a*/ 	.short	(.L_2575 - .L_2574)


	//   ....[0]....
.L_2574:
        /*002c*/ 	.word	0xffffffff


	//   ....[1]....
        /*0030*/ 	.word	0xffffffff


	//   ....[2]....
        /*0034*/ 	.word	0xffffffff


	//   ....[3]....
        /*0038*/ 	.word	0xffffffff


	//   ....[4]....
        /*003c*/ 	.word	0xffffffff


	//   ....[5]....
        /*0040*/ 	.word	0xffffffff


	//   ....[6]....
        /*0044*/ 	.word	0xffffffff


	//   ....[7]....
        /*0048*/ 	.word	0xffffffff


	//   ....[8]....
        /*004c*/ 	.word	0xffffffff


	//   ....[9]....
        /*0050*/ 	.word	0xffffffff


	//   ....[10]....
        /*0054*/ 	.word	0x0500008d


	//   ....[11]....
        /*0058*/ 	.word	0x0500008d


	//   ....[12]....
        /*005c*/ 	.word	0x0500008d


	//   ....[13]....
        /*0060*/ 	.word	0x0500008d


	//   ....[14]....
        /*0064*/ 	.word	0x0500008d


	//   ....[15]....
        /*0068*/ 	.word	0x0500008d


	//   ....[16]....
        /*006c*/ 	.word	0x0500008d


	//   ....[17]....
        /*0070*/ 	.word	0x0500008d


	//   ....[18]....
        /*0074*/ 	.word	0x0500008d


	//   ....[19]....
        /*0078*/ 	.word	0x0500008d


	//----- nvinfo : EIATTR_COOP_GROUP_INSTR_OFFSETS
	.align		4
.L_2575:
        /*007c*/ 	.byte	0x04, 0x28
        /*007e*/ 	.short	(.L_2577 - .L_2576)


	//   ....[0]....
.L_2576:
        /*0080*/ 	.word	0x00002290


	//   ....[1]....
        /*0084*/ 	.word	0x000022a0


	//   ....[2]....
        /*0088*/ 	.word	0x000022d0


	//   ....[3]....
        /*008c*/ 	.word	0x000022e0


	//   ....[4]....
        /*0090*/ 	.word	0x00002310


	//   ....[5]....
        /*0094*/ 	.word	0x00002320


	//   ....[6]....
        /*0098*/ 	.word	0x00002350


	//   ....[7]....
        /*009c*/ 	.word	0x00002360


	//   ....[8]....
        /*00a0*/ 	.word	0x00002390


	//   ....[9]....
        /*00a4*/ 	.word	0x000023a0


	//   ....[10]....
        /*00a8*/ 	.word	0x000052b0


	//   ....[11]....
        /*00ac*/ 	.word	0x00005300


	//   ....[12]....
        /*00b0*/ 	.word	0x00005370


	//   ....[13]....
        /*00b4*/ 	.word	0x000053d0


	//   ....[14]....
        /*00b8*/ 	.word	0x00005440


	//   ....[15]....
        /*00bc*/ 	.word	0x000054a0


	//   ....[16]....
        /*00c0*/ 	.word	0x00005510


	//   ....[17]....
        /*00c4*/ 	.word	0x00005570


	//   ....[18]....
        /*00c8*/ 	.word	0x000055e0


	//   ....[19]....
        /*00cc*/ 	.word	0x00005640


	//----- nvinfo : EIATTR_EXIT_INSTR_OFFSETS
	.align		4
.L_2577:
        /*00d0*/ 	.byte	0x04, 0x1c
        /*00d2*/ 	.short	(.L_2579 - .L_2578)


	//   ....[0]....
.L_2578:
        /*00d4*/ 	.word	0x00005250


	//----- nvinfo : EIATTR_MAX_THREADS
	.align		4
.L_2579:
        /*00d8*/ 	.byte	0x04, 0x05
        /*00da*/ 	.short	(.L_2581 - .L_2580)
.L_2580:
        /*00dc*/ 	.word	0x00000100
        /*00e0*/ 	.word	0x00000001
        /*00e4*/ 	.word	0x00000001


	//----- nvinfo : EIATTR_CRS_STACK_SIZE
	.align		4
.L_2581:
        /*00e8*/ 	.byte	0x04, 0x1e
        /*00ea*/ 	.short	(.L_2583 - .L_2582)
.L_2582:
        /*00ec*/ 	.word	0x00000000


	//----- nvinfo : EIATTR_CBANK_PARAM_SIZE
	.align		4
.L_2583:
        /*00f0*/ 	.byte	0x03, 0x19
        /*00f2*/ 	.short	0x0128


	//----- nvinfo : EIATTR_PARAM_CBANK
	.align		4
        /*00f4*/ 	.byte	0x04, 0x0a
        /*00f6*/ 	.short	(.L_2585 - .L_2584)
	.align		4
.L_2584:
        /*00f8*/ 	.word	index@(.nv.constant0._ZN10layer_norm13ln_bwd_kernelINS_13Kernel_traitsI13__nv_bfloat16S2_fS2_fjLj8192ELj1ELj1ELj8ELj16ENS_18Kernel_traits_baseILj8192ES2_S2_fS2_fjLj256EEEEELb1ELb0ELb1ELb1EEEvNS_9BwdParamsE)
        /*00fc*/ 	.short	0x0210
        /*00fe*/ 	.short	0x0128


	//----- nvinfo : EIATTR_SW_WAR
	.align		4
.L_2585:
        /*0100*/ 	.byte	0x04, 0x36
        /*0102*/ 	.short	(.L_2587 - .L_2586)
.L_2586:
        /*0104*/ 	.word	0x00000008
.L_2587:


//--------------------- .nv.info._ZN10layer_norm13ln_bwd_kernelINS_13Kernel_traitsI13__nv_bfloat16S2_fS2_fjLj8192ELj1ELj1ELj8ELj16ENS_18Kernel_traits_baseILj8192ES2_S2_fS2_fjLj256EEEEELb1ELb1ELb0ELb0EEEvNS_9BwdParamsE --------------------------
	.section	.nv.info._ZN10layer_norm13ln_bwd_kernelINS_13Kernel_traitsI13__nv_bfloat16S2_fS2_fjLj8192ELj1ELj1ELj8ELj16ENS_18Kernel_traits_baseILj8192ES2_S2_fS2_fjLj256EEEEELb1ELb1ELb0ELb0EEEvNS_9BwdParamsE,"",@"SHT_CUDA_INFO"
	.sectionflags	@""
	.align	4


	//----- nvinfo : EIATTR_CUDA_API_VERSION
	.align		4
        /*0000*/ 	.byte	0x04, 0x37
        /*0002*/ 	.short	(.L_2589 - .L_2588)
.L_2588:
        /*0004*/ 	.word	0x00000082


	//----- nvinfo : EIATTR_KPARAM_INFO
	.align		4
.L_2589:
        /*0008*/ 	.byte	0x04, 0x17
        /*000a*/ 	.short	(.L_2591 - .L_2590)
.L_2590:
        /*000c*/ 	.word	0x00000000
        /*0010*/ 	.short	0x0000
        /*0012*/ 	.short	0x0000
        /*0014*/ 	.byte	0x00, 0xf0, 0xa1, 0x04


	//----- nvinfo : EIATTR_SPARSE_MMA_MASK
	.align		4
.L_2591:
        /*0018*/ 	.byte	0x03, 0x50
        /*001a*/ 	.short	0x0000


	//----- nvinfo : EIATTR_MAXREG_COUNT
	.align		4
        /*001c*/ 	.byte	0x03, 0x1b
        /*001e*/ 	.short	0x00ff


	//----- nvinfo : EIATTR_NUM_BARRIERS
	.align		4
        /*0020*/ 	.byte	0x02, 0x4c
        /*0022*/ 	.byte	0x01
	.zero		1


	//----- nvinfo : EIATTR_ANNOTATIONS
	.align		4
        /*0024*/ 	.byte	0x04, 0x55
        /*0026*/ 	.short	(.L_2593 - .L_2592)


	//   ....[0]....
.L_2592:
        /* <DEDUP_REMOVED lines=44> */


	//----- nvinfo : EIATTR_MERCURY_ISA_VERSION
	.align		4
.L_2593:
        /*02d8*/ 	.byte	0x03, 0x5f
        /*02da*/ 	.short	0x0101


	//----- nvinfo : EIATTR_COOP_GROUP_MASK_REGIDS
	.align		4
        /*02dc*/ 	.byte	0x04, 0x29
        /*02de*/ 	.short	(.L_2595 - .L_2594)


	//   ....[0]....
.L_2594:
        /*02e0*/ 	.word	0xffffffff


	//   ....[1]....
        /*02e4*/ 	.word	0xffffffff


	//   ....[2]....
        /*02e8*/ 	.word	0xffffffff


	//   ....[3]....
        /*02ec*/ 	.word	0xffffffff


	//   ....[4]....
        /*02f0*/ 	.word	0xffffffff


	//   ....[5]....
        /*02f4*/ 	.word	0xffffffff


	//   ....[6]....
        /*02f8*/ 	.word	0xffffffff


	//   ....[7]....
        /*02fc*/ 	.word	0xffffffff


	//   ....[8]....
        /*0300*/ 	.word	0xffffffff


	//   ....[9]....
        /*0304*/ 	.word	0xffffffff


	//   ....[10]....
        /*0308*/ 	.word	0x050000aa


	//   ....[11]....
        /*030c*/ 	.word	0x050000aa


	//   ....[12]....
        /*0310*/ 	.word	0x050000aa


	//   ....[13]....
        /*0314*/ 	.word	0x050000aa


	//   ....[14]....
        /*0318*/ 	.word	0x050000aa


	//   ....[15]....
        /*031c*/ 	.word	0x050000aa


	//   ....[16]....
        /*0320*/ 	.word	0x050000aa


	//   ....[17]....
        /*0324*/ 	.word	0x050000aa


	//   ....[18]....
        /*0328*/ 	.word	0x050000aa


	//   ....[19]....
        /*032c*/ 	.word	0x050000aa


	//----- nvinfo : EIATTR_COOP_GROUP_INSTR_OFFSETS
	.align		4
.L_2595:
        /*0330*/ 	.byte	0x04, 0x28
        /*0332*/ 	.short	(.L_2597 - .L_2596)


	//   ....[0]....
.L_2596:
        /*0334*/ 	.word	0x000029d0


	//   ....[1]....
        /*0338*/ 	.word	0x000029f0


	//   ....[2]....
        /*033c*/ 	.word	0x00002a10


	//   ....[3]....
        /*0340*/ 	.word	0x00002a30


	//   ....[4]....
        /*0344*/ 	.word	0x00002a40


	//   ....[5]....
        /*0348*/ 	.word	0x00002a70


	//   ....[6]....
        /*034c*/ 	.word	0x00002a80


	//   ....[7]....
        /*0350*/ 	.word	0x00002ab0


	//   ....[8]....
        /*0354*/ 	.word	0x00002ac0


	//   ....[9]....
        /*0358*/ 	.word	0x00002ae0


	//   ....[10]....
        /*035c*/ 	.word	0x00005650


	//   ....[11]....
        /*0360*/ 	.word	0x000056a0


	//   ....[12]....
        /*0364*/ 	.word	0x00005700


	//   ....[13]....
        /*0368*/ 	.word	0x00005750


	//   ....[14]....
        /*036c*/ 	.word	0x000057b0


	//   ....[15]....
        /*0370*/ 	.word	0x00005800


	//   ....[16]....
        /*0374*/ 	.word	0x00005870


	//   ....[17]....
        /*0378*/ 	.word	0x000058d0


	//   ....[18]....
        /*037c*/ 	.word	0x00005930


	//   ....[19]....
        /*0380*/ 	.word	0x00005980


	//----- nvinfo : EIATTR_EXIT_INSTR_OFFSETS
	.align		4
.L_2597:
        /*0384*/ 	.byte	0x04, 0x1c
        /*0386*/ 	.short	(.L_2599 - .L_2598)


	//   ....[0]....
.L_2598:
        /*0388*/ 	.word	0x00005520


	//   ....[1]....
        /*038c*/ 	.word	0x000055f0


	//----- nvinfo : EIATTR_MAX_THREADS
	.align		4
.L_2599:
        /*0390*/ 	.byte	0x04, 0x05
        /*0392*/ 	.short	(.L_2601 - .L_2600)
.L_2600:
        /*0394*/ 	.word	0x00000100
        /*0398*/ 	.word	0x00000001
        /*039c*/ 	.word	0x00000001


	//----- nvinfo : EIATTR_CRS_STACK_SIZE
	.align		4
.L_2601:
        /*03a0*/ 	.byte	0x04, 0x1e
        /*03a2*/ 	.short	(.L_2603 - .L_2602)
.L_2602:
        /*03a4*/ 	.word	0x00000000


	//----- nvinfo : EIATTR_CBANK_PARAM_SIZE
	.align		4
.L_2603:
        /*03a8*/ 	.byte	0x03, 0x19
        /*03aa*/ 	.short	0x0128


	//----- nvinfo : EIATTR_PARAM_CBANK
	.align		4
        /*03ac*/ 	.byte	0x04, 0x0a
        /*03ae*/ 	.short	(.L_2605 - .L_2604)
	.align		4
.L_2604:
        /*03b0*/ 	.word	index@(.nv.constant0._ZN10layer_norm13ln_bwd_kernelINS_13Kernel_traitsI13__nv_bfloat16S2_fS2_fjLj8192ELj1ELj1ELj8ELj16ENS_18Kernel_traits_baseILj8192ES2_S2_fS2_fjLj256EEEEELb1ELb1ELb0ELb0EEEvNS_9BwdParamsE)
        /*03b4*/ 	.short	0x0210
        /*03b6*/ 	.short	0x0128


	//----- nvinfo : EIATTR_SW_WAR
	.align		4
.L_2605:
        /*03b8*/ 	.byte	0x04, 0x36
        /*03ba*/ 	.short	(.L_2607 - .L_2606)
.L_2606:
        /*03bc*/ 	.word	0x00000008
.L_2607:


//--------------------- .nv.info._ZN10layer_norm13ln_bwd_kernelINS_13Kernel_traitsI13__nv_bfloat16S2_fS2_fjLj8192ELj1ELj1ELj8ELj16ENS_18Kernel_traits_baseILj8192ES2_S2_fS2_fjLj256EEEEELb1ELb1ELb0ELb1EEEvNS_9BwdParamsE --------------------------
	.section	.nv.info._ZN10layer_norm13ln_bwd_kernelINS_13Kernel_traitsI13__nv_bfloat16S2_fS2_fjLj8192ELj1ELj1ELj8ELj16ENS_18Kernel_traits_baseILj8192ES2_S2_fS2_fjLj256EEEEELb1ELb1ELb0ELb1EEEvNS_9BwdParamsE,"",@"SHT_CUDA_INFO"
	.sectionflags	@""
	.align	4


	//----- nvinfo : EIATTR_CUDA_API_VERSION
	.align		4
        /*0000*/ 	.byte	0x04, 0x37
        /*0002*/ 	.short	(.L_2609 - .L_2608)
.L_2608:
        /*0004*/ 	.word	0x00000082


	//----- nvinfo : EIATTR_KPARAM_INFO
	.align		4
.L_2609:
        /*0008*/ 	.byte	0x04, 0x17
        /*000a*/ 	.short	(.L_2611 - .L_2610)
.L_2610:
        /*000c*/ 	.word	0x00000000
        /*0010*/ 	.short	0x0000
        /*0012*/ 	.short	0x0000
        /*0014*/ 	.byte	0x00, 0xf0, 0xa1, 0x04


	//----- nvinfo : EIATTR_SPARSE_MMA_MASK
	.align		4
.L_2611:
        /*0018*/ 	.byte	0x03, 0x50
        /*001a*/ 	.short	0x0000


	//----- nvinfo : EIATTR_MAXREG_COUNT
	.align		4
        /*001c*/ 	.byte	0x03, 0x1b
        /*001e*/ 	.short	0x00ff


	//----- nvinfo : EIATTR_NUM_BARRIERS
	.align		4
        /*0020*/ 	.byte	0x02, 0x4c
        /*0022*/ 	.byte	0x01
	.zero		1


	//----- nvinfo : EIATTR_ANNOTATIONS
	.align		4
        /*0024*/ 	.byte	0x04, 0x55
        /*0026*/ 	.short	(.L_2613 - .L_2612)


	//   ....[0]....
.L_2612:
        /* <DEDUP_REMOVED lines=27> */


	//----- nvinfo : EIATTR_MERCURY_ISA_VERSION
	.align		4
.L_2613:
        /*01c8*/ 	.byte	0x03, 0x5f
        /*01ca*/ 	.short	0x0101


	//----- nvinfo : EIATTR_COOP_GROUP_MASK_REGIDS
	.align		4
        /*01cc*/ 	.byte	0x04, 0x29
        /*01ce*/ 	.short	(.L_2615 - .L_2614)


	//   ....[0]....
.L_2614:
        /*01d0*/ 	.word	0xffffffff


	//   ....[1]....
        /*01d4*/ 	.word	0xffffffff


	//   ....[2]....
        /*01d8*/ 	.word	0xffffffff


	//   ....[3]....
        /*01dc*/ 	.word	0xffffffff


	//   ....[4]....
        /*01e0*/ 	.word	0xffffffff


	//   ....[5]....
        /*01e4*/ 	.word	0xffffffff


	//   ....[6]....
        /*01e8*/ 	.word	0xffffffff


	//   ....[7]....
        /*01ec*/ 	.word	0xffffffff


	//   ....[8]....
        /*01f0*/ 	.word	0xffffffff


	//   ....[9]....
        /*01f4*/ 	.word	0xffffffff


	//   ....[10]....
        /*01f8*/ 	.word	0x05000064


	//   ....[11]....
        /*01fc*/ 	.word	0x05000064


	//   ....[12]....
        /*0200*/ 	.word	0x05000064


	//   ....[13]....
        /*0204*/ 	.word	0x05000064


	//   ....[14]....
        /*0208*/ 	.word	0x05000064


	//   ....[15]....
        /*020c*/ 	.word	0x05000064


	//   ....[16]....
        /*0210*/ 	.word	0x05000064


	//   ....[17]....
        /*0214*/ 	.word	0x05000064


	//   ....[18]....
        /*0218*/ 	.word	0x05000064


	//   ....[19]....
        /*021c*/ 	.word	0x05000064


	//----- nvinfo : EIATTR_COOP_GROUP_INSTR_OFFSETS
	.align		4
.L_2615:
        /*0220*/ 	.byte	0x04, 0x28
        /*0222*/ 	.short	(.L_2617 - .L_2616)


	//   ....[0]....
.L_2616:
        /*0224*/ 	.word	0x00002500


	//   ....[1]....
        /*0228*/ 	.word	0x00002520


	//   ....[2]....
        /*022c*/ 	.word	0x00002540


	//   ....[3]....
        /*0230*/ 	.word	0x00002560


	//   ....[4]....
        /*0234*/ 	.word	0x00002580


	//   ....[5]....
        /*0238*/ 	.word	0x000025a0


	//   ....[6]....
        /*023c*/ 	.word	0x000025c0


	//   ....[7]....
        /*0240*/ 	.word	0x000025e0


	//   ....[8]....
        /*0244*/ 	.word	0x000025f0


	//   ....[9]....
        /*0248*/ 	.word	0x00002610


	//   ....[10]....
        /*024c*/ 	.word	0x00005380


	//   ....[11]....
        /*0250*/ 	.word	0x000053d0


	//   ....[12]....
        /*0254*/ 	.word	0x00005430


	//   ....[13]....
        /*0258*/ 	.word	0x00005480


	//   ....[14]....
        /*025c*/ 	.word	0x000054e0


	//   ....[15]....
        /*0260*/ 	.word	0x00005530


	//   ....[16]....
        /*0264*/ 	.word	0x00005590


	//   ....[17]....
        /*0268*/ 	.word	0x000055e0


	//   ....[18]....
        /*026c*/ 	.word	0x00005640


	//   ....[19]....
        /*0270*/ 	.word	0x00005690


	//----- nvinfo : EIATTR_EXIT_INSTR_OFFSETS
	.align		4
.L_2617:
        /*0274*/ 	.byte	0x04, 0x1c
        /*0276*/ 	.short	(.L_2619 - .L_2618)


	//   ....[0]....
.L_2618:
        /*0278*/ 	.word	0x00005320


	//----- nvinfo : EIATTR_MAX_THREADS
	.align		4
.L_2619:
        /*027c*/ 	.byte	0x04, 0x05
        /*027e*/ 	.short	(.L_2621 - .L_2620)
.L_2620:
        /*0280*/ 	.word	0x00000100
        /*0284*/ 	.word	0x00000001
        /*0288*/ 	.word	0x00000001


	//----- nvinfo : EIATTR_CRS_STACK_SIZE
	.align		4
.L_2621:
        /*028c*/ 	.byte	0x04, 0x1e
        /*028e*/ 	.short	(.L_2623 - .L_2622)
.L_2622:
        /*0290*/ 	.word	0x00000000


	//----- nvinfo : EIATTR_CBANK_PARAM_SIZE
	.align		4
.L_2623:
        /*0294*/ 	.byte	0x03, 0x19
        /*0296*/ 	.short	0x0128


	//----- nvinfo : EIATTR_PARAM_CBANK
	.align		4
        /*0298*/ 	.byte	0x04, 0x0a
        /*029a*/ 	.short	(.L_2625 - .L_2624)
	.align		4
.L_2624:
        /*029c*/ 	.word	index@(.nv.constant0._ZN10layer_norm13ln_bwd_kernelINS_13Kernel_traitsI13__nv_bfloat16S2_fS2_fjLj8192ELj1ELj1ELj8ELj16ENS_18Kernel_traits_baseILj8192ES2_S2_fS2_fjLj256EEEEELb1ELb1ELb0ELb1EEEvNS_9BwdParamsE)
        /*02a0*/ 	.short	0x0210
        /*02a2*/ 	.short	0x0128


	//----- nvinfo : EIATTR_SW_WAR
	.align		4
.L_2625:
        /*02a4*/ 	.byte	0x04, 0x36
        /*02a6*/ 	.short	(.L_2627 - .L_2626)
.L_2626:
        /*02a8*/ 	.word	0x00000008
.L_2627:


//--------------------- .nv.info._ZN10layer_norm22ln_bwd_finalize_kernelINS_22Kernel_traits_finalizeILj8192E13__nv_bfloat16S2_fS2_fjLb1ELj1024ELj4ENS_18Kernel_traits_baseILj8192ES2_S2_fS2_fjLj1024EEEEELb1ELb0EEEvNS_9BwdParamsE --------------------------
	.section	.nv.info._ZN10layer_norm22ln_bwd_finalize_kernelINS_22Kernel_traits_finalizeILj8192E13__nv_bfloat16S2_fS2_fjLb1ELj1024ELj4ENS_18Kernel_traits_baseILj8192ES2_S2_fS2_fjLj1024EEEEELb1ELb0EEEvNS_9BwdParamsE,"",@"SHT_CUDA_INFO"
	.sectionflags	@""
	.align	4


	//----- nvinfo : EIATTR_CUDA_API_VERSION
	.align		4
        /*0000*/ 	.byte	0x04, 0x37
        /*0002*/ 	.short	(.L_2629 - .L_2628)
.L_2628:
        /*0004*/ 	.word	0x00000082


	//----- nvinfo : EIATTR_KPARAM_INFO
	.align		4
.L_2629:
        /*0008*/ 	.byte	0x04, 0x17
        /*000a*/ 	.short	(.L_2631 - .L_2630)
.L_2630:
        /*000c*/ 	.word	0x00000000
        /*0010*/ 	.short	0x0000
        /*0012*/ 	.short	0x0000
        /*0014*/ 	.byte	0x00, 0xf0, 0xa1, 0x04


	//----- nvinfo : EIATTR_SPARSE_MMA_MASK
	.align		4
.L_2631:
        /*0018*/ 	.byte	0x03, 0x50
        /*001a*/ 	.short	0x0000


	//----- nvinfo : EIATTR_MAXREG_COUNT
	.align		4
        /*001c*/ 	.byte	0x03, 0x1b
        /*001e*/ 	.short	0x0040


	//----- nvinfo : EIATTR_NUM_BARRIERS
	.align		4
        /*0020*/ 	.byte	0x02, 0x4c
        /*0022*/ 	.byte	0x01
	.zero		1


	//----- nvinfo : EIATTR_MERCURY_ISA_VERSION
	.align		4
        /*0024*/ 	.byte	0x03, 0x5f
        /*0026*/ 	.short	0x0101


	//----- nvinfo : EIATTR_COOP_GROUP_MASK_REGIDS
	.align		4
        /*0028*/ 	.byte	0x04, 0x29
        /*002a*/ 	.short	(.L_2633 - .L_2632)


	//   ....[0]....
.L_2632:
        /*002c*/ 	.word	0xffffffff


	//   ....[1]....
        /*0030*/ 	.word	0xffffffff


	//   ....[2]....
        /*0034*/ 	.word	0xffffffff


	//   ....[3]....
        /*0038*/ 	.word	0xffffffff


	//   ....[4]....
        /*003c*/ 	.word	0xffffffff


	//   ....[5]....
        /*0040*/ 	.word	0xffffffff


	//   ....[6]....
        /*0044*/ 	.word	0xffffffff


	//   ....[7]....
        /*0048*/ 	.word	0xffffffff


	//   ....[8]....
        /*004c*/ 	.word	0xffffffff


	//   ....[9]....
        /*0050*/ 	.word	0xffffffff


	//   ....[10]....
        /*0054*/ 	.word	0xffffffff


	//   ....[11]....
        /*0058*/ 	.word	0xffffffff


	//   ....[12]....
        /*005c*/ 	.word	0xffffffff


	//   ....[13]....
        /*0060*/ 	.word	0xffffffff


	//   ....[14]....
        /*0064*/ 	.word	0xffffffff


	//   ....[15]....
        /*0068*/ 	.word	0x05000014


	//   ....[16]....
        /*006c*/ 	.word	0x05000014


	//   ....[17]....
        /*0070*/ 	.word	0x05000014


	//   ....[18]....
        /*0074*/ 	.word	0x05000014


	//   ....[19]....
        /*0078*/ 	.word	0x05000014


	//   ....[20]....
        /*007c*/ 	.word	0x05000014


	//   ....[21]....
        /*0080*/ 	.word	0x05000014


	//   ....[22]....
        /*0084*/ 	.word	0x05000014


	//   ....[23]....
        /*0088*/ 	.word	0x05000014


	//   ....[24]....
        /*008c*/ 	.word	0x05000014


	//   ....[25]....
        /*0090*/ 	.word	0x05000014


	//   ....[26]....
        /*0094*/ 	.word	0x05000014


	//   ....[27]....
        /*0098*/ 	.word	0x05000014


	//   ....[28]....
        /*009c*/ 	.word	0x05000014


	//   ....[29]....
        /*00a0*/ 	.word	0x05000014


	//----- nvinfo : EIATTR_COOP_GROUP_INSTR_OFFSETS
	.align		4
.L_2633:
        /*00a4*/ 	.byte	0x04, 0x28
        /*00a6*/ 	.short	(.L_2635 - .L_2634)


	//   ....[0]....
.L_2634:
        /*00a8*/ 	.word	0x00000ad0


	//   ....[1]....
        /*00ac*/ 	.word	0x00000ae0


	//   ....[2]....
        /*00b0*/ 	.word	0x00000af0


	//   ....[3]....
        /*00b4*/ 	.word	0x00000b20


	//   ....[4]....
        /*00b8*/ 	.word	0x00000b40


	//   ....[5]....
        /*00bc*/ 	.word	0x00000b50


	//   ....[6]....
        /*00c0*/ 	.word	0x00000b90


	//   ....[7]....
        /*00c4*/ 	.word	0x00000ba0


	//   ....[8]....
        /*00c8*/ 	.word	0x00000bb0


	//   ....[9]....
        /*00cc*/ 	.word	0x00000be0


	//   ....[10]....
        /*00d0*/ 	.word	0x00000c00


	//   ....[11]....
        /*00d4*/ 	.word	0x00000c10


	//   ....[12]....
        /*00d8*/ 	.word	0x00000c40


	//   ....[13]....
        /*00dc*/ 	.word	0x00000c60


	//   ....[14]....
        /*00e0*/ 	.word	0x00000c70


	//   ....[15]....
        /*00e4*/ 	.word	0x00000f20


	//   ....[16]....
        /*00e8*/ 	.word	0x00000f90


	//   ....[17]....
        /*00ec*/ 	.word	0x00001000


	//   ....[18]....
        /*00f0*/ 	.word	0x00001070


	//   ....[19]....
        /*00f4*/ 	.word	0x000010e0


	//   ....[20]....
        /*00f8*/ 	.word	0x00001140


	//   ....[21]....
        /*00fc*/ 	.word	0x000011b0


	//   ....[22]....
        /*0100*/ 	.word	0x00001220


	//   ....[23]....
        /*0104*/ 	.word	0x00001290


	//   ....[24]....
        /*0108*/ 	.word	0x00001300


	//   ....[25]....
        /*010c*/ 	.word	0x00001360


	//   ....[26]....
        /*0110*/ 	.word	0x000013d0


	//   ....[27]....
        /*0114*/ 	.word	0x00001440


	//   ....[28]....
        /*0118*/ 	.word	0x000014b0


	//   ....[29]....
        /*011c*/ 	.word	0x00001520


	//----- nvinfo : EIATTR_EXIT_INSTR_OFFSETS
	.align		4
.L_2635:
        /*0120*/ 	.byte	0x04, 0x1c
        /*0122*/ 	.short	(.L_2637 - .L_2636)


	//   ....[0]....
.L_2636:
        /*0124*/ 	.word	0x00000070


	//   ....[1]....
        /*0128*/ 	.word	0x00000ec0


	//----- nvinfo : EIATTR_MAX_THREADS
	.align		4
.L_2637:
        /*012c*/ 	.byte	0x04, 0x05
        /*012e*/ 	.short	(.L_2639 - .L_2638)
.L_2638:
        /*0130*/ 	.word	0x00000400
        /*0134*/ 	.word	0x00000001
        /*0138*/ 	.word	0x00000001


	//----- nvinfo : EIATTR_CRS_STACK_SIZE
	.align		4
.L_2639:
        /*013c*/ 	.byte	0x04, 0x1e
        /*013e*/ 	.short	(.L_2641 - .L_2640)
.L_2640:
        /*0140*/ 	.word	0x00000000


	//----- nvinfo : EIATTR_CBANK_PARAM_SIZE
	.align		4
.L_2641:
        /*0144*/ 	.byte	0x03, 0x19
        /*0146*/ 	.short	0x0128


	//----- nvinfo : EIATTR_PARAM_CBANK
	.align		4
        /*0148*/ 	.byte	0x04, 0x0a
        /*014a*/ 	.short	(.L_2643 - .L_2642)
	.align		4
.L_2642:
        /*014c*/ 	.word	index@(.nv.constant0._ZN10layer_norm22ln_bwd_finalize_kernelINS_22Kernel_traits_finalizeILj8192E13__nv_bfloat16S2_fS2_fjLb1ELj1024ELj4ENS_18Kernel_traits_baseILj8192ES2_S2_fS2_fjLj1024EEEEELb1ELb0EEEvNS_9BwdParamsE)
        /*0150*/ 	.short	0x0210
        /*0152*/ 	.short	0x0128


	//----- nvinfo : EIATTR_SW_WAR
	.align		4
.L_2643:
        /*0154*/ 	.byte	0x04, 0x36
        /*0156*/ 	.short	(.L_2645 - .L_2644)
.L_2644:
        /*0158*/ 	.word	0x00000008
.L_2645:


//--------------------- .nv.info._ZN10layer_norm13ln_bwd_kernelINS_13Kernel_traitsI13__nv_bfloat16S2_fS2_fjLj8192ELj1ELj1ELj8ELj16ENS_18Kernel_traits_baseILj8192ES2_S2_fS2_fjLj256EEEEELb1ELb1ELb1ELb0EEEvNS_9BwdParamsE --------------------------
	.section	.nv.info._ZN10layer_norm13ln_bwd_kernelINS_13Kernel_traitsI13__nv_bfloat16S2_fS2_fjLj8192ELj1ELj1ELj8ELj16ENS_18Kernel_traits_baseILj8192ES2_S2_fS2_fjLj256EEEEELb1ELb1ELb1ELb0EEEvNS_9BwdParamsE,"",@"SHT_CUDA_INFO"
	.sectionflags	@""
	.align	4


	//----- nvinfo : EIATTR_CUDA_API_VERSION
	.align		4
        /*0000*/ 	.byte	0x04, 0x37
        /*0002*/ 	.short	(.L_2647 - .L_2646)
.L_2646:
        /*0004*/ 	.word	0x00000082


	//----- nvinfo : EIATTR_KPARAM_INFO
	.align		4
.L_2647:
        /*0008*/ 	.byte	0x04, 0x17
        /*000a*/ 	.short	(.L_2649 - .L_2648)
.L_2648:
        /*000c*/ 	.word	0x00000000
        /*0010*/ 	.short	0x0000
        /*0012*/ 	.short	0x0000
        /*0014*/ 	.byte	0x00, 0xf0, 0xa1, 0x04


	//----- nvinfo : EIATTR_SPARSE_MMA_MASK
	.align		4
.L_2649:
        /*0018*/ 	.byte	0x03, 0x50
        /*001a*/ 	.short	0x0000


	//----- nvinfo : EIATTR_MAXREG_COUNT
	.align		4
        /*001c*/ 	.byte	0x03, 0x1b
        /*001e*/ 	.short	0x00ff


	//----- nvinfo : EIATTR_NUM_BARRIERS
	.align		4
        /*0020*/ 	.byte	0x02, 0x4c
        /*0022*/ 	.byte	0x01
	.zero		1


	//----- nvinfo : EIATTR_ANNOTATIONS
	.align		4
        /*0024*/ 	.byte	0x04, 0x55
        /*0026*/ 	.short	(.L_2651 - .L_2650)


	//   ....[0]....
.L_2650:
        /* <DEDUP_REMOVED lines=58> */


	//----- nvinfo : EIATTR_MERCURY_ISA_VERSION
	.align		4
.L_2651:
        /*03b8*/ 	.byte	0x03, 0x5f
        /*03ba*/ 	.short	0x0101


	//----- nvinfo : EIATTR_COOP_GROUP_MASK_REGIDS
	.align		4
        /*03bc*/ 	.byte	0x04, 0x29
        /*03be*/ 	.short	(.L_2653 - .L_2652)


	//   ....[0]....
.L_2652:
        /*03c0*/ 	.word	0xffffffff


	//   ....[1]....
        /*03c4*/ 	.word	0xffffffff


	//   ....[2]....
        /*03c8*/ 	.word	0xffffffff


	//   ....[3]....
        /*03cc*/ 	.word	0xffffffff


	//   ....[4]....
        /*03d0*/ 	.word	0xffffffff


	//   ....[5]....
        /*03d4*/ 	.word	0xffffffff


	//   ....[6]....
        /*03d8*/ 	.word	0xffffffff


	//   ....[7]....
        /*03dc*/ 	.word	0xffffffff


	//   ....[8]....
        /*03e0*/ 	.word	0xffffffff


	//   ....[9]....
        /*03e4*/ 	.word	0xffffffff


	//   ....[10]....
        /*03e8*/ 	.word	0x050000aa


	//   ....[11]....
        /*03ec*/ 	.word	0x050000aa


	//   ....[12]....
        /*03f0*/ 	.word	0x050000aa


	//   ....[13]....
        /*03f4*/ 	.word	0x050000aa


	//   ....[14]....
        /*03f8*/ 	.word	0x050000aa


	//   ....[15]....
        /*03fc*/ 	.word	0x050000aa


	//   ....[16]....
        /*0400*/ 	.word	0x050000aa


	//   ....[17]....
        /*0404*/ 	.word	0x050000aa


	//   ....[18]....
        /*0408*/ 	.word	0x050000aa


	//   ....[19]....
        /*040c*/ 	.word	0x050000aa


	//----- nvinfo : EIATTR_COOP_GROUP_INSTR_OFFSETS
	.align		4
.L_2653:
        /*0410*/ 	.byte	0x04, 0x28
        /*0412*/ 	.short	(.L_2655 - .L_2654)


	//   ....[0]....
.L_2654:
        /*0414*/ 	.word	0x00002f50


	//   ....[1]....
        /*0418*/ 	.word	0x00002f70


	//   ....[2]....
        /*041c*/ 	.word	0x00002f90


	//   ....[3]....
        /*0420*/ 	.word	0x00002fb0


	//   ....[4]....
        /*0424*/ 	.word	0x00002fc0


	//   ....[5]....
        /*0428*/ 	.word	0x00002ff0


	//   ....[6]....
        /*042c*/ 	.word	0x00003000


	//   ....[7]....
        /*0430*/ 	.word	0x00003030


	//   ....[8]....
        /*0434*/ 	.word	0x00003040


	//   ....[9]....
        /*0438*/ 	.word	0x00003060


	//   ....[10]....
        /*043c*/ 	.word	0x00007b60


	//   ....[11]....
        /*0440*/ 	.word	0x00007bb0


	//   ....[12]....
        /*0444*/ 	.word	0x00007c10


	//   ....[13]....
        /*0448*/ 	.word	0x00007c60


	//   ....[14]....
        /*044c*/ 	.word	0x00007cc0


	//   ....[15]....
        /*0450*/ 	.word	0x00007d10


	//   ....[16]....
        /*0454*/ 	.word	0x00007d80


	//   ....[17]....
        /*0458*/ 	.word	0x00007de0


	//   ....[18]....
        /*045c*/ 	.word	0x00007e40


	//   ....[19]....
        /*0460*/ 	.word	0x00007e90


	//----- nvinfo : EIATTR_EXIT_INSTR_OFFSETS
	.align		4
.L_2655:
        /*0464*/ 	.byte	0x04, 0x1c
        /*0466*/ 	.short	(.L_2657 - .L_2656)


	//   ....[0]....
.L_2656:
        /*0468*/ 	.word	0x00007a30


	//   ....[1]....
        /*046c*/ 	.word	0x00007b00


	//----- nvinfo : EIATTR_MAX_THREADS
	.align		4
.L_2657:
        /*0470*/ 	.byte	0x04, 0x05
        /*0472*/ 	.short	(.L_2659 - .L_2658)
.L_2658:
        /*0474*/ 	.word	0x00000100
        /*0478*/ 	.word	0x00000001
        /*047c*/ 	.word	0x00000001


	//----- nvinfo : EIATTR_CRS_STACK_SIZE
	.align		4
.L_2659:
        /*0480*/ 	.byte	0x04, 0x1e
        /*0482*/ 	.short	(.L_2661 - .L_2660)
.L_2660:
        /*0484*/ 	.word	0x00000000


	//----- nvinfo : EIATTR_CBANK_PARAM_SIZE
	.align		4
.L_2661:
        /*0488*/ 	.byte	0x03, 0x19
        /*048a*/ 	.short	0x0128


	//----- nvinfo : EIATTR_PARAM_CBANK
	.align		4
        /*048c*/ 	.byte	0x04, 0x0a
        /*048e*/ 	.short	(.L_2663 - .L_2662)
	.align		4
.L_2662:
        /*0490*/ 	.word	index@(.nv.constant0._ZN10layer_norm13ln_bwd_kernelINS_13Kernel_traitsI13__nv_bfloat16S2_fS2_fjLj8192ELj1ELj1ELj8ELj16ENS_18Kernel_traits_baseILj8192ES2_S2_fS2_fjLj256EEEEELb1ELb1ELb1ELb0EEEvNS_9BwdParamsE)
        /*0494*/ 	.short	0x0210
        /*0496*/ 	.short	0x0128


	//----- nvinfo : EIATTR_SW_WAR
	.align		4
.L_2663:
        /*0498*/ 	.byte	0x04, 0x36
        /*049a*/ 	.short	(.L_2665 - .L_2664)
.L_2664:
        /*049c*/ 	.word	0x00000008
.L_2665:


//--------------------- .nv.info._ZN10layer_norm22ln_bwd_finalize_kernelINS_22Kernel_traits_finalizeILj8192E13__nv_bfloat16S2_fS2_fjLb1ELj1024ELj4ENS_18Kernel_traits_baseILj8192ES2_S2_fS2_fjLj1024EEEEELb1ELb1EEEvNS_9BwdParamsE --------------------------
	.section	.nv.info._ZN10layer_norm22ln_bwd_finalize_kernelINS_22Kernel_traits_finalizeILj8192E13__nv_bfloat16S2_fS2_fjLb1ELj1024ELj4ENS_18Kernel_traits_baseILj8192ES2_S2_fS2_fjLj1024EEEEELb1ELb1EEEvNS_9BwdParamsE,"",@"SHT_CUDA_INFO"
	.sectionflags	@""
	.align	4


	//----- nvinfo : EIATTR_CUDA_API_VERSION
	.align		4
        /*0000*/ 	.byte	0x04, 0x37
        /*0002*/ 	.short	(.L_2667 - .L_2666)
.L_2666:
        /*0004*/ 	.word	0x00000082


	//----- nvinfo : EIATTR_KPARAM_INFO
	.align		4
.L_2667:
        /*0008*/ 	.byte	0x04, 0x17
        /*000a*/ 	.short	(.L_2669 - .L_2668)
.L_2668:
        /*000c*/ 	.word	0x00000000
        /*0010*/ 	.short	0x0000
        /*0012*/ 	.short	0x0000
        /*0014*/ 	.byte	0x00, 0xf0, 0xa1, 0x04


	//----- nvinfo : EIATTR_SPARSE_MMA_MASK
	.align		4
.L_2669:
        /*0018*/ 	.byte	0x03, 0x50
        /*001a*/ 	.short	0x0000


	//----- nvinfo : EIATTR_MAXREG_COUNT
	.align		4
        /*001c*/ 	.byte	0x03, 0x1b
        /*001e*/ 	.short	0x0040


	//----- nvinfo : EIATTR_NUM_BARRIERS
	.align		4
        /*0020*/ 	.byte	0x02, 0x4c
        /*0022*/ 	.byte	0x01
	.zero		1


	//----- nvinfo : EIATTR_MERCURY_ISA_VERSION
	.align		4
        /*0024*/ 	.byte	0x03, 0x5f
        /*0026*/ 	.short	0x0101


	//----- nvinfo : EIATTR_COOP_GROUP_MASK_REGIDS
	.align		4
        /*0028*/ 	.byte	0x04, 0x29
        /*002a*/ 	.short	(.L_2671 - .L_2670)


	//   ....[0]....
.L_2670:
        /*002c*/ 	.word	0xffffffff


	//   ....[1]....
        /*0030*/ 	.word	0xffffffff


	//   ....[2]....
        /*0034*/ 	.word	0xffffffff


	//   ....[3]....
        /*0038*/ 	.word	0xffffffff


	//   ....[4]....
        /*003c*/ 	.word	0xffffffff


	//   ....[5]....
        /*0040*/ 	.word	0xffffffff


	//   ....[6]....
        /*0044*/ 	.word	0xffffffff


	//   ....[7]....
        /*0048*/ 	.word	0xffffffff


	//   ....[8]....
        /*004c*/ 	.word	0xffffffff


	//   ....[9]....
        /*0050*/ 	.word	0xffffffff


	//   ....[10]....
        /*0054*/ 	.word	0xffffffff


	//   ....[11]....
        /*0058*/ 	.word	0xffffffff


	//   ....[12]....
        /*005c*/ 	.word	0xffffffff


	//   ....[13]....
        /*0060*/ 	.word	0xffffffff


	//   ....[14]....
        /*0064*/ 	.word	0xffffffff


	//   ....[15]....
        /*0068*/ 	.word	0x05000014


	//   ....[16]....
        /*006c*/ 	.word	0x05000014


	//   ....[17]....
        /*0070*/ 	.word	0x05000014


	//   ....[18]....
        /*0074*/ 	.word	0x05000014


	//   ....[19]....
        /*0078*/ 	.word	0x05000014


	//   ....[20]....
        /*007c*/ 	.word	0x05000014


	//   ....[21]....
        /*0080*/ 	.word	0x05000014


	//   ....[22]....
        /*0084*/ 	.word	0x05000014


	//   ....[23]....
        /*0088*/ 	.word	0x05000014


	//   ....[24]....
        /*008c*/ 	.word	0x05000014


	//   ....[25]....
        /*0090*/ 	.word	0x05000014


	//   ....[26]....
        /*0094*/ 	.word	0x05000014


	//   ....[27]....
        /*0098*/ 	.word	0x05000014


	//   ....[28]....
        /*009c*/ 	.word	0x05000014


	//   ....[29]....
        /*00a0*/ 	.word	0x05000014


	//----- nvinfo : EIATTR_COOP_GROUP_INSTR_OFFSETS
	.align		4
.L_2671:
        /*00a4*/ 	.byte	0x04, 0x28
        /*00a6*/ 	.short	(.L_2673 - .L_2672)


	//   ....[0]....
.L_2672:
        /*00a8*/ 	.word	0x00000ab0


	//   ....[1]....
        /*00ac*/ 	.word	0x00000ac0


	//   ....[2]....
        /*00b0*/ 	.word	0x00000ad0


	//   ....[3]....
        /*00b4*/ 	.word	0x00000b00


	//   ....[4]....
        /*00b8*/ 	.word	0x00000b20


	//   ....[5]....
        /*00bc*/ 	.word	0x00000b30


	//   ....[6]....
        /*00c0*/ 	.word	0x00000b60


	//   ....[7]....
        /*00c4*/ 	.word	0x00000b80


	//   ....[8]....
        /*00c8*/ 	.word	0x00000b90


	//   ....[9]....
        /*00cc*/ 	.word	0x00000bc0


	//   ....[10]....
        /*00d0*/ 	.word	0x00000be0


	//   ....[11]....
        /*00d4*/ 	.word	0x00000bf0


	//   ....[12]....
        /*00d8*/ 	.word	0x00000c20


	//   ....[13]....
        /*00dc*/ 	.word	0x00000c40


	//   ....[14]....
        /*00e0*/ 	.word	0x00000c50


	//   ....[15]....
        /*00e4*/ 	.word	0x00000ee0


	//   ....[16]....
        /*00e8*/ 	.word	0x00000f50


	//   ....[17]....
        /*00ec*/ 	.word	0x00000fc0


	//   ....[18]....
        /*00f0*/ 	.word	0x00001030


	//   ....[19]....
        /*00f4*/ 	.word	0x000010a0


	//   ....[20]....
        /*00f8*/ 	.word	0x00001100


	//   ....[21]....
        /*00fc*/ 	.word	0x00001170


	//   ....[22]....
        /*0100*/ 	.word	0x000011e0


	//   ....[23]....
        /*0104*/ 	.word	0x00001250


	//   ....[24]....
        /*0108*/ 	.word	0x000012c0


	//   ....[25]....
        /*010c*/ 	.word	0x00001320


	//   ....[26]....
        /*0110*/ 	.word	0x00001390


	//   ....[27]....
        /*0114*/ 	.word	0x00001400


	//   ....[28]....
        /*0118*/ 	.word	0x00001470


	//   ....[29]....
        /*011c*/ 	.word	0x000014e0


	//----- nvinfo : EIATTR_EXIT_INSTR_OFFSETS
	.align		4
.L_2673:
        /*0120*/ 	.byte	0x04, 0x1c
        /*0122*/ 	.short	(.L_2675 - .L_2674)


	//   ....[0]....
.L_2674:
        /*0124*/ 	.word	0x00000070


	//   ....[1]....
        /*0128*/ 	.word	0x00000e80


	//----- nvinfo : EIATTR_MAX_THREADS
	.align		4
.L_2675:
        /*012c*/ 	.byte	0x04, 0x05
        /*012e*/ 	.short	(.L_2677 - .L_2676)
.L_2676:
        /*0130*/ 	.word	0x00000400
        /*0134*/ 	.word	0x00000001
        /*0138*/ 	.word	0x00000001


	//----- nvinfo : EIATTR_CRS_STACK_SIZE
	.align		4
.L_2677:
        /*013c*/ 	.byte	0x04, 0x1e
        /*013e*/ 	.short	(.L_2679 - .L_2678)
.L_2678:
        /*0140*/ 	.word	0x00000000


	//----- nvinfo : EIATTR_CBANK_PARAM_SIZE
	.align		4
.L_2679:
        /*0144*/ 	.byte	0x03, 0x19
        /*0146*/ 	.short	0x0128


	//----- nvinfo : EIATTR_PARAM_CBANK
	.align		4
        /*0148*/ 	.byte	0x04, 0x0a
        /*014a*/ 	.short	(.L_2681 - .L_2680)
	.align		4
.L_2680:
        /*014c*/ 	.word	index@(.nv.constant0._ZN10layer_norm22ln_bwd_finalize_kernelINS_22Kernel_traits_finalizeILj8192E13__nv_bfloat16S2_fS2_fjLb1ELj1024ELj4ENS_18Kernel_traits_baseILj8192ES2_S2_fS2_fjLj1024EEEEELb1ELb1EEEvNS_9BwdParamsE)
        /*0150*/ 	.short	0x0210
        /*0152*/ 	.short	0x0128


	//----- nvinfo : EIATTR_SW_WAR
	.align		4
.L_2681:
        /*0154*/ 	.byte	0x04, 0x36
        /*0156*/ 	.short	(.L_2683 - .L_2682)
.L_2682:
        /*0158*/ 	.word	0x00000008
.L_2683:


//--------------------- .nv.info._ZN10layer_norm13ln_bwd_kernelINS_13Kernel_traitsI13__nv_bfloat16S2_fS2_fjLj8192ELj1ELj1ELj8ELj16ENS_18Kernel_traits_baseILj8192ES2_S2_fS2_fjLj256EEEEELb1ELb1ELb1ELb1EEEvNS_9BwdParamsE --------------------------
	.section	.nv.info._ZN10layer_norm13ln_bwd_kernelINS_13Kernel_traitsI13__nv_bfloat16S2_fS2_fjLj8192ELj1ELj1ELj8ELj16ENS_18Kernel_traits_baseILj8192ES2_S2_fS2_fjLj256EEEEELb1ELb1ELb1ELb1EEEvNS_9BwdParamsE,"",@"SHT_CUDA_INFO"
	.sectionflags	@""
	.align	4


	//----- nvinfo : EIATTR_CUDA_API_VERSION
	.align		4
        /*0000*/ 	.byte	0x04, 0x37
        /*0002*/ 	.short	(.L_2685 - .L_2684)
.L_2684:
        /*0004*/ 	.word	0x00000082


	//----- nvinfo : EIATTR_KPARAM_INFO
	.align		4
.L_2685:
        /*0008*/ 	.byte	0x04, 0x17
        /*000a*/ 	.short	(.L_2687 - .L_2686)
.L_2686:
        /*000c*/ 	.word	0x00000000
        /*0010*/ 	.short	0x0000
        /*0012*/ 	.short	0x0000
        /*0014*/ 	.byte	0x00, 0xf0, 0xa1, 0x04


	//----- nvinfo : EIATTR_SPARSE_MMA_MASK
	.align		4
.L_2687:
        /*0018*/ 	.byte	0x03, 0x50
        /*001a*/ 	.short	0x0000


	//----- nvinfo : EIATTR_MAXREG_COUNT
	.align		4
        /*001c*/ 	.byte	0x03, 0x1b
        /*001e*/ 	.short	0x00ff


	//----- nvinfo : EIATTR_NUM_BARRIERS
	.align		4
        /*0020*/ 	.byte	0x02, 0x4c
        /*0022*/ 	.byte	0x01
	.zero		1


	//----- nvinfo : EIATTR_ANNOTATIONS
	.align		4
        /*0024*/ 	.byte	0x04, 0x55
        /*0026*/ 	.short	(.L_2689 - .L_2688)


	//   ....[0]....
.L_2688:
        /* <DEDUP_REMOVED lines=42> */


	//----- nvinfo : EIATTR_MERCURY_ISA_VERSION
	.align		4
.L_2689:
        /*02b8*/ 	.byte	0x03, 0x5f
        /*02ba*/ 	.short	0x0101


	//----- nvinfo : EIATTR_COOP_GROUP_MASK_REGIDS
	.align		4
        /*02bc*/ 	.byte	0x04, 0x29
        /*02be*/ 	.short	(.L_2691 - .L_2690)


	//   ....[0]....
.L_2690:
        /*02c0*/ 	.word	0xffffffff


	//   ....[1]....
        /*02c4*/ 	.word	0xffffffff


	//   ....[2]....
        /*02c8*/ 	.word	0xffffffff


	//   ....[3]....
        /*02cc*/ 	.word	0xffffffff


	//   ....[4]....
        /*02d0*/ 	.word	0xffffffff


	//   ....[5]....
        /*02d4*/ 	.word	0xffffffff


	//   ....[6]....
        /*02d8*/ 	.word	0xffffffff


	//   ....[7]....
        /*02dc*/ 	.word	0xffffffff


	//   ....[8]....
        /*02e0*/ 	.word	0xffffffff


	//   ....[9]....
        /*02e4*/ 	.word	0xffffffff


	//   ....[10]....
        /*02e8*/ 	.word	0x050000bc


	//   ....[11]....
        /*02ec*/ 	.word	0x050000bc


	//   ....[12]....
        /*02f0*/ 	.word	0x050000bc


	//   ....[13]....
        /*02f4*/ 	.word	0x050000bc


	//   ....[14]....
        /*02f8*/ 	.word	0x050000bc


	//   ....[15]....
        /*02fc*/ 	.word	0x050000bc


	//   ....[16]....
        /*0300*/ 	.word	0x050000bc


	//   ....[17]....
        /*0304*/ 	.word	0x050000bc


	//   ....[18]....
        /*0308*/ 	.word	0x050000bc


	//   ....[19]....
        /*030c*/ 	.word	0x050000bc


	//----- nvinfo : EIATTR_COOP_GROUP_INSTR_OFFSETS
	.align		4
.L_2691:
        /*0310*/ 	.byte	0x04, 0x28
        /*0312*/ 	.short	(.L_2693 - .L_2692)


	//   ....[0]....
.L_2692:
        /*0314*/ 	.word	0x00002a70


	//   ....[1]....
        /*0318*/ 	.word	0x00002a90


	//   ....[2]....
        /*031c*/ 	.word	0x00002ab0


	//   ....[3]....
        /*0320*/ 	.word	0x00002ad0


	//   ....[4]....
        /*0324*/ 	.word	0x00002af0


	//   ....[5]....
        /*0328*/ 	.word	0x00002b10


	//   ....[6]....
        /*032c*/ 	.word	0x00002b30


	//   ....[7]....
        /*0330*/ 	.word	0x00002b50


	//   ....[8]....
        /*0334*/ 	.word	0x00002b60


	//   ....[9]....
        /*0338*/ 	.word	0x00002b80


	//   ....[10]....
        /*033c*/ 	.word	0x000074f0


	//   ....[11]....
        /*0340*/ 	.word	0x00007540


	//   ....[12]....
        /*0344*/ 	.word	0x000075a0


	//   ....[13]....
        /*0348*/ 	.word	0x000075f0


	//   ....[14]....
        /*034c*/ 	.word	0x00007650


	//   ....[15]....
        /*0350*/ 	.word	0x000076a0


	//   ....[16]....
        /*0354*/ 	.word	0x00007700


	//   ....[17]....
        /*0358*/ 	.word	0x00007750


	//   ....[18]....
        /*035c*/ 	.word	0x000077b0


	//   ....[19]....
        /*0360*/ 	.word	0x00007800


	//----- nvinfo : EIATTR_EXIT_INSTR_OFFSETS
	.align		4
.L_2693:
        /*0364*/ 	.byte	0x04, 0x1c
        /*0366*/ 	.short	(.L_2695 - .L_2694)


	//   ....[0]....
.L_2694:
        /*0368*/ 	.word	0x00007490


	//----- nvinfo : EIATTR_MAX_THREADS
	.align		4
.L_2695:
        /*036c*/ 	.byte	0x04, 0x05
        /*036e*/ 	.short	(.L_2697 - .L_2696)
.L_2696:
        /*0370*/ 	.word	0x00000100
        /*0374*/ 	.word	0x00000001
        /*0378*/ 	.word	0x00000001


	//----- nvinfo : EIATTR_CRS_STACK_SIZE
	.align		4
.L_2697:
        /*037c*/ 	.byte	0x04, 0x1e
        /*037e*/ 	.short	(.L_2699 - .L_2698)
.L_2698:
        /*0380*/ 	.word	0x00000000


	//----- nvinfo : EIATTR_CBANK_PARAM_SIZE
	.align		4
.L_2699:
        /*0384*/ 	.byte	0x03, 0x19
        /*0386*/ 	.short	0x0128


	//----- nvinfo : EIATTR_PARAM_CBANK
	.align		4
        /*0388*/ 	.byte	0x04, 0x0a
        /*038a*/ 	.short	(.L_2701 - .L_2700)
	.align		4
.L_2700:
        /*038c*/ 	.word	index@(.nv.constant0._ZN10layer_norm13ln_bwd_kernelINS_13Kernel_traitsI13__nv_bfloat16S2_fS2_fjLj8192ELj1ELj1ELj8ELj16ENS_18Kernel_traits_baseILj8192ES2_S2_fS2_fjLj256EEEEELb1ELb1ELb1ELb1EEEvNS_9BwdParamsE)
        /*0390*/ 	.short	0x0210
        /*0392*/ 	.short	0x0128


	//----- nvinfo : EIATTR_SW_WAR
	.align		4
.L_2701:
        /*0394*/ 	.byte	0x04, 0x36
        /*0396*/ 	.short	(.L_2703 - .L_2702)
.L_2702:
        /*0398*/ 	.word	0x00000008
.L_2703:


//--------------------- .nv.info._ZN10layer_norm13ln_bwd_kernelINS_13Kernel_traitsIf13__nv_bfloat16fS2_fjLj8192ELj1ELj1ELj8ELj16ENS_18Kernel_traits_baseILj8192EfS2_fS2_fjLj256EEEEELb0ELb0ELb0ELb0EEEvNS_9BwdParamsE --------------------------
	.section	.nv.info._ZN10layer_norm13ln_bwd_kernelINS_13Kernel_traitsIf13__nv_bfloat16fS2_fjLj8192ELj1ELj1ELj8ELj16ENS_18Kernel_traits_baseILj8192EfS2_fS2_fjLj256EEEEELb0ELb0ELb0ELb0EEEvNS_9BwdParamsE,"",@"SHT_CUDA_INFO"
	.sectionflags	@""
	.align	4


	//----- nvinfo : EIATTR_CUDA_API_VERSION
	.align		4
        /*0000*/ 	.byte	0x04, 0x37
        /*0002*/ 	.short	(.L_2705 - .L_2704)
.L_2704:
        /*0004*/ 	.word	0x00000082


	//----- nvinfo : EIATTR_KPARAM_INFO
	.align		4
.L_2705:
        /*0008*/ 	.byte	0x04, 0x17
        /*000a*/ 	.short	(.L_2707 - .L_2706)
.L_2706:
        /*000c*/ 	.word	0x00000000
        /*0010*/ 	.short	0x0000
        /*0012*/ 	.short	0x0000
        /*0014*/ 	.byte	0x00, 0xf0, 0xa1, 0x04


	//----- nvinfo : EIATTR_SPARSE_MMA_MASK
	.align		4
.L_2707:
        /*0018*/ 	.byte	0x03, 0x50
        /*001a*/ 	.short	0x0000


	//----- nvinfo : EIATTR_MAXREG_COUNT
	.align		4
        /*001c*/ 	.byte	0x03, 0x1b
        /*001e*/ 	.short	0x00ff


	//----- nvinfo : EIATTR_NUM_BARRIERS
	.align		4
        /*0020*/ 	.byte	0x02, 0x4c
        /*0022*/ 	.byte	0x01
	.zero		1


	//----- nvinfo : EIATTR_MERCURY_ISA_VERSION
	.align		4
        /*0024*/ 	.byte	0x03, 0x5f
        /*0026*/ 	.short	0x0101


	//----- nvinfo : EIATTR_COOP_GROUP_MASK_REGIDS
	.align		4
        /*0028*/ 	.byte	0x04, 0x29
        /*002a*/ 	.short	(.L_2709 - .L_2708)


	//   ....[0]....
.L_2708:
        /*002c*/ 	.word	0xffffffff


	//   ....[1]....
        /*0030*/ 	.word	0xffffffff


	//   ....[2]....
        /*0034*/ 	.word	0xffffffff


	//   ....[3]....
        /*0038*/ 	.word	0xffffffff


	//   ....[4]....
        /*003c*/ 	.word	0xffffffff


	//   ....[5]....
        /*0040*/ 	.word	0xffffffff


	//   ....[6]....
        /*0044*/ 	.word	0xffffffff


	//   ....[7]....
        /*0048*/ 	.word	0xffffffff


	//   ....[8]....
        /*004c*/ 	.word	0xffffffff


	//   ....[9]....
        /*0050*/ 	.word	0xffffffff


	//   ....[10]....
        /*0054*/ 	.word	0x050000ae


	//   ....[11]....
        /*0058*/ 	.word	0x050000ae


	//   ....[12]....
        /*005c*/ 	.word	0x050000ae


	//   ....[13]....
        /*0060*/ 	.word	0x050000ae


	//   ....[14]....
        /*0064*/ 	.word	0x050000ae


	//   ....[15]....
        /*0068*/ 	.word	0x050000ae


	//   ....[16]....
        /*006c*/ 	.word	0x050000ae


	//   ....[17]....
        /*0070*/ 	.word	0x050000ae


	//   ....[18]....
        /*0074*/ 	.word	0x050000ae


	//   ....[19]....
        /*0078*/ 	.word	0x050000ae


	//----- nvinfo : EIATTR_COOP_GROUP_INSTR_OFFSETS
	.align		4
.L_2709:
        /*007c*/ 	.byte	0x04, 0x28
        /*007e*/ 	.short	(.L_2711 - .L_2710)


	//   ....[0]....
.L_2710:
        /*0080*/ 	.word	0x00001c70


	//   ....[1]....
        /*0084*/ 	.word	0x00001c80


	//   ....[2]....
        /*0088*/ 	.word	0x00001cb0


	//   ....[3]....
        /*008c*/ 	.word	0x00001cc0


	//   ....[4]....
        /*0090*/ 	.word	0x00001cf0


	//   ....[5]....
        /*0094*/ 	.word	0x00001d00


	//   ....[6]....
        /*0098*/ 	.word	0x00001d30


	//   ....[7]....
        /*009c*/ 	.word	0x00001d40


	//   ....[8]....
        /*00a0*/ 	.word	0x00001d70


	//   ....[9]....
        /*00a4*/ 	.word	0x00001d80


	//   ....[10]....
        /*00a8*/ 	.word	0x00003450


	//   ....[11]....
        /*00ac*/ 	.word	0x000034a0


	//   ....[12]....
        /*00b0*/ 	.word	0x00003510


	//   ....[13]....
        /*00b4*/ 	.word	0x00003570


	//   ....[14]....
        /*00b8*/ 	.word	0x000035e0


	//   ....[15]....
        /*00bc*/ 	.word	0x00003640


	//   ....[16]....
        /*00c0*/ 	.word	0x000036b0


	//   ....[17]....
        /*00c4*/ 	.word	0x00003710


	//   ....[18]....
        /*00c8*/ 	.word	0x00003780


	//   ....[19]....
        /*00cc*/ 	.word	0x000037e0


	//----- nvinfo : EIATTR_EXIT_INSTR_OFFSETS
	.align		4
.L_2711:
        /*00d0*/ 	.byte	0x04, 0x1c
        /*00d2*/ 	.short	(.L_2713 - .L_2712)


	//   ....[0]....
.L_2712:
        /*00d4*/ 	.word	0x00003360


	//   ....[1]....
        /*00d8*/ 	.word	0x000033f0


	//----- nvinfo : EIATTR_MAX_THREADS
	.align		4
.L_2713:
        /*00dc*/ 	.byte	0x04, 0x05
        /*00de*/ 	.short	(.L_2715 - .L_2714)
.L_2714:
        /*00e0*/ 	.word	0x00000100
        /*00e4*/ 	.word	0x00000001
        /*00e8*/ 	.word	0x00000001


	//----- nvinfo : EIATTR_CRS_STACK_SIZE
	.align		4
.L_2715:
        /*00ec*/ 	.byte	0x04, 0x1e
        /*00ee*/ 	.short	(.L_2717 - .L_2716)
.L_2716:
        /*00f0*/ 	.word	0x00000000


	//----- nvinfo : EIATTR_CBANK_PARAM_SIZE
	.align		4
.L_2717:
        /*00f4*/ 	.byte	0x03, 0x19
        /*00f6*/ 	.short	0x0128


	//----- nvinfo : EIATTR_PARAM_CBANK
	.align		4
        /*00f8*/ 	.byte	0x04, 0x0a
        /*00fa*/ 	.short	(.L_2719 - .L_2718)
	.align		4
.L_2718:
        /*00fc*/ 	.word	index@(.nv.constant0._ZN10layer_norm13ln_bwd_kernelINS_13Kernel_traitsIf13__nv_bfloat16fS2_fjLj8192ELj1ELj1ELj8ELj16ENS_18Kernel_traits_baseILj8192EfS2_fS2_fjLj256EEEEELb0ELb0ELb0ELb0EEEvNS_9BwdParamsE)
        /*0100*/ 	.short	0x0210
        /*0102*/ 	.short	0x0128


	//----- nvinfo : EIATTR_SW_WAR
	.align		4
.L_2719:
        /*0104*/ 	.byte	0x04, 0x36
        /*0106*/ 	.short	(.L_2721 - .L_2720)
.L_2720:
        /*0108*/ 	.word	0x00000008
.L_2721:


//--------------------- .nv.info._ZN10layer_norm13ln_bwd_kernelINS_13Kernel_traitsIf13__nv_bfloat16fS2_fjLj8192ELj1ELj1ELj8ELj16ENS_18Kernel_traits_baseILj8192EfS2_fS2_fjLj256EEEEELb0ELb0ELb0ELb1EEEvNS_9BwdParamsE --------------------------
	.section	.nv.info._ZN10layer_norm13ln_bwd_kernelINS_13Kernel_traitsIf13__nv_bfloat16fS2_fjLj8192ELj1ELj1ELj8ELj16ENS_18Kernel_traits_baseILj8192EfS2_fS2_fjLj256EEEEELb0ELb0ELb0ELb1EEEvNS_9BwdParamsE,"",@"SHT_CUDA_INFO"
	.sectionflags	@""
	.align	4


	//----- nvinfo : EIATTR_CUDA_API_VERSION
	.align		4
        /*0000*/ 	.byte	0x04, 0x37
        /*0002*/ 	.short	(.L_2723 - .L_2722)
.L_2722:
        /*0004*/ 	.word	0x00000082


	//----- nvinfo : EIATTR_KPARAM_INFO
	.align		4
.L_2723:
        /*0008*/ 	.byte	0x04, 0x17
        /*000a*/ 	.short	(.L_2725 - .L_2724)
.L_2724:
        /*000c*/ 	.word	0x00000000
        /*0010*/ 	.short	0x0000
        /*0012*/ 	.short	0x0000
        /*0014*/ 	.byte	0x00, 0xf0, 0xa1, 0x04


	//----- nvinfo : EIATTR_SPARSE_MMA_MASK
	.align		4
.L_2725:
        /*0018*/ 	.byte	0x03, 0x50
        /*001a*/ 	.short	0x0000


	//----- nvinfo : EIATTR_MAXREG_COUNT
	.align		4
        /*001c*/ 	.byte	0x03, 0x1b
        /*001e*/ 	.short	0x00ff


	//----- nvinfo : EIATTR_NUM_BARRIERS
	.align		4
        /*0020*/ 	.byte	0x02, 0x4c
        /*0022*/ 	.byte	0x01
	.zero		1


	//----- nvinfo : EIATTR_MERCURY_ISA_VERSION
	.align		4
        /*0024*/ 	.byte	0x03, 0x5f
        /*0026*/ 	.short	0x0101


	//----- nvinfo : EIATTR_COOP_GROUP_MASK_REGIDS
	.align		4
        /*0028*/ 	.byte	0x04, 0x29
        /*002a*/ 	.short	(.L_2727 - .L_2726)


	//   ....[0]....
.L_2726:
        /*002c*/ 	.word	0xffffffff


	//   ....[1]....
        /*0030*/ 	.word	0xffffffff


	//   ....[2]....
        /*0034*/ 	.word	0xffffffff


	//   ....[3]....
        /*0038*/ 	.word	0xffffffff


	//   ....[4]....
        /*003c*/ 	.word	0xffffffff


	//   ....[5]....
        /*0040*/ 	.word	0xffffffff


	//   ....[6]....
        /*0044*/ 	.word	0xffffffff


	//   ....[7]....
        /*0048*/ 	.word	0xffffffff


	//   ....[8]....
        /*004c*/ 	.word	0xffffffff


	//   ....[9]....
        /*0050*/ 	.word	0xffffffff


	//   ....[10]....
        /*0054*/ 	.word	0x05000074


	//   ....[11]....
        /*0058*/ 	.word	0x05000074


	//   ....[12]....
        /*005c*/ 	.word	0x05000074


	//   ....[13]....
        /*0060*/ 	.word	0x05000074


	//   ....[14]....
        /*0064*/ 	.word	0x05000074


	//   ....[15]....
        /*0068*/ 	.word	0x05000074


	//   ....[16]....
        /*006c*/ 	.word	0x05000074


	//   ....[17]....
        /*0070*/ 	.word	0x05000074


	//   ....[18]....
        /*0074*/ 	.word	0x05000074


	//   ....[19]....
        /*0078*/ 	.word	0x05000074


	//----- nvinfo : EIATTR_COOP_GROUP_INSTR_OFFSETS
	.align		4
.L_2727:
        /*007c*/ 	.byte	0x04, 0x28
        /*007e*/ 	.short	(.L_2729 - .L_2728)


	//   ....[0]....
.L_2728:
        /*0080*/ 	.word	0x00001b30


	//   ....[1]....
        /*0084*/ 	.word	0x00001b40


	//   ....[2]....
        /*0088*/ 	.word	0x00001b70


	//   ....[3]....
        /*008c*/ 	.word	0x00001b80


	//   ....[4]....
        /*0090*/ 	.word	0x00001bb0


	//   ....[5]....
        /*0094*/ 	.word	0x00001bc0


	//   ....[6]....
        /*0098*/ 	.word	0x00001bf0


	//   ....[7]....
        /*009c*/ 	.word	0x00001c00


	//   ....[8]....
        /*00a0*/ 	.word	0x00001c30


	//   ....[9]....
        /*00a4*/ 	.word	0x00001c40


	//   ....[10]....
        /*00a8*/ 	.word	0x000032d0


	//   ....[11]....
        /*00ac*/ 	.word	0x00003320


	//   ....[12]....
        /*00b0*/ 	.word	0x00003390


	//   ....[13]....
        /*00b4*/ 	.word	0x000033f0


	//   ....[14]....
        /*00b8*/ 	.word	0x00003460


	//   ....[15]....
        /*00bc*/ 	.word	0x000034c0


	//   ....[16]....
        /*00c0*/ 	.word	0x00003530


	//   ....[17]....
        /*00c4*/ 	.word	0x00003590


	//   ....[18]....
        /*00c8*/ 	.word	0x00003600


	//   ....[19]....
        /*00cc*/ 	.word	0x00003660


	//----- nvinfo : EIATTR_EXIT_INSTR_OFFSETS
	.align		4
.L_2729:
        /*00d0*/ 	.byte	0x04, 0x1c
        /*00d2*/ 	.short	(.L_2731 - .L_2730)


	//   ....[0]....
.L_2730:
        /*00d4*/ 	.word	0x00003270


	//----- nvinfo : EIATTR_MAX_THREADS
	.align		4
.L_2731:
        /*00d8*/ 	.byte	0x04, 0x05
        /*00da*/ 	.short	(.L_2733 - .L_2732)
.L_2732:
        /*00dc*/ 	.word	0x00000100
        /*00e0*/ 	.word	0x00000001
        /*00e4*/ 	.word	0x00000001


	//----- nvinfo : EIATTR_CRS_STACK_SIZE
	.align		4
.L_2733:
        /*00e8*/ 	.byte	0x04, 0x1e
        /*00ea*/ 	.short	(.L_2735 - .L_2734)
.L_2734:
        /*00ec*/ 	.word	0x00000000


	//----- nvinfo : EIATTR_CBANK_PARAM_SIZE
	.align		4
.L_2735:
        /*00f0*/ 	.byte	0x03, 0x19
        /*00f2*/ 	.short	0x0128


	//----- nvinfo : EIATTR_PARAM_CBANK
	.align		4
        /*00f4*/ 	.byte	0x04, 0x0a
        /*00f6*/ 	.short	(.L_2737 - .L_2736)
	.align		4
.L_2736:
        /*00f8*/ 	.word	index@(.nv.constant0._ZN10layer_norm13ln_bwd_kernelINS_13Kernel_traitsIf13__nv_bfloat16fS2_fjLj8192ELj1ELj1ELj8ELj16ENS_18Kernel_traits_baseILj8192EfS2_fS2_fjLj256EEEEELb0ELb0ELb0ELb1EEEvNS_9BwdParamsE)
        /*00fc*/ 	.short	0x0210
        /*00fe*/ 	.short	0x0128


	//----- nvinfo : EIATTR_SW_WAR
	.align		4
.L_2737:
        /*0100*/ 	.byte	0x04, 0x36
        /*0102*/ 	.short	(.L_2739 - .L_2738)
.L_2738:
        /*0104*/ 	.word	0x00000008
.L_2739:


//--------------------- .nv.info._ZN10layer_norm13ln_bwd_kernelINS_13Kernel_traitsIf13__nv_bfloat16fS2_fjLj8192ELj1ELj1ELj8ELj16ENS_18Kernel_traits_baseILj8192EfS2_fS2_fjLj256EEEEELb0ELb0ELb1ELb0EEEvNS_9BwdParamsE --------------------------
	.section	.nv.info._ZN10layer_norm13ln_bwd_kernelINS_13Kernel_traitsIf13__nv_bfloat16fS2_fjLj8192ELj1ELj1ELj8ELj16ENS_18Kernel_traits_baseILj8192EfS2_fS2_fjLj256EEEEELb0ELb0ELb1ELb0EEEvNS_9BwdParamsE,"",@"SHT_CUDA_INFO"
	.sectionflags	@""
	.align	4


	//----- nvinfo : EIATTR_CUDA_API_VERSION
	.align		4
        /*0000*/ 	.byte	0x04, 0x37
        /*0002*/ 	.short	(.L_2741 - .L_2740)
.L_2740:
        /*0004*/ 	.word	0x00000082


	//----- nvinfo : EIATTR_KPARAM_INFO
	.align		4
.L_2741:
        /*0008*/ 	.byte	0x04, 0x17
        /*000a*/ 	.short	(.L_2743 - .L_2742)
.L_2742:
        /*000c*/ 	.word	0x00000000
        /*0010*/ 	.short	0x0000
        /*0012*/ 	.short	0x0000
        /*0014*/ 	.byte	0x00, 0xf0, 0xa1, 0x04


	//----- nvinfo : EIATTR_SPARSE_MMA_MASK
	.align		4
.L_2743:
        /*0018*/ 	.byte	0x03, 0x50
        /*001a*/ 	.short	0x0000


	//----- nvinfo : EIATTR_MAXREG_COUNT
	.align		4
        /*001c*/ 	.byte	0x03, 0x1b
        /*001e*/ 	.short	0x00ff


	//----- nvinfo : EIATTR_NUM_BARRIERS
	.align		4
        /*0020*/ 	.byte	0x02, 0x4c
        /*0022*/ 	.byte	0x01
	.zero		1


	//----- nvinfo : EIATTR_MERCURY_ISA_VERSION
	.align		4
        /*0024*/ 	.byte	0x03, 0x5f
        /*0026*/ 	.short	0x0101


	//----- nvinfo : EIATTR_COOP_GROUP_MASK_REGIDS
	.align		4
        /*0028*/ 	.byte	0x04, 0x29
        /*002a*/ 	.short	(.L_2745 - .L_2744)


	//   ....[0]....
.L_2744:
        /*002c*/ 	.word	0xffffffff


	//   ....[1]....
        /*0030*/ 	.word	0xffffffff


	//   ....[2]....
        /*0034*/ 	.word	0xffffffff


	//   ....[3]....
        /*0038*/ 	.word	0xffffffff


	//   ....[4]....
        /*003c*/ 	.word	0xffffffff


	//   ....[5]....
        /*0040*/ 	.word	0xffffffff


	//   ....[6]....
        /*0044*/ 	.word	0xffffffff


	//   ....[7]....
        /*0048*/ 	.word	0xffffffff


	//   ....[8]....
        /*004c*/ 	.word	0xffffffff


	//   ....[9]....
        /*0050*/ 	.word	0xffffffff


	//   ....[10]....
        /*0054*/ 	.word	0x050000ae


	//   ....[11]....
        /*0058*/ 	.word	0x050000ae


	//   ....[12]....
        /*005c*/ 	.word	0x050000ae


	//   ....[13]....
        /*0060*/ 	.word	0x050000ae


	//   ....[14]....
        /*0064*/ 	.word	0x050000ae


	//   ....[15]....
        /*0068*/ 	.word	0x050000ae


	//   ....[16]....
        /*006c*/ 	.word	0x050000ae


	//   ....[17]....
        /*0070*/ 	.word	0x050000ae


	//   ....[18]....
        /*0074*/ 	.word	0x050000ae


	//   ....[19]....
        /*0078*/ 	.word	0x050000ae


	//----- nvinfo : EIATTR_COOP_GROUP_INSTR_OFFSETS
	.align		4
.L_2745:
        /*007c*/ 	.byte	0x04, 0x28
        /*007e*/ 	.short	(.L_2747 - .L_2746)


	//   ....[0]....
.L_2746:
        /*0080*/ 	.word	0x00001f40


	//   ....[1]....
        /*0084*/ 	.word	0x00001f50


	//   ....[2]....
        /*0088*/ 	.word	0x00001f80


	//   ....[3]....
        /*008c*/ 	.word	0x00001f90


	//   ....[4]....
        /*0090*/ 	.word	0x00001fc0


	//   ....[5]....
        /*0094*/ 	.word	0x00001fd0


	//   ....[6]....
        /*0098*/ 	.word	0x00002000


	//   ....[7]....
        /*009c*/ 	.word	0x00002010


	//   ....[8]....
        /*00a0*/ 	.word	0x00002040


	//   ....[9]....
        /*00a4*/ 	.word	0x00002050


	//   ....[10]....
        /*00a8*/ 	.word	0x00004dd0


	//   ....[11]....
        /*00ac*/ 	.word	0x00004e30


	//   ....[12]....
        /*00b0*/ 	.word	0x00004e90


	//   ....[13]....
        /*00b4*/ 	.word	0x00004ef0


	//   ....[14]....
        /*00b8*/ 	.word	0x00004f60


	//   ....[15]....
        /*00bc*/ 	.word	0x00004fc0


	//   ....[16]....
        /*00c0*/ 	.word	0x00005030


	//   ....[17]....
        /*00c4*/ 	.word	0x00005090


	//   ....[18]....
        /*00c8*/ 	.word	0x00005100


	//   ....[19]....
        /*00cc*/ 	.word	0x00005160


	//----- nvinfo : EIATTR_EXIT_INSTR_OFFSETS
	.align		4
.L_2747:
        /*00d0*/ 	.byte	0x04, 0x1c
        /*00d2*/ 	.short	(.L_2749 - .L_2748)


	//   ....[0]....
.L_2748:
        /*00d4*/ 	.word	0x00004cf0


	//   ....[1]....
        /*00d8*/ 	.word	0x00004d80


	//----- nvinfo : EIATTR_MAX_THREADS
	.align		4
.L_2749:
        /*00dc*/ 	.byte	0x04, 0x05
        /*00de*/ 	.short	(.L_2751 - .L_2750)
.L_2750:
        /*00e0*/ 	.word	0x00000100
        /*00e4*/ 	.word	0x00000001
        /*00e8*/ 	.word	0x00000001


	//----- nvinfo : EIATTR_CRS_STACK_SIZE
	.align		4
.L_2751:
        /*00ec*/ 	.byte	0x04, 0x1e
        /*00ee*/ 	.short	(.L_2753 - .L_2752)
.L_2752:
        /*00f0*/ 	.word	0x00000000


	//----- nvinfo : EIATTR_CBANK_PARAM_SIZE
	.align		4
.L_2753:
        /*00f4*/ 	.byte	0x03, 0x19
        /*00f6*/ 	.short	0x0128


	//----- nvinfo : EIATTR_PARAM_CBANK
	.align		4
        /*00f8*/ 	.byte	0x04, 0x0a
        /*00fa*/ 	.short	(.L_2755 - .L_2754)
	.align		4
.L_2754:
        /*00fc*/ 	.word	index@(.nv.constant0._ZN10layer_norm13ln_bwd_kernelINS_13Kernel_traitsIf13__nv_bfloat16fS2_fjLj8192ELj1ELj1ELj8ELj16ENS_18Kernel_traits_baseILj8192EfS2_fS2_fjLj256EEEEELb0ELb0ELb1ELb0EEEvNS_9BwdParamsE)
        /*0100*/ 	.short	0x0210
        /*0102*/ 	.short	0x0128


	//----- nvinfo : EIATTR_SW_WAR
	.align		4
.L_2755:
        /*0104*/ 	.byte	0x04, 0x36
        /*0106*/ 	.short	(.L_2757 - .L_2756)
.L_2756:
        /*0108*/ 	.word	0x00000008
.L_2757:


//--------------------- .nv.info._ZN10layer_norm13ln_bwd_kernelINS_13Kernel_traitsIf13__nv_bfloat16fS2_fjLj8192ELj1ELj1ELj8ELj16ENS_18Kernel_traits_baseILj8192EfS2_fS2_fjLj256EEEEELb0ELb0ELb1ELb1EEEvNS_9BwdParamsE --------------------------
	.section	.nv.info._ZN10layer_norm13ln_bwd_kernelINS_13Kernel_traitsIf13__nv_bfloat16fS2_fjLj8192ELj1ELj1ELj8ELj16ENS_18Kernel_traits_baseILj8192EfS2_fS2_fjLj256EEEEELb0ELb0ELb1ELb1EEEvNS_9BwdParamsE,"",@"SHT_CUDA_INFO"
	.sectionflags	@""
	.align	4


	//----- nvinfo : EIATTR_CUDA_API_VERSION
	.align		4
        /*0000*/ 	.byte	0x04, 0x37
        /*0002*/ 	.short	(.L_2759 - .L_2758)
.L_2758:
        /*0004*/ 	.word	0x00000082


	//----- nvinfo : EIATTR_KPARAM_INFO
	.align		4
.L_2759:
        /*0008*/ 	.byte	0x04, 0x17
        /*000a*/ 	.short	(.L_2761 - .L_2760)
.L_2760:
        /*000c*/ 	.word	0x00000000
        /*0010*/ 	.short	0x0000
        /*0012*/ 	.short	0x0000
        /*0014*/ 	.byte	0x00, 0xf0, 0xa1, 0x04


	//----- nvinfo : EIATTR_SPARSE_MMA_MASK
	.align		4
.L_2761:
        /*0018*/ 	.byte	0x03, 0x50
        /*001a*/ 	.short	0x0000


	//----- nvinfo : EIATTR_MAXREG_COUNT
	.align		4
        /*001c*/ 	.byte	0x03, 0x1b
        /*001e*/ 	.short	0x00ff


	//----- nvinfo : EIATTR_NUM_BARRIERS
	.align		4
        /*0020*/ 	.byte	0x02, 0x4c
        /*0022*/ 	.byte	0x01
	.zero		1


	//----- nvinfo : EIATTR_MERCURY_ISA_VERSION
	.align		4
        /*0024*/ 	.byte	0x03, 0x5f
        /*0026*/ 	.short	0x0101


	//----- nvinfo : EIATTR_COOP_GROUP_MASK_REGIDS
	.align		4
        /*0028*/ 	.byte	0x04, 0x29
        /*002a*/ 	.short	(.L_2763 - .L_2762)


	//   ....[0]....
.L_2762:
        /*002c*/ 	.word	0xffffffff


	//   ....[1]....
        /*0030*/ 	.word	0xffffffff


	//   ....[2]....
        /*0034*/ 	.word	0xffffffff


	//   ....[3]....
        /*0038*/ 	.word	0xffffffff


	//   ....[4]....
        /*003c*/ 	.word	0xffffffff


	//   ....[5]....
        /*0040*/ 	.word	0xffffffff


	//   ....[6]....
        /*0044*/ 	.word	0xffffffff


	//   ....[7]....
        /*0048*/ 	.word	0xffffffff


	//   ....[8]....
        /*004c*/ 	.word	0xffffffff


	//   ....[9]....
        /*0050*/ 	.word	0xffffffff


	//   ....[10]....
        /*0054*/ 	.word	0x050000ae


	//   ....[11]....
        /*0058*/ 	.word	0x050000ae


	//   ....[12]....
        /*005c*/ 	.word	0x050000ae


	//   ....[13]....
        /*0060*/ 	.word	0x050000ae


	//   ....[14]....
        /*0064*/ 	.word	0x050000ae


	//   ....[15]....
        /*0068*/ 	.word	0x050000ae


	//   ....[16]....
        /*006c*/ 	.word	0x050000ae


	//   ....[17]....
        /*0070*/ 	.word	0x050000ae


	//   ....[18]....
        /*0074*/ 	.word	0x050000ae


	//   ....[19]....
        /*0078*/ 	.word	0x050000ae


	//----- nvinfo : EIATTR_COOP_GROUP_INSTR_OFFSETS
	.align		4
.L_2763:
        /*007c*/ 	.byte	0x04, 0x28
        /*007e*/ 	.short	(.L_2765 - .L_2764)


	//   ....[0]....
.L_2764:
        /*0080*/ 	.word	0x00001cf0


	//   ....[1]....
        /*0084*/ 	.word	0x00001d00


	//   ....[2]....
        /*0088*/ 	.word	0x00001d30


	//   ....[3]....
        /*008c*/ 	.word	0x00001d40


	//   ....[4]....
        /*0090*/ 	.word	0x00001d70


	//   ....[5]....
        /*0094*/ 	.word	0x00001d80


	//   ....[6]....
        /*0098*/ 	.word	0x00001db0


	//   ....[7]....
        /*009c*/ 	.word	0x00001dc0


	//   ....[8]....
        /*00a0*/ 	.word	0x00001df0


	//   ....[9]....
        /*00a4*/ 	.word	0x00001e00


	//   ....[10]....
        /*00a8*/ 	.word	0x00004730


	//   ....[11]....
        /*00ac*/ 	.word	0x00004780


	//   ....[12]....
        /*00b0*/ 	.word	0x000047f0


	//   ....[13]....
        /*00b4*/ 	.word	0x00004850


	//   ....[14]....
        /*00b8*/ 	.word	0x000048c0


	//   ....[15]....
        /*00bc*/ 	.word	0x00004920


	//   ....[16]....
        /*00c0*/ 	.word	0x00004990


	//   ....[17]....
        /*00c4*/ 	.word	0x000049f0


	//   ....[18]....
        /*00c8*/ 	.word	0x00004a60


	//   ....[19]....
        /*00cc*/ 	.word	0x00004ac0


	//----- nvinfo : EIATTR_EXIT_INSTR_OFFSETS
	.align		4
.L_2765:
        /*00d0*/ 	.byte	0x04, 0x1c
        /*00d2*/ 	.short	(.L_2767 - .L_2766)


	//   ....[0]....
.L_2766:
        /*00d4*/ 	.word	0x000046d0


	//----- nvinfo : EIATTR_MAX_THREADS
	.align		4
.L_2767:
        /*00d8*/ 	.byte	0x04, 0x05
        /*00da*/ 	.short	(.L_2769 - .L_2768)
.L_2768:
        /*00dc*/ 	.word	0x00000100
        /*00e0*/ 	.word	0x00000001
        /*00e4*/ 	.word	0x00000001


	//----- nvinfo : EIATTR_CRS_STACK_SIZE
	.align		4
.L_2769:
        /*00e8*/ 	.byte	0x04, 0x1e
        /*00ea*/ 	.short	(.L_2771 - .L_2770)
.L_2770:
        /*00ec*/ 	.word	0x00000000


	//----- nvinfo : EIATTR_CBANK_PARAM_SIZE
	.align		4
.L_2771:
        /*00f0*/ 	.byte	0x03, 0x19
        /*00f2*/ 	.short	0x0128


	//----- nvinfo : EIATTR_PARAM_CBANK
	.align		4
        /*00f4*/ 	.byte	0x04, 0x0a
        /*00f6*/ 	.short	(.L_2773 - .L_2772)
	.align		4
.L_2772:
        /*00f8*/ 	.word	index@(.nv.constant0._ZN10layer_norm13ln_bwd_kernelINS_13Kernel_traitsIf13__nv_bfloat16fS2_fjLj8192ELj1ELj1ELj8ELj16ENS_18Kernel_traits_baseILj8192EfS2_fS2_fjLj256EEEEELb0ELb0ELb1ELb1EEEvNS_9BwdParamsE)
        /*00fc*/ 	.short	0x0210
        /*00fe*/ 	.short	0x0128


	//----- nvinfo : EIATTR_SW_WAR
	.align		4
.L_2773:
        /*0100*/ 	.byte	0x04, 0x36
        /*0102*/ 	.short	(.L_2775 - .L_2774)
.L_2774:
        /*0104*/ 	.word	0x00000008
.L_2775:


//--------------------- .nv.info._ZN10layer_norm13ln_bwd_kernelINS_13Kernel_traitsIf13__nv_bfloat16fS2_fjLj8192ELj1ELj1ELj8ELj16ENS_18Kernel_traits_baseILj8192EfS2_fS2_fjLj256EEEEELb0ELb1ELb0ELb0EEEvNS_9BwdParamsE --------------------------
	.section	.nv.info._ZN10layer_norm13ln_bwd_kernelINS_13Kernel_traitsIf13__nv_bfloat16fS2_fjLj8192ELj1ELj1ELj8ELj16ENS_18Kernel_traits_baseILj8192EfS2_fS2_fjLj256EEEEELb0ELb1ELb0ELb0EEEvNS_9BwdParamsE,"",@"SHT_CUDA_INFO"
	.sectionflags	@""
	.align	4


	//----- nvinfo : EIATTR_CUDA_API_VERSION
	.align		4
        /*0000*/ 	.byte	0x04, 0x37
        /*0002*/ 	.short	(.L_2777 - .L_2776)
.L_2776:
        /*0004*/ 	.word	0x00000082


	//----- nvinfo : EIATTR_KPARAM_INFO
	.align		4
.L_2777:
        /*0008*/ 	.byte	0x04, 0x17
        /*000a*/ 	.short	(.L_2779 - .L_2778)
.L_2778:
        /*000c*/ 	.word	0x00000000
        /*0010*/ 	.short	0x0000
        /*0012*/ 	.short	0x0000
        /*0014*/ 	.byte	0x00, 0xf0, 0xa1, 0x04


	//----- nvinfo : EIATTR_SPARSE_MMA_MASK
	.align		4
.L_2779:
        /*0018*/ 	.byte	0x03, 0x50
        /*001a*/ 	.short	0x0000


	//----- nvinfo : EIATTR_MAXREG_COUNT
	.align		4
        /*001c*/ 	.byte	0x03, 0x1b
        /*001e*/ 	.short	0x00ff


	//----- nvinfo : EIATTR_NUM_BARRIERS
	.align		4
        /*0020*/ 	.byte	0x02, 0x4c
        /*0022*/ 	.byte	0x01
	.zero		1


	//----- nvinfo : EIATTR_ANNOTATIONS
	.align		4
        /*0024*/ 	.byte	0x04, 0x55
        /*0026*/ 	.short	(.L_2781 - .L_2780)


	//   ....[0]....
.L_2780:
        /* <DEDUP_REMOVED lines=40> */


	//----- nvinfo : EIATTR_MERCURY_ISA_VERSION
	.align		4
.L_2781:
        /*0290*/ 	.byte	0x03, 0x5f
        /*0292*/ 	.short	0x0101


	//----- nvinfo : EIATTR_COOP_GROUP_MASK_REGIDS
	.align		4
        /*0294*/ 	.byte	0x04, 0x29
        /*0296*/ 	.short	(.L_2783 - .L_2782)


	//   ....[0]....
.L_2782:
        /*0298*/ 	.word	0xffffffff


	//   ....[1]....
        /*029c*/ 	.word	0xffffffff


	//   ....[2]....
        /*02a0*/ 	.word	0xffffffff


	//   ....[3]....
        /*02a4*/ 	.word	0xffffffff


	//   ....[4]....
        /*02a8*/ 	.word	0xffffffff


	//   ....[5]....
        /*02ac*/ 	.word	0xffffffff


	//   ....[6]....
        /*02b0*/ 	.word	0xffffffff


	//   ....[7]....
        /*02b4*/ 	.word	0xffffffff


	//   ....[8]....
        /*02b8*/ 	.word	0xffffffff


	//   ....[9]....
        /*02bc*/ 	.word	0xffffffff


	//   ....[10]....
        /*02c0*/ 	.word	0x050000c7


	//   ....[11]....
        /*02c4*/ 	.word	0x050000c7


	//   ....[12]....
        /*02c8*/ 	.word	0x050000c7


	//   ....[13]....
        /*02cc*/ 	.word	0x050000c7


	//   ....[14]....
        /*02d0*/ 	.word	0x050000c7


	//   ....[15]....
        /*02d4*/ 	.word	0x050000c7


	//   ....[16]....
        /*02d8*/ 	.word	0x050000c7


	//   ....[17]....
        /*02dc*/ 	.word	0x050000c7


	//   ....[18]....
        /*02e0*/ 	.word	0x050000c7


	//   ....[19]....
        /*02e4*/ 	.word	0x050000c7


	//----- nvinfo : EIATTR_COOP_GROUP_INSTR_OFFSETS
	.align		4
.L_2783:
        /*02e8*/ 	.byte	0x04, 0x28
        /*02ea*/ 	.short	(.L_2785 - .L_2784)


	//   ....[0]....
.L_2784:
        /*02ec*/ 	.word	0x000021b0


	//   ....[1]....
        /*02f0*/ 	.word	0x000021d0


	//   ....[2]....
        /*02f4*/ 	.word	0x000021f0


	//   ....[3]....
        /*02f8*/ 	.word	0x00002210


	//   ....[4]....
        /*02fc*/ 	.word	0x00002230


	//   ....[5]....
        /*0300*/ 	.word	0x00002250


	//   ....[6]....
        /*0304*/ 	.word	0x00002270


	//   ....[7]....
        /*0308*/ 	.word	0x00002290


	//   ....[8]....
        /*030c*/ 	.word	0x000022a0


	//   ....[9]....
        /*0310*/ 	.word	0x000022c0


	//   ....[10]....
        /*0314*/ 	.word	0x000044e0


	//   ....[11]....
        /*0318*/ 	.word	0x00004550


	//   ....[12]....
        /*031c*/ 	.word	0x000045c0


	//   ....[13]....
        /*0320*/ 	.word	0x00004630


	//   ....[14]....
        /*0324*/ 	.word	0x000046a0


	//   ....[15]....
        /*0328*/ 	.word	0x00004710


	//   ....[16]....
        /*032c*/ 	.word	0x00004780


	//   ....[17]....
        /*0330*/ 	.word	0x000047f0


	//   ....[18]....
        /*0334*/ 	.word	0x00004860


	//   ....[19]....
        /*0338*/ 	.word	0x000048b0


	//----- nvinfo : EIATTR_EXIT_INSTR_OFFSETS
	.align		4
.L_2785:
        /*033c*/ 	.byte	0x04, 0x1c
        /*033e*/ 	.short	(.L_2787 - .L_2786)


	//   ....[0]....
.L_2786:
        /*0340*/ 	.word	0x000043b0


	//   ....[1]....
        /*0344*/ 	.word	0x00004480


	//----- nvinfo : EIATTR_MAX_THREADS
	.align		4
.L_2787:
        /*0348*/ 	.byte	0x04, 0x05
        /*034a*/ 	.short	(.L_2789 - .L_2788)
.L_2788:
        /*034c*/ 	.word	0x00000100
        /*0350*/ 	.word	0x00000001
        /*0354*/ 	.word	0x00000001


	//----- nvinfo : EIATTR_CRS_STACK_SIZE
	.align		4
.L_2789:
        /*0358*/ 	.byte	0x04, 0x1e
        /*035a*/ 	.short	(.L_2791 - .L_2790)
.L_2790:
        /*035c*/ 	.word	0x00000000


	//----- nvinfo : EIATTR_CBANK_PARAM_SIZE
	.align		4
.L_2791:
        /*0360*/ 	.byte	0x03, 0x19
        /*0362*/ 	.short	0x0128


	//----- nvinfo : EIATTR_PARAM_CBANK
	.align		4
        /*0364*/ 	.byte	0x04, 0x0a
        /*0366*/ 	.short	(.L_2793 - .L_2792)
	.align		4
.L_2792:
        /*0368*/ 	.word	index@(.nv.constant0._ZN10layer_norm13ln_bwd_kernelINS_13Kernel_traitsIf13__nv_bfloat16fS2_fjLj8192ELj1ELj1ELj8ELj16ENS_18Kernel_traits_baseILj8192EfS2_fS2_fjLj256EEEEELb0ELb1ELb0ELb0EEEvNS_9BwdParamsE)
        /*036c*/ 	.short	0x0210
        /*036e*/ 	.short	0x0128


	//----- nvinfo : EIATTR_SW_WAR
	.align		4
.L_2793:
        /*0370*/ 	.byte	0x04, 0x36
        /*0372*/ 	.short	(.L_2795 - .L_2794)
.L_2794:
        /*0374*/ 	.word	0x00000008
.L_2795:


//--------------------- .nv.info._ZN10layer_norm13ln_bwd_kernelINS_13Kernel_traitsIf13__nv_bfloat16fS2_fjLj8192ELj1ELj1ELj8ELj16ENS_18Kernel_traits_baseILj8192EfS2_fS2_fjLj256EEEEELb0ELb1ELb0ELb1EEEvNS_9BwdParamsE --------------------------
	.section	.nv.info._ZN10layer_norm13ln_bwd_kernelINS_13Kernel_traitsIf13__nv_bfloat16fS2_fjLj8192ELj1ELj1ELj8ELj16ENS_18Kernel_traits_baseILj8192EfS2_fS2_fjLj256EEEEELb0ELb1ELb0ELb1EEEvNS_9BwdParamsE,"",@"SHT_CUDA_INFO"
	.sectionflags	@""
	.align	4


	//----- nvinfo : EIATTR_CUDA_API_VERSION
	.align		4
        /*0000*/ 	.byte	0x04, 0x37
        /*0002*/ 	.short	(.L_2797 - .L_2796)
.L_2796:
        /*0004*/ 	.word	0x00000082


	//----- nvinfo : EIATTR_KPARAM_INFO
	.align		4
.L_2797:
        /*0008*/ 	.byte	0x04, 0x17
        /*000a*/ 	.short	(.L_2799 - .L_2798)
.L_2798:
        /*000c*/ 	.word	0x00000000
        /*0010*/ 	.short	0x0000
        /*0012*/ 	.short	0x0000
        /*0014*/ 	.byte	0x00, 0xf0, 0xa1, 0x04


	//----- nvinfo : EIATTR_SPARSE_MMA_MASK
	.align		4
.L_2799:
        /*0018*/ 	.byte	0x03, 0x50
        /*001a*/ 	.short	0x0000


	//----- nvinfo : EIATTR_MAXREG_COUNT
	.align		4
        /*001c*/ 	.byte	0x03, 0x1b
        /*001e*/ 	.short	0x00ff


	//----- nvinfo : EIATTR_NUM_BARRIERS
	.align		4
        /*0020*/ 	.byte	0x02, 0x4c
        /*0022*/ 	.byte	0x01
	.zero		1


	//----- nvinfo : EIATTR_ANNOTATIONS
	.align		4
        /*0024*/ 	.byte	0x04, 0x55
        /*0026*/ 	.short	(.L_2801 - .L_2800)


	//   ....[0]....
.L_2800:
        /* <DEDUP_REMOVED lines=53> */


	//----- nvinfo : EIATTR_MERCURY_ISA_VERSION
	.align		4
.L_2801:
        /*0360*/ 	.byte	0x03, 0x5f
        /*0362*/ 	.short	0x0101


	//----- nvinfo : EIATTR_COOP_GROUP_MASK_REGIDS
	.align		4
        /*0364*/ 	.byte	0x04, 0x29
        /*0366*/ 	.short	(.L_2803 - .L_2802)


	//   ....[0]....
.L_2802:
        /*0368*/ 	.word	0xffffffff


	//   ....[1]....
        /*036c*/ 	.word	0xffffffff


	//   ....[2]....
        /*0370*/ 	.word	0xffffffff


	//   ....[3]....
        /*0374*/ 	.word	0xffffffff


	//   ....[4]....
        /*0378*/ 	.word	0xffffffff


	//   ....[5]....
        /*037c*/ 	.word	0xffffffff


	//   ....[6]....
        /*0380*/ 	.word	0xffffffff


	//   ....[7]....
        /*0384*/ 	.word	0xffffffff


	//   ....[8]....
        /*0388*/ 	.word	0xffffffff


	//   ....[9]....
        /*038c*/ 	.word	0xffffffff


	//   ....[10]....
        /*0390*/ 	.word	0x05000086


	//   ....[11]....
        /*0394*/ 	.word	0x05000086


	//   ....[12]....
        /*0398*/ 	.word	0x05000086


	//   ....[13]....
        /*039c*/ 	.word	0x05000086


	//   ....[14]....
        /*03a0*/ 	.word	0x05000086


	//   ....[15]....
        /*03a4*/ 	.word	0x05000086


	//   ....[16]....
        /*03a8*/ 	.word	0x05000086


	//   ....[17]....
        /*03ac*/ 	.word	0x05000086


	//   ....[18]....
        /*03b0*/ 	.word	0x05000086


	//   ....[19]....
        /*03b4*/ 	.word	0x05000086


	//----- nvinfo : EIATTR_COOP_GROUP_INSTR_OFFSETS
	.align		4
.L_2803:
        /*03b8*/ 	.byte	0x04, 0x28
        /*03ba*/ 	.short	(.L_2805 - .L_2804)


	//   ....[0]....
.L_2804:
        /*03bc*/ 	.word	0x00001fd0


	//   ....[1]....
        /*03c0*/ 	.word	0x00001ff0


	//   ....[2]....
        /*03c4*/ 	.word	0x00002010


	//   ....[3]....
        /*03c8*/ 	.word	0x00002030


	//   ....[4]....
        /*03cc*/ 	.word	0x00002050


	//   ....[5]....
        /*03d0*/ 	.word	0x00002070


	//   ....[6]....
        /*03d4*/ 	.word	0x00002090


	//   ....[7]....
        /*03d8*/ 	.word	0x000020b0


	//   ....[8]....
        /*03dc*/ 	.word	0x000020c0


	//   ....[9]....
        /*03e0*/ 	.word	0x000020e0


	//   ....[10]....
        /*03e4*/ 	.word	0x00004690


	//   ....[11]....
        /*03e8*/ 	.word	0x000046e0


	//   ....[12]....
        /*03ec*/ 	.word	0x00004740


	//   ....[13]....
        /*03f0*/ 	.word	0x00004790


	//   ....[14]....
        /*03f4*/ 	.word	0x000047f0


	//   ....[15]....
        /*03f8*/ 	.word	0x00004840


	//   ....[16]....
        /*03fc*/ 	.word	0x000048a0


	//   ....[17]....
        /*0400*/ 	.word	0x000048f0


	//   ....[18]....
        /*0404*/ 	.word	0x00004950


	//   ....[19]....
        /*0408*/ 	.word	0x000049a0


	//----- nvinfo : EIATTR_EXIT_INSTR_OFFSETS
	.align		4
.L_2805:
        /*040c*/ 	.byte	0x04, 0x1c
        /*040e*/ 	.short	(.L_2807 - .L_2806)


	//   ....[0]....
.L_2806:
        /*0410*/ 	.word	0x00004630


	//----- nvinfo : EIATTR_MAX_THREADS
	.align		4
.L_2807:
        /*0414*/ 	.byte	0x04, 0x05
        /*0416*/ 	.short	(.L_2809 - .L_2808)
.L_2808:
        /*0418*/ 	.word	0x00000100
        /*041c*/ 	.word	0x00000001
        /*0420*/ 	.word	0x00000001


	//----- nvinfo : EIATTR_CRS_STACK_SIZE
	.align		4
.L_2809:
        /*0424*/ 	.byte	0x04, 0x1e
        /*0426*/ 	.short	(.L_2811 - .L_2810)
.L_2810:
        /*0428*/ 	.word	0x00000000


	//----- nvinfo : EIATTR_CBANK_PARAM_SIZE
	.align		4
.L_2811:
        /*042c*/ 	.byte	0x03, 0x19
        /*042e*/ 	.short	0x0128


	//----- nvinfo : EIATTR_PARAM_CBANK
	.align		4
        /*0430*/ 	.byte	0x04, 0x0a
        /*0432*/ 	.short	(.L_2813 - .L_2812)
	.align		4
.L_2812:
        /*0434*/ 	.word	index@(.nv.constant0._ZN10layer_norm13ln_bwd_kernelINS_13Kernel_traitsIf13__nv_bfloat16fS2_fjLj8192ELj1ELj1ELj8ELj16ENS_18Kernel_traits_baseILj8192EfS2_fS2_fjLj256EEEEELb0ELb1ELb0ELb1EEEvNS_9BwdParamsE)
        /*0438*/ 	.short	0x0210
        /*043a*/ 	.short	0x0128


	//----- nvinfo : EIATTR_SW_WAR
	.align		4
.L_2813:
        /*043c*/ 	.byte	0x04, 0x36
        /*043e*/ 	.short	(.L_2815 - .L_2814)
.L_2814:
        /*0440*/ 	.word	0x00000008
.L_2815:


//--------------------- .nv.info._ZN10layer_norm13ln_bwd_kernelINS_13Kernel_traitsIf13__nv_bfloat16fS2_fjLj8192ELj1ELj1ELj8ELj16ENS_18Kernel_traits_baseILj8192EfS2_fS2_fjLj256EEEEELb0ELb1ELb1ELb0EEEvNS_9BwdParamsE --------------------------
	.section	.nv.info._ZN10layer_norm13ln_bwd_kernelINS_13Kernel_traitsIf13__nv_bfloat16fS2_fjLj8192ELj1ELj1ELj8ELj16ENS_18Kernel_traits_baseILj8192EfS2_fS2_fjLj256EEEEELb0ELb1ELb1ELb0EEEvNS_9BwdParamsE,"",@"SHT_CUDA_INFO"
	.sectionflags	@""
	.align	4


	//----- nvinfo : EIATTR_CUDA_API_VERSION
	.align		4
        /*0000*/ 	.byte	0x04, 0x37
        /*0002*/ 	.short	(.L_2817 - .L_2816)
.L_2816:
        /*0004*/ 	.word	0x00000082


	//----- nvinfo : EIATTR_KPARAM_INFO
	.align		4
.L_2817:
        /*0008*/ 	.byte	0x04, 0x17
        /*000a*/ 	.short	(.L_2819 - .L_2818)
.L_2818:
        /*000c*/ 	.word	0x00000000
        /*0010*/ 	.short	0x0000
        /*0012*/ 	.short	0x0000
        /*0014*/ 	.byte	0x00, 0xf0, 0xa1, 0x04


	//----- nvinfo : EIATTR_SPARSE_MMA_MASK
	.align		4
.L_2819:
        /*0018*/ 	.byte	0x03, 0x50
        /*001a*/ 	.short	0x0000


	//----- nvinfo : EIATTR_MAXREG_COUNT
	.align		4
        /*001c*/ 	.byte	0x03, 0x1b
        /*001e*/ 	.short	0x00ff


	//----- nvinfo : EIATTR_NUM_BARRIERS
	.align		4
        /*0020*/ 	.byte	0x02, 0x4c
        /*0022*/ 	.byte	0x01
	.zero		1


	//----- nvinfo : EIATTR_ANNOTATIONS
	.align		4
        /*0024*/ 	.byte	0x04, 0x55
        /*0026*/ 	.short	(.L_2821 - .L_2820)


	//   ....[0]....
.L_2820:
        /* <DEDUP_REMOVED lines=49> */


	//----- nvinfo : EIATTR_MERCURY_ISA_VERSION
	.align		4
.L_2821:
        /*0328*/ 	.byte	0x03, 0x5f
        /*032a*/ 	.short	0x0101


	//----- nvinfo : EIATTR_COOP_GROUP_MASK_REGIDS
	.align		4
        /*032c*/ 	.byte	0x04, 0x29
        /*032e*/ 	.short	(.L_2823 - .L_2822)


	//   ....[0]....
.L_2822:
        /*0330*/ 	.word	0xffffffff


	//   ....[1]....
        /*0334*/ 	.word	0xffffffff


	//   ....[2]....
        /*0338*/ 	.word	0xffffffff


	//   ....[3]....
        /*033c*/ 	.word	0xffffffff


	//   ....[4]....
        /*0340*/ 	.word	0xffffffff


	//   ....[5]....
        /*0344*/ 	.word	0xffffffff


	//   ....[6]....
        /*0348*/ 	.word	0xffffffff


	//   ....[7]....
        /*034c*/ 	.word	0xffffffff


	//   ....[8]....
        /*0350*/ 	.word	0xffffffff


	//   ....[9]....
        /*0354*/ 	.word	0xffffffff


	//   ....[10]....
        /*0358*/ 	.word	0x050000c3


	//   ....[11]....
        /*035c*/ 	.word	0x050000c3


	//   ....[12]....
        /*0360*/ 	.word	0x050000c3


	//   ....[13]....
        /*0364*/ 	.word	0x050000c3


	//   ....[14]....
        /*0368*/ 	.word	0x050000c3


	//   ....[15]....
        /*036c*/ 	.word	0x050000c3


	//   ....[16]....
        /*0370*/ 	.word	0x050000c3


	//   ....[17]....
        /*0374*/ 	.word	0x050000c3


	//   ....[18]....
        /*0378*/ 	.word	0x050000c3


	//   ....[19]....
        /*037c*/ 	.word	0x050000c3


	//----- nvinfo : EIATTR_COOP_GROUP_INSTR_OFFSETS
	.align		4
.L_2823:
        /*0380*/ 	.byte	0x04, 0x28
        /*0382*/ 	.short	(.L_2825 - .L_2824)


	//   ....[0]....
.L_2824:
        /*0384*/ 	.word	0x000025c0


	//   ....[1]....
        /*0388*/ 	.word	0x000025e0


	//   ....[2]....
        /*038c*/ 	.word	0x00002600


	//   ....[3]....
        /*0390*/ 	.word	0x00002620


	//   ....[4]....
        /*0394*/ 	.word	0x00002640


	//   ....[5]....
        /*0398*/ 	.word	0x00002660


	//   ....[6]....
        /*039c*/ 	.word	0x00002680


	//   ....[7]....
        /*03a0*/ 	.word	0x000026a0


	//   ....[8]....
        /*03a4*/ 	.word	0x000026b0


	//   ....[9]....
        /*03a8*/ 	.word	0x000026d0


	//   ....[10]....
        /*03ac*/ 	.word	0x00006480


	//   ....[11]....
        /*03b0*/ 	.word	0x000064f0


	//   ....[12]....
        /*03b4*/ 	.word	0x00006560


	//   ....[13]....
        /*03b8*/ 	.word	0x000065d0


	//   ....[14]....
        /*03bc*/ 	.word	0x00006640


	//   ....[15]....
        /*03c0*/ 	.word	0x000066b0


	//   ....[16]....
        /*03c4*/ 	.word	0x00006720


	//   ....[17]....
        /*03c8*/ 	.word	0x00006790


	//   ....[18]....
        /*03cc*/ 	.word	0x00006800


	//   ....[19]....
        /*03d0*/ 	.word	0x00006850


	//----- nvinfo : EIATTR_EXIT_INSTR_OFFSETS
	.align		4
.L_2825:
        /*03d4*/ 	.byte	0x04, 0x1c
        /*03d6*/ 	.short	(.L_2827 - .L_2826)


	//   ....[0]....
.L_2826:
        /*03d8*/ 	.word	0x00006350


	//   ....[1]....
        /*03dc*/ 	.word	0x00006420


	//----- nvinfo : EIATTR_MAX_THREADS
	.align		4
.L_2827:
        /*03e0*/ 	.byte	0x04, 0x05
        /*03e2*/ 	.short	(.L_2829 - .L_2828)
.L_2828:
        /*03e4*/ 	.word	0x00000100
        /*03e8*/ 	.word	0x00000001
        /*03ec*/ 	.word	0x00000001


	//----- nvinfo : EIATTR_CRS_STACK_SIZE
	.align		4
.L_2829:
        /*03f0*/ 	.byte	0x04, 0x1e
        /*03f2*/ 	.short	(.L_2831 - .L_2830)
.L_2830:
        /*03f4*/ 	.word	0x00000000


	//----- nvinfo : EIATTR_CBANK_PARAM_SIZE
	.align		4
.L_2831:
        /*03f8*/ 	.byte	0x03, 0x19
        /*03fa*/ 	.short	0x0128


	//----- nvinfo : EIATTR_PARAM_CBANK
	.align		4
        /*03fc*/ 	.byte	0x04, 0x0a
        /*03fe*/ 	.short	(.L_2833 - .L_2832)
	.align		4
.L_2832:
        /*0400*/ 	.word	index@(.nv.constant0._ZN10layer_norm13ln_bwd_kernelINS_13Kernel_traitsIf13__nv_bfloat16fS2_fjLj8192ELj1ELj1ELj8ELj16ENS_18Kernel_traits_baseILj8192EfS2_fS2_fjLj256EEEEELb0ELb1ELb1ELb0EEEvNS_9BwdParamsE)
        /*0404*/ 	.short	0x0210
        /*0406*/ 	.short	0x0128


	//----- nvinfo : EIATTR_SW_WAR
	.align		4
.L_2833:
        /*0408*/ 	.byte	0x04, 0x36
        /*040a*/ 	.short	(.L_2835 - .L_2834)
.L_2834:
        /*040c*/ 	.word	0x00000008
.L_2835:


//--------------------- .nv.info._ZN10layer_norm13ln_bwd_kernelINS_13Kernel_traitsIf13__nv_bfloat16fS2_fjLj8192ELj1ELj1ELj8ELj16ENS_18Kernel_traits_baseILj8192EfS2_fS2_fjLj256EEEEELb0ELb1ELb1ELb1EEEvNS_9BwdParamsE --------------------------
	.section	.nv.info._ZN10layer_norm13ln_bwd_kernelINS_13Kernel_traitsIf13__nv_bfloat16fS2_fjLj8192ELj1ELj1ELj8ELj16ENS_18Kernel_traits_baseILj8192EfS2_fS2_fjLj256EEEEELb0ELb1ELb1ELb1EEEvNS_9BwdParamsE,"",@"SHT_CUDA_INFO"
	.sectionflags	@""
	.align	4


	//----- nvinfo : EIATTR_CUDA_API_VERSION
	.align		4
        /*0000*/ 	.byte	0x04, 0x37
        /*0002*/ 	.short	(.L_2837 - .L_2836)
.L_2836:
        /*0004*/ 	.word	0x00000082


	//----- nvinfo : EIATTR_KPARAM_INFO
	.align		4
.L_2837:
        /*0008*/ 	.byte	0x04, 0x17
        /*000a*/ 	.short	(.L_2839 - .L_2838)
.L_2838:
        /*000c*/ 	.word	0x00000000
        /*0010*/ 	.short	0x0000
        /*0012*/ 	.short	0x0000
        /*0014*/ 	.byte	0x00, 0xf0, 0xa1, 0x04


	//----- nvinfo : EIATTR_SPARSE_MMA_MASK
	.align		4
.L_2839:
        /*0018*/ 	.byte	0x03, 0x50
        /*001a*/ 	.short	0x0000


	//----- nvinfo : EIATTR_MAXREG_COUNT
	.align		4
        /*001c*/ 	.byte	0x03, 0x1b
        /*001e*/ 	.short	0x00ff


	//----- nvinfo : EIATTR_NUM_BARRIERS
	.align		4
        /*0020*/ 	.byte	0x02, 0x4c
        /*0022*/ 	.byte	0x01
	.zero		1


	//----- nvinfo : EIATTR_ANNOTATIONS
	.align		4
        /*0024*/ 	.byte	0x04, 0x55
        /*0026*/ 	.short	(.L_2841 - .L_2840)


	//   ....[0]....
.L_2840:
        /* <DEDUP_REMOVED lines=44> */


	//----- nvinfo : EIATTR_MERCURY_ISA_VERSION
	.align		4
.L_2841:
        /*02d0*/ 	.byte	0x03, 0x5f
        /*02d2*/ 	.short	0x0101


	//----- nvinfo : EIATTR_COOP_GROUP_MASK_REGIDS
	.align		4
        /*02d4*/ 	.byte	0x04, 0x29
        /*02d6*/ 	.short	(.L_2843 - .L_2842)


	//   ....[0]....
.L_2842:
        /*02d8*/ 	.word	0xffffffff


	//   ....[1]....
        /*02dc*/ 	.word	0xffffffff


	//   ....[2]....
        /*02e0*/ 	.word	0xffffffff


	//   ....[3]....
        /*02e4*/ 	.word	0xffffffff


	//   ....[4]....
        /*02e8*/ 	.word	0xffffffff


	//   ....[5]....
        /*02ec*/ 	.word	0xffffffff


	//   ....[6]....
        /*02f0*/ 	.word	0xffffffff


	//   ....[7]....
        /*02f4*/ 	.word	0xffffffff


	//   ....[8]....
        /*02f8*/ 	.word	0xffffffff


	//   ....[9]....
        /*02fc*/ 	.word	0xffffffff


	//   ....[10]....
        /*0300*/ 	.word	0x0500000e


	//   ....[11]....
        /*0304*/ 	.word	0x0500000e


	//   ....[12]....
        /*0308*/ 	.word	0x0500000e


	//   ....[13]....
        /*030c*/ 	.word	0x0500000e


	//   ....[14]....
        /*0310*/ 	.word	0x0500000e


	//   ....[15]....
        /*0314*/ 	.word	0x0500000e


	//   ....[16]....
        /*0318*/ 	.word	0x0500000e


	//   ....[17]....
        /*031c*/ 	.word	0x0500000e


	//   ....[18]....
        /*0320*/ 	.word	0x0500000e


	//   ....[19]....
        /*0324*/ 	.word	0x0500000e


	//----- nvinfo : EIATTR_COOP_GROUP_INSTR_OFFSETS
	.align		4
.L_2843:
        /*0328*/ 	.byte	0x04, 0x28
        /*032a*/ 	.short	(.L_2845 - .L_2844)


	//   ....[0]....
.L_2844:
        /*032c*/ 	.word	0x00002440


	//   ....[1]....
        /*0330*/ 	.word	0x00002460


	//   ....[2]....
        /*0334*/ 	.word	0x00002480


	//   ....[3]....
        /*0338*/ 	.word	0x000024a0


	//   ....[4]....
        /*033c*/ 	.word	0x000024c0


	//   ....[5]....
        /*0340*/ 	.word	0x000024e0


	//   ....[6]....
        /*0344*/ 	.word	0x00002500


	//   ....[7]....
        /*0348*/ 	.word	0x00002520


	//   ....[8]....
        /*034c*/ 	.word	0x00002530


	//   ....[9]....
        /*0350*/ 	.word	0x00002550


	//   ....[10]....
        /*0354*/ 	.word	0x00005c00


	//   ....[11]....
        /*0358*/ 	.word	0x00005c70


	//   ....[12]....
        /*035c*/ 	.word	0x00005cf0


	//   ....[13]....
        /*0360*/ 	.word	0x00005d60


	//   ....[14]....
        /*0364*/ 	.word	0x00005de0


	//   ....[15]....
        /*0368*/ 	.word	0x00005e50


	//   ....[16]....
        /*036c*/ 	.word	0x00005ed0


	//   ....[17]....
        /*0370*/ 	.word	0x00005f40


	//   ....[18]....
        /*0374*/ 	.word	0x00005fc0


	//   ....[19]....
        /*0378*/ 	.word	0x00006010


	//----- nvinfo : EIATTR_EXIT_INSTR_OFFSETS
	.align		4
.L_2845:
        /*037c*/ 	.byte	0x04, 0x1c
        /*037e*/ 	.short	(.L_2847 - .L_2846)


	//   ....[0]....
.L_2846:
        /*0380*/ 	.word	0x00005bb0


	//----- nvinfo : EIATTR_MAX_THREADS
	.align		4
.L_2847:
        /*0384*/ 	.byte	0x04, 0x05
        /*0386*/ 	.short	(.L_2849 - .L_2848)
.L_2848:
        /*0388*/ 	.word	0x00000100
        /*038c*/ 	.word	0x00000001
        /*0390*/ 	.word	0x00000001


	//----- nvinfo : EIATTR_CRS_STACK_SIZE
	.align		4
.L_2849:
        /*0394*/ 	.byte	0x04, 0x1e
        /*0396*/ 	.short	(.L_2851 - .L_2850)
.L_2850:
        /*0398*/ 	.word	0x00000000


	//----- nvinfo : EIATTR_CBANK_PARAM_SIZE
	.align		4
.L_2851:
        /*039c*/ 	.byte	0x03, 0x19
        /*039e*/ 	.short	0x0128


	//----- nvinfo : EIATTR_PARAM_CBANK
	.align		4
        /*03a0*/ 	.byte	0x04, 0x0a
        /*03a2*/ 	.short	(.L_2853 - .L_2852)
	.align		4
.L_2852:
        /*03a4*/ 	.word	index@(.nv.constant0._ZN10layer_norm13ln_bwd_kernelINS_13Kernel_traitsIf13__nv_bfloat16fS2_fjLj8192ELj1ELj1ELj8ELj16ENS_18Kernel_traits_baseILj8192EfS2_fS2_fjLj256EEEEELb0ELb1ELb1ELb1EEEvNS_9BwdParamsE)
        /*03a8*/ 	.short	0x0210
        /*03aa*/ 	.short	0x0128


	//----- nvinfo : EIATTR_SW_WAR
	.align		4
.L_2853:
        /*03ac*/ 	.byte	0x04, 0x36
        /*03ae*/ 	.short	(.L_2855 - .L_2854)
.L_2854:
        /*03b0*/ 	.word	0x00000008
.L_2855:


//--------------------- .nv.info._ZN10layer_norm13ln_bwd_kernelINS_13Kernel_traitsIf13__nv_bfloat16fS2_fjLj8192ELj1ELj1ELj8ELj16ENS_18Kernel_traits_baseILj8192EfS2_fS2_fjLj256EEEEELb1ELb0ELb0ELb0EEEvNS_9BwdParamsE --------------------------
	.section	.nv.info._ZN10layer_norm13ln_bwd_kernelINS_13Kernel_traitsIf13__nv_bfloat16fS2_fjLj8192ELj1ELj1ELj8ELj16ENS_18Kernel_traits_baseILj8192EfS2_fS2_fjLj256EEEEELb1ELb0ELb0ELb0EEEvNS_9BwdParamsE,"",@"SHT_CUDA_INFO"
	.sectionflags	@""
	.align	4


	//----- nvinfo : EIATTR_CUDA_API_VERSION
	.align		4
        /*0000*/ 	.byte	0x04, 0x37
        /*0002*/ 	.short	(.L_2857 - .L_2856)
.L_2856:
        /*0004*/ 	.word	0x00000082


	//----- nvinfo : EIATTR_KPARAM_INFO
	.align		4
.L_2857:
        /*0008*/ 	.byte	0x04, 0x17
        /*000a*/ 	.short	(.L_2859 - .L_2858)
.L_2858:
        /*000c*/ 	.word	0x00000000
        /*0010*/ 	.short	0x0000
        /*0012*/ 	.short	0x0000
        /*0014*/ 	.byte	0x00, 0xf0, 0xa1, 0x04


	//----- nvinfo : EIATTR_SPARSE_MMA_MASK
	.align		4
.L_2859:
        /*0018*/ 	.byte	0x03, 0x50
        /*001a*/ 	.short	0x0000


	//----- nvinfo : EIATTR_MAXREG_COUNT
	.align		4
        /*001c*/ 	.byte	0x03, 0x1b
        /*001e*/ 	.short	0x00ff


	//----- nvinfo : EIATTR_NUM_BARRIERS
	.align		4
        /*0020*/ 	.byte	0x02, 0x4c
        /*0022*/ 	.byte	0x01
	.zero		1


	//----- nvinfo : EIATTR_MERCURY_ISA_VERSION
	.align		4
        /*0024*/ 	.byte	0x03, 0x5f
        /*0026*/ 	.short	0x0101


	//----- nvinfo : EIATTR_COOP_GROUP_MASK_REGIDS
	.align		4
        /*0028*/ 	.byte	0x04, 0x29
        /*002a*/ 	.short	(.L_2861 - .L_2860)


	//   ....[0]....
.L_2860:
        /*002c*/ 	.word	0xffffffff


	//   ....[1]....
        /*0030*/ 	.word	0xffffffff


	//   ....[2]....
        /*0034*/ 	.word	0xffffffff


	//   ....[3]....
        /*0038*/ 	.word	0xffffffff


	//   ....[4]....
        /*003c*/ 	.word	0xffffffff


	//   ....[5]....
        /*0040*/ 	.word	0xffffffff


	//   ....[6]....
        /*0044*/ 	.word	0xffffffff


	//   ....[7]....
        /*0048*/ 	.word	0xffffffff


	//   ....[8]....
        /*004c*/ 	.word	0xffffffff


	//   ....[9]....
        /*0050*/ 	.word	0xffffffff


	//   ....[10]....
        /*0054*/ 	.word	0x050000ae


	//   ....[11]....
        /*0058*/ 	.word	0x050000ae


	//   ....[12]....
        /*005c*/ 	.word	0x050000ae


	//   ....[13]....
        /*0060*/ 	.word	0x050000ae


	//   ....[14]....
        /*0064*/ 	.word	0x050000ae


	//   ....[15]....
        /*0068*/ 	.word	0x050000ae


	//   ....[16]....
        /*006c*/ 	.word	0x050000ae


	//   ....[17]....
        /*0070*/ 	.word	0x050000ae


	//   ....[18]....
        /*0074*/ 	.word	0x050000ae


	//   ....[19]....
        /*0078*/ 	.word	0x050000ae


	//----- nvinfo : EIATTR_COOP_GROUP_INSTR_OFFSETS
	.align		4
.L_2861:
        /*007c*/ 	.byte	0x04, 0x28
        /*007e*/ 	.short	(.L_2863 - .L_2862)


	//   ....[0]....
.L_2862:
        /*0080*/ 	.word	0x00001d50


	//   ....[1]....
        /*0084*/ 	.word	0x00001d60


	//   ....[2]....
        /*0088*/ 	.word	0x00001d90


	//   ....[3]....
        /*008c*/ 	.word	0x00001da0


	//   ....[4]....
        /*0090*/ 	.word	0x00001dd0


	//   ....[5]....
        /*0094*/ 	.word	0x00001de0


	//   ....[6]....
        /*0098*/ 	.word	0x00001e10


	//   ....[7]....
        /*009c*/ 	.word	0x00001e20


	//   ....[8]....
        /*00a0*/ 	.word	0x00001e50


	//   ....[9]....
        /*00a4*/ 	.word	0x00001e60


	//   ....[10]....
        /*00a8*/ 	.word	0x00003b80


	//   ....[11]....
        /*00ac*/ 	.word	0x00003bd0


	//   ....[12]....
        /*00b0*/ 	.word	0x00003c40


	//   ....[13]....
        /*00b4*/ 	.word	0x00003ca0


	//   ....[14]....
        /*00b8*/ 	.word	0x00003d10


	//   ....[15]....
        /*00bc*/ 	.word	0x00003d70


	//   ....[16]....
        /*00c0*/ 	.word	0x00003de0


	//   ....[17]....
        /*00c4*/ 	.word	0x00003e40


	//   ....[18]....
        /*00c8*/ 	.word	0x00003eb0


	//   ....[19]....
        /*00cc*/ 	.word	0x00003f10


	//----- nvinfo : EIATTR_EXIT_INSTR_OFFSETS
	.align		4
.L_2863:
        /*00d0*/ 	.byte	0x04, 0x1c
        /*00d2*/ 	.short	(.L_2865 - .L_2864)


	//   ....[0]....
.L_2864:
        /*00d4*/ 	.word	0x00003a90


	//   ....[1]....
        /*00d8*/ 	.word	0x00003b20


	//----- nvinfo : EIATTR_MAX_THREADS
	.align		4
.L_2865:
        /*00dc*/ 	.byte	0x04, 0x05
        /*00de*/ 	.short	(.L_2867 - .L_2866)
.L_2866:
        /*00e0*/ 	.word	0x00000100
        /*00e4*/ 	.word	0x00000001
        /*00e8*/ 	.word	0x00000001


	//----- nvinfo : EIATTR_CRS_STACK_SIZE
	.align		4
.L_2867:
        /*00ec*/ 	.byte	0x04, 0x1e
        /*00ee*/ 	.short	(.L_2869 - .L_2868)
.L_2868:
        /*00f0*/ 	.word	0x00000000


	//----- nvinfo : EIATTR_CBANK_PARAM_SIZE
	.align		4
.L_2869:
        /*00f4*/ 	.byte	0x03, 0x19
        /*00f6*/ 	.short	0x0128


	//----- nvinfo : EIATTR_PARAM_CBANK
	.align		4
        /*00f8*/ 	.byte	0x04, 0x0a
        /*00fa*/ 	.short	(.L_2871 - .L_2870)
	.align		4
.L_2870:
        /*00fc*/ 	.word	index@(.nv.constant0._ZN10layer_norm13ln_bwd_kernelINS_13Kernel_traitsIf13__nv_bfloat16fS2_fjLj8192ELj1ELj1ELj8ELj16ENS_18Kernel_traits_baseILj8192EfS2_fS2_fjLj256EEEEELb1ELb0ELb0ELb0EEEvNS_9BwdParamsE)
        /*0100*/ 	.short	0x0210
        /*0102*/ 	.short	0x0128


	//----- nvinfo : EIATTR_SW_WAR
	.align		4
.L_2871:
        /*0104*/ 	.byte	0x04, 0x36
        /*0106*/ 	.short	(.L_2873 - .L_2872)
.L_2872:
        /*0108*/ 	.word	0x00000008
.L_2873:


//--------------------- .nv.info._ZN10layer_norm13ln_bwd_kernelINS_13Kernel_traitsIf13__nv_bfloat16fS2_fjLj8192ELj1ELj1ELj8ELj16ENS_18Kernel_traits_baseILj8192EfS2_fS2_fjLj256EEEEELb1ELb0ELb0ELb1EEEvNS_9BwdParamsE --------------------------
	.section	.nv.info._ZN10layer_norm13ln_bwd_kernelINS_13Kernel_traitsIf13__nv_bfloat16fS2_fjLj8192ELj1ELj1ELj8ELj16ENS_18Kernel_traits_baseILj8192EfS2_fS2_fjLj256EEEEELb1ELb0ELb0ELb1EEEvNS_9BwdParamsE,"",@"SHT_CUDA_INFO"
	.sectionflags	@""
	.align	4


	//----- nvinfo : EIATTR_CUDA_API_VERSION
	.align		4
        /*0000*/ 	.byte	0x04, 0x37
        /*0002*/ 	.short	(.L_2875 - .L_2874)
.L_2874:
        /*0004*/ 	.word	0x00000082


	//----- nvinfo : EIATTR_KPARAM_INFO
	.align		4
.L_2875:
        /*0008*/ 	.byte	0x04, 0x17
        /*000a*/ 	.short	(.L_2877 - .L_2876)
.L_2876:
        /*000c*/ 	.word	0x00000000
        /*0010*/ 	.short	0x0000
        /*0012*/ 	.short	0x0000
        /*0014*/ 	.byte	0x00, 0xf0, 0xa1, 0x04


	//----- nvinfo : EIATTR_SPARSE_MMA_MASK
	.align		4
.L_2877:
        /*0018*/ 	.byte	0x03, 0x50
        /*001a*/ 	.short	0x0000


	//----- nvinfo : EIATTR_MAXREG_COUNT
	.align		4
        /*001c*/ 	.byte	0x03, 0x1b
        /*001e*/ 	.short	0x00ff


	//----- nvinfo : EIATTR_NUM_BARRIERS
	.align		4
        /*0020*/ 	.byte	0x02, 0x4c
        /*0022*/ 	.byte	0x01
	.zero		1


	//----- nvinfo : EIATTR_MERCURY_ISA_VERSION
	.align		4
        /*0024*/ 	.byte	0x03, 0x5f
        /*0026*/ 	.short	0x0101


	//----- nvinfo : EIATTR_COOP_GROUP_MASK_REGIDS
	.align		4
        /*0028*/ 	.byte	0x04, 0x29
        /*002a*/ 	.short	(.L_2879 - .L_2878)


	//   ....[0]....
.L_2878:
        /*002c*/ 	.word	0xffffffff


	//   ....[1]....
        /*0030*/ 	.word	0xffffffff


	//   ....[2]....
        /*0034*/ 	.word	0xffffffff


	//   ....[3]....
        /*0038*/ 	.word	0xffffffff


	//   ....[4]....
        /*003c*/ 	.word	0xffffffff


	//   ....[5]....
        /*0040*/ 	.word	0xffffffff


	//   ....[6]....
        /*0044*/ 	.word	0xffffffff


	//   ....[7]....
        /*0048*/ 	.word	0xffffffff


	//   ....[8]....
        /*004c*/ 	.word	0xffffffff


	//   ....[9]....
        /*0050*/ 	.word	0xffffffff


	//   ....[10]....
        /*0054*/ 	.word	0x05000054


	//   ....[11]....
        /*0058*/ 	.word	0x05000054


	//   ....[12]....
        /*005c*/ 	.word	0x05000054


	//   ....[13]....
        /*0060*/ 	.word	0x05000054


	//   ....[14]....
        /*0064*/ 	.word	0x05000054


	//   ....[15]....
        /*0068*/ 	.word	0x05000054


	//   ....[16]....
        /*006c*/ 	.word	0x05000054


	//   ....[17]....
        /*0070*/ 	.word	0x05000054


	//   ....[18]....
        /*0074*/ 	.word	0x05000054


	//   ....[19]....
        /*0078*/ 	.word	0x05000054


	//----- nvinfo : EIATTR_COOP_GROUP_INSTR_OFFSETS
	.align		4
.L_2879:
        /*007c*/ 	.byte	0x04, 0x28
        /*007e*/ 	.short	(.L_2881 - .L_2880)


	//   ....[0]....
.L_2880:
        /*0080*/ 	.word	0x00001bd0


	//   ....[1]....
        /*0084*/ 	.word	0x00001be0


	//   ....[2]....
        /*0088*/ 	.word	0x00001c10


	//   ....[3]....
        /*008c*/ 	.word	0x00001c20


	//   ....[4]....
        /*0090*/ 	.word	0x00001c50


	//   ....[5]....
        /*0094*/ 	.word	0x00001c60


	//   ....[6]....
        /*0098*/ 	.word	0x00001c90


	//   ....[7]....
        /*009c*/ 	.word	0x00001ca0


	//   ....[8]....
        /*00a0*/ 	.word	0x00001cd0


	//   ....[9]....
        /*00a4*/ 	.word	0x00001ce0


	//   ....[10]....
        /*00a8*/ 	.word	0x00003b30


	//   ....[11]....
        /*00ac*/ 	.word	0x00003b80


	//   ....[12]....
        /*00b0*/ 	.word	0x00003bf0


	//   ....[13]....
        /*00b4*/ 	.word	0x00003c50


	//   ....[14]....
        /*00b8*/ 	.word	0x00003cc0


	//   ....[15]....
        /*00bc*/ 	.word	0x00003d20


	//   ....[16]....
        /*00c0*/ 	.word	0x00003d90


	//   ....[17]....
        /*00c4*/ 	.word	0x00003df0


	//   ....[18]....
        /*00c8*/ 	.word	0x00003e60


	//   ....[19]....
        /*00cc*/ 	.word	0x00003ec0


	//----- nvinfo : EIATTR_EXIT_INSTR_OFFSETS
	.align		4
.L_2881:
        /*00d0*/ 	.byte	0x04, 0x1c
        /*00d2*/ 	.short	(.L_2883 - .L_2882)


	//   ....[0]....
.L_2882:
        /*00d4*/ 	.word	0x00003ad0


	//----- nvinfo : EIATTR_MAX_THREADS
	.align		4
.L_2883:
        /*00d8*/ 	.byte	0x04, 0x05
        /*00da*/ 	.short	(.L_2885 - .L_2884)
.L_2884:
        /*00dc*/ 	.word	0x00000100
        /*00e0*/ 	.word	0x00000001
        /*00e4*/ 	.word	0x00000001


	//----- nvinfo : EIATTR_CRS_STACK_SIZE
	.align		4
.L_2885:
        /*00e8*/ 	.byte	0x04, 0x1e
        /*00ea*/ 	.short	(.L_2887 - .L_2886)
.L_2886:
        /*00ec*/ 	.word	0x00000000


	//----- nvinfo : EIATTR_CBANK_PARAM_SIZE
	.align		4
.L_2887:
        /*00f0*/ 	.byte	0x03, 0x19
        /*00f2*/ 	.short	0x0128


	//----- nvinfo : EIATTR_PARAM_CBANK
	.align		4
        /*00f4*/ 	.byte	0x04, 0x0a
        /*00f6*/ 	.short	(.L_2889 - .L_2888)
	.align		4
.L_2888:
        /*00f8*/ 	.word	index@(.nv.constant0._ZN10layer_norm13ln_bwd_kernelINS_13Kernel_traitsIf13__nv_bfloat16fS2_fjLj8192ELj1ELj1ELj8ELj16ENS_18Kernel_traits_baseILj8192EfS2_fS2_fjLj256EEEEELb1ELb0ELb0ELb1EEEvNS_9BwdParamsE)
        /*00fc*/ 	.short	0x0210
        /*00fe*/ 	.short	0x0128


	//----- nvinfo : EIATTR_SW_WAR
	.align		4
.L_2889:
        /*0100*/ 	.byte	0x04, 0x36
        /*0102*/ 	.short	(.L_2891 - .L_2890)
.L_2890:
        /*0104*/ 	.word	0x00000008
.L_2891:


//--------------------- .nv.info._ZN10layer_norm22ln_bwd_finalize_kernelINS_22Kernel_traits_finalizeILj8192Ef13__nv_bfloat16fS2_fjLb0ELj1024ELj4ENS_18Kernel_traits_baseILj8192EfS2_fS2_fjLj1024EEEEELb0ELb0EEEvNS_9BwdParamsE --------------------------
	.section	.nv.info._ZN10layer_norm22ln_bwd_finalize_kernelINS_22Kernel_traits_finalizeILj8192Ef13__nv_bfloat16fS2_fjLb0ELj1024ELj4ENS_18Kernel_traits_baseILj8192EfS2_fS2_fjLj1024EEEEELb0ELb0EEEvNS_9BwdParamsE,"",@"SHT_CUDA_INFO"
	.sectionflags	@""
	.align	4


	//----- nvinfo : EIATTR_CUDA_API_VERSION
	.align		4
        /*0000*/ 	.byte	0x04, 0x37
        /*0002*/ 	.short	(.L_2893 - .L_2892)
.L_2892:
        /*0004*/ 	.word	0x00000082


	//----- nvinfo : EIATTR_KPARAM_INFO
	.align		4
.L_2893:
        /*0008*/ 	.byte	0x04, 0x17
        /*000a*/ 	.short	(.L_2895 - .L_2894)
.L_2894:
        /*000c*/ 	.word	0x00000000
        /*0010*/ 	.short	0x0000
        /*0012*/ 	.short	0x0000
        /*0014*/ 	.byte	0x00, 0xf0, 0xa1, 0x04


	//----- nvinfo : EIATTR_SPARSE_MMA_MASK
	.align		4
.L_2895:
        /*0018*/ 	.byte	0x03, 0x50
        /*001a*/ 	.short	0x0000


	//----- nvinfo : EIATTR_MAXREG_COUNT
	.align		4
        /*001c*/ 	.byte	0x03, 0x1b
        /*001e*/ 	.short	0x0040


	//----- nvinfo : EIATTR_NUM_BARRIERS
	.align		4
        /*0020*/ 	.byte	0x02, 0x4c
        /*0022*/ 	.byte	0x01
	.zero		1


	//----- nvinfo : EIATTR_MERCURY_ISA_VERSION
	.align		4
        /*0024*/ 	.byte	0x03, 0x5f
        /*0026*/ 	.short	0x0101


	//----- nvinfo : EIATTR_COOP_GROUP_MASK_REGIDS
	.align		4
        /*0028*/ 	.byte	0x04, 0x29
        /*002a*/ 	.short	(.L_2897 - .L_2896)


	//   ....[0]....
.L_2896:
        /*002c*/ 	.word	0xffffffff


	//   ....[1]....
        /*0030*/ 	.word	0xffffffff


	//   ....[2]....
        /*0034*/ 	.word	0xffffffff


	//   ....[3]....
        /*0038*/ 	.word	0xffffffff


	//   ....[4]....
        /*003c*/ 	.word	0xffffffff


	//   ....[5]....
        /*0040*/ 	.word	0xffffffff


	//   ....[6]....
        /*0044*/ 	.word	0xffffffff


	//   ....[7]....
        /*0048*/ 	.word	0xffffffff


	//   ....[8]....
        /*004c*/ 	.word	0xffffffff


	//   ....[9]....
        /*0050*/ 	.word	0xffffffff


	//   ....[10]....
        /*0054*/ 	.word	0x05000013


	//   ....[11]....
        /*0058*/ 	.word	0x05000013


	//   ....[12]....
        /*005c*/ 	.word	0x05000013


	//   ....[13]....
        /*0060*/ 	.word	0x05000013


	//   ....[14]....
        /*0064*/ 	.word	0x05000013


	//   ....[15]....
        /*0068*/ 	.word	0x05000013


	//   ....[16]....
        /*006c*/ 	.word	0x05000013


	//   ....[17]....
        /*0070*/ 	.word	0x05000013


	//   ....[18]....
        /*0074*/ 	.word	0x05000013


	//   ....[19]....
        /*0078*/ 	.word	0x05000013


	//----- nvinfo : EIATTR_COOP_GROUP_INSTR_OFFSETS
	.align		4
.L_2897:
        /*007c*/ 	.byte	0x04, 0x28
        /*007e*/ 	.short	(.L_2899 - .L_2898)


	//   ....[0]....
.L_2898:
        /*0080*/ 	.word	0x000008e0


	//   ....[1]....
        /*0084*/ 	.word	0x000008f0


	//   ....[2]....
        /*0088*/ 	.word	0x00000920


	//   ....[3]....
        /*008c*/ 	.word	0x00000930


	//   ....[4]....
        /*0090*/ 	.word	0x00000960


	//   ....[5]....
        /*0094*/ 	.word	0x00000970


	//   ....[6]....
        /*0098*/ 	.word	0x000009a0


	//   ....[7]....
        /*009c*/ 	.word	0x000009b0


	//   ....[8]....
        /*00a0*/ 	.word	0x000009e0


	//   ....[9]....
        /*00a4*/ 	.word	0x000009f0


	//   ....[10]....
        /*00a8*/ 	.word	0x00000bf0


	//   ....[11]....
        /*00ac*/ 	.word	0x00000c60


	//   ....[12]....
        /*00b0*/ 	.word	0x00000cd0


	//   ....[13]....
        /*00b4*/ 	.word	0x00000d40


	//   ....[14]....
        /*00b8*/ 	.word	0x00000db0


	//   ....[15]....
        /*00bc*/ 	.word	0x00000e10


	//   ....[16]....
        /*00c0*/ 	.word	0x00000e80


	//   ....[17]....
        /*00c4*/ 	.word	0x00000ef0


	//   ....[18]....
        /*00c8*/ 	.word	0x00000f60


	//   ....[19]....
        /*00cc*/ 	.word	0x00000fd0


	//----- nvinfo : EIATTR_EXIT_INSTR_OFFSETS
	.align		4
.L_2899:
        /*00d0*/ 	.byte	0x04, 0x1c
        /*00d2*/ 	.short	(.L_2901 - .L_2900)


	//   ....[0]....
.L_2900:
        /*00d4*/ 	.word	0x00000070


	//   ....[1]....
        /*00d8*/ 	.word	0x00000b90


	//----- nvinfo : EIATTR_MAX_THREADS
	.align		4
.L_2901:
        /*00dc*/ 	.byte	0x04, 0x05
        /*00de*/ 	.short	(.L_2903 - .L_2902)
.L_2902:
        /*00e0*/ 	.word	0x00000400
        /*00e4*/ 	.word	0x00000001
        /*00e8*/ 	.word	0x00000001


	//----- nvinfo : EIATTR_CRS_STACK_SIZE
	.align		4
.L_2903:
        /*00ec*/ 	.byte	0x04, 0x1e
        /*00ee*/ 	.short	(.L_2905 - .L_2904)
.L_2904:
        /*00f0*/ 	.word	0x00000000


	//----- nvinfo : EIATTR_CBANK_PARAM_SIZE
	.align		4
.L_2905:
        /*00f4*/ 	.byte	0x03, 0x19
        /*00f6*/ 	.short	0x0128


	//----- nvinfo : EIATTR_PARAM_CBANK
	.align		4
        /*00f8*/ 	.byte	0x04, 0x0a
        /*00fa*/ 	.short	(.L_2907 - .L_2906)
	.align		4
.L_2906:
        /*00fc*/ 	.word	index@(.nv.constant0._ZN10layer_norm22ln_bwd_finalize_kernelINS_22Kernel_traits_finalizeILj8192Ef13__nv_bfloat16fS2_fjLb0ELj1024ELj4ENS_18Kernel_traits_baseILj8192EfS2_fS2_fjLj1024EEEEELb0ELb0EEEvNS_9BwdParamsE)
        /*0100*/ 	.short	0x0210
        /*0102*/ 	.short	0x0128


	//----- nvinfo : EIATTR_SW_WAR
	.align		4
.L_2907:
        /*0104*/ 	.byte	0x04, 0x36
        /*0106*/ 	.short	(.L_2909 - .L_2908)
.L_2908:
        /*0108*/ 	.word	0x00000008
.L_2909:


//--------------------- .nv.info._ZN10layer_norm13ln_bwd_kernelINS_13Kernel_traitsIf13__nv_bfloat16fS2_fjLj8192ELj1ELj1ELj8ELj16ENS_18Kernel_traits_baseILj8192EfS2_fS2_fjLj256EEEEELb1ELb0ELb1ELb0EEEvNS_9BwdParamsE --------------------------
	.section	.nv.info._ZN10layer_norm13ln_bwd_kernelINS_13Kernel_traitsIf13__nv_bfloat16fS2_fjLj8192ELj1ELj1ELj8ELj16ENS_18Kernel_traits_baseILj8192EfS2_fS2_fjLj256EEEEELb1ELb0ELb1ELb0EEEvNS_9BwdParamsE,"",@"SHT_CUDA_INFO"
	.sectionflags	@""
	.align	4


	//----- nvinfo : EIATTR_CUDA_API_VERSION
	.align		4
        /*0000*/ 	.byte	0x04, 0x37
        /*0002*/ 	.short	(.L_2911 - .L_2910)
.L_2910:
        /*0004*/ 	.word	0x00000082


	//----- nvinfo : EIATTR_KPARAM_INFO
	.align		4
.L_2911:
        /*0008*/ 	.byte	0x04, 0x17
        /*000a*/ 	.short	(.L_2913 - .L_2912)
.L_2912:
        /*000c*/ 	.word	0x00000000
        /*0010*/ 	.short	0x0000
        /*0012*/ 	.short	0x0000
        /*0014*/ 	.byte	0x00, 0xf0, 0xa1, 0x04


	//----- nvinfo : EIATTR_SPARSE_MMA_MASK
	.align		4
.L_2913:
        /*0018*/ 	.byte	0x03, 0x50
        /*001a*/ 	.short	0x0000


	//----- nvinfo : EIATTR_MAXREG_COUNT
	.align		4
        /*001c*/ 	.byte	0x03, 0x1b
        /*001e*/ 	.short	0x00ff


	//----- nvinfo : EIATTR_NUM_BARRIERS
	.align		4
        /*0020*/ 	.byte	0x02, 0x4c
        /*0022*/ 	.byte	0x01
	.zero		1


	//----- nvinfo : EIATTR_MERCURY_ISA_VERSION
	.align		4
        /*0024*/ 	.byte	0x03, 0x5f
        /*0026*/ 	.short	0x0101


	//----- nvinfo : EIATTR_COOP_GROUP_MASK_REGIDS
	.align		4
        /*0028*/ 	.byte	0x04, 0x29
        /*002a*/ 	.short	(.L_2915 - .L_2914)


	//   ....[0]....
.L_2914:
        /*002c*/ 	.word	0xffffffff


	//   ....[1]....
        /*0030*/ 	.word	0xffffffff


	//   ....[2]....
        /*0034*/ 	.word	0xffffffff


	//   ....[3]....
        /*0038*/ 	.word	0xffffffff


	//   ....[4]....
        /*003c*/ 	.word	0xffffffff


	//   ....[5]....
        /*0040*/ 	.word	0xffffffff


	//   ....[6]....
        /*0044*/ 	.word	0xffffffff


	//   ....[7]....
        /*0048*/ 	.word	0xffffffff


	//   ....[8]....
        /*004c*/ 	.word	0xffffffff


	//   ....[9]....
        /*0050*/ 	.word	0xffffffff


	//   ....[10]....
        /*0054*/ 	.word	0x050000ae


	//   ....[11]....
        /*0058*/ 	.word	0x050000ae


	//   ....[12]....
        /*005c*/ 	.word	0x050000ae


	//   ....[13]....
        /*0060*/ 	.word	0x050000ae


	//   ....[14]....
        /*0064*/ 	.word	0x050000ae


	//   ....[15]....
        /*0068*/ 	.word	0x050000ae


	//   ....[16]....
        /*006c*/ 	.word	0x050000ae


	//   ....[17]....
        /*0070*/ 	.word	0x050000ae


	//   ....[18]....
        /*0074*/ 	.word	0x050000ae


	//   ....[19]....
        /*0078*/ 	.word	0x050000ae


	//----- nvinfo : EIATTR_COOP_GROUP_INSTR_OFFSETS
	.align		4
.L_2915:
        /*007c*/ 	.byte	0x04, 0x28
        /*007e*/ 	.short	(.L_2917 - .L_2916)


	//   ....[0]....
.L_2916:
        /*0080*/ 	.word	0x00002180


	//   ....[1]....
        /*0084*/ 	.word	0x00002190


	//   ....[2]....
        /*0088*/ 	.word	0x000021c0


	//   ....[3]....
        /*008c*/ 	.word	0x000021d0


	//   ....[4]....
        /*0090*/ 	.word	0x00002200


	//   ....[5]....
        /*0094*/ 	.word	0x00002210


	//   ....[6]....
        /*0098*/ 	.word	0x00002240


	//   ....[7]....
        /*009c*/ 	.word	0x00002250


	//   ....[8]....
        /*00a0*/ 	.word	0x00002280


	//   ....[9]....
        /*00a4*/ 	.word	0x00002290


	//   ....[10]....
        /*00a8*/ 	.word	0x00005600


	//   ....[11]....
        /*00ac*/ 	.word	0x00005650


	//   ....[12]....
        /*00b0*/ 	.word	0x000056c0


	//   ....[13]....
        /*00b4*/ 	.word	0x00005720


	//   ....[14]....
        /*00b8*/ 	.word	0x00005790


	//   ....[15]....
        /*00bc*/ 	.word	0x000057f0


	//   ....[16]....
        /*00c0*/ 	.word	0x00005860


	//   ....[17]....
        /*00c4*/ 	.word	0x000058c0


	//   ....[18]....
        /*00c8*/ 	.word	0x00005930


	//   ....[19]....
        /*00cc*/ 	.word	0x00005990


	//----- nvinfo : EIATTR_EXIT_INSTR_OFFSETS
	.align		4
.L_2917:
        /*00d0*/ 	.byte	0x04, 0x1c
        /*00d2*/ 	.short	(.L_2919 - .L_2918)


	//   ....[0]....
.L_2918:
        /*00d4*/ 	.word	0x00005510


	//   ....[1]....
        /*00d8*/ 	.word	0x000055a0


	//----- nvinfo : EIATTR_MAX_THREADS
	.align		4
.L_2919:
        /*00dc*/ 	.byte	0x04, 0x05
        /*00de*/ 	.short	(.L_2921 - .L_2920)
.L_2920:
        /*00e0*/ 	.word	0x00000100
        /*00e4*/ 	.word	0x00000001
        /*00e8*/ 	.word	0x00000001


	//----- nvinfo : EIATTR_CRS_STACK_SIZE
	.align		4
.L_2921:
        /*00ec*/ 	.byte	0x04, 0x1e
        /*00ee*/ 	.short	(.L_2923 - .L_2922)
.L_2922:
        /*00f0*/ 	.word	0x00000000


	//----- nvinfo : EIATTR_CBANK_PARAM_SIZE
	.align		4
.L_2923:
        /*00f4*/ 	.byte	0x03, 0x19
        /*00f6*/ 	.short	0x0128


	//----- nvinfo : EIATTR_PARAM_CBANK
	.align		4
        /*00f8*/ 	.byte	0x04, 0x0a
        /*00fa*/ 	.short	(.L_2925 - .L_2924)
	.align		4
.L_2924:
        /*00fc*/ 	.word	index@(.nv.constant0._ZN10layer_norm13ln_bwd_kernelINS_13Kernel_traitsIf13__nv_bfloat16fS2_fjLj8192ELj1ELj1ELj8ELj16ENS_18Kernel_traits_baseILj8192EfS2_fS2_fjLj256EEEEELb1ELb0ELb1ELb0EEEvNS_9BwdParamsE)
        /*0100*/ 	.short	0x0210
        /*0102*/ 	.short	0x0128


	//----- nvinfo : EIATTR_SW_WAR
	.align		4
.L_2925:
        /*0104*/ 	.byte	0x04, 0x36
        /*0106*/ 	.short	(.L_2927 - .L_2926)
.L_2926:
        /*0108*/ 	.word	0x00000008
.L_2927:


//--------------------- .nv.info._ZN10layer_norm22ln_bwd_finalize_kernelINS_22Kernel_traits_finalizeILj8192Ef13__nv_bfloat16fS2_fjLb0ELj1024ELj4ENS_18Kernel_traits_baseILj8192EfS2_fS2_fjLj1024EEEEELb0ELb1EEEvNS_9BwdParamsE --------------------------
	.section	.nv.info._ZN10layer_norm22ln_bwd_finalize_kernelINS_22Kernel_traits_finalizeILj8192Ef13__nv_bfloat16fS2_fjLb0ELj1024ELj4ENS_18Kernel_traits_baseILj8192EfS2_fS2_fjLj1024EEEEELb0ELb1EEEvNS_9BwdParamsE,"",@"SHT_CUDA_INFO"
	.sectionflags	@""
	.align	4


	//----- nvinfo : EIATTR_CUDA_API_VERSION
	.align		4
        /*0000*/ 	.byte	0x04, 0x37
        /*0002*/ 	.short	(.L_2929 - .L_2928)
.L_2928:
        /*0004*/ 	.word	0x00000082


	//----- nvinfo : EIATTR_KPARAM_INFO
	.align		4
.L_2929:
        /*0008*/ 	.byte	0x04, 0x17
        /*000a*/ 	.short	(.L_2931 - .L_2930)
.L_2930:
        /*000c*/ 	.word	0x00000000
        /*0010*/ 	.short	0x0000
        /*0012*/ 	.short	0x0000
        /*0014*/ 	.byte	0x00, 0xf0, 0xa1, 0x04


	//----- nvinfo : EIATTR_SPARSE_MMA_MASK
	.align		4
.L_2931:
        /*0018*/ 	.byte	0x03, 0x50
        /*001a*/ 	.short	0x0000


	//----- nvinfo : EIATTR_MAXREG_COUNT
	.align		4
        /*001c*/ 	.byte	0x03, 0x1b
        /*001e*/ 	.short	0x0040


	//----- nvinfo : EIATTR_NUM_BARRIERS
	.align		4
        /*0020*/ 	.byte	0x02, 0x4c
        /*0022*/ 	.byte	0x01
	.zero		1


	//----- nvinfo : EIATTR_MERCURY_ISA_VERSION
	.align		4
        /*0024*/ 	.byte	0x03, 0x5f
        /*0026*/ 	.short	0x0101


	//----- nvinfo : EIATTR_COOP_GROUP_MASK_REGIDS
	.align		4
        /*0028*/ 	.byte	0x04, 0x29
        /*002a*/ 	.short	(.L_2933 - .L_2932)


	//   ....[0]....
.L_2932:
        /*002c*/ 	.word	0xffffffff


	//   ....[1]....
        /*0030*/ 	.word	0xffffffff


	//   ....[2]....
        /*0034*/ 	.word	0xffffffff


	//   ....[3]....
        /*0038*/ 	.word	0xffffffff


	//   ....[4]....
        /*003c*/ 	.word	0xffffffff


	//   ....[5]....
        /*0040*/ 	.word	0xffffffff


	//   ....[6]....
        /*0044*/ 	.word	0xffffffff


	//   ....[7]....
        /*0048*/ 	.word	0xffffffff


	//   ....[8]....
        /*004c*/ 	.word	0xffffffff


	//   ....[9]....
        /*0050*/ 	.word	0xffffffff


	//   ....[10]....
        /*0054*/ 	.word	0x05000011


	//   ....[11]....
        /*0058*/ 	.word	0x05000011


	//   ....[12]....
        /*005c*/ 	.word	0x05000011


	//   ....[13]....
        /*0060*/ 	.word	0x05000011


	//   ....[14]....
        /*0064*/ 	.word	0x05000011


	//   ....[15]....
        /*0068*/ 	.word	0x05000011


	//   ....[16]....
        /*006c*/ 	.word	0x05000011


	//   ....[17]....
        /*0070*/ 	.word	0x05000011


	//   ....[18]....
        /*0074*/ 	.word	0x05000011


	//   ....[19]....
        /*0078*/ 	.word	0x05000011


	//----- nvinfo : EIATTR_COOP_GROUP_INSTR_OFFSETS
	.align		4
.L_2933:
        /*007c*/ 	.byte	0x04, 0x28
        /*007e*/ 	.short	(.L_2935 - .L_2934)


	//   ....[0]....
.L_2934:
        /*0080*/ 	.word	0x000008e0


	//   ....[1]....
        /*0084*/ 	.word	0x000008f0


	//   ....[2]....
        /*0088*/ 	.word	0x00000920


	//   ....[3]....
        /*008c*/ 	.word	0x00000930


	//   ....[4]....
        /*0090*/ 	.word	0x00000960


	//   ....[5]....
        /*0094*/ 	.word	0x00000970


	//   ....[6]....
        /*0098*/ 	.word	0x000009a0


	//   ....[7]....
        /*009c*/ 	.word	0x000009b0


	//   ....[8]....
        /*00a0*/ 	.word	0x000009e0


	//   ....[9]....
        /*00a4*/ 	.word	0x000009f0


	//   ....[10]....
        /*00a8*/ 	.word	0x00000ba0


	//   ....[11]....
        /*00ac*/ 	.word	0x00000c10


	//   ....[12]....
        /*00b0*/ 	.word	0x00000c80


	//   ....[13]....
        /*00b4*/ 	.word	0x00000cf0


	//   ....[14]....
        /*00b8*/ 	.word	0x00000d60


	//   ....[15]....
        /*00bc*/ 	.word	0x00000dc0


	//   ....[16]....
        /*00c0*/ 	.word	0x00000e30


	//   ....[17]....
        /*00c4*/ 	.word	0x00000ea0


	//   ....[18]....
        /*00c8*/ 	.word	0x00000f10


	//   ....[19]....
        /*00cc*/ 	.word	0x00000f80


	//----- nvinfo : EIATTR_EXIT_INSTR_OFFSETS
	.align		4
.L_2935:
        /*00d0*/ 	.byte	0x04, 0x1c
        /*00d2*/ 	.short	(.L_2937 - .L_2936)


	//   ....[0]....
.L_2936:
        /*00d4*/ 	.word	0x00000070


	//   ....[1]....
        /*00d8*/ 	.word	0x00000b40


	//----- nvinfo : EIATTR_MAX_THREADS
	.align		4
.L_2937:
        /*00dc*/ 	.byte	0x04, 0x05
        /*00de*/ 	.short	(.L_2939 - .L_2938)
.L_2938:
        /*00e0*/ 	.word	0x00000400
        /*00e4*/ 	.word	0x00000001
        /*00e8*/ 	.word	0x00000001


	//----- nvinfo : EIATTR_CRS_STACK_SIZE
	.align		4
.L_2939:
        /*00ec*/ 	.byte	0x04, 0x1e
        /*00ee*/ 	.short	(.L_2941 - .L_2940)
.L_2940:
        /*00f0*/ 	.word	0x00000000


	//----- nvinfo : EIATTR_CBANK_PARAM_SIZE
	.align		4
.L_2941:
        /*00f4*/ 	.byte	0x03, 0x19
        /*00f6*/ 	.short	0x0128


	//----- nvinfo : EIATTR_PARAM_CBANK
	.align		4
        /*00f8*/ 	.byte	0x04, 0x0a
        /*00fa*/ 	.short	(.L_2943 - .L_2942)
	.align		4
.L_2942:
        /*00fc*/ 	.word	index@(.nv.constant0._ZN10layer_norm22ln_bwd_finalize_kernelINS_22Kernel_traits_finalizeILj8192Ef13__nv_bfloat16fS2_fjLb0ELj1024ELj4ENS_18Kernel_traits_baseILj8192EfS2_fS2_fjLj1024EEEEELb0ELb1EEEvNS_9BwdParamsE)
        /*0100*/ 	.short	0x0210
        /*0102*/ 	.short	0x0128


	//----- nvinfo : EIATTR_SW_WAR
	.align		4
.L_2943:
        /*0104*/ 	.byte	0x04, 0x36
        /*0106*/ 	.short	(.L_2945 - .L_2944)
.L_2944:
        /*0108*/ 	.word	0x00000008
.L_2945:


//--------------------- .nv.info._ZN10layer_norm13ln_bwd_kernelINS_13Kernel_traitsIf13__nv_bfloat16fS2_fjLj8192ELj1ELj1ELj8ELj16ENS_18Kernel_traits_baseILj8192EfS2_fS2_fjLj256EEEEELb1ELb0ELb1ELb1EEEvNS_9BwdParamsE --------------------------
	.section	.nv.info._ZN10layer_norm13ln_bwd_kernelINS_13Kernel_traitsIf13__nv_bfloat16fS2_fjLj8192ELj1ELj1ELj8ELj16ENS_18Kernel_traits_baseILj8192EfS2_fS2_fjLj256EEEEELb1ELb0ELb1ELb1EEEvNS_9BwdParamsE,"",@"SHT_CUDA_INFO"
	.sectionflags	@""
	.align	4


	//----- nvinfo : EIATTR_CUDA_API_VERSION
	.align		4
        /*0000*/ 	.byte	0x04, 0x37
        /*0002*/ 	.short	(.L_2947 - .L_2946)
.L_2946:
        /*0004*/ 	.word	0x00000082


	//----- nvinfo : EIATTR_KPARAM_INFO
	.align		4
.L_2947:
        /*0008*/ 	.byte	0x04, 0x17
        /*000a*/ 	.short	(.L_2949 - .L_2948)
.L_2948:
        /*000c*/ 	.word	0x00000000
        /*0010*/ 	.short	0x0000
        /*0012*/ 	.short	0x0000
        /*0014*/ 	.byte	0x00, 0xf0, 0xa1, 0x04


	//----- nvinfo : EIATTR_SPARSE_MMA_MASK
	.align		4
.L_2949:
        /*0018*/ 	.byte	0x03, 0x50
        /*001a*/ 	.short	0x0000


	//----- nvinfo : EIATTR_MAXREG_COUNT
	.align		4
        /*001c*/ 	.byte	0x03, 0x1b
        /*001e*/ 	.short	0x00ff


	//----- nvinfo : EIATTR_NUM_BARRIERS
	.align		4
        /*0020*/ 	.byte	0x02, 0x4c
        /*0022*/ 	.byte	0x01
	.zero		1


	//----- nvinfo : EIATTR_MERCURY_ISA_VERSION
	.align		4
        /*0024*/ 	.byte	0x03, 0x5f
        /*0026*/ 	.short	0x0101


	//----- nvinfo : EIATTR_COOP_GROUP_MASK_REGIDS
	.align		4
        /*0028*/ 	.byte	0x04, 0x29
        /*002a*/ 	.short	(.L_2951 - .L_2950)


	//   ....[0]....
.L_2950:
        /*002c*/ 	.word	0xffffffff


	//   ....[1]....
        /*0030*/ 	.word	0xffffffff


	//   ....[2]....
        /*0034*/ 	.word	0xffffffff


	//   ....[3]....
        /*0038*/ 	.word	0xffffffff


	//   ....[4]....
        /*003c*/ 	.word	0xffffffff


	//   ....[5]....
        /*0040*/ 	.word	0xffffffff


	//   ....[6]....
        /*0044*/ 	.word	0xffffffff


	//   ....[7]....
        /*0048*/ 	.word	0xffffffff


	//   ....[8]....
        /*004c*/ 	.word	0xffffffff


	//   ....[9]....
        /*0050*/ 	.word	0xffffffff


	//   ....[10]....
        /*0054*/ 	.word	0x050000ae


	//   ....[11]....
        /*0058*/ 	.word	0x050000ae


	//   ....[12]....
        /*005c*/ 	.word	0x050000ae


	//   ....[13]....
        /*0060*/ 	.word	0x050000ae


	//   ....[14]....
        /*0064*/ 	.word	0x050000ae


	//   ....[15]....
        /*0068*/ 	.word	0x050000ae


	//   ....[16]....
        /*006c*/ 	.word	0x050000ae


	//   ....[17]....
        /*0070*/ 	.word	0x050000ae


	//   ....[18]....
        /*0074*/ 	.word	0x050000ae


	//   ....[19]....
        /*0078*/ 	.word	0x050000ae


	//----- nvinfo : EIATTR_COOP_GROUP_INSTR_OFFSETS
	.align		4
.L_2951:
        /*007c*/ 	.byte	0x04, 0x28
        /*007e*/ 	.short	(.L_2953 - .L_2952)


	//   ....[0]....
.L_2952:
        /*0080*/ 	.word	0x00001fc0


	//   ....[1]....
        /*0084*/ 	.word	0x00001fd0


	//   ....[2]....
        /*0088*/ 	.word	0x00002000


	//   ....[3]....
        /*008c*/ 	.word	0x00002010


	//   ....[4]....
        /*0090*/ 	.word	0x00002040


	//   ....[5]....
        /*0094*/ 	.word	0x00002050


	//   ....[6]....
        /*0098*/ 	.word	0x00002080


	//   ....[7]....
        /*009c*/ 	.word	0x00002090


	//   ....[8]....
        /*00a0*/ 	.word	0x000020c0


	//   ....[9]....
        /*00a4*/ 	.word	0x000020d0


	//   ....[10]....
        /*00a8*/ 	.word	0x00004fe0


	//   ....[11]....
        /*00ac*/ 	.word	0x00005030


	//   ....[12]....
        /*00b0*/ 	.word	0x000050a0


	//   ....[13]....
        /*00b4*/ 	.word	0x00005100


	//   ....[14]....
        /*00b8*/ 	.word	0x00005170


	//   ....[15]....
        /*00bc*/ 	.word	0x000051d0


	//   ....[16]....
        /*00c0*/ 	.word	0x00005240


	//   ....[17]....
        /*00c4*/ 	.word	0x000052a0


	//   ....[18]....
        /*00c8*/ 	.word	0x00005310


	//   ....[19]....
        /*00cc*/ 	.word	0x00005370


	//----- nvinfo : EIATTR_EXIT_INSTR_OFFSETS
	.align		4
.L_2953:
        /*00d0*/ 	.byte	0x04, 0x1c
        /*00d2*/ 	.short	(.L_2955 - .L_2954)


	//   ....[0]....
.L_2954:
        /*00d4*/ 	.word	0x00004f80


	//----- nvinfo : EIATTR_MAX_THREADS
	.align		4
.L_2955:
        /*00d8*/ 	.byte	0x04, 0x05
        /*00da*/ 	.short	(.L_2957 - .L_2956)
.L_2956:
        /*00dc*/ 	.word	0x00000100
        /*00e0*/ 	.word	0x00000001
        /*00e4*/ 	.word	0x00000001


	//----- nvinfo : EIATTR_CRS_STACK_SIZE
	.align		4
.L_2957:
        /*00e8*/ 	.byte	0x04, 0x1e
        /*00ea*/ 	.short	(.L_2959 - .L_2958)
.L_2958:
        /*00ec*/ 	.word	0x00000000


	//----- nvinfo : EIATTR_CBANK_PARAM_SIZE
	.align		4
.L_2959:
        /*00f0*/ 	.byte	0x03, 0x19
        /*00f2*/ 	.short	0x0128


	//----- nvinfo : EIATTR_PARAM_CBANK
	.align		4
        /*00f4*/ 	.byte	0x04, 0x0a
        /*00f6*/ 	.short	(.L_2961 - .L_2960)
	.align		4
.L_2960:
        /*00f8*/ 	.word	index@(.nv.constant0._ZN10layer_norm13ln_bwd_kernelINS_13Kernel_traitsIf13__nv_bfloat16fS2_fjLj8192ELj1ELj1ELj8ELj16ENS_18Kernel_traits_baseILj8192EfS2_fS2_fjLj256EEEEELb1ELb0ELb1ELb1EEEvNS_9BwdParamsE)
        /*00fc*/ 	.short	0x0210
        /*00fe*/ 	.short	0x0128


	//----- nvinfo : EIATTR_SW_WAR
	.align		4
.L_2961:
        /*0100*/ 	.byte	0x04, 0x36
        /*0102*/ 	.short	(.L_2963 - .L_2962)
.L_2962:
        /*0104*/ 	.word	0x00000008
.L_2963:


//--------------------- .nv.info._ZN10layer_norm13ln_bwd_kernelINS_13Kernel_traitsIf13__nv_bfloat16fS2_fjLj8192ELj1ELj1ELj8ELj16ENS_18Kernel_traits_baseILj8192EfS2_fS2_fjLj256EEEEELb1ELb1ELb0ELb0EEEvNS_9BwdParamsE --------------------------
	.section	.nv.info._ZN10layer_norm13ln_bwd_kernelINS_13Kernel_traitsIf13__nv_bfloat16fS2_fjLj8192ELj1ELj1ELj8ELj16ENS_18Kernel_traits_baseILj8192EfS2_fS2_fjLj256EEEEELb1ELb1ELb0ELb0EEEvNS_9BwdParamsE,"",@"SHT_CUDA_INFO"
	.sectionflags	@""
	.align	4


	//----- nvinfo : EIATTR_CUDA_API_VERSION
	.align		4
        /*0000*/ 	.byte	0x04, 0x37
        /*0002*/ 	.short	(.L_2965 - .L_2964)
.L_2964:
        /*0004*/ 	.word	0x00000082


	//----- nvinfo : EIATTR_KPARAM_INFO
	.align		4
.L_2965:
        /*0008*/ 	.byte	0x04, 0x17
        /*000a*/ 	.short	(.L_2967 - .L_2966)
.L_2966:
        /*000c*/ 	.word	0x00000000
        /*0010*/ 	.short	0x0000
        /*0012*/ 	.short	0x0000
        /*0014*/ 	.byte	0x00, 0xf0, 0xa1, 0x04


	//----- nvinfo : EIATTR_SPARSE_MMA_MASK
	.align		4
.L_2967:
        /*0018*/ 	.byte	0x03, 0x50
        /*001a*/ 	.short	0x0000


	//----- nvinfo : EIATTR_MAXREG_COUNT
	.align		4
        /*001c*/ 	.byte	0x03, 0x1b
        /*001e*/ 	.short	0x00ff


	//----- nvinfo : EIATTR_NUM_BARRIERS
	.align		4
        /*0020*/ 	.byte	0x02, 0x4c
        /*0022*/ 	.byte	0x01
	.zero		1


	//----- nvinfo : EIATTR_ANNOTATIONS
	.align		4
        /*0024*/ 	.byte	0x04, 0x55
        /*0026*/ 	.short	(.L_2969 - .L_2968)


	//   ....[0]....
.L_2968:
        /* <DEDUP_REMOVED lines=47> */


	//----- nvinfo : EIATTR_MERCURY_ISA_VERSION
	.align		4
.L_2969:
        /*0300*/ 	.byte	0x03, 0x5f
        /*0302*/ 	.short	0x0101


	//----- nvinfo : EIATTR_COOP_GROUP_MASK_REGIDS
	.align		4
        /*0304*/ 	.byte	0x04, 0x29
        /*0306*/ 	.short	(.L_2971 - .L_2970)


	//   ....[0]....
.L_2970:
        /*0308*/ 	.word	0xffffffff


	//   ....[1]....
        /*030c*/ 	.word	0xffffffff


	//   ....[2]....
        /*0310*/ 	.word	0xffffffff


	//   ....[3]....
        /*0314*/ 	.word	0xffffffff


	//   ....[4]....
        /*0318*/ 	.word	0xffffffff


	//   ....[5]....
        /*031c*/ 	.word	0xffffffff


	//   ....[6]....
        /*0320*/ 	.word	0xffffffff


	//   ....[7]....
        /*0324*/ 	.word	0xffffffff


	//   ....[8]....
        /*0328*/ 	.word	0xffffffff


	//   ....[9]....
        /*032c*/ 	.word	0xffffffff


	//   ....[10]....
        /*0330*/ 	.word	0x050000bb


	//   ....[11]....
        /*0334*/ 	.word	0x050000bb


	//   ....[12]....
        /*0338*/ 	.word	0x050000bb


	//   ....[13]....
        /*033c*/ 	.word	0x050000bb


	//   ....[14]....
        /*0340*/ 	.word	0x050000bb


	//   ....[15]....
        /*0344*/ 	.word	0x050000bb


	//   ....[16]....
        /*0348*/ 	.word	0x050000bb


	//   ....[17]....
        /*034c*/ 	.word	0x050000bb


	//   ....[18]....
        /*0350*/ 	.word	0x050000bb


	//   ....[19]....
        /*0354*/ 	.word	0x050000bb


	//----- nvinfo : EIATTR_COOP_GROUP_INSTR_OFFSETS
	.align		4
.L_2971:
        /*0358*/ 	.byte	0x04, 0x28
        /*035a*/ 	.short	(.L_2973 - .L_2972)


	//   ....[0]....
.L_2972:
        /*035c*/ 	.word	0x00002450


	//   ....[1]....
        /*0360*/ 	.word	0x00002470


	//   ....[2]....
        /*0364*/ 	.word	0x00002490


	//   ....[3]....
        /*0368*/ 	.word	0x000024b0


	//   ....[4]....
        /*036c*/ 	.word	0x000024d0


	//   ....[5]....
        /*0370*/ 	.word	0x000024f0


	//   ....[6]....
        /*0374*/ 	.word	0x00002510


	//   ....[7]....
        /*0378*/ 	.word	0x00002530


	//   ....[8]....
        /*037c*/ 	.word	0x00002550


	//   ....[9]....
        /*0380*/ 	.word	0x00002560


	//   ....[10]....
        /*0384*/ 	.word	0x00005270


	//   ....[11]....
        /*0388*/ 	.word	0x000052e0


	//   ....[12]....
        /*038c*/ 	.word	0x00005350


	//   ....[13]....
        /*0390*/ 	.word	0x000053c0


	//   ....[14]....
        /*0394*/ 	.word	0x00005430


	//   ....[15]....
        /*0398*/ 	.word	0x000054a0


	//   ....[16]....
        /*039c*/ 	.word	0x00005510


	//   ....[17]....
        /*03a0*/ 	.word	0x00005580


	//   ....[18]....
        /*03a4*/ 	.word	0x000055f0


	//   ....[19]....
        /*03a8*/ 	.word	0x00005640


	//----- nvinfo : EIATTR_EXIT_INSTR_OFFSETS
	.align		4
.L_2973:
        /*03ac*/ 	.byte	0x04, 0x1c
        /*03ae*/ 	.short	(.L_2975 - .L_2974)


	//   ....[0]....
.L_2974:
        /*03b0*/ 	.word	0x00005140


	//   ....[1]....
        /*03b4*/ 	.word	0x00005210


	//----- nvinfo : EIATTR_MAX_THREADS
	.align		4
.L_2975:
        /*03b8*/ 	.byte	0x04, 0x05
        /*03ba*/ 	.short	(.L_2977 - .L_2976)
.L_2976:
        /*03bc*/ 	.word	0x00000100
        /*03c0*/ 	.word	0x00000001
        /*03c4*/ 	.word	0x00000001


	//----- nvinfo : EIATTR_CRS_STACK_SIZE
	.align		4
.L_2977:
        /*03c8*/ 	.byte	0x04, 0x1e
        /*03ca*/ 	.short	(.L_2979 - .L_2978)
.L_2978:
        /*03cc*/ 	.word	0x00000000


	//----- nvinfo : EIATTR_CBANK_PARAM_SIZE
	.align		4
.L_2979:
        /*03d0*/ 	.byte	0x03, 0x19
        /*03d2*/ 	.short	0x0128


	//----- nvinfo : EIATTR_PARAM_CBANK
	.align		4
        /*03d4*/ 	.byte	0x04, 0x0a
        /*03d6*/ 	.short	(.L_2981 - .L_2980)
	.align		4
.L_2980:
        /*03d8*/ 	.word	index@(.nv.constant0._ZN10layer_norm13ln_bwd_kernelINS_13Kernel_traitsIf13__nv_bfloat16fS2_fjLj8192ELj1ELj1ELj8ELj16ENS_18Kernel_traits_baseILj8192EfS2_fS2_fjLj256EEEEELb1ELb1ELb0ELb0EEEvNS_9BwdParamsE)
        /*03dc*/ 	.short	0x0210
        /*03de*/ 	.short	0x0128


	//----- nvinfo : EIATTR_SW_WAR
	.align		4
.L_2981:
        /*03e0*/ 	.byte	0x04, 0x36
        /*03e2*/ 	.short	(.L_2983 - .L_2982)
.L_2982:
        /*03e4*/ 	.word	0x00000008
.L_2983:


//--------------------- .nv.info._ZN10layer_norm13ln_bwd_kernelINS_13Kernel_traitsIf13__nv_bfloat16fS2_fjLj8192ELj1ELj1ELj8ELj16ENS_18Kernel_traits_baseILj8192EfS2_fS2_fjLj256EEEEELb1ELb1ELb0ELb1EEEvNS_9BwdParamsE --------------------------
	.section	.nv.info._ZN10layer_norm13ln_bwd_kernelINS_13Kernel_traitsIf13__nv_bfloat16fS2_fjLj8192ELj1ELj1ELj8ELj16ENS_18Kernel_traits_baseILj8192EfS2_fS2_fjLj256EEEEELb1ELb1ELb0ELb1EEEvNS_9BwdParamsE,"",@"SHT_CUDA_INFO"
	.sectionflags	@""
	.align	4


	//----- nvinfo : EIATTR_CUDA_API_VERSION
	.align		4
        /*0000*/ 	.byte	0x04, 0x37
        /*0002*/ 	.short	(.L_2985 - .L_2984)
.L_2984:
        /*0004*/ 	.word	0x00000082


	//----- nvinfo : EIATTR_KPARAM_INFO
	.align		4
.L_2985:
        /*0008*/ 	.byte	0x04, 0x17
        /*000a*/ 	.short	(.L_2987 - .L_2986)
.L_2986:
        /*000c*/ 	.word	0x00000000
        /*0010*/ 	.short	0x0000
        /*0012*/ 	.short	0x0000
        /*0014*/ 	.byte	0x00, 0xf0, 0xa1, 0x04


	//----- nvinfo : EIATTR_SPARSE_MMA_MASK
	.align		4
.L_2987:
        /*0018*/ 	.byte	0x03, 0x50
        /*001a*/ 	.short	0x0000


	//----- nvinfo : EIATTR_MAXREG_COUNT
	.align		4
        /*001c*/ 	.byte	0x03, 0x1b
        /*001e*/ 	.short	0x00ff


	//----- nvinfo : EIATTR_NUM_BARRIERS
	.align		4
        /*0020*/ 	.byte	0x02, 0x4c
        /*0022*/ 	.byte	0x01
	.zero		1


	//----- nvinfo : EIATTR_ANNOTATIONS
	.align		4
        /*0024*/ 	.byte	0x04, 0x55
        /*0026*/ 	.short	(.L_2989 - .L_2988)


	//   ....[0]....
.L_2988:
        /* <DEDUP_REMOVED lines=64> */


	//----- nvinfo : EIATTR_MERCURY_ISA_VERSION
	.align		4
.L_2989:
        /*0410*/ 	.byte	0x03, 0x5f
        /*0412*/ 	.short	0x0101


	//----- nvinfo : EIATTR_COOP_GROUP_MASK_REGIDS
	.align		4
        /*0414*/ 	.byte	0x04, 0x29
        /*0416*/ 	.short	(.L_2991 - .L_2990)


	//   ....[0]....
.L_2990:
        /*0418*/ 	.word	0xffffffff


	//   ....[1]....
        /*041c*/ 	.word	0xffffffff


	//   ....[2]....
        /*0420*/ 	.word	0xffffffff


	//   ....[3]....
        /*0424*/ 	.word	0xffffffff


	//   ....[4]....
        /*0428*/ 	.word	0xffffffff


	//   ....[5]....
        /*042c*/ 	.word	0xffffffff


	//   ....[6]....
        /*0430*/ 	.word	0xffffffff


	//   ....[7]....
        /*0434*/ 	.word	0xffffffff


	//   ....[8]....
        /*0438*/ 	.word	0xffffffff


	//   ....[9]....
        /*043c*/ 	.word	0xffffffff


	//   ....[10]....
        /*0440*/ 	.word	0x05000088


	//   ....[11]....
        /*0444*/ 	.word	0x05000088


	//   ....[12]....
        /*0448*/ 	.word	0x05000088


	//   ....[13]....
        /*044c*/ 	.word	0x05000088


	//   ....[14]....
        /*0450*/ 	.word	0x05000088


	//   ....[15]....
        /*0454*/ 	.word	0x05000088


	//   ....[16]....
        /*0458*/ 	.word	0x05000088


	//   ....[17]....
        /*045c*/ 	.word	0x05000088


	//   ....[18]....
        /*0460*/ 	.word	0x05000088


	//   ....[19]....
        /*0464*/ 	.word	0x05000088


	//----- nvinfo : EIATTR_COOP_GROUP_INSTR_OFFSETS
	.align		4
.L_2991:
        /*0468*/ 	.byte	0x04, 0x28
        /*046a*/ 	.short	(.L_2993 - .L_2992)


	//   ....[0]....
.L_2992:
        /*046c*/ 	.word	0x00002180


	//   ....[1]....
        /*0470*/ 	.word	0x000021a0


	//   ....[2]....
        /*0474*/ 	.word	0x000021c0


	//   ....[3]....
        /*0478*/ 	.word	0x000021e0


	//   ....[4]....
        /*047c*/ 	.word	0x00002200


	//   ....[5]....
        /*0480*/ 	.word	0x00002220


	//   ....[6]....
        /*0484*/ 	.word	0x00002240


	//   ....[7]....
        /*0488*/ 	.word	0x00002260


	//   ....[8]....
        /*048c*/ 	.word	0x00002270


	//   ....[9]....
        /*0490*/ 	.word	0x00002290


	//   ....[10]....
        /*0494*/ 	.word	0x00005290


	//   ....[11]....
        /*0498*/ 	.word	0x000052e0


	//   ....[12]....
        /*049c*/ 	.word	0x00005340


	//   ....[13]....
        /*04a0*/ 	.word	0x00005390


	//   ....[14]....
        /*04a4*/ 	.word	0x000053f0


	//   ....[15]....
        /*04a8*/ 	.word	0x00005440


	//   ....[16]....
        /*04ac*/ 	.word	0x000054a0


	//   ....[17]....
        /*04b0*/ 	.word	0x000054f0


	//   ....[18]....
        /*04b4*/ 	.word	0x00005550


	//   ....[19]....
        /*04b8*/ 	.word	0x000055a0


	//----- nvinfo : EIATTR_EXIT_INSTR_OFFSETS
	.align		4
.L_2993:
        /*04bc*/ 	.byte	0x04, 0x1c
        /*04be*/ 	.short	(.L_2995 - .L_2994)


	//   ....[0]....
.L_2994:
        /*04c0*/ 	.word	0x00005230


	//----- nvinfo : EIATTR_MAX_THREADS
	.align		4
.L_2995:
        /*04c4*/ 	.byte	0x04, 0x05
        /*04c6*/ 	.short	(.L_2997 - .L_2996)
.L_2996:
        /*04c8*/ 	.word	0x00000100
        /*04cc*/ 	.word	0x00000001
        /*04d0*/ 	.word	0x00000001


	//----- nvinfo : EIATTR_CRS_STACK_SIZE
	.align		4
.L_2997:
        /*04d4*/ 	.byte	0x04, 0x1e
        /*04d6*/ 	.short	(.L_2999 - .L_2998)
.L_2998:
        /*04d8*/ 	.word	0x00000000


	//----- nvinfo : EIATTR_CBANK_PARAM_SIZE
	.align		4
.L_2999:
        /*04dc*/ 	.byte	0x03, 0x19
        /*04de*/ 	.short	0x0128


	//----- nvinfo : EIATTR_PARAM_CBANK
	.align		4
        /*04e0*/ 	.byte	0x04, 0x0a
        /*04e2*/ 	.short	(.L_3001 - .L_3000)
	.align		4
.L_3000:
        /*04e4*/ 	.word	index@(.nv.constant0._ZN10layer_norm13ln_bwd_kernelINS_13Kernel_traitsIf13__nv_bfloat16fS2_fjLj8192ELj1ELj1ELj8ELj16ENS_18Kernel_traits_baseILj8192EfS2_fS2_fjLj256EEEEELb1ELb1ELb0ELb1EEEvNS_9BwdParamsE)
        /*04e8*/ 	.short	0x0210
        /*04ea*/ 	.short	0x0128


	//----- nvinfo : EIATTR_SW_WAR
	.align		4
.L_3001:
        /*04ec*/ 	.byte	0x04, 0x36
        /*04ee*/ 	.short	(.L_3003 - .L_3002)
.L_3002:
        /*04f0*/ 	.word	0x00000008
.L_3003:


//--------------------- .nv.info._ZN10layer_norm22ln_bwd_finalize_kernelINS_22Kernel_traits_finalizeILj8192Ef13__nv_bfloat16fS2_fjLb1ELj1024ELj4ENS_18Kernel_traits_baseILj8192EfS2_fS2_fjLj1024EEEEELb1ELb0EEEvNS_9BwdParamsE --------------------------
	.section	.nv.info._ZN10layer_norm22ln_bwd_finalize_kernelINS_22Kernel_traits_finalizeILj8192Ef13__nv_bfloat16fS2_fjLb1ELj1024ELj4ENS_18Kernel_traits_baseILj8192EfS2_fS2_fjLj1024EEEEELb1ELb0EEEvNS_9BwdParamsE,"",@"SHT_CUDA_INFO"
	.sectionflags	@""
	.align	4


	//----- nvinfo : EIATTR_CUDA_API_VERSION
	.align		4
        /*0000*/ 	.byte	0x04, 0x37
        /*0002*/ 	.short	(.L_3005 - .L_3004)
.L_3004:
        /*0004*/ 	.word	0x00000082


	//----- nvinfo : EIATTR_KPARAM_INFO
	.align		4
.L_3005:
        /*0008*/ 	.byte	0x04, 0x17
        /*000a*/ 	.short	(.L_3007 - .L_3006)
.L_3006:
        /*000c*/ 	.word	0x00000000
        /*0010*/ 	.short	0x0000
        /*0012*/ 	.short	0x0000
        /*0014*/ 	.byte	0x00, 0xf0, 0xa1, 0x04


	//----- nvinfo : EIATTR_SPARSE_MMA_MASK
	.align		4
.L_3007:
        /*0018*/ 	.byte	0x03, 0x50
        /*001a*/ 	.short	0x0000


	//----- nvinfo : EIATTR_MAXREG_COUNT
	.align		4
        /*001c*/ 	.byte	0x03, 0x1b
        /*001e*/ 	.short	0x0040


	//----- nvinfo : EIATTR_NUM_BARRIERS
	.align		4
        /*0020*/ 	.byte	0x02, 0x4c
        /*0022*/ 	.byte	0x01
	.zero		1


	//----- nvinfo : EIATTR_MERCURY_ISA_VERSION
	.align		4
        /*0024*/ 	.byte	0x03, 0x5f
        /*0026*/ 	.short	0x0101


	//----- nvinfo : EIATTR_COOP_GROUP_MASK_REGIDS
	.align		4
        /*0028*/ 	.byte	0x04, 0x29
        /*002a*/ 	.short	(.L_3009 - .L_3008)


	//   ....[0]....
.L_3008:
        /*002c*/ 	.word	0xffffffff


	//   ....[1]....
        /*0030*/ 	.word	0xffffffff


	//   ....[2]....
        /*0034*/ 	.word	0xffffffff


	//   ....[3]....
        /*0038*/ 	.word	0xffffffff


	//   ....[4]....
        /*003c*/ 	.word	0xffffffff


	//   ....[5]....
        /*0040*/ 	.word	0xffffffff


	//   ....[6]....
        /*0044*/ 	.word	0xffffffff


	//   ....[7]....
        /*0048*/ 	.word	0xffffffff


	//   ....[8]....
        /*004c*/ 	.word	0xffffffff


	//   ....[9]....
        /*0050*/ 	.word	0xffffffff


	//   ....[10]....
        /*0054*/ 	.word	0xffffffff


	//   ....[11]....
        /*0058*/ 	.word	0xffffffff


	//   ....[12]....
        /*005c*/ 	.word	0xffffffff


	//   ....[13]....
        /*0060*/ 	.word	0xffffffff


	//   ....[14]....
        /*0064*/ 	.word	0xffffffff


	//   ....[15]....
        /*0068*/ 	.word	0x05000014


	//   ....[16]....
        /*006c*/ 	.word	0x05000014


	//   ....[17]....
        /*0070*/ 	.word	0x05000014


	//   ....[18]....
        /*0074*/ 	.word	0x05000014


	//   ....[19]....
        /*0078*/ 	.word	0x05000014


	//   ....[20]....
        /*007c*/ 	.word	0x05000014


	//   ....[21]....
        /*0080*/ 	.word	0x05000014


	//   ....[22]....
        /*0084*/ 	.word	0x05000014


	//   ....[23]....
        /*0088*/ 	.word	0x05000014


	//   ....[24]....
        /*008c*/ 	.word	0x05000014


	//   ....[25]....
        /*0090*/ 	.word	0x05000014


	//   ....[26]....
        /*0094*/ 	.word	0x05000014


	//   ....[27]....
        /*0098*/ 	.word	0x05000014


	//   ....[28]....
        /*009c*/ 	.word	0x05000014


	//   ....[29]....
        /*00a0*/ 	.word	0x05000014


	//----- nvinfo : EIATTR_COOP_GROUP_INSTR_OFFSETS
	.align		4
.L_3009:
        /*00a4*/ 	.byte	0x04, 0x28
        /*00a6*/ 	.short	(.L_3011 - .L_3010)


	//   ....[0]....
.L_3010:
        /*00a8*/ 	.word	0x00000ad0


	//   ....[1]....
        /*00ac*/ 	.word	0x00000ae0


	//   ....[2]....
        /*00b0*/ 	.word	0x00000af0


	//   ....[3]....
        /*00b4*/ 	.word	0x00000b20


	//   ....[4]....
        /*00b8*/ 	.word	0x00000b40


	//   ....[5]....
        /*00bc*/ 	.word	0x00000b50


	//   ....[6]....
        /*00c0*/ 	.word	0x00000b90


	//   ....[7]....
        /*00c4*/ 	.word	0x00000ba0


	//   ....[8]....
        /*00c8*/ 	.word	0x00000bb0


	//   ....[9]....
        /*00cc*/ 	.word	0x00000be0


	//   ....[10]....
        /*00d0*/ 	.word	0x00000c00


	//   ....[11]....
        /*00d4*/ 	.word	0x00000c10


	//   ....[12]....
        /*00d8*/ 	.word	0x00000c40


	//   ....[13]....
        /*00dc*/ 	.word	0x00000c60


	//   ....[14]....
        /*00e0*/ 	.word	0x00000c70


	//   ....[15]....
        /*00e4*/ 	.word	0x00000ef0


	//   ....[16]....
        /*00e8*/ 	.word	0x00000f60


	//   ....[17]....
        /*00ec*/ 	.word	0x00000fd0


	//   ....[18]....
        /*00f0*/ 	.word	0x00001040


	//   ....[19]....
        /*00f4*/ 	.word	0x000010b0


	//   ....[20]....
        /*00f8*/ 	.word	0x00001110


	//   ....[21]....
        /*00fc*/ 	.word	0x00001180


	//   ....[22]....
        /*0100*/ 	.word	0x000011f0


	//   ....[23]....
        /*0104*/ 	.word	0x00001260


	//   ....[24]....
        /*0108*/ 	.word	0x000012d0


	//   ....[25]....
        /*010c*/ 	.word	0x00001330


	//   ....[26]....
        /*0110*/ 	.word	0x000013a0


	//   ....[27]....
        /*0114*/ 	.word	0x00001410


	//   ....[28]....
        /*0118*/ 	.word	0x00001480


	//   ....[29]....
        /*011c*/ 	.word	0x000014f0


	//----- nvinfo : EIATTR_EXIT_INSTR_OFFSETS
	.align		4
.L_3011:
        /*0120*/ 	.byte	0x04, 0x1c
        /*0122*/ 	.short	(.L_3013 - .L_3012)


	//   ....[0]....
.L_3012:
        /*0124*/ 	.word	0x00000070


	//   ....[1]....
        /*0128*/ 	.word	0x00000e90


	//----- nvinfo : EIATTR_MAX_THREADS
	.align		4
.L_3013:
        /*012c*/ 	.byte	0x04, 0x05
        /*012e*/ 	.short	(.L_3015 - .L_3014)
.L_3014:
        /*0130*/ 	.word	0x00000400
        /*0134*/ 	.word	0x00000001
        /*0138*/ 	.word	0x00000001


	//----- nvinfo : EIATTR_CRS_STACK_SIZE
	.align		4
.L_3015:
        /*013c*/ 	.byte	0x04, 0x1e
        /*013e*/ 	.short	(.L_3017 - .L_3016)
.L_3016:
        /*0140*/ 	.word	0x00000000


	//----- nvinfo : EIATTR_CBANK_PARAM_SIZE
	.align		4
.L_3017:
        /*0144*/ 	.byte	0x03, 0x19
        /*0146*/ 	.short	0x0128


	//----- nvinfo : EIATTR_PARAM_CBANK
	.align		4
        /*0148*/ 	.byte	0x04, 0x0a
        /*014a*/ 	.short	(.L_3019 - .L_3018)
	.align		4
.L_3018:
        /*014c*/ 	.word	index@(.nv.constant0._ZN10layer_norm22ln_bwd_finalize_kernelINS_22Kernel_traits_finalizeILj8192Ef13__nv_bfloat16fS2_fjLb1ELj1024ELj4ENS_18Kernel_traits_baseILj8192EfS2_fS2_fjLj1024EEEEELb1ELb0EEEvNS_9BwdParamsE)
        /*0150*/ 	.short	0x0210
        /*0152*/ 	.short	0x0128


	//----- nvinfo : EIATTR_SW_WAR
	.align		4
.L_3019:
        /*0154*/ 	.byte	0x04, 0x36
        /*0156*/ 	.short	(.L_3021 - .L_3020)
.L_3020:
        /*0158*/ 	.word	0x00000008
.L_3021:


//--------------------- .nv.info._ZN10layer_norm13ln_bwd_kernelINS_13Kernel_traitsIf13__nv_bfloat16fS2_fjLj8192ELj1ELj1ELj8ELj16ENS_18Kernel_traits_baseILj8192EfS2_fS2_fjLj256EEEEELb1ELb1ELb1ELb0EEEvNS_9BwdParamsE --------------------------
	.section	.nv.info._ZN10layer_norm13ln_bwd_kernelINS_13Kernel_traitsIf13__nv_bfloat16fS2_fjLj8192ELj1ELj1ELj8ELj16ENS_18Kernel_traits_baseILj8192EfS2_fS2_fjLj256EEEEELb1ELb1ELb1ELb0EEEvNS_9BwdParamsE,"",@"SHT_CUDA_INFO"
	.sectionflags	@""
	.align	4


	//----- nvinfo : EIATTR_CUDA_API_VERSION
	.align		4
        /*0000*/ 	.byte	0x04, 0x37
        /*0002*/ 	.short	(.L_3023 - .L_3022)
.L_3022:
        /*0004*/ 	.word	0x00000082


	//----- nvinfo : EIATTR_KPARAM_INFO
	.align		4
.L_3023:
        /*0008*/ 	.byte	0x04, 0x17
        /*000a*/ 	.short	(.L_3025 - .L_3024)
.L_3024:
        /*000c*/ 	.word	0x00000000
        /*0010*/ 	.short	0x0000
        /*0012*/ 	.short	0x0000
        /*0014*/ 	.byte	0x00, 0xf0, 0xa1, 0x04


	//----- nvinfo : EIATTR_SPARSE_MMA_MASK
	.align		4
.L_3025:
        /*0018*/ 	.byte	0x03, 0x50
        /*001a*/ 	.short	0x0000


	//----- nvinfo : EIATTR_MAXREG_COUNT
	.align		4
        /*001c*/ 	.byte	0x03, 0x1b
        /*001e*/ 	.short	0x00ff


	//----- nvinfo : EIATTR_NUM_BARRIERS
	.align		4
        /*0020*/ 	.byte	0x02, 0x4c
        /*0022*/ 	.byte	0x01
	.zero		1


	//----- nvinfo : EIATTR_ANNOTATIONS
	.align		4
        /*0024*/ 	.byte	0x04, 0x55
        /*0026*/ 	.short	(.L_3027 - .L_3026)


	//   ....[0]....
.L_3026:
        /* <DEDUP_REMOVED lines=58> */


	//----- nvinfo : EIATTR_MERCURY_ISA_VERSION
	.align		4
.L_3027:
        /*03b8*/ 	.byte	0x03, 0x5f
        /*03ba*/ 	.short	0x0101


	//----- nvinfo : EIATTR_COOP_GROUP_MASK_REGIDS
	.align		4
        /*03bc*/ 	.byte	0x04, 0x29
        /*03be*/ 	.short	(.L_3029 - .L_3028)


	//   ....[0]....
.L_3028:
        /*03c0*/ 	.word	0xffffffff


	//   ....[1]....
        /*03c4*/ 	.word	0xffffffff


	//   ....[2]....
        /*03c8*/ 	.word	0xffffffff


	//   ....[3]....
        /*03cc*/ 	.word	0xffffffff


	//   ....[4]....
        /*03d0*/ 	.word	0xffffffff


	//   ....[5]....
        /*03d4*/ 	.word	0xffffffff


	//   ....[6]....
        /*03d8*/ 	.word	0xffffffff


	//   ....[7]....
        /*03dc*/ 	.word	0xffffffff


	//   ....[8]....
        /*03e0*/ 	.word	0xffffffff


	//   ....[9]....
        /*03e4*/ 	.word	0xffffffff


	//   ....[10]....
        /*03e8*/ 	.word	0x050000bf


	//   ....[11]....
        /*03ec*/ 	.word	0x050000bf


	//   ....[12]....
        /*03f0*/ 	.word	0x050000bf


	//   ....[13]....
        /*03f4*/ 	.word	0x050000bf


	//   ....[14]....
        /*03f8*/ 	.word	0x050000bf


	//   ....[15]....
        /*03fc*/ 	.word	0x050000bf


	//   ....[16]....
        /*0400*/ 	.word	0x050000bf


	//   ....[17]....
        /*0404*/ 	.word	0x050000bf


	//   ....[18]....
        /*0408*/ 	.word	0x050000bf


	//   ....[19]....
        /*040c*/ 	.word	0x050000bf


	//----- nvinfo : EIATTR_COOP_GROUP_INSTR_OFFSETS
	.align		4
.L_3029:
        /*0410*/ 	.byte	0x04, 0x28
        /*0412*/ 	.short	(.L_3031 - .L_3030)


	//   ....[0]....
.L_3030:
        /*0414*/ 	.word	0x00002900


	//   ....[1]....
        /*0418*/ 	.word	0x00002920


	//   ....[2]....
        /*041c*/ 	.word	0x00002940


	//   ....[3]....
        /*0420*/ 	.word	0x00002960


	//   ....[4]....
        /*0424*/ 	.word	0x00002980


	//   ....[5]....
        /*0428*/ 	.word	0x000029a0


	//   ....[6]....
        /*042c*/ 	.word	0x000029c0


	//   ....[7]....
        /*0430*/ 	.word	0x000029e0


	//   ....[8]....
        /*0434*/ 	.word	0x000029f0


	//   ....[9]....
        /*0438*/ 	.word	0x00002a10


	//   ....[10]....
        /*043c*/ 	.word	0x000077d0


	//   ....[11]....
        /*0440*/ 	.word	0x00007840


	//   ....[12]....
        /*0444*/ 	.word	0x000078b0


	//   ....[13]....
        /*0448*/ 	.word	0x00007920


	//   ....[14]....
        /*044c*/ 	.word	0x00007990


	//   ....[15]....
        /*0450*/ 	.word	0x00007a00


	//   ....[16]....
        /*0454*/ 	.word	0x00007a70


	//   ....[17]....
        /*0458*/ 	.word	0x00007ae0


	//   ....[18]....
        /*045c*/ 	.word	0x00007b50


	//   ....[19]....
        /*0460*/ 	.word	0x00007ba0


	//----- nvinfo : EIATTR_EXIT_INSTR_OFFSETS
	.align		4
.L_3031:
        /*0464*/ 	.byte	0x04, 0x1c
        /*0466*/ 	.short	(.L_3033 - .L_3032)


	//   ....[0]....
.L_3032:
        /*0468*/ 	.word	0x000076a0


	//   ....[1]....
        /*046c*/ 	.word	0x00007770


	//----- nvinfo : EIATTR_MAX_THREADS
	.align		4
.L_3033:
        /*0470*/ 	.byte	0x04, 0x05
        /*0472*/ 	.short	(.L_3035 - .L_3034)
.L_3034:
        /*0474*/ 	.word	0x00000100
        /*0478*/ 	.word	0x00000001
        /*047c*/ 	.word	0x00000001


	//----- nvinfo : EIATTR_CRS_STACK_SIZE
	.align		4
.L_3035:
        /*0480*/ 	.byte	0x04, 0x1e
        /*0482*/ 	.short	(.L_3037 - .L_3036)
.L_3036:
        /*0484*/ 	.word	0x00000000


	//----- nvinfo : EIATTR_CBANK_PARAM_SIZE
	.align		4
.L_3037:
        /*0488*/ 	.byte	0x03, 0x19
        /*048a*/ 	.short	0x0128


	//----- nvinfo : EIATTR_PARAM_CBANK
	.align		4
        /*048c*/ 	.byte	0x04, 0x0a
        /*048e*/ 	.short	(.L_3039 - .L_3038)
	.align		4
.L_3038:
        /*0490*/ 	.word	index@(.nv.constant0._ZN10layer_norm13ln_bwd_kernelINS_13Kernel_traitsIf13__nv_bfloat16fS2_fjLj8192ELj1ELj1ELj8ELj16ENS_18Kernel_traits_baseILj8192EfS2_fS2_fjLj256EEEEELb1ELb1ELb1ELb0EEEvNS_9BwdParamsE)
        /*0494*/ 	.short	0x0210
        /*0496*/ 	.short	0x0128


	//----- nvinfo : EIATTR_SW_WAR
	.align		4
.L_3039:
        /*0498*/ 	.byte	0x04, 0x36
        /*049a*/ 	.short	(.L_3041 - .L_3040)
.L_3040:
        /*049c*/ 	.word	0x00000008
.L_3041:


//--------------------- .nv.info._ZN10layer_norm22ln_bwd_finalize_kernelINS_22Kernel_traits_finalizeILj8192Ef13__nv_bfloat16fS2_fjLb1ELj1024ELj4ENS_18Kernel_traits_baseILj8192EfS2_fS2_fjLj1024EEEEELb1ELb1EEEvNS_9BwdParamsE --------------------------
	.section	.nv.info._ZN10layer_norm22ln_bwd_finalize_kernelINS_22Kernel_traits_finalizeILj8192Ef13__nv_bfloat16fS2_fjLb1ELj1024ELj4ENS_18Kernel_traits_baseILj8192EfS2_fS2_fjLj1024EEEEELb1ELb1EEEvNS_9BwdParamsE,"",@"SHT_CUDA_INFO"
	.sectionflags	@""
	.align	4


	//----- nvinfo : EIATTR_CUDA_API_VERSION
	.align		4
        /*0000*/ 	.byte	0x04, 0x37
        /*0002*/ 	.short	(.L_3043 - .L_3042)
.L_3042:
        /*0004*/ 	.word	0x00000082


	//----- nvinfo : EIATTR_KPARAM_INFO
	.align		4
.L_3043:
        /*0008*/ 	.byte	0x04, 0x17
        /*000a*/ 	.short	(.L_3045 - .L_3044)
.L_3044:
        /*000c*/ 	.word	0x00000000
        /*0010*/ 	.short	0x0000
        /*0012*/ 	.short	0x0000
        /*0014*/ 	.byte	0x00, 0xf0, 0xa1, 0x04


	//----- nvinfo : EIATTR_SPARSE_MMA_MASK
	.align		4
.L_3045:
        /*0018*/ 	.byte	0x03, 0x50
        /*001a*/ 	.short	0x0000


	//----- nvinfo : EIATTR_MAXREG_COUNT
	.align		4
        /*001c*/ 	.byte	0x03, 0x1b
        /*001e*/ 	.short	0x0040


	//----- nvinfo : EIATTR_NUM_BARRIERS
	.align		4
        /*0020*/ 	.byte	0x02, 0x4c
        /*0022*/ 	.byte	0x01
	.zero		1


	//----- nvinfo : EIATTR_MERCURY_ISA_VERSION
	.align		4
        /*0024*/ 	.byte	0x03, 0x5f
        /*0026*/ 	.short	0x0101


	//----- nvinfo : EIATTR_COOP_GROUP_MASK_REGIDS
	.align		4
        /*0028*/ 	.byte	0x04, 0x29
        /*002a*/ 	.short	(.L_3047 - .L_3046)


	//   ....[0]....
.L_3046:
        /*002c*/ 	.word	0xffffffff


	//   ....[1]....
        /*0030*/ 	.word	0xffffffff


	//   ....[2]....
        /*0034*/ 	.word	0xffffffff


	//   ....[3]....
        /*0038*/ 	.word	0xffffffff


	//   ....[4]....
        /*003c*/ 	.word	0xffffffff


	//   ....[5]....
        /*0040*/ 	.word	0xffffffff


	//   ....[6]....
        /*0044*/ 	.word	0xffffffff


	//   ....[7]....
        /*0048*/ 	.word	0xffffffff


	//   ....[8]....
        /*004c*/ 	.word	0xffffffff


	//   ....[9]....
        /*0050*/ 	.word	0xffffffff


	//   ....[10]....
        /*0054*/ 	.word	0xffffffff


	//   ....[11]....
        /*0058*/ 	.word	0xffffffff


	//   ....[12]....
        /*005c*/ 	.word	0xffffffff


	//   ....[13]....
        /*0060*/ 	.word	0xffffffff


	//   ....[14]....
        /*0064*/ 	.word	0xffffffff


	//   ....[15]....
        /*0068*/ 	.word	0x05000014


	//   ....[16]....
        /*006c*/ 	.word	0x05000014


	//   ....[17]....
        /*0070*/ 	.word	0x05000014


	//   ....[18]....
        /*0074*/ 	.word	0x05000014


	//   ....[19]....
        /*0078*/ 	.word	0x05000014


	//   ....[20]....
        /*007c*/ 	.word	0x05000014


	//   ....[21]....
        /*0080*/ 	.word	0x05000014


	//   ....[22]....
        /*0084*/ 	.word	0x05000014


	//   ....[23]....
        /*0088*/ 	.word	0x05000014


	//   ....[24]....
        /*008c*/ 	.word	0x05000014


	//   ....[25]....
        /*0090*/ 	.word	0x05000014


	//   ....[26]....
        /*0094*/ 	.word	0x05000014


	//   ....[27]....
        /*0098*/ 	.word	0x05000014


	//   ....[28]....
        /*009c*/ 	.word	0x05000014


	//   ....[29]....
        /*00a0*/ 	.word	0x05000014


	//----- nvinfo : EIATTR_COOP_GROUP_INSTR_OFFSETS
	.align		4
.L_3047:
        /*00a4*/ 	.byte	0x04, 0x28
        /*00a6*/ 	.short	(.L_3049 - .L_3048)


	//   ....[0]....
.L_3048:
        /*00a8*/ 	.word	0x00000ab0


	//   ....[1]....
        /*00ac*/ 	.word	0x00000ac0


	//   ....[2]....
        /*00b0*/ 	.word	0x00000ad0


	//   ....[3]....
        /*00b4*/ 	.word	0x00000b00


	//   ....[4]....
        /*00b8*/ 	.word	0x00000b20


	//   ....[5]....
        /*00bc*/ 	.word	0x00000b30


	//   ....[6]....
        /*00c0*/ 	.word	0x00000b60


	//   ....[7]....
        /*00c4*/ 	.word	0x00000b80


	//   ....[8]....
        /*00c8*/ 	.word	0x00000b90


	//   ....[9]....
        /*00cc*/ 	.word	0x00000bc0


	//   ....[10]....
        /*00d0*/ 	.word	0x00000be0


	//   ....[11]....
        /*00d4*/ 	.word	0x00000bf0


	//   ....[12]....
        /*00d8*/ 	.word	0x00000c20


	//   ....[13]....
        /*00dc*/ 	.word	0x00000c40


	//   ....[14]....
        /*00e0*/ 	.word	0x00000c50


	//   ....[15]....
        /*00e4*/ 	.word	0x00000eb0


	//   ....[16]....
        /*00e8*/ 	.word	0x00000f20


	//   ....[17]....
        /*00ec*/ 	.word	0x00000f90


	//   ....[18]....
        /*00f0*/ 	.word	0x00001000


	//   ....[19]....
        /*00f4*/ 	.word	0x00001070


	//   ....[20]....
        /*00f8*/ 	.word	0x000010d0


	//   ....[21]....
        /*00fc*/ 	.word	0x00001140


	//   ....[22]....
        /*0100*/ 	.word	0x000011b0


	//   ....[23]....
        /*0104*/ 	.word	0x00001220


	//   ....[24]....
        /*0108*/ 	.word	0x00001290


	//   ....[25]....
        /*010c*/ 	.word	0x000012f0


	//   ....[26]....
        /*0110*/ 	.word	0x00001360


	//   ....[27]....
        /*0114*/ 	.word	0x000013d0


	//   ....[28]....
        /*0118*/ 	.word	0x00001440


	//   ....[29]....
        /*011c*/ 	.word	0x000014b0


	//----- nvinfo : EIATTR_EXIT_INSTR_OFFSETS
	.align		4
.L_3049:
        /*0120*/ 	.byte	0x04, 0x1c
        /*0122*/ 	.short	(.L_3051 - .L_3050)


	//   ....[0]....
.L_3050:
        /*0124*/ 	.word	0x00000070


	//   ....[1]....
        /*0128*/ 	.word	0x00000e50


	//----- nvinfo : EIATTR_MAX_THREADS
	.align		4
.L_3051:
        /*012c*/ 	.byte	0x04, 0x05
        /*012e*/ 	.short	(.L_3053 - .L_3052)
.L_3052:
        /*0130*/ 	.word	0x00000400
        /*0134*/ 	.word	0x00000001
        /*0138*/ 	.word	0x00000001


	//----- nvinfo : EIATTR_CRS_STACK_SIZE
	.align		4
.L_3053:
        /*013c*/ 	.byte	0x04, 0x1e
        /*013e*/ 	.short	(.L_3055 - .L_3054)
.L_3054:
        /*0140*/ 	.word	0x00000000


	//----- nvinfo : EIATTR_CBANK_PARAM_SIZE
	.align		4
.L_3055:
        /*0144*/ 	.byte	0x03, 0x19
        /*0146*/ 	.short	0x0128


	//----- nvinfo : EIATTR_PARAM_CBANK
	.align		4
        /*0148*/ 	.byte	0x04, 0x0a
        /*014a*/ 	.short	(.L_3057 - .L_3056)
	.align		4
.L_3056:
        /*014c*/ 	.word	index@(.nv.constant0._ZN10layer_norm22ln_bwd_finalize_kernelINS_22Kernel_traits_finalizeILj8192Ef13__nv_bfloat16fS2_fjLb1ELj1024ELj4ENS_18Kernel_traits_baseILj8192EfS2_fS2_fjLj1024EEEEELb1ELb1EEEvNS_9BwdParamsE)
        /*0150*/ 	.short	0x0210
        /*0152*/ 	.short	0x0128


	//----- nvinfo : EIATTR_SW_WAR
	.align		4
.L_3057:
        /*0154*/ 	.byte	0x04, 0x36
        /*0156*/ 	.short	(.L_3059 - .L_3058)
.L_3058:
        /*0158*/ 	.word	0x00000008
.L_3059:


//--------------------- .nv.info._ZN10layer_norm13ln_bwd_kernelINS_13Kernel_traitsIf13__nv_bfloat16fS2_fjLj8192ELj1ELj1ELj8ELj16ENS_18Kernel_traits_baseILj8192EfS2_fS2_fjLj256EEEEELb1ELb1ELb1ELb1EEEvNS_9BwdParamsE --------------------------
	.section	.nv.info._ZN10layer_norm13ln_bwd_kernelINS_13Kernel_traitsIf13__nv_bfloat16fS2_fjLj8192ELj1ELj1ELj8ELj16ENS_18Kernel_traits_baseILj8192EfS2_fS2_fjLj256EEEEELb1ELb1ELb1ELb1EEEvNS_9BwdParamsE,"",@"SHT_CUDA_INFO"
	.sectionflags	@""
	.align	4


	//----- nvinfo : EIATTR_CUDA_API_VERSION
	.align		4
        /*0000*/ 	.byte	0x04, 0x37
        /*0002*/ 	.short	(.L_3061 - .L_3060)
.L_3060:
        /*0004*/ 	.word	0x00000082


	//----- nvinfo : EIATTR_KPARAM_INFO
	.align		4
.L_3061:
        /*0008*/ 	.byte	0x04, 0x17
        /*000a*/ 	.short	(.L_3063 - .L_3062)
.L_3062:
        /*000c*/ 	.word	0x00000000
        /*0010*/ 	.short	0x0000
        /*0012*/ 	.short	0x0000
        /*0014*/ 	.byte	0x00, 0xf0, 0xa1, 0x04


	//----- nvinfo : EIATTR_SPARSE_MMA_MASK
	.align		4
.L_3063:
        /*0018*/ 	.byte	0x03, 0x50
        /*001a*/ 	.short	0x0000


	//----- nvinfo : EIATTR_MAXREG_COUNT
	.align		4
        /*001c*/ 	.byte	0x03, 0x1b
        /*001e*/ 	.short	0x00ff


	//----- nvinfo : EIATTR_NUM_BARRIERS
	.align		4
        /*0020*/ 	.byte	0x02, 0x4c
        /*0022*/ 	.byte	0x01
	.zero		1


	//----- nvinfo : EIATTR_ANNOTATIONS
	.align		4
        /*0024*/ 	.byte	0x04, 0x55
        /*0026*/ 	.short	(.L_3065 - .L_3064)


	//   ....[0]....
.L_3064:
        /* <DEDUP_REMOVED lines=50> */


	//----- nvinfo : EIATTR_MERCURY_ISA_VERSION
	.align		4
.L_3065:
        /*0338*/ 	.byte	0x03, 0x5f
        /*033a*/ 	.short	0x0101


	//----- nvinfo : EIATTR_COOP_GROUP_MASK_REGIDS
	.align		4
        /*033c*/ 	.byte	0x04, 0x29
        /*033e*/ 	.short	(.L_3067 - .L_3066)


	//   ....[0]....
.L_3066:
        /*0340*/ 	.word	0xffffffff


	//   ....[1]....
        /*0344*/ 	.word	0xffffffff


	//   ....[2]....
        /*0348*/ 	.word	0xffffffff


	//   ....[3]....
        /*034c*/ 	.word	0xffffffff


	//   ....[4]....
        /*0350*/ 	.word	0xffffffff


	//   ....[5]....
        /*0354*/ 	.word	0xffffffff


	//   ....[6]....
        /*0358*/ 	.word	0xffffffff


	//   ....[7]....
        /*035c*/ 	.word	0xffffffff


	//   ....[8]....
        /*0360*/ 	.word	0xffffffff


	//   ....[9]....
        /*0364*/ 	.word	0xffffffff


	//   ....[10]....
        /*0368*/ 	.word	0x050000c0


	//   ....[11]....
        /*036c*/ 	.word	0x050000c0


	//   ....[12]....
        /*0370*/ 	.word	0x050000c0


	//   ....[13]....
        /*0374*/ 	.word	0x050000c0


	//   ....[14]....
        /*0378*/ 	.word	0x050000c0


	//   ....[15]....
        /*037c*/ 	.word	0x050000c0


	//   ....[16]....
        /*0380*/ 	.word	0x050000c0


	//   ....[17]....
        /*0384*/ 	.word	0x050000c0


	//   ....[18]....
        /*0388*/ 	.word	0x050000c0


	//   ....[19]....
        /*038c*/ 	.word	0x050000c0


	//----- nvinfo : EIATTR_COOP_GROUP_INSTR_OFFSETS
	.align		4
.L_3067:
        /*0390*/ 	.byte	0x04, 0x28
        /*0392*/ 	.short	(.L_3069 - .L_3068)


	//   ....[0]....
.L_3068:
        /*0394*/ 	.word	0x00002840


	//   ....[1]....
        /*0398*/ 	.word	0x00002860


	//   ....[2]....
        /*039c*/ 	.word	0x00002880


	//   ....[3]....
        /*03a0*/ 	.word	0x000028a0


	//   ....[4]....
        /*03a4*/ 	.word	0x000028c0


	//   ....[5]....
        /*03a8*/ 	.word	0x000028e0


	//   ....[6]....
        /*03ac*/ 	.word	0x00002900


	//   ....[7]....
        /*03b0*/ 	.word	0x00002920


	//   ....[8]....
        /*03b4*/ 	.word	0x00002930


	//   ....[9]....
        /*03b8*/ 	.word	0x00002950


	//   ....[10]....
        /*03bc*/ 	.word	0x000070d0


	//   ....[11]....
        /*03c0*/ 	.word	0x00007140


	//   ....[12]....
        /*03c4*/ 	.word	0x000071c0


	//   ....[13]....
        /*03c8*/ 	.word	0x00007230


	//   ....[14]....
        /*03cc*/ 	.word	0x000072b0


	//   ....[15]....
        /*03d0*/ 	.word	0x00007320


	//   ....[16]....
        /*03d4*/ 	.word	0x000073a0


	//   ....[17]....
        /*03d8*/ 	.word	0x00007410


	//   ....[18]....
        /*03dc*/ 	.word	0x00007490


	//   ....[19]....
        /*03e0*/ 	.word	0x000074e0


	//----- nvinfo : EIATTR_EXIT_INSTR_OFFSETS
	.align		4
.L_3069:
        /*03e4*/ 	.byte	0x04, 0x1c
        /*03e6*/ 	.short	(.L_3071 - .L_3070)


	//   ....[0]....
.L_3070:
        /*03e8*/ 	.word	0x00007070


	//----- nvinfo : EIATTR_MAX_THREADS
	.align		4
.L_3071:
        /*03ec*/ 	.byte	0x04, 0x05
        /*03ee*/ 	.short	(.L_3073 - .L_3072)
.L_3072:
        /*03f0*/ 	.word	0x00000100
        /*03f4*/ 	.word	0x00000001
        /*03f8*/ 	.word	0x00000001


	//----- nvinfo : EIATTR_CRS_STACK_SIZE
	.align		4
.L_3073:
        /*03fc*/ 	.byte	0x04, 0x1e
        /*03fe*/ 	.short	(.L_3075 - .L_3074)
.L_3074:
        /*0400*/ 	.word	0x00000000


	//----- nvinfo : EIATTR_CBANK_PARAM_SIZE
	.align		4
.L_3075:
        /*0404*/ 	.byte	0x03, 0x19
        /*0406*/ 	.short	0x0128


	//----- nvinfo : EIATTR_PARAM_CBANK
	.align		4
        /*0408*/ 	.byte	0x04, 0x0a
        /*040a*/ 	.short	(.L_3077 - .L_3076)
	.align		4
.L_3076:
        /*040c*/ 	.word	index@(.nv.constant0._ZN10layer_norm13ln_bwd_kernelINS_13Kernel_traitsIf13__nv_bfloat16fS2_fjLj8192ELj1ELj1ELj8ELj16ENS_18Kernel_traits_baseILj8192EfS2_fS2_fjLj256EEEEELb1ELb1ELb1ELb1EEEvNS_9BwdParamsE)
        /*0410*/ 	.short	0x0210
        /*0412*/ 	.short	0x0128


	//----- nvinfo : EIATTR_SW_WAR
	.align		4
.L_3077:
        /*0414*/ 	.byte	0x04, 0x36
        /*0416*/ 	.short	(.L_3079 - .L_3078)
.L_3078:
        /*0418*/ 	.word	0x00000008
.L_3079:


//--------------------- .nv.info._ZN10layer_norm13ln_bwd_kernelINS_13Kernel_traitsIf6__halfS2_S2_fjLj8192ELj1ELj1ELj8ELj16ENS_18Kernel_traits_baseILj8192EfS2_S2_S2_fjLj256EEEEELb0ELb0ELb0ELb0EEEvNS_9BwdParamsE --------------------------
	.section	.nv.info._ZN10layer_norm13ln_bwd_kernelINS_13Kernel_traitsIf6__halfS2_S2_fjLj8192ELj1ELj1ELj8ELj16ENS_18Kernel_traits_baseILj8192EfS2_S2_S2_fjLj256EEEEELb0ELb0ELb0ELb0EEEvNS_9BwdParamsE,"",@"SHT_CUDA_INFO"
	.sectionflags	@""
	.align	4


	//----- nvinfo : EIATTR_CUDA_API_VERSION
	.align		4
        /*0000*/ 	.byte	0x04, 0x37
        /*0002*/ 	.short	(.L_3081 - .L_3080)
.L_3080:
        /*0004*/ 	.word	0x00000082


	//----- nvinfo : EIATTR_KPARAM_INFO
	.align		4
.L_3081:
        /*0008*/ 	.byte	0x04, 0x17
        /*000a*/ 	.short	(.L_3083 - .L_3082)
.L_3082:
        /*000c*/ 	.word	0x00000000
        /*0010*/ 	.short	0x0000
        /*0012*/ 	.short	0x0000
        /*0014*/ 	.byte	0x00, 0xf0, 0xa1, 0x04


	//----- nvinfo : EIATTR_SPARSE_MMA_MASK
	.align		4
.L_3083:
        /*0018*/ 	.byte	0x03, 0x50
        /*001a*/ 	.short	0x0000


	//----- nvinfo : EIATTR_MAXREG_COUNT
	.align		4
        /*001c*/ 	.byte	0x03, 0x1b
        /*001e*/ 	.short	0x00ff


	//----- nvinfo : EIATTR_NUM_BARRIERS
	.align		4
        /*0020*/ 	.byte	0x02, 0x4c
        /*0022*/ 	.byte	0x01
	.zero		1


	//----- nvinfo : EIATTR_MERCURY_ISA_VERSION
	.align		4
        /*0024*/ 	.byte	0x03, 0x5f
        /*0026*/ 	.short	0x0101


	//----- nvinfo : EIATTR_COOP_GROUP_MASK_REGIDS
	.align		4
        /*0028*/ 	.byte	0x04, 0x29
        /*002a*/ 	.short	(.L_3085 - .L_3084)


	//   ....[0]....
.L_3084:
        /*002c*/ 	.word	0xffffffff


	//   ....[1]....
        /*0030*/ 	.word	0xffffffff


	//   ....[2]....
        /*0034*/ 	.word	0xffffffff


	//   ....[3]....
        /*0038*/ 	.word	0xffffffff


	//   ....[4]....
        /*003c*/ 	.word	0xffffffff


	//   ....[5]....
        /*0040*/ 	.word	0xffffffff


	//   ....[6]....
        /*0044*/ 	.word	0xffffffff


	//   ....[7]....
        /*0048*/ 	.word	0xffffffff


	//   ....[8]....
        /*004c*/ 	.word	0xffffffff


	//   ....[9]....
        /*0050*/ 	.word	0xffffffff


	//   ....[10]....
        /*0054*/ 	.word	0x0500009e


	//   ....[11]....
        /*0058*/ 	.word	0x0500009e


	//   ....[12]....
        /*005c*/ 	.word	0x0500009e


	//   ....[13]....
        /*0060*/ 	.word	0x0500009e


	//   ....[14]....
        /*0064*/ 	.word	0x0500009e


	//   ....[15]....
        /*0068*/ 	.word	0x0500009e


	//   ....[16]....
        /*006c*/ 	.word	0x0500009e


	//   ....[17]....
        /*0070*/ 	.word	0x0500009e


	//   ....[18]....
        /*0074*/ 	.word	0x0500009e


	//   ....[19]....
        /*0078*/ 	.word	0x0500009e


	//----- nvinfo : EIATTR_COOP_GROUP_INSTR_OFFSETS
	.align		4
.L_3085:
        /*007c*/ 	.byte	0x04, 0x28
        /*007e*/ 	.short	(.L_3087 - .L_3086)


	//   ....[0]....
.L_3086:
        /*0080*/ 	.word	0x00001cd0


	//   ....[1]....
        /*0084*/ 	.word	0x00001ce0


	//   ....[2]....
        /*0088*/ 	.word	0x00001d10


	//   ....[3]....
        /*008c*/ 	.word	0x00001d20


	//   ....[4]....
        /*0090*/ 	.word	0x00001d50


	//   ....[5]....
        /*0094*/ 	.word	0x00001d60


	//   ....[6]....
        /*0098*/ 	.word	0x00001d90


	//   ....[7]....
        /*009c*/ 	.word	0x00001da0


	//   ....[8]....
        /*00a0*/ 	.word	0x00001dd0


	//   ....[9]....
        /*00a4*/ 	.word	0x00001de0


	//   ....[10]....
        /*00a8*/ 	.word	0x000038f0


	//   ....[11]....
        /*00ac*/ 	.word	0x00003940


	//   ....[12]....
        /*00b0*/ 	.word	0x000039b0


	//   ....[13]....
        /*00b4*/ 	.word	0x00003a10


	//   ....[14]....
        /*00b8*/ 	.word	0x00003a80


	//   ....[15]....
        /*00bc*/ 	.word	0x00003ae0


	//   ....[16]....
        /*00c0*/ 	.word	0x00003b50


	//   ....[17]....
        /*00c4*/ 	.word	0x00003bb0


	//   ....[18]....
        /*00c8*/ 	.word	0x00003c20


	//   ....[19]....
        /*00cc*/ 	.word	0x00003c80


	//----- nvinfo : EIATTR_EXIT_INSTR_OFFSETS
	.align		4
.L_3087:
        /*00d0*/ 	.byte	0x04, 0x1c
        /*00d2*/ 	.short	(.L_3089 - .L_3088)


	//   ....[0]....
.L_3088:
        /*00d4*/ 	.word	0x00003800


	//   ....[1]....
        /*00d8*/ 	.word	0x00003890


	//----- nvinfo : EIATTR_MAX_THREADS
	.align		4
.L_3089:
        /*00dc*/ 	.byte	0x04, 0x05
        /*00de*/ 	.short	(.L_3091 - .L_3090)
.L_3090:
        /*00e0*/ 	.word	0x00000100
        /*00e4*/ 	.word	0x00000001
        /*00e8*/ 	.word	0x00000001


	//----- nvinfo : EIATTR_CRS_STACK_SIZE
	.align		4
.L_3091:
        /*00ec*/ 	.byte	0x04, 0x1e
        /*00ee*/ 	.short	(.L_3093 - .L_3092)
.L_3092:
        /*00f0*/ 	.word	0x00000000


	//----- nvinfo : EIATTR_CBANK_PARAM_SIZE
	.align		4
.L_3093:
        /*00f4*/ 	.byte	0x03, 0x19
        /*00f6*/ 	.short	0x0128


	//----- nvinfo : EIATTR_PARAM_CBANK
	.align		4
        /*00f8*/ 	.byte	0x04, 0x0a
        /*00fa*/ 	.short	(.L_3095 - .L_3094)
	.align		4
.L_3094:
        /*00fc*/ 	.word	index@(.nv.constant0._ZN10layer_norm13ln_bwd_kernelINS_13Kernel_traitsIf6__halfS2_S2_fjLj8192ELj1ELj1ELj8ELj16ENS_18Kernel_traits_baseILj8192EfS2_S2_S2_fjLj256EEEEELb0ELb0ELb0ELb0EEEvNS_9BwdParamsE)
        /*0100*/ 	.short	0x0210
        /*0102*/ 	.short	0x0128


	//----- nvinfo : EIATTR_SW_WAR
	.align		4
.L_3095:
        /*0104*/ 	.byte	0x04, 0x36
        /*0106*/ 	.short	(.L_3097 - .L_3096)
.L_3096:
        /*0108*/ 	.word	0x00000008
.L_3097:


//--------------------- .nv.info._ZN10layer_norm13ln_bwd_kernelINS_13Kernel_traitsIf6__halfS2_S2_fjLj8192ELj1ELj1ELj8ELj16ENS_18Kernel_traits_baseILj8192EfS2_S2_S2_fjLj256EEEEELb0ELb0ELb0ELb1EEEvNS_9BwdParamsE --------------------------
	.section	.nv.info._ZN10layer_norm13ln_bwd_kernelINS_13Kernel_traitsIf6__halfS2_S2_fjLj8192ELj1ELj1ELj8ELj16ENS_18Kernel_traits_baseILj8192EfS2_S2_S2_fjLj256EEEEELb0ELb0ELb0ELb1EEEvNS_9BwdParamsE,"",@"SHT_CUDA_INFO"
	.sectionflags	@""
	.align	4


	//----- nvinfo : EIATTR_CUDA_API_VERSION
	.align		4
        /*0000*/ 	.byte	0x04, 0x37
        /*0002*/ 	.short	(.L_3099 - .L_3098)
.L_3098:
        /*0004*/ 	.word	0x00000082


	//----- nvinfo : EIATTR_KPARAM_INFO
	.align		4
.L_3099:
        /*0008*/ 	.byte	0x04, 0x17
        /*000a*/ 	.short	(.L_3101 - .L_3100)
.L_3100:
        /*000c*/ 	.word	0x00000000
        /*0010*/ 	.short	0x0000
        /*0012*/ 	.short	0x0000
        /*0014*/ 	.byte	0x00, 0xf0, 0xa1, 0x04


	//----- nvinfo : EIATTR_SPARSE_MMA_MASK
	.align		4
.L_3101:
        /*0018*/ 	.byte	0x03, 0x50
        /*001a*/ 	.short	0x0000


	//----- nvinfo : EIATTR_MAXREG_COUNT
	.align		4
        /*001c*/ 	.byte	0x03, 0x1b
        /*001e*/ 	.short	0x00ff


	//----- nvinfo : EIATTR_NUM_BARRIERS
	.align		4
        /*0020*/ 	.byte	0x02, 0x4c
        /*0022*/ 	.byte	0x01
	.zero		1


	//----- nvinfo : EIATTR_MERCURY_ISA_VERSION
	.align		4
        /*0024*/ 	.byte	0x03, 0x5f
        /*0026*/ 	.short	0x0101


	//----- nvinfo : EIATTR_COOP_GROUP_MASK_REGIDS
	.align		4
        /*0028*/ 	.byte	0x04, 0x29
        /*002a*/ 	.short	(.L_3103 - .L_3102)


	//   ....[0]....
.L_3102:
        /*002c*/ 	.word	0xffffffff


	//   ....[1]....
        /*0030*/ 	.word	0xffffffff


	//   ....[2]....
        /*0034*/ 	.word	0xffffffff


	//   ....[3]....
        /*0038*/ 	.word	0xffffffff


	//   ....[4]....
        /*003c*/ 	.word	0xffffffff


	//   ....[5]....
        /*0040*/ 	.word	0xffffffff


	//   ....[6]....
        /*0044*/ 	.word	0xffffffff


	//   ....[7]....
        /*0048*/ 	.word	0xffffffff


	//   ....[8]....
        /*004c*/ 	.word	0xffffffff


	//   ....[9]....
        /*0050*/ 	.word	0xffffffff


	//   ....[10]....
        /*0054*/ 	.word	0x0500003b


	//   ....[11]....
        /*0058*/ 	.word	0x0500003b


	//   ....[12]....
        /*005c*/ 	.word	0x0500003b


	//   ....[13]....
        /*0060*/ 	.word	0x0500003b


	//   ....[14]....
        /*0064*/ 	.word	0x0500003b


	//   ....[15]....
        /*0068*/ 	.word	0x0500003b


	//   ....[16]....
        /*006c*/ 	.word	0x0500003b


	//   ....[17]....
        /*0070*/ 	.word	0x0500003b


	//   ....[18]....
        /*0074*/ 	.word	0x0500003b


	//   ....[19]....
        /*0078*/ 	.word	0x0500003b


	//----- nvinfo : EIATTR_COOP_GROUP_INSTR_OFFSETS
	.align		4
.L_3103:
        /*007c*/ 	.byte	0x04, 0x28
        /*007e*/ 	.short	(.L_3105 - .L_3104)


	//   ....[0]....
.L_3104:
        /*0080*/ 	.word	0x00001bc0


	//   ....[1]....
        /*0084*/ 	.word	0x00001bd0


	//   ....[2]....
        /*0088*/ 	.word	0x00001c00


	//   ....[3]....
        /*008c*/ 	.word	0x00001c10


	//   ....[4]....
        /*0090*/ 	.word	0x00001c40


	//   ....[5]....
        /*0094*/ 	.word	0x00001c50


	//   ....[6]....
        /*0098*/ 	.word	0x00001c80


	//   ....[7]....
        /*009c*/ 	.word	0x00001c90


	//   ....[8]....
        /*00a0*/ 	.word	0x00001cc0


	//   ....[9]....
        /*00a4*/ 	.word	0x00001cd0


	//   ....[10]....
        /*00a8*/ 	.word	0x00003840


	//   ....[11]....
        /*00ac*/ 	.word	0x00003890


	//   ....[12]....
        /*00b0*/ 	.word	0x00003900


	//   ....[13]....
        /*00b4*/ 	.word	0x00003960


	//   ....[14]....
        /*00b8*/ 	.word	0x000039d0


	//   ....[15]....
        /*00bc*/ 	.word	0x00003a30


	//   ....[16]....
        /*00c0*/ 	.word	0x00003aa0


	//   ....[17]....
        /*00c4*/ 	.word	0x00003b00


	//   ....[18]....
        /*00c8*/ 	.word	0x00003b70


	//   ....[19]....
        /*00cc*/ 	.word	0x00003bd0


	//----- nvinfo : EIATTR_EXIT_INSTR_OFFSETS
	.align		4
.L_3105:
        /*00d0*/ 	.byte	0x04, 0x1c
        /*00d2*/ 	.short	(.L_3107 - .L_3106)


	//   ....[0]....
.L_3106:
        /*00d4*/ 	.word	0x000037e0


	//----- nvinfo : EIATTR_MAX_THREADS
	.align		4
.L_3107:
        /*00d8*/ 	.byte	0x04, 0x05
        /*00da*/ 	.short	(.L_3109 - .L_3108)
.L_3108:
        /*00dc*/ 	.word	0x00000100
        /*00e0*/ 	.word	0x00000001
        /*00e4*/ 	.word	0x00000001


	//----- nvinfo : EIATTR_CRS_STACK_SIZE
	.align		4
.L_3109:
        /*00e8*/ 	.byte	0x04, 0x1e
        /*00ea*/ 	.short	(.L_3111 - .L_3110)
.L_3110:
        /*00ec*/ 	.word	0x00000000


	//----- nvinfo : EIATTR_CBANK_PARAM_SIZE
	.align		4
.L_3111:
        /*00f0*/ 	.byte	0x03, 0x19
        /*00f2*/ 	.short	0x0128


	//----- nvinfo : EIATTR_PARAM_CBANK
	.align		4
        /*00f4*/ 	.byte	0x04, 0x0a
        /*00f6*/ 	.short	(.L_3113 - .L_3112)
	.align		4
.L_3112:
        /*00f8*/ 	.word	index@(.nv.constant0._ZN10layer_norm13ln_bwd_kernelINS_13Kernel_traitsIf6__halfS2_S2_fjLj8192ELj1ELj1ELj8ELj16ENS_18Kernel_traits_baseILj8192EfS2_S2_S2_fjLj256EEEEELb0ELb0ELb0ELb1EEEvNS_9BwdParamsE)
        /*00fc*/ 	.short	0x0210
        /*00fe*/ 	.short	0x0128


	//----- nvinfo : EIATTR_SW_WAR
	.align		4
.L_3113:
        /*0100*/ 	.byte	0x04, 0x36
        /*0102*/ 	.short	(.L_3115 - .L_3114)
.L_3114:
        /*0104*/ 	.word	0x00000008
.L_3115:


//--------------------- .nv.info._ZN10layer_norm13ln_bwd_kernelINS_13Kernel_traitsIf6__halfS2_S2_fjLj8192ELj1ELj1ELj8ELj16ENS_18Kernel_traits_baseILj8192EfS2_S2_S2_fjLj256EEEEELb0ELb0ELb1ELb0EEEvNS_9BwdParamsE --------------------------
	.section	.nv.info._ZN10layer_norm13ln_bwd_kernelINS_13Kernel_traitsIf6__halfS2_S2_fjLj8192ELj1ELj1ELj8ELj16ENS_18Kernel_traits_baseILj8192EfS2_S2_S2_fjLj256EEEEELb0ELb0ELb1ELb0EEEvNS_9BwdParamsE,"",@"SHT_CUDA_INFO"
	.sectionflags	@""
	.align	4


	//----- nvinfo : EIATTR_CUDA_API_VERSION
	.align		4
        /*0000*/ 	.byte	0x04, 0x37
        /*0002*/ 	.short	(.L_3117 - .L_3116)
.L_3116:
        /*0004*/ 	.word	0x00000082


	//----- nvinfo : EIATTR_KPARAM_INFO
	.align		4
.L_3117:
        /*0008*/ 	.byte	0x04, 0x17
        /*000a*/ 	.short	(.L_3119 - .L_3118)
.L_3118:
        /*000c*/ 	.word	0x00000000
        /*0010*/ 	.short	0x0000
        /*0012*/ 	.short	0x0000
        /*0014*/ 	.byte	0x00, 0xf0, 0xa1, 0x04


	//----- nvinfo : EIATTR_SPARSE_MMA_MASK
	.align		4
.L_3119:
        /*0018*/ 	.byte	0x03, 0x50
        /*001a*/ 	.short	0x0000


	//----- nvinfo : EIATTR_MAXREG_COUNT
	.align		4
        /*001c*/ 	.byte	0x03, 0x1b
        /*001e*/ 	.short	0x00ff


	//----- nvinfo : EIATTR_NUM_BARRIERS
	.align		4
        /*0020*/ 	.byte	0x02, 0x4c
        /*0022*/ 	.byte	0x01
	.zero		1


	//----- nvinfo : EIATTR_MERCURY_ISA_VERSION
	.align		4
        /*0024*/ 	.byte	0x03, 0x5f
        /*0026*/ 	.short	0x0101


	//----- nvinfo : EIATTR_COOP_GROUP_MASK_REGIDS
	.align		4
        /*0028*/ 	.byte	0x04, 0x29
        /*002a*/ 	.short	(.L_3121 - .L_3120)


	//   ....[0]....
.L_3120:
        /*002c*/ 	.word	0xffffffff


	//   ....[1]....
        /*0030*/ 	.word	0xffffffff


	//   ....[2]....
        /*0034*/ 	.word	0xffffffff


	//   ....[3]....
        /*0038*/ 	.word	0xffffffff


	//   ....[4]....
        /*003c*/ 	.word	0xffffffff


	//   ....[5]....
        /*0040*/ 	.word	0xffffffff


	//   ....[6]....
        /*0044*/ 	.word	0xffffffff


	//   ....[7]....
        /*0048*/ 	.word	0xffffffff


	//   ....[8]....
        /*004c*/ 	.word	0xffffffff


	//   ....[9]....
        /*0050*/ 	.word	0xffffffff


	//   ....[10]....
        /*0054*/ 	.word	0x050000a2


	//   ....[11]....
        /*0058*/ 	.word	0x050000a2


	//   ....[12]....
        /*005c*/ 	.word	0x050000a2


	//   ....[13]....
        /*0060*/ 	.word	0x050000a2


	//   ....[14]....
        /*0064*/ 	.word	0x050000a2


	//   ....[15]....
        /*0068*/ 	.word	0x050000a2


	//   ....[16]....
        /*006c*/ 	.word	0x050000a2


	//   ....[17]....
        /*0070*/ 	.word	0x050000a2


	//   ....[18]....
        /*0074*/ 	.word	0x050000a2


	//   ....[19]....
        /*0078*/ 	.word	0x050000a2


	//----- nvinfo : EIATTR_COOP_GROUP_INSTR_OFFSETS
	.align		4
.L_3121:
        /*007c*/ 	.byte	0x04, 0x28
        /*007e*/ 	.short	(.L_3123 - .L_3122)


	//   ....[0]....
.L_3122:
        /*0080*/ 	.word	0x00001fc0


	//   ....[1]....
        /*0084*/ 	.word	0x00001fd0


	//   ....[2]....
        /*0088*/ 	.word	0x00002000


	//   ....[3]....
        /*008c*/ 	.word	0x00002010


	//   ....[4]....
        /*0090*/ 	.word	0x00002040


	//   ....[5]....
        /*0094*/ 	.word	0x00002050


	//   ....[6]....
        /*0098*/ 	.word	0x00002080


	//   ....[7]....
        /*009c*/ 	.word	0x00002090


	//   ....[8]....
        /*00a0*/ 	.word	0x000020c0


	//   ....[9]....
        /*00a4*/ 	.word	0x000020d0


	//   ....[10]....
        /*00a8*/ 	.word	0x00005040


	//   ....[11]....
        /*00ac*/ 	.word	0x00005090


	//   ....[12]....
        /*00b0*/ 	.word	0x00005100


	//   ....[13]....
        /*00b4*/ 	.word	0x00005160


	//   ....[14]....
        /*00b8*/ 	.word	0x000051d0


	//   ....[15]....
        /*00bc*/ 	.word	0x00005230


	//   ....[16]....
        /*00c0*/ 	.word	0x000052a0


	//   ....[17]....
        /*00c4*/ 	.word	0x00005300


	//   ....[18]....
        /*00c8*/ 	.word	0x00005370


	//   ....[19]....
        /*00cc*/ 	.word	0x000053d0


	//----- nvinfo : EIATTR_EXIT_INSTR_OFFSETS
	.align		4
.L_3123:
        /*00d0*/ 	.byte	0x04, 0x1c
        /*00d2*/ 	.short	(.L_3125 - .L_3124)


	//   ....[0]....
.L_3124:
        /*00d4*/ 	.word	0x00004f50


	//   ....[1]....
        /*00d8*/ 	.word	0x00004fe0


	//----- nvinfo : EIATTR_MAX_THREADS
	.align		4
.L_3125:
        /*00dc*/ 	.byte	0x04, 0x05
        /*00de*/ 	.short	(.L_3127 - .L_3126)
.L_3126:
        /*00e0*/ 	.word	0x00000100
        /*00e4*/ 	.word	0x00000001
        /*00e8*/ 	.word	0x00000001


	//----- nvinfo : EIATTR_CRS_STACK_SIZE
	.align		4
.L_3127:
        /*00ec*/ 	.byte	0x04, 0x1e
        /*00ee*/ 	.short	(.L_3129 - .L_3128)
.L_3128:
        /*00f0*/ 	.word	0x00000000


	//----- nvinfo : EIATTR_CBANK_PARAM_SIZE
	.align		4
.L_3129:
        /*00f4*/ 	.byte	0x03, 0x19
        /*00f6*/ 	.short	0x0128


	//----- nvinfo : EIATTR_PARAM_CBANK
	.align		4
        /*00f8*/ 	.byte	0x04, 0x0a
        /*00fa*/ 	.short	(.L_3131 - .L_3130)
	.align		4
.L_3130:
        /*00fc*/ 	.word	index@(.nv.constant0._ZN10layer_norm13ln_bwd_kernelINS_13Kernel_traitsIf6__halfS2_S2_fjLj8192ELj1ELj1ELj8ELj16ENS_18Kernel_traits_baseILj8192EfS2_S2_S2_fjLj256EEEEELb0ELb0ELb1ELb0EEEvNS_9BwdParamsE)
        /*0100*/ 	.short	0x0210
        /*0102*/ 	.short	0x0128


	//----- nvinfo : EIATTR_SW_WAR
	.align		4
.L_3131:
        /*0104*/ 	.byte	0x04, 0x36
        /*0106*/ 	.short	(.L_3133 - .L_3132)
.L_3132:
        /*0108*/ 	.word	0x00000008
.L_3133:


//--------------------- .nv.info._ZN10layer_norm13ln_bwd_kernelINS_13Kernel_traitsIf6__halfS2_S2_fjLj8192ELj1ELj1ELj8ELj16ENS_18Kernel_traits_baseILj8192EfS2_S2_S2_fjLj256EEEEELb0ELb0ELb1ELb1EEEvNS_9BwdParamsE --------------------------
	.section	.nv.info._ZN10layer_norm13ln_bwd_kernelINS_13Kernel_traitsIf6__halfS2_S2_fjLj8192ELj1ELj1ELj8ELj16ENS_18Kernel_traits_baseILj8192EfS2_S2_S2_fjLj256EEEEELb0ELb0ELb1ELb1EEEvNS_9BwdParamsE,"",@"SHT_CUDA_INFO"
	.sectionflags	@""
	.align	4


	//----- nvinfo : EIATTR_CUDA_API_VERSION
	.align		4
        /*0000*/ 	.byte	0x04, 0x37
        /*0002*/ 	.short	(.L_3135 - .L_3134)
.L_3134:
        /*0004*/ 	.word	0x00000082


	//----- nvinfo : EIATTR_KPARAM_INFO
	.align		4
.L_3135:
        /*0008*/ 	.byte	0x04, 0x17
        /*000a*/ 	.short	(.L_3137 - .L_3136)
.L_3136:
        /*000c*/ 	.word	0x00000000
        /*0010*/ 	.short	0x0000
        /*0012*/ 	.short	0x0000
        /*0014*/ 	.byte	0x00, 0xf0, 0xa1, 0x04


	//----- nvinfo : EIATTR_SPARSE_MMA_MASK
	.align		4
.L_3137:
        /*0018*/ 	.byte	0x03, 0x50
        /*001a*/ 	.short	0x0000


	//----- nvinfo : EIATTR_MAXREG_COUNT
	.align		4
        /*001c*/ 	.byte	0x03, 0x1b
        /*001e*/ 	.short	0x00ff


	//----- nvinfo : EIATTR_NUM_BARRIERS
	.align		4
        /*0020*/ 	.byte	0x02, 0x4c
        /*0022*/ 	.byte	0x01
	.zero		1


	//----- nvinfo : EIATTR_MERCURY_ISA_VERSION
	.align		4
        /*0024*/ 	.byte	0x03, 0x5f
        /*0026*/ 	.short	0x0101


	//----- nvinfo : EIATTR_COOP_GROUP_MASK_REGIDS
	.align		4
        /*0028*/ 	.byte	0x04, 0x29
        /*002a*/ 	.short	(.L_3139 - .L_3138)


	//   ....[0]....
.L_3138:
        /*002c*/ 	.word	0xffffffff


	//   ....[1]....
        /*0030*/ 	.word	0xffffffff


	//   ....[2]....
        /*0034*/ 	.word	0xffffffff


	//   ....[3]....
        /*0038*/ 	.word	0xffffffff


	//   ....[4]....
        /*003c*/ 	.word	0xffffffff


	//   ....[5]....
        /*0040*/ 	.word	0xffffffff


	//   ....[6]....
        /*0044*/ 	.word	0xffffffff


	//   ....[7]....
        /*0048*/ 	.word	0xffffffff


	//   ....[8]....
        /*004c*/ 	.word	0xffffffff


	//   ....[9]....
        /*0050*/ 	.word	0xffffffff


	//   ....[10]....
        /*0054*/ 	.word	0x050000a3


	//   ....[11]....
        /*0058*/ 	.word	0x050000a3


	//   ....[12]....
        /*005c*/ 	.word	0x050000a3


	//   ....[13]....
        /*0060*/ 	.word	0x050000a3


	//   ....[14]....
        /*0064*/ 	.word	0x050000a3


	//   ....[15]....
        /*0068*/ 	.word	0x050000a3


	//   ....[16]....
        /*006c*/ 	.word	0x050000a3


	//   ....[17]....
        /*0070*/ 	.word	0x050000a3


	//   ....[18]....
        /*0074*/ 	.word	0x050000a3


	//   ....[19]....
        /*0078*/ 	.word	0x050000a3


	//----- nvinfo : EIATTR_COOP_GROUP_INSTR_OFFSETS
	.align		4
.L_3139:
        /*007c*/ 	.byte	0x04, 0x28
        /*007e*/ 	.short	(.L_3141 - .L_3140)


	//   ....[0]....
.L_3140:
        /*0080*/ 	.word	0x00001d30


	//   ....[1]....
        /*0084*/ 	.word	0x00001d40


	//   ....[2]....
        /*0088*/ 	.word	0x00001d70


	//   ....[3]....
        /*008c*/ 	.word	0x00001d80


	//   ....[4]....
        /*0090*/ 	.word	0x00001db0


	//   ....[5]....
        /*0094*/ 	.word	0x00001dc0


	//   ....[6]....
        /*0098*/ 	.word	0x00001df0


	//   ....[7]....
        /*009c*/ 	.word	0x00001e00


	//   ....[8]....
        /*00a0*/ 	.word	0x00001e30


	//   ....[9]....
        /*00a4*/ 	.word	0x00001e40


	//   ....[10]....
        /*00a8*/ 	.word	0x00004950


	//   ....[11]....
        /*00ac*/ 	.word	0x000049a0


	//   ....[12]....
        /*00b0*/ 	.word	0x00004a10


	//   ....[13]....
        /*00b4*/ 	.word	0x00004a70


	//   ....[14]....
        /*00b8*/ 	.word	0x00004ae0


	//   ....[15]....
        /*00bc*/ 	.word	0x00004b40


	//   ....[16]....
        /*00c0*/ 	.word	0x00004bb0


	//   ....[17]....
        /*00c4*/ 	.word	0x00004c10


	//   ....[18]....
        /*00c8*/ 	.word	0x00004c80


	//   ....[19]....
        /*00cc*/ 	.word	0x00004ce0


	//----- nvinfo : EIATTR_EXIT_INSTR_OFFSETS
	.align		4
.L_3141:
        /*00d0*/ 	.byte	0x04, 0x1c
        /*00d2*/ 	.short	(.L_3143 - .L_3142)


	//   ....[0]....
.L_3142:
        /*00d4*/ 	.word	0x000048f0


	//----- nvinfo : EIATTR_MAX_THREADS
	.align		4
.L_3143:
        /*00d8*/ 	.byte	0x04, 0x05
        /*00da*/ 	.short	(.L_3145 - .L_3144)
.L_3144:
        /*00dc*/ 	.word	0x00000100
        /*00e0*/ 	.word	0x00000001
        /*00e4*/ 	.word	0x00000001


	//----- nvinfo : EIATTR_CRS_STACK_SIZE
	.align		4
.L_3145:
        /*00e8*/ 	.byte	0x04, 0x1e
        /*00ea*/ 	.short	(.L_3147 - .L_3146)
.L_3146:
        /*00ec*/ 	.word	0x00000000


	//----- nvinfo : EIATTR_CBANK_PARAM_SIZE
	.align		4
.L_3147:
        /*00f0*/ 	.byte	0x03, 0x19
        /*00f2*/ 	.short	0x0128


	//----- nvinfo : EIATTR_PARAM_CBANK
	.align		4
        /*00f4*/ 	.byte	0x04, 0x0a
        /*00f6*/ 	.short	(.L_3149 - .L_3148)
	.align		4
.L_3148:
        /*00f8*/ 	.word	index@(.nv.constant0._ZN10layer_norm13ln_bwd_kernelINS_13Kernel_traitsIf6__halfS2_S2_fjLj8192ELj1ELj1ELj8ELj16ENS_18Kernel_traits_baseILj8192EfS2_S2_S2_fjLj256EEEEELb0ELb0ELb1ELb1EEEvNS_9BwdParamsE)
        /*00fc*/ 	.short	0x0210
        /*00fe*/ 	.short	0x0128


	//----- nvinfo : EIATTR_SW_WAR
	.align		4
.L_3149:
        /*0100*/ 	.byte	0x04, 0x36
        /*0102*/ 	.short	(.L_3151 - .L_3150)
.L_3150:
        /*0104*/ 	.word	0x00000008
.L_3151:


//--------------------- .nv.info._ZN10layer_norm13ln_bwd_kernelINS_13Kernel_traitsIf6__halfS2_S2_fjLj8192ELj1ELj1ELj8ELj16ENS_18Kernel_traits_baseILj8192EfS2_S2_S2_fjLj256EEEEELb0ELb1ELb0ELb0EEEvNS_9BwdParamsE --------------------------
	.section	.nv.info._ZN10layer_norm13ln_bwd_kernelINS_13Kernel_traitsIf6__halfS2_S2_fjLj8192ELj1ELj1ELj8ELj16ENS_18Kernel_traits_baseILj8192EfS2_S2_S2_fjLj256EEEEELb0ELb1ELb0ELb0EEEvNS_9BwdParamsE,"",@"SHT_CUDA_INFO"
	.sectionflags	@""
	.align	4


	//----- nvinfo : EIATTR_CUDA_API_VERSION
	.align		4
        /*0000*/ 	.byte	0x04, 0x37
        /*0002*/ 	.short	(.L_3153 - .L_3152)
.L_3152:
        /*0004*/ 	.word	0x00000082


	//----- nvinfo : EIATTR_KPARAM_INFO
	.align		4
.L_3153:
        /*0008*/ 	.byte	0x04, 0x17
        /*000a*/ 	.short	(.L_3155 - .L_3154)
.L_3154:
        /*000c*/ 	.word	0x00000000
        /*0010*/ 	.short	0x0000
        /*0012*/ 	.short	0x0000
        /*0014*/ 	.byte	0x00, 0xf0, 0xa1, 0x04


	//----- nvinfo : EIATTR_SPARSE_MMA_MASK
	.align		4
.L_3155:
        /*0018*/ 	.byte	0x03, 0x50
        /*001a*/ 	.short	0x0000


	//----- nvinfo : EIATTR_MAXREG_COUNT
	.align		4
        /*001c*/ 	.byte	0x03, 0x1b
        /*001e*/ 	.short	0x00ff


	//----- nvinfo : EIATTR_NUM_BARRIERS
	.align		4
        /*0020*/ 	.byte	0x02, 0x4c
        /*0022*/ 	.byte	0x01
	.zero		1


	//----- nvinfo : EIATTR_ANNOTATIONS
	.align		4
        /*0024*/ 	.byte	0x04, 0x55
        /*0026*/ 	.short	(.L_3157 - .L_3156)


	//   ....[0]....
.L_3156:
        /* <DEDUP_REMOVED lines=14> */


	//----- nvinfo : EIATTR_MERCURY_ISA_VERSION
	.align		4
.L_3157:
        /*00f8*/ 	.byte	0x03, 0x5f
        /*00fa*/ 	.short	0x0101


	//----- nvinfo : EIATTR_COOP_GROUP_MASK_REGIDS
	.align		4
        /*00fc*/ 	.byte	0x04, 0x29
        /*00fe*/ 	.short	(.L_3159 - .L_3158)


	//   ....[0]....
.L_3158:
        /*0100*/ 	.word	0xffffffff


	//   ....[1]....
        /*0104*/ 	.word	0xffffffff


	//   ....[2]....
        /*0108*/ 	.word	0xffffffff


	//   ....[3]....
        /*010c*/ 	.word	0xffffffff


	//   ....[4]....
        /*0110*/ 	.word	0xffffffff


	//   ....[5]....
        /*0114*/ 	.word	0xffffffff


	//   ....[6]....
        /*0118*/ 	.word	0xffffffff


	//   ....[7]....
        /*011c*/ 	.word	0xffffffff


	//   ....[8]....
        /*0120*/ 	.word	0xffffffff


	//   ....[9]....
        /*0124*/ 	.word	0xffffffff


	//   ....[10]....
        /*0128*/ 	.word	0x050000c3


	//   ....[11]....
        /*012c*/ 	.word	0x050000c3


	//   ....[12]....
        /*0130*/ 	.word	0x050000c3


	//   ....[13]....
        /*0134*/ 	.word	0x050000c3


	//   ....[14]....
        /*0138*/ 	.word	0x050000c3


	//   ....[15]....
        /*013c*/ 	.word	0x050000c3


	//   ....[16]....
        /*0140*/ 	.word	0x050000c3


	//   ....[17]....
        /*0144*/ 	.word	0x050000c3


	//   ....[18]....
        /*0148*/ 	.word	0x050000c3


	//   ....[19]....
        /*014c*/ 	.word	0x050000c3


	//----- nvinfo : EIATTR_COOP_GROUP_INSTR_OFFSETS
	.align		4
.L_3159:
        /*0150*/ 	.byte	0x04, 0x28
        /*0152*/ 	.short	(.L_3161 - .L_3160)


	//   ....[0]....
.L_3160:
        /*0154*/ 	.word	0x00002090


	//   ....[1]....
        /*0158*/ 	.word	0x000020a0


	//   ....[2]....
        /*015c*/ 	.word	0x000020d0


	//   ....[3]....
        /*0160*/ 	.word	0x000020f0


	//   ....[4]....
        /*0164*/ 	.word	0x00002110


	//   ....[5]....
        /*0168*/ 	.word	0x00002120


	//   ....[6]....
        /*016c*/ 	.word	0x00002150


	//   ....[7]....
        /*0170*/ 	.word	0x00002170


	//   ....[8]....
        /*0174*/ 	.word	0x00002190


	//   ....[9]....
        /*0178*/ 	.word	0x000021a0


	//   ....[10]....
        /*017c*/ 	.word	0x00004440


	//   ....[11]....
        /*0180*/ 	.word	0x00004490


	//   ....[12]....
        /*0184*/ 	.word	0x00004500


	//   ....[13]....
        /*0188*/ 	.word	0x00004560


	//   ....[14]....
        /*018c*/ 	.word	0x000045c0


	//   ....[15]....
        /*0190*/ 	.word	0x00004610


	//   ....[16]....
        /*0194*/ 	.word	0x00004670


	//   ....[17]....
        /*0198*/ 	.word	0x000046d0


	//   ....[18]....
        /*019c*/ 	.word	0x00004740


	//   ....[19]....
        /*01a0*/ 	.word	0x000047a0


	//----- nvinfo : EIATTR_EXIT_INSTR_OFFSETS
	.align		4
.L_3161:
        /*01a4*/ 	.byte	0x04, 0x1c
        /*01a6*/ 	.short	(.L_3163 - .L_3162)


	//   ....[0]....
.L_3162:
        /*01a8*/ 	.word	0x00004310


	//   ....[1]....
        /*01ac*/ 	.word	0x000043e0


	//----- nvinfo : EIATTR_MAX_THREADS
	.align		4
.L_3163:
        /*01b0*/ 	.byte	0x04, 0x05
        /*01b2*/ 	.short	(.L_3165 - .L_3164)
.L_3164:
        /*01b4*/ 	.word	0x00000100
        /*01b8*/ 	.word	0x00000001
        /*01bc*/ 	.word	0x00000001


	//----- nvinfo : EIATTR_CRS_STACK_SIZE
	.align		4
.L_3165:
        /*01c0*/ 	.byte	0x04, 0x1e
        /*01c2*/ 	.short	(.L_3167 - .L_3166)
.L_3166:
        /*01c4*/ 	.word	0x00000000


	//----- nvinfo : EIATTR_CBANK_PARAM_SIZE
	.align		4
.L_3167:
        /*01c8*/ 	.byte	0x03, 0x19
        /*01ca*/ 	.short	0x0128


	//----- nvinfo : EIATTR_PARAM_CBANK
	.align		4
        /*01cc*/ 	.byte	0x04, 0x0a
        /*01ce*/ 	.short	(.L_3169 - .L_3168)
	.align		4
.L_3168:
        /*01d0*/ 	.word	index@(.nv.constant0._ZN10layer_norm13ln_bwd_kernelINS_13Kernel_traitsIf6__halfS2_S2_fjLj8192ELj1ELj1ELj8ELj16ENS_18Kernel_traits_baseILj8192EfS2_S2_S2_fjLj256EEEEELb0ELb1ELb0ELb0EEEvNS_9BwdParamsE)
        /*01d4*/ 	.short	0x0210
        /*01d6*/ 	.short	0x0128


	//----- nvinfo : EIATTR_SW_WAR
	.align		4
.L_3169:
        /*01d8*/ 	.byte	0x04, 0x36
        /*01da*/ 	.short	(.L_3171 - .L_3170)
.L_3170:
        /*01dc*/ 	.word	0x00000008
.L_3171:


//--------------------- .nv.info._ZN10layer_norm13ln_bwd_kernelINS_13Kernel_traitsIf6__halfS2_S2_fjLj8192ELj1ELj1ELj8ELj16ENS_18Kernel_traits_baseILj8192EfS2_S2_S2_fjLj256EEEEELb0ELb1ELb0ELb1EEEvNS_9BwdParamsE --------------------------
	.section	.nv.info._ZN10layer_norm13ln_bwd_kernelINS_13Kernel_traitsIf6__halfS2_S2_fjLj8192ELj1ELj1ELj8ELj16ENS_18Kernel_traits_baseILj8192EfS2_S2_S2_fjLj256EEEEELb0ELb1ELb0ELb1EEEvNS_9BwdParamsE,"",@"SHT_CUDA_INFO"
	.sectionflags	@""
	.align	4


	//----- nvinfo : EIATTR_CUDA_API_VERSION
	.align		4
        /*0000*/ 	.byte	0x04, 0x37
        /*0002*/ 	.short	(.L_3173 - .L_3172)
.L_3172:
        /*0004*/ 	.word	0x00000082


	//----- nvinfo : EIATTR_KPARAM_INFO
	.align		4
.L_3173:
        /*0008*/ 	.byte	0x04, 0x17
        /*000a*/ 	.short	(.L_3175 - .L_3174)
.L_3174:
        /*000c*/ 	.word	0x00000000
        /*0010*/ 	.short	0x0000
        /*0012*/ 	.short	0x0000
        /*0014*/ 	.byte	0x00, 0xf0, 0xa1, 0x04


	//----- nvinfo : EIATTR_SPARSE_MMA_MASK
	.align		4
.L_3175:
        /*0018*/ 	.byte	0x03, 0x50
        /*001a*/ 	.short	0x0000


	//----- nvinfo : EIATTR_MAXREG_COUNT
	.align		4
        /*001c*/ 	.byte	0x03, 0x1b
        /*001e*/ 	.short	0x00ff


	//----- nvinfo : EIATTR_NUM_BARRIERS
	.align		4
        /*0020*/ 	.byte	0x02, 0x4c
        /*0022*/ 	.byte	0x01
	.zero		1


	//----- nvinfo : EIATTR_ANNOTATIONS
	.align		4
        /*0024*/ 	.byte	0x04, 0x55
        /*0026*/ 	.short	(.L_3177 - .L_3176)


	//   ....[0]....
.L_3176:
        /* <DEDUP_REMOVED lines=15> */


	//----- nvinfo : EIATTR_MERCURY_ISA_VERSION
	.align		4
.L_3177:
        /*0100*/ 	.byte	0x03, 0x5f
        /*0102*/ 	.short	0x0101


	//----- nvinfo : EIATTR_COOP_GROUP_MASK_REGIDS
	.align		4
        /*0104*/ 	.byte	0x04, 0x29
        /*0106*/ 	.short	(.L_3179 - .L_3178)


	//   ....[0]....
.L_3178:
        /*0108*/ 	.word	0xffffffff


	//   ....[1]....
        /*010c*/ 	.word	0xffffffff


	//   ....[2]....
        /*0110*/ 	.word	0xffffffff


	//   ....[3]....
        /*0114*/ 	.word	0xffffffff


	//   ....[4]....
        /*0118*/ 	.word	0xffffffff


	//   ....[5]....
        /*011c*/ 	.word	0xffffffff


	//   ....[6]....
        /*0120*/ 	.word	0xffffffff


	//   ....[7]....
        /*0124*/ 	.word	0xffffffff


	//   ....[8]....
        /*0128*/ 	.word	0xffffffff


	//   ....[9]....
        /*012c*/ 	.word	0xffffffff


	//   ....[10]....
        /*0130*/ 	.word	0x0500007a


	//   ....[11]....
        /*0134*/ 	.word	0x0500007a


	//   ....[12]....
        /*0138*/ 	.word	0x0500007a


	//   ....[13]....
        /*013c*/ 	.word	0x0500007a


	//   ....[14]....
        /*0140*/ 	.word	0x0500007a


	//   ....[15]....
        /*0144*/ 	.word	0x0500007a


	//   ....[16]....
        /*0148*/ 	.word	0x0500007a


	//   ....[17]....
        /*014c*/ 	.word	0x0500007a


	//   ....[18]....
        /*0150*/ 	.word	0x0500007a


	//   ....[19]....
        /*0154*/ 	.word	0x0500007a


	//----- nvinfo : EIATTR_COOP_GROUP_INSTR_OFFSETS
	.align		4
.L_3179:
        /*0158*/ 	.byte	0x04, 0x28
        /*015a*/ 	.short	(.L_3181 - .L_3180)


	//   ....[0]....
.L_3180:
        /*015c*/ 	.word	0x00001f00


	//   ....[1]....
        /*0160*/ 	.word	0x00001f20


	//   ....[2]....
        /*0164*/ 	.word	0x00001f40


	//   ....[3]....
        /*0168*/ 	.word	0x00001f60


	//   ....[4]....
        /*016c*/ 	.word	0x00001f80


	//   ....[5]....
        /*0170*/ 	.word	0x00001fa0


	//   ....[6]....
        /*0174*/ 	.word	0x00001fc0


	//   ....[7]....
        /*0178*/ 	.word	0x00001fe0


	//   ....[8]....
        /*017c*/ 	.word	0x00001ff0


	//   ....[9]....
        /*0180*/ 	.word	0x00002010


	//   ....[10]....
        /*0184*/ 	.word	0x00004630


	//   ....[11]....
        /*0188*/ 	.word	0x00004680


	//   ....[12]....
        /*018c*/ 	.word	0x000046e0


	//   ....[13]....
        /*0190*/ 	.word	0x00004730


	//   ....[14]....
        /*0194*/ 	.word	0x00004790


	//   ....[15]....
        /*0198*/ 	.word	0x000047e0


	//   ....[16]....
        /*019c*/ 	.word	0x00004840


	//   ....[17]....
        /*01a0*/ 	.word	0x00004890


	//   ....[18]....
        /*01a4*/ 	.word	0x000048f0


	//   ....[19]....
        /*01a8*/ 	.word	0x00004940


	//----- nvinfo : EIATTR_EXIT_INSTR_OFFSETS
	.align		4
.L_3181:
        /*01ac*/ 	.byte	0x04, 0x1c
        /*01ae*/ 	.short	(.L_3183 - .L_3182)


	//   ....[0]....
.L_3182:
        /*01b0*/ 	.word	0x000045d0


	//----- nvinfo : EIATTR_MAX_THREADS
	.align		4
.L_3183:
        /*01b4*/ 	.byte	0x04, 0x05
        /*01b6*/ 	.short	(.L_3185 - .L_3184)
.L_3184:
        /*01b8*/ 	.word	0x00000100
        /*01bc*/ 	.word	0x00000001
        /*01c0*/ 	.word	0x00000001


	//----- nvinfo : EIATTR_CRS_STACK_SIZE
	.align		4
.L_3185:
        /*01c4*/ 	.byte	0x04, 0x1e
        /*01c6*/ 	.short	(.L_3187 - .L_3186)
.L_3186:
        /*01c8*/ 	.word	0x00000000


	//----- nvinfo : EIATTR_CBANK_PARAM_SIZE
	.align		4
.L_3187:
        /*01cc*/ 	.byte	0x03, 0x19
        /*01ce*/ 	.short	0x0128


	//----- nvinfo : EIATTR_PARAM_CBANK
	.align		4
        /*01d0*/ 	.byte	0x04, 0x0a
        /*01d2*/ 	.short	(.L_3189 - .L_3188)
	.align		4
.L_3188:
        /*01d4*/ 	.word	index@(.nv.constant0._ZN10layer_norm13ln_bwd_kernelINS_13Kernel_traitsIf6__halfS2_S2_fjLj8192ELj1ELj1ELj8ELj16ENS_18Kernel_traits_baseILj8192EfS2_S2_S2_fjLj256EEEEELb0ELb1ELb0ELb1EEEvNS_9BwdParamsE)
        /*01d8*/ 	.short	0x0210
        /*01da*/ 	.short	0x0128


	//----- nvinfo : EIATTR_SW_WAR
	.align		4
.L_3189:
        /*01dc*/ 	.byte	0x04, 0x36
        /*01de*/ 	.short	(.L_3191 - .L_3190)
.L_3190:
        /*01e0*/ 	.word	0x00000008
.L_3191:


//--------------------- .nv.info._ZN10layer_norm13ln_bwd_kernelINS_13Kernel_traitsIf6__halfS2_S2_fjLj8192ELj1ELj1ELj8ELj16ENS_18Kernel_traits_baseILj8192EfS2_S2_S2_fjLj256EEEEELb0ELb1ELb1ELb0EEEvNS_9BwdParamsE --------------------------
	.section	.nv.info._ZN10layer_norm13ln_bwd_kernelINS_13Kernel_traitsIf6__halfS2_S2_fjLj8192ELj1ELj1ELj8ELj16ENS_18Kernel_traits_baseILj8192EfS2_S2_S2_fjLj256EEEEELb0ELb1ELb1ELb0EEEvNS_9BwdParamsE,"",@"SHT_CUDA_INFO"
	.sectionflags	@""
	.align	4


	//----- nvinfo : EIATTR_CUDA_API_VERSION
	.align		4
        /*0000*/ 	.byte	0x04, 0x37
        /*0002*/ 	.short	(.L_3193 - .L_3192)
.L_3192:
        /*0004*/ 	.word	0x00000082


	//----- nvinfo : EIATTR_KPARAM_INFO
	.align		4
.L_3193:
        /*0008*/ 	.byte	0x04, 0x17
        /*000a*/ 	.short	(.L_3195 - .L_3194)
.L_3194:
        /*000c*/ 	.word	0x00000000
        /*0010*/ 	.short	0x0000
        /*0012*/ 	.short	0x0000
        /*0014*/ 	.byte	0x00, 0xf0, 0xa1, 0x04


	//----- nvinfo : EIATTR_SPARSE_MMA_MASK
	.align		4
.L_3195:
        /*0018*/ 	.byte	0x03, 0x50
        /*001a*/ 	.short	0x0000


	//----- nvinfo : EIATTR_MAXREG_COUNT
	.align		4
        /*001c*/ 	.byte	0x03, 0x1b
        /*001e*/ 	.short	0x00ff


	//----- nvinfo : EIATTR_NUM_BARRIERS
	.align		4
        /*0020*/ 	.byte	0x02, 0x4c
        /*0022*/ 	.byte	0x01
	.zero		1


	//----- nvinfo : EIATTR_ANNOTATIONS
	.align		4
        /*0024*/ 	.byte	0x04, 0x55
        /*0026*/ 	.short	(.L_3197 - .L_3196)


	//   ....[0]....
.L_3196:
        /* <DEDUP_REMOVED lines=25> */


	//----- nvinfo : EIATTR_MERCURY_ISA_VERSION
	.align		4
.L_3197:
        /*01a0*/ 	.byte	0x03, 0x5f
        /*01a2*/ 	.short	0x0101


	//----- nvinfo : EIATTR_COOP_GROUP_MASK_REGIDS
	.align		4
        /*01a4*/ 	.byte	0x04, 0x29
        /*01a6*/ 	.short	(.L_3199 - .L_3198)


	//   ....[0]....
.L_3198:
        /*01a8*/ 	.word	0xffffffff


	//   ....[1]....
        /*01ac*/ 	.word	0xffffffff


	//   ....[2]....
        /*01b0*/ 	.word	0xffffffff


	//   ....[3]....
        /*01b4*/ 	.word	0xffffffff


	//   ....[4]....
        /*01b8*/ 	.word	0xffffffff


	//   ....[5]....
        /*01bc*/ 	.word	0xffffffff


	//   ....[6]....
        /*01c0*/ 	.word	0xffffffff


	//   ....[7]....
        /*01c4*/ 	.word	0xffffffff


	//   ....[8]....
        /*01c8*/ 	.word	0xffffffff


	//   ....[9]....
        /*01cc*/ 	.word	0xffffffff


	//   ....[10]....
        /*01d0*/ 	.word	0x050000c7


	//   ....[11]....
        /*01d4*/ 	.word	0x050000c7


	//   ....[12]....
        /*01d8*/ 	.word	0x050000c7


	//   ....[13]....
        /*01dc*/ 	.word	0x050000c7


	//   ....[14]....
        /*01e0*/ 	.word	0x050000c7


	//   ....[15]....
        /*01e4*/ 	.word	0x050000c7


	//   ....[16]....
        /*01e8*/ 	.word	0x050000c7


	//   ....[17]....
        /*01ec*/ 	.word	0x050000c7


	//   ....[18]....
        /*01f0*/ 	.word	0x050000c7


	//   ....[19]....
        /*01f4*/ 	.word	0x050000c7


	//----- nvinfo : EIATTR_COOP_GROUP_INSTR_OFFSETS
	.align		4
.L_3199:
        /*01f8*/ 	.byte	0x04, 0x28
        /*01fa*/ 	.short	(.L_3201 - .L_3200)


	//   ....[0]....
.L_3200:
        /*01fc*/ 	.word	0x00002410


	//   ....[1]....
        /*0200*/ 	.word	0x00002430


	//   ....[2]....
        /*0204*/ 	.word	0x00002450


	//   ....[3]....
        /*0208*/ 	.word	0x00002470


	//   ....[4]....
        /*020c*/ 	.word	0x00002490


	//   ....[5]....
        /*0210*/ 	.word	0x000024b0


	//   ....[6]....
        /*0214*/ 	.word	0x000024d0


	//   ....[7]....
        /*0218*/ 	.word	0x000024f0


	//   ....[8]....
        /*021c*/ 	.word	0x00002500


	//   ....[9]....
        /*0220*/ 	.word	0x00002520


	//   ....[10]....
        /*0224*/ 	.word	0x00006430


	//   ....[11]....
        /*0228*/ 	.word	0x000064a0


	//   ....[12]....
        /*022c*/ 	.word	0x00006510


	//   ....[13]....
        /*0230*/ 	.word	0x00006580


	//   ....[14]....
        /*0234*/ 	.word	0x000065f0


	//   ....[15]....
        /*0238*/ 	.word	0x00006660


	//   ....[16]....
        /*023c*/ 	.word	0x000066d0


	//   ....[17]....
        /*0240*/ 	.word	0x00006740


	//   ....[18]....
        /*0244*/ 	.word	0x000067b0


	//   ....[19]....
        /*0248*/ 	.word	0x00006800


	//----- nvinfo : EIATTR_EXIT_INSTR_OFFSETS
	.align		4
.L_3201:
        /*024c*/ 	.byte	0x04, 0x1c
        /*024e*/ 	.short	(.L_3203 - .L_3202)


	//   ....[0]....
.L_3202:
        /*0250*/ 	.word	0x00006300


	//   ....[1]....
        /*0254*/ 	.word	0x000063d0


	//----- nvinfo : EIATTR_MAX_THREADS
	.align		4
.L_3203:
        /*0258*/ 	.byte	0x04, 0x05
        /*025a*/ 	.short	(.L_3205 - .L_3204)
.L_3204:
        /*025c*/ 	.word	0x00000100
        /*0260*/ 	.word	0x00000001
        /*0264*/ 	.word	0x00000001


	//----- nvinfo : EIATTR_CRS_STACK_SIZE
	.align		4
.L_3205:
        /*0268*/ 	.byte	0x04, 0x1e
        /*026a*/ 	.short	(.L_3207 - .L_3206)
.L_3206:
        /*026c*/ 	.word	0x00000000


	//----- nvinfo : EIATTR_CBANK_PARAM_SIZE
	.align		4
.L_3207:
        /*0270*/ 	.byte	0x03, 0x19
        /*0272*/ 	.short	0x0128


	//----- nvinfo : EIATTR_PARAM_CBANK
	.align		4
        /*0274*/ 	.byte	0x04, 0x0a
        /*0276*/ 	.short	(.L_3209 - .L_3208)
	.align		4
.L_3208:
        /*0278*/ 	.word	index@(.nv.constant0._ZN10layer_norm13ln_bwd_kernelINS_13Kernel_traitsIf6__halfS2_S2_fjLj8192ELj1ELj1ELj8ELj16ENS_18Kernel_traits_baseILj8192EfS2_S2_S2_fjLj256EEEEELb0ELb1ELb1ELb0EEEvNS_9BwdParamsE)
        /*027c*/ 	.short	0x0210
        /*027e*/ 	.short	0x0128


	//----- nvinfo : EIATTR_SW_WAR
	.align		4
.L_3209:
        /*0280*/ 	.byte	0x04, 0x36
        /*0282*/ 	.short	(.L_3211 - .L_3210)
.L_3210:
        /*0284*/ 	.word	0x00000008
.L_3211:


//--------------------- .nv.info._ZN10layer_norm13ln_bwd_kernelINS_13Kernel_traitsIf6__halfS2_S2_fjLj8192ELj1ELj1ELj8ELj16ENS_18Kernel_traits_baseILj8192EfS2_S2_S2_fjLj256EEEEELb0ELb1ELb1ELb1EEEvNS_9BwdParamsE --------------------------
	.section	.nv.info._ZN10layer_norm13ln_bwd_kernelINS_13Kernel_traitsIf6__halfS2_S2_fjLj8192ELj1ELj1ELj8ELj16ENS_18Kernel_traits_baseILj8192EfS2_S2_S2_fjLj256EEEEELb0ELb1ELb1ELb1EEEvNS_9BwdParamsE,"",@"SHT_CUDA_INFO"
	.sectionflags	@""
	.align	4


	//----- nvinfo : EIATTR_CUDA_API_VERSION
	.align		4
        /*0000*/ 	.byte	0x04, 0x37
        /*0002*/ 	.short	(.L_3213 - .L_3212)
.L_3212:
        /*0004*/ 	.word	0x00000082


	//----- nvinfo : EIATTR_KPARAM_INFO
	.align		4
.L_3213:
        /*0008*/ 	.byte	0x04, 0x17
        /*000a*/ 	.short	(.L_3215 - .L_3214)
.L_3214:
        /*000c*/ 	.word	0x00000000
        /*0010*/ 	.short	0x0000
        /*0012*/ 	.short	0x0000
        /*0014*/ 	.byte	0x00, 0xf0, 0xa1, 0x04


	//----- nvinfo : EIATTR_SPARSE_MMA_MASK
	.align		4
.L_3215:
        /*0018*/ 	.byte	0x03, 0x50
        /*001a*/ 	.short	0x0000


	//----- nvinfo : EIATTR_MAXREG_COUNT
	.align		4
        /*001c*/ 	.byte	0x03, 0x1b
        /*001e*/ 	.short	0x00ff


	//----- nvinfo : EIATTR_NUM_BARRIERS
	.align		4
        /*0020*/ 	.byte	0x02, 0x4c
        /*0022*/ 	.byte	0x01
	.zero		1


	//----- nvinfo : EIATTR_ANNOTATIONS
	.align		4
        /*0024*/ 	.byte	0x04, 0x55
        /*0026*/ 	.short	(.L_3217 - .L_3216)


	//   ....[0]....
.L_3216:
        /* <DEDUP_REMOVED lines=26> */


	//----- nvinfo : EIATTR_MERCURY_ISA_VERSION
	.align		4
.L_3217:
        /*01b0*/ 	.byte	0x03, 0x5f
        /*01b2*/ 	.short	0x0101


	//----- nvinfo : EIATTR_COOP_GROUP_MASK_REGIDS
	.align		4
        /*01b4*/ 	.byte	0x04, 0x29
        /*01b6*/ 	.short	(.L_3219 - .L_3218)


	//   ....[0]....
.L_3218:
        /*01b8*/ 	.word	0xffffffff


	//   ....[1]....
        /*01bc*/ 	.word	0xffffffff


	//   ....[2]....
        /*01c0*/ 	.word	0xffffffff


	//   ....[3]....
        /*01c4*/ 	.word	0xffffffff


	//   ....[4]....
        /*01c8*/ 	.word	0xffffffff


	//   ....[5]....
        /*01cc*/ 	.word	0xffffffff


	//   ....[6]....
        /*01d0*/ 	.word	0xffffffff


	//   ....[7]....
        /*01d4*/ 	.word	0xffffffff


	//   ....[8]....
        /*01d8*/ 	.word	0xffffffff


	//   ....[9]....
        /*01dc*/ 	.word	0xffffffff


	//   ....[10]....
        /*01e0*/ 	.word	0x050000c7


	//   ....[11]....
        /*01e4*/ 	.word	0x050000c7


	//   ....[12]....
        /*01e8*/ 	.word	0x050000c7


	//   ....[13]....
        /*01ec*/ 	.word	0x050000c7


	//   ....[14]....
        /*01f0*/ 	.word	0x050000c7


	//   ....[15]....
        /*01f4*/ 	.word	0x050000c7


	//   ....[16]....
        /*01f8*/ 	.word	0x050000c7


	//   ....[17]....
        /*01fc*/ 	.word	0x050000c7


	//   ....[18]....
        /*0200*/ 	.word	0x050000c7


	//   ....[19]....
        /*0204*/ 	.word	0x050000c7


	//----- nvinfo : EIATTR_COOP_GROUP_INSTR_OFFSETS
	.align		4
.L_3219:
        /*0208*/ 	.byte	0x04, 0x28
        /*020a*/ 	.short	(.L_3221 - .L_3220)


	//   ....[0]....
.L_3220:
        /*020c*/ 	.word	0x000022e0


	//   ....[1]....
        /*0210*/ 	.word	0x00002300


	//   ....[2]....
        /*0214*/ 	.word	0x00002320


	//   ....[3]....
        /*0218*/ 	.word	0x00002340


	//   ....[4]....
        /*021c*/ 	.word	0x00002360


	//   ....[5]....
        /*0220*/ 	.word	0x00002380


	//   ....[6]....
        /*0224*/ 	.word	0x000023a0


	//   ....[7]....
        /*0228*/ 	.word	0x000023c0


	//   ....[8]....
        /*022c*/ 	.word	0x000023d0


	//   ....[9]....
        /*0230*/ 	.word	0x000023f0


	//   ....[10]....
        /*0234*/ 	.word	0x00005db0


	//   ....[11]....
        /*0238*/ 	.word	0x00005e20


	//   ....[12]....
        /*023c*/ 	.word	0x00005e90


	//   ....[13]....
        /*0240*/ 	.word	0x00005f00


	//   ....[14]....
        /*0244*/ 	.word	0x00005f70


	//   ....[15]....
        /*0248*/ 	.word	0x00005fe0


	//   ....[16]....
        /*024c*/ 	.word	0x00006050


	//   ....[17]....
        /*0250*/ 	.word	0x000060c0


	//   ....[18]....
        /*0254*/ 	.word	0x00006130


	//   ....[19]....
        /*0258*/ 	.word	0x00006180


	//----- nvinfo : EIATTR_EXIT_INSTR_OFFSETS
	.align		4
.L_3221:
        /*025c*/ 	.byte	0x04, 0x1c
        /*025e*/ 	.short	(.L_3223 - .L_3222)


	//   ....[0]....
.L_3222:
        /*0260*/ 	.word	0x00005d50


	//----- nvinfo : EIATTR_MAX_THREADS
	.align		4
.L_3223:
        /*0264*/ 	.byte	0x04, 0x05
        /*0266*/ 	.short	(.L_3225 - .L_3224)
.L_3224:
        /*0268*/ 	.word	0x00000100
        /*026c*/ 	.word	0x00000001
        /*0270*/ 	.word	0x00000001


	//----- nvinfo : EIATTR_CRS_STACK_SIZE
	.align		4
.L_3225:
        /*0274*/ 	.byte	0x04, 0x1e
        /*0276*/ 	.short	(.L_3227 - .L_3226)
.L_3226:
        /*0278*/ 	.word	0x00000000


	//----- nvinfo : EIATTR_CBANK_PARAM_SIZE
	.align		4
.L_3227:
        /*027c*/ 	.byte	0x03, 0x19
        /*027e*/ 	.short	0x0128


	//----- nvinfo : EIATTR_PARAM_CBANK
	.align		4
        /*0280*/ 	.byte	0x04, 0x0a
        /*0282*/ 	.short	(.L_3229 - .L_3228)
	.align		4
.L_3228:
        /*0284*/ 	.word	index@(.nv.constant0._ZN10layer_norm13ln_bwd_kernelINS_13Kernel_traitsIf6__halfS2_S2_fjLj8192ELj1ELj1ELj8ELj16ENS_18Kernel_traits_baseILj8192EfS2_S2_S2_fjLj256EEEEELb0ELb1ELb1ELb1EEEvNS_9BwdParamsE)
        /*0288*/ 	.short	0x0210
        /*028a*/ 	.short	0x0128


	//----- nvinfo : EIATTR_SW_WAR
	.align		4
.L_3229:
        /*028c*/ 	.byte	0x04, 0x36
        /*028e*/ 	.short	(.L_3231 - .L_3230)
.L_3230:
        /*0290*/ 	.word	0x00000008
.L_3231:


//--------------------- .nv.info._ZN10layer_norm13ln_bwd_kernelINS_13Kernel_traitsIf6__halfS2_S2_fjLj8192ELj1ELj1ELj8ELj16ENS_18Kernel_traits_baseILj8192EfS2_S2_S2_fjLj256EEEEELb1ELb0ELb0ELb0EEEvNS_9BwdParamsE --------------------------
	.section	.nv.info._ZN10layer_norm13ln_bwd_kernelINS_13Kernel_traitsIf6__halfS2_S2_fjLj8192ELj1ELj1ELj8ELj16ENS_18Kernel_traits_baseILj8192EfS2_S2_S2_fjLj256EEEEELb1ELb0ELb0ELb0EEEvNS_9BwdParamsE,"",@"SHT_CUDA_INFO"
	.sectionflags	@""
	.align	4


	//----- nvinfo : EIATTR_CUDA_API_VERSION
	.align		4
        /*0000*/ 	.byte	0x04, 0x37
        /*0002*/ 	.short	(.L_3233 - .L_3232)
.L_3232:
        /*0004*/ 	.word	0x00000082


	//----- nvinfo : EIATTR_KPARAM_INFO
	.align		4
.L_3233:
        /*0008*/ 	.byte	0x04, 0x17
        /*000a*/ 	.short	(.L_3235 - .L_3234)
.L_3234:
        /*000c*/ 	.word	0x00000000
        /*0010*/ 	.short	0x0000
        /*0012*/ 	.short	0x0000
        /*0014*/ 	.byte	0x00, 0xf0, 0xa1, 0x04


	//----- nvinfo : EIATTR_SPARSE_MMA_MASK
	.align		4
.L_3235:
        /*0018*/ 	.byte	0x03, 0x50
        /*001a*/ 	.short	0x0000


	//----- nvinfo : EIATTR_MAXREG_COUNT
	.align		4
        /*001c*/ 	.byte	0x03, 0x1b
        /*001e*/ 	.short	0x00ff


	//----- nvinfo : EIATTR_NUM_BARRIERS
	.align		4
        /*0020*/ 	.byte	0x02, 0x4c
        /*0022*/ 	.byte	0x01
	.zero		1


	//----- nvinfo : EIATTR_MERCURY_ISA_VERSION
	.align		4
        /*0024*/ 	.byte	0x03, 0x5f
        /*0026*/ 	.short	0x0101


	//----- nvinfo : EIATTR_COOP_GROUP_MASK_REGIDS
	.align		4
        /*0028*/ 	.byte	0x04, 0x29
        /*002a*/ 	.short	(.L_3237 - .L_3236)


	//   ....[0]....
.L_3236:
        /*002c*/ 	.word	0xffffffff


	//   ....[1]....
        /*0030*/ 	.word	0xffffffff


	//   ....[2]....
        /*0034*/ 	.word	0xffffffff


	//   ....[3]....
        /*0038*/ 	.word	0xffffffff


	//   ....[4]....
        /*003c*/ 	.word	0xffffffff


	//   ....[5]....
        /*0040*/ 	.word	0xffffffff


	//   ....[6]....
        /*0044*/ 	.word	0xffffffff


	//   ....[7]....
        /*0048*/ 	.word	0xffffffff


	//   ....[8]....
        /*004c*/ 	.word	0xffffffff


	//   ....[9]....
        /*0050*/ 	.word	0xffffffff


	//   ....[10]....
        /*0054*/ 	.word	0x0500009e


	//   ....[11]....
        /*0058*/ 	.word	0x0500009e


	//   ....[12]....
        /*005c*/ 	.word	0x0500009e


	//   ....[13]....
        /*0060*/ 	.word	0x0500009e


	//   ....[14]....
        /*0064*/ 	.word	0x0500009e


	//   ....[15]....
        /*0068*/ 	.word	0x0500009e


	//   ....[16]....
        /*006c*/ 	.word	0x0500009e


	//   ....[17]....
        /*0070*/ 	.word	0x0500009e


	//   ....[18]....
        /*0074*/ 	.word	0x0500009e


	//   ....[19]....
        /*0078*/ 	.word	0x0500009e


	//----- nvinfo : EIATTR_COOP_GROUP_INSTR_OFFSETS
	.align		4
.L_3237:
        /*007c*/ 	.byte	0x04, 0x28
        /*007e*/ 	.short	(.L_3239 - .L_3238)


	//   ....[0]....
.L_3238:
        /*0080*/ 	.word	0x00001dc0


	//   ....[1]....
        /*0084*/ 	.word	0x00001dd0


	//   ....[2]....
        /*0088*/ 	.word	0x00001e00


	//   ....[3]....
        /*008c*/ 	.word	0x00001e10


	//   ....[4]....
        /*0090*/ 	.word	0x00001e40


	//   ....[5]....
        /*0094*/ 	.word	0x00001e50


	//   ....[6]....
        /*0098*/ 	.word	0x00001e80


	//   ....[7]....
        /*009c*/ 	.word	0x00001e90


	//   ....[8]....
        /*00a0*/ 	.word	0x00001ec0


	//   ....[9]....
        /*00a4*/ 	.word	0x00001ed0


	//   ....[10]....
        /*00a8*/ 	.word	0x00004030


	//   ....[11]....
        /*00ac*/ 	.word	0x00004080


	//   ....[12]....
        /*00b0*/ 	.word	0x000040f0


	//   ....[13]....
        /*00b4*/ 	.word	0x00004150


	//   ....[14]....
        /*00b8*/ 	.word	0x000041c0


	//   ....[15]....
        /*00bc*/ 	.word	0x00004220


	//   ....[16]....
        /*00c0*/ 	.word	0x00004290


	//   ....[17]....
        /*00c4*/ 	.word	0x000042f0


	//   ....[18]....
        /*00c8*/ 	.word	0x00004360


	//   ....[19]....
        /*00cc*/ 	.word	0x000043c0


	//----- nvinfo : EIATTR_EXIT_INSTR_OFFSETS
	.align		4
.L_3239:
        /*00d0*/ 	.byte	0x04, 0x1c
        /*00d2*/ 	.short	(.L_3241 - .L_3240)


	//   ....[0]....
.L_3240:
        /*00d4*/ 	.word	0x00003f40


	//   ....[1]....
        /*00d8*/ 	.word	0x00003fd0


	//----- nvinfo : EIATTR_MAX_THREADS
	.align		4
.L_3241:
        /*00dc*/ 	.byte	0x04, 0x05
        /*00de*/ 	.short	(.L_3243 - .L_3242)
.L_3242:
        /*00e0*/ 	.word	0x00000100
        /*00e4*/ 	.word	0x00000001
        /*00e8*/ 	.word	0x00000001


	//----- nvinfo : EIATTR_CRS_STACK_SIZE
	.align		4
.L_3243:
        /*00ec*/ 	.byte	0x04, 0x1e
        /*00ee*/ 	.short	(.L_3245 - .L_3244)
.L_3244:
        /*00f0*/ 	.word	0x00000000


	//----- nvinfo : EIATTR_CBANK_PARAM_SIZE
	.align		4
.L_3245:
        /*00f4*/ 	.byte	0x03, 0x19
        /*00f6*/ 	.short	0x0128


	//----- nvinfo : EIATTR_PARAM_CBANK
	.align		4
        /*00f8*/ 	.byte	0x04, 0x0a
        /*00fa*/ 	.short	(.L_3247 - .L_3246)
	.align		4
.L_3246:
        /*00fc*/ 	.word	index@(.nv.constant0._ZN10layer_norm13ln_bwd_kernelINS_13Kernel_traitsIf6__halfS2_S2_fjLj8192ELj1ELj1ELj8ELj16ENS_18Kernel_traits_baseILj8192EfS2_S2_S2_fjLj256EEEEELb1ELb0ELb0ELb0EEEvNS_9BwdParamsE)
        /*0100*/ 	.short	0x0210
        /*0102*/ 	.short	0x0128


	//----- nvinfo : EIATTR_SW_WAR
	.align		4
.L_3247:
        /*0104*/ 	.byte	0x04, 0x36
        /*0106*/ 	.short	(.L_3249 - .L_3248)
.L_3248:
        /*0108*/ 	.word	0x00000008
.L_3249:


//--------------------- .nv.info._ZN10layer_norm13ln_bwd_kernelINS_13Kernel_traitsIf6__halfS2_S2_fjLj8192ELj1ELj1ELj8ELj16ENS_18Kernel_traits_baseILj8192EfS2_S2_S2_fjLj256EEEEELb1ELb0ELb0ELb1EEEvNS_9BwdParamsE --------------------------
	.section	.nv.info._ZN10layer_norm13ln_bwd_kernelINS_13Kernel_traitsIf6__halfS2_S2_fjLj8192ELj1ELj1ELj8ELj16ENS_18Kernel_traits_baseILj8192EfS2_S2_S2_fjLj256EEEEELb1ELb0ELb0ELb1EEEvNS_9BwdParamsE,"",@"SHT_CUDA_INFO"
	.sectionflags	@""
	.align	4


	//----- nvinfo : EIATTR_CUDA_API_VERSION
	.align		4
        /*0000*/ 	.byte	0x04, 0x37
        /*0002*/ 	.short	(.L_3251 - .L_3250)
.L_3250:
        /*0004*/ 	.word	0x00000082


	//----- nvinfo : EIATTR_KPARAM_INFO
	.align		4
.L_3251:
        /*0008*/ 	.byte	0x04, 0x17
        /*000a*/ 	.short	(.L_3253 - .L_3252)
.L_3252:
        /*000c*/ 	.word	0x00000000
        /*0010*/ 	.short	0x0000
        /*0012*/ 	.short	0x0000
        /*0014*/ 	.byte	0x00, 0xf0, 0xa1, 0x04


	//----- nvinfo : EIATTR_SPARSE_MMA_MASK
	.align		4
.L_3253:
        /*0018*/ 	.byte	0x03, 0x50
        /*001a*/ 	.short	0x0000


	//----- nvinfo : EIATTR_MAXREG_COUNT
	.align		4
        /*001c*/ 	.byte	0x03, 0x1b
        /*001e*/ 	.short	0x00ff


	//----- nvinfo : EIATTR_NUM_BARRIERS
	.align		4
        /*0020*/ 	.byte	0x02, 0x4c
        /*0022*/ 	.byte	0x01
	.zero		1


	//----- nvinfo : EIATTR_MERCURY_ISA_VERSION
	.align		4
        /*0024*/ 	.byte	0x03, 0x5f
        /*0026*/ 	.short	0x0101


	//----- nvinfo : EIATTR_COOP_GROUP_MASK_REGIDS
	.align		4
        /*0028*/ 	.byte	0x04, 0x29
        /*002a*/ 	.short	(.L_3255 - .L_3254)


	//   ....[0]....
.L_3254:
        /*002c*/ 	.word	0xffffffff


	//   ....[1]....
        /*0030*/ 	.word	0xffffffff


	//   ....[2]....
        /*0034*/ 	.word	0xffffffff


	//   ....[3]....
        /*0038*/ 	.word	0xffffffff


	//   ....[4]....
        /*003c*/ 	.word	0xffffffff


	//   ....[5]....
        /*0040*/ 	.word	0xffffffff


	//   ....[6]....
        /*0044*/ 	.word	0xffffffff


	//   ....[7]....
        /*0048*/ 	.word	0xffffffff


	//   ....[8]....
        /*004c*/ 	.word	0xffffffff


	//   ....[9]....
        /*0050*/ 	.word	0xffffffff


	//   ....[10]....
        /*0054*/ 	.word	0x0500003c


	//   ....[11]....
        /*0058*/ 	.word	0x0500003c


	//   ....[12]....
        /*005c*/ 	.word	0x0500003c


	//   ....[13]....
        /*0060*/ 	.word	0x0500003c


	//   ....[14]....
        /*0064*/ 	.word	0x0500003c


	//   ....[15]....
        /*0068*/ 	.word	0x0500003c


	//   ....[16]....
        /*006c*/ 	.word	0x0500003c


	//   ....[17]....
        /*0070*/ 	.word	0x0500003c


	//   ....[18]....
        /*0074*/ 	.word	0x0500003c


	//   ....[19]....
        /*0078*/ 	.word	0x0500003c


	//----- nvinfo : EIATTR_COOP_GROUP_INSTR_OFFSETS
	.align		4
.L_3255:
        /*007c*/ 	.byte	0x04, 0x28
        /*007e*/ 	.short	(.L_3257 - .L_3256)


	//   ....[0]....
.L_3256:
        /*0080*/ 	.word	0x00001c50


	//   ....[1]....
        /*0084*/ 	.word	0x00001c60


	//   ....[2]....
        /*0088*/ 	.word	0x00001c90


	//   ....[3]....
        /*008c*/ 	.word	0x00001ca0


	//   ....[4]....
        /*0090*/ 	.word	0x00001cd0


	//   ....[5]....
        /*0094*/ 	.word	0x00001ce0


	//   ....[6]....
        /*0098*/ 	.word	0x00001d10


	//   ....[7]....
        /*009c*/ 	.word	0x00001d20


	//   ....[8]....
        /*00a0*/ 	.word	0x00001d50


	//   ....[9]....
        /*00a4*/ 	.word	0x00001d60


	//   ....[10]....
        /*00a8*/ 	.word	0x00003f30


	//   ....[11]....
        /*00ac*/ 	.word	0x00003f80


	//   ....[12]....
        /*00b0*/ 	.word	0x00003ff0


	//   ....[13]....
        /*00b4*/ 	.word	0x00004050


	//   ....[14]....
        /*00b8*/ 	.word	0x000040c0


	//   ....[15]....
        /*00bc*/ 	.word	0x00004120


	//   ....[16]....
        /*00c0*/ 	.word	0x00004190


	//   ....[17]....
        /*00c4*/ 	.word	0x000041f0


	//   ....[18]....
        /*00c8*/ 	.word	0x00004260


	//   ....[19]....
        /*00cc*/ 	.word	0x000042c0


	//----- nvinfo : EIATTR_EXIT_INSTR_OFFSETS
	.align		4
.L_3257:
        /*00d0*/ 	.byte	0x04, 0x1c
        /*00d2*/ 	.short	(.L_3259 - .L_3258)


	//   ....[0]....
.L_3258:
        /*00d4*/ 	.word	0x00003ed0


	//----- nvinfo : EIATTR_MAX_THREADS
	.align		4
.L_3259:
        /*00d8*/ 	.byte	0x04, 0x05
        /*00da*/ 	.short	(.L_3261 - .L_3260)
.L_3260:
        /*00dc*/ 	.word	0x00000100
        /*00e0*/ 	.word	0x00000001
        /*00e4*/ 	.word	0x00000001


	//----- nvinfo : EIATTR_CRS_STACK_SIZE
	.align		4
.L_3261:
        /*00e8*/ 	.byte	0x04, 0x1e
        /*00ea*/ 	.short	(.L_3263 - .L_3262)
.L_3262:
        /*00ec*/ 	.word	0x00000000


	//----- nvinfo : EIATTR_CBANK_PARAM_SIZE
	.align		4
.L_3263:
        /*00f0*/ 	.byte	0x03, 0x19
        /*00f2*/ 	.short	0x0128


	//----- nvinfo : EIATTR_PARAM_CBANK
	.align		4
        /*00f4*/ 	.byte	0x04, 0x0a
        /*00f6*/ 	.short	(.L_3265 - .L_3264)
	.align		4
.L_3264:
        /*00f8*/ 	.word	index@(.nv.constant0._ZN10layer_norm13ln_bwd_kernelINS_13Kernel_traitsIf6__halfS2_S2_fjLj8192ELj1ELj1ELj8ELj16ENS_18Kernel_traits_baseILj8192EfS2_S2_S2_fjLj256EEEEELb1ELb0ELb0ELb1EEEvNS_9BwdParamsE)
        /*00fc*/ 	.short	0x0210
        /*00fe*/ 	.short	0x0128


	//----- nvinfo : EIATTR_SW_WAR
	.align		4
.L_3265:
        /*0100*/ 	.byte	0x04, 0x36
        /*0102*/ 	.short	(.L_3267 - .L_3266)
.L_3266:
        /*0104*/ 	.word	0x00000008
.L_3267:


//--------------------- .nv.info._ZN10layer_norm22ln_bwd_finalize_kernelINS_22Kernel_traits_finalizeILj8192Ef6__halfS2_S2_fjLb0ELj1024ELj4ENS_18Kernel_traits_baseILj8192EfS2_S2_S2_fjLj1024EEEEELb0ELb0EEEvNS_9BwdParamsE --------------------------
	.section	.nv.info._ZN10layer_norm22ln_bwd_finalize_kernelINS_22Kernel_traits_finalizeILj8192Ef6__halfS2_S2_fjLb0ELj1024ELj4ENS_18Kernel_traits_baseILj8192EfS2_S2_S2_fjLj1024EEEEELb0ELb0EEEvNS_9BwdParamsE,"",@"SHT_CUDA_INFO"
	.sectionflags	@""
	.align	4


	//----- nvinfo : EIATTR_CUDA_API_VERSION
	.align		4
        /*0000*/ 	.byte	0x04, 0x37
        /*0002*/ 	.short	(.L_3269 - .L_3268)
.L_3268:
        /*0004*/ 	.word	0x00000082


	//----- nvinfo : EIATTR_KPARAM_INFO
	.align		4
.L_3269:
        /*0008*/ 	.byte	0x04, 0x17
        /*000a*/ 	.short	(.L_3271 - .L_3270)
.L_3270:
        /*000c*/ 	.word	0x00000000
        /*0010*/ 	.short	0x0000
        /*0012*/ 	.short	0x0000
        /*0014*/ 	.byte	0x00, 0xf0, 0xa1, 0x04


	//----- nvinfo : EIATTR_SPARSE_MMA_MASK
	.align		4
.L_3271:
        /*0018*/ 	.byte	0x03, 0x50
        /*001a*/ 	.short	0x0000


	//----- nvinfo : EIATTR_MAXREG_COUNT
	.align		4
        /*001c*/ 	.byte	0x03, 0x1b
        /*001e*/ 	.short	0x0040


	//----- nvinfo : EIATTR_NUM_BARRIERS
	.align		4
        /*0020*/ 	.byte	0x02, 0x4c
        /*0022*/ 	.byte	0x01
	.zero		1


	//----- nvinfo : EIATTR_MERCURY_ISA_VERSION
	.align		4
        /*0024*/ 	.byte	0x03, 0x5f
        /*0026*/ 	.short	0x0101


	//----- nvinfo : EIATTR_COOP_GROUP_MASK_REGIDS
	.align		4
        /*0028*/ 	.byte	0x04, 0x29
        /*002a*/ 	.short	(.L_3273 - .L_3272)


	//   ....[0]....
.L_3272:
        /*002c*/ 	.word	0xffffffff


	//   ....[1]....
        /*0030*/ 	.word	0xffffffff


	//   ....[2]....
        /*0034*/ 	.word	0xffffffff


	//   ....[3]....
        /*0038*/ 	.word	0xffffffff


	//   ....[4]....
        /*003c*/ 	.word	0xffffffff


	//   ....[5]....
        /*0040*/ 	.word	0xffffffff


	//   ....[6]....
        /*0044*/ 	.word	0xffffffff


	//   ....[7]....
        /*0048*/ 	.word	0xffffffff


	//   ....[8]....
        /*004c*/ 	.word	0xffffffff


	//   ....[9]....
        /*0050*/ 	.word	0xffffffff


	//   ....[10]....
        /*0054*/ 	.word	0x05000013


	//   ....[11]....
        /*0058*/ 	.word	0x05000013


	//   ....[12]....
        /*005c*/ 	.word	0x05000013


	//   ....[13]....
        /*0060*/ 	.word	0x05000013


	//   ....[14]....
        /*0064*/ 	.word	0x05000013


	//   ....[15]....
        /*0068*/ 	.word	0x05000013


	//   ....[16]....
        /*006c*/ 	.word	0x05000013


	//   ....[17]....
        /*0070*/ 	.word	0x05000013


	//   ....[18]....
        /*0074*/ 	.word	0x05000013


	//   ....[19]....
        /*0078*/ 	.word	0x05000013


	//----- nvinfo : EIATTR_COOP_GROUP_INSTR_OFFSETS
	.align		4
.L_3273:
        /*007c*/ 	.byte	0x04, 0x28
        /*007e*/ 	.short	(.L_3275 - .L_3274)


	//   ....[0]....
.L_3274:
        /*0080*/ 	.word	0x000008e0


	//   ....[1]....
        /*0084*/ 	.word	0x000008f0


	//   ....[2]....
        /*0088*/ 	.word	0x00000920


	//   ....[3]....
        /*008c*/ 	.word	0x00000930


	//   ....[4]....
        /*0090*/ 	.word	0x00000960


	//   ....[5]....
        /*0094*/ 	.word	0x00000970


	//   ....[6]....
        /*0098*/ 	.word	0x000009a0


	//   ....[7]....
        /*009c*/ 	.word	0x000009b0


	//   ....[8]....
        /*00a0*/ 	.word	0x000009e0


	//   ....[9]....
        /*00a4*/ 	.word	0x000009f0


	//   ....[10]....
        /*00a8*/ 	.word	0x00000bf0


	//   ....[11]....
        /*00ac*/ 	.word	0x00000c60


	//   ....[12]....
        /*00b0*/ 	.word	0x00000cd0


	//   ....[13]....
        /*00b4*/ 	.word	0x00000d40


	//   ....[14]....
        /*00b8*/ 	.word	0x00000db0


	//   ....[15]....
        /*00bc*/ 	.word	0x00000e10


	//   ....[16]....
        /*00c0*/ 	.word	0x00000e80


	//   ....[17]....
        /*00c4*/ 	.word	0x00000ef0


	//   ....[18]....
        /*00c8*/ 	.word	0x00000f60


	//   ....[19]....
        /*00cc*/ 	.word	0x00000fd0


	//----- nvinfo : EIATTR_EXIT_INSTR_OFFSETS
	.align		4
.L_3275:
        /*00d0*/ 	.byte	0x04, 0x1c
        /*00d2*/ 	.short	(.L_3277 - .L_3276)


	//   ....[0]....
.L_3276:
        /*00d4*/ 	.word	0x00000070


	//   ....[1]....
        /*00d8*/ 	.word	0x00000b90


	//----- nvinfo : EIATTR_MAX_THREADS
	.align		4
.L_3277:
        /*00dc*/ 	.byte	0x04, 0x05
        /*00de*/ 	.short	(.L_3279 - .L_3278)
.L_3278:
        /*00e0*/ 	.word	0x00000400
        /*00e4*/ 	.word	0x00000001
        /*00e8*/ 	.word	0x00000001


	//----- nvinfo : EIATTR_CRS_STACK_SIZE
	.align		4
.L_3279:
        /*00ec*/ 	.byte	0x04, 0x1e
        /*00ee*/ 	.short	(.L_3281 - .L_3280)
.L_3280:
        /*00f0*/ 	.word	0x00000000


	//----- nvinfo : EIATTR_CBANK_PARAM_SIZE
	.align		4
.L_3281:
        /*00f4*/ 	.byte	0x03, 0x19
        /*00f6*/ 	.short	0x0128


	//----- nvinfo : EIATTR_PARAM_CBANK
	.align		4
        /*00f8*/ 	.byte	0x04, 0x0a
        /*00fa*/ 	.short	(.L_3283 - .L_3282)
	.align		4
.L_3282:
        /*00fc*/ 	.word	index@(.nv.constant0._ZN10layer_norm22ln_bwd_finalize_kernelINS_22Kernel_traits_finalizeILj8192Ef6__halfS2_S2_fjLb0ELj1024ELj4ENS_18Kernel_traits_baseILj8192EfS2_S2_S2_fjLj1024EEEEELb0ELb0EEEvNS_9BwdParamsE)
        /*0100*/ 	.short	0x0210
        /*0102*/ 	.short	0x0128


	//----- nvinfo : EIATTR_SW_WAR
	.align		4
.L_3283:
        /*0104*/ 	.byte	0x04, 0x36
        /*0106*/ 	.short	(.L_3285 - .L_3284)
.L_3284:
        /*0108*/ 	.word	0x00000008
.L_3285:


//--------------------- .nv.info._ZN10layer_norm13ln_bwd_kernelINS_13Kernel_traitsIf6__halfS2_S2_fjLj8192ELj1ELj1ELj8ELj16ENS_18Kernel_traits_baseILj8192EfS2_S2_S2_fjLj256EEEEELb1ELb0ELb1ELb0EEEvNS_9BwdParamsE --------------------------
	.section	.nv.info._ZN10layer_norm13ln_bwd_kernelINS_13Kernel_traitsIf6__halfS2_S2_fjLj8192ELj1ELj1ELj8ELj16ENS_18Kernel_traits_baseILj8192EfS2_S2_S2_fjLj256EEEEELb1ELb0ELb1ELb0EEEvNS_9BwdParamsE,"",@"SHT_CUDA_INFO"
	.sectionflags	@""
	.align	4


	//----- nvinfo : EIATTR_CUDA_API_VERSION
	.align		4
        /*0000*/ 	.byte	0x04, 0x37
        /*0002*/ 	.short	(.L_3287 - .L_3286)
.L_3286:
        /*0004*/ 	.word	0x00000082


	//----- nvinfo : EIATTR_KPARAM_INFO
	.align		4
.L_3287:
        /*0008*/ 	.byte	0x04, 0x17
        /*000a*/ 	.short	(.L_3289 - .L_3288)
.L_3288:
        /*000c*/ 	.word	0x00000000
        /*0010*/ 	.short	0x0000
        /*0012*/ 	.short	0x0000
        /*0014*/ 	.byte	0x00, 0xf0, 0xa1, 0x04


	//----- nvinfo : EIATTR_SPARSE_MMA_MASK
	.align		4
.L_3289:
        /*0018*/ 	.byte	0x03, 0x50
        /*001a*/ 	.short	0x0000


	//----- nvinfo : EIATTR_MAXREG_COUNT
	.align		4
        /*001c*/ 	.byte	0x03, 0x1b
        /*001e*/ 	.short	0x00ff


	//----- nvinfo : EIATTR_NUM_BARRIERS
	.align		4
        /*0020*/ 	.byte	0x02, 0x4c
        /*0022*/ 	.byte	0x01
	.zero		1


	//----- nvinfo : EIATTR_MERCURY_ISA_VERSION
	.align		4
        /*0024*/ 	.byte	0x03, 0x5f
        /*0026*/ 	.short	0x0101


	//----- nvinfo : EIATTR_COOP_GROUP_MASK_REGIDS
	.align		4
        /*0028*/ 	.byte	0x04, 0x29
        /*002a*/ 	.short	(.L_3291 - .L_3290)


	//   ....[0]....
.L_3290:
        /*002c*/ 	.word	0xffffffff


	//   ....[1]....
        /*0030*/ 	.word	0xffffffff


	//   ....[2]....
        /*0034*/ 	.word	0xffffffff


	//   ....[3]....
        /*0038*/ 	.word	0xffffffff


	//   ....[4]....
        /*003c*/ 	.word	0xffffffff


	//   ....[5]....
        /*0040*/ 	.word	0xffffffff


	//   ....[6]....
        /*0044*/ 	.word	0xffffffff


	//   ....[7]....
        /*0048*/ 	.word	0xffffffff


	//   ....[8]....
        /*004c*/ 	.word	0xffffffff


	//   ....[9]....
        /*0050*/ 	.word	0xffffffff


	//   ....[10]....
        /*0054*/ 	.word	0x050000a2


	//   ....[11]....
        /*0058*/ 	.word	0x050000a2


	//   ....[12]....
        /*005c*/ 	.word	0x050000a2


	//   ....[13]....
        /*0060*/ 	.word	0x050000a2


	//   ....[14]....
        /*0064*/ 	.word	0x050000a2


	//   ....[15]....
        /*0068*/ 	.word	0x050000a2


	//   ....[16]....
        /*006c*/ 	.word	0x050000a2


	//   ....[17]....
        /*0070*/ 	.word	0x050000a2


	//   ....[18]....
        /*0074*/ 	.word	0x050000a2


	//   ....[19]....
        /*0078*/ 	.word	0x050000a2


	//----- nvinfo : EIATTR_COOP_GROUP_INSTR_OFFSETS
	.align		4
.L_3291:
        /*007c*/ 	.byte	0x04, 0x28
        /*007e*/ 	.short	(.L_3293 - .L_3292)


	//   ....[0]....
.L_3292:
        /*0080*/ 	.word	0x00002230


	//   ....[1]....
        /*0084*/ 	.word	0x00002240


	//   ....[2]....
        /*0088*/ 	.word	0x00002270


	//   ....[3]....
        /*008c*/ 	.word	0x00002280


	//   ....[4]....
        /*0090*/ 	.word	0x000022b0


	//   ....[5]....
        /*0094*/ 	.word	0x000022c0


	//   ....[6]....
        /*0098*/ 	.word	0x000022f0


	//   ....[7]....
        /*009c*/ 	.word	0x00002300


	//   ....[8]....
        /*00a0*/ 	.word	0x00002330


	//   ....[9]....
        /*00a4*/ 	.word	0x00002340


	//   ....[10]....
        /*00a8*/ 	.word	0x00005c80


	//   ....[11]....
        /*00ac*/ 	.word	0x00005cd0


	//   ....[12]....
        /*00b0*/ 	.word	0x00005d40


	//   ....[13]....
        /*00b4*/ 	.word	0x00005da0


	//   ....[14]....
        /*00b8*/ 	.word	0x00005e10


	//   ....[15]....
        /*00bc*/ 	.word	0x00005e70


	//   ....[16]....
        /*00c0*/ 	.word	0x00005ee0


	//   ....[17]....
        /*00c4*/ 	.word	0x00005f40


	//   ....[18]....
        /*00c8*/ 	.word	0x00005fb0


	//   ....[19]....
        /*00cc*/ 	.word	0x00006010


	//----- nvinfo : EIATTR_EXIT_INSTR_OFFSETS
	.align		4
.L_3293:
        /*00d0*/ 	.byte	0x04, 0x1c
        /*00d2*/ 	.short	(.L_3295 - .L_3294)


	//   ....[0]....
.L_3294:
        /*00d4*/ 	.word	0x00005b90


	//   ....[1]....
        /*00d8*/ 	.word	0x00005c20


	//----- nvinfo : EIATTR_MAX_THREADS
	.align		4
.L_3295:
        /*00dc*/ 	.byte	0x04, 0x05
        /*00de*/ 	.short	(.L_3297 - .L_3296)
.L_3296:
        /*00e0*/ 	.word	0x00000100
        /*00e4*/ 	.word	0x00000001
        /*00e8*/ 	.word	0x00000001


	//----- nvinfo : EIATTR_CRS_STACK_SIZE
	.align		4
.L_3297:
        /*00ec*/ 	.byte	0x04, 0x1e
        /*00ee*/ 	.short	(.L_3299 - .L_3298)
.L_3298:
        /*00f0*/ 	.word	0x00000000


	//----- nvinfo : EIATTR_CBANK_PARAM_SIZE
	.align		4
.L_3299:
        /*00f4*/ 	.byte	0x03, 0x19
        /*00f6*/ 	.short	0x0128


	//----- nvinfo : EIATTR_PARAM_CBANK
	.align		4
        /*00f8*/ 	.byte	0x04, 0x0a
        /*00fa*/ 	.short	(.L_3301 - .L_3300)
	.align		4
.L_3300:
        /*00fc*/ 	.word	index@(.nv.constant0._ZN10layer_norm13ln_bwd_kernelINS_13Kernel_traitsIf6__halfS2_S2_fjLj8192ELj1ELj1ELj8ELj16ENS_18Kernel_traits_baseILj8192EfS2_S2_S2_fjLj256EEEEELb1ELb0ELb1ELb0EEEvNS_9BwdParamsE)
        /*0100*/ 	.short	0x0210
        /*0102*/ 	.short	0x0128


	//----- nvinfo : EIATTR_SW_WAR
	.align		4
.L_3301:
        /*0104*/ 	.byte	0x04, 0x36
        /*0106*/ 	.short	(.L_3303 - .L_3302)
.L_3302:
        /*0108*/ 	.word	0x00000008
.L_3303:


//--------------------- .nv.info._ZN10layer_norm22ln_bwd_finalize_kernelINS_22Kernel_traits_finalizeILj8192Ef6__halfS2_S2_fjLb0ELj1024ELj4ENS_18Kernel_traits_baseILj8192EfS2_S2_S2_fjLj1024EEEEELb0ELb1EEEvNS_9BwdParamsE --------------------------
	.section	.nv.info._ZN10layer_norm22ln_bwd_finalize_kernelINS_22Kernel_traits_finalizeILj8192Ef6__halfS2_S2_fjLb0ELj1024ELj4ENS_18Kernel_traits_baseILj8192EfS2_S2_S2_fjLj1024EEEEELb0ELb1EEEvNS_9BwdParamsE,"",@"SHT_CUDA_INFO"
	.sectionflags	@""
	.align	4


	//----- nvinfo : EIATTR_CUDA_API_VERSION
	.align		4
        /*0000*/ 	.byte	0x04, 0x37
        /*0002*/ 	.short	(.L_3305 - .L_3304)
.L_3304:
        /*0004*/ 	.word	0x00000082


	//----- nvinfo : EIATTR_KPARAM_INFO
	.align		4
.L_3305:
        /*0008*/ 	.byte	0x04, 0x17
        /*000a*/ 	.short	(.L_3307 - .L_3306)
.L_3306:
        /*000c*/ 	.word	0x00000000
        /*0010*/ 	.short	0x0000
        /*0012*/ 	.short	0x0000
        /*0014*/ 	.byte	0x00, 0xf0, 0xa1, 0x04


	//----- nvinfo : EIATTR_SPARSE_MMA_MASK
	.align		4
.L_3307:
        /*0018*/ 	.byte	0x03, 0x50
        /*001a*/ 	.short	0x0000


	//----- nvinfo : EIATTR_MAXREG_COUNT
	.align		4
        /*001c*/ 	.byte	0x03, 0x1b
        /*001e*/ 	.short	0x0040


	//----- nvinfo : EIATTR_NUM_BARRIERS
	.align		4
        /*0020*/ 	.byte	0x02, 0x4c
        /*0022*/ 	.byte	0x01
	.zero		1


	//----- nvinfo : EIATTR_MERCURY_ISA_VERSION
	.align		4
        /*0024*/ 	.byte	0x03, 0x5f
        /*0026*/ 	.short	0x0101


	//----- nvinfo : EIATTR_COOP_GROUP_MASK_REGIDS
	.align		4
        /*0028*/ 	.byte	0x04, 0x29
        /*002a*/ 	.short	(.L_3309 - .L_3308)


	//   ....[0]....
.L_3308:
        /*002c*/ 	.word	0xffffffff


	//   ....[1]....
        /*0030*/ 	.word	0xffffffff


	//   ....[2]....
        /*0034*/ 	.word	0xffffffff


	//   ....[3]....
        /*0038*/ 	.word	0xffffffff


	//   ....[4]....
        /*003c*/ 	.word	0xffffffff


	//   ....[5]....
        /*0040*/ 	.word	0xffffffff


	//   ....[6]....
        /*0044*/ 	.word	0xffffffff


	//   ....[7]....
        /*0048*/ 	.word	0xffffffff


	//   ....[8]....
        /*004c*/ 	.word	0xffffffff


	//   ....[9]....
        /*0050*/ 	.word	0xffffffff


	//   ....[10]....
        /*0054*/ 	.word	0x05000011


	//   ....[11]....
        /*0058*/ 	.word	0x05000011


	//   ....[12]....
        /*005c*/ 	.word	0x05000011


	//   ....[13]....
        /*0060*/ 	.word	0x05000011


	//   ....[14]....
        /*0064*/ 	.word	0x05000011


	//   ....[15]....
        /*0068*/ 	.word	0x05000011


	//   ....[16]....
        /*006c*/ 	.word	0x05000011


	//   ....[17]....
        /*0070*/ 	.word	0x05000011


	//   ....[18]....
        /*0074*/ 	.word	0x05000011


	//   ....[19]....
        /*0078*/ 	.word	0x05000011


	//----- nvinfo : EIATTR_COOP_GROUP_INSTR_OFFSETS
	.align		4
.L_3309:
        /*007c*/ 	.byte	0x04, 0x28
        /*007e*/ 	.short	(.L_3311 - .L_3310)


	//   ....[0]....
.L_3310:
        /*0080*/ 	.word	0x000008e0


	//   ....[1]....
        /*0084*/ 	.word	0x000008f0


	//   ....[2]....
        /*0088*/ 	.word	0x00000920


	//   ....[3]....
        /*008c*/ 	.word	0x00000930


	//   ....[4]....
        /*0090*/ 	.word	0x00000960


	//   ....[5]....
        /*0094*/ 	.word	0x00000970


	//   ....[6]....
        /*0098*/ 	.word	0x000009a0


	//   ....[7]....
        /*009c*/ 	.word	0x000009b0


	//   ....[8]....
        /*00a0*/ 	.word	0x000009e0


	//   ....[9]....
        /*00a4*/ 	.word	0x000009f0


	//   ....[10]....
        /*00a8*/ 	.word	0x00000ba0


	//   ....[11]....
        /*00ac*/ 	.word	0x00000c10


	//   ....[12]....
        /*00b0*/ 	.word	0x00000c80


	//   ....[13]....
        /*00b4*/ 	.word	0x00000cf0


	//   ....[14]....
        /*00b8*/ 	.word	0x00000d60


	//   ....[15]....
        /*00bc*/ 	.word	0x00000dc0


	//   ....[16]....
        /*00c0*/ 	.word	0x00000e30


	//   ....[17]....
        /*00c4*/ 	.word	0x00000ea0


	//   ....[18]....
        /*00c8*/ 	.word	0x00000f10


	//   ....[19]....
        /*00cc*/ 	.word	0x00000f80


	//----- nvinfo : EIATTR_EXIT_INSTR_OFFSETS
	.align		4
.L_3311:
        /*00d0*/ 	.byte	0x04, 0x1c
        /*00d2*/ 	.short	(.L_3313 - .L_3312)


	//   ....[0]....
.L_3312:
        /*00d4*/ 	.word	0x00000070


	//   ....[1]....
        /*00d8*/ 	.word	0x00000b40


	//----- nvinfo : EIATTR_MAX_THREADS
	.align		4
.L_3313:
        /*00dc*/ 	.byte	0x04, 0x05
        /*00de*/ 	.short	(.L_3315 - .L_3314)
.L_3314:
        /*00e0*/ 	.word	0x00000400
        /*00e4*/ 	.word	0x00000001
        /*00e8*/ 	.word	0x00000001


	//----- nvinfo : EIATTR_CRS_STACK_SIZE
	.align		4
.L_3315:
        /*00ec*/ 	.byte	0x04, 0x1e
        /*00ee*/ 	.short	(.L_3317 - .L_3316)
.L_3316:
        /*00f0*/ 	.word	0x00000000


	//----- nvinfo : EIATTR_CBANK_PARAM_SIZE
	.align		4
.L_3317:
        /*00f4*/ 	.byte	0x03, 0x19
        /*00f6*/ 	.short	0x0128


	//----- nvinfo : EIATTR_PARAM_CBANK
	.align		4
        /*00f8*/ 	.byte	0x04, 0x0a
        /*00fa*/ 	.short	(.L_3319 - .L_3318)
	.align		4
.L_3318:
        /*00fc*/ 	.word	index@(.nv.constant0._ZN10layer_norm22ln_bwd_finalize_kernelINS_22Kernel_traits_finalizeILj8192Ef6__halfS2_S2_fjLb0ELj1024ELj4ENS_18Kernel_traits_baseILj8192EfS2_S2_S2_fjLj1024EEEEELb0ELb1EEEvNS_9BwdParamsE)
        /*0100*/ 	.short	0x0210
        /*0102*/ 	.short	0x0128


	//----- nvinfo : EIATTR_SW_WAR
	.align		4
.L_3319:
        /*0104*/ 	.byte	0x04, 0x36
        /*0106*/ 	.short	(.L_3321 - .L_3320)
.L_3320:
        /*0108*/ 	.word	0x00000008
.L_3321:


//--------------------- .nv.info._ZN10layer_norm13ln_bwd_kernelINS_13Kernel_traitsIf6__halfS2_S2_fjLj8192ELj1ELj1ELj8ELj16ENS_18Kernel_traits_baseILj8192EfS2_S2_S2_fjLj256EEEEELb1ELb0ELb1ELb1EEEvNS_9BwdParamsE --------------------------
	.section	.nv.info._ZN10layer_norm13ln_bwd_kernelINS_13Kernel_traitsIf6__halfS2_S2_fjLj8192ELj1ELj1ELj8ELj16ENS_18Kernel_traits_baseILj8192EfS2_S2_S2_fjLj256EEEEELb1ELb0ELb1ELb1EEEvNS_9BwdParamsE,"",@"SHT_CUDA_INFO"
	.sectionflags	@""
	.align	4


	//----- nvinfo : EIATTR_CUDA_API_VERSION
	.align		4
        /*0000*/ 	.byte	0x04, 0x37
        /*0002*/ 	.short	(.L_3323 - .L_3322)
.L_3322:
        /*0004*/ 	.word	0x00000082


	//----- nvinfo : EIATTR_KPARAM_INFO
	.align		4
.L_3323:
        /*0008*/ 	.byte	0x04, 0x17
        /*000a*/ 	.short	(.L_3325 - .L_3324)
.L_3324:
        /*000c*/ 	.word	0x00000000
        /*0010*/ 	.short	0x0000
        /*0012*/ 	.short	0x0000
        /*0014*/ 	.byte	0x00, 0xf0, 0xa1, 0x04


	//----- nvinfo : EIATTR_SPARSE_MMA_MASK
	.align		4
.L_3325:
        /*0018*/ 	.byte	0x03, 0x50
        /*001a*/ 	.short	0x0000


	//----- nvinfo : EIATTR_MAXREG_COUNT
	.align		4
        /*001c*/ 	.byte	0x03, 0x1b
        /*001e*/ 	.short	0x00ff


	//----- nvinfo : EIATTR_NUM_BARRIERS
	.align		4
        /*0020*/ 	.byte	0x02, 0x4c
        /*0022*/ 	.byte	0x01
	.zero		1


	//----- nvinfo : EIATTR_MERCURY_ISA_VERSION
	.align		4
        /*0024*/ 	.byte	0x03, 0x5f
        /*0026*/ 	.short	0x0101


	//----- nvinfo : EIATTR_COOP_GROUP_MASK_REGIDS
	.align		4
        /*0028*/ 	.byte	0x04, 0x29
        /*002a*/ 	.short	(.L_3327 - .L_3326)


	//   ....[0]....
.L_3326:
        /*002c*/ 	.word	0xffffffff


	//   ....[1]....
        /*0030*/ 	.word	0xffffffff


	//   ....[2]....
        /*0034*/ 	.word	0xffffffff


	//   ....[3]....
        /*0038*/ 	.word	0xffffffff


	//   ....[4]....
        /*003c*/ 	.word	0xffffffff


	//   ....[5]....
        /*0040*/ 	.word	0xffffffff


	//   ....[6]....
        /*0044*/ 	.word	0xffffffff


	//   ....[7]....
        /*0048*/ 	.word	0xffffffff


	//   ....[8]....
        /*004c*/ 	.word	0xffffffff


	//   ....[9]....
        /*0050*/ 	.word	0xffffffff


	//   ....[10]....
        /*0054*/ 	.word	0x050000a2


	//   ....[11]....
        /*0058*/ 	.word	0x050000a2


	//   ....[12]....
        /*005c*/ 	.word	0x050000a2


	//   ....[13]....
        /*0060*/ 	.word	0x050000a2


	//   ....[14]....
        /*0064*/ 	.word	0x050000a2


	//   ....[15]....
        /*0068*/ 	.word	0x050000a2


	//   ....[16]....
        /*006c*/ 	.word	0x050000a2


	//   ....[17]....
        /*0070*/ 	.word	0x050000a2


	//   ....[18]....
        /*0074*/ 	.word	0x050000a2


	//   ....[19]....
        /*0078*/ 	.word	0x050000a2


	//----- nvinfo : EIATTR_COOP_GROUP_INSTR_OFFSETS
	.align		4
.L_3327:
        /*007c*/ 	.byte	0x04, 0x28
        /*007e*/ 	.short	(.L_3329 - .L_3328)


	//   ....[0]....
.L_3328:
        /*0080*/ 	.word	0x00001ff0


	//   ....[1]....
        /*0084*/ 	.word	0x00002000


	//   ....[2]....
        /*0088*/ 	.word	0x00002030


	//   ....[3]....
        /*008c*/ 	.word	0x00002040


	//   ....[4]....
        /*0090*/ 	.word	0x00002070


	//   ....[5]....
        /*0094*/ 	.word	0x00002080


	//   ....[6]....
        /*0098*/ 	.word	0x000020b0


	//   ....[7]....
        /*009c*/ 	.word	0x000020c0


	//   ....[8]....
        /*00a0*/ 	.word	0x000020f0


	//   ....[9]....
        /*00a4*/ 	.word	0x00002100


	//   ....[10]....
        /*00a8*/ 	.word	0x000055d0


	//   ....[11]....
        /*00ac*/ 	.word	0x00005620


	//   ....[12]....
        /*00b0*/ 	.word	0x00005690


	//   ....[13]....
        /*00b4*/ 	.word	0x000056f0


	//   ....[14]....
        /*00b8*/ 	.word	0x00005760


	//   ....[15]....
        /*00bc*/ 	.word	0x000057c0


	//   ....[16]....
        /*00c0*/ 	.word	0x00005830


	//   ....[17]....
        /*00c4*/ 	.word	0x00005890


	//   ....[18]....
        /*00c8*/ 	.word	0x00005900


	//   ....[19]....
        /*00cc*/ 	.word	0x00005960


	//----- nvinfo : EIATTR_EXIT_INSTR_OFFSETS
	.align		4
.L_3329:
        /*00d0*/ 	.byte	0x04, 0x1c
        /*00d2*/ 	.short	(.L_3331 - .L_3330)


	//   ....[0]....
.L_3330:
        /*00d4*/ 	.word	0x00005570


	//----- nvinfo : EIATTR_MAX_THREADS
	.align		4
.L_3331:
        /*00d8*/ 	.byte	0x04, 0x05
        /*00da*/ 	.short	(.L_3333 - .L_3332)
.L_3332:
        /*00dc*/ 	.word	0x00000100
        /*00e0*/ 	.word	0x00000001
        /*00e4*/ 	.word	0x00000001


	//----- nvinfo : EIATTR_CRS_STACK_SIZE
	.align		4
.L_3333:
        /*00e8*/ 	.byte	0x04, 0x1e
        /*00ea*/ 	.short	(.L_3335 - .L_3334)
.L_3334:
        /*00ec*/ 	.word	0x00000000


	//----- nvinfo : EIATTR_CBANK_PARAM_SIZE
	.align		4
.L_3335:
        /*00f0*/ 	.byte	0x03, 0x19
        /*00f2*/ 	.short	0x0128


	//----- nvinfo : EIATTR_PARAM_CBANK
	.align		4
        /*00f4*/ 	.byte	0x04, 0x0a
        /*00f6*/ 	.short	(.L_3337 - .L_3336)
	.align		4
.L_3336:
        /*00f8*/ 	.word	index@(.nv.constant0._ZN10layer_norm13ln_bwd_kernelINS_13Kernel_traitsIf6__halfS2_S2_fjLj8192ELj1ELj1ELj8ELj16ENS_18Kernel_traits_baseILj8192EfS2_S2_S2_fjLj256EEEEELb1ELb0ELb1ELb1EEEvNS_9BwdParamsE)
        /*00fc*/ 	.short	0x0210
        /*00fe*/ 	.short	0x0128


	//----- nvinfo : EIATTR_SW_WAR
	.align		4
.L_3337:
        /*0100*/ 	.byte	0x04, 0x36
        /*0102*/ 	.short	(.L_3339 - .L_3338)
.L_3338:
        /*0104*/ 	.word	0x00000008
.L_3339:


//--------------------- .nv.info._ZN10layer_norm13ln_bwd_kernelINS_13Kernel_traitsIf6__halfS2_S2_fjLj8192ELj1ELj1ELj8ELj16ENS_18Kernel_traits_baseILj8192EfS2_S2_S2_fjLj256EEEEELb1ELb1ELb0ELb0EEEvNS_9BwdParamsE --------------------------
	.section	.nv.info._ZN10layer_norm13ln_bwd_kernelINS_13Kernel_traitsIf6__halfS2_S2_fjLj8192ELj1ELj1ELj8ELj16ENS_18Kernel_traits_baseILj8192EfS2_S2_S2_fjLj256EEEEELb1ELb1ELb0ELb0EEEvNS_9BwdParamsE,"",@"SHT_CUDA_INFO"
	.sectionflags	@""
	.align	4


	//----- nvinfo : EIATTR_CUDA_API_VERSION
	.align		4
        /*0000*/ 	.byte	0x04, 0x37
        /*0002*/ 	.short	(.L_3341 - .L_3340)
.L_3340:
        /*0004*/ 	.word	0x00000082


	//----- nvinfo : EIATTR_KPARAM_INFO
	.align		4
.L_3341:
        /*0008*/ 	.byte	0x04, 0x17
        /*000a*/ 	.short	(.L_3343 - .L_3342)
.L_3342:
        /*000c*/ 	.word	0x00000000
        /*0010*/ 	.short	0x0000
        /*0012*/ 	.short	0x0000
        /*0014*/ 	.byte	0x00, 0xf0, 0xa1, 0x04


	//----- nvinfo : EIATTR_SPARSE_MMA_MASK
	.align		4
.L_3343:
        /*0018*/ 	.byte	0x03, 0x50
        /*001a*/ 	.short	0x0000


	//----- nvinfo : EIATTR_MAXREG_COUNT
	.align		4
        /*001c*/ 	.byte	0x03, 0x1b
        /*001e*/ 	.short	0x00ff


	//----- nvinfo : EIATTR_NUM_BARRIERS
	.align		4
        /*0020*/ 	.byte	0x02, 0x4c
        /*0022*/ 	.byte	0x01
	.zero		1


	//----- nvinfo : EIATTR_ANNOTATIONS
	.align		4
        /*0024*/ 	.byte	0x04, 0x55
        /*0026*/ 	.short	(.L_3345 - .L_3344)


	//   ....[0]....
.L_3344:
        /* <DEDUP_REMOVED lines=35> */


	//----- nvinfo : EIATTR_MERCURY_ISA_VERSION
	.align		4
.L_3345:
        /*0248*/ 	.byte	0x03, 0x5f
        /*024a*/ 	.short	0x0101


	//----- nvinfo : EIATTR_COOP_GROUP_MASK_REGIDS
	.align		4
        /*024c*/ 	.byte	0x04, 0x29
        /*024e*/ 	.short	(.L_3347 - .L_3346)


	//   ....[0]....
.L_3346:
        /*0250*/ 	.word	0xffffffff


	//   ....[1]....
        /*0254*/ 	.word	0xffffffff


	//   ....[2]....
        /*0258*/ 	.word	0xffffffff


	//   ....[3]....
        /*025c*/ 	.word	0xffffffff


	//   ....[4]....
        /*0260*/ 	.word	0xffffffff


	//   ....[5]....
        /*0264*/ 	.word	0xffffffff


	//   ....[6]....
        /*0268*/ 	.word	0xffffffff


	//   ....[7]....
        /*026c*/ 	.word	0xffffffff


	//   ....[8]....
        /*0270*/ 	.word	0xffffffff


	//   ....[9]....
        /*0274*/ 	.word	0xffffffff


	//   ....[10]....
        /*0278*/ 	.word	0x050000bb


	//   ....[11]....
        /*027c*/ 	.word	0x050000bb


	//   ....[12]....
        /*0280*/ 	.word	0x050000bb


	//   ....[13]....
        /*0284*/ 	.word	0x050000bb


	//   ....[14]....
        /*0288*/ 	.word	0x050000bb


	//   ....[15]....
        /*028c*/ 	.word	0x050000bb


	//   ....[16]....
        /*0290*/ 	.word	0x050000bb


	//   ....[17]....
        /*0294*/ 	.word	0x050000bb


	//   ....[18]....
        /*0298*/ 	.word	0x050000bb


	//   ....[19]....
        /*029c*/ 	.word	0x050000bb


	//----- nvinfo : EIATTR_COOP_GROUP_INSTR_OFFSETS
	.align		4
.L_3347:
        /*02a0*/ 	.byte	0x04, 0x28
        /*02a2*/ 	.short	(.L_3349 - .L_3348)


	//   ....[0]....
.L_3348:
        /*02a4*/ 	.word	0x00002250


	//   ....[1]....
        /*02a8*/ 	.word	0x00002270


	//   ....[2]....
        /*02ac*/ 	.word	0x00002290


	//   ....[3]....
        /*02b0*/ 	.word	0x000022b0


	//   ....[4]....
        /*02b4*/ 	.word	0x000022d0


	//   ....[5]....
        /*02b8*/ 	.word	0x000022f0


	//   ....[6]....
        /*02bc*/ 	.word	0x00002310


	//   ....[7]....
        /*02c0*/ 	.word	0x00002330


	//   ....[8]....
        /*02c4*/ 	.word	0x00002350


	//   ....[9]....
        /*02c8*/ 	.word	0x00002360


	//   ....[10]....
        /*02cc*/ 	.word	0x000052c0


	//   ....[11]....
        /*02d0*/ 	.word	0x00005330


	//   ....[12]....
        /*02d4*/ 	.word	0x000053a0


	//   ....[13]....
        /*02d8*/ 	.word	0x00005410


	//   ....[14]....
        /*02dc*/ 	.word	0x00005480


	//   ....[15]....
        /*02e0*/ 	.word	0x000054f0


	//   ....[16]....
        /*02e4*/ 	.word	0x00005560


	//   ....[17]....
        /*02e8*/ 	.word	0x000055d0


	//   ....[18]....
        /*02ec*/ 	.word	0x00005640


	//   ....[19]....
        /*02f0*/ 	.word	0x00005690


	//----- nvinfo : EIATTR_EXIT_INSTR_OFFSETS
	.align		4
.L_3349:
        /*02f4*/ 	.byte	0x04, 0x1c
        /*02f6*/ 	.short	(.L_3351 - .L_3350)


	//   ....[0]....
.L_3350:
        /*02f8*/ 	.word	0x00005190


	//   ....[1]....
        /*02fc*/ 	.word	0x00005260


	//----- nvinfo : EIATTR_MAX_THREADS
	.align		4
.L_3351:
        /*0300*/ 	.byte	0x04, 0x05
        /*0302*/ 	.short	(.L_3353 - .L_3352)
.L_3352:
        /*0304*/ 	.word	0x00000100
        /*0308*/ 	.word	0x00000001
        /*030c*/ 	.word	0x00000001


	//----- nvinfo : EIATTR_CRS_STACK_SIZE
	.align		4
.L_3353:
        /*0310*/ 	.byte	0x04, 0x1e
        /*0312*/ 	.short	(.L_3355 - .L_3354)
.L_3354:
        /*0314*/ 	.word	0x00000000


	//----- nvinfo : EIATTR_CBANK_PARAM_SIZE
	.align		4
.L_3355:
        /*0318*/ 	.byte	0x03, 0x19
        /*031a*/ 	.short	0x0128


	//----- nvinfo : EIATTR_PARAM_CBANK
	.align		4
        /*031c*/ 	.byte	0x04, 0x0a
        /*031e*/ 	.short	(.L_3357 - .L_3356)
	.align		4
.L_3356:
        /*0320*/ 	.word	index@(.nv.constant0._ZN10layer_norm13ln_bwd_kernelINS_13Kernel_traitsIf6__halfS2_S2_fjLj8192ELj1ELj1ELj8ELj16ENS_18Kernel_traits_baseILj8192EfS2_S2_S2_fjLj256EEEEELb1ELb1ELb0ELb0EEEvNS_9BwdParamsE)
        /*0324*/ 	.short	0x0210
        /*0326*/ 	.short	0x0128


	//----- nvinfo : EIATTR_SW_WAR
	.align		4
.L_3357:
        /*0328*/ 	.byte	0x04, 0x36
        /*032a*/ 	.short	(.L_3359 - .L_3358)
.L_3358:
        /*032c*/ 	.word	0x00000008
.L_3359:


//--------------------- .nv.info._ZN10layer_norm13ln_bwd_kernelINS_13Kernel_traitsIf6__halfS2_S2_fjLj8192ELj1ELj1ELj8ELj16ENS_18Kernel_traits_baseILj8192EfS2_S2_S2_fjLj256EEEEELb1ELb1ELb0ELb1EEEvNS_9BwdParamsE --------------------------
	.section	.nv.info._ZN10layer_norm13ln_bwd_kernelINS_13Kernel_traitsIf6__halfS2_S2_fjLj8192ELj1ELj1ELj8ELj16ENS_18Kernel_traits_baseILj8192EfS2_S2_S2_fjLj256EEEEELb1ELb1ELb0ELb1EEEvNS_9BwdParamsE,"",@"SHT_CUDA_INFO"
	.sectionflags	@""
	.align	4


	//----- nvinfo : EIATTR_CUDA_API_VERSION
	.align		4
        /*0000*/ 	.byte	0x04, 0x37
        /*0002*/ 	.short	(.L_3361 - .L_3360)
.L_3360:
        /*0004*/ 	.word	0x00000082


	//----- nvinfo : EIATTR_KPARAM_INFO
	.align		4
.L_3361:
        /*0008*/ 	.byte	0x04, 0x17
        /*000a*/ 	.short	(.L_3363 - .L_3362)
.L_3362:
        /*000c*/ 	.word	0x00000000
        /*0010*/ 	.short	0x0000
        /*0012*/ 	.short	0x0000
        /*0014*/ 	.byte	0x00, 0xf0, 0xa1, 0x04


	//----- nvinfo : EIATTR_SPARSE_MMA_MASK
	.align		4
.L_3363:
        /*0018*/ 	.byte	0x03, 0x50
        /*001a*/ 	.short	0x0000


	//----- nvinfo : EIATTR_MAXREG_COUNT
	.align		4
        /*001c*/ 	.byte	0x03, 0x1b
        /*001e*/ 	.short	0x00ff


	//----- nvinfo : EIATTR_NUM_BARRIERS
	.align		4
        /*0020*/ 	.byte	0x02, 0x4c
        /*0022*/ 	.byte	0x01
	.zero		1


	//----- nvinfo : EIATTR_ANNOTATIONS
	.align		4
        /*0024*/ 	.byte	0x04, 0x55
        /*0026*/ 	.short	(.L_3365 - .L_3364)


	//   ....[0]....
.L_3364:
        /* <DEDUP_REMOVED lines=27> */


	//----- nvinfo : EIATTR_MERCURY_ISA_VERSION
	.align		4
.L_3365:
        /*01c0*/ 	.byte	0x03, 0x5f
        /*01c2*/ 	.short	0x0101


	//----- nvinfo : EIATTR_COOP_GROUP_MASK_REGIDS
	.align		4
        /*01c4*/ 	.byte	0x04, 0x29
        /*01c6*/ 	.short	(.L_3367 - .L_3366)


	//   ....[0]....
.L_3366:
        /*01c8*/ 	.word	0xffffffff


	//   ....[1]....
        /*01cc*/ 	.word	0xffffffff


	//   ....[2]....
        /*01d0*/ 	.word	0xffffffff


	//   ....[3]....
        /*01d4*/ 	.word	0xffffffff


	//   ....[4]....
        /*01d8*/ 	.word	0xffffffff


	//   ....[5]....
        /*01dc*/ 	.word	0xffffffff


	//   ....[6]....
        /*01e0*/ 	.word	0xffffffff


	//   ....[7]....
        /*01e4*/ 	.word	0xffffffff


	//   ....[8]....
        /*01e8*/ 	.word	0xffffffff


	//   ....[9]....
        /*01ec*/ 	.word	0xffffffff


	//   ....[10]....
        /*01f0*/ 	.word	0x0500007a


	//   ....[11]....
        /*01f4*/ 	.word	0x0500007a


	//   ....[12]....
        /*01f8*/ 	.word	0x0500007a


	//   ....[13]....
        /*01fc*/ 	.word	0x0500007a


	//   ....[14]....
        /*0200*/ 	.word	0x0500007a


	//   ....[15]....
        /*0204*/ 	.word	0x0500007a


	//   ....[16]....
        /*0208*/ 	.word	0x0500007a


	//   ....[17]....
        /*020c*/ 	.word	0x0500007a


	//   ....[18]....
        /*0210*/ 	.word	0x0500007a


	//   ....[19]....
        /*0214*/ 	.word	0x0500007a


	//----- nvinfo : EIATTR_COOP_GROUP_INSTR_OFFSETS
	.align		4
.L_3367:
        /*0218*/ 	.byte	0x04, 0x28
        /*021a*/ 	.short	(.L_3369 - .L_3368)


	//   ....[0]....
.L_3368:
        /*021c*/ 	.word	0x00001fd0


	//   ....[1]....
        /*0220*/ 	.word	0x00001ff0


	//   ....[2]....
        /*0224*/ 	.word	0x00002010


	//   ....[3]....
        /*0228*/ 	.word	0x00002030


	//   ....[4]....
        /*022c*/ 	.word	0x00002050


	//   ....[5]....
        /*0230*/ 	.word	0x00002070


	//   ....[6]....
        /*0234*/ 	.word	0x00002090


	//   ....[7]....
        /*0238*/ 	.word	0x000020b0


	//   ....[8]....
        /*023c*/ 	.word	0x000020c0


	//   ....[9]....
        /*0240*/ 	.word	0x000020e0


	//   ....[10]....
        /*0244*/ 	.word	0x00005190


	//   ....[11]....
        /*0248*/ 	.word	0x000051e0


	//   ....[12]....
        /*024c*/ 	.word	0x00005240


	//   ....[13]....
        /*0250*/ 	.word	0x00005290


	//   ....[14]....
        /*0254*/ 	.word	0x000052f0


	//   ....[15]....
        /*0258*/ 	.word	0x00005340


	//   ....[16]....
        /*025c*/ 	.word	0x000053a0


	//   ....[17]....
        /*0260*/ 	.word	0x000053f0


	//   ....[18]....
        /*0264*/ 	.word	0x00005450


	//   ....[19]....
        /*0268*/ 	.word	0x000054a0


	//----- nvinfo : EIATTR_EXIT_INSTR_OFFSETS
	.align		4
.L_3369:
        /*026c*/ 	.byte	0x04, 0x1c
        /*026e*/ 	.short	(.L_3371 - .L_3370)


	//   ....[0]....
.L_3370:
        /*0270*/ 	.word	0x00005130


	//----- nvinfo : EIATTR_MAX_THREADS
	.align		4
.L_3371:
        /*0274*/ 	.byte	0x04, 0x05
        /*0276*/ 	.short	(.L_3373 - .L_3372)
.L_3372:
        /*0278*/ 	.word	0x00000100
        /*027c*/ 	.word	0x00000001
        /*0280*/ 	.word	0x00000001


	//----- nvinfo : EIATTR_CRS_STACK_SIZE
	.align		4
.L_3373:
        /*0284*/ 	.byte	0x04, 0x1e
        /*0286*/ 	.short	(.L_3375 - .L_3374)
.L_3374:
        /*0288*/ 	.word	0x00000000


	//----- nvinfo : EIATTR_CBANK_PARAM_SIZE
	.align		4
.L_3375:
        /*028c*/ 	.byte	0x03, 0x19
        /*028e*/ 	.short	0x0128


	//----- nvinfo : EIATTR_PARAM_CBANK
	.align		4
        /*0290*/ 	.byte	0x04, 0x0a
        /*0292*/ 	.short	(.L_3377 - .L_3376)
	.align		4
.L_3376:
        /*0294*/ 	.word	index@(.nv.constant0._ZN10layer_norm13ln_bwd_kernelINS_13Kernel_traitsIf6__halfS2_S2_fjLj8192ELj1ELj1ELj8ELj16ENS_18Kernel_traits_baseILj8192EfS2_S2_S2_fjLj256EEEEELb1ELb1ELb0ELb1EEEvNS_9BwdParamsE)
        /*0298*/ 	.short	0x0210
        /*029a*/ 	.short	0x0128


	//----- nvinfo : EIATTR_SW_WAR
	.align		4
.L_3377:
        /*029c*/ 	.byte	0x04, 0x36
        /*029e*/ 	.short	(.L_3379 - .L_3378)
.L_3378:
        /*02a0*/ 	.word	0x00000008
.L_3379:


//--------------------- .nv.info._ZN10layer_norm22ln_bwd_finalize_kernelINS_22Kernel_traits_finalizeILj8192Ef6__halfS2_S2_fjLb1ELj1024ELj4ENS_18Kernel_traits_baseILj8192EfS2_S2_S2_fjLj1024EEEEELb1ELb0EEEvNS_9BwdParamsE --------------------------
	.section	.nv.info._ZN10layer_norm22ln_bwd_finalize_kernelINS_22Kernel_traits_finalizeILj8192Ef6__halfS2_S2_fjLb1ELj1024ELj4ENS_18Kernel_traits_baseILj8192EfS2_S2_S2_fjLj1024EEEEELb1ELb0EEEvNS_9BwdParamsE,"",@"SHT_CUDA_INFO"
	.sectionflags	@""
	.align	4


	//----- nvinfo : EIATTR_CUDA_API_VERSION
	.align		4
        /*0000*/ 	.byte	0x04, 0x37
        /*0002*/ 	.short	(.L_3381 - .L_3380)
.L_3380:
        /*0004*/ 	.word	0x00000082


	//----- nvinfo : EIATTR_KPARAM_INFO
	.align		4
.L_3381:
        /*0008*/ 	.byte	0x04, 0x17
        /*000a*/ 	.short	(.L_3383 - .L_3382)
.L_3382:
        /*000c*/ 	.word	0x00000000
        /*0010*/ 	.short	0x0000
        /*0012*/ 	.short	0x0000
        /*0014*/ 	.byte	0x00, 0xf0, 0xa1, 0x04


	//----- nvinfo : EIATTR_SPARSE_MMA_MASK
	.align		4
.L_3383:
        /*0018*/ 	.byte	0x03, 0x50
        /*001a*/ 	.short	0x0000


	//----- nvinfo : EIATTR_MAXREG_COUNT
	.align		4
        /*001c*/ 	.byte	0x03, 0x1b
        /*001e*/ 	.short	0x0040


	//----- nvinfo : EIATTR_NUM_BARRIERS
	.align		4
        /*0020*/ 	.byte	0x02, 0x4c
        /*0022*/ 	.byte	0x01
	.zero		1


	//----- nvinfo : EIATTR_MERCURY_ISA_VERSION
	.align		4
        /*0024*/ 	.byte	0x03, 0x5f
        /*0026*/ 	.short	0x0101


	//----- nvinfo : EIATTR_COOP_GROUP_MASK_REGIDS
	.align		4
        /*0028*/ 	.byte	0x04, 0x29
        /*002a*/ 	.short	(.L_3385 - .L_3384)


	//   ....[0]....
.L_3384:
        /*002c*/ 	.word	0xffffffff


	//   ....[1]....
        /*0030*/ 	.word	0xffffffff


	//   ....[2]....
        /*0034*/ 	.word	0xffffffff


	//   ....[3]....
        /*0038*/ 	.word	0xffffffff


	//   ....[4]....
        /*003c*/ 	.word	0xffffffff


	//   ....[5]....
        /*0040*/ 	.word	0xffffffff


	//   ....[6]....
        /*0044*/ 	.word	0xffffffff


	//   ....[7]....
        /*0048*/ 	.word	0xffffffff


	//   ....[8]....
        /*004c*/ 	.word	0xffffffff


	//   ....[9]....
        /*0050*/ 	.word	0xffffffff


	//   ....[10]....
        /*0054*/ 	.word	0xffffffff


	//   ....[11]....
        /*0058*/ 	.word	0xffffffff


	//   ....[12]....
        /*005c*/ 	.word	0xffffffff


	//   ....[13]....
        /*0060*/ 	.word	0xffffffff


	//   ....[14]....
        /*0064*/ 	.word	0xffffffff


	//   ....[15]....
        /*0068*/ 	.word	0x05000014


	//   ....[16]....
        /*006c*/ 	.word	0x05000014


	//   ....[17]....
        /*0070*/ 	.word	0x05000014


	//   ....[18]....
        /*0074*/ 	.word	0x05000014


	//   ....[19]....
        /*0078*/ 	.word	0x05000014


	//   ....[20]....
        /*007c*/ 	.word	0x05000014


	//   ....[21]....
        /*0080*/ 	.word	0x05000014


	//   ....[22]....
        /*0084*/ 	.word	0x05000014


	//   ....[23]....
        /*0088*/ 	.word	0x05000014


	//   ....[24]....
        /*008c*/ 	.word	0x05000014


	//   ....[25]....
        /*0090*/ 	.word	0x05000014


	//   ....[26]....
        /*0094*/ 	.word	0x05000014


	//   ....[27]....
        /*0098*/ 	.word	0x05000014


	//   ....[28]....
        /*009c*/ 	.word	0x05000014


	//   ....[29]....
        /*00a0*/ 	.word	0x05000014


	//----- nvinfo : EIATTR_COOP_GROUP_INSTR_OFFSETS
	.align		4
.L_3385:
        /*00a4*/ 	.byte	0x04, 0x28
        /*00a6*/ 	.short	(.L_3387 - .L_3386)


	//   ....[0]....
.L_3386:
        /*00a8*/ 	.word	0x00000ad0


	//   ....[1]....
        /*00ac*/ 	.word	0x00000ae0


	//   ....[2]....
        /*00b0*/ 	.word	0x00000af0


	//   ....[3]....
        /*00b4*/ 	.word	0x00000b20


	//   ....[4]....
        /*00b8*/ 	.word	0x00000b40


	//   ....[5]....
        /*00bc*/ 	.word	0x00000b50


	//   ....[6]....
        /*00c0*/ 	.word	0x00000b90


	//   ....[7]....
        /*00c4*/ 	.word	0x00000ba0


	//   ....[8]....
        /*00c8*/ 	.word	0x00000bb0


	//   ....[9]....
        /*00cc*/ 	.word	0x00000be0


	//   ....[10]....
        /*00d0*/ 	.word	0x00000c00


	//   ....[11]....
        /*00d4*/ 	.word	0x00000c10


	//   ....[12]....
        /*00d8*/ 	.word	0x00000c40


	//   ....[13]....
        /*00dc*/ 	.word	0x00000c60


	//   ....[14]....
        /*00e0*/ 	.word	0x00000c70


	//   ....[15]....
        /*00e4*/ 	.word	0x00000ef0


	//   ....[16]....
        /*00e8*/ 	.word	0x00000f60


	//   ....[17]....
        /*00ec*/ 	.word	0x00000fd0


	//   ....[18]....
        /*00f0*/ 	.word	0x00001040


	//   ....[19]....
        /*00f4*/ 	.word	0x000010b0


	//   ....[20]....
        /*00f8*/ 	.word	0x00001110


	//   ....[21]....
        /*00fc*/ 	.word	0x00001180


	//   ....[22]....
        /*0100*/ 	.word	0x000011f0


	//   ....[23]....
        /*0104*/ 	.word	0x00001260


	//   ....[24]....
        /*0108*/ 	.word	0x000012d0


	//   ....[25]....
        /*010c*/ 	.word	0x00001330


	//   ....[26]....
        /*0110*/ 	.word	0x000013a0


	//   ....[27]....
        /*0114*/ 	.word	0x00001410


	//   ....[28]....
        /*0118*/ 	.word	0x00001480


	//   ....[29]....
        /*011c*/ 	.word	0x000014f0


	//----- nvinfo : EIATTR_EXIT_INSTR_OFFSETS
	.align		4
.L_3387:
        /*0120*/ 	.byte	0x04, 0x1c
        /*0122*/ 	.short	(.L_3389 - .L_3388)


	//   ....[0]....
.L_3388:
        /*0124*/ 	.word	0x00000070


	//   ....[1]....
        /*0128*/ 	.word	0x00000e90


	//----- nvinfo : EIATTR_MAX_THREADS
	.align		4
.L_3389:
        /*012c*/ 	.byte	0x04, 0x05
        /*012e*/ 	.short	(.L_3391 - .L_3390)
.L_3390:
        /*0130*/ 	.word	0x00000400
        /*0134*/ 	.word	0x00000001
        /*0138*/ 	.word	0x00000001


	//----- nvinfo : EIATTR_CRS_STACK_SIZE
	.align		4
.L_3391:
        /*013c*/ 	.byte	0x04, 0x1e
        /*013e*/ 	.short	(.L_3393 - .L_3392)
.L_3392:
        /*0140*/ 	.word	0x00000000


	//----- nvinfo : EIATTR_CBANK_PARAM_SIZE
	.align		4
.L_3393:
        /*0144*/ 	.byte	0x03, 0x19
        /*0146*/ 	.short	0x0128


	//----- nvinfo : EIATTR_PARAM_CBANK
	.align		4
        /*0148*/ 	.byte	0x04, 0x0a
        /*014a*/ 	.short	(.L_3395 - .L_3394)
	.align		4
.L_3394:
        /*014c*/ 	.word	index@(.nv.constant0._ZN10layer_norm22ln_bwd_finalize_kernelINS_22Kernel_traits_finalizeILj8192Ef6__halfS2_S2_fjLb1ELj1024ELj4ENS_18Kernel_traits_baseILj8192EfS2_S2_S2_fjLj1024EEEEELb1ELb0EEEvNS_9BwdParamsE)
        /*0150*/ 	.short	0x0210
        /*0152*/ 	.short	0x0128


	//----- nvinfo : EIATTR_SW_WAR
	.align		4
.L_3395:
        /*0154*/ 	.byte	0x04, 0x36
        /*0156*/ 	.short	(.L_3397 - .L_3396)
.L_3396:
        /*0158*/ 	.word	0x00000008
.L_3397:


//--------------------- .nv.info._ZN10layer_norm13ln_bwd_kernelINS_13Kernel_traitsIf6__halfS2_S2_fjLj8192ELj1ELj1ELj8ELj16ENS_18Kernel_traits_baseILj8192EfS2_S2_S2_fjLj256EEEEELb1ELb1ELb1ELb0EEEvNS_9BwdParamsE --------------------------
	.section	.nv.info._ZN10layer_norm13ln_bwd_kernelINS_13Kernel_traitsIf6__halfS2_S2_fjLj8192ELj1ELj1ELj8ELj16ENS_18Kernel_traits_baseILj8192EfS2_S2_S2_fjLj256EEEEELb1ELb1ELb1ELb0EEEvNS_9BwdParamsE,"",@"SHT_CUDA_INFO"
	.sectionflags	@""
	.align	4


	//----- nvinfo : EIATTR_CUDA_API_VERSION
	.align		4
        /*0000*/ 	.byte	0x04, 0x37
        /*0002*/ 	.short	(.L_3399 - .L_3398)
.L_3398:
        /*0004*/ 	.word	0x00000082


	//----- nvinfo : EIATTR_KPARAM_INFO
	.align		4
.L_3399:
        /*0008*/ 	.byte	0x04, 0x17
        /*000a*/ 	.short	(.L_3401 - .L_3400)
.L_3400:
        /*000c*/ 	.word	0x00000000
        /*0010*/ 	.short	0x0000
        /*0012*/ 	.short	0x0000
        /*0014*/ 	.byte	0x00, 0xf0, 0xa1, 0x04


	//----- nvinfo : EIATTR_SPARSE_MMA_MASK
	.align		4
.L_3401:
        /*0018*/ 	.byte	0x03, 0x50
        /*001a*/ 	.short	0x0000


	//----- nvinfo : EIATTR_MAXREG_COUNT
	.align		4
        /*001c*/ 	.byte	0x03, 0x1b
        /*001e*/ 	.short	0x00ff


	//----- nvinfo : EIATTR_NUM_BARRIERS
	.align		4
        /*0020*/ 	.byte	0x02, 0x4c
        /*0022*/ 	.byte	0x01
	.zero		1


	//----- nvinfo : EIATTR_ANNOTATIONS
	.align		4
        /*0024*/ 	.byte	0x04, 0x55
        /*0026*/ 	.short	(.L_3403 - .L_3402)


	//   ....[0]....
.L_3402:
        /* <DEDUP_REMOVED lines=38> */


	//----- nvinfo : EIATTR_MERCURY_ISA_VERSION
	.align		4
.L_3403:
        /*0270*/ 	.byte	0x03, 0x5f
        /*0272*/ 	.short	0x0101


	//----- nvinfo : EIATTR_COOP_GROUP_MASK_REGIDS
	.align		4
        /*0274*/ 	.byte	0x04, 0x29
        /*0276*/ 	.short	(.L_3405 - .L_3404)


	//   ....[0]....
.L_3404:
        /*0278*/ 	.word	0xffffffff


	//   ....[1]....
        /*027c*/ 	.word	0xffffffff


	//   ....[2]....
        /*0280*/ 	.word	0xffffffff


	//   ....[3]....
        /*0284*/ 	.word	0xffffffff


	//   ....[4]....
        /*0288*/ 	.word	0xffffffff


	//   ....[5]....
        /*028c*/ 	.word	0xffffffff


	//   ....[6]....
        /*0290*/ 	.word	0xffffffff


	//   ....[7]....
        /*0294*/ 	.word	0xffffffff


	//   ....[8]....
        /*0298*/ 	.word	0xffffffff


	//   ....[9]....
        /*029c*/ 	.word	0xffffffff


	//   ....[10]....
        /*02a0*/ 	.word	0x050000bb


	//   ....[11]....
        /*02a4*/ 	.word	0x050000bb


	//   ....[12]....
        /*02a8*/ 	.word	0x050000bb


	//   ....[13]....
        /*02ac*/ 	.word	0x050000bb


	//   ....[14]....
        /*02b0*/ 	.word	0x050000bb


	//   ....[15]....
        /*02b4*/ 	.word	0x050000bb


	//   ....[16]....
        /*02b8*/ 	.word	0x050000bb


	//   ....[17]....
        /*02bc*/ 	.word	0x050000bb


	//   ....[18]....
        /*02c0*/ 	.word	0x050000bb


	//   ....[19]....
        /*02c4*/ 	.word	0x050000bb


	//----- nvinfo : EIATTR_COOP_GROUP_INSTR_OFFSETS
	.align		4
.L_3405:
        /*02c8*/ 	.byte	0x04, 0x28
        /*02ca*/ 	.short	(.L_3407 - .L_3406)


	//   ....[0]....
.L_3406:
        /*02cc*/ 	.word	0x00002780


	//   ....[1]....
        /*02d0*/ 	.word	0x000027a0


	//   ....[2]....
        /*02d4*/ 	.word	0x000027c0


	//   ....[3]....
        /*02d8*/ 	.word	0x000027e0


	//   ....[4]....
        /*02dc*/ 	.word	0x00002800


	//   ....[5]....
        /*02e0*/ 	.word	0x00002820


	//   ....[6]....
        /*02e4*/ 	.word	0x00002840


	//   ....[7]....
        /*02e8*/ 	.word	0x00002860


	//   ....[8]....
        /*02ec*/ 	.word	0x00002880


	//   ....[9]....
        /*02f0*/ 	.word	0x00002890


	//   ....[10]....
        /*02f4*/ 	.word	0x00007610


	//   ....[11]....
        /*02f8*/ 	.word	0x00007680


	//   ....[12]....
        /*02fc*/ 	.word	0x000076f0


	//   ....[13]....
        /*0300*/ 	.word	0x00007760


	//   ....[14]....
        /*0304*/ 	.word	0x000077d0


	//   ....[15]....
        /*0308*/ 	.word	0x00007840


	//   ....[16]....
        /*030c*/ 	.word	0x000078b0


	//   ....[17]....
        /*0310*/ 	.word	0x00007920


	//   ....[18]....
        /*0314*/ 	.word	0x00007990


	//   ....[19]....
        /*0318*/ 	.word	0x000079e0


	//----- nvinfo : EIATTR_EXIT_INSTR_OFFSETS
	.align		4
.L_3407:
        /*031c*/ 	.byte	0x04, 0x1c
        /*031e*/ 	.short	(.L_3409 - .L_3408)


	//   ....[0]....
.L_3408:
        /*0320*/ 	.word	0x000074e0


	//   ....[1]....
        /*0324*/ 	.word	0x000075b0


	//----- nvinfo : EIATTR_MAX_THREADS
	.align		4
.L_3409:
        /*0328*/ 	.byte	0x04, 0x05
        /*032a*/ 	.short	(.L_3411 - .L_3410)
.L_3410:
        /*032c*/ 	.word	0x00000100
        /*0330*/ 	.word	0x00000001
        /*0334*/ 	.word	0x00000001


	//----- nvinfo : EIATTR_CRS_STACK_SIZE
	.align		4
.L_3411:
        /*0338*/ 	.byte	0x04, 0x1e
        /*033a*/ 	.short	(.L_3413 - .L_3412)
.L_3412:
        /*033c*/ 	.word	0x00000000


	//----- nvinfo : EIATTR_CBANK_PARAM_SIZE
	.align		4
.L_3413:
        /*0340*/ 	.byte	0x03, 0x19
        /*0342*/ 	.short	0x0128


	//----- nvinfo : EIATTR_PARAM_CBANK
	.align		4
        /*0344*/ 	.byte	0x04, 0x0a
        /*0346*/ 	.short	(.L_3415 - .L_3414)
	.align		4
.L_3414:
        /*0348*/ 	.word	index@(.nv.constant0._ZN10layer_norm13ln_bwd_kernelINS_13Kernel_traitsIf6__halfS2_S2_fjLj8192ELj1ELj1ELj8ELj16ENS_18Kernel_traits_baseILj8192EfS2_S2_S2_fjLj256EEEEELb1ELb1ELb1ELb0EEEvNS_9BwdParamsE)
        /*034c*/ 	.short	0x0210
        /*034e*/ 	.short	0x0128


	//----- nvinfo : EIATTR_SW_WAR
	.align		4
.L_3415:
        /*0350*/ 	.byte	0x04, 0x36
        /*0352*/ 	.short	(.L_3417 - .L_3416)
.L_3416:
        /*0354*/ 	.word	0x00000008
.L_3417:


//--------------------- .nv.info._ZN10layer_norm22ln_bwd_finalize_kernelINS_22Kernel_traits_finalizeILj8192Ef6__halfS2_S2_fjLb1ELj1024ELj4ENS_18Kernel_traits_baseILj8192EfS2_S2_S2_fjLj1024EEEEELb1ELb1EEEvNS_9BwdParamsE --------------------------
	.section	.nv.info._ZN10layer_norm22ln_bwd_finalize_kernelINS_22Kernel_traits_finalizeILj8192Ef6__halfS2_S2_fjLb1ELj1024ELj4ENS_18Kernel_traits_baseILj8192EfS2_S2_S2_fjLj1024EEEEELb1ELb1EEEvNS_9BwdParamsE,"",@"SHT_CUDA_INFO"
	.sectionflags	@""
	.align	4


	//----- nvinfo : EIATTR_CUDA_API_VERSION
	.align		4
        /*0000*/ 	.byte	0x04, 0x37
        /*0002*/ 	.short	(.L_3419 - .L_3418)
.L_3418:
        /*0004*/ 	.word	0x00000082


	//----- nvinfo : EIATTR_KPARAM_INFO
	.align		4
.L_3419:
        /*0008*/ 	.byte	0x04, 0x17
        /*000a*/ 	.short	(.L_3421 - .L_3420)
.L_3420:
        /*000c*/ 	.word	0x00000000
        /*0010*/ 	.short	0x0000
        /*0012*/ 	.short	0x0000
        /*0014*/ 	.byte	0x00, 0xf0, 0xa1, 0x04


	//----- nvinfo : EIATTR_SPARSE_MMA_MASK
	.align		4
.L_3421:
        /*0018*/ 	.byte	0x03, 0x50
        /*001a*/ 	.short	0x0000


	//----- nvinfo : EIATTR_MAXREG_COUNT
	.align		4
        /*001c*/ 	.byte	0x03, 0x1b
        /*001e*/ 	.short	0x0040


	//----- nvinfo : EIATTR_NUM_BARRIERS
	.align		4
        /*0020*/ 	.byte	0x02, 0x4c
        /*0022*/ 	.byte	0x01
	.zero		1


	//----- nvinfo : EIATTR_MERCURY_ISA_VERSION
	.align		4
        /*0024*/ 	.byte	0x03, 0x5f
        /*0026*/ 	.short	0x0101


	//----- nvinfo : EIATTR_COOP_GROUP_MASK_REGIDS
	.align		4
        /*0028*/ 	.byte	0x04, 0x29
        /*002a*/ 	.short	(.L_3423 - .L_3422)


	//   ....[0]....
.L_3422:
        /*002c*/ 	.word	0xffffffff


	//   ....[1]....
        /*0030*/ 	.word	0xffffffff


	//   ....[2]....
        /*0034*/ 	.word	0xffffffff


	//   ....[3]....
        /*0038*/ 	.word	0xffffffff


	//   ....[4]....
        /*003c*/ 	.word	0xffffffff


	//   ....[5]....
        /*0040*/ 	.word	0xffffffff


	//   ....[6]....
        /*0044*/ 	.word	0xffffffff


	//   ....[7]....
        /*0048*/ 	.word	0xffffffff


	//   ....[8]....
        /*004c*/ 	.word	0xffffffff


	//   ....[9]....
        /*0050*/ 	.word	0xffffffff


	//   ....[10]....
        /*0054*/ 	.word	0xffffffff


	//   ....[11]....
        /*0058*/ 	.word	0xffffffff


	//   ....[12]....
        /*005c*/ 	.word	0xffffffff


	//   ....[13]....
        /*0060*/ 	.word	0xffffffff


	//   ....[14]....
        /*0064*/ 	.word	0xffffffff


	//   ....[15]....
        /*0068*/ 	.word	0x05000014


	//   ....[16]....
        /*006c*/ 	.word	0x05000014


	//   ....[17]....
        /*0070*/ 	.word	0x05000014


	//   ....[18]....
        /*0074*/ 	.word	0x05000014


	//   ....[19]....
        /*0078*/ 	.word	0x05000014


	//   ....[20]....
        /*007c*/ 	.word	0x05000014


	//   ....[21]....
        /*0080*/ 	.word	0x05000014


	//   ....[22]....
        /*0084*/ 	.word	0x05000014


	//   ....[23]....
        /*0088*/ 	.word	0x05000014


	//   ....[24]....
        /*008c*/ 	.word	0x05000014


	//   ....[25]....
        /*0090*/ 	.word	0x05000014


	//   ....[26]....
        /*0094*/ 	.word	0x05000014


	//   ....[27]....
        /*0098*/ 	.word	0x05000014


	//   ....[28]....
        /*009c*/ 	.word	0x05000014


	//   ....[29]....
        /*00a0*/ 	.word	0x05000014


	//----- nvinfo : EIATTR_COOP_GROUP_INSTR_OFFSETS
	.align		4
.L_3423:
        /*00a4*/ 	.byte	0x04, 0x28
        /*00a6*/ 	.short	(.L_3425 - .L_3424)


	//   ....[0]....
.L_3424:
        /*00a8*/ 	.word	0x00000ab0


	//   ....[1]....
        /*00ac*/ 	.word	0x00000ac0


	//   ....[2]....
        /*00b0*/ 	.word	0x00000ad0


	//   ....[3]....
        /*00b4*/ 	.word	0x00000b00


	//   ....[4]....
        /*00b8*/ 	.word	0x00000b20


	//   ....[5]....
        /*00bc*/ 	.word	0x00000b30


	//   ....[6]....
        /*00c0*/ 	.word	0x00000b60


	//   ....[7]....
        /*00c4*/ 	.word	0x00000b80


	//   ....[8]....
        /*00c8*/ 	.word	0x00000b90


	//   ....[9]....
        /*00cc*/ 	.word	0x00000bc0


	//   ....[10]....
        /*00d0*/ 	.word	0x00000be0


	//   ....[11]....
        /*00d4*/ 	.word	0x00000bf0


	//   ....[12]....
        /*00d8*/ 	.word	0x00000c20


	//   ....[13]....
        /*00dc*/ 	.word	0x00000c40


	//   ....[14]....
        /*00e0*/ 	.word	0x00000c50


	//   ....[15]....
        /*00e4*/ 	.word	0x00000eb0


	//   ....[16]....
        /*00e8*/ 	.word	0x00000f20


	//   ....[17]....
        /*00ec*/ 	.word	0x00000f90


	//   ....[18]....
        /*00f0*/ 	.word	0x00001000


	//   ....[19]....
        /*00f4*/ 	.word	0x00001070


	//   ....[20]....
        /*00f8*/ 	.word	0x000010d0


	//   ....[21]....
        /*00fc*/ 	.word	0x00001140


	//   ....[22]....
        /*0100*/ 	.word	0x000011b0


	//   ....[23]....
        /*0104*/ 	.word	0x00001220


	//   ....[24]....
        /*0108*/ 	.word	0x00001290


	//   ....[25]....
        /*010c*/ 	.word	0x000012f0


	//   ....[26]....
        /*0110*/ 	.word	0x00001360


	//   ....[27]....
        /*0114*/ 	.word	0x000013d0


	//   ....[28]....
        /*0118*/ 	.word	0x00001440


	//   ....[29]....
        /*011c*/ 	.word	0x000014b0


	//----- nvinfo : EIATTR_EXIT_INSTR_OFFSETS
	.align		4
.L_3425:
        /*0120*/ 	.byte	0x04, 0x1c
        /*0122*/ 	.short	(.L_3427 - .L_3426)


	//   ....[0]....
.L_3426:
        /*0124*/ 	.word	0x00000070


	//   ....[1]....
        /*0128*/ 	.word	0x00000e50


	//----- nvinfo : EIATTR_MAX_THREADS
	.align		4
.L_3427:
        /*012c*/ 	.byte	0x04, 0x05
        /*012e*/ 	.short	(.L_3429 - .L_3428)
.L_3428:
        /*0130*/ 	.word	0x00000400
        /*0134*/ 	.word	0x00000001
        /*0138*/ 	.word	0x00000001


	//----- nvinfo : EIATTR_CRS_STACK_SIZE
	.align		4
.L_3429:
        /*013c*/ 	.byte	0x04, 0x1e
        /*013e*/ 	.short	(.L_3431 - .L_3430)
.L_3430:
        /*0140*/ 	.word	0x00000000


	//----- nvinfo : EIATTR_CBANK_PARAM_SIZE
	.align		4
.L_3431:
        /*0144*/ 	.byte	0x03, 0x19
        /*0146*/ 	.short	0x0128


	//----- nvinfo : EIATTR_PARAM_CBANK
	.align		4
        /*0148*/ 	.byte	0x04, 0x0a
        /*014a*/ 	.short	(.L_3433 - .L_3432)
	.align		4
.L_3432:
        /*014c*/ 	.word	index@(.nv.constant0._ZN10layer_norm22ln_bwd_finalize_kernelINS_22Kernel_traits_finalizeILj8192Ef6__halfS2_S2_fjLb1ELj1024ELj4ENS_18Kernel_traits_baseILj8192EfS2_S2_S2_fjLj1024EEEEELb1ELb1EEEvNS_9BwdParamsE)
        /*0150*/ 	.short	0x0210
        /*0152*/ 	.short	0x0128


	//----- nvinfo : EIATTR_SW_WAR
	.align		4
.L_3433:
        /*0154*/ 	.byte	0x04, 0x36
        /*0156*/ 	.short	(.L_3435 - .L_3434)
.L_3434:
        /*0158*/ 	.word	0x00000008
.L_3435:


//--------------------- .nv.info._ZN10layer_norm13ln_bwd_kernelINS_13Kernel_traitsIf6__halfS2_S2_fjLj8192ELj1ELj1ELj8ELj16ENS_18Kernel_traits_baseILj8192EfS2_S2_S2_fjLj256EEEEELb1ELb1ELb1ELb1EEEvNS_9BwdParamsE --------------------------
	.section	.nv.info._ZN10layer_norm13ln_bwd_kernelINS_13Kernel_traitsIf6__halfS2_S2_fjLj8192ELj1ELj1ELj8ELj16ENS_18Kernel_traits_baseILj8192EfS2_S2_S2_fjLj256EEEEELb1ELb1ELb1ELb1EEEvNS_9BwdParamsE,"",@"SHT_CUDA_INFO"
	.sectionflags	@""
	.align	4


	//----- nvinfo : EIATTR_CUDA_API_VERSION
	.align		4
        /*0000*/ 	.byte	0x04, 0x37
        /*0002*/ 	.short	(.L_3437 - .L_3436)
.L_3436:
        /*0004*/ 	.word	0x00000082


	//----- nvinfo : EIATTR_KPARAM_INFO
	.align		4
.L_3437:
        /*0008*/ 	.byte	0x04, 0x17
        /*000a*/ 	.short	(.L_3439 - .L_3438)
.L_3438:
        /*000c*/ 	.word	0x00000000
        /*0010*/ 	.short	0x0000
        /*0012*/ 	.short	0x0000
        /*0014*/ 	.byte	0x00, 0xf0, 0xa1, 0x04


	//----- nvinfo : EIATTR_SPARSE_MMA_MASK
	.align		4
.L_3439:
        /*0018*/ 	.byte	0x03, 0x50
        /*001a*/ 	.short	0x0000


	//----- nvinfo : EIATTR_MAXREG_COUNT
	.align		4
        /*001c*/ 	.byte	0x03, 0x1b
        /*001e*/ 	.short	0x00ff


	//----- nvinfo : EIATTR_NUM_BARRIERS
	.align		4
        /*0020*/ 	.byte	0x02, 0x4c
        /*0022*/ 	.byte	0x01
	.zero		1


	//----- nvinfo : EIATTR_ANNOTATIONS
	.align		4
        /*0024*/ 	.byte	0x04, 0x55
        /*0026*/ 	.short	(.L_3441 - .L_3440)


	//   ....[0]....
.L_3440:
        /* <DEDUP_REMOVED lines=35> */


	//----- nvinfo : EIATTR_MERCURY_ISA_VERSION
	.align		4
.L_3441:
        /*0240*/ 	.byte	0x03, 0x5f
        /*0242*/ 	.short	0x0101


	//----- nvinfo : EIATTR_COOP_GROUP_MASK_REGIDS
	.align		4
        /*0244*/ 	.byte	0x04, 0x29
        /*0246*/ 	.short	(.L_3443 - .L_3442)


	//   ....[0]....
.L_3442:
        /*0248*/ 	.word	0xffffffff


	//   ....[1]....
        /*024c*/ 	.word	0xffffffff


	//   ....[2]....
        /*0250*/ 	.word	0xffffffff


	//   ....[3]....
        /*0254*/ 	.word	0xffffffff


	//   ....[4]....
        /*0258*/ 	.word	0xffffffff


	//   ....[5]....
        /*025c*/ 	.word	0xffffffff


	//   ....[6]....
        /*0260*/ 	.word	0xffffffff


	//   ....[7]....
        /*0264*/ 	.word	0xffffffff


	//   ....[8]....
        /*0268*/ 	.word	0xffffffff


	//   ....[9]....
        /*026c*/ 	.word	0xffffffff


	//   ....[10]....
        /*0270*/ 	.word	0x050000f4


	//   ....[11]....
        /*0274*/ 	.word	0x050000f4


	//   ....[12]....
        /*0278*/ 	.word	0x050000f4


	//   ....[13]....
        /*027c*/ 	.word	0x050000f4


	//   ....[14]....
        /*0280*/ 	.word	0x050000f4


	//   ....[15]....
        /*0284*/ 	.word	0x050000f4


	//   ....[16]....
        /*0288*/ 	.word	0x050000f4


	//   ....[17]....
        /*028c*/ 	.word	0x050000f4


	//   ....[18]....
        /*0290*/ 	.word	0x050000f4


	//   ....[19]....
        /*0294*/ 	.word	0x050000f4


	//----- nvinfo : EIATTR_COOP_GROUP_INSTR_OFFSETS
	.align		4
.L_3443:
        /*0298*/ 	.byte	0x04, 0x28
        /*029a*/ 	.short	(.L_3445 - .L_3444)


	//   ....[0]....
.L_3444:
        /*029c*/ 	.word	0x00002630


	//   ....[1]....
        /*02a0*/ 	.word	0x00002650


	//   ....[2]....
        /*02a4*/ 	.word	0x00002670


	//   ....[3]....
        /*02a8*/ 	.word	0x00002690


	//   ....[4]....
        /*02ac*/ 	.word	0x000026b0


	//   ....[5]....
        /*02b0*/ 	.word	0x000026d0


	//   ....[6]....
        /*02b4*/ 	.word	0x000026f0


	//   ....[7]....
        /*02b8*/ 	.word	0x00002710


	//   ....[8]....
        /*02bc*/ 	.word	0x00002740


	//   ....[9]....
        /*02c0*/ 	.word	0x00002760


	//   ....[10]....
        /*02c4*/ 	.word	0x00006f40


	//   ....[11]....
        /*02c8*/ 	.word	0x00006fa0


	//   ....[12]....
        /*02cc*/ 	.word	0x00007000


	//   ....[13]....
        /*02d0*/ 	.word	0x00007060


	//   ....[14]....
        /*02d4*/ 	.word	0x000070c0


	//   ....[15]....
        /*02d8*/ 	.word	0x00007120


	//   ....[16]....
        /*02dc*/ 	.word	0x00007180


	//   ....[17]....
        /*02e0*/ 	.word	0x000071f0


	//   ....[18]....
        /*02e4*/ 	.word	0x00007280


	//   ....[19]....
        /*02e8*/ 	.word	0x000072f0


	//----- nvinfo : EIATTR_EXIT_INSTR_OFFSETS
	.align		4
.L_3445:
        /*02ec*/ 	.byte	0x04, 0x1c
        /*02ee*/ 	.short	(.L_3447 - .L_3446)


	//   ....[0]....
.L_3446:
        /*02f0*/ 	.word	0x00006ee0


	//----- nvinfo : EIATTR_MAX_THREADS
	.align		4
.L_3447:
        /*02f4*/ 	.byte	0x04, 0x05
        /*02f6*/ 	.short	(.L_3449 - .L_3448)
.L_3448:
        /*02f8*/ 	.word	0x00000100
        /*02fc*/ 	.word	0x00000001
        /*0300*/ 	.word	0x00000001


	//----- nvinfo : EIATTR_CRS_STACK_SIZE
	.align		4
.L_3449:
        /*0304*/ 	.byte	0x04, 0x1e
        /*0306*/ 	.short	(.L_3451 - .L_3450)
.L_3450:
        /*0308*/ 	.word	0x00000000


	//----- nvinfo : EIATTR_CBANK_PARAM_SIZE
	.align		4
.L_3451:
        /*030c*/ 	.byte	0x03, 0x19
        /*030e*/ 	.short	0x0128


	//----- nvinfo : EIATTR_PARAM_CBANK
	.align		4
        /*0310*/ 	.byte	0x04, 0x0a
        /*0312*/ 	.short	(.L_3453 - .L_3452)
	.align		4
.L_3452:
        /*0314*/ 	.word	index@(.nv.constant0._ZN10layer_norm13ln_bwd_kernelINS_13Kernel_traitsIf6__halfS2_S2_fjLj8192ELj1ELj1ELj8ELj16ENS_18Kernel_traits_baseILj8192EfS2_S2_S2_fjLj256EEEEELb1ELb1ELb1ELb1EEEvNS_9BwdParamsE)
        /*0318*/ 	.short	0x0210
        /*031a*/ 	.short	0x0128


	//----- nvinfo : EIATTR_SW_WAR
	.align		4
.L_3453:
        /*031c*/ 	.byte	0x04, 0x36
        /*031e*/ 	.short	(.L_3455 - .L_3454)
.L_3454:
        /*0320*/ 	.word	0x00000008
.L_3455:


//--------------------- .nv.info._ZN10layer_norm13ln_bwd_kernelINS_13Kernel_traitsI6__halfS2_fS2_fjLj8192ELj1ELj1ELj8ELj16ENS_18Kernel_traits_baseILj8192ES2_S2_fS2_fjLj256EEEEELb0ELb0ELb0ELb0EEEvNS_9BwdParamsE --------------------------
	.section	.nv.info._ZN10layer_norm13ln_bwd_kernelINS_13Kernel_traitsI6__halfS2_fS2_fjLj8192ELj1ELj1ELj8ELj16ENS_18Kernel_traits_baseILj8192ES2_S2_fS2_fjLj256EEEEELb0ELb0ELb0ELb0EEEvNS_9BwdParamsE,"",@"SHT_CUDA_INFO"
	.sectionflags	@""
	.align	4


	//----- nvinfo : EIATTR_CUDA_API_VERSION
	.align		4
        /*0000*/ 	.byte	0x04, 0x37
        /*0002*/ 	.short	(.L_3457 - .L_3456)
.L_3456:
        /*0004*/ 	.word	0x00000082


	//----- nvinfo : EIATTR_KPARAM_INFO
	.align		4
.L_3457:
        /*0008*/ 	.byte	0x04, 0x17
        /*000a*/ 	.short	(.L_3459 - .L_3458)
.L_3458:
        /*000c*/ 	.word	0x00000000
        /*0010*/ 	.short	0x0000
        /*0012*/ 	.short	0x0000
        /*0014*/ 	.byte	0x00, 0xf0, 0xa1, 0x04


	//----- nvinfo : EIATTR_SPARSE_MMA_MASK
	.align		4
.L_3459:
        /*0018*/ 	.byte	0x03, 0x50
        /*001a*/ 	.short	0x0000


	//----- nvinfo : EIATTR_MAXREG_COUNT
	.align		4
        /*001c*/ 	.byte	0x03, 0x1b
        /*001e*/ 	.short	0x00ff


	//----- nvinfo : EIATTR_NUM_BARRIERS
	.align		4
        /*0020*/ 	.byte	0x02, 0x4c
        /*0022*/ 	.byte	0x01
	.zero		1


	//----- nvinfo : EIATTR_MERCURY_ISA_VERSION
	.align		4
        /*0024*/ 	.byte	0x03, 0x5f
        /*0026*/ 	.short	0x0101


	//----- nvinfo : EIATTR_COOP_GROUP_MASK_REGIDS
	.align		4
        /*0028*/ 	.byte	0x04, 0x29
        /*002a*/ 	.short	(.L_3461 - .L_3460)


	//   ....[0]....
.L_3460:
        /*002c*/ 	.word	0xffffffff


	//   ....[1]....
        /*0030*/ 	.word	0xffffffff


	//   ....[2]....
        /*0034*/ 	.word	0xffffffff


	//   ....[3]....
        /*0038*/ 	.word	0xffffffff


	//   ....[4]....
        /*003c*/ 	.word	0xffffffff


	//   ....[5]....
        /*0040*/ 	.word	0xffffffff


	//   ....[6]....
        /*0044*/ 	.word	0xffffffff


	//   ....[7]....
        /*0048*/ 	.word	0xffffffff


	//   ....[8]....
        /*004c*/ 	.word	0xffffffff


	//   ....[9]....
        /*0050*/ 	.word	0xffffffff


	//   ....[10]....
        /*0054*/ 	.word	0x05000096


	//   ....[11]....
        /*0058*/ 	.word	0x05000096


	//   ....[12]....
        /*005c*/ 	.word	0x05000096


	//   ....[13]....
        /*0060*/ 	.word	0x05000096


	//   ....[14]....
        /*0064*/ 	.word	0x05000096


	//   ....[15]....
        /*0068*/ 	.word	0x05000096


	//   ....[16]....
        /*006c*/ 	.word	0x05000096


	//   ....[17]....
        /*0070*/ 	.word	0x05000096


	//   ....[18]....
        /*0074*/ 	.word	0x05000096


	//   ....[19]....
        /*0078*/ 	.word	0x05000096


	//----- nvinfo : EIATTR_COOP_GROUP_INSTR_OFFSETS
	.align		4
.L_3461:
        /*007c*/ 	.byte	0x04, 0x28
        /*007e*/ 	.short	(.L_3463 - .L_3462)


	//   ....[0]....
.L_3462:
        /*0080*/ 	.word	0x00001d30


	//   ....[1]....
        /*0084*/ 	.word	0x00001d40


	//   ....[2]....
        /*0088*/ 	.word	0x00001d70


	//   ....[3]....
        /*008c*/ 	.word	0x00001d80


	//   ....[4]....
        /*0090*/ 	.word	0x00001db0


	//   ....[5]....
        /*0094*/ 	.word	0x00001dc0


	//   ....[6]....
        /*0098*/ 	.word	0x00001df0


	//   ....[7]....
        /*009c*/ 	.word	0x00001e00


	//   ....[8]....
        /*00a0*/ 	.word	0x00001e30


	//   ....[9]....
        /*00a4*/ 	.word	0x00001e40


	//   ....[10]....
        /*00a8*/ 	.word	0x00003510


	//   ....[11]....
        /*00ac*/ 	.word	0x00003560


	//   ....[12]....
        /*00b0*/ 	.word	0x000035d0


	//   ....[13]....
        /*00b4*/ 	.word	0x00003630


	//   ....[14]....
        /*00b8*/ 	.word	0x000036a0


	//   ....[15]....
        /*00bc*/ 	.word	0x00003700


	//   ....[16]....
        /*00c0*/ 	.word	0x00003770


	//   ....[17]....
        /*00c4*/ 	.word	0x000037d0


	//   ....[18]....
        /*00c8*/ 	.word	0x00003840


	//   ....[19]....
        /*00cc*/ 	.word	0x000038a0


	//----- nvinfo : EIATTR_EXIT_INSTR_OFFSETS
	.align		4
.L_3463:
        /*00d0*/ 	.byte	0x04, 0x1c
        /*00d2*/ 	.short	(.L_3465 - .L_3464)


	//   ....[0]....
.L_3464:
        /*00d4*/ 	.word	0x00003420


	//   ....[1]....
        /*00d8*/ 	.word	0x000034b0


	//----- nvinfo : EIATTR_MAX_THREADS
	.align		4
.L_3465:
        /*00dc*/ 	.byte	0x04, 0x05
        /*00de*/ 	.short	(.L_3467 - .L_3466)
.L_3466:
        /*00e0*/ 	.word	0x00000100
        /*00e4*/ 	.word	0x00000001
        /*00e8*/ 	.word	0x00000001


	//----- nvinfo : EIATTR_CRS_STACK_SIZE
	.align		4
.L_3467:
        /*00ec*/ 	.byte	0x04, 0x1e
        /*00ee*/ 	.short	(.L_3469 - .L_3468)
.L_3468:
        /*00f0*/ 	.word	0x00000000


	//----- nvinfo : EIATTR_CBANK_PARAM_SIZE
	.align		4
.L_3469:
        /*00f4*/ 	.byte	0x03, 0x19
        /*00f6*/ 	.short	0x0128


	//----- nvinfo : EIATTR_PARAM_CBANK
	.align		4
        /*00f8*/ 	.byte	0x04, 0x0a
        /*00fa*/ 	.short	(.L_3471 - .L_3470)
	.align		4
.L_3470:
        /*00fc*/ 	.word	index@(.nv.constant0._ZN10layer_norm13ln_bwd_kernelINS_13Kernel_traitsI6__halfS2_fS2_fjLj8192ELj1ELj1ELj8ELj16ENS_18Kernel_traits_baseILj8192ES2_S2_fS2_fjLj256EEEEELb0ELb0ELb0ELb0EEEvNS_9BwdParamsE)
        /*0100*/ 	.short	0x0210
        /*0102*/ 	.short	0x0128


	//----- nvinfo : EIATTR_SW_WAR
	.align		4
.L_3471:
        /*0104*/ 	.byte	0x04, 0x36
        /*0106*/ 	.short	(.L_3473 - .L_3472)
.L_3472:
        /*0108*/ 	.word	0x00000008
.L_3473:


//--------------------- .nv.info._ZN10layer_norm13ln_bwd_kernelINS_13Kernel_traitsI6__halfS2_fS2_fjLj8192ELj1ELj1ELj8ELj16ENS_18Kernel_traits_baseILj8192ES2_S2_fS2_fjLj256EEEEELb0ELb0ELb0ELb1EEEvNS_9BwdParamsE --------------------------
	.section	.nv.info._ZN10layer_norm13ln_bwd_kernelINS_13Kernel_traitsI6__halfS2_fS2_fjLj8192ELj1ELj1ELj8ELj16ENS_18Kernel_traits_baseILj8192ES2_S2_fS2_fjLj256EEEEELb0ELb0ELb0ELb1EEEvNS_9BwdParamsE,"",@"SHT_CUDA_INFO"
	.sectionflags	@""
	.align	4


	//----- nvinfo : EIATTR_CUDA_API_VERSION
	.align		4
        /*0000*/ 	.byte	0x04, 0x37
        /*0002*/ 	.short	(.L_3475 - .L_3474)
.L_3474:
        /*0004*/ 	.word	0x00000082


	//----- nvinfo : EIATTR_KPARAM_INFO
	.align		4
.L_3475:
        /*0008*/ 	.byte	0x04, 0x17
        /*000a*/ 	.short	(.L_3477 - .L_3476)
.L_3476:
        /*000c*/ 	.word	0x00000000
        /*0010*/ 	.short	0x0000
        /*0012*/ 	.short	0x0000
        /*0014*/ 	.byte	0x00, 0xf0, 0xa1, 0x04


	//----- nvinfo : EIATTR_SPARSE_MMA_MASK
	.align		4
.L_3477:
        /*0018*/ 	.byte	0x03, 0x50
        /*001a*/ 	.short	0x0000


	//----- nvinfo : EIATTR_MAXREG_COUNT
	.align		4
        /*001c*/ 	.byte	0x03, 0x1b
        /*001e*/ 	.short	0x00ff


	//----- nvinfo : EIATTR_NUM_BARRIERS
	.align		4
        /*0020*/ 	.byte	0x02, 0x4c
        /*0022*/ 	.byte	0x01
	.zero		1


	//----- nvinfo : EIATTR_MERCURY_ISA_VERSION
	.align		4
        /*0024*/ 	.byte	0x03, 0x5f
        /*0026*/ 	.short	0x0101


	//----- nvinfo : EIATTR_COOP_GROUP_MASK_REGIDS
	.align		4
        /*0028*/ 	.byte	0x04, 0x29
        /*002a*/ 	.short	(.L_3479 - .L_3478)


	//   ....[0]....
.L_3478:
        /*002c*/ 	.word	0xffffffff


	//   ....[1]....
        /*0030*/ 	.word	0xffffffff


	//   ....[2]....
        /*0034*/ 	.word	0xffffffff


	//   ....[3]....
        /*0038*/ 	.word	0xffffffff


	//   ....[4]....
        /*003c*/ 	.word	0xffffffff


	//   ....[5]....
        /*0040*/ 	.word	0xffffffff


	//   ....[6]....
        /*0044*/ 	.word	0xffffffff


	//   ....[7]....
        /*0048*/ 	.word	0xffffffff


	//   ....[8]....
        /*004c*/ 	.word	0xffffffff


	//   ....[9]....
        /*0050*/ 	.word	0xffffffff


	//   ....[10]....
        /*0054*/ 	.word	0x0500005c


	//   ....[11]....
        /*0058*/ 	.word	0x0500005c


	//   ....[12]....
        /*005c*/ 	.word	0x0500005c


	//   ....[13]....
        /*0060*/ 	.word	0x0500005c


	//   ....[14]....
        /*0064*/ 	.word	0x0500005c


	//   ....[15]....
        /*0068*/ 	.word	0x0500005c


	//   ....[16]....
        /*006c*/ 	.word	0x0500005c


	//   ....[17]....
        /*0070*/ 	.word	0x0500005c


	//   ....[18]....
        /*0074*/ 	.word	0x0500005c


	//   ....[19]....
        /*0078*/ 	.word	0x0500005c


	//----- nvinfo : EIATTR_COOP_GROUP_INSTR_OFFSETS
	.align		4
.L_3479:
        /*007c*/ 	.byte	0x04, 0x28
        /*007e*/ 	.short	(.L_3481 - .L_3480)


	//   ....[0]....
.L_3480:
        /*0080*/ 	.word	0x00001bf0


	//   ....[1]....
        /*0084*/ 	.word	0x00001c00


	//   ....[2]....
        /*0088*/ 	.word	0x00001c30


	//   ....[3]....
        /*008c*/ 	.word	0x00001c40


	//   ....[4]....
        /*0090*/ 	.word	0x00001c70


	//   ....[5]....
        /*0094*/ 	.word	0x00001c80


	//   ....[6]....
        /*0098*/ 	.word	0x00001cb0


	//   ....[7]....
        /*009c*/ 	.word	0x00001cc0


	//   ....[8]....
        /*00a0*/ 	.word	0x00001cf0


	//   ....[9]....
        /*00a4*/ 	.word	0x00001d00


	//   ....[10]....
        /*00a8*/ 	.word	0x00003390


	//   ....[11]....
        /*00ac*/ 	.word	0x000033e0


	//   ....[12]....
        /*00b0*/ 	.word	0x00003450


	//   ....[13]....
        /*00b4*/ 	.word	0x000034b0


	//   ....[14]....
        /*00b8*/ 	.word	0x00003520


	//   ....[15]....
        /*00bc*/ 	.word	0x00003580


	//   ....[16]....
        /*00c0*/ 	.word	0x000035f0


	//   ....[17]....
        /*00c4*/ 	.word	0x00003650


	//   ....[18]....
        /*00c8*/ 	.word	0x000036c0


	//   ....[19]....
        /*00cc*/ 	.word	0x00003720


	//----- nvinfo : EIATTR_EXIT_INSTR_OFFSETS
	.align		4
.L_3481:
        /*00d0*/ 	.byte	0x04, 0x1c
        /*00d2*/ 	.short	(.L_3483 - .L_3482)


	//   ....[0]....
.L_3482:
        /*00d4*/ 	.word	0x00003330


	//----- nvinfo : EIATTR_MAX_THREADS
	.align		4
.L_3483:
        /*00d8*/ 	.byte	0x04, 0x05
        /*00da*/ 	.short	(.L_3485 - .L_3484)
.L_3484:
        /*00dc*/ 	.word	0x00000100
        /*00e0*/ 	.word	0x00000001
        /*00e4*/ 	.word	0x00000001


	//----- nvinfo : EIATTR_CRS_STACK_SIZE
	.align		4
.L_3485:
        /*00e8*/ 	.byte	0x04, 0x1e
        /*00ea*/ 	.short	(.L_3487 - .L_3486)
.L_3486:
        /*00ec*/ 	.word	0x00000000


	//----- nvinfo : EIATTR_CBANK_PARAM_SIZE
	.align		4
.L_3487:
        /*00f0*/ 	.byte	0x03, 0x19
        /*00f2*/ 	.short	0x0128


	//----- nvinfo : EIATTR_PARAM_CBANK
	.align		4
        /*00f4*/ 	.byte	0x04, 0x0a
        /*00f6*/ 	.short	(.L_3489 - .L_3488)
	.align		4
.L_3488:
        /*00f8*/ 	.word	index@(.nv.constant0._ZN10layer_norm13ln_bwd_kernelINS_13Kernel_traitsI6__halfS2_fS2_fjLj8192ELj1ELj1ELj8ELj16ENS_18Kernel_traits_baseILj8192ES2_S2_fS2_fjLj256EEEEELb0ELb0ELb0ELb1EEEvNS_9BwdParamsE)
        /*00fc*/ 	.short	0x0210
        /*00fe*/ 	.short	0x0128


	//----- nvinfo : EIATTR_SW_WAR
	.align		4
.L_3489:
        /*0100*/ 	.byte	0x04, 0x36
        /*0102*/ 	.short	(.L_3491 - .L_3490)
.L_3490:
        /*0104*/ 	.word	0x00000008
.L_3491:


//--------------------- .nv.info._ZN10layer_norm13ln_bwd_kernelINS_13Kernel_traitsI6__halfS2_fS2_fjLj8192ELj1ELj1ELj8ELj16ENS_18Kernel_traits_baseILj8192ES2_S2_fS2_fjLj256EEEEELb0ELb0ELb1ELb0EEEvNS_9BwdParamsE --------------------------
	.section	.nv.info._ZN10layer_norm13ln_bwd_kernelINS_13Kernel_traitsI6__halfS2_fS2_fjLj8192ELj1ELj1ELj8ELj16ENS_18Kernel_traits_baseILj8192ES2_S2_fS2_fjLj256EEEEELb0ELb0ELb1ELb0EEEvNS_9BwdParamsE,"",@"SHT_CUDA_INFO"
	.sectionflags	@""
	.align	4


	//----- nvinfo : EIATTR_CUDA_API_VERSION
	.align		4
        /*0000*/ 	.byte	0x04, 0x37
        /*0002*/ 	.short	(.L_3493 - .L_3492)
.L_3492:
        /*0004*/ 	.word	0x00000082


	//----- nvinfo : EIATTR_KPARAM_INFO
	.align		4
.L_3493:
        /*0008*/ 	.byte	0x04, 0x17
        /*000a*/ 	.short	(.L_3495 - .L_3494)
.L_3494:
        /*000c*/ 	.word	0x00000000
        /*0010*/ 	.short	0x0000
        /*0012*/ 	.short	0x0000
        /*0014*/ 	.byte	0x00, 0xf0, 0xa1, 0x04


	//----- nvinfo : EIATTR_SPARSE_MMA_MASK
	.align		4
.L_3495:
        /*0018*/ 	.byte	0x03, 0x50
        /*001a*/ 	.short	0x0000


	//----- nvinfo : EIATTR_MAXREG_COUNT
	.align		4
        /*001c*/ 	.byte	0x03, 0x1b
        /*001e*/ 	.short	0x00ff


	//----- nvinfo : EIATTR_NUM_BARRIERS
	.align		4
        /*0020*/ 	.byte	0x02, 0x4c
        /*0022*/ 	.byte	0x01
	.zero		1


	//----- nvinfo : EIATTR_MERCURY_ISA_VERSION
	.align		4
        /*0024*/ 	.byte	0x03, 0x5f
        /*0026*/ 	.short	0x0101


	//----- nvinfo : EIATTR_COOP_GROUP_MASK_REGIDS
	.align		4
        /*0028*/ 	.byte	0x04, 0x29
        /*002a*/ 	.short	(.L_3497 - .L_3496)


	//   ....[0]....
.L_3496:
        /*002c*/ 	.word	0xffffffff


	//   ....[1]....
        /*0030*/ 	.word	0xffffffff


	//   ....[2]....
        /*0034*/ 	.word	0xffffffff


	//   ....[3]....
        /*0038*/ 	.word	0xffffffff


	//   ....[4]....
        /*003c*/ 	.word	0xffffffff


	//   ....[5]....
        /*0040*/ 	.word	0xffffffff


	//   ....[6]....
        /*0044*/ 	.word	0xffffffff


	//   ....[7]....
        /*0048*/ 	.word	0xffffffff


	//   ....[8]....
        /*004c*/ 	.word	0xffffffff


	//   ....[9]....
        /*0050*/ 	.word	0xffffffff


	//   ....[10]....
        /*0054*/ 	.word	0x05000096


	//   ....[11]....
        /*0058*/ 	.word	0x05000096


	//   ....[12]....
        /*005c*/ 	.word	0x05000096


	//   ....[13]....
        /*0060*/ 	.word	0x05000096


	//   ....[14]....
        /*0064*/ 	.word	0x05000096


	//   ....[15]....
        /*0068*/ 	.word	0x05000096


	//   ....[16]....
        /*006c*/ 	.word	0x05000096


	//   ....[17]....
        /*0070*/ 	.word	0x05000096


	//   ....[18]....
        /*0074*/ 	.word	0x05000096


	//   ....[19]....
        /*0078*/ 	.word	0x05000096


	//----- nvinfo : EIATTR_COOP_GROUP_INSTR_OFFSETS
	.align		4
.L_3497:
        /*007c*/ 	.byte	0x04, 0x28
        /*007e*/ 	.short	(.L_3499 - .L_3498)


	//   ....[0]....
.L_3498:
        /*0080*/ 	.word	0x00002000


	//   ....[1]....
        /*0084*/ 	.word	0x00002010


	//   ....[2]....
        /*0088*/ 	.word	0x00002040


	//   ....[3]....
        /*008c*/ 	.word	0x00002050


	//   ....[4]....
        /*0090*/ 	.word	0x00002080


	//   ....[5]....
        /*0094*/ 	.word	0x00002090


	//   ....[6]....
        /*0098*/ 	.word	0x000020c0


	//   ....[7]....
        /*009c*/ 	.word	0x000020d0


	//   ....[8]....
        /*00a0*/ 	.word	0x00002100


	//   ....[9]....
        /*00a4*/ 	.word	0x00002110


	//   ....[10]....
        /*00a8*/ 	.word	0x00004e90


	//   ....[11]....
        /*00ac*/ 	.word	0x00004ef0


	//   ....[12]....
        /*00b0*/ 	.word	0x00004f50


	//   ....[13]....
        /*00b4*/ 	.word	0x00004fb0


	//   ....[14]....
        /*00b8*/ 	.word	0x00005020


	//   ....[15]....
        /*00bc*/ 	.word	0x00005080


	//   ....[16]....
        /*00c0*/ 	.word	0x000050f0


	//   ....[17]....
        /*00c4*/ 	.word	0x00005150


	//   ....[18]....
        /*00c8*/ 	.word	0x000051c0


	//   ....[19]....
        /*00cc*/ 	.word	0x00005220


	//----- nvinfo : EIATTR_EXIT_INSTR_OFFSETS
	.align		4
.L_3499:
        /*00d0*/ 	.byte	0x04, 0x1c
        /*00d2*/ 	.short	(.L_3501 - .L_3500)


	//   ....[0]....
.L_3500:
        /*00d4*/ 	.word	0x00004db0


	//   ....[1]....
        /*00d8*/ 	.word	0x00004e40


	//----- nvinfo : EIATTR_MAX_THREADS
	.align		4
.L_3501:
        /*00dc*/ 	.byte	0x04, 0x05
        /*00de*/ 	.short	(.L_3503 - .L_3502)
.L_3502:
        /*00e0*/ 	.word	0x00000100
        /*00e4*/ 	.word	0x00000001
        /*00e8*/ 	.word	0x00000001


	//----- nvinfo : EIATTR_CRS_STACK_SIZE
	.align		4
.L_3503:
        /*00ec*/ 	.byte	0x04, 0x1e
        /*00ee*/ 	.short	(.L_3505 - .L_3504)
.L_3504:
        /*00f0*/ 	.word	0x00000000


	//----- nvinfo : EIATTR_CBANK_PARAM_SIZE
	.align		4
.L_3505:
        /*00f4*/ 	.byte	0x03, 0x19
        /*00f6*/ 	.short	0x0128


	//----- nvinfo : EIATTR_PARAM_CBANK
	.align		4
        /*00f8*/ 	.byte	0x04, 0x0a
        /*00fa*/ 	.short	(.L_3507 - .L_3506)
	.align		4
.L_3506:
        /*00fc*/ 	.word	index@(.nv.constant0._ZN10layer_norm13ln_bwd_kernelINS_13Kernel_traitsI6__halfS2_fS2_fjLj8192ELj1ELj1ELj8ELj16ENS_18Kernel_traits_baseILj8192ES2_S2_fS2_fjLj256EEEEELb0ELb0ELb1ELb0EEEvNS_9BwdParamsE)
        /*0100*/ 	.short	0x0210
        /*0102*/ 	.short	0x0128


	//----- nvinfo : EIATTR_SW_WAR
	.align		4
.L_3507:
        /*0104*/ 	.byte	0x04, 0x36
        /*0106*/ 	.short	(.L_3509 - .L_3508)
.L_3508:
        /*0108*/ 	.word	0x00000008
.L_3509:


//--------------------- .nv.info._ZN10layer_norm13ln_bwd_kernelINS_13Kernel_traitsI6__halfS2_fS2_fjLj8192ELj1ELj1ELj8ELj16ENS_18Kernel_traits_baseILj8192ES2_S2_fS2_fjLj256EEEEELb0ELb0ELb1ELb1EEEvNS_9BwdParamsE --------------------------
	.section	.nv.info._ZN10layer_norm13ln_bwd_kernelINS_13Kernel_traitsI6__halfS2_fS2_fjLj8192ELj1ELj1ELj8ELj16ENS_18Kernel_traits_baseILj8192ES2_S2_fS2_fjLj256EEEEELb0ELb0ELb1ELb1EEEvNS_9BwdParamsE,"",@"SHT_CUDA_INFO"
	.sectionflags	@""
	.align	4


	//----- nvinfo : EIATTR_CUDA_API_VERSION
	.align		4
        /*0000*/ 	.byte	0x04, 0x37
        /*0002*/ 	.short	(.L_3511 - .L_3510)
.L_3510:
        /*0004*/ 	.word	0x00000082


	//----- nvinfo : EIATTR_KPARAM_INFO
	.align		4
.L_3511:
        /*0008*/ 	.byte	0x04, 0x17
        /*000a*/ 	.short	(.L_3513 - .L_3512)
.L_3512:
        /*000c*/ 	.word	0x00000000
        /*0010*/ 	.short	0x0000
        /*0012*/ 	.short	0x0000
        /*0014*/ 	.byte	0x00, 0xf0, 0xa1, 0x04


	//----- nvinfo : EIATTR_SPARSE_MMA_MASK
	.align		4
.L_3513:
        /*0018*/ 	.byte	0x03, 0x50
        /*001a*/ 	.short	0x0000


	//----- nvinfo : EIATTR_MAXREG_COUNT
	.align		4
        /*001c*/ 	.byte	0x03, 0x1b
        /*001e*/ 	.short	0x00ff


	//----- nvinfo : EIATTR_NUM_BARRIERS
	.align		4
        /*0020*/ 	.byte	0x02, 0x4c
        /*0022*/ 	.byte	0x01
	.zero		1


	//----- nvinfo : EIATTR_MERCURY_ISA_VERSION
	.align		4
        /*0024*/ 	.byte	0x03, 0x5f
        /*0026*/ 	.short	0x0101


	//----- nvinfo : EIATTR_COOP_GROUP_MASK_REGIDS
	.align		4
        /*0028*/ 	.byte	0x04, 0x29
        /*002a*/ 	.short	(.L_3515 - .L_3514)


	//   ....[0]....
.L_3514:
        /*002c*/ 	.word	0xffffffff


	//   ....[1]....
        /*0030*/ 	.word	0xffffffff


	//   ....[2]....
        /*0034*/ 	.word	0xffffffff


	//   ....[3]....
        /*0038*/ 	.word	0xffffffff


	//   ....[4]....
        /*003c*/ 	.word	0xffffffff


	//   ....[5]....
        /*0040*/ 	.word	0xffffffff


	//   ....[6]....
        /*0044*/ 	.word	0xffffffff


	//   ....[7]....
        /*0048*/ 	.word	0xffffffff


	//   ....[8]....
        /*004c*/ 	.word	0xffffffff


	//   ....[9]....
        /*0050*/ 	.word	0xffffffff


	//   ....[10]....
        /*0054*/ 	.word	0x0500008c


	//   ....[11]....
        /*0058*/ 	.word	0x0500008c


	//   ....[12]....
        /*005c*/ 	.word	0x0500008c


	//   ....[13]....
        /*0060*/ 	.word	0x0500008c


	//   ....[14]....
        /*0064*/ 	.word	0x0500008c


	//   ....[15]....
        /*0068*/ 	.word	0x0500008c


	//   ....[16]....
        /*006c*/ 	.word	0x0500008c


	//   ....[17]....
        /*0070*/ 	.word	0x0500008c


	//   ....[18]....
        /*0074*/ 	.word	0x0500008c


	//   ....[19]....
        /*0078*/ 	.word	0x0500008c


	//----- nvinfo : EIATTR_COOP_GROUP_INSTR_OFFSETS
	.align		4
.L_3515:
        /*007c*/ 	.byte	0x04, 0x28
        /*007e*/ 	.short	(.L_3517 - .L_3516)


	//   ....[0]....
.L_3516:
        /*0080*/ 	.word	0x00001db0


	//   ....[1]....
        /*0084*/ 	.word	0x00001dc0


	//   ....[2]....
        /*0088*/ 	.word	0x00001df0


	//   ....[3]....
        /*008c*/ 	.word	0x00001e00


	//   ....[4]....
        /*0090*/ 	.word	0x00001e30


	//   ....[5]....
        /*0094*/ 	.word	0x00001e40


	//   ....[6]....
        /*0098*/ 	.word	0x00001e70


	//   ....[7]....
        /*009c*/ 	.word	0x00001e80


	//   ....[8]....
        /*00a0*/ 	.word	0x00001eb0


	//   ....[9]....
        /*00a4*/ 	.word	0x00001ec0


	//   ....[10]....
        /*00a8*/ 	.word	0x000047f0


	//   ....[11]....
        /*00ac*/ 	.word	0x00004840


	//   ....[12]....
        /*00b0*/ 	.word	0x000048b0


	//   ....[13]....
        /*00b4*/ 	.word	0x00004910


	//   ....[14]....
        /*00b8*/ 	.word	0x00004980


	//   ....[15]....
        /*00bc*/ 	.word	0x000049e0


	//   ....[16]....
        /*00c0*/ 	.word	0x00004a50


	//   ....[17]....
        /*00c4*/ 	.word	0x00004ab0


	//   ....[18]....
        /*00c8*/ 	.word	0x00004b20


	//   ....[19]....
        /*00cc*/ 	.word	0x00004b80


	//----- nvinfo : EIATTR_EXIT_INSTR_OFFSETS
	.align		4
.L_3517:
        /*00d0*/ 	.byte	0x04, 0x1c
        /*00d2*/ 	.short	(.L_3519 - .L_3518)


	//   ....[0]....
.L_3518:
        /*00d4*/ 	.word	0x00004790


	//----- nvinfo : EIATTR_MAX_THREADS
	.align		4
.L_3519:
        /*00d8*/ 	.byte	0x04, 0x05
        /*00da*/ 	.short	(.L_3521 - .L_3520)
.L_3520:
        /*00dc*/ 	.word	0x00000100
        /*00e0*/ 	.word	0x00000001
        /*00e4*/ 	.word	0x00000001


	//----- nvinfo : EIATTR_CRS_STACK_SIZE
	.align		4
.L_3521:
        /*00e8*/ 	.byte	0x04, 0x1e
        /*00ea*/ 	.short	(.L_3523 - .L_3522)
.L_3522:
        /*00ec*/ 	.word	0x00000000


	//----- nvinfo : EIATTR_CBANK_PARAM_SIZE
	.align		4
.L_3523:
        /*00f0*/ 	.byte	0x03, 0x19
        /*00f2*/ 	.short	0x0128


	//----- nvinfo : EIATTR_PARAM_CBANK
	.align		4
        /*00f4*/ 	.byte	0x04, 0x0a
        /*00f6*/ 	.short	(.L_3525 - .L_3524)
	.align		4
.L_3524:
        /*00f8*/ 	.word	index@(.nv.constant0._ZN10layer_norm13ln_bwd_kernelINS_13Kernel_traitsI6__halfS2_fS2_fjLj8192ELj1ELj1ELj8ELj16ENS_18Kernel_traits_baseILj8192ES2_S2_fS2_fjLj256EEEEELb0ELb0ELb1ELb1EEEvNS_9BwdParamsE)
        /*00fc*/ 	.short	0x0210
        /*00fe*/ 	.short	0x0128


	//----- nvinfo : EIATTR_SW_WAR
	.align		4
.L_3525:
        /*0100*/ 	.byte	0x04, 0x36
        /*0102*/ 	.short	(.L_3527 - .L_3526)
.L_3526:
        /*0104*/ 	.word	0x00000008
.L_3527:


//--------------------- .nv.info._ZN10layer_norm13ln_bwd_kernelINS_13Kernel_traitsI6__halfS2_fS2_fjLj8192ELj1ELj1ELj8ELj16ENS_18Kernel_traits_baseILj8192ES2_S2_fS2_fjLj256EEEEELb0ELb1ELb0ELb0EEEvNS_9BwdParamsE --------------------------
	.section	.nv.info._ZN10layer_norm13ln_bwd_kernelINS_13Kernel_traitsI6__halfS2_fS2_fjLj8192ELj1ELj1ELj8ELj16ENS_18Kernel_traits_baseILj8192ES2_S2_fS2_fjLj256EEEEELb0ELb1ELb0ELb0EEEvNS_9BwdParamsE,"",@"SHT_CUDA_INFO"
	.sectionflags	@""
	.align	4


	//----- nvinfo : EIATTR_CUDA_API_VERSION
	.align		4
        /*0000*/ 	.byte	0x04, 0x37
        /*0002*/ 	.short	(.L_3529 - .L_3528)
.L_3528:
        /*0004*/ 	.word	0x00000082


	//----- nvinfo : EIATTR_KPARAM_INFO
	.align		4
.L_3529:
        /*0008*/ 	.byte	0x04, 0x17
        /*000a*/ 	.short	(.L_3531 - .L_3530)
.L_3530:
        /*000c*/ 	.word	0x00000000
        /*0010*/ 	.short	0x0000
        /*0012*/ 	.short	0x0000
        /*0014*/ 	.byte	0x00, 0xf0, 0xa1, 0x04


	//----- nvinfo : EIATTR_SPARSE_MMA_MASK
	.align		4
.L_3531:
        /*0018*/ 	.byte	0x03, 0x50
        /*001a*/ 	.short	0x0000


	//----- nvinfo : EIATTR_MAXREG_COUNT
	.align		4
        /*001c*/ 	.byte	0x03, 0x1b
        /*001e*/ 	.short	0x00ff


	//----- nvinfo : EIATTR_NUM_BARRIERS
	.align		4
        /*0020*/ 	.byte	0x02, 0x4c
        /*0022*/ 	.byte	0x01
	.zero		1


	//----- nvinfo : EIATTR_ANNOTATIONS
	.align		4
        /*0024*/ 	.byte	0x04, 0x55
        /*0026*/ 	.short	(.L_3533 - .L_3532)


	//   ....[0]....
.L_3532:
        /* <DEDUP_REMOVED lines=33> */


	//----- nvinfo : EIATTR_MERCURY_ISA_VERSION
	.align		4
.L_3533:
        /*0228*/ 	.byte	0x03, 0x5f
        /*022a*/ 	.short	0x0101


	//----- nvinfo : EIATTR_COOP_GROUP_MASK_REGIDS
	.align		4
        /*022c*/ 	.byte	0x04, 0x29
        /*022e*/ 	.short	(.L_3535 - .L_3534)


	//   ....[0]....
.L_3534:
        /*0230*/ 	.word	0xffffffff


	//   ....[1]....
        /*0234*/ 	.word	0xffffffff


	//   ....[2]....
        /*0238*/ 	.word	0xffffffff


	//   ....[3]....
        /*023c*/ 	.word	0xffffffff


	//   ....[4]....
        /*0240*/ 	.word	0xffffffff


	//   ....[5]....
        /*0244*/ 	.word	0xffffffff


	//   ....[6]....
        /*0248*/ 	.word	0xffffffff


	//   ....[7]....
        /*024c*/ 	.word	0xffffffff


	//   ....[8]....
        /*0250*/ 	.word	0xffffffff


	//   ....[9]....
        /*0254*/ 	.word	0xffffffff


	//   ....[10]....
        /*0258*/ 	.word	0x050000a6


	//   ....[11]....
        /*025c*/ 	.word	0x050000a6


	//   ....[12]....
        /*0260*/ 	.word	0x050000a6


	//   ....[13]....
        /*0264*/ 	.word	0x050000a6


	//   ....[14]....
        /*0268*/ 	.word	0x050000a6


	//   ....[15]....
        /*026c*/ 	.word	0x050000a6


	//   ....[16]....
        /*0270*/ 	.word	0x050000a6


	//   ....[17]....
        /*0274*/ 	.word	0x050000a6


	//   ....[18]....
        /*0278*/ 	.word	0x050000a6


	//   ....[19]....
        /*027c*/ 	.word	0x050000a6


	//----- nvinfo : EIATTR_COOP_GROUP_INSTR_OFFSETS
	.align		4
.L_3535:
        /*0280*/ 	.byte	0x04, 0x28
        /*0282*/ 	.short	(.L_3537 - .L_3536)


	//   ....[0]....
.L_3536:
        /*0284*/ 	.word	0x00002530


	//   ....[1]....
        /*0288*/ 	.word	0x00002550


	//   ....[2]....
        /*028c*/ 	.word	0x00002570


	//   ....[3]....
        /*0290*/ 	.word	0x00002590


	//   ....[4]....
        /*0294*/ 	.word	0x000025a0


	//   ....[5]....
        /*0298*/ 	.word	0x000025d0


	//   ....[6]....
        /*029c*/ 	.word	0x000025e0


	//   ....[7]....
        /*02a0*/ 	.word	0x00002610


	//   ....[8]....
        /*02a4*/ 	.word	0x00002620


	//   ....[9]....
        /*02a8*/ 	.word	0x00002640


	//   ....[10]....
        /*02ac*/ 	.word	0x00004590


	//   ....[11]....
        /*02b0*/ 	.word	0x000045e0


	//   ....[12]....
        /*02b4*/ 	.word	0x00004640


	//   ....[13]....
        /*02b8*/ 	.word	0x00004690


	//   ....[14]....
        /*02bc*/ 	.word	0x000046f0


	//   ....[15]....
        /*02c0*/ 	.word	0x00004740


	//   ....[16]....
        /*02c4*/ 	.word	0x000047b0


	//   ....[17]....
        /*02c8*/ 	.word	0x00004810


	//   ....[18]....
        /*02cc*/ 	.word	0x00004870


	//   ....[19]....
        /*02d0*/ 	.word	0x000048c0


	//----- nvinfo : EIATTR_EXIT_INSTR_OFFSETS
	.align		4
.L_3537:
        /*02d4*/ 	.byte	0x04, 0x1c
        /*02d6*/ 	.short	(.L_3539 - .L_3538)


	//   ....[0]....
.L_3538:
        /*02d8*/ 	.word	0x00004460


	//   ....[1]....
        /*02dc*/ 	.word	0x00004530


	//----- nvinfo : EIATTR_MAX_THREADS
	.align		4
.L_3539:
        /*02e0*/ 	.byte	0x04, 0x05
        /*02e2*/ 	.short	(.L_3541 - .L_3540)
.L_3540:
        /*02e4*/ 	.word	0x00000100
        /*02e8*/ 	.word	0x00000001
        /*02ec*/ 	.word	0x00000001


	//----- nvinfo : EIATTR_CRS_STACK_SIZE
	.align		4
.L_3541:
        /*02f0*/ 	.byte	0x04, 0x1e
        /*02f2*/ 	.short	(.L_3543 - .L_3542)
.L_3542:
        /*02f4*/ 	.word	0x00000000


	//----- nvinfo : EIATTR_CBANK_PARAM_SIZE
	.align		4
.L_3543:
        /*02f8*/ 	.byte	0x03, 0x19
        /*02fa*/ 	.short	0x0128


	//----- nvinfo : EIATTR_PARAM_CBANK
	.align		4
        /*02fc*/ 	.byte	0x04, 0x0a
        /*02fe*/ 	.short	(.L_3545 - .L_3544)
	.align		4
.L_3544:
        /*0300*/ 	.word	index@(.nv.constant0._ZN10layer_norm13ln_bwd_kernelINS_13Kernel_traitsI6__halfS2_fS2_fjLj8192ELj1ELj1ELj8ELj16ENS_18Kernel_traits_baseILj8192ES2_S2_fS2_fjLj256EEEEELb0ELb1ELb0ELb0EEEvNS_9BwdParamsE)
        /*0304*/ 	.short	0x0210
        /*0306*/ 	.short	0x0128


	//----- nvinfo : EIATTR_SW_WAR
	.align		4
.L_3545:
        /*0308*/ 	.byte	0x04, 0x36
        /*030a*/ 	.short	(.L_3547 - .L_3546)
.L_3546:
        /*030c*/ 	.word	0x00000008
.L_3547:


//--------------------- .nv.info._ZN10layer_norm13ln_bwd_kernelINS_13Kernel_traitsI6__halfS2_fS2_fjLj8192ELj1ELj1ELj8ELj16ENS_18Kernel_traits_baseILj8192ES2_S2_fS2_fjLj256EEEEELb0ELb1ELb0ELb1EEEvNS_9BwdParamsE --------------------------
	.section	.nv.info._ZN10layer_norm13ln_bwd_kernelINS_13Kernel_traitsI6__halfS2_fS2_fjLj8192ELj1ELj1ELj8ELj16ENS_18Kernel_traits_baseILj8192ES2_S2_fS2_fjLj256EEEEELb0ELb1ELb0ELb1EEEvNS_9BwdParamsE,"",@"SHT_CUDA_INFO"
	.sectionflags	@""
	.align	4


	//----- nvinfo : EIATTR_CUDA_API_VERSION
	.align		4
        /*0000*/ 	.byte	0x04, 0x37
        /*0002*/ 	.short	(.L_3549 - .L_3548)
.L_3548:
        /*0004*/ 	.word	0x00000082


	//----- nvinfo : EIATTR_KPARAM_INFO
	.align		4
.L_3549:
        /*0008*/ 	.byte	0x04, 0x17
        /*000a*/ 	.short	(.L_3551 - .L_3550)
.L_3550:
        /*000c*/ 	.word	0x00000000
        /*0010*/ 	.short	0x0000
        /*0012*/ 	.short	0x0000
        /*0014*/ 	.byte	0x00, 0xf0, 0xa1, 0x04


	//----- nvinfo : EIATTR_SPARSE_MMA_MASK
	.align		4
.L_3551:
        /*0018*/ 	.byte	0x03, 0x50
        /*001a*/ 	.short	0x0000


	//----- nvinfo : EIATTR_MAXREG_COUNT
	.align		4
        /*001c*/ 	.byte	0x03, 0x1b
        /*001e*/ 	.short	0x00ff


	//----- nvinfo : EIATTR_NUM_BARRIERS
	.align		4
        /*0020*/ 	.byte	0x02, 0x4c
        /*0022*/ 	.byte	0x01
	.zero		1


	//----- nvinfo : EIATTR_ANNOTATIONS
	.align		4
        /*0024*/ 	.byte	0x04, 0x55
        /*0026*/ 	.short	(.L_3553 - .L_3552)


	//   ....[0]....
.L_3552:
        /* <DEDUP_REMOVED lines=33> */


	//----- nvinfo : EIATTR_MERCURY_ISA_VERSION
	.align		4
.L_3553:
        /*0228*/ 	.byte	0x03, 0x5f
        /*022a*/ 	.short	0x0101


	//----- nvinfo : EIATTR_COOP_GROUP_MASK_REGIDS
	.align		4
        /*022c*/ 	.byte	0x04, 0x29
        /*022e*/ 	.short	(.L_3555 - .L_3554)


	//   ....[0]....
.L_3554:
        /*0230*/ 	.word	0xffffffff


	//   ....[1]....
        /*0234*/ 	.word	0xffffffff


	//   ....[2]....
        /*0238*/ 	.word	0xffffffff


	//   ....[3]....
        /*023c*/ 	.word	0xffffffff


	//   ....[4]....
        /*0240*/ 	.word	0xffffffff


	//   ....[5]....
        /*0244*/ 	.word	0xffffffff


	//   ....[6]....
        /*0248*/ 	.word	0xffffffff


	//   ....[7]....
        /*024c*/ 	.word	0xffffffff


	//   ....[8]....
        /*0250*/ 	.word	0xffffffff


	//   ....[9]....
        /*0254*/ 	.word	0xffffffff


	//   ....[10]....
        /*0258*/ 	.word	0x05000056


	//   ....[11]....
        /*025c*/ 	.word	0x05000056


	//   ....[12]....
        /*0260*/ 	.word	0x05000056


	//   ....[13]....
        /*0264*/ 	.word	0x05000056


	//   ....[14]....
        /*0268*/ 	.word	0x05000056


	//   ....[15]....
        /*026c*/ 	.word	0x05000056


	//   ....[16]....
        /*0270*/ 	.word	0x05000056


	//   ....[17]....
        /*0274*/ 	.word	0x05000056


	//   ....[18]....
        /*0278*/ 	.word	0x05000056


	//   ....[19]....
        /*027c*/ 	.word	0x05000056


	//----- nvinfo : EIATTR_COOP_GROUP_INSTR_OFFSETS
	.align		4
.L_3555:
        /*0280*/ 	.byte	0x04, 0x28
        /*0282*/ 	.short	(.L_3557 - .L_3556)


	//   ....[0]....
.L_3556:
        /*0284*/ 	.word	0x000024c0


	//   ....[1]....
        /*0288*/ 	.word	0x000024e0


	//   ....[2]....
        /*028c*/ 	.word	0x00002500


	//   ....[3]....
        /*0290*/ 	.word	0x00002520


	//   ....[4]....
        /*0294*/ 	.word	0x00002540


	//   ....[5]....
        /*0298*/ 	.word	0x00002560


	//   ....[6]....
        /*029c*/ 	.word	0x00002580


	//   ....[7]....
        /*02a0*/ 	.word	0x000025a0


	//   ....[8]....
        /*02a4*/ 	.word	0x000025b0


	//   ....[9]....
        /*02a8*/ 	.word	0x000025d0


	//   ....[10]....
        /*02ac*/ 	.word	0x00004510


	//   ....[11]....
        /*02b0*/ 	.word	0x00004560


	//   ....[12]....
        /*02b4*/ 	.word	0x000045c0


	//   ....[13]....
        /*02b8*/ 	.word	0x00004610


	//   ....[14]....
        /*02bc*/ 	.word	0x00004670


	//   ....[15]....
        /*02c0*/ 	.word	0x000046c0


	//   ....[16]....
        /*02c4*/ 	.word	0x00004720


	//   ....[17]....
        /*02c8*/ 	.word	0x00004770


	//   ....[18]....
        /*02cc*/ 	.word	0x000047d0


	//   ....[19]....
        /*02d0*/ 	.word	0x00004820


	//----- nvinfo : EIATTR_EXIT_INSTR_OFFSETS
	.align		4
.L_3557:
        /*02d4*/ 	.byte	0x04, 0x1c
        /*02d6*/ 	.short	(.L_3559 - .L_3558)


	//   ....[0]....
.L_3558:
        /*02d8*/ 	.word	0x000044b0


	//----- nvinfo : EIATTR_MAX_THREADS
	.align		4
.L_3559:
        /*02dc*/ 	.byte	0x04, 0x05
        /*02de*/ 	.short	(.L_3561 - .L_3560)
.L_3560:
        /*02e0*/ 	.word	0x00000100
        /*02e4*/ 	.word	0x00000001
        /*02e8*/ 	.word	0x00000001


	//----- nvinfo : EIATTR_CRS_STACK_SIZE
	.align		4
.L_3561:
        /*02ec*/ 	.byte	0x04, 0x1e
        /*02ee*/ 	.short	(.L_3563 - .L_3562)
.L_3562:
        /*02f0*/ 	.word	0x00000000


	//----- nvinfo : EIATTR_CBANK_PARAM_SIZE
	.align		4
.L_3563:
        /*02f4*/ 	.byte	0x03, 0x19
        /*02f6*/ 	.short	0x0128


	//----- nvinfo : EIATTR_PARAM_CBANK
	.align		4
        /*02f8*/ 	.byte	0x04, 0x0a
        /*02fa*/ 	.short	(.L_3565 - .L_3564)
	.align		4
.L_3564:
        /*02fc*/ 	.word	index@(.nv.constant0._ZN10layer_norm13ln_bwd_kernelINS_13Kernel_traitsI6__halfS2_fS2_fjLj8192ELj1ELj1ELj8ELj16ENS_18Kernel_traits_baseILj8192ES2_S2_fS2_fjLj256EEEEELb0ELb1ELb0ELb1EEEvNS_9BwdParamsE)
        /*0300*/ 	.short	0x0210
        /*0302*/ 	.short	0x0128


	//----- nvinfo : EIATTR_SW_WAR
	.align		4
.L_3565:
        /*0304*/ 	.byte	0x04, 0x36
        /*0306*/ 	.short	(.L_3567 - .L_3566)
.L_3566:
        /*0308*/ 	.word	0x00000008
.L_3567:


//--------------------- .nv.info._ZN10layer_norm13ln_bwd_kernelINS_13Kernel_traitsI6__halfS2_fS2_fjLj8192ELj1ELj1ELj8ELj16ENS_18Kernel_traits_baseILj8192ES2_S2_fS2_fjLj256EEEEELb0ELb1ELb1ELb0EEEvNS_9BwdParamsE --------------------------
	.section	.nv.info._ZN10layer_norm13ln_bwd_kernelINS_13Kernel_traitsI6__halfS2_fS2_fjLj8192ELj1ELj1ELj8ELj16ENS_18Kernel_traits_baseILj8192ES2_S2_fS2_fjLj256EEEEELb0ELb1ELb1ELb0EEEvNS_9BwdParamsE,"",@"SHT_CUDA_INFO"
	.sectionflags	@""
	.align	4


	//----- nvinfo : EIATTR_CUDA_API_VERSION
	.align		4
        /*0000*/ 	.byte	0x04, 0x37
        /*0002*/ 	.short	(.L_3569 - .L_3568)
.L_3568:
        /*0004*/ 	.word	0x00000082


	//----- nvinfo : EIATTR_KPARAM_INFO
	.align		4
.L_3569:
        /*0008*/ 	.byte	0x04, 0x17
        /*000a*/ 	.short	(.L_3571 - .L_3570)
.L_3570:
        /*000c*/ 	.word	0x00000000
        /*0010*/ 	.short	0x0000
        /*0012*/ 	.short	0x0000
        /*0014*/ 	.byte	0x00, 0xf0, 0xa1, 0x04


	//----- nvinfo : EIATTR_SPARSE_MMA_MASK
	.align		4
.L_3571:
        /*0018*/ 	.byte	0x03, 0x50
        /*001a*/ 	.short	0x0000


	//----- nvinfo : EIATTR_MAXREG_COUNT
	.align		4
        /*001c*/ 	.byte	0x03, 0x1b
        /*001e*/ 	.short	0x00ff


	//----- nvinfo : EIATTR_NUM_BARRIERS
	.align		4
        /*0020*/ 	.byte	0x02, 0x4c
        /*0022*/ 	.byte	0x01
	.zero		1


	//----- nvinfo : EIATTR_ANNOTATIONS
	.align		4
        /*0024*/ 	.byte	0x04, 0x55
        /*0026*/ 	.short	(.L_3573 - .L_3572)


	//   ....[0]....
.L_3572:
        /* <DEDUP_REMOVED lines=49> */


	//----- nvinfo : EIATTR_MERCURY_ISA_VERSION
	.align		4
.L_3573:
        /*0328*/ 	.byte	0x03, 0x5f
        /*032a*/ 	.short	0x0101


	//----- nvinfo : EIATTR_COOP_GROUP_MASK_REGIDS
	.align		4
        /*032c*/ 	.byte	0x04, 0x29
        /*032e*/ 	.short	(.L_3575 - .L_3574)


	//   ....[0]....
.L_3574:
        /*0330*/ 	.word	0xffffffff


	//   ....[1]....
        /*0334*/ 	.word	0xffffffff


	//   ....[2]....
        /*0338*/ 	.word	0xffffffff


	//   ....[3]....
        /*033c*/ 	.word	0xffffffff


	//   ....[4]....
        /*0340*/ 	.word	0xffffffff


	//   ....[5]....
        /*0344*/ 	.word	0xffffffff


	//   ....[6]....
        /*0348*/ 	.word	0xffffffff


	//   ....[7]....
        /*034c*/ 	.word	0xffffffff


	//   ....[8]....
        /*0350*/ 	.word	0xffffffff


	//   ....[9]....
        /*0354*/ 	.word	0xffffffff


	//   ....[10]....
        /*0358*/ 	.word	0x050000aa


	//   ....[11]....
        /*035c*/ 	.word	0x050000aa


	//   ....[12]....
        /*0360*/ 	.word	0x050000aa


	//   ....[13]....
        /*0364*/ 	.word	0x050000aa


	//   ....[14]....
        /*0368*/ 	.word	0x050000aa


	//   ....[15]....
        /*036c*/ 	.word	0x050000aa


	//   ....[16]....
        /*0370*/ 	.word	0x050000aa


	//   ....[17]....
        /*0374*/ 	.word	0x050000aa


	//   ....[18]....
        /*0378*/ 	.word	0x050000aa


	//   ....[19]....
        /*037c*/ 	.word	0x050000aa


	//----- nvinfo : EIATTR_COOP_GROUP_INSTR_OFFSETS
	.align		4
.L_3575:
        /*0380*/ 	.byte	0x04, 0x28
        /*0382*/ 	.short	(.L_3577 - .L_3576)


	//   ....[0]....
.L_3576:
        /*0384*/ 	.word	0x00002930


	//   ....[1]....
        /*0388*/ 	.word	0x00002950


	//   ....[2]....
        /*038c*/ 	.word	0x00002970


	//   ....[3]....
        /*0390*/ 	.word	0x00002990


	//   ....[4]....
        /*0394*/ 	.word	0x000029a0


	//   ....[5]....
        /*0398*/ 	.word	0x000029d0


	//   ....[6]....
        /*039c*/ 	.word	0x000029e0


	//   ....[7]....
        /*03a0*/ 	.word	0x00002a10


	//   ....[8]....
        /*03a4*/ 	.word	0x00002a20


	//   ....[9]....
        /*03a8*/ 	.word	0x00002a40


	//   ....[10]....
        /*03ac*/ 	.word	0x000065c0


	//   ....[11]....
        /*03b0*/ 	.word	0x00006610


	//   ....[12]....
        /*03b4*/ 	.word	0x00006670


	//   ....[13]....
        /*03b8*/ 	.word	0x000066c0


	//   ....[14]....
        /*03bc*/ 	.word	0x00006720


	//   ....[15]....
        /*03c0*/ 	.word	0x00006770


	//   ....[16]....
        /*03c4*/ 	.word	0x000067e0


	//   ....[17]....
        /*03c8*/ 	.word	0x00006840


	//   ....[18]....
        /*03cc*/ 	.word	0x000068a0


	//   ....[19]....
        /*03d0*/ 	.word	0x000068f0


	//----- nvinfo : EIATTR_EXIT_INSTR_OFFSETS
	.align		4
.L_3577:
        /*03d4*/ 	.byte	0x04, 0x1c
        /*03d6*/ 	.short	(.L_3579 - .L_3578)


	//   ....[0]....
.L_3578:
        /*03d8*/ 	.word	0x00006490


	//   ....[1]....
        /*03dc*/ 	.word	0x00006560


	//----- nvinfo : EIATTR_MAX_THREADS
	.align		4
.L_3579:
        /*03e0*/ 	.byte	0x04, 0x05
        /*03e2*/ 	.short	(.L_3581 - .L_3580)
.L_3580:
        /*03e4*/ 	.word	0x00000100
        /*03e8*/ 	.word	0x00000001
        /*03ec*/ 	.word	0x00000001


	//----- nvinfo : EIATTR_CRS_STACK_SIZE
	.align		4
.L_3581:
        /*03f0*/ 	.byte	0x04, 0x1e
        /*03f2*/ 	.short	(.L_3583 - .L_3582)
.L_3582:
        /*03f4*/ 	.word	0x00000000


	//----- nvinfo : EIATTR_CBANK_PARAM_SIZE
	.align		4
.L_3583:
        /*03f8*/ 	.byte	0x03, 0x19
        /*03fa*/ 	.short	0x0128


	//----- nvinfo : EIATTR_PARAM_CBANK
	.align		4
        /*03fc*/ 	.byte	0x04, 0x0a
        /*03fe*/ 	.short	(.L_3585 - .L_3584)
	.align		4
.L_3584:
        /*0400*/ 	.word	index@(.nv.constant0._ZN10layer_norm13ln_bwd_kernelINS_13Kernel_traitsI6__halfS2_fS2_fjLj8192ELj1ELj1ELj8ELj16ENS_18Kernel_traits_baseILj8192ES2_S2_fS2_fjLj256EEEEELb0ELb1ELb1ELb0EEEvNS_9BwdParamsE)
        /*0404*/ 	.short	0x0210
        /*0406*/ 	.short	0x0128


	//----- nvinfo : EIATTR_SW_WAR
	.align		4
.L_3585:
        /*0408*/ 	.byte	0x04, 0x36
        /*040a*/ 	.short	(.L_3587 - .L_3586)
.L_3586:
        /*040c*/ 	.word	0x00000008
.L_3587:


//--------------------- .nv.info._ZN10layer_norm13ln_bwd_kernelINS_13Kernel_traitsI6__halfS2_fS2_fjLj8192ELj1ELj1ELj8ELj16ENS_18Kernel_traits_baseILj8192ES2_S2_fS2_fjLj256EEEEELb0ELb1ELb1ELb1EEEvNS_9BwdParamsE --------------------------
	.section	.nv.info._ZN10layer_norm13ln_bwd_kernelINS_13Kernel_traitsI6__halfS2_fS2_fjLj8192ELj1ELj1ELj8ELj16ENS_18Kernel_traits_baseILj8192ES2_S2_fS2_fjLj256EEEEELb0ELb1ELb1ELb1EEEvNS_9BwdParamsE,"",@"SHT_CUDA_INFO"
	.sectionflags	@""
	.align	4


	//----- nvinfo : EIATTR_CUDA_API_VERSION
	.align		4
        /*0000*/ 	.byte	0x04, 0x37
        /*0002*/ 	.short	(.L_3589 - .L_3588)
.L_3588:
        /*0004*/ 	.word	0x00000082


	//----- nvinfo : EIATTR_KPARAM_INFO
	.align		4
.L_3589:
        /*0008*/ 	.byte	0x04, 0x17
        /*000a*/ 	.short	(.L_3591 - .L_3590)
.L_3590:
        /*000c*/ 	.word	0x00000000
        /*0010*/ 	.short	0x0000
        /*0012*/ 	.short	0x0000
        /*0014*/ 	.byte	0x00, 0xf0, 0xa1, 0x04


	//----- nvinfo : EIATTR_SPARSE_MMA_MASK
	.align		4
.L_3591:
        /*0018*/ 	.byte	0x03, 0x50
        /*001a*/ 	.short	0x0000


	//----- nvinfo : EIATTR_MAXREG_COUNT
	.align		4
        /*001c*/ 	.byte	0x03, 0x1b
        /*001e*/ 	.short	0x00ff


	//----- nvinfo : EIATTR_NUM_BARRIERS
	.align		4
        /*0020*/ 	.byte	0x02, 0x4c
        /*0022*/ 	.byte	0x01
	.zero		1


	//----- nvinfo : EIATTR_ANNOTATIONS
	.align		4
        /*0024*/ 	.byte	0x04, 0x55
        /*0026*/ 	.short	(.L_3593 - .L_3592)


	//   ....[0]....
.L_3592:
        /* <DEDUP_REMOVED lines=34> */


	//----- nvinfo : EIATTR_MERCURY_ISA_VERSION
	.align		4
.L_3593:
        /*0238*/ 	.byte	0x03, 0x5f
        /*023a*/ 	.short	0x0101


	//----- nvinfo : EIATTR_COOP_GROUP_MASK_REGIDS
	.align		4
        /*023c*/ 	.byte	0x04, 0x29
        /*023e*/ 	.short	(.L_3595 - .L_3594)


	//   ....[0]....
.L_3594:
        /*0240*/ 	.word	0xffffffff


	//   ....[1]....
        /*0244*/ 	.word	0xffffffff


	//   ....[2]....
        /*0248*/ 	.word	0xffffffff


	//   ....[3]....
        /*024c*/ 	.word	0xffffffff


	//   ....[4]....
        /*0250*/ 	.word	0xffffffff


	//   ....[5]....
        /*0254*/ 	.word	0xffffffff


	//   ....[6]....
        /*0258*/ 	.word	0xffffffff


	//   ....[7]....
        /*025c*/ 	.word	0xffffffff


	//   ....[8]....
        /*0260*/ 	.word	0xffffffff


	//   ....[9]....
        /*0264*/ 	.word	0xffffffff


	//   ....[10]....
        /*0268*/ 	.word	0x050000b9


	//   ....[11]....
        /*026c*/ 	.word	0x050000b9


	//   ....[12]....
        /*0270*/ 	.word	0x050000b9


	//   ....[13]....
        /*0274*/ 	.word	0x050000b9


	//   ....[14]....
        /*0278*/ 	.word	0x050000b9


	//   ....[15]....
        /*027c*/ 	.word	0x050000b9


	//   ....[16]....
        /*0280*/ 	.word	0x050000b9


	//   ....[17]....
        /*0284*/ 	.word	0x050000b9


	//   ....[18]....
        /*0288*/ 	.word	0x050000b9


	//   ....[19]....
        /*028c*/ 	.word	0x050000b9


	//----- nvinfo : EIATTR_COOP_GROUP_INSTR_OFFSETS
	.align		4
.L_3595:
        /*0290*/ 	.byte	0x04, 0x28
        /*0292*/ 	.short	(.L_3597 - .L_3596)


	//   ....[0]....
.L_3596:
        /*0294*/ 	.word	0x00002460


	//   ....[1]....
        /*0298*/ 	.word	0x00002480


	//   ....[2]....
        /*029c*/ 	.word	0x000024a0


	//   ....[3]....
        /*02a0*/ 	.word	0x000024c0


	//   ....[4]....
        /*02a4*/ 	.word	0x000024d0


	//   ....[5]....
        /*02a8*/ 	.word	0x00002500


	//   ....[6]....
        /*02ac*/ 	.word	0x00002510


	//   ....[7]....
        /*02b0*/ 	.word	0x00002540


	//   ....[8]....
        /*02b4*/ 	.word	0x00002550


	//   ....[9]....
        /*02b8*/ 	.word	0x00002570


	//   ....[10]....
        /*02bc*/ 	.word	0x00005c10


	//   ....[11]....
        /*02c0*/ 	.word	0x00005c60


	//   ....[12]....
        /*02c4*/ 	.word	0x00005cc0


	//   ....[13]....
        /*02c8*/ 	.word	0x00005d10


	//   ....[14]....
        /*02cc*/ 	.word	0x00005d70


	//   ....[15]....
        /*02d0*/ 	.word	0x00005dc0


	//   ....[16]....
        /*02d4*/ 	.word	0x00005e30


	//   ....[17]....
        /*02d8*/ 	.word	0x00005e90


	//   ....[18]....
        /*02dc*/ 	.word	0x00005ef0


	//   ....[19]....
        /*02e0*/ 	.word	0x00005f40


	//----- nvinfo : EIATTR_EXIT_INSTR_OFFSETS
	.align		4
.L_3597:
        /*02e4*/ 	.byte	0x04, 0x1c
        /*02e6*/ 	.short	(.L_3599 - .L_3598)


	//   ....[0]....
.L_3598:
        /*02e8*/ 	.word	0x00005bb0


	//----- nvinfo : EIATTR_MAX_THREADS
	.align		4
.L_3599:
        /*02ec*/ 	.byte	0x04, 0x05
        /*02ee*/ 	.short	(.L_3601 - .L_3600)
.L_3600:
        /*02f0*/ 	.word	0x00000100
        /*02f4*/ 	.word	0x00000001
        /*02f8*/ 	.word	0x00000001


	//----- nvinfo : EIATTR_CRS_STACK_SIZE
	.align		4
.L_3601:
        /*02fc*/ 	.byte	0x04, 0x1e
        /*02fe*/ 	.short	(.L_3603 - .L_3602)
.L_3602:
        /*0300*/ 	.word	0x00000000


	//----- nvinfo : EIATTR_CBANK_PARAM_SIZE
	.align		4
.L_3603:
        /*0304*/ 	.byte	0x03, 0x19
        /*0306*/ 	.short	0x0128


	//----- nvinfo : EIATTR_PARAM_CBANK
	.align		4
        /*0308*/ 	.byte	0x04, 0x0a
        /*030a*/ 	.short	(.L_3605 - .L_3604)
	.align		4
.L_3604:
        /*030c*/ 	.word	index@(.nv.constant0._ZN10layer_norm13ln_bwd_kernelINS_13Kernel_traitsI6__halfS2_fS2_fjLj8192ELj1ELj1ELj8ELj16ENS_18Kernel_traits_baseILj8192ES2_S2_fS2_fjLj256EEEEELb0ELb1ELb1ELb1EEEvNS_9BwdParamsE)
        /*0310*/ 	.short	0x0210
        /*0312*/ 	.short	0x0128


	//----- nvinfo : EIATTR_SW_WAR
	.align		4
.L_3605:
        /*0314*/ 	.byte	0x04, 0x36
        /*0316*/ 	.short	(.L_3607 - .L_3606)
.L_3606:
        /*0318*/ 	.word	0x00000008
.L_3607:


//--------------------- .nv.info._ZN10layer_norm13ln_bwd_kernelINS_13Kernel_traitsI6__halfS2_fS2_fjLj8192ELj1ELj1ELj8ELj16ENS_18Kernel_traits_baseILj8192ES2_S2_fS2_fjLj256EEEEELb1ELb0ELb0ELb0EEEvNS_9BwdParamsE --------------------------
	.section	.nv.info._ZN10layer_norm13ln_bwd_kernelINS_13Kernel_traitsI6__halfS2_fS2_fjLj8192ELj1ELj1ELj8ELj16ENS_18Kernel_traits_baseILj8192ES2_S2_fS2_fjLj256EEEEELb1ELb0ELb0ELb0EEEvNS_9BwdParamsE,"",@"SHT_CUDA_INFO"
	.sectionflags	@""
	.align	4


	//----- nvinfo : EIATTR_CUDA_API_VERSION
	.align		4
        /*0000*/ 	.byte	0x04, 0x37
        /*0002*/ 	.short	(.L_3609 - .L_3608)
.L_3608:
        /*0004*/ 	.word	0x00000082


	//----- nvinfo : EIATTR_KPARAM_INFO
	.align		4
.L_3609:
        /*0008*/ 	.byte	0x04, 0x17
        /*000a*/ 	.short	(.L_3611 - .L_3610)
.L_3610:
        /*000c*/ 	.word	0x00000000
        /*0010*/ 	.short	0x0000
        /*0012*/ 	.short	0x0000
        /*0014*/ 	.byte	0x00, 0xf0, 0xa1, 0x04


	//----- nvinfo : EIATTR_SPARSE_MMA_MASK
	.align		4
.L_3611:
        /*0018*/ 	.byte	0x03, 0x50
        /*001a*/ 	.short	0x0000


	//----- nvinfo : EIATTR_MAXREG_COUNT
	.align		4
        /*001c*/ 	.byte	0x03, 0x1b
        /*001e*/ 	.short	0x00ff


	//----- nvinfo : EIATTR_NUM_BARRIERS
	.align		4
        /*0020*/ 	.byte	0x02, 0x4c
        /*0022*/ 	.byte	0x01
	.zero		1


	//----- nvinfo : EIATTR_MERCURY_ISA_VERSION
	.align		4
        /*0024*/ 	.byte	0x03, 0x5f
        /*0026*/ 	.short	0x0101


	//----- nvinfo : EIATTR_COOP_GROUP_MASK_REGIDS
	.align		4
        /*0028*/ 	.byte	0x04, 0x29
        /*002a*/ 	.short	(.L_3613 - .L_3612)


	//   ....[0]....
.L_3612:
        /*002c*/ 	.word	0xffffffff


	//   ....[1]....
        /*0030*/ 	.word	0xffffffff


	//   ....[2]....
        /*0034*/ 	.word	0xffffffff


	//   ....[3]....
        /*0038*/ 	.word	0xffffffff


	//   ....[4]....
        /*003c*/ 	.word	0xffffffff


	//   ....[5]....
        /*0040*/ 	.word	0xffffffff


	//   ....[6]....
        /*0044*/ 	.word	0xffffffff


	//   ....[7]....
        /*0048*/ 	.word	0xffffffff


	//   ....[8]....
        /*004c*/ 	.word	0xffffffff


	//   ....[9]....
        /*0050*/ 	.word	0xffffffff


	//   ....[10]....
        /*0054*/ 	.word	0x05000096


	//   ....[11]....
        /*0058*/ 	.word	0x05000096


	//   ....[12]....
        /*005c*/ 	.word	0x05000096


	//   ....[13]....
        /*0060*/ 	.word	0x05000096


	//   ....[14]....
        /*0064*/ 	.word	0x05000096


	//   ....[15]....
        /*0068*/ 	.word	0x05000096


	//   ....[16]....
        /*006c*/ 	.word	0x05000096


	//   ....[17]....
        /*0070*/ 	.word	0x05000096


	//   ....[18]....
        /*0074*/ 	.word	0x05000096


	//   ....[19]....
        /*0078*/ 	.word	0x05000096


	//----- nvinfo : EIATTR_COOP_GROUP_INSTR_OFFSETS
	.align		4
.L_3613:
        /*007c*/ 	.byte	0x04, 0x28
        /*007e*/ 	.short	(.L_3615 - .L_3614)


	//   ....[0]....
.L_3614:
        /*0080*/ 	.word	0x00001e10


	//   ....[1]....
        /*0084*/ 	.word	0x00001e20


	//   ....[2]....
        /*0088*/ 	.word	0x00001e50


	//   ....[3]....
        /*008c*/ 	.word	0x00001e60


	//   ....[4]....
        /*0090*/ 	.word	0x00001e90


	//   ....[5]....
        /*0094*/ 	.word	0x00001ea0


	//   ....[6]....
        /*0098*/ 	.word	0x00001ed0


	//   ....[7]....
        /*009c*/ 	.word	0x00001ee0


	//   ....[8]....
        /*00a0*/ 	.word	0x00001f10


	//   ....[9]....
        /*00a4*/ 	.word	0x00001f20


	//   ....[10]....
        /*00a8*/ 	.word	0x00003c40


	//   ....[11]....
        /*00ac*/ 	.word	0x00003c90


	//   ....[12]....
        /*00b0*/ 	.word	0x00003d00


	//   ....[13]....
        /*00b4*/ 	.word	0x00003d60


	//   ....[14]....
        /*00b8*/ 	.word	0x00003dd0


	//   ....[15]....
        /*00bc*/ 	.word	0x00003e30


	//   ....[16]....
        /*00c0*/ 	.word	0x00003ea0


	//   ....[17]....
        /*00c4*/ 	.word	0x00003f00


	//   ....[18]....
        /*00c8*/ 	.word	0x00003f70


	//   ....[19]....
        /*00cc*/ 	.word	0x00003fd0


	//----- nvinfo : EIATTR_EXIT_INSTR_OFFSETS
	.align		4
.L_3615:
        /*00d0*/ 	.byte	0x04, 0x1c
        /*00d2*/ 	.short	(.L_3617 - .L_3616)


	//   ....[0]....
.L_3616:
        /*00d4*/ 	.word	0x00003b50


	//   ....[1]....
        /*00d8*/ 	.word	0x00003be0


	//----- nvinfo : EIATTR_MAX_THREADS
	.align		4
.L_3617:
        /*00dc*/ 	.byte	0x04, 0x05
        /*00de*/ 	.short	(.L_3619 - .L_3618)
.L_3618:
        /*00e0*/ 	.word	0x00000100
        /*00e4*/ 	.word	0x00000001
        /*00e8*/ 	.word	0x00000001


	//----- nvinfo : EIATTR_CRS_STACK_SIZE
	.align		4
.L_3619:
        /*00ec*/ 	.byte	0x04, 0x1e
        /*00ee*/ 	.short	(.L_3621 - .L_3620)
.L_3620:
        /*00f0*/ 	.word	0x00000000


	//----- nvinfo : EIATTR_CBANK_PARAM_SIZE
	.align		4
.L_3621:
        /*00f4*/ 	.byte	0x03, 0x19
        /*00f6*/ 	.short	0x0128


	//----- nvinfo : EIATTR_PARAM_CBANK
	.align		4
        /*00f8*/ 	.byte	0x04, 0x0a
        /*00fa*/ 	.short	(.L_3623 - .L_3622)
	.align		4
.L_3622:
        /*00fc*/ 	.word	index@(.nv.constant0._ZN10layer_norm13ln_bwd_kernelINS_13Kernel_traitsI6__halfS2_fS2_fjLj8192ELj1ELj1ELj8ELj16ENS_18Kernel_traits_baseILj8192ES2_S2_fS2_fjLj256EEEEELb1ELb0ELb0ELb0EEEvNS_9BwdParamsE)
        /*0100*/ 	.short	0x0210
        /*0102*/ 	.short	0x0128


	//----- nvinfo : EIATTR_SW_WAR
	.align		4
.L_3623:
        /*0104*/ 	.byte	0x04, 0x36
        /*0106*/ 	.short	(.L_3625 - .L_3624)
.L_3624:
        /*0108*/ 	.word	0x00000008
.L_3625:


//--------------------- .nv.info._ZN10layer_norm13ln_bwd_kernelINS_13Kernel_traitsI6__halfS2_fS2_fjLj8192ELj1ELj1ELj8ELj16ENS_18Kernel_traits_baseILj8192ES2_S2_fS2_fjLj256EEEEELb1ELb0ELb0ELb1EEEvNS_9BwdParamsE --------------------------
	.section	.nv.info._ZN10layer_norm13ln_bwd_kernelINS_13Kernel_traitsI6__halfS2_fS2_fjLj8192ELj1ELj1ELj8ELj16ENS_18Kernel_traits_baseILj8192ES2_S2_fS2_fjLj256EEEEELb1ELb0ELb0ELb1EEEvNS_9BwdParamsE,"",@"SHT_CUDA_INFO"
	.sectionflags	@""
	.align	4


	//----- nvinfo : EIATTR_CUDA_API_VERSION
	.align		4
        /*0000*/ 	.byte	0x04, 0x37
        /*0002*/ 	.short	(.L_3627 - .L_3626)
.L_3626:
        /*0004*/ 	.word	0x00000082


	//----- nvinfo : EIATTR_KPARAM_INFO
	.align		4
.L_3627:
        /*0008*/ 	.byte	0x04, 0x17
        /*000a*/ 	.short	(.L_3629 - .L_3628)
.L_3628:
        /*000c*/ 	.word	0x00000000
        /*0010*/ 	.short	0x0000
        /*0012*/ 	.short	0x0000
        /*0014*/ 	.byte	0x00, 0xf0, 0xa1, 0x04


	//----- nvinfo : EIATTR_SPARSE_MMA_MASK
	.align		4
.L_3629:
        /*0018*/ 	.byte	0x03, 0x50
        /*001a*/ 	.short	0x0000


	//----- nvinfo : EIATTR_MAXREG_COUNT
	.align		4
        /*001c*/ 	.byte	0x03, 0x1b
        /*001e*/ 	.short	0x00ff


	//----- nvinfo : EIATTR_NUM_BARRIERS
	.align		4
        /*0020*/ 	.byte	0x02, 0x4c
        /*0022*/ 	.byte	0x01
	.zero		1


	//----- nvinfo : EIATTR_MERCURY_ISA_VERSION
	.align		4
        /*0024*/ 	.byte	0x03, 0x5f
        /*0026*/ 	.short	0x0101


	//----- nvinfo : EIATTR_COOP_GROUP_MASK_REGIDS
	.align		4
        /*0028*/ 	.byte	0x04, 0x29
        /*002a*/ 	.short	(.L_3631 - .L_3630)


	//   ....[0]....
.L_3630:
        /*002c*/ 	.word	0xffffffff


	//   ....[1]....
        /*0030*/ 	.word	0xffffffff


	//   ....[2]....
        /*0034*/ 	.word	0xffffffff


	//   ....[3]....
        /*0038*/ 	.word	0xffffffff


	//   ....[4]....
        /*003c*/ 	.word	0xffffffff


	//   ....[5]....
        /*0040*/ 	.word	0xffffffff


	//   ....[6]....
        /*0044*/ 	.word	0xffffffff


	//   ....[7]....
        /*0048*/ 	.word	0xffffffff


	//   ....[8]....
        /*004c*/ 	.word	0xffffffff


	//   ....[9]....
        /*0050*/ 	.word	0xffffffff


	//   ....[10]....
        /*0054*/ 	.word	0x0500005c


	//   ....[11]....
        /*0058*/ 	.word	0x0500005c


	//   ....[12]....
        /*005c*/ 	.word	0x0500005c


	//   ....[13]....
        /*0060*/ 	.word	0x0500005c


	//   ....[14]....
        /*0064*/ 	.word	0x0500005c


	//   ....[15]....
        /*0068*/ 	.word	0x0500005c


	//   ....[16]....
        /*006c*/ 	.word	0x0500005c


	//   ....[17]....
        /*0070*/ 	.word	0x0500005c


	//   ....[18]....
        /*0074*/ 	.word	0x0500005c


	//   ....[19]....
        /*0078*/ 	.word	0x0500005c


	//----- nvinfo : EIATTR_COOP_GROUP_INSTR_OFFSETS
	.align		4
.L_3631:
        /*007c*/ 	.byte	0x04, 0x28
        /*007e*/ 	.short	(.L_3633 - .L_3632)


	//   ....[0]....
.L_3632:
        /*0080*/ 	.word	0x00001c90


	//   ....[1]....
        /*0084*/ 	.word	0x00001ca0


	//   ....[2]....
        /*0088*/ 	.word	0x00001cd0


	//   ....[3]....
        /*008c*/ 	.word	0x00001ce0


	//   ....[4]....
        /*0090*/ 	.word	0x00001d10


	//   ....[5]....
        /*0094*/ 	.word	0x00001d20


	//   ....[6]....
        /*0098*/ 	.word	0x00001d50


	//   ....[7]....
        /*009c*/ 	.word	0x00001d60


	//   ....[8]....
        /*00a0*/ 	.word	0x00001d90


	//   ....[9]....
        /*00a4*/ 	.word	0x00001da0


	//   ....[10]....
        /*00a8*/ 	.word	0x00003a70


	//   ....[11]....
        /*00ac*/ 	.word	0x00003ac0


	//   ....[12]....
        /*00b0*/ 	.word	0x00003b30


	//   ....[13]....
        /*00b4*/ 	.word	0x00003b90


	//   ....[14]....
        /*00b8*/ 	.word	0x00003c00


	//   ....[15]....
        /*00bc*/ 	.word	0x00003c60


	//   ....[16]....
        /*00c0*/ 	.word	0x00003cd0


	//   ....[17]....
        /*00c4*/ 	.word	0x00003d30


	//   ....[18]....
        /*00c8*/ 	.word	0x00003da0


	//   ....[19]....
        /*00cc*/ 	.word	0x00003e00


	//----- nvinfo : EIATTR_EXIT_INSTR_OFFSETS
	.align		4
.L_3633:
        /*00d0*/ 	.byte	0x04, 0x1c
        /*00d2*/ 	.short	(.L_3635 - .L_3634)


	//   ....[0]....
.L_3634:
        /*00d4*/ 	.word	0x00003a10


	//----- nvinfo : EIATTR_MAX_THREADS
	.align		4
.L_3635:
        /*00d8*/ 	.byte	0x04, 0x05
        /*00da*/ 	.short	(.L_3637 - .L_3636)
.L_3636:
        /*00dc*/ 	.word	0x00000100
        /*00e0*/ 	.word	0x00000001
        /*00e4*/ 	.word	0x00000001


	//----- nvinfo : EIATTR_CRS_STACK_SIZE
	.align		4
.L_3637:
        /*00e8*/ 	.byte	0x04, 0x1e
        /*00ea*/ 	.short	(.L_3639 - .L_3638)
.L_3638:
        /*00ec*/ 	.word	0x00000000


	//----- nvinfo : EIATTR_CBANK_PARAM_SIZE
	.align		4
.L_3639:
        /*00f0*/ 	.byte	0x03, 0x19
        /*00f2*/ 	.short	0x0128


	//----- nvinfo : EIATTR_PARAM_CBANK
	.align		4
        /*00f4*/ 	.byte	0x04, 0x0a
        /*00f6*/ 	.short	(.L_3641 - .L_3640)
	.align		4
.L_3640:
        /*00f8*/ 	.word	index@(.nv.constant0._ZN10layer_norm13ln_bwd_kernelINS_13Kernel_traitsI6__halfS2_fS2_fjLj8192ELj1ELj1ELj8ELj16ENS_18Kernel_traits_baseILj8192ES2_S2_fS2_fjLj256EEEEELb1ELb0ELb0ELb1EEEvNS_9BwdParamsE)
        /*00fc*/ 	.short	0x0210
        /*00fe*/ 	.short	0x0128


	//----- nvinfo : EIATTR_SW_WAR
	.align		4
.L_3641:
        /*0100*/ 	.byte	0x04, 0x36
        /*0102*/ 	.short	(.L_3643 - .L_3642)
.L_3642:
        /*0104*/ 	.word	0x00000008
.L_3643:


//--------------------- .nv.info._ZN10layer_norm22ln_bwd_finalize_kernelINS_22Kernel_traits_finalizeILj8192E6__halfS2_fS2_fjLb0ELj1024ELj4ENS_18Kernel_traits_baseILj8192ES2_S2_fS2_fjLj1024EEEEELb0ELb0EEEvNS_9BwdParamsE --------------------------
	.section	.nv.info._ZN10layer_norm22ln_bwd_finalize_kernelINS_22Kernel_traits_finalizeILj8192E6__halfS2_fS2_fjLb0ELj1024ELj4ENS_18Kernel_traits_baseILj8192ES2_S2_fS2_fjLj1024EEEEELb0ELb0EEEvNS_9BwdParamsE,"",@"SHT_CUDA_INFO"
	.sectionflags	@""
	.align	4


	//----- nvinfo : EIATTR_CUDA_API_VERSION
	.align		4
        /*0000*/ 	.byte	0x04, 0x37
        /*0002*/ 	.short	(.L_3645 - .L_3644)
.L_3644:
        /*0004*/ 	.word	0x00000082


	//----- nvinfo : EIATTR_KPARAM_INFO
	.align		4
.L_3645:
        /*0008*/ 	.byte	0x04, 0x17
        /*000a*/ 	.short	(.L_3647 - .L_3646)
.L_3646:
        /*000c*/ 	.word	0x00000000
        /*0010*/ 	.short	0x0000
        /*0012*/ 	.short	0x0000
        /*0014*/ 	.byte	0x00, 0xf0, 0xa1, 0x04


	//----- nvinfo : EIATTR_SPARSE_MMA_MASK
	.align		4
.L_3647:
        /*0018*/ 	.byte	0x03, 0x50
        /*001a*/ 	.short	0x0000


	//----- nvinfo : EIATTR_MAXREG_COUNT
	.align		4
        /*001c*/ 	.byte	0x03, 0x1b
        /*001e*/ 	.short	0x0040


	//----- nvinfo : EIATTR_NUM_BARRIERS
	.align		4
        /*0020*/ 	.byte	0x02, 0x4c
        /*0022*/ 	.byte	0x01
	.zero		1


	//----- nvinfo : EIATTR_MERCURY_ISA_VERSION
	.align		4
        /*0024*/ 	.byte	0x03, 0x5f
        /*0026*/ 	.short	0x0101


	//----- nvinfo : EIATTR_COOP_GROUP_MASK_REGIDS
	.align		4
        /*0028*/ 	.byte	0x04, 0x29
        /*002a*/ 	.short	(.L_3649 - .L_3648)


	//   ....[0]....
.L_3648:
        /*002c*/ 	.word	0xffffffff


	//   ....[1]....
        /*0030*/ 	.word	0xffffffff


	//   ....[2]....
        /*0034*/ 	.word	0xffffffff


	//   ....[3]....
        /*0038*/ 	.word	0xffffffff


	//   ....[4]....
        /*003c*/ 	.word	0xffffffff


	//   ....[5]....
        /*0040*/ 	.word	0xffffffff


	//   ....[6]....
        /*0044*/ 	.word	0xffffffff


	//   ....[7]....
        /*0048*/ 	.word	0xffffffff


	//   ....[8]....
        /*004c*/ 	.word	0xffffffff


	//   ....[9]....
        /*0050*/ 	.word	0xffffffff


	//   ....[10]....
        /*0054*/ 	.word	0x05000013


	//   ....[11]....
        /*0058*/ 	.word	0x05000013


	//   ....[12]....
        /*005c*/ 	.word	0x05000013


	//   ....[13]....
        /*0060*/ 	.word	0x05000013


	//   ....[14]....
        /*0064*/ 	.word	0x05000013


	//   ....[15]....
        /*0068*/ 	.word	0x05000013


	//   ....[16]....
        /*006c*/ 	.word	0x05000013


	//   ....[17]....
        /*0070*/ 	.word	0x05000013


	//   ....[18]....
        /*0074*/ 	.word	0x05000013


	//   ....[19]....
        /*0078*/ 	.word	0x05000013


	//----- nvinfo : EIATTR_COOP_GROUP_INSTR_OFFSETS
	.align		4
.L_3649:
        /*007c*/ 	.byte	0x04, 0x28
        /*007e*/ 	.short	(.L_3651 - .L_3650)


	//   ....[0]....
.L_3650:
        /*0080*/ 	.word	0x000008e0


	//   ....[1]....
        /*0084*/ 	.word	0x000008f0


	//   ....[2]....
        /*0088*/ 	.word	0x00000920


	//   ....[3]....
        /*008c*/ 	.word	0x00000930


	//   ....[4]....
        /*0090*/ 	.word	0x00000960


	//   ....[5]....
        /*0094*/ 	.word	0x00000970


	//   ....[6]....
        /*0098*/ 	.word	0x000009a0


	//   ....[7]....
        /*009c*/ 	.word	0x000009b0


	//   ....[8]....
        /*00a0*/ 	.word	0x000009e0


	//   ....[9]....
        /*00a4*/ 	.word	0x000009f0


	//   ....[10]....
        /*00a8*/ 	.word	0x00000c10


	//   ....[11]....
        /*00ac*/ 	.word	0x00000c80


	//   ....[12]....
        /*00b0*/ 	.word	0x00000cf0


	//   ....[13]....
        /*00b4*/ 	.word	0x00000d60


	//   ....[14]....
        /*00b8*/ 	.word	0x00000dd0


	//   ....[15]....
        /*00bc*/ 	.word	0x00000e30


	//   ....[16]....
        /*00c0*/ 	.word	0x00000ea0


	//   ....[17]....
        /*00c4*/ 	.word	0x00000f10


	//   ....[18]....
        /*00c8*/ 	.word	0x00000f80


	//   ....[19]....
        /*00cc*/ 	.word	0x00000ff0


	//----- nvinfo : EIATTR_EXIT_INSTR_OFFSETS
	.align		4
.L_3651:
        /*00d0*/ 	.byte	0x04, 0x1c
        /*00d2*/ 	.short	(.L_3653 - .L_3652)


	//   ....[0]....
.L_3652:
        /*00d4*/ 	.word	0x00000070


	//   ....[1]....
        /*00d8*/ 	.word	0x00000bb0


	//----- nvinfo : EIATTR_MAX_THREADS
	.align		4
.L_3653:
        /*00dc*/ 	.byte	0x04, 0x05
        /*00de*/ 	.short	(.L_3655 - .L_3654)
.L_3654:
        /*00e0*/ 	.word	0x00000400
        /*00e4*/ 	.word	0x00000001
        /*00e8*/ 	.word	0x00000001


	//----- nvinfo : EIATTR_CRS_STACK_SIZE
	.align		4
.L_3655:
        /*00ec*/ 	.byte	0x04, 0x1e
        /*00ee*/ 	.short	(.L_3657 - .L_3656)
.L_3656:
        /*00f0*/ 	.word	0x00000000


	//----- nvinfo : EIATTR_CBANK_PARAM_SIZE
	.align		4
.L_3657:
        /*00f4*/ 	.byte	0x03, 0x19
        /*00f6*/ 	.short	0x0128


	//----- nvinfo : EIATTR_PARAM_CBANK
	.align		4
        /*00f8*/ 	.byte	0x04, 0x0a
        /*00fa*/ 	.short	(.L_3659 - .L_3658)
	.align		4
.L_3658:
        /*00fc*/ 	.word	index@(.nv.constant0._ZN10layer_norm22ln_bwd_finalize_kernelINS_22Kernel_traits_finalizeILj8192E6__halfS2_fS2_fjLb0ELj1024ELj4ENS_18Kernel_traits_baseILj8192ES2_S2_fS2_fjLj1024EEEEELb0ELb0EEEvNS_9BwdParamsE)
        /*0100*/ 	.short	0x0210
        /*0102*/ 	.short	0x0128


	//----- nvinfo : EIATTR_SW_WAR
	.align		4
.L_3659:
        /*0104*/ 	.byte	0x04, 0x36
        /*0106*/ 	.short	(.L_3661 - .L_3660)
.L_3660:
        /*0108*/ 	.word	0x00000008
.L_3661:


//--------------------- .nv.info._ZN10layer_norm13ln_bwd_kernelINS_13Kernel_traitsI6__halfS2_fS2_fjLj8192ELj1ELj1ELj8ELj16ENS_18Kernel_traits_baseILj8192ES2_S2_fS2_fjLj256EEEEELb1ELb0ELb1ELb0EEEvNS_9BwdParamsE --------------------------
	.section	.nv.info._ZN10layer_norm13ln_bwd_kernelINS_13Kernel_traitsI6__halfS2_fS2_fjLj8192ELj1ELj1ELj8ELj16ENS_18Kernel_traits_baseILj8192ES2_S2_fS2_fjLj256EEEEELb1ELb0ELb1ELb0EEEvNS_9BwdParamsE,"",@"SHT_CUDA_INFO"
	.sectionflags	@""
	.align	4


	//----- nvinfo : EIATTR_CUDA_API_VERSION
	.align		4
        /*0000*/ 	.byte	0x04, 0x37
        /*0002*/ 	.short	(.L_3663 - .L_3662)
.L_3662:
        /*0004*/ 	.word	0x00000082


	//----- nvinfo : EIATTR_KPARAM_INFO
	.align		4
.L_3663:
        /*0008*/ 	.byte	0x04, 0x17
        /*000a*/ 	.short	(.L_3665 - .L_3664)
.L_3664:
        /*000c*/ 	.word	0x00000000
        /*0010*/ 	.short	0x0000
        /*0012*/ 	.short	0x0000
        /*0014*/ 	.byte	0x00, 0xf0, 0xa1, 0x04


	//----- nvinfo : EIATTR_SPARSE_MMA_MASK
	.align		4
.L_3665:
        /*0018*/ 	.byte	0x03, 0x50
        /*001a*/ 	.short	0x0000


	//----- nvinfo : EIATTR_MAXREG_COUNT
	.align		4
        /*001c*/ 	.byte	0x03, 0x1b
        /*001e*/ 	.short	0x00ff


	//----- nvinfo : EIATTR_NUM_BARRIERS
	.align		4
        /*0020*/ 	.byte	0x02, 0x4c
        /*0022*/ 	.byte	0x01
	.zero		1


	//----- nvinfo : EIATTR_MERCURY_ISA_VERSION
	.align		4
        /*0024*/ 	.byte	0x03, 0x5f
        /*0026*/ 	.short	0x0101


	//----- nvinfo : EIATTR_COOP_GROUP_MASK_REGIDS
	.align		4
        /*0028*/ 	.byte	0x04, 0x29
        /*002a*/ 	.short	(.L_3667 - .L_3666)


	//   ....[0]....
.L_3666:
        /*002c*/ 	.word	0xffffffff


	//   ....[1]....
        /*0030*/ 	.word	0xffffffff


	//   ....[2]....
        /*0034*/ 	.word	0xffffffff


	//   ....[3]....
        /*0038*/ 	.word	0xffffffff


	//   ....[4]....
        /*003c*/ 	.word	0xffffffff


	//   ....[5]....
        /*0040*/ 	.word	0xffffffff


	//   ....[6]....
        /*0044*/ 	.word	0xffffffff


	//   ....[7]....
        /*0048*/ 	.word	0xffffffff


	//   ....[8]....
        /*004c*/ 	.word	0xffffffff


	//   ....[9]....
        /*0050*/ 	.word	0xffffffff


	//   ....[10]....
        /*0054*/ 	.word	0x05000096


	//   ....[11]....
        /*0058*/ 	.word	0x05000096


	//   ....[12]....
        /*005c*/ 	.word	0x05000096


	//   ....[13]....
        /*0060*/ 	.word	0x05000096


	//   ....[14]....
        /*0064*/ 	.word	0x05000096


	//   ....[15]....
        /*0068*/ 	.word	0x05000096


	//   ....[16]....
        /*006c*/ 	.word	0x05000096


	//   ....[17]....
        /*0070*/ 	.word	0x05000096


	//   ....[18]....
        /*0074*/ 	.word	0x05000096


	//   ....[19]....
        /*0078*/ 	.word	0x05000096


	//----- nvinfo : EIATTR_COOP_GROUP_INSTR_OFFSETS
	.align		4
.L_3667:
        /*007c*/ 	.byte	0x04, 0x28
        /*007e*/ 	.short	(.L_3669 - .L_3668)


	//   ....[0]....
.L_3668:
        /*0080*/ 	.word	0x00002240


	//   ....[1]....
        /*0084*/ 	.word	0x00002250


	//   ....[2]....
        /*0088*/ 	.word	0x00002280


	//   ....[3]....
        /*008c*/ 	.word	0x00002290


	//   ....[4]....
        /*0090*/ 	.word	0x000022c0


	//   ....[5]....
        /*0094*/ 	.word	0x000022d0


	//   ....[6]....
        /*0098*/ 	.word	0x00002300


	//   ....[7]....
        /*009c*/ 	.word	0x00002310


	//   ....[8]....
        /*00a0*/ 	.word	0x00002340


	//   ....[9]....
        /*00a4*/ 	.word	0x00002350


	//   ....[10]....
        /*00a8*/ 	.word	0x000056c0


	//   ....[11]....
        /*00ac*/ 	.word	0x00005710


	//   ....[12]....
        /*00b0*/ 	.word	0x00005780


	//   ....[13]....
        /*00b4*/ 	.word	0x000057e0


	//   ....[14]....
        /*00b8*/ 	.word	0x00005850


	//   ....[15]....
        /*00bc*/ 	.word	0x000058b0


	//   ....[16]....
        /*00c0*/ 	.word	0x00005920


	//   ....[17]....
        /*00c4*/ 	.word	0x00005980


	//   ....[18]....
        /*00c8*/ 	.word	0x000059f0


	//   ....[19]....
        /*00cc*/ 	.word	0x00005a50


	//----- nvinfo : EIATTR_EXIT_INSTR_OFFSETS
	.align		4
.L_3669:
        /*00d0*/ 	.byte	0x04, 0x1c
        /*00d2*/ 	.short	(.L_3671 - .L_3670)


	//   ....[0]....
.L_3670:
        /*00d4*/ 	.word	0x000055d0


	//   ....[1]....
        /*00d8*/ 	.word	0x00005660


	//----- nvinfo : EIATTR_MAX_THREADS
	.align		4
.L_3671:
        /*00dc*/ 	.byte	0x04, 0x05
        /*00de*/ 	.short	(.L_3673 - .L_3672)
.L_3672:
        /*00e0*/ 	.word	0x00000100
        /*00e4*/ 	.word	0x00000001
        /*00e8*/ 	.word	0x00000001


	//----- nvinfo : EIATTR_CRS_STACK_SIZE
	.align		4
.L_3673:
        /*00ec*/ 	.byte	0x04, 0x1e
        /*00ee*/ 	.short	(.L_3675 - .L_3674)
.L_3674:
        /*00f0*/ 	.word	0x00000000


	//----- nvinfo : EIATTR_CBANK_PARAM_SIZE
	.align		4
.L_3675:
        /*00f4*/ 	.byte	0x03, 0x19
        /*00f6*/ 	.short	0x0128


	//----- nvinfo : EIATTR_PARAM_CBANK
	.align		4
        /*00f8*/ 	.byte	0x04, 0x0a
        /*00fa*/ 	.short	(.L_3677 - .L_3676)
	.align		4
.L_3676:
        /*00fc*/ 	.word	index@(.nv.constant0._ZN10layer_norm13ln_bwd_kernelINS_13Kernel_traitsI6__halfS2_fS2_fjLj8192ELj1ELj1ELj8ELj16ENS_18Kernel_traits_baseILj8192ES2_S2_fS2_fjLj256EEEEELb1ELb0ELb1ELb0EEEvNS_9BwdParamsE)
        /*0100*/ 	.short	0x0210
        /*0102*/ 	.short	0x0128


	//----- nvinfo : EIATTR_SW_WAR
	.align		4
.L_3677:
        /*0104*/ 	.byte	0x04, 0x36
        /*0106*/ 	.short	(.L_3679 - .L_3678)
.L_3678:
        /*0108*/ 	.word	0x00000008
.L_3679:


//--------------------- .nv.info._ZN10layer_norm22ln_bwd_finalize_kernelINS_22Kernel_traits_finalizeILj8192E6__halfS2_fS2_fjLb0ELj1024ELj4ENS_18Kernel_traits_baseILj8192ES2_S2_fS2_fjLj1024EEEEELb0ELb1EEEvNS_9BwdParamsE --------------------------
	.section	.nv.info._ZN10layer_norm22ln_bwd_finalize_kernelINS_22Kernel_traits_finalizeILj8192E6__halfS2_fS2_fjLb0ELj1024ELj4ENS_18Kernel_traits_baseILj8192ES2_S2_fS2_fjLj1024EEEEELb0ELb1EEEvNS_9BwdParamsE,"",@"SHT_CUDA_INFO"
	.sectionflags	@""
	.align	4


	//----- nvinfo : EIATTR_CUDA_API_VERSION
	.align		4
        /*0000*/ 	.byte	0x04, 0x37
        /*0002*/ 	.short	(.L_3681 - .L_3680)
.L_3680:
        /*0004*/ 	.word	0x00000082


	//----- nvinfo : EIATTR_KPARAM_INFO
	.align		4
.L_3681:
        /*0008*/ 	.byte	0x04, 0x17
        /*000a*/ 	.short	(.L_3683 - .L_3682)
.L_3682:
        /*000c*/ 	.word	0x00000000
        /*0010*/ 	.short	0x0000
        /*0012*/ 	.short	0x0000
        /*0014*/ 	.byte	0x00, 0xf0, 0xa1, 0x04


	//----- nvinfo : EIATTR_SPARSE_MMA_MASK
	.align		4
.L_3683:
        /*0018*/ 	.byte	0x03, 0x50
        /*001a*/ 	.short	0x0000


	//----- nvinfo : EIATTR_MAXREG_COUNT
	.align		4
        /*001c*/ 	.byte	0x03, 0x1b
        /*001e*/ 	.short	0x0040


	//----- nvinfo : EIATTR_NUM_BARRIERS
	.align		4
        /*0020*/ 	.byte	0x02, 0x4c
        /*0022*/ 	.byte	0x01
	.zero		1


	//----- nvinfo : EIATTR_MERCURY_ISA_VERSION
	.align		4
        /*0024*/ 	.byte	0x03, 0x5f
        /*0026*/ 	.short	0x0101


	//----- nvinfo : EIATTR_COOP_GROUP_MASK_REGIDS
	.align		4
        /*0028*/ 	.byte	0x04, 0x29
        /*002a*/ 	.short	(.L_3685 - .L_3684)


	//   ....[0]....
.L_3684:
        /*002c*/ 	.word	0xffffffff


	//   ....[1]....
        /*0030*/ 	.word	0xffffffff


	//   ....[2]....
        /*0034*/ 	.word	0xffffffff


	//   ....[3]....
        /*0038*/ 	.word	0xffffffff


	//   ....[4]....
        /*003c*/ 	.word	0xffffffff


	//   ....[5]....
        /*0040*/ 	.word	0xffffffff


	//   ....[6]....
        /*0044*/ 	.word	0xffffffff


	//   ....[7]....
        /*0048*/ 	.word	0xffffffff


	//   ....[8]....
        /*004c*/ 	.word	0xffffffff


	//   ....[9]....
        /*0050*/ 	.word	0xffffffff


	//   ....[10]....
        /*0054*/ 	.word	0x05000011


	//   ....[11]....
        /*0058*/ 	.word	0x05000011


	//   ....[12]....
        /*005c*/ 	.word	0x05000011


	//   ....[13]....
        /*0060*/ 	.word	0x05000011


	//   ....[14]....
        /*0064*/ 	.word	0x05000011


	//   ....[15]....
        /*0068*/ 	.word	0x05000011


	//   ....[16]....
        /*006c*/ 	.word	0x05000011


	//   ....[17]....
        /*0070*/ 	.word	0x05000011


	//   ....[18]....
        /*0074*/ 	.word	0x05000011


	//   ....[19]....
        /*0078*/ 	.word	0x05000011


	//----- nvinfo : EIATTR_COOP_GROUP_INSTR_OFFSETS
	.align		4
.L_3685:
        /*007c*/ 	.byte	0x04, 0x28
        /*007e*/ 	.short	(.L_3687 - .L_3686)


	//   ....[0]....
.L_3686:
        /*0080*/ 	.word	0x000008e0


	//   ....[1]....
        /*0084*/ 	.word	0x000008f0


	//   ....[2]....
        /*0088*/ 	.word	0x00000920


	//   ....[3]....
        /*008c*/ 	.word	0x00000930


	//   ....[4]....
        /*0090*/ 	.word	0x00000960


	//   ....[5]....
        /*0094*/ 	.word	0x00000970


	//   ....[6]....
        /*0098*/ 	.word	0x000009a0


	//   ....[7]....
        /*009c*/ 	.word	0x000009b0


	//   ....[8]....
        /*00a0*/ 	.word	0x000009e0


	//   ....[9]....
        /*00a4*/ 	.word	0x000009f0


	//   ....[10]....
        /*00a8*/ 	.word	0x00000bf0


	//   ....[11]....
        /*00ac*/ 	.word	0x00000c60


	//   ....[12]....
        /*00b0*/ 	.word	0x00000cd0


	//   ....[13]....
        /*00b4*/ 	.word	0x00000d40


	//   ....[14]....
        /*00b8*/ 	.word	0x00000db0


	//   ....[15]....
        /*00bc*/ 	.word	0x00000e10


	//   ....[16]....
        /*00c0*/ 	.word	0x00000e80


	//   ....[17]....
        /*00c4*/ 	.word	0x00000ef0


	//   ....[18]....
        /*00c8*/ 	.word	0x00000f60


	//   ....[19]....
        /*00cc*/ 	.word	0x00000fd0


	//----- nvinfo : EIATTR_EXIT_INSTR_OFFSETS
	.align		4
.L_3687:
        /*00d0*/ 	.byte	0x04, 0x1c
        /*00d2*/ 	.short	(.L_3689 - .L_3688)


	//   ....[0]....
.L_3688:
        /*00d4*/ 	.word	0x00000070


	//   ....[1]....
        /*00d8*/ 	.word	0x00000b90


	//----- nvinfo : EIATTR_MAX_THREADS
	.align		4
.L_3689:
        /*00dc*/ 	.byte	0x04, 0x05
        /*00de*/ 	.short	(.L_3691 - .L_3690)
.L_3690:
        /*00e0*/ 	.word	0x00000400
        /*00e4*/ 	.word	0x00000001
        /*00e8*/ 	.word	0x00000001


	//----- nvinfo : EIATTR_CRS_STACK_SIZE
	.align		4
.L_3691:
        /*00ec*/ 	.byte	0x04, 0x1e
        /*00ee*/ 	.short	(.L_3693 - .L_3692)
.L_3692:
        /*00f0*/ 	.word	0x00000000


	//----- nvinfo : EIATTR_CBANK_PARAM_SIZE
	.align		4
.L_3693:
        /*00f4*/ 	.byte	0x03, 0x19
        /*00f6*/ 	.short	0x0128


	//----- nvinfo : EIATTR_PARAM_CBANK
	.align		4
        /*00f8*/ 	.byte	0x04, 0x0a
        /*00fa*/ 	.short	(.L_3695 - .L_3694)
	.align		4
.L_3694:
        /*00fc*/ 	.word	index@(.nv.constant0._ZN10layer_norm22ln_bwd_finalize_kernelINS_22Kernel_traits_finalizeILj8192E6__halfS2_fS2_fjLb0ELj1024ELj4ENS_18Kernel_traits_baseILj8192ES2_S2_fS2_fjLj1024EEEEELb0ELb1EEEvNS_9BwdParamsE)
        /*0100*/ 	.short	0x0210
        /*0102*/ 	.short	0x0128


	//----- nvinfo : EIATTR_SW_WAR
	.align		4
.L_3695:
        /*0104*/ 	.byte	0x04, 0x36
        /*0106*/ 	.short	(.L_3697 - .L_3696)
.L_3696:
        /*0108*/ 	.word	0x00000008
.L_3697:


//--------------------- .nv.info._ZN10layer_norm13ln_bwd_kernelINS_13Kernel_traitsI6__halfS2_fS2_fjLj8192ELj1ELj1ELj8ELj16ENS_18Kernel_traits_baseILj8192ES2_S2_fS2_fjLj256EEEEELb1ELb0ELb1ELb1EEEvNS_9BwdParamsE --------------------------
	.section	.nv.info._ZN10layer_norm13ln_bwd_kernelINS_13Kernel_traitsI6__halfS2_fS2_fjLj8192ELj1ELj1ELj8ELj16ENS_18Kernel_traits_baseILj8192ES2_S2_fS2_fjLj256EEEEELb1ELb0ELb1ELb1EEEvNS_9BwdParamsE,"",@"SHT_CUDA_INFO"
	.sectionflags	@""
	.align	4


	//----- nvinfo : EIATTR_CUDA_API_VERSION
	.align		4
        /*0000*/ 	.byte	0x04, 0x37
        /*0002*/ 	.short	(.L_3699 - .L_3698)
.L_3698:
        /*0004*/ 	.word	0x00000082


	//----- nvinfo : EIATTR_KPARAM_INFO
	.align		4
.L_3699:
        /*0008*/ 	.byte	0x04, 0x17
        /*000a*/ 	.short	(.L_3701 - .L_3700)
.L_3700:
        /*000c*/ 	.word	0x00000000
        /*0010*/ 	.short	0x0000
        /*0012*/ 	.short	0x0000
        /*0014*/ 	.byte	0x00, 0xf0, 0xa1, 0x04


	//----- nvinfo : EIATTR_SPARSE_MMA_MASK
	.align		4
.L_3701:
        /*0018*/ 	.byte	0x03, 0x50
        /*001a*/ 	.short	0x0000


	//----- nvinfo : EIATTR_MAXREG_COUNT
	.align		4
        /*001c*/ 	.byte	0x03, 0x1b
        /*001e*/ 	.short	0x00ff


	//----- nvinfo : EIATTR_NUM_BARRIERS
	.align		4
        /*0020*/ 	.byte	0x02, 0x4c
        /*0022*/ 	.byte	0x01
	.zero		1


	//----- nvinfo : EIATTR_MERCURY_ISA_VERSION
	.align		4
        /*0024*/ 	.byte	0x03, 0x5f
        /*0026*/ 	.short	0x0101


	//----- nvinfo : EIATTR_COOP_GROUP_MASK_REGIDS
	.align		4
        /*0028*/ 	.byte	0x04, 0x29
        /*002a*/ 	.short	(.L_3703 - .L_3702)


	//   ....[0]....
.L_3702:
        /*002c*/ 	.word	0xffffffff


	//   ....[1]....
        /*0030*/ 	.word	0xffffffff


	//   ....[2]....
        /*0034*/ 	.word	0xffffffff


	//   ....[3]....
        /*0038*/ 	.word	0xffffffff


	//   ....[4]....
        /*003c*/ 	.word	0xffffffff


	//   ....[5]....
        /*0040*/ 	.word	0xffffffff


	//   ....[6]....
        /*0044*/ 	.word	0xffffffff


	//   ....[7]....
        /*0048*/ 	.word	0xffffffff


	//   ....[8]....
        /*004c*/ 	.word	0xffffffff


	//   ....[9]....
        /*0050*/ 	.word	0xffffffff


	//   ....[10]....
        /*0054*/ 	.word	0x0500008d


	//   ....[11]....
        /*0058*/ 	.word	0x0500008d


	//   ....[12]....
        /*005c*/ 	.word	0x0500008d


	//   ....[13]....
        /*0060*/ 	.word	0x0500008d


	//   ....[14]....
        /*0064*/ 	.word	0x0500008d


	//   ....[15]....
        /*0068*/ 	.word	0x0500008d


	//   ....[16]....
        /*006c*/ 	.word	0x0500008d


	//   ....[17]....
        /*0070*/ 	.word	0x0500008d


	//   ....[18]....
        /*0074*/ 	.word	0x0500008d


	//   ....[19]....
        /*0078*/ 	.word	0x0500008d


	//----- nvinfo : EIATTR_COOP_GROUP_INSTR_OFFSETS
	.align		4
.L_3703:
        /*007c*/ 	.byte	0x04, 0x28
        /*007e*/ 	.short	(.L_3705 - .L_3704)


	//   ....[0]....
.L_3704:
        /*0080*/ 	.word	0x00002090


	//   ....[1]....
        /*0084*/ 	.word	0x000020a0


	//   ....[2]....
        /*0088*/ 	.word	0x000020d0


	//   ....[3]....
        /*008c*/ 	.word	0x000020e0


	//   ....[4]....
        /*0090*/ 	.word	0x00002110


	//   ....[5]....
        /*0094*/ 	.word	0x00002120


	//   ....[6]....
        /*0098*/ 	.word	0x00002150


	//   ....[7]....
        /*009c*/ 	.word	0x00002160


	//   ....[8]....
        /*00a0*/ 	.word	0x00002190


	//   ....[9]....
        /*00a4*/ 	.word	0x000021a0


	//   ....[10]....
        /*00a8*/ 	.word	0x000050b0


	//   ....[11]....
        /*00ac*/ 	.word	0x00005100


	//   ....[12]....
        /*00b0*/ 	.word	0x00005170


	//   ....[13]....
        /*00b4*/ 	.word	0x000051d0


	//   ....[14]....
        /*00b8*/ 	.word	0x00005240


	//   ....[15]....
        /*00bc*/ 	.word	0x000052a0


	//   ....[16]....
        /*00c0*/ 	.word	0x00005310


	//   ....[17]....
        /*00c4*/ 	.word	0x00005370


	//   ....[18]....
        /*00c8*/ 	.word	0x000053e0


	//   ....[19]....
        /*00cc*/ 	.word	0x00005440


	//----- nvinfo : EIATTR_EXIT_INSTR_OFFSETS
	.align		4
.L_3705:
        /*00d0*/ 	.byte	0x04, 0x1c
        /*00d2*/ 	.short	(.L_3707 - .L_3706)


	//   ....[0]....
.L_3706:
        /*00d4*/ 	.word	0x00005050


	//----- nvinfo : EIATTR_MAX_THREADS
	.align		4
.L_3707:
        /*00d8*/ 	.byte	0x04, 0x05
        /*00da*/ 	.short	(.L_3709 - .L_3708)
.L_3708:
        /*00dc*/ 	.word	0x00000100
        /*00e0*/ 	.word	0x00000001
        /*00e4*/ 	.word	0x00000001


	//----- nvinfo : EIATTR_CRS_STACK_SIZE
	.align		4
.L_3709:
        /*00e8*/ 	.byte	0x04, 0x1e
        /*00ea*/ 	.short	(.L_3711 - .L_3710)
.L_3710:
        /*00ec*/ 	.word	0x00000000


	//----- nvinfo : EIATTR_CBANK_PARAM_SIZE
	.align		4
.L_3711:
        /*00f0*/ 	.byte	0x03, 0x19
        /*00f2*/ 	.short	0x0128


	//----- nvinfo : EIATTR_PARAM_CBANK
	.align		4
        /*00f4*/ 	.byte	0x04, 0x0a
        /*00f6*/ 	.short	(.L_3713 - .L_3712)
	.align		4
.L_3712:
        /*00f8*/ 	.word	index@(.nv.constant0._ZN10layer_norm13ln_bwd_kernelINS_13Kernel_traitsI6__halfS2_fS2_fjLj8192ELj1ELj1ELj8ELj16ENS_18Kernel_traits_baseILj8192ES2_S2_fS2_fjLj256EEEEELb1ELb0ELb1ELb1EEEvNS_9BwdParamsE)
        /*00fc*/ 	.short	0x0210
        /*00fe*/ 	.short	0x0128


	//----- nvinfo : EIATTR_SW_WAR
	.align		4
.L_3713:
        /*0100*/ 	.byte	0x04, 0x36
        /*0102*/ 	.short	(.L_3715 - .L_3714)
.L_3714:
        /*0104*/ 	.word	0x00000008
.L_3715:


//--------------------- .nv.info._ZN10layer_norm13ln_bwd_kernelINS_13Kernel_traitsI6__halfS2_fS2_fjLj8192ELj1ELj1ELj8ELj16ENS_18Kernel_traits_baseILj8192ES2_S2_fS2_fjLj256EEEEELb1ELb1ELb0ELb0EEEvNS_9BwdParamsE --------------------------
	.section	.nv.info._ZN10layer_norm13ln_bwd_kernelINS_13Kernel_traitsI6__halfS2_fS2_fjLj8192ELj1ELj1ELj8ELj16ENS_18Kernel_traits_baseILj8192ES2_S2_fS2_fjLj256EEEEELb1ELb1ELb0ELb0EEEvNS_9BwdParamsE,"",@"SHT_CUDA_INFO"
	.sectionflags	@""
	.align	4


	//----- nvinfo : EIATTR_CUDA_API_VERSION
	.align		4
        /*0000*/ 	.byte	0x04, 0x37
        /*0002*/ 	.short	(.L_3717 - .L_3716)
.L_3716:
        /*0004*/ 	.word	0x00000082


	//----- nvinfo : EIATTR_KPARAM_INFO
	.align		4
.L_3717:
        /*0008*/ 	.byte	0x04, 0x17
        /*000a*/ 	.short	(.L_3719 - .L_3718)
.L_3718:
        /*000c*/ 	.word	0x00000000
        /*0010*/ 	.short	0x0000
        /*0012*/ 	.short	0x0000
        /*0014*/ 	.byte	0x00, 0xf0, 0xa1, 0x04


	//----- nvinfo : EIATTR_SPARSE_MMA_MASK
	.align		4
.L_3719:
        /*0018*/ 	.byte	0x03, 0x50
        /*001a*/ 	.short	0x0000


	//----- nvinfo : EIATTR_MAXREG_COUNT
	.align		4
        /*001c*/ 	.byte	0x03, 0x1b
        /*001e*/ 	.short	0x00ff


	//----- nvinfo : EIATTR_NUM_BARRIERS
	.align		4
        /*0020*/ 	.byte	0x02, 0x4c
        /*0022*/ 	.byte	0x01
	.zero		1


	//----- nvinfo : EIATTR_ANNOTATIONS
	.align		4
        /*0024*/ 	.byte	0x04, 0x55
        /*0026*/ 	.short	(.L_3721 - .L_3720)


	//   ....[0]....
.L_3720:
        /* <DEDUP_REMOVED lines=44> */


	//----- nvinfo : EIATTR_MERCURY_ISA_VERSION
	.align		4
.L_3721:
        /*02d8*/ 	.byte	0x03, 0x5f
        /*02da*/ 	.short	0x0101


	//----- nvinfo : EIATTR_COOP_GROUP_MASK_REGIDS
	.align		4
        /*02dc*/ 	.byte	0x04, 0x29
        /*02de*/ 	.short	(.L_3723 - .L_3722)


	//   ....[0]....
.L_3722:
        /*02e0*/ 	.word	0xffffffff


	//   ....[1]....
        /*02e4*/ 	.word	0xffffffff


	//   ....[2]....
        /*02e8*/ 	.word	0xffffffff


	//   ....[3]....
        /*02ec*/ 	.word	0xffffffff


	//   ....[4]....
        /*02f0*/ 	.word	0xffffffff


	//   ....[5]....
        /*02f4*/ 	.word	0xffffffff


	//   ....[6]....
        /*02f8*/ 	.word	0xffffffff


	//   ....[7]....
        /*02fc*/ 	.word	0xffffffff


	//   ....[8]....
        /*0300*/ 	.word	0xffffffff


	//   ....[9]....
        /*0304*/ 	.word	0xffffffff


	//   ....[10]....
        /*0308*/ 	.word	0x050000aa


	//   ....[11]....
        /*030c*/ 	.word	0x050000aa


	//   ....[12]....
        /*0310*/ 	.word	0x050000aa


	//   ....[13]....
        /*0314*/ 	.word	0x050000aa


	//   ....[14]....
        /*0318*/ 	.word	0x050000aa


	//   ....[15]....
        /*031c*/ 	.word	0x050000aa


	//   ....[16]....
        /*0320*/ 	.word	0x050000aa


	//   ....[17]....
        /*0324*/ 	.word	0x050000aa


	//   ....[18]....
        /*0328*/ 	.word	0x050000aa


	//   ....[19]....
        /*032c*/ 	.word	0x050000aa


	//----- nvinfo : EIATTR_COOP_GROUP_INSTR_OFFSETS
	.align		4
.L_3723:
        /*0330*/ 	.byte	0x04, 0x28
        /*0332*/ 	.short	(.L_3725 - .L_3724)


	//   ....[0]....
.L_3724:
        /*0334*/ 	.word	0x000026f0


	//   ....[1]....
        /*0338*/ 	.word	0x00002710


	//   ....[2]....
        /*033c*/ 	.word	0x00002730


	//   ....[3]....
        /*0340*/ 	.word	0x00002750


	//   ....[4]....
        /*0344*/ 	.word	0x00002760


	//   ....[5]....
        /*0348*/ 	.word	0x00002790


	//   ....[6]....
        /*034c*/ 	.word	0x000027a0


	//   ....[7]....
        /*0350*/ 	.word	0x000027d0


	//   ....[8]....
        /*0354*/ 	.word	0x000027e0


	//   ....[9]....
        /*0358*/ 	.word	0x00002800


	//   ....[10]....
        /*035c*/ 	.word	0x00005280


	//   ....[11]....
        /*0360*/ 	.word	0x000052d0


	//   ....[12]....
        /*0364*/ 	.word	0x00005330


	//   ....[13]....
        /*0368*/ 	.word	0x00005380


	//   ....[14]....
        /*036c*/ 	.word	0x000053e0


	//   ....[15]....
        /*0370*/ 	.word	0x00005430


	//   ....[16]....
        /*0374*/ 	.word	0x000054a0


	//   ....[17]....
        /*0378*/ 	.word	0x00005500


	//   ....[18]....
        /*037c*/ 	.word	0x00005560


	//   ....[19]....
        /*0380*/ 	.word	0x000055b0


	//----- nvinfo : EIATTR_EXIT_INSTR_OFFSETS
	.align		4
.L_3725:
        /*0384*/ 	.byte	0x04, 0x1c
        /*0386*/ 	.short	(.L_3727 - .L_3726)


	//   ....[0]....
.L_3726:
        /*0388*/ 	.word	0x00005150


	//   ....[1]....
        /*038c*/ 	.word	0x00005220


	//----- nvinfo : EIATTR_MAX_THREADS
	.align		4
.L_3727:
        /*0390*/ 	.byte	0x04, 0x05
        /*0392*/ 	.short	(.L_3729 - .L_3728)
.L_3728:
        /*0394*/ 	.word	0x00000100
        /*0398*/ 	.word	0x00000001
        /*039c*/ 	.word	0x00000001


	//----- nvinfo : EIATTR_CRS_STACK_SIZE
	.align		4
.L_3729:
        /*03a0*/ 	.byte	0x04, 0x1e
        /*03a2*/ 	.short	(.L_3731 - .L_3730)
.L_3730:
        /*03a4*/ 	.word	0x00000000


	//----- nvinfo : EIATTR_CBANK_PARAM_SIZE
	.align		4
.L_3731:
        /*03a8*/ 	.byte	0x03, 0x19
        /*03aa*/ 	.short	0x0128


	//----- nvinfo : EIATTR_PARAM_CBANK
	.align		4
        /*03ac*/ 	.byte	0x04, 0x0a
        /*03ae*/ 	.short	(.L_3733 - .L_3732)
	.align		4
.L_3732:
        /*03b0*/ 	.word	index@(.nv.constant0._ZN10layer_norm13ln_bwd_kernelINS_13Kernel_traitsI6__halfS2_fS2_fjLj8192ELj1ELj1ELj8ELj16ENS_18Kernel_traits_baseILj8192ES2_S2_fS2_fjLj256EEEEELb1ELb1ELb0ELb0EEEvNS_9BwdParamsE)
        /*03b4*/ 	.short	0x0210
        /*03b6*/ 	.short	0x0128


	//----- nvinfo : EIATTR_SW_WAR
	.align		4
.L_3733:
        /*03b8*/ 	.byte	0x04, 0x36
        /*03ba*/ 	.short	(.L_3735 - .L_3734)
.L_3734:
        /*03bc*/ 	.word	0x00000008
.L_3735:


//--------------------- .nv.info._ZN10layer_norm13ln_bwd_kernelINS_13Kernel_traitsI6__halfS2_fS2_fjLj8192ELj1ELj1ELj8ELj16ENS_18Kernel_traits_baseILj8192ES2_S2_fS2_fjLj256EEEEELb1ELb1ELb0ELb1EEEvNS_9BwdParamsE --------------------------
	.section	.nv.info._ZN10layer_norm13ln_bwd_kernelINS_13Kernel_traitsI6__halfS2_fS2_fjLj8192ELj1ELj1ELj8ELj16ENS_18Kernel_traits_baseILj8192ES2_S2_fS2_fjLj256EEEEELb1ELb1ELb0ELb1EEEvNS_9BwdParamsE,"",@"SHT_CUDA_INFO"
	.sectionflags	@""
	.align	4


	//----- nvinfo : EIATTR_CUDA_API_VERSION
	.align		4
        /*0000*/ 	.byte	0x04, 0x37
        /*0002*/ 	.short	(.L_3737 - .L_3736)
.L_3736:
        /*0004*/ 	.word	0x00000082


	//----- nvinfo : EIATTR_KPARAM_INFO
	.align		4
.L_3737:
        /*0008*/ 	.byte	0x04, 0x17
        /*000a*/ 	.short	(.L_3739 - .L_3738)
.L_3738:
        /*000c*/ 	.word	0x00000000
        /*0010*/ 	.short	0x0000
        /*0012*/ 	.short	0x0000
        /*0014*/ 	.byte	0x00, 0xf0, 0xa1, 0x04


	//----- nvinfo : EIATTR_SPARSE_MMA_MASK
	.align		4
.L_3739:
        /*0018*/ 	.byte	0x03, 0x50
        /*001a*/ 	.short	0x0000


	//----- nvinfo : EIATTR_MAXREG_COUNT
	.align		4
        /*001c*/ 	.byte	0x03, 0x1b
        /*001e*/ 	.short	0x00ff


	//----- nvinfo : EIATTR_NUM_BARRIERS
	.align		4
        /*0020*/ 	.byte	0x02, 0x4c
        /*0022*/ 	.byte	0x01
	.zero		1


	//----- nvinfo : EIATTR_ANNOTATIONS
	.align		4
        /*0024*/ 	.byte	0x04, 0x55
        /*0026*/ 	.short	(.L_3741 - .L_3740)


	//   ....[0]....
.L_3740:
        /* <DEDUP_REMOVED lines=25> */


	//----- nvinfo : EIATTR_MERCURY_ISA_VERSION
	.align		4
.L_3741:
        /*01a8*/ 	.byte	0x03, 0x5f
        /*01aa*/ 	.short	0x0101


	//----- nvinfo : EIATTR_COOP_GROUP_MASK_REGIDS
	.align		4
        /*01ac*/ 	.byte	0x04, 0x29
        /*01ae*/ 	.short	(.L_3743 - .L_3742)


	//   ....[0]....
.L_3742:
        /*01b0*/ 	.word	0xffffffff


	//   ....[1]....
        /*01b4*/ 	.word	0xffffffff


	//   ....[2]....
        /*01b8*/ 	.word	0xffffffff


	//   ....[3]....
        /*01bc*/ 	.word	0xffffffff


	//   ....[4]....
        /*01c0*/ 	.word	0xffffffff


	//   ....[5]....
        /*01c4*/ 	.word	0xffffffff


	//   ....[6]....
        /*01c8*/ 	.word	0xffffffff


	//   ....[7]....
        /*01cc*/ 	.word	0xffffffff


	//   ....[8]....
        /*01d0*/ 	.word	0xffffffff


	//   ....[9]....
        /*01d4*/ 	.word	0xffffffff


	//   ....[10]....
        /*01d8*/ 	.word	0x05000064


	//   ....[11]....
        /*01dc*/ 	.word	0x05000064


	//   ....[12]....
        /*01e0*/ 	.word	0x05000064


	//   ....[13]....
        /*01e4*/ 	.word	0x05000064


	//   ....[14]....
        /*01e8*/ 	.word	0x05000064


	//   ....[15]....
        /*01ec*/ 	.word	0x05000064


	//   ....[16]....
        /*01f0*/ 	.word	0x05000064


	//   ....[17]....
        /*01f4*/ 	.word	0x05000064


	//   ....[18]....
        /*01f8*/ 	.word	0x05000064


	//   ....[19]....
        /*01fc*/ 	.word	0x05000064


	//----- nvinfo : EIATTR_COOP_GROUP_INSTR_OFFSETS
	.align		4
.L_3743:
        /*0200*/ 	.byte	0x04, 0x28
        /*0202*/ 	.short	(.L_3745 - .L_3744)


	//   ....[0]....
.L_3744:
        /*0204*/ 	.word	0x000022b0


	//   ....[1]....
        /*0208*/ 	.word	0x000022d0


	//   ....[2]....
        /*020c*/ 	.word	0x000022f0


	//   ....[3]....
        /*0210*/ 	.word	0x00002310


	//   ....[4]....
        /*0214*/ 	.word	0x00002330


	//   ....[5]....
        /*0218*/ 	.word	0x00002350


	//   ....[6]....
        /*021c*/ 	.word	0x00002370


	//   ....[7]....
        /*0220*/ 	.word	0x00002390


	//   ....[8]....
        /*0224*/ 	.word	0x000023a0


	//   ....[9]....
        /*0228*/ 	.word	0x000023c0


	//   ....[10]....
        /*022c*/ 	.word	0x00004e50


	//   ....[11]....
        /*0230*/ 	.word	0x00004ea0


	//   ....[12]....
        /*0234*/ 	.word	0x00004f00


	//   ....[13]....
        /*0238*/ 	.word	0x00004f50


	//   ....[14]....
        /*023c*/ 	.word	0x00004fb0


	//   ....[15]....
        /*0240*/ 	.word	0x00005000


	//   ....[16]....
        /*0244*/ 	.word	0x00005060


	//   ....[17]....
        /*0248*/ 	.word	0x000050b0


	//   ....[18]....
        /*024c*/ 	.word	0x00005110


	//   ....[19]....
        /*0250*/ 	.word	0x00005160


	//----- nvinfo : EIATTR_EXIT_INSTR_OFFSETS
	.align		4
.L_3745:
        /*0254*/ 	.byte	0x04, 0x1c
        /*0256*/ 	.short	(.L_3747 - .L_3746)


	//   ....[0]....
.L_3746:
        /*0258*/ 	.word	0x00004df0


	//----- nvinfo : EIATTR_MAX_THREADS
	.align		4
.L_3747:
        /*025c*/ 	.byte	0x04, 0x05
        /*025e*/ 	.short	(.L_3749 - .L_3748)
.L_3748:
        /*0260*/ 	.word	0x00000100
        /*0264*/ 	.word	0x00000001
        /*0268*/ 	.word	0x00000001


	//----- nvinfo : EIATTR_CRS_STACK_SIZE
	.align		4
.L_3749:
        /*026c*/ 	.byte	0x04, 0x1e
        /*026e*/ 	.short	(.L_3751 - .L_3750)
.L_3750:
        /*0270*/ 	.word	0x00000000


	//----- nvinfo : EIATTR_CBANK_PARAM_SIZE
	.align		4
.L_3751:
        /*0274*/ 	.byte	0x03, 0x19
        /*0276*/ 	.short	0x0128


	//----- nvinfo : EIATTR_PARAM_CBANK
	.align		4
        /*0278*/ 	.byte	0x04, 0x0a
        /*027a*/ 	.short	(.L_3753 - .L_3752)
	.align		4
.L_3752:
        /*027c*/ 	.word	index@(.nv.constant0._ZN10layer_norm13ln_bwd_kernelINS_13Kernel_traitsI6__halfS2_fS2_fjLj8192ELj1ELj1ELj8ELj16ENS_18Kernel_traits_baseILj8192ES2_S2_fS2_fjLj256EEEEELb1ELb1ELb0ELb1EEEvNS_9BwdParamsE)
        /*0280*/ 	.short	0x0210
        /*0282*/ 	.short	0x0128


	//----- nvinfo : EIATTR_SW_WAR
	.align		4
.L_3753:
        /*0284*/ 	.byte	0x04, 0x36
        /*0286*/ 	.short	(.L_3755 - .L_3754)
.L_3754:
        /*0288*/ 	.word	0x00000008
.L_3755:


//--------------------- .nv.info._ZN10layer_norm22ln_bwd_finalize_kernelINS_22Kernel_traits_finalizeILj8192E6__halfS2_fS2_fjLb1ELj1024ELj4ENS_18Kernel_traits_baseILj8192ES2_S2_fS2_fjLj1024EEEEELb1ELb0EEEvNS_9BwdParamsE --------------------------
	.section	.nv.info._ZN10layer_norm22ln_bwd_finalize_kernelINS_22Kernel_traits_finalizeILj8192E6__halfS2_fS2_fjLb1ELj1024ELj4ENS_18Kernel_traits_baseILj8192ES2_S2_fS2_fjLj1024EEEEELb1ELb0EEEvNS_9BwdParamsE,"",@"SHT_CUDA_INFO"
	.sectionflags	@""
	.align	4


	//----- nvinfo : EIATTR_CUDA_API_VERSION
	.align		4
        /*0000*/ 	.byte	0x04, 0x37
        /*0002*/ 	.short	(.L_3757 - .L_3756)
.L_3756:
        /*0004*/ 	.word	0x00000082


	//----- nvinfo : EIATTR_KPARAM_INFO
	.align		4
.L_3757:
        /*0008*/ 	.byte	0x04, 0x17
        /*000a*/ 	.short	(.L_3759 - .L_3758)
.L_3758:
        /*000c*/ 	.word	0x00000000
        /*0010*/ 	.short	0x0000
        /*0012*/ 	.short	0x0000
        /*0014*/ 	.byte	0x00, 0xf0, 0xa1, 0x04


	//----- nvinfo : EIATTR_SPARSE_MMA_MASK
	.align		4
.L_3759:
        /*0018*/ 	.byte	0x03, 0x50
        /*001a*/ 	.short	0x0000


	//----- nvinfo : EIATTR_MAXREG_COUNT
	.align		4
        /*001c*/ 	.byte	0x03, 0x1b
        /*001e*/ 	.short	0x0040


	//----- nvinfo : EIATTR_NUM_BARRIERS
	.align		4
        /*0020*/ 	.byte	0x02, 0x4c
        /*0022*/ 	.byte	0x01
	.zero		1


	//----- nvinfo : EIATTR_MERCURY_ISA_VERSION
	.align		4
        /*0024*/ 	.byte	0x03, 0x5f
        /*0026*/ 	.short	0x0101


	//----- nvinfo : EIATTR_COOP_GROUP_MASK_REGIDS
	.align		4
        /*0028*/ 	.byte	0x04, 0x29
        /*002a*/ 	.short	(.L_3761 - .L_3760)


	//   ....[0]....
.L_3760:
        /*002c*/ 	.word	0xffffffff


	//   ....[1]....
        /*0030*/ 	.word	0xffffffff


	//   ....[2]....
        /*0034*/ 	.word	0xffffffff


	//   ....[3]....
        /*0038*/ 	.word	0xffffffff


	//   ....[4]....
        /*003c*/ 	.word	0xffffffff


	//   ....[5]....
        /*0040*/ 	.word	0xffffffff


	//   ....[6]....
        /*0044*/ 	.word	0xffffffff


	//   ....[7]....
        /*0048*/ 	.word	0xffffffff


	//   ....[8]....
        /*004c*/ 	.word	0xffffffff


	//   ....[9]....
        /*0050*/ 	.word	0xffffffff


	//   ....[10]....
        /*0054*/ 	.word	0xffffffff


	//   ....[11]....
        /*0058*/ 	.word	0xffffffff


	//   ....[12]....
        /*005c*/ 	.word	0xffffffff


	//   ....[13]....
        /*0060*/ 	.word	0xffffffff


	//   ....[14]....
        /*0064*/ 	.word	0xffffffff


	//   ....[15]....
        /*0068*/ 	.word	0x05000014


	//   ....[16]....
        /*006c*/ 	.word	0x05000014


	//   ....[17]....
        /*0070*/ 	.word	0x05000014


	//   ....[18]....
        /*0074*/ 	.word	0x05000014


	//   ....[19]....
        /*0078*/ 	.word	0x05000014


	//   ....[20]....
        /*007c*/ 	.word	0x05000014


	//   ....[21]....
        /*0080*/ 	.word	0x05000014


	//   ....[22]....
        /*0084*/ 	.word	0x05000014


	//   ....[23]....
        /*0088*/ 	.word	0x05000014


	//   ....[24]....
        /*008c*/ 	.word	0x05000014


	//   ....[25]....
        /*0090*/ 	.word	0x05000014


	//   ....[26]....
        /*0094*/ 	.word	0x05000014


	//   ....[27]....
        /*0098*/ 	.word	0x05000014


	//   ....[28]....
        /*009c*/ 	.word	0x05000014


	//   ....[29]....
        /*00a0*/ 	.word	0x05000014


	//----- nvinfo : EIATTR_COOP_GROUP_INSTR_OFFSETS
	.align		4
.L_3761:
        /*00a4*/ 	.byte	0x04, 0x28
        /*00a6*/ 	.short	(.L_3763 - .L_3762)


	//   ....[0]....
.L_3762:
        /*00a8*/ 	.word	0x00000ad0


	//   ....[1]....
        /*00ac*/ 	.word	0x00000ae0


	//   ....[2]....
        /*00b0*/ 	.word	0x00000af0


	//   ....[3]....
        /*00b4*/ 	.word	0x00000b20


	//   ....[4]....
        /*00b8*/ 	.word	0x00000b40


	//   ....[5]....
        /*00bc*/ 	.word	0x00000b50


	//   ....[6]....
        /*00c0*/ 	.word	0x00000b90


	//   ....[7]....
        /*00c4*/ 	.word	0x00000ba0


	//   ....[8]....
        /*00c8*/ 	.word	0x00000bb0


	//   ....[9]....
        /*00cc*/ 	.word	0x00000be0


	//   ....[10]....
        /*00d0*/ 	.word	0x00000c00


	//   ....[11]....
        /*00d4*/ 	.word	0x00000c10


	//   ....[12]....
        /*00d8*/ 	.word	0x00000c40


	//   ....[13]....
        /*00dc*/ 	.word	0x00000c60


	//   ....[14]....
        /*00e0*/ 	.word	0x00000c70


	//   ....[15]....
        /*00e4*/ 	.word	0x00000f20


	//   ....[16]....
        /*00e8*/ 	.word	0x00000f90


	//   ....[17]....
        /*00ec*/ 	.word	0x00001000


	//   ....[18]....
        /*00f0*/ 	.word	0x00001070


	//   ....[19]....
        /*00f4*/ 	.word	0x000010e0


	//   ....[20]....
        /*00f8*/ 	.word	0x00001140


	//   ....[21]....
        /*00fc*/ 	.word	0x000011b0


	//   ....[22]....
        /*0100*/ 	.word	0x00001220


	//   ....[23]....
        /*0104*/ 	.word	0x00001290


	//   ....[24]....
        /*0108*/ 	.word	0x00001300


	//   ....[25]....
        /*010c*/ 	.word	0x00001360


	//   ....[26]....
        /*0110*/ 	.word	0x000013d0


	//   ....[27]....
        /*0114*/ 	.word	0x00001440


	//   ....[28]....
        /*0118*/ 	.word	0x000014b0


	//   ....[29]....
        /*011c*/ 	.word	0x00001520


	//----- nvinfo : EIATTR_EXIT_INSTR_OFFSETS
	.align		4
.L_3763:
        /*0120*/ 	.byte	0x04, 0x1c
        /*0122*/ 	.short	(.L_3765 - .L_3764)


	//   ....[0]....
.L_3764:
        /*0124*/ 	.word	0x00000070


	//   ....[1]....
        /*0128*/ 	.word	0x00000ec0


	//----- nvinfo : EIATTR_MAX_THREADS
	.align		4
.L_3765:
        /*012c*/ 	.byte	0x04, 0x05
        /*012e*/ 	.short	(.L_3767 - .L_3766)
.L_3766:
        /*0130*/ 	.word	0x00000400
        /*0134*/ 	.word	0x00000001
        /*0138*/ 	.word	0x00000001


	//----- nvinfo : EIATTR_CRS_STACK_SIZE
	.align		4
.L_3767:
        /*013c*/ 	.byte	0x04, 0x1e
        /*013e*/ 	.short	(.L_3769 - .L_3768)
.L_3768:
        /*0140*/ 	.word	0x00000000


	//----- nvinfo : EIATTR_CBANK_PARAM_SIZE
	.align		4
.L_3769:
        /*0144*/ 	.byte	0x03, 0x19
        /*0146*/ 	.short	0x0128


	//----- nvinfo : EIATTR_PARAM_CBANK
	.align		4
        /*0148*/ 	.byte	0x04, 0x0a
        /*014a*/ 	.short	(.L_3771 - .L_3770)
	.align		4
.L_3770:
        /*014c*/ 	.word	index@(.nv.constant0._ZN10layer_norm22ln_bwd_finalize_kernelINS_22Kernel_traits_finalizeILj8192E6__halfS2_fS2_fjLb1ELj1024ELj4ENS_18Kernel_traits_baseILj8192ES2_S2_fS2_fjLj1024EEEEELb1ELb0EEEvNS_9BwdParamsE)
        /*0150*/ 	.short	0x0210
        /*0152*/ 	.short	0x0128


	//----- nvinfo : EIATTR_SW_WAR
	.align		4
.L_3771:
        /*0154*/ 	.byte	0x04, 0x36
        /*0156*/ 	.short	(.L_3773 - .L_3772)
.L_3772:
        /*0158*/ 	.word	0x00000008
.L_3773:


//--------------------- .nv.info._ZN10layer_norm13ln_bwd_kernelINS_13Kernel_traitsI6__halfS2_fS2_fjLj8192ELj1ELj1ELj8ELj16ENS_18Kernel_traits_baseILj8192ES2_S2_fS2_fjLj256EEEEELb1ELb1ELb1ELb0EEEvNS_9BwdParamsE --------------------------
	.section	.nv.info._ZN10layer_norm13ln_bwd_kernelINS_13Kernel_traitsI6__halfS2_fS2_fjLj8192ELj1ELj1ELj8ELj16ENS_18Kernel_traits_baseILj8192ES2_S2_fS2_fjLj256EEEEELb1ELb1ELb1ELb0EEEvNS_9BwdParamsE,"",@"SHT_CUDA_INFO"
	.sectionflags	@""
	.align	4


	//----- nvinfo : EIATTR_CUDA_API_VERSION
	.align		4
        /*0000*/ 	.byte	0x04, 0x37
        /*0002*/ 	.short	(.L_3775 - .L_3774)
.L_3774:
        /*0004*/ 	.word	0x00000082


	//----- nvinfo : EIATTR_KPARAM_INFO
	.align		4
.L_3775:
        /*0008*/ 	.byte	0x04, 0x17
        /*000a*/ 	.short	(.L_3777 - .L_3776)
.L_3776:
        /*000c*/ 	.word	0x00000000
        /*0010*/ 	.short	0x0000
        /*0012*/ 	.short	0x0000
        /*0014*/ 	.byte	0x00, 0xf0, 0xa1, 0x04


	//----- nvinfo : EIATTR_SPARSE_MMA_MASK
	.align		4
.L_3777:
        /*0018*/ 	.byte	0x03, 0x50
        /*001a*/ 	.short	0x0000


	//----- nvinfo : EIATTR_MAXREG_COUNT
	.align		4
        /*001c*/ 	.byte	0x03, 0x1b
        /*001e*/ 	.short	0x00ff


	//----- nvinfo : EIATTR_NUM_BARRIERS
	.align		4
        /*0020*/ 	.byte	0x02, 0x4c
        /*0022*/ 	.byte	0x01
	.zero		1


	//----- nvinfo : EIATTR_ANNOTATIONS
	.align		4
        /*0024*/ 	.byte	0x04, 0x55
        /*0026*/ 	.short	(.L_3779 - .L_3778)


	//   ....[0]....
.L_3778:
        /* <DEDUP_REMOVED lines=58> */


	//----- nvinfo : EIATTR_MERCURY_ISA_VERSION
	.align		4
.L_3779:
        /*03b8*/ 	.byte	0x03, 0x5f
        /*03ba*/ 	.short	0x0101


	//----- nvinfo : EIATTR_COOP_GROUP_MASK_REGIDS
	.align		4
        /*03bc*/ 	.byte	0x04, 0x29
        /*03be*/ 	.short	(.L_3781 - .L_3780)


	//   ....[0]....
.L_3780:
        /*03c0*/ 	.word	0xffffffff


	//   ....[1]....
        /*03c4*/ 	.word	0xffffffff


	//   ....[2]....
        /*03c8*/ 	.word	0xffffffff


	//   ....[3]....
        /*03cc*/ 	.word	0xffffffff


	//   ....[4]....
        /*03d0*/ 	.word	0xffffffff


	//   ....[5]....
        /*03d4*/ 	.word	0xffffffff


	//   ....[6]....
        /*03d8*/ 	.word	0xffffffff


	//   ....[7]....
        /*03dc*/ 	.word	0xffffffff


	//   ....[8]....
        /*03e0*/ 	.word	0xffffffff


	//   ....[9]....
        /*03e4*/ 	.word	0xffffffff


	//   ....[10]....
        /*03e8*/ 	.word	0x050000aa


	//   ....[11]....
        /*03ec*/ 	.word	0x050000aa


	//   ....[12]....
        /*03f0*/ 	.word	0x050000aa


	//   ....[13]....
        /*03f4*/ 	.word	0x050000aa


	//   ....[14]....
        /*03f8*/ 	.word	0x050000aa


	//   ....[15]....
        /*03fc*/ 	.word	0x050000aa


	//   ....[16]....
        /*0400*/ 	.word	0x050000aa


	//   ....[17]....
        /*0404*/ 	.word	0x050000aa


	//   ....[18]....
        /*0408*/ 	.word	0x050000aa


	//   ....[19]....
        /*040c*/ 	.word	0x050000aa


	//----- nvinfo : EIATTR_COOP_GROUP_INSTR_OFFSETS
	.align		4
.L_3781:
        /*0410*/ 	.byte	0x04, 0x28
        /*0412*/ 	.short	(.L_3783 - .L_3782)


	//   ....[0]....
.L_3782:
        /*0414*/ 	.word	0x00002c50


	//   ....[1]....
        /*0418*/ 	.word	0x00002c70


	//   ....[2]....
        /*041c*/ 	.word	0x00002c90


	//   ....[3]....
        /*0420*/ 	.word	0x00002cb0


	//   ....[4]....
        /*0424*/ 	.word	0x00002cc0


	//   ....[5]....
        /*0428*/ 	.word	0x00002cf0


	//   ....[6]....
        /*042c*/ 	.word	0x00002d00


	//   ....[7]....
        /*0430*/ 	.word	0x00002d30


	//   ....[8]....
        /*0434*/ 	.word	0x00002d40


	//   ....[9]....
        /*0438*/ 	.word	0x00002d60


	//   ....[10]....
        /*043c*/ 	.word	0x00007760


	//   ....[11]....
        /*0440*/ 	.word	0x000077b0


	//   ....[12]....
        /*0444*/ 	.word	0x00007810


	//   ....[13]....
        /*0448*/ 	.word	0x00007860


	//   ....[14]....
        /*044c*/ 	.word	0x000078c0


	//   ....[15]....
        /*0450*/ 	.word	0x00007910


	//   ....[16]....
        /*0454*/ 	.word	0x00007980


	//   ....[17]....
        /*0458*/ 	.word	0x000079e0


	//   ....[18]....
        /*045c*/ 	.word	0x00007a40


	//   ....[19]....
        /*0460*/ 	.word	0x00007a90


	//----- nvinfo : EIATTR_EXIT_INSTR_OFFSETS
	.align		4
.L_3783:
        /*0464*/ 	.byte	0x04, 0x1c
        /*0466*/ 	.short	(.L_3785 - .L_3784)


	//   ....[0]....
.L_3784:
        /*0468*/ 	.word	0x00007630


	//   ....[1]....
        /*046c*/ 	.word	0x00007700


	//----- nvinfo : EIATTR_MAX_THREADS
	.align		4
.L_3785:
        /*0470*/ 	.byte	0x04, 0x05
        /*0472*/ 	.short	(.L_3787 - .L_3786)
.L_3786:
        /*0474*/ 	.word	0x00000100
        /*0478*/ 	.word	0x00000001
        /*047c*/ 	.word	0x00000001


	//----- nvinfo : EIATTR_CRS_STACK_SIZE
	.align		4
.L_3787:
        /*0480*/ 	.byte	0x04, 0x1e
        /*0482*/ 	.short	(.L_3789 - .L_3788)
.L_3788:
        /*0484*/ 	.word	0x00000000


	//----- nvinfo : EIATTR_CBANK_PARAM_SIZE
	.align		4
.L_3789:
        /*0488*/ 	.byte	0x03, 0x19
        /*048a*/ 	.short	0x0128


	//----- nvinfo : EIATTR_PARAM_CBANK
	.align		4
        /*048c*/ 	.byte	0x04, 0x0a
        /*048e*/ 	.short	(.L_3791 - .L_3790)
	.align		4
.L_3790:
        /*0490*/ 	.word	index@(.nv.constant0._ZN10layer_norm13ln_bwd_kernelINS_13Kernel_traitsI6__halfS2_fS2_fjLj8192ELj1ELj1ELj8ELj16ENS_18Kernel_traits_baseILj8192ES2_S2_fS2_fjLj256EEEEELb1ELb1ELb1ELb0EEEvNS_9BwdParamsE)
        /*0494*/ 	.short	0x0210
        /*0496*/ 	.short	0x0128


	//----- nvinfo : EIATTR_SW_WAR
	.align		4
.L_3791:
        /*0498*/ 	.byte	0x04, 0x36
        /*049a*/ 	.short	(.L_3793 - .L_3792)
.L_3792:
        /*049c*/ 	.word	0x00000008
.L_3793:


//--------------------- .nv.info._ZN10layer_norm22ln_bwd_finalize_kernelINS_22Kernel_traits_finalizeILj8192E6__halfS2_fS2_fjLb1ELj1024ELj4ENS_18Kernel_traits_baseILj8192ES2_S2_fS2_fjLj1024EEEEELb1ELb1EEEvNS_9BwdParamsE --------------------------
	.section	.nv.info._ZN10layer_norm22ln_bwd_finalize_kernelINS_22Kernel_traits_finalizeILj8192E6__halfS2_fS2_fjLb1ELj1024ELj4ENS_18Kernel_traits_baseILj8192ES2_S2_fS2_fjLj1024EEEEELb1ELb1EEEvNS_9BwdParamsE,"",@"SHT_CUDA_INFO"
	.sectionflags	@""
	.align	4


	//----- nvinfo : EIATTR_CUDA_API_VERSION
	.align		4
        /*0000*/ 	.byte	0x04, 0x37
        /*0002*/ 	.short	(.L_3795 - .L_3794)
.L_3794:
        /*0004*/ 	.word	0x00000082


	//----- nvinfo : EIATTR_KPARAM_INFO
	.align		4
.L_3795:
        /*0008*/ 	.byte	0x04, 0x17
        /*000a*/ 	.short	(.L_3797 - .L_3796)
.L_3796:
        /*000c*/ 	.word	0x00000000
        /*0010*/ 	.short	0x0000
        /*0012*/ 	.short	0x0000
        /*0014*/ 	.byte	0x00, 0xf0, 0xa1, 0x04


	//----- nvinfo : EIATTR_SPARSE_MMA_MASK
	.align		4
.L_3797:
        /*0018*/ 	.byte	0x03, 0x50
        /*001a*/ 	.short	0x0000


	//----- nvinfo : EIATTR_MAXREG_COUNT
	.align		4
        /*001c*/ 	.byte	0x03, 0x1b
        /*001e*/ 	.short	0x0040


	//----- nvinfo : EIATTR_NUM_BARRIERS
	.align		4
        /*0020*/ 	.byte	0x02, 0x4c
        /*0022*/ 	.byte	0x01
	.zero		1


	//----- nvinfo : EIATTR_MERCURY_ISA_VERSION
	.align		4
        /*0024*/ 	.byte	0x03, 0x5f
        /*0026*/ 	.short	0x0101


	//----- nvinfo : EIATTR_COOP_GROUP_MASK_REGIDS
	.align		4
        /*0028*/ 	.byte	0x04, 0x29
        /*002a*/ 	.short	(.L_3799 - .L_3798)


	//   ....[0]....
.L_3798:
        /*002c*/ 	.word	0xffffffff


	//   ....[1]....
        /*0030*/ 	.word	0xffffffff


	//   ....[2]....
        /*0034*/ 	.word	0xffffffff


	//   ....[3]....
        /*0038*/ 	.word	0xffffffff


	//   ....[4]....
        /*003c*/ 	.word	0xffffffff


	//   ....[5]....
        /*0040*/ 	.word	0xffffffff


	//   ....[6]....
        /*0044*/ 	.word	0xffffffff


	//   ....[7]....
        /*0048*/ 	.word	0xffffffff


	//   ....[8]....
        /*004c*/ 	.word	0xffffffff


	//   ....[9]....
        /*0050*/ 	.word	0xffffffff


	//   ....[10]....
        /*0054*/ 	.word	0xffffffff


	//   ....[11]....
        /*0058*/ 	.word	0xffffffff


	//   ....[12]....
        /*005c*/ 	.word	0xffffffff


	//   ....[13]....
        /*0060*/ 	.word	0xffffffff


	//   ....[14]....
        /*0064*/ 	.word	0xffffffff


	//   ....[15]....
        /*0068*/ 	.word	0x05000014


	//   ....[16]....
        /*006c*/ 	.word	0x05000014


	//   ....[17]....
        /*0070*/ 	.word	0x05000014


	//   ....[18]....
        /*0074*/ 	.word	0x05000014


	//   ....[19]....
        /*0078*/ 	.word	0x05000014


	//   ....[20]....
        /*007c*/ 	.word	0x05000014


	//   ....[21]....
        /*0080*/ 	.word	0x05000014


	//   ....[22]....
        /*0084*/ 	.word	0x05000014


	//   ....[23]....
        /*0088*/ 	.word	0x05000014


	//   ....[24]....
        /*008c*/ 	.word	0x05000014


	//   ....[25]....
        /*0090*/ 	.word	0x05000014


	//   ....[26]....
        /*0094*/ 	.word	0x05000014


	//   ....[27]....
        /*0098*/ 	.word	0x05000014


	//   ....[28]....
        /*009c*/ 	.word	0x05000014


	//   ....[29]....
        /*00a0*/ 	.word	0x05000014


	//----- nvinfo : EIATTR_COOP_GROUP_INSTR_OFFSETS
	.align		4
.L_3799:
        /*00a4*/ 	.byte	0x04, 0x28
        /*00a6*/ 	.short	(.L_3801 - .L_3800)


	//   ....[0]....
.L_3800:
        /*00a8*/ 	.word	0x00000ab0


	//   ....[1]....
        /*00ac*/ 	.word	0x00000ac0


	//   ....[2]....
        /*00b0*/ 	.word	0x00000ad0


	//   ....[3]....
        /*00b4*/ 	.word	0x00000b00


	//   ....[4]....
        /*00b8*/ 	.word	0x00000b20


	//   ....[5]....
        /*00bc*/ 	.word	0x00000b30


	//   ....[6]....
        /*00c0*/ 	.word	0x00000b60


	//   ....[7]....
        /*00c4*/ 	.word	0x00000b80


	//   ....[8]....
        /*00c8*/ 	.word	0x00000b90


	//   ....[9]....
        /*00cc*/ 	.word	0x00000bc0


	//   ....[10]....
        /*00d0*/ 	.word	0x00000be0


	//   ....[11]....
        /*00d4*/ 	.word	0x00000bf0


	//   ....[12]....
        /*00d8*/ 	.word	0x00000c20


	//   ....[13]....
        /*00dc*/ 	.word	0x00000c40


	//   ....[14]....
        /*00e0*/ 	.word	0x00000c50


	//   ....[15]....
        /*00e4*/ 	.word	0x00000ee0


	//   ....[16]....
        /*00e8*/ 	.word	0x00000f50


	//   ....[17]....
        /*00ec*/ 	.word	0x00000fc0


	//   ....[18]....
        /*00f0*/ 	.word	0x00001030


	//   ....[19]....
        /*00f4*/ 	.word	0x000010a0


	//   ....[20]....
        /*00f8*/ 	.word	0x00001100


	//   ....[21]....
        /*00fc*/ 	.word	0x00001170


	//   ....[22]....
        /*0100*/ 	.word	0x000011e0


	//   ....[23]....
        /*0104*/ 	.word	0x00001250


	//   ....[24]....
        /*0108*/ 	.word	0x000012c0


	//   ....[25]....
        /*010c*/ 	.word	0x00001320


	//   ....[26]....
        /*0110*/ 	.word	0x00001390


	//   ....[27]....
        /*0114*/ 	.word	0x00001400


	//   ....[28]....
        /*0118*/ 	.word	0x00001470


	//   ....[29]....
        /*011c*/ 	.word	0x000014e0


	//----- nvinfo : EIATTR_EXIT_INSTR_OFFSETS
	.align		4
.L_3801:
        /*0120*/ 	.byte	0x04, 0x1c
        /*0122*/ 	.short	(.L_3803 - .L_3802)


	//   ....[0]....
.L_3802:
        /*0124*/ 	.word	0x00000070


	//   ....[1]....
        /*0128*/ 	.word	0x00000e80


	//----- nvinfo : EIATTR_MAX_THREADS
	.align		4
.L_3803:
        /*012c*/ 	.byte	0x04, 0x05
        /*012e*/ 	.short	(.L_3805 - .L_3804)
.L_3804:
        /*0130*/ 	.word	0x00000400
        /*0134*/ 	.word	0x00000001
        /*0138*/ 	.word	0x00000001


	//----- nvinfo : EIATTR_CRS_STACK_SIZE
	.align		4
.L_3805:
        /*013c*/ 	.byte	0x04, 0x1e
        /*013e*/ 	.short	(.L_3807 - .L_3806)
.L_3806:
        /*0140*/ 	.word	0x00000000


	//----- nvinfo : EIATTR_CBANK_PARAM_SIZE
	.align		4
.L_3807:
        /*0144*/ 	.byte	0x03, 0x19
        /*0146*/ 	.short	0x0128


	//----- nvinfo : EIATTR_PARAM_CBANK
	.align		4
        /*0148*/ 	.byte	0x04, 0x0a
        /*014a*/ 	.short	(.L_3809 - .L_3808)
	.align		4
.L_3808:
        /*014c*/ 	.word	index@(.nv.constant0._ZN10layer_norm22ln_bwd_finalize_kernelINS_22Kernel_traits_finalizeILj8192E6__halfS2_fS2_fjLb1ELj1024ELj4ENS_18Kernel_traits_baseILj8192ES2_S2_fS2_fjLj1024EEEEELb1ELb1EEEvNS_9BwdParamsE)
        /*0150*/ 	.short	0x0210
        /*0152*/ 	.short	0x0128


	//----- nvinfo : EIATTR_SW_WAR
	.align		4
.L_3809:
        /*0154*/ 	.byte	0x04, 0x36
        /*0156*/ 	.short	(.L_3811 - .L_3810)
.L_3810:
        /*0158*/ 	.word	0x00000008
.L_3811:


//--------------------- .nv.info._ZN10layer_norm13ln_bwd_kernelINS_13Kernel_traitsI6__halfS2_fS2_fjLj8192ELj1ELj1ELj8ELj16ENS_18Kernel_traits_baseILj8192ES2_S2_fS2_fjLj256EEEEELb1ELb1ELb1ELb1EEEvNS_9BwdParamsE --------------------------
	.section	.nv.info._ZN10layer_norm13ln_bwd_kernelINS_13Kernel_traitsI6__halfS2_fS2_fjLj8192ELj1ELj1ELj8ELj16ENS_18Kernel_traits_baseILj8192ES2_S2_fS2_fjLj256EEEEELb1ELb1ELb1ELb1EEEvNS_9BwdParamsE,"",@"SHT_CUDA_INFO"
	.sectionflags	@""
	.align	4


	//----- nvinfo : EIATTR_CUDA_API_VERSION
	.align		4
        /*0000*/ 	.byte	0x04, 0x37
        /*0002*/ 	.short	(.L_3813 - .L_3812)
.L_3812:
        /*0004*/ 	.word	0x00000082


	//----- nvinfo : EIATTR_KPARAM_INFO
	.align		4
.L_3813:
        /*0008*/ 	.byte	0x04, 0x17
        /*000a*/ 	.short	(.L_3815 - .L_3814)
.L_3814:
        /*000c*/ 	.word	0x00000000
        /*0010*/ 	.short	0x0000
        /*0012*/ 	.short	0x0000
        /*0014*/ 	.byte	0x00, 0xf0, 0xa1, 0x04


	//----- nvinfo : EIATTR_SPARSE_MMA_MASK
	.align		4
.L_3815:
        /*0018*/ 	.byte	0x03, 0x50
        /*001a*/ 	.short	0x0000


	//----- nvinfo : EIATTR_MAXREG_COUNT
	.align		4
        /*001c*/ 	.byte	0x03, 0x1b
        /*001e*/ 	.short	0x00ff


	//----- nvinfo : EIATTR_NUM_BARRIERS
	.align		4
        /*0020*/ 	.byte	0x02, 0x4c
        /*0022*/ 	.byte	0x01
	.zero		1


	//----- nvinfo : EIATTR_ANNOTATIONS
	.align		4
        /*0024*/ 	.byte	0x04, 0x55
        /*0026*/ 	.short	(.L_3817 - .L_3816)


	//   ....[0]....
.L_3816:
        /* <DEDUP_REMOVED lines=48> */


	//----- nvinfo : EIATTR_MERCURY_ISA_VERSION
	.align		4
.L_3817:
        /*0318*/ 	.byte	0x03, 0x5f
        /*031a*/ 	.short	0x0101


	//----- nvinfo : EIATTR_COOP_GROUP_MASK_REGIDS
	.align		4
        /*031c*/ 	.byte	0x04, 0x29
        /*031e*/ 	.short	(.L_3819 - .L_3818)


	//   ....[0]....
.L_3818:
        /*0320*/ 	.word	0xffffffff


	//   ....[1]....
        /*0324*/ 	.word	0xffffffff


	//   ....[2]....
        /*0328*/ 	.word	0xffffffff


	//   ....[3]....
        /*032c*/ 	.word	0xffffffff


	//   ....[4]....
        /*0330*/ 	.word	0xffffffff


	//   ....[5]....
        /*0334*/ 	.word	0xffffffff


	//   ....[6]....
        /*0338*/ 	.word	0xffffffff


	//   ....[7]....
        /*033c*/ 	.word	0xffffffff


	//   ....[8]....
        /*0340*/ 	.word	0xffffffff


	//   ....[9]....
        /*0344*/ 	.word	0xffffffff


	//   ....[10]....
        /*0348*/ 	.word	0x050000bc


	//   ....[11]....
        /*034c*/ 	.word	0x050000bc


	//   ....[12]....
        /*0350*/ 	.word	0x050000bc


	//   ....[13]....
        /*0354*/ 	.word	0x050000bc


	//   ....[14]....
        /*0358*/ 	.word	0x050000bc


	//   ....[15]....
        /*035c*/ 	.word	0x050000bc


	//   ....[16]....
        /*0360*/ 	.word	0x050000bc


	//   ....[17]....
        /*0364*/ 	.word	0x050000bc


	//   ....[18]....
        /*0368*/ 	.word	0x050000bc


	//   ....[19]....
        /*036c*/ 	.word	0x050000bc


	//----- nvinfo : EIATTR_COOP_GROUP_INSTR_OFFSETS
	.align		4
.L_3819:
        /*0370*/ 	.byte	0x04, 0x28
        /*0372*/ 	.short	(.L_3821 - .L_3820)


	//   ....[0]....
.L_3820:
        /*0374*/ 	.word	0x000028b0


	//   ....[1]....
        /*0378*/ 	.word	0x000028d0


	//   ....[2]....
        /*037c*/ 	.word	0x000028f0


	//   ....[3]....
        /*0380*/ 	.word	0x00002910


	//   ....[4]....
        /*0384*/ 	.word	0x00002930


	//   ....[5]....
        /*0388*/ 	.word	0x00002950


	//   ....[6]....
        /*038c*/ 	.word	0x00002970


	//   ....[7]....
        /*0390*/ 	.word	0x00002990


	//   ....[8]....
        /*0394*/ 	.word	0x000029a0


	//   ....[9]....
        /*0398*/ 	.word	0x000029c0


	//   ....[10]....
        /*039c*/ 	.word	0x00007130


	//   ....[11]....
        /*03a0*/ 	.word	0x00007180


	//   ....[12]....
        /*03a4*/ 	.word	0x000071e0


	//   ....[13]....
        /*03a8*/ 	.word	0x00007230


	//   ....[14]....
        /*03ac*/ 	.word	0x00007290


	//   ....[15]....
        /*03b0*/ 	.word	0x000072e0


	//   ....[16]....
        /*03b4*/ 	.word	0x00007340


	//   ....[17]....
        /*03b8*/ 	.word	0x00007390


	//   ....[18]....
        /*03bc*/ 	.word	0x000073f0


	//   ....[19]....
        /*03c0*/ 	.word	0x00007440


	//----- nvinfo : EIATTR_EXIT_INSTR_OFFSETS
	.align		4
.L_3821:
        /*03c4*/ 	.byte	0x04, 0x1c
        /*03c6*/ 	.short	(.L_3823 - .L_3822)


	//   ....[0]....
.L_3822:
        /*03c8*/ 	.word	0x000070d0


	//----- nvinfo : EIATTR_MAX_THREADS
	.align		4
.L_3823:
        /*03cc*/ 	.byte	0x04, 0x05
        /*03ce*/ 	.short	(.L_3825 - .L_3824)
.L_3824:
        /*03d0*/ 	.word	0x00000100
        /*03d4*/ 	.word	0x00000001
        /*03d8*/ 	.word	0x00000001


	//----- nvinfo : EIATTR_CRS_STACK_SIZE
	.align		4
.L_3825:
        /*03dc*/ 	.byte	0x04, 0x1e
        /*03de*/ 	.short	(.L_3827 - .L_3826)
.L_3826:
        /*03e0*/ 	.word	0x00000000


	//----- nvinfo : EIATTR_CBANK_PARAM_SIZE
	.align		4
.L_3827:
        /*03e4*/ 	.byte	0x03, 0x19
        /*03e6*/ 	.short	0x0128


	//----- nvinfo : EIATTR_PARAM_CBANK
	.align		4
        /*03e8*/ 	.byte	0x04, 0x0a
        /*03ea*/ 	.short	(.L_3829 - .L_3828)
	.align		4
.L_3828:
        /*03ec*/ 	.word	index@(.nv.constant0._ZN10layer_norm13ln_bwd_kernelINS_13Kernel_traitsI6__halfS2_fS2_fjLj8192ELj1ELj1ELj8ELj16ENS_18Kernel_traits_baseILj8192ES2_S2_fS2_fjLj256EEEEELb1ELb1ELb1ELb1EEEvNS_9BwdParamsE)
        /*03f0*/ 	.short	0x0210
        /*03f2*/ 	.short	0x0128


	//----- nvinfo : EIATTR_SW_WAR
	.align		4
.L_3829:
        /*03f4*/ 	.byte	0x04, 0x36
        /*03f6*/ 	.short	(.L_3831 - .L_3830)
.L_3830:
        /*03f8*/ 	.word	0x00000008
.L_3831:


//--------------------- .nv.info._ZN10layer_norm13ln_bwd_kernelINS_13Kernel_traitsIf6__halffS2_fjLj8192ELj1ELj1ELj8ELj16ENS_18Kernel_traits_baseILj8192EfS2_fS2_fjLj256EEEEELb0ELb0ELb0ELb0EEEvNS_9BwdParamsE --------------------------
	.section	.nv.info._ZN10layer_norm13ln_bwd_kernelINS_13Kernel_traitsIf6__halffS2_fjLj8192ELj1ELj1ELj8ELj16ENS_18Kernel_traits_baseILj8192EfS2_fS2_fjLj256EEEEELb0ELb0ELb0ELb0EEEvNS_9BwdParamsE,"",@"SHT_CUDA_INFO"
	.sectionflags	@""
	.align	4


	//----- nvinfo : EIATTR_CUDA_API_VERSION
	.align		4
        /*0000*/ 	.byte	0x04, 0x37
        /*0002*/ 	.short	(.L_3833 - .L_3832)
.L_3832:
        /*0004*/ 	.word	0x00000082


	//----- nvinfo : EIATTR_KPARAM_INFO
	.align		4
.L_3833:
        /*0008*/ 	.byte	0x04, 0x17
        /*000a*/ 	.short	(.L_3835 - .L_3834)
.L_3834:
        /*000c*/ 	.word	0x00000000
        /*0010*/ 	.short	0x0000
        /*0012*/ 	.short	0x0000
        /*0014*/ 	.byte	0x00, 0xf0, 0xa1, 0x04


	//----- nvinfo : EIATTR_SPARSE_MMA_MASK
	.align		4
.L_3835:
        /*0018*/ 	.byte	0x03, 0x50
        /*001a*/ 	.short	0x0000


	//----- nvinfo : EIATTR_MAXREG_COUNT
	.align		4
        /*001c*/ 	.byte	0x03, 0x1b
        /*001e*/ 	.short	0x00ff


	//----- nvinfo : EIATTR_NUM_BARRIERS
	.align		4
        /*0020*/ 	.byte	0x02, 0x4c
        /*0022*/ 	.byte	0x01
	.zero		1


	//----- nvinfo : EIATTR_MERCURY_ISA_VERSION
	.align		4
        /*0024*/ 	.byte	0x03, 0x5f
        /*0026*/ 	.short	0x0101


	//----- nvinfo : EIATTR_COOP_GROUP_MASK_REGIDS
	.align		4
        /*0028*/ 	.byte	0x04, 0x29
        /*002a*/ 	.short	(.L_3837 - .L_3836)


	//   ....[0]....
.L_3836:
        /*002c*/ 	.word	0xffffffff


	//   ....[1]....
        /*0030*/ 	.word	0xffffffff


	//   ....[2]....
        /*0034*/ 	.word	0xffffffff


	//   ....[3]....
        /*0038*/ 	.word	0xffffffff


	//   ....[4]....
        /*003c*/ 	.word	0xffffffff


	//   ....[5]....
        /*0040*/ 	.word	0xffffffff


	//   ....[6]....
        /*0044*/ 	.word	0xffffffff


	//   ....[7]....
        /*0048*/ 	.word	0xffffffff


	//   ....[8]....
        /*004c*/ 	.word	0xffffffff


	//   ....[9]....
        /*0050*/ 	.word	0xffffffff


	//   ....[10]....
        /*0054*/ 	.word	0x050000ae


	//   ....[11]....
        /*0058*/ 	.word	0x050000ae


	//   ....[12]....
        /*005c*/ 	.word	0x050000ae


	//   ....[13]....
        /*0060*/ 	.word	0x050000ae


	//   ....[14]....
        /*0064*/ 	.word	0x050000ae


	//   ....[15]....
        /*0068*/ 	.word	0x050000ae


	//   ....[16]....
        /*006c*/ 	.word	0x050000ae


	//   ....[17]....
        /*0070*/ 	.word	0x050000ae


	//   ....[18]....
        /*0074*/ 	.word	0x050000ae


	//   ....[19]....
        /*0078*/ 	.word	0x050000ae


	//----- nvinfo : EIATTR_COOP_GROUP_INSTR_OFFSETS
	.align		4
.L_3837:
        /*007c*/ 	.byte	0x04, 0x28
        /*007e*/ 	.short	(.L_3839 - .L_3838)


	//   ....[0]....
.L_3838:
        /*0080*/ 	.word	0x00001b70


	//   ....[1]....
        /*0084*/ 	.word	0x00001b80


	//   ....[2]....
        /*0088*/ 	.word	0x00001bb0


	//   ....[3]....
        /*008c*/ 	.word	0x00001bc0


	//   ....[4]....
        /*0090*/ 	.word	0x00001bf0


	//   ....[5]....
        /*0094*/ 	.word	0x00001c00


	//   ....[6]....
        /*0098*/ 	.word	0x00001c30


	//   ....[7]....
        /*009c*/ 	.word	0x00001c40


	//   ....[8]....
        /*00a0*/ 	.word	0x00001c70


	//   ....[9]....
        /*00a4*/ 	.word	0x00001c80


	//   ....[10]....
        /*00a8*/ 	.word	0x00003350


	//   ....[11]....
        /*00ac*/ 	.word	0x000033a0


	//   ....[12]....
        /*00b0*/ 	.word	0x00003410


	//   ....[13]....
        /*00b4*/ 	.word	0x00003470


	//   ....[14]....
        /*00b8*/ 	.word	0x000034e0


	//   ....[15]....
        /*00bc*/ 	.word	0x00003540


	//   ....[16]....
        /*00c0*/ 	.word	0x000035b0


	//   ....[17]....
        /*00c4*/ 	.word	0x00003610


	//   ....[18]....
        /*00c8*/ 	.word	0x00003680


	//   ....[19]....
        /*00cc*/ 	.word	0x000036e0


	//----- nvinfo : EIATTR_EXIT_INSTR_OFFSETS
	.align		4
.L_3839:
        /*00d0*/ 	.byte	0x04, 0x1c
        /*00d2*/ 	.short	(.L_3841 - .L_3840)


	//   ....[0]....
.L_3840:
        /*00d4*/ 	.word	0x00003260


	//   ....[1]....
        /*00d8*/ 	.word	0x000032f0


	//----- nvinfo : EIATTR_MAX_THREADS
	.align		4
.L_3841:
        /*00dc*/ 	.byte	0x04, 0x05
        /*00de*/ 	.short	(.L_3843 - .L_3842)
.L_3842:
        /*00e0*/ 	.word	0x00000100
        /*00e4*/ 	.word	0x00000001
        /*00e8*/ 	.word	0x00000001


	//----- nvinfo : EIATTR_CRS_STACK_SIZE
	.align		4
.L_3843:
        /*00ec*/ 	.byte	0x04, 0x1e
        /*00ee*/ 	.short	(.L_3845 - .L_3844)
.L_3844:
        /*00f0*/ 	.word	0x00000000


	//----- nvinfo : EIATTR_CBANK_PARAM_SIZE
	.align		4
.L_3845:
        /*00f4*/ 	.byte	0x03, 0x19
        /*00f6*/ 	.short	0x0128


	//----- nvinfo : EIATTR_PARAM_CBANK
	.align		4
        /*00f8*/ 	.byte	0x04, 0x0a
        /*00fa*/ 	.short	(.L_3847 - .L_3846)
	.align		4
.L_3846:
        /*00fc*/ 	.word	index@(.nv.constant0._ZN10layer_norm13ln_bwd_kernelINS_13Kernel_traitsIf6__halffS2_fjLj8192ELj1ELj1ELj8ELj16ENS_18Kernel_traits_baseILj8192EfS2_fS2_fjLj256EEEEELb0ELb0ELb0ELb0EEEvNS_9BwdParamsE)
        /*0100*/ 	.short	0x0210
        /*0102*/ 	.short	0x0128


	//----- nvinfo : EIATTR_SW_WAR
	.align		4
.L_3847:
        /*0104*/ 	.byte	0x04, 0x36
        /*0106*/ 	.short	(.L_3849 - .L_3848)
.L_3848:
        /*0108*/ 	.word	0x00000008
.L_3849:


//--------------------- .nv.info._ZN10layer_norm13ln_bwd_kernelINS_13Kernel_traitsIf6__halffS2_fjLj8192ELj1ELj1ELj8ELj16ENS_18Kernel_traits_baseILj8192EfS2_fS2_fjLj256EEEEELb0ELb0ELb0ELb1EEEvNS_9BwdParamsE --------------------------
	.section	.nv.info._ZN10layer_norm13ln_bwd_kernelINS_13Kernel_traitsIf6__halffS2_fjLj8192ELj1ELj1ELj8ELj16ENS_18Kernel_traits_baseILj8192EfS2_fS2_fjLj256EEEEELb0ELb0ELb0ELb1EEEvNS_9BwdParamsE,"",@"SHT_CUDA_INFO"
	.sectionflags	@""
	.align	4


	//----- nvinfo : EIATTR_CUDA_API_VERSION
	.align		4
        /*0000*/ 	.byte	0x04, 0x37
        /*0002*/ 	.short	(.L_3851 - .L_3850)
.L_3850:
        /*0004*/ 	.word	0x00000082


	//----- nvinfo : EIATTR_KPARAM_INFO
	.align		4
.L_3851:
        /*0008*/ 	.byte	0x04, 0x17
        /*000a*/ 	.short	(.L_3853 - .L_3852)
.L_3852:
        /*000c*/ 	.word	0x00000000
        /*0010*/ 	.short	0x0000
        /*0012*/ 	.short	0x0000
        /*0014*/ 	.byte	0x00, 0xf0, 0xa1, 0x04


	//----- nvinfo : EIATTR_SPARSE_MMA_MASK
	.align		4
.L_3853:
        /*0018*/ 	.byte	0x03, 0x50
        /*001a*/ 	.short	0x0000


	//----- nvinfo : EIATTR_MAXREG_COUNT
	.align		4
        /*001c*/ 	.byte	0x03, 0x1b
        /*001e*/ 	.short	0x00ff


	//----- nvinfo : EIATTR_NUM_BARRIERS
	.align		4
        /*0020*/ 	.byte	0x02, 0x4c
        /*0022*/ 	.byte	0x01
	.zero		1


	//----- nvinfo : EIATTR_MERCURY_ISA_VERSION
	.align		4
        /*0024*/ 	.byte	0x03, 0x5f
        /*0026*/ 	.short	0x0101


	//----- nvinfo : EIATTR_COOP_GROUP_MASK_REGIDS
	.align		4
        /*0028*/ 	.byte	0x04, 0x29
        /*002a*/ 	.short	(.L_3855 - .L_3854)


	//   ....[0]....
.L_3854:
        /*002c*/ 	.word	0xffffffff


	//   ....[1]....
        /*0030*/ 	.word	0xffffffff


	//   ....[2]....
        /*0034*/ 	.word	0xffffffff


	//   ....[3]....
        /*0038*/ 	.word	0xffffffff


	//   ....[4]....
        /*003c*/ 	.word	0xffffffff


	//   ....[5]....
        /*0040*/ 	.word	0xffffffff


	//   ....[6]....
        /*0044*/ 	.word	0xffffffff


	//   ....[7]....
        /*0048*/ 	.word	0xffffffff


	//   ....[8]....
        /*004c*/ 	.word	0xffffffff


	//   ....[9]....
        /*0050*/ 	.word	0xffffffff


	//   ....[10]....
        /*0054*/ 	.word	0x05000074


	//   ....[11]....
        /*0058*/ 	.word	0x05000074


	//   ....[12]....
        /*005c*/ 	.word	0x05000074


	//   ....[13]....
        /*0060*/ 	.word	0x05000074


	//   ....[14]....
        /*0064*/ 	.word	0x05000074


	//   ....[15]....
        /*0068*/ 	.word	0x05000074


	//   ....[16]....
        /*006c*/ 	.word	0x05000074


	//   ....[17]....
        /*0070*/ 	.word	0x05000074


	//   ....[18]....
        /*0074*/ 	.word	0x05000074


	//   ....[19]....
        /*0078*/ 	.word	0x05000074


	//----- nvinfo : EIATTR_COOP_GROUP_INSTR_OFFSETS
	.align		4
.L_3855:
        /*007c*/ 	.byte	0x04, 0x28
        /*007e*/ 	.short	(.L_3857 - .L_3856)


	//   ....[0]....
.L_3856:
        /*0080*/ 	.word	0x00001a30


	//   ....[1]....
        /*0084*/ 	.word	0x00001a40


	//   ....[2]....
        /*0088*/ 	.word	0x00001a70


	//   ....[3]....
        /*008c*/ 	.word	0x00001a80


	//   ....[4]....
        /*0090*/ 	.word	0x00001ab0


	//   ....[5]....
        /*0094*/ 	.word	0x00001ac0


	//   ....[6]....
        /*0098*/ 	.word	0x00001af0


	//   ....[7]....
        /*009c*/ 	.word	0x00001b00


	//   ....[8]....
        /*00a0*/ 	.word	0x00001b30


	//   ....[9]....
        /*00a4*/ 	.word	0x00001b40


	//   ....[10]....
        /*00a8*/ 	.word	0x000031d0


	//   ....[11]....
        /*00ac*/ 	.word	0x00003220


	//   ....[12]....
        /*00b0*/ 	.word	0x00003290


	//   ....[13]....
        /*00b4*/ 	.word	0x000032f0


	//   ....[14]....
        /*00b8*/ 	.word	0x00003360


	//   ....[15]....
        /*00bc*/ 	.word	0x000033c0


	//   ....[16]....
        /*00c0*/ 	.word	0x00003430


	//   ....[17]....
        /*00c4*/ 	.word	0x00003490


	//   ....[18]....
        /*00c8*/ 	.word	0x00003500


	//   ....[19]....
        /*00cc*/ 	.word	0x00003560


	//----- nvinfo : EIATTR_EXIT_INSTR_OFFSETS
	.align		4
.L_3857:
        /*00d0*/ 	.byte	0x04, 0x1c
        /*00d2*/ 	.short	(.L_3859 - .L_3858)


	//   ....[0]....
.L_3858:
        /*00d4*/ 	.word	0x00003170


	//----- nvinfo : EIATTR_MAX_THREADS
	.align		4
.L_3859:
        /*00d8*/ 	.byte	0x04, 0x05
        /*00da*/ 	.short	(.L_3861 - .L_3860)
.L_3860:
        /*00dc*/ 	.word	0x00000100
        /*00e0*/ 	.word	0x00000001
        /*00e4*/ 	.word	0x00000001


	//----- nvinfo : EIATTR_CRS_STACK_SIZE
	.align		4
.L_3861:
        /*00e8*/ 	.byte	0x04, 0x1e
        /*00ea*/ 	.short	(.L_3863 - .L_3862)
.L_3862:
        /*00ec*/ 	.word	0x00000000


	//----- nvinfo : EIATTR_CBANK_PARAM_SIZE
	.align		4
.L_3863:
        /*00f0*/ 	.byte	0x03, 0x19
        /*00f2*/ 	.short	0x0128


	//----- nvinfo : EIATTR_PARAM_CBANK
	.align		4
        /*00f4*/ 	.byte	0x04, 0x0a
        /*00f6*/ 	.short	(.L_3865 - .L_3864)
	.align		4
.L_3864:
        /*00f8*/ 	.word	index@(.nv.constant0._ZN10layer_norm13ln_bwd_kernelINS_13Kernel_traitsIf6__halffS2_fjLj8192ELj1ELj1ELj8ELj16ENS_18Kernel_traits_baseILj8192EfS2_fS2_fjLj256EEEEELb0ELb0ELb0ELb1EEEvNS_9BwdParamsE)
        /*00fc*/ 	.short	0x0210
        /*00fe*/ 	.short	0x0128


	//----- nvinfo : EIATTR_SW_WAR
	.align		4
.L_3865:
        /*0100*/ 	.byte	0x04, 0x36
        /*0102*/ 	.short	(.L_3867 - .L_3866)
.L_3866:
        /*0104*/ 	.word	0x00000008
.L_3867:


//--------------------- .nv.info._ZN10layer_norm13ln_bwd_kernelINS_13Kernel_traitsIf6__halffS2_fjLj8192ELj1ELj1ELj8ELj16ENS_18Kernel_traits_baseILj8192EfS2_fS2_fjLj256EEEEELb0ELb0ELb1ELb0EEEvNS_9BwdParamsE --------------------------
	.section	.nv.info._ZN10layer_norm13ln_bwd_kernelINS_13Kernel_traitsIf6__halffS2_fjLj8192ELj1ELj1ELj8ELj16ENS_18Kernel_traits_baseILj8192EfS2_fS2_fjLj256EEEEELb0ELb0ELb1ELb0EEEvNS_9BwdParamsE,"",@"SHT_CUDA_INFO"
	.sectionflags	@""
	.align	4


	//----- nvinfo : EIATTR_CUDA_API_VERSION
	.align		4
        /*0000*/ 	.byte	0x04, 0x37
        /*0002*/ 	.short	(.L_3869 - .L_3868)
.L_3868:
        /*0004*/ 	.word	0x00000082


	//----- nvinfo : EIATTR_KPARAM_INFO
	.align		4
.L_3869:
        /*0008*/ 	.byte	0x04, 0x17
        /*000a*/ 	.short	(.L_3871 - .L_3870)
.L_3870:
        /*000c*/ 	.word	0x00000000
        /*0010*/ 	.short	0x0000
        /*0012*/ 	.short	0x0000
        /*0014*/ 	.byte	0x00, 0xf0, 0xa1, 0x04


	//----- nvinfo : EIATTR_SPARSE_MMA_MASK
	.align		4
.L_3871:
        /*0018*/ 	.byte	0x03, 0x50
        /*001a*/ 	.short	0x0000


	//----- nvinfo : EIATTR_MAXREG_COUNT
	.align		4
        /*001c*/ 	.byte	0x03, 0x1b
        /*001e*/ 	.short	0x00ff


	//----- nvinfo : EIATTR_NUM_BARRIERS
	.align		4
        /*0020*/ 	.byte	0x02, 0x4c
        /*0022*/ 	.byte	0x01
	.zero		1


	//----- nvinfo : EIATTR_MERCURY_ISA_VERSION
	.align		4
        /*0024*/ 	.byte	0x03, 0x5f
        /*0026*/ 	.short	0x0101


	//----- nvinfo : EIATTR_COOP_GROUP_MASK_REGIDS
	.align		4
        /*0028*/ 	.byte	0x04, 0x29
        /*002a*/ 	.short	(.L_3873 - .L_3872)


	//   ....[0]....
.L_3872:
        /*002c*/ 	.word	0xffffffff


	//   ....[1]....
        /*0030*/ 	.word	0xffffffff


	//   ....[2]....
        /*0034*/ 	.word	0xffffffff


	//   ....[3]....
        /*0038*/ 	.word	0xffffffff


	//   ....[4]....
        /*003c*/ 	.word	0xffffffff


	//   ....[5]....
        /*0040*/ 	.word	0xffffffff


	//   ....[6]....
        /*0044*/ 	.word	0xffffffff


	//   ....[7]....
        /*0048*/ 	.word	0xffffffff


	//   ....[8]....
        /*004c*/ 	.word	0xffffffff


	//   ....[9]....
        /*0050*/ 	.word	0xffffffff


	//   ....[10]....
        /*0054*/ 	.word	0x050000ae


	//   ....[11]....
        /*0058*/ 	.word	0x050000ae


	//   ....[12]....
        /*005c*/ 	.word	0x050000ae


	//   ....[13]....
        /*0060*/ 	.word	0x050000ae


	//   ....[14]....
        /*0064*/ 	.word	0x050000ae


	//   ....[15]....
        /*0068*/ 	.word	0x050000ae


	//   ....[16]....
        /*006c*/ 	.word	0x050000ae


	//   ....[17]....
        /*0070*/ 	.word	0x050000ae


	//   ....[18]....
        /*0074*/ 	.word	0x050000ae


	//   ....[19]....
        /*0078*/ 	.word	0x050000ae


	//----- nvinfo : EIATTR_COOP_GROUP_INSTR_OFFSETS
	.align		4
.L_3873:
        /*007c*/ 	.byte	0x04, 0x28
        /*007e*/ 	.short	(.L_3875 - .L_3874)


	//   ....[0]....
.L_3874:
        /*0080*/ 	.word	0x00001e40


	//   ....[1]....
        /*0084*/ 	.word	0x00001e50


	//   ....[2]....
        /*0088*/ 	.word	0x00001e80


	//   ....[3]....
        /*008c*/ 	.word	0x00001e90


	//   ....[4]....
        /*0090*/ 	.word	0x00001ec0


	//   ....[5]....
        /*0094*/ 	.word	0x00001ed0


	//   ....[6]....
        /*0098*/ 	.word	0x00001f00


	//   ....[7]....
        /*009c*/ 	.word	0x00001f10


	//   ....[8]....
        /*00a0*/ 	.word	0x00001f40


	//   ....[9]....
        /*00a4*/ 	.word	0x00001f50


	//   ....[10]....
        /*00a8*/ 	.word	0x00004ce0


	//   ....[11]....
        /*00ac*/ 	.word	0x00004d30


	//   ....[12]....
        /*00b0*/ 	.word	0x00004da0


	//   ....[13]....
        /*00b4*/ 	.word	0x00004e00


	//   ....[14]....
        /*00b8*/ 	.word	0x00004e70


	//   ....[15]....
        /*00bc*/ 	.word	0x00004ed0


	//   ....[16]....
        /*00c0*/ 	.word	0x00004f40


	//   ....[17]....
        /*00c4*/ 	.word	0x00004fa0


	//   ....[18]....
        /*00c8*/ 	.word	0x00005010


	//   ....[19]....
        /*00cc*/ 	.word	0x00005070


	//----- nvinfo : EIATTR_EXIT_INSTR_OFFSETS
	.align		4
.L_3875:
        /*00d0*/ 	.byte	0x04, 0x1c
        /*00d2*/ 	.short	(.L_3877 - .L_3876)


	//   ....[0]....
.L_3876:
        /*00d4*/ 	.word	0x00004bf0


	//   ....[1]....
        /*00d8*/ 	.word	0x00004c80


	//----- nvinfo : EIATTR_MAX_THREADS
	.align		4
.L_3877:
        /*00dc*/ 	.byte	0x04, 0x05
        /*00de*/ 	.short	(.L_3879 - .L_3878)
.L_3878:
        /*00e0*/ 	.word	0x00000100
        /*00e4*/ 	.word	0x00000001
        /*00e8*/ 	.word	0x00000001


	//----- nvinfo : EIATTR_CRS_STACK_SIZE
	.align		4
.L_3879:
        /*00ec*/ 	.byte	0x04, 0x1e
        /*00ee*/ 	.short	(.L_3881 - .L_3880)
.L_3880:
        /*00f0*/ 	.word	0x00000000


	//----- nvinfo : EIATTR_CBANK_PARAM_SIZE
	.align		4
.L_3881:
        /*00f4*/ 	.byte	0x03, 0x19
        /*00f6*/ 	.short	0x0128


	//----- nvinfo : EIATTR_PARAM_CBANK
	.align		4
        /*00f8*/ 	.byte	0x04, 0x0a
        /*00fa*/ 	.short	(.L_3883 - .L_3882)
	.align		4
.L_3882:
        /*00fc*/ 	.word	index@(.nv.constant0._ZN10layer_norm13ln_bwd_kernelINS_13Kernel_traitsIf6__halffS2_fjLj8192ELj1ELj1ELj8ELj16ENS_18Kernel_traits_baseILj8192EfS2_fS2_fjLj256EEEEELb0ELb0ELb1ELb0EEEvNS_9BwdParamsE)
        /*0100*/ 	.short	0x0210
        /*0102*/ 	.short	0x0128


	//----- nvinfo : EIATTR_SW_WAR
	.align		4
.L_3883:
        /*0104*/ 	.byte	0x04, 0x36
        /*0106*/ 	.short	(.L_3885 - .L_3884)
.L_3884:
        /*0108*/ 	.word	0x00000008
.L_3885:


//--------------------- .nv.info._ZN10layer_norm13ln_bwd_kernelINS_13Kernel_traitsIf6__halffS2_fjLj8192ELj1ELj1ELj8ELj16ENS_18Kernel_traits_baseILj8192EfS2_fS2_fjLj256EEEEELb0ELb0ELb1ELb1EEEvNS_9BwdParamsE --------------------------
	.section	.nv.info._ZN10layer_norm13ln_bwd_kernelINS_13Kernel_traitsIf6__halffS2_fjLj8192ELj1ELj1ELj8ELj16ENS_18Kernel_traits_baseILj8192EfS2_fS2_fjLj256EEEEELb0ELb0ELb1ELb1EEEvNS_9BwdParamsE,"",@"SHT_CUDA_INFO"
	.sectionflags	@""
	.align	4


	//----- nvinfo : EIATTR_CUDA_API_VERSION
	.align		4
        /*0000*/ 	.byte	0x04, 0x37
        /*0002*/ 	.short	(.L_3887 - .L_3886)
.L_3886:
        /*0004*/ 	.word	0x00000082


	//----- nvinfo : EIATTR_KPARAM_INFO
	.align		4
.L_3887:
        /*0008*/ 	.byte	0x04, 0x17
        /*000a*/ 	.short	(.L_3889 - .L_3888)
.L_3888:
        /*000c*/ 	.word	0x00000000
        /*0010*/ 	.short	0x0000
        /*0012*/ 	.short	0x0000
        /*0014*/ 	.byte	0x00, 0xf0, 0xa1, 0x04


	//----- nvinfo : EIATTR_SPARSE_MMA_MASK
	.align		4
.L_3889:
        /*0018*/ 	.byte	0x03, 0x50
        /*001a*/ 	.short	0x0000


	//----- nvinfo : EIATTR_MAXREG_COUNT
	.align		4
        /*001c*/ 	.byte	0x03, 0x1b
        /*001e*/ 	.short	0x00ff


	//----- nvinfo : EIATTR_NUM_BARRIERS
	.align		4
        /*0020*/ 	.byte	0x02, 0x4c
        /*0022*/ 	.byte	0x01
	.zero		1


	//----- nvinfo : EIATTR_MERCURY_ISA_VERSION
	.align		4
        /*0024*/ 	.byte	0x03, 0x5f
        /*0026*/ 	.short	0x0101


	//----- nvinfo : EIATTR_COOP_GROUP_MASK_REGIDS
	.align		4
        /*0028*/ 	.byte	0x04, 0x29
        /*002a*/ 	.short	(.L_3891 - .L_3890)


	//   ....[0]....
.L_3890:
        /*002c*/ 	.word	0xffffffff


	//   ....[1]....
        /*0030*/ 	.word	0xffffffff


	//   ....[2]....
        /*0034*/ 	.word	0xffffffff


	//   ....[3]....
        /*0038*/ 	.word	0xffffffff


	//   ....[4]....
        /*003c*/ 	.word	0xffffffff


	//   ....[5]....
        /*0040*/ 	.word	0xffffffff


	//   ....[6]....
        /*0044*/ 	.word	0xffffffff


	//   ....[7]....
        /*0048*/ 	.word	0xffffffff


	//   ....[8]....
        /*004c*/ 	.word	0xffffffff


	//   ....[9]....
        /*0050*/ 	.word	0xffffffff


	//   ....[10]....
        /*0054*/ 	.word	0x050000ae


	//   ....[11]....
        /*0058*/ 	.word	0x050000ae


	//   ....[12]....
        /*005c*/ 	.word	0x050000ae


	//   ....[13]....
        /*0060*/ 	.word	0x050000ae


	//   ....[14]....
        /*0064*/ 	.word	0x050000ae


	//   ....[15]....
        /*0068*/ 	.word	0x050000ae


	//   ....[16]....
        /*006c*/ 	.word	0x050000ae


	//   ....[17]....
        /*0070*/ 	.word	0x050000ae


	//   ....[18]....
        /*0074*/ 	.word	0x050000ae


	//   ....[19]....
        /*0078*/ 	.word	0x050000ae


	//----- nvinfo : EIATTR_COOP_GROUP_INSTR_OFFSETS
	.align		4
.L_3891:
        /*007c*/ 	.byte	0x04, 0x28
        /*007e*/ 	.short	(.L_3893 - .L_3892)


	//   ....[0]....
.L_3892:
        /*0080*/ 	.word	0x00001bf0


	//   ....[1]....
        /*0084*/ 	.word	0x00001c00


	//   ....[2]....
        /*0088*/ 	.word	0x00001c30


	//   ....[3]....
        /*008c*/ 	.word	0x00001c40


	//   ....[4]....
        /*0090*/ 	.word	0x00001c70


	//   ....[5]....
        /*0094*/ 	.word	0x00001c80


	//   ....[6]....
        /*0098*/ 	.word	0x00001cb0


	//   ....[7]....
        /*009c*/ 	.word	0x00001cc0


	//   ....[8]....
        /*00a0*/ 	.word	0x00001cf0


	//   ....[9]....
        /*00a4*/ 	.word	0x00001d00


	//   ....[10]....
        /*00a8*/ 	.word	0x00004630


	//   ....[11]....
        /*00ac*/ 	.word	0x00004680


	//   ....[12]....
        /*00b0*/ 	.word	0x000046f0


	//   ....[13]....
        /*00b4*/ 	.word	0x00004750


	//   ....[14]....
        /*00b8*/ 	.word	0x000047c0


	//   ....[15]....
        /*00bc*/ 	.word	0x00004820


	//   ....[16]....
        /*00c0*/ 	.word	0x00004890


	//   ....[17]....
        /*00c4*/ 	.word	0x000048f0


	//   ....[18]....
        /*00c8*/ 	.word	0x00004960


	//   ....[19]....
        /*00cc*/ 	.word	0x000049c0


	//----- nvinfo : EIATTR_EXIT_INSTR_OFFSETS
	.align		4
.L_3893:
        /*00d0*/ 	.byte	0x04, 0x1c
        /*00d2*/ 	.short	(.L_3895 - .L_3894)


	//   ....[0]....
.L_3894:
        /*00d4*/ 	.word	0x000045d0


	//----- nvinfo : EIATTR_MAX_THREADS
	.align		4
.L_3895:
        /*00d8*/ 	.byte	0x04, 0x05
        /*00da*/ 	.short	(.L_3897 - .L_3896)
.L_3896:
        /*00dc*/ 	.word	0x00000100
        /*00e0*/ 	.word	0x00000001
        /*00e4*/ 	.word	0x00000001


	//----- nvinfo : EIATTR_CRS_STACK_SIZE
	.align		4
.L_3897:
        /*00e8*/ 	.byte	0x04, 0x1e
        /*00ea*/ 	.short	(.L_3899 - .L_3898)
.L_3898:
        /*00ec*/ 	.word	0x00000000


	//----- nvinfo : EIATTR_CBANK_PARAM_SIZE
	.align		4
.L_3899:
        /*00f0*/ 	.byte	0x03, 0x19
        /*00f2*/ 	.short	0x0128


	//----- nvinfo : EIATTR_PARAM_CBANK
	.align		4
        /*00f4*/ 	.byte	0x04, 0x0a
        /*00f6*/ 	.short	(.L_3901 - .L_3900)
	.align		4
.L_3900:
        /*00f8*/ 	.word	index@(.nv.constant0._ZN10layer_norm13ln_bwd_kernelINS_13Kernel_traitsIf6__halffS2_fjLj8192ELj1ELj1ELj8ELj16ENS_18Kernel_traits_baseILj8192EfS2_fS2_fjLj256EEEEELb0ELb0ELb1ELb1EEEvNS_9BwdParamsE)
        /*00fc*/ 	.short	0x0210
        /*00fe*/ 	.short	0x0128


	//----- nvinfo : EIATTR_SW_WAR
	.align		4
.L_3901:
        /*0100*/ 	.byte	0x04, 0x36
        /*0102*/ 	.short	(.L_3903 - .L_3902)
.L_3902:
        /*0104*/ 	.word	0x00000008
.L_3903:


//--------------------- .nv.info._ZN10layer_norm13ln_bwd_kernelINS_13Kernel_traitsIf6__halffS2_fjLj8192ELj1ELj1ELj8ELj16ENS_18Kernel_traits_baseILj8192EfS2_fS2_fjLj256EEEEELb0ELb1ELb0ELb0EEEvNS_9BwdParamsE --------------------------
	.section	.nv.info._ZN10layer_norm13ln_bwd_kernelINS_13Kernel_traitsIf6__halffS2_fjLj8192ELj1ELj1ELj8ELj16ENS_18Kernel_traits_baseILj8192EfS2_fS2_fjLj256EEEEELb0ELb1ELb0ELb0EEEvNS_9BwdParamsE,"",@"SHT_CUDA_INFO"
	.sectionflags	@""
	.align	4


	//----- nvinfo : EIATTR_CUDA_API_VERSION
	.align		4
        /*0000*/ 	.byte	0x04, 0x37
        /*0002*/ 	.short	(.L_3905 - .L_3904)
.L_3904:
        /*0004*/ 	.word	0x00000082


	//----- nvinfo : EIATTR_KPARAM_INFO
	.align		4
.L_3905:
        /*0008*/ 	.byte	0x04, 0x17
        /*000a*/ 	.short	(.L_3907 - .L_3906)
.L_3906:
        /*000c*/ 	.word	0x00000000
        /*0010*/ 	.short	0x0000
        /*0012*/ 	.short	0x0000
        /*0014*/ 	.byte	0x00, 0xf0, 0xa1, 0x04


	//----- nvinfo : EIATTR_SPARSE_MMA_MASK
	.align		4
.L_3907:
        /*0018*/ 	.byte	0x03, 0x50
        /*001a*/ 	.short	0x0000


	//----- nvinfo : EIATTR_MAXREG_COUNT
	.align		4
        /*001c*/ 	.byte	0x03, 0x1b
        /*001e*/ 	.short	0x00ff


	//----- nvinfo : EIATTR_NUM_BARRIERS
	.align		4
        /*0020*/ 	.byte	0x02, 0x4c
        /*0022*/ 	.byte	0x01
	.zero		1


	//----- nvinfo : EIATTR_ANNOTATIONS
	.align		4
        /*0024*/ 	.byte	0x04, 0x55
        /*0026*/ 	.short	(.L_3909 - .L_3908)


	//   ....[0]....
.L_3908:
        /* <DEDUP_REMOVED lines=40> */


	//----- nvinfo : EIATTR_MERCURY_ISA_VERSION
	.align		4
.L_3909:
        /*0290*/ 	.byte	0x03, 0x5f
        /*0292*/ 	.short	0x0101


	//----- nvinfo : EIATTR_COOP_GROUP_MASK_REGIDS
	.align		4
        /*0294*/ 	.byte	0x04, 0x29
        /*0296*/ 	.short	(.L_3911 - .L_3910)


	//   ....[0]....
.L_3910:
        /*0298*/ 	.word	0xffffffff


	//   ....[1]....
        /*029c*/ 	.word	0xffffffff


	//   ....[2]....
        /*02a0*/ 	.word	0xffffffff


	//   ....[3]....
        /*02a4*/ 	.word	0xffffffff


	//   ....[4]....
        /*02a8*/ 	.word	0xffffffff


	//   ....[5]....
        /*02ac*/ 	.word	0xffffffff


	//   ....[6]....
        /*02b0*/ 	.word	0xffffffff


	//   ....[7]....
        /*02b4*/ 	.word	0xffffffff


	//   ....[8]....
        /*02b8*/ 	.word	0xffffffff


	//   ....[9]....
        /*02bc*/ 	.word	0xffffffff


	//   ....[10]....
        /*02c0*/ 	.word	0x050000c7


	//   ....[11]....
        /*02c4*/ 	.word	0x050000c7


	//   ....[12]....
        /*02c8*/ 	.word	0x050000c7


	//   ....[13]....
        /*02cc*/ 	.word	0x050000c7


	//   ....[14]....
        /*02d0*/ 	.word	0x050000c7


	//   ....[15]....
        /*02d4*/ 	.word	0x050000c7


	//   ....[16]....
        /*02d8*/ 	.word	0x050000c7


	//   ....[17]....
        /*02dc*/ 	.word	0x050000c7


	//   ....[18]....
        /*02e0*/ 	.word	0x050000c7


	//   ....[19]....
        /*02e4*/ 	.word	0x050000c7


	//----- nvinfo : EIATTR_COOP_GROUP_INSTR_OFFSETS
	.align		4
.L_3911:
        /*02e8*/ 	.byte	0x04, 0x28
        /*02ea*/ 	.short	(.L_3913 - .L_3912)


	//   ....[0]....
.L_3912:
        /*02ec*/ 	.word	0x000020c0


	//   ....[1]....
        /*02f0*/ 	.word	0x000020e0


	//   ....[2]....
        /*02f4*/ 	.word	0x00002100


	//   ....[3]....
        /*02f8*/ 	.word	0x00002120


	//   ....[4]....
        /*02fc*/ 	.word	0x00002140


	//   ....[5]....
        /*0300*/ 	.word	0x00002160


	//   ....[6]....
        /*0304*/ 	.word	0x00002180


	//   ....[7]....
        /*0308*/ 	.word	0x000021a0


	//   ....[8]....
        /*030c*/ 	.word	0x000021b0


	//   ....[9]....
        /*0310*/ 	.word	0x000021d0


	//   ....[10]....
        /*0314*/ 	.word	0x000042f0


	//   ....[11]....
        /*0318*/ 	.word	0x00004360


	//   ....[12]....
        /*031c*/ 	.word	0x000043d0


	//   ....[13]....
        /*0320*/ 	.word	0x00004440


	//   ....[14]....
        /*0324*/ 	.word	0x000044b0


	//   ....[15]....
        /*0328*/ 	.word	0x00004520


	//   ....[16]....
        /*032c*/ 	.word	0x00004590


	//   ....[17]....
        /*0330*/ 	.word	0x00004600


	//   ....[18]....
        /*0334*/ 	.word	0x00004670


	//   ....[19]....
        /*0338*/ 	.word	0x000046c0


	//----- nvinfo : EIATTR_EXIT_INSTR_OFFSETS
	.align		4
.L_3913:
        /*033c*/ 	.byte	0x04, 0x1c
        /*033e*/ 	.short	(.L_3915 - .L_3914)


	//   ....[0]....
.L_3914:
        /*0340*/ 	.word	0x000041c0


	//   ....[1]....
        /*0344*/ 	.word	0x00004290


	//----- nvinfo : EIATTR_MAX_THREADS
	.align		4
.L_3915:
        /*0348*/ 	.byte	0x04, 0x05
        /*034a*/ 	.short	(.L_3917 - .L_3916)
.L_3916:
        /*034c*/ 	.word	0x00000100
        /*0350*/ 	.word	0x00000001
        /*0354*/ 	.word	0x00000001


	//----- nvinfo : EIATTR_CRS_STACK_SIZE
	.align		4
.L_3917:
        /*0358*/ 	.byte	0x04, 0x1e
        /*035a*/ 	.short	(.L_3919 - .L_3918)
.L_3918:
        /*035c*/ 	.word	0x00000000


	//----- nvinfo : EIATTR_CBANK_PARAM_SIZE
	.align		4
.L_3919:
        /*0360*/ 	.byte	0x03, 0x19
        /*0362*/ 	.short	0x0128


	//----- nvinfo : EIATTR_PARAM_CBANK
	.align		4
        /*0364*/ 	.byte	0x04, 0x0a
        /*0366*/ 	.short	(.L_3921 - .L_3920)
	.align		4
.L_3920:
        /*0368*/ 	.word	index@(.nv.constant0._ZN10layer_norm13ln_bwd_kernelINS_13Kernel_traitsIf6__halffS2_fjLj8192ELj1ELj1ELj8ELj16ENS_18Kernel_traits_baseILj8192EfS2_fS2_fjLj256EEEEELb0ELb1ELb0ELb0EEEvNS_9BwdParamsE)
        /*036c*/ 	.short	0x0210
        /*036e*/ 	.short	0x0128


	//----- nvinfo : EIATTR_SW_WAR
	.align		4
.L_3921:
        /*0370*/ 	.byte	0x04, 0x36
        /*0372*/ 	.short	(.L_3923 - .L_3922)
.L_3922:
        /*0374*/ 	.word	0x00000008
.L_3923:


//--------------------- .nv.info._ZN10layer_norm13ln_bwd_kernelINS_13Kernel_traitsIf6__halffS2_fjLj8192ELj1ELj1ELj8ELj16ENS_18Kernel_traits_baseILj8192EfS2_fS2_fjLj256EEEEELb0ELb1ELb0ELb1EEEvNS_9BwdParamsE --------------------------
	.section	.nv.info._ZN10layer_norm13ln_bwd_kernelINS_13Kernel_traitsIf6__halffS2_fjLj8192ELj1ELj1ELj8ELj16ENS_18Kernel_traits_baseILj8192EfS2_fS2_fjLj256EEEEELb0ELb1ELb0ELb1EEEvNS_9BwdParamsE,"",@"SHT_CUDA_INFO"
	.sectionflags	@""
	.align	4


	//----- nvinfo : EIATTR_CUDA_API_VERSION
	.align		4
        /*0000*/ 	.byte	0x04, 0x37
        /*0002*/ 	.short	(.L_3925 - .L_3924)
.L_3924:
        /*0004*/ 	.word	0x00000082


	//----- nvinfo : EIATTR_KPARAM_INFO
	.align		4
.L_3925:
        /*0008*/ 	.byte	0x04, 0x17
        /*000a*/ 	.short	(.L_3927 - .L_3926)
.L_3926:
        /*000c*/ 	.word	0x00000000
        /*0010*/ 	.short	0x0000
        /*0012*/ 	.short	0x0000
        /*0014*/ 	.byte	0x00, 0xf0, 0xa1, 0x04


	//----- nvinfo : EIATTR_SPARSE_MMA_MASK
	.align		4
.L_3927:
        /*0018*/ 	.byte	0x03, 0x50
        /*001a*/ 	.short	0x0000


	//----- nvinfo : EIATTR_MAXREG_COUNT
	.align		4
        /*001c*/ 	.byte	0x03, 0x1b
        /*001e*/ 	.short	0x00ff


	//----- nvinfo : EIATTR_NUM_BARRIERS
	.align		4
        /*0020*/ 	.byte	0x02, 0x4c
        /*0022*/ 	.byte	0x01
	.zero		1


	//----- nvinfo : EIATTR_ANNOTATIONS
	.align		4
        /*0024*/ 	.byte	0x04, 0x55
        /*0026*/ 	.short	(.L_3929 - .L_3928)


	//   ....[0]....
.L_3928:
        /* <DEDUP_REMOVED lines=63> */


	//----- nvinfo : EIATTR_MERCURY_ISA_VERSION
	.align		4
.L_3929:
        /*0400*/ 	.byte	0x03, 0x5f
        /*0402*/ 	.short	0x0101


	//----- nvinfo : EIATTR_COOP_GROUP_MASK_REGIDS
	.align		4
        /*0404*/ 	.byte	0x04, 0x29
        /*0406*/ 	.short	(.L_3931 - .L_3930)


	//   ....[0]....
.L_3930:
        /*0408*/ 	.word	0xffffffff


	//   ....[1]....
        /*040c*/ 	.word	0xffffffff


	//   ....[2]....
        /*0410*/ 	.word	0xffffffff


	//   ....[3]....
        /*0414*/ 	.word	0xffffffff


	//   ....[4]....
        /*0418*/ 	.word	0xffffffff


	//   ....[5]....
        /*041c*/ 	.word	0xffffffff


	//   ....[6]....
        /*0420*/ 	.word	0xffffffff


	//   ....[7]....
        /*0424*/ 	.word	0xffffffff


	//   ....[8]....
        /*0428*/ 	.word	0xffffffff


	//   ....[9]....
        /*042c*/ 	.word	0xffffffff


	//   ....[10]....
        /*0430*/ 	.word	0x05000086


	//   ....[11]....
        /*0434*/ 	.word	0x05000086


	//   ....[12]....
        /*0438*/ 	.word	0x05000086


	//   ....[13]....
        /*043c*/ 	.word	0x05000086


	//   ....[14]....
        /*0440*/ 	.word	0x05000086


	//   ....[15]....
        /*0444*/ 	.word	0x05000086


	//   ....[16]....
        /*0448*/ 	.word	0x05000086


	//   ....[17]....
        /*044c*/ 	.word	0x05000086


	//   ....[18]....
        /*0450*/ 	.word	0x05000086


	//   ....[19]....
        /*0454*/ 	.word	0x05000086


	//----- nvinfo : EIATTR_COOP_GROUP_INSTR_OFFSETS
	.align		4
.L_3931:
        /*0458*/ 	.byte	0x04, 0x28
        /*045a*/ 	.short	(.L_3933 - .L_3932)


	//   ....[0]....
.L_3932:
        /*045c*/ 	.word	0x00001f70


	//   ....[1]....
        /*0460*/ 	.word	0x00001f90


	//   ....[2]....
        /*0464*/ 	.word	0x00001fb0


	//   ....[3]....
        /*0468*/ 	.word	0x00001fd0


	//   ....[4]....
        /*046c*/ 	.word	0x00001ff0


	//   ....[5]....
        /*0470*/ 	.word	0x00002010


	//   ....[6]....
        /*0474*/ 	.word	0x00002030


	//   ....[7]....
        /*0478*/ 	.word	0x00002050


	//   ....[8]....
        /*047c*/ 	.word	0x00002060


	//   ....[9]....
        /*0480*/ 	.word	0x00002080


	//   ....[10]....
        /*0484*/ 	.word	0x00004550


	//   ....[11]....
        /*0488*/ 	.word	0x000045a0


	//   ....[12]....
        /*048c*/ 	.word	0x00004600


	//   ....[13]....
        /*0490*/ 	.word	0x00004650


	//   ....[14]....
        /*0494*/ 	.word	0x000046b0


	//   ....[15]....
        /*0498*/ 	.word	0x00004700


	//   ....[16]....
        /*049c*/ 	.word	0x00004760


	//   ....[17]....
        /*04a0*/ 	.word	0x000047b0


	//   ....[18]....
        /*04a4*/ 	.word	0x00004810


	//   ....[19]....
        /*04a8*/ 	.word	0x00004860


	//----- nvinfo : EIATTR_EXIT_INSTR_OFFSETS
	.align		4
.L_3933:
        /*04ac*/ 	.byte	0x04, 0x1c
        /*04ae*/ 	.short	(.L_3935 - .L_3934)


	//   ....[0]....
.L_3934:
        /*04b0*/ 	.word	0x000044f0


	//----- nvinfo : EIATTR_MAX_THREADS
	.align		4
.L_3935:
        /*04b4*/ 	.byte	0x04, 0x05
        /*04b6*/ 	.short	(.L_3937 - .L_3936)
.L_3936:
        /*04b8*/ 	.word	0x00000100
        /*04bc*/ 	.word	0x00000001
        /*04c0*/ 	.word	0x00000001


	//----- nvinfo : EIATTR_CRS_STACK_SIZE
	.align		4
.L_3937:
        /*04c4*/ 	.byte	0x04, 0x1e
        /*04c6*/ 	.short	(.L_3939 - .L_3938)
.L_3938:
        /*04c8*/ 	.word	0x00000000


	//----- nvinfo : EIATTR_CBANK_PARAM_SIZE
	.align		4
.L_3939:
        /*04cc*/ 	.byte	0x03, 0x19
        /*04ce*/ 	.short	0x0128


	//----- nvinfo : EIATTR_PARAM_CBANK
	.align		4
        /*04d0*/ 	.byte	0x04, 0x0a
        /*04d2*/ 	.short	(.L_3941 - .L_3940)
	.align		4
.L_3940:
        /*04d4*/ 	.word	index@(.nv.constant0._ZN10layer_norm13ln_bwd_kernelINS_13Kernel_traitsIf6__halffS2_fjLj8192ELj1ELj1ELj8ELj16ENS_18Kernel_traits_baseILj8192EfS2_fS2_fjLj256EEEEELb0ELb1ELb0ELb1EEEvNS_9BwdParamsE)
        /*04d8*/ 	.short	0x0210
        /*04da*/ 	.short	0x0128


	//----- nvinfo : EIATTR_SW_WAR
	.align		4
.L_3941:
        /*04dc*/ 	.byte	0x04, 0x36
        /*04de*/ 	.short	(.L_3943 - .L_3942)
.L_3942:
        /*04e0*/ 	.word	0x00000008
.L_3943:


//--------------------- .nv.info._ZN10layer_norm13ln_bwd_kernelINS_13Kernel_traitsIf6__halffS2_fjLj8192ELj1ELj1ELj8ELj16ENS_18Kernel_traits_baseILj8192EfS2_fS2_fjLj256EEEEELb0ELb1ELb1ELb0EEEvNS_9BwdParamsE --------------------------
	.section	.nv.info._ZN10layer_norm13ln_bwd_kernelINS_13Kernel_traitsIf6__halffS2_fjLj8192ELj1ELj1ELj8ELj16ENS_18Kernel_traits_baseILj8192EfS2_fS2_fjLj256EEEEELb0ELb1ELb1ELb0EEEvNS_9BwdParamsE,"",@"SHT_CUDA_INFO"
	.sectionflags	@""
	.align	4


	//----- nvinfo : EIATTR_CUDA_API_VERSION
	.align		4
        /*0000*/ 	.byte	0x04, 0x37
        /*0002*/ 	.short	(.L_3945 - .L_3944)
.L_3944:
        /*0004*/ 	.word	0x00000082


	//----- nvinfo : EIATTR_KPARAM_INFO
	.align		4
.L_3945:
        /*0008*/ 	.byte	0x04, 0x17
        /*000a*/ 	.short	(.L_3947 - .L_3946)
.L_3946:
        /*000c*/ 	.word	0x00000000
        /*0010*/ 	.short	0x0000
        /*0012*/ 	.short	0x0000
        /*0014*/ 	.byte	0x00, 0xf0, 0xa1, 0x04


	//----- nvinfo : EIATTR_SPARSE_MMA_MASK
	.align		4
.L_3947:
        /*0018*/ 	.byte	0x03, 0x50
        /*001a*/ 	.short	0x0000


	//----- nvinfo : EIATTR_MAXREG_COUNT
	.align		4
        /*001c*/ 	.byte	0x03, 0x1b
        /*001e*/ 	.short	0x00ff


	//----- nvinfo : EIATTR_NUM_BARRIERS
	.align		4
        /*0020*/ 	.byte	0x02, 0x4c
        /*0022*/ 	.byte	0x01
	.zero		1


	//----- nvinfo : EIATTR_ANNOTATIONS
	.align		4
        /*0024*/ 	.byte	0x04, 0x55
        /*0026*/ 	.short	(.L_3949 - .L_3948)


	//   ....[0]....
.L_3948:
        /* <DEDUP_REMOVED lines=49> */


	//----- nvinfo : EIATTR_MERCURY_ISA_VERSION
	.align		4
.L_3949:
        /*0320*/ 	.byte	0x03, 0x5f
        /*0322*/ 	.short	0x0101


	//----- nvinfo : EIATTR_COOP_GROUP_MASK_REGIDS
	.align		4
        /*0324*/ 	.byte	0x04, 0x29
        /*0326*/ 	.short	(.L_3951 - .L_3950)


	//   ....[0]....
.L_3950:
        /*0328*/ 	.word	0xffffffff


	//   ....[1]....
        /*032c*/ 	.word	0xffffffff


	//   ....[2]....
        /*0330*/ 	.word	0xffffffff


	//   ....[3]....
        /*0334*/ 	.word	0xffffffff


	//   ....[4]....
        /*0338*/ 	.word	0xffffffff


	//   ....[5]....
        /*033c*/ 	.word	0xffffffff


	//   ....[6]....
        /*0340*/ 	.word	0xffffffff


	//   ....[7]....
        /*0344*/ 	.word	0xffffffff


	//   ....[8]....
        /*0348*/ 	.word	0xffffffff


	//   ....[9]....
        /*034c*/ 	.word	0xffffffff


	//   ....[10]....
        /*0350*/ 	.word	0x050000c3


	//   ....[11]....
        /*0354*/ 	.word	0x050000c3


	//   ....[12]....
        /*0358*/ 	.word	0x050000c3


	//   ....[13]....
        /*035c*/ 	.word	0x050000c3


	//   ....[14]....
        /*0360*/ 	.word	0x050000c3


	//   ....[15]....
        /*0364*/ 	.word	0x050000c3


	//   ....[16]....
        /*0368*/ 	.word	0x050000c3


	//   ....[17]....
        /*036c*/ 	.word	0x050000c3


	//   ....[18]....
        /*0370*/ 	.word	0x050000c3


	//   ....[19]....
        /*0374*/ 	.word	0x050000c3


	//----- nvinfo : EIATTR_COOP_GROUP_INSTR_OFFSETS
	.align		4
.L_3951:
        /*0378*/ 	.byte	0x04, 0x28
        /*037a*/ 	.short	(.L_3953 - .L_3952)


	//   ....[0]....
.L_3952:
        /*037c*/ 	.word	0x000024e0


	//   ....[1]....
        /*0380*/ 	.word	0x00002500


	//   ....[2]....
        /*0384*/ 	.word	0x00002520


	//   ....[3]....
        /*0388*/ 	.word	0x00002540


	//   ....[4]....
        /*038c*/ 	.word	0x00002560


	//   ....[5]....
        /*0390*/ 	.word	0x00002580


	//   ....[6]....
        /*0394*/ 	.word	0x000025a0


	//   ....[7]....
        /*0398*/ 	.word	0x000025c0


	//   ....[8]....
        /*039c*/ 	.word	0x000025d0


	//   ....[9]....
        /*03a0*/ 	.word	0x000025f0


	//   ....[10]....
        /*03a4*/ 	.word	0x000062a0


	//   ....[11]....
        /*03a8*/ 	.word	0x00006310


	//   ....[12]....
        /*03ac*/ 	.word	0x00006380


	//   ....[13]....
        /*03b0*/ 	.word	0x000063f0


	//   ....[14]....
        /*03b4*/ 	.word	0x00006460


	//   ....[15]....
        /*03b8*/ 	.word	0x000064d0


	//   ....[16]....
        /*03bc*/ 	.word	0x00006540


	//   ....[17]....
        /*03c0*/ 	.word	0x000065b0


	//   ....[18]....
        /*03c4*/ 	.word	0x00006620


	//   ....[19]....
        /*03c8*/ 	.word	0x00006670


	//----- nvinfo : EIATTR_EXIT_INSTR_OFFSETS
	.align		4
.L_3953:
        /*03cc*/ 	.byte	0x04, 0x1c
        /*03ce*/ 	.short	(.L_3955 - .L_3954)


	//   ....[0]....
.L_3954:
        /*03d0*/ 	.word	0x00006170


	//   ....[1]....
        /*03d4*/ 	.word	0x00006240


	//----- nvinfo : EIATTR_MAX_THREADS
	.align		4
.L_3955:
        /*03d8*/ 	.byte	0x04, 0x05
        /*03da*/ 	.short	(.L_3957 - .L_3956)
.L_3956:
        /*03dc*/ 	.word	0x00000100
        /*03e0*/ 	.word	0x00000001
        /*03e4*/ 	.word	0x00000001


	//----- nvinfo : EIATTR_CRS_STACK_SIZE
	.align		4
.L_3957:
        /*03e8*/ 	.byte	0x04, 0x1e
        /*03ea*/ 	.short	(.L_3959 - .L_3958)
.L_3958:
        /*03ec*/ 	.word	0x00000000


	//----- nvinfo : EIATTR_CBANK_PARAM_SIZE
	.align		4
.L_3959:
        /*03f0*/ 	.byte	0x03, 0x19
        /*03f2*/ 	.short	0x0128


	//----- nvinfo : EIATTR_PARAM_CBANK
	.align		4
        /*03f4*/ 	.byte	0x04, 0x0a
        /*03f6*/ 	.short	(.L_3961 - .L_3960)
	.align		4
.L_3960:
        /*03f8*/ 	.word	index@(.nv.constant0._ZN10layer_norm13ln_bwd_kernelINS_13Kernel_traitsIf6__halffS2_fjLj8192ELj1ELj1ELj8ELj16ENS_18Kernel_traits_baseILj8192EfS2_fS2_fjLj256EEEEELb0ELb1ELb1ELb0EEEvNS_9BwdParamsE)
        /*03fc*/ 	.short	0x0210
        /*03fe*/ 	.short	0x0128


	//----- nvinfo : EIATTR_SW_WAR
	.align		4
.L_3961:
        /*0400*/ 	.byte	0x04, 0x36
        /*0402*/ 	.short	(.L_3963 - .L_3962)
.L_3962:
        /*0404*/ 	.word	0x00000008
.L_3963:


//--------------------- .nv.info._ZN10layer_norm13ln_bwd_kernelINS_13Kernel_traitsIf6__halffS2_fjLj8192ELj1ELj1ELj8ELj16ENS_18Kernel_traits_baseILj8192EfS2_fS2_fjLj256EEEEELb0ELb1ELb1ELb1EEEvNS_9BwdParamsE --------------------------
	.section	.nv.info._ZN10layer_norm13ln_bwd_kernelINS_13Kernel_traitsIf6__halffS2_fjLj8192ELj1ELj1ELj8ELj16ENS_18Kernel_traits_baseILj8192EfS2_fS2_fjLj256EEEEELb0ELb1ELb1ELb1EEEvNS_9BwdParamsE,"",@"SHT_CUDA_INFO"
	.sectionflags	@""
	.align	4


	//----- nvinfo : EIATTR_CUDA_API_VERSION
	.align		4
        /*0000*/ 	.byte	0x04, 0x37
        /*0002*/ 	.short	(.L_3965 - .L_3964)
.L_3964:
        /*0004*/ 	.word	0x00000082


	//----- nvinfo : EIATTR_KPARAM_INFO
	.align		4
.L_3965:
        /*0008*/ 	.byte	0x04, 0x17
        /*000a*/ 	.short	(.L_3967 - .L_3966)
.L_3966:
        /*000c*/ 	.word	0x00000000
        /*0010*/ 	.short	0x0000
        /*0012*/ 	.short	0x0000
        /*0014*/ 	.byte	0x00, 0xf0, 0xa1, 0x04


	//----- nvinfo : EIATTR_SPARSE_MMA_MASK
	.align		4
.L_3967:
        /*0018*/ 	.byte	0x03, 0x50
        /*001a*/ 	.short	0x0000


	//----- nvinfo : EIATTR_MAXREG_COUNT
	.align		4
        /*001c*/ 	.byte	0x03, 0x1b
        /*001e*/ 	.short	0x00ff


	//----- nvinfo : EIATTR_NUM_BARRIERS
	.align		4
        /*0020*/ 	.byte	0x02, 0x4c
        /*0022*/ 	.byte	0x01
	.zero		1


	//----- nvinfo : EIATTR_ANNOTATIONS
	.align		4
        /*0024*/ 	.byte	0x04, 0x55
        /*0026*/ 	.short	(.L_3969 - .L_3968)


	//   ....[0]....
.L_3968:
        /* <DEDUP_REMOVED lines=49> */


	//----- nvinfo : EIATTR_MERCURY_ISA_VERSION
	.align		4
.L_3969:
        /*0320*/ 	.byte	0x03, 0x5f
        /*0322*/ 	.short	0x0101


	//----- nvinfo : EIATTR_COOP_GROUP_MASK_REGIDS
	.align		4
        /*0324*/ 	.byte	0x04, 0x29
        /*0326*/ 	.short	(.L_3971 - .L_3970)


	//   ....[0]....
.L_3970:
        /*0328*/ 	.word	0xffffffff


	//   ....[1]....
        /*032c*/ 	.word	0xffffffff


	//   ....[2]....
        /*0330*/ 	.word	0xffffffff


	//   ....[3]....
        /*0334*/ 	.word	0xffffffff


	//   ....[4]....
        /*0338*/ 	.word	0xffffffff


	//   ....[5]....
        /*033c*/ 	.word	0xffffffff


	//   ....[6]....
        /*0340*/ 	.word	0xffffffff


	//   ....[7]....
        /*0344*/ 	.word	0xffffffff


	//   ....[8]....
        /*0348*/ 	.word	0xffffffff


	//   ....[9]....
        /*034c*/ 	.word	0xffffffff


	//   ....[10]....
        /*0350*/ 	.word	0x0500000e


	//   ....[11]....
        /*0354*/ 	.word	0x0500000e


	//   ....[12]....
        /*0358*/ 	.word	0x0500000e


	//   ....[13]....
        /*035c*/ 	.word	0x0500000e


	//   ....[14]....
        /*0360*/ 	.word	0x0500000e


	//   ....[15]....
        /*0364*/ 	.word	0x0500000e


	//   ....[16]....
        /*0368*/ 	.word	0x0500000e


	//   ....[17]....
        /*036c*/ 	.word	0x0500000e


	//   ....[18]....
        /*0370*/ 	.word	0x0500000e


	//   ....[19]....
        /*0374*/ 	.word	0x0500000e


	//----- nvinfo : EIATTR_COOP_GROUP_INSTR_OFFSETS
	.align		4
.L_3971:
        /*0378*/ 	.byte	0x04, 0x28
        /*037a*/ 	.short	(.L_3973 - .L_3972)


	//   ....[0]....
.L_3972:
        /*037c*/ 	.word	0x000023c0


	//   ....[1]....
        /*0380*/ 	.word	0x000023e0


	//   ....[2]....
        /*0384*/ 	.word	0x00002400


	//   ....[3]....
        /*0388*/ 	.word	0x00002420


	//   ....[4]....
        /*038c*/ 	.word	0x00002440


	//   ....[5]....
        /*0390*/ 	.word	0x00002460


	//   ....[6]....
        /*0394*/ 	.word	0x00002480


	//   ....[7]....
        /*0398*/ 	.word	0x000024a0


	//   ....[8]....
        /*039c*/ 	.word	0x000024b0


	//   ....[9]....
        /*03a0*/ 	.word	0x000024d0


	//   ....[10]....
        /*03a4*/ 	.word	0x00005a80


	//   ....[11]....
        /*03a8*/ 	.word	0x00005af0


	//   ....[12]....
        /*03ac*/ 	.word	0x00005b70


	//   ....[13]....
        /*03b0*/ 	.word	0x00005be0


	//   ....[14]....
        /*03b4*/ 	.word	0x00005c60


	//   ....[15]....
        /*03b8*/ 	.word	0x00005cd0


	//   ....[16]....
        /*03bc*/ 	.word	0x00005d50


	//   ....[17]....
        /*03c0*/ 	.word	0x00005dc0


	//   ....[18]....
        /*03c4*/ 	.word	0x00005e40


	//   ....[19]....
        /*03c8*/ 	.word	0x00005e90


	//----- nvinfo : EIATTR_EXIT_INSTR_OFFSETS
	.align		4
.L_3973:
        /*03cc*/ 	.byte	0x04, 0x1c
        /*03ce*/ 	.short	(.L_3975 - .L_3974)


	//   ....[0]....
.L_3974:
        /*03d0*/ 	.word	0x00005a30


	//----- nvinfo : EIATTR_MAX_THREADS
	.align		4
.L_3975:
        /*03d4*/ 	.byte	0x04, 0x05
        /*03d6*/ 	.short	(.L_3977 - .L_3976)
.L_3976:
        /*03d8*/ 	.word	0x00000100
        /*03dc*/ 	.word	0x00000001
        /*03e0*/ 	.word	0x00000001


	//----- nvinfo : EIATTR_CRS_STACK_SIZE
	.align		4
.L_3977:
        /*03e4*/ 	.byte	0x04, 0x1e
        /*03e6*/ 	.short	(.L_3979 - .L_3978)
.L_3978:
        /*03e8*/ 	.word	0x00000000


	//----- nvinfo : EIATTR_CBANK_PARAM_SIZE
	.align		4
.L_3979:
        /*03ec*/ 	.byte	0x03, 0x19
        /*03ee*/ 	.short	0x0128


	//----- nvinfo : EIATTR_PARAM_CBANK
	.align		4
        /*03f0*/ 	.byte	0x04, 0x0a
        /*03f2*/ 	.short	(.L_3981 - .L_3980)
	.align		4
.L_3980:
        /*03f4*/ 	.word	index@(.nv.constant0._ZN10layer_norm13ln_bwd_kernelINS_13Kernel_traitsIf6__halffS2_fjLj8192ELj1ELj1ELj8ELj16ENS_18Kernel_traits_baseILj8192EfS2_fS2_fjLj256EEEEELb0ELb1ELb1ELb1EEEvNS_9BwdParamsE)
        /*03f8*/ 	.short	0x0210
        /*03fa*/ 	.short	0x0128


	//----- nvinfo : EIATTR_SW_WAR
	.align		4
.L_3981:
        /*03fc*/ 	.byte	0x04, 0x36
        /*03fe*/ 	.short	(.L_3983 - .L_3982)
.L_3982:
        /*0400*/ 	.word	0x00000008
.L_3983:


//--------------------- .nv.info._ZN10layer_norm13ln_bwd_kernelINS_13Kernel_traitsIf6__halffS2_fjLj8192ELj1ELj1ELj8ELj16ENS_18Kernel_traits_baseILj8192EfS2_fS2_fjLj256EEEEELb1ELb0ELb0ELb0EEEvNS_9BwdParamsE --------------------------
	.section	.nv.info._ZN10layer_norm13ln_bwd_kernelINS_13Kernel_traitsIf6__halffS2_fjLj8192ELj1ELj1ELj8ELj16ENS_18Kernel_traits_baseILj8192EfS2_fS2_fjLj256EEEEELb1ELb0ELb0ELb0EEEvNS_9BwdParamsE,"",@"SHT_CUDA_INFO"
	.sectionflags	@""
	.align	4


	//----- nvinfo : EIATTR_CUDA_API_VERSION
	.align		4
        /*0000*/ 	.byte	0x04, 0x37
        /*0002*/ 	.short	(.L_3985 - .L_3984)
.L_3984:
        /*0004*/ 	.word	0x00000082


	//----- nvinfo : EIATTR_KPARAM_INFO
	.align		4
.L_3985:
        /*0008*/ 	.byte	0x04, 0x17
        /*000a*/ 	.short	(.L_3987 - .L_3986)
.L_3986:
        /*000c*/ 	.word	0x00000000
        /*0010*/ 	.short	0x0000
        /*0012*/ 	.short	0x0000
        /*0014*/ 	.byte	0x00, 0xf0, 0xa1, 0x04


	//----- nvinfo : EIATTR_SPARSE_MMA_MASK
	.align		4
.L_3987:
        /*0018*/ 	.byte	0x03, 0x50
        /*001a*/ 	.short	0x0000


	//----- nvinfo : EIATTR_MAXREG_COUNT
	.align		4
        /*001c*/ 	.byte	0x03, 0x1b
        /*001e*/ 	.short	0x00ff


	//----- nvinfo : EIATTR_NUM_BARRIERS
	.align		4
        /*0020*/ 	.byte	0x02, 0x4c
        /*0022*/ 	.byte	0x01
	.zero		1


	//----- nvinfo : EIATTR_MERCURY_ISA_VERSION
	.align		4
        /*0024*/ 	.byte	0x03, 0x5f
        /*0026*/ 	.short	0x0101


	//----- nvinfo : EIATTR_COOP_GROUP_MASK_REGIDS
	.align		4
        /*0028*/ 	.byte	0x04, 0x29
        /*002a*/ 	.short	(.L_3989 - .L_3988)


	//   ....[0]....
.L_3988:
        /*002c*/ 	.word	0xffffffff


	//   ....[1]....
        /*0030*/ 	.word	0xffffffff


	//   ....[2]....
        /*0034*/ 	.word	0xffffffff


	//   ....[3]....
        /*0038*/ 	.word	0xffffffff


	//   ....[4]....
        /*003c*/ 	.word	0xffffffff


	//   ....[5]....
        /*0040*/ 	.word	0xffffffff


	//   ....[6]....
        /*0044*/ 	.word	0xffffffff


	//   ....[7]....
        /*0048*/ 	.word	0xffffffff


	//   ....[8]....
        /*004c*/ 	.word	0xffffffff


	//   ....[9]....
        /*0050*/ 	.word	0xffffffff


	//   ....[10]....
        /*0054*/ 	.word	0x050000ae


	//   ....[11]....
        /*0058*/ 	.word	0x050000ae


	//   ....[12]....
        /*005c*/ 	.word	0x050000ae


	//   ....[13]....
        /*0060*/ 	.word	0x050000ae


	//   ....[14]....
        /*0064*/ 	.word	0x050000ae


	//   ....[15]....
        /*0068*/ 	.word	0x050000ae


	//   ....[16]....
        /*006c*/ 	.word	0x050000ae


	//   ....[17]....
        /*0070*/ 	.word	0x050000ae


	//   ....[18]....
        /*0074*/ 	.word	0x050000ae


	//   ....[19]....
        /*0078*/ 	.word	0x050000ae


	//----- nvinfo : EIATTR_COOP_GROUP_INSTR_OFFSETS
	.align		4
.L_3989:
        /*007c*/ 	.byte	0x04, 0x28
        /*007e*/ 	.short	(.L_3991 - .L_3990)


	//   ....[0]....
.L_3990:
        /*0080*/ 	.word	0x00001c50


	//   ....[1]....
        /*0084*/ 	.word	0x00001c60


	//   ....[2]....
        /*0088*/ 	.word	0x00001c90


	//   ....[3]....
        /*008c*/ 	.word	0x00001ca0


	//   ....[4]....
        /*0090*/ 	.word	0x00001cd0


	//   ....[5]....
        /*0094*/ 	.word	0x00001ce0


	//   ....[6]....
        /*0098*/ 	.word	0x00001d10


	//   ....[7]....
        /*009c*/ 	.word	0x00001d20


	//   ....[8]....
        /*00a0*/ 	.word	0x00001d50


	//   ....[9]....
        /*00a4*/ 	.word	0x00001d60


	//   ....[10]....
        /*00a8*/ 	.word	0x00003a80


	//   ....[11]....
        /*00ac*/ 	.word	0x00003ad0


	//   ....[12]....
        /*00b0*/ 	.word	0x00003b40


	//   ....[13]....
        /*00b4*/ 	.word	0x00003ba0


	//   ....[14]....
        /*00b8*/ 	.word	0x00003c10


	//   ....[15]....
        /*00bc*/ 	.word	0x00003c70


	//   ....[16]....
        /*00c0*/ 	.word	0x00003ce0


	//   ....[17]....
        /*00c4*/ 	.word	0x00003d40


	//   ....[18]....
        /*00c8*/ 	.word	0x00003db0


	//   ....[19]....
        /*00cc*/ 	.word	0x00003e10


	//----- nvinfo : EIATTR_EXIT_INSTR_OFFSETS
	.align		4
.L_3991:
        /*00d0*/ 	.byte	0x04, 0x1c
        /*00d2*/ 	.short	(.L_3993 - .L_3992)


	//   ....[0]....
.L_3992:
        /*00d4*/ 	.word	0x00003990


	//   ....[1]....
        /*00d8*/ 	.word	0x00003a20


	//----- nvinfo : EIATTR_MAX_THREADS
	.align		4
.L_3993:
        /*00dc*/ 	.byte	0x04, 0x05
        /*00de*/ 	.short	(.L_3995 - .L_3994)
.L_3994:
        /*00e0*/ 	.word	0x00000100
        /*00e4*/ 	.word	0x00000001
        /*00e8*/ 	.word	0x00000001


	//----- nvinfo : EIATTR_CRS_STACK_SIZE
	.align		4
.L_3995:
        /*00ec*/ 	.byte	0x04, 0x1e
        /*00ee*/ 	.short	(.L_3997 - .L_3996)
.L_3996:
        /*00f0*/ 	.word	0x00000000


	//----- nvinfo : EIATTR_CBANK_PARAM_SIZE
	.align		4
.L_3997:
        /*00f4*/ 	.byte	0x03, 0x19
        /*00f6*/ 	.short	0x0128


	//----- nvinfo : EIATTR_PARAM_CBANK
	.align		4
        /*00f8*/ 	.byte	0x04, 0x0a
        /*00fa*/ 	.short	(.L_3999 - .L_3998)
	.align		4
.L_3998:
        /*00fc*/ 	.word	index@(.nv.constant0._ZN10layer_norm13ln_bwd_kernelINS_13Kernel_traitsIf6__halffS2_fjLj8192ELj1ELj1ELj8ELj16ENS_18Kernel_traits_baseILj8192EfS2_fS2_fjLj256EEEEELb1ELb0ELb0ELb0EEEvNS_9BwdParamsE)
        /*0100*/ 	.short	0x0210
        /*0102*/ 	.short	0x0128


	//----- nvinfo : EIATTR_SW_WAR
	.align		4
.L_3999:
        /*0104*/ 	.byte	0x04, 0x36
        /*0106*/ 	.short	(.L_4001 - .L_4000)
.L_4000:
        /*0108*/ 	.word	0x00000008
.L_4001:


//--------------------- .nv.info._ZN10layer_norm13ln_bwd_kernelINS_13Kernel_traitsIf6__halffS2_fjLj8192ELj1ELj1ELj8ELj16ENS_18Kernel_traits_baseILj8192EfS2_fS2_fjLj256EEEEELb1ELb0ELb0ELb1EEEvNS_9BwdParamsE --------------------------
	.section	.nv.info._ZN10layer_norm13ln_bwd_kernelINS_13Kernel_traitsIf6__halffS2_fjLj8192ELj1ELj1ELj8ELj16ENS_18Kernel_traits_baseILj8192EfS2_fS2_fjLj256EEEEELb1ELb0ELb0ELb1EEEvNS_9BwdParamsE,"",@"SHT_CUDA_INFO"
	.sectionflags	@""
	.align	4


	//----- nvinfo : EIATTR_CUDA_API_VERSION
	.align		4
        /*0000*/ 	.byte	0x04, 0x37
        /*0002*/ 	.short	(.L_4003 - .L_4002)
.L_4002:
        /*0004*/ 	.word	0x00000082


	//----- nvinfo : EIATTR_KPARAM_INFO
	.align		4
.L_4003:
        /*0008*/ 	.byte	0x04, 0x17
        /*000a*/ 	.short	(.L_4005 - .L_4004)
.L_4004:
        /*000c*/ 	.word	0x00000000
        /*0010*/ 	.short	0x0000
        /*0012*/ 	.short	0x0000
        /*0014*/ 	.byte	0x00, 0xf0, 0xa1, 0x04


	//----- nvinfo : EIATTR_SPARSE_MMA_MASK
	.align		4
.L_4005:
        /*0018*/ 	.byte	0x03, 0x50
        /*001a*/ 	.short	0x0000


	//----- nvinfo : EIATTR_MAXREG_COUNT
	.align		4
        /*001c*/ 	.byte	0x03, 0x1b
        /*001e*/ 	.short	0x00ff


	//----- nvinfo : EIATTR_NUM_BARRIERS
	.align		4
        /*0020*/ 	.byte	0x02, 0x4c
        /*0022*/ 	.byte	0x01
	.zero		1


	//----- nvinfo : EIATTR_MERCURY_ISA_VERSION
	.align		4
        /*0024*/ 	.byte	0x03, 0x5f
        /*0026*/ 	.short	0x0101


	//----- nvinfo : EIATTR_COOP_GROUP_MASK_REGIDS
	.align		4
        /*0028*/ 	.byte	0x04, 0x29
        /*002a*/ 	.short	(.L_4007 - .L_4006)


	//   ....[0]....
.L_4006:
        /*002c*/ 	.word	0xffffffff


	//   ....[1]....
        /*0030*/ 	.word	0xffffffff


	//   ....[2]....
        /*0034*/ 	.word	0xffffffff


	//   ....[3]....
        /*0038*/ 	.word	0xffffffff


	//   ....[4]....
        /*003c*/ 	.word	0xffffffff


	//   ....[5]....
        /*0040*/ 	.word	0xffffffff


	//   ....[6]....
        /*0044*/ 	.word	0xffffffff


	//   ....[7]....
        /*0048*/ 	.word	0xffffffff


	//   ....[8]....
        /*004c*/ 	.word	0xffffffff


	//   ....[9]....
        /*0050*/ 	.word	0xffffffff


	//   ....[10]....
        /*0054*/ 	.word	0x05000054


	//   ....[11]....
        /*0058*/ 	.word	0x05000054


	//   ....[12]....
        /*005c*/ 	.word	0x05000054


	//   ....[13]....
        /*0060*/ 	.word	0x05000054


	//   ....[14]....
        /*0064*/ 	.word	0x05000054


	//   ....[15]....
        /*0068*/ 	.word	0x05000054


	//   ....[16]....
        /*006c*/ 	.word	0x05000054


	//   ....[17]....
        /*0070*/ 	.word	0x05000054


	//   ....[18]....
        /*0074*/ 	.word	0x05000054


	//   ....[19]....
        /*0078*/ 	.word	0x05000054


	//----- nvinfo : EIATTR_COOP_GROUP_INSTR_OFFSETS
	.align		4
.L_4007:
        /*007c*/ 	.byte	0x04, 0x28
        /*007e*/ 	.short	(.L_4009 - .L_4008)


	//   ....[0]....
.L_4008:
        /*0080*/ 	.word	0x00001ad0


	//   ....[1]....
        /*0084*/ 	.word	0x00001ae0


	//   ....[2]....
        /*0088*/ 	.word	0x00001b10


	//   ....[3]....
        /*008c*/ 	.word	0x00001b20


	//   ....[4]....
        /*0090*/ 	.word	0x00001b50


	//   ....[5]....
        /*0094*/ 	.word	0x00001b60


	//   ....[6]....
        /*0098*/ 	.word	0x00001b90


	//   ....[7]....
        /*009c*/ 	.word	0x00001ba0


	//   ....[8]....
        /*00a0*/ 	.word	0x00001bd0


	//   ....[9]....
        /*00a4*/ 	.word	0x00001be0


	//   ....[10]....
        /*00a8*/ 	.word	0x00003a30


	//   ....[11]....
        /*00ac*/ 	.word	0x00003a80


	//   ....[12]....
        /*00b0*/ 	.word	0x00003af0


	//   ....[13]....
        /*00b4*/ 	.word	0x00003b50


	//   ....[14]....
        /*00b8*/ 	.word	0x00003bc0


	//   ....[15]....
        /*00bc*/ 	.word	0x00003c20


	//   ....[16]....
        /*00c0*/ 	.word	0x00003c90


	//   ....[17]....
        /*00c4*/ 	.word	0x00003cf0


	//   ....[18]....
        /*00c8*/ 	.word	0x00003d60


	//   ....[19]....
        /*00cc*/ 	.word	0x00003dc0


	//----- nvinfo : EIATTR_EXIT_INSTR_OFFSETS
	.align		4
.L_4009:
        /*00d0*/ 	.byte	0x04, 0x1c
        /*00d2*/ 	.short	(.L_4011 - .L_4010)


	//   ....[0]....
.L_4010:
        /*00d4*/ 	.word	0x000039d0


	//----- nvinfo : EIATTR_MAX_THREADS
	.align		4
.L_4011:
        /*00d8*/ 	.byte	0x04, 0x05
        /*00da*/ 	.short	(.L_4013 - .L_4012)
.L_4012:
        /*00dc*/ 	.word	0x00000100
        /*00e0*/ 	.word	0x00000001
        /*00e4*/ 	.word	0x00000001


	//----- nvinfo : EIATTR_CRS_STACK_SIZE
	.align		4
.L_4013:
        /*00e8*/ 	.byte	0x04, 0x1e
        /*00ea*/ 	.short	(.L_4015 - .L_4014)
.L_4014:
        /*00ec*/ 	.word	0x00000000


	//----- nvinfo : EIATTR_CBANK_PARAM_SIZE
	.align		4
.L_4015:
        /*00f0*/ 	.byte	0x03, 0x19
        /*00f2*/ 	.short	0x0128


	//----- nvinfo : EIATTR_PARAM_CBANK
	.align		4
        /*00f4*/ 	.byte	0x04, 0x0a
        /*00f6*/ 	.short	(.L_4017 - .L_4016)
	.align		4
.L_4016:
        /*00f8*/ 	.word	index@(.nv.constant0._ZN10layer_norm13ln_bwd_kernelINS_13Kernel_traitsIf6__halffS2_fjLj8192ELj1ELj1ELj8ELj16ENS_18Kernel_traits_baseILj8192EfS2_fS2_fjLj256EEEEELb1ELb0ELb0ELb1EEEvNS_9BwdParamsE)
        /*00fc*/ 	.short	0x0210
        /*00fe*/ 	.short	0x0128


	//----- nvinfo : EIATTR_SW_WAR
	.align		4
.L_4017:
        /*0100*/ 	.byte	0x04, 0x36
        /*0102*/ 	.short	(.L_4019 - .L_4018)
.L_4018:
        /*0104*/ 	.word	0x00000008
.L_4019:


//--------------------- .nv.info._ZN10layer_norm22ln_bwd_finalize_kernelINS_22Kernel_traits_finalizeILj8192Ef6__halffS2_fjLb0ELj1024ELj4ENS_18Kernel_traits_baseILj8192EfS2_fS2_fjLj1024EEEEELb0ELb0EEEvNS_9BwdParamsE --------------------------
	.section	.nv.info._ZN10layer_norm22ln_bwd_finalize_kernelINS_22Kernel_traits_finalizeILj8192Ef6__halffS2_fjLb0ELj1024ELj4ENS_18Kernel_traits_baseILj8192EfS2_fS2_fjLj1024EEEEELb0ELb0EEEvNS_9BwdParamsE,"",@"SHT_CUDA_INFO"
	.sectionflags	@""
	.align	4


	//----- nvinfo : EIATTR_CUDA_API_VERSION
	.align		4
        /*0000*/ 	.byte	0x04, 0x37
        /*0002*/ 	.short	(.L_4021 - .L_4020)
.L_4020:
        /*0004*/ 	.word	0x00000082


	//----- nvinfo : EIATTR_KPARAM_INFO
	.align		4
.L_4021:
        /*0008*/ 	.byte	0x04, 0x17
        /*000a*/ 	.short	(.L_4023 - .L_4022)
.L_4022:
        /*000c*/ 	.word	0x00000000
        /*0010*/ 	.short	0x0000
        /*0012*/ 	.short	0x0000
        /*0014*/ 	.byte	0x00, 0xf0, 0xa1, 0x04


	//----- nvinfo : EIATTR_SPARSE_MMA_MASK
	.align		4
.L_4023:
        /*0018*/ 	.byte	0x03, 0x50
        /*001a*/ 	.short	0x0000


	//----- nvinfo : EIATTR_MAXREG_COUNT
	.align		4
        /*001c*/ 	.byte	0x03, 0x1b
        /*001e*/ 	.short	0x0040


	//----- nvinfo : EIATTR_NUM_BARRIERS
	.align		4
        /*0020*/ 	.byte	0x02, 0x4c
        /*0022*/ 	.byte	0x01
	.zero		1


	//----- nvinfo : EIATTR_MERCURY_ISA_VERSION
	.align		4
        /*0024*/ 	.byte	0x03, 0x5f
        /*0026*/ 	.short	0x0101


	//----- nvinfo : EIATTR_COOP_GROUP_MASK_REGIDS
	.align		4
        /*0028*/ 	.byte	0x04, 0x29
        /*002a*/ 	.short	(.L_4025 - .L_4024)


	//   ....[0]....
.L_4024:
        /*002c*/ 	.word	0xffffffff


	//   ....[1]....
        /*0030*/ 	.word	0xffffffff


	//   ....[2]....
        /*0034*/ 	.word	0xffffffff


	//   ....[3]....
        /*0038*/ 	.word	0xffffffff


	//   ....[4]....
        /*003c*/ 	.word	0xffffffff


	//   ....[5]....
        /*0040*/ 	.word	0xffffffff


	//   ....[6]....
        /*0044*/ 	.word	0xffffffff


	//   ....[7]....
        /*0048*/ 	.word	0xffffffff


	//   ....[8]....
        /*004c*/ 	.word	0xffffffff


	//   ....[9]....
        /*0050*/ 	.word	0xffffffff


	//   ....[10]....
        /*0054*/ 	.word	0x05000013


	//   ....[11]....
        /*0058*/ 	.word	0x05000013


	//   ....[12]....
        /*005c*/ 	.word	0x05000013


	//   ....[13]....
        /*0060*/ 	.word	0x05000013


	//   ....[14]....
        /*0064*/ 	.word	0x05000013


	//   ....[15]....
        /*0068*/ 	.word	0x05000013


	//   ....[16]....
        /*006c*/ 	.word	0x05000013


	//   ....[17]....
        /*0070*/ 	.word	0x05000013


	//   ....[18]....
        /*0074*/ 	.word	0x05000013


	//   ....[19]....
        /*0078*/ 	.word	0x05000013


	//----- nvinfo : EIATTR_COOP_GROUP_INSTR_OFFSETS
	.align		4
.L_4025:
        /*007c*/ 	.byte	0x04, 0x28
        /*007e*/ 	.short	(.L_4027 - .L_4026)


	//   ....[0]....
.L_4026:
        /*0080*/ 	.word	0x000008e0


	//   ....[1]....
        /*0084*/ 	.word	0x000008f0


	//   ....[2]....
        /*0088*/ 	.word	0x00000920


	//   ....[3]....
        /*008c*/ 	.word	0x00000930


	//   ....[4]....
        /*0090*/ 	.word	0x00000960


	//   ....[5]....
        /*0094*/ 	.word	0x00000970


	//   ....[6]....
        /*0098*/ 	.word	0x000009a0


	//   ....[7]....
        /*009c*/ 	.word	0x000009b0


	//   ....[8]....
        /*00a0*/ 	.word	0x000009e0


	//   ....[9]....
        /*00a4*/ 	.word	0x000009f0


	//   ....[10]....
        /*00a8*/ 	.word	0x00000bf0


	//   ....[11]....
        /*00ac*/ 	.word	0x00000c60


	//   ....[12]....
        /*00b0*/ 	.word	0x00000cd0


	//   ....[13]....
        /*00b4*/ 	.word	0x00000d40


	//   ....[14]....
        /*00b8*/ 	.word	0x00000db0


	//   ....[15]....
        /*00bc*/ 	.word	0x00000e10


	//   ....[16]....
        /*00c0*/ 	.word	0x00000e80


	//   ....[17]....
        /*00c4*/ 	.word	0x00000ef0


	//   ....[18]....
        /*00c8*/ 	.word	0x00000f60


	//   ....[19]....
        /*00cc*/ 	.word	0x00000fd0


	//----- nvinfo : EIATTR_EXIT_INSTR_OFFSETS
	.align		4
.L_4027:
        /*00d0*/ 	.byte	0x04, 0x1c
        /*00d2*/ 	.short	(.L_4029 - .L_4028)


	//   ....[0]....
.L_4028:
        /*00d4*/ 	.word	0x00000070


	//   ....[1]....
        /*00d8*/ 	.word	0x00000b90


	//----- nvinfo : EIATTR_MAX_THREADS
	.align		4
.L_4029:
        /*00dc*/ 	.byte	0x04, 0x05
        /*00de*/ 	.short	(.L_4031 - .L_4030)
.L_4030:
        /*00e0*/ 	.word	0x00000400
        /*00e4*/ 	.word	0x00000001
        /*00e8*/ 	.word	0x00000001


	//----- nvinfo : EIATTR_CRS_STACK_SIZE
	.align		4
.L_4031:
        /*00ec*/ 	.byte	0x04, 0x1e
        /*00ee*/ 	.short	(.L_4033 - .L_4032)
.L_4032:
        /*00f0*/ 	.word	0x00000000


	//----- nvinfo : EIATTR_CBANK_PARAM_SIZE
	.align		4
.L_4033:
        /*00f4*/ 	.byte	0x03, 0x19
        /*00f6*/ 	.short	0x0128


	//----- nvinfo : EIATTR_PARAM_CBANK
	.align		4
        /*00f8*/ 	.byte	0x04, 0x0a
        /*00fa*/ 	.short	(.L_4035 - .L_4034)
	.align		4
.L_4034:
        /*00fc*/ 	.word	index@(.nv.constant0._ZN10layer_norm22ln_bwd_finalize_kernelINS_22Kernel_traits_finalizeILj8192Ef6__halffS2_fjLb0ELj1024ELj4ENS_18Kernel_traits_baseILj8192EfS2_fS2_fjLj1024EEEEELb0ELb0EEEvNS_9BwdParamsE)
        /*0100*/ 	.short	0x0210
        /*0102*/ 	.short	0x0128


	//----- nvinfo : EIATTR_SW_WAR
	.align		4
.L_4035:
        /*0104*/ 	.byte	0x04, 0x36
        /*0106*/ 	.short	(.L_4037 - .L_4036)
.L_4036:
        /*0108*/ 	.word	0x00000008
.L_4037:


//--------------------- .nv.info._ZN10layer_norm13ln_bwd_kernelINS_13Kernel_traitsIf6__halffS2_fjLj8192ELj1ELj1ELj8ELj16ENS_18Kernel_traits_baseILj8192EfS2_fS2_fjLj256EEEEELb1ELb0ELb1ELb0EEEvNS_9BwdParamsE --------------------------
	.section	.nv.info._ZN10layer_norm13ln_bwd_kernelINS_13Kernel_traitsIf6__halffS2_fjLj8192ELj1ELj1ELj8ELj16ENS_18Kernel_traits_baseILj8192EfS2_fS2_fjLj256EEEEELb1ELb0ELb1ELb0EEEvNS_9BwdParamsE,"",@"SHT_CUDA_INFO"
	.sectionflags	@""
	.align	4


	//----- nvinfo : EIATTR_CUDA_API_VERSION
	.align		4
        /*0000*/ 	.byte	0x04, 0x37
        /*0002*/ 	.short	(.L_4039 - .L_4038)
.L_4038:
        /*0004*/ 	.word	0x00000082


	//----- nvinfo : EIATTR_KPARAM_INFO
	.align		4
.L_4039:
        /*0008*/ 	.byte	0x04, 0x17
        /*000a*/ 	.short	(.L_4041 - .L_4040)
.L_4040:
        /*000c*/ 	.word	0x00000000
        /*0010*/ 	.short	0x0000
        /*0012*/ 	.short	0x0000
        /*0014*/ 	.byte	0x00, 0xf0, 0xa1, 0x04


	//----- nvinfo : EIATTR_SPARSE_MMA_MASK
	.align		4
.L_4041:
        /*0018*/ 	.byte	0x03, 0x50
        /*001a*/ 	.short	0x0000


	//----- nvinfo : EIATTR_MAXREG_COUNT
	.align		4
        /*001c*/ 	.byte	0x03, 0x1b
        /*001e*/ 	.short	0x00ff


	//----- nvinfo : EIATTR_NUM_BARRIERS
	.align		4
        /*0020*/ 	.byte	0x02, 0x4c
        /*0022*/ 	.byte	0x01
	.zero		1


	//----- nvinfo : EIATTR_MERCURY_ISA_VERSION
	.align		4
        /*0024*/ 	.byte	0x03, 0x5f
        /*0026*/ 	.short	0x0101


	//----- nvinfo : EIATTR_COOP_GROUP_MASK_REGIDS
	.align		4
        /*0028*/ 	.byte	0x04, 0x29
        /*002a*/ 	.short	(.L_4043 - .L_4042)


	//   ....[0]....
.L_4042:
        /*002c*/ 	.word	0xffffffff


	//   ....[1]....
        /*0030*/ 	.word	0xffffffff


	//   ....[2]....
        /*0034*/ 	.word	0xffffffff


	//   ....[3]....
        /*0038*/ 	.word	0xffffffff


	//   ....[4]....
        /*003c*/ 	.word	0xffffffff


	//   ....[5]....
        /*0040*/ 	.word	0xffffffff


	//   ....[6]....
        /*0044*/ 	.word	0xffffffff


	//   ....[7]....
        /*0048*/ 	.word	0xffffffff


	//   ....[8]....
        /*004c*/ 	.word	0xffffffff


	//   ....[9]....
        /*0050*/ 	.word	0xffffffff


	//   ....[10]....
        /*0054*/ 	.word	0x050000ae


	//   ....[11]....
        /*0058*/ 	.word	0x050000ae


	//   ....[12]....
        /*005c*/ 	.word	0x050000ae


	//   ....[13]....
        /*0060*/ 	.word	0x050000ae


	//   ....[14]....
        /*0064*/ 	.word	0x050000ae


	//   ....[15]....
        /*0068*/ 	.word	0x050000ae


	//   ....[16]....
        /*006c*/ 	.word	0x050000ae


	//   ....[17]....
        /*0070*/ 	.word	0x050000ae


	//   ....[18]....
        /*0074*/ 	.word	0x050000ae


	//   ....[19]....
        /*0078*/ 	.word	0x050000ae


	//----- nvinfo : EIATTR_COOP_GROUP_INSTR_OFFSETS
	.align		4
.L_4043:
        /*007c*/ 	.byte	0x04, 0x28
        /*007e*/ 	.short	(.L_4045 - .L_4044)


	//   ....[0]....
.L_4044:
        /*0080*/ 	.word	0x00002080


	//   ....[1]....
        /*0084*/ 	.word	0x00002090


	//   ....[2]....
        /*0088*/ 	.word	0x000020c0


	//   ....[3]....
        /*008c*/ 	.word	0x000020d0


	//   ....[4]....
        /*0090*/ 	.word	0x00002100


	//   ....[5]....
        /*0094*/ 	.word	0x00002110


	//   ....[6]....
        /*0098*/ 	.word	0x00002140


	//   ....[7]....
        /*009c*/ 	.word	0x00002150


	//   ....[8]....
        /*00a0*/ 	.word	0x00002180


	//   ....[9]....
        /*00a4*/ 	.word	0x00002190


	//   ....[10]....
        /*00a8*/ 	.word	0x00005500


	//   ....[11]....
        /*00ac*/ 	.word	0x00005550


	//   ....[12]....
        /*00b0*/ 	.word	0x000055c0


	//   ....[13]....
        /*00b4*/ 	.word	0x00005620


	//   ....[14]....
        /*00b8*/ 	.word	0x00005690


	//   ....[15]....
        /*00bc*/ 	.word	0x000056f0


	//   ....[16]....
        /*00c0*/ 	.word	0x00005760


	//   ....[17]....
        /*00c4*/ 	.word	0x000057c0


	//   ....[18]....
        /*00c8*/ 	.word	0x00005830


	//   ....[19]....
        /*00cc*/ 	.word	0x00005890


	//----- nvinfo : EIATTR_EXIT_INSTR_OFFSETS
	.align		4
.L_4045:
        /*00d0*/ 	.byte	0x04, 0x1c
        /*00d2*/ 	.short	(.L_4047 - .L_4046)


	//   ....[0]....
.L_4046:
        /*00d4*/ 	.word	0x00005410


	//   ....[1]....
        /*00d8*/ 	.word	0x000054a0


	//----- nvinfo : EIATTR_MAX_THREADS
	.align		4
.L_4047:
        /*00dc*/ 	.byte	0x04, 0x05
        /*00de*/ 	.short	(.L_4049 - .L_4048)
.L_4048:
        /*00e0*/ 	.word	0x00000100
        /*00e4*/ 	.word	0x00000001
        /*00e8*/ 	.word	0x00000001


	//----- nvinfo : EIATTR_CRS_STACK_SIZE
	.align		4
.L_4049:
        /*00ec*/ 	.byte	0x04, 0x1e
        /*00ee*/ 	.short	(.L_4051 - .L_4050)
.L_4050:
        /*00f0*/ 	.word	0x00000000


	//----- nvinfo : EIATTR_CBANK_PARAM_SIZE
	.align		4
.L_4051:
        /*00f4*/ 	.byte	0x03, 0x19
        /*00f6*/ 	.short	0x0128


	//----- nvinfo : EIATTR_PARAM_CBANK
	.align		4
        /*00f8*/ 	.byte	0x04, 0x0a
        /*00fa*/ 	.short	(.L_4053 - .L_4052)
	.align		4
.L_4052:
        /*00fc*/ 	.word	index@(.nv.constant0._ZN10layer_norm13ln_bwd_kernelINS_13Kernel_traitsIf6__halffS2_fjLj8192ELj1ELj1ELj8ELj16ENS_18Kernel_traits_baseILj8192EfS2_fS2_fjLj256EEEEELb1ELb0ELb1ELb0EEEvNS_9BwdParamsE)
        /*0100*/ 	.short	0x0210
        /*0102*/ 	.short	0x0128


	//----- nvinfo : EIATTR_SW_WAR
	.align		4
.L_4053:
        /*0104*/ 	.byte	0x04, 0x36
        /*0106*/ 	.short	(.L_4055 - .L_4054)
.L_4054:
        /*0108*/ 	.word	0x00000008
.L_4055:


//--------------------- .nv.info._ZN10layer_norm22ln_bwd_finalize_kernelINS_22Kernel_traits_finalizeILj8192Ef6__halffS2_fjLb0ELj1024ELj4ENS_18Kernel_traits_baseILj8192EfS2_fS2_fjLj1024EEEEELb0ELb1EEEvNS_9BwdParamsE --------------------------
	.section	.nv.info._ZN10layer_norm22ln_bwd_finalize_kernelINS_22Kernel_traits_finalizeILj8192Ef6__halffS2_fjLb0ELj1024ELj4ENS_18Kernel_traits_baseILj8192EfS2_fS2_fjLj1024EEEEELb0ELb1EEEvNS_9BwdParamsE,"",@"SHT_CUDA_INFO"
	.sectionflags	@""
	.align	4


	//----- nvinfo : EIATTR_CUDA_API_VERSION
	.align		4
        /*0000*/ 	.byte	0x04, 0x37
        /*0002*/ 	.short	(.L_4057 - .L_4056)
.L_4056:
        /*0004*/ 	.word	0x00000082


	//----- nvinfo : EIATTR_KPARAM_INFO
	.align		4
.L_4057:
        /*0008*/ 	.byte	0x04, 0x17
        /*000a*/ 	.short	(.L_4059 - .L_4058)
.L_4058:
        /*000c*/ 	.word	0x00000000
        /*0010*/ 	.short	0x0000
        /*0012*/ 	.short	0x0000
        /*0014*/ 	.byte	0x00, 0xf0, 0xa1, 0x04


	//----- nvinfo : EIATTR_SPARSE_MMA_MASK
	.align		4
.L_4059:
        /*0018*/ 	.byte	0x03, 0x50
        /*001a*/ 	.short	0x0000


	//----- nvinfo : EIATTR_MAXREG_COUNT
	.align		4
        /*001c*/ 	.byte	0x03, 0x1b
        /*001e*/ 	.short	0x0040


	//----- nvinfo : EIATTR_NUM_BARRIERS
	.align		4
        /*0020*/ 	.byte	0x02, 0x4c
        /*0022*/ 	.byte	0x01
	.zero		1


	//----- nvinfo : EIATTR_MERCURY_ISA_VERSION
	.align		4
        /*0024*/ 	.byte	0x03, 0x5f
        /*0026*/ 	.short	0x0101


	//----- nvinfo : EIATTR_COOP_GROUP_MASK_REGIDS
	.align		4
        /*0028*/ 	.byte	0x04, 0x29
        /*002a*/ 	.short	(.L_4061 - .L_4060)


	//   ....[0]....
.L_4060:
        /*002c*/ 	.word	0xffffffff


	//   ....[1]....
        /*0030*/ 	.word	0xffffffff


	//   ....[2]....
        /*0034*/ 	.word	0xffffffff


	//   ....[3]....
        /*0038*/ 	.word	0xffffffff


	//   ....[4]....
        /*003c*/ 	.word	0xffffffff


	//   ....[5]....
        /*0040*/ 	.word	0xffffffff


	//   ....[6]....
        /*0044*/ 	.word	0xffffffff


	//   ....[7]....
        /*0048*/ 	.word	0xffffffff


	//   ....[8]....
        /*004c*/ 	.word	0xffffffff


	//   ....[9]....
        /*0050*/ 	.word	0xffffffff


	//   ....[10]....
        /*0054*/ 	.word	0x05000011


	//   ....[11]....
        /*0058*/ 	.word	0x05000011


	//   ....[12]....
        /*005c*/ 	.word	0x05000011


	//   ....[13]....
        /*0060*/ 	.word	0x05000011


	//   ....[14]....
        /*0064*/ 	.word	0x05000011


	//   ....[15]....
        /*0068*/ 	.word	0x05000011


	//   ....[16]....
        /*006c*/ 	.word	0x05000011


	//   ....[17]....
        /*0070*/ 	.word	0x05000011


	//   ....[18]....
        /*0074*/ 	.word	0x05000011


	//   ....[19]....
        /*0078*/ 	.word	0x05000011


	//----- nvinfo : EIATTR_COOP_GROUP_INSTR_OFFSETS
	.align		4
.L_4061:
        /*007c*/ 	.byte	0x04, 0x28
        /*007e*/ 	.short	(.L_4063 - .L_4062)


	//   ....[0]....
.L_4062:
        /*0080*/ 	.word	0x000008e0


	//   ....[1]....
        /*0084*/ 	.word	0x000008f0


	//   ....[2]....
        /*0088*/ 	.word	0x00000920


	//   ....[3]....
        /*008c*/ 	.word	0x00000930


	//   ....[4]....
        /*0090*/ 	.word	0x00000960


	//   ....[5]....
        /*0094*/ 	.word	0x00000970


	//   ....[6]....
        /*0098*/ 	.word	0x000009a0


	//   ....[7]....
        /*009c*/ 	.word	0x000009b0


	//   ....[8]....
        /*00a0*/ 	.word	0x000009e0


	//   ....[9]....
        /*00a4*/ 	.word	0x000009f0


	//   ....[10]....
        /*00a8*/ 	.word	0x00000ba0


	//   ....[11]....
        /*00ac*/ 	.word	0x00000c10


	//   ....[12]....
        /*00b0*/ 	.word	0x00000c80


	//   ....[13]....
        /*00b4*/ 	.word	0x00000cf0


	//   ....[14]....
        /*00b8*/ 	.word	0x00000d60


	//   ....[15]....
        /*00bc*/ 	.word	0x00000dc0


	//   ....[16]....
        /*00c0*/ 	.word	0x00000e30


	//   ....[17]....
        /*00c4*/ 	.word	0x00000ea0


	//   ....[18]....
        /*00c8*/ 	.word	0x00000f10


	//   ....[19]....
        /*00cc*/ 	.word	0x00000f80


	//----- nvinfo : EIATTR_EXIT_INSTR_OFFSETS
	.align		4
.L_4063:
        /*00d0*/ 	.byte	0x04, 0x1c
        /*00d2*/ 	.short	(.L_4065 - .L_4064)


	//   ....[0]....
.L_4064:
        /*00d4*/ 	.word	0x00000070


	//   ....[1]....
        /*00d8*/ 	.word	0x00000b40


	//----- nvinfo : EIATTR_MAX_THREADS
	.align		4
.L_4065:
        /*00dc*/ 	.byte	0x04, 0x05
        /*00de*/ 	.short	(.L_4067 - .L_4066)
.L_4066:
        /*00e0*/ 	.word	0x00000400
        /*00e4*/ 	.word	0x00000001
        /*00e8*/ 	.word	0x00000001


	//----- nvinfo : EIATTR_CRS_STACK_SIZE
	.align		4
.L_4067:
        /*00ec*/ 	.byte	0x04, 0x1e
        /*00ee*/ 	.short	(.L_4069 - .L_4068)
.L_4068:
        /*00f0*/ 	.word	0x00000000


	//----- nvinfo : EIATTR_CBANK_PARAM_SIZE
	.align		4
.L_4069:
        /*00f4*/ 	.byte	0x03, 0x19
        /*00f6*/ 	.short	0x0128


	//----- nvinfo : EIATTR_PARAM_CBANK
	.align		4
        /*00f8*/ 	.byte	0x04, 0x0a
        /*00fa*/ 	.short	(.L_4071 - .L_4070)
	.align		4
.L_4070:
        /*00fc*/ 	.word	index@(.nv.constant0._ZN10layer_norm22ln_bwd_finalize_kernelINS_22Kernel_traits_finalizeILj8192Ef6__halffS2_fjLb0ELj1024ELj4ENS_18Kernel_traits_baseILj8192EfS2_fS2_fjLj1024EEEEELb0ELb1EEEvNS_9BwdParamsE)
        /*0100*/ 	.short	0x0210
        /*0102*/ 	.short	0x0128


	//----- nvinfo : EIATTR_SW_WAR
	.align		4
.L_4071:
        /*0104*/ 	.byte	0x04, 0x36
        /*0106*/ 	.short	(.L_4073 - .L_4072)
.L_4072:
        /*0108*/ 	.word	0x00000008
.L_4073:


//--------------------- .nv.info._ZN10layer_norm13ln_bwd_kernelINS_13Kernel_traitsIf6__halffS2_fjLj8192ELj1ELj1ELj8ELj16ENS_18Kernel_traits_baseILj8192EfS2_fS2_fjLj256EEEEELb1ELb0ELb1ELb1EEEvNS_9BwdParamsE --------------------------
	.section	.nv.info._ZN10layer_norm13ln_bwd_kernelINS_13Kernel_traitsIf6__halffS2_fjLj8192ELj1ELj1ELj8ELj16ENS_18Kernel_traits_baseILj8192EfS2_fS2_fjLj256EEEEELb1ELb0ELb1ELb1EEEvNS_9BwdParamsE,"",@"SHT_CUDA_INFO"
	.sectionflags	@""
	.align	4


	//----- nvinfo : EIATTR_CUDA_API_VERSION
	.align		4
        /*0000*/ 	.byte	0x04, 0x37
        /*0002*/ 	.short	(.L_4075 - .L_4074)
.L_4074:
        /*0004*/ 	.word	0x00000082


	//----- nvinfo : EIATTR_KPARAM_INFO
	.align		4
.L_4075:
        /*0008*/ 	.byte	0x04, 0x17
        /*000a*/ 	.short	(.L_4077 - .L_4076)
.L_4076:
        /*000c*/ 	.word	0x00000000
        /*0010*/ 	.short	0x0000
        /*0012*/ 	.short	0x0000
        /*0014*/ 	.byte	0x00, 0xf0, 0xa1, 0x04


	//----- nvinfo : EIATTR_SPARSE_MMA_MASK
	.align		4
.L_4077:
        /*0018*/ 	.byte	0x03, 0x50
        /*001a*/ 	.short	0x0000


	//----- nvinfo : EIATTR_MAXREG_COUNT
	.align		4
        /*001c*/ 	.byte	0x03, 0x1b
        /*001e*/ 	.short	0x00ff


	//----- nvinfo : EIATTR_NUM_BARRIERS
	.align		4
        /*0020*/ 	.byte	0x02, 0x4c
        /*0022*/ 	.byte	0x01
	.zero		1


	//----- nvinfo : EIATTR_MERCURY_ISA_VERSION
	.align		4
        /*0024*/ 	.byte	0x03, 0x5f
        /*0026*/ 	.short	0x0101


	//----- nvinfo : EIATTR_COOP_GROUP_MASK_REGIDS
	.align		4
        /*0028*/ 	.byte	0x04, 0x29
        /*002a*/ 	.short	(.L_4079 - .L_4078)


	//   ....[0]....
.L_4078:
        /*002c*/ 	.word	0xffffffff


	//   ....[1]....
        /*0030*/ 	.word	0xffffffff


	//   ....[2]....
        /*0034*/ 	.word	0xffffffff


	//   ....[3]....
        /*0038*/ 	.word	0xffffffff


	//   ....[4]....
        /*003c*/ 	.word	0xffffffff


	//   ....[5]....
        /*0040*/ 	.word	0xffffffff


	//   ....[6]....
        /*0044*/ 	.word	0xffffffff


	//   ....[7]....
        /*0048*/ 	.word	0xffffffff


	//   ....[8]....
        /*004c*/ 	.word	0xffffffff


	//   ....[9]....
        /*0050*/ 	.word	0xffffffff


	//   ....[10]....
        /*0054*/ 	.word	0x050000ae


	//   ....[11]....
        /*0058*/ 	.word	0x050000ae


	//   ....[12]....
        /*005c*/ 	.word	0x050000ae


	//   ....[13]....
        /*0060*/ 	.word	0x050000ae


	//   ....[14]....
        /*0064*/ 	.word	0x050000ae


	//   ....[15]....
        /*0068*/ 	.word	0x050000ae


	//   ....[16]....
        /*006c*/ 	.word	0x050000ae


	//   ....[17]....
        /*0070*/ 	.word	0x050000ae


	//   ....[18]....
        /*0074*/ 	.word	0x050000ae


	//   ....[19]....
        /*0078*/ 	.word	0x050000ae


	//----- nvinfo : EIATTR_COOP_GROUP_INSTR_OFFSETS
	.align		4
.L_4079:
        /*007c*/ 	.byte	0x04, 0x28
        /*007e*/ 	.short	(.L_4081 - .L_4080)


	//   ....[0]....
.L_4080:
        /*0080*/ 	.word	0x00001ec0


	//   ....[1]....
        /*0084*/ 	.word	0x00001ed0


	//   ....[2]....
        /*0088*/ 	.word	0x00001f00


	//   ....[3]....
        /*008c*/ 	.word	0x00001f10


	//   ....[4]....
        /*0090*/ 	.word	0x00001f40


	//   ....[5]....
        /*0094*/ 	.word	0x00001f50


	//   ....[6]....
        /*0098*/ 	.word	0x00001f80


	//   ....[7]....
        /*009c*/ 	.word	0x00001f90


	//   ....[8]....
        /*00a0*/ 	.word	0x00001fc0


	//   ....[9]....
        /*00a4*/ 	.word	0x00001fd0


	//   ....[10]....
        /*00a8*/ 	.word	0x00004ee0


	//   ....[11]....
        /*00ac*/ 	.word	0x00004f30


	//   ....[12]....
        /*00b0*/ 	.word	0x00004fa0


	//   ....[13]....
        /*00b4*/ 	.word	0x00005000


	//   ....[14]....
        /*00b8*/ 	.word	0x00005070


	//   ....[15]....
        /*00bc*/ 	.word	0x000050d0


	//   ....[16]....
        /*00c0*/ 	.word	0x00005140


	//   ....[17]....
        /*00c4*/ 	.word	0x000051a0


	//   ....[18]....
        /*00c8*/ 	.word	0x00005210


	//   ....[19]....
        /*00cc*/ 	.word	0x00005270


	//----- nvinfo : EIATTR_EXIT_INSTR_OFFSETS
	.align		4
.L_4081:
        /*00d0*/ 	.byte	0x04, 0x1c
        /*00d2*/ 	.short	(.L_4083 - .L_4082)


	//   ....[0]....
.L_4082:
        /*00d4*/ 	.word	0x00004e80


	//----- nvinfo : EIATTR_MAX_THREADS
	.align		4
.L_4083:
        /*00d8*/ 	.byte	0x04, 0x05
        /*00da*/ 	.short	(.L_4085 - .L_4084)
.L_4084:
        /*00dc*/ 	.word	0x00000100
        /*00e0*/ 	.word	0x00000001
        /*00e4*/ 	.word	0x00000001


	//----- nvinfo : EIATTR_CRS_STACK_SIZE
	.align		4
.L_4085:
        /*00e8*/ 	.byte	0x04, 0x1e
        /*00ea*/ 	.short	(.L_4087 - .L_4086)
.L_4086:
        /*00ec*/ 	.word	0x00000000


	//----- nvinfo : EIATTR_CBANK_PARAM_SIZE
	.align		4
.L_4087:
        /*00f0*/ 	.byte	0x03, 0x19
        /*00f2*/ 	.short	0x0128


	//----- nvinfo : EIATTR_PARAM_CBANK
	.align		4
        /*00f4*/ 	.byte	0x04, 0x0a
        /*00f6*/ 	.short	(.L_4089 - .L_4088)
	.align		4
.L_4088:
        /*00f8*/ 	.word	index@(.nv.constant0._ZN10layer_norm13ln_bwd_kernelINS_13Kernel_traitsIf6__halffS2_fjLj8192ELj1ELj1ELj8ELj16ENS_18Kernel_traits_baseILj8192EfS2_fS2_fjLj256EEEEELb1ELb0ELb1ELb1EEEvNS_9BwdParamsE)
        /*00fc*/ 	.short	0x0210
        /*00fe*/ 	.short	0x0128


	//----- nvinfo : EIATTR_SW_WAR
	.align		4
.L_4089:
        /*0100*/ 	.byte	0x04, 0x36
        /*0102*/ 	.short	(.L_4091 - .L_4090)
.L_4090:
        /*0104*/ 	.word	0x00000008
.L_4091:


//--------------------- .nv.info._ZN10layer_norm13ln_bwd_kernelINS_13Kernel_traitsIf6__halffS2_fjLj8192ELj1ELj1ELj8ELj16ENS_18Kernel_traits_baseILj8192EfS2_fS2_fjLj256EEEEELb1ELb1ELb0ELb0EEEvNS_9BwdParamsE --------------------------
	.section	.nv.info._ZN10layer_norm13ln_bwd_kernelINS_13Kernel_traitsIf6__halffS2_fjLj8192ELj1ELj1ELj8ELj16ENS_18Kernel_traits_baseILj8192EfS2_fS2_fjLj256EEEEELb1ELb1ELb0ELb0EEEvNS_9BwdParamsE,"",@"SHT_CUDA_INFO"
	.sectionflags	@""
	.align	4


	//----- nvinfo : EIATTR_CUDA_API_VERSION
	.align		4
        /*0000*/ 	.byte	0x04, 0x37
        /*0002*/ 	.short	(.L_4093 - .L_4092)
.L_4092:
        /*0004*/ 	.word	0x00000082


	//----- nvinfo : EIATTR_KPARAM_INFO
	.align		4
.L_4093:
        /*0008*/ 	.byte	0x04, 0x17
        /*000a*/ 	.short	(.L_4095 - .L_4094)
.L_4094:
        /*000c*/ 	.word	0x00000000
        /*0010*/ 	.short	0x0000
        /*0012*/ 	.short	0x0000
        /*0014*/ 	.byte	0x00, 0xf0, 0xa1, 0x04


	//----- nvinfo : EIATTR_SPARSE_MMA_MASK
	.align		4
.L_4095:
        /*0018*/ 	.byte	0x03, 0x50
        /*001a*/ 	.short	0x0000


	//----- nvinfo : EIATTR_MAXREG_COUNT
	.align		4
        /*001c*/ 	.byte	0x03, 0x1b
        /*001e*/ 	.short	0x00ff


	//----- nvinfo : EIATTR_NUM_BARRIERS
	.align		4
        /*0020*/ 	.byte	0x02, 0x4c
        /*0022*/ 	.byte	0x01
	.zero		1


	//----- nvinfo : EIATTR_ANNOTATIONS
	.align		4
        /*0024*/ 	.byte	0x04, 0x55
        /*0026*/ 	.short	(.L_4097 - .L_4096)


	//   ....[0]....
.L_4096:
        /* <DEDUP_REMOVED lines=47> */


	//----- nvinfo : EIATTR_MERCURY_ISA_VERSION
	.align		4
.L_4097:
        /*0300*/ 	.byte	0x03, 0x5f
        /*0302*/ 	.short	0x0101


	//----- nvinfo : EIATTR_COOP_GROUP_MASK_REGIDS
	.align		4
        /*0304*/ 	.byte	0x04, 0x29
        /*0306*/ 	.short	(.L_4099 - .L_4098)


	//   ....[0]....
.L_4098:
        /*0308*/ 	.word	0xffffffff


	//   ....[1]....
        /*030c*/ 	.word	0xffffffff


	//   ....[2]....
        /*0310*/ 	.word	0xffffffff


	//   ....[3]....
        /*0314*/ 	.word	0xffffffff


	//   ....[4]....
        /*0318*/ 	.word	0xffffffff


	//   ....[5]....
        /*031c*/ 	.word	0xffffffff


	//   ....[6]....
        /*0320*/ 	.word	0xffffffff


	//   ....[7]....
        /*0324*/ 	.word	0xffffffff


	//   ....[8]....
        /*0328*/ 	.word	0xffffffff


	//   ....[9]....
        /*032c*/ 	.word	0xffffffff


	//   ....[10]....
        /*0330*/ 	.word	0x050000bb


	//   ....[11]....
        /*0334*/ 	.word	0x050000bb


	//   ....[12]....
        /*0338*/ 	.word	0x050000bb


	//   ....[13]....
        /*033c*/ 	.word	0x050000bb


	//   ....[14]....
        /*0340*/ 	.word	0x050000bb


	//   ....[15]....
        /*0344*/ 	.word	0x050000bb


	//   ....[16]....
        /*0348*/ 	.word	0x050000bb


	//   ....[17]....
        /*034c*/ 	.word	0x050000bb


	//   ....[18]....
        /*0350*/ 	.word	0x050000bb


	//   ....[19]....
        /*0354*/ 	.word	0x050000bb


	//----- nvinfo : EIATTR_COOP_GROUP_INSTR_OFFSETS
	.align		4
.L_4099:
        /*0358*/ 	.byte	0x04, 0x28
        /*035a*/ 	.short	(.L_4101 - .L_4100)


	//   ....[0]....
.L_4100:
        /*035c*/ 	.word	0x00002360


	//   ....[1]....
        /*0360*/ 	.word	0x00002380


	//   ....[2]....
        /*0364*/ 	.word	0x000023a0


	//   ....[3]....
        /*0368*/ 	.word	0x000023c0


	//   ....[4]....
        /*036c*/ 	.word	0x000023e0


	//   ....[5]....
        /*0370*/ 	.word	0x00002400


	//   ....[6]....
        /*0374*/ 	.word	0x00002420


	//   ....[7]....
        /*0378*/ 	.word	0x00002440


	//   ....[8]....
        /*037c*/ 	.word	0x00002460


	//   ....[9]....
        /*0380*/ 	.word	0x00002470


	//   ....[10]....
        /*0384*/ 	.word	0x00005080


	//   ....[11]....
        /*0388*/ 	.word	0x000050f0


	//   ....[12]....
        /*038c*/ 	.word	0x00005160


	//   ....[13]....
        /*0390*/ 	.word	0x000051d0


	//   ....[14]....
        /*0394*/ 	.word	0x00005240


	//   ....[15]....
        /*0398*/ 	.word	0x000052b0


	//   ....[16]....
        /*039c*/ 	.word	0x00005320


	//   ....[17]....
        /*03a0*/ 	.word	0x00005390


	//   ....[18]....
        /*03a4*/ 	.word	0x00005400


	//   ....[19]....
        /*03a8*/ 	.word	0x00005450


	//----- nvinfo : EIATTR_EXIT_INSTR_OFFSETS
	.align		4
.L_4101:
        /*03ac*/ 	.byte	0x04, 0x1c
        /*03ae*/ 	.short	(.L_4103 - .L_4102)


	//   ....[0]....
.L_4102:
        /*03b0*/ 	.word	0x00004f50


	//   ....[1]....
        /*03b4*/ 	.word	0x00005020


	//----- nvinfo : EIATTR_MAX_THREADS
	.align		4
.L_4103:
        /*03b8*/ 	.byte	0x04, 0x05
        /*03ba*/ 	.short	(.L_4105 - .L_4104)
.L_4104:
        /*03bc*/ 	.word	0x00000100
        /*03c0*/ 	.word	0x00000001
        /*03c4*/ 	.word	0x00000001


	//----- nvinfo : EIATTR_CRS_STACK_SIZE
	.align		4
.L_4105:
        /*03c8*/ 	.byte	0x04, 0x1e
        /*03ca*/ 	.short	(.L_4107 - .L_4106)
.L_4106:
        /*03cc*/ 	.word	0x00000000


	//----- nvinfo : EIATTR_CBANK_PARAM_SIZE
	.align		4
.L_4107:
        /*03d0*/ 	.byte	0x03, 0x19
        /*03d2*/ 	.short	0x0128


	//----- nvinfo : EIATTR_PARAM_CBANK
	.align		4
        /*03d4*/ 	.byte	0x04, 0x0a
        /*03d6*/ 	.short	(.L_4109 - .L_4108)
	.align		4
.L_4108:
        /*03d8*/ 	.word	index@(.nv.constant0._ZN10layer_norm13ln_bwd_kernelINS_13Kernel_traitsIf6__halffS2_fjLj8192ELj1ELj1ELj8ELj16ENS_18Kernel_traits_baseILj8192EfS2_fS2_fjLj256EEEEELb1ELb1ELb0ELb0EEEvNS_9BwdParamsE)
        /*03dc*/ 	.short	0x0210
        /*03de*/ 	.short	0x0128


	//----- nvinfo : EIATTR_SW_WAR
	.align		4
.L_4109:
        /*03e0*/ 	.byte	0x04, 0x36
        /*03e2*/ 	.short	(.L_4111 - .L_4110)
.L_4110:
        /*03e4*/ 	.word	0x00000008
.L_4111:


//--------------------- .nv.info._ZN10layer_norm13ln_bwd_kernelINS_13Kernel_traitsIf6__halffS2_fjLj8192ELj1ELj1ELj8ELj16ENS_18Kernel_traits_baseILj8192EfS2_fS2_fjLj256EEEEELb1ELb1ELb0ELb1EEEvNS_9BwdParamsE --------------------------
	.section	.nv.info._ZN10layer_norm13ln_bwd_kernelINS_13Kernel_traitsIf6__halffS2_fjLj8192ELj1ELj1ELj8ELj16ENS_18Kernel_traits_baseILj8192EfS2_fS2_fjLj256EEEEELb1ELb1ELb0ELb1EEEvNS_9BwdParamsE,"",@"SHT_CUDA_INFO"
	.sectionflags	@""
	.align	4


	//----- nvinfo : EIATTR_CUDA_API_VERSION
	.align		4
        /*0000*/ 	.byte	0x04, 0x37
        /*0002*/ 	.short	(.L_4113 - .L_4112)
.L_4112:
        /*0004*/ 	.word	0x00000082


	//----- nvinfo : EIATTR_KPARAM_INFO
	.align		4
.L_4113:
        /*0008*/ 	.byte	0x04, 0x17
        /*000a*/ 	.short	(.L_4115 - .L_4114)
.L_4114:
        /*000c*/ 	.word	0x00000000
        /*0010*/ 	.short	0x0000
        /*0012*/ 	.short	0x0000
        /*0014*/ 	.byte	0x00, 0xf0, 0xa1, 0x04


	//----- nvinfo : EIATTR_SPARSE_MMA_MASK
	.align		4
.L_4115:
        /*0018*/ 	.byte	0x03, 0x50
        /*001a*/ 	.short	0x0000


	//----- nvinfo : EIATTR_MAXREG_COUNT
	.align		4
        /*001c*/ 	.byte	0x03, 0x1b
        /*001e*/ 	.short	0x00ff


	//----- nvinfo : EIATTR_NUM_BARRIERS
	.align		4
        /*0020*/ 	.byte	0x02, 0x4c
        /*0022*/ 	.byte	0x01
	.zero		1


	//----- nvinfo : EIATTR_ANNOTATIONS
	.align		4
        /*0024*/ 	.byte	0x04, 0x55
        /*0026*/ 	.short	(.L_4117 - .L_4116)


	//   ....[0]....
.L_4116:
        /* <DEDUP_REMOVED lines=76> */


	//----- nvinfo : EIATTR_MERCURY_ISA_VERSION
	.align		4
.L_4117:
        /*04d0*/ 	.byte	0x03, 0x5f
        /*04d2*/ 	.short	0x0101


	//----- nvinfo : EIATTR_COOP_GROUP_MASK_REGIDS
	.align		4
        /*04d4*/ 	.byte	0x04, 0x29
        /*04d6*/ 	.short	(.L_4119 - .L_4118)


	//   ....[0]....
.L_4118:
        /*04d8*/ 	.word	0xffffffff


	//   ....[1]....
        /*04dc*/ 	.word	0xffffffff


	//   ....[2]....
        /*04e0*/ 	.word	0xffffffff


	//   ....[3]....
        /*04e4*/ 	.word	0xffffffff


	//   ....[4]....
        /*04e8*/ 	.word	0xffffffff


	//   ....[5]....
        /*04ec*/ 	.word	0xffffffff


	//   ....[6]....
        /*04f0*/ 	.word	0xffffffff


	//   ....[7]....
        /*04f4*/ 	.word	0xffffffff


	//   ....[8]....
        /*04f8*/ 	.word	0xffffffff


	//   ....[9]....
        /*04fc*/ 	.word	0xffffffff


	//   ....[10]....
        /*0500*/ 	.word	0x05000088


	//   ....[11]....
        /*0504*/ 	.word	0x05000088


	//   ....[12]....
        /*0508*/ 	.word	0x05000088


	//   ....[13]....
        /*050c*/ 	.word	0x05000088


	//   ....[14]....
        /*0510*/ 	.word	0x05000088


	//   ....[15]....
        /*0514*/ 	.word	0x05000088


	//   ....[16]....
        /*0518*/ 	.word	0x05000088


	//   ....[17]....
        /*051c*/ 	.word	0x05000088


	//   ....[18]....
        /*0520*/ 	.word	0x05000088


	//   ....[19]....
        /*0524*/ 	.word	0x05000088


	//----- nvinfo : EIATTR_COOP_GROUP_INSTR_OFFSETS
	.align		4
.L_4119:
        /*0528*/ 	.byte	0x04, 0x28
        /*052a*/ 	.short	(.L_4121 - .L_4120)


	//   ....[0]....
.L_4120:
        /*052c*/ 	.word	0x00002110


	//   ....[1]....
        /*0530*/ 	.word	0x00002130


	//   ....[2]....
        /*0534*/ 	.word	0x00002150


	//   ....[3]....
        /*0538*/ 	.word	0x00002170


	//   ....[4]....
        /*053c*/ 	.word	0x00002190


	//   ....[5]....
        /*0540*/ 	.word	0x000021b0


	//   ....[6]....
        /*0544*/ 	.word	0x000021d0


	//   ....[7]....
        /*0548*/ 	.word	0x000021f0


	//   ....[8]....
        /*054c*/ 	.word	0x00002200


	//   ....[9]....
        /*0550*/ 	.word	0x00002220


	//   ....[10]....
        /*0554*/ 	.word	0x000050a0


	//   ....[11]....
        /*0558*/ 	.word	0x000050f0


	//   ....[12]....
        /*055c*/ 	.word	0x00005150


	//   ....[13]....
        /*0560*/ 	.word	0x000051a0


	//   ....[14]....
        /*0564*/ 	.word	0x00005200


	//   ....[15]....
        /*0568*/ 	.word	0x00005250


	//   ....[16]....
        /*056c*/ 	.word	0x000052b0


	//   ....[17]....
        /*0570*/ 	.word	0x00005300


	//   ....[18]....
        /*0574*/ 	.word	0x00005360


	//   ....[19]....
        /*0578*/ 	.word	0x000053b0


	//----- nvinfo : EIATTR_EXIT_INSTR_OFFSETS
	.align		4
.L_4121:
        /*057c*/ 	.byte	0x04, 0x1c
        /*057e*/ 	.short	(.L_4123 - .L_4122)


	//   ....[0]....
.L_4122:
        /*0580*/ 	.word	0x00005040


	//----- nvinfo : EIATTR_MAX_THREADS
	.align		4
.L_4123:
        /*0584*/ 	.byte	0x04, 0x05
        /*0586*/ 	.short	(.L_4125 - .L_4124)
.L_4124:
        /*0588*/ 	.word	0x00000100
        /*058c*/ 	.word	0x00000001
        /*0590*/ 	.word	0x00000001


	//----- nvinfo : EIATTR_CRS_STACK_SIZE
	.align		4
.L_4125:
        /*0594*/ 	.byte	0x04, 0x1e
        /*0596*/ 	.short	(.L_4127 - .L_4126)
.L_4126:
        /*0598*/ 	.word	0x00000000


	//----- nvinfo : EIATTR_CBANK_PARAM_SIZE
	.align		4
.L_4127:
        /*059c*/ 	.byte	0x03, 0x19
        /*059e*/ 	.short	0x0128


	//----- nvinfo : EIATTR_PARAM_CBANK
	.align		4
        /*05a0*/ 	.byte	0x04, 0x0a
        /*05a2*/ 	.short	(.L_4129 - .L_4128)
	.align		4
.L_4128:
        /*05a4*/ 	.word	index@(.nv.constant0._ZN10layer_norm13ln_bwd_kernelINS_13Kernel_traitsIf6__halffS2_fjLj8192ELj1ELj1ELj8ELj16ENS_18Kernel_traits_baseILj8192EfS2_fS2_fjLj256EEEEELb1ELb1ELb0ELb1EEEvNS_9BwdParamsE)
        /*05a8*/ 	.short	0x0210
        /*05aa*/ 	.short	0x0128


	//----- nvinfo : EIATTR_SW_WAR
	.align		4
.L_4129:
        /*05ac*/ 	.byte	0x04, 0x36
        /*05ae*/ 	.short	(.L_4131 - .L_4130)
.L_4130:
        /*05b0*/ 	.word	0x00000008
.L_4131:


//--------------------- .nv.info._ZN10layer_norm22ln_bwd_finalize_kernelINS_22Kernel_traits_finalizeILj8192Ef6__halffS2_fjLb1ELj1024ELj4ENS_18Kernel_traits_baseILj8192EfS2_fS2_fjLj1024EEEEELb1ELb0EEEvNS_9BwdParamsE --------------------------
	.section	.nv.info._ZN10layer_norm22ln_bwd_finalize_kernelINS_22Kernel_traits_finalizeILj8192Ef6__halffS2_fjLb1ELj1024ELj4ENS_18Kernel_traits_baseILj8192EfS2_fS2_fjLj1024EEEEELb1ELb0EEEvNS_9BwdParamsE,"",@"SHT_CUDA_INFO"
	.sectionflags	@""
	.align	4


	//----- nvinfo : EIATTR_CUDA_API_VERSION
	.align		4
        /*0000*/ 	.byte	0x04, 0x37
        /*0002*/ 	.short	(.L_4133 - .L_4132)
.L_4132:
        /*0004*/ 	.word	0x00000082


	//----- nvinfo : EIATTR_KPARAM_INFO
	.align		4
.L_4133:
        /*0008*/ 	.byte	0x04, 0x17
        /*000a*/ 	.short	(.L_4135 - .L_4134)
.L_4134:
        /*000c*/ 	.word	0x00000000
        /*0010*/ 	.short	0x0000
        /*0012*/ 	.short	0x0000
        /*0014*/ 	.byte	0x00, 0xf0, 0xa1, 0x04


	//----- nvinfo : EIATTR_SPARSE_MMA_MASK
	.align		4
.L_4135:
        /*0018*/ 	.byte	0x03, 0x50
        /*001a*/ 	.short	0x0000


	//----- nvinfo : EIATTR_MAXREG_COUNT
	.align		4
        /*001c*/ 	.byte	0x03, 0x1b
        /*001e*/ 	.short	0x0040


	//----- nvinfo : EIATTR_NUM_BARRIERS
	.align		4
        /*0020*/ 	.byte	0x02, 0x4c
        /*0022*/ 	.byte	0x01
	.zero		1


	//----- nvinfo : EIATTR_MERCURY_ISA_VERSION
	.align		4
        /*0024*/ 	.byte	0x03, 0x5f
        /*0026*/ 	.short	0x0101


	//----- nvinfo : EIATTR_COOP_GROUP_MASK_REGIDS
	.align		4
        /*0028*/ 	.byte	0x04, 0x29
        /*002a*/ 	.short	(.L_4137 - .L_4136)


	//   ....[0]....
.L_4136:
        /*002c*/ 	.word	0xffffffff


	//   ....[1]....
        /*0030*/ 	.word	0xffffffff


	//   ....[2]....
        /*0034*/ 	.word	0xffffffff


	//   ....[3]....
        /*0038*/ 	.word	0xffffffff


	//   ....[4]....
        /*003c*/ 	.word	0xffffffff


	//   ....[5]....
        /*0040*/ 	.word	0xffffffff


	//   ....[6]....
        /*0044*/ 	.word	0xffffffff


	//   ....[7]....
        /*0048*/ 	.word	0xffffffff


	//   ....[8]....
        /*004c*/ 	.word	0xffffffff


	//   ....[9]....
        /*0050*/ 	.word	0xffffffff


	//   ....[10]....
        /*0054*/ 	.word	0xffffffff


	//   ....[11]....
        /*0058*/ 	.word	0xffffffff


	//   ....[12]....
        /*005c*/ 	.word	0xffffffff


	//   ....[13]....
        /*0060*/ 	.word	0xffffffff


	//   ....[14]....
        /*0064*/ 	.word	0xffffffff


	//   ....[15]....
        /*0068*/ 	.word	0x05000014


	//   ....[16]....
        /*006c*/ 	.word	0x05000014


	//   ....[17]....
        /*0070*/ 	.word	0x05000014


	//   ....[18]....
        /*0074*/ 	.word	0x05000014


	//   ....[19]....
        /*0078*/ 	.word	0x05000014


	//   ....[20]....
        /*007c*/ 	.word	0x05000014


	//   ....[21]....
        /*0080*/ 	.word	0x05000014


	//   ....[22]....
        /*0084*/ 	.word	0x05000014


	//   ....[23]....
        /*0088*/ 	.word	0x05000014


	//   ....[24]....
        /*008c*/ 	.word	0x05000014


	//   ....[25]....
        /*0090*/ 	.word	0x05000014


	//   ....[26]....
        /*0094*/ 	.word	0x05000014


	//   ....[27]....
        /*0098*/ 	.word	0x05000014


	//   ....[28]....
        /*009c*/ 	.word	0x05000014


	//   ....[29]....
        /*00a0*/ 	.word	0x05000014


	//----- nvinfo : EIATTR_COOP_GROUP_INSTR_OFFSETS
	.align		4
.L_4137:
        /*00a4*/ 	.byte	0x04, 0x28
        /*00a6*/ 	.short	(.L_4139 - .L_4138)


	//   ....[0]....
.L_4138:
        /*00a8*/ 	.word	0x00000ad0


	//   ....[1]....
        /*00ac*/ 	.word	0x00000ae0


	//   ....[2]....
        /*00b0*/ 	.word	0x00000af0


	//   ....[3]....
        /*00b4*/ 	.word	0x00000b20


	//   ....[4]....
        /*00b8*/ 	.word	0x00000b40


	//   ....[5]....
        /*00bc*/ 	.word	0x00000b50


	//   ....[6]....
        /*00c0*/ 	.word	0x00000b90


	//   ....[7]....
        /*00c4*/ 	.word	0x00000ba0


	//   ....[8]....
        /*00c8*/ 	.word	0x00000bb0


	//   ....[9]....
        /*00cc*/ 	.word	0x00000be0


	//   ....[10]....
        /*00d0*/ 	.word	0x00000c00


	//   ....[11]....
        /*00d4*/ 	.word	0x00000c10


	//   ....[12]....
        /*00d8*/ 	.word	0x00000c40


	//   ....[13]....
        /*00dc*/ 	.word	0x00000c60


	//   ....[14]....
        /*00e0*/ 	.word	0x00000c70


	//   ....[15]....
        /*00e4*/ 	.word	0x00000ef0


	//   ....[16]....
        /*00e8*/ 	.word	0x00000f60


	//   ....[17]....
        /*00ec*/ 	.word	0x00000fd0


	//   ....[18]....
        /*00f0*/ 	.word	0x00001040


	//   ....[19]....
        /*00f4*/ 	.word	0x000010b0


	//   ....[20]....
        /*00f8*/ 	.word	0x00001110


	//   ....[21]....
        /*00fc*/ 	.word	0x00001180


	//   ....[22]....
        /*0100*/ 	.word	0x000011f0


	//   ....[23]....
        /*0104*/ 	.word	0x00001260


	//   ....[24]....
        /*0108*/ 	.word	0x000012d0


	//   ....[25]....
        /*010c*/ 	.word	0x00001330


	//   ....[26]....
        /*0110*/ 	.word	0x000013a0


	//   ....[27]....
        /*0114*/ 	.word	0x00001410


	//   ....[28]....
        /*0118*/ 	.word	0x00001480


	//   ....[29]....
        /*011c*/ 	.word	0x000014f0


	//----- nvinfo : EIATTR_EXIT_INSTR_OFFSETS
	.align		4
.L_4139:
        /*0120*/ 	.byte	0x04, 0x1c
        /*0122*/ 	.short	(.L_4141 - .L_4140)


	//   ....[0]....
.L_4140:
        /*0124*/ 	.word	0x00000070


	//   ....[1]....
        /*0128*/ 	.word	0x00000e90


	//----- nvinfo : EIATTR_MAX_THREADS
	.align		4
.L_4141:
        /*012c*/ 	.byte	0x04, 0x05
        /*012e*/ 	.short	(.L_4143 - .L_4142)
.L_4142:
        /*0130*/ 	.word	0x00000400
        /*0134*/ 	.word	0x00000001
        /*0138*/ 	.word	0x00000001


	//----- nvinfo : EIATTR_CRS_STACK_SIZE
	.align		4
.L_4143:
        /*013c*/ 	.byte	0x04, 0x1e
        /*013e*/ 	.short	(.L_4145 - .L_4144)
.L_4144:
        /*0140*/ 	.word	0x00000000


	//----- nvinfo : EIATTR_CBANK_PARAM_SIZE
	.align		4
.L_4145:
        /*0144*/ 	.byte	0x03, 0x19
        /*0146*/ 	.short	0x0128


	//----- nvinfo : EIATTR_PARAM_CBANK
	.align		4
        /*0148*/ 	.byte	0x04, 0x0a
        /*014a*/ 	.short	(.L_4147 - .L_4146)
	.align		4
.L_4146:
        /*014c*/ 	.word	index@(.nv.constant0._ZN10layer_norm22ln_bwd_finalize_kernelINS_22Kernel_traits_finalizeILj8192Ef6__halffS2_fjLb1ELj1024ELj4ENS_18Kernel_traits_baseILj8192EfS2_fS2_fjLj1024EEEEELb1ELb0EEEvNS_9BwdParamsE)
        /*0150*/ 	.short	0x0210
        /*0152*/ 	.short	0x0128


	//----- nvinfo : EIATTR_SW_WAR
	.align		4
.L_4147:
        /*0154*/ 	.byte	0x04, 0x36
        /*0156*/ 	.short	(.L_4149 - .L_4148)
.L_4148:
        /*0158*/ 	.word	0x00000008
.L_4149:


//--------------------- .nv.info._ZN10layer_norm13ln_bwd_kernelINS_13Kernel_traitsIf6__halffS2_fjLj8192ELj1ELj1ELj8ELj16ENS_18Kernel_traits_baseILj8192EfS2_fS2_fjLj256EEEEELb1ELb1ELb1ELb0EEEvNS_9BwdParamsE --------------------------
	.section	.nv.info._ZN10layer_norm13ln_bwd_kernelINS_13Kernel_traitsIf6__halffS2_fjLj8192ELj1ELj1ELj8ELj16ENS_18Kernel_traits_baseILj8192EfS2_fS2_fjLj256EEEEELb1ELb1ELb1ELb0EEEvNS_9BwdParamsE,"",@"SHT_CUDA_INFO"
	.sectionflags	@""
	.align	4


	//----- nvinfo : EIATTR_CUDA_API_VERSION
	.align		4
        /*0000*/ 	.byte	0x04, 0x37
        /*0002*/ 	.short	(.L_4151 - .L_4150)
.L_4150:
        /*0004*/ 	.word	0x00000082


	//----- nvinfo : EIATTR_KPARAM_INFO
	.align		4
.L_4151:
        /*0008*/ 	.byte	0x04, 0x17
        /*000a*/ 	.short	(.L_4153 - .L_4152)
.L_4152:
        /*000c*/ 	.word	0x00000000
        /*0010*/ 	.short	0x0000
        /*0012*/ 	.short	0x0000
        /*0014*/ 	.byte	0x00, 0xf0, 0xa1, 0x04


	//----- nvinfo : EIATTR_SPARSE_MMA_MASK
	.align		4
.L_4153:
        /*0018*/ 	.byte	0x03, 0x50
        /*001a*/ 	.short	0x0000


	//----- nvinfo : EIATTR_MAXREG_COUNT
	.align		4
        /*001c*/ 	.byte	0x03, 0x1b
        /*001e*/ 	.short	0x00ff


	//----- nvinfo : EIATTR_NUM_BARRIERS
	.align		4
        /*0020*/ 	.byte	0x02, 0x4c
        /*0022*/ 	.byte	0x01
	.zero		1


	//----- nvinfo : EIATTR_ANNOTATIONS
	.align		4
        /*0024*/ 	.byte	0x04, 0x55
        /*0026*/ 	.short	(.L_4155 - .L_4154)


	//   ....[0]....
.L_4154:
        /* <DEDUP_REMOVED lines=59> */


	//----- nvinfo : EIATTR_MERCURY_ISA_VERSION
	.align		4
.L_4155:
        /*03c8*/ 	.byte	0x03, 0x5f
        /*03ca*/ 	.short	0x0101


	//----- nvinfo : EIATTR_COOP_GROUP_MASK_REGIDS
	.align		4
        /*03cc*/ 	.byte	0x04, 0x29
        /*03ce*/ 	.short	(.L_4157 - .L_4156)


	//   ....[0]....
.L_4156:
        /*03d0*/ 	.word	0xffffffff


	//   ....[1]....
        /*03d4*/ 	.word	0xffffffff


	//   ....[2]....
        /*03d8*/ 	.word	0xffffffff


	//   ....[3]....
        /*03dc*/ 	.word	0xffffffff


	//   ....[4]....
        /*03e0*/ 	.word	0xffffffff


	//   ....[5]....
        /*03e4*/ 	.word	0xffffffff


	//   ....[6]....
        /*03e8*/ 	.word	0xffffffff


	//   ....[7]....
        /*03ec*/ 	.word	0xffffffff


	//   ....[8]....
        /*03f0*/ 	.word	0xffffffff


	//   ....[9]....
        /*03f4*/ 	.word	0xffffffff


	//   ....[10]....
        /*03f8*/ 	.word	0x050000bf


	//   ....[11]....
        /*03fc*/ 	.word	0x050000bf


	//   ....[12]....
        /*0400*/ 	.word	0x050000bf


	//   ....[13]....
        /*0404*/ 	.word	0x050000bf


	//   ....[14]....
        /*0408*/ 	.word	0x050000bf


	//   ....[15]....
        /*040c*/ 	.word	0x050000bf


	//   ....[16]....
        /*0410*/ 	.word	0x050000bf


	//   ....[17]....
        /*0414*/ 	.word	0x050000bf


	//   ....[18]....
        /*0418*/ 	.word	0x050000bf


	//   ....[19]....
        /*041c*/ 	.word	0x050000bf


	//----- nvinfo : EIATTR_COOP_GROUP_INSTR_OFFSETS
	.align		4
.L_4157:
        /*0420*/ 	.byte	0x04, 0x28
        /*0422*/ 	.short	(.L_4159 - .L_4158)


	//   ....[0]....
.L_4158:
        /*0424*/ 	.word	0x00002820


	//   ....[1]....
        /*0428*/ 	.word	0x00002840


	//   ....[2]....
        /*042c*/ 	.word	0x00002860


	//   ....[3]....
        /*0430*/ 	.word	0x00002880


	//   ....[4]....
        /*0434*/ 	.word	0x000028a0


	//   ....[5]....
        /*0438*/ 	.word	0x000028c0


	//   ....[6]....
        /*043c*/ 	.word	0x000028e0


	//   ....[7]....
        /*0440*/ 	.word	0x00002900


	//   ....[8]....
        /*0444*/ 	.word	0x00002910


	//   ....[9]....
        /*0448*/ 	.word	0x00002930


	//   ....[10]....
        /*044c*/ 	.word	0x000075f0


	//   ....[11]....
        /*0450*/ 	.word	0x00007660


	//   ....[12]....
        /*0454*/ 	.word	0x000076d0


	//   ....[13]....
        /*0458*/ 	.word	0x00007740


	//   ....[14]....
        /*045c*/ 	.word	0x000077b0


	//   ....[15]....
        /*0460*/ 	.word	0x00007820


	//   ....[16]....
        /*0464*/ 	.word	0x00007890


	//   ....[17]....
        /*0468*/ 	.word	0x00007900


	//   ....[18]....
        /*046c*/ 	.word	0x00007970


	//   ....[19]....
        /*0470*/ 	.word	0x000079c0


	//----- nvinfo : EIATTR_EXIT_INSTR_OFFSETS
	.align		4
.L_4159:
        /*0474*/ 	.byte	0x04, 0x1c
        /*0476*/ 	.short	(.L_4161 - .L_4160)


	//   ....[0]....
.L_4160:
        /*0478*/ 	.word	0x000074c0


	//   ....[1]....
        /*047c*/ 	.word	0x00007590


	//----- nvinfo : EIATTR_MAX_THREADS
	.align		4
.L_4161:
        /*0480*/ 	.byte	0x04, 0x05
        /*0482*/ 	.short	(.L_4163 - .L_4162)
.L_4162:
        /*0484*/ 	.word	0x00000100
        /*0488*/ 	.word	0x00000001
        /*048c*/ 	.word	0x00000001


	//----- nvinfo : EIATTR_CRS_STACK_SIZE
	.align		4
.L_4163:
        /*0490*/ 	.byte	0x04, 0x1e
        /*0492*/ 	.short	(.L_4165 - .L_4164)
.L_4164:
        /*0494*/ 	.word	0x00000000


	//----- nvinfo : EIATTR_CBANK_PARAM_SIZE
	.align		4
.L_4165:
        /*0498*/ 	.byte	0x03, 0x19
        /*049a*/ 	.short	0x0128


	//----- nvinfo : EIATTR_PARAM_CBANK
	.align		4
        /*049c*/ 	.byte	0x04, 0x0a
        /*049e*/ 	.short	(.L_4167 - .L_4166)
	.align		4
.L_4166:
        /*04a0*/ 	.word	index@(.nv.constant0._ZN10layer_norm13ln_bwd_kernelINS_13Kernel_traitsIf6__halffS2_fjLj8192ELj1ELj1ELj8ELj16ENS_18Kernel_traits_baseILj8192EfS2_fS2_fjLj256EEEEELb1ELb1ELb1ELb0EEEvNS_9BwdParamsE)
        /*04a4*/ 	.short	0x0210
        /*04a6*/ 	.short	0x0128


	//----- nvinfo : EIATTR_SW_WAR
	.align		4
.L_4167:
        /*04a8*/ 	.byte	0x04, 0x36
        /*04aa*/ 	.short	(.L_4169 - .L_4168)
.L_4168:
        /*04ac*/ 	.word	0x00000008
.L_4169:


//--------------------- .nv.info._ZN10layer_norm22ln_bwd_finalize_kernelINS_22Kernel_traits_finalizeILj8192Ef6__halffS2_fjLb1ELj1024ELj4ENS_18Kernel_traits_baseILj8192EfS2_fS2_fjLj1024EEEEELb1ELb1EEEvNS_9BwdParamsE --------------------------
	.section	.nv.info._ZN10layer_norm22ln_bwd_finalize_kernelINS_22Kernel_traits_finalizeILj8192Ef6__halffS2_fjLb1ELj1024ELj4ENS_18Kernel_traits_baseILj8192EfS2_fS2_fjLj1024EEEEELb1ELb1EEEvNS_9BwdParamsE,"",@"SHT_CUDA_INFO"
	.sectionflags	@""
	.align	4


	//----- nvinfo : EIATTR_CUDA_API_VERSION
	.align		4
        /*0000*/ 	.byte	0x04, 0x37
        /*0002*/ 	.short	(.L_4171 - .L_4170)
.L_4170:
        /*0004*/ 	.word	0x00000082


	//----- nvinfo : EIATTR_KPARAM_INFO
	.align		4
.L_4171:
        /*0008*/ 	.byte	0x04, 0x17
        /*000a*/ 	.short	(.L_4173 - .L_4172)
.L_4172:
        /*000c*/ 	.word	0x00000000
        /*0010*/ 	.short	0x0000
        /*0012*/ 	.short	0x0000
        /*0014*/ 	.byte	0x00, 0xf0, 0xa1, 0x04


	//----- nvinfo : EIATTR_SPARSE_MMA_MASK
	.align		4
.L_4173:
        /*0018*/ 	.byte	0x03, 0x50
        /*001a*/ 	.short	0x0000


	//----- nvinfo : EIATTR_MAXREG_COUNT
	.align		4
        /*001c*/ 	.byte	0x03, 0x1b
        /*001e*/ 	.short	0x0040


	//----- nvinfo : EIATTR_NUM_BARRIERS
	.align		4
        /*0020*/ 	.byte	0x02, 0x4c
        /*0022*/ 	.byte	0x01
	.zero		1


	//----- nvinfo : EIATTR_MERCURY_ISA_VERSION
	.align		4
        /*0024*/ 	.byte	0x03, 0x5f
        /*0026*/ 	.short	0x0101


	//----- nvinfo : EIATTR_COOP_GROUP_MASK_REGIDS
	.align		4
        /*0028*/ 	.byte	0x04, 0x29
        /*002a*/ 	.short	(.L_4175 - .L_4174)


	//   ....[0]....
.L_4174:
        /*002c*/ 	.word	0xffffffff


	//   ....[1]....
        /*0030*/ 	.word	0xffffffff


	//   ....[2]....
        /*0034*/ 	.word	0xffffffff


	//   ....[3]....
        /*0038*/ 	.word	0xffffffff


	//   ....[4]....
        /*003c*/ 	.word	0xffffffff


	//   ....[5]....
        /*0040*/ 	.word	0xffffffff


	//   ....[6]....
        /*0044*/ 	.word	0xffffffff


	//   ....[7]....
        /*0048*/ 	.word	0xffffffff


	//   ....[8]....
        /*004c*/ 	.word	0xffffffff


	//   ....[9]....
        /*0050*/ 	.word	0xffffffff


	//   ....[10]....
        /*0054*/ 	.word	0xffffffff


	//   ....[11]....
        /*0058*/ 	.word	0xffffffff


	//   ....[12]....
        /*005c*/ 	.word	0xffffffff


	//   ....[13]....
        /*0060*/ 	.word	0xffffffff


	//   ....[14]....
        /*0064*/ 	.word	0xffffffff


	//   ....[15]....
        /*0068*/ 	.word	0x05000014


	//   ....[16]....
        /*006c*/ 	.word	0x05000014


	//   ....[17]....
        /*0070*/ 	.word	0x05000014


	//   ....[18]....
        /*0074*/ 	.word	0x05000014


	//   ....[19]....
        /*0078*/ 	.word	0x05000014


	//   ....[20]....
        /*007c*/ 	.word	0x05000014


	//   ....[21]....
        /*0080*/ 	.word	0x05000014


	//   ....[22]....
        /*0084*/ 	.word	0x05000014


	//   ....[23]....
        /*0088*/ 	.word	0x05000014


	//   ....[24]....
        /*008c*/ 	.word	0x05000014


	//   ....[25]....
        /*0090*/ 	.word	0x05000014


	//   ....[26]....
        /*0094*/ 	.word	0x05000014


	//   ....[27]....
        /*0098*/ 	.word	0x05000014


	//   ....[28]....
        /*009c*/ 	.word	0x05000014


	//   ....[29]....
        /*00a0*/ 	.word	0x05000014


	//----- nvinfo : EIATTR_COOP_GROUP_INSTR_OFFSETS
	.align		4
.L_4175:
        /*00a4*/ 	.byte	0x04, 0x28
        /*00a6*/ 	.short	(.L_4177 - .L_4176)


	//   ....[0]....
.L_4176:
        /*00a8*/ 	.word	0x00000ab0


	//   ....[1]....
        /*00ac*/ 	.word	0x00000ac0


	//   ....[2]....
        /*00b0*/ 	.word	0x00000ad0


	//   ....[3]....
        /*00b4*/ 	.word	0x00000b00


	//   ....[4]....
        /*00b8*/ 	.word	0x00000b20


	//   ....[5]....
        /*00bc*/ 	.word	0x00000b30


	//   ....[6]....
        /*00c0*/ 	.word	0x00000b60


	//   ....[7]....
        /*00c4*/ 	.word	0x00000b80


	//   ....[8]....
        /*00c8*/ 	.word	0x00000b90


	//   ....[9]....
        /*00cc*/ 	.word	0x00000bc0


	//   ....[10]....
        /*00d0*/ 	.word	0x00000be0


	//   ....[11]....
        /*00d4*/ 	.word	0x00000bf0


	//   ....[12]....
        /*00d8*/ 	.word	0x00000c20


	//   ....[13]....
        /*00dc*/ 	.word	0x00000c40


	//   ....[14]....
        /*00e0*/ 	.word	0x00000c50


	//   ....[15]....
        /*00e4*/ 	.word	0x00000eb0


	//   ....[16]....
        /*00e8*/ 	.word	0x00000f20


	//   ....[17]....
        /*00ec*/ 	.word	0x00000f90


	//   ....[18]....
        /*00f0*/ 	.word	0x00001000


	//   ....[19]....
        /*00f4*/ 	.word	0x00001070


	//   ....[20]....
        /*00f8*/ 	.word	0x000010d0


	//   ....[21]....
        /*00fc*/ 	.word	0x00001140


	//   ....[22]....
        /*0100*/ 	.word	0x000011b0


	//   ....[23]....
        /*0104*/ 	.word	0x00001220


	//   ....[24]....
        /*0108*/ 	.word	0x00001290


	//   ....[25]....
        /*010c*/ 	.word	0x000012f0


	//   ....[26]....
        /*0110*/ 	.word	0x00001360


	//   ....[27]....
        /*0114*/ 	.word	0x000013d0


	//   ....[28]....
        /*0118*/ 	.word	0x00001440


	//   ....[29]....
        /*011c*/ 	.word	0x000014b0


	//----- nvinfo : EIATTR_EXIT_INSTR_OFFSETS
	.align		4
.L_4177:
        /*0120*/ 	.byte	0x04, 0x1c
        /*0122*/ 	.short	(.L_4179 - .L_4178)


	//   ....[0]....
.L_4178:
        /*0124*/ 	.word	0x00000070


	//   ....[1]....
        /*0128*/ 	.word	0x00000e50


	//----- nvinfo : EIATTR_MAX_THREADS
	.align		4
.L_4179:
        /*012c*/ 	.byte	0x04, 0x05
        /*012e*/ 	.short	(.L_4181 - .L_4180)
.L_4180:
        /*0130*/ 	.word	0x00000400
        /*0134*/ 	.word	0x00000001
        /*0138*/ 	.word	0x00000001


	//----- nvinfo : EIATTR_CRS_STACK_SIZE
	.align		4
.L_4181:
        /*013c*/ 	.byte	0x04, 0x1e
        /*013e*/ 	.short	(.L_4183 - .L_4182)
.L_4182:
        /*0140*/ 	.word	0x00000000


	//----- nvinfo : EIATTR_CBANK_PARAM_SIZE
	.align		4
.L_4183:
        /*0144*/ 	.byte	0x03, 0x19
        /*0146*/ 	.short	0x0128


	//----- nvinfo : EIATTR_PARAM_CBANK
	.align		4
        /*0148*/ 	.byte	0x04, 0x0a
        /*014a*/ 	.short	(.L_4185 - .L_4184)
	.align		4
.L_4184:
        /*014c*/ 	.word	index@(.nv.constant0._ZN10layer_norm22ln_bwd_finalize_kernelINS_22Kernel_traits_finalizeILj8192Ef6__halffS2_fjLb1ELj1024ELj4ENS_18Kernel_traits_baseILj8192EfS2_fS2_fjLj1024EEEEELb1ELb1EEEvNS_9BwdParamsE)
        /*0150*/ 	.short	0x0210
        /*0152*/ 	.short	0x0128


	//----- nvinfo : EIATTR_SW_WAR
	.align		4
.L_4185:
        /*0154*/ 	.byte	0x04, 0x36
        /*0156*/ 	.short	(.L_4187 - .L_4186)
.L_4186:
        /*0158*/ 	.word	0x00000008
.L_4187:


//--------------------- .nv.info._ZN10layer_norm13ln_bwd_kernelINS_13Kernel_traitsIf6__halffS2_fjLj8192ELj1ELj1ELj8ELj16ENS_18Kernel_traits_baseILj8192EfS2_fS2_fjLj256EEEEELb1ELb1ELb1ELb1EEEvNS_9BwdParamsE --------------------------
	.section	.nv.info._ZN10layer_norm13ln_bwd_kernelINS_13Kernel_traitsIf6__halffS2_fjLj8192ELj1ELj1ELj8ELj16ENS_18Kernel_traits_baseILj8192EfS2_fS2_fjLj256EEEEELb1ELb1ELb1ELb1EEEvNS_9BwdParamsE,"",@"SHT_CUDA_INFO"
	.sectionflags	@""
	.align	4


	//----- nvinfo : EIATTR_CUDA_API_VERSION
	.align		4
        /*0000*/ 	.byte	0x04, 0x37
        /*0002*/ 	.short	(.L_4189 - .L_4188)
.L_4188:
        /*0004*/ 	.word	0x00000082


	//----- nvinfo : EIATTR_KPARAM_INFO
	.align		4
.L_4189:
        /*0008*/ 	.byte	0x04, 0x17
        /*000a*/ 	.short	(.L_4191 - .L_4190)
.L_4190:
        /*000c*/ 	.word	0x00000000
        /*0010*/ 	.short	0x0000
        /*0012*/ 	.short	0x0000
        /*0014*/ 	.byte	0x00, 0xf0, 0xa1, 0x04


	//----- nvinfo : EIATTR_SPARSE_MMA_MASK
	.align		4
.L_4191:
        /*0018*/ 	.byte	0x03, 0x50
        /*001a*/ 	.short	0x0000


	//----- nvinfo : EIATTR_MAXREG_COUNT
	.align		4
        /*001c*/ 	.byte	0x03, 0x1b
        /*001e*/ 	.short	0x00ff


	//----- nvinfo : EIATTR_NUM_BARRIERS
	.align		4
        /*0020*/ 	.byte	0x02, 0x4c
        /*0022*/ 	.byte	0x01
	.zero		1


	//----- nvinfo : EIATTR_ANNOTATIONS
	.align		4
        /*0024*/ 	.byte	0x04, 0x55
        /*0026*/ 	.short	(.L_4193 - .L_4192)


	//   ....[0]....
.L_4192:
        /* <DEDUP_REMOVED lines=54> */


	//----- nvinfo : EIATTR_MERCURY_ISA_VERSION
	.align		4
.L_4193:
        /*0378*/ 	.byte	0x03, 0x5f
        /*037a*/ 	.short	0x0101


	//----- nvinfo : EIATTR_COOP_GROUP_MASK_REGIDS
	.align		4
        /*037c*/ 	.byte	0x04, 0x29
        /*037e*/ 	.short	(.L_4195 - .L_4194)


	//   ....[0]....
.L_4194:
        /*0380*/ 	.word	0xffffffff


	//   ....[1]....
        /*0384*/ 	.word	0xffffffff


	//   ....[2]....
        /*0388*/ 	.word	0xffffffff


	//   ....[3]....
        /*038c*/ 	.word	0xffffffff


	//   ....[4]....
        /*0390*/ 	.word	0xffffffff


	//   ....[5]....
        /*0394*/ 	.word	0xffffffff


	//   ....[6]....
        /*0398*/ 	.word	0xffffffff


	//   ....[7]....
        /*039c*/ 	.word	0xffffffff


	//   ....[8]....
        /*03a0*/ 	.word	0xffffffff


	//   ....[9]....
        /*03a4*/ 	.word	0xffffffff


	//   ....[10]....
        /*03a8*/ 	.word	0x050000c0


	//   ....[11]....
        /*03ac*/ 	.word	0x050000c0


	//   ....[12]....
        /*03b0*/ 	.word	0x050000c0


	//   ....[13]....
        /*03b4*/ 	.word	0x050000c0


	//   ....[14]....
        /*03b8*/ 	.word	0x050000c0


	//   ....[15]....
        /*03bc*/ 	.word	0x050000c0


	//   ....[16]....
        /*03c0*/ 	.word	0x050000c0


	//   ....[17]....
        /*03c4*/ 	.word	0x050000c0


	//   ....[18]....
        /*03c8*/ 	.word	0x050000c0


	//   ....[19]....
        /*03cc*/ 	.word	0x050000c0


	//----- nvinfo : EIATTR_COOP_GROUP_INSTR_OFFSETS
	.align		4
.L_4195:
        /*03d0*/ 	.byte	0x04, 0x28
        /*03d2*/ 	.short	(.L_4197 - .L_4196)


	//   ....[0]....
.L_4196:
        /*03d4*/ 	.word	0x00002720


	//   ....[1]....
        /*03d8*/ 	.word	0x00002740


	//   ....[2]....
        /*03dc*/ 	.word	0x00002760


	//   ....[3]....
        /*03e0*/ 	.word	0x00002780


	//   ....[4]....
        /*03e4*/ 	.word	0x000027a0


	//   ....[5]....
        /*03e8*/ 	.word	0x000027c0


	//   ....[6]....
        /*03ec*/ 	.word	0x000027e0


	//   ....[7]....
        /*03f0*/ 	.word	0x00002800


	//   ....[8]....
        /*03f4*/ 	.word	0x00002810


	//   ....[9]....
        /*03f8*/ 	.word	0x00002830


	//   ....[10]....
        /*03fc*/ 	.word	0x00006eb0


	//   ....[11]....
        /*0400*/ 	.word	0x00006f20


	//   ....[12]....
        /*0404*/ 	.word	0x00006fa0


	//   ....[13]....
        /*0408*/ 	.word	0x00007010


	//   ....[14]....
        /*040c*/ 	.word	0x00007090


	//   ....[15]....
        /*0410*/ 	.word	0x00007100


	//   ....[16]....
        /*0414*/ 	.word	0x00007180


	//   ....[17]....
        /*0418*/ 	.word	0x000071f0


	//   ....[18]....
        /*041c*/ 	.word	0x00007270


	//   ....[19]....
        /*0420*/ 	.word	0x000072c0


	//----- nvinfo : EIATTR_EXIT_INSTR_OFFSETS
	.align		4
.L_4197:
        /*0424*/ 	.byte	0x04, 0x1c
        /*0426*/ 	.short	(.L_4199 - .L_4198)


	//   ....[0]....
.L_4198:
        /*0428*/ 	.word	0x00006e50


	//----- nvinfo : EIATTR_MAX_THREADS
	.align		4
.L_4199:
        /*042c*/ 	.byte	0x04, 0x05
        /*042e*/ 	.short	(.L_4201 - .L_4200)
.L_4200:
        /*0430*/ 	.word	0x00000100
        /*0434*/ 	.word	0x00000001
        /*0438*/ 	.word	0x00000001


	//----- nvinfo : EIATTR_CRS_STACK_SIZE
	.align		4
.L_4201:
        /*043c*/ 	.byte	0x04, 0x1e
        /*043e*/ 	.short	(.L_4203 - .L_4202)
.L_4202:
        /*0440*/ 	.word	0x00000000


	//----- nvinfo : EIATTR_CBANK_PARAM_SIZE
	.align		4
.L_4203:
        /*0444*/ 	.byte	0x03, 0x19
        /*0446*/ 	.short	0x0128


	//----- nvinfo : EIATTR_PARAM_CBANK
	.align		4
        /*0448*/ 	.byte	0x04, 0x0a
        /*044a*/ 	.short	(.L_4205 - .L_4204)
	.align		4
.L_4204:
        /*044c*/ 	.word	index@(.nv.constant0._ZN10layer_norm13ln_bwd_kernelINS_13Kernel_traitsIf6__halffS2_fjLj8192ELj1ELj1ELj8ELj16ENS_18Kernel_traits_baseILj8192EfS2_fS2_fjLj256EEEEELb1ELb1ELb1ELb1EEEvNS_9BwdParamsE)
        /*0450*/ 	.short	0x0210
        /*0452*/ 	.short	0x0128


	//----- nvinfo : EIATTR_SW_WAR
	.align		4
.L_4205:
        /*0454*/ 	.byte	0x04, 0x36
        /*0456*/ 	.short	(.L_4207 - .L_4206)
.L_4206:
        /*0458*/ 	.word	0x00000008
.L_4207:


//--------------------- .nv.info._ZN10layer_norm13ln_bwd_kernelINS_13Kernel_traitsI6__halfffffjLj8192ELj1ELj1ELj8ELj16ENS_18Kernel_traits_baseILj8192ES2_ffffjLj256EEEEELb0ELb0ELb0ELb0EEEvNS_9BwdParamsE --------------------------
	.section	.nv.info._ZN10layer_norm13ln_bwd_kernelINS_13Kernel_traitsI6__halfffffjLj8192ELj1ELj1ELj8ELj16ENS_18Kernel_traits_baseILj8192ES2_ffffjLj256EEEEELb0ELb0ELb0ELb0EEEvNS_9BwdParamsE,"",@"SHT_CUDA_INFO"
	.sectionflags	@""
	.align	4


	//----- nvinfo : EIATTR_CUDA_API_VERSION
	.align		4
        /*0000*/ 	.byte	0x04, 0x37
        /*0002*/ 	.short	(.L_4209 - .L_4208)
.L_4208:
        /*0004*/ 	.word	0x00000082


	//----- nvinfo : EIATTR_KPARAM_INFO
	.align		4
.L_4209:
        /*0008*/ 	.byte	0x04, 0x17
        /*000a*/ 	.short	(.L_4211 - .L_4210)
.L_4210:
        /*000c*/ 	.word	0x00000000
        /*0010*/ 	.short	0x0000
        /*0012*/ 	.short	0x0000
        /*0014*/ 	.byte	0x00, 0xf0, 0xa1, 0x04


	//----- nvinfo : EIATTR_SPARSE_MMA_MASK
	.align		4
.L_4211:
        /*0018*/ 	.byte	0x03, 0x50
        /*001a*/ 	.short	0x0000


	//----- nvinfo : EIATTR_MAXREG_COUNT
	.align		4
        /*001c*/ 	.byte	0x03, 0x1b
        /*001e*/ 	.short	0x00ff


	//----- nvinfo : EIATTR_NUM_BARRIERS
	.align		4
        /*0020*/ 	.byte	0x02, 0x4c
        /*0022*/ 	.byte	0x01
	.zero		1


	//----- nvinfo : EIATTR_MERCURY_ISA_VERSION
	.align		4
        /*0024*/ 	.byte	0x03, 0x5f
        /*0026*/ 	.short	0x0101


	//----- nvinfo : EIATTR_COOP_GROUP_MASK_REGIDS
	.align		4
        /*0028*/ 	.byte	0x04, 0x29
        /*002a*/ 	.short	(.L_4213 - .L_4212)


	//   ....[0]....
.L_4212:
        /*002c*/ 	.word	0xffffffff


	//   ....[1]....
        /*0030*/ 	.word	0xffffffff


	//   ....[2]....
        /*0034*/ 	.word	0xffffffff


	//   ....[3]....
        /*0038*/ 	.word	0xffffffff


	//   ....[4]....
        /*003c*/ 	.word	0xffffffff


	//   ....[5]....
        /*0040*/ 	.word	0xffffffff


	//   ....[6]....
        /*0044*/ 	.word	0xffffffff


	//   ....[7]....
        /*0048*/ 	.word	0xffffffff


	//   ....[8]....
        /*004c*/ 	.word	0xffffffff


	//   ....[9]....
        /*0050*/ 	.word	0xffffffff


	//   ....[10]....
        /*0054*/ 	.word	0x05000091


	//   ....[11]....
        /*0058*/ 	.word	0x05000091


	//   ....[12]....
        /*005c*/ 	.word	0x05000091


	//   ....[13]....
        /*0060*/ 	.word	0x05000091


	//   ....[14]....
        /*0064*/ 	.word	0x05000091


	//   ....[15]....
        /*0068*/ 	.word	0x05000091


	//   ....[16]....
        /*006c*/ 	.word	0x05000091


	//   ....[17]....
        /*0070*/ 	.word	0x05000091


	//   ....[18]....
        /*0074*/ 	.word	0x05000091


	//   ....[19]....
        /*0078*/ 	.word	0x05000091


	//----- nvinfo : EIATTR_COOP_GROUP_INSTR_OFFSETS
	.align		4
.L_4213:
        /*007c*/ 	.byte	0x04, 0x28
        /*007e*/ 	.short	(.L_4215 - .L_4214)


	//   ....[0]....
.L_4214:
        /*0080*/ 	.word	0x00002310


	//   ....[1]....
        /*0084*/ 	.word	0x00002320


	//   ....[2]....
        /*0088*/ 	.word	0x00002350


	//   ....[3]....
        /*008c*/ 	.word	0x00002360


	//   ....[4]....
        /*0090*/ 	.word	0x00002390


	//   ....[5]....
        /*0094*/ 	.word	0x000023a0


	//   ....[6]....
        /*0098*/ 	.word	0x000023d0


	//   ....[7]....
        /*009c*/ 	.word	0x000023e0


	//   ....[8]....
        /*00a0*/ 	.word	0x00002410


	//   ....[9]....
        /*00a4*/ 	.word	0x00002420


	//   ....[10]....
        /*00a8*/ 	.word	0x00003f60


	//   ....[11]....
        /*00ac*/ 	.word	0x00003fb0


	//   ....[12]....
        /*00b0*/ 	.word	0x00004020


	//   ....[13]....
        /*00b4*/ 	.word	0x00004080


	//   ....[14]....
        /*00b8*/ 	.word	0x000040f0


	//   ....[15]....
        /*00bc*/ 	.word	0x00004150


	//   ....[16]....
        /*00c0*/ 	.word	0x000041c0


	//   ....[17]....
        /*00c4*/ 	.word	0x00004220


	//   ....[18]....
        /*00c8*/ 	.word	0x00004290


	//   ....[19]....
        /*00cc*/ 	.word	0x000042f0


	//----- nvinfo : EIATTR_EXIT_INSTR_OFFSETS
	.align		4
.L_4215:
        /*00d0*/ 	.byte	0x04, 0x1c
        /*00d2*/ 	.short	(.L_4217 - .L_4216)


	//   ....[0]....
.L_4216:
        /*00d4*/ 	.word	0x00003e80


	//   ....[1]....
        /*00d8*/ 	.word	0x00003f00


	//----- nvinfo : EIATTR_MAX_THREADS
	.align		4
.L_4217:
        /*00dc*/ 	.byte	0x04, 0x05
        /*00de*/ 	.short	(.L_4219 - .L_4218)
.L_4218:
        /*00e0*/ 	.word	0x00000100
        /*00e4*/ 	.word	0x00000001
        /*00e8*/ 	.word	0x00000001


	//----- nvinfo : EIATTR_CRS_STACK_SIZE
	.align		4
.L_4219:
        /*00ec*/ 	.byte	0x04, 0x1e
        /*00ee*/ 	.short	(.L_4221 - .L_4220)
.L_4220:
        /*00f0*/ 	.word	0x00000000


	//----- nvinfo : EIATTR_CBANK_PARAM_SIZE
	.align		4
.L_4221:
        /*00f4*/ 	.byte	0x03, 0x19
        /*00f6*/ 	.short	0x0128


	//----- nvinfo : EIATTR_PARAM_CBANK
	.align		4
        /*00f8*/ 	.byte	0x04, 0x0a
        /*00fa*/ 	.short	(.L_4223 - .L_4222)
	.align		4
.L_4222:
        /*00fc*/ 	.word	index@(.nv.constant0._ZN10layer_norm13ln_bwd_kernelINS_13Kernel_traitsI6__halfffffjLj8192ELj1ELj1ELj8ELj16ENS_18Kernel_traits_baseILj8192ES2_ffffjLj256EEEEELb0ELb0ELb0ELb0EEEvNS_9BwdParamsE)
        /*0100*/ 	.short	0x0210
        /*0102*/ 	.short	0x0128


	//----- nvinfo : EIATTR_SW_WAR
	.align		4
.L_4223:
        /*0104*/ 	.byte	0x04, 0x36
        /*0106*/ 	.short	(.L_4225 - .L_4224)
.L_4224:
        /*0108*/ 	.word	0x00000008
.L_4225:


//--------------------- .nv.info._ZN10layer_norm13ln_bwd_kernelINS_13Kernel_traitsI6__halfffffjLj8192ELj1ELj1ELj8ELj16ENS_18Kernel_traits_baseILj8192ES2_ffffjLj256EEEEELb0ELb0ELb0ELb1EEEvNS_9BwdParamsE --------------------------
	.section	.nv.info._ZN10layer_norm13ln_bwd_kernelINS_13Kernel_traitsI6__halfffffjLj8192ELj1ELj1ELj8ELj16ENS_18Kernel_traits_baseILj8192ES2_ffffjLj256EEEEELb0ELb0ELb0ELb1EEEvNS_9BwdParamsE,"",@"SHT_CUDA_INFO"
	.sectionflags	@""
	.align	4


	//----- nvinfo : EIATTR_CUDA_API_VERSION
	.align		4
        /*0000*/ 	.byte	0x04, 0x37
        /*0002*/ 	.short	(.L_4227 - .L_4226)
.L_4226:
        /*0004*/ 	.word	0x00000082


	//----- nvinfo : EIATTR_KPARAM_INFO
	.align		4
.L_4227:
        /*0008*/ 	.byte	0x04, 0x17
        /*000a*/ 	.short	(.L_4229 - .L_4228)
.L_4228:
        /*000c*/ 	.word	0x00000000
        /*0010*/ 	.short	0x0000
        /*0012*/ 	.short	0x0000
        /*0014*/ 	.byte	0x00, 0xf0, 0xa1, 0x04


	//----- nvinfo : EIATTR_SPARSE_MMA_MASK
	.align		4
.L_4229:
        /*0018*/ 	.byte	0x03, 0x50
        /*001a*/ 	.short	0x0000


	//----- nvinfo : EIATTR_MAXREG_COUNT
	.align		4
        /*001c*/ 	.byte	0x03, 0x1b
        /*001e*/ 	.short	0x00ff


	//----- nvinfo : EIATTR_NUM_BARRIERS
	.align		4
        /*0020*/ 	.byte	0x02, 0x4c
        /*0022*/ 	.byte	0x01
	.zero		1


	//----- nvinfo : EIATTR_MERCURY_ISA_VERSION
	.align		4
        /*0024*/ 	.byte	0x03, 0x5f
        /*0026*/ 	.short	0x0101


	//----- nvinfo : EIATTR_COOP_GROUP_MASK_REGIDS
	.align		4
        /*0028*/ 	.byte	0x04, 0x29
        /*002a*/ 	.short	(.L_4231 - .L_4230)


	//   ....[0]....
.L_4230:
        /*002c*/ 	.word	0xffffffff


	//   ....[1]....
        /*0030*/ 	.word	0xffffffff


	//   ....[2]....
        /*0034*/ 	.word	0xffffffff


	//   ....[3]....
        /*0038*/ 	.word	0xffffffff


	//   ....[4]....
        /*003c*/ 	.word	0xffffffff


	//   ....[5]....
        /*0040*/ 	.word	0xffffffff


	//   ....[6]....
        /*0044*/ 	.word	0xffffffff


	//   ....[7]....
        /*0048*/ 	.word	0xffffffff


	//   ....[8]....
        /*004c*/ 	.word	0xffffffff


	//   ....[9]....
        /*0050*/ 	.word	0xffffffff


	//   ....[10]....
        /*0054*/ 	.word	0x05000054


	//   ....[11]....
        /*0058*/ 	.word	0x05000054


	//   ....[12]....
        /*005c*/ 	.word	0x05000054


	//   ....[13]....
        /*0060*/ 	.word	0x05000054


	//   ....[14]....
        /*0064*/ 	.word	0x05000054


	//   ....[15]....
        /*0068*/ 	.word	0x05000054


	//   ....[16]....
        /*006c*/ 	.word	0x05000054


	//   ....[17]....
        /*0070*/ 	.word	0x05000054


	//   ....[18]....
        /*0074*/ 	.word	0x05000054


	//   ....[19]....
        /*0078*/ 	.word	0x05000054


	//----- nvinfo : EIATTR_COOP_GROUP_INSTR_OFFSETS
	.align		4
.L_4231:
        /*007c*/ 	.byte	0x04, 0x28
        /*007e*/ 	.short	(.L_4233 - .L_4232)


	//   ....[0]....
.L_4232:
        /*0080*/ 	.word	0x00001e30


	//   ....[1]....
        /*0084*/ 	.word	0x00001e40


	//   ....[2]....
        /*0088*/ 	.word	0x00001e70


	//   ....[3]....
        /*008c*/ 	.word	0x00001e80


	//   ....[4]....
        /*0090*/ 	.word	0x00001eb0


	//   ....[5]....
        /*0094*/ 	.word	0x00001ec0


	//   ....[6]....
        /*0098*/ 	.word	0x00001ef0


	//   ....[7]....
        /*009c*/ 	.word	0x00001f00


	//   ....[8]....
        /*00a0*/ 	.word	0x00001f30


	//   ....[9]....
        /*00a4*/ 	.word	0x00001f40


	//   ....[10]....
        /*00a8*/ 	.word	0x00003830


	//   ....[11]....
        /*00ac*/ 	.word	0x00003880


	//   ....[12]....
        /*00b0*/ 	.word	0x000038f0


	//   ....[13]....
        /*00b4*/ 	.word	0x00003950


	//   ....[14]....
        /*00b8*/ 	.word	0x000039c0


	//   ....[15]....
        /*00bc*/ 	.word	0x00003a20


	//   ....[16]....
        /*00c0*/ 	.word	0x00003a90


	//   ....[17]....
        /*00c4*/ 	.word	0x00003af0


	//   ....[18]....
        /*00c8*/ 	.word	0x00003b60


	//   ....[19]....
        /*00cc*/ 	.word	0x00003bc0


	//----- nvinfo : EIATTR_EXIT_INSTR_OFFSETS
	.align		4
.L_4233:
        /*00d0*/ 	.byte	0x04, 0x1c
        /*00d2*/ 	.short	(.L_4235 - .L_4234)


	//   ....[0]....
.L_4234:
        /*00d4*/ 	.word	0x000037d0


	//----- nvinfo : EIATTR_MAX_THREADS
	.align		4
.L_4235:
        /*00d8*/ 	.byte	0x04, 0x05
        /*00da*/ 	.short	(.L_4237 - .L_4236)
.L_4236:
        /*00dc*/ 	.word	0x00000100
        /*00e0*/ 	.word	0x00000001
        /*00e4*/ 	.word	0x00000001


	//----- nvinfo : EIATTR_CRS_STACK_SIZE
	.align		4
.L_4237:
        /*00e8*/ 	.byte	0x04, 0x1e
        /*00ea*/ 	.short	(.L_4239 - .L_4238)
.L_4238:
        /*00ec*/ 	.word	0x00000000


	//----- nvinfo : EIATTR_CBANK_PARAM_SIZE
	.align		4
.L_4239:
        /*00f0*/ 	.byte	0x03, 0x19
        /*00f2*/ 	.short	0x0128


	//----- nvinfo : EIATTR_PARAM_CBANK
	.align		4
        /*00f4*/ 	.byte	0x04, 0x0a
        /*00f6*/ 	.short	(.L_4241 - .L_4240)
	.align		4
.L_4240:
        /*00f8*/ 	.word	index@(.nv.constant0._ZN10layer_norm13ln_bwd_kernelINS_13Kernel_traitsI6__halfffffjLj8192ELj1ELj1ELj8ELj16ENS_18Kernel_traits_baseILj8192ES2_ffffjLj256EEEEELb0ELb0ELb0ELb1EEEvNS_9BwdParamsE)
        /*00fc*/ 	.short	0x0210
        /*00fe*/ 	.short	0x0128


	//----- nvinfo : EIATTR_SW_WAR
	.align		4
.L_4241:
        /*0100*/ 	.byte	0x04, 0x36
        /*0102*/ 	.short	(.L_4243 - .L_4242)
.L_4242:
        /*0104*/ 	.word	0x00000008
.L_4243:


//--------------------- .nv.info._ZN10layer_norm13ln_bwd_kernelINS_13Kernel_traitsI6__halfffffjLj8192ELj1ELj1ELj8ELj16ENS_18Kernel_traits_baseILj8192ES2_ffffjLj256EEEEELb0ELb0ELb1ELb0EEEvNS_9BwdParamsE --------------------------
	.section	.nv.info._ZN10layer_norm13ln_bwd_kernelINS_13Kernel_traitsI6__halfffffjLj8192ELj1ELj1ELj8ELj16ENS_18Kernel_traits_baseILj8192ES2_ffffjLj256EEEEELb0ELb0ELb1ELb0EEEvNS_9BwdParamsE,"",@"SHT_CUDA_INFO"
	.sectionflags	@""
	.align	4


	//----- nvinfo : EIATTR_CUDA_API_VERSION
	.align		4
        /*0000*/ 	.byte	0x04, 0x37
        /*0002*/ 	.short	(.L_4245 - .L_4244)
.L_4244:
        /*0004*/ 	.word	0x00000082


	//----- nvinfo : EIATTR_KPARAM_INFO
	.align		4
.L_4245:
        /*0008*/ 	.byte	0x04, 0x17
        /*000a*/ 	.short	(.L_4247 - .L_4246)
.L_4246:
        /*000c*/ 	.word	0x00000000
        /*0010*/ 	.short	0x0000
        /*0012*/ 	.short	0x0000
        /*0014*/ 	.byte	0x00, 0xf0, 0xa1, 0x04


	//----- nvinfo : EIATTR_SPARSE_MMA_MASK
	.align		4
.L_4247:
        /*0018*/ 	.byte	0x03, 0x50
        /*001a*/ 	.short	0x0000


	//----- nvinfo : EIATTR_MAXREG_COUNT
	.align		4
        /*001c*/ 	.byte	0x03, 0x1b
        /*001e*/ 	.short	0x00ff


	//----- nvinfo : EIATTR_NUM_BARRIERS
	.align		4
        /*0020*/ 	.byte	0x02, 0x4c
        /*0022*/ 	.byte	0x01
	.zero		1


	//----- nvinfo : EIATTR_MERCURY_ISA_VERSION
	.align		4
        /*0024*/ 	.byte	0x03, 0x5f
        /*0026*/ 	.short	0x0101


	//----- nvinfo : EIATTR_COOP_GROUP_MASK_REGIDS
	.align		4
        /*0028*/ 	.byte	0x04, 0x29
        /*002a*/ 	.short	(.L_4249 - .L_4248)


	//   ....[0]....
.L_4248:
        /*002c*/ 	.word	0xffffffff


	//   ....[1]....
        /*0030*/ 	.word	0xffffffff


	//   ....[2]....
        /*0034*/ 	.word	0xffffffff


	//   ....[3]....
        /*0038*/ 	.word	0xffffffff


	//   ....[4]....
        /*003c*/ 	.word	0xffffffff


	//   ....[5]....
        /*0040*/ 	.word	0xffffffff


	//   ....[6]....
        /*0044*/ 	.word	0xffffffff


	//   ....[7]....
        /*0048*/ 	.word	0xffffffff


	//   ....[8]....
        /*004c*/ 	.word	0xffffffff


	//   ....[9]....
        /*0050*/ 	.word	0xffffffff


	//   ....[10]....
        /*0054*/ 	.word	0x05000096


	//   ....[11]....
        /*0058*/ 	.word	0x05000096


	//   ....[12]....
        /*005c*/ 	.word	0x05000096


	//   ....[13]....
        /*0060*/ 	.word	0x05000096


	//   ....[14]....
        /*0064*/ 	.word	0x05000096


	//   ....[15]....
        /*0068*/ 	.word	0x05000096


	//   ....[16]....
        /*006c*/ 	.word	0x05000096


	//   ....[17]....
        /*0070*/ 	.word	0x05000096


	//   ....[18]....
        /*0074*/ 	.word	0x05000096


	//   ....[19]....
        /*0078*/ 	.word	0x05000096


	//----- nvinfo : EIATTR_COOP_GROUP_INSTR_OFFSETS
	.align		4
.L_4249:
        /*007c*/ 	.byte	0x04, 0x28
        /*007e*/ 	.short	(.L_4251 - .L_4250)


	//   ....[0]....
.L_4250:
        /*0080*/ 	.word	0x000028c0


	//   ....[1]....
        /*0084*/ 	.word	0x000028d0


	//   ....[2]....
        /*0088*/ 	.word	0x00002900


	//   ....[3]....
        /*008c*/ 	.word	0x00002910


	//   ....[4]....
        /*0090*/ 	.word	0x00002940


	//   ....[5]....
        /*0094*/ 	.word	0x00002950


	//   ....[6]....
        /*0098*/ 	.word	0x00002980


	//   ....[7]....
        /*009c*/ 	.word	0x00002990


	//   ....[8]....
        /*00a0*/ 	.word	0x000029c0


	//   ....[9]....
        /*00a4*/ 	.word	0x000029d0


	//   ....[10]....
        /*00a8*/ 	.word	0x00005b40


	//   ....[11]....
        /*00ac*/ 	.word	0x00005ba0


	//   ....[12]....
        /*00b0*/ 	.word	0x00005c00


	//   ....[13]....
        /*00b4*/ 	.word	0x00005c60


	//   ....[14]....
        /*00b8*/ 	.word	0x00005cd0


	//   ....[15]....
        /*00bc*/ 	.word	0x00005d30


	//   ....[16]....
        /*00c0*/ 	.word	0x00005da0


	//   ....[17]....
        /*00c4*/ 	.word	0x00005e00


	//   ....[18]....
        /*00c8*/ 	.word	0x00005e70


	//   ....[19]....
        /*00cc*/ 	.word	0x00005ed0


	//----- nvinfo : EIATTR_EXIT_INSTR_OFFSETS
	.align		4
.L_4251:
        /*00d0*/ 	.byte	0x04, 0x1c
        /*00d2*/ 	.short	(.L_4253 - .L_4252)


	//   ....[0]....
.L_4252:
        /*00d4*/ 	.word	0x00005a70


	//   ....[1]....
        /*00d8*/ 	.word	0x00005af0


	//----- nvinfo : EIATTR_MAX_THREADS
	.align		4
.L_4253:
        /*00dc*/ 	.byte	0x04, 0x05
        /*00de*/ 	.short	(.L_4255 - .L_4254)
.L_4254:
        /*00e0*/ 	.word	0x00000100
        /*00e4*/ 	.word	0x00000001
        /*00e8*/ 	.word	0x00000001


	//----- nvinfo : EIATTR_CRS_STACK_SIZE
	.align		4
.L_4255:
        /*00ec*/ 	.byte	0x04, 0x1e
        /*00ee*/ 	.short	(.L_4257 - .L_4256)
.L_4256:
        /*00f0*/ 	.word	0x00000000


	//----- nvinfo : EIATTR_CBANK_PARAM_SIZE
	.align		4
.L_4257:
        /*00f4*/ 	.byte	0x03, 0x19
        /*00f6*/ 	.short	0x0128


	//----- nvinfo : EIATTR_PARAM_CBANK
	.align		4
        /*00f8*/ 	.byte	0x04, 0x0a
        /*00fa*/ 	.short	(.L_4259 - .L_4258)
	.align		4
.L_4258:
        /*00fc*/ 	.word	index@(.nv.constant0._ZN10layer_norm13ln_bwd_kernelINS_13Kernel_traitsI6__halfffffjLj8192ELj1ELj1ELj8ELj16ENS_18Kernel_traits_baseILj8192ES2_ffffjLj256EEEEELb0ELb0ELb1ELb0EEEvNS_9BwdParamsE)
        /*0100*/ 	.short	0x0210
        /*0102*/ 	.short	0x0128


	//----- nvinfo : EIATTR_SW_WAR
	.align		4
.L_4259:
        /*0104*/ 	.byte	0x04, 0x36
        /*0106*/ 	.short	(.L_4261 - .L_4260)
.L_4260:
        /*0108*/ 	.word	0x00000008
.L_4261:


//--------------------- .nv.info._ZN10layer_norm13ln_bwd_kernelINS_13Kernel_traitsI6__halfffffjLj8192ELj1ELj1ELj8ELj16ENS_18Kernel_traits_baseILj8192ES2_ffffjLj256EEEEELb0ELb0ELb1ELb1EEEvNS_9BwdParamsE --------------------------
	.section	.nv.info._ZN10layer_norm13ln_bwd_kernelINS_13Kernel_traitsI6__halfffffjLj8192ELj1ELj1ELj8ELj16ENS_18Kernel_traits_baseILj8192ES2_ffffjLj256EEEEELb0ELb0ELb1ELb1EEEvNS_9BwdParamsE,"",@"SHT_CUDA_INFO"
	.sectionflags	@""
	.align	4


	//----- nvinfo : EIATTR_CUDA_API_VERSION
	.align		4
        /*0000*/ 	.byte	0x04, 0x37
        /*0002*/ 	.short	(.L_4263 - .L_4262)
.L_4262:
        /*0004*/ 	.word	0x00000082


	//----- nvinfo : EIATTR_KPARAM_INFO
	.align		4
.L_4263:
        /*0008*/ 	.byte	0x04, 0x17
        /*000a*/ 	.short	(.L_4265 - .L_4264)
.L_4264:
        /*000c*/ 	.word	0x00000000
        /*0010*/ 	.short	0x0000
        /*0012*/ 	.short	0x0000
        /*0014*/ 	.byte	0x00, 0xf0, 0xa1, 0x04


	//----- nvinfo : EIATTR_SPARSE_MMA_MASK
	.align		4
.L_4265:
        /*0018*/ 	.byte	0x03, 0x50
        /*001a*/ 	.short	0x0000


	//----- nvinfo : EIATTR_MAXREG_COUNT
	.align		4
        /*001c*/ 	.byte	0x03, 0x1b
        /*001e*/ 	.short	0x00ff


	//----- nvinfo : EIATTR_NUM_BARRIERS
	.align		4
        /*0020*/ 	.byte	0x02, 0x4c
        /*0022*/ 	.byte	0x01
	.zero		1


	//----- nvinfo : EIATTR_MERCURY_ISA_VERSION
	.align		4
        /*0024*/ 	.byte	0x03, 0x5f
        /*0026*/ 	.short	0x0101


	//----- nvinfo : EIATTR_COOP_GROUP_MASK_REGIDS
	.align		4
        /*0028*/ 	.byte	0x04, 0x29
        /*002a*/ 	.short	(.L_4267 - .L_4266)


	//   ....[0]....
.L_4266:
        /*002c*/ 	.word	0xffffffff


	//   ....[1]....
        /*0030*/ 	.word	0xffffffff


	//   ....[2]....
        /*0034*/ 	.word	0xffffffff


	//   ....[3]....
        /*0038*/ 	.word	0xffffffff


	//   ....[4]....
        /*003c*/ 	.word	0xffffffff


	//   ....[5]....
        /*0040*/ 	.word	0xffffffff


	//   ....[6]....
        /*0044*/ 	.word	0xffffffff


	//   ....[7]....
        /*0048*/ 	.word	0xffffffff


	//   ....[8]....
        /*004c*/ 	.word	0xffffffff


	//   ....[9]....
        /*0050*/ 	.word	0xffffffff


	//   ....[10]....
        /*0054*/ 	.word	0x05000091


	//   ....[11]....
        /*0058*/ 	.word	0x05000091


	//   ....[12]....
        /*005c*/ 	.word	0x05000091


	//   ....[13]....
        /*0060*/ 	.word	0x05000091


	//   ....[14]....
        /*0064*/ 	.word	0x05000091


	//   ....[15]....
        /*0068*/ 	.word	0x05000091


	//   ....[16]....
        /*006c*/ 	.word	0x05000091


	//   ....[17]....
        /*0070*/ 	.word	0x05000091


	//   ....[18]....
        /*0074*/ 	.word	0x05000091


	//   ....[19]....
        /*0078*/ 	.word	0x05000091


	//----- nvinfo : EIATTR_COOP_GROUP_INSTR_OFFSETS
	.align		4
.L_4267:
        /*007c*/ 	.byte	0x04, 0x28
        /*007e*/ 	.short	(.L_4269 - .L_4268)


	//   ....[0]....
.L_4268:
        /*0080*/ 	.word	0x00001f00


	//   ....[1]....
        /*0084*/ 	.word	0x00001f10


	//   ....[2]....
        /*0088*/ 	.word	0x00001f40


	//   ....[3]....
        /*008c*/ 	.word	0x00001f50


	//   ....[4]....
        /*0090*/ 	.word	0x00001f80


	//   ....[5]....
        /*0094*/ 	.word	0x00001f90


	//   ....[6]....
        /*0098*/ 	.word	0x00001fc0


	//   ....[7]....
        /*009c*/ 	.word	0x00001fd0


	//   ....[8]....
        /*00a0*/ 	.word	0x00002000


	//   ....[9]....
        /*00a4*/ 	.word	0x00002010


	//   ....[10]....
        /*00a8*/ 	.word	0x000048e0


	//   ....[11]....
        /*00ac*/ 	.word	0x00004930


	//   ....[12]....
        /*00b0*/ 	.word	0x000049a0


	//   ....[13]....
        /*00b4*/ 	.word	0x00004a00


	//   ....[14]....
        /*00b8*/ 	.word	0x00004a70


	//   ....[15]....
        /*00bc*/ 	.word	0x00004ad0


	//   ....[16]....
        /*00c0*/ 	.word	0x00004b40


	//   ....[17]....
        /*00c4*/ 	.word	0x00004ba0


	//   ....[18]....
        /*00c8*/ 	.word	0x00004c10


	//   ....[19]....
        /*00cc*/ 	.word	0x00004c70


	//----- nvinfo : EIATTR_EXIT_INSTR_OFFSETS
	.align		4
.L_4269:
        /*00d0*/ 	.byte	0x04, 0x1c
        /*00d2*/ 	.short	(.L_4271 - .L_4270)


	//   ....[0]....
.L_4270:
        /*00d4*/ 	.word	0x00004880


	//----- nvinfo : EIATTR_MAX_THREADS
	.align		4
.L_4271:
        /*00d8*/ 	.byte	0x04, 0x05
        /*00da*/ 	.short	(.L_4273 - .L_4272)
.L_4272:
        /*00dc*/ 	.word	0x00000100
        /*00e0*/ 	.word	0x00000001
        /*00e4*/ 	.word	0x00000001


	//----- nvinfo : EIATTR_CRS_STACK_SIZE
	.align		4
.L_4273:
        /*00e8*/ 	.byte	0x04, 0x1e
        /*00ea*/ 	.short	(.L_4275 - .L_4274)
.L_4274:
        /*00ec*/ 	.word	0x00000000


	//----- nvinfo : EIATTR_CBANK_PARAM_SIZE
	.align		4
.L_4275:
        /*00f0*/ 	.byte	0x03, 0x19
        /*00f2*/ 	.short	0x0128


	//----- nvinfo : EIATTR_PARAM_CBANK
	.align		4
        /*00f4*/ 	.byte	0x04, 0x0a
        /*00f6*/ 	.short	(.L_4277 - .L_4276)
	.align		4
.L_4276:
        /*00f8*/ 	.word	index@(.nv.constant0._ZN10layer_norm13ln_bwd_kernelINS_13Kernel_traitsI6__halfffffjLj8192ELj1ELj1ELj8ELj16ENS_18Kernel_traits_baseILj8192ES2_ffffjLj256EEEEELb0ELb0ELb1ELb1EEEvNS_9BwdParamsE)
        /*00fc*/ 	.short	0x0210
        /*00fe*/ 	.short	0x0128


	//----- nvinfo : EIATTR_SW_WAR
	.align		4
.L_4277:
        /*0100*/ 	.byte	0x04, 0x36
        /*0102*/ 	.short	(.L_4279 - .L_4278)
.L_4278:
        /*0104*/ 	.word	0x00000008
.L_4279:


//--------------------- .nv.info._ZN10layer_norm13ln_bwd_kernelINS_13Kernel_traitsI6__halfffffjLj8192ELj1ELj1ELj8ELj16ENS_18Kernel_traits_baseILj8192ES2_ffffjLj256EEEEELb0ELb1ELb0ELb0EEEvNS_9BwdParamsE --------------------------
	.section	.nv.info._ZN10layer_norm13ln_bwd_kernelINS_13Kernel_traitsI6__halfffffjLj8192ELj1ELj1ELj8ELj16ENS_18Kernel_traits_baseILj8192ES2_ffffjLj256EEEEELb0ELb1ELb0ELb0EEEvNS_9BwdParamsE,"",@"SHT_CUDA_INFO"
	.sectionflags	@""
	.align	4


	//----- nvinfo : EIATTR_CUDA_API_VERSION
	.align		4
        /*0000*/ 	.byte	0x04, 0x37
        /*0002*/ 	.short	(.L_4281 - .L_4280)
.L_4280:
        /*0004*/ 	.word	0x00000082


	//----- nvinfo : EIATTR_KPARAM_INFO
	.align		4
.L_4281:
        /*0008*/ 	.byte	0x04, 0x17
        /*000a*/ 	.short	(.L_4283 - .L_4282)
.L_4282:
        /*000c*/ 	.word	0x00000000
        /*0010*/ 	.short	0x0000
        /*0012*/ 	.short	0x0000
        /*0014*/ 	.byte	0x00, 0xf0, 0xa1, 0x04


	//----- nvinfo : EIATTR_SPARSE_MMA_MASK
	.align		4
.L_4283:
        /*0018*/ 	.byte	0x03, 0x50
        /*001a*/ 	.short	0x0000


	//----- nvinfo : EIATTR_MAXREG_COUNT
	.align		4
        /*001c*/ 	.byte	0x03, 0x1b
        /*001e*/ 	.short	0x00ff


	//----- nvinfo : EIATTR_NUM_BARRIERS
	.align		4
        /*0020*/ 	.byte	0x02, 0x4c
        /*0022*/ 	.byte	0x01
	.zero		1


	//----- nvinfo : EIATTR_ANNOTATIONS
	.align		4
        /*0024*/ 	.byte	0x04, 0x55
        /*0026*/ 	.short	(.L_4285 - .L_4284)


	//   ....[0]....
.L_4284:
        /* <DEDUP_REMOVED lines=29> */


	//----- nvinfo : EIATTR_MERCURY_ISA_VERSION
	.align		4
.L_4285:
        /*01e8*/ 	.byte	0x03, 0x5f
        /*01ea*/ 	.short	0x0101


	//----- nvinfo : EIATTR_COOP_GROUP_MASK_REGIDS
	.align		4
        /*01ec*/ 	.byte	0x04, 0x29
        /*01ee*/ 	.short	(.L_4287 - .L_4286)


	//   ....[0]....
.L_4286:
        /*01f0*/ 	.word	0xffffffff


	//   ....[1]....
        /*01f4*/ 	.word	0xffffffff


	//   ....[2]....
        /*01f8*/ 	.word	0xffffffff


	//   ....[3]....
        /*01fc*/ 	.word	0xffffffff


	//   ....[4]....
        /*0200*/ 	.word	0xffffffff


	//   ....[5]....
        /*0204*/ 	.word	0xffffffff


	//   ....[6]....
        /*0208*/ 	.word	0xffffffff


	//   ....[7]....
        /*020c*/ 	.word	0xffffffff


	//   ....[8]....
        /*0210*/ 	.word	0xffffffff


	//   ....[9]....
        /*0214*/ 	.word	0xffffffff


	//   ....[10]....
        /*0218*/ 	.word	0x050000a6


	//   ....[11]....
        /*021c*/ 	.word	0x050000a6


	//   ....[12]....
        /*0220*/ 	.word	0x050000a6


	//   ....[13]....
        /*0224*/ 	.word	0x050000a6


	//   ....[14]....
        /*0228*/ 	.word	0x050000a6


	//   ....[15]....
        /*022c*/ 	.word	0x050000a6


	//   ....[16]....
        /*0230*/ 	.word	0x050000a6


	//   ....[17]....
        /*0234*/ 	.word	0x050000a6


	//   ....[18]....
        /*0238*/ 	.word	0x050000a6


	//   ....[19]....
        /*023c*/ 	.word	0x050000a6


	//----- nvinfo : EIATTR_COOP_GROUP_INSTR_OFFSETS
	.align		4
.L_4287:
        /*0240*/ 	.byte	0x04, 0x28
        /*0242*/ 	.short	(.L_4289 - .L_4288)


	//   ....[0]....
.L_4288:
        /*0244*/ 	.word	0x00002e30


	//   ....[1]....
        /*0248*/ 	.word	0x00002e50


	//   ....[2]....
        /*024c*/ 	.word	0x00002e70


	//   ....[3]....
        /*0250*/ 	.word	0x00002e90


	//   ....[4]....
        /*0254*/ 	.word	0x00002ea0


	//   ....[5]....
        /*0258*/ 	.word	0x00002ed0


	//   ....[6]....
        /*025c*/ 	.word	0x00002ee0


	//   ....[7]....
        /*0260*/ 	.word	0x00002f10


	//   ....[8]....
        /*0264*/ 	.word	0x00002f20


	//   ....[9]....
        /*0268*/ 	.word	0x00002f40


	//   ....[10]....
        /*026c*/ 	.word	0x000053d0


	//   ....[11]....
        /*0270*/ 	.word	0x00005420


	//   ....[12]....
        /*0274*/ 	.word	0x00005480


	//   ....[13]....
        /*0278*/ 	.word	0x000054d0


	//   ....[14]....
        /*027c*/ 	.word	0x00005530


	//   ....[15]....
        /*0280*/ 	.word	0x00005580


	//   ....[16]....
        /*0284*/ 	.word	0x000055f0


	//   ....[17]....
        /*0288*/ 	.word	0x00005650


	//   ....[18]....
        /*028c*/ 	.word	0x000056b0


	//   ....[19]....
        /*0290*/ 	.word	0x00005700


	//----- nvinfo : EIATTR_EXIT_INSTR_OFFSETS
	.align		4
.L_4289:
        /*0294*/ 	.byte	0x04, 0x1c
        /*0296*/ 	.short	(.L_4291 - .L_4290)


	//   ....[0]....
.L_4290:
        /*0298*/ 	.word	0x000052d0


	//   ....[1]....
        /*029c*/ 	.word	0x00005370


	//----- nvinfo : EIATTR_MAX_THREADS
	.align		4
.L_4291:
        /*02a0*/ 	.byte	0x04, 0x05
        /*02a2*/ 	.short	(.L_4293 - .L_4292)
.L_4292:
        /*02a4*/ 	.word	0x00000100
        /*02a8*/ 	.word	0x00000001
        /*02ac*/ 	.word	0x00000001


	//----- nvinfo : EIATTR_CRS_STACK_SIZE
	.align		4
.L_4293:
        /*02b0*/ 	.byte	0x04, 0x1e
        /*02b2*/ 	.short	(.L_4295 - .L_4294)
.L_4294:
        /*02b4*/ 	.word	0x00000000


	//----- nvinfo : EIATTR_CBANK_PARAM_SIZE
	.align		4
.L_4295:
        /*02b8*/ 	.byte	0x03, 0x19
        /*02ba*/ 	.short	0x0128


	//----- nvinfo : EIATTR_PARAM_CBANK
	.align		4
        /*02bc*/ 	.byte	0x04, 0x0a
        /*02be*/ 	.short	(.L_4297 - .L_4296)
	.align		4
.L_4296:
        /*02c0*/ 	.word	index@(.nv.constant0._ZN10layer_norm13ln_bwd_kernelINS_13Kernel_traitsI6__halfffffjLj8192ELj1ELj1ELj8ELj16ENS_18Kernel_traits_baseILj8192ES2_ffffjLj256EEEEELb0ELb1ELb0ELb0EEEvNS_9BwdParamsE)
        /*02c4*/ 	.short	0x0210
        /*02c6*/ 	.short	0x0128


	//----- nvinfo : EIATTR_SW_WAR
	.align		4
.L_4297:
        /*02c8*/ 	.byte	0x04, 0x36
        /*02ca*/ 	.short	(.L_4299 - .L_4298)
.L_4298:
        /*02cc*/ 	.word	0x00000008
.L_4299:


//--------------------- .nv.info._ZN10layer_norm13ln_bwd_kernelINS_13Kernel_traitsI6__halfffffjLj8192ELj1ELj1ELj8ELj16ENS_18Kernel_traits_baseILj8192ES2_ffffjLj256EEEEELb0ELb1ELb0ELb1EEEvNS_9BwdParamsE --------------------------
	.section	.nv.info._ZN10layer_norm13ln_bwd_kernelINS_13Kernel_traitsI6__halfffffjLj8192ELj1ELj1ELj8ELj16ENS_18Kernel_traits_baseILj8192ES2_ffffjLj256EEEEELb0ELb1ELb0ELb1EEEvNS_9BwdParamsE,"",@"SHT_CUDA_INFO"
	.sectionflags	@""
	.align	4


	//----- nvinfo : EIATTR_CUDA_API_VERSION
	.align		4
        /*0000*/ 	.byte	0x04, 0x37
        /*0002*/ 	.short	(.L_4301 - .L_4300)
.L_4300:
        /*0004*/ 	.word	0x00000082


	//----- nvinfo : EIATTR_KPARAM_INFO
	.align		4
.L_4301:
        /*0008*/ 	.byte	0x04, 0x17
        /*000a*/ 	.short	(.L_4303 - .L_4302)
.L_4302:
        /*000c*/ 	.word	0x00000000
        /*0010*/ 	.short	0x0000
        /*0012*/ 	.short	0x0000
        /*0014*/ 	.byte	0x00, 0xf0, 0xa1, 0x04


	//----- nvinfo : EIATTR_SPARSE_MMA_MASK
	.align		4
.L_4303:
        /*0018*/ 	.byte	0x03, 0x50
        /*001a*/ 	.short	0x0000


	//----- nvinfo : EIATTR_MAXREG_COUNT
	.align		4
        /*001c*/ 	.byte	0x03, 0x1b
        /*001e*/ 	.short	0x00ff


	//----- nvinfo : EIATTR_NUM_BARRIERS
	.align		4
        /*0020*/ 	.byte	0x02, 0x4c
        /*0022*/ 	.byte	0x01
	.zero		1


	//----- nvinfo : EIATTR_ANNOTATIONS
	.align		4
        /*0024*/ 	.byte	0x04, 0x55
        /*0026*/ 	.short	(.L_4305 - .L_4304)


	//   ....[0]....
.L_4304:
        /* <DEDUP_REMOVED lines=51> */


	//----- nvinfo : EIATTR_MERCURY_ISA_VERSION
	.align		4
.L_4305:
        /*0348*/ 	.byte	0x03, 0x5f
        /*034a*/ 	.short	0x0101


	//----- nvinfo : EIATTR_COOP_GROUP_MASK_REGIDS
	.align		4
        /*034c*/ 	.byte	0x04, 0x29
        /*034e*/ 	.short	(.L_4307 - .L_4306)


	//   ....[0]....
.L_4306:
        /*0350*/ 	.word	0xffffffff


	//   ....[1]....
        /*0354*/ 	.word	0xffffffff


	//   ....[2]....
        /*0358*/ 	.word	0xffffffff


	//   ....[3]....
        /*035c*/ 	.word	0xffffffff


	//   ....[4]....
        /*0360*/ 	.word	0xffffffff


	//   ....[5]....
        /*0364*/ 	.word	0xffffffff


	//   ....[6]....
        /*0368*/ 	.word	0xffffffff


	//   ....[7]....
        /*036c*/ 	.word	0xffffffff


	//   ....[8]....
        /*0370*/ 	.word	0xffffffff


	//   ....[9]....
        /*0374*/ 	.word	0xffffffff


	//   ....[10]....
        /*0378*/ 	.word	0x0500004e


	//   ....[11]....
        /*037c*/ 	.word	0x0500004e


	//   ....[12]....
        /*0380*/ 	.word	0x0500004e


	//   ....[13]....
        /*0384*/ 	.word	0x0500004e


	//   ....[14]....
        /*0388*/ 	.word	0x0500004e


	//   ....[15]....
        /*038c*/ 	.word	0x0500004e


	//   ....[16]....
        /*0390*/ 	.word	0x0500004e


	//   ....[17]....
        /*0394*/ 	.word	0x0500004e


	//   ....[18]....
        /*0398*/ 	.word	0x0500004e


	//   ....[19]....
        /*039c*/ 	.word	0x0500004e


	//----- nvinfo : EIATTR_COOP_GROUP_INSTR_OFFSETS
	.align		4
.L_4307:
        /*03a0*/ 	.byte	0x04, 0x28
        /*03a2*/ 	.short	(.L_4309 - .L_4308)


	//   ....[0]....
.L_4308:
        /*03a4*/ 	.word	0x00002990


	//   ....[1]....
        /*03a8*/ 	.word	0x000029b0


	//   ....[2]....
        /*03ac*/ 	.word	0x000029d0


	//   ....[3]....
        /*03b0*/ 	.word	0x000029f0


	//   ....[4]....
        /*03b4*/ 	.word	0x00002a10


	//   ....[5]....
        /*03b8*/ 	.word	0x00002a30


	//   ....[6]....
        /*03bc*/ 	.word	0x00002a50


	//   ....[7]....
        /*03c0*/ 	.word	0x00002a70


	//   ....[8]....
        /*03c4*/ 	.word	0x00002a80


	//   ....[9]....
        /*03c8*/ 	.word	0x00002aa0


	//   ....[10]....
        /*03cc*/ 	.word	0x00004c40


	//   ....[11]....
        /*03d0*/ 	.word	0x00004c90


	//   ....[12]....
        /*03d4*/ 	.word	0x00004cf0


	//   ....[13]....
        /*03d8*/ 	.word	0x00004d40


	//   ....[14]....
        /*03dc*/ 	.word	0x00004da0


	//   ....[15]....
        /*03e0*/ 	.word	0x00004df0


	//   ....[16]....
        /*03e4*/ 	.word	0x00004e50


	//   ....[17]....
        /*03e8*/ 	.word	0x00004ea0


	//   ....[18]....
        /*03ec*/ 	.word	0x00004f00


	//   ....[19]....
        /*03f0*/ 	.word	0x00004f50


	//----- nvinfo : EIATTR_EXIT_INSTR_OFFSETS
	.align		4
.L_4309:
        /*03f4*/ 	.byte	0x04, 0x1c
        /*03f6*/ 	.short	(.L_4311 - .L_4310)


	//   ....[0]....
.L_4310:
        /*03f8*/ 	.word	0x00004be0


	//----- nvinfo : EIATTR_MAX_THREADS
	.align		4
.L_4311:
        /*03fc*/ 	.byte	0x04, 0x05
        /*03fe*/ 	.short	(.L_4313 - .L_4312)
.L_4312:
        /*0400*/ 	.word	0x00000100
        /*0404*/ 	.word	0x00000001
        /*0408*/ 	.word	0x00000001


	//----- nvinfo : EIATTR_CRS_STACK_SIZE
	.align		4
.L_4313:
        /*040c*/ 	.byte	0x04, 0x1e
        /*040e*/ 	.short	(.L_4315 - .L_4314)
.L_4314:
        /*0410*/ 	.word	0x00000000


	//----- nvinfo : EIATTR_CBANK_PARAM_SIZE
	.align		4
.L_4315:
        /*0414*/ 	.byte	0x03, 0x19
        /*0416*/ 	.short	0x0128


	//----- nvinfo : EIATTR_PARAM_CBANK
	.align		4
        /*0418*/ 	.byte	0x04, 0x0a
        /*041a*/ 	.short	(.L_4317 - .L_4316)
	.align		4
.L_4316:
        /*041c*/ 	.word	index@(.nv.constant0._ZN10layer_norm13ln_bwd_kernelINS_13Kernel_traitsI6__halfffffjLj8192ELj1ELj1ELj8ELj16ENS_18Kernel_traits_baseILj8192ES2_ffffjLj256EEEEELb0ELb1ELb0ELb1EEEvNS_9BwdParamsE)
        /*0420*/ 	.short	0x0210
        /*0422*/ 	.short	0x0128


	//----- nvinfo : EIATTR_SW_WAR
	.align		4
.L_4317:
        /*0424*/ 	.byte	0x04, 0x36
        /*0426*/ 	.short	(.L_4319 - .L_4318)
.L_4318:
        /*0428*/ 	.word	0x00000008
.L_4319:


//--------------------- .nv.info._ZN10layer_norm13ln_bwd_kernelINS_13Kernel_traitsI6__halfffffjLj8192ELj1ELj1ELj8ELj16ENS_18Kernel_traits_baseILj8192ES2_ffffjLj256EEEEELb0ELb1ELb1ELb0EEEvNS_9BwdParamsE --------------------------
	.section	.nv.info._ZN10layer_norm13ln_bwd_kernelINS_13Kernel_traitsI6__halfffffjLj8192ELj1ELj1ELj8ELj16ENS_18Kernel_traits_baseILj8192ES2_ffffjLj256EEEEELb0ELb1ELb1ELb0EEEvNS_9BwdParamsE,"",@"SHT_CUDA_INFO"
	.sectionflags	@""
	.align	4


	//----- nvinfo : EIATTR_CUDA_API_VERSION
	.align		4
        /*0000*/ 	.byte	0x04, 0x37
        /*0002*/ 	.short	(.L_4321 - .L_4320)
.L_4320:
        /*0004*/ 	.word	0x00000082


	//----- nvinfo : EIATTR_KPARAM_INFO
	.align		4
.L_4321:
        /*0008*/ 	.byte	0x04, 0x17
        /*000a*/ 	.short	(.L_4323 - .L_4322)
.L_4322:
        /*000c*/ 	.word	0x00000000
        /*0010*/ 	.short	0x0000
        /*0012*/ 	.short	0x0000
        /*0014*/ 	.byte	0x00, 0xf0, 0xa1, 0x04


	//----- nvinfo : EIATTR_SPARSE_MMA_MASK
	.align		4
.L_4323:
        /*0018*/ 	.byte	0x03, 0x50
        /*001a*/ 	.short	0x0000


	//----- nvinfo : EIATTR_MAXREG_COUNT
	.align		4
        /*001c*/ 	.byte	0x03, 0x1b
        /*001e*/ 	.short	0x00ff


	//----- nvinfo : EIATTR_NUM_BARRIERS
	.align		4
        /*0020*/ 	.byte	0x02, 0x4c
        /*0022*/ 	.byte	0x01
	.zero		1


	//----- nvinfo : EIATTR_ANNOTATIONS
	.align		4
        /*0024*/ 	.byte	0x04, 0x55
        /*0026*/ 	.short	(.L_4325 - .L_4324)


	//   ....[0]....
.L_4324:
        /* <DEDUP_REMOVED lines=38> */


	//----- nvinfo : EIATTR_MERCURY_ISA_VERSION
	.align		4
.L_4325:
        /*0278*/ 	.byte	0x03, 0x5f
        /*027a*/ 	.short	0x0101


	//----- nvinfo : EIATTR_COOP_GROUP_MASK_REGIDS
	.align		4
        /*027c*/ 	.byte	0x04, 0x29
        /*027e*/ 	.short	(.L_4327 - .L_4326)


	//   ....[0]....
.L_4326:
        /*0280*/ 	.word	0xffffffff


	//   ....[1]....
        /*0284*/ 	.word	0xffffffff


	//   ....[2]....
        /*0288*/ 	.word	0xffffffff


	//   ....[3]....
        /*028c*/ 	.word	0xffffffff


	//   ....[4]....
        /*0290*/ 	.word	0xffffffff


	//   ....[5]....
        /*0294*/ 	.word	0xffffffff


	//   ....[6]....
        /*0298*/ 	.word	0xffffffff


	//   ....[7]....
        /*029c*/ 	.word	0xffffffff


	//   ....[8]....
        /*02a0*/ 	.word	0xffffffff


	//   ....[9]....
        /*02a4*/ 	.word	0xffffffff


	//   ....[10]....
        /*02a8*/ 	.word	0x050000aa


	//   ....[11]....
        /*02ac*/ 	.word	0x050000aa


	//   ....[12]....
        /*02b0*/ 	.word	0x050000aa


	//   ....[13]....
        /*02b4*/ 	.word	0x050000aa


	//   ....[14]....
        /*02b8*/ 	.word	0x050000aa


	//   ....[15]....
        /*02bc*/ 	.word	0x050000aa


	//   ....[16]....
        /*02c0*/ 	.word	0x050000aa


	//   ....[17]....
        /*02c4*/ 	.word	0x050000aa


	//   ....[18]....
        /*02c8*/ 	.word	0x050000aa


	//   ....[19]....
        /*02cc*/ 	.word	0x050000aa


	//----- nvinfo : EIATTR_COOP_GROUP_INSTR_OFFSETS
	.align		4
.L_4327:
        /*02d0*/ 	.byte	0x04, 0x28
        /*02d2*/ 	.short	(.L_4329 - .L_4328)


	//   ....[0]....
.L_4328:
        /*02d4*/ 	.word	0x000034a0


	//   ....[1]....
        /*02d8*/ 	.word	0x000034c0


	//   ....[2]....
        /*02dc*/ 	.word	0x000034e0


	//   ....[3]....
        /*02e0*/ 	.word	0x00003500


	//   ....[4]....
        /*02e4*/ 	.word	0x00003510


	//   ....[5]....
        /*02e8*/ 	.word	0x00003540


	//   ....[6]....
        /*02ec*/ 	.word	0x00003550


	//   ....[7]....
        /*02f0*/ 	.word	0x00003580


	//   ....[8]....
        /*02f4*/ 	.word	0x00003590


	//   ....[9]....
        /*02f8*/ 	.word	0x000035b0


	//   ....[10]....
        /*02fc*/ 	.word	0x00006fb0


	//   ....[11]....
        /*0300*/ 	.word	0x00007000


	//   ....[12]....
        /*0304*/ 	.word	0x00007060


	//   ....[13]....
        /*0308*/ 	.word	0x000070b0


	//   ....[14]....
        /*030c*/ 	.word	0x00007110


	//   ....[15]....
        /*0310*/ 	.word	0x00007160


	//   ....[16]....
        /*0314*/ 	.word	0x000071d0


	//   ....[17]....
        /*0318*/ 	.word	0x00007230


	//   ....[18]....
        /*031c*/ 	.word	0x00007290


	//   ....[19]....
        /*0320*/ 	.word	0x000072e0


	//----- nvinfo : EIATTR_EXIT_INSTR_OFFSETS
	.align		4
.L_4329:
        /*0324*/ 	.byte	0x04, 0x1c
        /*0326*/ 	.short	(.L_4331 - .L_4330)


	//   ....[0]....
.L_4330:
        /*0328*/ 	.word	0x00006eb0


	//   ....[1]....
        /*032c*/ 	.word	0x00006f50


	//----- nvinfo : EIATTR_MAX_THREADS
	.align		4
.L_4331:
        /*0330*/ 	.byte	0x04, 0x05
        /*0332*/ 	.short	(.L_4333 - .L_4332)
.L_4332:
        /*0334*/ 	.word	0x00000100
        /*0338*/ 	.word	0x00000001
        /*033c*/ 	.word	0x00000001


	//----- nvinfo : EIATTR_CRS_STACK_SIZE
	.align		4
.L_4333:
        /*0340*/ 	.byte	0x04, 0x1e
        /*0342*/ 	.short	(.L_4335 - .L_4334)
.L_4334:
        /*0344*/ 	.word	0x00000000


	//----- nvinfo : EIATTR_CBANK_PARAM_SIZE
	.align		4
.L_4335:
        /*0348*/ 	.byte	0x03, 0x19
        /*034a*/ 	.short	0x0128


	//----- nvinfo : EIATTR_PARAM_CBANK
	.align		4
        /*034c*/ 	.byte	0x04, 0x0a
        /*034e*/ 	.short	(.L_4337 - .L_4336)
	.align		4
.L_4336:
        /*0350*/ 	.word	index@(.nv.constant0._ZN10layer_norm13ln_bwd_kernelINS_13Kernel_traitsI6__halfffffjLj8192ELj1ELj1ELj8ELj16ENS_18Kernel_traits_baseILj8192ES2_ffffjLj256EEEEELb0ELb1ELb1ELb0EEEvNS_9BwdParamsE)
        /*0354*/ 	.short	0x0210
        /*0356*/ 	.short	0x0128


	//----- nvinfo : EIATTR_SW_WAR
	.align		4
.L_4337:
        /*0358*/ 	.byte	0x04, 0x36
        /*035a*/ 	.short	(.L_4339 - .L_4338)
.L_4338:
        /*035c*/ 	.word	0x00000008
.L_4339:


//--------------------- .nv.info._ZN10layer_norm13ln_bwd_kernelINS_13Kernel_traitsI6__halfffffjLj8192ELj1ELj1ELj8ELj16ENS_18Kernel_traits_baseILj8192ES2_ffffjLj256EEEEELb0ELb1ELb1ELb1EEEvNS_9BwdParamsE --------------------------
	.section	.nv.info._ZN10layer_norm13ln_bwd_kernelINS_13Kernel_traitsI6__halfffffjLj8192ELj1ELj1ELj8ELj16ENS_18Kernel_traits_baseILj8192ES2_ffffjLj256EEEEELb0ELb1ELb1ELb1EEEvNS_9BwdParamsE,"",@"SHT_CUDA_INFO"
	.sectionflags	@""
	.align	4


	//----- nvinfo : EIATTR_CUDA_API_VERSION
	.align		4
        /*0000*/ 	.byte	0x04, 0x37
        /*0002*/ 	.short	(.L_4341 - .L_4340)
.L_4340:
        /*0004*/ 	.word	0x00000082


	//----- nvinfo : EIATTR_KPARAM_INFO
	.align		4
.L_4341:
        /*0008*/ 	.byte	0x04, 0x17
        /*000a*/ 	.short	(.L_4343 - .L_4342)
.L_4342:
        /*000c*/ 	.word	0x00000000
        /*0010*/ 	.short	0x0000
        /*0012*/ 	.short	0x0000
        /*0014*/ 	.byte	0x00, 0xf0, 0xa1, 0x04


	//----- nvinfo : EIATTR_SPARSE_MMA_MASK
	.align		4
.L_4343:
        /*0018*/ 	.byte	0x03, 0x50
        /*001a*/ 	.short	0x0000


	//----- nvinfo : EIATTR_MAXREG_COUNT
	.align		4
        /*001c*/ 	.byte	0x03, 0x1b
        /*001e*/ 	.short	0x00ff


	//----- nvinfo : EIATTR_NUM_BARRIERS
	.align		4
        /*0020*/ 	.byte	0x02, 0x4c
        /*0022*/ 	.byte	0x01
	.zero		1


	//----- nvinfo : EIATTR_ANNOTATIONS
	.align		4
        /*0024*/ 	.byte	0x04, 0x55
        /*0026*/ 	.short	(.L_4345 - .L_4344)


	//   ....[0]....
.L_4344:
        /* <DEDUP_REMOVED lines=41> */


	//----- nvinfo : EIATTR_MERCURY_ISA_VERSION
	.align		4
.L_4345:
        /*02a8*/ 	.byte	0x03, 0x5f
        /*02aa*/ 	.short	0x0101


	//----- nvinfo : EIATTR_COOP_GROUP_MASK_REGIDS
	.align		4
        /*02ac*/ 	.byte	0x04, 0x29
        /*02ae*/ 	.short	(.L_4347 - .L_4346)


	//   ....[0]....
.L_4346:
        /*02b0*/ 	.word	0xffffffff


	//   ....[1]....
        /*02b4*/ 	.word	0xffffffff


	//   ....[2]....
        /*02b8*/ 	.word	0xffffffff


	//   ....[3]....
        /*02bc*/ 	.word	0xffffffff


	//   ....[4]....
        /*02c0*/ 	.word	0xffffffff


	//   ....[5]....
        /*02c4*/ 	.word	0xffffffff


	//   ....[6]....
        /*02c8*/ 	.word	0xffffffff


	//   ....[7]....
        /*02cc*/ 	.word	0xffffffff


	//   ....[8]....
        /*02d0*/ 	.word	0xffffffff


	//   ....[9]....
        /*02d4*/ 	.word	0xffffffff


	//   ....[10]....
        /*02d8*/ 	.word	0x050000ad


	//   ....[11]....
        /*02dc*/ 	.word	0x050000ad


	//   ....[12]....
        /*02e0*/ 	.word	0x050000ad


	//   ....[13]....
        /*02e4*/ 	.word	0x050000ad


	//   ....[14]....
        /*02e8*/ 	.word	0x050000ad


	//   ....[15]....
        /*02ec*/ 	.word	0x050000ad


	//   ....[16]....
        /*02f0*/ 	.word	0x050000ad


	//   ....[17]....
        /*02f4*/ 	.word	0x050000ad


	//   ....[18]....
        /*02f8*/ 	.word	0x050000ad


	//   ....[19]....
        /*02fc*/ 	.word	0x050000ad


	//----- nvinfo : EIATTR_COOP_GROUP_INSTR_OFFSETS
	.align		4
.L_4347:
        /*0300*/ 	.byte	0x04, 0x28
        /*0302*/ 	.short	(.L_4349 - .L_4348)


	//   ....[0]....
.L_4348:
        /*0304*/ 	.word	0x00002940


	//   ....[1]....
        /*0308*/ 	.word	0x00002960


	//   ....[2]....
        /*030c*/ 	.word	0x00002980


	//   ....[3]....
        /*0310*/ 	.word	0x000029a0


	//   ....[4]....
        /*0314*/ 	.word	0x000029c0


	//   ....[5]....
        /*0318*/ 	.word	0x000029d0


	//   ....[6]....
        /*031c*/ 	.word	0x00002a00


	//   ....[7]....
        /*0320*/ 	.word	0x00002a20


	//   ....[8]....
        /*0324*/ 	.word	0x00002a40


	//   ....[9]....
        /*0328*/ 	.word	0x00002a50


	//   ....[10]....
        /*032c*/ 	.word	0x00005820


	//   ....[11]....
        /*0330*/ 	.word	0x00005870


	//   ....[12]....
        /*0334*/ 	.word	0x000058d0


	//   ....[13]....
        /*0338*/ 	.word	0x00005920


	//   ....[14]....
        /*033c*/ 	.word	0x00005980


	//   ....[15]....
        /*0340*/ 	.word	0x000059d0


	//   ....[16]....
        /*0344*/ 	.word	0x00005a30


	//   ....[17]....
        /*0348*/ 	.word	0x00005a90


	//   ....[18]....
        /*034c*/ 	.word	0x00005b00


	//   ....[19]....
        /*0350*/ 	.word	0x00005b60


	//----- nvinfo : EIATTR_EXIT_INSTR_OFFSETS
	.align		4
.L_4349:
        /*0354*/ 	.byte	0x04, 0x1c
        /*0356*/ 	.short	(.L_4351 - .L_4350)


	//   ....[0]....
.L_4350:
        /*0358*/ 	.word	0x000057c0


	//----- nvinfo : EIATTR_MAX_THREADS
	.align		4
.L_4351:
        /*035c*/ 	.byte	0x04, 0x05
        /*035e*/ 	.short	(.L_4353 - .L_4352)
.L_4352:
        /*0360*/ 	.word	0x00000100
        /*0364*/ 	.word	0x00000001
        /*0368*/ 	.word	0x00000001


	//----- nvinfo : EIATTR_CRS_STACK_SIZE
	.align		4
.L_4353:
        /*036c*/ 	.byte	0x04, 0x1e
        /*036e*/ 	.short	(.L_4355 - .L_4354)
.L_4354:
        /*0370*/ 	.word	0x00000000


	//----- nvinfo : EIATTR_CBANK_PARAM_SIZE
	.align		4
.L_4355:
        /*0374*/ 	.byte	0x03, 0x19
        /*0376*/ 	.short	0x0128


	//----- nvinfo : EIATTR_PARAM_CBANK
	.align		4
        /*0378*/ 	.byte	0x04, 0x0a
        /*037a*/ 	.short	(.L_4357 - .L_4356)
	.align		4
.L_4356:
        /*037c*/ 	.word	index@(.nv.constant0._ZN10layer_norm13ln_bwd_kernelINS_13Kernel_traitsI6__halfffffjLj8192ELj1ELj1ELj8ELj16ENS_18Kernel_traits_baseILj8192ES2_ffffjLj256EEEEELb0ELb1ELb1ELb1EEEvNS_9BwdParamsE)
        /*0380*/ 	.short	0x0210
        /*0382*/ 	.short	0x0128


	//----- nvinfo : EIATTR_SW_WAR
	.align		4
.L_4357:
        /*0384*/ 	.byte	0x04, 0x36
        /*0386*/ 	.short	(.L_4359 - .L_4358)
.L_4358:
        /*0388*/ 	.word	0x00000008
.L_4359:


//--------------------- .nv.info._ZN10layer_norm13ln_bwd_kernelINS_13Kernel_traitsI6__halfffffjLj8192ELj1ELj1ELj8ELj16ENS_18Kernel_traits_baseILj8192ES2_ffffjLj256EEEEELb1ELb0ELb0ELb0EEEvNS_9BwdParamsE --------------------------
	.section	.nv.info._ZN10layer_norm13ln_bwd_kernelINS_13Kernel_traitsI6__halfffffjLj8192ELj1ELj1ELj8ELj16ENS_18Kernel_traits_baseILj8192ES2_ffffjLj256EEEEELb1ELb0ELb0ELb0EEEvNS_9BwdParamsE,"",@"SHT_CUDA_INFO"
	.sectionflags	@""
	.align	4


	//----- nvinfo : EIATTR_CUDA_API_VERSION
	.align		4
        /*0000*/ 	.byte	0x04, 0x37
        /*0002*/ 	.short	(.L_4361 - .L_4360)
.L_4360:
        /*0004*/ 	.word	0x00000082


	//----- nvinfo : EIATTR_KPARAM_INFO
	.align		4
.L_4361:
        /*0008*/ 	.byte	0x04, 0x17
        /*000a*/ 	.short	(.L_4363 - .L_4362)
.L_4362:
        /*000c*/ 	.word	0x00000000
        /*0010*/ 	.short	0x0000
        /*0012*/ 	.short	0x0000
        /*0014*/ 	.byte	0x00, 0xf0, 0xa1, 0x04


	//----- nvinfo : EIATTR_SPARSE_MMA_MASK
	.align		4
.L_4363:
        /*0018*/ 	.byte	0x03, 0x50
        /*001a*/ 	.short	0x0000


	//----- nvinfo : EIATTR_MAXREG_COUNT
	.align		4
        /*001c*/ 	.byte	0x03, 0x1b
        /*001e*/ 	.short	0x00ff


	//----- nvinfo : EIATTR_NUM_BARRIERS
	.align		4
        /*0020*/ 	.byte	0x02, 0x4c
        /*0022*/ 	.byte	0x01
	.zero		1


	//----- nvinfo : EIATTR_MERCURY_ISA_VERSION
	.align		4
        /*0024*/ 	.byte	0x03, 0x5f
        /*0026*/ 	.short	0x0101


	//----- nvinfo : EIATTR_COOP_GROUP_MASK_REGIDS
	.align		4
        /*0028*/ 	.byte	0x04, 0x29
        /*002a*/ 	.short	(.L_4365 - .L_4364)


	//   ....[0]....
.L_4364:
        /*002c*/ 	.word	0xffffffff


	//   ....[1]....
        /*0030*/ 	.word	0xffffffff


	//   ....[2]....
        /*0034*/ 	.word	0xffffffff


	//   ....[3]....
        /*0038*/ 	.word	0xffffffff


	//   ....[4]....
        /*003c*/ 	.word	0xffffffff


	//   ....[5]....
        /*0040*/ 	.word	0xffffffff


	//   ....[6]....
        /*0044*/ 	.word	0xffffffff


	//   ....[7]....
        /*0048*/ 	.word	0xffffffff


	//   ....[8]....
        /*004c*/ 	.word	0xffffffff


	//   ....[9]....
        /*0050*/ 	.word	0xffffffff


	//   ....[10]....
        /*0054*/ 	.word	0x05000091


	//   ....[11]....
        /*0058*/ 	.word	0x05000091


	//   ....[12]....
        /*005c*/ 	.word	0x05000091


	//   ....[13]....
        /*0060*/ 	.word	0x05000091


	//   ....[14]....
        /*0064*/ 	.word	0x05000091


	//   ....[15]....
        /*0068*/ 	.word	0x05000091


	//   ....[16]....
        /*006c*/ 	.word	0x05000091


	//   ....[17]....
        /*0070*/ 	.word	0x05000091


	//   ....[18]....
        /*0074*/ 	.word	0x05000091


	//   ....[19]....
        /*0078*/ 	.word	0x05000091


	//----- nvinfo : EIATTR_COOP_GROUP_INSTR_OFFSETS
	.align		4
.L_4365:
        /*007c*/ 	.byte	0x04, 0x28
        /*007e*/ 	.short	(.L_4367 - .L_4366)


	//   ....[0]....
.L_4366:
        /*0080*/ 	.word	0x00002500


	//   ....[1]....
        /*0084*/ 	.word	0x00002510


	//   ....[2]....
        /*0088*/ 	.word	0x00002540


	//   ....[3]....
        /*008c*/ 	.word	0x00002550


	//   ....[4]....
        /*0090*/ 	.word	0x00002580


	//   ....[5]....
        /*0094*/ 	.word	0x00002590


	//   ....[6]....
        /*0098*/ 	.word	0x000025c0


	//   ....[7]....
        /*009c*/ 	.word	0x000025d0


	//   ....[8]....
        /*00a0*/ 	.word	0x00002600


	//   ....[9]....
        /*00a4*/ 	.word	0x00002610


	//   ....[10]....
        /*00a8*/ 	.word	0x00004750


	//   ....[11]....
        /*00ac*/ 	.word	0x000047a0


	//   ....[12]....
        /*00b0*/ 	.word	0x00004810


	//   ....[13]....
        /*00b4*/ 	.word	0x00004870


	//   ....[14]....
        /*00b8*/ 	.word	0x000048e0


	//   ....[15]....
        /*00bc*/ 	.word	0x00004940


	//   ....[16]....
        /*00c0*/ 	.word	0x000049b0


	//   ....[17]....
        /*00c4*/ 	.word	0x00004a10


	//   ....[18]....
        /*00c8*/ 	.word	0x00004a80


	//   ....[19]....
        /*00cc*/ 	.word	0x00004ae0


	//----- nvinfo : EIATTR_EXIT_INSTR_OFFSETS
	.align		4
.L_4367:
        /*00d0*/ 	.byte	0x04, 0x1c
        /*00d2*/ 	.short	(.L_4369 - .L_4368)


	//   ....[0]....
.L_4368:
        /*00d4*/ 	.word	0x00004670


	//   ....[1]....
        /*00d8*/ 	.word	0x000046f0


	//----- nvinfo : EIATTR_MAX_THREADS
	.align		4
.L_4369:
        /*00dc*/ 	.byte	0x04, 0x05
        /*00de*/ 	.short	(.L_4371 - .L_4370)
.L_4370:
        /*00e0*/ 	.word	0x00000100
        /*00e4*/ 	.word	0x00000001
        /*00e8*/ 	.word	0x00000001


	//----- nvinfo : EIATTR_CRS_STACK_SIZE
	.align		4
.L_4371:
        /*00ec*/ 	.byte	0x04, 0x1e
        /*00ee*/ 	.short	(.L_4373 - .L_4372)
.L_4372:
        /*00f0*/ 	.word	0x00000000


	//----- nvinfo : EIATTR_CBANK_PARAM_SIZE
	.align		4
.L_4373:
        /*00f4*/ 	.byte	0x03, 0x19
        /*00f6*/ 	.short	0x0128


	//----- nvinfo : EIATTR_PARAM_CBANK
	.align		4
        /*00f8*/ 	.byte	0x04, 0x0a
        /*00fa*/ 	.short	(.L_4375 - .L_4374)
	.align		4
.L_4374:
        /*00fc*/ 	.word	index@(.nv.constant0._ZN10layer_norm13ln_bwd_kernelINS_13Kernel_traitsI6__halfffffjLj8192ELj1ELj1ELj8ELj16ENS_18Kernel_traits_baseILj8192ES2_ffffjLj256EEEEELb1ELb0ELb0ELb0EEEvNS_9BwdParamsE)
        /*0100*/ 	.short	0x0210
        /*0102*/ 	.short	0x0128


	//----- nvinfo : EIATTR_SW_WAR
	.align		4
.L_4375:
        /*0104*/ 	.byte	0x04, 0x36
        /*0106*/ 	.short	(.L_4377 - .L_4376)
.L_4376:
        /*0108*/ 	.word	0x00000008
.L_4377:


//--------------------- .nv.info._ZN10layer_norm13ln_bwd_kernelINS_13Kernel_traitsI6__halfffffjLj8192ELj1ELj1ELj8ELj16ENS_18Kernel_traits_baseILj8192ES2_ffffjLj256EEEEELb1ELb0ELb0ELb1EEEvNS_9BwdParamsE --------------------------
	.section	.nv.info._ZN10layer_norm13ln_bwd_kernelINS_13Kernel_traitsI6__halfffffjLj8192ELj1ELj1ELj8ELj16ENS_18Kernel_traits_baseILj8192ES2_ffffjLj256EEEEELb1ELb0ELb0ELb1EEEvNS_9BwdParamsE,"",@"SHT_CUDA_INFO"
	.sectionflags	@""
	.align	4


	//----- nvinfo : EIATTR_CUDA_API_VERSION
	.align		4
        /*0000*/ 	.byte	0x04, 0x37
        /*0002*/ 	.short	(.L_4379 - .L_4378)
.L_4378:
        /*0004*/ 	.word	0x00000082


	//----- nvinfo : EIATTR_KPARAM_INFO
	.align		4
.L_4379:
        /*0008*/ 	.byte	0x04, 0x17
        /*000a*/ 	.short	(.L_4381 - .L_4380)
.L_4380:
        /*000c*/ 	.word	0x00000000
        /*0010*/ 	.short	0x0000
        /*0012*/ 	.short	0x0000
        /*0014*/ 	.byte	0x00, 0xf0, 0xa1, 0x04


	//----- nvinfo : EIATTR_SPARSE_MMA_MASK
	.align		4
.L_4381:
        /*0018*/ 	.byte	0x03, 0x50
        /*001a*/ 	.short	0x0000


	//----- nvinfo : EIATTR_MAXREG_COUNT
	.align		4
        /*001c*/ 	.byte	0x03, 0x1b
        /*001e*/ 	.short	0x00ff


	//----- nvinfo : EIATTR_NUM_BARRIERS
	.align		4
        /*0020*/ 	.byte	0x02, 0x4c
        /*0022*/ 	.byte	0x01
	.zero		1


	//----- nvinfo : EIATTR_ANNOTATIONS
	.align		4
        /*0024*/ 	.byte	0x04, 0x55
        /*0026*/ 	.short	(.L_4383 - .L_4382)


	//   ....[0]....
.L_4382:
        /*0028*/ 	.word	0x00000001
        /*002c*/ 	.byte	0x10, 0x06, 0x00, 0x00, 0x01, 0x00, 0x00, 0x00, 0x50, 0x06, 0x00, 0x00, 0x01, 0x00, 0x00, 0x00
        /*003c*/ 	.byte	0x90, 0x06, 0x00, 0x00, 0x01, 0x00, 0x00, 0x00, 0xd0, 0x06, 0x00, 0x00, 0x01, 0x00, 0x00, 0x00
        /*004c*/ 	.byte	0xc0, 0x09, 0x00, 0x00, 0x01, 0x00, 0x00, 0x00, 0xe0, 0x09, 0x00, 0x00, 0x01, 0x00, 0x00, 0x00
        /*005c*/ 	.byte	0x10, 0x0a, 0x00, 0x00, 0x01, 0x00, 0x00, 0x00, 0x20, 0x0a, 0x00, 0x00


	//----- nvinfo : EIATTR_MERCURY_ISA_VERSION
	.align		4
.L_4383:
        /*0068*/ 	.byte	0x03, 0x5f
        /*006a*/ 	.short	0x0101


	//----- nvinfo : EIATTR_COOP_GROUP_MASK_REGIDS
	.align		4
        /*006c*/ 	.byte	0x04, 0x29
        /*006e*/ 	.short	(.L_4385 - .L_4384)


	//   ....[0]....
.L_4384:
        /*0070*/ 	.word	0xffffffff


	//   ....[1]....
        /*0074*/ 	.word	0xffffffff


	//   ....[2]....
        /*0078*/ 	.word	0xffffffff


	//   ....[3]....
        /*007c*/ 	.word	0xffffffff


	//   ....[4]....
        /*0080*/ 	.word	0xffffffff


	//   ....[5]....
        /*0084*/ 	.word	0xffffffff


	//   ....[6]....
        /*0088*/ 	.word	0xffffffff


	//   ....[7]....
        /*008c*/ 	.word	0xffffffff


	//   ....[8]....
        /*0090*/ 	.word	0xffffffff


	//   ....[9]....
        /*0094*/ 	.word	0xffffffff


	//   ....[10]....
        /*0098*/ 	.word	0x05000055


	//   ....[11]....
        /*009c*/ 	.word	0x05000055


	//   ....[12]....
        /*00a0*/ 	.word	0x05000055


	//   ....[13]....
        /*00a4*/ 	.word	0x05000055


	//   ....[14]....
        /*00a8*/ 	.word	0x05000055


	//   ....[15]....
        /*00ac*/ 	.word	0x05000055


	//   ....[16]....
        /*00b0*/ 	.word	0x05000055


	//   ....[17]....
        /*00b4*/ 	.word	0x05000055


	//   ....[18]....
        /*00b8*/ 	.word	0x05000055


	//   ....[19]....
        /*00bc*/ 	.word	0x05000055


	//----- nvinfo : EIATTR_COOP_GROUP_INSTR_OFFSETS
	.align		4
.L_4385:
        /*00c0*/ 	.byte	0x04, 0x28
        /*00c2*/ 	.short	(.L_4387 - .L_4386)


	//   ....[0]....
.L_4386:
        /*00c4*/ 	.word	0x00002080


	//   ....[1]....
        /*00c8*/ 	.word	0x00002090


	//   ....[2]....
        /*00cc*/ 	.word	0x000020c0


	//   ....[3]....
        /*00d0*/ 	.word	0x000020d0


	//   ....[4]....
        /*00d4*/ 	.word	0x00002100


	//   ....[5]....
        /*00d8*/ 	.word	0x00002110


	//   ....[6]....
        /*00dc*/ 	.word	0x00002140


	//   ....[7]....
        /*00e0*/ 	.word	0x00002150


	//   ....[8]....
        /*00e4*/ 	.word	0x00002180


	//   ....[9]....
        /*00e8*/ 	.word	0x00002190


	//   ....[10]....
        /*00ec*/ 	.word	0x00004020


	//   ....[11]....
        /*00f0*/ 	.word	0x00004070


	//   ....[12]....
        /*00f4*/ 	.word	0x000040e0


	//   ....[13]....
        /*00f8*/ 	.word	0x00004140


	//   ....[14]....
        /*00fc*/ 	.word	0x000041b0


	//   ....[15]....
        /*0100*/ 	.word	0x00004210


	//   ....[16]....
        /*0104*/ 	.word	0x00004280


	//   ....[17]....
        /*0108*/ 	.word	0x000042e0


	//   ....[18]....
        /*010c*/ 	.word	0x00004350


	//   ....[19]....
        /*0110*/ 	.word	0x000043b0


	//----- nvinfo : EIATTR_EXIT_INSTR_OFFSETS
	.align		4
.L_4387:
        /*0114*/ 	.byte	0x04, 0x1c
        /*0116*/ 	.short	(.L_4389 - .L_4388)


	//   ....[0]....
.L_4388:
        /*0118*/ 	.word	0x00003fc0


	//----- nvinfo : EIATTR_MAX_THREADS
	.align		4
.L_4389:
        /*011c*/ 	.byte	0x04, 0x05
        /*011e*/ 	.short	(.L_4391 - .L_4390)
.L_4390:
        /*0120*/ 	.word	0x00000100
        /*0124*/ 	.word	0x00000001
        /*0128*/ 	.word	0x00000001


	//----- nvinfo : EIATTR_CRS_STACK_SIZE
	.align		4
.L_4391:
        /*012c*/ 	.byte	0x04, 0x1e
        /*012e*/ 	.short	(.L_4393 - .L_4392)
.L_4392:
        /*0130*/ 	.word	0x00000000


	//----- nvinfo : EIATTR_CBANK_PARAM_SIZE
	.align		4
.L_4393:
        /*0134*/ 	.byte	0x03, 0x19
        /*0136*/ 	.short	0x0128


	//----- nvinfo : EIATTR_PARAM_CBANK
	.align		4
        /*0138*/ 	.byte	0x04, 0x0a
        /*013a*/ 	.short	(.L_4395 - .L_4394)
	.align		4
.L_4394:
        /*013c*/ 	.word	index@(.nv.constant0._ZN10layer_norm13ln_bwd_kernelINS_13Kernel_traitsI6__halfffffjLj8192ELj1ELj1ELj8ELj16ENS_18Kernel_traits_baseILj8192ES2_ffffjLj256EEEEELb1ELb0ELb0ELb1EEEvNS_9BwdParamsE)
        /*0140*/ 	.short	0x0210
        /*0142*/ 	.short	0x0128


	//----- nvinfo : EIATTR_SW_WAR
	.align		4
.L_4395:
        /*0144*/ 	.byte	0x04, 0x36
        /*0146*/ 	.short	(.L_4397 - .L_4396)
.L_4396:
        /*0148*/ 	.word	0x00000008
.L_4397:


//--------------------- .nv.info._ZN10layer_norm22ln_bwd_finalize_kernelINS_22Kernel_traits_finalizeILj8192E6__halfffffjLb0ELj1024ELj4ENS_18Kernel_traits_baseILj8192ES2_ffffjLj1024EEEEELb0ELb0EEEvNS_9BwdParamsE --------------------------
	.section	.nv.info._ZN10layer_norm22ln_bwd_finalize_kernelINS_22Kernel_traits_finalizeILj8192E6__halfffffjLb0ELj1024ELj4ENS_18Kernel_traits_baseILj8192ES2_ffffjLj1024EEEEELb0ELb0EEEvNS_9BwdParamsE,"",@"SHT_CUDA_INFO"
	.sectionflags	@""
	.align	4


	//----- nvinfo : EIATTR_CUDA_API_VERSION
	.align		4
        /*0000*/ 	.byte	0x04, 0x37
        /*0002*/ 	.short	(.L_4399 - .L_4398)
.L_4398:
        /*0004*/ 	.word	0x00000082


	//----- nvinfo : EIATTR_KPARAM_INFO
	.align		4
.L_4399:
        /*0008*/ 	.byte	0x04, 0x17
        /*000a*/ 	.short	(.L_4401 - .L_4400)
.L_4400:
        /*000c*/ 	.word	0x00000000
        /*0010*/ 	.short	0x0000
        /*0012*/ 	.short	0x0000
        /*0014*/ 	.byte	0x00, 0xf0, 0xa1, 0x04


	//----- nvinfo : EIATTR_SPARSE_MMA_MASK
	.align		4
.L_4401:
        /*0018*/ 	.byte	0x03, 0x50
        /*001a*/ 	.short	0x0000


	//----- nvinfo : EIATTR_MAXREG_COUNT
	.align		4
        /*001c*/ 	.byte	0x03, 0x1b
        /*001e*/ 	.short	0x0040


	//----- nvinfo : EIATTR_NUM_BARRIERS
	.align		4
        /*0020*/ 	.byte	0x02, 0x4c
        /*0022*/ 	.byte	0x01
	.zero		1


	//----- nvinfo : EIATTR_MERCURY_ISA_VERSION
	.align		4
        /*0024*/ 	.byte	0x03, 0x5f
        /*0026*/ 	.short	0x0101


	//----- nvinfo : EIATTR_COOP_GROUP_MASK_REGIDS
	.align		4
        /*0028*/ 	.byte	0x04, 0x29
        /*002a*/ 	.short	(.L_4403 - .L_4402)


	//   ....[0]....
.L_4402:
        /*002c*/ 	.word	0xffffffff


	//   ....[1]....
        /*0030*/ 	.word	0xffffffff


	//   ....[2]....
        /*0034*/ 	.word	0xffffffff


	//   ....[3]....
        /*0038*/ 	.word	0xffffffff


	//   ....[4]....
        /*003c*/ 	.word	0xffffffff


	//   ....[5]....
        /*0040*/ 	.word	0xffffffff


	//   ....[6]....
        /*0044*/ 	.word	0xffffffff


	//   ....[7]....
        /*0048*/ 	.word	0xffffffff


	//   ....[8]....
        /*004c*/ 	.word	0xffffffff


	//   ....[9]....
        /*0050*/ 	.word	0xffffffff


	//   ....[10]....
        /*0054*/ 	.word	0x05000013


	//   ....[11]....
        /*0058*/ 	.word	0x05000013


	//   ....[12]....
        /*005c*/ 	.word	0x05000013


	//   ....[13]....
        /*0060*/ 	.word	0x05000013


	//   ....[14]....
        /*0064*/ 	.word	0x05000013


	//   ....[15]....
        /*0068*/ 	.word	0x05000013


	//   ....[16]....
        /*006c*/ 	.word	0x05000013


	//   ....[17]....
        /*0070*/ 	.word	0x05000013


	//   ....[18]....
        /*0074*/ 	.word	0x05000013


	//   ....[19]....
        /*0078*/ 	.word	0x05000013


	//----- nvinfo : EIATTR_COOP_GROUP_INSTR_OFFSETS
	.align		4
.L_4403:
        /*007c*/ 	.byte	0x04, 0x28
        /*007e*/ 	.short	(.L_4405 - .L_4404)


	//   ....[0]....
.L_4404:
        /*0080*/ 	.word	0x000008e0


	//   ....[1]....
        /*0084*/ 	.word	0x000008f0


	//   ....[2]....
        /*0088*/ 	.word	0x00000920


	//   ....[3]....
        /*008c*/ 	.word	0x00000930


	//   ....[4]....
        /*0090*/ 	.word	0x00000960


	//   ....[5]....
        /*0094*/ 	.word	0x00000970


	//   ....[6]....
        /*0098*/ 	.word	0x000009a0


	//   ....[7]....
        /*009c*/ 	.word	0x000009b0


	//   ....[8]....
        /*00a0*/ 	.word	0x000009e0


	//   ....[9]....
        /*00a4*/ 	.word	0x000009f0


	//   ....[10]....
        /*00a8*/ 	.word	0x00000c10


	//   ....[11]....
        /*00ac*/ 	.word	0x00000c80


	//   ....[12]....
        /*00b0*/ 	.word	0x00000cf0


	//   ....[13]....
        /*00b4*/ 	.word	0x00000d60


	//   ....[14]....
        /*00b8*/ 	.word	0x00000dd0


	//   ....[15]....
        /*00bc*/ 	.word	0x00000e30


	//   ....[16]....
        /*00c0*/ 	.word	0x00000ea0


	//   ....[17]....
        /*00c4*/ 	.word	0x00000f10


	//   ....[18]....
        /*00c8*/ 	.word	0x00000f80


	//   ....[19]....
        /*00cc*/ 	.word	0x00000ff0


	//----- nvinfo : EIATTR_EXIT_INSTR_OFFSETS
	.align		4
.L_4405:
        /*00d0*/ 	.byte	0x04, 0x1c
        /*00d2*/ 	.short	(.L_4407 - .L_4406)


	//   ....[0]....
.L_4406:
        /*00d4*/ 	.word	0x00000070


	//   ....[1]....
        /*00d8*/ 	.word	0x00000bb0


	//----- nvinfo : EIATTR_MAX_THREADS
	.align		4
.L_4407:
        /*00dc*/ 	.byte	0x04, 0x05
        /*00de*/ 	.short	(.L_4409 - .L_4408)
.L_4408:
        /*00e0*/ 	.word	0x00000400
        /*00e4*/ 	.word	0x00000001
        /*00e8*/ 	.word	0x00000001


	//----- nvinfo : EIATTR_CRS_STACK_SIZE
	.align		4
.L_4409:
        /*00ec*/ 	.byte	0x04, 0x1e
        /*00ee*/ 	.short	(.L_4411 - .L_4410)
.L_4410:
        /*00f0*/ 	.word	0x00000000


	//----- nvinfo : EIATTR_CBANK_PARAM_SIZE
	.align		4
.L_4411:
        /*00f4*/ 	.byte	0x03, 0x19
        /*00f6*/ 	.short	0x0128


	//----- nvinfo : EIATTR_PARAM_CBANK
	.align		4
        /*00f8*/ 	.byte	0x04, 0x0a
        /*00fa*/ 	.short	(.L_4413 - .L_4412)
	.align		4
.L_4412:
        /*00fc*/ 	.word	index@(.nv.constant0._ZN10layer_norm22ln_bwd_finalize_kernelINS_22Kernel_traits_finalizeILj8192E6__halfffffjLb0ELj1024ELj4ENS_18Kernel_traits_baseILj8192ES2_ffffjLj1024EEEEELb0ELb0EEEvNS_9BwdParamsE)
        /*0100*/ 	.short	0x0210
        /*0102*/ 	.short	0x0128


	//----- nvinfo : EIATTR_SW_WAR
	.align		4
.L_4413:
        /*0104*/ 	.byte	0x04, 0x36
        /*0106*/ 	.short	(.L_4415 - .L_4414)
.L_4414:
        /*0108*/ 	.word	0x00000008
.L_4415:


//--------------------- .nv.info._ZN10layer_norm13ln_bwd_kernelINS_13Kernel_traitsI6__halfffffjLj8192ELj1ELj1ELj8ELj16ENS_18Kernel_traits_baseILj8192ES2_ffffjLj256EEEEELb1ELb0ELb1ELb0EEEvNS_9BwdParamsE --------------------------
	.section	.nv.info._ZN10layer_norm13ln_bwd_kernelINS_13Kernel_traitsI6__halfffffjLj8192ELj1ELj1ELj8ELj16ENS_18Kernel_traits_baseILj8192ES2_ffffjLj256EEEEELb1ELb0ELb1ELb0EEEvNS_9BwdParamsE,"",@"SHT_CUDA_INFO"
	.sectionflags	@""
	.align	4


	//----- nvinfo : EIATTR_CUDA_API_VERSION
	.align		4
        /*0000*/ 	.byte	0x04, 0x37
        /*0002*/ 	.short	(.L_4417 - .L_4416)
.L_4416:
        /*0004*/ 	.word	0x00000082


	//----- nvinfo : EIATTR_KPARAM_INFO
	.align		4
.L_4417:
        /*0008*/ 	.byte	0x04, 0x17
        /*000a*/ 	.short	(.L_4419 - .L_4418)
.L_4418:
        /*000c*/ 	.word	0x00000000
        /*0010*/ 	.short	0x0000
        /*0012*/ 	.short	0x0000
        /*0014*/ 	.byte	0x00, 0xf0, 0xa1, 0x04


	//----- nvinfo : EIATTR_SPARSE_MMA_MASK
	.align		4
.L_4419:
        /*0018*/ 	.byte	0x03, 0x50
        /*001a*/ 	.short	0x0000


	//----- nvinfo : EIATTR_MAXREG_COUNT
	.align		4
        /*001c*/ 	.byte	0x03, 0x1b
        /*001e*/ 	.short	0x00ff


	//----- nvinfo : EIATTR_NUM_BARRIERS
	.align		4
        /*0020*/ 	.byte	0x02, 0x4c
        /*0022*/ 	.byte	0x01
	.zero		1


	//----- nvinfo : EIATTR_MERCURY_ISA_VERSION
	.align		4
        /*0024*/ 	.byte	0x03, 0x5f
        /*0026*/ 	.short	0x0101


	//----- nvinfo : EIATTR_COOP_GROUP_MASK_REGIDS
	.align		4
        /*0028*/ 	.byte	0x04, 0x29
        /*002a*/ 	.short	(.L_4421 - .L_4420)


	//   ....[0]....
.L_4420:
        /*002c*/ 	.word	0xffffffff


	//   ....[1]....
        /*0030*/ 	.word	0xffffffff


	//   ....[2]....
        /*0034*/ 	.word	0xffffffff


	//   ....[3]....
        /*0038*/ 	.word	0xffffffff


	//   ....[4]....
        /*003c*/ 	.word	0xffffffff


	//   ....[5]....
        /*0040*/ 	.word	0xffffffff


	//   ....[6]....
        /*0044*/ 	.word	0xffffffff


	//   ....[7]....
        /*0048*/ 	.word	0xffffffff


	//   ....[8]....
        /*004c*/ 	.word	0xffffffff


	//   ....[9]....
        /*0050*/ 	.word	0xffffffff


	//   ....[10]....
        /*0054*/ 	.word	0x05000096


	//   ....[11]....
        /*0058*/ 	.word	0x05000096


	//   ....[12]....
        /*005c*/ 	.word	0x05000096


	//   ....[13]....
        /*0060*/ 	.word	0x05000096


	//   ....[14]....
        /*0064*/ 	.word	0x05000096


	//   ....[15]....
        /*0068*/ 	.word	0x05000096


	//   ....[16]....
        /*006c*/ 	.word	0x05000096


	//   ....[17]....
        /*0070*/ 	.word	0x05000096


	//   ....[18]....
        /*0074*/ 	.word	0x05000096


	//   ....[19]....
        /*0078*/ 	.word	0x05000096


	//----- nvinfo : EIATTR_COOP_GROUP_INSTR_OFFSETS
	.align		4
.L_4421:
        /*007c*/ 	.byte	0x04, 0x28
        /*007e*/ 	.short	(.L_4423 - .L_4422)


	//   ....[0]....
.L_4422:
        /*0080*/ 	.word	0x00002cf0


	//   ....[1]....
        /*0084*/ 	.word	0x00002d00


	//   ....[2]....
        /*0088*/ 	.word	0x00002d30


	//   ....[3]....
        /*008c*/ 	.word	0x00002d40


	//   ....[4]....
        /*0090*/ 	.word	0x00002d70


	//   ....[5]....
        /*0094*/ 	.word	0x00002d80


	//   ....[6]....
        /*0098*/ 	.word	0x00002db0


	//   ....[7]....
        /*009c*/ 	.word	0x00002dc0


	//   ....[8]....
        /*00a0*/ 	.word	0x00002df0


	//   ....[9]....
        /*00a4*/ 	.word	0x00002e00


	//   ....[10]....
        /*00a8*/ 	.word	0x00006460


	//   ....[11]....
        /*00ac*/ 	.word	0x000064c0


	//   ....[12]....
        /*00b0*/ 	.word	0x00006520


	//   ....[13]....
        /*00b4*/ 	.word	0x00006580


	//   ....[14]....
        /*00b8*/ 	.word	0x000065f0


	//   ....[15]....
        /*00bc*/ 	.word	0x00006650


	//   ....[16]....
        /*00c0*/ 	.word	0x000066c0


	//   ....[17]....
        /*00c4*/ 	.word	0x00006720


	//   ....[18]....
        /*00c8*/ 	.word	0x00006790


	//   ....[19]....
        /*00cc*/ 	.word	0x000067f0


	//----- nvinfo : EIATTR_EXIT_INSTR_OFFSETS
	.align		4
.L_4423:
        /*00d0*/ 	.byte	0x04, 0x1c
        /*00d2*/ 	.short	(.L_4425 - .L_4424)


	//   ....[0]....
.L_4424:
        /*00d4*/ 	.word	0x00006390


	//   ....[1]....
        /*00d8*/ 	.word	0x00006410


	//----- nvinfo : EIATTR_MAX_THREADS
	.align		4
.L_4425:
        /*00dc*/ 	.byte	0x04, 0x05
        /*00de*/ 	.short	(.L_4427 - .L_4426)
.L_4426:
        /*00e0*/ 	.word	0x00000100
        /*00e4*/ 	.word	0x00000001
        /*00e8*/ 	.word	0x00000001


	//----- nvinfo : EIATTR_CRS_STACK_SIZE
	.align		4
.L_4427:
        /*00ec*/ 	.byte	0x04, 0x1e
        /*00ee*/ 	.short	(.L_4429 - .L_4428)
.L_4428:
        /*00f0*/ 	.word	0x00000000


	//----- nvinfo : EIATTR_CBANK_PARAM_SIZE
	.align		4
.L_4429:
        /*00f4*/ 	.byte	0x03, 0x19
        /*00f6*/ 	.short	0x0128


	//----- nvinfo : EIATTR_PARAM_CBANK
	.align		4
        /*00f8*/ 	.byte	0x04, 0x0a
        /*00fa*/ 	.short	(.L_4431 - .L_4430)
	.align		4
.L_4430:
        /*00fc*/ 	.word	index@(.nv.constant0._ZN10layer_norm13ln_bwd_kernelINS_13Kernel_traitsI6__halfffffjLj8192ELj1ELj1ELj8ELj16ENS_18Kernel_traits_baseILj8192ES2_ffffjLj256EEEEELb1ELb0ELb1ELb0EEEvNS_9BwdParamsE)
        /*0100*/ 	.short	0x0210
        /*0102*/ 	.short	0x0128


	//----- nvinfo : EIATTR_SW_WAR
	.align		4
.L_4431:
        /*0104*/ 	.byte	0x04, 0x36
        /*0106*/ 	.short	(.L_4433 - .L_4432)
.L_4432:
        /*0108*/ 	.word	0x00000008
.L_4433:


//--------------------- .nv.info._ZN10layer_norm22ln_bwd_finalize_kernelINS_22Kernel_traits_finalizeILj8192E6__halfffffjLb0ELj1024ELj4ENS_18Kernel_traits_baseILj8192ES2_ffffjLj1024EEEEELb0ELb1EEEvNS_9BwdParamsE --------------------------
	.section	.nv.info._ZN10layer_norm22ln_bwd_finalize_kernelINS_22Kernel_traits_finalizeILj8192E6__halfffffjLb0ELj1024ELj4ENS_18Kernel_traits_baseILj8192ES2_ffffjLj1024EEEEELb0ELb1EEEvNS_9BwdParamsE,"",@"SHT_CUDA_INFO"
	.sectionflags	@""
	.align	4


	//----- nvinfo : EIATTR_CUDA_API_VERSION
	.align		4
        /*0000*/ 	.byte	0x04, 0x37
        /*0002*/ 	.short	(.L_4435 - .L_4434)
.L_4434:
        /*0004*/ 	.word	0x00000082


	//----- nvinfo : EIATTR_KPARAM_INFO
	.align		4
.L_4435:
        /*0008*/ 	.byte	0x04, 0x17
        /*000a*/ 	.short	(.L_4437 - .L_4436)
.L_4436:
        /*000c*/ 	.word	0x00000000
        /*0010*/ 	.short	0x0000
        /*0012*/ 	.short	0x0000
        /*0014*/ 	.byte	0x00, 0xf0, 0xa1, 0x04


	//----- nvinfo : EIATTR_SPARSE_MMA_MASK
	.align		4
.L_4437:
        /*0018*/ 	.byte	0x03, 0x50
        /*001a*/ 	.short	0x0000


	//----- nvinfo : EIATTR_MAXREG_COUNT
	.align		4
        /*001c*/ 	.byte	0x03, 0x1b
        /*001e*/ 	.short	0x0040


	//----- nvinfo : EIATTR_NUM_BARRIERS
	.align		4
        /*0020*/ 	.byte	0x02, 0x4c
        /*0022*/ 	.byte	0x01
	.zero		1


	//----- nvinfo : EIATTR_MERCURY_ISA_VERSION
	.align		4
        /*0024*/ 	.byte	0x03, 0x5f
        /*0026*/ 	.short	0x0101


	//----- nvinfo : EIATTR_COOP_GROUP_MASK_REGIDS
	.align		4
        /*0028*/ 	.byte	0x04, 0x29
        /*002a*/ 	.short	(.L_4439 - .L_4438)


	//   ....[0]....
.L_4438:
        /*002c*/ 	.word	0xffffffff


	//   ....[1]....
        /*0030*/ 	.word	0xffffffff


	//   ....[2]....
        /*0034*/ 	.word	0xffffffff


	//   ....[3]....
        /*0038*/ 	.word	0xffffffff


	//   ....[4]....
        /*003c*/ 	.word	0xffffffff


	//   ....[5]....
        /*0040*/ 	.word	0xffffffff


	//   ....[6]....
        /*0044*/ 	.word	0xffffffff


	//   ....[7]....
        /*0048*/ 	.word	0xffffffff


	//   ....[8]....
        /*004c*/ 	.word	0xffffffff


	//   ....[9]....
        /*0050*/ 	.word	0xffffffff


	//   ....[10]....
        /*0054*/ 	.word	0x05000011


	//   ....[11]....
        /*0058*/ 	.word	0x05000011


	//   ....[12]....
        /*005c*/ 	.word	0x05000011


	//   ....[13]....
        /*0060*/ 	.word	0x05000011


	//   ....[14]....
        /*0064*/ 	.word	0x05000011


	//   ....[15]....
        /*0068*/ 	.word	0x05000011


	//   ....[16]....
        /*006c*/ 	.word	0x05000011


	//   ....[17]....
        /*0070*/ 	.word	0x05000011


	//   ....[18]....
        /*0074*/ 	.word	0x05000011


	//   ....[19]....
        /*0078*/ 	.word	0x05000011


	//----- nvinfo : EIATTR_COOP_GROUP_INSTR_OFFSETS
	.align		4
.L_4439:
        /*007c*/ 	.byte	0x04, 0x28
        /*007e*/ 	.short	(.L_4441 - .L_4440)


	//   ....[0]....
.L_4440:
        /*0080*/ 	.word	0x000008e0


	//   ....[1]....
        /*0084*/ 	.word	0x000008f0


	//   ....[2]....
        /*0088*/ 	.word	0x00000920


	//   ....[3]....
        /*008c*/ 	.word	0x00000930


	//   ....[4]....
        /*0090*/ 	.word	0x00000960


	//   ....[5]....
        /*0094*/ 	.word	0x00000970


	//   ....[6]....
        /*0098*/ 	.word	0x000009a0


	//   ....[7]....
        /*009c*/ 	.word	0x000009b0


	//   ....[8]....
        /*00a0*/ 	.word	0x000009e0


	//   ....[9]....
        /*00a4*/ 	.word	0x000009f0


	//   ....[10]....
        /*00a8*/ 	.word	0x00000bf0


	//   ....[11]....
        /*00ac*/ 	.word	0x00000c60


	//   ....[12]....
        /*00b0*/ 	.word	0x00000cd0


	//   ....[13]....
        /*00b4*/ 	.word	0x00000d40


	//   ....[14]....
        /*00b8*/ 	.word	0x00000db0


	//   ....[15]....
        /*00bc*/ 	.word	0x00000e10


	//   ....[16]....
        /*00c0*/ 	.word	0x00000e80


	//   ....[17]....
        /*00c4*/ 	.word	0x00000ef0


	//   ....[18]....
        /*00c8*/ 	.word	0x00000f60


	//   ....[19]....
        /*00cc*/ 	.word	0x00000fd0


	//----- nvinfo : EIATTR_EXIT_INSTR_OFFSETS
	.align		4
.L_4441:
        /*00d0*/ 	.byte	0x04, 0x1c
        /*00d2*/ 	.short	(.L_4443 - .L_4442)


	//   ....[0]....
.L_4442:
        /*00d4*/ 	.word	0x00000070


	//   ....[1]....
        /*00d8*/ 	.word	0x00000b90


	//----- nvinfo : EIATTR_MAX_THREADS
	.align		4
.L_4443:
        /*00dc*/ 	.byte	0x04, 0x05
        /*00de*/ 	.short	(.L_4445 - .L_4444)
.L_4444:
        /*00e0*/ 	.word	0x00000400
        /*00e4*/ 	.word	0x00000001
        /*00e8*/ 	.word	0x00000001


	//----- nvinfo : EIATTR_CRS_STACK_SIZE
	.align		4
.L_4445:
        /*00ec*/ 	.byte	0x04, 0x1e
        /*00ee*/ 	.short	(.L_4447 - .L_4446)
.L_4446:
        /*00f0*/ 	.word	0x00000000


	//----- nvinfo : EIATTR_CBANK_PARAM_SIZE
	.align		4
.L_4447:
        /*00f4*/ 	.byte	0x03, 0x19
        /*00f6*/ 	.short	0x0128


	//----- nvinfo : EIATTR_PARAM_CBANK
	.align		4
        /*00f8*/ 	.byte	0x04, 0x0a
        /*00fa*/ 	.short	(.L_4449 - .L_4448)
	.align		4
.L_4448:
        /*00fc*/ 	.word	index@(.nv.constant0._ZN10layer_norm22ln_bwd_finalize_kernelINS_22Kernel_traits_finalizeILj8192E6__halfffffjLb0ELj1024ELj4ENS_18Kernel_traits_baseILj8192ES2_ffffjLj1024EEEEELb0ELb1EEEvNS_9BwdParamsE)
        /*0100*/ 	.short	0x0210
        /*0102*/ 	.short	0x0128


	//----- nvinfo : EIATTR_SW_WAR
	.align		4
.L_4449:
        /*0104*/ 	.byte	0x04, 0x36
        /*0106*/ 	.short	(.L_4451 - .L_4450)
.L_4450:
        /*0108*/ 	.word	0x00000008
.L_4451:


//--------------------- .nv.info._ZN10layer_norm13ln_bwd_kernelINS_13Kernel_traitsI6__halfffffjLj8192ELj1ELj1ELj8ELj16ENS_18Kernel_traits_baseILj8192ES2_ffffjLj256EEEEELb1ELb0ELb1ELb1EEEvNS_9BwdParamsE --------------------------
	.section	.nv.info._ZN10layer_norm13ln_bwd_kernelINS_13Kernel_traitsI6__halfffffjLj8192ELj1ELj1ELj8ELj16ENS_18Kernel_traits_baseILj8192ES2_ffffjLj256EEEEELb1ELb0ELb1ELb1EEEvNS_9BwdParamsE,"",@"SHT_CUDA_INFO"
	.sectionflags	@""
	.align	4


	//----- nvinfo : EIATTR_CUDA_API_VERSION
	.align		4
        /*0000*/ 	.byte	0x04, 0x37
        /*0002*/ 	.short	(.L_4453 - .L_4452)
.L_4452:
        /*0004*/ 	.word	0x00000082


	//----- nvinfo : EIATTR_KPARAM_INFO
	.align		4
.L_4453:
        /*0008*/ 	.byte	0x04, 0x17
        /*000a*/ 	.short	(.L_4455 - .L_4454)
.L_4454:
        /*000c*/ 	.word	0x00000000
        /*0010*/ 	.short	0x0000
        /*0012*/ 	.short	0x0000
        /*0014*/ 	.byte	0x00, 0xf0, 0xa1, 0x04


	//----- nvinfo : EIATTR_SPARSE_MMA_MASK
	.align		4
.L_4455:
        /*0018*/ 	.byte	0x03, 0x50
        /*001a*/ 	.short	0x0000


	//----- nvinfo : EIATTR_MAXREG_COUNT
	.align		4
        /*001c*/ 	.byte	0x03, 0x1b
        /*001e*/ 	.short	0x00ff


	//----- nvinfo : EIATTR_NUM_BARRIERS
	.align		4
        /*0020*/ 	.byte	0x02, 0x4c
        /*0022*/ 	.byte	0x01
	.zero		1


	//----- nvinfo : EIATTR_MERCURY_ISA_VERSION
	.align		4
        /*0024*/ 	.byte	0x03, 0x5f
        /*0026*/ 	.short	0x0101


	//----- nvinfo : EIATTR_COOP_GROUP_MASK_REGIDS
	.align		4
        /*0028*/ 	.byte	0x04, 0x29
        /*002a*/ 	.short	(.L_4457 - .L_4456)


	//   ....[0]....
.L_4456:
        /*002c*/ 	.word	0xffffffff


	//   ....[1]....
        /*0030*/ 	.word	0xffffffff


	//   ....[2]....
        /*0034*/ 	.word	0xffffffff


	//   ....[3]....
        /*0038*/ 	.word	0xffffffff


	//   ....[4]....
        /*003c*/ 	.word	0xffffffff


	//   ....[5]....
        /*0040*/ 	.word	0xffffffff


	//   ....[6]....
        /*0044*/ 	.word	0xffffffff


	//   ....[7]....
        /*0048*/ 	.word	0xffffffff


	//   ....[8]....
        /*004c*/ 	.word	0xffffffff


	//   ....[9]....
        /*0050*/ 	.word	0xffffffff


	//   ....[10]....
        /*0054*/ 	.word	0x0500009a


	//   ....[11]....
        /*0058*/ 	.word	0x0500009a


	//   ....[12]....
        /*005c*/ 	.word	0x0500009a


	//   ....[13]....
        /*0060*/ 	.word	0x0500009a


	//   ....[14]....
        /*0064*/ 	.word	0x0500009a


	//   ....[15]....
        /*0068*/ 	.word	0x0500009a


	//   ....[16]....
        /*006c*/ 	.word	0x0500009a


	//   ....[17]....
        /*0070*/ 	.word	0x0500009a


	//   ....[18]....
        /*0074*/ 	.word	0x0500009a


	//   ....[19]....
        /*0078*/ 	.word	0x0500009a


	//----- nvinfo : EIATTR_COOP_GROUP_INSTR_OFFSETS
	.align		4
.L_4457:
        /*007c*/ 	.byte	0x04, 0x28
        /*007e*/ 	.short	(.L_4459 - .L_4458)


	//   ....[0]....
.L_4458:
        /*0080*/ 	.word	0x000022a0


	//   ....[1]....
        /*0084*/ 	.word	0x000022b0


	//   ....[2]....
        /*0088*/ 	.word	0x000022e0


	//   ....[3]....
        /*008c*/ 	.word	0x000022f0


	//   ....[4]....
        /*0090*/ 	.word	0x00002320


	//   ....[5]....
        /*0094*/ 	.word	0x00002330


	//   ....[6]....
        /*0098*/ 	.word	0x00002360


	//   ....[7]....
        /*009c*/ 	.word	0x00002370


	//   ....[8]....
        /*00a0*/ 	.word	0x000023a0


	//   ....[9]....
        /*00a4*/ 	.word	0x000023b0


	//   ....[10]....
        /*00a8*/ 	.word	0x000050c0


	//   ....[11]....
        /*00ac*/ 	.word	0x00005110


	//   ....[12]....
        /*00b0*/ 	.word	0x00005180


	//   ....[13]....
        /*00b4*/ 	.word	0x000051e0


	//   ....[14]....
        /*00b8*/ 	.word	0x00005250


	//   ....[15]....
        /*00bc*/ 	.word	0x000052b0


	//   ....[16]....
        /*00c0*/ 	.word	0x00005320


	//   ....[17]....
        /*00c4*/ 	.word	0x00005380


	//   ....[18]....
        /*00c8*/ 	.word	0x000053f0


	//   ....[19]....
        /*00cc*/ 	.word	0x00005450


	//----- nvinfo : EIATTR_EXIT_INSTR_OFFSETS
	.align		4
.L_4459:
        /*00d0*/ 	.byte	0x04, 0x1c
        /*00d2*/ 	.short	(.L_4461 - .L_4460)


	//   ....[0]....
.L_4460:
        /*00d4*/ 	.word	0x00005060


	//----- nvinfo : EIATTR_MAX_THREADS
	.align		4
.L_4461:
        /*00d8*/ 	.byte	0x04, 0x05
        /*00da*/ 	.short	(.L_4463 - .L_4462)
.L_4462:
        /*00dc*/ 	.word	0x00000100
        /*00e0*/ 	.word	0x00000001
        /*00e4*/ 	.word	0x00000001


	//----- nvinfo : EIATTR_CRS_STACK_SIZE
	.align		4
.L_4463:
        /*00e8*/ 	.byte	0x04, 0x1e
        /*00ea*/ 	.short	(.L_4465 - .L_4464)
.L_4464:
        /*00ec*/ 	.word	0x00000000


	//----- nvinfo : EIATTR_CBANK_PARAM_SIZE
	.align		4
.L_4465:
        /*00f0*/ 	.byte	0x03, 0x19
        /*00f2*/ 	.short	0x0128


	//----- nvinfo : EIATTR_PARAM_CBANK
	.align		4
        /*00f4*/ 	.byte	0x04, 0x0a
        /*00f6*/ 	.short	(.L_4467 - .L_4466)
	.align		4
.L_4466:
        /*00f8*/ 	.word	index@(.nv.constant0._ZN10layer_norm13ln_bwd_kernelINS_13Kernel_traitsI6__halfffffjLj8192ELj1ELj1ELj8ELj16ENS_18Kernel_traits_baseILj8192ES2_ffffjLj256EEEEELb1ELb0ELb1ELb1EEEvNS_9BwdParamsE)
        /*00fc*/ 	.short	0x0210
        /*00fe*/ 	.short	0x0128


	//----- nvinfo : EIATTR_SW_WAR
	.align		4
.L_4467:
        /*0100*/ 	.byte	0x04, 0x36
        /*0102*/ 	.short	(.L_4469 - .L_4468)
.L_4468:
        /*0104*/ 	.word	0x00000008
.L_4469:


//--------------------- .nv.info._ZN10layer_norm13ln_bwd_kernelINS_13Kernel_traitsI6__halfffffjLj8192ELj1ELj1ELj8ELj16ENS_18Kernel_traits_baseILj8192ES2_ffffjLj256EEEEELb1ELb1ELb0ELb0EEEvNS_9BwdParamsE --------------------------
	.section	.nv.info._ZN10layer_norm13ln_bwd_kernelINS_13Kernel_traitsI6__halfffffjLj8192ELj1ELj1ELj8ELj16ENS_18Kernel_traits_baseILj8192ES2_ffffjLj256EEEEELb1ELb1ELb0ELb0EEEvNS_9BwdParamsE,"",@"SHT_CUDA_INFO"
	.sectionflags	@""
	.align	4


	//----- nvinfo : EIATTR_CUDA_API_VERSION
	.align		4
        /*0000*/ 	.byte	0x04, 0x37
        /*0002*/ 	.short	(.L_4471 - .L_4470)
.L_4470:
        /*0004*/ 	.word	0x00000082


	//----- nvinfo : EIATTR_KPARAM_INFO
	.align		4
.L_4471:
        /*0008*/ 	.byte	0x04, 0x17
        /*000a*/ 	.short	(.L_4473 - .L_4472)
.L_4472:
        /*000c*/ 	.word	0x00000000
        /*0010*/ 	.short	0x0000
        /*0012*/ 	.short	0x0000
        /*0014*/ 	.byte	0x00, 0xf0, 0xa1, 0x04


	//----- nvinfo : EIATTR_SPARSE_MMA_MASK
	.align		4
.L_4473:
        /*0018*/ 	.byte	0x03, 0x50
        /*001a*/ 	.short	0x0000


	//----- nvinfo : EIATTR_MAXREG_COUNT
	.align		4
        /*001c*/ 	.byte	0x03, 0x1b
        /*001e*/ 	.short	0x00ff


	//----- nvinfo : EIATTR_NUM_BARRIERS
	.align		4
        /*0020*/ 	.byte	0x02, 0x4c
        /*0022*/ 	.byte	0x01
	.zero		1


	//----- nvinfo : EIATTR_ANNOTATIONS
	.align		4
        /*0024*/ 	.byte	0x04, 0x55
        /*0026*/ 	.short	(.L_4475 - .L_4474)


	//   ....[0]....
.L_4474:
        /* <DEDUP_REMOVED lines=40> */


	//----- nvinfo : EIATTR_MERCURY_ISA_VERSION
	.align		4
.L_4475:
        /*0298*/ 	.byte	0x03, 0x5f
        /*029a*/ 	.short	0x0101


	//----- nvinfo : EIATTR_COOP_GROUP_MASK_REGIDS
	.align		4
        /*029c*/ 	.byte	0x04, 0x29
        /*029e*/ 	.short	(.L_4477 - .L_4476)


	//   ....[0]....
.L_4476:
        /*02a0*/ 	.word	0xffffffff


	//   ....[1]....
        /*02a4*/ 	.word	0xffffffff


	//   ....[2]....
        /*02a8*/ 	.word	0xffffffff


	//   ....[3]....
        /*02ac*/ 	.word	0xffffffff


	//   ....[4]....
        /*02b0*/ 	.word	0xffffffff


	//   ....[5]....
        /*02b4*/ 	.word	0xffffffff


	//   ....[6]....
        /*02b8*/ 	.word	0xffffffff


	//   ....[7]....
        /*02bc*/ 	.word	0xffffffff


	//   ....[8]....
        /*02c0*/ 	.word	0xffffffff


	//   ....[9]....
        /*02c4*/ 	.word	0xffffffff


	//   ....[10]....
        /*02c8*/ 	.word	0x050000a2


	//   ....[11]....
        /*02cc*/ 	.word	0x050000a2


	//   ....[12]....
        /*02d0*/ 	.word	0x050000a2


	//   ....[13]....
        /*02d4*/ 	.word	0x050000a2


	//   ....[14]....
        /*02d8*/ 	.word	0x050000a2


	//   ....[15]....
        /*02dc*/ 	.word	0x050000a2


	//   ....[16]....
        /*02e0*/ 	.word	0x050000a2


	//   ....[17]....
        /*02e4*/ 	.word	0x050000a2


	//   ....[18]....
        /*02e8*/ 	.word	0x050000a2


	//   ....[19]....
        /*02ec*/ 	.word	0x050000a2


	//----- nvinfo : EIATTR_COOP_GROUP_INSTR_OFFSETS
	.align		4
.L_4477:
        /*02f0*/ 	.byte	0x04, 0x28
        /*02f2*/ 	.short	(.L_4479 - .L_4478)


	//   ....[0]....
.L_4478:
        /*02f4*/ 	.word	0x000030b0


	//   ....[1]....
        /*02f8*/ 	.word	0x000030d0


	//   ....[2]....
        /*02fc*/ 	.word	0x000030f0


	//   ....[3]....
        /*0300*/ 	.word	0x00003110


	//   ....[4]....
        /*0304*/ 	.word	0x00003120


	//   ....[5]....
        /*0308*/ 	.word	0x00003150


	//   ....[6]....
        /*030c*/ 	.word	0x00003160


	//   ....[7]....
        /*0310*/ 	.word	0x00003190


	//   ....[8]....
        /*0314*/ 	.word	0x000031a0


	//   ....[9]....
        /*0318*/ 	.word	0x000031c0


	//   ....[10]....
        /*031c*/ 	.word	0x000060d0


	//   ....[11]....
        /*0320*/ 	.word	0x00006120


	//   ....[12]....
        /*0324*/ 	.word	0x00006180


	//   ....[13]....
        /*0328*/ 	.word	0x000061d0


	//   ....[14]....
        /*032c*/ 	.word	0x00006230


	//   ....[15]....
        /*0330*/ 	.word	0x00006280


	//   ....[16]....
        /*0334*/ 	.word	0x000062f0


	//   ....[17]....
        /*0338*/ 	.word	0x00006350


	//   ....[18]....
        /*033c*/ 	.word	0x000063b0


	//   ....[19]....
        /*0340*/ 	.word	0x00006400


	//----- nvinfo : EIATTR_EXIT_INSTR_OFFSETS
	.align		4
.L_4479:
        /*0344*/ 	.byte	0x04, 0x1c
        /*0346*/ 	.short	(.L_4481 - .L_4480)


	//   ....[0]....
.L_4480:
        /*0348*/ 	.word	0x00005fd0


	//   ....[1]....
        /*034c*/ 	.word	0x00006070


	//----- nvinfo : EIATTR_MAX_THREADS
	.align		4
.L_4481:
        /*0350*/ 	.byte	0x04, 0x05
        /*0352*/ 	.short	(.L_4483 - .L_4482)
.L_4482:
        /*0354*/ 	.word	0x00000100
        /*0358*/ 	.word	0x00000001
        /*035c*/ 	.word	0x00000001


	//----- nvinfo : EIATTR_CRS_STACK_SIZE
	.align		4
.L_4483:
        /*0360*/ 	.byte	0x04, 0x1e
        /*0362*/ 	.short	(.L_4485 - .L_4484)
.L_4484:
        /*0364*/ 	.word	0x00000000


	//----- nvinfo : EIATTR_CBANK_PARAM_SIZE
	.align		4
.L_4485:
        /*0368*/ 	.byte	0x03, 0x19
        /*036a*/ 	.short	0x0128


	//----- nvinfo : EIATTR_PARAM_CBANK
	.align		4
        /*036c*/ 	.byte	0x04, 0x0a
        /*036e*/ 	.short	(.L_4487 - .L_4486)
	.align		4
.L_4486:
        /*0370*/ 	.word	index@(.nv.constant0._ZN10layer_norm13ln_bwd_kernelINS_13Kernel_traitsI6__halfffffjLj8192ELj1ELj1ELj8ELj16ENS_18Kernel_traits_baseILj8192ES2_ffffjLj256EEEEELb1ELb1ELb0ELb0EEEvNS_9BwdParamsE)
        /*0374*/ 	.short	0x0210
        /*0376*/ 	.short	0x0128


	//----- nvinfo : EIATTR_SW_WAR
	.align		4
.L_4487:
        /*0378*/ 	.byte	0x04, 0x36
        /*037a*/ 	.short	(.L_4489 - .L_4488)
.L_4488:
        /*037c*/ 	.word	0x00000008
.L_4489:


//--------------------- .nv.info._ZN10layer_norm13ln_bwd_kernelINS_13Kernel_traitsI6__halfffffjLj8192ELj1ELj1ELj8ELj16ENS_18Kernel_traits_baseILj8192ES2_ffffjLj256EEEEELb1ELb1ELb0ELb1EEEvNS_9BwdParamsE --------------------------
	.section	.nv.info._ZN10layer_norm13ln_bwd_kernelINS_13Kernel_traitsI6__halfffffjLj8192ELj1ELj1ELj8ELj16ENS_18Kernel_traits_baseILj8192ES2_ffffjLj256EEEEELb1ELb1ELb0ELb1EEEvNS_9BwdParamsE,"",@"SHT_CUDA_INFO"
	.sectionflags	@""
	.align	4


	//----- nvinfo : EIATTR_CUDA_API_VERSION
	.align		4
        /*0000*/ 	.byte	0x04, 0x37
        /*0002*/ 	.short	(.L_4491 - .L_4490)
.L_4490:
        /*0004*/ 	.word	0x00000082


	//----- nvinfo : EIATTR_KPARAM_INFO
	.align		4
.L_4491:
        /*0008*/ 	.byte	0x04, 0x17
        /*000a*/ 	.short	(.L_4493 - .L_4492)
.L_4492:
        /*000c*/ 	.word	0x00000000
        /*0010*/ 	.short	0x0000
        /*0012*/ 	.short	0x0000
        /*0014*/ 	.byte	0x00, 0xf0, 0xa1, 0x04


	//----- nvinfo : EIATTR_SPARSE_MMA_MASK
	.align		4
.L_4493:
        /*0018*/ 	.byte	0x03, 0x50
        /*001a*/ 	.short	0x0000


	//----- nvinfo : EIATTR_MAXREG_COUNT
	.align		4
        /*001c*/ 	.byte	0x03, 0x1b
        /*001e*/ 	.short	0x00ff


	//----- nvinfo : EIATTR_NUM_BARRIERS
	.align		4
        /*0020*/ 	.byte	0x02, 0x4c
        /*0022*/ 	.byte	0x01
	.zero		1


	//----- nvinfo : EIATTR_ANNOTATIONS
	.align		4
        /*0024*/ 	.byte	0x04, 0x55
        /*0026*/ 	.short	(.L_4495 - .L_4494)


	//   ....[0]....
.L_4494:
        /* <DEDUP_REMOVED lines=52> */


	//----- nvinfo : EIATTR_MERCURY_ISA_VERSION
	.align		4
.L_4495:
        /*0358*/ 	.byte	0x03, 0x5f
        /*035a*/ 	.short	0x0101


	//----- nvinfo : EIATTR_COOP_GROUP_MASK_REGIDS
	.align		4
        /*035c*/ 	.byte	0x04, 0x29
        /*035e*/ 	.short	(.L_4497 - .L_4496)


	//   ....[0]....
.L_4496:
        /*0360*/ 	.word	0xffffffff


	//   ....[1]....
        /*0364*/ 	.word	0xffffffff


	//   ....[2]....
        /*0368*/ 	.word	0xffffffff


	//   ....[3]....
        /*036c*/ 	.word	0xffffffff


	//   ....[4]....
        /*0370*/ 	.word	0xffffffff


	//   ....[5]....
        /*0374*/ 	.word	0xffffffff


	//   ....[6]....
        /*0378*/ 	.word	0xffffffff


	//   ....[7]....
        /*037c*/ 	.word	0xffffffff


	//   ....[8]....
        /*0380*/ 	.word	0xffffffff


	//   ....[9]....
        /*0384*/ 	.word	0xffffffff


	//   ....[10]....
        /*0388*/ 	.word	0x0500004f


	//   ....[11]....
        /*038c*/ 	.word	0x0500004f


	//   ....[12]....
        /*0390*/ 	.word	0x0500004f


	//   ....[13]....
        /*0394*/ 	.word	0x0500004f


	//   ....[14]....
        /*0398*/ 	.word	0x0500004f


	//   ....[15]....
        /*039c*/ 	.word	0x0500004f


	//   ....[16]....
        /*03a0*/ 	.word	0x0500004f


	//   ....[17]....
        /*03a4*/ 	.word	0x0500004f


	//   ....[18]....
        /*03a8*/ 	.word	0x0500004f


	//   ....[19]....
        /*03ac*/ 	.word	0x0500004f


	//----- nvinfo : EIATTR_COOP_GROUP_INSTR_OFFSETS
	.align		4
.L_4497:
        /*03b0*/ 	.byte	0x04, 0x28
        /*03b2*/ 	.short	(.L_4499 - .L_4498)


	//   ....[0]....
.L_4498:
        /*03b4*/ 	.word	0x00002b60


	//   ....[1]....
        /*03b8*/ 	.word	0x00002b80


	//   ....[2]....
        /*03bc*/ 	.word	0x00002ba0


	//   ....[3]....
        /*03c0*/ 	.word	0x00002bc0


	//   ....[4]....
        /*03c4*/ 	.word	0x00002be0


	//   ....[5]....
        /*03c8*/ 	.word	0x00002c00


	//   ....[6]....
        /*03cc*/ 	.word	0x00002c20


	//   ....[7]....
        /*03d0*/ 	.word	0x00002c40


	//   ....[8]....
        /*03d4*/ 	.word	0x00002c50


	//   ....[9]....
        /*03d8*/ 	.word	0x00002c70


	//   ....[10]....
        /*03dc*/ 	.word	0x00005690


	//   ....[11]....
        /*03e0*/ 	.word	0x000056e0


	//   ....[12]....
        /*03e4*/ 	.word	0x00005740


	//   ....[13]....
        /*03e8*/ 	.word	0x00005790


	//   ....[14]....
        /*03ec*/ 	.word	0x000057f0


	//   ....[15]....
        /*03f0*/ 	.word	0x00005840


	//   ....[16]....
        /*03f4*/ 	.word	0x000058a0


	//   ....[17]....
        /*03f8*/ 	.word	0x000058f0


	//   ....[18]....
        /*03fc*/ 	.word	0x00005950


	//   ....[19]....
        /*0400*/ 	.word	0x000059a0


	//----- nvinfo : EIATTR_EXIT_INSTR_OFFSETS
	.align		4
.L_4499:
        /*0404*/ 	.byte	0x04, 0x1c
        /*0406*/ 	.short	(.L_4501 - .L_4500)


	//   ....[0]....
.L_4500:
        /*0408*/ 	.word	0x00005630


	//----- nvinfo : EIATTR_MAX_THREADS
	.align		4
.L_4501:
        /*040c*/ 	.byte	0x04, 0x05
        /*040e*/ 	.short	(.L_4503 - .L_4502)
.L_4502:
        /*0410*/ 	.word	0x00000100
        /*0414*/ 	.word	0x00000001
        /*0418*/ 	.word	0x00000001


	//----- nvinfo : EIATTR_CRS_STACK_SIZE
	.align		4
.L_4503:
        /*041c*/ 	.byte	0x04, 0x1e
        /*041e*/ 	.short	(.L_4505 - .L_4504)
.L_4504:
        /*0420*/ 	.word	0x00000000


	//----- nvinfo : EIATTR_CBANK_PARAM_SIZE
	.align		4
.L_4505:
        /*0424*/ 	.byte	0x03, 0x19
        /*0426*/ 	.short	0x0128


	//----- nvinfo : EIATTR_PARAM_CBANK
	.align		4
        /*0428*/ 	.byte	0x04, 0x0a
        /*042a*/ 	.short	(.L_4507 - .L_4506)
	.align		4
.L_4506:
        /*042c*/ 	.word	index@(.nv.constant0._ZN10layer_norm13ln_bwd_kernelINS_13Kernel_traitsI6__halfffffjLj8192ELj1ELj1ELj8ELj16ENS_18Kernel_traits_baseILj8192ES2_ffffjLj256EEEEELb1ELb1ELb0ELb1EEEvNS_9BwdParamsE)
        /*0430*/ 	.short	0x0210
        /*0432*/ 	.short	0x0128


	//----- nvinfo : EIATTR_SW_WAR
	.align		4
.L_4507:
        /*0434*/ 	.byte	0x04, 0x36
        /*0436*/ 	.short	(.L_4509 - .L_4508)
.L_4508:
        /*0438*/ 	.word	0x00000008
.L_4509:


//--------------------- .nv.info._ZN10layer_norm22ln_bwd_finalize_kernelINS_22Kernel_traits_finalizeILj8192E6__halfffffjLb1ELj1024ELj4ENS_18Kernel_traits_baseILj8192ES2_ffffjLj1024EEEEELb1ELb0EEEvNS_9BwdParamsE --------------------------
	.section	.nv.info._ZN10layer_norm22ln_bwd_finalize_kernelINS_22Kernel_traits_finalizeILj8192E6__halfffffjLb1ELj1024ELj4ENS_18Kernel_traits_baseILj8192ES2_ffffjLj1024EEEEELb1ELb0EEEvNS_9BwdParamsE,"",@"SHT_CUDA_INFO"
	.sectionflags	@""
	.align	4


	//----- nvinfo : EIATTR_CUDA_API_VERSION
	.align		4
        /*0000*/ 	.byte	0x04, 0x37
        /*0002*/ 	.short	(.L_4511 - .L_4510)
.L_4510:
        /*0004*/ 	.word	0x00000082


	//----- nvinfo : EIATTR_KPARAM_INFO
	.align		4
.L_4511:
        /*0008*/ 	.byte	0x04, 0x17
        /*000a*/ 	.short	(.L_4513 - .L_4512)
.L_4512:
        /*000c*/ 	.word	0x00000000
        /*0010*/ 	.short	0x0000
        /*0012*/ 	.short	0x0000
        /*0014*/ 	.byte	0x00, 0xf0, 0xa1, 0x04


	//----- nvinfo : EIATTR_SPARSE_MMA_MASK
	.align		4
.L_4513:
        /*0018*/ 	.byte	0x03, 0x50
        /*001a*/ 	.short	0x0000


	//----- nvinfo : EIATTR_MAXREG_COUNT
	.align		4
        /*001c*/ 	.byte	0x03, 0x1b
        /*001e*/ 	.short	0x0040


	//----- nvinfo : EIATTR_NUM_BARRIERS
	.align		4
        /*0020*/ 	.byte	0x02, 0x4c
        /*0022*/ 	.byte	0x01
	.zero		1


	//----- nvinfo : EIATTR_MERCURY_ISA_VERSION
	.align		4
        /*0024*/ 	.byte	0x03, 0x5f
        /*0026*/ 	.short	0x0101


	//----- nvinfo : EIATTR_COOP_GROUP_MASK_REGIDS
	.align		4
        /*0028*/ 	.byte	0x04, 0x29
        /*002a*/ 	.short	(.L_4515 - .L_4514)


	//   ....[0]....
.L_4514:
        /*002c*/ 	.word	0xffffffff


	//   ....[1]....
        /*0030*/ 	.word	0xffffffff


	//   ....[2]....
        /*0034*/ 	.word	0xffffffff


	//   ....[3]....
        /*0038*/ 	.word	0xffffffff


	//   ....[4]....
        /*003c*/ 	.word	0xffffffff


	//   ....[5]....
        /*0040*/ 	.word	0xffffffff


	//   ....[6]....
        /*0044*/ 	.word	0xffffffff


	//   ....[7]....
        /*0048*/ 	.word	0xffffffff


	//   ....[8]....
        /*004c*/ 	.word	0xffffffff


	//   ....[9]....
        /*0050*/ 	.word	0xffffffff


	//   ....[10]....
        /*0054*/ 	.word	0xffffffff


	//   ....[11]....
        /*0058*/ 	.word	0xffffffff


	//   ....[12]....
        /*005c*/ 	.word	0xffffffff


	//   ....[13]....
        /*0060*/ 	.word	0xffffffff


	//   ....[14]....
        /*0064*/ 	.word	0xffffffff


	//   ....[15]....
        /*0068*/ 	.word	0x05000014


	//   ....[16]....
        /*006c*/ 	.word	0x05000014


	//   ....[17]....
        /*0070*/ 	.word	0x05000014


	//   ....[18]....
        /*0074*/ 	.word	0x05000014


	//   ....[19]....
        /*0078*/ 	.word	0x05000014


	//   ....[20]....
        /*007c*/ 	.word	0x05000014


	//   ....[21]....
        /*0080*/ 	.word	0x05000014


	//   ....[22]....
        /*0084*/ 	.word	0x05000014


	//   ....[23]....
        /*0088*/ 	.word	0x05000014


	//   ....[24]....
        /*008c*/ 	.word	0x05000014


	//   ....[25]....
        /*0090*/ 	.word	0x05000014


	//   ....[26]....
        /*0094*/ 	.word	0x05000014


	//   ....[27]....
        /*0098*/ 	.word	0x05000014


	//   ....[28]....
        /*009c*/ 	.word	0x05000014


	//   ....[29]....
        /*00a0*/ 	.word	0x05000014


	//----- nvinfo : EIATTR_COOP_GROUP_INSTR_OFFSETS
	.align		4
.L_4515:
        /*00a4*/ 	.byte	0x04, 0x28
        /*00a6*/ 	.short	(.L_4517 - .L_4516)


	//   ....[0]....
.L_4516:
        /*00a8*/ 	.word	0x00000ad0


	//   ....[1]....
        /*00ac*/ 	.word	0x00000ae0


	//   ....[2]....
        /*00b0*/ 	.word	0x00000af0


	//   ....[3]....
        /*00b4*/ 	.word	0x00000b20


	//   ....[4]....
        /*00b8*/ 	.word	0x00000b40


	//   ....[5]....
        /*00bc*/ 	.word	0x00000b50


	//   ....[6]....
        /*00c0*/ 	.word	0x00000b90


	//   ....[7]....
        /*00c4*/ 	.word	0x00000ba0


	//   ....[8]....
        /*00c8*/ 	.word	0x00000bb0


	//   ....[9]....
        /*00cc*/ 	.word	0x00000be0


	//   ....[10]....
        /*00d0*/ 	.word	0x00000c00


	//   ....[11]....
        /*00d4*/ 	.word	0x00000c10


	//   ....[12]....
        /*00d8*/ 	.word	0x00000c40


	//   ....[13]....
        /*00dc*/ 	.word	0x00000c60


	//   ....[14]....
        /*00e0*/ 	.word	0x00000c70


	//   ....[15]....
        /*00e4*/ 	.word	0x00000f20


	//   ....[16]....
        /*00e8*/ 	.word	0x00000f90


	//   ....[17]....
        /*00ec*/ 	.word	0x00001000


	//   ....[18]....
        /*00f0*/ 	.word	0x00001070


	//   ....[19]....
        /*00f4*/ 	.word	0x000010e0


	//   ....[20]....
        /*00f8*/ 	.word	0x00001140


	//   ....[21]....
        /*00fc*/ 	.word	0x000011b0


	//   ....[22]....
        /*0100*/ 	.word	0x00001220


	//   ....[23]....
        /*0104*/ 	.word	0x00001290


	//   ....[24]....
        /*0108*/ 	.word	0x00001300


	//   ....[25]....
        /*010c*/ 	.word	0x00001360


	//   ....[26]....
        /*0110*/ 	.word	0x000013d0


	//   ....[27]....
        /*0114*/ 	.word	0x00001440


	//   ....[28]....
        /*0118*/ 	.word	0x000014b0


	//   ....[29]....
        /*011c*/ 	.word	0x00001520


	//----- nvinfo : EIATTR_EXIT_INSTR_OFFSETS
	.align		4
.L_4517:
        /*0120*/ 	.byte	0x04, 0x1c
        /*0122*/ 	.short	(.L_4519 - .L_4518)


	//   ....[0]....
.L_4518:
        /*0124*/ 	.word	0x00000070


	//   ....[1]....
        /*0128*/ 	.word	0x00000ec0


	//----- nvinfo : EIATTR_MAX_THREADS
	.align		4
.L_4519:
        /*012c*/ 	.byte	0x04, 0x05
        /*012e*/ 	.short	(.L_4521 - .L_4520)
.L_4520:
        /*0130*/ 	.word	0x00000400
        /*0134*/ 	.word	0x00000001
        /*0138*/ 	.word	0x00000001


	//----- nvinfo : EIATTR_CRS_STACK_SIZE
	.align		4
.L_4521:
        /*013c*/ 	.byte	0x04, 0x1e
        /*013e*/ 	.short	(.L_4523 - .L_4522)
.L_4522:
        /*0140*/ 	.word	0x00000000


	//----- nvinfo : EIATTR_CBANK_PARAM_SIZE
	.align		4
.L_4523:
        /*0144*/ 	.byte	0x03, 0x19
        /*0146*/ 	.short	0x0128


	//----- nvinfo : EIATTR_PARAM_CBANK
	.align		4
        /*0148*/ 	.byte	0x04, 0x0a
        /*014a*/ 	.short	(.L_4525 - .L_4524)
	.align		4
.L_4524:
        /*014c*/ 	.word	index@(.nv.constant0._ZN10layer_norm22ln_bwd_finalize_kernelINS_22Kernel_traits_finalizeILj8192E6__halfffffjLb1ELj1024ELj4ENS_18Kernel_traits_baseILj8192ES2_ffffjLj1024EEEEELb1ELb0EEEvNS_9BwdParamsE)
        /*0150*/ 	.short	0x0210
        /*0152*/ 	.short	0x0128


	//----- nvinfo : EIATTR_SW_WAR
	.align		4
.L_4525:
        /*0154*/ 	.byte	0x04, 0x36
        /*0156*/ 	.short	(.L_4527 - .L_4526)
.L_4526:
        /*0158*/ 	.word	0x00000008
.L_4527:


//--------------------- .nv.info._ZN10layer_norm13ln_bwd_kernelINS_13Kernel_traitsI6__halfffffjLj8192ELj1ELj1ELj8ELj16ENS_18Kernel_traits_baseILj8192ES2_ffffjLj256EEEEELb1ELb1ELb1ELb0EEEvNS_9BwdParamsE --------------------------
	.section	.nv.info._ZN10layer_norm13ln_bwd_kernelINS_13Kernel_traitsI6__halfffffjLj8192ELj1ELj1ELj8ELj16ENS_18Kernel_traits_baseILj8192ES2_ffffjLj256EEEEELb1ELb1ELb1ELb0EEEvNS_9BwdParamsE,"",@"SHT_CUDA_INFO"
	.sectionflags	@""
	.align	4


	//----- nvinfo : EIATTR_CUDA_API_VERSION
	.align		4
        /*0000*/ 	.byte	0x04, 0x37
        /*0002*/ 	.short	(.L_4529 - .L_4528)
.L_4528:
        /*0004*/ 	.word	0x00000082


	//----- nvinfo : EIATTR_KPARAM_INFO
	.align		4
.L_4529:
        /*0008*/ 	.byte	0x04, 0x17
        /*000a*/ 	.short	(.L_4531 - .L_4530)
.L_4530:
        /*000c*/ 	.word	0x00000000
        /*0010*/ 	.short	0x0000
        /*0012*/ 	.short	0x0000
        /*0014*/ 	.byte	0x00, 0xf0, 0xa1, 0x04


	//----- nvinfo : EIATTR_SPARSE_MMA_MASK
	.align		4
.L_4531:
        /*0018*/ 	.byte	0x03, 0x50
        /*001a*/ 	.short	0x0000


	//----- nvinfo : EIATTR_MAXREG_COUNT
	.align		4
        /*001c*/ 	.byte	0x03, 0x1b
        /*001e*/ 	.short	0x00ff


	//----- nvinfo : EIATTR_NUM_BARRIERS
	.align		4
        /*0020*/ 	.byte	0x02, 0x4c
        /*0022*/ 	.byte	0x01
	.zero		1


	//----- nvinfo : EIATTR_ANNOTATIONS
	.align		4
        /*0024*/ 	.byte	0x04, 0x55
        /*0026*/ 	.short	(.L_4533 - .L_4532)


	//   ....[0]....
.L_4532:
        /* <DEDUP_REMOVED lines=49> */


	//----- nvinfo : EIATTR_MERCURY_ISA_VERSION
	.align		4
.L_4533:
        /*0328*/ 	.byte	0x03, 0x5f
        /*032a*/ 	.short	0x0101


	//----- nvinfo : EIATTR_COOP_GROUP_MASK_REGIDS
	.align		4
        /*032c*/ 	.byte	0x04, 0x29
        /*032e*/ 	.short	(.L_4535 - .L_4534)


	//   ....[0]....
.L_4534:
        /*0330*/ 	.word	0xffffffff


	//   ....[1]....
        /*0334*/ 	.word	0xffffffff


	//   ....[2]....
        /*0338*/ 	.word	0xffffffff


	//   ....[3]....
        /*033c*/ 	.word	0xffffffff


	//   ....[4]....
        /*0340*/ 	.word	0xffffffff


	//   ....[5]....
        /*0344*/ 	.word	0xffffffff


	//   ....[6]....
        /*0348*/ 	.word	0xffffffff


	//   ....[7]....
        /*034c*/ 	.word	0xffffffff


	//   ....[8]....
        /*0350*/ 	.word	0xffffffff


	//   ....[9]....
        /*0354*/ 	.word	0xffffffff


	//   ....[10]....
        /*0358*/ 	.word	0x050000aa


	//   ....[11]....
        /*035c*/ 	.word	0x050000aa


	//   ....[12]....
        /*0360*/ 	.word	0x050000aa


	//   ....[13]....
        /*0364*/ 	.word	0x050000aa


	//   ....[14]....
        /*0368*/ 	.word	0x050000aa


	//   ....[15]....
        /*036c*/ 	.word	0x050000aa


	//   ....[16]....
        /*0370*/ 	.word	0x050000aa


	//   ....[17]....
        /*0374*/ 	.word	0x050000aa


	//   ....[18]....
        /*0378*/ 	.word	0x050000aa


	//   ....[19]....
        /*037c*/ 	.word	0x050000aa


	//----- nvinfo : EIATTR_COOP_GROUP_INSTR_OFFSETS
	.align		4
.L_4535:
        /*0380*/ 	.byte	0x04, 0x28
        /*0382*/ 	.short	(.L_4537 - .L_4536)


	//   ....[0]....
.L_4536:
        /*0384*/ 	.word	0x00003920


	//   ....[1]....
        /*0388*/ 	.word	0x00003940


	//   ....[2]....
        /*038c*/ 	.word	0x00003960


	//   ....[3]....
        /*0390*/ 	.word	0x00003980


	//   ....[4]....
        /*0394*/ 	.word	0x00003990


	//   ....[5]....
        /*0398*/ 	.word	0x000039c0


	//   ....[6]....
        /*039c*/ 	.word	0x000039d0


	//   ....[7]....
        /*03a0*/ 	.word	0x00003a00


	//   ....[8]....
        /*03a4*/ 	.word	0x00003a10


	//   ....[9]....
        /*03a8*/ 	.word	0x00003a30


	//   ....[10]....
        /*03ac*/ 	.word	0x00008300


	//   ....[11]....
        /*03b0*/ 	.word	0x00008350


	//   ....[12]....
        /*03b4*/ 	.word	0x000083b0


	//   ....[13]....
        /*03b8*/ 	.word	0x00008400


	//   ....[14]....
        /*03bc*/ 	.word	0x00008460


	//   ....[15]....
        /*03c0*/ 	.word	0x000084b0


	//   ....[16]....
        /*03c4*/ 	.word	0x00008520


	//   ....[17]....
        /*03c8*/ 	.word	0x00008580


	//   ....[18]....
        /*03cc*/ 	.word	0x000085e0


	//   ....[19]....
        /*03d0*/ 	.word	0x00008630


	//----- nvinfo : EIATTR_EXIT_INSTR_OFFSETS
	.align		4
.L_4537:
        /*03d4*/ 	.byte	0x04, 0x1c
        /*03d6*/ 	.short	(.L_4539 - .L_4538)


	//   ....[0]....
.L_4538:
        /*03d8*/ 	.word	0x00008200


	//   ....[1]....
        /*03dc*/ 	.word	0x000082a0


	//----- nvinfo : EIATTR_MAX_THREADS
	.align		4
.L_4539:
        /*03e0*/ 	.byte	0x04, 0x05
        /*03e2*/ 	.short	(.L_4541 - .L_4540)
.L_4540:
        /*03e4*/ 	.word	0x00000100
        /*03e8*/ 	.word	0x00000001
        /*03ec*/ 	.word	0x00000001


	//----- nvinfo : EIATTR_CRS_STACK_SIZE
	.align		4
.L_4541:
        /*03f0*/ 	.byte	0x04, 0x1e
        /*03f2*/ 	.short	(.L_4543 - .L_4542)
.L_4542:
        /*03f4*/ 	.word	0x00000000


	//----- nvinfo : EIATTR_CBANK_PARAM_SIZE
	.align		4
.L_4543:
        /*03f8*/ 	.byte	0x03, 0x19
        /*03fa*/ 	.short	0x0128


	//----- nvinfo : EIATTR_PARAM_CBANK
	.align		4
        /*03fc*/ 	.byte	0x04, 0x0a
        /*03fe*/ 	.short	(.L_4545 - .L_4544)
	.align		4
.L_4544:
        /*0400*/ 	.word	index@(.nv.constant0._ZN10layer_norm13ln_bwd_kernelINS_13Kernel_traitsI6__halfffffjLj8192ELj1ELj1ELj8ELj16ENS_18Kernel_traits_baseILj8192ES2_ffffjLj256EEEEELb1ELb1ELb1ELb0EEEvNS_9BwdParamsE)
        /*0404*/ 	.short	0x0210
        /*0406*/ 	.short	0x0128


	//----- nvinfo : EIATTR_SW_WAR
	.align		4
.L_4545:
        /*0408*/ 	.byte	0x04, 0x36
        /*040a*/ 	.short	(.L_4547 - .L_4546)
.L_4546:
        /*040c*/ 	.word	0x00000008
.L_4547:


//--------------------- .nv.info._ZN10layer_norm22ln_bwd_finalize_kernelINS_22Kernel_traits_finalizeILj8192E6__halfffffjLb1ELj1024ELj4ENS_18Kernel_traits_baseILj8192ES2_ffffjLj1024EEEEELb1ELb1EEEvNS_9BwdParamsE --------------------------
	.section	.nv.info._ZN10layer_norm22ln_bwd_finalize_kernelINS_22Kernel_traits_finalizeILj8192E6__halfffffjLb1ELj1024ELj4ENS_18Kernel_traits_baseILj8192ES2_ffffjLj1024EEEEELb1ELb1EEEvNS_9BwdParamsE,"",@"SHT_CUDA_INFO"
	.sectionflags	@""
	.align	4


	//----- nvinfo : EIATTR_CUDA_API_VERSION
	.align		4
        /*0000*/ 	.byte	0x04, 0x37
        /*0002*/ 	.short	(.L_4549 - .L_4548)
.L_4548:
        /*0004*/ 	.word	0x00000082


	//----- nvinfo : EIATTR_KPARAM_INFO
	.align		4
.L_4549:
        /*0008*/ 	.byte	0x04, 0x17
        /*000a*/ 	.short	(.L_4551 - .L_4550)
.L_4550:
        /*000c*/ 	.word	0x00000000
        /*0010*/ 	.short	0x0000
        /*0012*/ 	.short	0x0000
        /*0014*/ 	.byte	0x00, 0xf0, 0xa1, 0x04


	//----- nvinfo : EIATTR_SPARSE_MMA_MASK
	.align		4
.L_4551:
        /*0018*/ 	.byte	0x03, 0x50
        /*001a*/ 	.short	0x0000


	//----- nvinfo : EIATTR_MAXREG_COUNT
	.align		4
        /*001c*/ 	.byte	0x03, 0x1b
        /*001e*/ 	.short	0x0040


	//----- nvinfo : EIATTR_NUM_BARRIERS
	.align		4
        /*0020*/ 	.byte	0x02, 0x4c
        /*0022*/ 	.byte	0x01
	.zero		1


	//----- nvinfo : EIATTR_MERCURY_ISA_VERSION
	.align		4
        /*0024*/ 	.byte	0x03, 0x5f
        /*0026*/ 	.short	0x0101


	//----- nvinfo : EIATTR_COOP_GROUP_MASK_REGIDS
	.align		4
        /*0028*/ 	.byte	0x04, 0x29
        /*002a*/ 	.short	(.L_4553 - .L_4552)


	//   ....[0]....
.L_4552:
        /*002c*/ 	.word	0xffffffff


	//   ....[1]....
        /*0030*/ 	.word	0xffffffff


	//   ....[2]....
        /*0034*/ 	.word	0xffffffff


	//   ....[3]....
        /*0038*/ 	.word	0xffffffff


	//   ....[4]....
        /*003c*/ 	.word	0xffffffff


	//   ....[5]....
        /*0040*/ 	.word	0xffffffff


	//   ....[6]....
        /*0044*/ 	.word	0xffffffff


	//   ....[7]....
        /*0048*/ 	.word	0xffffffff


	//   ....[8]....
        /*004c*/ 	.word	0xffffffff


	//   ....[9]....
        /*0050*/ 	.word	0xffffffff


	//   ....[10]....
        /*0054*/ 	.word	0xffffffff


	//   ....[11]....
        /*0058*/ 	.word	0xffffffff


	//   ....[12]....
        /*005c*/ 	.word	0xffffffff


	//   ....[13]....
        /*0060*/ 	.word	0xffffffff


	//   ....[14]....
        /*0064*/ 	.word	0xffffffff


	//   ....[15]....
        /*0068*/ 	.word	0x05000014


	//   ....[16]....
        /*006c*/ 	.word	0x05000014


	//   ....[17]....
        /*0070*/ 	.word	0x05000014


	//   ....[18]....
        /*0074*/ 	.word	0x05000014


	//   ....[19]....
        /*0078*/ 	.word	0x05000014


	//   ....[20]....
        /*007c*/ 	.word	0x05000014


	//   ....[21]....
        /*0080*/ 	.word	0x05000014


	//   ....[22]....
        /*0084*/ 	.word	0x05000014


	//   ....[23]....
        /*0088*/ 	.word	0x05000014


	//   ....[24]....
        /*008c*/ 	.word	0x05000014


	//   ....[25]....
        /*0090*/ 	.word	0x05000014


	//   ....[26]....
        /*0094*/ 	.word	0x05000014


	//   ....[27]....
        /*0098*/ 	.word	0x05000014


	//   ....[28]....
        /*009c*/ 	.word	0x05000014


	//   ....[29]....
        /*00a0*/ 	.word	0x05000014


	//----- nvinfo : EIATTR_COOP_GROUP_INSTR_OFFSETS
	.align		4
.L_4553:
        /*00a4*/ 	.byte	0x04, 0x28
        /*00a6*/ 	.short	(.L_4555 - .L_4554)


	//   ....[0]....
.L_4554:
        /*00a8*/ 	.word	0x00000ab0


	//   ....[1]....
        /*00ac*/ 	.word	0x00000ac0


	//   ....[2]....
        /*00b0*/ 	.word	0x00000ad0


	//   ....[3]....
        /*00b4*/ 	.word	0x00000b00


	//   ....[4]....
        /*00b8*/ 	.word	0x00000b20


	//   ....[5]....
        /*00bc*/ 	.word	0x00000b30


	//   ....[6]....
        /*00c0*/ 	.word	0x00000b60


	//   ....[7]....
        /*00c4*/ 	.word	0x00000b80


	//   ....[8]....
        /*00c8*/ 	.word	0x00000b90


	//   ....[9]....
        /*00cc*/ 	.word	0x00000bc0


	//   ....[10]....
        /*00d0*/ 	.word	0x00000be0


	//   ....[11]....
        /*00d4*/ 	.word	0x00000bf0


	//   ....[12]....
        /*00d8*/ 	.word	0x00000c20


	//   ....[13]....
        /*00dc*/ 	.word	0x00000c40


	//   ....[14]....
        /*00e0*/ 	.word	0x00000c50


	//   ....[15]....
        /*00e4*/ 	.word	0x00000ee0


	//   ....[16]....
        /*00e8*/ 	.word	0x00000f50


	//   ....[17]....
        /*00ec*/ 	.word	0x00000fc0


	//   ....[18]....
        /*00f0*/ 	.word	0x00001030


	//   ....[19]....
        /*00f4*/ 	.word	0x000010a0


	//   ....[20]....
        /*00f8*/ 	.word	0x00001100


	//   ....[21]....
        /*00fc*/ 	.word	0x00001170


	//   ....[22]....
        /*0100*/ 	.word	0x000011e0


	//   ....[23]....
        /*0104*/ 	.word	0x00001250


	//   ....[24]....
        /*0108*/ 	.word	0x000012c0


	//   ....[25]....
        /*010c*/ 	.word	0x00001320


	//   ....[26]....
        /*0110*/ 	.word	0x00001390


	//   ....[27]....
        /*0114*/ 	.word	0x00001400


	//   ....[28]....
        /*0118*/ 	.word	0x00001470


	//   ....[29]....
        /*011c*/ 	.word	0x000014e0


	//----- nvinfo : EIATTR_EXIT_INSTR_OFFSETS
	.align		4
.L_4555:
        /*0120*/ 	.byte	0x04, 0x1c
        /*0122*/ 	.short	(.L_4557 - .L_4556)


	//   ....[0]....
.L_4556:
        /*0124*/ 	.word	0x00000070


	//   ....[1]....
        /*0128*/ 	.word	0x00000e80


	//----- nvinfo : EIATTR_MAX_THREADS
	.align		4
.L_4557:
        /*012c*/ 	.byte	0x04, 0x05
        /*012e*/ 	.short	(.L_4559 - .L_4558)
.L_4558:
        /*0130*/ 	.word	0x00000400
        /*0134*/ 	.word	0x00000001
        /*0138*/ 	.word	0x00000001


	//----- nvinfo : EIATTR_CRS_STACK_SIZE
	.align		4
.L_4559:
        /*013c*/ 	.byte	0x04, 0x1e
        /*013e*/ 	.short	(.L_4561 - .L_4560)
.L_4560:
        /*0140*/ 	.word	0x00000000


	//----- nvinfo : EIATTR_CBANK_PARAM_SIZE
	.align		4
.L_4561:
        /*0144*/ 	.byte	0x03, 0x19
        /*0146*/ 	.short	0x0128


	//----- nvinfo : EIATTR_PARAM_CBANK
	.align		4
        /*0148*/ 	.byte	0x04, 0x0a
        /*014a*/ 	.short	(.L_4563 - .L_4562)
	.align		4
.L_4562:
        /*014c*/ 	.word	index@(.nv.constant0._ZN10layer_norm22ln_bwd_finalize_kernelINS_22Kernel_traits_finalizeILj8192E6__halfffffjLb1ELj1024ELj4ENS_18Kernel_traits_baseILj8192ES2_ffffjLj1024EEEEELb1ELb1EEEvNS_9BwdParamsE)
        /*0150*/ 	.short	0x0210
        /*0152*/ 	.short	0x0128


	//----- nvinfo : EIATTR_SW_WAR
	.align		4
.L_4563:
        /*0154*/ 	.byte	0x04, 0x36
        /*0156*/ 	.short	(.L_4565 - .L_4564)
.L_4564:
        /*0158*/ 	.word	0x00000008
.L_4565:


//--------------------- .nv.info._ZN10layer_norm13ln_bwd_kernelINS_13Kernel_traitsI6__halfffffjLj8192ELj1ELj1ELj8ELj16ENS_18Kernel_traits_baseILj8192ES2_ffffjLj256EEEEELb1ELb1ELb1ELb1EEEvNS_9BwdParamsE --------------------------
	.section	.nv.info._ZN10layer_norm13ln_bwd_kernelINS_13Kernel_traitsI6__halfffffjLj8192ELj1ELj1ELj8ELj16ENS_18Kernel_traits_baseILj8192ES2_ffffjLj256EEEEELb1ELb1ELb1ELb1EEEvNS_9BwdParamsE,"",@"SHT_CUDA_INFO"
	.sectionflags	@""
	.align	4


	//----- nvinfo : EIATTR_CUDA_API_VERSION
	.align		4
        /*0000*/ 	.byte	0x04, 0x37
        /*0002*/ 	.short	(.L_4567 - .L_4566)
.L_4566:
        /*0004*/ 	.word	0x00000082


	//----- nvinfo : EIATTR_KPARAM_INFO
	.align		4
.L_4567:
        /*0008*/ 	.byte	0x04, 0x17
        /*000a*/ 	.short	(.L_4569 - .L_4568)
.L_4568:
        /*000c*/ 	.word	0x00000000
        /*0010*/ 	.short	0x0000
        /*0012*/ 	.short	0x0000
        /*0014*/ 	.byte	0x00, 0xf0, 0xa1, 0x04


	//----- nvinfo : EIATTR_SPARSE_MMA_MASK
	.align		4
.L_4569:
        /*0018*/ 	.byte	0x03, 0x50
        /*001a*/ 	.short	0x0000


	//----- nvinfo : EIATTR_MAXREG_COUNT
	.align		4
        /*001c*/ 	.byte	0x03, 0x1b
        /*001e*/ 	.short	0x00ff


	//----- nvinfo : EIATTR_NUM_BARRIERS
	.align		4
        /*0020*/ 	.byte	0x02, 0x4c
        /*0022*/ 	.byte	0x01
	.zero		1


	//----- nvinfo : EIATTR_ANNOTATIONS
	.align		4
        /*0024*/ 	.byte	0x04, 0x55
        /*0026*/ 	.short	(.L_4571 - .L_4570)


	//   ....[0]....
.L_4570:
        /* <DEDUP_REMOVED lines=50> */


	//----- nvinfo : EIATTR_MERCURY_ISA_VERSION
	.align		4
.L_4571:
        /*0338*/ 	.byte	0x03, 0x5f
        /*033a*/ 	.short	0x0101


	//----- nvinfo : EIATTR_COOP_GROUP_MASK_REGIDS
	.align		4
        /*033c*/ 	.byte	0x04, 0x29
        /*033e*/ 	.short	(.L_4573 - .L_4572)


	//   ....[0]....
.L_4572:
        /*0340*/ 	.word	0xffffffff


	//   ....[1]....
        /*0344*/ 	.word	0xffffffff


	//   ....[2]....
        /*0348*/ 	.word	0xffffffff


	//   ....[3]....
        /*034c*/ 	.word	0xffffffff


	//   ....[4]....
        /*0350*/ 	.word	0xffffffff


	//   ....[5]....
        /*0354*/ 	.word	0xffffffff


	//   ....[6]....
        /*0358*/ 	.word	0xffffffff


	//   ....[7]....
        /*035c*/ 	.word	0xffffffff


	//   ....[8]....
        /*0360*/ 	.word	0xffffffff


	//   ....[9]....
        /*0364*/ 	.word	0xffffffff


	//   ....[10]....
        /*0368*/ 	.word	0x050000a4


	//   ....[11]....
        /*036c*/ 	.word	0x050000a4


	//   ....[12]....
        /*0370*/ 	.word	0x050000a4


	//   ....[13]....
        /*0374*/ 	.word	0x050000a4


	//   ....[14]....
        /*0378*/ 	.word	0x050000a4


	//   ....[15]....
        /*037c*/ 	.word	0x050000a4


	//   ....[16]....
        /*0380*/ 	.word	0x050000a4


	//   ....[17]....
        /*0384*/ 	.word	0x050000a4


	//   ....[18]....
        /*0388*/ 	.word	0x050000a4


	//   ....[19]....
        /*038c*/ 	.word	0x050000a4


	//----- nvinfo : EIATTR_COOP_GROUP_INSTR_OFFSETS
	.align		4
.L_4573:
        /*0390*/ 	.byte	0x04, 0x28
        /*0392*/ 	.short	(.L_4575 - .L_4574)


	//   ....[0]....
.L_4574:
        /*0394*/ 	.word	0x00002dd0


	//   ....[1]....
        /*0398*/ 	.word	0x00002df0


	//   ....[2]....
        /*039c*/ 	.word	0x00002e10


	//   ....[3]....
        /*03a0*/ 	.word	0x00002e30


	//   ....[4]....
        /*03a4*/ 	.word	0x00002e50


	//   ....[5]....
        /*03a8*/ 	.word	0x00002e70


	//   ....[6]....
        /*03ac*/ 	.word	0x00002e90


	//   ....[7]....
        /*03b0*/ 	.word	0x00002eb0


	//   ....[8]....
        /*03b4*/ 	.word	0x00002ec0


	//   ....[9]....
        /*03b8*/ 	.word	0x00002ee0


	//   ....[10]....
        /*03bc*/ 	.word	0x00006c90


	//   ....[11]....
        /*03c0*/ 	.word	0x00006ce0


	//   ....[12]....
        /*03c4*/ 	.word	0x00006d40


	//   ....[13]....
        /*03c8*/ 	.word	0x00006d90


	//   ....[14]....
        /*03cc*/ 	.word	0x00006df0


	//   ....[15]....
        /*03d0*/ 	.word	0x00006e40


	//   ....[16]....
        /*03d4*/ 	.word	0x00006ea0


	//   ....[17]....
        /*03d8*/ 	.word	0x00006ef0


	//   ....[18]....
        /*03dc*/ 	.word	0x00006f50


	//   ....[19]....
        /*03e0*/ 	.word	0x00006fa0


	//----- nvinfo : EIATTR_EXIT_INSTR_OFFSETS
	.align		4
.L_4575:
        /*03e4*/ 	.byte	0x04, 0x1c
        /*03e6*/ 	.short	(.L_4577 - .L_4576)


	//   ....[0]....
.L_4576:
        /*03e8*/ 	.word	0x00006c30


	//----- nvinfo : EIATTR_MAX_THREADS
	.align		4
.L_4577:
        /*03ec*/ 	.byte	0x04, 0x05
        /*03ee*/ 	.short	(.L_4579 - .L_4578)
.L_4578:
        /*03f0*/ 	.word	0x00000100
        /*03f4*/ 	.word	0x00000001
        /*03f8*/ 	.word	0x00000001


	//----- nvinfo : EIATTR_CRS_STACK_SIZE
	.align		4
.L_4579:
        /*03fc*/ 	.byte	0x04, 0x1e
        /*03fe*/ 	.short	(.L_4581 - .L_4580)
.L_4580:
        /*0400*/ 	.word	0x00000000


	//----- nvinfo : EIATTR_CBANK_PARAM_SIZE
	.align		4
.L_4581:
        /*0404*/ 	.byte	0x03, 0x19
        /*0406*/ 	.short	0x0128


	//----- nvinfo : EIATTR_PARAM_CBANK
	.align		4
        /*0408*/ 	.byte	0x04, 0x0a
        /*040a*/ 	.short	(.L_4583 - .L_4582)
	.align		4
.L_4582:
        /*040c*/ 	.word	index@(.nv.constant0._ZN10layer_norm13ln_bwd_kernelINS_13Kernel_traitsI6__halfffffjLj8192ELj1ELj1ELj8ELj16ENS_18Kernel_traits_baseILj8192ES2_ffffjLj256EEEEELb1ELb1ELb1ELb1EEEvNS_9BwdParamsE)
        /*0410*/ 	.short	0x0210
        /*0412*/ 	.short	0x0128


	//----- nvinfo : EIATTR_SW_WAR
	.align		4
.L_4583:
        /*0414*/ 	.byte	0x04, 0x36
        /*0416*/ 	.short	(.L_4585 - .L_4584)
.L_4584:
        /*0418*/ 	.word	0x00000008
.L_4585:


//--------------------- .nv.info._ZN10layer_norm13ln_bwd_kernelINS_13Kernel_traitsIfffffjLj8192ELj1ELj1ELj8ELj16ENS_18Kernel_traits_baseILj8192EfffffjLj256EEEEELb0ELb0ELb0ELb0EEEvNS_9BwdParamsE --------------------------
	.section	.nv.info._ZN10layer_norm13ln_bwd_kernelINS_13Kernel_traitsIfffffjLj8192ELj1ELj1ELj8ELj16ENS_18Kernel_traits_baseILj8192EfffffjLj256EEEEELb0ELb0ELb0ELb0EEEvNS_9BwdParamsE,"",@"SHT_CUDA_INFO"
	.sectionflags	@""
	.align	4


	//----- nvinfo : EIATTR_CUDA_API_VERSION
	.align		4
        /*0000*/ 	.byte	0x04, 0x37
        /*0002*/ 	.short	(.L_4587 - .L_4586)
.L_4586:
        /*0004*/ 	.word	0x00000082


	//----- nvinfo : EIATTR_KPARAM_INFO
	.align		4
.L_4587:
        /*0008*/ 	.byte	0x04, 0x17
        /*000a*/ 	.short	(.L_4589 - .L_4588)
.L_4588:
        /*000c*/ 	.word	0x00000000
        /*0010*/ 	.short	0x0000
        /*0012*/ 	.short	0x0000
        /*0014*/ 	.byte	0x00, 0xf0, 0xa1, 0x04


	//----- nvinfo : EIATTR_SPARSE_MMA_MASK
	.align		4
.L_4589:
        /*0018*/ 	.byte	0x03, 0x50
        /*001a*/ 	.short	0x0000


	//----- nvinfo : EIATTR_MAXREG_COUNT
	.align		4
        /*001c*/ 	.byte	0x03, 0x1b
        /*001e*/ 	.short	0x00ff


	//----- nvinfo : EIATTR_NUM_BARRIERS
	.align		4
        /*0020*/ 	.byte	0x02, 0x4c
        /*0022*/ 	.byte	0x01
	.zero		1


	//----- nvinfo : EIATTR_MERCURY_ISA_VERSION
	.align		4
        /*0024*/ 	.byte	0x03, 0x5f
        /*0026*/ 	.short	0x0101


	//----- nvinfo : EIATTR_COOP_GROUP_MASK_REGIDS
	.align		4
        /*0028*/ 	.byte	0x04, 0x29
        /*002a*/ 	.short	(.L_4591 - .L_4590)


	//   ....[0]....
.L_4590:
        /*002c*/ 	.word	0xffffffff


	//   ....[1]....
        /*0030*/ 	.word	0xffffffff


	//   ....[2]....
        /*0034*/ 	.word	0xffffffff


	//   ....[3]....
        /*0038*/ 	.word	0xffffffff


	//   ....[4]....
        /*003c*/ 	.word	0xffffffff


	//   ....[5]....
        /*0040*/ 	.word	0xffffffff


	//   ....[6]....
        /*0044*/ 	.word	0xffffffff


	//   ....[7]....
        /*0048*/ 	.word	0xffffffff


	//   ....[8]....
        /*004c*/ 	.word	0xffffffff


	//   ....[9]....
        /*0050*/ 	.word	0xffffffff


	//   ....[10]....
        /*0054*/ 	.word	0x050000a9


	//   ....[11]....
        /*0058*/ 	.word	0x050000a9


	//   ....[12]....
        /*005c*/ 	.word	0x050000a9


	//   ....[13]....
        /*0060*/ 	.word	0x050000a9


	//   ....[14]....
        /*0064*/ 	.word	0x050000a9


	//   ....[15]....
        /*0068*/ 	.word	0x050000a9


	//   ....[16]....
        /*006c*/ 	.word	0x050000a9


	//   ....[17]....
        /*0070*/ 	.word	0x050000a9


	//   ....[18]....
        /*0074*/ 	.word	0x050000a9


	//   ....[19]....
        /*0078*/ 	.word	0x050000a9


	//----- nvinfo : EIATTR_COOP_GROUP_INSTR_OFFSETS
	.align		4
.L_4591:
        /*007c*/ 	.byte	0x04, 0x28
        /*007e*/ 	.short	(.L_4593 - .L_4592)


	//   ....[0]....
.L_4592:
        /*0080*/ 	.word	0x00001f10


	//   ....[1]....
        /*0084*/ 	.word	0x00001f20


	//   ....[2]....
        /*0088*/ 	.word	0x00001f50


	//   ....[3]....
        /*008c*/ 	.word	0x00001f60


	//   ....[4]....
        /*0090*/ 	.word	0x00001f90


	//   ....[5]....
        /*0094*/ 	.word	0x00001fa0


	//   ....[6]....
        /*0098*/ 	.word	0x00001fd0


	//   ....[7]....
        /*009c*/ 	.word	0x00001fe0


	//   ....[8]....
        /*00a0*/ 	.word	0x00002010


	//   ....[9]....
        /*00a4*/ 	.word	0x00002020


	//   ....[10]....
        /*00a8*/ 	.word	0x00003b60


	//   ....[11]....
        /*00ac*/ 	.word	0x00003bb0


	//   ....[12]....
        /*00b0*/ 	.word	0x00003c20


	//   ....[13]....
        /*00b4*/ 	.word	0x00003c80


	//   ....[14]....
        /*00b8*/ 	.word	0x00003cf0


	//   ....[15]....
        /*00bc*/ 	.word	0x00003d50


	//   ....[16]....
        /*00c0*/ 	.word	0x00003dc0


	//   ....[17]....
        /*00c4*/ 	.word	0x00003e20


	//   ....[18]....
        /*00c8*/ 	.word	0x00003e90


	//   ....[19]....
        /*00cc*/ 	.word	0x00003ef0


	//----- nvinfo : EIATTR_EXIT_INSTR_OFFSETS
	.align		4
.L_4593:
        /*00d0*/ 	.byte	0x04, 0x1c
        /*00d2*/ 	.short	(.L_4595 - .L_4594)


	//   ....[0]....
.L_4594:
        /*00d4*/ 	.word	0x00003a80


	//   ....[1]....
        /*00d8*/ 	.word	0x00003b00


	//----- nvinfo : EIATTR_MAX_THREADS
	.align		4
.L_4595:
        /*00dc*/ 	.byte	0x04, 0x05
        /*00de*/ 	.short	(.L_4597 - .L_4596)
.L_4596:
        /*00e0*/ 	.word	0x00000100
        /*00e4*/ 	.word	0x00000001
        /*00e8*/ 	.word	0x00000001


	//----- nvinfo : EIATTR_CRS_STACK_SIZE
	.align		4
.L_4597:
        /*00ec*/ 	.byte	0x04, 0x1e
        /*00ee*/ 	.short	(.L_4599 - .L_4598)
.L_4598:
        /*00f0*/ 	.word	0x00000000


	//----- nvinfo : EIATTR_CBANK_PARAM_SIZE
	.align		4
.L_4599:
        /*00f4*/ 	.byte	0x03, 0x19
        /*00f6*/ 	.short	0x0128


	//----- nvinfo : EIATTR_PARAM_CBANK
	.align		4
        /*00f8*/ 	.byte	0x04, 0x0a
        /*00fa*/ 	.short	(.L_4601 - .L_4600)
	.align		4
.L_4600:
        /*00fc*/ 	.word	index@(.nv.constant0._ZN10layer_norm13ln_bwd_kernelINS_13Kernel_traitsIfffffjLj8192ELj1ELj1ELj8ELj16ENS_18Kernel_traits_baseILj8192EfffffjLj256EEEEELb0ELb0ELb0ELb0EEEvNS_9BwdParamsE)
        /*0100*/ 	.short	0x0210
        /*0102*/ 	.short	0x0128


	//----- nvinfo : EIATTR_SW_WAR
	.align		4
.L_4601:
        /*0104*/ 	.byte	0x04, 0x36
        /*0106*/ 	.short	(.L_4603 - .L_4602)
.L_4602:
        /*0108*/ 	.word	0x00000008
.L_4603:


//--------------------- .nv.info._ZN10layer_norm13ln_bwd_kernelINS_13Kernel_traitsIfffffjLj8192ELj1ELj1ELj8ELj16ENS_18Kernel_traits_baseILj8192EfffffjLj256EEEEELb0ELb0ELb0ELb1EEEvNS_9BwdParamsE --------------------------
	.section	.nv.info._ZN10layer_norm13ln_bwd_kernelINS_13Kernel_traitsIfffffjLj8192ELj1ELj1ELj8ELj16ENS_18Kernel_traits_baseILj8192EfffffjLj256EEEEELb0ELb0ELb0ELb1EEEvNS_9BwdParamsE,"",@"SHT_CUDA_INFO"
	.sectionflags	@""
	.align	4


	//----- nvinfo : EIATTR_CUDA_API_VERSION
	.align		4
        /*0000*/ 	.byte	0x04, 0x37
        /*0002*/ 	.short	(.L_4605 - .L_4604)
.L_4604:
        /*0004*/ 	.word	0x00000082


	//----- nvinfo : EIATTR_KPARAM_INFO
	.align		4
.L_4605:
        /*0008*/ 	.byte	0x04, 0x17
        /*000a*/ 	.short	(.L_4607 - .L_4606)
.L_4606:
        /*000c*/ 	.word	0x00000000
        /*0010*/ 	.short	0x0000
        /*0012*/ 	.short	0x0000
        /*0014*/ 	.byte	0x00, 0xf0, 0xa1, 0x04


	//----- nvinfo : EIATTR_SPARSE_MMA_MASK
	.align		4
.L_4607:
        /*0018*/ 	.byte	0x03, 0x50
        /*001a*/ 	.short	0x0000


	//----- nvinfo : EIATTR_MAXREG_COUNT
	.align		4
        /*001c*/ 	.byte	0x03, 0x1b
        /*001e*/ 	.short	0x00ff


	//----- nvinfo : EIATTR_NUM_BARRIERS
	.align		4
        /*0020*/ 	.byte	0x02, 0x4c
        /*0022*/ 	.byte	0x01
	.zero		1


	//----- nvinfo : EIATTR_MERCURY_ISA_VERSION
	.align		4
        /*0024*/ 	.byte	0x03, 0x5f
        /*0026*/ 	.short	0x0101


	//----- nvinfo : EIATTR_COOP_GROUP_MASK_REGIDS
	.align		4
        /*0028*/ 	.byte	0x04, 0x29
        /*002a*/ 	.short	(.L_4609 - .L_4608)


	//   ....[0]....
.L_4608:
        /*002c*/ 	.word	0xffffffff


	//   ....[1]....
        /*0030*/ 	.word	0xffffffff


	//   ....[2]....
        /*0034*/ 	.word	0xffffffff


	//   ....[3]....
        /*0038*/ 	.word	0xffffffff


	//   ....[4]....
        /*003c*/ 	.word	0xffffffff


	//   ....[5]....
        /*0040*/ 	.word	0xffffffff


	//   ....[6]....
        /*0044*/ 	.word	0xffffffff


	//   ....[7]....
        /*0048*/ 	.word	0xffffffff


	//   ....[8]....
        /*004c*/ 	.word	0xffffffff


	//   ....[9]....
        /*0050*/ 	.word	0xffffffff


	//   ....[10]....
        /*0054*/ 	.word	0x0500006c


	//   ....[11]....
        /*0058*/ 	.word	0x0500006c


	//   ....[12]....
        /*005c*/ 	.word	0x0500006c


	//   ....[13]....
        /*0060*/ 	.word	0x0500006c


	//   ....[14]....
        /*0064*/ 	.word	0x0500006c


	//   ....[15]....
        /*0068*/ 	.word	0x0500006c


	//   ....[16]....
        /*006c*/ 	.word	0x0500006c


	//   ....[17]....
        /*0070*/ 	.word	0x0500006c


	//   ....[18]....
        /*0074*/ 	.word	0x0500006c


	//   ....[19]....
        /*0078*/ 	.word	0x0500006c


	//----- nvinfo : EIATTR_COOP_GROUP_INSTR_OFFSETS
	.align		4
.L_4609:
        /*007c*/ 	.byte	0x04, 0x28
        /*007e*/ 	.short	(.L_4611 - .L_4610)


	//   ....[0]....
.L_4610:
        /*0080*/ 	.word	0x00001b30


	//   ....[1]....
        /*0084*/ 	.word	0x00001b40


	//   ....[2]....
        /*0088*/ 	.word	0x00001b70


	//   ....[3]....
        /*008c*/ 	.word	0x00001b80


	//   ....[4]....
        /*0090*/ 	.word	0x00001bb0


	//   ....[5]....
        /*0094*/ 	.word	0x00001bc0


	//   ....[6]....
        /*0098*/ 	.word	0x00001bf0


	//   ....[7]....
        /*009c*/ 	.word	0x00001c00


	//   ....[8]....
        /*00a0*/ 	.word	0x00001c30


	//   ....[9]....
        /*00a4*/ 	.word	0x00001c40


	//   ....[10]....
        /*00a8*/ 	.word	0x00003530


	//   ....[11]....
        /*00ac*/ 	.word	0x00003580


	//   ....[12]....
        /*00b0*/ 	.word	0x000035f0


	//   ....[13]....
        /*00b4*/ 	.word	0x00003650


	//   ....[14]....
        /*00b8*/ 	.word	0x000036c0


	//   ....[15]....
        /*00bc*/ 	.word	0x00003720


	//   ....[16]....
        /*00c0*/ 	.word	0x00003790


	//   ....[17]....
        /*00c4*/ 	.word	0x000037f0


	//   ....[18]....
        /*00c8*/ 	.word	0x00003860


	//   ....[19]....
        /*00cc*/ 	.word	0x000038c0


	//----- nvinfo : EIATTR_EXIT_INSTR_OFFSETS
	.align		4
.L_4611:
        /*00d0*/ 	.byte	0x04, 0x1c
        /*00d2*/ 	.short	(.L_4613 - .L_4612)


	//   ....[0]....
.L_4612:
        /*00d4*/ 	.word	0x000034d0


	//----- nvinfo : EIATTR_MAX_THREADS
	.align		4
.L_4613:
        /*00d8*/ 	.byte	0x04, 0x05
        /*00da*/ 	.short	(.L_4615 - .L_4614)
.L_4614:
        /*00dc*/ 	.word	0x00000100
        /*00e0*/ 	.word	0x00000001
        /*00e4*/ 	.word	0x00000001


	//----- nvinfo : EIATTR_CRS_STACK_SIZE
	.align		4
.L_4615:
        /*00e8*/ 	.byte	0x04, 0x1e
        /*00ea*/ 	.short	(.L_4617 - .L_4616)
.L_4616:
        /*00ec*/ 	.word	0x00000000


	//----- nvinfo : EIATTR_CBANK_PARAM_SIZE
	.align		4
.L_4617:
        /*00f0*/ 	.byte	0x03, 0x19
        /*00f2*/ 	.short	0x0128


	//----- nvinfo : EIATTR_PARAM_CBANK
	.align		4
        /*00f4*/ 	.byte	0x04, 0x0a
        /*00f6*/ 	.short	(.L_4619 - .L_4618)
	.align		4
.L_4618:
        /*00f8*/ 	.word	index@(.nv.constant0._ZN10layer_norm13ln_bwd_kernelINS_13Kernel_traitsIfffffjLj8192ELj1ELj1ELj8ELj16ENS_18Kernel_traits_baseILj8192EfffffjLj256EEEEELb0ELb0ELb0ELb1EEEvNS_9BwdParamsE)
        /*00fc*/ 	.short	0x0210
        /*00fe*/ 	.short	0x0128


	//----- nvinfo : EIATTR_SW_WAR
	.align		4
.L_4619:
        /*0100*/ 	.byte	0x04, 0x36
        /*0102*/ 	.short	(.L_4621 - .L_4620)
.L_4620:
        /*0104*/ 	.word	0x00000008
.L_4621:


//--------------------- .nv.info._ZN10layer_norm13ln_bwd_kernelINS_13Kernel_traitsIfffffjLj8192ELj1ELj1ELj8ELj16ENS_18Kernel_traits_baseILj8192EfffffjLj256EEEEELb0ELb0ELb1ELb0EEEvNS_9BwdParamsE --------------------------
	.section	.nv.info._ZN10layer_norm13ln_bwd_kernelINS_13Kernel_traitsIfffffjLj8192ELj1ELj1ELj8ELj16ENS_18Kernel_traits_baseILj8192EfffffjLj256EEEEELb0ELb0ELb1ELb0EEEvNS_9BwdParamsE,"",@"SHT_CUDA_INFO"
	.sectionflags	@""
	.align	4


	//----- nvinfo : EIATTR_CUDA_API_VERSION
	.align		4
        /*0000*/ 	.byte	0x04, 0x37
        /*0002*/ 	.short	(.L_4623 - .L_4622)
.L_4622:
        /*0004*/ 	.word	0x00000082


	//----- nvinfo : EIATTR_KPARAM_INFO
	.align		4
.L_4623:
        /*0008*/ 	.byte	0x04, 0x17
        /*000a*/ 	.short	(.L_4625 - .L_4624)
.L_4624:
        /*000c*/ 	.word	0x00000000
        /*0010*/ 	.short	0x0000
        /*0012*/ 	.short	0x0000
        /*0014*/ 	.byte	0x00, 0xf0, 0xa1, 0x04


	//----- nvinfo : EIATTR_SPARSE_MMA_MASK
	.align		4
.L_4625:
        /*0018*/ 	.byte	0x03, 0x50
        /*001a*/ 	.short	0x0000


	//----- nvinfo : EIATTR_MAXREG_COUNT
	.align		4
        /*001c*/ 	.byte	0x03, 0x1b
        /*001e*/ 	.short	0x00ff


	//----- nvinfo : EIATTR_NUM_BARRIERS
	.align		4
        /*0020*/ 	.byte	0x02, 0x4c
        /*0022*/ 	.byte	0x01
	.zero		1


	//----- nvinfo : EIATTR_MERCURY_ISA_VERSION
	.align		4
        /*0024*/ 	.byte	0x03, 0x5f
        /*0026*/ 	.short	0x0101


	//----- nvinfo : EIATTR_COOP_GROUP_MASK_REGIDS
	.align		4
        /*0028*/ 	.byte	0x04, 0x29
        /*002a*/ 	.short	(.L_4627 - .L_4626)


	//   ....[0]....
.L_4626:
        /*002c*/ 	.word	0xffffffff


	//   ....[1]....
        /*0030*/ 	.word	0xffffffff


	//   ....[2]....
        /*0034*/ 	.word	0xffffffff


	//   ....[3]....
        /*0038*/ 	.word	0xffffffff


	//   ....[4]....
        /*003c*/ 	.word	0xffffffff


	//   ....[5]....
        /*0040*/ 	.word	0xffffffff


	//   ....[6]....
        /*0044*/ 	.word	0xffffffff


	//   ....[7]....
        /*0048*/ 	.word	0xffffffff


	//   ....[8]....
        /*004c*/ 	.word	0xffffffff


	//   ....[9]....
        /*0050*/ 	.word	0xffffffff


	//   ....[10]....
        /*0054*/ 	.word	0x050000ae


	//   ....[11]....
        /*0058*/ 	.word	0x050000ae


	//   ....[12]....
        /*005c*/ 	.word	0x050000ae


	//   ....[13]....
        /*0060*/ 	.word	0x050000ae


	//   ....[14]....
        /*0064*/ 	.word	0x050000ae


	//   ....[15]....
        /*0068*/ 	.word	0x050000ae


	//   ....[16]....
        /*006c*/ 	.word	0x050000ae


	//   ....[17]....
        /*0070*/ 	.word	0x050000ae


	//   ....[18]....
        /*0074*/ 	.word	0x050000ae


	//   ....[19]....
        /*0078*/ 	.word	0x050000ae


	//----- nvinfo : EIATTR_COOP_GROUP_INSTR_OFFSETS
	.align		4
.L_4627:
        /*007c*/ 	.byte	0x04, 0x28
        /*007e*/ 	.short	(.L_4629 - .L_4628)


	//   ....[0]....
.L_4628:
        /*0080*/ 	.word	0x000024c0


	//   ....[1]....
        /*0084*/ 	.word	0x000024d0


	//   ....[2]....
        /*0088*/ 	.word	0x00002500


	//   ....[3]....
        /*008c*/ 	.word	0x00002510


	//   ....[4]....
        /*0090*/ 	.word	0x00002540


	//   ....[5]....
        /*0094*/ 	.word	0x00002550


	//   ....[6]....
        /*0098*/ 	.word	0x00002580


	//   ....[7]....
        /*009c*/ 	.word	0x00002590


	//   ....[8]....
        /*00a0*/ 	.word	0x000025c0


	//   ....[9]....
        /*00a4*/ 	.word	0x000025d0


	//   ....[10]....
        /*00a8*/ 	.word	0x00005740


	//   ....[11]....
        /*00ac*/ 	.word	0x000057a0


	//   ....[12]....
        /*00b0*/ 	.word	0x00005800


	//   ....[13]....
        /*00b4*/ 	.word	0x00005860


	//   ....[14]....
        /*00b8*/ 	.word	0x000058d0


	//   ....[15]....
        /*00bc*/ 	.word	0x00005930


	//   ....[16]....
        /*00c0*/ 	.word	0x000059a0


	//   ....[17]....
        /*00c4*/ 	.word	0x00005a00


	//   ....[18]....
        /*00c8*/ 	.word	0x00005a70


	//   ....[19]....
        /*00cc*/ 	.word	0x00005ad0


	//----- nvinfo : EIATTR_EXIT_INSTR_OFFSETS
	.align		4
.L_4629:
        /*00d0*/ 	.byte	0x04, 0x1c
        /*00d2*/ 	.short	(.L_4631 - .L_4630)


	//   ....[0]....
.L_4630:
        /*00d4*/ 	.word	0x00005670


	//   ....[1]....
        /*00d8*/ 	.word	0x000056f0


	//----- nvinfo : EIATTR_MAX_THREADS
	.align		4
.L_4631:
        /*00dc*/ 	.byte	0x04, 0x05
        /*00de*/ 	.short	(.L_4633 - .L_4632)
.L_4632:
        /*00e0*/ 	.word	0x00000100
        /*00e4*/ 	.word	0x00000001
        /*00e8*/ 	.word	0x00000001


	//----- nvinfo : EIATTR_CRS_STACK_SIZE
	.align		4
.L_4633:
        /*00ec*/ 	.byte	0x04, 0x1e
        /*00ee*/ 	.short	(.L_4635 - .L_4634)
.L_4634:
        /*00f0*/ 	.word	0x00000000


	//----- nvinfo : EIATTR_CBANK_PARAM_SIZE
	.align		4
.L_4635:
        /*00f4*/ 	.byte	0x03, 0x19
        /*00f6*/ 	.short	0x0128


	//----- nvinfo : EIATTR_PARAM_CBANK
	.align		4
        /*00f8*/ 	.byte	0x04, 0x0a
        /*00fa*/ 	.short	(.L_4637 - .L_4636)
	.align		4
.L_4636:
        /*00fc*/ 	.word	index@(.nv.constant0._ZN10layer_norm13ln_bwd_kernelINS_13Kernel_traitsIfffffjLj8192ELj1ELj1ELj8ELj16ENS_18Kernel_traits_baseILj8192EfffffjLj256EEEEELb0ELb0ELb1ELb0EEEvNS_9BwdParamsE)
        /*0100*/ 	.short	0x0210
        /*0102*/ 	.short	0x0128


	//----- nvinfo : EIATTR_SW_WAR
	.align		4
.L_4637:
        /*0104*/ 	.byte	0x04, 0x36
        /*0106*/ 	.short	(.L_4639 - .L_4638)
.L_4638:
        /*0108*/ 	.word	0x00000008
.L_4639:


//--------------------- .nv.info._ZN10layer_norm13ln_bwd_kernelINS_13Kernel_traitsIfffffjLj8192ELj1ELj1ELj8ELj16ENS_18Kernel_traits_baseILj8192EfffffjLj256EEEEELb0ELb0ELb1ELb1EEEvNS_9BwdParamsE --------------------------
	.section	.nv.info._ZN10layer_norm13ln_bwd_kernelINS_13Kernel_traitsIfffffjLj8192ELj1ELj1ELj8ELj16ENS_18Kernel_traits_baseILj8192EfffffjLj256EEEEELb0ELb0ELb1ELb1EEEvNS_9BwdParamsE,"",@"SHT_CUDA_INFO"
	.sectionflags	@""
	.align	4


	//----- nvinfo : EIATTR_CUDA_API_VERSION
	.align		4
        /*0000*/ 	.byte	0x04, 0x37
        /*0002*/ 	.short	(.L_4641 - .L_4640)
.L_4640:
        /*0004*/ 	.word	0x00000082


	//----- nvinfo : EIATTR_KPARAM_INFO
	.align		4
.L_4641:
        /*0008*/ 	.byte	0x04, 0x17
        /*000a*/ 	.short	(.L_4643 - .L_4642)
.L_4642:
        /*000c*/ 	.word	0x00000000
        /*0010*/ 	.short	0x0000
        /*0012*/ 	.short	0x0000
        /*0014*/ 	.byte	0x00, 0xf0, 0xa1, 0x04


	//----- nvinfo : EIATTR_SPARSE_MMA_MASK
	.align		4
.L_4643:
        /*0018*/ 	.byte	0x03, 0x50
        /*001a*/ 	.short	0x0000


	//----- nvinfo : EIATTR_MAXREG_COUNT
	.align		4
        /*001c*/ 	.byte	0x03, 0x1b
        /*001e*/ 	.short	0x00ff


	//----- nvinfo : EIATTR_NUM_BARRIERS
	.align		4
        /*0020*/ 	.byte	0x02, 0x4c
        /*0022*/ 	.byte	0x01
	.zero		1


	//----- nvinfo : EIATTR_MERCURY_ISA_VERSION
	.align		4
        /*0024*/ 	.byte	0x03, 0x5f
        /*0026*/ 	.short	0x0101


	//----- nvinfo : EIATTR_COOP_GROUP_MASK_REGIDS
	.align		4
        /*0028*/ 	.byte	0x04, 0x29
        /*002a*/ 	.short	(.L_4645 - .L_4644)


	//   ....[0]....
.L_4644:
        /*002c*/ 	.word	0xffffffff


	//   ....[1]....
        /*0030*/ 	.word	0xffffffff


	//   ....[2]....
        /*0034*/ 	.word	0xffffffff


	//   ....[3]....
        /*0038*/ 	.word	0xffffffff


	//   ....[4]....
        /*003c*/ 	.word	0xffffffff


	//   ....[5]....
        /*0040*/ 	.word	0xffffffff


	//   ....[6]....
        /*0044*/ 	.word	0xffffffff


	//   ....[7]....
        /*0048*/ 	.word	0xffffffff


	//   ....[8]....
        /*004c*/ 	.word	0xffffffff


	//   ....[9]....
        /*0050*/ 	.word	0xffffffff


	//   ....[10]....
        /*0054*/ 	.word	0x050000ad


	//   ....[11]....
        /*0058*/ 	.word	0x050000ad


	//   ....[12]....
        /*005c*/ 	.word	0x050000ad


	//   ....[13]....
        /*0060*/ 	.word	0x050000ad


	//   ....[14]....
        /*0064*/ 	.word	0x050000ad


	//   ....[15]....
        /*0068*/ 	.word	0x050000ad


	//   ....[16]....
        /*006c*/ 	.word	0x050000ad


	//   ....[17]....
        /*0070*/ 	.word	0x050000ad


	//   ....[18]....
        /*0074*/ 	.word	0x050000ad


	//   ....[19]....
        /*0078*/ 	.word	0x050000ad


	//----- nvinfo : EIATTR_COOP_GROUP_INSTR_OFFSETS
	.align		4
.L_4645:
        /*007c*/ 	.byte	0x04, 0x28
        /*007e*/ 	.short	(.L_4647 - .L_4646)


	//   ....[0]....
.L_4646:
        /*0080*/ 	.word	0x00001c00


	//   ....[1]....
        /*0084*/ 	.word	0x00001c10


	//   ....[2]....
        /*0088*/ 	.word	0x00001c40


	//   ....[3]....
        /*008c*/ 	.word	0x00001c50


	//   ....[4]....
        /*0090*/ 	.word	0x00001c80


	//   ....[5]....
        /*0094*/ 	.word	0x00001c90


	//   ....[6]....
        /*0098*/ 	.word	0x00001cc0


	//   ....[7]....
        /*009c*/ 	.word	0x00001cd0


	//   ....[8]....
        /*00a0*/ 	.word	0x00001d00


	//   ....[9]....
        /*00a4*/ 	.word	0x00001d10


	//   ....[10]....
        /*00a8*/ 	.word	0x000045e0


	//   ....[11]....
        /*00ac*/ 	.word	0x00004630


	//   ....[12]....
        /*00b0*/ 	.word	0x000046a0


	//   ....[13]....
        /*00b4*/ 	.word	0x00004700


	//   ....[14]....
        /*00b8*/ 	.word	0x00004770


	//   ....[15]....
        /*00bc*/ 	.word	0x000047d0


	//   ....[16]....
        /*00c0*/ 	.word	0x00004840


	//   ....[17]....
        /*00c4*/ 	.word	0x000048a0


	//   ....[18]....
        /*00c8*/ 	.word	0x00004910


	//   ....[19]....
        /*00cc*/ 	.word	0x00004970


	//----- nvinfo : EIATTR_EXIT_INSTR_OFFSETS
	.align		4
.L_4647:
        /*00d0*/ 	.byte	0x04, 0x1c
        /*00d2*/ 	.short	(.L_4649 - .L_4648)


	//   ....[0]....
.L_4648:
        /*00d4*/ 	.word	0x00004580


	//----- nvinfo : EIATTR_MAX_THREADS
	.align		4
.L_4649:
        /*00d8*/ 	.byte	0x04, 0x05
        /*00da*/ 	.short	(.L_4651 - .L_4650)
.L_4650:
        /*00dc*/ 	.word	0x00000100
        /*00e0*/ 	.word	0x00000001
        /*00e4*/ 	.word	0x00000001


	//----- nvinfo : EIATTR_CRS_STACK_SIZE
	.align		4
.L_4651:
        /*00e8*/ 	.byte	0x04, 0x1e
        /*00ea*/ 	.short	(.L_4653 - .L_4652)
.L_4652:
        /*00ec*/ 	.word	0x00000000


	//----- nvinfo : EIATTR_CBANK_PARAM_SIZE
	.align		4
.L_4653:
        /*00f0*/ 	.byte	0x03, 0x19
        /*00f2*/ 	.short	0x0128


	//----- nvinfo : EIATTR_PARAM_CBANK
	.align		4
        /*00f4*/ 	.byte	0x04, 0x0a
        /*00f6*/ 	.short	(.L_4655 - .L_4654)
	.align		4
.L_4654:
        /*00f8*/ 	.word	index@(.nv.constant0._ZN10layer_norm13ln_bwd_kernelINS_13Kernel_traitsIfffffjLj8192ELj1ELj1ELj8ELj16ENS_18Kernel_traits_baseILj8192EfffffjLj256EEEEELb0ELb0ELb1ELb1EEEvNS_9BwdParamsE)
        /*00fc*/ 	.short	0x0210
        /*00fe*/ 	.short	0x0128


	//----- nvinfo : EIATTR_SW_WAR
	.align		4
.L_4655:
        /*0100*/ 	.byte	0x04, 0x36
        /*0102*/ 	.short	(.L_4657 - .L_4656)
.L_4656:
        /*0104*/ 	.word	0x00000008
.L_4657:


//--------------------- .nv.info._ZN10layer_norm13ln_bwd_kernelINS_13Kernel_traitsIfffffjLj8192ELj1ELj1ELj8ELj16ENS_18Kernel_traits_baseILj8192EfffffjLj256EEEEELb0ELb1ELb0ELb0EEEvNS_9BwdParamsE --------------------------
	.section	.nv.info._ZN10layer_norm13ln_bwd_kernelINS_13Kernel_traitsIfffffjLj8192ELj1ELj1ELj8ELj16ENS_18Kernel_traits_baseILj8192EfffffjLj256EEEEELb0ELb1ELb0ELb0EEEvNS_9BwdParamsE,"",@"SHT_CUDA_INFO"
	.sectionflags	@""
	.align	4


	//----- nvinfo : EIATTR_CUDA_API_VERSION
	.align		4
        /*0000*/ 	.byte	0x04, 0x37
        /*0002*/ 	.short	(.L_4659 - .L_4658)
.L_4658:
        /*0004*/ 	.word	0x00000082


	//----- nvinfo : EIATTR_KPARAM_INFO
	.align		4
.L_4659:
        /*0008*/ 	.byte	0x04, 0x17
        /*000a*/ 	.short	(.L_4661 - .L_4660)
.L_4660:
        /*000c*/ 	.word	0x00000000
        /*0010*/ 	.short	0x0000
        /*0012*/ 	.short	0x0000
        /*0014*/ 	.byte	0x00, 0xf0, 0xa1, 0x04


	//----- nvinfo : EIATTR_SPARSE_MMA_MASK
	.align		4
.L_4661:
        /*0018*/ 	.byte	0x03, 0x50
        /*001a*/ 	.short	0x0000


	//----- nvinfo : EIATTR_MAXREG_COUNT
	.align		4
        /*001c*/ 	.byte	0x03, 0x1b
        /*001e*/ 	.short	0x00ff


	//----- nvinfo : EIATTR_NUM_BARRIERS
	.align		4
        /*0020*/ 	.byte	0x02, 0x4c
        /*0022*/ 	.byte	0x01
	.zero		1


	//----- nvinfo : EIATTR_ANNOTATIONS
	.align		4
        /*0024*/ 	.byte	0x04, 0x55
        /*0026*/ 	.short	(.L_4663 - .L_4662)


	//   ....[0]....
.L_4662:
        /* <DEDUP_REMOVED lines=31> */


	//----- nvinfo : EIATTR_MERCURY_ISA_VERSION
	.align		4
.L_4663:
        /*0200*/ 	.byte	0x03, 0x5f
        /*0202*/ 	.short	0x0101


	//----- nvinfo : EIATTR_COOP_GROUP_MASK_REGIDS
	.align		4
        /*0204*/ 	.byte	0x04, 0x29
        /*0206*/ 	.short	(.L_4665 - .L_4664)


	//   ....[0]....
.L_4664:
        /*0208*/ 	.word	0xffffffff


	//   ....[1]....
        /*020c*/ 	.word	0xffffffff


	//   ....[2]....
        /*0210*/ 	.word	0xffffffff


	//   ....[3]....
        /*0214*/ 	.word	0xffffffff


	//   ....[4]....
        /*0218*/ 	.word	0xffffffff


	//   ....[5]....
        /*021c*/ 	.word	0xffffffff


	//   ....[6]....
        /*0220*/ 	.word	0xffffffff


	//   ....[7]....
        /*0224*/ 	.word	0xffffffff


	//   ....[8]....
        /*0228*/ 	.word	0xffffffff


	//   ....[9]....
        /*022c*/ 	.word	0xffffffff


	//   ....[10]....
        /*0230*/ 	.word	0x050000c7


	//   ....[11]....
        /*0234*/ 	.word	0x050000c7


	//   ....[12]....
        /*0238*/ 	.word	0x050000c7


	//   ....[13]....
        /*023c*/ 	.word	0x050000c7


	//   ....[14]....
        /*0240*/ 	.word	0x050000c7


	//   ....[15]....
        /*0244*/ 	.word	0x050000c7


	//   ....[16]....
        /*0248*/ 	.word	0x050000c7


	//   ....[17]....
        /*024c*/ 	.word	0x050000c7


	//   ....[18]....
        /*0250*/ 	.word	0x050000c7


	//   ....[19]....
        /*0254*/ 	.word	0x050000c7


	//----- nvinfo : EIATTR_COOP_GROUP_INSTR_OFFSETS
	.align		4
.L_4665:
        /*0258*/ 	.byte	0x04, 0x28
        /*025a*/ 	.short	(.L_4667 - .L_4666)


	//   ....[0]....
.L_4666:
        /*025c*/ 	.word	0x00002520


	//   ....[1]....
        /*0260*/ 	.word	0x00002540


	//   ....[2]....
        /*0264*/ 	.word	0x00002560


	//   ....[3]....
        /*0268*/ 	.word	0x00002580


	//   ....[4]....
        /*026c*/ 	.word	0x000025a0


	//   ....[5]....
        /*0270*/ 	.word	0x000025c0


	//   ....[6]....
        /*0274*/ 	.word	0x000025e0


	//   ....[7]....
        /*0278*/ 	.word	0x00002600


	//   ....[8]....
        /*027c*/ 	.word	0x00002620


	//   ....[9]....
        /*0280*/ 	.word	0x00002630


	//   ....[10]....
        /*0284*/ 	.word	0x00004bf0


	//   ....[11]....
        /*0288*/ 	.word	0x00004c60


	//   ....[12]....
        /*028c*/ 	.word	0x00004cd0


	//   ....[13]....
        /*0290*/ 	.word	0x00004d30


	//   ....[14]....
        /*0294*/ 	.word	0x00004da0


	//   ....[15]....
        /*0298*/ 	.word	0x00004e00


	//   ....[16]....
        /*029c*/ 	.word	0x00004e70


	//   ....[17]....
        /*02a0*/ 	.word	0x00004ed0


	//   ....[18]....
        /*02a4*/ 	.word	0x00004f40


	//   ....[19]....
        /*02a8*/ 	.word	0x00004f90


	//----- nvinfo : EIATTR_EXIT_INSTR_OFFSETS
	.align		4
.L_4667:
        /*02ac*/ 	.byte	0x04, 0x1c
        /*02ae*/ 	.short	(.L_4669 - .L_4668)


	//   ....[0]....
.L_4668:
        /*02b0*/ 	.word	0x00004b00


	//   ....[1]....
        /*02b4*/ 	.word	0x00004ba0


	//----- nvinfo : EIATTR_MAX_THREADS
	.align		4
.L_4669:
        /*02b8*/ 	.byte	0x04, 0x05
        /*02ba*/ 	.short	(.L_4671 - .L_4670)
.L_4670:
        /*02bc*/ 	.word	0x00000100
        /*02c0*/ 	.word	0x00000001
        /*02c4*/ 	.word	0x00000001


	//----- nvinfo : EIATTR_CRS_STACK_SIZE
	.align		4
.L_4671:
        /*02c8*/ 	.byte	0x04, 0x1e
        /*02ca*/ 	.short	(.L_4673 - .L_4672)
.L_4672:
        /*02cc*/ 	.word	0x00000000


	//----- nvinfo : EIATTR_CBANK_PARAM_SIZE
	.align		4
.L_4673:
        /*02d0*/ 	.byte	0x03, 0x19
        /*02d2*/ 	.short	0x0128


	//----- nvinfo : EIATTR_PARAM_CBANK
	.align		4
        /*02d4*/ 	.byte	0x04, 0x0a
        /*02d6*/ 	.short	(.L_4675 - .L_4674)
	.align		4
.L_4674:
        /*02d8*/ 	.word	index@(.nv.constant0._ZN10layer_norm13ln_bwd_kernelINS_13Kernel_traitsIfffffjLj8192ELj1ELj1ELj8ELj16ENS_18Kernel_traits_baseILj8192EfffffjLj256EEEEELb0ELb1ELb0ELb0EEEvNS_9BwdParamsE)
        /*02dc*/ 	.short	0x0210
        /*02de*/ 	.short	0x0128


	//----- nvinfo : EIATTR_SW_WAR
	.align		4
.L_4675:
        /*02e0*/ 	.byte	0x04, 0x36
        /*02e2*/ 	.short	(.L_4677 - .L_4676)
.L_4676:
        /*02e4*/ 	.word	0x00000008
.L_4677:


//--------------------- .nv.info._ZN10layer_norm13ln_bwd_kernelINS_13Kernel_traitsIfffffjLj8192ELj1ELj1ELj8ELj16ENS_18Kernel_traits_baseILj8192EfffffjLj256EEEEELb0ELb1ELb0ELb1EEEvNS_9BwdParamsE --------------------------
	.section	.nv.info._ZN10layer_norm13ln_bwd_kernelINS_13Kernel_traitsIfffffjLj8192ELj1ELj1ELj8ELj16ENS_18Kernel_traits_baseILj8192EfffffjLj256EEEEELb0ELb1ELb0ELb1EEEvNS_9BwdParamsE,"",@"SHT_CUDA_INFO"
	.sectionflags	@""
	.align	4


	//----- nvinfo : EIATTR_CUDA_API_VERSION
	.align		4
        /*0000*/ 	.byte	0x04, 0x37
        /*0002*/ 	.short	(.L_4679 - .L_4678)
.L_4678:
        /*0004*/ 	.word	0x00000082


	//----- nvinfo : EIATTR_KPARAM_INFO
	.align		4
.L_4679:
        /*0008*/ 	.byte	0x04, 0x17
        /*000a*/ 	.short	(.L_4681 - .L_4680)
.L_4680:
        /*000c*/ 	.word	0x00000000
        /*0010*/ 	.short	0x0000
        /*0012*/ 	.short	0x0000
        /*0014*/ 	.byte	0x00, 0xf0, 0xa1, 0x04


	//----- nvinfo : EIATTR_SPARSE_MMA_MASK
	.align		4
.L_4681:
        /*0018*/ 	.byte	0x03, 0x50
        /*001a*/ 	.short	0x0000


	//----- nvinfo : EIATTR_MAXREG_COUNT
	.align		4
        /*001c*/ 	.byte	0x03, 0x1b
        /*001e*/ 	.short	0x00ff


	//----- nvinfo : EIATTR_NUM_BARRIERS
	.align		4
        /*0020*/ 	.byte	0x02, 0x4c
        /*0022*/ 	.byte	0x01
	.zero		1


	//----- nvinfo : EIATTR_ANNOTATIONS
	.align		4
        /*0024*/ 	.byte	0x04, 0x55
        /*0026*/ 	.short	(.L_4683 - .L_4682)


	//   ....[0]....
.L_4682:
        /* <DEDUP_REMOVED lines=77> */


	//----- nvinfo : EIATTR_MERCURY_ISA_VERSION
	.align		4
.L_4683:
        /*04e8*/ 	.byte	0x03, 0x5f
        /*04ea*/ 	.short	0x0101


	//----- nvinfo : EIATTR_COOP_GROUP_MASK_REGIDS
	.align		4
        /*04ec*/ 	.byte	0x04, 0x29
        /*04ee*/ 	.short	(.L_4685 - .L_4684)


	//   ....[0]....
.L_4684:
        /*04f0*/ 	.word	0xffffffff


	//   ....[1]....
        /*04f4*/ 	.word	0xffffffff


	//   ....[2]....
        /*04f8*/ 	.word	0xffffffff


	//   ....[3]....
        /*04fc*/ 	.word	0xffffffff


	//   ....[4]....
        /*0500*/ 	.word	0xffffffff


	//   ....[5]....
        /*0504*/ 	.word	0xffffffff


	//   ....[6]....
        /*0508*/ 	.word	0xffffffff


	//   ....[7]....
        /*050c*/ 	.word	0xffffffff


	//   ....[8]....
        /*0510*/ 	.word	0xffffffff


	//   ....[9]....
        /*0514*/ 	.word	0xffffffff


	//   ....[10]....
        /*0518*/ 	.word	0x05000086


	//   ....[11]....
        /*051c*/ 	.word	0x05000086


	//   ....[12]....
        /*0520*/ 	.word	0x05000086


	//   ....[13]....
        /*0524*/ 	.word	0x05000086


	//   ....[14]....
        /*0528*/ 	.word	0x05000086


	//   ....[15]....
        /*052c*/ 	.word	0x05000086


	//   ....[16]....
        /*0530*/ 	.word	0x05000086


	//   ....[17]....
        /*0534*/ 	.word	0x05000086


	//   ....[18]....
        /*0538*/ 	.word	0x05000086


	//   ....[19]....
        /*053c*/ 	.word	0x05000086


	//----- nvinfo : EIATTR_COOP_GROUP_INSTR_OFFSETS
	.align		4
.L_4685:
        /*0540*/ 	.byte	0x04, 0x28
        /*0542*/ 	.short	(.L_4687 - .L_4686)


	//   ....[0]....
.L_4686:
        /*0544*/ 	.word	0x00002170


	//   ....[1]....
        /*0548*/ 	.word	0x00002190


	//   ....[2]....
        /*054c*/ 	.word	0x000021b0


	//   ....[3]....
        /*0550*/ 	.word	0x000021d0


	//   ....[4]....
        /*0554*/ 	.word	0x000021f0


	//   ....[5]....
        /*0558*/ 	.word	0x00002210


	//   ....[6]....
        /*055c*/ 	.word	0x00002230


	//   ....[7]....
        /*0560*/ 	.word	0x00002250


	//   ....[8]....
        /*0564*/ 	.word	0x00002260


	//   ....[9]....
        /*0568*/ 	.word	0x00002280


	//   ....[10]....
        /*056c*/ 	.word	0x000046b0


	//   ....[11]....
        /*0570*/ 	.word	0x00004700


	//   ....[12]....
        /*0574*/ 	.word	0x00004760


	//   ....[13]....
        /*0578*/ 	.word	0x000047b0


	//   ....[14]....
        /*057c*/ 	.word	0x00004810


	//   ....[15]....
        /*0580*/ 	.word	0x00004860


	//   ....[16]....
        /*0584*/ 	.word	0x000048c0


	//   ....[17]....
        /*0588*/ 	.word	0x00004910


	//   ....[18]....
        /*058c*/ 	.word	0x00004970


	//   ....[19]....
        /*0590*/ 	.word	0x000049c0


	//----- nvinfo : EIATTR_EXIT_INSTR_OFFSETS
	.align		4
.L_4687:
        /*0594*/ 	.byte	0x04, 0x1c
        /*0596*/ 	.short	(.L_4689 - .L_4688)


	//   ....[0]....
.L_4688:
        /*0598*/ 	.word	0x00004650


	//----- nvinfo : EIATTR_MAX_THREADS
	.align		4
.L_4689:
        /*059c*/ 	.byte	0x04, 0x05
        /*059e*/ 	.short	(.L_4691 - .L_4690)
.L_4690:
        /*05a0*/ 	.word	0x00000100
        /*05a4*/ 	.word	0x00000001
        /*05a8*/ 	.word	0x00000001


	//----- nvinfo : EIATTR_CRS_STACK_SIZE
	.align		4
.L_4691:
        /*05ac*/ 	.byte	0x04, 0x1e
        /*05ae*/ 	.short	(.L_4693 - .L_4692)
.L_4692:
        /*05b0*/ 	.word	0x00000000


	//----- nvinfo : EIATTR_CBANK_PARAM_SIZE
	.align		4
.L_4693:
        /*05b4*/ 	.byte	0x03, 0x19
        /*05b6*/ 	.short	0x0128


	//----- nvinfo : EIATTR_PARAM_CBANK
	.align		4
        /*05b8*/ 	.byte	0x04, 0x0a
        /*05ba*/ 	.short	(.L_4695 - .L_4694)
	.align		4
.L_4694:
        /*05bc*/ 	.word	index@(.nv.constant0._ZN10layer_norm13ln_bwd_kernelINS_13Kernel_traitsIfffffjLj8192ELj1ELj1ELj8ELj16ENS_18Kernel_traits_baseILj8192EfffffjLj256EEEEELb0ELb1ELb0ELb1EEEvNS_9BwdParamsE)
        /*05c0*/ 	.short	0x0210
        /*05c2*/ 	.short	0x0128


	//----- nvinfo : EIATTR_SW_WAR
	.align		4
.L_4695:
        /*05c4*/ 	.byte	0x04, 0x36
        /*05c6*/ 	.short	(.L_4697 - .L_4696)
.L_4696:
        /*05c8*/ 	.word	0x00000008
.L_4697:


//--------------------- .nv.info._ZN10layer_norm13ln_bwd_kernelINS_13Kernel_traitsIfffffjLj8192ELj1ELj1ELj8ELj16ENS_18Kernel_traits_baseILj8192EfffffjLj256EEEEELb0ELb1ELb1ELb0EEEvNS_9BwdParamsE --------------------------
	.section	.nv.info._ZN10layer_norm13ln_bwd_kernelINS_13Kernel_traitsIfffffjLj8192ELj1ELj1ELj8ELj16ENS_18Kernel_traits_baseILj8192EfffffjLj256EEEEELb0ELb1ELb1ELb0EEEvNS_9BwdParamsE,"",@"SHT_CUDA_INFO"
	.sectionflags	@""
	.align	4


	//----- nvinfo : EIATTR_CUDA_API_VERSION
	.align		4
        /*0000*/ 	.byte	0x04, 0x37
        /*0002*/ 	.short	(.L_4699 - .L_4698)
.L_4698:
        /*0004*/ 	.word	0x00000082


	//----- nvinfo : EIATTR_KPARAM_INFO
	.align		4
.L_4699:
        /*0008*/ 	.byte	0x04, 0x17
        /*000a*/ 	.short	(.L_4701 - .L_4700)
.L_4700:
        /*000c*/ 	.word	0x00000000
        /*0010*/ 	.short	0x0000
        /*0012*/ 	.short	0x0000
        /*0014*/ 	.byte	0x00, 0xf0, 0xa1, 0x04


	//----- nvinfo : EIATTR_SPARSE_MMA_MASK
	.align		4
.L_4701:
        /*0018*/ 	.byte	0x03, 0x50
        /*001a*/ 	.short	0x0000


	//----- nvinfo : EIATTR_MAXREG_COUNT
	.align		4
        /*001c*/ 	.byte	0x03, 0x1b
        /*001e*/ 	.short	0x00ff


	//----- nvinfo : EIATTR_NUM_BARRIERS
	.align		4
        /*0020*/ 	.byte	0x02, 0x4c
        /*0022*/ 	.byte	0x01
	.zero		1


	//----- nvinfo : EIATTR_ANNOTATIONS
	.align		4
        /*0024*/ 	.byte	0x04, 0x55
        /*0026*/ 	.short	(.L_4703 - .L_4702)


	//   ....[0]....
.L_4702:
        /* <DEDUP_REMOVED lines=39> */


	//----- nvinfo : EIATTR_MERCURY_ISA_VERSION
	.align		4
.L_4703:
        /*0280*/ 	.byte	0x03, 0x5f
        /*0282*/ 	.short	0x0101


	//----- nvinfo : EIATTR_COOP_GROUP_MASK_REGIDS
	.align		4
        /*0284*/ 	.byte	0x04, 0x29
        /*0286*/ 	.short	(.L_4705 - .L_4704)


	//   ....[0]....
.L_4704:
        /*0288*/ 	.word	0xffffffff


	//   ....[1]....
        /*028c*/ 	.word	0xffffffff


	//   ....[2]....
        /*0290*/ 	.word	0xffffffff


	//   ....[3]....
        /*0294*/ 	.word	0xffffffff


	//   ....[4]....
        /*0298*/ 	.word	0xffffffff


	//   ....[5]....
        /*029c*/ 	.word	0xffffffff


	//   ....[6]....
        /*02a0*/ 	.word	0xffffffff


	//   ....[7]....
        /*02a4*/ 	.word	0xffffffff


	//   ....[8]....
        /*02a8*/ 	.word	0xffffffff


	//   ....[9]....
        /*02ac*/ 	.word	0xffffffff


	//   ....[10]....
        /*02b0*/ 	.word	0x050000c3


	//   ....[11]....
        /*02b4*/ 	.word	0x050000c3


	//   ....[12]....
        /*02b8*/ 	.word	0x050000c3


	//   ....[13]....
        /*02bc*/ 	.word	0x050000c3


	//   ....[14]....
        /*02c0*/ 	.word	0x050000c3


	//   ....[15]....
        /*02c4*/ 	.word	0x050000c3


	//   ....[16]....
        /*02c8*/ 	.word	0x050000c3


	//   ....[17]....
        /*02cc*/ 	.word	0x050000c3


	//   ....[18]....
        /*02d0*/ 	.word	0x050000c3


	//   ....[19]....
        /*02d4*/ 	.word	0x050000c3


	//----- nvinfo : EIATTR_COOP_GROUP_INSTR_OFFSETS
	.align		4
.L_4705:
        /*02d8*/ 	.byte	0x04, 0x28
        /*02da*/ 	.short	(.L_4707 - .L_4706)


	//   ....[0]....
.L_4706:
        /*02dc*/ 	.word	0x00002bc0


	//   ....[1]....
        /*02e0*/ 	.word	0x00002be0


	//   ....[2]....
        /*02e4*/ 	.word	0x00002c00


	//   ....[3]....
        /*02e8*/ 	.word	0x00002c20


	//   ....[4]....
        /*02ec*/ 	.word	0x00002c40


	//   ....[5]....
        /*02f0*/ 	.word	0x00002c60


	//   ....[6]....
        /*02f4*/ 	.word	0x00002c80


	//   ....[7]....
        /*02f8*/ 	.word	0x00002ca0


	//   ....[8]....
        /*02fc*/ 	.word	0x00002cc0


	//   ....[9]....
        /*0300*/ 	.word	0x00002cd0


	//   ....[10]....
        /*0304*/ 	.word	0x000067d0


	//   ....[11]....
        /*0308*/ 	.word	0x00006840


	//   ....[12]....
        /*030c*/ 	.word	0x000068b0


	//   ....[13]....
        /*0310*/ 	.word	0x00006920


	//   ....[14]....
        /*0314*/ 	.word	0x00006990


	//   ....[15]....
        /*0318*/ 	.word	0x00006a00


	//   ....[16]....
        /*031c*/ 	.word	0x00006a70


	//   ....[17]....
        /*0320*/ 	.word	0x00006ae0


	//   ....[18]....
        /*0324*/ 	.word	0x00006b50


	//   ....[19]....
        /*0328*/ 	.word	0x00006ba0


	//----- nvinfo : EIATTR_EXIT_INSTR_OFFSETS
	.align		4
.L_4707:
        /*032c*/ 	.byte	0x04, 0x1c
        /*032e*/ 	.short	(.L_4709 - .L_4708)


	//   ....[0]....
.L_4708:
        /*0330*/ 	.word	0x000066d0


	//   ....[1]....
        /*0334*/ 	.word	0x00006770


	//----- nvinfo : EIATTR_MAX_THREADS
	.align		4
.L_4709:
        /*0338*/ 	.byte	0x04, 0x05
        /*033a*/ 	.short	(.L_4711 - .L_4710)
.L_4710:
        /*033c*/ 	.word	0x00000100
        /*0340*/ 	.word	0x00000001
        /*0344*/ 	.word	0x00000001


	//----- nvinfo : EIATTR_CRS_STACK_SIZE
	.align		4
.L_4711:
        /*0348*/ 	.byte	0x04, 0x1e
        /*034a*/ 	.short	(.L_4713 - .L_4712)
.L_4712:
        /*034c*/ 	.word	0x00000000


	//----- nvinfo : EIATTR_CBANK_PARAM_SIZE
	.align		4
.L_4713:
        /*0350*/ 	.byte	0x03, 0x19
        /*0352*/ 	.short	0x0128


	//----- nvinfo : EIATTR_PARAM_CBANK
	.align		4
        /*0354*/ 	.byte	0x04, 0x0a
        /*0356*/ 	.short	(.L_4715 - .L_4714)
	.align		4
.L_4714:
        /*0358*/ 	.word	index@(.nv.constant0._ZN10layer_norm13ln_bwd_kernelINS_13Kernel_traitsIfffffjLj8192ELj1ELj1ELj8ELj16ENS_18Kernel_traits_baseILj8192EfffffjLj256EEEEELb0ELb1ELb1ELb0EEEvNS_9BwdParamsE)
        /*035c*/ 	.short	0x0210
        /*035e*/ 	.short	0x0128


	//----- nvinfo : EIATTR_SW_WAR
	.align		4
.L_4715:
        /*0360*/ 	.byte	0x04, 0x36
        /*0362*/ 	.short	(.L_4717 - .L_4716)
.L_4716:
        /*0364*/ 	.word	0x00000008
.L_4717:


//--------------------- .nv.info._ZN10layer_norm13ln_bwd_kernelINS_13Kernel_traitsIfffffjLj8192ELj1ELj1ELj8ELj16ENS_18Kernel_traits_baseILj8192EfffffjLj256EEEEELb0ELb1ELb1ELb1EEEvNS_9BwdParamsE --------------------------
	.section	.nv.info._ZN10layer_norm13ln_bwd_kernelINS_13Kernel_traitsIfffffjLj8192ELj1ELj1ELj8ELj16ENS_18Kernel_traits_baseILj8192EfffffjLj256EEEEELb0ELb1ELb1ELb1EEEvNS_9BwdParamsE,"",@"SHT_CUDA_INFO"
	.sectionflags	@""
	.align	4


	//----- nvinfo : EIATTR_CUDA_API_VERSION
	.align		4
        /*0000*/ 	.byte	0x04, 0x37
        /*0002*/ 	.short	(.L_4719 - .L_4718)
.L_4718:
        /*0004*/ 	.word	0x00000082


	//----- nvinfo : EIATTR_KPARAM_INFO
	.align		4
.L_4719:
        /*0008*/ 	.byte	0x04, 0x17
        /*000a*/ 	.short	(.L_4721 - .L_4720)
.L_4720:
        /*000c*/ 	.word	0x00000000
        /*0010*/ 	.short	0x0000
        /*0012*/ 	.short	0x0000
        /*0014*/ 	.byte	0x00, 0xf0, 0xa1, 0x04


	//----- nvinfo : EIATTR_SPARSE_MMA_MASK
	.align		4
.L_4721:
        /*0018*/ 	.byte	0x03, 0x50
        /*001a*/ 	.short	0x0000


	//----- nvinfo : EIATTR_MAXREG_COUNT
	.align		4
        /*001c*/ 	.byte	0x03, 0x1b
        /*001e*/ 	.short	0x00ff


	//----- nvinfo : EIATTR_NUM_BARRIERS
	.align		4
        /*0020*/ 	.byte	0x02, 0x4c
        /*0022*/ 	.byte	0x01
	.zero		1


	//----- nvinfo : EIATTR_ANNOTATIONS
	.align		4
        /*0024*/ 	.byte	0x04, 0x55
        /*0026*/ 	.short	(.L_4723 - .L_4722)


	//   ....[0]....
.L_4722:
        /* <DEDUP_REMOVED lines=40> */


	//----- nvinfo : EIATTR_MERCURY_ISA_VERSION
	.align		4
.L_4723:
        /*0290*/ 	.byte	0x03, 0x5f
        /*0292*/ 	.short	0x0101


	//----- nvinfo : EIATTR_COOP_GROUP_MASK_REGIDS
	.align		4
        /*0294*/ 	.byte	0x04, 0x29
        /*0296*/ 	.short	(.L_4725 - .L_4724)


	//   ....[0]....
.L_4724:
        /*0298*/ 	.word	0xffffffff


	//   ....[1]....
        /*029c*/ 	.word	0xffffffff


	//   ....[2]....
        /*02a0*/ 	.word	0xffffffff


	//   ....[3]....
        /*02a4*/ 	.word	0xffffffff


	//   ....[4]....
        /*02a8*/ 	.word	0xffffffff


	//   ....[5]....
        /*02ac*/ 	.word	0xffffffff


	//   ....[6]....
        /*02b0*/ 	.word	0xffffffff


	//   ....[7]....
        /*02b4*/ 	.word	0xffffffff


	//   ....[8]....
        /*02b8*/ 	.word	0xffffffff


	//   ....[9]....
        /*02bc*/ 	.word	0xffffffff


	//   ....[10]....
        /*02c0*/ 	.word	0x050000b4


	//   ....[11]....
        /*02c4*/ 	.word	0x050000b4


	//   ....[12]....
        /*02c8*/ 	.word	0x050000b4


	//   ....[13]....
        /*02cc*/ 	.word	0x050000b4


	//   ....[14]....
        /*02d0*/ 	.word	0x050000b4


	//   ....[15]....
        /*02d4*/ 	.word	0x050000b4


	//   ....[16]....
        /*02d8*/ 	.word	0x050000b4


	//   ....[17]....
        /*02dc*/ 	.word	0x050000b4


	//   ....[18]....
        /*02e0*/ 	.word	0x050000b4


	//   ....[19]....
        /*02e4*/ 	.word	0x050000b4


	//----- nvinfo : EIATTR_COOP_GROUP_INSTR_OFFSETS
	.align		4
.L_4725:
        /*02e8*/ 	.byte	0x04, 0x28
        /*02ea*/ 	.short	(.L_4727 - .L_4726)


	//   ....[0]....
.L_4726:
        /*02ec*/ 	.word	0x000022f0


	//   ....[1]....
        /*02f0*/ 	.word	0x00002310


	//   ....[2]....
        /*02f4*/ 	.word	0x00002330


	//   ....[3]....
        /*02f8*/ 	.word	0x00002350


	//   ....[4]....
        /*02fc*/ 	.word	0x00002370


	//   ....[5]....
        /*0300*/ 	.word	0x00002390


	//   ....[6]....
        /*0304*/ 	.word	0x000023b0


	//   ....[7]....
        /*0308*/ 	.word	0x000023d0


	//   ....[8]....
        /*030c*/ 	.word	0x000023e0


	//   ....[9]....
        /*0310*/ 	.word	0x00002400


	//   ....[10]....
        /*0314*/ 	.word	0x00005230


	//   ....[11]....
        /*0318*/ 	.word	0x000052a0


	//   ....[12]....
        /*031c*/ 	.word	0x00005320


	//   ....[13]....
        /*0320*/ 	.word	0x00005390


	//   ....[14]....
        /*0324*/ 	.word	0x00005410


	//   ....[15]....
        /*0328*/ 	.word	0x00005480


	//   ....[16]....
        /*032c*/ 	.word	0x00005500


	//   ....[17]....
        /*0330*/ 	.word	0x00005570


	//   ....[18]....
        /*0334*/ 	.word	0x000055f0


	//   ....[19]....
        /*0338*/ 	.word	0x00005640


	//----- nvinfo : EIATTR_EXIT_INSTR_OFFSETS
	.align		4
.L_4727:
        /*033c*/ 	.byte	0x04, 0x1c
        /*033e*/ 	.short	(.L_4729 - .L_4728)


	//   ....[0]....
.L_4728:
        /*0340*/ 	.word	0x000051d0


	//----- nvinfo : EIATTR_MAX_THREADS
	.align		4
.L_4729:
        /*0344*/ 	.byte	0x04, 0x05
        /*0346*/ 	.short	(.L_4731 - .L_4730)
.L_4730:
        /*0348*/ 	.word	0x00000100
        /*034c*/ 	.word	0x00000001
        /*0350*/ 	.word	0x00000001


	//----- nvinfo : EIATTR_CRS_STACK_SIZE
	.align		4
.L_4731:
        /*0354*/ 	.byte	0x04, 0x1e
        /*0356*/ 	.short	(.L_4733 - .L_4732)
.L_4732:
        /*0358*/ 	.word	0x00000000


	//----- nvinfo : EIATTR_CBANK_PARAM_SIZE
	.align		4
.L_4733:
        /*035c*/ 	.byte	0x03, 0x19
        /*035e*/ 	.short	0x0128


	//----- nvinfo : EIATTR_PARAM_CBANK
	.align		4
        /*0360*/ 	.byte	0x04, 0x0a
        /*0362*/ 	.short	(.L_4735 - .L_4734)
	.align		4
.L_4734:
        /*0364*/ 	.word	index@(.nv.constant0._ZN10layer_norm13ln_bwd_kernelINS_13Kernel_traitsIfffffjLj8192ELj1ELj1ELj8ELj16ENS_18Kernel_traits_baseILj8192EfffffjLj256EEEEELb0ELb1ELb1ELb1EEEvNS_9BwdParamsE)
        /*0368*/ 	.short	0x0210
        /*036a*/ 	.short	0x0128


	//----- nvinfo : EIATTR_SW_WAR
	.align		4
.L_4735:
        /*036c*/ 	.byte	0x04, 0x36
        /*036e*/ 	.short	(.L_4737 - .L_4736)
.L_4736:
        /*0370*/ 	.word	0x00000008
.L_4737:


//--------------------- .nv.info._ZN10layer_norm13ln_bwd_kernelINS_13Kernel_traitsIfffffjLj8192ELj1ELj1ELj8ELj16ENS_18Kernel_traits_baseILj8192EfffffjLj256EEEEELb1ELb0ELb0ELb0EEEvNS_9BwdParamsE --------------------------
	.section	.nv.info._ZN10layer_norm13ln_bwd_kernelINS_13Kernel_traitsIfffffjLj8192ELj1ELj1ELj8ELj16ENS_18Kernel_traits_baseILj8192EfffffjLj256EEEEELb1ELb0ELb0ELb0EEEvNS_9BwdParamsE,"",@"SHT_CUDA_INFO"
	.sectionflags	@""
	.align	4


	//----- nvinfo : EIATTR_CUDA_API_VERSION
	.align		4
        /*0000*/ 	.byte	0x04, 0x37
        /*0002*/ 	.short	(.L_4739 - .L_4738)
.L_4738:
        /*0004*/ 	.word	0x00000082


	//----- nvinfo : EIATTR_KPARAM_INFO
	.align		4
.L_4739:
        /*0008*/ 	.byte	0x04, 0x17
        /*000a*/ 	.short	(.L_4741 - .L_4740)
.L_4740:
        /*000c*/ 	.word	0x00000000
        /*0010*/ 	.short	0x0000
        /*0012*/ 	.short	0x0000
        /*0014*/ 	.byte	0x00, 0xf0, 0xa1, 0x04


	//----- nvinfo : EIATTR_SPARSE_MMA_MASK
	.align		4
.L_4741:
        /*0018*/ 	.byte	0x03, 0x50
        /*001a*/ 	.short	0x0000


	//----- nvinfo : EIATTR_MAXREG_COUNT
	.align		4
        /*001c*/ 	.byte	0x03, 0x1b
        /*001e*/ 	.short	0x00ff


	//----- nvinfo : EIATTR_NUM_BARRIERS
	.align		4
        /*0020*/ 	.byte	0x02, 0x4c
        /*0022*/ 	.byte	0x01
	.zero		1


	//----- nvinfo : EIATTR_MERCURY_ISA_VERSION
	.align		4
        /*0024*/ 	.byte	0x03, 0x5f
        /*0026*/ 	.short	0x0101


	//----- nvinfo : EIATTR_COOP_GROUP_MASK_REGIDS
	.align		4
        /*0028*/ 	.byte	0x04, 0x29
        /*002a*/ 	.short	(.L_4743 - .L_4742)


	//   ....[0]....
.L_4742:
        /*002c*/ 	.word	0xffffffff


	//   ....[1]....
        /*0030*/ 	.word	0xffffffff


	//   ....[2]....
        /*0034*/ 	.word	0xffffffff


	//   ....[3]....
        /*0038*/ 	.word	0xffffffff


	//   ....[4]....
        /*003c*/ 	.word	0xffffffff


	//   ....[5]....
        /*0040*/ 	.word	0xffffffff


	//   ....[6]....
        /*0044*/ 	.word	0xffffffff


	//   ....[7]....
        /*0048*/ 	.word	0xffffffff


	//   ....[8]....
        /*004c*/ 	.word	0xffffffff


	//   ....[9]....
        /*0050*/ 	.word	0xffffffff


	//   ....[10]....
        /*0054*/ 	.word	0x050000ad


	//   ....[11]....
        /*0058*/ 	.word	0x050000ad


	//   ....[12]....
        /*005c*/ 	.word	0x050000ad


	//   ....[13]....
        /*0060*/ 	.word	0x050000ad


	//   ....[14]....
        /*0064*/ 	.word	0x050000ad


	//   ....[15]....
        /*0068*/ 	.word	0x050000ad


	//   ....[16]....
        /*006c*/ 	.word	0x050000ad


	//   ....[17]....
        /*0070*/ 	.word	0x050000ad


	//   ....[18]....
        /*0074*/ 	.word	0x050000ad


	//   ....[19]....
        /*0078*/ 	.word	0x050000ad


	//----- nvinfo : EIATTR_COOP_GROUP_INSTR_OFFSETS
	.align		4
.L_4743:
        /*007c*/ 	.byte	0x04, 0x28
        /*007e*/ 	.short	(.L_4745 - .L_4744)


	//   ....[0]....
.L_4744:
        /*0080*/ 	.word	0x00002100


	//   ....[1]....
        /*0084*/ 	.word	0x00002110


	//   ....[2]....
        /*0088*/ 	.word	0x00002140


	//   ....[3]....
        /*008c*/ 	.word	0x00002150


	//   ....[4]....
        /*0090*/ 	.word	0x00002180


	//   ....[5]....
        /*0094*/ 	.word	0x00002190


	//   ....[6]....
        /*0098*/ 	.word	0x000021c0


	//   ....[7]....
        /*009c*/ 	.word	0x000021d0


	//   ....[8]....
        /*00a0*/ 	.word	0x00002200


	//   ....[9]....
        /*00a4*/ 	.word	0x00002210


	//   ....[10]....
        /*00a8*/ 	.word	0x00004350


	//   ....[11]....
        /*00ac*/ 	.word	0x000043a0


	//   ....[12]....
        /*00b0*/ 	.word	0x00004410


	//   ....[13]....
        /*00b4*/ 	.word	0x00004470


	//   ....[14]....
        /*00b8*/ 	.word	0x000044e0


	//   ....[15]....
        /*00bc*/ 	.word	0x00004540


	//   ....[16]....
        /*00c0*/ 	.word	0x000045b0


	//   ....[17]....
        /*00c4*/ 	.word	0x00004610


	//   ....[18]....
        /*00c8*/ 	.word	0x00004680


	//   ....[19]....
        /*00cc*/ 	.word	0x000046e0


	//----- nvinfo : EIATTR_EXIT_INSTR_OFFSETS
	.align		4
.L_4745:
        /*00d0*/ 	.byte	0x04, 0x1c
        /*00d2*/ 	.short	(.L_4747 - .L_4746)


	//   ....[0]....
.L_4746:
        /*00d4*/ 	.word	0x00004270


	//   ....[1]....
        /*00d8*/ 	.word	0x000042f0


	//----- nvinfo : EIATTR_MAX_THREADS
	.align		4
.L_4747:
        /*00dc*/ 	.byte	0x04, 0x05
        /*00de*/ 	.short	(.L_4749 - .L_4748)
.L_4748:
        /*00e0*/ 	.word	0x00000100
        /*00e4*/ 	.word	0x00000001
        /*00e8*/ 	.word	0x00000001


	//----- nvinfo : EIATTR_CRS_STACK_SIZE
	.align		4
.L_4749:
        /*00ec*/ 	.byte	0x04, 0x1e
        /*00ee*/ 	.short	(.L_4751 - .L_4750)
.L_4750:
        /*00f0*/ 	.word	0x00000000


	//----- nvinfo : EIATTR_CBANK_PARAM_SIZE
	.align		4
.L_4751:
        /*00f4*/ 	.byte	0x03, 0x19
        /*00f6*/ 	.short	0x0128


	//----- nvinfo : EIATTR_PARAM_CBANK
	.align		4
        /*00f8*/ 	.byte	0x04, 0x0a
        /*00fa*/ 	.short	(.L_4753 - .L_4752)
	.align		4
.L_4752:
        /*00fc*/ 	.word	index@(.nv.constant0._ZN10layer_norm13ln_bwd_kernelINS_13Kernel_traitsIfffffjLj8192ELj1ELj1ELj8ELj16ENS_18Kernel_traits_baseILj8192EfffffjLj256EEEEELb1ELb0ELb0ELb0EEEvNS_9BwdParamsE)
        /*0100*/ 	.short	0x0210
        /*0102*/ 	.short	0x0128


	//----- nvinfo : EIATTR_SW_WAR
	.align		4
.L_4753:
        /*0104*/ 	.byte	0x04, 0x36
        /*0106*/ 	.short	(.L_4755 - .L_4754)
.L_4754:
        /*0108*/ 	.word	0x00000008
.L_4755:


//--------------------- .nv.info._ZN10layer_norm13ln_bwd_kernelINS_13Kernel_traitsIfffffjLj8192ELj1ELj1ELj8ELj16ENS_18Kernel_traits_baseILj8192EfffffjLj256EEEEELb1ELb0ELb0ELb1EEEvNS_9BwdParamsE --------------------------
	.section	.nv.info._ZN10layer_norm13ln_bwd_kernelINS_13Kernel_traitsIfffffjLj8192ELj1ELj1ELj8ELj16ENS_18Kernel_traits_baseILj8192EfffffjLj256EEEEELb1ELb0ELb0ELb1EEEvNS_9BwdParamsE,"",@"SHT_CUDA_INFO"
	.sectionflags	@""
	.align	4


	//----- nvinfo : EIATTR_CUDA_API_VERSION
	.align		4
        /*0000*/ 	.byte	0x04, 0x37
        /*0002*/ 	.short	(.L_4757 - .L_4756)
.L_4756:
        /*0004*/ 	.word	0x00000082


	//----- nvinfo : EIATTR_KPARAM_INFO
	.align		4
.L_4757:
        /*0008*/ 	.byte	0x04, 0x17
        /*000a*/ 	.short	(.L_4759 - .L_4758)
.L_4758:
        /*000c*/ 	.word	0x00000000
        /*0010*/ 	.short	0x0000
        /*0012*/ 	.short	0x0000
        /*0014*/ 	.byte	0x00, 0xf0, 0xa1, 0x04


	//----- nvinfo : EIATTR_SPARSE_MMA_MASK
	.align		4
.L_4759:
        /*0018*/ 	.byte	0x03, 0x50
        /*001a*/ 	.short	0x0000


	//----- nvinfo : EIATTR_MAXREG_COUNT
	.align		4
        /*001c*/ 	.byte	0x03, 0x1b
        /*001e*/ 	.short	0x00ff


	//----- nvinfo : EIATTR_NUM_BARRIERS
	.align		4
        /*0020*/ 	.byte	0x02, 0x4c
        /*0022*/ 	.byte	0x01
	.zero		1


	//----- nvinfo : EIATTR_MERCURY_ISA_VERSION
	.align		4
        /*0024*/ 	.byte	0x03, 0x5f
        /*0026*/ 	.short	0x0101


	//----- nvinfo : EIATTR_COOP_GROUP_MASK_REGIDS
	.align		4
        /*0028*/ 	.byte	0x04, 0x29
        /*002a*/ 	.short	(.L_4761 - .L_4760)


	//   ....[0]....
.L_4760:
        /*002c*/ 	.word	0xffffffff


	//   ....[1]....
        /*0030*/ 	.word	0xffffffff


	//   ....[2]....
        /*0034*/ 	.word	0xffffffff


	//   ....[3]....
        /*0038*/ 	.word	0xffffffff


	//   ....[4]....
        /*003c*/ 	.word	0xffffffff


	//   ....[5]....
        /*0040*/ 	.word	0xffffffff


	//   ....[6]....
        /*0044*/ 	.word	0xffffffff


	//   ....[7]....
        /*0048*/ 	.word	0xffffffff


	//   ....[8]....
        /*004c*/ 	.word	0xffffffff


	//   ....[9]....
        /*0050*/ 	.word	0xffffffff


	//   ....[10]....
        /*0054*/ 	.word	0x0500006c


	//   ....[11]....
        /*0058*/ 	.word	0x0500006c


	//   ....[12]....
        /*005c*/ 	.word	0x0500006c


	//   ....[13]....
        /*0060*/ 	.word	0x0500006c


	//   ....[14]....
        /*0064*/ 	.word	0x0500006c


	//   ....[15]....
        /*0068*/ 	.word	0x0500006c


	//   ....[16]....
        /*006c*/ 	.word	0x0500006c


	//   ....[17]....
        /*0070*/ 	.word	0x0500006c


	//   ....[18]....
        /*0074*/ 	.word	0x0500006c


	//   ....[19]....
        /*0078*/ 	.word	0x0500006c


	//----- nvinfo : EIATTR_COOP_GROUP_INSTR_OFFSETS
	.align		4
.L_4761:
        /*007c*/ 	.byte	0x04, 0x28
        /*007e*/ 	.short	(.L_4763 - .L_4762)


	//   ....[0]....
.L_4762:
        /*0080*/ 	.word	0x00001ce0


	//   ....[1]....
        /*0084*/ 	.word	0x00001cf0


	//   ....[2]....
        /*0088*/ 	.word	0x00001d20


	//   ....[3]....
        /*008c*/ 	.word	0x00001d30


	//   ....[4]....
        /*0090*/ 	.word	0x00001d60


	//   ....[5]....
        /*0094*/ 	.word	0x00001d70


	//   ....[6]....
        /*0098*/ 	.word	0x00001da0


	//   ....[7]....
        /*009c*/ 	.word	0x00001db0


	//   ....[8]....
        /*00a0*/ 	.word	0x00001de0


	//   ....[9]....
        /*00a4*/ 	.word	0x00001df0


	//   ....[10]....
        /*00a8*/ 	.word	0x00003cb0


	//   ....[11]....
        /*00ac*/ 	.word	0x00003d00


	//   ....[12]....
        /*00b0*/ 	.word	0x00003d70


	//   ....[13]....
        /*00b4*/ 	.word	0x00003dd0


	//   ....[14]....
        /*00b8*/ 	.word	0x00003e40


	//   ....[15]....
        /*00bc*/ 	.word	0x00003ea0


	//   ....[16]....
        /*00c0*/ 	.word	0x00003f10


	//   ....[17]....
        /*00c4*/ 	.word	0x00003f70


	//   ....[18]....
        /*00c8*/ 	.word	0x00003fe0


	//   ....[19]....
        /*00cc*/ 	.word	0x00004040


	//----- nvinfo : EIATTR_EXIT_INSTR_OFFSETS
	.align		4
.L_4763:
        /*00d0*/ 	.byte	0x04, 0x1c
        /*00d2*/ 	.short	(.L_4765 - .L_4764)


	//   ....[0]....
.L_4764:
        /*00d4*/ 	.word	0x00003c50


	//----- nvinfo : EIATTR_MAX_THREADS
	.align		4
.L_4765:
        /*00d8*/ 	.byte	0x04, 0x05
        /*00da*/ 	.short	(.L_4767 - .L_4766)
.L_4766:
        /*00dc*/ 	.word	0x00000100
        /*00e0*/ 	.word	0x00000001
        /*00e4*/ 	.word	0x00000001


	//----- nvinfo : EIATTR_CRS_STACK_SIZE
	.align		4
.L_4767:
        /*00e8*/ 	.byte	0x04, 0x1e
        /*00ea*/ 	.short	(.L_4769 - .L_4768)
.L_4768:
        /*00ec*/ 	.word	0x00000000


	//----- nvinfo : EIATTR_CBANK_PARAM_SIZE
	.align		4
.L_4769:
        /*00f0*/ 	.byte	0x03, 0x19
        /*00f2*/ 	.short	0x0128


	//----- nvinfo : EIATTR_PARAM_CBANK
	.align		4
        /*00f4*/ 	.byte	0x04, 0x0a
        /*00f6*/ 	.short	(.L_4771 - .L_4770)
	.align		4
.L_4770:
        /*00f8*/ 	.word	index@(.nv.constant0._ZN10layer_norm13ln_bwd_kernelINS_13Kernel_traitsIfffffjLj8192ELj1ELj1ELj8ELj16ENS_18Kernel_traits_baseILj8192EfffffjLj256EEEEELb1ELb0ELb0ELb1EEEvNS_9BwdParamsE)
        /*00fc*/ 	.short	0x0210
        /*00fe*/ 	.short	0x0128


	//----- nvinfo : EIATTR_SW_WAR
	.align		4
.L_4771:
        /*0100*/ 	.byte	0x04, 0x36
        /*0102*/ 	.short	(.L_4773 - .L_4772)
.L_4772:
        /*0104*/ 	.word	0x00000008
.L_4773:


//--------------------- .nv.info._ZN10layer_norm22ln_bwd_finalize_kernelINS_22Kernel_traits_finalizeILj8192EfffffjLb0ELj1024ELj4ENS_18Kernel_traits_baseILj8192EfffffjLj1024EEEEELb0ELb0EEEvNS_9BwdParamsE --------------------------
	.section	.nv.info._ZN10layer_norm22ln_bwd_finalize_kernelINS_22Kernel_traits_finalizeILj8192EfffffjLb0ELj1024ELj4ENS_18Kernel_traits_baseILj8192EfffffjLj1024EEEEELb0ELb0EEEvNS_9BwdParamsE,"",@"SHT_CUDA_INFO"
	.sectionflags	@""
	.align	4


	//----- nvinfo : EIATTR_CUDA_API_VERSION
	.align		4
        /*0000*/ 	.byte	0x04, 0x37
        /*0002*/ 	.short	(.L_4775 - .L_4774)
.L_4774:
        /*0004*/ 	.word	0x00000082


	//----- nvinfo : EIATTR_KPARAM_INFO
	.align		4
.L_4775:
        /*0008*/ 	.byte	0x04, 0x17
        /*000a*/ 	.short	(.L_4777 - .L_4776)
.L_4776:
        /*000c*/ 	.word	0x00000000
        /*0010*/ 	.short	0x0000
        /*0012*/ 	.short	0x0000
        /*0014*/ 	.byte	0x00, 0xf0, 0xa1, 0x04


	//----- nvinfo : EIATTR_SPARSE_MMA_MASK
	.align		4
.L_4777:
        /*0018*/ 	.byte	0x03, 0x50
        /*001a*/ 	.short	0x0000


	//----- nvinfo : EIATTR_MAXREG_COUNT
	.align		4
        /*001c*/ 	.byte	0x03, 0x1b
        /*001e*/ 	.short	0x0040


	//----- nvinfo : EIATTR_NUM_BARRIERS
	.align		4
        /*0020*/ 	.byte	0x02, 0x4c
        /*0022*/ 	.byte	0x01
	.zero		1


	//----- nvinfo : EIATTR_MERCURY_ISA_VERSION
	.align		4
        /*0024*/ 	.byte	0x03, 0x5f
        /*0026*/ 	.short	0x0101


	//----- nvinfo : EIATTR_COOP_GROUP_MASK_REGIDS
	.align		4
        /*0028*/ 	.byte	0x04, 0x29
        /*002a*/ 	.short	(.L_4779 - .L_4778)


	//   ....[0]....
.L_4778:
        /*002c*/ 	.word	0xffffffff


	//   ....[1]....
        /*0030*/ 	.word	0xffffffff


	//   ....[2]....
        /*0034*/ 	.word	0xffffffff


	//   ....[3]....
        /*0038*/ 	.word	0xffffffff


	//   ....[4]....
        /*003c*/ 	.word	0xffffffff


	//   ....[5]....
        /*0040*/ 	.word	0xffffffff


	//   ....[6]....
        /*0044*/ 	.word	0xffffffff


	//   ....[7]....
        /*0048*/ 	.word	0xffffffff


	//   ....[8]....
        /*004c*/ 	.word	0xffffffff


	//   ....[9]....
        /*0050*/ 	.word	0xffffffff


	//   ....[10]....
        /*0054*/ 	.word	0x05000013


	//   ....[11]....
        /*0058*/ 	.word	0x05000013


	//   ....[12]....
        /*005c*/ 	.word	0x05000013


	//   ....[13]....
        /*0060*/ 	.word	0x05000013


	//   ....[14]....
        /*0064*/ 	.word	0x05000013


	//   ....[15]....
        /*0068*/ 	.word	0x05000013


	//   ....[16]....
        /*006c*/ 	.word	0x05000013


	//   ....[17]....
        /*0070*/ 	.word	0x05000013


	//   ....[18]....
        /*0074*/ 	.word	0x05000013


	//   ....[19]....
        /*0078*/ 	.word	0x05000013


	//----- nvinfo : EIATTR_COOP_GROUP_INSTR_OFFSETS
	.align		4
.L_4779:
        /*007c*/ 	.byte	0x04, 0x28
        /*007e*/ 	.short	(.L_4781 - .L_4780)


	//   ....[0]....
.L_4780:
        /*0080*/ 	.word	0x000008e0


	//   ....[1]....
        /*0084*/ 	.word	0x000008f0


	//   ....[2]....
        /*0088*/ 	.word	0x00000920


	//   ....[3]....
        /*008c*/ 	.word	0x00000930


	//   ....[4]....
        /*0090*/ 	.word	0x00000960


	//   ....[5]....
        /*0094*/ 	.word	0x00000970


	//   ....[6]....
        /*0098*/ 	.word	0x000009a0


	//   ....[7]....
        /*009c*/ 	.word	0x000009b0


	//   ....[8]....
        /*00a0*/ 	.word	0x000009e0


	//   ....[9]....
        /*00a4*/ 	.word	0x000009f0


	//   ....[10]....
        /*00a8*/ 	.word	0x00000bf0


	//   ....[11]....
        /*00ac*/ 	.word	0x00000c60


	//   ....[12]....
        /*00b0*/ 	.word	0x00000cd0


	//   ....[13]....
        /*00b4*/ 	.word	0x00000d40


	//   ....[14]....
        /*00b8*/ 	.word	0x00000db0


	//   ....[15]....
        /*00bc*/ 	.word	0x00000e10


	//   ....[16]....
        /*00c0*/ 	.word	0x00000e80


	//   ....[17]....
        /*00c4*/ 	.word	0x00000ef0


	//   ....[18]....
        /*00c8*/ 	.word	0x00000f60


	//   ....[19]....
        /*00cc*/ 	.word	0x00000fd0


	//----- nvinfo : EIATTR_EXIT_INSTR_OFFSETS
	.align		4
.L_4781:
        /*00d0*/ 	.byte	0x04, 0x1c
        /*00d2*/ 	.short	(.L_4783 - .L_4782)


	//   ....[0]....
.L_4782:
        /*00d4*/ 	.word	0x00000070


	//   ....[1]....
        /*00d8*/ 	.word	0x00000b90


	//----- nvinfo : EIATTR_MAX_THREADS
	.align		4
.L_4783:
        /*00dc*/ 	.byte	0x04, 0x05
        /*00de*/ 	.short	(.L_4785 - .L_4784)
.L_4784:
        /*00e0*/ 	.word	0x00000400
        /*00e4*/ 	.word	0x00000001
        /*00e8*/ 	.word	0x00000001


	//----- nvinfo : EIATTR_CRS_STACK_SIZE
	.align		4
.L_4785:
        /*00ec*/ 	.byte	0x04, 0x1e
        /*00ee*/ 	.short	(.L_4787 - .L_4786)
.L_4786:
        /*00f0*/ 	.word	0x00000000


	//----- nvinfo : EIATTR_CBANK_PARAM_SIZE
	.align		4
.L_4787:
        /*00f4*/ 	.byte	0x03, 0x19
        /*00f6*/ 	.short	0x0128


	//----- nvinfo : EIATTR_PARAM_CBANK
	.align		4
        /*00f8*/ 	.byte	0x04, 0x0a
        /*00fa*/ 	.short	(.L_4789 - .L_4788)
	.align		4
.L_4788:
        /*00fc*/ 	.word	index@(.nv.constant0._ZN10layer_norm22ln_bwd_finalize_kernelINS_22Kernel_traits_finalizeILj8192EfffffjLb0ELj1024ELj4ENS_18Kernel_traits_baseILj8192EfffffjLj1024EEEEELb0ELb0EEEvNS_9BwdParamsE)
        /*0100*/ 	.short	0x0210
        /*0102*/ 	.short	0x0128


	//----- nvinfo : EIATTR_SW_WAR
	.align		4
.L_4789:
        /*0104*/ 	.byte	0x04, 0x36
        /*0106*/ 	.short	(.L_4791 - .L_4790)
.L_4790:
        /*0108*/ 	.word	0x00000008
.L_4791:


//--------------------- .nv.info._ZN10layer_norm13ln_bwd_kernelINS_13Kernel_traitsIfffffjLj8192ELj1ELj1ELj8ELj16ENS_18Kernel_traits_baseILj8192EfffffjLj256EEEEELb1ELb0ELb1ELb0EEEvNS_9BwdParamsE --------------------------
	.section	.nv.info._ZN10layer_norm13ln_bwd_kernelINS_13Kernel_traitsIfffffjLj8192ELj1ELj1ELj8ELj16ENS_18Kernel_traits_baseILj8192EfffffjLj256EEEEELb1ELb0ELb1ELb0EEEvNS_9BwdParamsE,"",@"SHT_CUDA_INFO"
	.sectionflags	@""
	.align	4


	//----- nvinfo : EIATTR_CUDA_API_VERSION
	.align		4
        /*0000*/ 	.byte	0x04, 0x37
        /*0002*/ 	.short	(.L_4793 - .L_4792)
.L_4792:
        /*0004*/ 	.word	0x00000082


	//----- nvinfo : EIATTR_KPARAM_INFO
	.align		4
.L_4793:
        /*0008*/ 	.byte	0x04, 0x17
        /*000a*/ 	.short	(.L_4795 - .L_4794)
.L_4794:
        /*000c*/ 	.word	0x00000000
        /*0010*/ 	.short	0x0000
        /*0012*/ 	.short	0x0000
        /*0014*/ 	.byte	0x00, 0xf0, 0xa1, 0x04


	//----- nvinfo : EIATTR_SPARSE_MMA_MASK
	.align		4
.L_4795:
        /*0018*/ 	.byte	0x03, 0x50
        /*001a*/ 	.short	0x0000


	//----- nvinfo : EIATTR_MAXREG_COUNT
	.align		4
        /*001c*/ 	.byte	0x03, 0x1b
        /*001e*/ 	.short	0x00ff


	//----- nvinfo : EIATTR_NUM_BARRIERS
	.align		4
        /*0020*/ 	.byte	0x02, 0x4c
        /*0022*/ 	.byte	0x01
	.zero		1


	//----- nvinfo : EIATTR_MERCURY_ISA_VERSION
	.align		4
        /*0024*/ 	.byte	0x03, 0x5f
        /*0026*/ 	.short	0x0101


	//----- nvinfo : EIATTR_COOP_GROUP_MASK_REGIDS
	.align		4
        /*0028*/ 	.byte	0x04, 0x29
        /*002a*/ 	.short	(.L_4797 - .L_4796)


	//   ....[0]....
.L_4796:
        /*002c*/ 	.word	0xffffffff


	//   ....[1]....
        /*0030*/ 	.word	0xffffffff


	//   ....[2]....
        /*0034*/ 	.word	0xffffffff


	//   ....[3]....
        /*0038*/ 	.word	0xffffffff


	//   ....[4]....
        /*003c*/ 	.word	0xffffffff


	//   ....[5]....
        /*0040*/ 	.word	0xffffffff


	//   ....[6]....
        /*0044*/ 	.word	0xffffffff


	//   ....[7]....
        /*0048*/ 	.word	0xffffffff


	//   ....[8]....
        /*004c*/ 	.word	0xffffffff


	//   ....[9]....
        /*0050*/ 	.word	0xffffffff


	//   ....[10]....
        /*0054*/ 	.word	0x050000ae


	//   ....[11]....
        /*0058*/ 	.word	0x050000ae


	//   ....[12]....
        /*005c*/ 	.word	0x050000ae


	//   ....[13]....
        /*0060*/ 	.word	0x050000ae


	//   ....[14]....
        /*0064*/ 	.word	0x050000ae


	//   ....[15]....
        /*0068*/ 	.word	0x050000ae


	//   ....[16]....
        /*006c*/ 	.word	0x050000ae


	//   ....[17]....
        /*0070*/ 	.word	0x050000ae


	//   ....[18]....
        /*0074*/ 	.word	0x050000ae


	//   ....[19]....
        /*0078*/ 	.word	0x050000ae


	//----- nvinfo : EIATTR_COOP_GROUP_INSTR_OFFSETS
	.align		4
.L_4797:
        /*007c*/ 	.byte	0x04, 0x28
        /*007e*/ 	.short	(.L_4799 - .L_4798)


	//   ....[0]....
.L_4798:
        /*0080*/ 	.word	0x000028f0


	//   ....[1]....
        /*0084*/ 	.word	0x00002900


	//   ....[2]....
        /*0088*/ 	.word	0x00002930


	//   ....[3]....
        /*008c*/ 	.word	0x00002940


	//   ....[4]....
        /*0090*/ 	.word	0x00002970


	//   ....[5]....
        /*0094*/ 	.word	0x00002980


	//   ....[6]....
        /*0098*/ 	.word	0x000029b0


	//   ....[7]....
        /*009c*/ 	.word	0x000029c0


	//   ....[8]....
        /*00a0*/ 	.word	0x000029f0


	//   ....[9]....
        /*00a4*/ 	.word	0x00002a00


	//   ....[10]....
        /*00a8*/ 	.word	0x00006060


	//   ....[11]....
        /*00ac*/ 	.word	0x000060c0


	//   ....[12]....
        /*00b0*/ 	.word	0x00006120


	//   ....[13]....
        /*00b4*/ 	.word	0x00006180


	//   ....[14]....
        /*00b8*/ 	.word	0x000061f0


	//   ....[15]....
        /*00bc*/ 	.word	0x00006250


	//   ....[16]....
        /*00c0*/ 	.word	0x000062c0


	//   ....[17]....
        /*00c4*/ 	.word	0x00006320


	//   ....[18]....
        /*00c8*/ 	.word	0x00006390


	//   ....[19]....
        /*00cc*/ 	.word	0x000063f0


	//----- nvinfo : EIATTR_EXIT_INSTR_OFFSETS
	.align		4
.L_4799:
        /*00d0*/ 	.byte	0x04, 0x1c
        /*00d2*/ 	.short	(.L_4801 - .L_4800)


	//   ....[0]....
.L_4800:
        /*00d4*/ 	.word	0x00005f90


	//   ....[1]....
        /*00d8*/ 	.word	0x00006010


	//----- nvinfo : EIATTR_MAX_THREADS
	.align		4
.L_4801:
        /*00dc*/ 	.byte	0x04, 0x05
        /*00de*/ 	.short	(.L_4803 - .L_4802)
.L_4802:
        /*00e0*/ 	.word	0x00000100
        /*00e4*/ 	.word	0x00000001
        /*00e8*/ 	.word	0x00000001


	//----- nvinfo : EIATTR_CRS_STACK_SIZE
	.align		4
.L_4803:
        /*00ec*/ 	.byte	0x04, 0x1e
        /*00ee*/ 	.short	(.L_4805 - .L_4804)
.L_4804:
        /*00f0*/ 	.word	0x00000000


	//----- nvinfo : EIATTR_CBANK_PARAM_SIZE
	.align		4
.L_4805:
        /*00f4*/ 	.byte	0x03, 0x19
        /*00f6*/ 	.short	0x0128


	//----- nvinfo : EIATTR_PARAM_CBANK
	.align		4
        /*00f8*/ 	.byte	0x04, 0x0a
        /*00fa*/ 	.short	(.L_4807 - .L_4806)
	.align		4
.L_4806:
        /*00fc*/ 	.word	index@(.nv.constant0._ZN10layer_norm13ln_bwd_kernelINS_13Kernel_traitsIfffffjLj8192ELj1ELj1ELj8ELj16ENS_18Kernel_traits_baseILj8192EfffffjLj256EEEEELb1ELb0ELb1ELb0EEEvNS_9BwdParamsE)
        /*0100*/ 	.short	0x0210
        /*0102*/ 	.short	0x0128


	//----- nvinfo : EIATTR_SW_WAR
	.align		4
.L_4807:
        /*0104*/ 	.byte	0x04, 0x36
        /*0106*/ 	.short	(.L_4809 - .L_4808)
.L_4808:
        /*0108*/ 	.word	0x00000008
.L_4809:


//--------------------- .nv.info._ZN10layer_norm22ln_bwd_finalize_kernelINS_22Kernel_traits_finalizeILj8192EfffffjLb0ELj1024ELj4ENS_18Kernel_traits_baseILj8192EfffffjLj1024EEEEELb0ELb1EEEvNS_9BwdParamsE --------------------------
	.section	.nv.info._ZN10layer_norm22ln_bwd_finalize_kernelINS_22Kernel_traits_finalizeILj8192EfffffjLb0ELj1024ELj4ENS_18Kernel_traits_baseILj8192EfffffjLj1024EEEEELb0ELb1EEEvNS_9BwdParamsE,"",@"SHT_CUDA_INFO"
	.sectionflags	@""
	.align	4


	//----- nvinfo : EIATTR_CUDA_API_VERSION
	.align		4
        /*0000*/ 	.byte	0x04, 0x37
        /*0002*/ 	.short	(.L_4811 - .L_4810)
.L_4810:
        /*0004*/ 	.word	0x00000082


	//----- nvinfo : EIATTR_KPARAM_INFO
	.align		4
.L_4811:
        /*0008*/ 	.byte	0x04, 0x17
        /*000a*/ 	.short	(.L_4813 - .L_4812)
.L_4812:
        /*000c*/ 	.word	0x00000000
        /*0010*/ 	.short	0x0000
        /*0012*/ 	.short	0x0000
        /*0014*/ 	.byte	0x00, 0xf0, 0xa1, 0x04


	//----- nvinfo : EIATTR_SPARSE_MMA_MASK
	.align		4
.L_4813:
        /*0018*/ 	.byte	0x03, 0x50
        /*001a*/ 	.short	0x0000


	//----- nvinfo : EIATTR_MAXREG_COUNT
	.align		4
        /*001c*/ 	.byte	0x03, 0x1b
        /*001e*/ 	.short	0x0040


	//----- nvinfo : EIATTR_NUM_BARRIERS
	.align		4
        /*0020*/ 	.byte	0x02, 0x4c
        /*0022*/ 	.byte	0x01
	.zero		1


	//----- nvinfo : EIATTR_MERCURY_ISA_VERSION
	.align		4
        /*0024*/ 	.byte	0x03, 0x5f
        /*0026*/ 	.short	0x0101


	//----- nvinfo : EIATTR_COOP_GROUP_MASK_REGIDS
	.align		4
        /*0028*/ 	.byte	0x04, 0x29
        /*002a*/ 	.short	(.L_4815 - .L_4814)


	//   ....[0]....
.L_4814:
        /*002c*/ 	.word	0xffffffff


	//   ....[1]....
        /*0030*/ 	.word	0xffffffff


	//   ....[2]....
        /*0034*/ 	.word	0xffffffff


	//   ....[3]....
        /*0038*/ 	.word	0xffffffff


	//   ....[4]....
        /*003c*/ 	.word	0xffffffff


	//   ....[5]....
        /*0040*/ 	.word	0xffffffff


	//   ....[6]....
        /*0044*/ 	.word	0xffffffff


	//   ....[7]....
        /*0048*/ 	.word	0xffffffff


	//   ....[8]....
        /*004c*/ 	.word	0xffffffff


	//   ....[9]....
        /*0050*/ 	.word	0xffffffff


	//   ....[10]....
        /*0054*/ 	.word	0x05000011


	//   ....[11]....
        /*0058*/ 	.word	0x05000011


	//   ....[12]....
        /*005c*/ 	.word	0x05000011


	//   ....[13]....
        /*0060*/ 	.word	0x05000011


	//   ....[14]....
        /*0064*/ 	.word	0x05000011


	//   ....[15]....
        /*0068*/ 	.word	0x05000011


	//   ....[16]....
        /*006c*/ 	.word	0x05000011


	//   ....[17]....
        /*0070*/ 	.word	0x05000011


	//   ....[18]....
        /*0074*/ 	.word	0x05000011


	//   ....[19]....
        /*0078*/ 	.word	0x05000011


	//----- nvinfo : EIATTR_COOP_GROUP_INSTR_OFFSETS
	.align		4
.L_4815:
        /*007c*/ 	.byte	0x04, 0x28
        /*007e*/ 	.short	(.L_4817 - .L_4816)


	//   ....[0]....
.L_4816:
        /*0080*/ 	.word	0x000008e0


	//   ....[1]....
        /*0084*/ 	.word	0x000008f0


	//   ....[2]....
        /*0088*/ 	.word	0x00000920


	//   ....[3]....
        /*008c*/ 	.word	0x00000930


	//   ....[4]....
        /*0090*/ 	.word	0x00000960


	//   ....[5]....
        /*0094*/ 	.word	0x00000970


	//   ....[6]....
        /*0098*/ 	.word	0x000009a0


	//   ....[7]....
        /*009c*/ 	.word	0x000009b0


	//   ....[8]....
        /*00a0*/ 	.word	0x000009e0


	//   ....[9]....
        /*00a4*/ 	.word	0x000009f0


	//   ....[10]....
        /*00a8*/ 	.word	0x00000ba0


	//   ....[11]....
        /*00ac*/ 	.word	0x00000c10


	//   ....[12]....
        /*00b0*/ 	.word	0x00000c80


	//   ....[13]....
        /*00b4*/ 	.word	0x00000cf0


	//   ....[14]....
        /*00b8*/ 	.word	0x00000d60


	//   ....[15]....
        /*00bc*/ 	.word	0x00000dc0


	//   ....[16]....
        /*00c0*/ 	.word	0x00000e30


	//   ....[17]....
        /*00c4*/ 	.word	0x00000ea0


	//   ....[18]....
        /*00c8*/ 	.word	0x00000f10


	//   ....[19]....
        /*00cc*/ 	.word	0x00000f80


	//----- nvinfo : EIATTR_EXIT_INSTR_OFFSETS
	.align		4
.L_4817:
        /*00d0*/ 	.byte	0x04, 0x1c
        /*00d2*/ 	.short	(.L_4819 - .L_4818)


	//   ....[0]....
.L_4818:
        /*00d4*/ 	.word	0x00000070


	//   ....[1]....
        /*00d8*/ 	.word	0x00000b40


	//----- nvinfo : EIATTR_MAX_THREADS
	.align		4
.L_4819:
        /*00dc*/ 	.byte	0x04, 0x05
        /*00de*/ 	.short	(.L_4821 - .L_4820)
.L_4820:
        /*00e0*/ 	.word	0x00000400
        /*00e4*/ 	.word	0x00000001
        /*00e8*/ 	.word	0x00000001


	//----- nvinfo : EIATTR_CRS_STACK_SIZE
	.align		4
.L_4821:
        /*00ec*/ 	.byte	0x04, 0x1e
        /*00ee*/ 	.short	(.L_4823 - .L_4822)
.L_4822:
        /*00f0*/ 	.word	0x00000000


	//----- nvinfo : EIATTR_CBANK_PARAM_SIZE
	.align		4
.L_4823:
        /*00f4*/ 	.byte	0x03, 0x19
        /*00f6*/ 	.short	0x0128


	//----- nvinfo : EIATTR_PARAM_CBANK
	.align		4
        /*00f8*/ 	.byte	0x04, 0x0a
        /*00fa*/ 	.short	(.L_4825 - .L_4824)
	.align		4
.L_4824:
        /*00fc*/ 	.word	index@(.nv.constant0._ZN10layer_norm22ln_bwd_finalize_kernelINS_22Kernel_traits_finalizeILj8192EfffffjLb0ELj1024ELj4ENS_18Kernel_traits_baseILj8192EfffffjLj1024EEEEELb0ELb1EEEvNS_9BwdParamsE)
        /*0100*/ 	.short	0x0210
        /*0102*/ 	.short	0x0128


	//----- nvinfo : EIATTR_SW_WAR
	.align		4
.L_4825:
        /*0104*/ 	.byte	0x04, 0x36
        /*0106*/ 	.short	(.L_4827 - .L_4826)
.L_4826:
        /*0108*/ 	.word	0x00000008
.L_4827:


//--------------------- .nv.info._ZN10layer_norm13ln_bwd_kernelINS_13Kernel_traitsIfffffjLj8192ELj1ELj1ELj8ELj16ENS_18Kernel_traits_baseILj8192EfffffjLj256EEEEELb1ELb0ELb1ELb1EEEvNS_9BwdParamsE --------------------------
	.section	.nv.info._ZN10layer_norm13ln_bwd_kernelINS_13Kernel_traitsIfffffjLj8192ELj1ELj1ELj8ELj16ENS_18Kernel_traits_baseILj8192EfffffjLj256EEEEELb1ELb0ELb1ELb1EEEvNS_9BwdParamsE,"",@"SHT_CUDA_INFO"
	.sectionflags	@""
	.align	4


	//----- nvinfo : EIATTR_CUDA_API_VERSION
	.align		4
        /*0000*/ 	.byte	0x04, 0x37
        /*0002*/ 	.short	(.L_4829 - .L_4828)
.L_4828:
        /*0004*/ 	.word	0x00000082


	//----- nvinfo : EIATTR_KPARAM_INFO
	.align		4
.L_4829:
        /*0008*/ 	.byte	0x04, 0x17
        /*000a*/ 	.short	(.L_4831 - .L_4830)
.L_4830:
        /*000c*/ 	.word	0x00000000
        /*0010*/ 	.short	0x0000
        /*0012*/ 	.short	0x0000
        /*0014*/ 	.byte	0x00, 0xf0, 0xa1, 0x04


	//----- nvinfo : EIATTR_SPARSE_MMA_MASK
	.align		4
.L_4831:
        /*0018*/ 	.byte	0x03, 0x50
        /*001a*/ 	.short	0x0000


	//----- nvinfo : EIATTR_MAXREG_COUNT
	.align		4
        /*001c*/ 	.byte	0x03, 0x1b
        /*001e*/ 	.short	0x00ff


	//----- nvinfo : EIATTR_NUM_BARRIERS
	.align		4
        /*0020*/ 	.byte	0x02, 0x4c
        /*0022*/ 	.byte	0x01
	.zero		1


	//----- nvinfo : EIATTR_MERCURY_ISA_VERSION
	.align		4
        /*0024*/ 	.byte	0x03, 0x5f
        /*0026*/ 	.short	0x0101


	//----- nvinfo : EIATTR_COOP_GROUP_MASK_REGIDS
	.align		4
        /*0028*/ 	.byte	0x04, 0x29
        /*002a*/ 	.short	(.L_4833 - .L_4832)


	//   ....[0]....
.L_4832:
        /*002c*/ 	.word	0xffffffff


	//   ....[1]....
        /*0030*/ 	.word	0xffffffff


	//   ....[2]....
        /*0034*/ 	.word	0xffffffff


	//   ....[3]....
        /*0038*/ 	.word	0xffffffff


	//   ....[4]....
        /*003c*/ 	.word	0xffffffff


	//   ....[5]....
        /*0040*/ 	.word	0xffffffff


	//   ....[6]....
        /*0044*/ 	.word	0xffffffff


	//   ....[7]....
        /*0048*/ 	.word	0xffffffff


	//   ....[8]....
        /*004c*/ 	.word	0xffffffff


	//   ....[9]....
        /*0050*/ 	.word	0xffffffff


	//   ....[10]....
        /*0054*/ 	.word	0x050000ae


	//   ....[11]....
        /*0058*/ 	.word	0x050000ae


	//   ....[12]....
        /*005c*/ 	.word	0x050000ae


	//   ....[13]....
        /*0060*/ 	.word	0x050000ae


	//   ....[14]....
        /*0064*/ 	.word	0x050000ae


	//   ....[15]....
        /*0068*/ 	.word	0x050000ae


	//   ....[16]....
        /*006c*/ 	.word	0x050000ae


	//   ....[17]....
        /*0070*/ 	.word	0x050000ae


	//   ....[18]....
        /*0074*/ 	.word	0x050000ae


	//   ....[19]....
        /*0078*/ 	.word	0x050000ae


	//----- nvinfo : EIATTR_COOP_GROUP_INSTR_OFFSETS
	.align		4
.L_4833:
        /*007c*/ 	.byte	0x04, 0x28
        /*007e*/ 	.short	(.L_4835 - .L_4834)


	//   ....[0]....
.L_4834:
        /*0080*/ 	.word	0x00001f90


	//   ....[1]....
        /*0084*/ 	.word	0x00001fa0


	//   ....[2]....
        /*0088*/ 	.word	0x00001fd0


	//   ....[3]....
        /*008c*/ 	.word	0x00001fe0


	//   ....[4]....
        /*0090*/ 	.word	0x00002010


	//   ....[5]....
        /*0094*/ 	.word	0x00002020


	//   ....[6]....
        /*0098*/ 	.word	0x00002050


	//   ....[7]....
        /*009c*/ 	.word	0x00002060


	//   ....[8]....
        /*00a0*/ 	.word	0x00002090


	//   ....[9]....
        /*00a4*/ 	.word	0x000020a0


	//   ....[10]....
        /*00a8*/ 	.word	0x00004db0


	//   ....[11]....
        /*00ac*/ 	.word	0x00004e00


	//   ....[12]....
        /*00b0*/ 	.word	0x00004e70


	//   ....[13]....
        /*00b4*/ 	.word	0x00004ed0


	//   ....[14]....
        /*00b8*/ 	.word	0x00004f40


	//   ....[15]....
        /*00bc*/ 	.word	0x00004fa0


	//   ....[16]....
        /*00c0*/ 	.word	0x00005010


	//   ....[17]....
        /*00c4*/ 	.word	0x00005070


	//   ....[18]....
        /*00c8*/ 	.word	0x000050e0


	//   ....[19]....
        /*00cc*/ 	.word	0x00005140


	//----- nvinfo : EIATTR_EXIT_INSTR_OFFSETS
	.align		4
.L_4835:
        /*00d0*/ 	.byte	0x04, 0x1c
        /*00d2*/ 	.short	(.L_4837 - .L_4836)


	//   ....[0]....
.L_4836:
        /*00d4*/ 	.word	0x00004d50


	//----- nvinfo : EIATTR_MAX_THREADS
	.align		4
.L_4837:
        /*00d8*/ 	.byte	0x04, 0x05
        /*00da*/ 	.short	(.L_4839 - .L_4838)
.L_4838:
        /*00dc*/ 	.word	0x00000100
        /*00e0*/ 	.word	0x00000001
        /*00e4*/ 	.word	0x00000001


	//----- nvinfo : EIATTR_CRS_STACK_SIZE
	.align		4
.L_4839:
        /*00e8*/ 	.byte	0x04, 0x1e
        /*00ea*/ 	.short	(.L_4841 - .L_4840)
.L_4840:
        /*00ec*/ 	.word	0x00000000


	//----- nvinfo : EIATTR_CBANK_PARAM_SIZE
	.align		4
.L_4841:
        /*00f0*/ 	.byte	0x03, 0x19
        /*00f2*/ 	.short	0x0128


	//----- nvinfo : EIATTR_PARAM_CBANK
	.align		4
        /*00f4*/ 	.byte	0x04, 0x0a
        /*00f6*/ 	.short	(.L_4843 - .L_4842)
	.align		4
.L_4842:
        /*00f8*/ 	.word	index@(.nv.constant0._ZN10layer_norm13ln_bwd_kernelINS_13Kernel_traitsIfffffjLj8192ELj1ELj1ELj8ELj16ENS_18Kernel_traits_baseILj8192EfffffjLj256EEEEELb1ELb0ELb1ELb1EEEvNS_9BwdParamsE)
        /*00fc*/ 	.short	0x0210
        /*00fe*/ 	.short	0x0128


	//----- nvinfo : EIATTR_SW_WAR
	.align		4
.L_4843:
        /*0100*/ 	.byte	0x04, 0x36
        /*0102*/ 	.short	(.L_4845 - .L_4844)
.L_4844:
        /*0104*/ 	.word	0x00000008
.L_4845:


//--------------------- .nv.info._ZN10layer_norm13ln_bwd_kernelINS_13Kernel_traitsIfffffjLj8192ELj1ELj1ELj8ELj16ENS_18Kernel_traits_baseILj8192EfffffjLj256EEEEELb1ELb1ELb0ELb0EEEvNS_9BwdParamsE --------------------------
	.section	.nv.info._ZN10layer_norm13ln_bwd_kernelINS_13Kernel_traitsIfffffjLj8192ELj1ELj1ELj8ELj16ENS_18Kernel_traits_baseILj8192EfffffjLj256EEEEELb1ELb1ELb0ELb0EEEvNS_9BwdParamsE,"",@"SHT_CUDA_INFO"
	.sectionflags	@""
	.align	4


	//----- nvinfo : EIATTR_CUDA_API_VERSION
	.align		4
        /*0000*/ 	.byte	0x04, 0x37
        /*0002*/ 	.short	(.L_4847 - .L_4846)
.L_4846:
        /*0004*/ 	.word	0x00000082


	//----- nvinfo : EIATTR_KPARAM_INFO
	.align		4
.L_4847:
        /*0008*/ 	.byte	0x04, 0x17
        /*000a*/ 	.short	(.L_4849 - .L_4848)
.L_4848:
        /*000c*/ 	.word	0x00000000
        /*0010*/ 	.short	0x0000
        /*0012*/ 	.short	0x0000
        /*0014*/ 	.byte	0x00, 0xf0, 0xa1, 0x04


	//----- nvinfo : EIATTR_SPARSE_MMA_MASK
	.align		4
.L_4849:
        /*0018*/ 	.byte	0x03, 0x50
        /*001a*/ 	.short	0x0000


	//----- nvinfo : EIATTR_MAXREG_COUNT
	.align		4
        /*001c*/ 	.byte	0x03, 0x1b
        /*001e*/ 	.short	0x00ff


	//----- nvinfo : EIATTR_NUM_BARRIERS
	.align		4
        /*0020*/ 	.byte	0x02, 0x4c
        /*0022*/ 	.byte	0x01
	.zero		1


	//----- nvinfo : EIATTR_ANNOTATIONS
	.align		4
        /*0024*/ 	.byte	0x04, 0x55
        /*0026*/ 	.short	(.L_4851 - .L_4850)


	//   ....[0]....
.L_4850:
        /* <DEDUP_REMOVED lines=41> */


	//----- nvinfo : EIATTR_MERCURY_ISA_VERSION
	.align		4
.L_4851:
        /*02a0*/ 	.byte	0x03, 0x5f
        /*02a2*/ 	.short	0x0101


	//----- nvinfo : EIATTR_COOP_GROUP_MASK_REGIDS
	.align		4
        /*02a4*/ 	.byte	0x04, 0x29
        /*02a6*/ 	.short	(.L_4853 - .L_4852)


	//   ....[0]....
.L_4852:
        /*02a8*/ 	.word	0xffffffff


	//   ....[1]....
        /*02ac*/ 	.word	0xffffffff


	//   ....[2]....
        /*02b0*/ 	.word	0xffffffff


	//   ....[3]....
        /*02b4*/ 	.word	0xffffffff


	//   ....[4]....
        /*02b8*/ 	.word	0xffffffff


	//   ....[5]....
        /*02bc*/ 	.word	0xffffffff


	//   ....[6]....
        /*02c0*/ 	.word	0xffffffff


	//   ....[7]....
        /*02c4*/ 	.word	0xffffffff


	//   ....[8]....
        /*02c8*/ 	.word	0xffffffff


	//   ....[9]....
        /*02cc*/ 	.word	0xffffffff


	//   ....[10]....
        /*02d0*/ 	.word	0x050000bb


	//   ....[11]....
        /*02d4*/ 	.word	0x050000bb


	//   ....[12]....
        /*02d8*/ 	.word	0x050000bb


	//   ....[13]....
        /*02dc*/ 	.word	0x050000bb


	//   ....[14]....
        /*02e0*/ 	.word	0x050000bb


	//   ....[15]....
        /*02e4*/ 	.word	0x050000bb


	//   ....[16]....
        /*02e8*/ 	.word	0x050000bb


	//   ....[17]....
        /*02ec*/ 	.word	0x050000bb


	//   ....[18]....
        /*02f0*/ 	.word	0x050000bb


	//   ....[19]....
        /*02f4*/ 	.word	0x050000bb


	//----- nvinfo : EIATTR_COOP_GROUP_INSTR_OFFSETS
	.align		4
.L_4853:
        /*02f8*/ 	.byte	0x04, 0x28
        /*02fa*/ 	.short	(.L_4855 - .L_4854)


	//   ....[0]....
.L_4854:
        /*02fc*/ 	.word	0x00002840


	//   ....[1]....
        /*0300*/ 	.word	0x00002860


	//   ....[2]....
        /*0304*/ 	.word	0x00002880


	//   ....[3]....
        /*0308*/ 	.word	0x000028a0


	//   ....[4]....
        /*030c*/ 	.word	0x000028c0


	//   ....[5]....
        /*0310*/ 	.word	0x000028e0


	//   ....[6]....
        /*0314*/ 	.word	0x00002900


	//   ....[7]....
        /*0318*/ 	.word	0x00002920


	//   ....[8]....
        /*031c*/ 	.word	0x00002940


	//   ....[9]....
        /*0320*/ 	.word	0x00002950


	//   ....[10]....
        /*0324*/ 	.word	0x000059b0


	//   ....[11]....
        /*0328*/ 	.word	0x00005a20


	//   ....[12]....
        /*032c*/ 	.word	0x00005a90


	//   ....[13]....
        /*0330*/ 	.word	0x00005b00


	//   ....[14]....
        /*0334*/ 	.word	0x00005b70


	//   ....[15]....
        /*0338*/ 	.word	0x00005be0


	//   ....[16]....
        /*033c*/ 	.word	0x00005c50


	//   ....[17]....
        /*0340*/ 	.word	0x00005cc0


	//   ....[18]....
        /*0344*/ 	.word	0x00005d30


	//   ....[19]....
        /*0348*/ 	.word	0x00005d80


	//----- nvinfo : EIATTR_EXIT_INSTR_OFFSETS
	.align		4
.L_4855:
        /*034c*/ 	.byte	0x04, 0x1c
        /*034e*/ 	.short	(.L_4857 - .L_4856)


	//   ....[0]....
.L_4856:
        /*0350*/ 	.word	0x000058b0


	//   ....[1]....
        /*0354*/ 	.word	0x00005950


	//----- nvinfo : EIATTR_MAX_THREADS
	.align		4
.L_4857:
        /*0358*/ 	.byte	0x04, 0x05
        /*035a*/ 	.short	(.L_4859 - .L_4858)
.L_4858:
        /*035c*/ 	.word	0x00000100
        /*0360*/ 	.word	0x00000001
        /*0364*/ 	.word	0x00000001


	//----- nvinfo : EIATTR_CRS_STACK_SIZE
	.align		4
.L_4859:
        /*0368*/ 	.byte	0x04, 0x1e
        /*036a*/ 	.short	(.L_4861 - .L_4860)
.L_4860:
        /*036c*/ 	.word	0x00000000


	//----- nvinfo : EIATTR_CBANK_PARAM_SIZE
	.align		4
.L_4861:
        /*0370*/ 	.byte	0x03, 0x19
        /*0372*/ 	.short	0x0128


	//----- nvinfo : EIATTR_PARAM_CBANK
	.align		4
        /*0374*/ 	.byte	0x04, 0x0a
        /*0376*/ 	.short	(.L_4863 - .L_4862)
	.align		4
.L_4862:
        /*0378*/ 	.word	index@(.nv.constant0._ZN10layer_norm13ln_bwd_kernelINS_13Kernel_traitsIfffffjLj8192ELj1ELj1ELj8ELj16ENS_18Kernel_traits_baseILj8192EfffffjLj256EEEEELb1ELb1ELb0ELb0EEEvNS_9BwdParamsE)
        /*037c*/ 	.short	0x0210
        /*037e*/ 	.short	0x0128


	//----- nvinfo : EIATTR_SW_WAR
	.align		4
.L_4863:
        /*0380*/ 	.byte	0x04, 0x36
        /*0382*/ 	.short	(.L_4865 - .L_4864)
.L_4864:
        /*0384*/ 	.word	0x00000008
.L_4865:


//--------------------- .nv.info._ZN10layer_norm13ln_bwd_kernelINS_13Kernel_traitsIfffffjLj8192ELj1ELj1ELj8ELj16ENS_18Kernel_traits_baseILj8192EfffffjLj256EEEEELb1ELb1ELb0ELb1EEEvNS_9BwdParamsE --------------------------
	.section	.nv.info._ZN10layer_norm13ln_bwd_kernelINS_13Kernel_traitsIfffffjLj8192ELj1ELj1ELj8ELj16ENS_18Kernel_traits_baseILj8192EfffffjLj256EEEEELb1ELb1ELb0ELb1EEEvNS_9BwdParamsE,"",@"SHT_CUDA_INFO"
	.sectionflags	@""
	.align	4


	//----- nvinfo : EIATTR_CUDA_API_VERSION
	.align		4
        /*0000*/ 	.byte	0x04, 0x37
        /*0002*/ 	.short	(.L_4867 - .L_4866)
.L_4866:
        /*0004*/ 	.word	0x00000082


	//----- nvinfo : EIATTR_KPARAM_INFO
	.align		4
.L_4867:
        /*0008*/ 	.byte	0x04, 0x17
        /*000a*/ 	.short	(.L_4869 - .L_4868)
.L_4868:
        /*000c*/ 	.word	0x00000000
        /*0010*/ 	.short	0x0000
        /*0012*/ 	.short	0x0000
        /*0014*/ 	.byte	0x00, 0xf0, 0xa1, 0x04


	//----- nvinfo : EIATTR_SPARSE_MMA_MASK
	.align		4
.L_4869:
        /*0018*/ 	.byte	0x03, 0x50
        /*001a*/ 	.short	0x0000


	//----- nvinfo : EIATTR_MAXREG_COUNT
	.align		4
        /*001c*/ 	.byte	0x03, 0x1b
        /*001e*/ 	.short	0x00ff


	//----- nvinfo : EIATTR_NUM_BARRIERS
	.align		4
        /*0020*/ 	.byte	0x02, 0x4c
        /*0022*/ 	.byte	0x01
	.zero		1


	//----- nvinfo : EIATTR_ANNOTATIONS
	.align		4
        /*0024*/ 	.byte	0x04, 0x55
        /*0026*/ 	.short	(.L_4871 - .L_4870)


	//   ....[0]....
.L_4870:
        /* <DEDUP_REMOVED lines=83> */


	//----- nvinfo : EIATTR_MERCURY_ISA_VERSION
	.align		4
.L_4871:
        /*0540*/ 	.byte	0x03, 0x5f
        /*0542*/ 	.short	0x0101


	//----- nvinfo : EIATTR_COOP_GROUP_MASK_REGIDS
	.align		4
        /*0544*/ 	.byte	0x04, 0x29
        /*0546*/ 	.short	(.L_4873 - .L_4872)


	//   ....[0]....
.L_4872:
        /*0548*/ 	.word	0xffffffff


	//   ....[1]....
        /*054c*/ 	.word	0xffffffff


	//   ....[2]....
        /*0550*/ 	.word	0xffffffff


	//   ....[3]....
        /*0554*/ 	.word	0xffffffff


	//   ....[4]....
        /*0558*/ 	.word	0xffffffff


	//   ....[5]....
        /*055c*/ 	.word	0xffffffff


	//   ....[6]....
        /*0560*/ 	.word	0xffffffff


	//   ....[7]....
        /*0564*/ 	.word	0xffffffff


	//   ....[8]....
        /*0568*/ 	.word	0xffffffff


	//   ....[9]....
        /*056c*/ 	.word	0xffffffff


	//   ....[10]....
        /*0570*/ 	.word	0x05000087


	//   ....[11]....
        /*0574*/ 	.word	0x05000087


	//   ....[12]....
        /*0578*/ 	.word	0x05000087


	//   ....[13]....
        /*057c*/ 	.word	0x05000087


	//   ....[14]....
        /*0580*/ 	.word	0x05000087


	//   ....[15]....
        /*0584*/ 	.word	0x05000087


	//   ....[16]....
        /*0588*/ 	.word	0x05000087


	//   ....[17]....
        /*058c*/ 	.word	0x05000087


	//   ....[18]....
        /*0590*/ 	.word	0x05000087


	//   ....[19]....
        /*0594*/ 	.word	0x05000087


	//----- nvinfo : EIATTR_COOP_GROUP_INSTR_OFFSETS
	.align		4
.L_4873:
        /*0598*/ 	.byte	0x04, 0x28
        /*059a*/ 	.short	(.L_4875 - .L_4874)


	//   ....[0]....
.L_4874:
        /*059c*/ 	.word	0x00002380


	//   ....[1]....
        /*05a0*/ 	.word	0x000023a0


	//   ....[2]....
        /*05a4*/ 	.word	0x000023c0


	//   ....[3]....
        /*05a8*/ 	.word	0x000023e0


	//   ....[4]....
        /*05ac*/ 	.word	0x00002400


	//   ....[5]....
        /*05b0*/ 	.word	0x00002420


	//   ....[6]....
        /*05b4*/ 	.word	0x00002440


	//   ....[7]....
        /*05b8*/ 	.word	0x00002460


	//   ....[8]....
        /*05bc*/ 	.word	0x00002470


	//   ....[9]....
        /*05c0*/ 	.word	0x00002490


	//   ....[10]....
        /*05c4*/ 	.word	0x00005280


	//   ....[11]....
        /*05c8*/ 	.word	0x000052d0


	//   ....[12]....
        /*05cc*/ 	.word	0x00005330


	//   ....[13]....
        /*05d0*/ 	.word	0x00005380


	//   ....[14]....
        /*05d4*/ 	.word	0x000053e0


	//   ....[15]....
        /*05d8*/ 	.word	0x00005430


	//   ....[16]....
        /*05dc*/ 	.word	0x00005490


	//   ....[17]....
        /*05e0*/ 	.word	0x000054e0


	//   ....[18]....
        /*05e4*/ 	.word	0x00005540


	//   ....[19]....
        /*05e8*/ 	.word	0x00005590


	//----- nvinfo : EIATTR_EXIT_INSTR_OFFSETS
	.align		4
.L_4875:
        /*05ec*/ 	.byte	0x04, 0x1c
        /*05ee*/ 	.short	(.L_4877 - .L_4876)


	//   ....[0]....
.L_4876:
        /*05f0*/ 	.word	0x00005220


	//----- nvinfo : EIATTR_MAX_THREADS
	.align		4
.L_4877:
        /*05f4*/ 	.byte	0x04, 0x05
        /*05f6*/ 	.short	(.L_4879 - .L_4878)
.L_4878:
        /*05f8*/ 	.word	0x00000100
        /*05fc*/ 	.word	0x00000001
        /*0600*/ 	.word	0x00000001


	//----- nvinfo : EIATTR_CRS_STACK_SIZE
	.align		4
.L_4879:
        /*0604*/ 	.byte	0x04, 0x1e
        /*0606*/ 	.short	(.L_4881 - .L_4880)
.L_4880:
        /*0608*/ 	.word	0x00000000


	//----- nvinfo : EIATTR_CBANK_PARAM_SIZE
	.align		4
.L_4881:
        /*060c*/ 	.byte	0x03, 0x19
        /*060e*/ 	.short	0x0128


	//----- nvinfo : EIATTR_PARAM_CBANK
	.align		4
        /*0610*/ 	.byte	0x04, 0x0a
        /*0612*/ 	.short	(.L_4883 - .L_4882)
	.align		4
.L_4882:
        /*0614*/ 	.word	index@(.nv.constant0._ZN10layer_norm13ln_bwd_kernelINS_13Kernel_traitsIfffffjLj8192ELj1ELj1ELj8ELj16ENS_18Kernel_traits_baseILj8192EfffffjLj256EEEEELb1ELb1ELb0ELb1EEEvNS_9BwdParamsE)
        /*0618*/ 	.short	0x0210
        /*061a*/ 	.short	0x0128


	//----- nvinfo : EIATTR_SW_WAR
	.align		4
.L_4883:
        /*061c*/ 	.byte	0x04, 0x36
        /*061e*/ 	.short	(.L_4885 - .L_4884)
.L_4884:
        /*0620*/ 	.word	0x00000008
.L_4885:


//--------------------- .nv.info._ZN10layer_norm22ln_bwd_finalize_kernelINS_22Kernel_traits_finalizeILj8192EfffffjLb1ELj1024ELj4ENS_18Kernel_traits_baseILj8192EfffffjLj1024EEEEELb1ELb0EEEvNS_9BwdParamsE --------------------------
	.section	.nv.info._ZN10layer_norm22ln_bwd_finalize_kernelINS_22Kernel_traits_finalizeILj8192EfffffjLb1ELj1024ELj4ENS_18Kernel_traits_baseILj8192EfffffjLj1024EEEEELb1ELb0EEEvNS_9BwdParamsE,"",@"SHT_CUDA_INFO"
	.sectionflags	@""
	.align	4


	//----- nvinfo : EIATTR_CUDA_API_VERSION
	.align		4
        /*0000*/ 	.byte	0x04, 0x37
        /*0002*/ 	.short	(.L_4887 - .L_4886)
.L_4886:
        /*0004*/ 	.word	0x00000082


	//----- nvinfo : EIATTR_KPARAM_INFO
	.align		4
.L_4887:
        /*0008*/ 	.byte	0x04, 0x17
        /*000a*/ 	.short	(.L_4889 - .L_4888)
.L_4888:
        /*000c*/ 	.word	0x00000000
        /*0010*/ 	.short	0x0000
        /*0012*/ 	.short	0x0000
        /*0014*/ 	.byte	0x00, 0xf0, 0xa1, 0x04


	//----- nvinfo : EIATTR_SPARSE_MMA_MASK
	.align		4
.L_4889:
        /*0018*/ 	.byte	0x03, 0x50
        /*001a*/ 	.short	0x0000


	//----- nvinfo : EIATTR_MAXREG_COUNT
	.align		4
        /*001c*/ 	.byte	0x03, 0x1b
        /*001e*/ 	.short	0x0040


	//----- nvinfo : EIATTR_NUM_BARRIERS
	.align		4
        /*0020*/ 	.byte	0x02, 0x4c
        /*0022*/ 	.byte	0x01
	.zero		1


	//----- nvinfo : EIATTR_MERCURY_ISA_VERSION
	.align		4
        /*0024*/ 	.byte	0x03, 0x5f
        /*0026*/ 	.short	0x0101


	//----- nvinfo : EIATTR_COOP_GROUP_MASK_REGIDS
	.align		4
        /*0028*/ 	.byte	0x04, 0x29
        /*002a*/ 	.short	(.L_4891 - .L_4890)


	//   ....[0]....
.L_4890:
        /*002c*/ 	.word	0xffffffff


	//   ....[1]....
        /*0030*/ 	.word	0xffffffff


	//   ....[2]....
        /*0034*/ 	.word	0xffffffff


	//   ....[3]....
        /*0038*/ 	.word	0xffffffff


	//   ....[4]....
        /*003c*/ 	.word	0xffffffff


	//   ....[5]....
        /*0040*/ 	.word	0xffffffff


	//   ....[6]....
        /*0044*/ 	.word	0xffffffff


	//   ....[7]....
        /*0048*/ 	.word	0xffffffff


	//   ....[8]....
        /*004c*/ 	.word	0xffffffff


	//   ....[9]....
        /*0050*/ 	.word	0xffffffff


	//   ....[10]....
        /*0054*/ 	.word	0xffffffff


	//   ....[11]....
        /*0058*/ 	.word	0xffffffff


	//   ....[12]....
        /*005c*/ 	.word	0xffffffff


	//   ....[13]....
        /*0060*/ 	.word	0xffffffff


	//   ....[14]....
        /*0064*/ 	.word	0xffffffff


	//   ....[15]....
        /*0068*/ 	.word	0x05000014


	//   ....[16]....
        /*006c*/ 	.word	0x05000014


	//   ....[17]....
        /*0070*/ 	.word	0x05000014


	//   ....[18]....
        /*0074*/ 	.word	0x05000014


	//   ....[19]....
        /*0078*/ 	.word	0x05000014


	//   ....[20]....
        /*007c*/ 	.word	0x05000014


	//   ....[21]....
        /*0080*/ 	.word	0x05000014


	//   ....[22]....
        /*0084*/ 	.word	0x05000014


	//   ....[23]....
        /*0088*/ 	.word	0x05000014


	//   ....[24]....
        /*008c*/ 	.word	0x05000014


	//   ....[25]....
        /*0090*/ 	.word	0x05000014


	//   ....[26]....
        /*0094*/ 	.word	0x05000014


	//   ....[27]....
        /*0098*/ 	.word	0x05000014


	//   ....[28]....
        /*009c*/ 	.word	0x05000014


	//   ....[29]....
        /*00a0*/ 	.word	0x05000014


	//----- nvinfo : EIATTR_COOP_GROUP_INSTR_OFFSETS
	.align		4
.L_4891:
        /*00a4*/ 	.byte	0x04, 0x28
        /*00a6*/ 	.short	(.L_4893 - .L_4892)


	//   ....[0]....
.L_4892:
        /*00a8*/ 	.word	0x00000ad0


	//   ....[1]....
        /*00ac*/ 	.word	0x00000ae0


	//   ....[2]....
        /*00b0*/ 	.word	0x00000af0


	//   ....[3]....
        /*00b4*/ 	.word	0x00000b20


	//   ....[4]....
        /*00b8*/ 	.word	0x00000b40


	//   ....[5]....
        /*00bc*/ 	.word	0x00000b50


	//   ....[6]....
        /*00c0*/ 	.word	0x00000b90


	//   ....[7]....
        /*00c4*/ 	.word	0x00000ba0


	//   ....[8]....
        /*00c8*/ 	.word	0x00000bb0


	//   ....[9]....
        /*00cc*/ 	.word	0x00000be0


	//   ....[10]....
        /*00d0*/ 	.word	0x00000c00


	//   ....[11]....
        /*00d4*/ 	.word	0x00000c10


	//   ....[12]....
        /*00d8*/ 	.word	0x00000c40


	//   ....[13]....
        /*00dc*/ 	.word	0x00000c60


	//   ....[14]....
        /*00e0*/ 	.word	0x00000c70


	//   ....[15]....
        /*00e4*/ 	.word	0x00000ef0


	//   ....[16]....
        /*00e8*/ 	.word	0x00000f60


	//   ....[17]....
        /*00ec*/ 	.word	0x00000fd0


	//   ....[18]....
        /*00f0*/ 	.word	0x00001040


	//   ....[19]....
        /*00f4*/ 	.word	0x000010b0


	//   ....[20]....
        /*00f8*/ 	.word	0x00001110


	//   ....[21]....
        /*00fc*/ 	.word	0x00001180


	//   ....[22]....
        /*0100*/ 	.word	0x000011f0


	//   ....[23]....
        /*0104*/ 	.word	0x00001260


	//   ....[24]....
        /*0108*/ 	.word	0x000012d0


	//   ....[25]....
        /*010c*/ 	.word	0x00001330


	//   ....[26]....
        /*0110*/ 	.word	0x000013a0


	//   ....[27]....
        /*0114*/ 	.word	0x00001410


	//   ....[28]....
        /*0118*/ 	.word	0x00001480


	//   ....[29]....
        /*011c*/ 	.word	0x000014f0


	//----- nvinfo : EIATTR_EXIT_INSTR_OFFSETS
	.align		4
.L_4893:
        /*0120*/ 	.byte	0x04, 0x1c
        /*0122*/ 	.short	(.L_4895 - .L_4894)


	//   ....[0]....
.L_4894:
        /*0124*/ 	.word	0x00000070


	//   ....[1]....
        /*0128*/ 	.word	0x00000e90


	//----- nvinfo : EIATTR_MAX_THREADS
	.align		4
.L_4895:
        /*012c*/ 	.byte	0x04, 0x05
        /*012e*/ 	.short	(.L_4897 - .L_4896)
.L_4896:
        /*0130*/ 	.word	0x00000400
        /*0134*/ 	.word	0x00000001
        /*0138*/ 	.word	0x00000001


	//----- nvinfo : EIATTR_CRS_STACK_SIZE
	.align		4
.L_4897:
        /*013c*/ 	.byte	0x04, 0x1e
        /*013e*/ 	.short	(.L_4899 - .L_4898)
.L_4898:
        /*0140*/ 	.word	0x00000000


	//----- nvinfo : EIATTR_CBANK_PARAM_SIZE
	.align		4
.L_4899:
        /*0144*/ 	.byte	0x03, 0x19
        /*0146*/ 	.short	0x0128


	//----- nvinfo : EIATTR_PARAM_CBANK
	.align		4
        /*0148*/ 	.byte	0x04, 0x0a
        /*014a*/ 	.short	(.L_4901 - .L_4900)
	.align		4
.L_4900:
        /*014c*/ 	.word	index@(.nv.constant0._ZN10layer_norm22ln_bwd_finalize_kernelINS_22Kernel_traits_finalizeILj8192EfffffjLb1ELj1024ELj4ENS_18Kernel_traits_baseILj8192EfffffjLj1024EEEEELb1ELb0EEEvNS_9BwdParamsE)
        /*0150*/ 	.short	0x0210
        /*0152*/ 	.short	0x0128


	//----- nvinfo : EIATTR_SW_WAR
	.align		4
.L_4901:
        /*0154*/ 	.byte	0x04, 0x36
        /*0156*/ 	.short	(.L_4903 - .L_4902)
.L_4902:
        /*0158*/ 	.word	0x00000008
.L_4903:


//--------------------- .nv.info._ZN10layer_norm13ln_bwd_kernelINS_13Kernel_traitsIfffffjLj8192ELj1ELj1ELj8ELj16ENS_18Kernel_traits_baseILj8192EfffffjLj256EEEEELb1ELb1ELb1ELb0EEEvNS_9BwdParamsE --------------------------
	.section	.nv.info._ZN10layer_norm13ln_bwd_kernelINS_13Kernel_traitsIfffffjLj8192ELj1ELj1ELj8ELj16ENS_18Kernel_traits_baseILj8192EfffffjLj256EEEEELb1ELb1ELb1ELb0EEEvNS_9BwdParamsE,"",@"SHT_CUDA_INFO"
	.sectionflags	@""
	.align	4


	//----- nvinfo : EIATTR_CUDA_API_VERSION
	.align		4
        /*0000*/ 	.byte	0x04, 0x37
        /*0002*/ 	.short	(.L_4905 - .L_4904)
.L_4904:
        /*0004*/ 	.word	0x00000082


	//----- nvinfo : EIATTR_KPARAM_INFO
	.align		4
.L_4905:
        /*0008*/ 	.byte	0x04, 0x17
        /*000a*/ 	.short	(.L_4907 - .L_4906)
.L_4906:
        /*000c*/ 	.word	0x00000000
        /*0010*/ 	.short	0x0000
        /*0012*/ 	.short	0x0000
        /*0014*/ 	.byte	0x00, 0xf0, 0xa1, 0x04


	//----- nvinfo : EIATTR_SPARSE_MMA_MASK
	.align		4
.L_4907:
        /*0018*/ 	.byte	0x03, 0x50
        /*001a*/ 	.short	0x0000


	//----- nvinfo : EIATTR_MAXREG_COUNT
	.align		4
        /*001c*/ 	.byte	0x03, 0x1b
        /*001e*/ 	.short	0x00ff


	//----- nvinfo : EIATTR_NUM_BARRIERS
	.align		4
        /*0020*/ 	.byte	0x02, 0x4c
        /*0022*/ 	.byte	0x01
	.zero		1


	//----- nvinfo : EIATTR_ANNOTATIONS
	.align		4
        /*0024*/ 	.byte	0x04, 0x55
        /*0026*/ 	.short	(.L_4909 - .L_4908)


	//   ....[0]....
.L_4908:
        /* <DEDUP_REMOVED lines=50> */


	//----- nvinfo : EIATTR_MERCURY_ISA_VERSION
	.align		4
.L_4909:
        /*0330*/ 	.byte	0x03, 0x5f
        /*0332*/ 	.short	0x0101


	//----- nvinfo : EIATTR_COOP_GROUP_MASK_REGIDS
	.align		4
        /*0334*/ 	.byte	0x04, 0x29
        /*0336*/ 	.short	(.L_4911 - .L_4910)


	//   ....[0]....
.L_4910:
        /*0338*/ 	.word	0xffffffff


	//   ....[1]....
        /*033c*/ 	.word	0xffffffff


	//   ....[2]....
        /*0340*/ 	.word	0xffffffff


	//   ....[3]....
        /*0344*/ 	.word	0xffffffff


	//   ....[4]....
        /*0348*/ 	.word	0xffffffff


	//   ....[5]....
        /*034c*/ 	.word	0xffffffff


	//   ....[6]....
        /*0350*/ 	.word	0xffffffff


	//   ....[7]....
        /*0354*/ 	.word	0xffffffff


	//   ....[8]....
        /*0358*/ 	.word	0xffffffff


	//   ....[9]....
        /*035c*/ 	.word	0xffffffff


	//   ....[10]....
        /*0360*/ 	.word	0x050000bb


	//   ....[11]....
        /*0364*/ 	.word	0x050000bb


	//   ....[12]....
        /*0368*/ 	.word	0x050000bb


	//   ....[13]....
        /*036c*/ 	.word	0x050000bb


	//   ....[14]....
        /*0370*/ 	.word	0x050000bb


	//   ....[15]....
        /*0374*/ 	.word	0x050000bb


	//   ....[16]....
        /*0378*/ 	.word	0x050000bb


	//   ....[17]....
        /*037c*/ 	.word	0x050000bb


	//   ....[18]....
        /*0380*/ 	.word	0x050000bb


	//   ....[19]....
        /*0384*/ 	.word	0x050000bb


	//----- nvinfo : EIATTR_COOP_GROUP_INSTR_OFFSETS
	.align		4
.L_4911:
        /*0388*/ 	.byte	0x04, 0x28
        /*038a*/ 	.short	(.L_4913 - .L_4912)


	//   ....[0]....
.L_4912:
        /*038c*/ 	.word	0x000030b0


	//   ....[1]....
        /*0390*/ 	.word	0x000030d0


	//   ....[2]....
        /*0394*/ 	.word	0x000030f0


	//   ....[3]....
        /*0398*/ 	.word	0x00003110


	//   ....[4]....
        /*039c*/ 	.word	0x00003130


	//   ....[5]....
        /*03a0*/ 	.word	0x00003150


	//   ....[6]....
        /*03a4*/ 	.word	0x00003170


	//   ....[7]....
        /*03a8*/ 	.word	0x00003190


	//   ....[8]....
        /*03ac*/ 	.word	0x000031b0


	//   ....[9]....
        /*03b0*/ 	.word	0x000031c0


	//   ....[10]....
        /*03b4*/ 	.word	0x00007b50


	//   ....[11]....
        /*03b8*/ 	.word	0x00007bc0


	//   ....[12]....
        /*03bc*/ 	.word	0x00007c30


	//   ....[13]....
        /*03c0*/ 	.word	0x00007ca0


	//   ....[14]....
        /*03c4*/ 	.word	0x00007d10


	//   ....[15]....
        /*03c8*/ 	.word	0x00007d80


	//   ....[16]....
        /*03cc*/ 	.word	0x00007df0


	//   ....[17]....
        /*03d0*/ 	.word	0x00007e60


	//   ....[18]....
        /*03d4*/ 	.word	0x00007ed0


	//   ....[19]....
        /*03d8*/ 	.word	0x00007f20


	//----- nvinfo : EIATTR_EXIT_INSTR_OFFSETS
	.align		4
.L_4913:
        /*03dc*/ 	.byte	0x04, 0x1c
        /*03de*/ 	.short	(.L_4915 - .L_4914)


	//   ....[0]....
.L_4914:
        /*03e0*/ 	.word	0x00007a50


	//   ....[1]....
        /*03e4*/ 	.word	0x00007af0


	//----- nvinfo : EIATTR_MAX_THREADS
	.align		4
.L_4915:
        /*03e8*/ 	.byte	0x04, 0x05
        /*03ea*/ 	.short	(.L_4917 - .L_4916)
.L_4916:
        /*03ec*/ 	.word	0x00000100
        /*03f0*/ 	.word	0x00000001
        /*03f4*/ 	.word	0x00000001


	//----- nvinfo : EIATTR_CRS_STACK_SIZE
	.align		4
.L_4917:
        /*03f8*/ 	.byte	0x04, 0x1e
        /*03fa*/ 	.short	(.L_4919 - .L_4918)
.L_4918:
        /*03fc*/ 	.word	0x00000000


	//----- nvinfo : EIATTR_CBANK_PARAM_SIZE
	.align		4
.L_4919:
        /*0400*/ 	.byte	0x03, 0x19
        /*0402*/ 	.short	0x0128


	//----- nvinfo : EIATTR_PARAM_CBANK
	.align		4
        /*0404*/ 	.byte	0x04, 0x0a
        /*0406*/ 	.short	(.L_4921 - .L_4920)
	.align		4
.L_4920:
        /*0408*/ 	.word	index@(.nv.constant0._ZN10layer_norm13ln_bwd_kernelINS_13Kernel_traitsIfffffjLj8192ELj1ELj1ELj8ELj16ENS_18Kernel_traits_baseILj8192EfffffjLj256EEEEELb1ELb1ELb1ELb0EEEvNS_9BwdParamsE)
        /*040c*/ 	.short	0x0210
        /*040e*/ 	.short	0x0128


	//----- nvinfo : EIATTR_SW_WAR
	.align		4
.L_4921:
        /*0410*/ 	.byte	0x04, 0x36
        /*0412*/ 	.short	(.L_4923 - .L_4922)
.L_4922:
        /*0414*/ 	.word	0x00000008
.L_4923:


//--------------------- .nv.info._ZN10layer_norm22ln_bwd_finalize_kernelINS_22Kernel_traits_finalizeILj8192EfffffjLb1ELj1024ELj4ENS_18Kernel_traits_baseILj8192EfffffjLj1024EEEEELb1ELb1EEEvNS_9BwdParamsE --------------------------
	.section	.nv.info._ZN10layer_norm22ln_bwd_finalize_kernelINS_22Kernel_traits_finalizeILj8192EfffffjLb1ELj1024ELj4ENS_18Kernel_traits_baseILj8192EfffffjLj1024EEEEELb1ELb1EEEvNS_9BwdParamsE,"",@"SHT_CUDA_INFO"
	.sectionflags	@""
	.align	4


	//----- nvinfo : EIATTR_CUDA_API_VERSION
	.align		4
        /*0000*/ 	.byte	0x04, 0x37
        /*0002*/ 	.short	(.L_4925 - .L_4924)
.L_4924:
        /*0004*/ 	.word	0x00000082


	//----- nvinfo : EIATTR_KPARAM_INFO
	.align		4
.L_4925:
        /*0008*/ 	.byte	0x04, 0x17
        /*000a*/ 	.short	(.L_4927 - .L_4926)
.L_4926:
        /*000c*/ 	.word	0x00000000
        /*0010*/ 	.short	0x0000
        /*0012*/ 	.short	0x0000
        /*0014*/ 	.byte	0x00, 0xf0, 0xa1, 0x04


	//----- nvinfo : EIATTR_SPARSE_MMA_MASK
	.align		4
.L_4927:
        /*0018*/ 	.byte	0x03, 0x50
        /*001a*/ 	.short	0x0000


	//----- nvinfo : EIATTR_MAXREG_COUNT
	.align		4
        /*001c*/ 	.byte	0x03, 0x1b
        /*001e*/ 	.short	0x0040


	//----- nvinfo : EIATTR_NUM_BARRIERS
	.align		4
        /*0020*/ 	.byte	0x02, 0x4c
        /*0022*/ 	.byte	0x01
	.zero		1


	//----- nvinfo : EIATTR_MERCURY_ISA_VERSION
	.align		4
        /*0024*/ 	.byte	0x03, 0x5f
        /*0026*/ 	.short	0x0101


	//----- nvinfo : EIATTR_COOP_GROUP_MASK_REGIDS
	.align		4
        /*0028*/ 	.byte	0x04, 0x29
        /*002a*/ 	.short	(.L_4929 - .L_4928)


	//   ....[0]....
.L_4928:
        /*002c*/ 	.word	0xffffffff


	//   ....[1]....
        /*0030*/ 	.word	0xffffffff


	//   ....[2]....
        /*0034*/ 	.word	0xffffffff


	//   ....[3]....
        /*0038*/ 	.word	0xffffffff


	//   ....[4]....
        /*003c*/ 	.word	0xffffffff


	//   ....[5]....
        /*0040*/ 	.word	0xffffffff


	//   ....[6]....
        /*0044*/ 	.word	0xffffffff


	//   ....[7]....
        /*0048*/ 	.word	0xffffffff


	//   ....[8]....
        /*004c*/ 	.word	0xffffffff


	//   ....[9]....
        /*0050*/ 	.word	0xffffffff


	//   ....[10]....
        /*0054*/ 	.word	0xffffffff


	//   ....[11]....
        /*0058*/ 	.word	0xffffffff


	//   ....[12]....
        /*005c*/ 	.word	0xffffffff


	//   ....[13]....
        /*0060*/ 	.word	0xffffffff


	//   ....[14]....
        /*0064*/ 	.word	0xffffffff


	//   ....[15]....
        /*0068*/ 	.word	0x05000014


	//   ....[16]....
        /*006c*/ 	.word	0x05000014


	//   ....[17]....
        /*0070*/ 	.word	0x05000014


	//   ....[18]....
        /*0074*/ 	.word	0x05000014


	//   ....[19]....
        /*0078*/ 	.word	0x05000014


	//   ....[20]....
        /*007c*/ 	.word	0x05000014


	//   ....[21]....
        /*0080*/ 	.word	0x05000014


	//   ....[22]....
        /*0084*/ 	.word	0x05000014


	//   ....[23]....
        /*0088*/ 	.word	0x05000014


	//   ....[24]....
        /*008c*/ 	.word	0x05000014


	//   ....[25]....
        /*0090*/ 	.word	0x05000014


	//   ....[26]....
        /*0094*/ 	.word	0x05000014


	//   ....[27]....
        /*0098*/ 	.word	0x05000014


	//   ....[28]....
        /*009c*/ 	.word	0x05000014


	//   ....[29]....
        /*00a0*/ 	.word	0x05000014


	//----- nvinfo : EIATTR_COOP_GROUP_INSTR_OFFSETS
	.align		4
.L_4929:
        /*00a4*/ 	.byte	0x04, 0x28
        /*00a6*/ 	.short	(.L_4931 - .L_4930)


	//   ....[0]....
.L_4930:
        /*00a8*/ 	.word	0x00000ab0


	//   ....[1]....
        /*00ac*/ 	.word	0x00000ac0


	//   ....[2]....
        /*00b0*/ 	.word	0x00000ad0


	//   ....[3]....
        /*00b4*/ 	.word	0x00000b00


	//   ....[4]....
        /*00b8*/ 	.word	0x00000b20


	//   ....[5]....
        /*00bc*/ 	.word	0x00000b30


	//   ....[6]....
        /*00c0*/ 	.word	0x00000b60


	//   ....[7]....
        /*00c4*/ 	.word	0x00000b80


	//   ....[8]....
        /*00c8*/ 	.word	0x00000b90


	//   ....[9]....
        /*00cc*/ 	.word	0x00000bc0


	//   ....[10]....
        /*00d0*/ 	.word	0x00000be0


	//   ....[11]....
        /*00d4*/ 	.word	0x00000bf0


	//   ....[12]....
        /*00d8*/ 	.word	0x00000c20


	//   ....[13]....
        /*00dc*/ 	.word	0x00000c40


	//   ....[14]....
        /*00e0*/ 	.word	0x00000c50


	//   ....[15]....
        /*00e4*/ 	.word	0x00000eb0


	//   ....[16]....
        /*00e8*/ 	.word	0x00000f20


	//   ....[17]....
        /*00ec*/ 	.word	0x00000f90


	//   ....[18]....
        /*00f0*/ 	.word	0x00001000


	//   ....[19]....
        /*00f4*/ 	.word	0x00001070


	//   ....[20]....
        /*00f8*/ 	.word	0x000010d0


	//   ....[21]....
        /*00fc*/ 	.word	0x00001140


	//   ....[22]....
        /*0100*/ 	.word	0x000011b0


	//   ....[23]....
        /*0104*/ 	.word	0x00001220


	//   ....[24]....
        /*0108*/ 	.word	0x00001290


	//   ....[25]....
        /*010c*/ 	.word	0x000012f0


	//   ....[26]....
        /*0110*/ 	.word	0x00001360


	//   ....[27]....
        /*0114*/ 	.word	0x000013d0


	//   ....[28]....
        /*0118*/ 	.word	0x00001440


	//   ....[29]....
        /*011c*/ 	.word	0x000014b0


	//----- nvinfo : EIATTR_EXIT_INSTR_OFFSETS
	.align		4
.L_4931:
        /*0120*/ 	.byte	0x04, 0x1c
        /*0122*/ 	.short	(.L_4933 - .L_4932)


	//   ....[0]....
.L_4932:
        /*0124*/ 	.word	0x00000070


	//   ....[1]....
        /*0128*/ 	.word	0x00000e50


	//----- nvinfo : EIATTR_MAX_THREADS
	.align		4
.L_4933:
        /*012c*/ 	.byte	0x04, 0x05
        /*012e*/ 	.short	(.L_4935 - .L_4934)
.L_4934:
        /*0130*/ 	.word	0x00000400
        /*0134*/ 	.word	0x00000001
        /*0138*/ 	.word	0x00000001


	//----- nvinfo : EIATTR_CRS_STACK_SIZE
	.align		4
.L_4935:
        /*013c*/ 	.byte	0x04, 0x1e
        /*013e*/ 	.short	(.L_4937 - .L_4936)
.L_4936:
        /*0140*/ 	.word	0x00000000


	//----- nvinfo : EIATTR_CBANK_PARAM_SIZE
	.align		4
.L_4937:
        /*0144*/ 	.byte	0x03, 0x19
        /*0146*/ 	.short	0x0128


	//----- nvinfo : EIATTR_PARAM_CBANK
	.align		4
        /*0148*/ 	.byte	0x04, 0x0a
        /*014a*/ 	.short	(.L_4939 - .L_4938)
	.align		4
.L_4938:
        /*014c*/ 	.word	index@(.nv.constant0._ZN10layer_norm22ln_bwd_finalize_kernelINS_22Kernel_traits_finalizeILj8192EfffffjLb1ELj1024ELj4ENS_18Kernel_traits_baseILj8192EfffffjLj1024EEEEELb1ELb1EEEvNS_9BwdParamsE)
        /*0150*/ 	.short	0x0210
        /*0152*/ 	.short	0x0128


	//----- nvinfo : EIATTR_SW_WAR
	.align		4
.L_4939:
        /*0154*/ 	.byte	0x04, 0x36
        /*0156*/ 	.short	(.L_4941 - .L_4940)
.L_4940:
        /*0158*/ 	.word	0x00000008
.L_4941:


//--------------------- .nv.info._ZN10layer_norm13ln_bwd_kernelINS_13Kernel_traitsIfffffjLj8192ELj1ELj1ELj8ELj16ENS_18Kernel_traits_baseILj8192EfffffjLj256EEEEELb1ELb1ELb1ELb1EEEvNS_9BwdParamsE --------------------------
	.section	.nv.info._ZN10layer_norm13ln_bwd_kernelINS_13Kernel_traitsIfffffjLj8192ELj1ELj1ELj8ELj16ENS_18Kernel_traits_baseILj8192EfffffjLj256EEEEELb1ELb1ELb1ELb1EEEvNS_9BwdParamsE,"",@"SHT_CUDA_INFO"
	.sectionflags	@""
	.align	4


	//----- nvinfo : EIATTR_CUDA_API_VERSION
	.align		4
        /*0000*/ 	.byte	0x04, 0x37
        /*0002*/ 	.short	(.L_4943 - .L_4942)
.L_4942:
        /*0004*/ 	.word	0x00000082


	//----- nvinfo : EIATTR_KPARAM_INFO
	.align		4
.L_4943:
        /*0008*/ 	.byte	0x04, 0x17
        /*000a*/ 	.short	(.L_4945 - .L_4944)
.L_4944:
        /*000c*/ 	.word	0x00000000
        /*0010*/ 	.short	0x0000
        /*0012*/ 	.short	0x0000
        /*0014*/ 	.byte	0x00, 0xf0, 0xa1, 0x04


	//----- nvinfo : EIATTR_SPARSE_MMA_MASK
	.align		4
.L_4945:
        /*0018*/ 	.byte	0x03, 0x50
        /*001a*/ 	.short	0x0000


	//----- nvinfo : EIATTR_MAXREG_COUNT
	.align		4
        /*001c*/ 	.byte	0x03, 0x1b
        /*001e*/ 	.short	0x00ff


	//----- nvinfo : EIATTR_NUM_BARRIERS
	.align		4
        /*0020*/ 	.byte	0x02, 0x4c
        /*0022*/ 	.byte	0x01
	.zero		1


	//----- nvinfo : EIATTR_ANNOTATIONS
	.align		4
        /*0024*/ 	.byte	0x04, 0x55
        /*0026*/ 	.short	(.L_4947 - .L_4946)


	//   ....[0]....
.L_4946:
        /* <DEDUP_REMOVED lines=66> */


	//----- nvinfo : EIATTR_MERCURY_ISA_VERSION
	.align		4
.L_4947:
        /*0430*/ 	.byte	0x03, 0x5f
        /*0432*/ 	.short	0x0101


	//----- nvinfo : EIATTR_COOP_GROUP_MASK_REGIDS
	.align		4
        /*0434*/ 	.byte	0x04, 0x29
        /*0436*/ 	.short	(.L_4949 - .L_4948)


	//   ....[0]....
.L_4948:
        /*0438*/ 	.word	0xffffffff


	//   ....[1]....
        /*043c*/ 	.word	0xffffffff


	//   ....[2]....
        /*0440*/ 	.word	0xffffffff


	//   ....[3]....
        /*0444*/ 	.word	0xffffffff


	//   ....[4]....
        /*0448*/ 	.word	0xffffffff


	//   ....[5]....
        /*044c*/ 	.word	0xffffffff


	//   ....[6]....
        /*0450*/ 	.word	0xffffffff


	//   ....[7]....
        /*0454*/ 	.word	0xffffffff


	//   ....[8]....
        /*0458*/ 	.word	0xffffffff


	//   ....[9]....
        /*045c*/ 	.word	0xffffffff


	//   ....[10]....
        /*0460*/ 	.word	0x050000b7


	//   ....[11]....
        /*0464*/ 	.word	0x050000b7


	//   ....[12]....
        /*0468*/ 	.word	0x050000b7


	//   ....[13]....
        /*046c*/ 	.word	0x050000b7


	//   ....[14]....
        /*0470*/ 	.word	0x050000b7


	//   ....[15]....
        /*0474*/ 	.word	0x050000b7


	//   ....[16]....
        /*0478*/ 	.word	0x050000b7


	//   ....[17]....
        /*047c*/ 	.word	0x050000b7


	//   ....[18]....
        /*0480*/ 	.word	0x050000b7


	//   ....[19]....
        /*0484*/ 	.word	0x050000b7


	//----- nvinfo : EIATTR_COOP_GROUP_INSTR_OFFSETS
	.align		4
.L_4949:
        /*0488*/ 	.byte	0x04, 0x28
        /*048a*/ 	.short	(.L_4951 - .L_4950)


	//   ....[0]....
.L_4950:
        /*048c*/ 	.word	0x000028e0


	//   ....[1]....
        /*0490*/ 	.word	0x00002900


	//   ....[2]....
        /*0494*/ 	.word	0x00002920


	//   ....[3]....
        /*0498*/ 	.word	0x00002940


	//   ....[4]....
        /*049c*/ 	.word	0x00002960


	//   ....[5]....
        /*04a0*/ 	.word	0x00002980


	//   ....[6]....
        /*04a4*/ 	.word	0x000029a0


	//   ....[7]....
        /*04a8*/ 	.word	0x000029c0


	//   ....[8]....
        /*04ac*/ 	.word	0x000029e0


	//   ....[9]....
        /*04b0*/ 	.word	0x000029f0


	//   ....[10]....
        /*04b4*/ 	.word	0x00006850


	//   ....[11]....
        /*04b8*/ 	.word	0x000068c0


	//   ....[12]....
        /*04bc*/ 	.word	0x00006930


	//   ....[13]....
        /*04c0*/ 	.word	0x00006990


	//   ....[14]....
        /*04c4*/ 	.word	0x00006a00


	//   ....[15]....
        /*04c8*/ 	.word	0x00006a60


	//   ....[16]....
        /*04cc*/ 	.word	0x00006ad0


	//   ....[17]....
        /*04d0*/ 	.word	0x00006b30


	//   ....[18]....
        /*04d4*/ 	.word	0x00006ba0


	//   ....[19]....
        /*04d8*/ 	.word	0x00006bf0


	//----- nvinfo : EIATTR_EXIT_INSTR_OFFSETS
	.align		4
.L_4951:
        /*04dc*/ 	.byte	0x04, 0x1c
        /*04de*/ 	.short	(.L_4953 - .L_4952)


	//   ....[0]....
.L_4952:
        /*04e0*/ 	.word	0x00006800


	//----- nvinfo : EIATTR_MAX_THREADS
	.align		4
.L_4953:
        /*04e4*/ 	.byte	0x04, 0x05
        /*04e6*/ 	.short	(.L_4955 - .L_4954)
.L_4954:
        /*04e8*/ 	.word	0x00000100
        /*04ec*/ 	.word	0x00000001
        /*04f0*/ 	.word	0x00000001


	//----- nvinfo : EIATTR_CRS_STACK_SIZE
	.align		4
.L_4955:
        /*04f4*/ 	.byte	0x04, 0x1e
        /*04f6*/ 	.short	(.L_4957 - .L_4956)
.L_4956:
        /*04f8*/ 	.word	0x00000000


	//----- nvinfo : EIATTR_CBANK_PARAM_SIZE
	.align		4
.L_4957:
        /*04fc*/ 	.byte	0x03, 0x19
        /*04fe*/ 	.short	0x0128


	//----- nvinfo : EIATTR_PARAM_CBANK
	.align		4
        /*0500*/ 	.byte	0x04, 0x0a
        /*0502*/ 	.short	(.L_4959 - .L_4958)
	.align		4
.L_4958:
        /*0504*/ 	.word	index@(.nv.constant0._ZN10layer_norm13ln_bwd_kernelINS_13Kernel_traitsIfffffjLj8192ELj1ELj1ELj8ELj16ENS_18Kernel_traits_baseILj8192EfffffjLj256EEEEELb1ELb1ELb1ELb1EEEvNS_9BwdParamsE)
        /*0508*/ 	.short	0x0210
        /*050a*/ 	.short	0x0128


	//----- nvinfo : EIATTR_SW_WAR
	.align		4
.L_4959:
        /*050c*/ 	.byte	0x04, 0x36
        /*050e*/ 	.short	(.L_4961 - .L_4960)
.L_4960:
        /*0510*/ 	.word	0x00000008
.L_4961:


//--------------------- .nv.callgraph             --------------------------
	.section	.nv.callgraph,"",@"SHT_CUDA_CALLGRAPH"
	.align	4
	.sectionentsize	8
	.align		4
        /*0000*/ 	.word	0x00000000
	.align		4
        /*0004*/ 	.word	0xffffffff
	.align		4
        /*0008*/ 	.word	0x00000000
	.align		4
        /*000c*/ 	.word	0xfffffffe
	.align		4
        /*0010*/ 	.word	0x00000000
	.align		4
        /*0014*/ 	.word	0xfffffffd
	.align		4
        /*0018*/ 	.word	0x00000000
	.align		4
        /*001c*/ 	.word	0xfffffffc


//--------------------- .text._ZN10layer_norm13ln_bwd_kernelINS_13Kernel_traitsI13__nv_bfloat16S2_S2_S2_fjLj8192ELj1ELj1ELj8ELj16ENS_18Kernel_traits_baseILj8192ES2_S2_S2_S2_fjLj256EEEEELb0ELb0ELb0ELb0EEEvNS_9BwdParamsE --------------------------
	.section	.text._ZN10layer_norm13ln_bwd_kernelINS_13Kernel_traitsI13__nv_bfloat16S2_S2_S2_fjLj8192ELj1ELj1ELj8ELj16ENS_18Kernel_traits_baseILj8192ES2_S2_S2_S2_fjLj256EEEEELb0ELb0ELb0ELb0EEEvNS_9BwdParamsE,"ax",@progbits
	.align	128
        .global         _ZN10layer_norm13ln_bwd_kernelINS_13Kernel_traitsI13__nv_bfloat16S2_S2_S2_fjLj8192ELj1ELj1ELj8ELj16ENS_18Kernel_traits_baseILj8192ES2_S2_S2_S2_fjLj256EEEEELb0ELb0ELb0ELb0EEEvNS_9BwdParamsE
        .type           _ZN10layer_norm13ln_bwd_kernelINS_13Kernel_traitsI13__nv_bfloat16S2_S2_S2_fjLj8192ELj1ELj1ELj8ELj16ENS_18Kernel_traits_baseILj8192ES2_S2_S2_S2_fjLj256EEEEELb0ELb0ELb0ELb0EEEvNS_9BwdParamsE,@function
        .size           _ZN10layer_norm13ln_bwd_kernelINS_13Kernel_traitsI13__nv_bfloat16S2_S2_S2_fjLj8192ELj1ELj1ELj8ELj16ENS_18Kernel_traits_baseILj8192ES2_S2_S2_S2_fjLj256EEEEELb0ELb0ELb0ELb0EEEvNS_9BwdParamsE,(.L_x_13860 - _ZN10layer_norm13ln_bwd_kernelINS_13Kernel_traitsI13__nv_bfloat16S2_S2_S2_fjLj8192ELj1ELj1ELj8ELj16ENS_18Kernel_traits_baseILj8192ES2_S2_S2_S2_fjLj256EEEEELb0ELb0ELb0ELb0EEEvNS_9BwdParamsE)
        .other          _ZN10layer_norm13ln_bwd_kernelINS_13Kernel_traitsI13__nv_bfloat16S2_S2_S2_fjLj8192ELj1ELj1ELj8ELj16ENS_18Kernel_traits_baseILj8192ES2_S2_S2_S2_fjLj256EEEEELb0ELb0ELb0ELb0EEEvNS_9BwdParamsE,@"STO_CUDA_ENTRY STV_DEFAULT"
_ZN10layer_norm13ln_bwd_kernelINS_13Kernel_traitsI13__nv_bfloat16S2_S2_S2_fjLj8192ELj1ELj1ELj8ELj16ENS_18Kernel_traits_baseILj8192ES2_S2_S2_S2_fjLj256EEEEELb0ELb0ELb0ELb0EEEvNS_9BwdParamsE:
.text._ZN10layer_norm13ln_bwd_kernelINS_13Kernel_traitsI13__nv_bfloat16S2_S2_S2_fjLj8192ELj1ELj1ELj8ELj16ENS_18Kernel_traits_baseILj8192ES2_S2_S2_S2_fjLj256EEEEELb0ELb0ELb0ELb0EEEvNS_9BwdParamsE:
[----:B------:R-:W-:Y:S01]  /*0000*/  LDC R1, c[0x0][0x28] ;  /* 0x00000a00ff017b82 */ /* 0x000fe20000000800 */
[----:B------:R-:W0:Y:S01]  /*0010*/  S2R R35, SR_TID.X ;  /* 0x0000000000237919 */ /* 0x000e220000002100 */
[----:B------:R-:W-:-:S06]  /*0020*/  ULDC UR4, c[0x0][0x218] ;  /* 0x0000860000047ab9 */ /* 0x000fcc0000000800 */
[----:B------:R-:W1:Y:S01]  /*0030*/  S2UR UR6, SR_CTAID.X ;  /* 0x00000000000679c3 */ /* 0x000e620000002500 */
[----:B------:R-:W-:Y:S01]  /*0040*/  MOV R37, UR4 ;  /* 0x0000000400257c02 */ /* 0x000fe20008000f00 */
[----:B------:R-:W-:Y:S01]  /*0050*/  ULDC.64 UR4, c[0x0][0x208] ;  /* 0x0000820000047ab9 */ /* 0x000fe20000000a00 */
[----:B------:R-:W-:Y:S01]  /*0060*/  ULDC UR7, c[0x0][0x214] ;  /* 0x0000850000077ab9 */ /* 0x000fe20000000800 */
[----:B------:R-:W-:Y:S01]  /*0070*/  ULDC UR18, c[0x0][0x218] ;  /* 0x0000860000127ab9 */ /* 0x000fe20000000800 */
[----:B------:R-:W-:Y:S01]  /*0080*/  SHF.R.S32.HI R0, RZ, 0x1f, R37 ;  /* 0x0000001fff007819 */ /* 0x000fe20000011425 */
[----:B------:R-:W-:Y:S01]  /*0090*/  ULDC.U8 UR8, c[0x0][0x2a0] ;  /* 0x0000a80000087ab9 */ /* 0x000fe20000000000 */
[----:B------:R-:W-:Y:S01]  /*00a0*/  ULDC UR9, c[0x0][0x290] ;  /* 0x0000a40000097ab9 */ /* 0x000fe20000000800 */
[----:B------:R-:W-:Y:S01]  /*00b0*/  ULDC.64 UR10, c[0x0][0x2c8] ;  /* 0x0000b200000a7ab9 */ /* 0x000fe20000000a00 */
[----:B------:R-:W-:Y:S01]  /*00c0*/  LEA.HI R0, R0, R37, RZ, 0x3 ;  /* 0x0000002500007211 */ /* 0x000fe200078f18ff */
[----:B------:R-:W-:Y:S01]  /*00d0*/  ULDC.64 UR12, c[0x0][0x238] ;  /* 0x00008e00000c7ab9 */ /* 0x000fe20000000a00 */
[----:B------:R-:W-:Y:S01]  /*00e0*/  ULDC.64 UR14, c[0x0][0x308] ;  /* 0x0000c200000e7ab9 */ /* 0x000fe20000000a00 */
[----:B------:R-:W-:Y:S01]  /*00f0*/  ULDC.64 UR16, c[0x0][0x210] ;  /* 0x0000840000107ab9 */ /* 0x000fe20000000a00 */
[----:B0-----:R-:W-:-:S04]  /*0100*/  LOP3.LUT R36, R35, 0xff, RZ, 0xc0, !PT ;  /* 0x000000ff23247812 */ /* 0x001fc800078ec0ff */
[----:B------:R-:W-:Y:S02]  /*0110*/  LOP3.LUT R3, R36, 0xff, RZ, 0x3c, !PT ;  /* 0x000000ff24037812 */ /* 0x000fe400078e3cff */
[----:B------:R-:W-:Y:S02]  /*0120*/  MOV R13, R36 ;  /* 0x00000024000d7202 */ /* 0x000fe40000000f00 */
[----:B------:R-:W-:-:S04]  /*0130*/  LEA.HI.SX32 R0, R0, R3, 0x1d ;  /* 0x0000000300007211 */ /* 0x000fc800078feaff */
[C---:B------:R-:W-:Y:S02]  /*0140*/  LOP3.LUT P5, RZ, R0.reuse, 0xffffff00, RZ, 0xc0, !PT ;  /* 0xffffff0000ff7812 */ /* 0x040fe400078ac0ff */
[C---:B------:R-:W-:Y:S02]  /*0150*/  ISETP.GE.U32.AND P4, PT, R0.reuse, 0x200, PT ;  /* 0x000002000000780c */ /* 0x040fe40003f86070 */
[C---:B------:R-:W-:Y:S02]  /*0160*/  ISETP.GE.U32.AND P3, PT, R0.reuse, 0x300, PT ;  /* 0x000003000000780c */ /* 0x040fe40003f66070 */
[----:B------:R-:W-:-:S07]  /*0170*/  ISETP.GE.U32.AND P2, PT, R0, 0x400, PT ;  /* 0x000004000000780c */ /* 0x000fce0003f46070 */
[----:B------:R-:W0:Y:S08]  /*0180*/  @P5 LDC.64 R2, c[0x0][0x260] ;  /* 0x00009800ff025b82 */ /* 0x000e300000000a00 */
[----:B------:R-:W2:Y:S08]  /*0190*/  @P4 LDC.64 R4, c[0x0][0x260] ;  /* 0x00009800ff044b82 */ /* 0x000eb00000000a00 */
[----:B------:R-:W3:Y:S08]  /*01a0*/  @P3 LDC.64 R8, c[0x0][0x260] ;  /* 0x00009800ff083b82 */ /* 0x000ef00000000a00 */
[----:B------:R-:W4:Y:S01]  /*01b0*/  @P2 LDC.64 R10, c[0x0][0x260] ;  /* 0x00009800ff0a2b82 */ /* 0x000f220000000a00 */
[C---:B0-----:R-:W-:Y:S01]  /*01c0*/  @P5 IMAD.WIDE.U32 R2, R13.reuse, 0x10, R2 ;  /* 0x000000100d025825 */ /* 0x041fe200078e0002 */
[----:B------:R-:W-:-:S04]  /*01d0*/  @P5 LOP3.LUT R13, R13, 0x100, RZ, 0xfc, !PT ;  /* 0x000001000d0d5812 */ /* 0x000fc800078efcff */
[----:B------:R0:W5:Y:S01]  /*01e0*/  @P5 LDG.E.128 R28, desc[UR4][R2.64] ;  /* 0x00000004021c5981 */ /* 0x000162000c1e1d00 */
[C---:B--2---:R-:W-:Y:S01]  /*01f0*/  @P4 IMAD.WIDE.U32 R6, R13.reuse, 0x10, R4 ;  /* 0x000000100d064825 */ /* 0x044fe200078e0004 */
[----:B------:R-:W-:-:S04]  /*0200*/  @P4 IADD3 R13, R13, 0x100, RZ ;  /* 0x000001000d0d4810 */ /* 0x000fc80007ffe0ff */
[----:B------:R0:W5:Y:S01]  /*0210*/  @P4 LDG.E.128 R24, desc[UR4][R6.64] ;  /* 0x0000000406184981 */ /* 0x000162000c1e1d00 */
[C---:B---3--:R-:W-:Y:S01]  /*0220*/  @P3 IMAD.WIDE.U32 R8, R13.reuse, 0x10, R8 ;  /* 0x000000100d083825 */ /* 0x048fe200078e0008 */
[----:B------:R-:W-:-:S04]  /*0230*/  @P3 IADD3 R13, R13, 0x100, RZ ;  /* 0x000001000d0d3810 */ /* 0x000fc80007ffe0ff */
[----:B------:R0:W5:Y:S01]  /*0240*/  @P3 LDG.E.128 R20, desc[UR4][R8.64] ;  /* 0x0000000408143981 */ /* 0x000162000c1e1d00 */
[----:B----4-:R-:W-:-:S05]  /*0250*/  @P2 IMAD.WIDE.U32 R4, R13, 0x10, R10 ;  /* 0x000000100d042825 */ /* 0x010fca00078e000a */
[----:B------:R0:W5:Y:S01]  /*0260*/  @P2 LDG.E.128 R16, desc[UR4][R4.64] ;  /* 0x0000000404102981 */ /* 0x000162000c1e1d00 */
[----:B-1----:R-:W-:-:S04]  /*0270*/  LEA.HI R38, R35, UR6, RZ, 0x18 ;  /* 0x0000000623267c11 */ /* 0x002fc8000f8fc0ff */
[----:B------:R-:W-:Y:S02]  /*0280*/  ISETP.GE.AND P0, PT, R38, UR7, PT ;  /* 0x0000000726007c0c */ /* 0x000fe4000bf06270 */
[----:B------:R-:W-:Y:S02]  /*0290*/  CS2R R104, SRZ ;  /* 0x0000000000687805 */ /* 0x000fe4000001ff00 */
[----:B------:R-:W-:Y:S02]  /*02a0*/  CS2R R106, SRZ ;  /* 0x00000000006a7805 */ /* 0x000fe4000001ff00 */
[----:B------:R-:W-:Y:S02]  /*02b0*/  CS2R R100, SRZ ;  /* 0x0000000000647805 */ /* 0x000fe4000001ff00 */
[----:B------:R-:W-:Y:S02]  /*02c0*/  CS2R R102, SRZ ;  /* 0x0000000000667805 */ /* 0x000fe4000001ff00 */
[----:B------:R-:W-:-:S02]  /*02d0*/  CS2R R96, SRZ ;  /* 0x0000000000607805 */ /* 0x000fc4000001ff00 */
[----:B------:R-:W-:Y:S02]  /*02e0*/  CS2R R98, SRZ ;  /* 0x0000000000627805 */ /* 0x000fe4000001ff00 */
        /* <DEDUP_REMOVED lines=25> */
[----:B------:R-:W-:Y:S01]  /*0480*/  CS2R R46, SRZ ;  /* 0x00000000002e7805 */ /* 0x000fe2000001ff00 */
[----:B0-----:R-:W-:Y:S06]  /*0490*/  @P0 BRA `(.L_x_0) ;  /* 0x0000003400ac0947 */ /* 0x001fec0003800000 */
[----:B------:R-:W-:Y:S01]  /*04a0*/  ULDC.64 UR6, c[0x0][0x270] ;  /* 0x00009c0000067ab9 */ /* 0x000fe20000000a00 */
[----:B-----5:R-:W-:Y:S01]  /*04b0*/  @P5 PRMT R0, R28, 0x7632, R0 ;  /* 0x000076321c005816 */ /* 0x020fe20000000000 */
[----:B------:R-:W-:Y:S01]  /*04c0*/  HFMA2.MMA R134, -RZ, RZ, 0, 5.9604644775390625e-08 ;  /* 0x00000001ff867435 */ /* 0x000fe200000001ff */
[C---:B------:R-:W-:Y:S02]  /*04d0*/  @P5 PRMT R2, R29.reuse, 0x7632, R2 ;  /* 0x000076321d025816 */ /* 0x040fe40000000002 */
[----:B------:R-:W-:Y:S02]  /*04e0*/  SHF.L.U32 R33, R29, 0x10, RZ ;  /* 0x000000101d217819 */ /* 0x000fe400000006ff */
[C---:B------:R-:W-:Y:S02]  /*04f0*/  @P5 PRMT R15, R30.reuse, 0x7632, R15 ;  /* 0x000076321e0f5816 */ /* 0x040fe4000000000f */
[----:B------:R-:W-:Y:S02]  /*0500*/  SHF.L.U32 R32, R30, 0x10, RZ ;  /* 0x000000101e207819 */ /* 0x000fe400000006ff */
[----:B------:R-:W-:-:S02]  /*0510*/  SHF.L.U32 R34, R28, 0x10, RZ ;  /* 0x000000101c227819 */ /* 0x000fc400000006ff */
[----:B------:R-:W-:Y:S02]  /*0520*/  @P5 PRMT R14, R31, 0x7632, R14 ;  /* 0x000076321f0e5816 */ /* 0x000fe4000000000e */
[C---:B------:R-:W-:Y:S02]  /*0530*/  @P4 PRMT R13, R24.reuse, 0x7632, R13 ;  /* 0x00007632180d4816 */ /* 0x040fe4000000000d */
[----:B------:R-:W-:Y:S02]  /*0540*/  SHF.L.U32 R30, R24, 0x10, RZ ;  /* 0x00000010181e7819 */ /* 0x000fe400000006ff */
[C---:B------:R-:W-:Y:S02]  /*0550*/  @P4 PRMT R12, R25.reuse, 0x7632, R12 ;  /* 0x00007632190c4816 */ /* 0x040fe4000000000c */
[----:B------:R-:W-:Y:S02]  /*0560*/  SHF.L.U32 R29, R25, 0x10, RZ ;  /* 0x00000010191d7819 */ /* 0x000fe400000006ff */
[----:B------:R-:W-:-:S02]  /*0570*/  @P4 PRMT R11, R26, 0x7632, R11 ;  /* 0x000076321a0b4816 */ /* 0x000fc4000000000b */
[----:B------:R-:W-:Y:S02]  /*0580*/  @P4 PRMT R10, R27, 0x7632, R10 ;  /* 0x000076321b0a4816 */ /* 0x000fe4000000000a */
[----:B------:R-:W-:Y:S02]  /*0590*/  @P3 PRMT R9, R20, 0x7632, R9 ;  /* 0x0000763214093816 */ /* 0x000fe40000000009 */
[----:B------:R-:W-:Y:S02]  /*05a0*/  @P3 PRMT R8, R21, 0x7632, R8 ;  /* 0x0000763215083816 */ /* 0x000fe40000000008 */
[----:B------:R-:W-:Y:S02]  /*05b0*/  @P3 PRMT R7, R22, 0x7632, R7 ;  /* 0x0000763216073816 */ /* 0x000fe40000000007 */
[----:B------:R-:W-:Y:S02]  /*05c0*/  @P3 PRMT R6, R23, 0x7632, R6 ;  /* 0x0000763217063816 */ /* 0x000fe40000000006 */
[----:B------:R-:W-:-:S02]  /*05d0*/  @P2 PRMT R5, R16, 0x7632, R5 ;  /* 0x0000763210052816 */ /* 0x000fc40000000005 */
[----:B------:R-:W-:Y:S02]  /*05e0*/  @P2 PRMT R4, R17, 0x7632, R4 ;  /* 0x0000763211042816 */ /* 0x000fe40000000004 */
[----:B------:R-:W-:Y:S02]  /*05f0*/  @P2 PRMT R3, R18, 0x7632, R3 ;  /* 0x0000763212032816 */ /* 0x000fe40000000003 */
[----:B------:R-:W-:Y:S02]  /*0600*/  ISETP.NE.U32.AND P1, PT, RZ, UR6, PT ;  /* 0x00000006ff007c0c */ /* 0x000fe4000bf25070 */
[----:B------:R-:W-:Y:S02]  /*0610*/  @P2 PRMT R36, R19, 0x7632, R36 ;  /* 0x0000763213242816 */ /* 0x000fe40000000024 */
[----:B------:R-:W-:Y:S02]  /*0620*/  SHF.L.U32 R28, R26, 0x10, RZ ;  /* 0x000000101a1c7819 */ /* 0x000fe400000006ff */
[----:B------:R-:W-:-:S02]  /*0630*/  SHF.L.U32 R25, R21, 0x10, RZ ;  /* 0x0000001015197819 */ /* 0x000fc400000006ff */
[----:B------:R-:W-:Y:S02]  /*0640*/  SHF.L.U32 R24, R22, 0x10, RZ ;  /* 0x0000001016187819 */ /* 0x000fe400000006ff */
[----:B------:R-:W-:Y:S02]  /*0650*/  SHF.L.U32 R26, R20, 0x10, RZ ;  /* 0x00000010141a7819 */ /* 0x000fe400000006ff */
[----:B------:R-:W-:Y:S02]  /*0660*/  SHF.L.U32 R22, R16, 0x10, RZ ;  /* 0x0000001010167819 */ /* 0x000fe400000006ff */
[----:B------:R-:W-:Y:S02]  /*0670*/  SHF.L.U32 R21, R17, 0x10, RZ ;  /* 0x0000001011157819 */ /* 0x000fe400000006ff */
[----:B------:R-:W-:Y:S02]  /*0680*/  SHF.L.U32 R20, R18, 0x10, RZ ;  /* 0x0000001012147819 */ /* 0x000fe400000006ff */
[----:B------:R-:W-:-:S02]  /*0690*/  SHF.L.U32 R17, R0, 0x10, RZ ;  /* 0x0000001000117819 */ /* 0x000fc400000006ff */
[----:B------:R-:W-:Y:S02]  /*06a0*/  SHF.L.U32 R16, R2, 0x10, RZ ;  /* 0x0000001002107819 */ /* 0x000fe400000006ff */
[----:B------:R-:W-:Y:S02]  /*06b0*/  SHF.L.U32 R31, R31, 0x10, RZ ;  /* 0x000000101f1f7819 */ /* 0x000fe400000006ff */
[----:B------:R-:W-:Y:S02]  /*06c0*/  SHF.L.U32 R27, R27, 0x10, RZ ;  /* 0x000000101b1b7819 */ /* 0x000fe400000006ff */
[----:B------:R-:W-:Y:S02]  /*06d0*/  SHF.L.U32 R23, R23, 0x10, RZ ;  /* 0x0000001017177819 */ /* 0x000fe400000006ff */
[----:B------:R-:W-:Y:S02]  /*06e0*/  SHF.L.U32 R19, R19, 0x10, RZ ;  /* 0x0000001013137819 */ /* 0x000fe400000006ff */
[----:B------:R-:W-:-:S02]  /*06f0*/  ISETP.NE.AND.EX P1, PT, RZ, UR7, PT, P1 ;  /* 0x00000007ff007c0c */ /* 0x000fc4000bf25310 */
[----:B------:R-:W-:Y:S02]  /*0700*/  MOV R18, R38 ;  /* 0x0000002600127202 */ /* 0x000fe40000000f00 */
[----:B------:R-:W-:Y:S02]  /*0710*/  MOV R105, RZ ;  /* 0x000000ff00697202 */ /* 0x000fe40000000f00 */
        /* <DEDUP_REMOVED lines=13> */
[----:B------:R-:W-:-:S07]  /*07f0*/  SHF.L.U32 R0, R36, 0x10, RZ ;  /* 0x0000001024007819 */ /* 0x000fce00000006ff */
.L_x_18:
[----:B0-----:R-:W0:Y:S01]  /*0800*/  @P1 LDC.64 R36, c[0x0][0x270] ;  /* 0x00009c00ff241b82 */ /* 0x001e220000000a00 */
[----:B-123--:R-:W-:-:S07]  /*0810*/  SHF.R.S32.HI R125, RZ, 0x1f, R18 ;  /* 0x0000001fff7d7819 */ /* 0x00efce0000011412 */
[----:B------:R-:W1:Y:S01]  /*0820*/  LDC.64 R126, c[0x0][0x250] ;  /* 0x00009400ff7e7b82 */ /* 0x000e620000000a00 */
[----:B0-----:R-:W-:-:S04]  /*0830*/  @P1 LEA R124, P0, R18, R36, 0x1 ;  /* 0x00000024127c1211 */ /* 0x001fc800078008ff */
[----:B------:R-:W-:-:S03]  /*0840*/  @P1 LEA.HI.X R125, R18, R37, R125, 0x1, P0 ;  /* 0x00000025127d1211 */ /* 0x000fc600000f0c7d */
[----:B------:R-:W0:Y:S01]  /*0850*/  LDC.64 R36, c[0x0][0x258] ;  /* 0x00009600ff247b82 */ /* 0x000e220000000a00 */
[C---:B-1----:R-:W-:Y:S01]  /*0860*/  IMAD.WIDE R126, R18.reuse, 0x4, R126 ;  /* 0x00000004127e7825 */ /* 0x042fe200078e027e */
[----:B------:R1:W5:Y:S05]  /*0870*/  @P1 LDG.E.U16 R135, desc[UR4][R124.64] ;  /* 0x000000047c871981 */ /* 0x00036a000c1e1500 */
[----:B------:R-:W2:Y:S01]  /*0880*/  LDG.E R126, desc[UR4][R126.64] ;  /* 0x000000047e7e7981 */ /* 0x000ea2000c1e1900 */
[----:B0-----:R-:W-:-:S05]  /*0890*/  IMAD.WIDE R128, R18, 0x4, R36 ;  /* 0x0000000412807825 */ /* 0x001fca00078e0224 */
[----:B------:R1:W5:Y:S01]  /*08a0*/  LDG.E R154, desc[UR4][R128.64] ;  /* 0x00000004809a7981 */ /* 0x000362000c1e1900 */
[----:B------:R-:W-:-:S05]  /*08b0*/  MOV R37, UR18 ;  /* 0x0000001200257c02 */ /* 0x000fca0008000f00 */
[----:B------:R-:W-:-:S05]  /*08c0*/  IMAD R36, R18, R37, RZ ;  /* 0x0000002512247224 */ /* 0x000fca00078e02ff */
[----:B------:R-:W-:-:S04]  /*08d0*/  SHF.R.S32.HI R131, RZ, 0x1f, R36 ;  /* 0x0000001fff837819 */ /* 0x000fc80000011424 */
[----:B------:R-:W-:Y:S02]  /*08e0*/  LEA.HI R131, R131, R36, RZ, 0x3 ;  /* 0x0000002483837211 */ /* 0x000fe400078f18ff */
[----:B------:R-:W-:Y:S01]  /*08f0*/  LOP3.LUT R36, R35, 0xff, RZ, 0xc0, !PT ;  /* 0x000000ff23247812 */ /* 0x000fe200078ec0ff */
[----:B------:R-:W-:Y:S01]  /*0900*/  BSSY B0, `(.L_x_1) ;  /* 0x0000064000007945 */ /* 0x000fe20003800000 */
[----:B------:R-:W-:Y:S02]  /*0910*/  ISETP.NE.AND P6, PT, RZ, UR8, PT ;  /* 0x00000008ff007c0c */ /* 0x000fe4000bfc5270 */
[----:B------:R-:W-:Y:S02]  /*0920*/  LEA.HI.SX32 R153, R131, R36, 0x1d ;  /* 0x0000002483997211 */ /* 0x000fe400078feaff */
[----:B------:R-:W-:Y:S02]  /*0930*/  MOV R137, RZ ;  /* 0x000000ff00897202 */ /* 0x000fe40000000f00 */
[----:B------:R-:W-:-:S02]  /*0940*/  MOV R138, RZ ;  /* 0x000000ff008a7202 */ /* 0x000fc40000000f00 */
[----:B------:R-:W-:Y:S02]  /*0950*/  MOV R139, R153 ;  /* 0x00000099008b7202 */ /* 0x000fe40000000f00 */
[----:B--2---:R-:W-:Y:S01]  /*0960*/  FSEL R136, R126, RZ, !P6 ;  /* 0x000000ff7e887208 */ /* 0x004fe20007000000 */
[----:B-1----:R-:W-:Y:S06]  /*0970*/  @!P5 BRA `(.L_x_2) ;  /* 0x000000040070d947 */ /* 0x002fec0003800000 */
[----:B------:R-:W0:Y:S01]  /*0980*/  LDC.64 R128, c[0x0][0x2b8] ;  /* 0x0000ae00ff807b82 */ /* 0x000e220000000a00 */
[----:B------:R-:W-:-:S04]  /*0990*/  LEA R124, P0, R153, UR12, 0x4 ;  /* 0x0000000c997c7c11 */ /* 0x000fc8000f8020ff */
[----:B------:R-:W-:Y:S02]  /*09a0*/  LEA.HI.X R125, R153, UR13, RZ, 0x4, P0 ;  /* 0x0000000d997d7c11 */ /* 0x000fe400080f24ff */
[----:B------:R-:W-:-:S04]  /*09b0*/  ISETP.NE.U32.AND P0, PT, RZ, UR10, PT ;  /* 0x0000000aff007c0c */ /* 0x000fc8000bf05070 */
[----:B------:R-:W2:Y:S01]  /*09c0*/  LDG.E.128 R124, desc[UR4][R124.64] ;  /* 0x000000047c7c7981 */ /* 0x000ea2000c1e1d00 */
[----:B------:R-:W-:Y:S01]  /*09d0*/  ISETP.NE.AND.EX P0, PT, RZ, UR11, PT, P0 ;  /* 0x0000000bff007c0c */ /* 0x000fe2000bf05300 */
[----:B0-----:R-:W-:-:S12]  /*09e0*/  IMAD.WIDE.U32 R128, R153, 0x10, R128 ;  /* 0x0000001099807825 */ /* 0x001fd800078e0080 */
[----:B------:R-:W-:-:S04]  /*09f0*/  @P0 LEA R38, P6, R153, UR10, 0x4 ;  /* 0x0000000a99260c11 */ /* 0x000fc8000f8c20ff */
[----:B------:R-:W-:Y:S01]  /*0a00*/  @P0 LEA.HI.X R39, R153, UR11, RZ, 0x4, P6 ;  /* 0x0000000b99270c11 */ /* 0x000fe2000b0f24ff */
[----:B------:R-:W3:Y:S04]  /*0a10*/  LDG.E.128 R128, desc[UR4][R128.64] ;  /* 0x0000000480807981 */ /* 0x000ee8000c1e1d00 */
[----:B------:R0:W5:Y:S01]  /*0a20*/  @P0 LDG.E.128 R40, desc[UR4][R38.64] ;  /* 0x0000000426280981 */ /* 0x000162000c1e1d00 */
[----:B--2---:R-:W-:Y:S02]  /*0a30*/  SHF.L.U32 R3, R124, 0x10, RZ ;  /* 0x000000107c037819 */ /* 0x004fe400000006ff */
[----:B------:R-:W-:-:S03]  /*0a40*/  PRMT R133, R125, 0x7632, R133 ;  /* 0x000076327d857816 */ /* 0x000fc60000000085 */
[----:B------:R-:W-:Y:S01]  /*0a50*/  FADD.FTZ R3, -R136, R3 ;  /* 0x0000000388037221 */ /* 0x000fe20000010100 */
[----:B------:R-:W-:Y:S02]  /*0a60*/  SHF.L.U32 R137, R125, 0x10, RZ ;  /* 0x000000107d897819 */ /* 0x000fe400000006ff */
[----:B------:R-:W-:Y:S01]  /*0a70*/  SHF.L.U32 R139, R126, 0x10, RZ ;  /* 0x000000107e8b7819 */ /* 0x000fe200000006ff */
[----:B-----5:R-:W-:Y:S01]  /*0a80*/  FMUL.FTZ R3, R154, R3 ;  /* 0x000000039a037220 */ /* 0x020fe20000410000 */
[----:B------:R-:W-:Y:S02]  /*0a90*/  PRMT R132, R124, 0x7632, R132 ;  /* 0x000076327c847816 */ /* 0x000fe40000000084 */
[----:B------:R-:W-:Y:S01]  /*0aa0*/  SHF.L.U32 R147, R127, 0x10, RZ ;  /* 0x000000107f937819 */ /* 0x000fe200000006ff */
[----:B------:R-:W-:Y:S01]  /*0ab0*/  FADD.FTZ R139, -R136, R139 ;  /* 0x0000008b888b7221 */ /* 0x000fe20000010100 */
[----:B---3--:R-:W-:-:S03]  /*0ac0*/  SHF.L.U32 R125, R128, 0x10, RZ ;  /* 0x00000010807d7819 */ /* 0x008fc600000006ff */
[----:B------:R-:W-:Y:S01]  /*0ad0*/  FMUL.FTZ R141, R154, R139 ;  /* 0x0000008b9a8d7220 */ /* 0x000fe20000410000 */
[----:B------:R-:W-:Y:S01]  /*0ae0*/  SHF.L.U32 R143, R130, 0x10, RZ ;  /* 0x00000010828f7819 */ /* 0x000fe200000006ff */
[----:B------:R-:W-:Y:S01]  /*0af0*/  FADD.FTZ R72, R72, R125 ;  /* 0x0000007d48487221 */ /* 0x000fe20000010000 */
[-C--:B------:R-:W-:Y:S01]  /*0b00*/  FFMA.FTZ R104, R3, R125.reuse, R104 ;  /* 0x0000007d03687223 */ /* 0x080fe20000010068 */
[----:B0-----:R-:W-:Y:S01]  /*0b10*/  FMUL.FTZ R38, R34, R125 ;  /* 0x0000007d22267220 */ /* 0x001fe20000410000 */
[----:B------:R-:W-:Y:S01]  /*0b20*/  SHF.L.U32 R125, R132, 0x10, RZ ;  /* 0x00000010847d7819 */ /* 0x000fe200000006ff */
[----:B------:R-:W-:Y:S01]  /*0b30*/  FADD.FTZ R147, -R136, R147 ;  /* 0x0000009388937221 */ /* 0x000fe20000010100 */
[----:B------:R-:W-:Y:S02]  /*0b40*/  PRMT R145, R127, 0x7632, R145 ;  /* 0x000076327f917816 */ /* 0x000fe40000000091 */
[----:B------:R-:W-:Y:S01]  /*0b50*/  PRMT R124, R128, 0x7632, R124 ;  /* 0x00007632807c7816 */ /* 0x000fe2000000007c */
[----:B------:R-:W-:Y:S01]  /*0b60*/  FADD.FTZ R125, -R136, R125 ;  /* 0x0000007d887d7221 */ /* 0x000fe20000010100 */
[----:B------:R-:W-:Y:S01]  /*0b70*/  PRMT R127, R130, 0x7632, R127 ;  /* 0x00007632827f7816 */ /* 0x000fe2000000007f */
[----:B------:R-:W-:Y:S01]  /*0b80*/  FADD.FTZ R68, R68, R143 ;  /* 0x0000008f44447221 */ /* 0x000fe20000010000 */
[----:B------:R-:W-:Y:S01]  /*0b90*/  PRMT R130, R131, 0x7632, R130 ;  /* 0x0000763283827816 */ /* 0x000fe20000000082 */
[-C--:B------:R-:W-:Y:S01]  /*0ba0*/  FFMA.FTZ R100, R141, R143.reuse, R100 ;  /* 0x0000008f8d647223 */ /* 0x080fe20000010064 */
[----:B------:R-:W-:Y:S01]  /*0bb0*/  SHF.L.U32 R131, R131, 0x10, RZ ;  /* 0x0000001083837819 */ /* 0x000fe200000006ff */
[----:B------:R-:W-:Y:S01]  /*0bc0*/  FMUL.FTZ R142, R32, R143 ;  /* 0x0000008f208e7220 */ /* 0x000fe20000410000 */
[----:B------:R-:W-:Y:S01]  /*0bd0*/  FMUL.FTZ R143, R154, R147 ;  /* 0x000000939a8f7220 */ /* 0x000fe20000410000 */
[----:B------:R-:W-:Y:S01]  /*0be0*/  PRMT R138, R126, 0x7632, R138 ;  /* 0x000076327e8a7816 */ /* 0x000fe2000000008a */
[----:B------:R-:W-:Y:S01]  /*0bf0*/  FADD.FTZ R39, -R136, R137 ;  /* 0x0000008988277221 */ /* 0x000fe20000010100 */
[----:B------:R-:W-:Y:S01]  /*0c00*/  SHF.L.U32 R124, R124, 0x10, RZ ;  /* 0x000000107c7c7819 */ /* 0x000fe200000006ff */
[----:B------:R-:W-:Y:S01]  /*0c10*/  FMUL.FTZ R146, R154, R125 ;  /* 0x0000007d9a927220 */ /* 0x000fe20000410000 */
[----:B------:R-:W-:Y:S01]  /*0c20*/  SHF.L.U32 R133, R133, 0x10, RZ ;  /* 0x0000001085857819 */ /* 0x000fe200000006ff */
[----:B------:R-:W-:Y:S01]  /*0c30*/  FADD.FTZ R70, R70, R131 ;  /* 0x0000008346467221 */ /* 0x000fe20000010000 */
[----:B------:R-:W-:Y:S01]  /*0c40*/  PRMT R126, R129, 0x7632, R126 ;  /* 0x00007632817e7816 */ /* 0x000fe2000000007e */
[-C--:B------:R-:W-:Y:S01]  /*0c50*/  FFMA.FTZ R102, R143, R131.reuse, R102 ;  /* 0x000000838f667223 */ /* 0x080fe20000010066 */
[----:B------:R-:W-:Y:S01]  /*0c60*/  SHF.L.U32 R129, R129, 0x10, RZ ;  /* 0x0000001081817819 */ /* 0x000fe200000006ff */
[----:B------:R-:W-:Y:S01]  /*0c70*/  FMUL.FTZ R144, R31, R131 ;  /* 0x000000831f907220 */ /* 0x000fe20000410000 */
[----:B------:R-:W-:Y:S01]  /*0c80*/  SHF.L.U32 R128, R127, 0x10, RZ ;  /* 0x000000107f807819 */ /* 0x000fe200000006ff */
[----:B------:R-:W-:Y:S01]  /*0c90*/  FMUL.FTZ R39, R154, R39 ;  /* 0x000000279a277220 */ /* 0x000fe20000410000 */
[----:B------:R-:W-:Y:S01]  /*0ca0*/  SHF.L.U32 R127, R138, 0x10, RZ ;  /* 0x000000108a7f7819 */ /* 0x000fe200000006ff */
[----:B------:R-:W-:Y:S01]  /*0cb0*/  FADD.FTZ R73, R73, R124 ;  /* 0x0000007c49497221 */ /* 0x000fe20000010000 */
[----:B------:R-:W-:Y:S01]  /*0cc0*/  SHF.L.U32 R131, R145, 0x10, RZ ;  /* 0x0000001091837819 */ /* 0x000fe200000006ff */
[-C--:B------:R-:W-:Y:S01]  /*0cd0*/  FFMA.FTZ R105, R146, R124.reuse, R105 ;  /* 0x0000007c92697223 */ /* 0x080fe20000010069 */
[----:B------:R-:W-:Y:S01]  /*0ce0*/  FMUL.FTZ R145, R17, R124 ;  /* 0x0000007c11917220 */ /* 0x000fe20000410000 */
[----:B------:R-:W-:Y:S01]  /*0cf0*/  FADD.FTZ R133, -R136, R133 ;  /* 0x0000008588857221 */ /* 0x000fe20000010100 */
[----:B------:R-:W-:Y:S01]  /*0d00*/  FADD.FTZ R124, RZ, R38 ;  /* 0x00000026ff7c7221 */ /* 0x000fe20000010000 */
[----:B------:R-:W-:Y:S01]  /*0d10*/  FFMA.FTZ R125, R3, R38, RZ ;  /* 0x00000026037d7223 */ /* 0x000fe200000100ff */
[----:B------:R-:W-:Y:S01]  /*0d20*/  FADD.FTZ R74, R74, R129 ;  /* 0x000000814a4a7221 */ /* 0x000fe20000010000 */
[-C--:B------:R-:W-:Y:S01]  /*0d30*/  FFMA.FTZ R106, R39, R129.reuse, R106 ;  /* 0x00000081276a7223 */ /* 0x080fe2000001006a */
[----:B------:R-:W-:Y:S01]  /*0d40*/  FMUL.FTZ R140, R33, R129 ;  /* 0x00000081218c7220 */ /* 0x000fe20000410000 */
[----:B------:R-:W-:Y:S01]  /*0d50*/  SHF.L.U32 R126, R126, 0x10, RZ ;  /* 0x000000107e7e7819 */ /* 0x000fe200000006ff */
[----:B------:R-:W-:Y:S01]  /*0d60*/  FADD.FTZ R129, -R136, R127 ;  /* 0x0000007f88817221 */ /* 0x000fe20000010100 */
[----:B------:R-:W-:Y:S01]  /*0d70*/  FMUL.FTZ R148, R154, R133 ;  /* 0x000000859a947220 */ /* 0x000fe20000410000 */
[----:B------:R-:W-:Y:S01]  /*0d80*/  FADD.FTZ R127, R124, R145 ;  /* 0x000000917c7f7221 */ /* 0x000fe20000010000 */
[----:B------:R-:W-:Y:S01]  /*0d90*/  FFMA.FTZ R124, R146, R145, R125 ;  /* 0x00000091927c7223 */ /* 0x000fe2000001007d */
[----:B------:R-:W-:Y:S01]  /*0da0*/  FADD.FTZ R75, R75, R126 ;  /* 0x0000007e4b4b7221 */ /* 0x000fe20000010000 */
[-C--:B------:R-:W-:Y:S01]  /*0db0*/  FFMA.FTZ R107, R148, R126.reuse, R107 ;  /* 0x0000007e946b7223 */ /* 0x080fe2000001006b */
[----:B------:R-:W-:Y:S01]  /*0dc0*/  FMUL.FTZ R147, R16, R126 ;  /* 0x0000007e10937220 */ /* 0x000fe20000410000 */
[----:B------:R-:W-:Y:S01]  /*0dd0*/  FADD.FTZ R126, R127, R140 ;  /* 0x0000008c7f7e7221 */ /* 0x000fe20000010000 */
[----:B------:R-:W-:-:S03]  /*0de0*/  FFMA.FTZ R125, R39, R140, R124 ;  /* 0x0000008c277d7223 */ /* 0x000fc6000001007c */
[----:B------:R-:W-:Y:S01]  /*0df0*/  FADD.FTZ R127, R126, R147 ;  /* 0x000000937e7f7221 */ /* 0x000fe20000010000 */
[----:B------:R-:W-:Y:S01]  /*0e00*/  FFMA.FTZ R124, R148, R147, R125 ;  /* 0x00000093947c7223 */ /* 0x000fe2000001007d */
[----:B------:R-:W-:Y:S01]  /*0e10*/  FMUL.FTZ R150, R154, R129 ;  /* 0x000000819a967220 */ /* 0x000fe20000410000 */
[----:B------:R-:W-:Y:S01]  /*0e20*/  FMUL.FTZ R149, R15, R128 ;  /* 0x000000800f957220 */ /* 0x000fe20000410000 */
[----:B------:R-:W-:Y:S01]  /*0e30*/  FADD.FTZ R126, R127, R142 ;  /* 0x0000008e7f7e7221 */ /* 0x000fe20000010000 */
[----:B------:R-:W-:Y:S01]  /*0e40*/  FFMA.FTZ R125, R141, R142, R124 ;  /* 0x0000008e8d7d7223 */ /* 0x000fe2000001007c */
[----:B------:R-:W-:Y:S01]  /*0e50*/  SHF.L.U32 R130, R130, 0x10, RZ ;  /* 0x0000001082827819 */ /* 0x000fe200000006ff */
[----:B------:R-:W-:Y:S01]  /*0e60*/  FADD.FTZ R131, -R136, R131 ;  /* 0x0000008388837221 */ /* 0x000fe20000010100 */
[----:B------:R-:W-:Y:S01]  /*0e70*/  FADD.FTZ R127, R126, R149 ;  /* 0x000000957e7f7221 */ /* 0x000fe20000010000 */
[----:B------:R-:W-:Y:S02]  /*0e80*/  FFMA.FTZ R124, R150, R149, R125 ;  /* 0x00000095967c7223 */ /* 0x000fe4000001007d */
[----:B------:R-:W-:Y:S01]  /*0e90*/  FMUL.FTZ R151, R14, R130 ;  /* 0x000000820e977220 */ /* 0x000fe20000410000 */
[----:B------:R-:W-:Y:S01]  /*0ea0*/  FMUL.FTZ R152, R154, R131 ;  /* 0x000000839a987220 */ /* 0x000fe20000410000 */
[----:B------:R-:W-:Y:S01]  /*0eb0*/  FADD.FTZ R126, R127, R144 ;  /* 0x000000907f7e7221 */ /* 0x000fe20000010000 */
[----:B------:R-:W-:Y:S01]  /*0ec0*/  FFMA.FTZ R124, R143, R144, R124 ;  /* 0x000000908f7c7223 */ /* 0x000fe2000001007c */
[----:B------:R-:W-:Y:S01]  /*0ed0*/  FADD.FTZ R69, R69, R128 ;  /* 0x0000008045457221 */ /* 0x000fe20000010000 */
[----:B------:R-:W-:Y:S01]  /*0ee0*/  FFMA.FTZ R101, R150, R128, R101 ;  /* 0x0000008096657223 */ /* 0x000fe20000010065 */
[----:B------:R-:W-:Y:S01]  /*0ef0*/  FADD.FTZ R71, R71, R130 ;  /* 0x0000008247477221 */ /* 0x000fe20000010000 */
[----:B------:R-:W-:Y:S01]  /*0f00*/  FFMA.FTZ R103, R152, R130, R103 ;  /* 0x0000008298677223 */ /* 0x000fe20000010067 */
[----:B------:R-:W-:Y:S01]  /*0f10*/  IADD3 R139, R153, 0x100, RZ ;  /* 0x00000100998b7810 */ /* 0x000fe20007ffe0ff */
[----:B------:R-:W-:Y:S01]  /*0f20*/  FADD.FTZ R137, R126, R151 ;  /* 0x000000977e897221 */ /* 0x000fe20000010000 */
[----:B------:R-:W-:-:S07]  /*0f30*/  FFMA.FTZ R138, R152, R151, R124 ;  /* 0x00000097988a7223 */ /* 0x000fce000001007c */
.L_x_2:
[----:B------:R-:W-:Y:S05]  /*0f40*/  BSYNC B0 ;  /* 0x0000000000007941 */ /* 0x000fea0003800000 */
.L_x_1:
[----:B------:R-:W-:Y:S04]  /*0f50*/  BSSY B0, `(.L_x_3) ;  /* 0x000005e000007945 */ /* 0x000fe80003800000 */
[----:B------:R-:W-:Y:S05]  /*0f60*/  @!P4 BRA `(.L_x_4) ;  /* 0x000000040070c947 */ /* 0x000fea0003800000 */
        /* <DEDUP_REMOVED lines=8> */
[C---:B------:R-:W-:Y:S01]  /*0ff0*/  @P0 LEA.HI.X R133, R139.reuse, UR11, RZ, 0x4, P6 ;  /* 0x0000000b8b850c11 */ /* 0x040fe2000b0f24ff */
[----:B------:R-:W3:Y:S04]  /*1000*/  LDG.E.128 R128, desc[UR4][R128.64] ;  /* 0x0000000480807981 */ /* 0x000ee8000c1e1d00 */
[----:B------:R0:W5:Y:S01]  /*1010*/  @P0 LDG.E.128 R108, desc[UR4][R132.64] ;  /* 0x00000004846c0981 */ /* 0x000162000c1e1d00 */
[----:B------:R-:W-:Y:S02]  /*1020*/  IADD3 R139, R139, 0x100, RZ ;  /* 0x000001008b8b7810 */ /* 0x000fe40007ffe0ff */
[----:B--2---:R-:W-:Y:S02]  /*1030*/  SHF.L.U32 R157, R124, 0x10, RZ ;  /* 0x000000107c9d7819 */ /* 0x004fe400000006ff */
[----:B------:R-:W-:-:S03]  /*1040*/  PRMT R164, R125, 0x7632, R164 ;  /* 0x000076327da47816 */ /* 0x000fc600000000a4 */
[----:B------:R-:W-:Y:S01]  /*1050*/  FADD.FTZ R157, -R136, R157 ;  /* 0x0000009d889d7221 */ /* 0x000fe20000010100 */
[----:B------:R-:W-:Y:S02]  /*1060*/  SHF.L.U32 R159, R125, 0x10, RZ ;  /* 0x000000107d9f7819 */ /* 0x000fe400000006ff */
[----:B------:R-:W-:Y:S01]  /*1070*/  PRMT R162, R124, 0x7632, R162 ;  /* 0x000076327ca27816 */ /* 0x000fe200000000a2 */
[----:B-----5:R-:W-:Y:S01]  /*1080*/  FMUL.FTZ R157, R154, R157 ;  /* 0x0000009d9a9d7220 */ /* 0x020fe20000410000 */
[C---:B------:R-:W-:Y:S02]  /*1090*/  PRMT R166, R127.reuse, 0x7632, R166 ;  /* 0x000076327fa67816 */ /* 0x040fe400000000a6 */
[----:B------:R-:W-:Y:S01]  /*10a0*/  SHF.L.U32 R163, R127, 0x10, RZ ;  /* 0x000000107fa37819 */ /* 0x000fe200000006ff */
[----:B------:R-:W-:Y:S01]  /*10b0*/  FADD.FTZ R159, -R136, R159 ;  /* 0x0000009f889f7221 */ /* 0x000fe20000010100 */
[----:B---3--:R-:W-:Y:S02]  /*10c0*/  SHF.L.U32 R125, R128, 0x10, RZ ;  /* 0x00000010807d7819 */ /* 0x008fe400000006ff */
[----:B------:R-:W-:-:S02]  /*10d0*/  PRMT R127, R129, 0x7632, R127 ;  /* 0x00007632817f7816 */ /* 0x000fc4000000007f */
[----:B------:R-:W-:Y:S01]  /*10e0*/  PRMT R124, R128, 0x7632, R124 ;  /* 0x00007632807c7816 */ /* 0x000fe2000000007c */
[----:B------:R-:W-:Y:S01]  /*10f0*/  FADD.FTZ R64, R64, R125 ;  /* 0x0000007d40407221 */ /* 0x000fe20000010000 */
[-C--:B------:R-:W-:Y:S01]  /*1100*/  FFMA.FTZ R96, R157, R125.reuse, R96 ;  /* 0x0000007d9d607223 */ /* 0x080fe20000010060 */
[----:B------:R-:W-:Y:S01]  /*1110*/  FMUL.FTZ R156, R30, R125 ;  /* 0x0000007d1e9c7220 */ /* 0x000fe20000410000 */
[----:B------:R-:W-:Y:S01]  /*1120*/  SHF.L.U32 R125, R162, 0x10, RZ ;  /* 0x00000010a27d7819 */ /* 0x000fe200000006ff */
[----:B------:R-:W-:Y:S01]  /*1130*/  FADD.FTZ R163, -R136, R163 ;  /* 0x000000a388a37221 */ /* 0x000fe20000010100 */
[----:B------:R-:W-:Y:S01]  /*1140*/  SHF.L.U32 R129, R129, 0x10, RZ ;  /* 0x0000001081817819 */ /* 0x000fe200000006ff */
[----:B------:R-:W-:Y:S01]  /*1150*/  FMUL.FTZ R159, R154, R159 ;  /* 0x0000009f9a9f7220 */ /* 0x000fe20000410000 */
[----:B------:R-:W-:Y:S02]  /*1160*/  SHF.L.U32 R167, R127, 0x10, RZ ;  /* 0x000000107fa77819 */ /* 0x000fe400000006ff */
[----:B------:R-:W-:-:S02]  /*1170*/  PRMT R165, R126, 0x7632, R165 ;  /* 0x000076327ea57816 */ /* 0x000fc400000000a5 */
[----:B------:R-:W-:Y:S02]  /*1180*/  SHF.L.U32 R161, R126, 0x10, RZ ;  /* 0x000000107ea17819 */ /* 0x000fe400000006ff */
[C---:B------:R-:W-:Y:S02]  /*1190*/  PRMT R128, R130.reuse, 0x7632, R128 ;  /* 0x0000763282807816 */ /* 0x040fe40000000080 */
[----:B0-----:R-:W-:Y:S02]  /*11a0*/  SHF.L.U32 R133, R130, 0x10, RZ ;  /* 0x0000001082857819 */ /* 0x001fe400000006ff */
[----:B------:R-:W-:Y:S01]  /*11b0*/  SHF.L.U32 R127, R164, 0x10, RZ ;  /* 0x00000010a47f7819 */ /* 0x000fe200000006ff */
[----:B------:R-:W-:Y:S01]  /*11c0*/  FADD.FTZ R125, -R136, R125 ;  /* 0x0000007d887d7221 */ /* 0x000fe20000010100 */
[C---:B------:R-:W-:Y:S02]  /*11d0*/  PRMT R130, R131.reuse, 0x7632, R130 ;  /* 0x0000763283827816 */ /* 0x040fe40000000082 */
[----:B------:R-:W-:Y:S01]  /*11e0*/  SHF.L.U32 R126, R124, 0x10, RZ ;  /* 0x000000107c7e7819 */ /* 0x000fe200000006ff */
[----:B------:R-:W-:Y:S01]  /*11f0*/  FMUL.FTZ R163, R154, R163 ;  /* 0x000000a39aa37220 */ /* 0x000fe20000410000 */
[----:B------:R-:W-:Y:S01]  /*1200*/  SHF.L.U32 R131, R131, 0x10, RZ ;  /* 0x0000001083837819 */ /* 0x000fe200000006ff */
[----:B------:R-:W-:Y:S01]  /*1210*/  FADD.FTZ R66, R66, R129 ;  /* 0x0000008142427221 */ /* 0x000fe20000010000 */
[-C--:B------:R-:W-:Y:S01]  /*1220*/  FFMA.FTZ R98, R159, R129.reuse, R98 ;  /* 0x000000819f627223 */ /* 0x080fe20000010062 */
[----:B------:R-:W-:Y:S01]  /*1230*/  FMUL.FTZ R158, R29, R129 ;  /* 0x000000811d9e7220 */ /* 0x000fe20000410000 */
[----:B------:R-:W-:Y:S01]  /*1240*/  SHF.L.U32 R129, R165, 0x10, RZ ;  /* 0x00000010a5817819 */ /* 0x000fe200000006ff */
[----:B------:R-:W-:Y:S01]  /*1250*/  FADD.FTZ R127, -R136, R127 ;  /* 0x0000007f887f7221 */ /* 0x000fe20000010100 */
[----:B------:R-:W-:Y:S01]  /*1260*/  FMUL.FTZ R164, R154, R125 ;  /* 0x0000007d9aa47220 */ /* 0x000fe20000410000 */
[----:B------:R-:W-:Y:S01]  /*1270*/  FADD.FTZ R124, R137, R156 ;  /* 0x0000009c897c7221 */ /* 0x000fe20000010000 */
[----:B------:R-:W-:Y:S01]  /*1280*/  FMUL.FTZ R165, R13, R126 ;  /* 0x0000007e0da57220 */ /* 0x000fe20000410000 */
[----:B------:R-:W-:Y:S01]  /*1290*/  FADD.FTZ R62, R62, R131 ;  /* 0x000000833e3e7221 */ /* 0x000fe20000010000 */
[-C--:B------:R-:W-:Y:S01]  /*12a0*/  FFMA.FTZ R94, R163, R131.reuse, R94 ;  /* 0x00000083a35e7223 */ /* 0x080fe2000001005e */
[----:B------:R-:W-:Y:S01]  /*12b0*/  FMUL.FTZ R162, R27, R131 ;  /* 0x000000831ba27220 */ /* 0x000fe20000410000 */
[----:B------:R-:W-:Y:S01]  /*12c0*/  FFMA.FTZ R125, R157, R156, R138 ;  /* 0x0000009c9d7d7223 */ /* 0x000fe2000001008a */
[----:B------:R-:W-:Y:S01]  /*12d0*/  SHF.L.U32 R131, R166, 0x10, RZ ;  /* 0x00000010a6837819 */ /* 0x000fe200000006ff */
[----:B------:R-:W-:Y:S01]  /*12e0*/  FMUL.FTZ R166, R154, R127 ;  /* 0x0000007f9aa67220 */ /* 0x000fe20000410000 */
[----:B------:R-:W-:Y:S01]  /*12f0*/  FADD.FTZ R127, R124, R165 ;  /* 0x000000a57c7f7221 */ /* 0x000fe20000010000 */
[C---:B------:R-:W-:Y:S01]  /*1300*/  FFMA.FTZ R124, R164.reuse, R165, R125 ;  /* 0x000000a5a47c7223 */ /* 0x040fe2000001007d */
[----:B------:R-:W-:Y:S01]  /*1310*/  FADD.FTZ R65, R65, R126 ;  /* 0x0000007e41417221 */ /* 0x000fe20000010000 */
[----:B------:R-:W-:Y:S01]  /*1320*/  FFMA.FTZ R97, R164, R126, R97 ;  /* 0x0000007ea4617223 */ /* 0x000fe20000010061 */
[----:B------:R-:W-:Y:S01]  /*1330*/  FADD.FTZ R67, R67, R167 ;  /* 0x000000a743437221 */ /* 0x000fe20000010000 */
[-C--:B------:R-:W-:Y:S01]  /*1340*/  FFMA.FTZ R99, R166, R167.reuse, R99 ;  /* 0x000000a7a6637223 */ /* 0x080fe20000010063 */
[----:B------:R-:W-:Y:S01]  /*1350*/  FADD.FTZ R161, -R136, R161 ;  /* 0x000000a188a17221 */ /* 0x000fe20000010100 */
[----:B------:R-:W-:Y:S01]  /*1360*/  FMUL.FTZ R167, R12, R167 ;  /* 0x000000a70ca77220 */ /* 0x000fe20000410000 */
[----:B------:R-:W-:Y:S01]  /*1370*/  FADD.FTZ R126, R127, R158 ;  /* 0x0000009e7f7e7221 */ /* 0x000fe20000010000 */
[----:B------:R-:W-:Y:S01]  /*1380*/  FFMA.FTZ R125, R159, R158, R124 ;  /* 0x0000009e9f7d7223 */ /* 0x000fe2000001007c */
[----:B------:R-:W-:Y:S01]  /*1390*/  SHF.L.U32 R128, R128, 0x10, RZ ;  /* 0x0000001080807819 */ /* 0x000fe200000006ff */
[----:B------:R-:W-:Y:S01]  /*13a0*/  FMUL.FTZ R161, R154, R161 ;  /* 0x000000a19aa17220 */ /* 0x000fe20000410000 */
[----:B------:R-:W-:Y:S01]  /*13b0*/  FMUL.FTZ R160, R28, R133 ;  /* 0x000000851ca07220 */ /* 0x000fe20000410000 */
[----:B------:R-:W-:Y:S01]  /*13c0*/  FADD.FTZ R129, -R136, R129 ;  /* 0x0000008188817221 */ /* 0x000fe20000010100 */
        /* <DEDUP_REMOVED lines=9> */
[----:B------:R-:W-:-:S02]  /*1460*/  FFMA.FTZ R124, R168, R169, R125 ;  /* 0x000000a9a87c7223 */ /* 0x000fc4000001007d */
        /* <DEDUP_REMOVED lines=8> */
[----:B------:R-:W-:Y:S01]  /*14f0*/  FADD.FTZ R63, R63, R130 ;  /* 0x000000823f3f7221 */ /* 0x000fe20000010000 */
[C---:B------:R-:W-:Y:S01]  /*1500*/  FFMA.FTZ R95, R172.reuse, R130, R95 ;  /* 0x00000082ac5f7223 */ /* 0x040fe2000001005f */
[----:B------:R-:W-:Y:S01]  /*1510*/  FADD.FTZ R137, R127, R170 ;  /* 0x000000aa7f897221 */ /* 0x000fe20000010000 */
[----:B------:R-:W-:-:S07]  /*1520*/  FFMA.FTZ R138, R172, R170, R125 ;  /* 0x000000aaac8a7223 */ /* 0x000fce000001007d */
.L_x_4:
[----:B------:R-:W-:Y:S05]  /*1530*/  BSYNC B0 ;  /* 0x0000000000007941 */ /* 0x000fea0003800000 */
.L_x_3:
        /* <DEDUP_REMOVED lines=14> */
[C---:B--2---:R-:W-:Y:S02]  /*1620*/  PRMT R179, R124.reuse, 0x7632, R179 ;  /* 0x000076327cb37816 */ /* 0x044fe400000000b3 */
[----:B------:R-:W-:-:S02]  /*1630*/  SHF.L.U32 R171, R124, 0x10, RZ ;  /* 0x000000107cab7819 */ /* 0x000fc400000006ff */
[C---:B------:R-:W-:Y:S02]  /*1640*/  SHF.L.U32 R173, R125.reuse, 0x10, RZ ;  /* 0x000000107dad7819 */ /* 0x040fe400000006ff */
[----:B------:R-:W-:Y:S02]  /*1650*/  PRMT R181, R125, 0x7632, R181 ;  /* 0x000076327db57816 */ /* 0x000fe400000000b5 */
[----:B------:R-:W-:Y:S01]  /*1660*/  SHF.L.U32 R179, R179, 0x10, RZ ;  /* 0x00000010b3b37819 */ /* 0x000fe200000006ff */
[C---:B------:R-:W-:Y:S01]  /*1670*/  FADD.FTZ R171, -R136.reuse, R171 ;  /* 0x000000ab88ab7221 */ /* 0x040fe20000010100 */
[C---:B------:R-:W-:Y:S02]  /*1680*/  PRMT R183, R127.reuse, 0x7632, R183 ;  /* 0x000076327fb77816 */ /* 0x040fe400000000b7 */
[----:B------:R-:W-:Y:S01]  /*1690*/  SHF.L.U32 R177, R127, 0x10, RZ ;  /* 0x000000107fb17819 */ /* 0x000fe200000006ff */
[----:B------:R-:W-:Y:S01]  /*16a0*/  FADD.FTZ R173, -R136, R173 ;  /* 0x000000ad88ad7221 */ /* 0x000fe20000010100 */
[----:B------:R-:W-:Y:S01]  /*16b0*/  PRMT R182, R126, 0x7632, R182 ;  /* 0x000076327eb67816 */ /* 0x000fe200000000b6 */
[----:B------:R-:W-:Y:S01]  /*16c0*/  FADD.FTZ R179, -R136, R179 ;  /* 0x000000b388b37221 */ /* 0x000fe20000010100 */
[----:B------:R-:W-:-:S02]  /*16d0*/  SHF.L.U32 R175, R126, 0x10, RZ ;  /* 0x000000107eaf7819 */ /* 0x000fc400000006ff */
[C---:B---3--:R-:W-:Y:S02]  /*16e0*/  PRMT R124, R128.reuse, 0x7632, R124 ;  /* 0x00007632807c7816 */ /* 0x048fe4000000007c */
[----:B------:R-:W-:Y:S02]  /*16f0*/  SHF.L.U32 R125, R128, 0x10, RZ ;  /* 0x00000010807d7819 */ /* 0x000fe400000006ff */
[C---:B------:R-:W-:Y:S01]  /*1700*/  PRMT R127, R129.reuse, 0x7632, R127 ;  /* 0x00007632817f7816 */ /* 0x040fe2000000007f */
[----:B-----5:R-:W-:Y:S01]  /*1710*/  FMUL.FTZ R171, R154, R171 ;  /* 0x000000ab9aab7220 */ /* 0x020fe20000410000 */
[----:B------:R-:W-:Y:S01]  /*1720*/  SHF.L.U32 R126, R124, 0x10, RZ ;  /* 0x000000107c7e7819 */ /* 0x000fe200000006ff */
[----:B------:R-:W-:Y:S01]  /*1730*/  FMUL.FTZ R174, R26, R125 ;  /* 0x0000007d1aae7220 */ /* 0x000fe20000410000 */
[----:B------:R-:W-:Y:S01]  /*1740*/  SHF.L.U32 R129, R129, 0x10, RZ ;  /* 0x0000001081817819 */ /* 0x000fe200000006ff */
[----:B------:R-:W-:Y:S01]  /*1750*/  FMUL.FTZ R173, R154, R173 ;  /* 0x000000ad9aad7220 */ /* 0x000fe20000410000 */
[----:B------:R-:W-:-:S02]  /*1760*/  SHF.L.U32 R128, R127, 0x10, RZ ;  /* 0x000000107f807819 */ /* 0x000fc400000006ff */
[----:B------:R-:W-:Y:S01]  /*1770*/  SHF.L.U32 R127, R182, 0x10, RZ ;  /* 0x00000010b67f7819 */ /* 0x000fe200000006ff */
[----:B------:R-:W-:Y:S01]  /*1780*/  FMUL.FTZ R182, R154, R179 ;  /* 0x000000b39ab67220 */ /* 0x000fe20000410000 */
[----:B------:R-:W-:Y:S01]  /*1790*/  SHF.L.U32 R181, R181, 0x10, RZ ;  /* 0x00000010b5b57819 */ /* 0x000fe200000006ff */
[----:B------:R-:W-:Y:S01]  /*17a0*/  FADD.FTZ R56, R56, R125 ;  /* 0x0000007d38387221 */ /* 0x000fe20000010000 */
[----:B------:R-:W-:Y:S01]  /*17b0*/  FFMA.FTZ R88, R171, R125, R88 ;  /* 0x0000007dab587223 */ /* 0x000fe20000010058 */
[----:B------:R-:W-:Y:S01]  /*17c0*/  FADD.FTZ R124, R137, R174 ;  /* 0x000000ae897c7221 */ /* 0x000fe20000010000 */
[----:B------:R-:W-:Y:S01]  /*17d0*/  FMUL.FTZ R179, R9, R126 ;  /* 0x0000007e09b37220 */ /* 0x000fe20000410000 */
[----:B------:R-:W-:Y:S01]  /*17e0*/  FFMA.FTZ R125, R171, R174, R138 ;  /* 0x000000aeab7d7223 */ /* 0x000fe2000001008a */
[----:B------:R-:W-:Y:S01]  /*17f0*/  FADD.FTZ R58, R58, R129 ;  /* 0x000000813a3a7221 */ /* 0x000fe20000010000 */
[-C--:B------:R-:W-:Y:S01]  /*1800*/  FFMA.FTZ R90, R173, R129.reuse, R90 ;  /* 0x00000081ad5a7223 */ /* 0x080fe2000001005a */
[----:B------:R-:W-:Y:S01]  /*1810*/  FMUL.FTZ R176, R25, R129 ;  /* 0x0000008119b07220 */ /* 0x000fe20000410000 */
[C---:B------:R-:W-:Y:S01]  /*1820*/  FADD.FTZ R129, -R136.reuse, R127 ;  /* 0x0000007f88817221 */ /* 0x040fe20000010100 */
[----:B------:R-:W-:Y:S01]  /*1830*/  FADD.FTZ R181, -R136, R181 ;  /* 0x000000b588b57221 */ /* 0x000fe20000010100 */
[----:B------:R-:W-:Y:S01]  /*1840*/  FADD.FTZ R127, R124, R179 ;  /* 0x000000b37c7f7221 */ /* 0x000fe20000010000 */
[----:B------:R-:W-:Y:S01]  /*1850*/  FFMA.FTZ R124, R182, R179, R125 ;  /* 0x000000b3b67c7223 */ /* 0x000fe2000001007d */
[----:B------:R-:W-:Y:S01]  /*1860*/  FADD.FTZ R177, -R136, R177 ;  /* 0x000000b188b17221 */ /* 0x000fe20000010100 */
[C---:B0-----:R-:W-:Y:S01]  /*1870*/  PRMT R132, R130.reuse, 0x7632, R132 ;  /* 0x0000763282847816 */ /* 0x041fe20000000084 */
[----:B------:R-:W-:Y:S01]  /*1880*/  FADD.FTZ R57, R57, R126 ;  /* 0x0000007e39397221 */ /* 0x000fe20000010000 */
[----:B------:R-:W-:Y:S01]  /*1890*/  SHF.L.U32 R133, R130, 0x10, RZ ;  /* 0x0000001082857819 */ /* 0x000fe200000006ff */
[----:B------:R-:W-:Y:S01]  /*18a0*/  FFMA.FTZ R89, R182, R126, R89 ;  /* 0x0000007eb6597223 */ /* 0x000fe20000010059 */
[----:B------:R-:W-:Y:S01]  /*18b0*/  FMUL.FTZ R184, R154, R181 ;  /* 0x000000b59ab87220 */ /* 0x000fe20000410000 */
[----:B------:R-:W-:Y:S01]  /*18c0*/  PRMT R130, R131, 0x7632, R130 ;  /* 0x0000763283827816 */ /* 0x000fe20000000082 */
[----:B------:R-:W-:Y:S01]  /*18d0*/  FADD.FTZ R175, -R136, R175 ;  /* 0x000000af88af7221 */ /* 0x000fe20000010100 */
[----:B------:R-:W-:Y:S01]  /*18e0*/  FMUL.FTZ R181, R8, R128 ;  /* 0x0000008008b57220 */ /* 0x000fe20000410000 */
[----:B------:R-:W-:Y:S01]  /*18f0*/  FADD.FTZ R126, R127, R176 ;  /* 0x000000b07f7e7221 */ /* 0x000fe20000010000 */
[----:B------:R-:W-:Y:S01]  /*1900*/  FFMA.FTZ R125, R173, R176, R124 ;  /* 0x000000b0ad7d7223 */ /* 0x000fe2000001007c */
[----:B------:R-:W-:Y:S01]  /*1910*/  SHF.L.U32 R131, R131, 0x10, RZ ;  /* 0x0000001083837819 */ /* 0x000fe200000006ff */
[----:B------:R-:W-:Y:S01]  /*1920*/  FMUL.FTZ R177, R154, R177 ;  /* 0x000000b19ab17220 */ /* 0x000fe20000410000 */
[----:B------:R-:W-:Y:S01]  /*1930*/  SHF.L.U32 R132, R132, 0x10, RZ ;  /* 0x0000001084847819 */ /* 0x000fe200000006ff */
[----:B------:R-:W-:Y:S01]  /*1940*/  FMUL.FTZ R175, R154, R175 ;  /* 0x000000af9aaf7220 */ /* 0x000fe20000410000 */
[----:B------:R-:W-:Y:S01]  /*1950*/  FMUL.FTZ R178, R24, R133 ;  /* 0x0000008518b27220 */ /* 0x000fe20000410000 */
[----:B------:R-:W-:Y:S01]  /*1960*/  FADD.FTZ R127, R126, R181 ;  /* 0x000000b57e7f7221 */ /* 0x000fe20000010000 */
[----:B------:R-:W-:Y:S01]  /*1970*/  FFMA.FTZ R124, R184, R181, R125 ;  /* 0x000000b5b87c7223 */ /* 0x000fe2000001007d */
[----:B------:R-:W-:Y:S01]  /*1980*/  FADD.FTZ R54, R54, R131 ;  /* 0x0000008336367221 */ /* 0x000fe20000010000 */
[-C--:B------:R-:W-:Y:S01]  /*1990*/  FFMA.FTZ R86, R177, R131.reuse, R86 ;  /* 0x00000083b1567223 */ /* 0x080fe20000010056 */
[----:B------:R-:W-:Y:S01]  /*19a0*/  FMUL.FTZ R180, R23, R131 ;  /* 0x0000008317b47220 */ /* 0x000fe20000410000 */
[----:B------:R-:W-:Y:S01]  /*19b0*/  SHF.L.U32 R131, R183, 0x10, RZ ;  /* 0x00000010b7837819 */ /* 0x000fe200000006ff */
        /* <DEDUP_REMOVED lines=21> */
[----:B------:R-:W-:-:S07]  /*1b10*/  FFMA.FTZ R138, R190, R185, R124 ;  /* 0x000000b9be8a7223 */ /* 0x000fce000001007c */
.L_x_6:
[----:B------:R-:W-:Y:S05]  /*1b20*/  BSYNC B0 ;  /* 0x0000000000007941 */ /* 0x000fea0003800000 */
.L_x_5:
        /* <DEDUP_REMOVED lines=13> */
[----:B--2---:R-:W-:Y:S02]  /*1c00*/  PRMT R186, R125, 0x7632, R186 ;  /* 0x000076327dba7816 */ /* 0x004fe400000000ba */
[C---:B------:R-:W-:Y:S02]  /*1c10*/  PRMT R189, R126.reuse, 0x7632, R189 ;  /* 0x000076327ebd7816 */ /* 0x040fe400000000bd */
[----:B------:R-:W-:-:S02]  /*1c20*/  SHF.L.U32 R191, R126, 0x10, RZ ;  /* 0x000000107ebf7819 */ /* 0x000fc400000006ff */
[----:B------:R-:W-:Y:S02]  /*1c30*/  SHF.L.U32 R187, R125, 0x10, RZ ;  /* 0x000000107dbb7819 */ /* 0x000fe400000006ff */
[----:B------:R-:W-:Y:S02]  /*1c40*/  PRMT R126, R127, 0x7632, R126 ;  /* 0x000076327f7e7816 */ /* 0x000fe4000000007e */
[----:B------:R-:W-:Y:S02]  /*1c50*/  SHF.L.U32 R125, R186, 0x10, RZ ;  /* 0x00000010ba7d7819 */ /* 0x000fe400000006ff */
[C---:B------:R-:W-:Y:S02]  /*1c60*/  SHF.L.U32 R155, R124.reuse, 0x10, RZ ;  /* 0x000000107c9b7819 */ /* 0x040fe400000006ff */
[----:B------:R-:W-:Y:S02]  /*1c70*/  PRMT R139, R124, 0x7632, R139 ;  /* 0x000076327c8b7816 */ /* 0x000fe4000000008b */
[----:B------:R-:W-:Y:S01]  /*1c80*/  SHF.L.U32 R193, R126, 0x10, RZ ;  /* 0x000000107ec17819 */ /* 0x000fe200000006ff */
[C---:B0-----:R-:W-:Y:S01]  /*1c90*/  FADD.FTZ R133, -R136.reuse, R125 ;  /* 0x0000007d88857221 */ /* 0x041fe20000010100 */
[----:B------:R-:W-:Y:S01]  /*1ca0*/  FADD.FTZ R191, -R136, R191 ;  /* 0x000000bf88bf7221 */ /* 0x000fe20000010100 */
[----:B---3--:R-:W-:Y:S01]  /*1cb0*/  PRMT R124, R128, 0x7632, R124 ;  /* 0x00007632807c7816 */ /* 0x008fe2000000007c */
[----:B------:R-:W-:Y:S01]  /*1cc0*/  FADD.FTZ R155, -R136, R155 ;  /* 0x0000009b889b7221 */ /* 0x000fe20000010100 */
[----:B------:R-:W-:Y:S01]  /*1cd0*/  SHF.L.U32 R125, R128, 0x10, RZ ;  /* 0x00000010807d7819 */ /* 0x000fe200000006ff */
[----:B------:R-:W-:Y:S01]  /*1ce0*/  FADD.FTZ R203, -R136, R193 ;  /* 0x000000c188cb7221 */ /* 0x000fe20000010100 */
[----:B------:R-:W-:-:S02]  /*1cf0*/  SHF.L.U32 R139, R139, 0x10, RZ ;  /* 0x000000108b8b7819 */ /* 0x000fc400000006ff */
[----:B------:R-:W-:Y:S01]  /*1d00*/  SHF.L.U32 R127, R127, 0x10, RZ ;  /* 0x000000107f7f7819 */ /* 0x000fe200000006ff */
[----:B-----5:R-:W-:Y:S01]  /*1d10*/  FMUL.FTZ R191, R154, R191 ;  /* 0x000000bf9abf7220 */ /* 0x020fe20000410000 */
[----:B------:R-:W-:Y:S01]  /*1d20*/  SHF.L.U32 R193, R130, 0x10, RZ ;  /* 0x0000001082c17819 */ /* 0x000fe200000006ff */
[----:B------:R-:W-:Y:S01]  /*1d30*/  FMUL.FTZ R155, R154, R155 ;  /* 0x0000009b9a9b7220 */ /* 0x000fe20000410000 */
[----:B------:R-:W-:Y:S01]  /*1d40*/  SHF.L.U32 R126, R124, 0x10, RZ ;  /* 0x000000107c7e7819 */ /* 0x000fe200000006ff */
[----:B------:R-:W-:Y:S01]  /*1d50*/  FMUL.FTZ R192, R22, R125 ;  /* 0x0000007d16c07220 */ /* 0x000fe20000410000 */
[C---:B------:R-:W-:Y:S01]  /*1d60*/  FADD.FTZ R139, -R136.reuse, R139 ;  /* 0x0000008b888b7221 */ /* 0x040fe20000010100 */
[----:B------:R-:W-:Y:S01]  /*1d70*/  FADD.FTZ R199, -R136, R127 ;  /* 0x0000007f88c77221 */ /* 0x000fe20000010100 */
[----:B------:R-:W-:Y:S01]  /*1d80*/  SHF.L.U32 R189, R189, 0x10, RZ ;  /* 0x00000010bdbd7819 */ /* 0x000fe200000006ff */
[----:B------:R-:W-:Y:S01]  /*1d90*/  FADD.FTZ R44, R44, R193 ;  /* 0x000000c12c2c7221 */ /* 0x000fe20000010000 */
[----:B------:R-:W-:Y:S01]  /*1da0*/  PRMT R127, R129, 0x7632, R127 ;  /* 0x00007632817f7816 */ /* 0x000fe2000000007f */
[-C--:B------:R-:W-:Y:S01]  /*1db0*/  FFMA.FTZ R76, R191, R193.reuse, R76 ;  /* 0x000000c1bf4c7223 */ /* 0x080fe2000001004c */
[----:B------:R-:W-:Y:S01]  /*1dc0*/  FMUL.FTZ R196, R20, R193 ;  /* 0x000000c114c47220 */ /* 0x000fe20000410000 */
[----:B------:R-:W-:Y:S01]  /*1dd0*/  SHF.L.U32 R129, R129, 0x10, RZ ;  /* 0x0000001081817819 */ /* 0x000fe200000006ff */
[----:B------:R-:W-:Y:S01]  /*1de0*/  FADD.FTZ R48, R48, R125 ;  /* 0x0000007d30307221 */ /* 0x000fe20000010000 */
[----:B------:R-:W-:Y:S01]  /*1df0*/  FFMA.FTZ R80, R155, R125, R80 ;  /* 0x0000007d9b507223 */ /* 0x000fe20000010050 */
[----:B------:R-:W-:Y:S01]  /*1e00*/  FADD.FTZ R124, R137, R192 ;  /* 0x000000c0897c7221 */ /* 0x000fe20000010000 */
[----:B------:R-:W-:Y:S01]  /*1e10*/  FMUL.FTZ R193, R5, R126 ;  /* 0x0000007e05c17220 */ /* 0x000fe20000410000 */
[----:B------:R-:W-:Y:S01]  /*1e20*/  FADD.FTZ R187, -R136, R187 ;  /* 0x000000bb88bb7221 */ /* 0x000fe20000010100 */
[----:B------:R-:W-:Y:S01]  /*1e30*/  FMUL.FTZ R198, R154, R139 ;  /* 0x0000008b9ac67220 */ /* 0x000fe20000410000 */
[----:B------:R-:W-:Y:S01]  /*1e40*/  FFMA.FTZ R125, R155, R192, R138 ;  /* 0x000000c09b7d7223 */ /* 0x000fe2000001008a */
[----:B------:R-:W-:Y:S01]  /*1e50*/  SHF.L.U32 R195, R127, 0x10, RZ ;  /* 0x000000107fc37819 */ /* 0x000fe200000006ff */
[----:B------:R-:W-:Y:S01]  /*1e60*/  FADD.FTZ R197, -R136, R189 ;  /* 0x000000bd88c57221 */ /* 0x000fe20000010100 */
[----:B------:R-:W-:Y:S01]  /*1e70*/  FMUL.FTZ R200, R154, R133 ;  /* 0x000000859ac87220 */ /* 0x000fe20000410000 */
[----:B------:R-:W-:Y:S01]  /*1e80*/  FADD.FTZ R127, R124, R193 ;  /* 0x000000c17c7f7221 */ /* 0x000fe20000010000 */
[----:B------:R-:W-:Y:S01]  /*1e90*/  FMUL.FTZ R189, R154, R187 ;  /* 0x000000bb9abd7220 */ /* 0x000fe20000410000 */
[----:B------:R-:W-:Y:S01]  /*1ea0*/  FMUL.FTZ R194, R21, R129 ;  /* 0x0000008115c27220 */ /* 0x000fe20000410000 */
[----:B------:R-:W-:Y:S01]  /*1eb0*/  FFMA.FTZ R124, R198, R193, R125 ;  /* 0x000000c1c67c7223 */ /* 0x000fe2000001007d */
[----:B------:R-:W-:Y:S01]  /*1ec0*/  PRMT R128, R130, 0x7632, R128 ;  /* 0x0000763282807816 */ /* 0x000fe20000000080 */
[----:B------:R-:W-:Y:S01]  /*1ed0*/  FADD.FTZ R49, R49, R126 ;  /* 0x0000007e31317221 */ /* 0x000fe20000010000 */
[----:B------:R-:W-:Y:S01]  /*1ee0*/  FFMA.FTZ R81, R198, R126, R81 ;  /* 0x0000007ec6517223 */ /* 0x000fe20000010051 */
[----:B------:R-:W-:Y:S01]  /*1ef0*/  FADD.FTZ R51, R51, R195 ;  /* 0x000000c333337221 */ /* 0x000fe20000010000 */
[-C--:B------:R-:W-:Y:S01]  /*1f00*/  FFMA.FTZ R83, R200, R195.reuse, R83 ;  /* 0x000000c3c8537223 */ /* 0x080fe20000010053 */
[----:B------:R-:W-:Y:S01]  /*1f10*/  FMUL.FTZ R195, R4, R195 ;  /* 0x000000c304c37220 */ /* 0x000fe20000410000 */
[----:B------:R-:W-:Y:S01]  /*1f20*/  FADD.FTZ R126, R127, R194 ;  /* 0x000000c27f7e7221 */ /* 0x000fe20000010000 */
[----:B------:R-:W-:Y:S01]  /*1f30*/  FFMA.FTZ R125, R189, R194, R124 ;  /* 0x000000c2bd7d7223 */ /* 0x000fe2000001007c */
[----:B------:R-:W-:-:S02]  /*1f40*/  SHF.L.U32 R128, R128, 0x10, RZ ;  /* 0x0000001080807819 */ /* 0x000fc400000006ff */
[----:B------:R-:W-:Y:S01]  /*1f50*/  FADD.FTZ R127, R126, R195 ;  /* 0x000000c37e7f7221 */ /* 0x000fe20000010000 */
[----:B------:R-:W-:Y:S01]  /*1f60*/  FFMA.FTZ R124, R200, R195, R125 ;  /* 0x000000c3c87c7223 */ /* 0x000fe2000001007d */
[C---:B------:R-:W-:Y:S01]  /*1f70*/  PRMT R130, R131.reuse, 0x7632, R130 ;  /* 0x0000763283827816 */ /* 0x040fe20000000082 */
[C---:B------:R-:W-:Y:S01]  /*1f80*/  FMUL.FTZ R202, R154.reuse, R197 ;  /* 0x000000c59aca7220 */ /* 0x040fe20000410000 */
[----:B------:R-:W-:Y:S01]  /*1f90*/  SHF.L.U32 R131, R131, 0x10, RZ ;  /* 0x0000001083837819 */ /* 0x000fe200000006ff */
[----:B------:R-:W-:Y:S01]  /*1fa0*/  FMUL.FTZ R197, R154, R199 ;  /* 0x000000c79ac57220 */ /* 0x000fe20000410000 */
[----:B------:R-:W-:Y:S01]  /*1fb0*/  FMUL.FTZ R199, R2, R128 ;  /* 0x0000008002c77220 */ /* 0x000fe20000410000 */
[----:B------:R-:W-:Y:S01]  /*1fc0*/  FADD.FTZ R126, R127, R196 ;  /* 0x000000c47f7e7221 */ /* 0x000fe20000010000 */
[----:B------:R-:W-:Y:S01]  /*1fd0*/  FFMA.FTZ R125, R191, R196, R124 ;  /* 0x000000c4bf7d7223 */ /* 0x000fe2000001007c */
[----:B------:R-:W-:Y:S01]  /*1fe0*/  SHF.L.U32 R130, R130, 0x10, RZ ;  /* 0x0000001082827819 */ /* 0x000fe200000006ff */
[----:B------:R-:W-:Y:S01]  /*1ff0*/  FMUL.FTZ R204, R19, R131 ;  /* 0x0000008313cc7220 */ /* 0x000fe20000410000 */
[----:B------:R-:W-:Y:S01]  /*2000*/  FADD.FTZ R127, R126, R199 ;  /* 0x000000c77e7f7221 */ /* 0x000fe20000010000 */
[----:B------:R-:W-:Y:S01]  /*2010*/  FFMA.FTZ R124, R202, R199, R125 ;  /* 0x000000c7ca7c7223 */ /* 0x000fe2000001007d */
[----:B------:R-:W-:Y:S01]  /*2020*/  FMUL.FTZ R206, R154, R203 ;  /* 0x000000cb9ace7220 */ /* 0x000fe20000410000 */
[----:B------:R-:W-:Y:S01]  /*2030*/  FMUL.FTZ R201, R0, R130 ;  /* 0x0000008200c97220 */ /* 0x000fe20000410000 */
[----:B------:R-:W-:Y:S01]  /*2040*/  FADD.FTZ R126, R127, R204 ;  /* 0x000000cc7f7e7221 */ /* 0x000fe20000010000 */
[----:B------:R-:W-:Y:S01]  /*2050*/  FFMA.FTZ R124, R197, R204, R124 ;  /* 0x000000ccc57c7223 */ /* 0x000fe2000001007c */
[----:B------:R-:W-:Y:S01]  /*2060*/  FADD.FTZ R50, R50, R129 ;  /* 0x0000008132327221 */ /* 0x000fe20000010000 */
[----:B------:R-:W-:Y:S01]  /*2070*/  FFMA.FTZ R82, R189, R129, R82 ;  /* 0x00000081bd527223 */ /* 0x000fe20000010052 */
[----:B------:R-:W-:Y:S01]  /*2080*/  FADD.FTZ R46, R46, R131 ;  /* 0x000000832e2e7221 */ /* 0x000fe20000010000 */
[----:B------:R-:W-:Y:S01]  /*2090*/  FADD.FTZ R45, R45, R128 ;  /* 0x000000802d2d7221 */ /* 0x000fe20000010000 */
[----:B------:R-:W-:Y:S01]  /*20a0*/  FFMA.FTZ R77, R202, R128, R77 ;  /* 0x00000080ca4d7223 */ /* 0x000fe2000001004d */
[----:B------:R-:W-:Y:S01]  /*20b0*/  FFMA.FTZ R78, R197, R131, R78 ;  /* 0x00000083c54e7223 */ /* 0x000fe2000001004e */
[----:B------:R-:W-:Y:S01]  /*20c0*/  FADD.FTZ R47, R47, R130 ;  /* 0x000000822f2f7221 */ /* 0x000fe20000010000 */
[----:B------:R-:W-:Y:S01]  /*20d0*/  FFMA.FTZ R79, R206, R130, R79 ;  /* 0x00000082ce4f7223 */ /* 0x000fe2000001004f */
[----:B------:R-:W-:Y:S01]  /*20e0*/  FADD.FTZ R137, R126, R201 ;  /* 0x000000c97e897221 */ /* 0x000fe20000010000 */
[----:B------:R-:W-:-:S07]  /*20f0*/  FFMA.FTZ R138, R206, R201, R124 ;  /* 0x000000c9ce8a7223 */ /* 0x000fce000001007c */
.L_x_8:
[----:B------:R-:W-:Y:S05]  /*2100*/  BSYNC B0 ;  /* 0x0000000000007941 */ /* 0x000fea0003800000 */
.L_x_7:
[----:B------:R-:W-:Y:S01]  /*2110*/  LOP3.LUT P0, RZ, R134, 0xff, RZ, 0xc0, !PT ;  /* 0x000000ff86ff7812 */ /* 0x000fe2000780c0ff */
[----:B------:R-:W-:Y:S01]  /*2120*/  HFMA2.MMA R203, -RZ, RZ, 1.875, 0 ;  /* 0x3f800000ffcb7435 */ /* 0x000fe200000001ff */
[----:B------:R-:W-:Y:S01]  /*2130*/  SHF.R.U32.HI R124, RZ, 0x5, R35 ;  /* 0x00000005ff7c7819 */ /* 0x000fe20000011623 */
[----:B------:R-:W-:Y:S01]  /*2140*/  UMOV UR6, 0xffffffff ;  /* 0xffffffff00067882 */ /* 0x000fe20000000000 */
[----:B------:R-:W-:Y:S02]  /*2150*/  LOP3.LUT P6, RZ, R35, 0x1f, RZ, 0xc0, !PT ;  /* 0x0000001f23ff7812 */ /* 0x000fe400078cc0ff */
[----:B------:R-:W-:Y:S02]  /*2160*/  LOP3.LUT R125, R124, 0x7fffff8, RZ, 0xc0, !PT ;  /* 0x07fffff87c7d7812 */ /* 0x000fe400078ec0ff */
[----:B-----5:R-:W-:Y:S02]  /*2170*/  @P1 SHF.L.U32 R203, R135, 0x10, RZ ;  /* 0x0000001087cb1819 */ /* 0x020fe400000006ff */
[----:B------:R-:W-:-:S03]  /*2180*/  P2R R126, PR, RZ, 0x40 ;  /* 0x00000040ff7e7803 */ /* 0x000fc60000000000 */
[----:B------:R-:W-:Y:S01]  /*2190*/  @!P0 IADD3 R125, R125, 0x8, RZ ;  /* 0x000000087d7d8810 */ /* 0x000fe20007ffe0ff */
[----:B------:R-:W-:Y:S06]  /*21a0*/  BRA.DIV UR6, `(.L_x_9) ;  /* 0x0000001e06347947 */ /* 0x000fec000b800000 */
[----:B------:R-:W0:Y:S04]  /*21b0*/  SHFL.DOWN PT, R126, R137, 0x10, 0x1f ;  /* 0x0a001f00897e7f89 */ /* 0x000e2800000e0000 */
[----:B------:R-:W1:Y:S01]  /*21c0*/  SHFL.DOWN PT, R127, R138, 0x10, 0x1f ;  /* 0x0a001f008a7f7f89 */ /* 0x000e6200000e0000 */
[----:B0-----:R-:W-:Y:S01]  /*21d0*/  FADD.FTZ R126, R126, R137 ;  /* 0x000000897e7e7221 */ /* 0x001fe20000010000 */
[----:B-1----:R-:W-:-:S04]  /*21e0*/  FADD.FTZ R127, R127, R138 ;  /* 0x0000008a7f7f7221 */ /* 0x002fc80000010000 */
        /* <DEDUP_REMOVED lines=12> */
[----:B------:R0:W1:Y:S04]  /*22b0*/  SHFL.DOWN PT, R186, R133, 0x1, 0x1f ;  /* 0x08201f0085ba7f89 */ /* 0x00006800000e0000 */
[----:B------:R0:W2:Y:S02]  /*22c0*/  SHFL.DOWN PT, R187, R132, 0x1, 0x1f ;  /* 0x08201f0084bb7f89 */ /* 0x0000a400000e0000 */
.L_x_35:
[----:B------:R-:W3:Y:S01]  /*22d0*/  S2R R127, SR_CgaCtaId ;  /* 0x00000000007f7919 */ /* 0x000ee20000008800 */
[----:B------:R-:W-:Y:S01]  /*22e0*/  LOP3.LUT P6, RZ, R35, 0x1f, RZ, 0xc0, !PT ;  /* 0x0000001f23ff7812 */ /* 0x000fe200078cc0ff */
[----:B-1----:R-:W-:Y:S01]  /*22f0*/  FADD.FTZ R186, R133, R186 ;  /* 0x000000ba85ba7221 */ /* 0x002fe20000010000 */
[----:B------:R-:W-:Y:S01]  /*2300*/  MOV R126, 0x400 ;  /* 0x00000400007e7802 */ /* 0x000fe20000000f00 */
[----:B--2---:R-:W-:Y:S01]  /*2310*/  FADD.FTZ R187, R132, R187 ;  /* 0x000000bb84bb7221 */ /* 0x004fe20000010000 */
[----:B------:R-:W-:Y:S05]  /*2320*/  WARPSYNC.ALL ;  /* 0x0000000000007948 */ /* 0x000fea0003800000 */
[----:B------:R-:W-:Y:S04]  /*2330*/  BSSY B0, `(.L_x_10) ;  /* 0x0000076000007945 */ /* 0x000fe80003800000 */
[----:B------:R-:W-:-:S04]  /*2340*/  @!P6 LOP3.LUT R124, R124, 0x7, RZ, 0xc0, !PT ;  /* 0x000000077c7ce812 */ /* 0x000fc800078ec0ff */
[----:B------:R-:W-:Y:S02]  /*2350*/  @!P6 IADD3 R124, R125, R124, RZ ;  /* 0x0000007c7d7ce210 */ /* 0x000fe40007ffe0ff */
[----:B---3--:R-:W-:-:S04]  /*2360*/  LEA R126, R127, R126, 0x18 ;  /* 0x0000007e7f7e7211 */ /* 0x008fc800078ec0ff */
[-C--:B------:R-:W-:Y:S02]  /*2370*/  @!P6 LEA R205, R124, R126.reuse, 0x3 ;  /* 0x0000007e7ccde211 */ /* 0x080fe400078e18ff */
[----:B------:R-:W-:-:S03]  /*2380*/  LEA R207, R125, R126, 0x3 ;  /* 0x0000007e7dcf7211 */ /* 0x000fc600078e18ff */
[----:B------:R-:W-:Y:S01]  /*2390*/  @!P6 STS.64 [R205+0x8000], R186 ;  /* 0x008000bacd00e388 */ /* 0x000fe20000000a00 */
[----:B------:R-:W-:Y:S01]  /*23a0*/  BAR.SYNC.DEFER_BLOCKING 0x0 ;  /* 0x0000000000007b1d */ /* 0x000fe20000010000 */
[----:B------:R-:W-:-:S05]  /*23b0*/  ISETP.NE.AND P6, PT, RZ, UR8, PT ;  /* 0x00000008ff007c0c */ /* 0x000fca000bfc5270 */
[----:B------:R-:W1:Y:S04]  /*23c0*/  LDS.128 R124, [R207+0x8000] ;  /* 0x00800000cf7c7984 */ /* 0x000e680000000c00 */
[----:B------:R-:W2:Y:S04]  /*23d0*/  LDS.128 R128, [R207+0x8010] ;  /* 0x00801000cf807984 */ /* 0x000ea80000000c00 */
[----:B0-----:R-:W0:Y:S04]  /*23e0*/  LDS.128 R132, [R207+0x8020] ;  /* 0x00802000cf847984 */ /* 0x001e280000000c00 */
[----:B------:R-:W3:Y:S01]  /*23f0*/  LDS.128 R136, [R207+0x8030] ;  /* 0x00803000cf887984 */ /* 0x000ee20000000c00 */
[----:B-1----:R-:W-:Y:S01]  /*2400*/  FADD.FTZ R209, RZ, R124 ;  /* 0x0000007cffd17221 */ /* 0x002fe20000010000 */
[----:B------:R-:W-:-:S03]  /*2410*/  FADD.FTZ R124, RZ, R125 ;  /* 0x0000007dff7c7221 */ /* 0x000fc60000010000 */
[----:B------:R-:W-:Y:S01]  /*2420*/  FADD.FTZ R209, R126, R209 ;  /* 0x000000d17ed17221 */ /* 0x000fe20000010000 */
[----:B------:R-:W-:-:S03]  /*2430*/  FADD.FTZ R124, R127, R124 ;  /* 0x0000007c7f7c7221 */ /* 0x000fc60000010000 */
[----:B--2---:R-:W-:Y:S01]  /*2440*/  FADD.FTZ R209, R209, R128 ;  /* 0x00000080d1d17221 */ /* 0x004fe20000010000 */
[----:B------:R-:W-:-:S03]  /*2450*/  FADD.FTZ R124, R124, R129 ;  /* 0x000000817c7c7221 */ /* 0x000fc60000010000 */
[----:B------:R-:W-:Y:S01]  /*2460*/  FADD.FTZ R209, R130, R209 ;  /* 0x000000d182d17221 */ /* 0x000fe20000010000 */
[----:B------:R-:W-:-:S03]  /*2470*/  FADD.FTZ R124, R131, R124 ;  /* 0x0000007c837c7221 */ /* 0x000fc60000010000 */
[----:B0-----:R-:W-:Y:S01]  /*2480*/  FADD.FTZ R209, R209, R132 ;  /* 0x00000084d1d17221 */ /* 0x001fe20000010000 */
[----:B------:R-:W-:-:S03]  /*2490*/  FADD.FTZ R124, R124, R133 ;  /* 0x000000857c7c7221 */ /* 0x000fc60000010000 */
[----:B------:R-:W-:Y:S01]  /*24a0*/  FADD.FTZ R209, R134, R209 ;  /* 0x000000d186d17221 */ /* 0x000fe20000010000 */
[----:B------:R-:W-:-:S03]  /*24b0*/  FADD.FTZ R124, R135, R124 ;  /* 0x0000007c877c7221 */ /* 0x000fc60000010000 */
[----:B---3--:R-:W-:Y:S01]  /*24c0*/  FADD.FTZ R209, R209, R136 ;  /* 0x00000088d1d17221 */ /* 0x008fe20000010000 */
[----:B------:R-:W-:-:S03]  /*24d0*/  FADD.FTZ R124, R124, R137 ;  /* 0x000000897c7c7221 */ /* 0x000fc60000010000 */
[----:B------:R-:W-:Y:S01]  /*24e0*/  FADD.FTZ R138, R138, R209 ;  /* 0x000000d18a8a7221 */ /* 0x000fe20000010000 */
[----:B------:R-:W-:-:S03]  /*24f0*/  FADD.FTZ R124, R139, R124 ;  /* 0x0000007c8b7c7221 */ /* 0x000fc60000010000 */
[----:B------:R-:W-:Y:S01]  /*2500*/  FMUL.FTZ R133, R138, UR9 ;  /* 0x000000098a857c20 */ /* 0x000fe20008410000 */
[----:B------:R-:W-:-:S04]  /*2510*/  FMUL.FTZ R132, R124, UR9 ;  /* 0x000000097c847c20 */ /* 0x000fc80008410000 */
[----:B------:R-:W-:Y:S01]  /*2520*/  FSEL R133, R133, RZ, !P6 ;  /* 0x000000ff85857208 */ /* 0x000fe20007000000 */
[----:B------:R-:W-:Y:S06]  /*2530*/  @!P5 BRA `(.L_x_11) ;  /* 0x000000040054d947 */ /* 0x000fec0003800000 */
[----:B------:R-:W-:Y:S01]  /*2540*/  ISETP.NE.U32.AND P6, PT, RZ, UR10, PT ;  /* 0x0000000aff007c0c */ /* 0x000fe2000bfc5070 */
[-CC-:B------:R-:W-:Y:S01]  /*2550*/  FFMA.FTZ R127, R39, R132.reuse, R133.reuse ;  /* 0x00000084277f7223 */ /* 0x180fe20000010085 */
[-CC-:B------:R-:W-:Y:S01]  /*2560*/  FFMA.FTZ R125, R3, R132.reuse, R133.reuse ;  /* 0x00000084037d7223 */ /* 0x180fe20000010085 */
[-C--:B------:R-:W-:Y:S01]  /*2570*/  FFMA.FTZ R129, R141, R132.reuse, R133 ;  /* 0x000000848d817223 */ /* 0x080fe20000010085 */
[----:B------:R-:W-:Y:S01]  /*2580*/  ISETP.NE.AND.EX P6, PT, RZ, UR11, PT, P6 ;  /* 0x0000000bff007c0c */ /* 0x000fe2000bfc5360 */
[----:B------:R-:W-:Y:S01]  /*2590*/  FADD.FTZ R127, R140, -R127 ;  /* 0x8000007f8c7f7221 */ /* 0x000fe20000010000 */
[----:B------:R-:W-:Y:S01]  /*25a0*/  FADD.FTZ R125, R38, -R125 ;  /* 0x8000007d267d7221 */ /* 0x000fe20000010000 */
[----:B------:R-:W-:Y:S01]  /*25b0*/  FADD.FTZ R129, R142, -R129 ;  /* 0x800000818e817221 */ /* 0x000fe20000010000 */
[-CC-:B------:R-:W-:Y:S01]  /*25c0*/  FFMA.FTZ R131, R143, R132.reuse, R133.reuse ;  /* 0x000000848f837223 */ /* 0x180fe20000010085 */
[C---:B------:R-:W-:Y:S01]  /*25d0*/  FMUL.FTZ R134, R154.reuse, R127 ;  /* 0x0000007f9a867220 */ /* 0x040fe20000410000 */
[----:B------:R-:W-:Y:S01]  /*25e0*/  FMUL.FTZ R124, R154, R125 ;  /* 0x0000007d9a7c7220 */ /* 0x000fe20000410000 */
[-CC-:B------:R-:W-:Y:S01]  /*25f0*/  FFMA.FTZ R128, R148, R132.reuse, R133.reuse ;  /* 0x0000008494807223 */ /* 0x180fe20000010085 */
[-C--:B------:R-:W-:Y:S01]  /*2600*/  FFMA.FTZ R126, R146, R132.reuse, R133 ;  /* 0x00000084927e7223 */ /* 0x080fe20000010085 */
[----:B------:R-:W-:Y:S01]  /*2610*/  FMUL.FTZ R138, R154, R129 ;  /* 0x000000819a8a7220 */ /* 0x000fe20000410000 */
[----:B------:R-:W-:Y:S01]  /*2620*/  FADD.FTZ R131, R144, -R131 ;  /* 0x8000008390837221 */ /* 0x000fe20000010000 */
[-CC-:B------:R-:W-:Y:S01]  /*2630*/  FFMA.FTZ R136, R152, R132.reuse, R133.reuse ;  /* 0x0000008498887223 */ /* 0x180fe20000010085 */
[----:B------:R-:W-:Y:S01]  /*2640*/  FFMA.FTZ R130, R150, R132, R133 ;  /* 0x0000008496827223 */ /* 0x000fe20000010085 */
[----:B------:R-:W-:Y:S01]  /*2650*/  @P6 SHF.L.U32 R127, R41, 0x10, RZ ;  /* 0x00000010297f6819 */ /* 0x000fe200000006ff */
[----:B------:R-:W-:Y:S01]  /*2660*/  FMUL.FTZ R208, R154, R131 ;  /* 0x000000839ad07220 */ /* 0x000fe20000410000 */
[----:B------:R-:W-:Y:S01]  /*2670*/  @P6 SHF.L.U32 R125, R40, 0x10, RZ ;  /* 0x00000010287d6819 */ /* 0x000fe200000006ff */
[----:B------:R-:W-:Y:S01]  /*2680*/  FADD.FTZ R131, R151, -R136 ;  /* 0x8000008897837221 */ /* 0x000fe20000010000 */
[----:B------:R-:W-:Y:S01]  /*2690*/  @P6 SHF.L.U32 R129, R42, 0x10, RZ ;  /* 0x000000102a816819 */ /* 0x000fe200000006ff */
[----:B------:R-:W-:Y:S01]  /*26a0*/  @P6 FADD.FTZ R134, R134, R127 ;  /* 0x0000007f86866221 */ /* 0x000fe20000010000 */
[----:B------:R-:W-:Y:S01]  /*26b0*/  FADD.FTZ R127, R147, -R128 ;  /* 0x80000080937f7221 */ /* 0x000fe20000010000 */
[----:B------:R-:W-:Y:S01]  /*26c0*/  @P6 FADD.FTZ R124, R124, R125 ;  /* 0x0000007d7c7c6221 */ /* 0x000fe20000010000 */
[----:B------:R-:W-:Y:S01]  /*26d0*/  FADD.FTZ R125, R145, -R126 ;  /* 0x8000007e917d7221 */ /* 0x000fe20000010000 */
[----:B------:R-:W-:Y:S01]  /*26e0*/  @P6 SHF.L.U32 R135, R43, 0x10, RZ ;  /* 0x000000102b876819 */ /* 0x000fe200000006ff */
[----:B------:R-:W-:Y:S01]  /*26f0*/  @P6 FADD.FTZ R138, R138, R129 ;  /* 0x000000818a8a6221 */ /* 0x000fe20000010000 */
[----:B------:R-:W-:Y:S01]  /*2700*/  FADD.FTZ R129, R149, -R130 ;  /* 0x8000008295817221 */ /* 0x000fe20000010000 */
[C---:B------:R-:W-:Y:S01]  /*2710*/  FMUL.FTZ R136, R154.reuse, R127 ;  /* 0x0000007f9a887220 */ /* 0x040fe20000410000 */
[----:B------:R-:W-:Y:S01]  /*2720*/  FMUL.FTZ R126, R154, R125 ;  /* 0x0000007d9a7e7220 */ /* 0x000fe20000410000 */
[----:B------:R-:W-:Y:S01]  /*2730*/  @P6 PRMT R128, R42, 0x7632, R128 ;  /* 0x000076322a806816 */ /* 0x000fe20000000080 */
[----:B------:R-:W-:Y:S01]  /*2740*/  @P6 FADD.FTZ R208, R208, R135 ;  /* 0x00000087d0d06221 */ /* 0x000fe20000010000 */
[----:B------:R-:W-:Y:S01]  /*2750*/  @P6 PRMT R127, R41, 0x7632, R127 ;  /* 0x00007632297f6816 */ /* 0x000fe2000000007f */
[----:B------:R-:W-:Y:S01]  /*2760*/  FMUL.FTZ R186, R154, R129 ;  /* 0x000000819aba7220 */ /* 0x000fe20000410000 */
[----:B------:R-:W-:Y:S01]  /*2770*/  @P6 PRMT R125, R40, 0x7632, R125 ;  /* 0x00007632287d6816 */ /* 0x000fe2000000007d */
[----:B------:R-:W-:Y:S01]  /*2780*/  FMUL.FTZ R210, R154, R131 ;  /* 0x000000839ad27220 */ /* 0x000fe20000410000 */
[----:B------:R-:W-:-:S02]  /*2790*/  @P6 PRMT R130, R43, 0x7632, R130 ;  /* 0x000076322b826816 */ /* 0x000fc40000000082 */
[----:B------:R-:W-:Y:S02]  /*27a0*/  @P6 SHF.L.U32 R129, R128, 0x10, RZ ;  /* 0x0000001080816819 */ /* 0x000fe400000006ff */
[----:B------:R-:W-:Y:S02]  /*27b0*/  @P6 SHF.L.U32 R127, R127, 0x10, RZ ;  /* 0x000000107f7f6819 */ /* 0x000fe400000006ff */
[----:B------:R-:W-:Y:S01]  /*27c0*/  @P6 SHF.L.U32 R125, R125, 0x10, RZ ;  /* 0x000000107d7d6819 */ /* 0x000fe200000006ff */
[----:B------:R-:W-:Y:S01]  /*27d0*/  @P6 FADD.FTZ R186, R186, R129 ;  /* 0x00000081baba6221 */ /* 0x000fe20000010000 */
[----:B------:R-:W-:Y:S01]  /*27e0*/  @P6 SHF.L.U32 R135, R130, 0x10, RZ ;  /* 0x0000001082876819 */ /* 0x000fe200000006ff */
[----:B------:R-:W-:Y:S02]  /*27f0*/  @P6 FADD.FTZ R136, R136, R127 ;  /* 0x0000007f88886221 */ /* 0x000fe40000010000 */
[----:B------:R-:W-:Y:S02]  /*2800*/  @P6 FADD.FTZ R126, R126, R125 ;  /* 0x0000007d7e7e6221 */ /* 0x000fe40000010000 */
[----:B------:R-:W-:Y:S01]  /*2810*/  @P6 FADD.FTZ R210, R210, R135 ;  /* 0x00000087d2d26221 */ /* 0x000fe20000010000 */
[----:B------:R-:W-:Y:S01]  /*2820*/  ISETP.NE.U32.AND P6, PT, RZ, UR14, PT ;  /* 0x0000000eff007c0c */ /* 0x000fe2000bfc5070 */
[----:B------:R-:W-:-:S02]  /*2830*/  FMUL.FTZ R135, R186, R203 ;  /* 0x000000cbba877220 */ /* 0x000fc40000410000 */
[----:B------:R-:W-:Y:S01]  /*2840*/  FMUL.FTZ R137, R210, R203 ;  /* 0x000000cbd2897220 */ /* 0x000fe20000410000 */
[----:B------:R-:W-:-:S13]  /*2850*/  ISETP.NE.AND.EX P6, PT, RZ, UR15, PT, P6 ;  /* 0x0000000fff007c0c */ /* 0x000fda000bfc5360 */
[----:B------:R-:W-:Y:S01]  /*2860*/  @P6 F2FP.BF16.F32.PACK_AB R128, RZ, R138 ;  /* 0x0000008aff80623e */ /* 0x000fe200000010ff */
[-C--:B------:R-:W-:Y:S01]  /*2870*/  FMUL.FTZ R138, R138, R203.reuse ;  /* 0x000000cb8a8a7220 */ /* 0x080fe20000410000 */
[----:B------:R-:W-:Y:S02]  /*2880*/  @P6 F2FP.BF16.F32.PACK_AB R127, RZ, R134 ;  /* 0x00000086ff7f623e */ /* 0x000fe400000010ff */
[----:B------:R-:W-:Y:S01]  /*2890*/  @P6 F2FP.BF16.F32.PACK_AB R125, RZ, R124 ;  /* 0x0000007cff7d623e */ /* 0x000fe200000010ff */
[-C--:B------:R-:W-:Y:S01]  /*28a0*/  FMUL.FTZ R124, R124, R203.reuse ;  /* 0x000000cb7c7c7220 */ /* 0x080fe20000410000 */
[----:B------:R-:W-:Y:S01]  /*28b0*/  @P6 F2FP.BF16.F32.PACK_AB R129, RZ, R208 ;  /* 0x000000d0ff81623e */ /* 0x000fe200000010ff */
[----:B------:R-:W-:Y:S01]  /*28c0*/  FMUL.FTZ R208, R208, R203 ;  /* 0x000000cbd0d07220 */ /* 0x000fe20000410000 */
[----:B------:R-:W-:Y:S02]  /*28d0*/  @P6 PRMT R122, R128, 0x7610, R122 ;  /* 0x00007610807a6816 */ /* 0x000fe4000000007a */
[----:B------:R-:W-:-:S02]  /*28e0*/  @P6 PRMT R121, R127, 0x7610, R121 ;  /* 0x000076107f796816 */ /* 0x000fc40000000079 */
[----:B------:R-:W-:Y:S02]  /*28f0*/  @P6 PRMT R120, R125, 0x7610, R120 ;  /* 0x000076107d786816 */ /* 0x000fe40000000078 */
[----:B------:R-:W-:Y:S02]  /*2900*/  @P6 F2FP.BF16.F32.PACK_AB R128, RZ, R186 ;  /* 0x000000baff80623e */ /* 0x000fe400000010ff */
[----:B------:R-:W-:Y:S01]  /*2910*/  @P6 F2FP.BF16.F32.PACK_AB R127, RZ, R136 ;  /* 0x00000088ff7f623e */ /* 0x000fe200000010ff */
[----:B------:R-:W-:Y:S01]  /*2920*/  FMUL.FTZ R136, R136, R203 ;  /* 0x000000cb88887220 */ /* 0x000fe20000410000 */
[----:B------:R-:W-:Y:S02]  /*2930*/  @P6 F2FP.BF16.F32.PACK_AB R125, RZ, R126 ;  /* 0x0000007eff7d623e */ /* 0x000fe400000010ff */
[----:B------:R-:W-:Y:S02]  /*2940*/  @P6 F2FP.BF16.F32.PACK_AB R130, RZ, R210 ;  /* 0x000000d2ff82623e */ /* 0x000fe400000010ff */
[----:B------:R-:W-:-:S02]  /*2950*/  @P6 PRMT R123, R129, 0x7610, R123 ;  /* 0x00007610817b6816 */ /* 0x000fc4000000007b */
[----:B------:R-:W-:Y:S02]  /*2960*/  @P6 PRMT R122, R122, 0x5410, R128 ;  /* 0x000054107a7a6816 */ /* 0x000fe40000000080 */
[----:B------:R-:W-:Y:S01]  /*2970*/  @P6 PRMT R121, R121, 0x5410, R127 ;  /* 0x0000541079796816 */ /* 0x000fe2000000007f */
[----:B------:R-:W0:Y:S01]  /*2980*/  LDC.64 R128, c[0x0][0x2f8] ;  /* 0x0000be00ff807b82 */ /* 0x000e220000000a00 */
[----:B------:R-:W-:Y:S01]  /*2990*/  @P6 PRMT R120, R120, 0x5410, R125 ;  /* 0x0000541078786816 */ /* 0x000fe2000000007d */
[-C--:B------:R-:W-:Y:S01]  /*29a0*/  FMUL.FTZ R127, R126, R203.reuse ;  /* 0x000000cb7e7f7220 */ /* 0x080fe20000410000 */
[----:B------:R-:W-:Y:S01]  /*29b0*/  @P6 PRMT R123, R123, 0x5410, R130 ;  /* 0x000054107b7b6816 */ /* 0x000fe20000000082 */
[----:B------:R-:W-:Y:S01]  /*29c0*/  FMUL.FTZ R125, R134, R203 ;  /* 0x000000cb867d7220 */ /* 0x000fe20000410000 */
[----:B------:R-:W-:Y:S02]  /*29d0*/  ISETP.NE.U32.AND P6, PT, RZ, UR14, PT ;  /* 0x0000000eff007c0c */ /* 0x000fe4000bfc5070 */
[----:B------:R-:W-:-:S02]  /*29e0*/  F2FP.BF16.F32.PACK_AB R124, R127, R124 ;  /* 0x0000007c7f7c723e */ /* 0x000fc400000010ff */
[----:B------:R-:W-:Y:S02]  /*29f0*/  ISETP.NE.AND.EX P6, PT, RZ, UR15, PT, P6 ;  /* 0x0000000fff007c0c */ /* 0x000fe4000bfc5360 */
[----:B------:R-:W-:Y:S02]  /*2a00*/  F2FP.BF16.F32.PACK_AB R126, R135, R138 ;  /* 0x0000008a877e723e */ /* 0x000fe400000010ff */
[----:B------:R-:W-:Y:S02]  /*2a10*/  F2FP.BF16.F32.PACK_AB R125, R136, R125 ;  /* 0x0000007d887d723e */ /* 0x000fe400000010ff */
[----:B------:R-:W-:-:S07]  /*2a20*/  F2FP.BF16.F32.PACK_AB R127, R137, R208 ;  /* 0x000000d0897f723e */ /* 0x000fce00000010ff */
[----:B------:R-:W1:Y:S01]  /*2a30*/  @P6 LDC.64 R130, c[0x0][0x308] ;  /* 0x0000c200ff826b82 */ /* 0x000e620000000a00 */
[----:B0-----:R-:W-:-:S04]  /*2a40*/  IMAD.WIDE.U32 R128, R153, 0x10, R128 ;  /* 0x0000001099807825 */ /* 0x001fc800078e0080 */
[C---:B-1----:R-:W-:Y:S01]  /*2a50*/  @P6 IMAD.WIDE.U32 R130, R153.reuse, 0x10, R130 ;  /* 0x0000001099826825 */ /* 0x042fe200078e0082 */
[----:B------:R-:W-:-:S04]  /*2a60*/  IADD3 R153, R153, 0x100, RZ ;  /* 0x0000010099997810 */ /* 0x000fc80007ffe0ff */
[----:B------:R0:W-:Y:S04]  /*2a70*/  @P6 STG.E.128 desc[UR4][R130.64], R120 ;  /* 0x0000007882006986 */ /* 0x0001e8000c101d04 */
[----:B------:R0:W-:Y:S02]  /*2a80*/  STG.E.128 desc[UR4][R128.64], R124 ;  /* 0x0000007c80007986 */ /* 0x0001e4000c101d04 */
.L_x_11:
[----:B------:R-:W-:Y:S05]  /*2a90*/  BSYNC B0 ;  /* 0x0000000000007941 */ /* 0x000fea0003800000 */
.L_x_10:
[----:B------:R-:W-:Y:S04]  /*2aa0*/  BSSY B0, `(.L_x_12) ;  /* 0x0000057000007945 */ /* 0x000fe80003800000 */
[----:B------:R-:W-:Y:S05]  /*2ab0*/  @!P4 BRA `(.L_x_13) ;  /* 0x000000040054c947 */ /* 0x000fea0003800000 */
[----:B------:R-:W-:Y:S01]  /*2ac0*/  ISETP.NE.U32.AND P6, PT, RZ, UR10, PT ;  /* 0x0000000aff007c0c */ /* 0x000fe2000bfc5070 */
[-CC-:B0-----:R-:W-:Y:S01]  /*2ad0*/  FFMA.FTZ R127, R159, R132.reuse, R133.reuse ;  /* 0x000000849f7f7223 */ /* 0x181fe20000010085 */
[-CC-:B------:R-:W-:Y:S01]  /*2ae0*/  FFMA.FTZ R125, R157, R132.reuse, R133.reuse ;  /* 0x000000849d7d7223 */ /* 0x180fe20000010085 */
[-C--:B------:R-:W-:Y:S01]  /*2af0*/  FFMA.FTZ R129, R161, R132.reuse, R133 ;  /* 0x00000084a1817223 */ /* 0x080fe20000010085 */
[----:B------:R-:W-:Y:S01]  /*2b00*/  ISETP.NE.AND.EX P6, PT, RZ, UR11, PT, P6 ;  /* 0x0000000bff007c0c */ /* 0x000fe2000bfc5360 */
[----:B------:R-:W-:Y:S01]  /*2b10*/  FADD.FTZ R127, R158, -R127 ;  /* 0x8000007f9e7f7221 */ /* 0x000fe20000010000 */
[----:B------:R-:W-:Y:S01]  /*2b20*/  FADD.FTZ R125, R156, -R125 ;  /* 0x8000007d9c7d7221 */ /* 0x000fe20000010000 */
[-C--:B------:R-:W-:Y:S01]  /*2b30*/  FFMA.FTZ R131, R163, R132.reuse, R133 ;  /* 0x00000084a3837223 */ /* 0x080fe20000010085 */
[----:B------:R-:W-:Y:S01]  /*2b40*/  FADD.FTZ R129, R160, -R129 ;  /* 0x80000081a0817221 */ /* 0x000fe20000010000 */
[C---:B------:R-:W-:Y:S01]  /*2b50*/  FMUL.FTZ R134, R154.reuse, R127 ;  /* 0x0000007f9a867220 */ /* 0x040fe20000410000 */
[----:B------:R-:W-:Y:S01]  /*2b60*/  FMUL.FTZ R124, R154, R125 ;  /* 0x0000007d9a7c7220 */ /* 0x000fe20000410000 */
[-CC-:B------:R-:W-:Y:S01]  /*2b70*/  FFMA.FTZ R128, R166, R132.reuse, R133.reuse ;  /* 0x00000084a6807223 */ /* 0x180fe20000010085 */
[-C--:B------:R-:W-:Y:S01]  /*2b80*/  FFMA.FTZ R126, R164, R132.reuse, R133 ;  /* 0x00000084a47e7223 */ /* 0x080fe20000010085 */
[----:B------:R-:W-:Y:S01]  /*2b90*/  FADD.FTZ R131, R162, -R131 ;  /* 0x80000083a2837221 */ /* 0x000fe20000010000 */
[----:B------:R-:W-:Y:S01]  /*2ba0*/  FMUL.FTZ R138, R154, R129 ;  /* 0x000000819a8a7220 */ /* 0x000fe20000410000 */
[----:B------:R-:W-:-:S02]  /*2bb0*/  FFMA.FTZ R130, R168, R132, R133 ;  /* 0x00000084a8827223 */ /* 0x000fc40000010085 */
[----:B------:R-:W-:Y:S01]  /*2bc0*/  @P6 SHF.L.U32 R127, R109, 0x10, RZ ;  /* 0x000000106d7f6819 */ /* 0x000fe200000006ff */
[----:B------:R-:W-:Y:S01]  /*2bd0*/  FMUL.FTZ R208, R154, R131 ;  /* 0x000000839ad07220 */ /* 0x000fe20000410000 */
[----:B------:R-:W-:Y:S01]  /*2be0*/  @P6 SHF.L.U32 R125, R108, 0x10, RZ ;  /* 0x000000106c7d6819 */ /* 0x000fe200000006ff */
[----:B------:R-:W-:Y:S01]  /*2bf0*/  FFMA.FTZ R131, R172, R132, R133 ;  /* 0x00000084ac837223 */ /* 0x000fe20000010085 */
        /* <DEDUP_REMOVED lines=11> */
[----:B------:R-:W-:Y:S01]  /*2cb0*/  FADD.FTZ R131, R170, -R131 ;  /* 0x80000083aa837221 */ /* 0x000fe20000010000 */
[----:B------:R-:W-:Y:S01]  /*2cc0*/  @P6 PRMT R127, R109, 0x7632, R127 ;  /* 0x000076326d7f6816 */ /* 0x000fe2000000007f */
[----:B------:R-:W-:Y:S01]  /*2cd0*/  @P6 FADD.FTZ R208, R208, R135 ;  /* 0x00000087d0d06221 */ /* 0x000fe20000010000 */
[----:B------:R-:W-:Y:S01]  /*2ce0*/  @P6 PRMT R125, R108, 0x7632, R125 ;  /* 0x000076326c7d6816 */ /* 0x000fe2000000007d */
[C---:B------:R-:W-:Y:S01]  /*2cf0*/  FMUL.FTZ R186, R154.reuse, R129 ;  /* 0x000000819aba7220 */ /* 0x040fe20000410000 */
[----:B------:R-:W-:Y:S01]  /*2d00*/  @P6 PRMT R130, R111, 0x7632, R130 ;  /* 0x000076326f826816 */ /* 0x000fe20000000082 */
[----:B------:R-:W-:Y:S01]  /*2d10*/  FMUL.FTZ R210, R154, R131 ;  /* 0x000000839ad27220 */ /* 0x000fe20000410000 */
[----:B------:R-:W-:-:S02]  /*2d20*/  @P6 SHF.L.U32 R129, R128, 0x10, RZ ;  /* 0x0000001080816819 */ /* 0x000fc400000006ff */
        /* <DEDUP_REMOVED lines=46> */
.L_x_13:
[----:B------:R-:W-:Y:S05]  /*3010*/  BSYNC B0 ;  /* 0x0000000000007941 */ /* 0x000fea0003800000 */
.L_x_12:
[----:B------:R-:W-:Y:S04]  /*3020*/  BSSY B0, `(.L_x_14) ;  /* 0x0000057000007945 */ /* 0x000fe80003800000 */
[----:B------:R-:W-:Y:S05]  /*3030*/  @!P3 BRA `(.L_x_15) ;  /* 0x000000040054b947 */ /* 0x000fea0003800000 */
[----:B------:R-:W-:Y:S01]  /*3040*/  ISETP.NE.U32.AND P6, PT, RZ, UR10, PT ;  /* 0x0000000aff007c0c */ /* 0x000fe2000bfc5070 */
[-CC-:B01----:R-:W-:Y:S01]  /*3050*/  FFMA.FTZ R127, R173, R132.reuse, R133.reuse ;  /* 0x00000084ad7f7223 */ /* 0x183fe20000010085 */
        /* <DEDUP_REMOVED lines=66> */
[-C--:B------:R-:W-:Y:S01]  /*3480*/  FMUL.FTZ R127, R126, R203.reuse ;  /* 0x000000cb7e7f7220 */ /* 0x080fe20000410000 */
[----:B------:R-:W-:Y:S01]  /*3490*/  @P6 PRMT R120, R120, 0x5410, R125 ;  /* 0x0000541078786816 */ /* 0x000fe2000000007d */
[----:B------:R-:W-:Y:S01]  /*34a0*/  FMUL.FTZ R125, R134, R203 ;  /* 0x000000cb867d7220 */ /* 0x000fe20000410000 */
[----:B------:R-:W-:Y:S02]  /*34b0*/  @P6 PRMT R123, R123, 0x5410, R130 ;  /* 0x000054107b7b6816 */ /* 0x000fe40000000082 */
[----:B------:R-:W-:Y:S01]  /*34c0*/  ISETP.NE.U32.AND P6, PT, RZ, UR14, PT ;  /* 0x0000000eff007c0c */ /* 0x000fe2000bfc5070 */
[----:B------:R-:W0:Y:S01]  /*34d0*/  LDC.64 R130, c[0x0][0x2f8] ;  /* 0x0000be00ff827b82 */ /* 0x000e220000000a00 */
        /* <DEDUP_REMOVED lines=11> */
.L_x_15:
[----:B------:R-:W-:Y:S05]  /*3590*/  BSYNC B0 ;  /* 0x0000000000007941 */ /* 0x000fea0003800000 */
.L_x_14:
[----:B------:R-:W-:Y:S04]  /*35a0*/  BSSY B0, `(.L_x_16) ;  /* 0x0000056000007945 */ /* 0x000fe80003800000 */
[----:B------:R-:W-:Y:S05]  /*35b0*/  @!P2 BRA `(.L_x_17) ;  /* 0x000000040050a947 */ /* 0x000fea0003800000 */
[----:B------:R-:W-:Y:S01]  /*35c0*/  ISETP.NE.U32.AND P6, PT, RZ, UR10, PT ;  /* 0x0000000aff007c0c */ /* 0x000fe2000bfc5070 */
[-CC-:B012---:R-:W-:Y:S01]  /*35d0*/  FFMA.FTZ R125, R155, R132.reuse, R133.reuse ;  /* 0x000000849b7d7223 */ /* 0x187fe20000010085 */
[-CC-:B------:R-:W-:Y:S01]  /*35e0*/  FFMA.FTZ R124, R198, R132.reuse, R133.reuse ;  /* 0x00000084c67c7223 */ /* 0x180fe20000010085 */
[-CC-:B------:R-:W-:Y:S01]  /*35f0*/  FFMA.FTZ R129, R189, R132.reuse, R133.reuse ;  /* 0x00000084bd817223 */ /* 0x180fe20000010085 */
[----:B------:R-:W-:Y:S01]  /*3600*/  ISETP.NE.AND.EX P6, PT, RZ, UR11, PT, P6 ;  /* 0x0000000bff007c0c */ /* 0x000fe2000bfc5360 */
[-CC-:B------:R-:W-:Y:S01]  /*3610*/  FFMA.FTZ R126, R200, R132.reuse, R133.reuse ;  /* 0x00000084c87e7223 */ /* 0x180fe20000010085 */
[-CC-:B------:R-:W-:Y:S01]  /*3620*/  FFMA.FTZ R135, R191, R132.reuse, R133.reuse ;  /* 0x00000084bf877223 */ /* 0x180fe20000010085 */
[-CC-:B------:R-:W-:Y:S01]  /*3630*/  FFMA.FTZ R128, R202, R132.reuse, R133.reuse ;  /* 0x00000084ca807223 */ /* 0x180fe20000010085 */
[-C--:B------:R-:W-:Y:S01]  /*3640*/  FFMA.FTZ R137, R197, R132.reuse, R133 ;  /* 0x00000084c5897223 */ /* 0x080fe20000010085 */
[----:B------:R-:W-:Y:S01]  /*3650*/  FADD.FTZ R125, R192, -R125 ;  /* 0x8000007dc07d7221 */ /* 0x000fe20000010000 */
[----:B------:R-:W-:Y:S01]  /*3660*/  FADD.FTZ R127, R193, -R124 ;  /* 0x8000007cc17f7221 */ /* 0x000fe20000010000 */
[----:B------:R-:W-:Y:S01]  /*3670*/  FFMA.FTZ R132, R206, R132, R133 ;  /* 0x00000084ce847223 */ /* 0x000fe20000010085 */
[----:B------:R-:W-:Y:S01]  /*3680*/  FADD.FTZ R129, R194, -R129 ;  /* 0x80000081c2817221 */ /* 0x000fe20000010000 */
[----:B------:R-:W-:Y:S01]  /*3690*/  FADD.FTZ R131, R195, -R126 ;  /* 0x8000007ec3837221 */ /* 0x000fe20000010000 */
[C---:B------:R-:W-:Y:S01]  /*36a0*/  FMUL.FTZ R124, R154.reuse, R125 ;  /* 0x0000007d9a7c7220 */ /* 0x040fe20000410000 */
[----:B------:R-:W-:Y:S01]  /*36b0*/  FMUL.FTZ R126, R154, R127 ;  /* 0x0000007f9a7e7220 */ /* 0x000fe20000410000 */
[----:B------:R-:W-:Y:S01]  /*36c0*/  FADD.FTZ R139, R201, -R132 ;  /* 0x80000084c98b7221 */ /* 0x000fe20000010000 */
[----:B------:R-:W-:Y:S01]  /*36d0*/  @P6 SHF.L.U32 R127, R117, 0x10, RZ ;  /* 0x00000010757f6819 */ /* 0x000fe200000006ff */
[----:B------:R-:W-:Y:S01]  /*36e0*/  FADD.FTZ R135, R196, -R135 ;  /* 0x80000087c4877221 */ /* 0x000fe20000010000 */
[----:B------:R-:W-:Y:S01]  /*36f0*/  @P6 SHF.L.U32 R125, R116, 0x10, RZ ;  /* 0x00000010747d6819 */ /* 0x000fe200000006ff */
[----:B------:R-:W-:Y:S01]  /*3700*/  FMUL.FTZ R132, R154, R129 ;  /* 0x000000819a847220 */ /* 0x000fe20000410000 */
[----:B------:R-:W-:Y:S01]  /*3710*/  @P6 SHF.L.U32 R129, R118, 0x10, RZ ;  /* 0x0000001076816819 */ /* 0x000fe200000006ff */
[--C-:B------:R-:W-:Y:S01]  /*3720*/  FADD.FTZ R133, R199, -R128.reuse ;  /* 0x80000080c7857221 */ /* 0x100fe20000010000 */
[----:B------:R-:W-:Y:S01]  /*3730*/  FMUL.FTZ R136, R154, R135 ;  /* 0x000000879a887220 */ /* 0x000fe20000410000 */
[----:B------:R-:W-:Y:S01]  /*3740*/  @P6 FADD.FTZ R132, R132, R127 ;  /* 0x0000007f84846221 */ /* 0x000fe20000010000 */
[----:B------:R-:W-:Y:S01]  /*3750*/  @P6 FADD.FTZ R124, R124, R125 ;  /* 0x0000007d7c7c6221 */ /* 0x000fe20000010000 */
[----:B------:R-:W-:Y:S01]  /*3760*/  FADD.FTZ R137, R204, -R137 ;  /* 0x80000089cc897221 */ /* 0x000fe20000010000 */
[----:B------:R-:W-:Y:S01]  /*3770*/  @P6 PRMT R128, R118, 0x7632, R128 ;  /* 0x0000763276806816 */ /* 0x000fe20000000080 */
[C---:B------:R-:W-:Y:S01]  /*3780*/  FMUL.FTZ R134, R154.reuse, R131 ;  /* 0x000000839a867220 */ /* 0x040fe20000410000 */
[----:B------:R-:W-:Y:S01]  /*3790*/  @P6 PRMT R127, R117, 0x7632, R127 ;  /* 0x00007632757f6816 */ /* 0x000fe2000000007f */
[----:B------:R-:W-:Y:S01]  /*37a0*/  FMUL.FTZ R138, R154, R133 ;  /* 0x000000859a8a7220 */ /* 0x000fe20000410000 */
[----:B------:R-:W-:Y:S01]  /*37b0*/  @P6 PRMT R125, R116, 0x7632, R125 ;  /* 0x00007632747d6816 */ /* 0x000fe2000000007d */
[----:B------:R-:W-:Y:S01]  /*37c0*/  @P6 FADD.FTZ R136, R136, R129 ;  /* 0x0000008188886221 */ /* 0x000fe20000010000 */
[C---:B------:R-:W-:Y:S01]  /*37d0*/  @P6 PRMT R130, R119.reuse, 0x7632, R130 ;  /* 0x0000763277826816 */ /* 0x040fe20000000082 */
[C---:B------:R-:W-:Y:S01]  /*37e0*/  FMUL.FTZ R186, R154.reuse, R137 ;  /* 0x000000899aba7220 */ /* 0x040fe20000410000 */
[----:B------:R-:W-:Y:S01]  /*37f0*/  @P6 SHF.L.U32 R131, R119, 0x10, RZ ;  /* 0x0000001077836819 */ /* 0x000fe200000006ff */
[----:B------:R-:W-:Y:S01]  /*3800*/  FMUL.FTZ R154, R154, R139 ;  /* 0x0000008b9a9a7220 */ /* 0x000fe20000410000 */
[----:B------:R-:W-:-:S02]  /*3810*/  @P6 SHF.L.U32 R129, R128, 0x10, RZ ;  /* 0x0000001080816819 */ /* 0x000fc400000006ff */
[----:B------:R-:W-:Y:S01]  /*3820*/  @P6 SHF.L.U32 R127, R127, 0x10, RZ ;  /* 0x000000107f7f6819 */ /* 0x000fe200000006ff */
[----:B------:R-:W-:Y:S01]  /*3830*/  @P6 FADD.FTZ R186, R186, R131 ;  /* 0x00000083baba6221 */ /* 0x000fe20000010000 */
[----:B------:R-:W-:Y:S01]  /*3840*/  @P6 SHF.L.U32 R125, R125, 0x10, RZ ;  /* 0x000000107d7d6819 */ /* 0x000fe200000006ff */
[----:B------:R-:W-:Y:S01]  /*3850*/  @P6 FADD.FTZ R138, R138, R129 ;  /* 0x000000818a8a6221 */ /* 0x000fe20000010000 */
[----:B------:R-:W-:Y:S01]  /*3860*/  @P6 SHF.L.U32 R133, R130, 0x10, RZ ;  /* 0x0000001082856819 */ /* 0x000fe200000006ff */
[----:B------:R-:W-:Y:S02]  /*3870*/  @P6 FADD.FTZ R134, R134, R127 ;  /* 0x0000007f86866221 */ /* 0x000fe40000010000 */
[----:B------:R-:W-:Y:S02]  /*3880*/  @P6 FADD.FTZ R126, R126, R125 ;  /* 0x0000007d7e7e6221 */ /* 0x000fe40000010000 */
[----:B------:R-:W-:Y:S01]  /*3890*/  @P6 FADD.FTZ R154, R154, R133 ;  /* 0x000000859a9a6221 */ /* 0x000fe20000010000 */
[----:B------:R-:W-:Y:S01]  /*38a0*/  ISETP.NE.U32.AND P6, PT, RZ, UR14, PT ;  /* 0x0000000eff007c0c */ /* 0x000fe2000bfc5070 */
[----:B------:R-:W-:-:S03]  /*38b0*/  FMUL.FTZ R133, R138, R203 ;  /* 0x000000cb8a857220 */ /* 0x000fc60000410000 */
        /* <DEDUP_REMOVED lines=21> */
[-C--:B------:R-:W-:Y:S01]  /*3a10*/  FMUL.FTZ R125, R132, R203.reuse ;  /* 0x000000cb847d7220 */ /* 0x080fe20000410000 */
[----:B------:R-:W-:Y:S01]  /*3a20*/  @P6 PRMT R123, R123, 0x5410, R130 ;  /* 0x000054107b7b6816 */ /* 0x000fe20000000082 */
[----:B------:R-:W-:Y:S01]  /*3a30*/  FMUL.FTZ R203, R154, R203 ;  /* 0x000000cb9acb7220 */ /* 0x000fe20000410000 */
        /* <DEDUP_REMOVED lines=9> */
[----:B-1----:R-:W-:-:S05]  /*3ad0*/  @P6 IMAD.WIDE.U32 R128, R153, 0x10, R128 ;  /* 0x0000001099806825 */ /* 0x002fca00078e0080 */
[----:B------:R3:W-:Y:S04]  /*3ae0*/  @P6 STG.E.128 desc[UR4][R128.64], R120 ;  /* 0x0000007880006986 */ /* 0x0007e8000c101d04 */
[----:B------:R3:W-:Y:S02]  /*3af0*/  STG.E.128 desc[UR4][R130.64], R124 ;  /* 0x0000007c82007986 */ /* 0x0007e4000c101d04 */
.L_x_17:
[----:B------:R-:W-:Y:S05]  /*3b00*/  BSYNC B0 ;  /* 0x0000000000007941 */ /* 0x000fea0003800000 */
.L_x_16:
[----:B------:R-:W-:Y:S02]  /*3b10*/  IADD3 R18, R18, UR16, RZ ;  /* 0x0000001012127c10 */ /* 0x000fe4000fffe0ff */
[----:B------:R-:W-:Y:S02]  /*3b20*/  SEL R134, RZ, 0x1, P0 ;  /* 0x00000001ff867807 */ /* 0x000fe40000000000 */
[----:B------:R-:W-:-:S13]  /*3b30*/  ISETP.GE.AND P6, PT, R18, UR17, PT ;  /* 0x0000001112007c0c */ /* 0x000fda000bfc6270 */
[----:B------:R-:W-:Y:S05]  /*3b40*/  @!P6 BRA `(.L_x_18) ;  /* 0xffffffcc002ce947 */ /* 0x000fea000383ffff */
.L_x_0:
[----:B------:R-:W4:Y:S01]  /*3b50*/  S2R R0, SR_TID.X ;  /* 0x0000000000007919 */ /* 0x000f220000002100 */
[----:B------:R-:W4:Y:S01]  /*3b60*/  S2UR UR6, SR_CTAID.X ;  /* 0x00000000000679c3 */ /* 0x000f220000002500 */
[----:B------:R-:W-:Y:S01]  /*3b70*/  BSSY B0, `(.L_x_19) ;  /* 0x000000e000007945 */ /* 0x000fe20003800000 */
[----:B----4-:R-:W-:-:S05]  /*3b80*/  LEA.HI R0, R0, UR6, RZ, 0x18 ;  /* 0x0000000600007c11 */ /* 0x010fca000f8fc0ff */
[----:B------:R-:W-:-:S05]  /*3b90*/  IMAD R37, R0, R37, RZ ;  /* 0x0000002500257224 */ /* 0x000fca00078e02ff */
[----:B------:R-:W-:Y:S01]  /*3ba0*/  LEA.HI R37, R37, R36, RZ, 0x1d ;  /* 0x0000002425257211 */ /* 0x000fe200078fe8ff */
[----:B------:R-:W-:Y:S06]  /*3bb0*/  @!P5 BRA `(.L_x_20) ;  /* 0x000000000024d947 */ /* 0x000fec0003800000 */
[----:B------:R-:W4:Y:S08]  /*3bc0*/  LDC.64 R2, c[0x0][0x2d0] ;  /* 0x0000b400ff027b82 */ /* 0x000f300000000a00 */
[----:B------:R-:W0:Y:S01]  /*3bd0*/  LDC.64 R4, c[0x0][0x2d8] ;  /* 0x0000b600ff047b82 */ /* 0x000e220000000a00 */
[----:B----4-:R-:W-:-:S05]  /*3be0*/  IMAD.WIDE.U32 R2, R37, 0x20, R2 ;  /* 0x0000002025027825 */ /* 0x010fca00078e0002 */
[----:B------:R4:W-:Y:S01]  /*3bf0*/  STG.E.128 desc[UR4][R2.64], R72 ;  /* 0x0000004802007986 */ /* 0x0009e2000c101d04 */
[----:B0-----:R-:W-:-:S03]  /*3c00*/  IMAD.WIDE.U32 R4, R37, 0x20, R4 ;  /* 0x0000002025047825 */ /* 0x001fc600078e0004 */
[----:B------:R4:W-:Y:S01]  /*3c10*/  STG.E.128 desc[UR4][R2.64+0x10], R68 ;  /* 0x0000104402007986 */ /* 0x0009e2000c101d04 */
[----:B------:R-:W-:-:S03]  /*3c20*/  IADD3 R37, R37, 0x100, RZ ;  /* 0x0000010025257810 */ /* 0x000fc60007ffe0ff */
[----:B------:R4:W-:Y:S04]  /*3c30*/  STG.E.128 desc[UR4][R4.64], R104 ;  /* 0x0000006804007986 */ /* 0x0009e8000c101d04 */
[----:B------:R4:W-:Y:S02]  /*3c40*/  STG.E.128 desc[UR4][R4.64+0x10], R100 ;  /* 0x0000106404007986 */ /* 0x0009e4000c101d04 */
.L_x_20:
[----:B------:R-:W-:Y:S05]  /*3c50*/  BSYNC B0 ;  /* 0x0000000000007941 */ /* 0x000fea0003800000 */
.L_x_19:
[----:B------:R-:W-:Y:S04]  /*3c60*/  BSSY B0, `(.L_x_21) ;  /* 0x000000b000007945 */ /* 0x000fe80003800000 */
[----:B------:R-:W-:Y:S05]  /*3c70*/  @!P4 BRA `(.L_x_22) ;  /* 0x000000000024c947 */ /* 0x000fea0003800000 */
[----:B----4-:R-:W4:Y:S08]  /*3c80*/  LDC.64 R2, c[0x0][0x2d0] ;  /* 0x0000b400ff027b82 */ /* 0x010f300000000a00 */
        /* <DEDUP_REMOVED lines=8> */
.L_x_22:
[----:B------:R-:W-:Y:S05]  /*3d10*/  BSYNC B0 ;  /* 0x0000000000007941 */ /* 0x000fea0003800000 */
.L_x_21:
        /* <DEDUP_REMOVED lines=11> */
.L_x_24:
[----:B------:R-:W-:Y:S05]  /*3dd0*/  BSYNC B0 ;  /* 0x0000000000007941 */ /* 0x000fea0003800000 */
.L_x_23:
[----:B------:R-:W-:Y:S05]  /*3de0*/  @!P2 EXIT ;  /* 0x000000000000a94d */ /* 0x000fea0003800000 */
[----:B----4-:R-:W4:Y:S08]  /*3df0*/  LDC.64 R2, c[0x0][0x2d0] ;  /* 0x0000b400ff027b82 */ /* 0x010f300000000a00 */
[----:B------:R-:W0:Y:S01]  /*3e00*/  LDC.64 R4, c[0x0][0x2d8] ;  /* 0x0000b600ff047b82 */ /* 0x000e220000000a00 */
[----:B----4-:R-:W-:-:S05]  /*3e10*/  IMAD.WIDE.U32 R2, R37, 0x20, R2 ;  /* 0x0000002025027825 */ /* 0x010fca00078e0002 */
[----:B------:R-:W-:Y:S01]  /*3e20*/  STG.E.128 desc[UR4][R2.64], R48 ;  /* 0x0000003002007986 */ /* 0x000fe2000c101d04 */
[----:B0-----:R-:W-:-:S03]  /*3e30*/  IMAD.WIDE.U32 R4, R37, 0x20, R4 ;  /* 0x0000002025047825 */ /* 0x001fc600078e0004 */
[----:B------:R-:W-:Y:S04]  /*3e40*/  STG.E.128 desc[UR4][R2.64+0x10], R44 ;  /* 0x0000102c02007986 */ /* 0x000fe8000c101d04 */
[----:B------:R-:W-:Y:S04]  /*3e50*/  STG.E.128 desc[UR4][R4.64], R80 ;  /* 0x0000005004007986 */ /* 0x000fe8000c101d04 */
[----:B------:R-:W-:Y:S01]  /*3e60*/  STG.E.128 desc[UR4][R4.64+0x10], R76 ;  /* 0x0000104c04007986 */ /* 0x000fe2000c101d04 */
[----:B------:R-:W-:Y:S05]  /*3e70*/  EXIT ;  /* 0x000000000000794d */ /* 0x000fea0003800000 */
.L_x_9:
[----:B------:R-:W-:Y:S02]  /*3e80*/  MOV R135, R137 ;  /* 0x0000008900877202 */ /* 0x000fe40000000f00 */
[----:B------:R-:W-:Y:S02]  /*3e90*/  MOV R136, 0x10 ;  /* 0x0000001000887802 */ /* 0x000fe40000000f00 */
[----:B------:R-:W-:Y:S02]  /*3ea0*/  MOV R139, 0x1f ;  /* 0x0000001f008b7802 */ /* 0x000fe40000000f00 */
[----:B------:R-:W-:-:S07]  /*3eb0*/  MOV R134, 0xffffffff ;  /* 0xffffffff00867802 */ /* 0x000fce0000000f00 */
[----:B------:R-:W-:Y:S05]  /*3ec0*/  WARPSYNC.COLLECTIVE R134, `(.L_x_25) ;  /* 0x0000000086087348 */ /* 0x000fea0003c00000 */
[----:B------:R0:W1:Y:S02]  /*3ed0*/  SHFL.DOWN P6, R187, R135, R136, R139 ;  /* 0x0800008887bb7389 */ /* 0x00006400000c008b */
[----:B01----:R-:W-:Y:S01]  /*3ee0*/  ENDCOLLECTIVE ;  /* 0x000000000000791b */ /* 0x003fe20003800000 */
.L_x_25:
[----:B------:R-:W-:Y:S02]  /*3ef0*/  MOV R135, R138 ;  /* 0x0000008a00877202 */ /* 0x000fe40000000f00 */
[----:B------:R-:W-:-:S07]  /*3f00*/  MOV R126, R187 ;  /* 0x000000bb007e7202 */ /* 0x000fce0000000f00 */
[----:B------:R-:W-:Y:S05]  /*3f10*/  WARPSYNC.COLLECTIVE R134, `(.L_x_26) ;  /* 0x0000000086087348 */ /* 0x000fea0003c00000 */
[----:B------:R0:W1:Y:S02]  /*3f20*/  SHFL.DOWN P6, R187, R135, R136, R139 ;  /* 0x0800008887bb7389 */ /* 0x00006400000c008b */
[----:B01----:R-:W-:Y:S01]  /*3f30*/  ENDCOLLECTIVE ;  /* 0x000000000000791b */ /* 0x003fe20003800000 */
.L_x_26:
[----:B------:R-:W-:-:S05]  /*3f40*/  FADD.FTZ R126, R126, R137 ;  /* 0x000000897e7e7221 */ /* 0x000fca0000010000 */
[----:B------:R-:W-:Y:S02]  /*3f50*/  MOV R135, R126 ;  /* 0x0000007e00877202 */ /* 0x000fe40000000f00 */
[----:B------:R-:W-:Y:S02]  /*3f60*/  MOV R136, 0x8 ;  /* 0x0000000800887802 */ /* 0x000fe40000000f00 */
[----:B------:R-:W-:-:S07]  /*3f70*/  MOV R127, R187 ;  /* 0x000000bb007f7202 */ /* 0x000fce0000000f00 */
[----:B------:R-:W-:Y:S05]  /*3f80*/  WARPSYNC.COLLECTIVE R134, `(.L_x_27) ;  /* 0x0000000086087348 */ /* 0x000fea0003c00000 */
[----:B------:R0:W1:Y:S02]  /*3f90*/  SHFL.DOWN P6, R187, R135, R136, R139 ;  /* 0x0800008887bb7389 */ /* 0x00006400000c008b */
[----:B01----:R-:W-:Y:S01]  /*3fa0*/  ENDCOLLECTIVE ;  /* 0x000000000000791b */ /* 0x003fe20003800000 */
.L_x_27:
[----:B------:R-:W-:-:S05]  /*3fb0*/  FADD.FTZ R127, R127, R138 ;  /* 0x0000008a7f7f7221 */ /* 0x000fca0000010000 */
[----:B------:R-:W-:Y:S02]  /*3fc0*/  MOV R135, R127 ;  /* 0x0000007f00877202 */ /* 0x000fe40000000f00 */
[----:B------:R-:W-:-:S07]  /*3fd0*/  MOV R129, R187 ;  /* 0x000000bb00817202 */ /* 0x000fce0000000f00 */
[----:B------:R-:W-:Y:S05]  /*3fe0*/  WARPSYNC.COLLECTIVE R134, `(.L_x_28) ;  /* 0x0000000086087348 */ /* 0x000fea0003c00000 */
[----:B------:R0:W1:Y:S02]  /*3ff0*/  SHFL.DOWN P6, R187, R135, R136, R139 ;  /* 0x0800008887bb7389 */ /* 0x00006400000c008b */
[----:B01----:R-:W-:Y:S01]  /*4000*/  ENDCOLLECTIVE ;  /* 0x000000000000791b */ /* 0x003fe20003800000 */
.L_x_28:
[----:B------:R-:W-:-:S05]  /*4010*/  FADD.FTZ R129, R126, R129 ;  /* 0x000000817e817221 */ /* 0x000fca0000010000 */
[----:B------:R-:W-:Y:S02]  /*4020*/  MOV R135, R129 ;  /* 0x0000008100877202 */ /* 0x000fe40000000f00 */
[----:B------:R-:W-:Y:S02]  /*4030*/  MOV R136, 0x4 ;  /* 0x0000000400887802 */ /* 0x000fe40000000f00 */
[----:B------:R-:W-:-:S07]  /*4040*/  MOV R128, R187 ;  /* 0x000000bb00807202 */ /* 0x000fce0000000f00 */
[----:B------:R-:W-:Y:S05]  /*4050*/  WARPSYNC.COLLECTIVE R134, `(.L_x_29) ;  /* 0x0000000086087348 */ /* 0x000fea0003c00000 */
[----:B------:R0:W1:Y:S02]  /*4060*/  SHFL.DOWN P6, R187, R135, R136, R139 ;  /* 0x0800008887bb7389 */ /* 0x00006400000c008b */
[----:B01----:R-:W-:Y:S01]  /*4070*/  ENDCOLLECTIVE ;  /* 0x000000000000791b */ /* 0x003fe20003800000 */
.L_x_29:
[----:B------:R-:W-:-:S05]  /*4080*/  FADD.FTZ R128, R127, R128 ;  /* 0x000000807f807221 */ /* 0x000fca0000010000 */
[----:B------:R-:W-:Y:S02]  /*4090*/  MOV R135, R128 ;  /* 0x0000008000877202 */ /* 0x000fe40000000f00 */
[----:B------:R-:W-:-:S07]  /*40a0*/  MOV R130, R187 ;  /* 0x000000bb00827202 */ /* 0x000fce0000000f00 */
[----:B------:R-:W-:Y:S05]  /*40b0*/  WARPSYNC.COLLECTIVE R134, `(.L_x_30) ;  /* 0x0000000086087348 */ /* 0x000fea0003c00000 */
[----:B------:R0:W1:Y:S02]  /*40c0*/  SHFL.DOWN P6, R187, R135, R136, R139 ;  /* 0x0800008887bb7389 */ /* 0x00006400000c008b */
[----:B01----:R-:W-:Y:S01]  /*40d0*/  ENDCOLLECTIVE ;  /* 0x000000000000791b */ /* 0x003fe20003800000 */
.L_x_30:
[----:B------:R-:W-:-:S05]  /*40e0*/  FADD.FTZ R130, R129, R130 ;  /* 0x0000008281827221 */ /* 0x000fca0000010000 */
[----:B------:R-:W-:Y:S02]  /*40f0*/  MOV R135, R130 ;  /* 0x0000008200877202 */ /* 0x000fe40000000f00 */
[----:B------:R-:W-:Y:S02]  /*4100*/  MOV R136, 0x2 ;  /* 0x0000000200887802 */ /* 0x000fe40000000f00 */
[----:B------:R-:W-:-:S07]  /*4110*/  MOV R131, R187 ;  /* 0x000000bb00837202 */ /* 0x000fce0000000f00 */
[----:B------:R-:W-:Y:S05]  /*4120*/  WARPSYNC.COLLECTIVE R134, `(.L_x_31) ;  /* 0x0000000086087348 */ /* 0x000fea0003c00000 */
[----:B------:R0:W1:Y:S02]  /*4130*/  SHFL.DOWN P6, R187, R135, R136, R139 ;  /* 0x0800008887bb7389 */ /* 0x00006400000c008b */
[----:B01----:R-:W-:Y:S01]  /*4140*/  ENDCOLLECTIVE ;  /* 0x000000000000791b */ /* 0x003fe20003800000 */
.L_x_31:
[----:B------:R-:W-:-:S05]  /*4150*/  FADD.FTZ R131, R128, R131 ;  /* 0x0000008380837221 */ /* 0x000fca0000010000 */
[----:B------:R-:W-:Y:S02]  /*4160*/  MOV R135, R131 ;  /* 0x0000008300877202 */ /* 0x000fe40000000f00 */
[----:B------:R-:W-:-:S07]  /*4170*/  MOV R133, R187 ;  /* 0x000000bb00857202 */ /* 0x000fce0000000f00 */
[----:B------:R-:W-:Y:S05]  /*4180*/  WARPSYNC.COLLECTIVE R134, `(.L_x_32) ;  /* 0x0000000086087348 */ /* 0x000fea0003c00000 */
[----:B------:R0:W1:Y:S02]  /*4190*/  SHFL.DOWN P6, R187, R135, R136, R139 ;  /* 0x0800008887bb7389 */ /* 0x00006400000c008b */
[----:B01----:R-:W-:Y:S01]  /*41a0*/  ENDCOLLECTIVE ;  /* 0x000000000000791b */ /* 0x003fe20003800000 */
.L_x_32:
[----:B------:R-:W-:-:S05]  /*41b0*/  FADD.FTZ R133, R130, R133 ;  /* 0x0000008582857221 */ /* 0x000fca0000010000 */
[----:B------:R-:W-:Y:S02]  /*41c0*/  MOV R135, R133 ;  /* 0x0000008500877202 */ /* 0x000fe40000000f00 */
[----:B------:R-:W-:Y:S02]  /*41d0*/  MOV R136, 0x1 ;  /* 0x0000000100887802 */ /* 0x000fe40000000f00 */
[----:B------:R-:W-:-:S07]  /*41e0*/  MOV R132, R187 ;  /* 0x000000bb00847202 */ /* 0x000fce0000000f00 */
[----:B------:R-:W-:Y:S05]  /*41f0*/  WARPSYNC.COLLECTIVE R134, `(.L_x_33) ;  /* 0x0000000086087348 */ /* 0x000fea0003c00000 */
[----:B------:R0:W1:Y:S02]  /*4200*/  SHFL.DOWN P6, R187, R135, R136, R139 ;  /* 0x0800008887bb7389 */ /* 0x00006400000c008b */
[----:B01----:R-:W-:Y:S01]  /*4210*/  ENDCOLLECTIVE ;  /* 0x000000000000791b */ /* 0x003fe20003800000 */
.L_x_33:
[----:B------:R-:W-:-:S05]  /*4220*/  FADD.FTZ R132, R131, R132 ;  /* 0x0000008483847221 */ /* 0x000fca0000010000 */
[----:B------:R-:W-:Y:S02]  /*4230*/  MOV R135, R132 ;  /* 0x0000008400877202 */ /* 0x000fe40000000f00 */
[----:B------:R-:W-:-:S07]  /*4240*/  MOV R186, R187 ;  /* 0x000000bb00ba7202 */ /* 0x000fce0000000f00 */
[----:B------:R-:W-:Y:S05]  /*4250*/  WARPSYNC.COLLECTIVE R134, `(.L_x_34) ;  /* 0x0000000086087348 */ /* 0x000fea0003c00000 */
[----:B------:R0:W1:Y:S02]  /*4260*/  SHFL.DOWN P6, R187, R135, R136, R139 ;  /* 0x0800008887bb7389 */ /* 0x00006400000c008b */
[----:B01----:R-:W-:Y:S01]  /*4270*/  ENDCOLLECTIVE ;  /* 0x000000000000791b */ /* 0x003fe20003800000 */
.L_x_34:
[----:B------:R-:W-:Y:S05]  /*4280*/  BRA `(.L_x_35) ;  /* 0xffffffe000107947 */ /* 0x000fea000383ffff */
.L_x_36:
[----:B------:R-:W-:-:S00]  /*4290*/  BRA `(.L_x_36) ;  /* 0xfffffffc00fc7947 */ /* 0x000fc0000383ffff */
[----:B------:R-:W-:-:S00]  /*42a0*/  NOP ;  /* 0x0000000000007918 */ /* 0x000fc00000000000 */
        /* <DEDUP_REMOVED lines=13> */
.L_x_13860:


//--------------------- .text._ZN10layer_norm13ln_bwd_kernelINS_13Kernel_traitsI13__nv_bfloat16S2_S2_S2_fjLj8192ELj1ELj1ELj8ELj16ENS_18Kernel_traits_baseILj8192ES2_S2_S2_S2_fjLj256EEEEELb0ELb0ELb0ELb1EEEvNS_9BwdParamsE --------------------------
	.section	.text._ZN10layer_norm13ln_bwd_kernelINS_13Kernel_traitsI13__nv_bfloat16S2_S2_S2_fjLj8192ELj1ELj1ELj8ELj16ENS_18Kernel_traits_baseILj8192ES2_S2_S2_S2_fjLj256EEEEELb0ELb0ELb0ELb1EEEvNS_9BwdParamsE,"ax",@progbits
	.align	128
        .global         _ZN10layer_norm13ln_bwd_kernelINS_13Kernel_traitsI13__nv_bfloat16S2_S2_S2_fjLj8192ELj1ELj1ELj8ELj16ENS_18Kernel_traits_baseILj8192ES2_S2_S2_S2_fjLj256EEEEELb0ELb0ELb0ELb1EEEvNS_9BwdParamsE
        .type           _ZN10layer_norm13ln_bwd_kernelINS_13Kernel_traitsI13__nv_bfloat16S2_S2_S2_fjLj8192ELj1ELj1ELj8ELj16ENS_18Kernel_traits_baseILj8192ES2_S2_S2_S2_fjLj256EEEEELb0ELb0ELb0ELb1EEEvNS_9BwdParamsE,@function
        .size           _ZN10layer_norm13ln_bwd_kernelINS_13Kernel_traitsI13__nv_bfloat16S2_S2_S2_fjLj8192ELj1ELj1ELj8ELj16ENS_18Kernel_traits_baseILj8192ES2_S2_S2_S2_fjLj256EEEEELb0ELb0ELb0ELb1EEEvNS_9BwdParamsE,(.L_x_13861 - _ZN10layer_norm13ln_bwd_kernelINS_13Kernel_traitsI13__nv_bfloat16S2_S2_S2_fjLj8192ELj1ELj1ELj8ELj16ENS_18Kernel_traits_baseILj8192ES2_S2_S2_S2_fjLj256EEEEELb0ELb0ELb0ELb1EEEvNS_9BwdParamsE)
        .other          _ZN10layer_norm13ln_bwd_kernelINS_13Kernel_traitsI13__nv_bfloat16S2_S2_S2_fjLj8192ELj1ELj1ELj8ELj16ENS_18Kernel_traits_baseILj8192ES2_S2_S2_S2_fjLj256EEEEELb0ELb0ELb0ELb1EEEvNS_9BwdParamsE,@"STO_CUDA_ENTRY STV_DEFAULT"
_ZN10layer_norm13ln_bwd_kernelINS_13Kernel_traitsI13__nv_bfloat16S2_S2_S2_fjLj8192ELj1ELj1ELj8ELj16ENS_18Kernel_traits_baseILj8192ES2_S2_S2_S2_fjLj256EEEEELb0ELb0ELb0ELb1EEEvNS_9BwdParamsE:
.text._ZN10layer_norm13ln_bwd_kernelINS_13Kernel_traitsI13__nv_bfloat16S2_S2_S2_fjLj8192ELj1ELj1ELj8ELj16ENS_18Kernel_traits_baseILj8192ES2_S2_S2_S2_fjLj256EEEEELb0ELb0ELb0ELb1EEEvNS_9BwdParamsE:
[----:B------:R-:W-:Y:S01]  /*0000*/  LDC R1, c[0x0][0x28] ;  /* 0x00000a00ff017b82 */ /* 0x000fe20000000800 */
[----:B------:R-:W0:Y:S07]  /*0010*/  S2R R120, SR_TID.X ;  /* 0x0000000000787919 */ /* 0x000e2e0000002100 */
[----:B------:R-:W0:Y:S01]  /*0020*/  S2UR UR4, SR_CTAID.X ;  /* 0x00000000000479c3 */ /* 0x000e220000002500 */
[----:B------:R-:W-:Y:S01]  /*0030*/  ULDC.64 UR6, c[0x0][0x208] ;  /* 0x0000820000067ab9 */ /* 0x000fe20000000a00 */
[----:B------:R-:W-:Y:S01]  /*0040*/  ULDC UR9, c[0x0][0x218] ;  /* 0x0000860000097ab9 */ /* 0x000fe20000000800 */
[----:B------:R-:W-:Y:S01]  /*0050*/  ULDC.U8 UR8, c[0x0][0x2a0] ;  /* 0x0000a80000087ab9 */ /* 0x000fe20000000000 */
[----:B------:R-:W-:Y:S01]  /*0060*/  ULDC UR12, c[0x0][0x290] ;  /* 0x0000a400000c7ab9 */ /* 0x000fe20000000800 */
[----:B------:R-:W-:Y:S01]  /*0070*/  ULDC.64 UR10, c[0x0][0x2c8] ;  /* 0x0000b200000a7ab9 */ /* 0x000fe20000000a00 */
[----:B------:R-:W-:Y:S01]  /*0080*/  ULDC.64 UR14, c[0x0][0x308] ;  /* 0x0000c200000e7ab9 */ /* 0x000fe20000000a00 */
[----:B------:R-:W-:Y:S01]  /*0090*/  ULDC.64 UR16, c[0x0][0x210] ;  /* 0x0000840000107ab9 */ /* 0x000fe20000000a00 */
[----:B0-----:R-:W-:Y:S01]  /*00a0*/  LEA.HI R161, R120, UR4, RZ, 0x18 ;  /* 0x0000000478a17c11 */ /* 0x001fe2000f8fc0ff */
[----:B------:R-:W-:-:S03]  /*00b0*/  ULDC UR4, c[0x0][0x214] ;  /* 0x0000850000047ab9 */ /* 0x000fc60000000800 */
[----:B------:R-:W-:-:S13]  /*00c0*/  ISETP.GE.AND P0, PT, R161, UR4, PT ;  /* 0x00000004a1007c0c */ /* 0x000fda000bf06270 */
[----:B------:R-:W-:Y:S05]  /*00d0*/  @!P0 BRA `(.L_x_37) ;  /* 0x0000000000848947 */ /* 0x000fea0003800000 */
        /* <DEDUP_REMOVED lines=31> */
[----:B------:R-:W-:Y:S01]  /*02d0*/  CS2R R4, SRZ ;  /* 0x0000000000047805 */ /* 0x000fe2000001ff00 */
[----:B------:R-:W-:Y:S06]  /*02e0*/  BRA `(.L_x_38) ;  /* 0x0000003800487947 */ /* 0x000fec0003800000 */
.L_x_37:
[----:B------:R-:W-:Y:S01]  /*02f0*/  SHF.L.U32 R0, R120, 0x4, RZ ;  /* 0x0000000478007819 */ /* 0x000fe200000006ff */
[----:B------:R-:W-:-:S03]  /*0300*/  ULDC.64 UR4, c[0x0][0x260] ;  /* 0x0000980000047ab9 */ /* 0x000fc60000000a00 */
[----:B------:R-:W-:-:S04]  /*0310*/  LOP3.LUT R0, R0, 0xff0, RZ, 0xc0, !PT ;  /* 0x00000ff000007812 */ /* 0x000fc800078ec0ff */
[----:B------:R-:W-:-:S04]  /*0320*/  IADD3 R2, P0, R0, UR4, RZ ;  /* 0x0000000400027c10 */ /* 0x000fc8000ff1e0ff */
[----:B------:R-:W-:Y:S01]  /*0330*/  IADD3.X R3, RZ, UR5, RZ, P0, !PT ;  /* 0x00000005ff037c10 */ /* 0x000fe200087fe4ff */
[----:B------:R-:W-:-:S04]  /*0340*/  ULDC.64 UR4, c[0x0][0x270] ;  /* 0x00009c0000047ab9 */ /* 0x000fc80000000a00 */
[----:B------:R-:W2:Y:S04]  /*0350*/  LDG.E.128 R136, desc[UR6][R2.64+0x2000] ;  /* 0x0020000602887981 */ /* 0x000ea8000c1e1d00 */
[----:B------:R-:W3:Y:S04]  /*0360*/  LDG.E.128 R128, desc[UR6][R2.64] ;  /* 0x0000000602807981 */ /* 0x000ee8000c1e1d00 */
[----:B------:R-:W4:Y:S04]  /*0370*/  LDG.E.128 R132, desc[UR6][R2.64+0x1000] ;  /* 0x0010000602847981 */ /* 0x000f28000c1e1d00 */
[----:B------:R-:W5:Y:S01]  /*0380*/  LDG.E.128 R140, desc[UR6][R2.64+0x3000] ;  /* 0x00300006028c7981 */ /* 0x000f62000c1e1d00 */
[----:B------:R-:W-:Y:S01]  /*0390*/  ISETP.NE.U32.AND P0, PT, RZ, UR4, PT ;  /* 0x00000004ff007c0c */ /* 0x000fe2000bf05070 */
[----:B------:R-:W-:-:S02]  /*03a0*/  HFMA2.MMA R164, -RZ, RZ, 0, 5.9604644775390625e-08 ;  /* 0x00000001ffa47435 */ /* 0x000fc400000001ff */
[----:B------:R-:W-:Y:S01]  /*03b0*/  HFMA2.MMA R145, -RZ, RZ, 0, 0 ;  /* 0x00000000ff917435 */ /* 0x000fe200000001ff */
[----:B------:R-:W-:Y:S02]  /*03c0*/  ISETP.NE.AND.EX P0, PT, RZ, UR5, PT, P0 ;  /* 0x00000005ff007c0c */ /* 0x000fe4000bf05300 */
        /* <DEDUP_REMOVED lines=15> */
[----:B------:R-:W-:Y:S02]  /*04c0*/  MOV R121, RZ ;  /* 0x000000ff00797202 */ /* 0x000fe40000000f00 */
        /* <DEDUP_REMOVED lines=16> */
[----:B--2---:R-:W-:Y:S02]  /*05d0*/  PRMT R156, R139, 0x7632, R156 ;  /* 0x000076328b9c7816 */ /* 0x004fe4000000009c */
[----:B------:R-:W-:Y:S02]  /*05e0*/  PRMT R153, R136, 0x7632, R153 ;  /* 0x0000763288997816 */ /* 0x000fe40000000099 */
[----:B---3--:R-:W-:-:S02]  /*05f0*/  PRMT R144, R128, 0x7632, R144 ;  /* 0x0000763280907816 */ /* 0x008fc40000000090 */
[----:B------:R-:W-:Y:S02]  /*0600*/  PRMT R146, R129, 0x7632, R146 ;  /* 0x0000763281927816 */ /* 0x000fe40000000092 */
[----:B------:R-:W-:Y:S02]  /*0610*/  PRMT R147, R130, 0x7632, R147 ;  /* 0x0000763282937816 */ /* 0x000fe40000000093 */
[----:B------:R-:W-:Y:S02]  /*0620*/  PRMT R148, R131, 0x7632, R148 ;  /* 0x0000763283947816 */ /* 0x000fe40000000094 */
[----:B----4-:R-:W-:Y:S02]  /*0630*/  PRMT R149, R132, 0x7632, R149 ;  /* 0x0000763284957816 */ /* 0x010fe40000000095 */
[----:B------:R-:W-:Y:S02]  /*0640*/  PRMT R150, R133, 0x7632, R150 ;  /* 0x0000763285967816 */ /* 0x000fe40000000096 */
[----:B------:R-:W-:-:S02]  /*0650*/  PRMT R151, R134, 0x7632, R151 ;  /* 0x0000763286977816 */ /* 0x000fc40000000097 */
[----:B------:R-:W-:Y:S02]  /*0660*/  PRMT R152, R135, 0x7632, R152 ;  /* 0x0000763287987816 */ /* 0x000fe40000000098 */
[----:B------:R-:W-:Y:S02]  /*0670*/  PRMT R154, R137, 0x7632, R154 ;  /* 0x00007632899a7816 */ /* 0x000fe4000000009a */
[----:B------:R-:W-:Y:S02]  /*0680*/  PRMT R155, R138, 0x7632, R155 ;  /* 0x000076328a9b7816 */ /* 0x000fe4000000009b */
[----:B-----5:R-:W-:Y:S02]  /*0690*/  PRMT R157, R140, 0x7632, R157 ;  /* 0x000076328c9d7816 */ /* 0x020fe4000000009d */
[----:B------:R-:W-:Y:S02]  /*06a0*/  PRMT R158, R141, 0x7632, R158 ;  /* 0x000076328d9e7816 */ /* 0x000fe4000000009e */
[----:B------:R-:W-:-:S02]  /*06b0*/  PRMT R159, R142, 0x7632, R159 ;  /* 0x000076328e9f7816 */ /* 0x000fc4000000009f */
[----:B------:R-:W-:Y:S01]  /*06c0*/  PRMT R160, R143, 0x7632, R160 ;  /* 0x000076328fa07816 */ /* 0x000fe200000000a0 */
[----:B------:R-:W-:Y:S01]  /*06d0*/  IMAD.U32 R142, R142, 0x10000, RZ ;  /* 0x000100008e8e7824 */ /* 0x000fe200078e00ff */
[----:B------:R-:W-:Y:S01]  /*06e0*/  SHF.L.U32 R128, R128, 0x10, RZ ;  /* 0x0000001080807819 */ /* 0x000fe200000006ff */
[----:B------:R-:W-:Y:S01]  /*06f0*/  IMAD.U32 R156, R156, 0x10000, RZ ;  /* 0x000100009c9c7824 */ /* 0x000fe200078e00ff */
        /* <DEDUP_REMOVED lines=28> */
[----:B------:R-:W-:-:S07]  /*08c0*/  SHF.L.U32 R160, R160, 0x10, RZ ;  /* 0x00000010a0a07819 */ /* 0x000fce00000006ff */
.L_x_41:
[----:B0-----:R-:W0:Y:S01]  /*08d0*/  @P0 LDC.64 R28, c[0x0][0x270] ;  /* 0x00009c00ff1c0b82 */ /* 0x001e220000000a00 */
[----:B------:R-:W-:Y:S01]  /*08e0*/  IMAD R0, R161, UR9, RZ ;  /* 0x00000009a1007c24 */ /* 0x000fe2000f8e02ff */
[----:B------:R-:W-:-:S04]  /*08f0*/  SHF.R.S32.HI R20, RZ, 0x1f, R161 ;  /* 0x0000001fff147819 */ /* 0x000fc800000114a1 */
[----:B------:R-:W-:Y:S02]  /*0900*/  SHF.R.S32.HI R21, RZ, 0x1f, R0 ;  /* 0x0000001fff157819 */ /* 0x000fe40000011400 */
[----:B------:R-:W1:Y:S02]  /*0910*/  LDC.64 R44, c[0x0][0x238] ;  /* 0x00008e00ff2c7b82 */ /* 0x000e640000000a00 */
[----:B------:R-:W-:Y:S02]  /*0920*/  LEA.HI R21, R21, R0, RZ, 0x3 ;  /* 0x0000000015157211 */ /* 0x000fe400078f18ff */
[----:B------:R-:W-:-:S04]  /*0930*/  LOP3.LUT R0, R120, 0xff, RZ, 0xc0, !PT ;  /* 0x000000ff78007812 */ /* 0x000fc800078ec0ff */
[----:B------:R-:W2:Y:S01]  /*0940*/  LDC.64 R2, c[0x0][0x2b8] ;  /* 0x0000ae00ff027b82 */ /* 0x000ea20000000a00 */
[----:B------:R-:W-:-:S07]  /*0950*/  LEA.HI.SX32 R169, R21, R0, 0x1d ;  /* 0x0000000015a97211 */ /* 0x000fce00078feaff */
[----:B------:R-:W3:Y:S01]  /*0960*/  LDC.64 R46, c[0x0][0x250] ;  /* 0x00009400ff2e7b82 */ /* 0x000ee20000000a00 */
[----:B0-----:R-:W-:-:S07]  /*0970*/  @P0 LEA R28, P1, R161, R28, 0x1 ;  /* 0x0000001ca11c0211 */ /* 0x001fce00078208ff */
[----:B------:R-:W0:Y:S01]  /*0980*/  LDC.64 R52, c[0x0][0x258] ;  /* 0x00009600ff347b82 */ /* 0x000e220000000a00 */
[----:B------:R-:W-:Y:S01]  /*0990*/  @P0 LEA.HI.X R29, R161, R29, R20, 0x1, P1 ;  /* 0x0000001da11d0211 */ /* 0x000fe200008f0c14 */
[C-C-:B-1----:R-:W-:Y:S01]  /*09a0*/  IMAD.WIDE.U32 R36, R169.reuse, 0x10, R44.reuse ;  /* 0x00000010a9247825 */ /* 0x142fe200078e002c */
[C---:B------:R-:W-:Y:S02]  /*09b0*/  IADD3 R167, R169.reuse, 0x100, RZ ;  /* 0x00000100a9a77810 */ /* 0x040fe40007ffe0ff */
[C---:B------:R-:W-:Y:S01]  /*09c0*/  IADD3 R165, R169.reuse, 0x200, RZ ;  /* 0x00000200a9a57810 */ /* 0x040fe20007ffe0ff */
[----:B------:R1:W4:Y:S01]  /*09d0*/  @P0 LDG.E.U16 R0, desc[UR6][R28.64] ;  /* 0x000000061c000981 */ /* 0x000322000c1e1500 */
[----:B------:R-:W-:Y:S01]  /*09e0*/  IADD3 R163, R169, 0x300, RZ ;  /* 0x00000300a9a37810 */ /* 0x000fe20007ffe0ff */
[C---:B------:R-:W-:Y:S02]  /*09f0*/  IMAD.WIDE.U32 R20, R167.reuse, 0x10, R44 ;  /* 0x00000010a7147825 */ /* 0x040fe400078e002c */
[----:B------:R-:W4:Y:S02]  /*0a00*/  LDG.E.128 R36, desc[UR6][R36.64] ;  /* 0x0000000624247981 */ /* 0x000f24000c1e1d00 */
[----:B--2---:R-:W-:-:S02]  /*0a10*/  IMAD.WIDE.U32 R24, R167, 0x10, R2 ;  /* 0x00000010a7187825 */ /* 0x004fc400078e0002 */
[----:B------:R-:W2:Y:S02]  /*0a20*/  LDG.E.128 R20, desc[UR6][R20.64] ;  /* 0x0000000614147981 */ /* 0x000ea4000c1e1d00 */
[----:B-1----:R-:W-:Y:S02]  /*0a30*/  IMAD.WIDE.U32 R28, R165, 0x10, R44 ;  /* 0x00000010a51c7825 */ /* 0x002fe400078e002c */
[----:B------:R-:W2:Y:S02]  /*0a40*/  LDG.E.128 R24, desc[UR6][R24.64] ;  /* 0x0000000618187981 */ /* 0x000ea4000c1e1d00 */
[----:B---3--:R-:W-:Y:S02]  /*0a50*/  IMAD.WIDE R54, R161, 0x4, R46 ;  /* 0x00000004a1367825 */ /* 0x008fe400078e022e */
[----:B------:R-:W3:Y:S02]  /*0a60*/  LDG.E.128 R28, desc[UR6][R28.64] ;  /* 0x000000061c1c7981 */ /* 0x000ee4000c1e1d00 */
[----:B------:R-:W-:-:S02]  /*0a70*/  IMAD.WIDE.U32 R44, R163, 0x10, R44 ;  /* 0x00000010a32c7825 */ /* 0x000fc400078e002c */
[----:B------:R1:W3:Y:S02]  /*0a80*/  LDG.E R190, desc[UR6][R54.64] ;  /* 0x0000000636be7981 */ /* 0x0002e4000c1e1900 */
[--C-:B------:R-:W-:Y:S02]  /*0a90*/  IMAD.WIDE.U32 R32, R165, 0x10, R2.reuse ;  /* 0x00000010a5207825 */ /* 0x100fe400078e0002 */
[----:B------:R-:W3:Y:S02]  /*0aa0*/  LDG.E.128 R44, desc[UR6][R44.64] ;  /* 0x000000062c2c7981 */ /* 0x000ee4000c1e1d00 */
[----:B------:R-:W-:Y:S02]  /*0ab0*/  IMAD.WIDE.U32 R40, R169, 0x10, R2 ;  /* 0x00000010a9287825 */ /* 0x000fe400078e0002 */
[----:B------:R-:W3:Y:S02]  /*0ac0*/  LDG.E.128 R32, desc[UR6][R32.64] ;  /* 0x0000000620207981 */ /* 0x000ee4000c1e1d00 */
[----:B0-----:R-:W-:-:S02]  /*0ad0*/  IMAD.WIDE R58, R161, 0x4, R52 ;  /* 0x00000004a13a7825 */ /* 0x001fc400078e0234 */
[----:B------:R-:W3:Y:S02]  /*0ae0*/  LDG.E.128 R40, desc[UR6][R40.64] ;  /* 0x0000000628287981 */ /* 0x000ee4000c1e1d00 */
[----:B------:R-:W-:Y:S02]  /*0af0*/  IMAD.WIDE.U32 R48, R163, 0x10, R2 ;  /* 0x00000010a3307825 */ /* 0x000fe400078e0002 */
[----:B------:R0:W3:Y:S04]  /*0b00*/  LDG.E R58, desc[UR6][R58.64] ;  /* 0x000000063a3a7981 */ /* 0x0000e8000c1e1900 */
[----:B------:R-:W3:Y:S01]  /*0b10*/  LDG.E.128 R48, desc[UR6][R48.64] ;  /* 0x0000000630307981 */ /* 0x000ee2000c1e1d00 */
[----:B------:R-:W-:-:S04]  /*0b20*/  ISETP.NE.U32.AND P1, PT, RZ, UR10, PT ;  /* 0x0000000aff007c0c */ /* 0x000fc8000bf25070 */
[----:B------:R-:W-:-:S13]  /*0b30*/  ISETP.NE.AND.EX P1, PT, RZ, UR11, PT, P1 ;  /* 0x0000000bff007c0c */ /* 0x000fda000bf25310 */
[----:B------:R-:W0:Y:S08]  /*0b40*/  @P1 LDC.64 R2, c[0x0][0x2c8] ;  /* 0x0000b200ff021b82 */ /* 0x000e300000000a00 */
[----:B------:R-:W0:Y:S08]  /*0b50*/  @P1 LDC.64 R52, c[0x0][0x2c8] ;  /* 0x0000b200ff341b82 */ /* 0x000e300000000a00 */
[----:B------:R-:W0:Y:S01]  /*0b60*/  @P1 LDC.64 R56, c[0x0][0x2c8] ;  /* 0x0000b200ff381b82 */ /* 0x000e220000000a00 */
[----:B------:R-:W-:-:S07]  /*0b70*/  MOV R162, 0x3f800000 ;  /* 0x3f80000000a27802 */ /* 0x000fce0000000f00 */
[----:B-1----:R-:W1:Y:S01]  /*0b80*/  @P1 LDC.64 R54, c[0x0][0x2c8] ;  /* 0x0000b200ff361b82 */ /* 0x002e620000000a00 */
[----:B------:R-:W-:Y:S01]  /*0b90*/  ISETP.NE.AND P4, PT, RZ, UR8, PT ;  /* 0x00000008ff007c0c */ /* 0x000fe2000bf85270 */
[----:B0-----:R-:W-:-:S05]  /*0ba0*/  @P1 IMAD.WIDE.U32 R2, R163, 0x10, R2 ;  /* 0x00000010a3021825 */ /* 0x001fca00078e0002 */
[----:B------:R0:W5:Y:S01]  /*0bb0*/  @P1 LDG.E.128 R12, desc[UR6][R2.64] ;  /* 0x00000006020c1981 */ /* 0x000162000c1e1d00 */
[----:B------:R-:W-:-:S05]  /*0bc0*/  @P1 IMAD.WIDE.U32 R52, R165, 0x10, R52 ;  /* 0x00000010a5341825 */ /* 0x000fca00078e0034 */
[----:B------:R0:W5:Y:S01]  /*0bd0*/  @P1 LDG.E.128 R8, desc[UR6][R52.64] ;  /* 0x0000000634081981 */ /* 0x000162000c1e1d00 */
[----:B------:R-:W-:-:S05]  /*0be0*/  @P1 IMAD.WIDE.U32 R56, R169, 0x10, R56 ;  /* 0x00000010a9381825 */ /* 0x000fca00078e0038 */
[----:B------:R0:W5:Y:S01]  /*0bf0*/  @P1 LDG.E.128 R84, desc[UR6][R56.64] ;  /* 0x0000000638541981 */ /* 0x000162000c1e1d00 */
[----:B-1----:R-:W-:-:S05]  /*0c00*/  @P1 IMAD.WIDE.U32 R54, R167, 0x10, R54 ;  /* 0x00000010a7361825 */ /* 0x002fca00078e0036 */
[----:B------:R1:W5:Y:S01]  /*0c10*/  @P1 LDG.E.128 R4, desc[UR6][R54.64] ;  /* 0x0000000636041981 */ /* 0x000362000c1e1d00 */
[----:B------:R-:W-:Y:S01]  /*0c20*/  UMOV UR4, 0xffffffff ;  /* 0xffffffff00047882 */ /* 0x000fe20000000000 */
[----:B------:R-:W-:Y:S02]  /*0c30*/  LOP3.LUT P2, RZ, R120, 0x1f, RZ, 0xc0, !PT ;  /* 0x0000001f78ff7812 */ /* 0x000fe4000784c0ff */
[----:B----4-:R-:W-:Y:S02]  /*0c40*/  @P0 SHF.L.U32 R162, R0, 0x10, RZ ;  /* 0x0000001000a20819 */ /* 0x010fe400000006ff */
[----:B------:R-:W-:Y:S02]  /*0c50*/  PRMT R0, R36, 0x7632, R0 ;  /* 0x0000763224007816 */ /* 0x000fe40000000000 */
[C---:B--2---:R-:W-:Y:S02]  /*0c60*/  PRMT R189, R23.reuse, 0x7632, R189 ;  /* 0x0000763217bd7816 */ /* 0x044fe400000000bd */
[----:B------:R-:W-:-:S02]  /*0c70*/  SHF.L.U32 R199, R23, 0x10, RZ ;  /* 0x0000001017c77819 */ /* 0x000fc400000006ff */
[----:B------:R-:W-:Y:S02]  /*0c80*/  SHF.L.U32 R0, R0, 0x10, RZ ;  /* 0x0000001000007819 */ /* 0x000fe400000006ff */
[C---:B------:R-:W-:Y:S02]  /*0c90*/  PRMT R170, R26.reuse, 0x7632, R170 ;  /* 0x000076321aaa7816 */ /* 0x040fe400000000aa */
[----:B------:R-:W-:Y:S02]  /*0ca0*/  SHF.L.U32 R171, R26, 0x10, RZ ;  /* 0x000000101aab7819 */ /* 0x000fe400000006ff */
[C---:B------:R-:W-:Y:S02]  /*0cb0*/  PRMT R168, R27.reuse, 0x7632, R168 ;  /* 0x000076321ba87816 */ /* 0x040fe400000000a8 */
[----:B---3--:R-:W-:Y:S02]  /*0cc0*/  FSEL R190, R190, RZ, !P4 ;  /* 0x000000ffbebe7208 */ /* 0x008fe40006000000 */
[----:B------:R-:W-:-:S02]  /*0cd0*/  SHF.L.U32 R166, R27, 0x10, RZ ;  /* 0x000000101ba67819 */ /* 0x000fc400000006ff */
[----:B------:R-:W-:Y:S02]  /*0ce0*/  PRMT R23, R28, 0x7632, R23 ;  /* 0x000076321c177816 */ /* 0x000fe40000000017 */
[----:B------:R-:W-:Y:S02]  /*0cf0*/  SHF.L.U32 R185, R20, 0x10, RZ ;  /* 0x0000001014b97819 */ /* 0x000fe400000006ff */
[----:B------:R-:W-:Y:S02]  /*0d00*/  PRMT R26, R44, 0x7632, R26 ;  /* 0x000076322c1a7816 */ /* 0x000fe4000000001a */
[----:B------:R-:W-:Y:S02]  /*0d10*/  PRMT R27, R45, 0x7632, R27 ;  /* 0x000076322d1b7816 */ /* 0x000fe4000000001b */
[----:B------:R-:W-:Y:S02]  /*0d20*/  SHF.L.U32 R177, R36, 0x10, RZ ;  /* 0x0000001024b17819 */ /* 0x000fe400000006ff */
[----:B------:R-:W-:-:S02]  /*0d30*/  PRMT R184, R20, 0x7632, R184 ;  /* 0x0000763214b87816 */ /* 0x000fc400000000b8 */
[C---:B------:R-:W-:Y:S02]  /*0d40*/  PRMT R187, R22.reuse, 0x7632, R187 ;  /* 0x0000763216bb7816 */ /* 0x040fe400000000bb */
[----:B------:R-:W-:Y:S02]  /*0d50*/  SHF.L.U32 R188, R22, 0x10, RZ ;  /* 0x0000001016bc7819 */ /* 0x000fe400000006ff */
[----:B------:R-:W-:Y:S02]  /*0d60*/  SHF.L.U32 R44, R44, 0x10, RZ ;  /* 0x000000102c2c7819 */ /* 0x000fe400000006ff */
[C---:B------:R-:W-:Y:S02]  /*0d70*/  PRMT R178, R37.reuse, 0x7632, R178 ;  /* 0x0000763225b27816 */ /* 0x040fe400000000b2 */
[----:B------:R-:W-:Y:S02]  /*0d80*/  SHF.L.U32 R179, R37, 0x10, RZ ;  /* 0x0000001025b37819 */ /* 0x000fe400000006ff */
[----:B------:R-:W-:-:S02]  /*0d90*/  PRMT R180, R38, 0x7632, R180 ;  /* 0x0000763226b47816 */ /* 0x000fc400000000b4 */
[----:B------:R-:W-:Y:S02]  /*0da0*/  SHF.L.U32 R181, R38, 0x10, RZ ;  /* 0x0000001026b57819 */ /* 0x000fe400000006ff */
[C---:B------:R-:W-:Y:S02]  /*0db0*/  PRMT R182, R39.reuse, 0x7632, R182 ;  /* 0x0000763227b67816 */ /* 0x040fe400000000b6 */
[----:B------:R-:W-:Y:S02]  /*0dc0*/  SHF.L.U32 R183, R39, 0x10, RZ ;  /* 0x0000001027b77819 */ /* 0x000fe400000006ff */
[C---:B------:R-:W-:Y:S02]  /*0dd0*/  PRMT R22, R35.reuse, 0x7632, R22 ;  /* 0x0000763223167816 */ /* 0x040fe40000000016 */
[----:B------:R-:W-:Y:S02]  /*0de0*/  SHF.L.U32 R20, R35, 0x10, RZ ;  /* 0x0000001023147819 */ /* 0x000fe400000006ff */
[----:B------:R-:W-:Y:S01]  /*0df0*/  SHF.L.U32 R191, R45, 0x10, RZ ;  /* 0x000000102dbf7819 */ /* 0x000fe200000006ff */
[----:B------:R-:W-:Y:S01]  /*0e00*/  FADD.FTZ R45, -R190, R0 ;  /* 0x00000000be2d7221 */ /* 0x000fe20000010100 */
[----:B------:R-:W-:-:S02]  /*0e10*/  PRMT R37, R40, 0x7632, R37 ;  /* 0x0000763228257816 */ /* 0x000fc40000000025 */
[----:B------:R-:W-:Y:S02]  /*0e20*/  SHF.L.U32 R39, R40, 0x10, RZ ;  /* 0x0000001028277819 */ /* 0x000fe400000006ff */
[C---:B------:R-:W-:Y:S02]  /*0e30*/  PRMT R36, R41.reuse, 0x7632, R36 ;  /* 0x0000763229247816 */ /* 0x040fe40000000024 */
[----:B------:R-:W-:Y:S01]  /*0e40*/  SHF.L.U32 R38, R41, 0x10, RZ ;  /* 0x0000001029267819 */ /* 0x000fe200000006ff */
[----:B------:R-:W-:Y:S01]  /*0e50*/  IMAD.U32 R41, R42, 0x10000, RZ ;  /* 0x000100002a297824 */ /* 0x000fe200078e00ff */
[----:B------:R-:W-:Y:S02]  /*0e60*/  PRMT R35, R47, 0x7632, R35 ;  /* 0x000076322f237816 */ /* 0x000fe40000000023 */
[----:B------:R-:W-:Y:S01]  /*0e70*/  SHF.L.U32 R23, R23, 0x10, RZ ;  /* 0x0000001017177819 */ /* 0x000fe200000006ff */
[----:B------:R-:W-:Y:S01]  /*0e80*/  FADD.FTZ R207, -R190, R185 ;  /* 0x000000b9becf7221 */ /* 0x000fe20000010100 */
[----:B------:R-:W-:-:S02]  /*0e90*/  PRMT R40, R42, 0x7632, R40 ;  /* 0x000076322a287816 */ /* 0x000fc40000000028 */
[C---:B------:R-:W-:Y:S02]  /*0ea0*/  PRMT R173, R25.reuse, 0x7632, R173 ;  /* 0x0000763219ad7816 */ /* 0x040fe400000000ad */
[----:B------:R-:W-:Y:S02]  /*0eb0*/  SHF.L.U32 R174, R25, 0x10, RZ ;  /* 0x0000001019ae7819 */ /* 0x000fe400000006ff */
[----:B------:R-:W-:Y:S01]  /*0ec0*/  SHF.L.U32 R0, R27, 0x10, RZ ;  /* 0x000000101b007819 */ /* 0x000fe200000006ff */
[C---:B------:R-:W-:Y:S01]  /*0ed0*/  FADD.FTZ R185, -R190.reuse, R44 ;  /* 0x0000002cbeb97221 */ /* 0x040fe20000010100 */
[C---:B------:R-:W-:Y:S02]  /*0ee0*/  PRMT R59, R43.reuse, 0x7632, R59 ;  /* 0x000076322b3b7816 */ /* 0x040fe4000000003b */
[----:B------:R-:W-:Y:S01]  /*0ef0*/  SHF.L.U32 R42, R43, 0x10, RZ ;  /* 0x000000102b2a7819 */ /* 0x000fe200000006ff */
[----:B------:R-:W-:Y:S01]  /*0f00*/  FADD.FTZ R43, -R190, R177 ;  /* 0x000000b1be2b7221 */ /* 0x000fe20000010100 */
[----:B------:R-:W-:-:S02]  /*0f10*/  SHF.L.U32 R201, R28, 0x10, RZ ;  /* 0x000000101cc97819 */ /* 0x000fc400000006ff */
[C---:B0-----:R-:W-:Y:S02]  /*0f20*/  PRMT R3, R30.reuse, 0x7632, R3 ;  /* 0x000076321e037816 */ /* 0x041fe40000000003 */
[----:B------:R-:W-:Y:S02]  /*0f30*/  SHF.L.U32 R197, R30, 0x10, RZ ;  /* 0x000000101ec57819 */ /* 0x000fe400000006ff */
[C---:B------:R-:W-:Y:S02]  /*0f40*/  PRMT R25, R31.reuse, 0x7632, R25 ;  /* 0x000076321f197816 */ /* 0x040fe40000000019 */
[----:B------:R-:W-:Y:S02]  /*0f50*/  SHF.L.U32 R31, R31, 0x10, RZ ;  /* 0x000000101f1f7819 */ /* 0x000fe400000006ff */
[C---:B------:R-:W-:Y:S02]  /*0f60*/  PRMT R30, R33.reuse, 0x7632, R30 ;  /* 0x00007632211e7816 */ /* 0x040fe4000000001e */
[----:B------:R-:W-:-:S02]  /*0f70*/  SHF.L.U32 R28, R33, 0x10, RZ ;  /* 0x00000010211c7819 */ /* 0x000fc400000006ff */
[----:B------:R-:W-:Y:S02]  /*0f80*/  SHF.L.U32 R180, R180, 0x10, RZ ;  /* 0x00000010b4b47819 */ /* 0x000fe400000006ff */
[----:B------:R-:W-:Y:S02]  /*0f90*/  SHF.L.U32 R184, R184, 0x10, RZ ;  /* 0x00000010b8b87819 */ /* 0x000fe400000006ff */
[C---:B------:R-:W-:Y:S02]  /*0fa0*/  PRMT R33, R46.reuse, 0x7632, R33 ;  /* 0x000076322e217816 */ /* 0x040fe40000000021 */
[----:B------:R-:W-:Y:S02]  /*0fb0*/  SHF.L.U32 R195, R46, 0x10, RZ ;  /* 0x000000102ec37819 */ /* 0x000fe400000006ff */
[----:B------:R-:W-:Y:S01]  /*0fc0*/  SHF.L.U32 R44, R35, 0x10, RZ ;  /* 0x00000010232c7819 */ /* 0x000fe200000006ff */
[C---:B------:R-:W-:Y:S01]  /*0fd0*/  FADD.FTZ R35, -R190.reuse, R23 ;  /* 0x00000017be237221 */ /* 0x040fe20000010100 */
[----:B------:R-:W-:Y:S01]  /*0fe0*/  SHF.L.U32 R46, R47, 0x10, RZ ;  /* 0x000000102f2e7819 */ /* 0x000fe200000006ff */
[----:B------:R-:W-:Y:S01]  /*0ff0*/  FADD.FTZ R47, -R190, R179 ;  /* 0x000000b3be2f7221 */ /* 0x000fe20000010100 */
[----:B------:R-:W-:Y:S01]  /*1000*/  SHF.L.U32 R182, R182, 0x10, RZ ;  /* 0x00000010b6b67819 */ /* 0x000fe200000006ff */
[C---:B------:R-:W-:Y:S01]  /*1010*/  FADD.FTZ R53, -R190.reuse, R181 ;  /* 0x000000b5be357221 */ /* 0x040fe20000010100 */
[----:B------:R-:W-:Y:S01]  /*1020*/  FADD.FTZ R23, -R190, R0 ;  /* 0x00000000be177221 */ /* 0x000fe20000010100 */
[----:B------:R-:W-:Y:S01]  /*1030*/  SHF.L.U32 R181, R187, 0x10, RZ ;  /* 0x00000010bbb57819 */ /* 0x000fe200000006ff */
[----:B------:R-:W-:Y:S01]  /*1040*/  FMUL.FTZ R0, R58, R43 ;  /* 0x0000002b3a007220 */ /* 0x000fe20000410000 */
[----:B------:R-:W-:Y:S01]  /*1050*/  SHF.L.U32 R179, R189, 0x10, RZ ;  /* 0x00000010bdb37819 */ /* 0x000fe200000006ff */
[C---:B------:R-:W-:Y:S01]  /*1060*/  FADD.FTZ R57, -R190.reuse, R180 ;  /* 0x000000b4be397221 */ /* 0x040fe20000010100 */
[----:B------:R-:W-:Y:S01]  /*1070*/  PRMT R2, R29, 0x7632, R2 ;  /* 0x000076321d027816 */ /* 0x000fe20000000002 */
[C---:B------:R-:W-:Y:S01]  /*1080*/  FADD.FTZ R187, -R190.reuse, R31 ;  /* 0x0000001fbebb7221 */ /* 0x040fe20000010100 */
[C---:B------:R-:W-:Y:S01]  /*1090*/  FADD.FTZ R189, -R190.reuse, R184 ;  /* 0x000000b8bebd7221 */ /* 0x040fe20000010100 */
[----:B------:R-:W-:Y:S01]  /*10a0*/  PRMT R186, R21, 0x7632, R186 ;  /* 0x0000763215ba7816 */ /* 0x000fe200000000ba */
[----:B------:R-:W-:Y:S01]  /*10b0*/  FADD.FTZ R205, -R190, R182 ;  /* 0x000000b6becd7221 */ /* 0x000fe20000010100 */
[----:B------:R-:W-:-:S02]  /*10c0*/  PRMT R180, R48, 0x7632, R180 ;  /* 0x0000763230b47816 */ /* 0x000fc400000000b4 */
[----:B------:R-:W-:Y:S01]  /*10d0*/  SHF.L.U32 R184, R48, 0x10, RZ ;  /* 0x0000001030b87819 */ /* 0x000fe200000006ff */
[----:B------:R-:W-:Y:S01]  /*10e0*/  FADD.FTZ R127, R39, R127 ;  /* 0x0000007f277f7221 */ /* 0x000fe20000010000 */
[----:B------:R-:W-:Y:S01]  /*10f0*/  SHF.L.U32 R21, R21, 0x10, RZ ;  /* 0x0000001015157819 */ /* 0x000fe200000006ff */
[----:B------:R-:W-:Y:S01]  /*1100*/  FFMA.FTZ R145, R0, R39, R145 ;  /* 0x0000002700917223 */ /* 0x000fe20000010091 */
[----:B------:R-:W-:Y:S01]  /*1110*/  SHF.L.U32 R29, R29, 0x10, RZ ;  /* 0x000000101d1d7819 */ /* 0x000fe200000006ff */
[----:B------:R-:W-:Y:S01]  /*1120*/  FMUL.FTZ R43, R58, R45 ;  /* 0x0000002d3a2b7220 */ /* 0x000fe20000410000 */
[----:B------:R-:W-:Y:S01]  /*1130*/  PRMT R172, R32, 0x7632, R172 ;  /* 0x0000763220ac7816 */ /* 0x000fe200000000ac */
[----:B------:R-:W-:Y:S01]  /*1140*/  IMAD.U32 R182, R170, 0x10000, RZ ;  /* 0x00010000aab67824 */ /* 0x000fe200078e00ff */
[----:B------:R-:W-:Y:S02]  /*1150*/  SHF.L.U32 R178, R178, 0x10, RZ ;  /* 0x00000010b2b27819 */ /* 0x000fe400000006ff */
[----:B------:R-:W-:Y:S01]  /*1160*/  SHF.L.U32 R48, R37, 0x10, RZ ;  /* 0x0000001025307819 */ /* 0x000fe200000006ff */
[----:B------:R-:W-:Y:S01]  /*1170*/  FADD.FTZ R203, -R190, R183 ;  /* 0x000000b7becb7221 */ /* 0x000fe20000010100 */
[----:B------:R-:W-:Y:S01]  /*1180*/  SHF.L.U32 R25, R25, 0x10, RZ ;  /* 0x0000001019197819 */ /* 0x000fe200000006ff */
[----:B------:R-:W-:Y:S01]  /*1190*/  FMUL.FTZ R39, R128, R39 ;  /* 0x0000002780277220 */ /* 0x000fe20000410000 */
[----:B------:R-:W-:Y:S01]  /*11a0*/  SHF.L.U32 R2, R2, 0x10, RZ ;  /* 0x0000001002027819 */ /* 0x000fe200000006ff */
[----:B------:R-:W-:Y:S01]  /*11b0*/  FMUL.FTZ R170, R58, R187 ;  /* 0x000000bb3aaa7220 */ /* 0x000fe20000410000 */
[----:B------:R-:W-:Y:S01]  /*11c0*/  SHF.L.U32 R26, R26, 0x10, RZ ;  /* 0x000000101a1a7819 */ /* 0x000fe200000006ff */
[----:B------:R-:W-:Y:S01]  /*11d0*/  FMUL.FTZ R37, R58, R47 ;  /* 0x0000002f3a257220 */ /* 0x000fe20000410000 */
[----:B------:R-:W-:Y:S01]  /*11e0*/  SHF.L.U32 R183, R186, 0x10, RZ ;  /* 0x00000010bab77819 */ /* 0x000fe200000006ff */
[----:B-1----:R-:W-:Y:S01]  /*11f0*/  FADD.FTZ R55, -R190, R178 ;  /* 0x000000b2be377221 */ /* 0x002fe20000010100 */
[----:B------:R-:W-:Y:S01]  /*1200*/  SHF.L.U32 R186, R172, 0x10, RZ ;  /* 0x00000010acba7819 */ /* 0x000fe200000006ff */
[C---:B------:R-:W-:Y:S01]  /*1210*/  FADD.FTZ R209, -R190.reuse, R21 ;  /* 0x00000015bed17221 */ /* 0x040fe20000010100 */
[----:B------:R-:W-:Y:S01]  /*1220*/  FADD.FTZ R177, -R190, R29 ;  /* 0x0000001dbeb17221 */ /* 0x000fe20000010100 */
[----:B------:R-:W-:Y:S01]  /*1230*/  FADD.FTZ R125, R48, R125 ;  /* 0x0000007d307d7221 */ /* 0x000fe20000010000 */
[-C--:B------:R-:W-:Y:S01]  /*1240*/  FFMA.FTZ R126, R43, R48.reuse, R126 ;  /* 0x000000302b7e7223 */ /* 0x080fe2000001007e */
[C---:B------:R-:W-:Y:S01]  /*1250*/  FMUL.FTZ R47, R58.reuse, R205 ;  /* 0x000000cd3a2f7220 */ /* 0x040fe20000410000 */
[----:B------:R-:W-:Y:S01]  /*1260*/  FMUL.FTZ R172, R58, R185 ;  /* 0x000000b93aac7220 */ /* 0x000fe20000410000 */
[----:B------:R-:W-:Y:S01]  /*1270*/  SHF.L.U32 R21, R33, 0x10, RZ ;  /* 0x0000001021157819 */ /* 0x000fe200000006ff */
[----:B------:R-:W-:Y:S01]  /*1280*/  FADD.FTZ R29, -R190, R25 ;  /* 0x00000019be1d7221 */ /* 0x000fe20000010100 */
[----:B------:R-:W-:Y:S01]  /*1290*/  FMUL.FTZ R48, R144, R48 ;  /* 0x0000003090307220 */ /* 0x000fe20000410000 */
[----:B------:R-:W-:Y:S01]  /*12a0*/  FADD.FTZ R205, RZ, R39 ;  /* 0x00000027ffcd7221 */ /* 0x000fe20000010000 */
[----:B------:R-:W-:Y:S01]  /*12b0*/  FADD.FTZ R111, R20, R111 ;  /* 0x0000006f146f7221 */ /* 0x000fe20000010000 */
[-C--:B------:R-:W-:Y:S01]  /*12c0*/  FFMA.FTZ R79, R170, R20.reuse, R79 ;  /* 0x00000014aa4f7223 */ /* 0x080fe2000001004f */
[----:B------:R-:W-:Y:S01]  /*12d0*/  FMUL.FTZ R185, R139, R20 ;  /* 0x000000148bb97220 */ /* 0x000fe20000410000 */
[C---:B------:R-:W-:Y:S01]  /*12e0*/  FADD.FTZ R27, -R190.reuse, R46 ;  /* 0x0000002ebe1b7221 */ /* 0x040fe20000010100 */
[C---:B------:R-:W-:Y:S01]  /*12f0*/  FADD.FTZ R33, -R190.reuse, R2 ;  /* 0x00000002be217221 */ /* 0x040fe20000010100 */
[--C-:B------:R-:W-:Y:S01]  /*1300*/  FADD.FTZ R25, -R190, R26.reuse ;  /* 0x0000001abe197221 */ /* 0x100fe20000010100 */
[----:B------:R-:W-:Y:S01]  /*1310*/  FFMA.FTZ R20, R0, R39, RZ ;  /* 0x0000002700147223 */ /* 0x000fe200000100ff */
[C---:B------:R-:W-:Y:S01]  /*1320*/  PRMT R26, R51.reuse, 0x7632, R26 ;  /* 0x00007632331a7816 */ /* 0x040fe2000000001a */
[----:B------:R-:W-:Y:S01]  /*1330*/  FADD.FTZ R211, -R190, R188 ;  /* 0x000000bcbed37221 */ /* 0x000fe20000010100 */
[----:B------:R-:W-:Y:S01]  /*1340*/  SHF.L.U32 R2, R51, 0x10, RZ ;  /* 0x0000001033027819 */ /* 0x000fe200000006ff */
[----:B------:R-:W-:Y:S01]  /*1350*/  IMAD.U32 R3, R3, 0x10000, RZ ;  /* 0x0001000003037824 */ /* 0x000fe200078e00ff */
[----:B------:R-:W-:Y:S01]  /*1360*/  SHF.L.U32 R46, R36, 0x10, RZ ;  /* 0x00000010242e7819 */ /* 0x000fe200000006ff */
[----:B------:R-:W-:Y:S01]  /*1370*/  FADD.FTZ R123, R38, R123 ;  /* 0x0000007b267b7221 */ /* 0x000fe20000010000 */
[-C--:B------:R-:W-:Y:S01]  /*1380*/  FFMA.FTZ R124, R37, R38.reuse, R124 ;  /* 0x00000026257c7223 */ /* 0x080fe2000001007c */
[----:B------:R-:W-:Y:S01]  /*1390*/  FMUL.FTZ R51, R58, R55 ;  /* 0x000000373a337220 */ /* 0x000fe20000410000 */
[----:B------:R-:W-:Y:S01]  /*13a0*/  FMUL.FTZ R38, R129, R38 ;  /* 0x0000002681267220 */ /* 0x000fe20000410000 */
[----:B------:R-:W-:Y:S01]  /*13b0*/  FADD.FTZ R205, R205, R48 ;  /* 0x00000030cdcd7221 */ /* 0x000fe20000010000 */
[----:B------:R-:W-:Y:S01]  /*13c0*/  FFMA.FTZ R20, R43, R48, R20 ;  /* 0x000000302b147223 */ /* 0x000fe20000010014 */
[----:B------:R-:W-:Y:S01]  /*13d0*/  PRMT R176, R24, 0x7632, R176 ;  /* 0x0000763218b07816 */ /* 0x000fe200000000b0 */
[----:B------:R-:W-:Y:S01]  /*13e0*/  FADD.FTZ R31, -R190, R3 ;  /* 0x00000003be1f7221 */ /* 0x000fe20000010100 */
[----:B------:R-:W-:Y:S01]  /*13f0*/  FMUL.FTZ R36, R58, R53 ;  /* 0x000000353a247220 */ /* 0x000fe20000410000 */
[----:B------:R-:W-:Y:S01]  /*1400*/  FADD.FTZ R121, R46, R121 ;  /* 0x000000792e797221 */ /* 0x000fe20000010000 */
[-C--:B------:R-:W-:Y:S01]  /*1410*/  FFMA.FTZ R122, R51, R46.reuse, R122 ;  /* 0x0000002e337a7223 */ /* 0x080fe2000001007a */
[----:B------:R-:W-:Y:S01]  /*1420*/  FMUL.FTZ R52, R58, R211 ;  /* 0x000000d33a347220 */ /* 0x000fe20000410000 */
[C---:B------:R-:W-:Y:S01]  /*1430*/  FADD.FTZ R195, -R190.reuse, R195 ;  /* 0x000000c3bec37221 */ /* 0x040fe20000010100 */
[----:B------:R-:W-:Y:S01]  /*1440*/  FADD.FTZ R3, -R190, R44 ;  /* 0x0000002cbe037221 */ /* 0x000fe20000010100 */
[----:B------:R-:W-:Y:S01]  /*1450*/  FMUL.FTZ R46, R146, R46 ;  /* 0x0000002e922e7220 */ /* 0x000fe20000410000 */
[----:B------:R-:W-:Y:S01]  /*1460*/  FADD.FTZ R211, R205, R38 ;  /* 0x00000026cdd37221 */ /* 0x000fe20000010000 */
[----:B------:R-:W-:Y:S01]  /*1470*/  SHF.L.U32 R44, R40, 0x10, RZ ;  /* 0x00000010282c7819 */ /* 0x000fe200000006ff */
[----:B------:R-:W-:Y:S01]  /*1480*/  FFMA.FTZ R20, R37, R38, R20 ;  /* 0x0000002625147223 */ /* 0x000fe20000010014 */
[----:B------:R-:W-:Y:S01]  /*1490*/  FMUL.FTZ R40, R58, R203 ;  /* 0x000000cb3a287220 */ /* 0x000fe20000410000 */
[----:B------:R-:W-:Y:S01]  /*14a0*/  FADD.FTZ R93, R41, R93 ;  /* 0x0000005d295d7221 */ /* 0x000fe20000010000 */
[-C--:B------:R-:W-:Y:S01]  /*14b0*/  FFMA.FTZ R61, R36, R41.reuse, R61 ;  /* 0x00000029243d7223 */ /* 0x080fe2000001003d */
[----:B------:R-:W-:Y:S01]  /*14c0*/  SHF.L.U32 R178, R176, 0x10, RZ ;  /* 0x00000010b0b27819 */ /* 0x000fe200000006ff */
[----:B------:R-:W-:Y:S01]  /*14d0*/  FMUL.FTZ R41, R130, R41 ;  /* 0x0000002982297220 */ /* 0x000fe20000410000 */
[----:B------:R-:W-:Y:S01]  /*14e0*/  SHF.L.U32 R203, R22, 0x10, RZ ;  /* 0x0000001016cb7819 */ /* 0x000fe200000006ff */
[----:B------:R-:W-:Y:S01]  /*14f0*/  FMUL.FTZ R176, R58, R195 ;  /* 0x000000c33ab07220 */ /* 0x000fe20000410000 */
[----:B------:R-:W-:Y:S01]  /*1500*/  FADD.FTZ R22, R211, R46 ;  /* 0x0000002ed3167221 */ /* 0x000fe20000010000 */
[----:B------:R-:W-:Y:S01]  /*1510*/  FFMA.FTZ R195, R51, R46, R20 ;  /* 0x0000002e33c37223 */ /* 0x000fe20000010014 */
[C---:B------:R-:W-:Y:S01]  /*1520*/  FADD.FTZ R199, -R190.reuse, R199 ;  /* 0x000000c7bec77221 */ /* 0x040fe20000010100 */
[C---:B------:R-:W-:Y:S01]  /*1530*/  FADD.FTZ R201, -R190.reuse, R201 ;  /* 0x000000c9bec97221 */ /* 0x040fe20000010100 */
[C---:B------:R-:W-:Y:S01]  /*1540*/  FADD.FTZ R197, -R190.reuse, R197 ;  /* 0x000000c5bec57221 */ /* 0x040fe20000010100 */
[C---:B------:R-:W-:Y:S01]  /*1550*/  FADD.FTZ R191, -R190.reuse, R191 ;  /* 0x000000bfbebf7221 */ /* 0x040fe20000010100 */
[C---:B------:R-:W-:Y:S01]  /*1560*/  FADD.FTZ R183, -R190.reuse, R183 ;  /* 0x000000b7beb77221 */ /* 0x040fe20000010100 */
[C---:B------:R-:W-:Y:S01]  /*1570*/  FADD.FTZ R181, -R190.reuse, R181 ;  /* 0x000000b5beb57221 */ /* 0x040fe20000010100 */
[C---:B------:R-:W-:Y:S01]  /*1580*/  FADD.FTZ R179, -R190.reuse, R179 ;  /* 0x000000b3beb37221 */ /* 0x040fe20000010100 */
[----:B------:R-:W-:Y:S01]  /*1590*/  FADD.FTZ R21, -R190, R21 ;  /* 0x00000015be157221 */ /* 0x000fe20000010100 */
[----:B------:R-:W-:Y:S01]  /*15a0*/  PRMT R188, R49, 0x7632, R188 ;  /* 0x0000763231bc7816 */ /* 0x000fe200000000bc */
[----:B------:R-:W-:Y:S01]  /*15b0*/  FMUL.FTZ R45, R147, R44 ;  /* 0x0000002c932d7220 */ /* 0x000fe20000410000 */
[----:B------:R-:W-:Y:S01]  /*15c0*/  SHF.L.U32 R190, R49, 0x10, RZ ;  /* 0x0000001031be7819 */ /* 0x000fe200000006ff */
[----:B------:R-:W-:Y:S01]  /*15d0*/  FADD.FTZ R22, R22, R41 ;  /* 0x0000002916167221 */ /* 0x000fe20000010000 */
[----:B------:R-:W-:Y:S01]  /*15e0*/  FMUL.FTZ R49, R58, R57 ;  /* 0x000000393a317220 */ /* 0x000fe20000410000 */
[----:B------:R-:W-:Y:S01]  /*15f0*/  FFMA.FTZ R20, R36, R41, R195 ;  /* 0x0000002924147223 */ /* 0x000fe200000100c3 */
[----:B------:R-:W-:Y:S01]  /*1600*/  SHF.L.U32 R59, R59, 0x10, RZ ;  /* 0x000000103b3b7819 */ /* 0x000fe200000006ff */
[----:B------:R-:W-:Y:S01]  /*1610*/  FMUL.FTZ R53, R131, R42 ;  /* 0x0000002a83357220 */ /* 0x000fe20000410000 */
[----:B------:R-:W-:Y:S01]  /*1620*/  FADD.FTZ R22, R22, R45 ;  /* 0x0000002d16167221 */ /* 0x000fe20000010000 */
[C---:B------:R-:W-:Y:S01]  /*1630*/  FFMA.FTZ R211, R49.reuse, R45, R20 ;  /* 0x0000002d31d37223 */ /* 0x040fe20000010014 */
[----:B------:R-:W-:Y:S01]  /*1640*/  SHF.L.U32 R175, R24, 0x10, RZ ;  /* 0x0000001018af7819 */ /* 0x000fe200000006ff */
[----:B------:R-:W-:Y:S01]  /*1650*/  FADD.FTZ R92, R44, R92 ;  /* 0x0000005c2c5c7221 */ /* 0x000fe20000010000 */
[----:B------:R-:W-:Y:S01]  /*1660*/  FFMA.FTZ R60, R49, R44, R60 ;  /* 0x0000002c313c7223 */ /* 0x000fe2000001003c */
[----:B------:R-:W-:Y:S01]  /*1670*/  FMUL.FTZ R44, R148, R59 ;  /* 0x0000003b942c7220 */ /* 0x000fe20000410000 */
[----:B------:R-:W-:Y:S01]  /*1680*/  FADD.FTZ R213, R22, R53 ;  /* 0x0000003516d57221 */ /* 0x000fe20000010000 */
[----:B------:R-:W-:Y:S01]  /*1690*/  FFMA.FTZ R20, R40, R53, R211 ;  /* 0x0000003528147223 */ /* 0x000fe200000100d3 */
[----:B------:R-:W-:Y:S01]  /*16a0*/  FMUL.FTZ R189, R58, R189 ;  /* 0x000000bd3abd7220 */ /* 0x000fe20000410000 */
[----:B------:R-:W-:Y:S01]  /*16b0*/  FADD.FTZ R95, R42, R95 ;  /* 0x0000005f2a5f7221 */ /* 0x000fe20000010000 */
[----:B------:R-:W-:Y:S01]  /*16c0*/  FFMA.FTZ R63, R40, R42, R63 ;  /* 0x0000002a283f7223 */ /* 0x000fe2000001003f */
[----:B------:R-:W-:Y:S01]  /*16d0*/  FMUL.FTZ R55, R132, R175 ;  /* 0x000000af84377220 */ /* 0x000fe20000410000 */
[----:B------:R-:W-:Y:S01]  /*16e0*/  FADD.FTZ R22, R213, R44 ;  /* 0x0000002cd5167221 */ /* 0x000fe20000010000 */
[----:B------:R-:W-:Y:S01]  /*16f0*/  FMUL.FTZ R42, R58, R207 ;  /* 0x000000cf3a2a7220 */ /* 0x000fe20000410000 */
[----:B------:R-:W-:Y:S01]  /*1700*/  FFMA.FTZ R213, R47, R44, R20 ;  /* 0x0000002c2fd57223 */ /* 0x000fe20000010014 */
[----:B------:R-:W-:Y:S01]  /*1710*/  FADD.FTZ R96, R178, R96 ;  /* 0x00000060b2607221 */ /* 0x000fe20000010000 */
[-C--:B------:R-:W-:Y:S01]  /*1720*/  FFMA.FTZ R64, R189, R178.reuse, R64 ;  /* 0x000000b2bd407223 */ /* 0x080fe20000010040 */
[----:B------:R-:W-:Y:S01]  /*1730*/  FMUL.FTZ R178, R149, R178 ;  /* 0x000000b295b27220 */ /* 0x000fe20000410000 */
[----:B------:R-:W-:Y:S01]  /*1740*/  FADD.FTZ R211, R22, R55 ;  /* 0x0000003716d37221 */ /* 0x000fe20000010000 */
[----:B------:R-:W-:Y:S01]  /*1750*/  FFMA.FTZ R20, R42, R55, R213 ;  /* 0x000000372a147223 */ /* 0x000fe200000100d5 */
[----:B------:R-:W-:Y:S01]  /*1760*/  SHF.L.U32 R215, R173, 0x10, RZ ;  /* 0x00000010add77819 */ /* 0x000fe200000006ff */
[----:B------:R-:W-:Y:S01]  /*1770*/  FMUL.FTZ R57, R133, R174 ;  /* 0x000000ae85397220 */ /* 0x000fe20000410000 */
[C---:B------:R-:W-:Y:S01]  /*1780*/  PRMT R192, R50.reuse, 0x7632, R192 ;  /* 0x0000763232c07816 */ /* 0x040fe200000000c0 */
[----:B------:R-:W-:Y:S01]  /*1790*/  FADD.FTZ R22, R211, R178 ;  /* 0x000000b2d3167221 */ /* 0x000fe20000010000 */
[----:B------:R-:W-:Y:S01]  /*17a0*/  SHF.L.U32 R193, R50, 0x10, RZ ;  /* 0x0000001032c17819 */ /* 0x000fe200000006ff */
[C---:B------:R-:W-:Y:S01]  /*17b0*/  FMUL.FTZ R50, R58.reuse, R209 ;  /* 0x000000d13a327220 */ /* 0x040fe20000410000 */
[----:B------:R-:W-:Y:S01]  /*17c0*/  FFMA.FTZ R211, R189, R178, R20 ;  /* 0x000000b2bdd37223 */ /* 0x000fe20000010014 */
[----:B------:R-:W-:Y:S01]  /*17d0*/  FMUL.FTZ R54, R58, R199 ;  /* 0x000000c73a367220 */ /* 0x000fe20000410000 */
[----:B------:R-:W-:Y:S01]  /*17e0*/  SHF.L.U32 R199, R180, 0x10, RZ ;  /* 0x00000010b4c77819 */ /* 0x000fe200000006ff */
[----:B------:R-:W-:Y:S01]  /*17f0*/  FMUL.FTZ R180, R150, R215 ;  /* 0x000000d796b47220 */ /* 0x000fe20000410000 */
[----:B------:R-:W-:Y:S01]  /*1800*/  FADD.FTZ R213, R22, R57 ;  /* 0x0000003916d57221 */ /* 0x000fe20000010000 */
[----:B------:R-:W-:Y:S01]  /*1810*/  FMUL.FTZ R183, R58, R183 ;  /* 0x000000b73ab77220 */ /* 0x000fe20000410000 */
[----:B------:R-:W-:Y:S01]  /*1820*/  FFMA.FTZ R20, R50, R57, R211 ;  /* 0x0000003932147223 */ /* 0x000fe200000100d3 */
[----:B------:R-:W-:Y:S01]  /*1830*/  FADD.FTZ R94, R59, R94 ;  /* 0x0000005e3b5e7221 */ /* 0x000fe20000010000 */
[----:B------:R-:W-:Y:S01]  /*1840*/  FFMA.FTZ R62, R47, R59, R62 ;  /* 0x0000003b2f3e7223 */ /* 0x000fe2000001003e */
[----:B------:R-:W-:Y:S01]  /*1850*/  FMUL.FTZ R181, R58, R181 ;  /* 0x000000b53ab57220 */ /* 0x000fe20000410000 */
[----:B------:R-:W-:Y:S01]  /*1860*/  FMUL.FTZ R59, R134, R171 ;  /* 0x000000ab863b7220 */ /* 0x000fe20000410000 */
[----:B------:R-:W-:Y:S01]  /*1870*/  FADD.FTZ R22, R213, R180 ;  /* 0x000000b4d5167221 */ /* 0x000fe20000010000 */
[----:B------:R-:W-:Y:S01]  /*1880*/  FFMA.FTZ R211, R183, R180, R20 ;  /* 0x000000b4b7d37223 */ /* 0x000fe20000010014 */
[----:B------:R-:W-:Y:S01]  /*1890*/  FADD.FTZ R100, R182, R100 ;  /* 0x00000064b6647221 */ /* 0x000fe20000010000 */
[-C--:B------:R-:W-:Y:S01]  /*18a0*/  FFMA.FTZ R68, R181, R182.reuse, R68 ;  /* 0x000000b6b5447223 */ /* 0x080fe20000010044 */
[----:B------:R-:W-:Y:S01]  /*18b0*/  FMUL.FTZ R182, R151, R182 ;  /* 0x000000b697b67220 */ /* 0x000fe20000410000 */
[----:B------:R-:W-:Y:S01]  /*18c0*/  FADD.FTZ R213, R22, R59 ;  /* 0x0000003b16d57221 */ /* 0x000fe20000010000 */
[----:B------:R-:W-:Y:S01]  /*18d0*/  SHF.L.U32 R209, R168, 0x10, RZ ;  /* 0x00000010a8d17819 */ /* 0x000fe200000006ff */
[----:B------:R-:W-:Y:S01]  /*18e0*/  FFMA.FTZ R20, R52, R59, R211 ;  /* 0x0000003b34147223 */ /* 0x000fe200000100d3 */
[----:B------:R-:W-:Y:S01]  /*18f0*/  FMUL.FTZ R179, R58, R179 ;  /* 0x000000b33ab37220 */ /* 0x000fe20000410000 */
[----:B------:R-:W-:Y:S01]  /*1900*/  FADD.FTZ R101, R171, R101 ;  /* 0x00000065ab657221 */ /* 0x000fe20000010000 */
[----:B------:R-:W-:Y:S01]  /*1910*/  FFMA.FTZ R69, R52, R171, R69 ;  /* 0x000000ab34457223 */ /* 0x000fe20000010045 */
[----:B------:R-:W-:Y:S01]  /*1920*/  FMUL.FTZ R171, R135, R166 ;  /* 0x000000a687ab7220 */ /* 0x000fe20000410000 */
[----:B------:R-:W-:Y:S01]  /*1930*/  FADD.FTZ R22, R213, R182 ;  /* 0x000000b6d5167221 */ /* 0x000fe20000010000 */
[----:B------:R-:W-:Y:S01]  /*1940*/  FADD.FTZ R113, R184, R113 ;  /* 0x00000071b8717221 */ /* 0x000fe20000010000 */
[-C--:B------:R-:W-:Y:S01]  /*1950*/  FFMA.FTZ R81, R172, R184.reuse, R81 ;  /* 0x000000b8ac517223 */ /* 0x080fe20000010051 */
[----:B------:R-:W-:Y:S01]  /*1960*/  FMUL.FTZ R187, R140, R184 ;  /* 0x000000b88cbb7220 */ /* 0x000fe20000410000 */
[----:B------:R-:W-:Y:S01]  /*1970*/  FFMA.FTZ R211, R181, R182, R20 ;  /* 0x000000b6b5d37223 */ /* 0x000fe20000010014 */
[----:B------:R-:W-:Y:S01]  /*1980*/  FADD.FTZ R102, R209, R102 ;  /* 0x00000066d1667221 */ /* 0x000fe20000010000 */
[-C--:B------:R-:W-:Y:S01]  /*1990*/  FFMA.FTZ R70, R179, R209.reuse, R70 ;  /* 0x000000d1b3467223 */ /* 0x080fe20000010046 */
[----:B------:R-:W-:Y:S01]  /*19a0*/  FMUL.FTZ R184, R152, R209 ;  /* 0x000000d198b87220 */ /* 0x000fe20000410000 */
        /* <DEDUP_REMOVED lines=11> */
[----:B------:R-:W-:Y:S01]  /*1a60*/  FMUL.FTZ R186, R153, R186 ;  /* 0x000000ba99ba7220 */ /* 0x000fe20000410000 */
[----:B------:R-:W-:Y:S01]  /*1a70*/  FADD.FTZ R33, R22, R173 ;  /* 0x000000ad16217221 */ /* 0x000fe20000010000 */
[----:B------:R-:W-:Y:S01]  /*1a80*/  SHF.L.U32 R207, R30, 0x10, RZ ;  /* 0x000000101ecf7819 */ /* 0x000fe200000006ff */
[----:B------:R-:W-:Y:S01]  /*1a90*/  FFMA.FTZ R20, R56, R173, R35 ;  /* 0x000000ad38147223 */ /* 0x000fe20000010023 */
[----:B------:R-:W-:Y:S01]  /*1aa0*/  FADD.FTZ R97, R175, R97 ;  /* 0x00000061af617221 */ /* 0x000fe20000010000 */
[----:B------:R-:W-:Y:S01]  /*1ab0*/  FFMA.FTZ R65, R42, R175, R65 ;  /* 0x000000af2a417223 */ /* 0x000fe20000010041 */
[----:B------:R-:W-:Y:S01]  /*1ac0*/  FADD.FTZ R103, R166, R103 ;  /* 0x00000067a6677221 */ /* 0x000fe20000010000 */
[----:B------:R-:W-:Y:S01]  /*1ad0*/  FFMA.FTZ R71, R54, R166, R71 ;  /* 0x000000a636477223 */ /* 0x000fe20000010047 */
[----:B------:R-:W-:Y:S01]  /*1ae0*/  FMUL.FTZ R175, R137, R28 ;  /* 0x0000001c89af7220 */ /* 0x000fe20000410000 */
[----:B------:R-:W-:Y:S01]  /*1af0*/  FADD.FTZ R22, R33, R186 ;  /* 0x000000ba21167221 */ /* 0x000fe20000010000 */
[----:B------:R-:W-:Y:S01]  /*1b00*/  PRMT R24, R34, 0x7632, R24 ;  /* 0x0000763222187816 */ /* 0x000fe20000000018 */
[----:B------:R-:W-:Y:S01]  /*1b10*/  FMUL.FTZ R166, R58, R177 ;  /* 0x000000b13aa67220 */ /* 0x000fe20000410000 */
[----:B------:R-:W-:Y:S01]  /*1b20*/  SHF.L.U32 R201, R188, 0x10, RZ ;  /* 0x00000010bcc97819 */ /* 0x000fe200000006ff */
[----:B------:R-:W-:Y:S01]  /*1b30*/  FFMA.FTZ R33, R209, R186, R20 ;  /* 0x000000bad1217223 */ /* 0x000fe20000010014 */
[----:B------:R-:W-:Y:S01]  /*1b40*/  FADD.FTZ R106, R207, R106 ;  /* 0x0000006acf6a7221 */ /* 0x000fe20000010000 */
[-C--:B------:R-:W-:Y:S01]  /*1b50*/  FFMA.FTZ R74, R211, R207.reuse, R74 ;  /* 0x000000cfd34a7223 */ /* 0x080fe2000001004a */
[----:B------:R-:W-:Y:S01]  /*1b60*/  FMUL.FTZ R188, R154, R207 ;  /* 0x000000cf9abc7220 */ /* 0x000fe20000410000 */
[----:B------:R-:W-:Y:S01]  /*1b70*/  FMUL.FTZ R207, R58, R31 ;  /* 0x0000001f3acf7220 */ /* 0x000fe20000410000 */
[----:B------:R-:W-:-:S02]  /*1b80*/  IMAD.U32 R34, R34, 0x10000, RZ ;  /* 0x0001000022227824 */ /* 0x000fc400078e00ff */
[----:B------:R-:W-:Y:S01]  /*1b90*/  FADD.FTZ R99, R174, R99 ;  /* 0x00000063ae637221 */ /* 0x000fe20000010000 */
[----:B------:R-:W-:Y:S01]  /*1ba0*/  FFMA.FTZ R67, R50, R174, R67 ;  /* 0x000000ae32437223 */ /* 0x000fe20000010043 */
[----:B------:R-:W-:Y:S01]  /*1bb0*/  FMUL.FTZ R168, R58, R197 ;  /* 0x000000c53aa87220 */ /* 0x000fe20000410000 */
[----:B------:R-:W-:Y:S01]  /*1bc0*/  FADD.FTZ R31, R22, R175 ;  /* 0x000000af161f7221 */ /* 0x000fe20000010000 */
[----:B------:R-:W-:Y:S01]  /*1bd0*/  SHF.L.U32 R197, R24, 0x10, RZ ;  /* 0x0000001018c57819 */ /* 0x000fe200000006ff */
[----:B------:R-:W-:Y:S01]  /*1be0*/  FMUL.FTZ R174, R58, R191 ;  /* 0x000000bf3aae7220 */ /* 0x000fe20000410000 */
        /* <DEDUP_REMOVED lines=10> */
[----:B------:R-:W-:Y:S01]  /*1c90*/  FMUL.FTZ R197, R58, R29 ;  /* 0x0000001d3ac57220 */ /* 0x000fe20000410000 */
[----:B------:R-:W-:Y:S01]  /*1ca0*/  FADD.FTZ R29, R22, R177 ;  /* 0x000000b1161d7221 */ /* 0x000fe20000010000 */
[----:B------:R-:W-:-:S03]  /*1cb0*/  FFMA.FTZ R20, R168, R177, R31 ;  /* 0x000000b1a8147223 */ /* 0x000fc6000001001f */
[----:B------:R-:W-:Y:S01]  /*1cc0*/  FADD.FTZ R22, R29, R190 ;  /* 0x000000be1d167221 */ /* 0x000fe20000010000 */
[----:B------:R-:W-:Y:S01]  /*1cd0*/  FFMA.FTZ R29, R207, R190, R20 ;  /* 0x000000becf1d7223 */ /* 0x000fe20000010014 */
[----:B------:R-:W-:Y:S01]  /*1ce0*/  SHF.L.U32 R205, R192, 0x10, RZ ;  /* 0x00000010c0cd7819 */ /* 0x000fe200000006ff */
[----:B------:R-:W-:Y:S01]  /*1cf0*/  FMUL.FTZ R194, R58, R27 ;  /* 0x0000001b3ac27220 */ /* 0x000fe20000410000 */
[----:B------:R-:W-:Y:S01]  /*1d00*/  FMUL.FTZ R192, R156, R203 ;  /* 0x000000cb9cc07220 */ /* 0x000fe20000410000 */
[----:B------:R-:W-:Y:S01]  /*1d10*/  FADD.FTZ R27, R22, R185 ;  /* 0x000000b9161b7221 */ /* 0x000fe20000010000 */
[----:B------:R-:W-:Y:S01]  /*1d20*/  FFMA.FTZ R20, R170, R185, R29 ;  /* 0x000000b9aa147223 */ /* 0x000fe2000001001d */
[----:B------:R-:W-:Y:S02]  /*1d30*/  FADD.FTZ R110, R203, R110 ;  /* 0x0000006ecb6e7221 */ /* 0x000fe40000010000 */
[----:B------:R-:W-:Y:S01]  /*1d40*/  FADD.FTZ R22, R27, R192 ;  /* 0x000000c01b167221 */ /* 0x000fe20000010000 */
[C---:B------:R-:W-:Y:S01]  /*1d50*/  FFMA.FTZ R27, R197.reuse, R192, R20 ;  /* 0x000000c0c51b7223 */ /* 0x040fe20000010014 */
[----:B------:R-:W-:Y:S01]  /*1d60*/  FFMA.FTZ R78, R197, R203, R78 ;  /* 0x000000cbc54e7223 */ /* 0x000fe2000001004e */
[----:B------:R-:W-:Y:S01]  /*1d70*/  FMUL.FTZ R203, R58, R25 ;  /* 0x000000193acb7220 */ /* 0x000fe20000410000 */
[----:B------:R-:W-:Y:S01]  /*1d80*/  FMUL.FTZ R196, R157, R199 ;  /* 0x000000c79dc47220 */ /* 0x000fe20000410000 */
[----:B------:R-:W-:Y:S01]  /*1d90*/  FADD.FTZ R25, R22, R187 ;  /* 0x000000bb16197221 */ /* 0x000fe20000010000 */
[----:B------:R-:W-:Y:S01]  /*1da0*/  FFMA.FTZ R20, R172, R187, R27 ;  /* 0x000000bbac147223 */ /* 0x000fe2000001001b */
[----:B------:R-:W-:Y:S01]  /*1db0*/  FADD.FTZ R112, R199, R112 ;  /* 0x00000070c7707221 */ /* 0x000fe20000010000 */
[----:B------:R-:W-:Y:S01]  /*1dc0*/  FFMA.FTZ R80, R203, R199, R80 ;  /* 0x000000c7cb507223 */ /* 0x000fe20000010050 */
[----:B------:R-:W-:Y:S01]  /*1dd0*/  FMUL.FTZ R199, R58, R23 ;  /* 0x000000173ac77220 */ /* 0x000fe20000410000 */
[----:B------:R-:W-:Y:S01]  /*1de0*/  FADD.FTZ R22, R25, R196 ;  /* 0x000000c419167221 */ /* 0x000fe20000010000 */
[----:B------:R-:W-:Y:S01]  /*1df0*/  FFMA.FTZ R23, R203, R196, R20 ;  /* 0x000000c4cb177223 */ /* 0x000fe20000010014 */
[----:B------:R-:W-:-:S02]  /*1e00*/  FMUL.FTZ R198, R158, R201 ;  /* 0x000000c99ec67220 */ /* 0x000fc40000410000 */
[----:B------:R-:W-:Y:S01]  /*1e10*/  FADD.FTZ R25, R22, R191 ;  /* 0x000000bf16197221 */ /* 0x000fe20000010000 */
[----:B------:R-:W-:Y:S01]  /*1e20*/  FFMA.FTZ R20, R174, R191, R23 ;  /* 0x000000bfae147223 */ /* 0x000fe20000010017 */
[----:B------:R-:W-:Y:S01]  /*1e30*/  FADD.FTZ R114, R201, R114 ;  /* 0x00000072c9727221 */ /* 0x000fe20000010000 */
[----:B------:R-:W-:Y:S01]  /*1e40*/  FFMA.FTZ R82, R199, R201, R82 ;  /* 0x000000c9c7527223 */ /* 0x000fe20000010052 */
[----:B------:R-:W-:Y:S01]  /*1e50*/  FADD.FTZ R117, R193, R117 ;  /* 0x00000075c1757221 */ /* 0x000fe20000010000 */
[----:B------:R-:W-:Y:S01]  /*1e60*/  FFMA.FTZ R89, R176, R193, R89 ;  /* 0x000000c1b0597223 */ /* 0x000fe20000010059 */
[----:B------:R-:W-:Y:S01]  /*1e70*/  FMUL.FTZ R201, R58, R21 ;  /* 0x000000153ac97220 */ /* 0x000fe20000410000 */
        /* <DEDUP_REMOVED lines=8> */
[----:B------:R-:W-:Y:S01]  /*1f00*/  SHF.L.U32 R195, R26, 0x10, RZ ;  /* 0x000000101ac37819 */ /* 0x000fe200000006ff */
[----:B------:R-:W-:Y:S01]  /*1f10*/  FADD.FTZ R119, R2, R119 ;  /* 0x0000007702777221 */ /* 0x000fe20000010000 */
[-C--:B------:R-:W-:Y:S01]  /*1f20*/  FFMA.FTZ R91, R194, R2.reuse, R91 ;  /* 0x00000002c25b7223 */ /* 0x080fe2000001005b */
        /* <DEDUP_REMOVED lines=38> */
.L_x_52:
[----:B-1----:R-:W-:Y:S01]  /*2190*/  FADD.FTZ R2, R3, R2 ;  /* 0x0000000203027221 */ /* 0x002fe20000010000 */
[----:B------:R-:W-:Y:S01]  /*21a0*/  LOP3.LUT P3, RZ, R164, 0xff, RZ, 0xc0, !PT ;  /* 0x000000ffa4ff7812 */ /* 0x000fe2000786c0ff */
[----:B0-2---:R-:W-:Y:S01]  /*21b0*/  FADD.FTZ R3, R21, R20 ;  /* 0x0000001415037221 */ /* 0x005fe20000010000 */
[----:B------:R-:W-:Y:S11]  /*21c0*/  @P2 BRA `(.L_x_40) ;  /* 0x0000000000242947 */ /* 0x000ff60003800000 */
[----:B------:R-:W0:Y:S01]  /*21d0*/  S2UR UR5, SR_CgaCtaId ;  /* 0x00000000000579c3 */ /* 0x000e220000008800 */
[----:B------:R-:W-:Y:S01]  /*21e0*/  SHF.R.U32.HI R20, RZ, 0x5, R120 ;  /* 0x00000005ff147819 */ /* 0x000fe20000011678 */
[----:B------:R-:W-:-:S03]  /*21f0*/  UMOV UR4, 0x400 ;  /* 0x0000040000047882 */ /* 0x000fc60000000000 */
[----:B------:R-:W-:-:S04]  /*2200*/  LOP3.LUT R21, R20, 0x7fffff8, RZ, 0xc0, !PT ;  /* 0x07fffff814157812 */ /* 0x000fc800078ec0ff */
[----:B------:R-:W-:-:S04]  /*2210*/  @!P3 IADD3 R21, R21, 0x8, RZ ;  /* 0x000000081515b810 */ /* 0x000fc80007ffe0ff */
[----:B------:R-:W-:Y:S01]  /*2220*/  LOP3.LUT R20, R21, 0x7, R20, 0xf8, !PT ;  /* 0x0000000715147812 */ /* 0x000fe200078ef814 */
[----:B0-----:R-:W-:-:S06]  /*2230*/  ULEA UR4, UR5, UR4, 0x18 ;  /* 0x0000000405047291 */ /* 0x001fcc000f8ec03f */
[----:B------:R-:W-:-:S05]  /*2240*/  LEA R20, R20, UR4, 0x3 ;  /* 0x0000000414147c11 */ /* 0x000fca000f8e18ff */
[----:B------:R0:W-:Y:S02]  /*2250*/  STS.64 [R20+0x8000], R2 ;  /* 0x0080000214007388 */ /* 0x0001e40000000a00 */
.L_x_40:
[----:B------:R-:W-:Y:S05]  /*2260*/  WARPSYNC.ALL ;  /* 0x0000000000007948 */ /* 0x000fea0003800000 */
[----:B------:R-:W1:Y:S08]  /*2270*/  S2UR UR5, SR_CgaCtaId ;  /* 0x00000000000579c3 */ /* 0x000e700000008800 */
[----:B------:R-:W-:Y:S01]  /*2280*/  BAR.SYNC.DEFER_BLOCKING 0x0 ;  /* 0x0000000000007b1d */ /* 0x000fe20000010000 */
[----:B0-----:R-:W-:-:S02]  /*2290*/  SHF.R.U32.HI R2, RZ, 0x5, R120 ;  /* 0x00000005ff027819 */ /* 0x001fc40000011678 */
[----:B------:R-:W-:Y:S02]  /*22a0*/  ISETP.NE.U32.AND P2, PT, RZ, UR14, PT ;  /* 0x0000000eff007c0c */ /* 0x000fe4000bf45070 */
[----:B------:R-:W-:Y:S01]  /*22b0*/  LOP3.LUT R2, R2, 0x7fffff8, RZ, 0xc0, !PT ;  /* 0x07fffff802027812 */ /* 0x000fe200078ec0ff */
[----:B------:R-:W-:Y:S01]  /*22c0*/  UMOV UR4, 0x400 ;  /* 0x0000040000047882 */ /* 0x000fe20000000000 */
[----:B------:R-:W-:Y:S02]  /*22d0*/  ISETP.NE.AND.EX P2, PT, RZ, UR15, PT, P2 ;  /* 0x0000000fff007c0c */ /* 0x000fe4000bf45320 */
[----:B------:R-:W-:Y:S02]  /*22e0*/  @!P3 IADD3 R2, R2, 0x8, RZ ;  /* 0x000000080202b810 */ /* 0x000fe40007ffe0ff */
[----:B------:R-:W-:Y:S02]  /*22f0*/  IADD3 R161, R161, UR16, RZ ;  /* 0x00000010a1a17c10 */ /* 0x000fe4000fffe0ff */
[----:B------:R-:W-:Y:S01]  /*2300*/  SEL R164, RZ, 0x1, P3 ;  /* 0x00000001ffa47807 */ /* 0x000fe20001800000 */
[----:B-1----:R-:W-:-:S06]  /*2310*/  ULEA UR4, UR5, UR4, 0x18 ;  /* 0x0000000405047291 */ /* 0x002fcc000f8ec03f */
[----:B------:R-:W-:-:S05]  /*2320*/  LEA R2, R2, UR4, 0x3 ;  /* 0x0000000402027c11 */ /* 0x000fca000f8e18ff */
[----:B------:R-:W0:Y:S04]  /*2330*/  LDS.128 R20, [R2+0x8000] ;  /* 0x0080000002147984 */ /* 0x000e280000000c00 */
[----:B------:R-:W1:Y:S04]  /*2340*/  LDS.128 R24, [R2+0x8010] ;  /* 0x0080100002187984 */ /* 0x000e680000000c00 */
[----:B------:R-:W2:Y:S04]  /*2350*/  LDS.128 R28, [R2+0x8020] ;  /* 0x00802000021c7984 */ /* 0x000ea80000000c00 */
[----:B------:R-:W3:Y:S01]  /*2360*/  LDS.128 R32, [R2+0x8030] ;  /* 0x0080300002207984 */ /* 0x000ee20000000c00 */
[----:B0-----:R-:W-:Y:S01]  /*2370*/  FADD.FTZ R3, RZ, R20 ;  /* 0x00000014ff037221 */ /* 0x001fe20000010000 */
[----:B------:R-:W-:-:S03]  /*2380*/  FADD.FTZ R20, RZ, R21 ;  /* 0x00000015ff147221 */ /* 0x000fc60000010000 */
[----:B------:R-:W-:Y:S01]  /*2390*/  FADD.FTZ R3, R22, R3 ;  /* 0x0000000316037221 */ /* 0x000fe20000010000 */
[----:B------:R-:W-:-:S03]  /*23a0*/  FADD.FTZ R20, R23, R20 ;  /* 0x0000001417147221 */ /* 0x000fc60000010000 */
[----:B-1----:R-:W-:Y:S01]  /*23b0*/  FADD.FTZ R3, R3, R24 ;  /* 0x0000001803037221 */ /* 0x002fe20000010000 */
[----:B------:R-:W-:-:S03]  /*23c0*/  FADD.FTZ R20, R20, R25 ;  /* 0x0000001914147221 */ /* 0x000fc60000010000 */
[----:B------:R-:W-:Y:S01]  /*23d0*/  FADD.FTZ R3, R26, R3 ;  /* 0x000000031a037221 */ /* 0x000fe20000010000 */
[----:B------:R-:W-:Y:S01]  /*23e0*/  FADD.FTZ R20, R27, R20 ;  /* 0x000000141b147221 */ /* 0x000fe20000010000 */
[----:B-----5:R-:W-:Y:S02]  /*23f0*/  @P1 PRMT R26, R15, 0x7632, R26 ;  /* 0x000076320f1a1816 */ /* 0x020fe4000000001a */
[----:B--2---:R-:W-:Y:S01]  /*2400*/  FADD.FTZ R3, R3, R28 ;  /* 0x0000001c03037221 */ /* 0x004fe20000010000 */
[----:B------:R-:W-:Y:S01]  /*2410*/  FADD.FTZ R20, R20, R29 ;  /* 0x0000001d14147221 */ /* 0x000fe20000010000 */
[----:B------:R-:W-:Y:S02]  /*2420*/  @P1 SHF.L.U32 R26, R26, 0x10, RZ ;  /* 0x000000101a1a1819 */ /* 0x000fe400000006ff */
        /* <DEDUP_REMOVED lines=8> */
[----:B------:R-:W-:-:S05]  /*24b0*/  FSEL R3, R3, RZ, !P4 ;  /* 0x000000ff03037208 */ /* 0x000fca0006000000 */
[-CC-:B------:R-:W-:Y:S01]  /*24c0*/  FFMA.FTZ R2, R49, R20.reuse, R3.reuse ;  /* 0x0000001431027223 */ /* 0x180fe20000010003 */
[-CC-:B------:R-:W-:Y:S01]  /*24d0*/  FFMA.FTZ R47, R47, R20.reuse, R3.reuse ;  /* 0x000000142f2f7223 */ /* 0x180fe20000010003 */
[-CC-:B------:R-:W-:Y:S01]  /*24e0*/  FFMA.FTZ R176, R176, R20.reuse, R3.reuse ;  /* 0x00000014b0b07223 */ /* 0x180fe20000010003 */
[-C--:B------:R-:W-:Y:S01]  /*24f0*/  FFMA.FTZ R21, R201, R20.reuse, R3 ;  /* 0x00000014c9157223 */ /* 0x080fe20000010003 */
[--C-:B------:R-:W-:Y:S01]  /*2500*/  FADD.FTZ R45, R45, -R2.reuse ;  /* 0x800000022d2d7221 */ /* 0x100fe20000010000 */
[----:B------:R-:W-:Y:S01]  /*2510*/  @P1 PRMT R2, R87, 0x7632, R2 ;  /* 0x0000763257021816 */ /* 0x000fe20000000002 */
[----:B------:R-:W-:Y:S01]  /*2520*/  FADD.FTZ R47, R44, -R47 ;  /* 0x8000002f2c2f7221 */ /* 0x000fe20000010000 */
[-CC-:B------:R-:W-:Y:S01]  /*2530*/  FFMA.FTZ R37, R37, R20.reuse, R3.reuse ;  /* 0x0000001425257223 */ /* 0x180fe20000010003 */
[----:B------:R-:W-:Y:S01]  /*2540*/  FADD.FTZ R201, R193, -R176 ;  /* 0x800000b0c1c97221 */ /* 0x000fe20000010000 */
[----:B------:R-:W-:Y:S01]  /*2550*/  @P1 SHF.L.U32 R22, R2, 0x10, RZ ;  /* 0x0000001002161819 */ /* 0x000fe200000006ff */
[-CC-:B------:R-:W-:Y:S01]  /*2560*/  FFMA.FTZ R40, R40, R20.reuse, R3.reuse ;  /* 0x0000001428287223 */ /* 0x180fe20000010003 */
[----:B------:R-:W-:Y:S01]  /*2570*/  FMUL.FTZ R193, R58, R47 ;  /* 0x0000002f3ac17220 */ /* 0x000fe20000410000 */
[----:B------:R-:W-:Y:S01]  /*2580*/  @P1 PRMT R2, R86, 0x7632, R2 ;  /* 0x0000763256021816 */ /* 0x000fe20000000002 */
[-CC-:B------:R-:W-:Y:S01]  /*2590*/  FFMA.FTZ R0, R0, R20.reuse, R3.reuse ;  /* 0x0000001400007223 */ /* 0x180fe20000010003 */
[-CC-:B------:R-:W-:Y:S01]  /*25a0*/  FFMA.FTZ R23, R213, R20.reuse, R3.reuse ;  /* 0x00000014d5177223 */ /* 0x180fe20000010003 */
[-C--:B------:R-:W-:Y:S01]  /*25b0*/  FFMA.FTZ R174, R174, R20.reuse, R3 ;  /* 0x00000014aeae7223 */ /* 0x080fe20000010003 */
[----:B------:R-:W-:Y:S01]  /*25c0*/  FADD.FTZ R37, R38, -R37 ;  /* 0x8000002526257221 */ /* 0x000fe20000010000 */
[----:B------:R-:W-:Y:S01]  /*25d0*/  FADD.FTZ R53, R53, -R40 ;  /* 0x8000002835357221 */ /* 0x000fe20000010000 */
[----:B------:R-:W-:Y:S01]  /*25e0*/  @P1 FADD.FTZ R193, R193, R22 ;  /* 0x00000016c1c11221 */ /* 0x000fe20000010000 */
[-C--:B------:R-:W-:Y:S01]  /*25f0*/  FFMA.FTZ R36, R36, R20.reuse, R3 ;  /* 0x0000001424247223 */ /* 0x080fe20000010003 */
[----:B------:R-:W-:Y:S01]  /*2600*/  @P1 SHF.L.U32 R22, R2, 0x10, RZ ;  /* 0x0000001002161819 */ /* 0x000fe200000006ff */
[----:B------:R-:W-:Y:S01]  /*2610*/  FADD.FTZ R25, R39, -R0 ;  /* 0x8000000027197221 */ /* 0x000fe20000010000 */
[----:B------:R-:W-:Y:S01]  /*2620*/  FADD.FTZ R215, R202, -R23 ;  /* 0x80000017cad77221 */ /* 0x000fe20000010000 */
[----:B------:R-:W-:Y:S01]  /*2630*/  @P1 SHF.L.U32 R2, R85, 0x10, RZ ;  /* 0x0000001055021819 */ /* 0x000fe200000006ff */
[----:B------:R-:W-:Y:S01]  /*2640*/  FADD.FTZ R195, R191, -R174 ;  /* 0x800000aebfc37221 */ /* 0x000fe20000010000 */
[----:B------:R-:W-:Y:S01]  /*2650*/  @P1 SHF.L.U32 R0, R87, 0x10, RZ ;  /* 0x0000001057001819 */ /* 0x000fe200000006ff */
[C---:B------:R-:W-:Y:S01]  /*2660*/  FMUL.FTZ R23, R58.reuse, R37 ;  /* 0x000000253a177220 */ /* 0x040fe20000410000 */
[-CC-:B------:R-:W-:Y:S01]  /*2670*/  FFMA.FTZ R183, R183, R20.reuse, R3.reuse ;  /* 0x00000014b7b77223 */ /* 0x180fe20000010003 */
[----:B------:R-:W-:Y:S01]  /*2680*/  FMUL.FTZ R191, R58, R53 ;  /* 0x000000353abf7220 */ /* 0x000fe20000410000 */
[-CC-:B------:R-:W-:Y:S01]  /*2690*/  FFMA.FTZ R43, R43, R20.reuse, R3.reuse ;  /* 0x000000142b2b7223 */ /* 0x180fe20000010003 */
[-CC-:B------:R-:W-:Y:S01]  /*26a0*/  FFMA.FTZ R181, R181, R20.reuse, R3.reuse ;  /* 0x00000014b5b57223 */ /* 0x180fe20000010003 */
[----:B------:R-:W-:Y:S01]  /*26b0*/  FADD.FTZ R41, R41, -R36 ;  /* 0x8000002429297221 */ /* 0x000fe20000010000 */
[-CC-:B------:R-:W-:Y:S01]  /*26c0*/  FFMA.FTZ R51, R51, R20.reuse, R3.reuse ;  /* 0x0000001433337223 */ /* 0x180fe20000010003 */
        /* <DEDUP_REMOVED lines=17> */
[----:B------:R-:W-:Y:S01]  /*27e0*/  FFMA.FTZ R194, R194, R20, R3 ;  /* 0x00000014c2c27223 */ /* 0x000fe20000010003 */
[----:B------:R-:W-:Y:S01]  /*27f0*/  @P1 FADD.FTZ R23, R23, R2 ;  /* 0x0000000217171221 */ /* 0x000fe20000010000 */
[----:B------:R-:W-:Y:S01]  /*2800*/  FADD.FTZ R183, R180, -R183 ;  /* 0x800000b7b4b77221 */ /* 0x000fe20000010000 */
[----:B------:R-:W-:Y:S01]  /*2810*/  @P1 FADD.FTZ R191, R191, R0 ;  /* 0x00000000bfbf1221 */ /* 0x000fe20000010000 */
[----:B------:R-:W-:Y:S01]  /*2820*/  @P1 SHF.L.U32 R20, R86, 0x10, RZ ;  /* 0x0000001056141819 */ /* 0x000fe200000006ff */
[----:B------:R-:W-:Y:S01]  /*2830*/  FADD.FTZ R43, R48, -R43 ;  /* 0x8000002b302b7221 */ /* 0x000fe20000010000 */
[----:B------:R-:W-:Y:S01]  /*2840*/  @P1 PRMT R2, R84, 0x7632, R2 ;  /* 0x0000763254021816 */ /* 0x000fe20000000002 */
[----:B------:R-:W-:Y:S01]  /*2850*/  FADD.FTZ R3, R182, -R181 ;  /* 0x800000b5b6037221 */ /* 0x000fe20000010000 */
[----:B------:R-:W-:Y:S01]  /*2860*/  FMUL.FTZ R31, R58, R41 ;  /* 0x000000293a1f7220 */ /* 0x000fe20000410000 */
[----:B------:R-:W-:Y:S01]  /*2870*/  @P1 PRMT R0, R85, 0x7632, R0 ;  /* 0x0000763255001816 */ /* 0x000fe20000000000 */
[----:B------:R-:W-:Y:S01]  /*2880*/  FADD.FTZ R39, R184, -R179 ;  /* 0x800000b3b8277221 */ /* 0x000fe20000010000 */
[----:B------:R-:W-:Y:S01]  /*2890*/  FMUL.FTZ R179, R58, R183 ;  /* 0x000000b73ab37220 */ /* 0x000fe20000410000 */
[----:B------:R-:W-:Y:S01]  /*28a0*/  @P1 SHF.L.U32 R2, R2, 0x10, RZ ;  /* 0x0000001002021819 */ /* 0x000fe200000006ff */
[C---:B------:R-:W-:Y:S01]  /*28b0*/  FMUL.FTZ R27, R58.reuse, R43 ;  /* 0x0000002b3a1b7220 */ /* 0x040fe20000410000 */
[----:B------:R-:W-:Y:S01]  /*28c0*/  FMUL.FTZ R183, R58, R3 ;  /* 0x000000033ab77220 */ /* 0x000fe20000410000 */
[----:B------:R-:W-:Y:S01]  /*28d0*/  @P1 FADD.FTZ R31, R31, R20 ;  /* 0x000000141f1f1221 */ /* 0x000fe20000010000 */
[----:B------:R-:W-:Y:S01]  /*28e0*/  @P1 IMAD.U32 R20, R0, 0x10000, RZ ;  /* 0x0001000000141824 */ /* 0x000fe200078e00ff */
[----:B------:R-:W-:Y:S01]  /*28f0*/  @P1 PRMT R3, R6, 0x7632, R3 ;  /* 0x0000763206031816 */ /* 0x000fe20000000003 */
[----:B------:R-:W-:Y:S01]  /*2900*/  FMUL.FTZ R25, R58, R25 ;  /* 0x000000193a197220 */ /* 0x000fe20000410000 */
[----:B------:R-:W-:Y:S01]  /*2910*/  @P1 SHF.L.U32 R0, R84, 0x10, RZ ;  /* 0x0000001054001819 */ /* 0x000fe200000006ff */
[----:B------:R-:W-:Y:S01]  /*2920*/  @P1 FADD.FTZ R27, R27, R2 ;  /* 0x000000021b1b1221 */ /* 0x000fe20000010000 */
[----:B------:R-:W-:Y:S01]  /*2930*/  @P1 SHF.L.U32 R2, R3, 0x10, RZ ;  /* 0x0000001003021819 */ /* 0x000fe200000006ff */
[----:B------:R-:W-:Y:S01]  /*2940*/  FADD.FTZ R33, R178, -R189 ;  /* 0x800000bdb2217221 */ /* 0x000fe20000010000 */
[----:B------:R-:W-:Y:S01]  /*2950*/  FMUL.FTZ R189, R58, R45 ;  /* 0x0000002d3abd7220 */ /* 0x000fe20000410000 */
[--C-:B------:R-:W-:Y:S01]  /*2960*/  @P1 FADD.FTZ R25, R25, R0.reuse ;  /* 0x0000000019191221 */ /* 0x100fe20000010000 */
[----:B------:R-:W-:Y:S01]  /*2970*/  @P1 PRMT R0, R7, 0x7632, R0 ;  /* 0x0000763207001816 */ /* 0x000fe20000000000 */
[----:B------:R-:W-:Y:S01]  /*2980*/  FADD.FTZ R59, R59, -R52 ;  /* 0x800000343b3b7221 */ /* 0x000fe20000010000 */
[----:B------:R-:W-:Y:S01]  /*2990*/  @P1 FADD.FTZ R183, R183, R2 ;  /* 0x00000002b7b71221 */ /* 0x000fe20000010000 */
[----:B------:R-:W-:Y:S01]  /*29a0*/  @P1 FADD.FTZ R189, R189, R22 ;  /* 0x00000016bdbd1221 */ /* 0x000fe20000010000 */
[----:B------:R-:W-:Y:S01]  /*29b0*/  @P1 PRMT R2, R4, 0x7632, R2 ;  /* 0x0000763204021816 */ /* 0x000fe20000000002 */
[----:B------:R-:W-:Y:S01]  /*29c0*/  FMUL.FTZ R181, R58, R59 ;  /* 0x0000003b3ab57220 */ /* 0x000fe20000410000 */
[----:B------:R-:W-:Y:S01]  /*29d0*/  @P1 SHF.L.U32 R22, R0, 0x10, RZ ;  /* 0x0000001000161819 */ /* 0x000fe200000006ff */
[----:B------:R-:W-:Y:S01]  /*29e0*/  FADD.FTZ R51, R46, -R51 ;  /* 0x800000332e337221 */ /* 0x000fe20000010000 */
[----:B------:R-:W-:Y:S01]  /*29f0*/  @P1 SHF.L.U32 R0, R6, 0x10, RZ ;  /* 0x0000001006001819 */ /* 0x000fe200000006ff */
[----:B------:R-:W-:Y:S01]  /*2a00*/  FMUL.FTZ R33, R58, R33 ;  /* 0x000000213a217220 */ /* 0x000fe20000410000 */
[----:B------:R-:W-:Y:S01]  /*2a10*/  @P1 SHF.L.U32 R2, R2, 0x10, RZ ;  /* 0x0000001002021819 */ /* 0x000fe200000006ff */
[----:B------:R-:W-:Y:S01]  /*2a20*/  FADD.FTZ R49, R187, -R172 ;  /* 0x800000acbb317221 */ /* 0x000fe20000010000 */
[----:B------:R-:W-:Y:S01]  /*2a30*/  FMUL.FTZ R187, R58, R39 ;  /* 0x000000273abb7220 */ /* 0x000fe20000410000 */
[--C-:B------:R-:W-:Y:S01]  /*2a40*/  @P1 FADD.FTZ R181, R181, R0.reuse ;  /* 0x00000000b5b51221 */ /* 0x100fe20000010000 */
[----:B------:R-:W-:Y:S01]  /*2a50*/  FADD.FTZ R213, R200, -R21 ;  /* 0x80000015c8d57221 */ /* 0x000fe20000010000 */
[----:B------:R-:W-:Y:S01]  /*2a60*/  @P1 PRMT R0, R5, 0x7632, R0 ;  /* 0x0000763205001816 */ /* 0x000fe20000000000 */
[----:B------:R-:W-:Y:S01]  /*2a70*/  FMUL.FTZ R21, R58, R51 ;  /* 0x000000333a157220 */ /* 0x000fe20000410000 */
[----:B------:R-:W-:Y:S01]  /*2a80*/  @P1 FADD.FTZ R33, R33, R2 ;  /* 0x0000000221211221 */ /* 0x000fe20000010000 */
[----:B------:R-:W-:Y:S01]  /*2a90*/  FADD.FTZ R29, R55, -R42 ;  /* 0x8000002a371d7221 */ /* 0x000fe20000010000 */
[----:B------:R-:W-:Y:S01]  /*2aa0*/  @P1 PRMT R2, R9, 0x7632, R2 ;  /* 0x0000763209021816 */ /* 0x000fe20000000002 */
[----:B------:R-:W-:Y:S01]  /*2ab0*/  FADD.FTZ R171, R171, -R54 ;  /* 0x80000036abab7221 */ /* 0x000fe20000010000 */
[----:B------:R-:W-:Y:S01]  /*2ac0*/  FADD.FTZ R211, R188, -R211 ;  /* 0x800000d3bcd37221 */ /* 0x000fe20000010000 */
[----:B------:R-:W-:Y:S01]  /*2ad0*/  @P1 FADD.FTZ R187, R187, R22 ;  /* 0x00000016bbbb1221 */ /* 0x000fe20000010000 */
[----:B------:R-:W-:Y:S01]  /*2ae0*/  FADD.FTZ R35, R57, -R50 ;  /* 0x8000003239237221 */ /* 0x000fe20000010000 */
[----:B------:R-:W-:Y:S01]  /*2af0*/  @P1 SHF.L.U32 R22, R0, 0x10, RZ ;  /* 0x0000001000161819 */ /* 0x000fe200000006ff */
[----:B------:R-:W-:Y:S01]  /*2b00*/  FADD.FTZ R57, R175, -R166 ;  /* 0x800000a6af397221 */ /* 0x000fe20000010000 */
[----:B------:R-:W-:Y:S01]  /*2b10*/  @P1 FADD.FTZ R21, R21, R20 ;  /* 0x0000001415151221 */ /* 0x000fe20000010000 */
[----:B------:R-:W-:Y:S01]  /*2b20*/  @P1 SHF.L.U32 R0, R4, 0x10, RZ ;  /* 0x0000001004001819 */ /* 0x000fe200000006ff */
[----:B------:R-:W-:Y:S01]  /*2b30*/  FADD.FTZ R175, R185, -R170 ;  /* 0x800000aab9af7221 */ /* 0x000fe20000010000 */
[C---:B------:R-:W-:Y:S01]  /*2b40*/  FMUL.FTZ R29, R58.reuse, R29 ;  /* 0x0000001d3a1d7220 */ /* 0x040fe20000410000 */
[----:B------:R-:W-:Y:S01]  /*2b50*/  @P1 SHF.L.U32 R20, R7, 0x10, RZ ;  /* 0x0000001007141819 */ /* 0x000fe200000006ff */
[----:B------:R-:W-:Y:S01]  /*2b60*/  FMUL.FTZ R185, R58, R171 ;  /* 0x000000ab3ab97220 */ /* 0x000fe20000410000 */
[----:B------:R-:W-:Y:S01]  /*2b70*/  @P1 SHF.L.U32 R2, R2, 0x10, RZ ;  /* 0x0000001002021819 */ /* 0x000fe200000006ff */
[----:B------:R-:W-:Y:S01]  /*2b80*/  FMUL.FTZ R59, R58, R211 ;  /* 0x000000d33a3b7220 */ /* 0x000fe20000410000 */
[----:B------:R-:W-:Y:S01]  /*2b90*/  @P1 FADD.FTZ R29, R29, R0 ;  /* 0x000000001d1d1221 */ /* 0x000fe20000010000 */
[----:B------:R-:W-:Y:S01]  /*2ba0*/  FADD.FTZ R173, R173, -R56 ;  /* 0x80000038adad7221 */ /* 0x000fe20000010000 */
[----:B------:R-:W-:Y:S01]  /*2bb0*/  @P1 FADD.FTZ R185, R185, R20 ;  /* 0x00000014b9b91221 */ /* 0x000fe20000010000 */
[----:B------:R-:W-:Y:S01]  /*2bc0*/  @P1 PRMT R3, R11, 0x7632, R3 ;  /* 0x000076320b031816 */ /* 0x000fe20000000003 */
[----:B------:R-:W-:Y:S01]  /*2bd0*/  @P1 FADD.FTZ R59, R59, R2 ;  /* 0x000000023b3b1221 */ /* 0x000fe20000010000 */
[----:B------:R-:W-:Y:S01]  /*2be0*/  @P1 PRMT R0, R10, 0x7632, R0 ;  /* 0x000076320a001816 */ /* 0x000fe20000000000 */
[----:B------:R-:W-:Y:S01]  /*2bf0*/  FADD.FTZ R207, R190, -R207 ;  /* 0x800000cfbecf7221 */ /* 0x000fe20000010000 */
[----:B------:R-:W-:Y:S01]  /*2c00*/  @P1 SHF.L.U32 R20, R5, 0x10, RZ ;  /* 0x0000001005141819 */ /* 0x000fe200000006ff */
[----:B------:R-:W-:Y:S01]  /*2c10*/  FADD.FTZ R209, R186, -R209 ;  /* 0x800000d1bad17221 */ /* 0x000fe20000010000 */
[----:B------:R-:W-:Y:S01]  /*2c20*/  @P1 PRMT R2, R8, 0x7632, R2 ;  /* 0x0000763208021816 */ /* 0x000fe20000000002 */
[C---:B------:R-:W-:Y:S01]  /*2c30*/  FMUL.FTZ R35, R58.reuse, R35 ;  /* 0x000000233a237220 */ /* 0x040fe20000410000 */
[----:B------:R-:W-:Y:S01]  /*2c40*/  @P1 FADD.FTZ R179, R179, R22 ;  /* 0x00000016b3b31221 */ /* 0x000fe20000010000 */
[C---:B------:R-:W-:Y:S01]  /*2c50*/  FMUL.FTZ R53, R58.reuse, R173 ;  /* 0x000000ad3a357220 */ /* 0x040fe20000410000 */
[----:B------:R-:W-:Y:S01]  /*2c60*/  @P1 SHF.L.U32 R24, R3, 0x10, RZ ;  /* 0x0000001003181819 */ /* 0x000fe200000006ff */
[----:B------:R-:W-:Y:S01]  /*2c70*/  FMUL.FTZ R173, R58, R207 ;  /* 0x000000cf3aad7220 */ /* 0x000fe20000410000 */
[----:B------:R-:W-:Y:S01]  /*2c80*/  @P1 SHF.L.U32 R22, R0, 0x10, RZ ;  /* 0x0000001000161819 */ /* 0x000fe200000006ff */
[----:B------:R-:W-:Y:S01]  /*2c90*/  FMUL.FTZ R55, R58, R209 ;  /* 0x000000d13a377220 */ /* 0x000fe20000410000 */
[----:B------:R-:W-:Y:S01]  /*2ca0*/  @P1 PRMT R3, R12, 0x7632, R3 ;  /* 0x000076320c031816 */ /* 0x000fe20000000003 */
[----:B------:R-:W-:Y:S01]  /*2cb0*/  @P1 FADD.FTZ R35, R35, R20 ;  /* 0x0000001423231221 */ /* 0x000fe20000010000 */
[----:B------:R-:W-:Y:S01]  /*2cc0*/  @P1 SHF.L.U32 R2, R2, 0x10, RZ ;  /* 0x0000001002021819 */ /* 0x000fe200000006ff */
[----:B------:R-:W-:Y:S01]  /*2cd0*/  FMUL.FTZ R57, R58, R57 ;  /* 0x000000393a397220 */ /* 0x000fe20000410000 */
[----:B------:R-:W-:Y:S01]  /*2ce0*/  @P1 SHF.L.U32 R0, R9, 0x10, RZ ;  /* 0x0000001009001819 */ /* 0x000fe200000006ff */
[----:B------:R-:W-:Y:S01]  /*2cf0*/  FADD.FTZ R203, R196, -R203 ;  /* 0x800000cbc4cb7221 */ /* 0x000fe20000010000 */
[----:B------:R-:W-:Y:S01]  /*2d00*/  @P1 SHF.L.U32 R20, R11, 0x10, RZ ;  /* 0x000000100b141819 */ /* 0x000fe200000006ff */
[----:B------:R-:W-:Y:S01]  /*2d10*/  FMUL.FTZ R175, R58, R175 ;  /* 0x000000af3aaf7220 */ /* 0x000fe20000410000 */
[----:B------:R-:W-:Y:S01]  /*2d20*/  FADD.FTZ R177, R177, -R168 ;  /* 0x800000a8b1b17221 */ /* 0x000fe20000010000 */
[----:B------:R-:W-:Y:S01]  /*2d30*/  @P1 FADD.FTZ R173, R173, R22 ;  /* 0x00000016adad1221 */ /* 0x000fe20000010000 */
[----:B------:R-:W-:Y:S01]  /*2d40*/  FADD.FTZ R197, R192, -R197 ;  /* 0x800000c5c0c57221 */ /* 0x000fe20000010000 */
[----:B------:R-:W-:Y:S01]  /*2d50*/  @P1 SHF.L.U32 R22, R3, 0x10, RZ ;  /* 0x0000001003161819 */ /* 0x000fe200000006ff */
[----:B------:R-:W-:Y:S01]  /*2d60*/  @P1 FADD.FTZ R55, R55, R2 ;  /* 0x0000000237371221 */ /* 0x000fe20000010000 */
[C---:B------:R-:W-:Y:S01]  /*2d70*/  FMUL.FTZ R37, R58.reuse, R49 ;  /* 0x000000313a257220 */ /* 0x040fe20000410000 */
[----:B------:R-:W-:Y:S01]  /*2d80*/  @P1 FADD.FTZ R57, R57, R0 ;  /* 0x0000000039391221 */ /* 0x000fe20000010000 */
[----:B------:R-:W0:Y:S01]  /*2d90*/  @P2 LDC.64 R2, c[0x0][0x308] ;  /* 0x0000c200ff022b82 */ /* 0x000e220000000a00 */
[----:B------:R-:W-:Y:S01]  /*2da0*/  FMUL.FTZ R49, R58, R203 ;  /* 0x000000cb3a317220 */ /* 0x000fe20000410000 */
[----:B------:R-:W-:Y:S01]  /*2db0*/  @P1 FADD.FTZ R175, R175, R20 ;  /* 0x00000014afaf1221 */ /* 0x000fe20000010000 */
[----:B------:R-:W-:-:S02]  /*2dc0*/  @P1 IMAD.U32 R0, R8, 0x10000, RZ ;  /* 0x0001000008001824 */ /* 0x000fc400078e00ff */
[----:B------:R-:W-:Y:S01]  /*2dd0*/  FMUL.FTZ R171, R58, R177 ;  /* 0x000000b13aab7220 */ /* 0x000fe20000410000 */
[----:B------:R-:W-:Y:S01]  /*2de0*/  @P1 SHF.L.U32 R20, R10, 0x10, RZ ;  /* 0x000000100a141819 */ /* 0x000fe200000006ff */
[----:B------:R-:W-:Y:S01]  /*2df0*/  FMUL.FTZ R177, R58, R197 ;  /* 0x000000c53ab17220 */ /* 0x000fe20000410000 */
[----:B------:R-:W-:Y:S01]  /*2e00*/  @P1 FADD.FTZ R53, R53, R0 ;  /* 0x0000000035351221 */ /* 0x000fe20000010000 */
[----:B------:R-:W-:Y:S01]  /*2e10*/  @P1 FADD.FTZ R49, R49, R22 ;  /* 0x0000001631311221 */ /* 0x000fe20000010000 */
[----:B------:R-:W-:Y:S01]  /*2e20*/  @P1 PRMT R0, R13, 0x7632, R0 ;  /* 0x000076320d001816 */ /* 0x000fe20000000000 */
[----:B------:R-:W-:Y:S01]  /*2e30*/  FADD.FTZ R199, R198, -R199 ;  /* 0x800000c7c6c77221 */ /* 0x000fe20000010000 */
[----:B------:R-:W-:Y:S01]  /*2e40*/  @P1 PRMT R22, R14, 0x7632, R22 ;  /* 0x000076320e161816 */ /* 0x000fe20000000016 */
[----:B------:R-:W-:Y:S01]  /*2e50*/  @P1 FADD.FTZ R177, R177, R24 ;  /* 0x00000018b1b11221 */ /* 0x000fe20000010000 */
[----:B------:R-:W-:Y:S01]  /*2e60*/  @P1 FADD.FTZ R171, R171, R20 ;  /* 0x00000014abab1221 */ /* 0x000fe20000010000 */
[----:B------:R-:W-:Y:S01]  /*2e70*/  @P1 SHF.L.U32 R20, R12, 0x10, RZ ;  /* 0x000000100c141819 */ /* 0x000fe200000006ff */
[----:B------:R-:W-:Y:S01]  /*2e80*/  FMUL.FTZ R39, R58, R195 ;  /* 0x000000c33a277220 */ /* 0x000fe20000410000 */
[----:B------:R-:W-:Y:S01]  /*2e90*/  @P1 SHF.L.U32 R24, R13, 0x10, RZ ;  /* 0x000000100d181819 */ /* 0x000fe200000006ff */
[----:B------:R-:W-:Y:S01]  /*2ea0*/  FADD.FTZ R205, R205, -R194 ;  /* 0x800000c2cdcd7221 */ /* 0x000fe20000010000 */
[----:B------:R-:W-:Y:S01]  /*2eb0*/  @P1 SHF.L.U32 R0, R0, 0x10, RZ ;  /* 0x0000001000001819 */ /* 0x000fe200000006ff */
[----:B------:R-:W-:Y:S01]  /*2ec0*/  FMUL.FTZ R47, R58, R199 ;  /* 0x000000c73a2f7220 */ /* 0x000fe20000410000 */
[----:B------:R-:W-:Y:S01]  /*2ed0*/  @P1 SHF.L.U32 R22, R22, 0x10, RZ ;  /* 0x0000001016161819 */ /* 0x000fe200000006ff */
[C---:B------:R-:W-:Y:S01]  /*2ee0*/  FMUL.FTZ R43, R58.reuse, R213 ;  /* 0x000000d53a2b7220 */ /* 0x040fe20000410000 */
[----:B------:R-:W-:Y:S01]  /*2ef0*/  FMUL.FTZ R51, R58, R215 ;  /* 0x000000d73a337220 */ /* 0x000fe20000410000 */
[----:B------:R-:W-:Y:S01]  /*2f00*/  @P1 FADD.FTZ R37, R37, R20 ;  /* 0x0000001425251221 */ /* 0x000fe20000010000 */
[----:B------:R-:W-:Y:S01]  /*2f10*/  @P1 FADD.FTZ R39, R39, R24 ;  /* 0x0000001827271221 */ /* 0x000fe20000010000 */
[----:B------:R-:W-:Y:S01]  /*2f20*/  @P1 SHF.L.U32 R20, R14, 0x10, RZ ;  /* 0x000000100e141819 */ /* 0x000fe200000006ff */
[C---:B------:R-:W-:Y:S01]  /*2f30*/  FMUL.FTZ R41, R58.reuse, R201 ;  /* 0x000000c93a297220 */ /* 0x040fe20000410000 */
[----:B------:R-:W-:Y:S01]  /*2f40*/  @P1 SHF.L.U32 R24, R15, 0x10, RZ ;  /* 0x000000100f181819 */ /* 0x000fe200000006ff */
[----:B------:R-:W-:Y:S01]  /*2f50*/  FMUL.FTZ R45, R58, R205 ;  /* 0x000000cd3a2d7220 */ /* 0x000fe20000410000 */
[----:B------:R-:W-:Y:S01]  /*2f60*/  @P1 FADD.FTZ R47, R47, R0 ;  /* 0x000000002f2f1221 */ /* 0x000fe20000010000 */
[----:B------:R-:W-:Y:S01]  /*2f70*/  @P1 FADD.FTZ R43, R43, R22 ;  /* 0x000000162b2b1221 */ /* 0x000fe20000010000 */
[----:B------:R-:W-:Y:S01]  /*2f80*/  @P1 FADD.FTZ R51, R51, R26 ;  /* 0x0000001a33331221 */ /* 0x000fe20000010000 */
[----:B------:R-:W-:Y:S01]  /*2f90*/  @P2 F2FP.BF16.F32.PACK_AB R30, RZ, R191 ;  /* 0x000000bfff1e223e */ /* 0x000fe200000010ff */
[----:B------:R-:W-:Y:S01]  /*2fa0*/  @P1 FADD.FTZ R41, R41, R20 ;  /* 0x0000001429291221 */ /* 0x000fe20000010000 */
[----:B------:R-:W-:Y:S01]  /*2fb0*/  @P2 F2FP.BF16.F32.PACK_AB R26, RZ, R31 ;  /* 0x0000001fff1a223e */ /* 0x000fe200000010ff */
[----:B------:R-:W-:Y:S01]  /*2fc0*/  @P1 FADD.FTZ R45, R45, R24 ;  /* 0x000000182d2d1221 */ /* 0x000fe20000010000 */
[----:B------:R-:W-:Y:S01]  /*2fd0*/  @P2 F2FP.BF16.F32.PACK_AB R22, RZ, R23 ;  /* 0x00000017ff16223e */ /* 0x000fe200000010ff */
[----:B0-----:R-:W-:Y:S01]  /*2fe0*/  @P2 IMAD.WIDE.U32 R2, R169, 0x10, R2 ;  /* 0x00000010a9022825 */ /* 0x001fe200078e0002 */
[----:B------:R-:W-:-:S03]  /*2ff0*/  @P2 F2FP.BF16.F32.PACK_AB R0, RZ, R25 ;  /* 0x00000019ff00223e */ /* 0x000fc600000010ff */
[-C--:B------:R-:W-:Y:S01]  /*3000*/  FMUL.FTZ R191, R191, R162.reuse ;  /* 0x000000a2bfbf7220 */ /* 0x080fe20000410000 */
[----:B------:R-:W-:Y:S01]  /*3010*/  @P2 F2FP.BF16.F32.PACK_AB R32, RZ, R193 ;  /* 0x000000c1ff20223e */ /* 0x000fe200000010ff */
[-C--:B------:R-:W-:Y:S01]  /*3020*/  FMUL.FTZ R46, R187, R162.reuse ;  /* 0x000000a2bb2e7220 */ /* 0x080fe20000410000 */
[----:B------:R-:W-:Y:S01]  /*3030*/  @P2 F2FP.BF16.F32.PACK_AB R28, RZ, R189 ;  /* 0x000000bdff1c223e */ /* 0x000fe200000010ff */
[-C--:B------:R-:W-:Y:S01]  /*3040*/  FMUL.FTZ R189, R189, R162.reuse ;  /* 0x000000a2bdbd7220 */ /* 0x080fe20000410000 */
[----:B------:R-:W-:Y:S01]  /*3050*/  @P2 F2FP.BF16.F32.PACK_AB R24, RZ, R21 ;  /* 0x00000015ff18223e */ /* 0x000fe200000010ff */
[-C--:B------:R-:W-:Y:S01]  /*3060*/  FMUL.FTZ R21, R21, R162.reuse ;  /* 0x000000a215157220 */ /* 0x080fe20000410000 */
[----:B------:R-:W-:Y:S01]  /*3070*/  @P2 F2FP.BF16.F32.PACK_AB R20, RZ, R27 ;  /* 0x0000001bff14223e */ /* 0x000fe200000010ff */
[-C--:B------:R-:W-:Y:S01]  /*3080*/  FMUL.FTZ R27, R27, R162.reuse ;  /* 0x000000a21b1b7220 */ /* 0x080fe20000410000 */
[----:B------:R-:W-:Y:S01]  /*3090*/  @P2 PRMT R19, R30, 0x7610, R19 ;  /* 0x000076101e132816 */ /* 0x000fe20000000013 */
[-C--:B------:R-:W-:Y:S01]  /*30a0*/  FMUL.FTZ R44, R179, R162.reuse ;  /* 0x000000a2b32c7220 */ /* 0x080fe20000410000 */
[----:B------:R-:W-:Y:S01]  /*30b0*/  @P2 PRMT R18, R26, 0x7610, R18 ;  /* 0x000076101a122816 */ /* 0x000fe20000000012 */
[-C--:B------:R-:W-:Y:S01]  /*30c0*/  FMUL.FTZ R26, R181, R162.reuse ;  /* 0x000000a2b51a7220 */ /* 0x080fe20000410000 */
[----:B------:R-:W-:Y:S01]  /*30d0*/  @P2 PRMT R17, R22, 0x7610, R17 ;  /* 0x0000761016112816 */ /* 0x000fe20000000011 */
[----:B------:R-:W-:Y:S01]  /*30e0*/  FMUL.FTZ R22, R31, R162 ;  /* 0x000000a21f167220 */ /* 0x000fe20000410000 */
[----:B------:R-:W-:Y:S01]  /*30f0*/  @P2 PRMT R16, R0, 0x7610, R16 ;  /* 0x0000761000102816 */ /* 0x000fe20000000010 */
[----:B------:R-:W0:Y:S01]  /*3100*/  @P2 LDC.64 R30, c[0x0][0x308] ;  /* 0x0000c200ff1e2b82 */ /* 0x000e220000000a00 */
[----:B------:R-:W-:-:S02]  /*3110*/  @P2 PRMT R19, R19, 0x5410, R32 ;  /* 0x0000541013132816 */ /* 0x000fc40000000020 */
[----:B------:R-:W-:Y:S02]  /*3120*/  @P2 PRMT R18, R18, 0x5410, R28 ;  /* 0x0000541012122816 */ /* 0x000fe4000000001c */
[----:B------:R-:W-:Y:S01]  /*3130*/  @P2 PRMT R17, R17, 0x5410, R24 ;  /* 0x0000541011112816 */ /* 0x000fe20000000018 */
[-C--:B------:R-:W-:Y:S01]  /*3140*/  FMUL.FTZ R24, R193, R162.reuse ;  /* 0x000000a2c1187220 */ /* 0x080fe20000410000 */
[----:B------:R-:W-:Y:S01]  /*3150*/  @P2 PRMT R16, R16, 0x5410, R20 ;  /* 0x0000541010102816 */ /* 0x000fe20000000014 */
[----:B------:R-:W-:Y:S01]  /*3160*/  FMUL.FTZ R20, R23, R162 ;  /* 0x000000a217147220 */ /* 0x000fe20000410000 */
[----:B------:R-:W-:Y:S02]  /*3170*/  @P2 F2FP.BF16.F32.PACK_AB R0, RZ, R29 ;  /* 0x0000001dff00223e */ /* 0x000fe400000010ff */
[----:B------:R-:W-:Y:S01]  /*3180*/  @P2 F2FP.BF16.F32.PACK_AB R34, RZ, R33 ;  /* 0x00000021ff22223e */ /* 0x000fe200000010ff */
[----:B------:R1:W-:Y:S01]  /*3190*/  @P2 STG.E.128 desc[UR6][R2.64], R16 ;  /* 0x0000001002002986 */ /* 0x0003e2000c101d06 */
[----:B------:R-:W-:Y:S01]  /*31a0*/  F2FP.BF16.F32.PACK_AB R21, R21, R20 ;  /* 0x000000141515723e */ /* 0x000fe200000010ff */
[-C--:B------:R-:W-:Y:S01]  /*31b0*/  FMUL.FTZ R20, R25, R162.reuse ;  /* 0x000000a219147220 */ /* 0x080fe20000410000 */
[----:B------:R-:W-:Y:S01]  /*31c0*/  @P2 F2FP.BF16.F32.PACK_AB R28, RZ, R35 ;  /* 0x00000023ff1c223e */ /* 0x000fe200000010ff */
[-C--:B------:R-:W-:Y:S01]  /*31d0*/  FMUL.FTZ R25, R35, R162.reuse ;  /* 0x000000a223197220 */ /* 0x080fe20000410000 */
[----:B------:R-:W-:Y:S01]  /*31e0*/  @P2 F2FP.BF16.F32.PACK_AB R40, RZ, R185 ;  /* 0x000000b9ff28223e */ /* 0x000fe200000010ff */
[-C--:B------:R-:W-:Y:S01]  /*31f0*/  FMUL.FTZ R33, R33, R162.reuse ;  /* 0x000000a221217220 */ /* 0x080fe20000410000 */
[----:B------:R-:W-:Y:S01]  /*3200*/  @P2 F2FP.BF16.F32.PACK_AB R32, RZ, R181 ;  /* 0x000000b5ff20223e */ /* 0x000fe200000010ff */
[----:B------:R-:W-:Y:S01]  /*3210*/  FMUL.FTZ R185, R185, R162 ;  /* 0x000000a2b9b97220 */ /* 0x000fe20000410000 */
[----:B------:R-:W-:-:S02]  /*3220*/  @P2 F2FP.BF16.F32.PACK_AB R42, RZ, R187 ;  /* 0x000000bbff2a223e */ /* 0x000fc400000010ff */
[----:B------:R-:W-:Y:S01]  /*3230*/  @P2 F2FP.BF16.F32.PACK_AB R38, RZ, R183 ;  /* 0x000000b7ff26223e */ /* 0x000fe200000010ff */
[----:B------:R-:W-:Y:S01]  /*3240*/  FMUL.FTZ R183, R183, R162 ;  /* 0x000000a2b7b77220 */ /* 0x000fe20000410000 */
[----:B------:R-:W-:Y:S01]  /*3250*/  @P2 F2FP.BF16.F32.PACK_AB R36, RZ, R179 ;  /* 0x000000b3ff24223e */ /* 0x000fe200000010ff */
[----:B0-----:R-:W-:Y:S01]  /*3260*/  @P2 IMAD.WIDE.U32 R30, R167, 0x10, R30 ;  /* 0x00000010a71e2825 */ /* 0x001fe200078e001e */
[----:B------:R-:W-:-:S03]  /*3270*/  F2FP.BF16.F32.PACK_AB R23, R24, R191 ;  /* 0x000000bf1817723e */ /* 0x000fc600000010ff */
[----:B------:R-:W-:Y:S01]  /*3280*/  FMUL.FTZ R24, R29, R162 ;  /* 0x000000a21d187220 */ /* 0x000fe20000410000 */
[----:B------:R-:W-:Y:S01]  /*3290*/  F2FP.BF16.F32.PACK_AB R22, R189, R22 ;  /* 0x00000016bd16723e */ /* 0x000fe200000010ff */
[----:B-1----:R-:W0:Y:S01]  /*32a0*/  LDC.64 R2, c[0x0][0x2f8] ;  /* 0x0000be00ff027b82 */ /* 0x002e220000000a00 */
[----:B------:R-:W-:Y:S02]  /*32b0*/  @P2 PRMT R16, R0, 0x7610, R16 ;  /* 0x0000761000102816 */ /* 0x000fe40000000010 */
[----:B------:R-:W-:Y:S02]  /*32c0*/  @P2 PRMT R19, R40, 0x7610, R19 ;  /* 0x0000761028132816 */ /* 0x000fe40000000013 */
[----:B------:R-:W-:Y:S02]  /*32d0*/  @P2 PRMT R16, R16, 0x5410, R34 ;  /* 0x0000541010102816 */ /* 0x000fe40000000022 */
[----:B------:R-:W-:Y:S01]  /*32e0*/  @P2 PRMT R18, R32, 0x7610, R18 ;  /* 0x0000761020122816 */ /* 0x000fe20000000012 */
[----:B------:R-:W1:Y:S01]  /*32f0*/  @P2 LDC.64 R34, c[0x0][0x308] ;  /* 0x0000c200ff222b82 */ /* 0x000e620000000a00 */
[----:B------:R-:W-:-:S02]  /*3300*/  @P2 PRMT R17, R28, 0x7610, R17 ;  /* 0x000076101c112816 */ /* 0x000fc40000000011 */
[----:B------:R-:W-:Y:S02]  /*3310*/  F2FP.BF16.F32.PACK_AB R20, R27, R20 ;  /* 0x000000141b14723e */ /* 0x000fe400000010ff */
[----:B------:R-:W-:Y:S02]  /*3320*/  @P2 PRMT R19, R19, 0x5410, R42 ;  /* 0x0000541013132816 */ /* 0x000fe4000000002a */
[----:B------:R-:W-:Y:S02]  /*3330*/  @P2 PRMT R18, R18, 0x5410, R38 ;  /* 0x0000541012122816 */ /* 0x000fe40000000026 */
[----:B------:R-:W-:Y:S02]  /*3340*/  @P2 PRMT R17, R17, 0x5410, R36 ;  /* 0x0000541011112816 */ /* 0x000fe40000000024 */
[----:B------:R-:W-:Y:S02]  /*3350*/  F2FP.BF16.F32.PACK_AB R24, R33, R24 ;  /* 0x000000182118723e */ /* 0x000fe400000010ff */
[----:B------:R-:W-:-:S02]  /*3360*/  F2FP.BF16.F32.PACK_AB R27, R46, R185 ;  /* 0x000000b92e1b723e */ /* 0x000fc400000010ff */
[----:B------:R-:W-:Y:S01]  /*3370*/  F2FP.BF16.F32.PACK_AB R26, R183, R26 ;  /* 0x0000001ab71a723e */ /* 0x000fe200000010ff */
[--C-:B0-----:R-:W-:Y:S01]  /*3380*/  IMAD.WIDE.U32 R28, R169, 0x10, R2.reuse ;  /* 0x00000010a91c7825 */ /* 0x101fe200078e0002 */
[----:B------:R-:W-:Y:S02]  /*3390*/  F2FP.BF16.F32.PACK_AB R25, R44, R25 ;  /* 0x000000192c19723e */ /* 0x000fe400000010ff */
[----:B------:R-:W-:Y:S01]  /*33a0*/  @P2 F2FP.BF16.F32.PACK_AB R40, RZ, R175 ;  /* 0x000000afff28223e */ /* 0x000fe200000010ff */
[----:B------:R-:W-:Y:S01]  /*33b0*/  IMAD.WIDE.U32 R32, R167, 0x10, R2 ;  /* 0x00000010a7207825 */ /* 0x000fe200078e0002 */
[----:B------:R0:W-:Y:S01]  /*33c0*/  STG.E.128 desc[UR6][R28.64], R20 ;  /* 0x000000141c007986 */ /* 0x0001e2000c101d06 */
[----:B------:R-:W-:Y:S02]  /*33d0*/  @P2 F2FP.BF16.F32.PACK_AB R36, RZ, R171 ;  /* 0x000000abff24223e */ /* 0x000fe400000010ff */
[----:B------:R-:W-:Y:S01]  /*33e0*/  @P2 F2FP.BF16.F32.PACK_AB R0, RZ, R53 ;  /* 0x00000035ff00223e */ /* 0x000fe200000010ff */
[----:B------:R2:W-:Y:S01]  /*33f0*/  @P2 STG.E.128 desc[UR6][R30.64], R16 ;  /* 0x000000101e002986 */ /* 0x0005e2000c101d06 */
[----:B------:R-:W-:Y:S01]  /*3400*/  @P2 F2FP.BF16.F32.PACK_AB R38, RZ, R173 ;  /* 0x000000adff26223e */ /* 0x000fe200000010ff */
[-C--:B------:R-:W-:Y:S01]  /*3410*/  FMUL.FTZ R173, R173, R162.reuse ;  /* 0x000000a2adad7220 */ /* 0x080fe20000410000 */
[----:B------:R-:W-:Y:S01]  /*3420*/  @P2 F2FP.BF16.F32.PACK_AB R42, RZ, R177 ;  /* 0x000000b1ff2a223e */ /* 0x000fe200000010ff */
[----:B------:R3:W-:Y:S01]  /*3430*/  STG.E.128 desc[UR6][R32.64], R24 ;  /* 0x0000001820007986 */ /* 0x0007e2000c101d06 */
[----:B-1----:R-:W-:Y:S01]  /*3440*/  @P2 IMAD.WIDE.U32 R34, R165, 0x10, R34 ;  /* 0x00000010a5222825 */ /* 0x002fe200078e0022 */
[----:B------:R-:W-:Y:S01]  /*3450*/  ISETP.GE.AND P1, PT, R161, UR17, PT ;  /* 0x00000011a1007c0c */ /* 0x000fe2000bf26270 */
[----:B0-----:R-:W0:Y:S02]  /*3460*/  @P2 LDC.64 R28, c[0x0][0x308] ;  /* 0x0000c200ff1c2b82 */ /* 0x001e240000000a00 */
[-C--:B------:R-:W-:Y:S01]  /*3470*/  FMUL.FTZ R21, R57, R162.reuse ;  /* 0x000000a239157220 */ /* 0x080fe20000410000 */
[-C--:B------:R-:W-:Y:S01]  /*3480*/  FMUL.FTZ R20, R53, R162.reuse ;  /* 0x000000a235147220 */ /* 0x080fe20000410000 */
[-C--:B------:R-:W-:Y:S01]  /*3490*/  FMUL.FTZ R23, R175, R162.reuse ;  /* 0x000000a2af177220 */ /* 0x080fe20000410000 */
[----:B--2---:R-:W-:Y:S01]  /*34a0*/  @P2 F2FP.BF16.F32.PACK_AB R31, RZ, R57 ;  /* 0x00000039ff1f223e */ /* 0x004fe200000010ff */
[-C--:B------:R-:W-:Y:S01]  /*34b0*/  FMUL.FTZ R22, R171, R162.reuse ;  /* 0x000000a2ab167220 */ /* 0x080fe20000410000 */
[----:B------:R-:W-:Y:S01]  /*34c0*/  @P2 PRMT R19, R40, 0x7610, R19 ;  /* 0x0000761028132816 */ /* 0x000fe20000000013 */
[-C--:B---3--:R-:W-:Y:S01]  /*34d0*/  FMUL.FTZ R24, R59, R162.reuse ;  /* 0x000000a23b187220 */ /* 0x088fe20000410000 */
[-C--:B------:R-:W-:Y:S01]  /*34e0*/  FMUL.FTZ R25, R55, R162.reuse ;  /* 0x000000a237197220 */ /* 0x080fe20000410000 */
[----:B------:R-:W-:Y:S01]  /*34f0*/  @P2 F2FP.BF16.F32.PACK_AB R33, RZ, R59 ;  /* 0x0000003bff21223e */ /* 0x000fe200000010ff */
[-C--:B------:R-:W-:Y:S01]  /*3500*/  FMUL.FTZ R26, R177, R162.reuse ;  /* 0x000000a2b11a7220 */ /* 0x080fe20000410000 */
[----:B------:R-:W-:Y:S01]  /*3510*/  @P2 F2FP.BF16.F32.PACK_AB R55, RZ, R55 ;  /* 0x00000037ff37223e */ /* 0x000fe200000010ff */
[----:B------:R-:W-:Y:S01]  /*3520*/  FMUL.FTZ R32, R49, R162 ;  /* 0x000000a231207220 */ /* 0x000fe20000410000 */
[----:B------:R-:W-:-:S02]  /*3530*/  @P2 PRMT R18, R36, 0x7610, R18 ;  /* 0x0000761024122816 */ /* 0x000fc40000000012 */
[----:B------:R-:W-:Y:S02]  /*3540*/  @P2 PRMT R17, R31, 0x7610, R17 ;  /* 0x000076101f112816 */ /* 0x000fe40000000011 */
[----:B------:R-:W-:Y:S02]  /*3550*/  @P2 PRMT R16, R0, 0x7610, R16 ;  /* 0x0000761000102816 */ /* 0x000fe40000000010 */
[----:B------:R-:W-:Y:S02]  /*3560*/  F2FP.BF16.F32.PACK_AB R21, R24, R21 ;  /* 0x000000151815723e */ /* 0x000fe400000010ff */
[----:B------:R-:W-:Y:S01]  /*3570*/  F2FP.BF16.F32.PACK_AB R20, R25, R20 ;  /* 0x000000141914723e */ /* 0x000fe200000010ff */
[----:B------:R-:W-:Y:S01]  /*3580*/  IMAD.WIDE.U32 R24, R165, 0x10, R2 ;  /* 0x00000010a5187825 */ /* 0x000fe200078e0002 */
[----:B------:R-:W-:Y:S02]  /*3590*/  @P2 PRMT R19, R19, 0x5410, R42 ;  /* 0x0000541013132816 */ /* 0x000fe4000000002a */
[----:B------:R-:W-:Y:S01]  /*35a0*/  @P2 PRMT R18, R18, 0x5410, R38 ;  /* 0x0000541012122816 */ /* 0x000fe20000000026 */
[----:B0-----:R-:W-:Y:S01]  /*35b0*/  @P2 IMAD.WIDE.U32 R28, R163, 0x10, R28 ;  /* 0x00000010a31c2825 */ /* 0x001fe200078e001c */
[----:B------:R-:W-:-:S02]  /*35c0*/  @P2 PRMT R17, R17, 0x5410, R33 ;  /* 0x0000541011112816 */ /* 0x000fc40000000021 */
[----:B------:R-:W-:Y:S01]  /*35d0*/  @P2 PRMT R16, R16, 0x5410, R55 ;  /* 0x0000541010102816 */ /* 0x000fe20000000037 */
[----:B------:R-:W-:Y:S01]  /*35e0*/  IMAD.WIDE.U32 R2, R163, 0x10, R2 ;  /* 0x00000010a3027825 */ /* 0x000fe200078e0002 */
[----:B------:R-:W-:Y:S02]  /*35f0*/  F2FP.BF16.F32.PACK_AB R23, R26, R23 ;  /* 0x000000171a17723e */ /* 0x000fe400000010ff */
[----:B------:R-:W-:Y:S01]  /*3600*/  F2FP.BF16.F32.PACK_AB R22, R173, R22 ;  /* 0x00000016ad16723e */ /* 0x000fe200000010ff */
[----:B------:R0:W-:Y:S01]  /*3610*/  @P2 STG.E.128 desc[UR6][R34.64], R16 ;  /* 0x0000001022002986 */ /* 0x0001e2000c101d06 */
[----:B------:R-:W-:Y:S01]  /*3620*/  @P2 F2FP.BF16.F32.PACK_AB R0, RZ, R37 ;  /* 0x00000025ff00223e */ /* 0x000fe200000010ff */
[-C--:B------:R-:W-:Y:S01]  /*3630*/  FMUL.FTZ R37, R37, R162.reuse ;  /* 0x000000a225257220 */ /* 0x080fe20000410000 */
[----:B------:R-:W-:Y:S01]  /*3640*/  @P2 F2FP.BF16.F32.PACK_AB R26, RZ, R39 ;  /* 0x00000027ff1a223e */ /* 0x000fe200000010ff */
[----:B------:R1:W-:Y:S01]  /*3650*/  STG.E.128 desc[UR6][R24.64], R20 ;  /* 0x0000001418007986 */ /* 0x0003e2000c101d06 */
[----:B------:R-:W-:Y:S01]  /*3660*/  @P2 F2FP.BF16.F32.PACK_AB R30, RZ, R41 ;  /* 0x00000029ff1e223e */ /* 0x000fe200000010ff */
[----:B------:R-:W-:Y:S01]  /*3670*/  FMUL.FTZ R39, R39, R162 ;  /* 0x000000a227277220 */ /* 0x000fe20000410000 */
[----:B------:R-:W-:-:S02]  /*3680*/  @P2 F2FP.BF16.F32.PACK_AB R27, RZ, R47 ;  /* 0x0000002fff1b223e */ /* 0x000fc400000010ff */
[----:B0-----:R-:W-:Y:S02]  /*3690*/  @P2 PRMT R16, R0, 0x7610, R16 ;  /* 0x0000761000102816 */ /* 0x001fe40000000010 */
[----:B------:R-:W-:Y:S01]  /*36a0*/  @P2 PRMT R17, R26, 0x7610, R17 ;  /* 0x000076101a112816 */ /* 0x000fe20000000011 */
[-C--:B-1----:R-:W-:Y:S01]  /*36b0*/  FMUL.FTZ R23, R45, R162.reuse ;  /* 0x000000a22d177220 */ /* 0x082fe20000410000 */
[----:B------:R-:W-:Y:S01]  /*36c0*/  @P2 F2FP.BF16.F32.PACK_AB R45, RZ, R45 ;  /* 0x0000002dff2d223e */ /* 0x000fe200000010ff */
[-C--:B------:R-:W-:Y:S01]  /*36d0*/  FMUL.FTZ R22, R41, R162.reuse ;  /* 0x000000a229167220 */ /* 0x080fe20000410000 */
[-C--:B------:R-:W-:Y:S01]  /*36e0*/  FMUL.FTZ R21, R43, R162.reuse ;  /* 0x000000a22b157220 */ /* 0x080fe20000410000 */
[-C--:B------:R-:W-:Y:S01]  /*36f0*/  FMUL.FTZ R20, R47, R162.reuse ;  /* 0x000000a22f147220 */ /* 0x080fe20000410000 */
[----:B------:R-:W-:Y:S01]  /*3700*/  FMUL.FTZ R24, R51, R162 ;  /* 0x000000a233187220 */ /* 0x000fe20000410000 */
[----:B------:R-:W-:Y:S02]  /*3710*/  @P2 F2FP.BF16.F32.PACK_AB R25, RZ, R49 ;  /* 0x00000031ff19223e */ /* 0x000fe400000010ff */
[----:B------:R-:W-:-:S02]  /*3720*/  @P2 F2FP.BF16.F32.PACK_AB R43, RZ, R43 ;  /* 0x0000002bff2b223e */ /* 0x000fc400000010ff */
[----:B------:R-:W-:Y:S02]  /*3730*/  @P2 F2FP.BF16.F32.PACK_AB R51, RZ, R51 ;  /* 0x00000033ff33223e */ /* 0x000fe400000010ff */
[----:B------:R-:W-:Y:S02]  /*3740*/  @P2 PRMT R18, R30, 0x7610, R18 ;  /* 0x000076101e122816 */ /* 0x000fe40000000012 */
[----:B------:R-:W-:Y:S02]  /*3750*/  @P2 PRMT R19, R45, 0x7610, R19 ;  /* 0x000076102d132816 */ /* 0x000fe40000000013 */
[----:B------:R-:W-:Y:S02]  /*3760*/  F2FP.BF16.F32.PACK_AB R22, R21, R22 ;  /* 0x000000161516723e */ /* 0x000fe400000010ff */
[----:B------:R-:W-:Y:S02]  /*3770*/  F2FP.BF16.F32.PACK_AB R21, R20, R39 ;  /* 0x000000271415723e */ /* 0x000fe400000010ff */
[----:B------:R-:W-:-:S02]  /*3780*/  @P2 PRMT R16, R16, 0x5410, R25 ;  /* 0x0000541010102816 */ /* 0x000fc40000000019 */
[----:B------:R-:W-:Y:S02]  /*3790*/  @P2 PRMT R17, R17, 0x5410, R27 ;  /* 0x0000541011112816 */ /* 0x000fe4000000001b */
[----:B------:R-:W-:Y:S02]  /*37a0*/  @P2 PRMT R18, R18, 0x5410, R43 ;  /* 0x0000541012122816 */ /* 0x000fe4000000002b */
[----:B------:R-:W-:Y:S02]  /*37b0*/  @P2 PRMT R19, R19, 0x5410, R51 ;  /* 0x0000541013132816 */ /* 0x000fe40000000033 */
[----:B------:R-:W-:Y:S02]  /*37c0*/  F2FP.BF16.F32.PACK_AB R23, R24, R23 ;  /* 0x000000171817723e */ /* 0x000fe400000010ff */
[----:B------:R-:W-:Y:S01]  /*37d0*/  F2FP.BF16.F32.PACK_AB R20, R32, R37 ;  /* 0x000000252014723e */ /* 0x000fe200000010ff */
[----:B------:R0:W-:Y:S04]  /*37e0*/  @P2 STG.E.128 desc[UR6][R28.64], R16 ;  /* 0x000000101c002986 */ /* 0x0001e8000c101d06 */
[----:B------:R0:W-:Y:S01]  /*37f0*/  STG.E.128 desc[UR6][R2.64], R20 ;  /* 0x0000001402007986 */ /* 0x0001e2000c101d06 */
[----:B------:R-:W-:Y:S05]  /*3800*/  @!P1 BRA `(.L_x_41) ;  /* 0xffffffd000309947 */ /* 0x000fea000383ffff */
[----:B------:R-:W-:Y:S01]  /*3810*/  MOV R12, R61 ;  /* 0x0000003d000c7202 */ /* 0x000fe20000000f00 */
[----:B------:R-:W-:Y:S01]  /*3820*/  IMAD.MOV.U32 R7, RZ, RZ, R122 ;  /* 0x000000ffff077224 */ /* 0x000fe200078e007a */
[----:B------:R-:W-:Y:S01]  /*3830*/  MOV R13, R60 ;  /* 0x0000003c000d7202 */ /* 0x000fe20000000f00 */
[----:B------:R-:W-:Y:S01]  /*3840*/  IMAD.MOV.U32 R27, RZ, RZ, R98 ;  /* 0x000000ffff1b7224 */ /* 0x000fe200078e0062 */
[----:B------:R-:W-:Y:S01]  /*3850*/  MOV R14, R63 ;  /* 0x0000003f000e7202 */ /* 0x000fe20000000f00 */
[----:B------:R-:W-:Y:S01]  /*3860*/  IMAD.MOV.U32 R48, RZ, RZ, R77 ;  /* 0x000000ffff307224 */ /* 0x000fe200078e004d */
[----:B------:R-:W-:Y:S02]  /*3870*/  MOV R15, R62 ;  /* 0x0000003e000f7202 */ /* 0x000fe40000000f00 */
[----:B0-----:R-:W-:Y:S02]  /*3880*/  MOV R20, R65 ;  /* 0x0000004100147202 */ /* 0x001fe40000000f00 */
[----:B------:R-:W-:-:S02]  /*3890*/  MOV R21, R64 ;  /* 0x0000004000157202 */ /* 0x000fc40000000f00 */
[----:B------:R-:W-:Y:S02]  /*38a0*/  MOV R22, R67 ;  /* 0x0000004300167202 */ /* 0x000fe40000000f00 */
[----:B------:R-:W-:Y:S02]  /*38b0*/  MOV R23, R66 ;  /* 0x0000004200177202 */ /* 0x000fe40000000f00 */
[----:B------:R-:W-:Y:S02]  /*38c0*/  MOV R28, R69 ;  /* 0x00000045001c7202 */ /* 0x000fe40000000f00 */
[----:B------:R-:W-:Y:S01]  /*38d0*/  MOV R29, R68 ;  /* 0x00000044001d7202 */ /* 0x000fe20000000f00 */
[----:B------:R-:W-:Y:S01]  /*38e0*/  IMAD.MOV.U32 R68, RZ, RZ, R117 ;  /* 0x000000ffff447224 */ /* 0x000fe200078e0075 */
[----:B------:R-:W-:Y:S02]  /*38f0*/  MOV R30, R71 ;  /* 0x00000047001e7202 */ /* 0x000fe40000000f00 */
[----:B------:R-:W-:-:S02]  /*3900*/  MOV R31, R70 ;  /* 0x00000046001f7202 */ /* 0x000fc40000000f00 */
[----:B------:R-:W-:Y:S02]  /*3910*/  MOV R4, R145 ;  /* 0x0000009100047202 */ /* 0x000fe40000000f00 */
[----:B------:R-:W-:Y:S02]  /*3920*/  MOV R8, R127 ;  /* 0x0000007f00087202 */ /* 0x000fe40000000f00 */
[----:B------:R-:W-:Y:S02]  /*3930*/  MOV R5, R126 ;  /* 0x0000007e00057202 */ /* 0x000fe40000000f00 */
[----:B------:R-:W-:Y:S02]  /*3940*/  MOV R9, R125 ;  /* 0x0000007d00097202 */ /* 0x000fe40000000f00 */
        /* <DEDUP_REMOVED lines=43> */
[----:B------:R-:W-:-:S07]  /*3c00*/  MOV R71, R118 ;  /* 0x0000007600477202 */ /* 0x000fce0000000f00 */
.L_x_38:
[----:B------:R-:W0:Y:S01]  /*3c10*/  S2UR UR4, SR_CTAID.X ;  /* 0x00000000000479c3 */ /* 0x000e220000002500 */
[----:B------:R-:W-:-:S07]  /*3c20*/  LOP3.LUT R39, R120, 0xff, RZ, 0xc0, !PT ;  /* 0x000000ff78277812 */ /* 0x000fce00078ec0ff */
[----:B------:R-:W1:Y:S08]  /*3c30*/  LDC.64 R2, c[0x0][0x2d0] ;  /* 0x0000b400ff027b82 */ /* 0x000e700000000a00 */
[----:B------:R-:W2:Y:S01]  /*3c40*/  LDC.64 R36, c[0x0][0x2d8] ;  /* 0x0000b600ff247b82 */ /* 0x000ea20000000a00 */
[----:B0-----:R-:W-:Y:S01]  /*3c50*/  LEA.HI R0, R120, UR4, RZ, 0x18 ;  /* 0x0000000478007c11 */ /* 0x001fe2000f8fc0ff */
[----:B------:R-:W-:-:S04]  /*3c60*/  ULDC UR4, c[0x0][0x218] ;  /* 0x0000860000047ab9 */ /* 0x000fc80000000800 */
[----:B------:R-:W-:-:S05]  /*3c70*/  IMAD R0, R0, UR4, RZ ;  /* 0x0000000400007c24 */ /* 0x000fca000f8e02ff */
[----:B------:R-:W-:-:S05]  /*3c80*/  LEA.HI R39, R0, R39, RZ, 0x1d ;  /* 0x0000002700277211 */ /* 0x000fca00078fe8ff */
[----:B-1----:R-:W-:-:S04]  /*3c90*/  IMAD.WIDE.U32 R2, R39, 0x20, R2 ;  /* 0x0000002027027825 */ /* 0x002fc800078e0002 */
[----:B--2---:R-:W-:Y:S01]  /*3ca0*/  IMAD.WIDE.U32 R36, R39, 0x20, R36 ;  /* 0x0000002027247825 */ /* 0x004fe200078e0024 */
[----:B------:R-:W-:Y:S04]  /*3cb0*/  STG.E.128 desc[UR6][R2.64], R8 ;  /* 0x0000000802007986 */ /* 0x000fe8000c101d06 */
        /* <DEDUP_REMOVED lines=14> */
[----:B------:R-:W-:Y:S01]  /*3da0*/  STG.E.128 desc[UR6][R36.64+0x6010], R64 ;  /* 0x0060104024007986 */ /* 0x000fe2000c101d06 */
[----:B------:R-:W-:Y:S05]  /*3db0*/  EXIT ;  /* 0x000000000000794d */ /* 0x000fea0003800000 */
.L_x_39:
[----:B------:R-:W-:Y:S01]  /*3dc0*/  HFMA2.MMA R28, -RZ, RZ, 0, 9.5367431640625e-07 ;  /* 0x00000010ff1c7435 */ /* 0x000fe200000001ff */
[----:B------:R-:W-:Y:S02]  /*3dd0*/  MOV R29, R3 ;  /* 0x00000003001d7202 */ /* 0x000fe40000000f00 */
[----:B------:R-:W-:Y:S02]  /*3de0*/  MOV R31, 0x1f ;  /* 0x0000001f001f7802 */ /* 0x000fe40000000f00 */
[----:B------:R-:W-:-:S07]  /*3df0*/  MOV R26, 0xffffffff ;  /* 0xffffffff001a7802 */ /* 0x000fce0000000f00 */
[----:B-----5:R-:W-:Y:S05]  /*3e00*/  WARPSYNC.COLLECTIVE R26, `(.L_x_42) ;  /* 0x000000001a087348 */ /* 0x020fea0003c00000 */
[----:B------:R0:W1:Y:S02]  /*3e10*/  SHFL.DOWN P3, R27, R29, R28, R31 ;  /* 0x0800001c1d1b7389 */ /* 0x000064000006001f */
[----:B01---5:R-:W-:Y:S01]  /*3e20*/  ENDCOLLECTIVE ;  /* 0x000000000000791b */ /* 0x023fe20003800000 */
.L_x_42:
[----:B------:R-:W-:Y:S02]  /*3e30*/  MOV R29, R21 ;  /* 0x00000015001d7202 */ /* 0x000fe40000000f00 */
[----:B------:R-:W-:-:S07]  /*3e40*/  MOV R2, R27 ;  /* 0x0000001b00027202 */ /* 0x000fce0000000f00 */
[----:B------:R-:W-:Y:S05]  /*3e50*/  WARPSYNC.COLLECTIVE R26, `(.L_x_43) ;  /* 0x000000001a087348 */ /* 0x000fea0003c00000 */
[----:B------:R0:W1:Y:S02]  /*3e60*/  SHFL.DOWN P3, R27, R29, R28, R31 ;  /* 0x0800001c1d1b7389 */ /* 0x000064000006001f */
[----:B01----:R-:W-:Y:S01]  /*3e70*/  ENDCOLLECTIVE ;  /* 0x000000000000791b */ /* 0x003fe20003800000 */
.L_x_43:
[----:B------:R-:W-:Y:S01]  /*3e80*/  FADD.FTZ R2, R3, R2 ;  /* 0x0000000203027221 */ /* 0x000fe20000010000 */
[----:B------:R-:W-:-:S04]  /*3e90*/  HFMA2.MMA R28, -RZ, RZ, 0, 4.76837158203125e-07 ;  /* 0x00000008ff1c7435 */ /* 0x000fc800000001ff */
[----:B------:R-:W-:Y:S02]  /*3ea0*/  MOV R29, R2 ;  /* 0x00000002001d7202 */ /* 0x000fe40000000f00 */
[----:B------:R-:W-:-:S07]  /*3eb0*/  MOV R20, R27 ;  /* 0x0000001b00147202 */ /* 0x000fce0000000f00 */
[----:B------:R-:W-:Y:S05]  /*3ec0*/  WARPSYNC.COLLECTIVE R26, `(.L_x_44) ;  /* 0x000000001a087348 */ /* 0x000fea0003c00000 */
[----:B------:R0:W1:Y:S02]  /*3ed0*/  SHFL.DOWN P3, R27, R29, R28, R31 ;  /* 0x0800001c1d1b7389 */ /* 0x000064000006001f */
[----:B01----:R-:W-:Y:S01]  /*3ee0*/  ENDCOLLECTIVE ;  /* 0x000000000000791b */ /* 0x003fe20003800000 */
.L_x_44:
[----:B------:R-:W-:-:S04]  /*3ef0*/  FADD.FTZ R20, R21, R20 ;  /* 0x0000001415147221 */ /* 0x000fc80000010000 */
[----:B------:R-:W-:Y:S01]  /*3f00*/  IMAD.MOV.U32 R29, RZ, RZ, R20 ;  /* 0x000000ffff1d7224 */ /* 0x000fe200078e0014 */
[----:B------:R-:W-:-:S07]  /*3f10*/  MOV R23, R27 ;  /* 0x0000001b00177202 */ /* 0x000fce0000000f00 */
[----:B------:R-:W-:Y:S05]  /*3f20*/  WARPSYNC.COLLECTIVE R26, `(.L_x_45) ;  /* 0x000000001a087348 */ /* 0x000fea0003c00000 */
[----:B------:R0:W1:Y:S02]  /*3f30*/  SHFL.DOWN P3, R27, R29, R28, R31 ;  /* 0x0800001c1d1b7389 */ /* 0x000064000006001f */
[----:B01----:R-:W-:Y:S01]  /*3f40*/  ENDCOLLECTIVE ;  /* 0x000000000000791b */ /* 0x003fe20003800000 */
.L_x_45:
[----:B------:R-:W-:Y:S01]  /*3f50*/  FADD.FTZ R23, R2, R23 ;  /* 0x0000001702177221 */ /* 0x000fe20000010000 */
[----:B------:R-:W-:-:S04]  /*3f60*/  HFMA2.MMA R28, -RZ, RZ, 0, 2.384185791015625e-07 ;  /* 0x00000004ff1c7435 */ /* 0x000fc800000001ff */
[----:B------:R-:W-:Y:S02]  /*3f70*/  MOV R29, R23 ;  /* 0x00000017001d7202 */ /* 0x000fe40000000f00 */
[----:B------:R-:W-:-:S07]  /*3f80*/  MOV R25, R27 ;  /* 0x0000001b00197202 */ /* 0x000fce0000000f00 */
[----:B------:R-:W-:Y:S05]  /*3f90*/  WARPSYNC.COLLECTIVE R26, `(.L_x_46) ;  /* 0x000000001a087348 */ /* 0x000fea0003c00000 */
[----:B------:R0:W1:Y:S02]  /*3fa0*/  SHFL.DOWN P3, R27, R29, R28, R31 ;  /* 0x0800001c1d1b7389 */ /* 0x000064000006001f */
[----:B01----:R-:W-:Y:S01]  /*3fb0*/  ENDCOLLECTIVE ;  /* 0x000000000000791b */ /* 0x003fe20003800000 */
.L_x_46:
[----:B------:R-:W-:-:S05]  /*3fc0*/  FADD.FTZ R25, R20, R25 ;  /* 0x0000001914197221 */ /* 0x000fca0000010000 */
[----:B------:R-:W-:Y:S02]  /*3fd0*/  MOV R29, R25 ;  /* 0x00000019001d7202 */ /* 0x000fe40000000f00 */
[----:B------:R-:W-:-:S07]  /*3fe0*/  MOV R22, R27 ;  /* 0x0000001b00167202 */ /* 0x000fce0000000f00 */
[----:B------:R-:W-:Y:S05]  /*3ff0*/  WARPSYNC.COLLECTIVE R26, `(.L_x_47) ;  /* 0x000000001a087348 */ /* 0x000fea0003c00000 */
[----:B------:R0:W1:Y:S02]  /*4000*/  SHFL.DOWN P3, R27, R29, R28, R31 ;  /* 0x0800001c1d1b7389 */ /* 0x000064000006001f */
[----:B01----:R-:W-:Y:S01]  /*4010*/  ENDCOLLECTIVE ;  /* 0x000000000000791b */ /* 0x003fe20003800000 */
.L_x_47:
[----:B------:R-:W-:Y:S01]  /*4020*/  FADD.FTZ R22, R23, R22 ;  /* 0x0000001617167221 */ /* 0x000fe20000010000 */
[----:B------:R-:W-:-:S04]  /*4030*/  HFMA2.MMA R28, -RZ, RZ, 0, 1.1920928955078125e-07 ;  /* 0x00000002ff1c7435 */ /* 0x000fc800000001ff */
[----:B------:R-:W-:Y:S02]  /*4040*/  MOV R29, R22 ;  /* 0x00000016001d7202 */ /* 0x000fe40000000f00 */
[----:B------:R-:W-:-:S07]  /*4050*/  MOV R24, R27 ;  /* 0x0000001b00187202 */ /* 0x000fce0000000f00 */
[----:B------:R-:W-:Y:S05]  /*4060*/  WARPSYNC.COLLECTIVE R26, `(.L_x_48) ;  /* 0x000000001a087348 */ /* 0x000fea0003c00000 */
[----:B------:R0:W1:Y:S02]  /*4070*/  SHFL.DOWN P3, R27, R29, R28, R31 ;  /* 0x0800001c1d1b7389 */ /* 0x000064000006001f */
[----:B01----:R-:W-:Y:S01]  /*4080*/  ENDCOLLECTIVE ;  /* 0x000000000000791b */ /* 0x003fe20003800000 */
.L_x_48:
[----:B------:R-:W-:-:S05]  /*4090*/  FADD.FTZ R24, R25, R24 ;  /* 0x0000001819187221 */ /* 0x000fca0000010000 */
[----:B------:R-:W-:Y:S02]  /*40a0*/  MOV R29, R24 ;  /* 0x00000018001d7202 */ /* 0x000fe40000000f00 */
[----:B------:R-:W-:-:S07]  /*40b0*/  MOV R3, R27 ;  /* 0x0000001b00037202 */ /* 0x000fce0000000f00 */
[----:B------:R-:W-:Y:S05]  /*40c0*/  WARPSYNC.COLLECTIVE R26, `(.L_x_49) ;  /* 0x000000001a087348 */ /* 0x000fea0003c00000 */
[----:B------:R0:W1:Y:S02]  /*40d0*/  SHFL.DOWN P3, R27, R29, R28, R31 ;  /* 0x0800001c1d1b7389 */ /* 0x000064000006001f */
[----:B01----:R-:W-:Y:S01]  /*40e0*/  ENDCOLLECTIVE ;  /* 0x000000000000791b */ /* 0x003fe20003800000 */
.L_x_49:
[----:B------:R-:W-:Y:S01]  /*40f0*/  FADD.FTZ R3, R22, R3 ;  /* 0x0000000316037221 */ /* 0x000fe20000010000 */
[----:B------:R-:W-:-:S04]  /*4100*/  HFMA2.MMA R28, -RZ, RZ, 0, 5.9604644775390625e-08 ;  /* 0x00000001ff1c7435 */ /* 0x000fc800000001ff */
[----:B------:R-:W-:Y:S02]  /*4110*/  MOV R29, R3 ;  /* 0x00000003001d7202 */ /* 0x000fe40000000f00 */
[----:B------:R-:W-:-:S07]  /*4120*/  MOV R21, R27 ;  /* 0x0000001b00157202 */ /* 0x000fce0000000f00 */
[----:B------:R-:W-:Y:S05]  /*4130*/  WARPSYNC.COLLECTIVE R26, `(.L_x_50) ;  /* 0x000000001a087348 */ /* 0x000fea0003c00000 */
[----:B------:R0:W1:Y:S02]  /*4140*/  SHFL.DOWN P3, R27, R29, R28, R31 ;  /* 0x0800001c1d1b7389 */ /* 0x000064000006001f */
[----:B01----:R-:W-:Y:S01]  /*4150*/  ENDCOLLECTIVE ;  /* 0x000000000000791b */ /* 0x003fe20003800000 */
.L_x_50:
[----:B------:R-:W-:-:S05]  /*4160*/  FADD.FTZ R21, R24, R21 ;  /* 0x0000001518157221 */ /* 0x000fca0000010000 */
[----:B------:R-:W-:Y:S02]  /*4170*/  MOV R29, R21 ;  /* 0x00000015001d7202 */ /* 0x000fe40000000f00 */
[----:B------:R-:W-:-:S07]  /*4180*/  MOV R2, R27 ;  /* 0x0000001b00027202 */ /* 0x000fce0000000f00 */
[----:B------:R-:W-:Y:S05]  /*4190*/  WARPSYNC.COLLECTIVE R26, `(.L_x_51) ;  /* 0x000000001a087348 */ /* 0x000fea0003c00000 */
[----:B------:R0:W1:Y:S02]  /*41a0*/  SHFL.DOWN P3, R27, R29, R28, R31 ;  /* 0x0800001c1d1b7389 */ /* 0x000064000006001f */
[----:B01----:R-:W-:Y:S01]  /*41b0*/  ENDCOLLECTIVE ;  /* 0x000000000000791b */ /* 0x003fe20003800000 */
.L_x_51:
[----:B------:R-:W-:Y:S01]  /*41c0*/  MOV R20, R27 ;  /* 0x0000001b00147202 */ /* 0x000fe20000000f00 */
[----:B------:R-:W-:Y:S06]  /*41d0*/  BRA `(.L_x_52) ;  /* 0xffffffdc00ec7947 */ /* 0x000fec000383ffff */
.L_x_53:
        /* <DEDUP_REMOVED lines=10> */
.L_x_13861:


//--------------------- .text._ZN10layer_norm13ln_bwd_kernelINS_13Kernel_traitsI13__nv_bfloat16S2_S2_S2_fjLj8192ELj1ELj1ELj8ELj16ENS_18Kernel_traits_baseILj8192ES2_S2_S2_S2_fjLj256EEEEELb0ELb0ELb1ELb0EEEvNS_9BwdParamsE --------------------------
	.section	.text._ZN10layer_norm13ln_bwd_kernelINS_13Kernel_traitsI13__nv_bfloat16S2_S2_S2_fjLj8192ELj1ELj1ELj8ELj16ENS_18Kernel_traits_baseILj8192ES2_S2_S2_S2_fjLj256EEEEELb0ELb0ELb1ELb0EEEvNS_9BwdParamsE,"ax",@progbits
	.align	128
        .global         _ZN10layer_norm13ln_bwd_kernelINS_13Kernel_traitsI13__nv_bfloat16S2_S2_S2_fjLj8192ELj1ELj1ELj8ELj16ENS_18Kernel_traits_baseILj8192ES2_S2_S2_S2_fjLj256EEEEELb0ELb0ELb1ELb0EEEvNS_9BwdParamsE
        .type           _ZN10layer_norm13ln_bwd_kernelINS_13Kernel_traitsI13__nv_bfloat16S2_S2_S2_fjLj8192ELj1ELj1ELj8ELj16ENS_18Kernel_traits_baseILj8192ES2_S2_S2_S2_fjLj256EEEEELb0ELb0ELb1ELb0EEEvNS_9BwdParamsE,@function
        .size           _ZN10layer_norm13ln_bwd_kernelINS_13Kernel_traitsI13__nv_bfloat16S2_S2_S2_fjLj8192ELj1ELj1ELj8ELj16ENS_18Kernel_traits_baseILj8192ES2_S2_S2_S2_fjLj256EEEEELb0ELb0ELb1ELb0EEEvNS_9BwdParamsE,(.L_x_13862 - _ZN10layer_norm13ln_bwd_kernelINS_13Kernel_traitsI13__nv_bfloat16S2_S2_S2_fjLj8192ELj1ELj1ELj8ELj16ENS_18Kernel_traits_baseILj8192ES2_S2_S2_S2_fjLj256EEEEELb0ELb0ELb1ELb0EEEvNS_9BwdParamsE)
        .other          _ZN10layer_norm13ln_bwd_kernelINS_13Kernel_traitsI13__nv_bfloat16S2_S2_S2_fjLj8192ELj1ELj1ELj8ELj16ENS_18Kernel_traits_baseILj8192ES2_S2_S2_S2_fjLj256EEEEELb0ELb0ELb1ELb0EEEvNS_9BwdParamsE,@"STO_CUDA_ENTRY STV_DEFAULT"
_ZN10layer_norm13ln_bwd_kernelINS_13Kernel_traitsI13__nv_bfloat16S2_S2_S2_fjLj8192ELj1ELj1ELj8ELj16ENS_18Kernel_traits_baseILj8192ES2_S2_S2_S2_fjLj256EEEEELb0ELb0ELb1ELb0EEEvNS_9BwdParamsE:
.text._ZN10layer_norm13ln_bwd_kernelINS_13Kernel_traitsI13__nv_bfloat16S2_S2_S2_fjLj8192ELj1ELj1ELj8ELj16ENS_18Kernel_traits_baseILj8192ES2_S2_S2_S2_fjLj256EEEEELb0ELb0ELb1ELb0EEEvNS_9BwdParamsE:
        /* <DEDUP_REMOVED lines=9> */
[----:B------:R-:W-:Y:S01]  /*0090*/  ULDC UR8, c[0x0][0x290] ;  /* 0x0000a40000087ab9 */ /* 0x000fe20000000800 */
[----:B------:R-:W-:Y:S01]  /*00a0*/  ULDC.64 UR14, c[0x0][0x2c8] ;  /* 0x0000b200000e7ab9 */ /* 0x000fe20000000a00 */
[----:B------:R-:W-:Y:S01]  /*00b0*/  ULDC.64 UR10, c[0x0][0x308] ;  /* 0x0000c200000a7ab9 */ /* 0x000fe20000000a00 */
[----:B------:R-:W-:Y:S01]  /*00c0*/  LEA.HI R3, R3, R146, RZ, 0x3 ;  /* 0x0000009203037211 */ /* 0x000fe200078f18ff */
        /* <DEDUP_REMOVED lines=8> */
[----:B------:R-:W-:Y:S02]  /*0150*/  ISETP.GE.U32.AND P3, PT, R5, 0x400, PT ;  /* 0x000004000500780c */ /* 0x000fe40003f66070 */
[----:B------:R-:W-:Y:S02]  /*0160*/  CS2R R100, SRZ ;  /* 0x0000000000647805 */ /* 0x000fe4000001ff00 */
[----:B------:R-:W-:-:S02]  /*0170*/  P2R R4, PR, RZ, 0x10 ;  /* 0x00000010ff047803 */ /* 0x000fc40000000000 */
[----:B------:R-:W-:Y:S02]  /*0180*/  CS2R R102, SRZ ;  /* 0x0000000000667805 */ /* 0x000fe4000001ff00 */
[----:B------:R-:W-:Y:S01]  /*0190*/  P2R R0, PR, RZ, 0x8 ;  /* 0x00000008ff007803 */ /* 0x000fe20000000000 */
        /* <DEDUP_REMOVED lines=10> */
[----:B---3--:R-:W-:-:S04]  /*0240*/  @P1 IMAD.WIDE.U32 R14, R19, 0x10, R14 ;  /* 0x00000010130e1825 */ /* 0x008fc800078e000e */
[----:B------:R-:W-:Y:S01]  /*0250*/  @P1 VIADD R19, R19, 0x100 ;  /* 0x0000010013131836 */ /* 0x000fe20000000000 */
[----:B------:R0:W5:Y:S03]  /*0260*/  @P1 LDG.E.128 R104, desc[UR4][R14.64] ;  /* 0x000000040e681981 */ /* 0x000166000c1e1d00 */
        /* <DEDUP_REMOVED lines=33> */
[----:B------:R-:W-:Y:S01]  /*0480*/  CS2R R42, SRZ ;  /* 0x00000000002a7805 */ /* 0x000fe2000001ff00 */
[----:B0-----:R-:W-:Y:S06]  /*0490*/  @P2 BRA `(.L_x_54) ;  /* 0x0000004c00b42947 */ /* 0x001fec0003800000 */
[C---:B-----5:R-:W-:Y:S01]  /*04a0*/  @P4 PRMT R19, R22.reuse, 0x7632, R19 ;  /* 0x0000763216134816 */ /* 0x060fe20000000013 */
[----:B------:R-:W-:Y:S01]  /*04b0*/  ULDC.64 UR6, c[0x0][0x2c8] ;  /* 0x0000b20000067ab9 */ /* 0x000fe20000000a00 */
[----:B------:R-:W-:Y:S01]  /*04c0*/  SHF.L.U32 R37, R22, 0x10, RZ ;  /* 0x0000001016257819 */ /* 0x000fe200000006ff */
[----:B------:R-:W-:Y:S01]  /*04d0*/  IMAD.U32 R32, R27, 0x10000, RZ ;  /* 0x000100001b207824 */ /* 0x000fe200078e00ff */
[----:B------:R-:W0:Y:S01]  /*04e0*/  LDC.U8 R22, c[0x0][0x2a0] ;  /* 0x0000a800ff167b82 */ /* 0x000e220000000000 */
[----:B------:R-:W-:Y:S01]  /*04f0*/  ISETP.NE.U32.AND P2, PT, RZ, UR6, PT ;  /* 0x00000006ff007c0c */ /* 0x000fe2000bf45070 */
[----:B------:R-:W-:Y:S01]  /*0500*/  IMAD.U32 R36, R23, 0x10000, RZ ;  /* 0x0001000017247824 */ /* 0x000fe200078e00ff */
[----:B------:R-:W-:Y:S01]  /*0510*/  @P0 PRMT R14, R27, 0x7632, R14 ;  /* 0x000076321b0e0816 */ /* 0x000fe2000000000e */
[----:B------:R-:W-:Y:S01]  /*0520*/  HFMA2.MMA R140, -RZ, RZ, 0, 5.9604644775390625e-08 ;  /* 0x00000001ff8c7435 */ /* 0x000fe200000001ff */
[----:B------:R-:W-:Y:S01]  /*0530*/  ISETP.NE.AND.EX P2, PT, RZ, UR7, PT, P2 ;  /* 0x00000007ff007c0c */ /* 0x000fe2000bf45320 */
[----:B------:R-:W-:Y:S01]  /*0540*/  IMAD.U32 R28, R107, 0x10000, RZ ;  /* 0x000100006b1c7824 */ /* 0x000fe200078e00ff */
[----:B------:R-:W-:-:S02]  /*0550*/  @P1 PRMT R13, R104, 0x7632, R13 ;  /* 0x00007632680d1816 */ /* 0x000fc4000000000d */
[----:B------:R-:W-:Y:S02]  /*0560*/  SHF.L.U32 R31, R104, 0x10, RZ ;  /* 0x00000010681f7819 */ /* 0x000fe400000006ff */
[C---:B------:R-:W-:Y:S01]  /*0570*/  @P4 PRMT R3, R20.reuse, 0x7632, R3 ;  /* 0x0000763214034816 */ /* 0x040fe20000000003 */
[----:B------:R-:W-:Y:S01]  /*0580*/  IMAD.U32 R13, R13, 0x10000, RZ ;  /* 0x000100000d0d7824 */ /* 0x000fe200078e00ff */
[----:B------:R-:W-:Y:S02]  /*0590*/  SHF.L.U32 R39, R20, 0x10, RZ ;  /* 0x0000001014277819 */ /* 0x000fe400000006ff */
[----:B------:R-:W-:Y:S02]  /*05a0*/  @P0 PRMT R17, R24, 0x7632, R17 ;  /* 0x0000763218110816 */ /* 0x000fe40000000011 */
[C---:B------:R-:W-:Y:S02]  /*05b0*/  @P1 PRMT R12, R105.reuse, 0x7632, R12 ;  /* 0x00007632690c1816 */ /* 0x040fe4000000000c */
[----:B------:R-:W-:Y:S01]  /*05c0*/  SHF.L.U32 R30, R105, 0x10, RZ ;  /* 0x00000010691e7819 */ /* 0x000fe200000006ff */
[----:B------:R-:W-:Y:S01]  /*05d0*/  IMAD.U32 R17, R17, 0x10000, RZ ;  /* 0x0001000011117824 */ /* 0x000fe200078e00ff */
[----:B------:R-:W-:-:S02]  /*05e0*/  @P1 PRMT R6, R106, 0x7632, R6 ;  /* 0x000076326a061816 */ /* 0x000fc40000000006 */
[----:B------:R-:W-:Y:S02]  /*05f0*/  SHF.L.U32 R29, R106, 0x10, RZ ;  /* 0x000000106a1d7819 */ /* 0x000fe400000006ff */
[----:B------:R-:W-:Y:S02]  /*0600*/  @P1 PRMT R7, R107, 0x7632, R7 ;  /* 0x000076326b071816 */ /* 0x000fe40000000007 */
[C---:B------:R-:W-:Y:S02]  /*0610*/  @P3 PRMT R104, R8.reuse, 0x7632, R104 ;  /* 0x0000763208683816 */ /* 0x040fe40000000068 */
[----:B------:R-:W-:Y:S02]  /*0620*/  SHF.L.U32 R27, R8, 0x10, RZ ;  /* 0x00000010081b7819 */ /* 0x000fe400000006ff */
[----:B------:R-:W-:Y:S02]  /*0630*/  @P4 PRMT R20, R21, 0x7632, R20 ;  /* 0x0000763215144816 */ /* 0x000fe40000000014 */
[----:B------:R-:W-:-:S02]  /*0640*/  @P4 PRMT R18, R23, 0x7632, R18 ;  /* 0x0000763217124816 */ /* 0x000fc40000000012 */
[----:B------:R-:W-:Y:S02]  /*0650*/  @P0 PRMT R16, R25, 0x7632, R16 ;  /* 0x0000763219100816 */ /* 0x000fe40000000010 */
[----:B------:R-:W-:Y:S02]  /*0660*/  @P0 PRMT R15, R26, 0x7632, R15 ;  /* 0x000076321a0f0816 */ /* 0x000fe4000000000f */
[----:B------:R-:W-:Y:S02]  /*0670*/  @P3 PRMT R8, R9, 0x7632, R8 ;  /* 0x0000763209083816 */ /* 0x000fe40000000008 */
[----:B------:R-:W-:Y:S02]  /*0680*/  @P3 PRMT R105, R10, 0x7632, R105 ;  /* 0x000076320a693816 */ /* 0x000fe40000000069 */
[----:B------:R-:W-:Y:S02]  /*0690*/  @P3 PRMT R106, R11, 0x7632, R106 ;  /* 0x000076320b6a3816 */ /* 0x000fe4000000006a */
[----:B------:R-:W-:-:S02]  /*06a0*/  ISETP.LT.U32.OR P2, PT, R5, 0x400, !P2 ;  /* 0x000004000500780c */ /* 0x000fc40005741470 */
[----:B------:R-:W-:Y:S01]  /*06b0*/  SHF.L.U32 R35, R24, 0x10, RZ ;  /* 0x0000001018237819 */ /* 0x000fe200000006ff */
[----:B------:R-:W-:Y:S01]  /*06c0*/  IMAD.U32 R24, R11, 0x10000, RZ ;  /* 0x000100000b187824 */ /* 0x000fe200078e00ff */
[----:B------:R-:W-:Y:S02]  /*06d0*/  SHF.L.U32 R34, R25, 0x10, RZ ;  /* 0x0000001019227819 */ /* 0x000fe400000006ff */
[----:B------:R-:W-:Y:S02]  /*06e0*/  SHF.L.U32 R33, R26, 0x10, RZ ;  /* 0x000000101a217819 */ /* 0x000fe400000006ff */
[----:B------:R-:W-:Y:S02]  /*06f0*/  SHF.L.U32 R25, R10, 0x10, RZ ;  /* 0x000000100a197819 */ /* 0x000fe400000006ff */
[----:B------:R-:W-:Y:S01]  /*0700*/  SHF.L.U32 R38, R21, 0x10, RZ ;  /* 0x0000001015267819 */ /* 0x000fe200000006ff */
[----:B------:R-:W-:Y:S01]  /*0710*/  IMAD.U32 R21, R3, 0x10000, RZ ;  /* 0x0001000003157824 */ /* 0x000fe200078e00ff */
[----:B------:R-:W-:Y:S01]  /*0720*/  SHF.L.U32 R26, R9, 0x10, RZ ;  /* 0x00000010091a7819 */ /* 0x000fe200000006ff */
[----:B------:R-:W-:Y:S01]  /*0730*/  IMAD.U32 R9, R104, 0x10000, RZ ;  /* 0x0001000068097824 */ /* 0x000fe200078e00ff */
[----:B------:R-:W-:-:S02]  /*0740*/  MOV R23, R2 ;  /* 0x0000000200177202 */ /* 0x000fc40000000f00 */
[----:B------:R-:W-:Y:S02]  /*0750*/  SHF.L.U32 R11, R6, 0x10, RZ ;  /* 0x00000010060b7819 */ /* 0x000fe400000006ff */
[----:B------:R-:W-:Y:S02]  /*0760*/  SHF.L.U32 R10, R7, 0x10, RZ ;  /* 0x00000010070a7819 */ /* 0x000fe400000006ff */
[----:B------:R-:W-:Y:S02]  /*0770*/  P2R R2, PR, RZ, 0x4 ;  /* 0x00000004ff027803 */ /* 0x000fe40000000000 */
[----:B------:R-:W-:Y:S02]  /*0780*/  MOV R101, RZ ;  /* 0x000000ff00657202 */ /* 0x000fe40000000f00 */
        /* <DEDUP_REMOVED lines=9> */
[----:B0-----:R-:W-:-:S07]  /*0820*/  SHF.L.U32 R6, R106, 0x10, RZ ;  /* 0x000000106a067819 */ /* 0x001fce00000006ff */
.L_x_178:
[----:B0-234-:R-:W0:Y:S08]  /*0830*/  LDC.64 R130, c[0x0][0x288] ;  /* 0x0000a200ff827b82 */ /* 0x01de300000000a00 */
[----:B------:R-:W1:Y:S08]  /*0840*/  LDC.64 R132, c[0x0][0x258] ;  /* 0x00009600ff847b82 */ /* 0x000e700000000a00 */
[----:B------:R-:W2:Y:S01]  /*0850*/  LDC.64 R128, c[0x0][0x280] ;  /* 0x0000a000ff807b82 */ /* 0x000ea20000000a00 */
[----:B0-----:R-:W-:-:S07]  /*0860*/  IMAD.WIDE R130, R23, 0x4, R130 ;  /* 0x0000000417827825 */ /* 0x001fce00078e0282 */
[----:B------:R-:W0:Y:S01]  /*0870*/  LDC.64 R136, c[0x0][0x2c8] ;  /* 0x0000b200ff887b82 */ /* 0x000e220000000a00 */
[----:B------:R-:W3:Y:S01]  /*0880*/  LDG.E R131, desc[UR4][R130.64] ;  /* 0x0000000482837981 */ /* 0x000ee2000c1e1900 */
[----:B-1----:R-:W-:-:S05]  /*0890*/  IMAD.WIDE R132, R23, 0x4, R132 ;  /* 0x0000000417847825 */ /* 0x002fca00078e0284 */
[----:B------:R1:W5:Y:S01]  /*08a0*/  LDG.E R5, desc[UR4][R132.64] ;  /* 0x0000000484057981 */ /* 0x000362000c1e1900 */
[----:B--2---:R-:W-:-:S05]  /*08b0*/  IMAD.WIDE R128, R23, 0x4, R128 ;  /* 0x0000000417807825 */ /* 0x004fca00078e0280 */
[----:B------:R1:W5:Y:S01]  /*08c0*/  LDG.E R148, desc[UR4][R128.64] ;  /* 0x0000000480947981 */ /* 0x000362000c1e1900 */
[----:B------:R-:W-:-:S04]  /*08d0*/  IMAD.U32 R146, RZ, RZ, UR9 ;  /* 0x00000009ff927e24 */ /* 0x000fc8000f8e00ff */
[----:B------:R-:W-:Y:S01]  /*08e0*/  IMAD R134, R23, R146, RZ ;  /* 0x0000009217867224 */ /* 0x000fe200078e02ff */
[----:B------:R-:W-:-:S04]  /*08f0*/  LOP3.LUT R144, R145, 0xff, RZ, 0xc0, !PT ;  /* 0x000000ff91907812 */ /* 0x000fc800078ec0ff */
[----:B------:R-:W-:-:S04]  /*0900*/  SHF.R.S32.HI R135, RZ, 0x1f, R134 ;  /* 0x0000001fff877819 */ /* 0x000fc80000011486 */
[----:B------:R-:W-:Y:S01]  /*0910*/  LEA.HI R135, R135, R134, RZ, 0x3 ;  /* 0x0000008687877211 */ /* 0x000fe200078f18ff */
[----:B------:R-:W-:Y:S03]  /*0920*/  BSSY B0, `(.L_x_55) ;  /* 0x00001ae000007945 */ /* 0x000fe60003800000 */
[----:B------:R-:W-:-:S05]  /*0930*/  LEA.HI.SX32 R147, R135, R144, 0x1d ;  /* 0x0000009087937211 */ /* 0x000fca00078feaff */
[----:B0-----:R-:W-:Y:S01]  /*0940*/  IMAD.WIDE.U32 R138, R147, 0x10, R136 ;  /* 0x00000010938a7825 */ /* 0x001fe200078e0088 */
[----:B---3--:R-:W-:-:S13]  /*0950*/  ISETP.GT.AND P2, PT, R131, RZ, PT ;  /* 0x000000ff8300720c */ /* 0x008fda0003f44270 */
[----:B-1----:R-:W-:Y:S05]  /*0960*/  @P2 BRA `(.L_x_56) ;  /* 0x00000000008c2947 */ /* 0x002fea0003800000 */
[----:B------:R-:W-:Y:S01]  /*0970*/  ISETP.NE.AND P3, PT, R4, RZ, PT ;  /* 0x000000ff0400720c */ /* 0x000fe20003f65270 */
[----:B------:R-:W-:Y:S01]  /*0980*/  BSSY B1, `(.L_x_57) ;  /* 0x0000008000017945 */ /* 0x000fe20003800000 */
[----:B------:R-:W-:-:S11]  /*0990*/  MOV R129, R147 ;  /* 0x0000009300817202 */ /* 0x000fd60000000f00 */
[----:B------:R-:W-:Y:S05]  /*09a0*/  @!P3 BRA `(.L_x_58) ;  /* 0x000000000014b947 */ /* 0x000fea0003800000 */
[----:B------:R-:W-:-:S04]  /*09b0*/  ISETP.NE.U32.AND P3, PT, RZ, UR14, PT ;  /* 0x0000000eff007c0c */ /* 0x000fc8000bf65070 */
[----:B------:R-:W-:-:S13]  /*09c0*/  ISETP.NE.AND.EX P3, PT, RZ, UR15, PT, P3 ;  /* 0x0000000fff007c0c */ /* 0x000fda000bf65330 */
[----:B------:R-:W-:Y:S05]  /*09d0*/  @!P3 BRA `(.L_x_59) ;  /* 0x000000000004b947 */ /* 0x000fea0003800000 */
[----:B------:R0:W5:Y:S02]  /*09e0*/  LDG.E.128 R104, desc[UR4][R138.64] ;  /* 0x000000048a687981 */ /* 0x000164000c1e1d00 */
.L_x_59:
[----:B------:R-:W-:-:S07]  /*09f0*/  IADD3 R129, R147, 0x100, RZ ;  /* 0x0000010093817810 */ /* 0x000fce0007ffe0ff */
.L_x_58:
[----:B------:R-:W-:Y:S05]  /*0a00*/  BSYNC B1 ;  /* 0x0000000000017941 */ /* 0x000fea0003800000 */
.L_x_57:
[----:B------:R-:W-:Y:S04]  /*0a10*/  BSSY B1, `(.L_x_60) ;  /* 0x0000008000017945 */ /* 0x000fe80003800000 */
[----:B------:R-:W-:Y:S05]  /*0a20*/  @!P0 BRA `(.L_x_61) ;  /* 0x0000000000188947 */ /* 0x000fea0003800000 */
[----:B------:R-:W-:-:S04]  /*0a30*/  ISETP.NE.U32.AND P3, PT, RZ, UR14, PT ;  /* 0x0000000eff007c0c */ /* 0x000fc8000bf65070 */
[----:B------:R-:W-:-:S13]  /*0a40*/  ISETP.NE.AND.EX P3, PT, RZ, UR15, PT, P3 ;  /* 0x0000000fff007c0c */ /* 0x000fda000bf65330 */
[----:B------:R-:W-:Y:S05]  /*0a50*/  @!P3 BRA `(.L_x_62) ;  /* 0x000000000008b947 */ /* 0x000fea0003800000 */
[----:B------:R-:W-:-:S06]  /*0a60*/  IMAD.WIDE.U32 R108, R129, 0x10, R136 ;  /* 0x00000010816c7825 */ /* 0x000fcc00078e0088 */
[----:B------:R-:W5:Y:S02]  /*0a70*/  LDG.E.128 R108, desc[UR4][R108.64] ;  /* 0x000000046c6c7981 */ /* 0x000f64000c1e1d00 */
.L_x_62:
[----:B------:R-:W-:-:S07]  /*0a80*/  IADD3 R129, R129, 0x100, RZ ;  /* 0x0000010081817810 */ /* 0x000fce0007ffe0ff */
.L_x_61:
[----:B------:R-:W-:Y:S05]  /*0a90*/  BSYNC B1 ;  /* 0x0000000000017941 */ /* 0x000fea0003800000 */
.L_x_60:
[----:B------:R-:W-:Y:S04]  /*0aa0*/  BSSY B1, `(.L_x_63) ;  /* 0x0000008000017945 */ /* 0x000fe80003800000 */
[----:B------:R-:W-:Y:S05]  /*0ab0*/  @!P1 BRA `(.L_x_64) ;  /* 0x0000000000189947 */ /* 0x000fea0003800000 */
[----:B------:R-:W-:-:S04]  /*0ac0*/  ISETP.NE.U32.AND P3, PT, RZ, UR14, PT ;  /* 0x0000000eff007c0c */ /* 0x000fc8000bf65070 */
[----:B------:R-:W-:-:S13]  /*0ad0*/  ISETP.NE.AND.EX P3, PT, RZ, UR15, PT, P3 ;  /* 0x0000000fff007c0c */ /* 0x000fda000bf65330 */
[----:B------:R-:W-:Y:S05]  /*0ae0*/  @!P3 BRA `(.L_x_65) ;  /* 0x000000000008b947 */ /* 0x000fea0003800000 */
[----:B------:R-:W-:-:S06]  /*0af0*/  IMAD.WIDE.U32 R112, R129, 0x10, R136 ;  /* 0x0000001081707825 */ /* 0x000fcc00078e0088 */
[----:B------:R-:W5:Y:S02]  /*0b00*/  LDG.E.128 R112, desc[UR4][R112.64] ;  /* 0x0000000470707981 */ /* 0x000f64000c1e1d00 */
.L_x_65:
[----:B------:R-:W-:-:S07]  /*0b10*/  VIADD R129, R129, 0x100 ;  /* 0x0000010081817836 */ /* 0x000fce0000000000 */
.L_x_64:
[----:B------:R-:W-:Y:S05]  /*0b20*/  BSYNC B1 ;  /* 0x0000000000017941 */ /* 0x000fea0003800000 */
.L_x_63:
[----:B------:R-:W-:Y:S01]  /*0b30*/  ISETP.NE.AND P3, PT, R2, RZ, PT ;  /* 0x000000ff0200720c */ /* 0x000fe20003f65270 */
[----:B------:R-:W-:Y:S01]  /*0b40*/  HFMA2.MMA R185, -RZ, RZ, 0, 0 ;  /* 0x00000000ffb97435 */ /* 0x000fe200000001ff */
[----:B------:R-:W-:-:S11]  /*0b50*/  MOV R142, RZ ;  /* 0x000000ff008e7202 */ /* 0x000fd60000000f00 */
[----:B------:R-:W-:Y:S05]  /*0b60*/  @P3 BRA `(.L_x_66) ;  /* 0x0000001800243947 */ /* 0x000fea0003800000 */
[----:B------:R-:W-:-:S06]  /*0b70*/  IMAD.WIDE.U32 R116, R129, 0x10, R136 ;  /* 0x0000001081747825 */ /* 0x000fcc00078e0088 */
[----:B------:R-:W5:Y:S01]  /*0b80*/  LDG.E.128 R116, desc[UR4][R116.64] ;  /* 0x0000000474747981 */ /* 0x000f62000c1e1d00 */
[----:B------:R-:W-:Y:S05]  /*0b90*/  BRA `(.L_x_66) ;  /* 0x0000001800187947 */ /* 0x000fea0003800000 */
.L_x_56:
[----:B------:R-:W0:Y:S01]  /*0ba0*/  LDC.64 R128, c[0x0][0x250] ;  /* 0x00009400ff807b82 */ /* 0x000e220000000a00 */
[----:B------:R-:W-:Y:S01]  /*0bb0*/  ISETP.NE.AND P4, PT, R4, RZ, PT ;  /* 0x000000ff0400720c */ /* 0x000fe20003f85270 */
[----:B0-----:R-:W-:-:S06]  /*0bc0*/  IMAD.WIDE R128, R23, 0x4, R128 ;  /* 0x0000000417807825 */ /* 0x001fcc00078e0280 */
[----:B------:R-:W2:Y:S01]  /*0bd0*/  LDG.E R128, desc[UR4][R128.64] ;  /* 0x0000000480807981 */ /* 0x000ea2000c1e1900 */
[----:B------:R-:W-:Y:S01]  /*0be0*/  IADD3 R131, R131, -0x1, RZ ;  /* 0xffffffff83837810 */ /* 0x000fe20007ffe0ff */
[----:B------:R-:W-:Y:S01]  /*0bf0*/  BSSY B1, `(.L_x_67) ;  /* 0x0000066000017945 */ /* 0x000fe20003800000 */
[----:B------:R-:W-:Y:S01]  /*0c00*/  ISETP.NE.AND P3, PT, R22, RZ, PT ;  /* 0x000000ff1600720c */ /* 0x000fe20003f65270 */
[----:B------:R-:W-:Y:S01]  /*0c10*/  HFMA2.MMA R142, -RZ, RZ, 0, 0 ;  /* 0x00000000ff8e7435 */ /* 0x000fe200000001ff */
[----:B------:R-:W-:Y:S01]  /*0c20*/  IMAD.MOV.U32 R185, RZ, RZ, RZ ;  /* 0x000000ffffb97224 */ /* 0x000fe200078e00ff */
[----:B------:R-:W-:Y:S01]  /*0c30*/  MOV R213, R147 ;  /* 0x0000009300d57202 */ /* 0x000fe20000000f00 */
[----:B------:R-:W-:-:S05]  /*0c40*/  IMAD R131, R131, R146, RZ ;  /* 0x0000009283837224 */ /* 0x000fca00078e02ff */
[----:B------:R-:W-:-:S04]  /*0c50*/  SHF.R.S32.HI R130, RZ, 0x1f, R131 ;  /* 0x0000001fff827819 */ /* 0x000fc80000011483 */
[----:B------:R-:W-:-:S04]  /*0c60*/  LEA.HI R131, R130, R131, RZ, 0x3 ;  /* 0x0000008382837211 */ /* 0x000fc800078f18ff */
[----:B------:R-:W-:Y:S02]  /*0c70*/  LEA.HI.SX32 R143, R131, R144, 0x1d ;  /* 0x00000090838f7211 */ /* 0x000fe400078feaff */
[----:B--2---:R-:W-:Y:S01]  /*0c80*/  FSEL R141, R128, RZ, !P3 ;  /* 0x000000ff808d7208 */ /* 0x004fe20005800000 */
[----:B------:R-:W-:Y:S06]  /*0c90*/  @!P4 BRA `(.L_x_68) ;  /* 0x00000004006cc947 */ /* 0x000fec0003800000 */
[----:B------:R-:W0:Y:S08]  /*0ca0*/  LDC.64 R128, c[0x0][0x238] ;  /* 0x00008e00ff807b82 */ /* 0x000e300000000a00 */
[----:B------:R-:W1:Y:S01]  /*0cb0*/  LDC.64 R132, c[0x0][0x2b8] ;  /* 0x0000ae00ff847b82 */ /* 0x000e620000000a00 */
[----:B0-----:R-:W-:-:S06]  /*0cc0*/  IMAD.WIDE.U32 R128, R147, 0x10, R128 ;  /* 0x0000001093807825 */ /* 0x001fcc00078e0080 */
[----:B------:R-:W2:Y:S01]  /*0cd0*/  LDG.E.128 R128, desc[UR4][R128.64] ;  /* 0x0000000480807981 */ /* 0x000ea2000c1e1d00 */
[----:B-1----:R-:W-:-:S06]  /*0ce0*/  IMAD.WIDE.U32 R132, R143, 0x10, R132 ;  /* 0x000000108f847825 */ /* 0x002fcc00078e0084 */
[----:B------:R-:W3:Y:S01]  /*0cf0*/  LDG.E.128 R132, desc[UR4][R132.64] ;  /* 0x0000000484847981 */ /* 0x000ee2000c1e1d00 */
[----:B------:R-:W-:-:S04]  /*0d00*/  ISETP.NE.U32.AND P3, PT, RZ, UR14, PT ;  /* 0x0000000eff007c0c */ /* 0x000fc8000bf65070 */
[----:B------:R-:W-:-:S13]  /*0d10*/  ISETP.NE.AND.EX P3, PT, RZ, UR15, PT, P3 ;  /* 0x0000000fff007c0c */ /* 0x000fda000bf65330 */
[----:B------:R0:W5:Y:S01]  /*0d20*/  @P3 LDG.E.128 R104, desc[UR4][R138.64] ;  /* 0x000000048a683981 */ /* 0x000162000c1e1d00 */
[----:B------:R-:W-:Y:S01]  /*0d30*/  IADD3 R213, R147, 0x100, RZ ;  /* 0x0000010093d57810 */ /* 0x000fe20007ffe0ff */
[----:B------:R-:W-:Y:S01]  /*0d40*/  VIADD R143, R143, 0x100 ;  /* 0x000001008f8f7836 */ /* 0x000fe20000000000 */
[----:B--2---:R-:W-:Y:S01]  /*0d50*/  PRMT R3, R128, 0x7632, R3 ;  /* 0x0000763280037816 */ /* 0x004fe20000000003 */
[----:B------:R-:W-:Y:S01]  /*0d60*/  IMAD.U32 R152, R129, 0x10000, RZ ;  /* 0x0001000081987824 */ /* 0x000fe200078e00ff */
[C---:B------:R-:W-:Y:S02]  /*0d70*/  PRMT R151, R130.reuse, 0x7632, R151 ;  /* 0x0000763282977816 */ /* 0x040fe40000000097 */
[----:B------:R-:W-:Y:S01]  /*0d80*/  SHF.L.U32 R154, R130, 0x10, RZ ;  /* 0x00000010829a7819 */ /* 0x000fe200000006ff */
[----:B------:R-:W-:Y:S01]  /*0d90*/  FADD.FTZ R152, -R141, R152 ;  /* 0x000000988d987221 */ /* 0x000fe20000010100 */
[----:B------:R-:W-:Y:S02]  /*0da0*/  SHF.L.U32 R130, R3, 0x10, RZ ;  /* 0x0000001003827819 */ /* 0x000fe400000006ff */
[----:B------:R-:W-:Y:S01]  /*0db0*/  SHF.L.U32 R142, R128, 0x10, RZ ;  /* 0x00000010808e7819 */ /* 0x000fe200000006ff */
[----:B------:R-:W-:Y:S01]  /*0dc0*/  FADD.FTZ R154, -R141, R154 ;  /* 0x0000009a8d9a7221 */ /* 0x000fe20000010100 */
[----:B------:R-:W-:Y:S01]  /*0dd0*/  PRMT R150, R129, 0x7632, R150 ;  /* 0x0000763281967816 */ /* 0x000fe20000000096 */
[C---:B------:R-:W-:Y:S01]  /*0de0*/  FADD.FTZ R130, -R141.reuse, R130 ;  /* 0x000000828d827221 */ /* 0x040fe20000010100 */
[C---:B---3--:R-:W-:Y:S01]  /*0df0*/  PRMT R128, R132.reuse, 0x7632, R128 ;  /* 0x0000763284807816 */ /* 0x048fe20000000080 */
[----:B------:R-:W-:Y:S01]  /*0e00*/  FADD.FTZ R142, -R141, R142 ;  /* 0x0000008e8d8e7221 */ /* 0x000fe20000010100 */
[----:B------:R-:W-:Y:S01]  /*0e10*/  SHF.L.U32 R132, R132, 0x10, RZ ;  /* 0x0000001084847819 */ /* 0x000fe200000006ff */
[----:B-----5:R-:W-:Y:S01]  /*0e20*/  FMUL.FTZ R158, R5, R130 ;  /* 0x00000082059e7220 */ /* 0x020fe20000410000 */
[----:B------:R-:W-:Y:S01]  /*0e30*/  PRMT R153, R131, 0x7632, R153 ;  /* 0x0000763283997816 */ /* 0x000fe20000000099 */
[----:B------:R-:W-:Y:S01]  /*0e40*/  FMUL.FTZ R3, R5, R142 ;  /* 0x0000008e05037220 */ /* 0x000fe20000410000 */
[----:B------:R-:W-:Y:S01]  /*0e50*/  SHF.L.U32 R156, R131, 0x10, RZ ;  /* 0x00000010839c7819 */ /* 0x000fe200000006ff */
[----:B------:R-:W-:Y:S01]  /*0e60*/  FADD.FTZ R68, R68, R132 ;  /* 0x0000008444447221 */ /* 0x000fe20000010000 */
[C---:B------:R-:W-:Y:S01]  /*0e70*/  PRMT R131, R134.reuse, 0x7632, R131 ;  /* 0x0000763286837816 */ /* 0x040fe20000000083 */
[-C--:B------:R-:W-:Y:S01]  /*0e80*/  FFMA.FTZ R100, R3, R132.reuse, R100 ;  /* 0x0000008403647223 */ /* 0x080fe20000010064 */
[----:B0-----:R-:W-:Y:S01]  /*0e90*/  SHF.L.U32 R138, R134, 0x10, RZ ;  /* 0x00000010868a7819 */ /* 0x001fe200000006ff */
[----:B------:R-:W-:Y:S01]  /*0ea0*/  IMAD.U32 R134, R150, 0x10000, RZ ;  /* 0x0001000096867824 */ /* 0x000fe200078e00ff */
[----:B------:R-:W-:Y:S01]  /*0eb0*/  SHF.L.U32 R128, R128, 0x10, RZ ;  /* 0x0000001080807819 */ /* 0x000fe200000006ff */
[----:B------:R-:W-:Y:S01]  /*0ec0*/  FMUL.FTZ R150, R39, R132 ;  /* 0x0000008427967220 */ /* 0x000fe20000410000 */
[----:B------:R-:W-:Y:S01]  /*0ed0*/  PRMT R129, R133, 0x7632, R129 ;  /* 0x0000763285817816 */ /* 0x000fe20000000081 */
[----:B------:R-:W-:Y:S01]  /*0ee0*/  FADD.FTZ R134, -R141, R134 ;  /* 0x000000868d867221 */ /* 0x000fe20000010100 */
[----:B------:R-:W-:Y:S01]  /*0ef0*/  SHF.L.U32 R160, R151, 0x10, RZ ;  /* 0x0000001097a07819 */ /* 0x000fe200000006ff */
[----:B------:R-:W-:Y:S01]  /*0f00*/  FADD.FTZ R69, R69, R128 ;  /* 0x0000008045457221 */ /* 0x000fe20000010000 */
[-C--:B------:R-:W-:Y:S01]  /*0f10*/  FFMA.FTZ R101, R158, R128.reuse, R101 ;  /* 0x000000809e657223 */ /* 0x080fe20000010065 */
[----:B------:R-:W-:Y:S01]  /*0f20*/  FMUL.FTZ R157, R21, R128 ;  /* 0x00000080159d7220 */ /* 0x000fe20000410000 */
[----:B------:R-:W-:-:S02]  /*0f30*/  IMAD.U32 R159, R129, 0x10000, RZ ;  /* 0x00010000819f7824 */ /* 0x000fc400078e00ff */
[----:B------:R-:W-:Y:S01]  /*0f40*/  FADD.FTZ R128, RZ, R150 ;  /* 0x00000096ff807221 */ /* 0x000fe20000010000 */
[----:B------:R-:W-:Y:S02]  /*0f50*/  IMAD.U32 R133, R133, 0x10000, RZ ;  /* 0x0001000085857824 */ /* 0x000fe400078e00ff */
[----:B------:R-:W-:Y:S01]  /*0f60*/  FFMA.FTZ R129, R3, R150, RZ ;  /* 0x0000009603817223 */ /* 0x000fe200000100ff */
[----:B------:R-:W-:Y:S01]  /*0f70*/  SHF.L.U32 R132, R131, 0x10, RZ ;  /* 0x0000001083847819 */ /* 0x000fe200000006ff */
[----:B------:R-:W-:Y:S01]  /*0f80*/  FADD.FTZ R162, -R141, R160 ;  /* 0x000000a08da27221 */ /* 0x000fe20000010100 */
[C---:B------:R-:W-:Y:S01]  /*0f90*/  FMUL.FTZ R151, R5.reuse, R152 ;  /* 0x0000009805977220 */ /* 0x040fe20000410000 */
        /* <DEDUP_REMOVED lines=11> */
[----:B------:R-:W-:Y:S01]  /*1050*/  FMUL.FTZ R154, R37, R138 ;  /* 0x0000008a259a7220 */ /* 0x000fe20000410000 */
[----:B------:R-:W-:Y:S01]  /*1060*/  FADD.FTZ R131, R130, R159 ;  /* 0x0000009f82837221 */ /* 0x000fe20000010000 */
[----:B------:R-:W-:Y:S01]  /*1070*/  FFMA.FTZ R128, R160, R159, R129 ;  /* 0x0000009fa0807223 */ /* 0x000fe20000010081 */
[----:B------:R-:W-:Y:S01]  /*1080*/  PRMT R139, R135, 0x7632, R139 ;  /* 0x00007632878b7816 */ /* 0x000fe2000000008b */
[----:B------:R-:W-:Y:S01]  /*1090*/  FADD.FTZ R156, -R141, R156 ;  /* 0x0000009c8d9c7221 */ /* 0x000fe20000010100 */
[----:B------:R-:W-:Y:S01]  /*10a0*/  SHF.L.U32 R135, R135, 0x10, RZ ;  /* 0x0000001087877819 */ /* 0x000fe200000006ff */
[----:B------:R-:W-:Y:S01]  /*10b0*/  FMUL.FTZ R162, R5, R162 ;  /* 0x000000a205a27220 */ /* 0x000fe20000410000 */
[----:B------:R-:W-:Y:S01]  /*10c0*/  FMUL.FTZ R161, R19, R132 ;  /* 0x0000008413a17220 */ /* 0x000fe20000410000 */
[----:B------:R-:W-:Y:S01]  /*10d0*/  FADD.FTZ R130, R131, R154 ;  /* 0x0000009a83827221 */ /* 0x000fe20000010000 */
[----:B------:R-:W-:Y:S01]  /*10e0*/  FFMA.FTZ R129, R153, R154, R128 ;  /* 0x0000009a99817223 */ /* 0x000fe20000010080 */
[----:B------:R-:W-:Y:S01]  /*10f0*/  FMUL.FTZ R155, R5, R156 ;  /* 0x0000009c059b7220 */ /* 0x000fe20000410000 */
[----:B------:R-:W-:Y:S01]  /*1100*/  SHF.L.U32 R139, R139, 0x10, RZ ;  /* 0x000000108b8b7819 */ /* 0x000fe200000006ff */
        /* <DEDUP_REMOVED lines=20> */
.L_x_68:
[----:B------:R-:W-:Y:S05]  /*1250*/  BSYNC B1 ;  /* 0x0000000000017941 */ /* 0x000fea0003800000 */
.L_x_67:
[----:B------:R-:W-:Y:S04]  /*1260*/  BSSY B1, `(.L_x_69) ;  /* 0x000005e000017945 */ /* 0x000fe80003800000 */
[----:B------:R-:W-:Y:S05]  /*1270*/  @!P0 BRA `(.L_x_70) ;  /* 0x0000000400708947 */ /* 0x000fea0003800000 */
        /* <DEDUP_REMOVED lines=8> */
[----:B------:R-:W-:-:S05]  /*1300*/  @P3 IMAD.WIDE.U32 R138, R213, 0x10, R136 ;  /* 0x00000010d58a3825 */ /* 0x000fca00078e0088 */
[----:B------:R0:W5:Y:S01]  /*1310*/  @P3 LDG.E.128 R108, desc[UR4][R138.64] ;  /* 0x000000048a6c3981 */ /* 0x000162000c1e1d00 */
[----:B------:R-:W-:Y:S02]  /*1320*/  IADD3 R143, R143, 0x100, RZ ;  /* 0x000001008f8f7810 */ /* 0x000fe40007ffe0ff */
[----:B------:R-:W-:Y:S02]  /*1330*/  IADD3 R213, R213, 0x100, RZ ;  /* 0x00000100d5d57810 */ /* 0x000fe40007ffe0ff */
[C---:B--2---:R-:W-:Y:S01]  /*1340*/  SHF.L.U32 R166, R128.reuse, 0x10, RZ ;  /* 0x0000001080a67819 */ /* 0x044fe200000006ff */
[----:B------:R-:W-:Y:S01]  /*1350*/  IMAD.U32 R172, R131, 0x10000, RZ ;  /* 0x0001000083ac7824 */ /* 0x000fe200078e00ff */
[----:B------:R-:W-:Y:S02]  /*1360*/  PRMT R165, R128, 0x7632, R165 ;  /* 0x0000763280a57816 */ /* 0x000fe400000000a5 */
[----:B------:R-:W-:Y:S01]  /*1370*/  PRMT R167, R129, 0x7632, R167 ;  /* 0x0000763281a77816 */ /* 0x000fe200000000a7 */
[C---:B------:R-:W-:Y:S01]  /*1380*/  FADD.FTZ R166, -R141.reuse, R166 ;  /* 0x000000a68da67221 */ /* 0x040fe20000010100 */
[----:B------:R-:W-:Y:S01]  /*1390*/  PRMT R169, R130, 0x7632, R169 ;  /* 0x0000763282a97816 */ /* 0x000fe200000000a9 */
[----:B------:R-:W-:Y:S01]  /*13a0*/  FADD.FTZ R172, -R141, R172 ;  /* 0x000000ac8dac7221 */ /* 0x000fe20000010100 */
[----:B---3--:R-:W-:-:S02]  /*13b0*/  PRMT R128, R132, 0x7632, R128 ;  /* 0x0000763284807816 */ /* 0x008fc40000000080 */
[----:B------:R-:W-:Y:S02]  /*13c0*/  SHF.L.U32 R170, R130, 0x10, RZ ;  /* 0x0000001082aa7819 */ /* 0x000fe400000006ff */
[----:B------:R-:W-:Y:S02]  /*13d0*/  SHF.L.U32 R132, R132, 0x10, RZ ;  /* 0x0000001084847819 */ /* 0x000fe400000006ff */
[----:B------:R-:W-:Y:S01]  /*13e0*/  SHF.L.U32 R130, R165, 0x10, RZ ;  /* 0x00000010a5827819 */ /* 0x000fe200000006ff */
[----:B-----5:R-:W-:Y:S01]  /*13f0*/  FMUL.FTZ R165, R5, R166 ;  /* 0x000000a605a57220 */ /* 0x020fe20000410000 */
[----:B------:R-:W-:Y:S01]  /*1400*/  PRMT R171, R131, 0x7632, R171 ;  /* 0x0000763283ab7816 */ /* 0x000fe200000000ab */
[-C--:B------:R-:W-:Y:S01]  /*1410*/  FMUL.FTZ R166, R35, R132.reuse ;  /* 0x0000008423a67220 */ /* 0x080fe20000410000 */
[C---:B------:R-:W-:Y:S01]  /*1420*/  PRMT R131, R134.reuse, 0x7632, R131 ;  /* 0x0000763286837816 */ /* 0x040fe20000000083 */
[----:B------:R-:W-:Y:S01]  /*1430*/  FADD.FTZ R130, -R141, R130 ;  /* 0x000000828d827221 */ /* 0x000fe20000010100 */
[----:B0-----:R-:W-:Y:S01]  /*1440*/  SHF.L.U32 R139, R134, 0x10, RZ ;  /* 0x00000010868b7819 */ /* 0x001fe200000006ff */
[----:B------:R-:W-:Y:S01]  /*1450*/  IMAD.U32 R176, R171, 0x10000, RZ ;  /* 0x00010000abb07824 */ /* 0x000fe200078e00ff */
[----:B------:R-:W-:Y:S01]  /*1460*/  PRMT R173, R135, 0x7632, R173 ;  /* 0x0000763287ad7816 */ /* 0x000fe200000000ad */
[----:B------:R-:W-:Y:S01]  /*1470*/  FADD.FTZ R60, R60, R132 ;  /* 0x000000843c3c7221 */ /* 0x000fe20000010000 */
[----:B------:R-:W-:Y:S01]  /*1480*/  SHF.L.U32 R168, R129, 0x10, RZ ;  /* 0x0000001081a87819 */ /* 0x000fe200000006ff */
[----:B------:R-:W-:Y:S01]  /*1490*/  FFMA.FTZ R92, R165, R132, R92 ;  /* 0x00000084a55c7223 */ /* 0x000fe2000001005c */
[----:B------:R-:W-:Y:S01]  /*14a0*/  SHF.L.U32 R138, R167, 0x10, RZ ;  /* 0x00000010a78a7819 */ /* 0x000fe200000006ff */
[----:B------:R-:W-:Y:S01]  /*14b0*/  IMAD.U32 R179, R173, 0x10000, RZ ;  /* 0x00010000adb37824 */ /* 0x000fe200078e00ff */
[----:B------:R-:W-:Y:S01]  /*14c0*/  SHF.L.U32 R174, R169, 0x10, RZ ;  /* 0x00000010a9ae7819 */ /* 0x000fe200000006ff */
[C---:B------:R-:W-:Y:S01]  /*14d0*/  FADD.FTZ R168, -R141.reuse, R168 ;  /* 0x000000a88da87221 */ /* 0x040fe20000010100 */
[----:B------:R-:W-:Y:S01]  /*14e0*/  SHF.L.U32 R134, R128, 0x10, RZ ;  /* 0x0000001080867819 */ /* 0x000fe200000006ff */
[----:B------:R-:W-:Y:S01]  /*14f0*/  FADD.FTZ R138, -R141, R138 ;  /* 0x0000008a8d8a7221 */ /* 0x000fe20000010100 */
[----:B------:R-:W-:Y:S01]  /*1500*/  PRMT R129, R133, 0x7632, R129 ;  /* 0x0000763285817816 */ /* 0x000fe20000000081 */
[----:B------:R-:W-:Y:S01]  /*1510*/  FADD.FTZ R178, -R141, R174 ;  /* 0x000000ae8db27221 */ /* 0x000fe20000010100 */
[----:B------:R-:W-:Y:S01]  /*1520*/  SHF.L.U32 R133, R133, 0x10, RZ ;  /* 0x0000001085857819 */ /* 0x000fe200000006ff */
[----:B------:R-:W-:Y:S01]  /*1530*/  FADD.FTZ R128, R185, R166 ;  /* 0x000000a6b9807221 */ /* 0x000fe20000010000 */
[----:B------:R-:W-:Y:S01]  /*1540*/  SHF.L.U32 R175, R129, 0x10, RZ ;  /* 0x0000001081af7819 */ /* 0x000fe200000006ff */
[----:B------:R-:W-:Y:S01]  /*1550*/  FMUL.FTZ R173, R17, R134 ;  /* 0x0000008611ad7220 */ /* 0x000fe20000410000 */
[----:B------:R-:W-:Y:S01]  /*1560*/  FMUL.FTZ R174, R5, R130 ;  /* 0x0000008205ae7220 */ /* 0x000fe20000410000 */
[----:B------:R-:W-:Y:S01]  /*1570*/  FFMA.FTZ R129, R165, R166, R142 ;  /* 0x000000a6a5817223 */ /* 0x000fe2000001008e */
[----:B------:R-:W-:Y:S01]  /*1580*/  SHF.L.U32 R132, R131, 0x10, RZ ;  /* 0x0000001083847819 */ /* 0x000fe200000006ff */
[----:B------:R-:W-:Y:S01]  /*1590*/  FADD.FTZ R180, -R141, R176 ;  /* 0x000000b08db47221 */ /* 0x000fe20000010100 */
[C---:B------:R-:W-:Y:S01]  /*15a0*/  FMUL.FTZ R167, R5.reuse, R168 ;  /* 0x000000a805a77220 */ /* 0x040fe20000410000 */
[----:B------:R-:W-:Y:S01]  /*15b0*/  FMUL.FTZ R176, R5, R138 ;  /* 0x0000008a05b07220 */ /* 0x000fe20000410000 */
[----:B------:R-:W-:Y:S01]  /*15c0*/  FADD.FTZ R131, R128, R173 ;  /* 0x000000ad80837221 */ /* 0x000fe20000010000 */
[----:B------:R-:W-:Y:S01]  /*15d0*/  FMUL.FTZ R168, R34, R133 ;  /* 0x0000008522a87220 */ /* 0x000fe20000410000 */
[----:B------:R-:W-:Y:S01]  /*15e0*/  FFMA.FTZ R128, R174, R173, R129 ;  /* 0x000000adae807223 */ /* 0x000fe20000010081 */
[----:B------:R-:W-:Y:S01]  /*15f0*/  FADD.FTZ R170, -R141, R170 ;  /* 0x000000aa8daa7221 */ /* 0x000fe20000010100 */
        /* <DEDUP_REMOVED lines=9> */
[----:B------:R-:W-:-:S02]  /*1690*/  IMAD.U32 R135, R135, 0x10000, RZ ;  /* 0x0001000087877824 */ /* 0x000fc400078e00ff */
[----:B------:R-:W-:Y:S01]  /*16a0*/  FMUL.FTZ R178, R5, R178 ;  /* 0x000000b205b27220 */ /* 0x000fe20000410000 */
[----:B------:R-:W-:Y:S01]  /*16b0*/  FMUL.FTZ R177, R15, R132 ;  /* 0x000000840fb17220 */ /* 0x000fe20000410000 */
[----:B------:R-:W-:Y:S01]  /*16c0*/  FADD.FTZ R130, R131, R170 ;  /* 0x000000aa83827221 */ /* 0x000fe20000010000 */
[----:B------:R-:W-:Y:S01]  /*16d0*/  FFMA.FTZ R129, R169, R170, R128 ;  /* 0x000000aaa9817223 */ /* 0x000fe20000010080 */
[C---:B------:R-:W-:Y:S01]  /*16e0*/  FMUL.FTZ R171, R5.reuse, R172 ;  /* 0x000000ac05ab7220 */ /* 0x040fe20000410000 */
        /* <DEDUP_REMOVED lines=21> */
.L_x_70:
[----:B------:R-:W-:Y:S05]  /*1840*/  BSYNC B1 ;  /* 0x0000000000017941 */ /* 0x000fea0003800000 */
.L_x_69:
        /* <DEDUP_REMOVED lines=12> */
[----:B------:R-:W-:Y:S01]  /*1910*/  IADD3 R143, R143, 0x100, RZ ;  /* 0x000001008f8f7810 */ /* 0x000fe20007ffe0ff */
[----:B------:R-:W-:Y:S01]  /*1920*/  VIADD R213, R213, 0x100 ;  /* 0x00000100d5d57836 */ /* 0x000fe20000000000 */
[C---:B--2---:R-:W-:Y:S01]  /*1930*/  SHF.L.U32 R182, R128.reuse, 0x10, RZ ;  /* 0x0000001080b67819 */ /* 0x044fe200000006ff */
[----:B------:R-:W-:Y:S01]  /*1940*/  IMAD.U32 R186, R129, 0x10000, RZ ;  /* 0x0001000081ba7824 */ /* 0x000fe200078e00ff */
[----:B------:R-:W-:Y:S02]  /*1950*/  PRMT R181, R128, 0x7632, R181 ;  /* 0x0000763280b57816 */ /* 0x000fe400000000b5 */
[C---:B------:R-:W-:Y:S01]  /*1960*/  PRMT R187, R130.reuse, 0x7632, R187 ;  /* 0x0000763282bb7816 */ /* 0x040fe200000000bb */
[C---:B------:R-:W-:Y:S01]  /*1970*/  FADD.FTZ R182, -R141.reuse, R182 ;  /* 0x000000b68db67221 */ /* 0x040fe20000010100 */
[----:B------:R-:W-:Y:S01]  /*1980*/  SHF.L.U32 R130, R130, 0x10, RZ ;  /* 0x0000001082827819 */ /* 0x000fe200000006ff */
[----:B------:R-:W-:Y:S01]  /*1990*/  FADD.FTZ R186, -R141, R186 ;  /* 0x000000ba8dba7221 */ /* 0x000fe20000010100 */
[----:B---3--:R-:W-:-:S02]  /*19a0*/  PRMT R128, R132, 0x7632, R128 ;  /* 0x0000763284807816 */ /* 0x008fc40000000080 */
[----:B------:R-:W-:Y:S01]  /*19b0*/  PRMT R183, R129, 0x7632, R183 ;  /* 0x0000763281b77816 */ /* 0x000fe200000000b7 */
[----:B------:R-:W-:Y:S01]  /*19c0*/  FADD.FTZ R188, -R141, R130 ;  /* 0x000000828dbc7221 */ /* 0x000fe20000010100 */
[----:B------:R-:W-:Y:S02]  /*19d0*/  SHF.L.U32 R132, R132, 0x10, RZ ;  /* 0x0000001084847819 */ /* 0x000fe400000006ff */
[----:B------:R-:W-:Y:S01]  /*19e0*/  SHF.L.U32 R184, R181, 0x10, RZ ;  /* 0x00000010b5b87819 */ /* 0x000fe200000006ff */
[----:B-----5:R-:W-:Y:S01]  /*19f0*/  FMUL.FTZ R181, R5, R182 ;  /* 0x000000b605b57220 */ /* 0x020fe20000410000 */
[----:B------:R-:W-:Y:S01]  /*1a00*/  PRMT R129, R133, 0x7632, R129 ;  /* 0x0000763285817816 */ /* 0x000fe20000000081 */
[----:B------:R-:W-:Y:S01]  /*1a10*/  IMAD.U32 R192, R183, 0x10000, RZ ;  /* 0x00010000b7c07824 */ /* 0x000fe200078e00ff */
[----:B------:R-:W-:Y:S01]  /*1a20*/  SHF.L.U32 R130, R128, 0x10, RZ ;  /* 0x0000001080827819 */ /* 0x000fe200000006ff */
[----:B------:R-:W-:Y:S01]  /*1a30*/  FMUL.FTZ R182, R31, R132 ;  /* 0x000000841fb67220 */ /* 0x000fe20000410000 */
[----:B------:R-:W-:Y:S01]  /*1a40*/  FADD.FTZ R184, -R141, R184 ;  /* 0x000000b88db87221 */ /* 0x000fe20000010100 */
[----:B------:R-:W-:Y:S01]  /*1a50*/  PRMT R189, R131, 0x7632, R189 ;  /* 0x0000763283bd7816 */ /* 0x000fe200000000bd */
[----:B------:R-:W-:Y:S01]  /*1a60*/  IMAD.U32 R193, R129, 0x10000, RZ ;  /* 0x0001000081c17824 */ /* 0x000fe200078e00ff */
[----:B------:R-:W-:Y:S01]  /*1a70*/  SHF.L.U32 R190, R131, 0x10, RZ ;  /* 0x0000001083be7819 */ /* 0x000fe200000006ff */
[----:B------:R-:W-:Y:S01]  /*1a80*/  FADD.FTZ R194, -R141, R192 ;  /* 0x000000c08dc27221 */ /* 0x000fe20000010100 */
[----:B------:R-:W-:Y:S01]  /*1a90*/  PRMT R131, R134, 0x7632, R131 ;  /* 0x0000763286837816 */ /* 0x000fe20000000083 */
[----:B------:R-:W-:Y:S01]  /*1aa0*/  FADD.FTZ R128, R185, R182 ;  /* 0x000000b6b9807221 */ /* 0x000fe20000010000 */
[----:B------:R-:W-:Y:S01]  /*1ab0*/  FMUL.FTZ R191, R13, R130 ;  /* 0x000000820dbf7220 */ /* 0x000fe20000410000 */
[----:B------:R-:W-:-:S02]  /*1ac0*/  IMAD.U32 R133, R133, 0x10000, RZ ;  /* 0x0001000085857824 */ /* 0x000fc400078e00ff */
[----:B------:R-:W-:Y:S01]  /*1ad0*/  FMUL.FTZ R192, R5, R184 ;  /* 0x000000b805c07220 */ /* 0x000fe20000410000 */
[C---:B------:R-:W-:Y:S01]  /*1ae0*/  FFMA.FTZ R129, R181.reuse, R182, R142 ;  /* 0x000000b6b5817223 */ /* 0x040fe2000001008e */
[----:B------:R-:W-:Y:S01]  /*1af0*/  FADD.FTZ R52, R52, R132 ;  /* 0x0000008434347221 */ /* 0x000fe20000010000 */
[----:B------:R-:W-:Y:S01]  /*1b00*/  FFMA.FTZ R84, R181, R132, R84 ;  /* 0x00000084b5547223 */ /* 0x000fe20000010054 */
[----:B------:R-:W-:Y:S01]  /*1b10*/  SHF.L.U32 R132, R131, 0x10, RZ ;  /* 0x0000001083847819 */ /* 0x000fe200000006ff */
[C---:B------:R-:W-:Y:S01]  /*1b20*/  FMUL.FTZ R183, R5.reuse, R186 ;  /* 0x000000ba05b77220 */ /* 0x040fe20000410000 */
[----:B------:R-:W-:Y:S01]  /*1b30*/  FMUL.FTZ R194, R5, R194 ;  /* 0x000000c205c27220 */ /* 0x000fe20000410000 */
[----:B------:R-:W-:Y:S01]  /*1b40*/  FADD.FTZ R131, R128, R191 ;  /* 0x000000bf80837221 */ /* 0x000fe20000010000 */
[----:B------:R-:W-:Y:S01]  /*1b50*/  FMUL.FTZ R186, R30, R133 ;  /* 0x000000851eba7220 */ /* 0x000fe20000410000 */
[----:B------:R-:W-:Y:S01]  /*1b60*/  FFMA.FTZ R128, R192, R191, R129 ;  /* 0x000000bfc0807223 */ /* 0x000fe20000010081 */
[----:B------:R-:W-:Y:S01]  /*1b70*/  SHF.L.U32 R134, R134, 0x10, RZ ;  /* 0x0000001086867819 */ /* 0x000fe200000006ff */
[----:B------:R-:W-:Y:S01]  /*1b80*/  FADD.FTZ R53, R53, R130 ;  /* 0x0000008235357221 */ /* 0x000fe20000010000 */
[----:B------:R-:W-:Y:S01]  /*1b90*/  SHF.L.U32 R196, R187, 0x10, RZ ;  /* 0x00000010bbc47819 */ /* 0x000fe200000006ff */
[----:B------:R-:W-:Y:S01]  /*1ba0*/  FFMA.FTZ R85, R192, R130, R85 ;  /* 0x00000082c0557223 */ /* 0x000fe20000010055 */
[----:B------:R-:W-:Y:S01]  /*1bb0*/  FADD.FTZ R55, R55, R193 ;  /* 0x000000c137377221 */ /* 0x000fe20000010000 */
[-C--:B------:R-:W-:Y:S01]  /*1bc0*/  FFMA.FTZ R87, R194, R193.reuse, R87 ;  /* 0x000000c1c2577223 */ /* 0x080fe20000010057 */
[----:B------:R-:W-:Y:S01]  /*1bd0*/  FMUL.FTZ R193, R12, R193 ;  /* 0x000000c10cc17220 */ /* 0x000fe20000410000 */
[----:B------:R-:W-:Y:S01]  /*1be0*/  FADD.FTZ R130, R131, R186 ;  /* 0x000000ba83827221 */ /* 0x000fe20000010000 */
[----:B------:R-:W-:Y:S01]  /*1bf0*/  FFMA.FTZ R129, R183, R186, R128 ;  /* 0x000000bab7817223 */ /* 0x000fe20000010080 */
[----:B------:R-:W-:Y:S01]  /*1c00*/  FMUL.FTZ R187, R5, R188 ;  /* 0x000000bc05bb7220 */ /* 0x000fe20000410000 */
[----:B------:R-:W-:Y:S01]  /*1c10*/  FMUL.FTZ R188, R29, R134 ;  /* 0x000000861dbc7220 */ /* 0x000fe20000410000 */
[----:B------:R-:W-:Y:S01]  /*1c20*/  FADD.FTZ R196, -R141, R196 ;  /* 0x000000c48dc47221 */ /* 0x000fe20000010100 */
[----:B------:R-:W-:Y:S01]  /*1c30*/  FADD.FTZ R131, R130, R193 ;  /* 0x000000c182837221 */ /* 0x000fe20000010000 */
[----:B------:R-:W-:Y:S01]  /*1c40*/  FFMA.FTZ R128, R194, R193, R129 ;  /* 0x000000c1c2807223 */ /* 0x000fe20000010081 */
[----:B0-----:R-:W-:Y:S01]  /*1c50*/  PRMT R138, R135, 0x7632, R138 ;  /* 0x00007632878a7816 */ /* 0x001fe2000000008a */
[----:B------:R-:W-:Y:S01]  /*1c60*/  FADD.FTZ R190, -R141, R190 ;  /* 0x000000be8dbe7221 */ /* 0x000fe20000010100 */
[----:B------:R-:W-:Y:S01]  /*1c70*/  SHF.L.U32 R135, R135, 0x10, RZ ;  /* 0x0000001087877819 */ /* 0x000fe200000006ff */
[----:B------:R-:W-:Y:S01]  /*1c80*/  FMUL.FTZ R196, R5, R196 ;  /* 0x000000c405c47220 */ /* 0x000fe20000410000 */
[----:B------:R-:W-:Y:S01]  /*1c90*/  SHF.L.U32 R198, R189, 0x10, RZ ;  /* 0x00000010bdc67819 */ /* 0x000fe200000006ff */
        /* <DEDUP_REMOVED lines=25> */
.L_x_72:
[----:B------:R-:W-:Y:S05]  /*1e30*/  BSYNC B1 ;  /* 0x0000000000017941 */ /* 0x000fea0003800000 */
.L_x_71:
[----:B------:R-:W-:-:S13]  /*1e40*/  ISETP.NE.AND P3, PT, R0, RZ, PT ;  /* 0x000000ff0000720c */ /* 0x000fda0003f65270 */
        /* <DEDUP_REMOVED lines=11> */
[----:B--2---:R-:W-:Y:S01]  /*1f00*/  PRMT R139, R129, 0x7632, R139 ;  /* 0x00007632818b7816 */ /* 0x004fe2000000008b */
[----:B------:R-:W-:Y:S01]  /*1f10*/  IMAD.U32 R204, R131, 0x10000, RZ ;  /* 0x0001000083cc7824 */ /* 0x000fe200078e00ff */
[----:B------:R-:W-:Y:S02]  /*1f20*/  SHF.L.U32 R200, R129, 0x10, RZ ;  /* 0x0000001081c87819 */ /* 0x000fe400000006ff */
[----:B------:R-:W-:Y:S01]  /*1f30*/  PRMT R129, R130, 0x7632, R129 ;  /* 0x0000763282817816 */ /* 0x000fe20000000081 */
[C---:B------:R-:W-:Y:S01]  /*1f40*/  FADD.FTZ R212, -R141.reuse, R204 ;  /* 0x000000cc8dd47221 */ /* 0x040fe20000010100 */
[C---:B------:R-:W-:Y:S01]  /*1f50*/  PRMT R138, R128.reuse, 0x7632, R138 ;  /* 0x00007632808a7816 */ /* 0x040fe2000000008a */
[----:B0-----:R-:W-:Y:S01]  /*1f60*/  FADD.FTZ R136, -R141, R200 ;  /* 0x000000c88d887221 */ /* 0x001fe20000010100 */
[----:B------:R-:W-:Y:S01]  /*1f70*/  SHF.L.U32 R184, R128, 0x10, RZ ;  /* 0x0000001080b87819 */ /* 0x000fe200000006ff */
[C---:B-----5:R-:W-:Y:S01]  /*1f80*/  FMUL.FTZ R203, R5.reuse, R212 ;  /* 0x000000d405cb7220 */ /* 0x060fe20000410000 */
[----:B------:R-:W-:Y:S01]  /*1f90*/  SHF.L.U32 R130, R130, 0x10, RZ ;  /* 0x0000001082827819 */ /* 0x000fe200000006ff */
[----:B------:R-:W-:Y:S01]  /*1fa0*/  FMUL.FTZ R199, R5, R136 ;  /* 0x0000008805c77220 */ /* 0x000fe20000410000 */
[----:B------:R-:W-:Y:S01]  /*1fb0*/  SHF.L.U32 R128, R139, 0x10, RZ ;  /* 0x000000108b807819 */ /* 0x000fe200000006ff */
[----:B------:R-:W-:Y:S01]  /*1fc0*/  FADD.FTZ R184, -R141, R184 ;  /* 0x000000b88db87221 */ /* 0x000fe20000010100 */
[----:B------:R-:W-:Y:S01]  /*1fd0*/  PRMT R143, R131, 0x7632, R143 ;  /* 0x00007632838f7816 */ /* 0x000fe2000000008f */
[----:B------:R-:W-:Y:S01]  /*1fe0*/  FADD.FTZ R202, -R141, R130 ;  /* 0x000000828dca7221 */ /* 0x000fe20000010100 */
[----:B------:R-:W-:Y:S01]  /*1ff0*/  SHF.L.U32 R130, R129, 0x10, RZ ;  /* 0x0000001081827819 */ /* 0x000fe200000006ff */
[--C-:B------:R-:W-:Y:S01]  /*2000*/  FADD.FTZ R208, -R141, R128.reuse ;  /* 0x000000808dd07221 */ /* 0x100fe20000010100 */
[C---:B---3--:R-:W-:Y:S01]  /*2010*/  PRMT R128, R132.reuse, 0x7632, R128 ;  /* 0x0000763284807816 */ /* 0x048fe20000000080 */
[----:B------:R-:W-:Y:S01]  /*2020*/  IMAD.U32 R200, R143, 0x10000, RZ ;  /* 0x000100008fc87824 */ /* 0x000fe200078e00ff */
[----:B------:R-:W-:Y:S01]  /*2030*/  SHF.L.U32 R132, R132, 0x10, RZ ;  /* 0x0000001084847819 */ /* 0x000fe200000006ff */
[C---:B------:R-:W-:Y:S01]  /*2040*/  FADD.FTZ R210, -R141.reuse, R130 ;  /* 0x000000828dd27221 */ /* 0x040fe20000010100 */
[----:B------:R-:W-:Y:S01]  /*2050*/  SHF.L.U32 R138, R138, 0x10, RZ ;  /* 0x000000108a8a7819 */ /* 0x000fe200000006ff */
[----:B------:R-:W-:Y:S01]  /*2060*/  FADD.FTZ R214, -R141, R200 ;  /* 0x000000c88dd67221 */ /* 0x000fe20000010100 */
[----:B------:R-:W-:Y:S01]  /*2070*/  SHF.L.U32 R130, R128, 0x10, RZ ;  /* 0x0000001080827819 */ /* 0x000fe200000006ff */
[----:B------:R-:W-:Y:S01]  /*2080*/  FMUL.FTZ R200, R27, R132 ;  /* 0x000000841bc87220 */ /* 0x000fe20000410000 */
[----:B------:R-:W-:Y:S01]  /*2090*/  PRMT R129, R133, 0x7632, R129 ;  /* 0x0000763285817816 */ /* 0x000fe20000000081 */
[----:B------:R-:W-:Y:S01]  /*20a0*/  FADD.FTZ R138, -R141, R138 ;  /* 0x0000008a8d8a7221 */ /* 0x000fe20000010100 */
[----:B------:R-:W-:Y:S01]  /*20b0*/  FMUL.FTZ R149, R5, R184 ;  /* 0x000000b805957220 */ /* 0x000fe20000410000 */
[----:B------:R-:W-:Y:S01]  /*20c0*/  PRMT R131, R134, 0x7632, R131 ;  /* 0x0000763286837816 */ /* 0x000fe20000000083 */
[----:B------:R-:W-:Y:S01]  /*20d0*/  FADD.FTZ R128, R185, R200 ;  /* 0x000000c8b9807221 */ /* 0x000fe20000010000 */
[----:B------:R-:W-:Y:S01]  /*20e0*/  SHF.L.U32 R133, R133, 0x10, RZ ;  /* 0x0000001085857819 */ /* 0x000fe200000006ff */
[----:B------:R-:W-:Y:S01]  /*20f0*/  FMUL.FTZ R205, R9, R130 ;  /* 0x0000008209cd7220 */ /* 0x000fe20000410000 */
[----:B------:R-:W-:Y:S01]  /*2100*/  SHF.L.U32 R207, R129, 0x10, RZ ;  /* 0x0000001081cf7819 */ /* 0x000fe200000006ff */
        /* <DEDUP_REMOVED lines=12> */
[----:B------:R-:W-:Y:S01]  /*21d0*/  FFMA.FTZ R77, R206, R130, R77 ;  /* 0x00000082ce4d7223 */ /* 0x000fe2000001004d */
[----:B------:R-:W-:Y:S01]  /*21e0*/  FADD.FTZ R47, R47, R207 ;  /* 0x000000cf2f2f7221 */ /* 0x000fe20000010000 */
[-C--:B------:R-:W-:Y:S01]  /*21f0*/  FFMA.FTZ R79, R208, R207.reuse, R79 ;  /* 0x000000cfd04f7223 */ /* 0x080fe2000001004f */
[----:B------:R-:W-:Y:S01]  /*2200*/  FMUL.FTZ R207, R8, R207 ;  /* 0x000000cf08cf7220 */ /* 0x000fe20000410000 */
[----:B------:R-:W-:Y:S01]  /*2210*/  FADD.FTZ R130, R131, R202 ;  /* 0x000000ca83827221 */ /* 0x000fe20000010000 */
[----:B------:R-:W-:Y:S01]  /*2220*/  FFMA.FTZ R129, R199, R202, R128 ;  /* 0x000000cac7817223 */ /* 0x000fe20000010080 */
[----:B------:R-:W-:Y:S01]  /*2230*/  FMUL.FTZ R204, R25, R134 ;  /* 0x0000008619cc7220 */ /* 0x000fe20000410000 */
[C---:B------:R-:W-:Y:S01]  /*2240*/  PRMT R137, R135.reuse, 0x7632, R137 ;  /* 0x0000763287897816 */ /* 0x040fe20000000089 */
[----:B------:R-:W-:Y:S01]  /*2250*/  FADD.FTZ R131, R130, R207 ;  /* 0x000000cf82837221 */ /* 0x000fe20000010000 */
[----:B------:R-:W-:Y:S01]  /*2260*/  FFMA.FTZ R128, R208, R207, R129 ;  /* 0x000000cfd0807223 */ /* 0x000fe20000010081 */
[----:B------:R-:W-:-:S02]  /*2270*/  IMAD.U32 R135, R135, 0x10000, RZ ;  /* 0x0001000087877824 */ /* 0x000fc400078e00ff */
[----:B------:R-:W-:Y:S01]  /*2280*/  FMUL.FTZ R210, R5, R210 ;  /* 0x000000d205d27220 */ /* 0x000fe20000410000 */
[----:B------:R-:W-:Y:S01]  /*2290*/  FMUL.FTZ R209, R7, R132 ;  /* 0x0000008407d17220 */ /* 0x000fe20000410000 */
[----:B------:R-:W-:Y:S01]  /*22a0*/  FADD.FTZ R130, R131, R204 ;  /* 0x000000cc83827221 */ /* 0x000fe20000010000 */
[----:B------:R-:W-:Y:S01]  /*22b0*/  FFMA.FTZ R129, R201, R204, R128 ;  /* 0x000000ccc9817223 */ /* 0x000fe20000010080 */
[----:B------:R-:W-:Y:S02]  /*22c0*/  IMAD.U32 R137, R137, 0x10000, RZ ;  /* 0x0001000089897824 */ /* 0x000fe400078e00ff */
        /* <DEDUP_REMOVED lines=19> */
.L_x_66:
[----:B------:R-:W-:Y:S05]  /*2400*/  BSYNC B0 ;  /* 0x0000000000007941 */ /* 0x000fea0003800000 */
.L_x_55:
[----:B------:R-:W-:Y:S01]  /*2410*/  LOP3.LUT P3, RZ, R140, 0xff, RZ, 0xc0, !PT ;  /* 0x000000ff8cff7812 */ /* 0x000fe2000786c0ff */
[----:B------:R-:W-:Y:S01]  /*2420*/  UMOV UR6, 0xffffffff ;  /* 0xffffffff00067882 */ /* 0x000fe20000000000 */
[----:B------:R-:W-:Y:S02]  /*2430*/  SHF.R.U32.HI R128, RZ, 0x5, R145 ;  /* 0x00000005ff807819 */ /* 0x000fe40000011691 */
[----:B------:R-:W-:Y:S02]  /*2440*/  P2R R213, PR, RZ, 0x8 ;  /* 0x00000008ffd57803 */ /* 0x000fe40000000000 */
[----:B------:R-:W-:-:S07]  /*2450*/  LOP3.LUT R129, R128, 0x7fffff8, RZ, 0xc0, !PT ;  /* 0x07fffff880817812 */ /* 0x000fce00078ec0ff */
[----:B------:R-:W-:Y:S02]  /*2460*/  @!P3 IADD3 R129, R129, 0x8, RZ ;  /* 0x000000088181b810 */ /* 0x000fe40007ffe0ff */
[----:B------:R-:W-:Y:S01]  /*2470*/  LOP3.LUT P3, RZ, R145, 0x1f, RZ, 0xc0, !PT ;  /* 0x0000001f91ff7812 */ /* 0x000fe2000786c0ff */
[----:B------:R-:W-:-:S12]  /*2480*/  BRA.DIV UR6, `(.L_x_73) ;  /* 0x00000032068c7947 */ /* 0x000fd8000b800000 */
[----:B------:R-:W1:Y:S04]  /*2490*/  SHFL.DOWN PT, R130, R185, 0x10, 0x1f ;  /* 0x0a001f00b9827f89 */ /* 0x000e6800000e0000 */
[----:B------:R-:W2:Y:S01]  /*24a0*/  SHFL.DOWN PT, R131, R142, 0x10, 0x1f ;  /* 0x0a001f008e837f89 */ /* 0x000ea200000e0000 */
[----:B-1----:R-:W-:Y:S01]  /*24b0*/  FADD.FTZ R130, R130, R185 ;  /* 0x000000b982827221 */ /* 0x002fe20000010000 */
[----:B--2---:R-:W-:-:S04]  /*24c0*/  FADD.FTZ R131, R131, R142 ;  /* 0x0000008e83837221 */ /* 0x004fc80000010000 */
        /* <DEDUP_REMOVED lines=12> */
[----:B------:R1:W2:Y:S04]  /*2590*/  SHFL.DOWN PT, R184, R137, 0x1, 0x1f ;  /* 0x08201f0089b87f89 */ /* 0x0002a800000e0000 */
[----:B------:R1:W3:Y:S02]  /*25a0*/  SHFL.DOWN PT, R185, R136, 0x1, 0x1f ;  /* 0x08201f0088b97f89 */ /* 0x0002e400000e0000 */
.L_x_195:
[----:B------:R-:W4:Y:S01]  /*25b0*/  S2R R131, SR_CgaCtaId ;  /* 0x0000000000837919 */ /* 0x000f220000008800 */
[----:B------:R-:W-:Y:S01]  /*25c0*/  MOV R130, 0x400 ;  /* 0x0000040000827802 */ /* 0x000fe20000000f00 */
[----:B--2---:R-:W-:Y:S01]  /*25d0*/  FADD.FTZ R184, R137, R184 ;  /* 0x000000b889b87221 */ /* 0x004fe20000010000 */
[----:B------:R-:W-:Y:S01]  /*25e0*/  @!P3 LOP3.LUT R128, R128, 0x7, RZ, 0xc0, !PT ;  /* 0x000000078080b812 */ /* 0x000fe200078ec0ff */
[----:B---3--:R-:W-:Y:S01]  /*25f0*/  FADD.FTZ R185, R136, R185 ;  /* 0x000000b988b97221 */ /* 0x008fe20000010000 */
[----:B------:R-:W-:Y:S05]  /*2600*/  WARPSYNC.ALL ;  /* 0x0000000000007948 */ /* 0x000fea0003800000 */
[----:B------:R-:W-:Y:S01]  /*2610*/  @!P3 IADD3 R128, R129, R128, RZ ;  /* 0x000000808180b210 */ /* 0x000fe20007ffe0ff */
[----:B------:R-:W-:Y:S01]  /*2620*/  BSSY B0, `(.L_x_74) ;  /* 0x00000cf000007945 */ /* 0x000fe20003800000 */
[----:B------:R-:W-:-:S02]  /*2630*/  ISETP.NE.AND P4, PT, R4, RZ, PT ;  /* 0x000000ff0400720c */ /* 0x000fc40003f85270 */
[----:B----4-:R-:W-:-:S04]  /*2640*/  LEA R130, R131, R130, 0x18 ;  /* 0x0000008283827211 */ /* 0x010fc800078ec0ff */
[----:B------:R-:W-:Y:S01]  /*2650*/  @!P3 LEA R215, R128, R130, 0x3 ;  /* 0x0000008280d7b211 */ /* 0x000fe200078e18ff */
[----:B------:R-:W-:-:S04]  /*2660*/  IMAD R216, R129, 0x8, R130 ;  /* 0x0000000881d87824 */ /* 0x000fc800078e0282 */
[----:B------:R-:W-:Y:S01]  /*2670*/  @!P3 STS.64 [R215+0x8000], R184 ;  /* 0x008000b8d700b388 */ /* 0x000fe20000000a00 */
[----:B------:R-:W-:Y:S01]  /*2680*/  BAR.SYNC.DEFER_BLOCKING 0x0 ;  /* 0x0000000000007b1d */ /* 0x000fe20000010000 */
[----:B------:R-:W-:-:S05]  /*2690*/  ISETP.NE.AND P3, PT, R22, RZ, PT ;  /* 0x000000ff1600720c */ /* 0x000fca0003f65270 */
[----:B------:R-:W2:Y:S04]  /*26a0*/  LDS.128 R128, [R216+0x8000] ;  /* 0x00800000d8807984 */ /* 0x000ea80000000c00 */
[----:B------:R-:W3:Y:S04]  /*26b0*/  LDS.128 R132, [R216+0x8010] ;  /* 0x00801000d8847984 */ /* 0x000ee80000000c00 */
[----:B01----:R-:W0:Y:S04]  /*26c0*/  LDS.128 R136, [R216+0x8020] ;  /* 0x00802000d8887984 */ /* 0x003e280000000c00 */
[----:B------:R-:W1:Y:S01]  /*26d0*/  LDS.128 R140, [R216+0x8030] ;  /* 0x00803000d88c7984 */ /* 0x000e620000000c00 */
[----:B--2---:R-:W-:Y:S01]  /*26e0*/  FADD.FTZ R217, RZ, R128 ;  /* 0x00000080ffd97221 */ /* 0x004fe20000010000 */
[----:B------:R-:W-:-:S03]  /*26f0*/  FADD.FTZ R128, RZ, R129 ;  /* 0x00000081ff807221 */ /* 0x000fc60000010000 */
[----:B------:R-:W-:Y:S01]  /*2700*/  FADD.FTZ R217, R130, R217 ;  /* 0x000000d982d97221 */ /* 0x000fe20000010000 */
[----:B------:R-:W-:-:S03]  /*2710*/  FADD.FTZ R128, R131, R128 ;  /* 0x0000008083807221 */ /* 0x000fc60000010000 */
[----:B---3--:R-:W-:Y:S01]  /*2720*/  FADD.FTZ R217, R217, R132 ;  /* 0x00000084d9d97221 */ /* 0x008fe20000010000 */
[----:B------:R-:W-:Y:S01]  /*2730*/  FADD.FTZ R128, R128, R133 ;  /* 0x0000008580807221 */ /* 0x000fe20000010000 */
[----:B------:R-:W-:Y:S02]  /*2740*/  HFMA2.MMA R133, -RZ, RZ, 0, 0 ;  /* 0x00000000ff857435 */ /* 0x000fe400000001ff */
[----:B------:R-:W-:Y:S01]  /*2750*/  FADD.FTZ R217, R134, R217 ;  /* 0x000000d986d97221 */ /* 0x000fe20000010000 */
[----:B------:R-:W-:-:S03]  /*2760*/  FADD.FTZ R128, R135, R128 ;  /* 0x0000008087807221 */ /* 0x000fc60000010000 */
[----:B0-----:R-:W-:Y:S01]  /*2770*/  FADD.FTZ R217, R217, R136 ;  /* 0x00000088d9d97221 */ /* 0x001fe20000010000 */
[----:B------:R-:W-:-:S03]  /*2780*/  FADD.FTZ R128, R128, R137 ;  /* 0x0000008980807221 */ /* 0x000fc60000010000 */
[----:B------:R-:W-:Y:S01]  /*2790*/  FADD.FTZ R217, R138, R217 ;  /* 0x000000d98ad97221 */ /* 0x000fe20000010000 */
[----:B------:R-:W-:-:S03]  /*27a0*/  FADD.FTZ R128, R139, R128 ;  /* 0x000000808b807221 */ /* 0x000fc60000010000 */
[----:B-1----:R-:W-:Y:S01]  /*27b0*/  FADD.FTZ R217, R217, R140 ;  /* 0x0000008cd9d97221 */ /* 0x002fe20000010000 */
[----:B------:R-:W-:-:S03]  /*27c0*/  FADD.FTZ R128, R128, R141 ;  /* 0x0000008d80807221 */ /* 0x000fc60000010000 */
[----:B------:R-:W-:Y:S01]  /*27d0*/  FADD.FTZ R142, R142, R217 ;  /* 0x000000d98e8e7221 */ /* 0x000fe20000010000 */
[----:B------:R-:W-:-:S03]  /*27e0*/  FADD.FTZ R128, R143, R128 ;  /* 0x000000808f807221 */ /* 0x000fc60000010000 */
[----:B------:R-:W-:Y:S01]  /*27f0*/  FMUL.FTZ R132, R142, UR8 ;  /* 0x000000088e847c20 */ /* 0x000fe20008410000 */
[----:B------:R-:W-:-:S04]  /*2800*/  FMUL.FTZ R135, R128, UR8 ;  /* 0x0000000880877c20 */ /* 0x000fc80008410000 */
[----:B------:R-:W-:Y:S02]  /*2810*/  FSEL R132, R132, RZ, !P3 ;  /* 0x000000ff84847208 */ /* 0x000fe40005800000 */
[----:B-----5:R-:W-:-:S13]  /*2820*/  ISETP.GE.AND P3, PT, R148, 0x1, PT ;  /* 0x000000019400780c */ /* 0x020fda0003f66270 */
[----:B------:R-:W-:-:S05]  /*2830*/  @P3 IADD3 R129, R148, -0x1, RZ ;  /* 0xffffffff94813810 */ /* 0x000fca0007ffe0ff */
[----:B------:R-:W-:-:S05]  /*2840*/  @P3 IMAD R129, R129, R146, RZ ;  /* 0x0000009281813224 */ /* 0x000fca00078e02ff */
[----:B------:R-:W-:-:S04]  /*2850*/  @P3 SHF.R.S32.HI R130, RZ, 0x1f, R129 ;  /* 0x0000001fff823819 */ /* 0x000fc80000011481 */
[----:B------:R-:W-:-:S04]  /*2860*/  @P3 LEA.HI R129, R130, R129, RZ, 0x3 ;  /* 0x0000008182813211 */ /* 0x000fc800078f18ff */
[----:B------:R-:W-:Y:S01]  /*2870*/  @P3 LEA.HI.SX32 R133, R129, R144, 0x1d ;  /* 0x0000009081853211 */ /* 0x000fe200078feaff */
[----:B------:R-:W-:Y:S06]  /*2880*/  @!P4 BRA `(.L_x_75) ;  /* 0x0000000800a0c947 */ /* 0x000fec0003800000 */
[----:B------:R-:W-:Y:S04]  /*2890*/  BSSY B1, `(.L_x_76) ;  /* 0x0000011000017945 */ /* 0x000fe80003800000 */
[----:B------:R-:W-:Y:S05]  /*28a0*/  @P2 BRA `(.L_x_77) ;  /* 0x00000000001c2947 */ /* 0x000fea0003800000 */
[----:B------:R-:W-:Y:S01]  /*28b0*/  UISETP.NE.U32.AND UP0, UPT, UR14, URZ, UPT ;  /* 0x0000003f0e00728c */ /* 0x000fe2000bf05070 */
[----:B------:R-:W-:-:S03]  /*28c0*/  MOV R128, RZ ;  /* 0x000000ff00807202 */ /* 0x000fc60000000f00 */
[----:B------:R-:W-:-:S06]  /*28d0*/  UISETP.NE.AND.EX UP0, UPT, UR15, URZ, UPT, UP0 ;  /* 0x0000003f0f00728c */ /* 0x000fcc000bf05300 */
[----:B------:R-:W-:-:S13]  /*28e0*/  PLOP3.LUT P4, PT, PT, PT, UP0, 0x80, 0x0 ;  /* 0x000000000000781c */ /* 0x000fda0003f8f008 */
[----:B------:R-:W-:Y:S05]  /*28f0*/  @!P4 BRA `(.L_x_78) ;  /* 0x000000000028c947 */ /* 0x000fea0003800000 */
[----:B------:R-:W-:Y:S01]  /*2900*/  IMAD.U32 R128, R104, 0x10000, RZ ;  /* 0x0001000068807824 */ /* 0x000fe200078e00ff */
[----:B------:R-:W-:Y:S06]  /*2910*/  BRA `(.L_x_78) ;  /* 0x0000000000207947 */ /* 0x000fec0003800000 */
.L_x_77:
[----:B------:R-:W-:Y:S01]  /*2920*/  UISETP.NE.U32.AND UP0, UPT, UR14, URZ, UPT ;  /* 0x0000003f0e00728c */ /* 0x000fe2000bf05070 */
[----:B------:R-:W-:-:S03]  /*2930*/  FFMA.FTZ R129, R3, R135, R132 ;  /* 0x0000008703817223 */ /* 0x000fc60000010084 */
[----:B------:R-:W-:Y:S01]  /*2940*/  UISETP.NE.AND.EX UP0, UPT, UR15, URZ, UPT, UP0 ;  /* 0x0000003f0f00728c */ /* 0x000fe2000bf05300 */
[----:B------:R-:W-:-:S04]  /*2950*/  FADD.FTZ R128, R150, -R129 ;  /* 0x8000008196807221 */ /* 0x000fc80000010000 */
[----:B------:R-:W-:Y:S01]  /*2960*/  FMUL.FTZ R128, R5, R128 ;  /* 0x0000008005807220 */ /* 0x000fe20000410000 */
[----:B------:R-:W-:-:S13]  /*2970*/  PLOP3.LUT P4, PT, PT, PT, UP0, 0x80, 0x0 ;  /* 0x000000000000781c */ /* 0x000fda0003f8f008 */
[----:B------:R-:W-:-:S05]  /*2980*/  @P4 SHF.L.U32 R129, R104, 0x10, RZ ;  /* 0x0000001068814819 */ /* 0x000fca00000006ff */
[----:B------:R-:W-:-:S07]  /*2990*/  @P4 FADD.FTZ R128, R128, R129 ;  /* 0x0000008180804221 */ /* 0x000fce0000010000 */
.L_x_78:
[----:B------:R-:W-:Y:S05]  /*29a0*/  BSYNC B1 ;  /* 0x0000000000017941 */ /* 0x000fea0003800000 */
.L_x_76:
[----:B------:R-:W0:Y:S01]  /*29b0*/  @P3 LDC R129, c[0x0][0x29c] ;  /* 0x0000a700ff813b82 */ /* 0x000e220000000800 */
[----:B------:R-:W-:Y:S01]  /*29c0*/  ISETP.NE.U32.AND P5, PT, RZ, UR10, PT ;  /* 0x0000000aff007c0c */ /* 0x000fe2000bfa5070 */
[----:B------:R-:W-:Y:S03]  /*29d0*/  BSSY B1, `(.L_x_79) ;  /* 0x0000013000017945 */ /* 0x000fe60003800000 */
[----:B------:R-:W-:Y:S01]  /*29e0*/  ISETP.NE.AND.EX P5, PT, RZ, UR11, PT, P5 ;  /* 0x0000000bff007c0c */ /* 0x000fe2000bfa5350 */
[----:B0-----:R-:W-:-:S12]  /*29f0*/  @P3 FMUL.FTZ R129, R128, R129 ;  /* 0x0000008180813220 */ /* 0x001fd80000410000 */
[----:B------:R-:W-:Y:S02]  /*2a00*/  @P5 F2FP.BF16.F32.PACK_AB R128, RZ, R128 ;  /* 0x00000080ff80523e */ /* 0x000fe400000010ff */
[----:B------:R-:W-:Y:S02]  /*2a10*/  @P3 F2FP.BF16.F32.PACK_AB R129, RZ, R129 ;  /* 0x00000081ff81323e */ /* 0x000fe400000010ff */
[----:B------:R-:W-:Y:S02]  /*2a20*/  @P5 PRMT R120, R128, 0x7610, R120 ;  /* 0x0000761080785816 */ /* 0x000fe40000000078 */
[----:B------:R-:W-:Y:S01]  /*2a30*/  @P3 PRMT R124, R129, 0x7610, R124 ;  /* 0x00007610817c3816 */ /* 0x000fe2000000007c */
[----:B------:R-:W-:Y:S06]  /*2a40*/  @P2 BRA `(.L_x_80) ;  /* 0x0000000000142947 */ /* 0x000fec0003800000 */
[----:B------:R-:W-:Y:S01]  /*2a50*/  HFMA2.MMA R128, -RZ, RZ, 0, 0 ;  /* 0x00000000ff807435 */ /* 0x000fe200000001ff */
[----:B------:R-:W-:Y:S10]  /*2a60*/  @!P4 BRA `(.L_x_81) ;  /* 0x000000000024c947 */ /* 0x000ff40003800000 */
[----:B------:R-:W-:-:S04]  /*2a70*/  PRMT R128, R104, 0x7632, R128 ;  /* 0x0000763268807816 */ /* 0x000fc80000000080 */
[----:B------:R-:W-:Y:S01]  /*2a80*/  SHF.L.U32 R128, R128, 0x10, RZ ;  /* 0x0000001080807819 */ /* 0x000fe200000006ff */
[----:B------:R-:W-:Y:S06]  /*2a90*/  BRA `(.L_x_81) ;  /* 0x0000000000187947 */ /* 0x000fec0003800000 */
.L_x_80:
[----:B------:R-:W-:Y:S01]  /*2aa0*/  FFMA.FTZ R128, R158, R135, R132 ;  /* 0x000000879e807223 */ /* 0x000fe20000010084 */
[----:B------:R-:W-:-:S03]  /*2ab0*/  @P4 PRMT R129, R104, 0x7632, R129 ;  /* 0x0000763268814816 */ /* 0x000fc60000000081 */
[----:B------:R-:W-:Y:S02]  /*2ac0*/  FADD.FTZ R128, R157, -R128 ;  /* 0x800000809d807221 */ /* 0x000fe40000010000 */
[----:B------:R-:W-:Y:S02]  /*2ad0*/  @P4 IMAD.U32 R129, R129, 0x10000, RZ ;  /* 0x0001000081814824 */ /* 0x000fe400078e00ff */
[----:B------:R-:W-:-:S04]  /*2ae0*/  FMUL.FTZ R128, R5, R128 ;  /* 0x0000008005807220 */ /* 0x000fc80000410000 */
[----:B------:R-:W-:-:S07]  /*2af0*/  @P4 FADD.FTZ R128, R128, R129 ;  /* 0x0000008180804221 */ /* 0x000fce0000010000 */
.L_x_81:
[----:B------:R-:W-:Y:S05]  /*2b00*/  BSYNC B1 ;  /* 0x0000000000017941 */ /* 0x000fea0003800000 */
.L_x_79:
[----:B------:R-:W0:Y:S01]  /*2b10*/  @P3 LDC R129, c[0x0][0x29c] ;  /* 0x0000a700ff813b82 */ /* 0x000e220000000800 */
[----:B------:R-:W-:Y:S01]  /*2b20*/  BSSY B1, `(.L_x_82) ;  /* 0x0000010000017945 */ /* 0x000fe20003800000 */
[----:B0-----:R-:W-:Y:S01]  /*2b30*/  @P3 FMUL.FTZ R129, R128, R129 ;  /* 0x0000008180813220 */ /* 0x001fe20000410000 */
[----:B------:R-:W-:-:S04]  /*2b40*/  @P5 F2FP.BF16.F32.PACK_AB R128, RZ, R128 ;  /* 0x00000080ff80523e */ /* 0x000fc800000010ff */
[----:B------:R-:W-:Y:S02]  /*2b50*/  @P3 F2FP.BF16.F32.PACK_AB R129, RZ, R129 ;  /* 0x00000081ff81323e */ /* 0x000fe400000010ff */
[----:B------:R-:W-:Y:S02]  /*2b60*/  @P5 PRMT R120, R120, 0x5410, R128 ;  /* 0x0000541078785816 */ /* 0x000fe40000000080 */
[----:B------:R-:W-:Y:S01]  /*2b70*/  @P3 PRMT R124, R124, 0x5410, R129 ;  /* 0x000054107c7c3816 */ /* 0x000fe20000000081 */
[----:B------:R-:W-:Y:S06]  /*2b80*/  @P2 BRA `(.L_x_83) ;  /* 0x0000000000102947 */ /* 0x000fec0003800000 */
[----:B------:R-:W-:Y:S01]  /*2b90*/  MOV R128, RZ ;  /* 0x000000ff00807202 */ /* 0x000fe20000000f00 */
[----:B------:R-:W-:Y:S06]  /*2ba0*/  @!P4 BRA `(.L_x_84) ;  /* 0x00000000001cc947 */ /* 0x000fec0003800000 */
[----:B------:R-:W-:Y:S01]  /*2bb0*/  SHF.L.U32 R128, R105, 0x10, RZ ;  /* 0x0000001069807819 */ /* 0x000fe200000006ff */
[----:B------:R-:W-:Y:S06]  /*2bc0*/  BRA `(.L_x_84) ;  /* 0x0000000000147947 */ /* 0x000fec0003800000 */
.L_x_83:
[----:B------:R-:W-:-:S04]  /*2bd0*/  FFMA.FTZ R129, R151, R135, R132 ;  /* 0x0000008797817223 */ /* 0x000fc80000010084 */
[----:B------:R-:W-:Y:S01]  /*2be0*/  FADD.FTZ R128, R152, -R129 ;  /* 0x8000008198807221 */ /* 0x000fe20000010000 */
[----:B------:R-:W-:-:S03]  /*2bf0*/  @P4 SHF.L.U32 R129, R105, 0x10, RZ ;  /* 0x0000001069814819 */ /* 0x000fc600000006ff */
[----:B------:R-:W-:-:S04]  /*2c00*/  FMUL.FTZ R128, R5, R128 ;  /* 0x0000008005807220 */ /* 0x000fc80000410000 */
[----:B------:R-:W-:-:S07]  /*2c10*/  @P4 FADD.FTZ R128, R128, R129 ;  /* 0x0000008180804221 */ /* 0x000fce0000010000 */
.L_x_84:
[----:B------:R-:W-:Y:S05]  /*2c20*/  BSYNC B1 ;  /* 0x0000000000017941 */ /* 0x000fea0003800000 */
.L_x_82:
        /* <DEDUP_REMOVED lines=8> */
[----:B------:R-:W-:Y:S01]  /*2cb0*/  IMAD.MOV.U32 R128, RZ, RZ, RZ ;  /* 0x000000ffff807224 */ /* 0x000fe200078e00ff */
[----:B------:R-:W-:Y:S06]  /*2cc0*/  @!P4 BRA `(.L_x_87) ;  /* 0x000000000024c947 */ /* 0x000fec0003800000 */
[----:B------:R-:W-:-:S04]  /*2cd0*/  PRMT R128, R105, 0x7632, R128 ;  /* 0x0000763269807816 */ /* 0x000fc80000000080 */
[----:B------:R-:W-:Y:S01]  /*2ce0*/  SHF.L.U32 R128, R128, 0x10, RZ ;  /* 0x0000001080807819 */ /* 0x000fe200000006ff */
[----:B------:R-:W-:Y:S06]  /*2cf0*/  BRA `(.L_x_87) ;  /* 0x0000000000187947 */ /* 0x000fec0003800000 */
.L_x_86:
[----:B------:R-:W-:Y:S01]  /*2d00*/  FFMA.FTZ R128, R160, R135, R132 ;  /* 0x00000087a0807223 */ /* 0x000fe20000010084 */
[----:B------:R-:W-:-:S03]  /*2d10*/  @P4 PRMT R129, R105, 0x7632, R129 ;  /* 0x0000763269814816 */ /* 0x000fc60000000081 */
[----:B------:R-:W-:Y:S01]  /*2d20*/  FADD.FTZ R128, R159, -R128 ;  /* 0x800000809f807221 */ /* 0x000fe20000010000 */
[----:B------:R-:W-:-:S03]  /*2d30*/  @P4 SHF.L.U32 R129, R129, 0x10, RZ ;  /* 0x0000001081814819 */ /* 0x000fc600000006ff */
[----:B------:R-:W-:-:S04]  /*2d40*/  FMUL.FTZ R128, R5, R128 ;  /* 0x0000008005807220 */ /* 0x000fc80000410000 */
[----:B------:R-:W-:-:S07]  /*2d50*/  @P4 FADD.FTZ R128, R128, R129 ;  /* 0x0000008180804221 */ /* 0x000fce0000010000 */
.L_x_87:
[----:B------:R-:W-:Y:S05]  /*2d60*/  BSYNC B1 ;  /* 0x0000000000017941 */ /* 0x000fea0003800000 */
.L_x_85:
        /* <DEDUP_REMOVED lines=8> */
[----:B------:R-:W-:Y:S01]  /*2df0*/  HFMA2.MMA R128, -RZ, RZ, 0, 0 ;  /* 0x00000000ff807435 */ /* 0x000fe200000001ff */
[----:B------:R-:W-:Y:S10]  /*2e00*/  @!P4 BRA `(.L_x_90) ;  /* 0x00000000001cc947 */ /* 0x000ff40003800000 */
[----:B------:R-:W-:Y:S01]  /*2e10*/  IMAD.U32 R128, R106, 0x10000, RZ ;  /* 0x000100006a807824 */ /* 0x000fe200078e00ff */
[----:B------:R-:W-:Y:S06]  /*2e20*/  BRA `(.L_x_90) ;  /* 0x0000000000147947 */ /* 0x000fec0003800000 */
.L_x_89:
[----:B------:R-:W-:-:S04]  /*2e30*/  FFMA.FTZ R129, R153, R135, R132 ;  /* 0x0000008799817223 */ /* 0x000fc80000010084 */
[----:B------:R-:W-:Y:S01]  /*2e40*/  FADD.FTZ R128, R154, -R129 ;  /* 0x800000819a807221 */ /* 0x000fe20000010000 */
[----:B------:R-:W-:-:S03]  /*2e50*/  @P4 SHF.L.U32 R129, R106, 0x10, RZ ;  /* 0x000000106a814819 */ /* 0x000fc600000006ff */
[----:B------:R-:W-:-:S04]  /*2e60*/  FMUL.FTZ R128, R5, R128 ;  /* 0x0000008005807220 */ /* 0x000fc80000410000 */
[----:B------:R-:W-:-:S07]  /*2e70*/  @P4 FADD.FTZ R128, R128, R129 ;  /* 0x0000008180804221 */ /* 0x000fce0000010000 */
.L_x_90:
[----:B------:R-:W-:Y:S05]  /*2e80*/  BSYNC B1 ;  /* 0x0000000000017941 */ /* 0x000fea0003800000 */
.L_x_88:
        /* <DEDUP_REMOVED lines=10> */
[----:B------:R-:W-:-:S04]  /*2f30*/  PRMT R128, R106, 0x7632, R128 ;  /* 0x000076326a807816 */ /* 0x000fc80000000080 */
[----:B------:R-:W-:Y:S01]  /*2f40*/  SHF.L.U32 R128, R128, 0x10, RZ ;  /* 0x0000001080807819 */ /* 0x000fe200000006ff */
[----:B------:R-:W-:Y:S06]  /*2f50*/  BRA `(.L_x_93) ;  /* 0x0000000000187947 */ /* 0x000fec0003800000 */
.L_x_92:
[----:B------:R-:W-:Y:S01]  /*2f60*/  FFMA.FTZ R128, R162, R135, R132 ;  /* 0x00000087a2807223 */ /* 0x000fe20000010084 */
[----:B------:R-:W-:-:S03]  /*2f70*/  @P4 PRMT R129, R106, 0x7632, R129 ;  /* 0x000076326a814816 */ /* 0x000fc60000000081 */
[----:B------:R-:W-:Y:S02]  /*2f80*/  FADD.FTZ R128, R161, -R128 ;  /* 0x80000080a1807221 */ /* 0x000fe40000010000 */
[----:B------:R-:W-:Y:S02]  /*2f90*/  @P4 IMAD.U32 R129, R129, 0x10000, RZ ;  /* 0x0001000081814824 */ /* 0x000fe400078e00ff */
[----:B------:R-:W-:-:S04]  /*2fa0*/  FMUL.FTZ R128, R5, R128 ;  /* 0x0000008005807220 */ /* 0x000fc80000410000 */
[----:B------:R-:W-:-:S07]  /*2fb0*/  @P4 FADD.FTZ R128, R128, R129 ;  /* 0x0000008180804221 */ /* 0x000fce0000010000 */
.L_x_93:
[----:B------:R-:W-:Y:S05]  /*2fc0*/  BSYNC B1 ;  /* 0x0000000000017941 */ /* 0x000fea0003800000 */
.L_x_91:
        /* <DEDUP_REMOVED lines=10> */
[----:B------:R-:W-:Y:S01]  /*3070*/  SHF.L.U32 R128, R107, 0x10, RZ ;  /* 0x000000106b807819 */ /* 0x000fe200000006ff */
[----:B------:R-:W-:Y:S06]  /*3080*/  BRA `(.L_x_96) ;  /* 0x0000000000147947 */ /* 0x000fec0003800000 */
.L_x_95:
[----:B------:R-:W-:-:S04]  /*3090*/  FFMA.FTZ R129, R155, R135, R132 ;  /* 0x000000879b817223 */ /* 0x000fc80000010084 */
[----:B------:R-:W-:Y:S01]  /*30a0*/  FADD.FTZ R128, R156, -R129 ;  /* 0x800000819c807221 */ /* 0x000fe20000010000 */
[----:B------:R-:W-:-:S03]  /*30b0*/  @P4 SHF.L.U32 R129, R107, 0x10, RZ ;  /* 0x000000106b814819 */ /* 0x000fc600000006ff */
[----:B------:R-:W-:-:S04]  /*30c0*/  FMUL.FTZ R128, R5, R128 ;  /* 0x0000008005807220 */ /* 0x000fc80000410000 */
[----:B------:R-:W-:-:S07]  /*30d0*/  @P4 FADD.FTZ R128, R128, R129 ;  /* 0x0000008180804221 */ /* 0x000fce0000010000 */
.L_x_96:
[----:B------:R-:W-:Y:S05]  /*30e0*/  BSYNC B1 ;  /* 0x0000000000017941 */ /* 0x000fea0003800000 */
.L_x_94:
        /* <DEDUP_REMOVED lines=13> */
.L_x_98:
[----:B------:R-:W-:Y:S01]  /*31c0*/  FFMA.FTZ R128, R164, R135, R132 ;  /* 0x00000087a4807223 */ /* 0x000fe20000010084 */
[----:B------:R-:W-:-:S03]  /*31d0*/  @P4 PRMT R129, R107, 0x7632, R129 ;  /* 0x000076326b814816 */ /* 0x000fc60000000081 */
[----:B------:R-:W-:Y:S01]  /*31e0*/  FADD.FTZ R128, R163, -R128 ;  /* 0x80000080a3807221 */ /* 0x000fe20000010000 */
[----:B------:R-:W-:-:S03]  /*31f0*/  @P4 SHF.L.U32 R129, R129, 0x10, RZ ;  /* 0x0000001081814819 */ /* 0x000fc600000006ff */
[----:B------:R-:W-:-:S04]  /*3200*/  FMUL.FTZ R134, R5, R128 ;  /* 0x0000008005867220 */ /* 0x000fc80000410000 */
[----:B------:R-:W-:-:S07]  /*3210*/  @P4 FADD.FTZ R134, R134, R129 ;  /* 0x0000008186864221 */ /* 0x000fce0000010000 */
.L_x_99:
[----:B------:R-:W-:Y:S05]  /*3220*/  BSYNC B1 ;  /* 0x0000000000017941 */ /* 0x000fea0003800000 */
.L_x_97:
[----:B------:R-:W0:Y:S01]  /*3230*/  @P5 LDC.64 R128, c[0x0][0x308] ;  /* 0x0000c200ff805b82 */ /* 0x000e220000000a00 */
[----:B------:R-:W-:-:S04]  /*3240*/  @P5 F2FP.BF16.F32.PACK_AB R136, RZ, R134 ;  /* 0x00000086ff88523e */ /* 0x000fc800000010ff */
[----:B------:R-:W-:-:S03]  /*3250*/  @P5 PRMT R123, R123, 0x5410, R136 ;  /* 0x000054107b7b5816 */ /* 0x000fc60000000088 */
[----:B------:R-:W1:Y:S01]  /*3260*/  @P3 LDC R137, c[0x0][0x29c] ;  /* 0x0000a700ff893b82 */ /* 0x000e620000000800 */
[C---:B0-----:R-:W-:Y:S01]  /*3270*/  @P5 IMAD.WIDE.U32 R130, R147.reuse, 0x10, R128 ;  /* 0x0000001093825825 */ /* 0x041fe200078e0080 */
[----:B------:R-:W-:-:S06]  /*3280*/  IADD3 R147, R147, 0x100, RZ ;  /* 0x0000010093937810 */ /* 0x000fcc0007ffe0ff */
[----:B------:R-:W0:Y:S01]  /*3290*/  @P3 LDC.64 R128, c[0x0][0x2f8] ;  /* 0x0000be00ff803b82 */ /* 0x000e220000000a00 */
[----:B------:R2:W-:Y:S01]  /*32a0*/  @P5 STG.E.128 desc[UR4][R130.64], R120 ;  /* 0x0000007882005986 */ /* 0x0005e2000c101d04 */
[----:B-1----:R-:W-:-:S05]  /*32b0*/  @P3 FMUL.FTZ R134, R134, R137 ;  /* 0x0000008986863220 */ /* 0x002fca0000410000 */
[----:B------:R-:W-:-:S04]  /*32c0*/  @P3 F2FP.BF16.F32.PACK_AB R134, RZ, R134 ;  /* 0x00000086ff86323e */ /* 0x000fc800000010ff */
[----:B------:R-:W-:Y:S01]  /*32d0*/  @P3 PRMT R127, R127, 0x5410, R134 ;  /* 0x000054107f7f3816 */ /* 0x000fe20000000086 */
[----:B0-----:R-:W-:-:S04]  /*32e0*/  @P3 IMAD.WIDE.U32 R128, R133, 0x10, R128 ;  /* 0x0000001085803825 */ /* 0x001fc800078e0080 */
[----:B------:R-:W-:Y:S01]  /*32f0*/  VIADD R133, R133, 0x100 ;  /* 0x0000010085857836 */ /* 0x000fe20000000000 */
[----:B------:R2:W-:Y:S06]  /*3300*/  @P3 STG.E.128 desc[UR4][R128.64], R124 ;  /* 0x0000007c80003986 */ /* 0x0005ec000c101d04 */
.L_x_75:
[----:B------:R-:W-:Y:S05]  /*3310*/  BSYNC B0 ;  /* 0x0000000000007941 */ /* 0x000fea0003800000 */
.L_x_74:
[----:B------:R-:W-:Y:S04]  /*3320*/  BSSY B0, `(.L_x_100) ;  /* 0x00000aa000007945 */ /* 0x000fe80003800000 */
[----:B------:R-:W-:Y:S05]  /*3330*/  @!P0 BRA `(.L_x_101) ;  /* 0x0000000800a08947 */ /* 0x000fea0003800000 */
[----:B------:R-:W-:Y:S04]  /*3340*/  BSSY B1, `(.L_x_102) ;  /* 0x0000011000017945 */ /* 0x000fe80003800000 */
[----:B------:R-:W-:Y:S05]  /*3350*/  @P2 BRA `(.L_x_103) ;  /* 0x00000000001c2947 */ /* 0x000fea0003800000 */
[----:B------:R-:W-:Y:S01]  /*3360*/  UISETP.NE.U32.AND UP0, UPT, UR14, URZ, UPT ;  /* 0x0000003f0e00728c */ /* 0x000fe2000bf05070 */
[----:B--2---:R-:W-:-:S03]  /*3370*/  MOV R128, RZ ;  /* 0x000000ff00807202 */ /* 0x004fc60000000f00 */
[----:B------:R-:W-:-:S06]  /*3380*/  UISETP.NE.AND.EX UP0, UPT, UR15, URZ, UPT, UP0 ;  /* 0x0000003f0f00728c */ /* 0x000fcc000bf05300 */
[----:B------:R-:W-:-:S13]  /*3390*/  PLOP3.LUT P4, PT, PT, PT, UP0, 0x80, 0x0 ;  /* 0x000000000000781c */ /* 0x000fda0003f8f008 */
[----:B------:R-:W-:Y:S05]  /*33a0*/  @!P4 BRA `(.L_x_104) ;  /* 0x000000000028c947 */ /* 0x000fea0003800000 */
[----:B------:R-:W-:Y:S01]  /*33b0*/  SHF.L.U32 R128, R108, 0x10, RZ ;  /* 0x000000106c807819 */ /* 0x000fe200000006ff */
[----:B------:R-:W-:Y:S06]  /*33c0*/  BRA `(.L_x_104) ;  /* 0x0000000000207947 */ /* 0x000fec0003800000 */
.L_x_103:
[----:B------:R-:W-:Y:S01]  /*33d0*/  UISETP.NE.U32.AND UP0, UPT, UR14, URZ, UPT ;  /* 0x0000003f0e00728c */ /* 0x000fe2000bf05070 */
[----:B--2---:R-:W-:-:S03]  /*33e0*/  FFMA.FTZ R129, R165, R135, R132 ;  /* 0x00000087a5817223 */ /* 0x004fc60000010084 */
[----:B------:R-:W-:Y:S01]  /*33f0*/  UISETP.NE.AND.EX UP0, UPT, UR15, URZ, UPT, UP0 ;  /* 0x0000003f0f00728c */ /* 0x000fe2000bf05300 */
[----:B------:R-:W-:-:S04]  /*3400*/  FADD.FTZ R128, R166, -R129 ;  /* 0x80000081a6807221 */ /* 0x000fc80000010000 */
[----:B------:R-:W-:Y:S01]  /*3410*/  FMUL.FTZ R128, R5, R128 ;  /* 0x0000008005807220 */ /* 0x000fe20000410000 */
[----:B------:R-:W-:-:S13]  /*3420*/  PLOP3.LUT P4, PT, PT, PT, UP0, 0x80, 0x0 ;  /* 0x000000000000781c */ /* 0x000fda0003f8f008 */
[----:B------:R-:W-:-:S05]  /*3430*/  @P4 SHF.L.U32 R129, R108, 0x10, RZ ;  /* 0x000000106c814819 */ /* 0x000fca00000006ff */
[----:B------:R-:W-:-:S07]  /*3440*/  @P4 FADD.FTZ R128, R128, R129 ;  /* 0x0000008180804221 */ /* 0x000fce0000010000 */
.L_x_104:
[----:B------:R-:W-:Y:S05]  /*3450*/  BSYNC B1 ;  /* 0x0000000000017941 */ /* 0x000fea0003800000 */
.L_x_102:
        /* <DEDUP_REMOVED lines=15> */
.L_x_106:
[----:B------:R-:W-:Y:S01]  /*3550*/  FFMA.FTZ R128, R174, R135, R132 ;  /* 0x00000087ae807223 */ /* 0x000fe20000010084 */
[----:B------:R-:W-:-:S03]  /*3560*/  @P4 PRMT R129, R108, 0x7632, R129 ;  /* 0x000076326c814816 */ /* 0x000fc60000000081 */
[----:B------:R-:W-:Y:S01]  /*3570*/  FADD.FTZ R128, R173, -R128 ;  /* 0x80000080ad807221 */ /* 0x000fe20000010000 */
[----:B------:R-:W-:-:S03]  /*3580*/  @P4 SHF.L.U32 R129, R129, 0x10, RZ ;  /* 0x0000001081814819 */ /* 0x000fc600000006ff */
[----:B------:R-:W-:-:S04]  /*3590*/  FMUL.FTZ R128, R5, R128 ;  /* 0x0000008005807220 */ /* 0x000fc80000410000 */
[----:B------:R-:W-:-:S07]  /*35a0*/  @P4 FADD.FTZ R128, R128, R129 ;  /* 0x0000008180804221 */ /* 0x000fce0000010000 */
.L_x_107:
[----:B------:R-:W-:Y:S05]  /*35b0*/  BSYNC B1 ;  /* 0x0000000000017941 */ /* 0x000fea0003800000 */
.L_x_105:
        /* <DEDUP_REMOVED lines=12> */
.L_x_109:
[----:B------:R-:W-:-:S04]  /*3680*/  FFMA.FTZ R129, R167, R135, R132 ;  /* 0x00000087a7817223 */ /* 0x000fc80000010084 */
[----:B------:R-:W-:Y:S01]  /*3690*/  FADD.FTZ R128, R168, -R129 ;  /* 0x80000081a8807221 */ /* 0x000fe20000010000 */
[----:B------:R-:W-:-:S03]  /*36a0*/  @P4 SHF.L.U32 R129, R109, 0x10, RZ ;  /* 0x000000106d814819 */ /* 0x000fc600000006ff */
[----:B------:R-:W-:-:S04]  /*36b0*/  FMUL.FTZ R128, R5, R128 ;  /* 0x0000008005807220 */ /* 0x000fc80000410000 */
[----:B------:R-:W-:-:S07]  /*36c0*/  @P4 FADD.FTZ R128, R128, R129 ;  /* 0x0000008180804221 */ /* 0x000fce0000010000 */
.L_x_110:
[----:B------:R-:W-:Y:S05]  /*36d0*/  BSYNC B1 ;  /* 0x0000000000017941 */ /* 0x000fea0003800000 */
.L_x_108:
        /* <DEDUP_REMOVED lines=13> */
.L_x_112:
[----:B------:R-:W-:Y:S01]  /*37b0*/  FFMA.FTZ R128, R176, R135, R132 ;  /* 0x00000087b0807223 */ /* 0x000fe20000010084 */
[----:B------:R-:W-:-:S03]  /*37c0*/  @P4 PRMT R129, R109, 0x7632, R129 ;  /* 0x000076326d814816 */ /* 0x000fc60000000081 */
[----:B------:R-:W-:Y:S02]  /*37d0*/  FADD.FTZ R128, R175, -R128 ;  /* 0x80000080af807221 */ /* 0x000fe40000010000 */
[----:B------:R-:W-:Y:S02]  /*37e0*/  @P4 IMAD.U32 R129, R129, 0x10000, RZ ;  /* 0x0001000081814824 */ /* 0x000fe400078e00ff */
[----:B------:R-:W-:-:S04]  /*37f0*/  FMUL.FTZ R128, R5, R128 ;  /* 0x0000008005807220 */ /* 0x000fc80000410000 */
[----:B------:R-:W-:-:S07]  /*3800*/  @P4 FADD.FTZ R128, R128, R129 ;  /* 0x0000008180804221 */ /* 0x000fce0000010000 */
.L_x_113:
[----:B------:R-:W-:Y:S05]  /*3810*/  BSYNC B1 ;  /* 0x0000000000017941 */ /* 0x000fea0003800000 */
.L_x_111:
        /* <DEDUP_REMOVED lines=12> */
.L_x_115:
[----:B------:R-:W-:-:S04]  /*38e0*/  FFMA.FTZ R129, R169, R135, R132 ;  /* 0x00000087a9817223 */ /* 0x000fc80000010084 */
[----:B------:R-:W-:Y:S01]  /*38f0*/  FADD.FTZ R128, R170, -R129 ;  /* 0x80000081aa807221 */ /* 0x000fe20000010000 */
[----:B------:R-:W-:-:S03]  /*3900*/  @P4 SHF.L.U32 R129, R110, 0x10, RZ ;  /* 0x000000106e814819 */ /* 0x000fc600000006ff */
[----:B------:R-:W-:-:S04]  /*3910*/  FMUL.FTZ R128, R5, R128 ;  /* 0x0000008005807220 */ /* 0x000fc80000410000 */
[----:B------:R-:W-:-:S07]  /*3920*/  @P4 FADD.FTZ R128, R128, R129 ;  /* 0x0000008180804221 */ /* 0x000fce0000010000 */
.L_x_116:
[----:B------:R-:W-:Y:S05]  /*3930*/  BSYNC B1 ;  /* 0x0000000000017941 */ /* 0x000fea0003800000 */
.L_x_114:
        /* <DEDUP_REMOVED lines=13> */
.L_x_118:
[----:B------:R-:W-:Y:S01]  /*3a10*/  FFMA.FTZ R128, R178, R135, R132 ;  /* 0x00000087b2807223 */ /* 0x000fe20000010084 */
[----:B------:R-:W-:-:S03]  /*3a20*/  @P4 PRMT R129, R110, 0x7632, R129 ;  /* 0x000076326e814816 */ /* 0x000fc60000000081 */
[----:B------:R-:W-:Y:S01]  /*3a30*/  FADD.FTZ R128, R177, -R128 ;  /* 0x80000080b1807221 */ /* 0x000fe20000010000 */
[----:B------:R-:W-:-:S03]  /*3a40*/  @P4 SHF.L.U32 R129, R129, 0x10, RZ ;  /* 0x0000001081814819 */ /* 0x000fc600000006ff */
[----:B------:R-:W-:-:S04]  /*3a50*/  FMUL.FTZ R128, R5, R128 ;  /* 0x0000008005807220 */ /* 0x000fc80000410000 */
[----:B------:R-:W-:-:S07]  /*3a60*/  @P4 FADD.FTZ R128, R128, R129 ;  /* 0x0000008180804221 */ /* 0x000fce0000010000 */
.L_x_119:
[----:B------:R-:W-:Y:S05]  /*3a70*/  BSYNC B1 ;  /* 0x0000000000017941 */ /* 0x000fea0003800000 */
.L_x_117:
        /* <DEDUP_REMOVED lines=10> */
[----:B------:R-:W-:Y:S01]  /*3b20*/  IMAD.U32 R128, R111, 0x10000, RZ ;  /* 0x000100006f807824 */ /* 0x000fe200078e00ff */
[----:B------:R-:W-:Y:S06]  /*3b30*/  BRA `(.L_x_122) ;  /* 0x0000000000147947 */ /* 0x000fec0003800000 */
.L_x_121:
[----:B------:R-:W-:-:S04]  /*3b40*/  FFMA.FTZ R129, R171, R135, R132 ;  /* 0x00000087ab817223 */ /* 0x000fc80000010084 */
[----:B------:R-:W-:Y:S01]  /*3b50*/  FADD.FTZ R128, R172, -R129 ;  /* 0x80000081ac807221 */ /* 0x000fe20000010000 */
[----:B------:R-:W-:-:S03]  /*3b60*/  @P4 SHF.L.U32 R129, R111, 0x10, RZ ;  /* 0x000000106f814819 */ /* 0x000fc600000006ff */
[----:B------:R-:W-:-:S04]  /*3b70*/  FMUL.FTZ R128, R5, R128 ;  /* 0x0000008005807220 */ /* 0x000fc80000410000 */
[----:B------:R-:W-:-:S07]  /*3b80*/  @P4 FADD.FTZ R128, R128, R129 ;  /* 0x0000008180804221 */ /* 0x000fce0000010000 */
.L_x_122:
[----:B------:R-:W-:Y:S05]  /*3b90*/  BSYNC B1 ;  /* 0x0000000000017941 */ /* 0x000fea0003800000 */
.L_x_120:
        /* <DEDUP_REMOVED lines=13> */
.L_x_124:
[----:B------:R-:W-:Y:S01]  /*3c70*/  FFMA.FTZ R128, R180, R135, R132 ;  /* 0x00000087b4807223 */ /* 0x000fe20000010084 */
[----:B------:R-:W-:-:S03]  /*3c80*/  @P4 PRMT R129, R111, 0x7632, R129 ;  /* 0x000076326f814816 */ /* 0x000fc60000000081 */
[----:B------:R-:W-:Y:S02]  /*3c90*/  FADD.FTZ R128, R179, -R128 ;  /* 0x80000080b3807221 */ /* 0x000fe40000010000 */
[----:B------:R-:W-:Y:S02]  /*3ca0*/  @P4 IMAD.U32 R129, R129, 0x10000, RZ ;  /* 0x0001000081814824 */ /* 0x000fe400078e00ff */
[----:B------:R-:W-:-:S04]  /*3cb0*/  FMUL.FTZ R134, R5, R128 ;  /* 0x0000008005867220 */ /* 0x000fc80000410000 */
[----:B------:R-:W-:-:S07]  /*3cc0*/  @P4 FADD.FTZ R134, R134, R129 ;  /* 0x0000008186864221 */ /* 0x000fce0000010000 */
.L_x_125:
[----:B------:R-:W-:Y:S05]  /*3cd0*/  BSYNC B1 ;  /* 0x0000000000017941 */ /* 0x000fea0003800000 */
.L_x_123:
        /* <DEDUP_REMOVED lines=11> */
[C---:B0-----:R-:W-:Y:S01]  /*3d90*/  @P3 IMAD.WIDE.U32 R128, R133.reuse, 0x10, R128 ;  /* 0x0000001085803825 */ /* 0x041fe200078e0080 */
[----:B------:R-:W-:-:S04]  /*3da0*/  IADD3 R133, R133, 0x100, RZ ;  /* 0x0000010085857810 */ /* 0x000fc80007ffe0ff */
[----:B------:R3:W-:Y:S03]  /*3db0*/  @P3 STG.E.128 desc[UR4][R128.64], R124 ;  /* 0x0000007c80003986 */ /* 0x0007e6000c101d04 */
.L_x_101:
[----:B------:R-:W-:Y:S05]  /*3dc0*/  BSYNC B0 ;  /* 0x0000000000007941 */ /* 0x000fea0003800000 */
.L_x_100:
[----:B------:R-:W-:Y:S04]  /*3dd0*/  BSSY B0, `(.L_x_126) ;  /* 0x00000aa000007945 */ /* 0x000fe80003800000 */
[----:B------:R-:W-:Y:S05]  /*3de0*/  @!P1 BRA `(.L_x_127) ;  /* 0x0000000800a09947 */ /* 0x000fea0003800000 */
[----:B------:R-:W-:Y:S04]  /*3df0*/  BSSY B1, `(.L_x_128) ;  /* 0x0000011000017945 */ /* 0x000fe80003800000 */
[----:B------:R-:W-:Y:S05]  /*3e00*/  @P2 BRA `(.L_x_129) ;  /* 0x00000000001c2947 */ /* 0x000fea0003800000 */
[----:B------:R-:W-:Y:S01]  /*3e10*/  UISETP.NE.U32.AND UP0, UPT, UR14, URZ, UPT ;  /* 0x0000003f0e00728c */ /* 0x000fe2000bf05070 */
[----:B--23--:R-:W-:-:S03]  /*3e20*/  MOV R128, RZ ;  /* 0x000000ff00807202 */ /* 0x00cfc60000000f00 */
[----:B------:R-:W-:-:S06]  /*3e30*/  UISETP.NE.AND.EX UP0, UPT, UR15, URZ, UPT, UP0 ;  /* 0x0000003f0f00728c */ /* 0x000fcc000bf05300 */
[----:B------:R-:W-:-:S13]  /*3e40*/  PLOP3.LUT P4, PT, PT, PT, UP0, 0x80, 0x0 ;  /* 0x000000000000781c */ /* 0x000fda0003f8f008 */
[----:B------:R-:W-:Y:S05]  /*3e50*/  @!P4 BRA `(.L_x_130) ;  /* 0x000000000028c947 */ /* 0x000fea0003800000 */
[----:B------:R-:W-:Y:S01]  /*3e60*/  IMAD.U32 R128, R112, 0x10000, RZ ;  /* 0x0001000070807824 */ /* 0x000fe200078e00ff */
[----:B------:R-:W-:Y:S06]  /*3e70*/  BRA `(.L_x_130) ;  /* 0x0000000000207947 */ /* 0x000fec0003800000 */
.L_x_129:
[----:B------:R-:W-:Y:S01]  /*3e80*/  UISETP.NE.U32.AND UP0, UPT, UR14, URZ, UPT ;  /* 0x0000003f0e00728c */ /* 0x000fe2000bf05070 */
[----:B--23--:R-:W-:-:S03]  /*3e90*/  FFMA.FTZ R129, R181, R135, R132 ;  /* 0x00000087b5817223 */ /* 0x00cfc60000010084 */
[----:B------:R-:W-:Y:S01]  /*3ea0*/  UISETP.NE.AND.EX UP0, UPT, UR15, URZ, UPT, UP0 ;  /* 0x0000003f0f00728c */ /* 0x000fe2000bf05300 */
[----:B------:R-:W-:-:S04]  /*3eb0*/  FADD.FTZ R128, R182, -R129 ;  /* 0x80000081b6807221 */ /* 0x000fc80000010000 */
[----:B------:R-:W-:Y:S01]  /*3ec0*/  FMUL.FTZ R128, R5, R128 ;  /* 0x0000008005807220 */ /* 0x000fe20000410000 */
[----:B------:R-:W-:-:S13]  /*3ed0*/  PLOP3.LUT P4, PT, PT, PT, UP0, 0x80, 0x0 ;  /* 0x000000000000781c */ /* 0x000fda0003f8f008 */
[----:B------:R-:W-:-:S05]  /*3ee0*/  @P4 SHF.L.U32 R129, R112, 0x10, RZ ;  /* 0x0000001070814819 */ /* 0x000fca00000006ff */
[----:B------:R-:W-:-:S07]  /*3ef0*/  @P4 FADD.FTZ R128, R128, R129 ;  /* 0x0000008180804221 */ /* 0x000fce0000010000 */
.L_x_130:
[----:B------:R-:W-:Y:S05]  /*3f00*/  BSYNC B1 ;  /* 0x0000000000017941 */ /* 0x000fea0003800000 */
.L_x_128:
        /* <DEDUP_REMOVED lines=15> */
.L_x_132:
[----:B------:R-:W-:Y:S01]  /*4000*/  FFMA.FTZ R128, R192, R135, R132 ;  /* 0x00000087c0807223 */ /* 0x000fe20000010084 */
[----:B------:R-:W-:-:S03]  /*4010*/  @P4 PRMT R129, R112, 0x7632, R129 ;  /* 0x0000763270814816 */ /* 0x000fc60000000081 */
[----:B------:R-:W-:Y:S01]  /*4020*/  FADD.FTZ R128, R191, -R128 ;  /* 0x80000080bf807221 */ /* 0x000fe20000010000 */
[----:B------:R-:W-:-:S03]  /*4030*/  @P4 SHF.L.U32 R129, R129, 0x10, RZ ;  /* 0x0000001081814819 */ /* 0x000fc600000006ff */
[----:B------:R-:W-:-:S04]  /*4040*/  FMUL.FTZ R128, R5, R128 ;  /* 0x0000008005807220 */ /* 0x000fc80000410000 */
[----:B------:R-:W-:-:S07]  /*4050*/  @P4 FADD.FTZ R128, R128, R129 ;  /* 0x0000008180804221 */ /* 0x000fce0000010000 */
.L_x_133:
[----:B------:R-:W-:Y:S05]  /*4060*/  BSYNC B1 ;  /* 0x0000000000017941 */ /* 0x000fea0003800000 */
.L_x_131:
        /* <DEDUP_REMOVED lines=10> */
[----:B------:R-:W-:Y:S01]  /*4110*/  SHF.L.U32 R128, R113, 0x10, RZ ;  /* 0x0000001071807819 */ /* 0x000fe200000006ff */
[----:B------:R-:W-:Y:S06]  /*4120*/  BRA `(.L_x_136) ;  /* 0x0000000000147947 */ /* 0x000fec0003800000 */
.L_x_135:
[----:B------:R-:W-:-:S04]  /*4130*/  FFMA.FTZ R129, R183, R135, R132 ;  /* 0x00000087b7817223 */ /* 0x000fc80000010084 */
[----:B------:R-:W-:Y:S01]  /*4140*/  FADD.FTZ R128, R186, -R129 ;  /* 0x80000081ba807221 */ /* 0x000fe20000010000 */
[----:B------:R-:W-:-:S03]  /*4150*/  @P4 SHF.L.U32 R129, R113, 0x10, RZ ;  /* 0x0000001071814819 */ /* 0x000fc600000006ff */
[----:B------:R-:W-:-:S04]  /*4160*/  FMUL.FTZ R128, R5, R128 ;  /* 0x0000008005807220 */ /* 0x000fc80000410000 */
[----:B------:R-:W-:-:S07]  /*4170*/  @P4 FADD.FTZ R128, R128, R129 ;  /* 0x0000008180804221 */ /* 0x000fce0000010000 */
.L_x_136:
[----:B------:R-:W-:Y:S05]  /*4180*/  BSYNC B1 ;  /* 0x0000000000017941 */ /* 0x000fea0003800000 */
.L_x_134:
        /* <DEDUP_REMOVED lines=13> */
.L_x_138:
[----:B------:R-:W-:Y:S01]  /*4260*/  FFMA.FTZ R128, R194, R135, R132 ;  /* 0x00000087c2807223 */ /* 0x000fe20000010084 */
[----:B------:R-:W-:-:S03]  /*4270*/  @P4 PRMT R129, R113, 0x7632, R129 ;  /* 0x0000763271814816 */ /* 0x000fc60000000081 */
[----:B------:R-:W-:Y:S02]  /*4280*/  FADD.FTZ R128, R193, -R128 ;  /* 0x80000080c1807221 */ /* 0x000fe40000010000 */
[----:B------:R-:W-:Y:S02]  /*4290*/  @P4 IMAD.U32 R129, R129, 0x10000, RZ ;  /* 0x0001000081814824 */ /* 0x000fe400078e00ff */
[----:B------:R-:W-:-:S04]  /*42a0*/  FMUL.FTZ R128, R5, R128 ;  /* 0x0000008005807220 */ /* 0x000fc80000410000 */
[----:B------:R-:W-:-:S07]  /*42b0*/  @P4 FADD.FTZ R128, R128, R129 ;  /* 0x0000008180804221 */ /* 0x000fce0000010000 */
.L_x_139:
[----:B------:R-:W-:Y:S05]  /*42c0*/  BSYNC B1 ;  /* 0x0000000000017941 */ /* 0x000fea0003800000 */
.L_x_137:
        /* <DEDUP_REMOVED lines=12> */
.L_x_141:
[----:B------:R-:W-:-:S04]  /*4390*/  FFMA.FTZ R129, R187, R135, R132 ;  /* 0x00000087bb817223 */ /* 0x000fc80000010084 */
[----:B------:R-:W-:Y:S01]  /*43a0*/  FADD.FTZ R128, R188, -R129 ;  /* 0x80000081bc807221 */ /* 0x000fe20000010000 */
[----:B------:R-:W-:-:S03]  /*43b0*/  @P4 SHF.L.U32 R129, R114, 0x10, RZ ;  /* 0x0000001072814819 */ /* 0x000fc600000006ff */
[----:B------:R-:W-:-:S04]  /*43c0*/  FMUL.FTZ R128, R5, R128 ;  /* 0x0000008005807220 */ /* 0x000fc80000410000 */
[----:B------:R-:W-:-:S07]  /*43d0*/  @P4 FADD.FTZ R128, R128, R129 ;  /* 0x0000008180804221 */ /* 0x000fce0000010000 */
.L_x_142:
[----:B------:R-:W-:Y:S05]  /*43e0*/  BSYNC B1 ;  /* 0x0000000000017941 */ /* 0x000fea0003800000 */
.L_x_140:
        /* <DEDUP_REMOVED lines=10> */
[----:B------:R-:W-:-:S05]  /*4490*/  PRMT R128, R114, 0x7632, R128 ;  /* 0x0000763272807816 */ /* 0x000fca0000000080 */
[----:B------:R-:W-:Y:S01]  /*44a0*/  IMAD.U32 R128, R128, 0x10000, RZ ;  /* 0x0001000080807824 */ /* 0x000fe200078e00ff */
[----:B------:R-:W-:Y:S06]  /*44b0*/  BRA `(.L_x_145) ;  /* 0x0000000000187947 */ /* 0x000fec0003800000 */
.L_x_144:
[----:B------:R-:W-:Y:S01]  /*44c0*/  FFMA.FTZ R128, R196, R135, R132 ;  /* 0x00000087c4807223 */ /* 0x000fe20000010084 */
[----:B------:R-:W-:-:S03]  /*44d0*/  @P4 PRMT R129, R114, 0x7632, R129 ;  /* 0x0000763272814816 */ /* 0x000fc60000000081 */
[----:B------:R-:W-:Y:S01]  /*44e0*/  FADD.FTZ R128, R195, -R128 ;  /* 0x80000080c3807221 */ /* 0x000fe20000010000 */
[----:B------:R-:W-:-:S03]  /*44f0*/  @P4 SHF.L.U32 R129, R129, 0x10, RZ ;  /* 0x0000001081814819 */ /* 0x000fc600000006ff */
[----:B------:R-:W-:-:S04]  /*4500*/  FMUL.FTZ R128, R5, R128 ;  /* 0x0000008005807220 */ /* 0x000fc80000410000 */
[----:B------:R-:W-:-:S07]  /*4510*/  @P4 FADD.FTZ R128, R128, R129 ;  /* 0x0000008180804221 */ /* 0x000fce0000010000 */
.L_x_145:
[----:B------:R-:W-:Y:S05]  /*4520*/  BSYNC B1 ;  /* 0x0000000000017941 */ /* 0x000fea0003800000 */
.L_x_143:
        /* <DEDUP_REMOVED lines=12> */
.L_x_147:
[----:B------:R-:W-:-:S04]  /*45f0*/  FFMA.FTZ R129, R189, R135, R132 ;  /* 0x00000087bd817223 */ /* 0x000fc80000010084 */
[----:B------:R-:W-:Y:S01]  /*4600*/  FADD.FTZ R128, R190, -R129 ;  /* 0x80000081be807221 */ /* 0x000fe20000010000 */
[----:B------:R-:W-:-:S03]  /*4610*/  @P4 SHF.L.U32 R129, R115, 0x10, RZ ;  /* 0x0000001073814819 */ /* 0x000fc600000006ff */
[----:B------:R-:W-:-:S04]  /*4620*/  FMUL.FTZ R128, R5, R128 ;  /* 0x0000008005807220 */ /* 0x000fc80000410000 */
[----:B------:R-:W-:-:S07]  /*4630*/  @P4 FADD.FTZ R128, R128, R129 ;  /* 0x0000008180804221 */ /* 0x000fce0000010000 */
.L_x_148:
[----:B------:R-:W-:Y:S05]  /*4640*/  BSYNC B1 ;  /* 0x0000000000017941 */ /* 0x000fea0003800000 */
.L_x_146:
        /* <DEDUP_REMOVED lines=13> */
.L_x_150:
[----:B------:R-:W-:Y:S01]  /*4720*/  FFMA.FTZ R128, R198, R135, R132 ;  /* 0x00000087c6807223 */ /* 0x000fe20000010084 */
[----:B------:R-:W-:-:S03]  /*4730*/  @P4 PRMT R129, R115, 0x7632, R129 ;  /* 0x0000763273814816 */ /* 0x000fc60000000081 */
[----:B------:R-:W-:Y:S01]  /*4740*/  FADD.FTZ R128, R197, -R128 ;  /* 0x80000080c5807221 */ /* 0x000fe20000010000 */
[----:B------:R-:W-:-:S03]  /*4750*/  @P4 SHF.L.U32 R129, R129, 0x10, RZ ;  /* 0x0000001081814819 */ /* 0x000fc600000006ff */
[----:B------:R-:W-:-:S04]  /*4760*/  FMUL.FTZ R134, R5, R128 ;  /* 0x0000008005867220 */ /* 0x000fc80000410000 */
[----:B------:R-:W-:-:S07]  /*4770*/  @P4 FADD.FTZ R134, R134, R129 ;  /* 0x0000008186864221 */ /* 0x000fce0000010000 */
.L_x_151:
[----:B------:R-:W-:Y:S05]  /*4780*/  BSYNC B1 ;  /* 0x0000000000017941 */ /* 0x000fea0003800000 */
.L_x_149:
[----:B------:R-:W0:Y:S01]  /*4790*/  @P3 LDC R137, c[0x0][0x29c] ;  /* 0x0000a700ff893b82 */ /* 0x000e220000000800 */
[----:B------:R-:W-:-:S04]  /*47a0*/  @P5 F2FP.BF16.F32.PACK_AB R128, RZ, R134 ;  /* 0x00000086ff80523e */ /* 0x000fc800000010ff */
[----:B------:R-:W-:-:S03]  /*47b0*/  @P5 PRMT R123, R123, 0x5410, R128 ;  /* 0x000054107b7b5816 */ /* 0x000fc60000000080 */
[----:B------:R-:W1:Y:S08]  /*47c0*/  @P5 LDC.64 R130, c[0x0][0x308] ;  /* 0x0000c200ff825b82 */ /* 0x000e700000000a00 */
[----:B------:R-:W2:Y:S01]  /*47d0*/  @P3 LDC.64 R128, c[0x0][0x2f8] ;  /* 0x0000be00ff803b82 */ /* 0x000ea20000000a00 */
[----:B0-----:R-:W-:-:S05]  /*47e0*/  @P3 FMUL.FTZ R134, R134, R137 ;  /* 0x0000008986863220 */ /* 0x001fca0000410000 */
[----:B------:R-:W-:Y:S01]  /*47f0*/  @P3 F2FP.BF16.F32.PACK_AB R134, RZ, R134 ;  /* 0x00000086ff86323e */ /* 0x000fe200000010ff */
[----:B-1----:R-:W-:-:S03]  /*4800*/  @P5 IMAD.WIDE.U32 R130, R147, 0x10, R130 ;  /* 0x0000001093825825 */ /* 0x002fc600078e0082 */
[----:B------:R-:W-:Y:S02]  /*4810*/  @P3 PRMT R127, R127, 0x5410, R134 ;  /* 0x000054107f7f3816 */ /* 0x000fe40000000086 */
[----:B------:R-:W-:Y:S01]  /*4820*/  IADD3 R147, R147, 0x100, RZ ;  /* 0x0000010093937810 */ /* 0x000fe20007ffe0ff */
[----:B------:R0:W-:Y:S01]  /*4830*/  @P5 STG.E.128 desc[UR4][R130.64], R120 ;  /* 0x0000007882005986 */ /* 0x0001e2000c101d04 */
[C---:B--2---:R-:W-:Y:S01]  /*4840*/  @P3 IMAD.WIDE.U32 R128, R133.reuse, 0x10, R128 ;  /* 0x0000001085803825 */ /* 0x044fe200078e0080 */
[----:B------:R-:W-:-:S04]  /*4850*/  IADD3 R133, R133, 0x100, RZ ;  /* 0x0000010085857810 */ /* 0x000fc80007ffe0ff */
[----:B------:R0:W-:Y:S03]  /*4860*/  @P3 STG.E.128 desc[UR4][R128.64], R124 ;  /* 0x0000007c80003986 */ /* 0x0001e6000c101d04 */
.L_x_127:
[----:B------:R-:W-:Y:S05]  /*4870*/  BSYNC B0 ;  /* 0x0000000000007941 */ /* 0x000fea0003800000 */
.L_x_126:
[----:B------:R-:W-:Y:S01]  /*4880*/  ISETP.NE.AND P4, PT, R0, RZ, PT ;  /* 0x000000ff0000720c */ /* 0x000fe20003f85270 */
[----:B------:R-:W-:-:S12]  /*4890*/  BSSY B0, `(.L_x_152) ;  /* 0x00000a8000007945 */ /* 0x000fd80003800000 */
[----:B------:R-:W-:Y:S05]  /*48a0*/  @!P4 BRA `(.L_x_153) ;  /* 0x000000080098c947 */ /* 0x000fea0003800000 */
[----:B------:R-:W-:Y:S04]  /*48b0*/  BSSY B1, `(.L_x_154) ;  /* 0x0000011000017945 */ /* 0x000fe80003800000 */
[----:B------:R-:W-:Y:S05]  /*48c0*/  @P2 BRA `(.L_x_155) ;  /* 0x00000000001c2947 */ /* 0x000fea0003800000 */
[----:B------:R-:W-:Y:S01]  /*48d0*/  UISETP.NE.U32.AND UP0, UPT, UR14, URZ, UPT ;  /* 0x0000003f0e00728c */ /* 0x000fe2000bf05070 */
[----:B0-23--:R-:W-:-:S03]  /*48e0*/  IMAD.MOV.U32 R128, RZ, RZ, RZ ;  /* 0x000000ffff807224 */ /* 0x00dfc600078e00ff */
[----:B------:R-:W-:-:S06]  /*48f0*/  UISETP.NE.AND.EX UP0, UPT, UR15, URZ, UPT, UP0 ;  /* 0x0000003f0f00728c */ /* 0x000fcc000bf05300 */
[----:B------:R-:W-:-:S13]  /*4900*/  PLOP3.LUT P4, PT, PT, PT, UP0, 0x80, 0x0 ;  /* 0x000000000000781c */ /* 0x000fda0003f8f008 */
[----:B------:R-:W-:Y:S05]  /*4910*/  @!P4 BRA `(.L_x_156) ;  /* 0x000000000028c947 */ /* 0x000fea0003800000 */
[----:B------:R-:W-:Y:S01]  /*4920*/  SHF.L.U32 R128, R116, 0x10, RZ ;  /* 0x0000001074807819 */ /* 0x000fe200000006ff */
[----:B------:R-:W-:Y:S06]  /*4930*/  BRA `(.L_x_156) ;  /* 0x0000000000207947 */ /* 0x000fec0003800000 */
.L_x_155:
[----:B------:R-:W-:Y:S01]  /*4940*/  UISETP.NE.U32.AND UP0, UPT, UR14, URZ, UPT ;  /* 0x0000003f0e00728c */ /* 0x000fe2000bf05070 */
[----:B0-23--:R-:W-:-:S03]  /*4950*/  FFMA.FTZ R129, R149, R135, R132 ;  /* 0x0000008795817223 */ /* 0x00dfc60000010084 */
[----:B------:R-:W-:Y:S01]  /*4960*/  UISETP.NE.AND.EX UP0, UPT, UR15, URZ, UPT, UP0 ;  /* 0x0000003f0f00728c */ /* 0x000fe2000bf05300 */
[----:B------:R-:W-:-:S04]  /*4970*/  FADD.FTZ R128, R200, -R129 ;  /* 0x80000081c8807221 */ /* 0x000fc80000010000 */
[----:B------:R-:W-:Y:S01]  /*4980*/  FMUL.FTZ R128, R5, R128 ;  /* 0x0000008005807220 */ /* 0x000fe20000410000 */
[----:B------:R-:W-:-:S13]  /*4990*/  PLOP3.LUT P4, PT, PT, PT, UP0, 0x80, 0x0 ;  /* 0x000000000000781c */ /* 0x000fda0003f8f008 */
[----:B------:R-:W-:-:S05]  /*49a0*/  @P4 SHF.L.U32 R129, R116, 0x10, RZ ;  /* 0x0000001074814819 */ /* 0x000fca00000006ff */
[----:B------:R-:W-:-:S07]  /*49b0*/  @P4 FADD.FTZ R128, R128, R129 ;  /* 0x0000008180804221 */ /* 0x000fce0000010000 */
.L_x_156:
[----:B------:R-:W-:Y:S05]  /*49c0*/  BSYNC B1 ;  /* 0x0000000000017941 */ /* 0x000fea0003800000 */
.L_x_154:
        /* <DEDUP_REMOVED lines=15> */
.L_x_158:
[----:B------:R-:W-:Y:S01]  /*4ac0*/  FFMA.FTZ R128, R206, R135, R132 ;  /* 0x00000087ce807223 */ /* 0x000fe20000010084 */
[----:B------:R-:W-:-:S03]  /*4ad0*/  @P4 PRMT R129, R116, 0x7632, R129 ;  /* 0x0000763274814816 */ /* 0x000fc60000000081 */
[----:B------:R-:W-:Y:S02]  /*4ae0*/  FADD.FTZ R128, R205, -R128 ;  /* 0x80000080cd807221 */ /* 0x000fe40000010000 */
[----:B------:R-:W-:Y:S02]  /*4af0*/  @P4 IMAD.U32 R129, R129, 0x10000, RZ ;  /* 0x0001000081814824 */ /* 0x000fe400078e00ff */
[----:B------:R-:W-:-:S04]  /*4b00*/  FMUL.FTZ R128, R5, R128 ;  /* 0x0000008005807220 */ /* 0x000fc80000410000 */
[----:B------:R-:W-:-:S07]  /*4b10*/  @P4 FADD.FTZ R128, R128, R129 ;  /* 0x0000008180804221 */ /* 0x000fce0000010000 */
.L_x_159:
[----:B------:R-:W-:Y:S05]  /*4b20*/  BSYNC B1 ;  /* 0x0000000000017941 */ /* 0x000fea0003800000 */
.L_x_157:
        /* <DEDUP_REMOVED lines=12> */
.L_x_161:
[----:B------:R-:W-:-:S04]  /*4bf0*/  FFMA.FTZ R129, R199, R135, R132 ;  /* 0x00000087c7817223 */ /* 0x000fc80000010084 */
[----:B------:R-:W-:Y:S01]  /*4c00*/  FADD.FTZ R128, R202, -R129 ;  /* 0x80000081ca807221 */ /* 0x000fe20000010000 */
[----:B------:R-:W-:-:S03]  /*4c10*/  @P4 SHF.L.U32 R129, R117, 0x10, RZ ;  /* 0x0000001075814819 */ /* 0x000fc600000006ff */
[----:B------:R-:W-:-:S04]  /*4c20*/  FMUL.FTZ R128, R5, R128 ;  /* 0x0000008005807220 */ /* 0x000fc80000410000 */
[----:B------:R-:W-:-:S07]  /*4c30*/  @P4 FADD.FTZ R128, R128, R129 ;  /* 0x0000008180804221 */ /* 0x000fce0000010000 */
.L_x_162:
[----:B------:R-:W-:Y:S05]  /*4c40*/  BSYNC B1 ;  /* 0x0000000000017941 */ /* 0x000fea0003800000 */
.L_x_160:
        /* <DEDUP_REMOVED lines=13> */
.L_x_164:
[----:B------:R-:W-:Y:S01]  /*4d20*/  FFMA.FTZ R128, R208, R135, R132 ;  /* 0x00000087d0807223 */ /* 0x000fe20000010084 */
[----:B------:R-:W-:-:S03]  /*4d30*/  @P4 PRMT R129, R117, 0x7632, R129 ;  /* 0x0000763275814816 */ /* 0x000fc60000000081 */
[----:B------:R-:W-:Y:S01]  /*4d40*/  FADD.FTZ R128, R207, -R128 ;  /* 0x80000080cf807221 */ /* 0x000fe20000010000 */
[----:B------:R-:W-:-:S03]  /*4d50*/  @P4 SHF.L.U32 R129, R129, 0x10, RZ ;  /* 0x0000001081814819 */ /* 0x000fc600000006ff */
[----:B------:R-:W-:-:S04]  /*4d60*/  FMUL.FTZ R128, R5, R128 ;  /* 0x0000008005807220 */ /* 0x000fc80000410000 */
[----:B------:R-:W-:-:S07]  /*4d70*/  @P4 FADD.FTZ R128, R128, R129 ;  /* 0x0000008180804221 */ /* 0x000fce0000010000 */
.L_x_165:
[----:B------:R-:W-:Y:S05]  /*4d80*/  BSYNC B1 ;  /* 0x0000000000017941 */ /* 0x000fea0003800000 */
.L_x_163:
        /* <DEDUP_REMOVED lines=12> */
.L_x_167:
[----:B------:R-:W-:-:S04]  /*4e50*/  FFMA.FTZ R129, R201, R135, R132 ;  /* 0x00000087c9817223 */ /* 0x000fc80000010084 */
[----:B------:R-:W-:Y:S01]  /*4e60*/  FADD.FTZ R128, R204, -R129 ;  /* 0x80000081cc807221 */ /* 0x000fe20000010000 */
[----:B------:R-:W-:-:S03]  /*4e70*/  @P4 SHF.L.U32 R129, R118, 0x10, RZ ;  /* 0x0000001076814819 */ /* 0x000fc600000006ff */
[----:B------:R-:W-:-:S04]  /*4e80*/  FMUL.FTZ R128, R5, R128 ;  /* 0x0000008005807220 */ /* 0x000fc80000410000 */
[----:B------:R-:W-:-:S07]  /*4e90*/  @P4 FADD.FTZ R128, R128, R129 ;  /* 0x0000008180804221 */ /* 0x000fce0000010000 */
.L_x_168:
[----:B------:R-:W-:Y:S05]  /*4ea0*/  BSYNC B1 ;  /* 0x0000000000017941 */ /* 0x000fea0003800000 */
.L_x_166:
        /* <DEDUP_REMOVED lines=13> */
.L_x_170:
[----:B------:R-:W-:Y:S01]  /*4f80*/  FFMA.FTZ R128, R210, R135, R132 ;  /* 0x00000087d2807223 */ /* 0x000fe20000010084 */
[----:B------:R-:W-:-:S03]  /*4f90*/  @P4 PRMT R129, R118, 0x7632, R129 ;  /* 0x0000763276814816 */ /* 0x000fc60000000081 */
[----:B------:R-:W-:Y:S01]  /*4fa0*/  FADD.FTZ R128, R209, -R128 ;  /* 0x80000080d1807221 */ /* 0x000fe20000010000 */
[----:B------:R-:W-:-:S03]  /*4fb0*/  @P4 SHF.L.U32 R129, R129, 0x10, RZ ;  /* 0x0000001081814819 */ /* 0x000fc600000006ff */
[----:B------:R-:W-:-:S04]  /*4fc0*/  FMUL.FTZ R128, R5, R128 ;  /* 0x0000008005807220 */ /* 0x000fc80000410000 */
[----:B------:R-:W-:-:S07]  /*4fd0*/  @P4 FADD.FTZ R128, R128, R129 ;  /* 0x0000008180804221 */ /* 0x000fce0000010000 */
.L_x_171:
[----:B------:R-:W-:Y:S05]  /*4fe0*/  BSYNC B1 ;  /* 0x0000000000017941 */ /* 0x000fea0003800000 */
.L_x_169:
        /* <DEDUP_REMOVED lines=12> */
.L_x_173:
[----:B------:R-:W-:-:S04]  /*50b0*/  FFMA.FTZ R129, R203, R135, R132 ;  /* 0x00000087cb817223 */ /* 0x000fc80000010084 */
[----:B------:R-:W-:Y:S01]  /*50c0*/  FADD.FTZ R128, R212, -R129 ;  /* 0x80000081d4807221 */ /* 0x000fe20000010000 */
[----:B------:R-:W-:-:S03]  /*50d0*/  @P4 IMAD.U32 R129, R119, 0x10000, RZ ;  /* 0x0001000077814824 */ /* 0x000fc600078e00ff */
[----:B------:R-:W-:-:S04]  /*50e0*/  FMUL.FTZ R128, R5, R128 ;  /* 0x0000008005807220 */ /* 0x000fc80000410000 */
[----:B------:R-:W-:-:S07]  /*50f0*/  @P4 FADD.FTZ R128, R128, R129 ;  /* 0x0000008180804221 */ /* 0x000fce0000010000 */
.L_x_174:
[----:B------:R-:W-:Y:S05]  /*5100*/  BSYNC B1 ;  /* 0x0000000000017941 */ /* 0x000fea0003800000 */
.L_x_172:
        /* <DEDUP_REMOVED lines=13> */
.L_x_176:
[----:B------:R-:W-:Y:S01]  /*51e0*/  FFMA.FTZ R132, R214, R135, R132 ;  /* 0x00000087d6847223 */ /* 0x000fe20000010084 */
[----:B------:R-:W-:-:S03]  /*51f0*/  @P4 PRMT R128, R119, 0x7632, R128 ;  /* 0x0000763277804816 */ /* 0x000fc60000000080 */
[----:B------:R-:W-:Y:S01]  /*5200*/  FADD.FTZ R132, R211, -R132 ;  /* 0x80000084d3847221 */ /* 0x000fe20000010000 */
[----:B------:R-:W-:-:S03]  /*5210*/  @P4 SHF.L.U32 R128, R128, 0x10, RZ ;  /* 0x0000001080804819 */ /* 0x000fc600000006ff */
[----:B------:R-:W-:-:S04]  /*5220*/  FMUL.FTZ R5, R5, R132 ;  /* 0x0000008405057220 */ /* 0x000fc80000410000 */
[----:B------:R-:W-:-:S07]  /*5230*/  @P4 FADD.FTZ R5, R5, R128 ;  /* 0x0000008005054221 */ /* 0x000fce0000010000 */
.L_x_177:
[----:B------:R-:W-:Y:S05]  /*5240*/  BSYNC B1 ;  /* 0x0000000000017941 */ /* 0x000fea0003800000 */
.L_x_175:
[----:B------:R-:W0:Y:S01]  /*5250*/  @P5 LDC.64 R128, c[0x0][0x308] ;  /* 0x0000c200ff805b82 */ /* 0x000e220000000a00 */
[----:B------:R-:W-:-:S04]  /*5260*/  @P5 F2FP.BF16.F32.PACK_AB R132, RZ, R5 ;  /* 0x00000005ff84523e */ /* 0x000fc800000010ff */
[----:B------:R-:W-:-:S03]  /*5270*/  @P5 PRMT R123, R123, 0x5410, R132 ;  /* 0x000054107b7b5816 */ /* 0x000fc60000000084 */
[----:B------:R-:W1:Y:S01]  /*5280*/  @P3 LDC R132, c[0x0][0x29c] ;  /* 0x0000a700ff843b82 */ /* 0x000e620000000800 */
[----:B0-----:R-:W-:-:S07]  /*5290*/  @P5 IMAD.WIDE.U32 R130, R147, 0x10, R128 ;  /* 0x0000001093825825 */ /* 0x001fce00078e0080 */
[----:B------:R-:W0:Y:S01]  /*52a0*/  @P3 LDC.64 R128, c[0x0][0x2f8] ;  /* 0x0000be00ff803b82 */ /* 0x000e220000000a00 */
[----:B------:R4:W-:Y:S01]  /*52b0*/  @P5 STG.E.128 desc[UR4][R130.64], R120 ;  /* 0x0000007882005986 */ /* 0x0009e2000c101d04 */
[----:B-1----:R-:W-:-:S05]  /*52c0*/  @P3 FMUL.FTZ R5, R5, R132 ;  /* 0x0000008405053220 */ /* 0x002fca0000410000 */
[----:B------:R-:W-:-:S04]  /*52d0*/  @P3 F2FP.BF16.F32.PACK_AB R5, RZ, R5 ;  /* 0x00000005ff05323e */ /* 0x000fc800000010ff */
[----:B------:R-:W-:Y:S01]  /*52e0*/  @P3 PRMT R127, R127, 0x5410, R5 ;  /* 0x000054107f7f3816 */ /* 0x000fe20000000005 */
[----:B0-----:R-:W-:-:S05]  /*52f0*/  @P3 IMAD.WIDE.U32 R128, R133, 0x10, R128 ;  /* 0x0000001085803825 */ /* 0x001fca00078e0080 */
[----:B------:R4:W-:Y:S02]  /*5300*/  @P3 STG.E.128 desc[UR4][R128.64], R124 ;  /* 0x0000007c80003986 */ /* 0x0009e4000c101d04 */
.L_x_153:
[----:B------:R-:W-:Y:S05]  /*5310*/  BSYNC B0 ;  /* 0x0000000000007941 */ /* 0x000fea0003800000 */
.L_x_152:
[----:B------:R-:W-:Y:S02]  /*5320*/  IADD3 R23, R23, UR12, RZ ;  /* 0x0000000c17177c10 */ /* 0x000fe4000fffe0ff */
[----:B------:R-:W-:Y:S02]  /*5330*/  ISETP.NE.AND P3, PT, R213, RZ, PT ;  /* 0x000000ffd500720c */ /* 0x000fe40003f65270 */
[----:B------:R-:W-:Y:S02]  /*5340*/  ISETP.GE.AND P2, PT, R23, UR13, PT ;  /* 0x0000000d17007c0c */ /* 0x000fe4000bf46270 */
[----:B------:R-:W-:-:S11]  /*5350*/  SEL R140, RZ, 0x1, P3 ;  /* 0x00000001ff8c7807 */ /* 0x000fd60001800000 */
[----:B------:R-:W-:Y:S05]  /*5360*/  @!P2 BRA `(.L_x_178) ;  /* 0xffffffb40030a947 */ /* 0x000fea000383ffff */
.L_x_54:
[----:B------:R-:W1:Y:S01]  /*5370*/  S2R R2, SR_TID.X ;  /* 0x0000000000027919 */ /* 0x000e620000002100 */
[----:B------:R-:W1:Y:S01]  /*5380*/  S2UR UR6, SR_CTAID.X ;  /* 0x00000000000679c3 */ /* 0x000e620000002500 */
[----:B------:R-:W-:Y:S01]  /*5390*/  ISETP.NE.AND P2, PT, R4, RZ, PT ;  /* 0x000000ff0400720c */ /* 0x000fe20003f45270 */
[----:B------:R-:W-:Y:S01]  /*53a0*/  BSSY B0, `(.L_x_179) ;  /* 0x000000e000007945 */ /* 0x000fe20003800000 */
[----:B-1----:R-:W-:-:S05]  /*53b0*/  LEA.HI R3, R2, UR6, RZ, 0x18 ;  /* 0x0000000602037c11 */ /* 0x002fca000f8fc0ff */
[----:B------:R-:W-:-:S05]  /*53c0*/  IMAD R3, R3, R146, RZ ;  /* 0x0000009203037224 */ /* 0x000fca00078e02ff */
[----:B------:R-:W-:Y:S01]  /*53d0*/  LEA.HI R7, R3, R144, RZ, 0x1d ;  /* 0x0000009003077211 */ /* 0x000fe200078fe8ff */
[----:B------:R-:W-:Y:S06]  /*53e0*/  @!P2 BRA `(.L_x_180) ;  /* 0x000000000024a947 */ /* 0x000fec0003800000 */
[----:B------:R-:W1:Y:S08]  /*53f0*/  LDC.64 R2, c[0x0][0x2d0] ;  /* 0x0000b400ff027b82 */ /* 0x000e700000000a00 */
[----:B------:R-:W0:Y:S01]  /*5400*/  LDC.64 R4, c[0x0][0x2d8] ;  /* 0x0000b600ff047b82 */ /* 0x000e220000000a00 */
[----:B-1----:R-:W-:-:S05]  /*5410*/  IMAD.WIDE.U32 R2, R7, 0x20, R2 ;  /* 0x0000002007027825 */ /* 0x002fca00078e0002 */
[----:B------:R1:W-:Y:S01]  /*5420*/  STG.E.128 desc[UR4][R2.64], R68 ;  /* 0x0000004402007986 */ /* 0x0003e2000c101d04 */
[----:B0-----:R-:W-:-:S03]  /*5430*/  IMAD.WIDE.U32 R4, R7, 0x20, R4 ;  /* 0x0000002007047825 */ /* 0x001fc600078e0004 */
[----:B------:R1:W-:Y:S01]  /*5440*/  STG.E.128 desc[UR4][R2.64+0x10], R64 ;  /* 0x0000104002007986 */ /* 0x0003e2000c101d04 */
[----:B------:R-:W-:-:S03]  /*5450*/  VIADD R7, R7, 0x100 ;  /* 0x0000010007077836 */ /* 0x000fc60000000000 */
[----:B------:R1:W-:Y:S04]  /*5460*/  STG.E.128 desc[UR4][R4.64], R100 ;  /* 0x0000006404007986 */ /* 0x0003e8000c101d04 */
[----:B------:R1:W-:Y:S02]  /*5470*/  STG.E.128 desc[UR4][R4.64+0x10], R96 ;  /* 0x0000106004007986 */ /* 0x0003e4000c101d04 */
.L_x_180:
[----:B------:R-:W-:Y:S05]  /*5480*/  BSYNC B0 ;  /* 0x0000000000007941 */ /* 0x000fea0003800000 */
.L_x_179:
[----:B------:R-:W-:Y:S04]  /*5490*/  BSSY B0, `(.L_x_181) ;  /* 0x000000b000007945 */ /* 0x000fe80003800000 */
[----:B------:R-:W-:Y:S05]  /*54a0*/  @!P0 BRA `(.L_x_182) ;  /* 0x0000000000248947 */ /* 0x000fea0003800000 */
[----:B-1----:R-:W1:Y:S08]  /*54b0*/  LDC.64 R2, c[0x0][0x2d0] ;  /* 0x0000b400ff027b82 */ /* 0x002e700000000a00 */
[----:B------:R-:W0:Y:S01]  /*54c0*/  LDC.64 R4, c[0x0][0x2d8] ;  /* 0x0000b600ff047b82 */ /* 0x000e220000000a00 */
[----:B-1----:R-:W-:-:S05]  /*54d0*/  IMAD.WIDE.U32 R2, R7, 0x20, R2 ;  /* 0x0000002007027825 */ /* 0x002fca00078e0002 */
[----:B------:R1:W-:Y:S01]  /*54e0*/  STG.E.128 desc[UR4][R2.64], R60 ;  /* 0x0000003c02007986 */ /* 0x0003e2000c101d04 */
[----:B0-----:R-:W-:-:S03]  /*54f0*/  IMAD.WIDE.U32 R4, R7, 0x20, R4 ;  /* 0x0000002007047825 */ /* 0x001fc600078e0004 */
[----:B------:R1:W-:Y:S01]  /*5500*/  STG.E.128 desc[UR4][R2.64+0x10], R56 ;  /* 0x0000103802007986 */ /* 0x0003e2000c101d04 */
[----:B------:R-:W-:-:S03]  /*5510*/  IADD3 R7, R7, 0x100, RZ ;  /* 0x0000010007077810 */ /* 0x000fc60007ffe0ff */
[----:B------:R1:W-:Y:S04]  /*5520*/  STG.E.128 desc[UR4][R4.64], R92 ;  /* 0x0000005c04007986 */ /* 0x0003e8000c101d04 */
[----:B------:R1:W-:Y:S02]  /*5530*/  STG.E.128 desc[UR4][R4.64+0x10], R88 ;  /* 0x0000105804007986 */ /* 0x0003e4000c101d04 */
.L_x_182:
[----:B------:R-:W-:Y:S05]  /*5540*/  BSYNC B0 ;  /* 0x0000000000007941 */ /* 0x000fea0003800000 */
.L_x_181:
        /* <DEDUP_REMOVED lines=11> */
.L_x_184:
[----:B------:R-:W-:Y:S05]  /*5600*/  BSYNC B0 ;  /* 0x0000000000007941 */ /* 0x000fea0003800000 */
.L_x_183:
[----:B------:R-:W-:-:S13]  /*5610*/  ISETP.NE.AND P0, PT, R0, RZ, PT ;  /* 0x000000ff0000720c */ /* 0x000fda0003f05270 */
[----:B------:R-:W-:Y:S05]  /*5620*/  @!P0 EXIT ;  /* 0x000000000000894d */ /* 0x000fea0003800000 */
[----:B-1----:R-:W1:Y:S08]  /*5630*/  LDC.64 R2, c[0x0][0x2d0] ;  /* 0x0000b400ff027b82 */ /* 0x002e700000000a00 */
[----:B------:R-:W0:Y:S01]  /*5640*/  LDC.64 R4, c[0x0][0x2d8] ;  /* 0x0000b600ff047b82 */ /* 0x000e220000000a00 */
[----:B-1----:R-:W-:-:S05]  /*5650*/  IMAD.WIDE.U32 R2, R7, 0x20, R2 ;  /* 0x0000002007027825 */ /* 0x002fca00078e0002 */
[----:B------:R-:W-:Y:S01]  /*5660*/  STG.E.128 desc[UR4][R2.64], R44 ;  /* 0x0000002c02007986 */ /* 0x000fe2000c101d04 */
[----:B0-----:R-:W-:-:S03]  /*5670*/  IMAD.WIDE.U32 R4, R7, 0x20, R4 ;  /* 0x0000002007047825 */ /* 0x001fc600078e0004 */
[----:B------:R-:W-:Y:S04]  /*5680*/  STG.E.128 desc[UR4][R2.64+0x10], R40 ;  /* 0x0000102802007986 */ /* 0x000fe8000c101d04 */
[----:B------:R-:W-:Y:S04]  /*5690*/  STG.E.128 desc[UR4][R4.64], R76 ;  /* 0x0000004c04007986 */ /* 0x000fe8000c101d04 */
[----:B------:R-:W-:Y:S01]  /*56a0*/  STG.E.128 desc[UR4][R4.64+0x10], R72 ;  /* 0x0000104804007986 */ /* 0x000fe2000c101d04 */
[----:B------:R-:W-:Y:S05]  /*56b0*/  EXIT ;  /* 0x000000000000794d */ /* 0x000fea0003800000 */
.L_x_73:
[----:B------:R-:W-:Y:S01]  /*56c0*/  HFMA2.MMA R140, -RZ, RZ, 0, 9.5367431640625e-07 ;  /* 0x00000010ff8c7435 */ /* 0x000fe200000001ff */
[----:B------:R-:W-:Y:S01]  /*56d0*/  MOV R141, R185 ;  /* 0x000000b9008d7202 */ /* 0x000fe20000000f00 */
[----:B------:R-:W-:Y:S01]  /*56e0*/  IMAD.MOV.U32 R143, RZ, RZ, 0x1f ;  /* 0x0000001fff8f7424 */ /* 0x000fe200078e00ff */
[----:B0-----:R-:W-:-:S08]  /*56f0*/  MOV R138, 0xffffffff ;  /* 0xffffffff008a7802 */ /* 0x001fd00000000f00 */
[----:B-----5:R-:W-:Y:S05]  /*5700*/  WARPSYNC.COLLECTIVE R138, `(.L_x_185) ;  /* 0x000000008a087348 */ /* 0x020fea0003c00000 */
[----:B------:R0:W1:Y:S02]  /*5710*/  SHFL.DOWN P4, R139, R141, R140, R143 ;  /* 0x0800008c8d8b7389 */ /* 0x000064000008008f */
[----:B01---5:R-:W-:Y:S01]  /*5720*/  ENDCOLLECTIVE ;  /* 0x000000000000791b */ /* 0x023fe20003800000 */
.L_x_185:
[----:B------:R-:W-:Y:S02]  /*5730*/  MOV R141, R142 ;  /* 0x0000008e008d7202 */ /* 0x000fe40000000f00 */
[----:B------:R-:W-:-:S07]  /*5740*/  MOV R130, R139 ;  /* 0x0000008b00827202 */ /* 0x000fce0000000f00 */
[----:B------:R-:W-:Y:S05]  /*5750*/  WARPSYNC.COLLECTIVE R138, `(.L_x_186) ;  /* 0x000000008a087348 */ /* 0x000fea0003c00000 */
[----:B------:R0:W1:Y:S02]  /*5760*/  SHFL.DOWN P4, R139, R141, R140, R143 ;  /* 0x0800008c8d8b7389 */ /* 0x000064000008008f */
[----:B01----:R-:W-:Y:S01]  /*5770*/  ENDCOLLECTIVE ;  /* 0x000000000000791b */ /* 0x003fe20003800000 */
.L_x_186:
[----:B------:R-:W-:Y:S01]  /*5780*/  FADD.FTZ R130, R130, R185 ;  /* 0x000000b982827221 */ /* 0x000fe20000010000 */
[----:B------:R-:W-:-:S03]  /*5790*/  HFMA2.MMA R140, -RZ, RZ, 0, 4.76837158203125e-07 ;  /* 0x00000008ff8c7435 */ /* 0x000fc600000001ff */
[----:B------:R-:W-:Y:S01]  /*57a0*/  IMAD.MOV.U32 R141, RZ, RZ, R130 ;  /* 0x000000ffff8d7224 */ /* 0x000fe200078e0082 */
[----:B------:R-:W-:-:S07]  /*57b0*/  MOV R131, R139 ;  /* 0x0000008b00837202 */ /* 0x000fce0000000f00 */
[----:B------:R-:W-:Y:S05]  /*57c0*/  WARPSYNC.COLLECTIVE R138, `(.L_x_187) ;  /* 0x000000008a087348 */ /* 0x000fea0003c00000 */
[----:B------:R0:W1:Y:S02]  /*57d0*/  SHFL.DOWN P4, R139, R141, R140, R143 ;  /* 0x0800008c8d8b7389 */ /* 0x000064000008008f */
[----:B01----:R-:W-:Y:S01]  /*57e0*/  ENDCOLLECTIVE ;  /* 0x000000000000791b */ /* 0x003fe20003800000 */
.L_x_187:
[----:B------:R-:W-:-:S05]  /*57f0*/  FADD.FTZ R131, R131, R142 ;  /* 0x0000008e83837221 */ /* 0x000fca0000010000 */
[----:B------:R-:W-:Y:S02]  /*5800*/  MOV R141, R131 ;  /* 0x00000083008d7202 */ /* 0x000fe40000000f00 */
[----:B------:R-:W-:-:S07]  /*5810*/  MOV R133, R139 ;  /* 0x0000008b00857202 */ /* 0x000fce0000000f00 */
[----:B------:R-:W-:Y:S05]  /*5820*/  WARPSYNC.COLLECTIVE R138, `(.L_x_188) ;  /* 0x000000008a087348 */ /* 0x000fea0003c00000 */
[----:B------:R0:W1:Y:S02]  /*5830*/  SHFL.DOWN P4, R139, R141, R140, R143 ;  /* 0x0800008c8d8b7389 */ /* 0x000064000008008f */
[----:B01----:R-:W-:Y:S01]  /*5840*/  ENDCOLLECTIVE ;  /* 0x000000000000791b */ /* 0x003fe20003800000 */
.L_x_188:
[----:B------:R-:W-:Y:S01]  /*5850*/  FADD.FTZ R133, R130, R133 ;  /* 0x0000008582857221 */ /* 0x000fe20000010000 */
[----:B------:R-:W-:-:S03]  /*5860*/  HFMA2.MMA R140, -RZ, RZ, 0, 2.384185791015625e-07 ;  /* 0x00000004ff8c7435 */ /* 0x000fc600000001ff */
[----:B------:R-:W-:Y:S01]  /*5870*/  IMAD.MOV.U32 R141, RZ, RZ, R133 ;  /* 0x000000ffff8d7224 */ /* 0x000fe200078e0085 */
[----:B------:R-:W-:-:S07]  /*5880*/  MOV R132, R139 ;  /* 0x0000008b00847202 */ /* 0x000fce0000000f00 */
[----:B------:R-:W-:Y:S05]  /*5890*/  WARPSYNC.COLLECTIVE R138, `(.L_x_189) ;  /* 0x000000008a087348 */ /* 0x000fea0003c00000 */
[----:B------:R0:W1:Y:S02]  /*58a0*/  SHFL.DOWN P4, R139, R141, R140, R143 ;  /* 0x0800008c8d8b7389 */ /* 0x000064000008008f */
[----:B01----:R-:W-:Y:S01]  /*58b0*/  ENDCOLLECTIVE ;  /* 0x000000000000791b */ /* 0x003fe20003800000 */
.L_x_189:
[----:B------:R-:W-:-:S05]  /*58c0*/  FADD.FTZ R132, R131, R132 ;  /* 0x0000008483847221 */ /* 0x000fca0000010000 */
[----:B------:R-:W-:Y:S02]  /*58d0*/  MOV R141, R132 ;  /* 0x00000084008d7202 */ /* 0x000fe40000000f00 */
[----:B------:R-:W-:-:S07]  /*58e0*/  MOV R134, R139 ;  /* 0x0000008b00867202 */ /* 0x000fce0000000f00 */
[----:B------:R-:W-:Y:S05]  /*58f0*/  WARPSYNC.COLLECTIVE R138, `(.L_x_190) ;  /* 0x000000008a087348 */ /* 0x000fea0003c00000 */
[----:B------:R0:W1:Y:S02]  /*5900*/  SHFL.DOWN P4, R139, R141, R140, R143 ;  /* 0x0800008c8d8b7389 */ /* 0x000064000008008f */
[----:B01----:R-:W-:Y:S01]  /*5910*/  ENDCOLLECTIVE ;  /* 0x000000000000791b */ /* 0x003fe20003800000 */
.L_x_190:
[----:B------:R-:W-:Y:S01]  /*5920*/  FADD.FTZ R134, R133, R134 ;  /* 0x0000008685867221 */ /* 0x000fe20000010000 */
[----:B------:R-:W-:-:S03]  /*5930*/  HFMA2.MMA R140, -RZ, RZ, 0, 1.1920928955078125e-07 ;  /* 0x00000002ff8c7435 */ /* 0x000fc600000001ff */
[----:B------:R-:W-:Y:S01]  /*5940*/  IMAD.MOV.U32 R141, RZ, RZ, R134 ;  /* 0x000000ffff8d7224 */ /* 0x000fe200078e0086 */
[----:B------:R-:W-:-:S07]  /*5950*/  MOV R135, R139 ;  /* 0x0000008b00877202 */ /* 0x000fce0000000f00 */
[----:B------:R-:W-:Y:S05]  /*5960*/  WARPSYNC.COLLECTIVE R138, `(.L_x_191) ;  /* 0x000000008a087348 */ /* 0x000fea0003c00000 */
[----:B------:R0:W1:Y:S02]  /*5970*/  SHFL.DOWN P4, R139, R141, R140, R143 ;  /* 0x0800008c8d8b7389 */ /* 0x000064000008008f */
[----:B01----:R-:W-:Y:S01]  /*5980*/  ENDCOLLECTIVE ;  /* 0x000000000000791b */ /* 0x003fe20003800000 */
.L_x_191:
[----:B------:R-:W-:-:S05]  /*5990*/  FADD.FTZ R135, R132, R135 ;  /* 0x0000008784877221 */ /* 0x000fca0000010000 */
[----:B------:R-:W-:Y:S02]  /*59a0*/  MOV R141, R135 ;  /* 0x00000087008d7202 */ /* 0x000fe40000000f00 */
[----:B------:R-:W-:-:S07]  /*59b0*/  MOV R137, R139 ;  /* 0x0000008b00897202 */ /* 0x000fce0000000f00 */
[----:B------:R-:W-:Y:S05]  /*59c0*/  WARPSYNC.COLLECTIVE R138, `(.L_x_192) ;  /* 0x000000008a087348 */ /* 0x000fea0003c00000 */
[----:B------:R0:W1:Y:S02]  /*59d0*/  SHFL.DOWN P4, R139, R141, R140, R143 ;  /* 0x0800008c8d8b7389 */ /* 0x000064000008008f */
[----:B01----:R-:W-:Y:S01]  /*59e0*/  ENDCOLLECTIVE ;  /* 0x000000000000791b */ /* 0x003fe20003800000 */
.L_x_192:
[----:B------:R-:W-:Y:S01]  /*59f0*/  FADD.FTZ R137, R134, R137 ;  /* 0x0000008986897221 */ /* 0x000fe20000010000 */
[----:B------:R-:W-:-:S03]  /*5a00*/  HFMA2.MMA R140, -RZ, RZ, 0, 5.9604644775390625e-08 ;  /* 0x00000001ff8c7435 */ /* 0x000fc600000001ff */
[----:B------:R-:W-:Y:S01]  /*5a10*/  IMAD.MOV.U32 R141, RZ, RZ, R137 ;  /* 0x000000ffff8d7224 */ /* 0x000fe200078e0089 */
[----:B------:R-:W-:-:S07]  /*5a20*/  MOV R136, R139 ;  /* 0x0000008b00887202 */ /* 0x000fce0000000f00 */
[----:B------:R-:W-:Y:S05]  /*5a30*/  WARPSYNC.COLLECTIVE R138, `(.L_x_193) ;  /* 0x000000008a087348 */ /* 0x000fea0003c00000 */
[----:B------:R0:W1:Y:S02]  /*5a40*/  SHFL.DOWN P4, R139, R141, R140, R143 ;  /* 0x0800008c8d8b7389 */ /* 0x000064000008008f */
[----:B01----:R-:W-:Y:S01]  /*5a50*/  ENDCOLLECTIVE ;  /* 0x000000000000791b */ /* 0x003fe20003800000 */
.L_x_193:
[----:B------:R-:W-:-:S05]  /*5a60*/  FADD.FTZ R136, R135, R136 ;  /* 0x0000008887887221 */ /* 0x000fca0000010000 */
[----:B------:R-:W-:Y:S02]  /*5a70*/  MOV R141, R136 ;  /* 0x00000088008d7202 */ /* 0x000fe40000000f00 */
[----:B------:R-:W-:-:S07]  /*5a80*/  MOV R184, R139 ;  /* 0x0000008b00b87202 */ /* 0x000fce0000000f00 */
[----:B------:R-:W-:Y:S05]  /*5a90*/  WARPSYNC.COLLECTIVE R138, `(.L_x_194) ;  /* 0x000000008a087348 */ /* 0x000fea0003c00000 */
[----:B------:R0:W1:Y:S02]  /*5aa0*/  SHFL.DOWN P4, R139, R141, R140, R143 ;  /* 0x0800008c8d8b7389 */ /* 0x000064000008008f */
[----:B01----:R-:W-:Y:S01]  /*5ab0*/  ENDCOLLECTIVE ;  /* 0x000000000000791b */ /* 0x003fe20003800000 */
.L_x_194:
[----:B------:R-:W-:Y:S01]  /*5ac0*/  MOV R185, R139 ;  /* 0x0000008b00b97202 */ /* 0x000fe20000000f00 */
[----:B------:R-:W-:Y:S06]  /*5ad0*/  BRA `(.L_x_195) ;  /* 0xffffffc800b47947 */ /* 0x000fec000383ffff */
.L_x_196:
        /* <DEDUP_REMOVED lines=10> */
.L_x_13862:


//--------------------- .text._ZN10layer_norm13ln_bwd_kernelINS_13Kernel_traitsI13__nv_bfloat16S2_S2_S2_fjLj8192ELj1ELj1ELj8ELj16ENS_18Kernel_traits_baseILj8192ES2_S2_S2_S2_fjLj256EEEEELb0ELb0ELb1ELb1EEEvNS_9BwdParamsE --------------------------
	.section	.text._ZN10layer_norm13ln_bwd_kernelINS_13Kernel_traitsI13__nv_bfloat16S2_S2_S2_fjLj8192ELj1ELj1ELj8ELj16ENS_18Kernel_traits_baseILj8192ES2_S2_S2_S2_fjLj256EEEEELb0ELb0ELb1ELb1EEEvNS_9BwdParamsE,"ax",@progbits
	.align	128
        .global         _ZN10layer_norm13ln_bwd_kernelINS_13Kernel_traitsI13__nv_bfloat16S2_S2_S2_fjLj8192ELj1ELj1ELj8ELj16ENS_18Kernel_traits_baseILj8192ES2_S2_S2_S2_fjLj256EEEEELb0ELb0ELb1ELb1EEEvNS_9BwdParamsE
        .type           _ZN10layer_norm13ln_bwd_kernelINS_13Kernel_traitsI13__nv_bfloat16S2_S2_S2_fjLj8192ELj1ELj1ELj8ELj16ENS_18Kernel_traits_baseILj8192ES2_S2_S2_S2_fjLj256EEEEELb0ELb0ELb1ELb1EEEvNS_9BwdParamsE,@function
        .size           _ZN10layer_norm13ln_bwd_kernelINS_13Kernel_traitsI13__nv_bfloat16S2_S2_S2_fjLj8192ELj1ELj1ELj8ELj16ENS_18Kernel_traits_baseILj8192ES2_S2_S2_S2_fjLj256EEEEELb0ELb0ELb1ELb1EEEvNS_9BwdParamsE,(.L_x_13863 - _ZN10layer_norm13ln_bwd_kernelINS_13Kernel_traitsI13__nv_bfloat16S2_S2_S2_fjLj8192ELj1ELj1ELj8ELj16ENS_18Kernel_traits_baseILj8192ES2_S2_S2_S2_fjLj256EEEEELb0ELb0ELb1ELb1EEEvNS_9BwdParamsE)
        .other          _ZN10layer_norm13ln_bwd_kernelINS_13Kernel_traitsI13__nv_bfloat16S2_S2_S2_fjLj8192ELj1ELj1ELj8ELj16ENS_18Kernel_traits_baseILj8192ES2_S2_S2_S2_fjLj256EEEEELb0ELb0ELb1ELb1EEEvNS_9BwdParamsE,@"STO_CUDA_ENTRY STV_DEFAULT"
_ZN10layer_norm13ln_bwd_kernelINS_13Kernel_traitsI13__nv_bfloat16S2_S2_S2_fjLj8192ELj1ELj1ELj8ELj16ENS_18Kernel_traits_baseILj8192ES2_S2_S2_S2_fjLj256EEEEELb0ELb0ELb1ELb1EEEvNS_9BwdParamsE:
.text._ZN10layer_norm13ln_bwd_kernelINS_13Kernel_traitsI13__nv_bfloat16S2_S2_S2_fjLj8192ELj1ELj1ELj8ELj16ENS_18Kernel_traits_baseILj8192ES2_S2_S2_S2_fjLj256EEEEELb0ELb0ELb1ELb1EEEvNS_9BwdParamsE:
[----:B------:R-:W-:Y:S01]  /*0000*/  LDC R1, c[0x0][0x28] ;  /* 0x00000a00ff017b82 */ /* 0x000fe20000000800 */
[----:B------:R-:W0:Y:S07]  /*0010*/  S2R R0, SR_TID.X ;  /* 0x0000000000007919 */ /* 0x000e2e0000002100 */
[----:B------:R-:W0:Y:S01]  /*0020*/  S2UR UR4, SR_CTAID.X ;  /* 0x00000000000479c3 */ /* 0x000e220000002500 */
[----:B------:R-:W-:Y:S01]  /*0030*/  ULDC UR8, c[0x0][0x290] ;  /* 0x0000a40000087ab9 */ /* 0x000fe20000000800 */
[----:B------:R-:W-:Y:S01]  /*0040*/  ULDC.64 UR14, c[0x0][0x2c8] ;  /* 0x0000b200000e7ab9 */ /* 0x000fe20000000a00 */
[----:B------:R-:W-:Y:S01]  /*0050*/  ULDC.64 UR10, c[0x0][0x308] ;  /* 0x0000c200000a7ab9 */ /* 0x000fe20000000a00 */
[----:B------:R-:W-:Y:S01]  /*0060*/  ULDC.64 UR12, c[0x0][0x210] ;  /* 0x00008400000c7ab9 */ /* 0x000fe20000000a00 */
[----:B0-----:R-:W-:Y:S01]  /*0070*/  LEA.HI R2, R0, UR4, RZ, 0x18 ;  /* 0x0000000400027c11 */ /* 0x001fe2000f8fc0ff */
[----:B------:R-:W-:-:S03]  /*0080*/  ULDC UR4, c[0x0][0x214] ;  /* 0x0000850000047ab9 */ /* 0x000fc60000000800 */
[----:B------:R-:W-:Y:S01]  /*0090*/  ISETP.GE.AND P0, PT, R2, UR4, PT ;  /* 0x0000000402007c0c */ /* 0x000fe2000bf06270 */
[----:B------:R-:W-:-:S12]  /*00a0*/  ULDC.64 UR4, c[0x0][0x208] ;  /* 0x0000820000047ab9 */ /* 0x000fd80000000a00 */
        /* <DEDUP_REMOVED lines=34> */
.L_x_197:
[----:B------:R-:W-:Y:S01]  /*02d0*/  SHF.L.U32 R3, R0, 0x4, RZ ;  /* 0x0000000400037819 */ /* 0x000fe200000006ff */
[----:B------:R-:W-:-:S03]  /*02e0*/  ULDC.64 UR6, c[0x0][0x260] ;  /* 0x0000980000067ab9 */ /* 0x000fc60000000a00 */
[----:B------:R-:W-:-:S04]  /*02f0*/  LOP3.LUT R3, R3, 0xff0, RZ, 0xc0, !PT ;  /* 0x00000ff003037812 */ /* 0x000fc800078ec0ff */
[----:B------:R-:W-:-:S04]  /*0300*/  IADD3 R10, P0, R3, UR6, RZ ;  /* 0x00000006030a7c10 */ /* 0x000fc8000ff1e0ff */
[----:B------:R-:W-:-:S05]  /*0310*/  IADD3.X R11, RZ, UR7, RZ, P0, !PT ;  /* 0x00000007ff0b7c10 */ /* 0x000fca00087fe4ff */
[----:B------:R-:W2:Y:S04]  /*0320*/  LDG.E.128 R12, desc[UR4][R10.64+0x1000] ;  /* 0x001000040a0c7981 */ /* 0x000ea8000c1e1d00 */
[----:B------:R-:W3:Y:S04]  /*0330*/  LDG.E.128 R16, desc[UR4][R10.64+0x2000] ;  /* 0x002000040a107981 */ /* 0x000ee8000c1e1d00 */
[----:B------:R-:W4:Y:S04]  /*0340*/  LDG.E.128 R20, desc[UR4][R10.64+0x3000] ;  /* 0x003000040a147981 */ /* 0x000f28000c1e1d00 */
[----:B------:R-:W5:Y:S01]  /*0350*/  LDG.E.128 R4, desc[UR4][R10.64] ;  /* 0x000000040a047981 */ /* 0x000f62000c1e1d00 */
[----:B------:R-:W-:Y:S01]  /*0360*/  HFMA2.MMA R221, -RZ, RZ, 0, 5.9604644775390625e-08 ;  /* 0x00000001ffdd7435 */ /* 0x000fe200000001ff */
        /* <DEDUP_REMOVED lines=32> */
[C---:B--2---:R-:W-:Y:S02]  /*0570*/  PRMT R27, R12.reuse, 0x7632, R27 ;  /* 0x000076320c1b7816 */ /* 0x044fe4000000001b */
[----:B------:R-:W-:Y:S02]  /*0580*/  SHF.L.U32 R8, R12, 0x10, RZ ;  /* 0x000000100c087819 */ /* 0x000fe400000006ff */
[C---:B---3--:R-:W-:Y:S02]  /*0590*/  PRMT R31, R16.reuse, 0x7632, R31 ;  /* 0x00007632101f7816 */ /* 0x048fe4000000001f */
[----:B------:R-:W-:Y:S02]  /*05a0*/  SHF.L.U32 R12, R16, 0x10, RZ ;  /* 0x00000010100c7819 */ /* 0x000fe400000006ff */
[----:B----4-:R-:W-:-:S02]  /*05b0*/  PRMT R35, R20, 0x7632, R35 ;  /* 0x0000763214237816 */ /* 0x010fc40000000023 */
[----:B------:R-:W-:Y:S02]  /*05c0*/  SHF.L.U32 R16, R20, 0x10, RZ ;  /* 0x0000001014107819 */ /* 0x000fe400000006ff */
[----:B------:R-:W0:Y:S01]  /*05d0*/  LDC.U8 R20, c[0x0][0x2a0] ;  /* 0x0000a800ff147b82 */ /* 0x000e220000000000 */
[----:B-----5:R-:W-:Y:S02]  /*05e0*/  PRMT R24, R5, 0x7632, R24 ;  /* 0x0000763205187816 */ /* 0x020fe40000000018 */
[----:B------:R-:W-:Y:S02]  /*05f0*/  PRMT R25, R6, 0x7632, R25 ;  /* 0x0000763206197816 */ /* 0x000fe40000000019 */
[----:B------:R-:W-:Y:S02]  /*0600*/  PRMT R26, R7, 0x7632, R26 ;  /* 0x00007632071a7816 */ /* 0x000fe4000000001a */
[C---:B------:R-:W-:Y:S02]  /*0610*/  PRMT R29, R14.reuse, 0x7632, R29 ;  /* 0x000076320e1d7816 */ /* 0x040fe4000000001d */
[----:B------:R-:W-:-:S02]  /*0620*/  SHF.L.U32 R10, R14, 0x10, RZ ;  /* 0x000000100e0a7819 */ /* 0x000fc400000006ff */
[C---:B------:R-:W-:Y:S02]  /*0630*/  PRMT R30, R15.reuse, 0x7632, R30 ;  /* 0x000076320f1e7816 */ /* 0x040fe4000000001e */
[----:B------:R-:W-:Y:S02]  /*0640*/  SHF.L.U32 R11, R15, 0x10, RZ ;  /* 0x000000100f0b7819 */ /* 0x000fe400000006ff */
[----:B------:R-:W-:Y:S02]  /*0650*/  PRMT R28, R13, 0x7632, R28 ;  /* 0x000076320d1c7816 */ /* 0x000fe4000000001c */
        /* <DEDUP_REMOVED lines=8> */
[----:B------:R-:W-:-:S02]  /*06e0*/  PRMT R32, R17, 0x7632, R32 ;  /* 0x0000763211207816 */ /* 0x000fc40000000020 */
[----:B------:R-:W-:Y:S02]  /*06f0*/  SHF.L.U32 R22, R24, 0x10, RZ ;  /* 0x0000001018167819 */ /* 0x000fe400000006ff */
[----:B------:R-:W-:Y:S01]  /*0700*/  SHF.L.U32 R23, R25, 0x10, RZ ;  /* 0x0000001019177819 */ /* 0x000fe200000006ff */
[----:B------:R-:W-:Y:S01]  /*0710*/  IMAD.U32 R25, R27, 0x10000, RZ ;  /* 0x000100001b197824 */ /* 0x000fe200078e00ff */
[----:B------:R-:W-:Y:S02]  /*0720*/  PRMT R3, R4, 0x7632, R3 ;  /* 0x0000763204037816 */ /* 0x000fe40000000003 */
[----:B------:R-:W-:Y:S01]  /*0730*/  SHF.L.U32 R24, R26, 0x10, RZ ;  /* 0x000000101a187819 */ /* 0x000fe200000006ff */
[----:B------:R-:W-:Y:S01]  /*0740*/  IMAD.U32 R9, R13, 0x10000, RZ ;  /* 0x000100000d097824 */ /* 0x000fe200078e00ff */
[----:B------:R-:W-:Y:S02]  /*0750*/  PRMT R36, R21, 0x7632, R36 ;  /* 0x0000763215247816 */ /* 0x000fe40000000024 */
[----:B------:R-:W-:-:S02]  /*0760*/  SHF.L.U32 R26, R28, 0x10, RZ ;  /* 0x000000101c1a7819 */ /* 0x000fc400000006ff */
[----:B------:R-:W-:Y:S01]  /*0770*/  SHF.L.U32 R27, R29, 0x10, RZ ;  /* 0x000000101d1b7819 */ /* 0x000fe200000006ff */
[----:B------:R-:W-:Y:S01]  /*0780*/  IMAD.U32 R29, R31, 0x10000, RZ ;  /* 0x000100001f1d7824 */ /* 0x000fe200078e00ff */
        /* <DEDUP_REMOVED lines=10> */
[----:B------:R-:W-:-:S02]  /*0830*/  SHF.L.U32 R6, R6, 0x10, RZ ;  /* 0x0000001006067819 */ /* 0x000fc400000006ff */
[----:B------:R-:W-:Y:S02]  /*0840*/  SHF.L.U32 R7, R7, 0x10, RZ ;  /* 0x0000001007077819 */ /* 0x000fe400000006ff */
[----:B------:R-:W-:Y:S02]  /*0850*/  SHF.L.U32 R34, R36, 0x10, RZ ;  /* 0x0000001024227819 */ /* 0x000fe400000006ff */
[----:B------:R-:W-:Y:S02]  /*0860*/  SHF.L.U32 R35, R37, 0x10, RZ ;  /* 0x0000001025237819 */ /* 0x000fe400000006ff */
[----:B0-----:R-:W-:-:S07]  /*0870*/  SHF.L.U32 R156, R156, 0x10, RZ ;  /* 0x000000109c9c7819 */ /* 0x001fce00000006ff */
.L_x_299:
[----:B0-----:R-:W0:Y:S08]  /*0880*/  LDC.64 R126, c[0x0][0x288] ;  /* 0x0000a200ff7e7b82 */ /* 0x001e300000000a00 */
[----:B------:R-:W1:Y:S08]  /*0890*/  LDC.64 R128, c[0x0][0x258] ;  /* 0x00009600ff807b82 */ /* 0x000e700000000a00 */
[----:B------:R-:W2:Y:S01]  /*08a0*/  LDC.64 R124, c[0x0][0x280] ;  /* 0x0000a000ff7c7b82 */ /* 0x000ea20000000a00 */
[----:B0-----:R-:W-:-:S07]  /*08b0*/  IMAD.WIDE R126, R2, 0x4, R126 ;  /* 0x00000004027e7825 */ /* 0x001fce00078e027e */
[----:B------:R-:W0:Y:S01]  /*08c0*/  LDC R163, c[0x0][0x218] ;  /* 0x00008600ffa37b82 */ /* 0x000e220000000800 */
[----:B------:R-:W3:Y:S01]  /*08d0*/  LDG.E R126, desc[UR4][R126.64] ;  /* 0x000000047e7e7981 */ /* 0x000ee2000c1e1900 */
[----:B-1----:R-:W-:-:S06]  /*08e0*/  IMAD.WIDE R128, R2, 0x4, R128 ;  /* 0x0000000402807825 */ /* 0x002fcc00078e0280 */
[----:B------:R-:W1:Y:S01]  /*08f0*/  LDC.64 R180, c[0x0][0x2c8] ;  /* 0x0000b200ffb47b82 */ /* 0x000e620000000a00 */
[----:B------:R4:W5:Y:S01]  /*0900*/  LDG.E R157, desc[UR4][R128.64] ;  /* 0x00000004809d7981 */ /* 0x000962000c1e1900 */
[----:B--2---:R-:W-:-:S05]  /*0910*/  IMAD.WIDE R124, R2, 0x4, R124 ;  /* 0x00000004027c7825 */ /* 0x004fca00078e027c */
[----:B------:R4:W5:Y:S01]  /*0920*/  LDG.E R164, desc[UR4][R124.64] ;  /* 0x000000047ca47981 */ /* 0x000962000c1e1900 */
[----:B0-----:R-:W-:Y:S01]  /*0930*/  IMAD R130, R2, R163, RZ ;  /* 0x000000a302827224 */ /* 0x001fe200078e02ff */
[----:B------:R-:W-:-:S04]  /*0940*/  LOP3.LUT R162, R0, 0xff, RZ, 0xc0, !PT ;  /* 0x000000ff00a27812 */ /* 0x000fc800078ec0ff */
[----:B------:R-:W-:-:S04]  /*0950*/  SHF.R.S32.HI R131, RZ, 0x1f, R130 ;  /* 0x0000001fff837819 */ /* 0x000fc80000011482 */
[----:B------:R-:W-:-:S04]  /*0960*/  LEA.HI R131, R131, R130, RZ, 0x3 ;  /* 0x0000008283837211 */ /* 0x000fc800078f18ff */
[----:B------:R-:W-:Y:S01]  /*0970*/  LEA.HI.SX32 R161, R131, R162, 0x1d ;  /* 0x000000a283a17211 */ /* 0x000fe200078feaff */
[----:B------:R-:W-:Y:S03]  /*0980*/  BSSY B0, `(.L_x_199) ;  /* 0x000017f000007945 */ /* 0x000fe60003800000 */
[C---:B------:R-:W-:Y:S01]  /*0990*/  IADD3 R159, R161.reuse, 0x200, RZ ;  /* 0x00000200a19f7810 */ /* 0x040fe20007ffe0ff */
[C---:B------:R-:W-:Y:S01]  /*09a0*/  VIADD R160, R161.reuse, 0x100 ;  /* 0x00000100a1a07836 */ /* 0x040fe20000000000 */
[C---:B------:R-:W-:Y:S01]  /*09b0*/  IADD3 R158, R161.reuse, 0x300, RZ ;  /* 0x00000300a19e7810 */ /* 0x040fe20007ffe0ff */
[----:B-1----:R-:W-:-:S04]  /*09c0*/  IMAD.WIDE.U32 R186, R161, 0x10, R180 ;  /* 0x00000010a1ba7825 */ /* 0x002fc800078e00b4 */
[----:B------:R-:W-:-:S04]  /*09d0*/  IMAD.WIDE.U32 R184, R160, 0x10, R180 ;  /* 0x00000010a0b87825 */ /* 0x000fc800078e00b4 */
[----:B------:R-:W-:-:S04]  /*09e0*/  IMAD.WIDE.U32 R182, R159, 0x10, R180 ;  /* 0x000000109fb67825 */ /* 0x000fc800078e00b4 */
[----:B------:R-:W-:Y:S01]  /*09f0*/  IMAD.WIDE.U32 R180, R158, 0x10, R180 ;  /* 0x000000109eb47825 */ /* 0x000fe200078e00b4 */
[----:B---3--:R-:W-:-:S13]  /*0a00*/  ISETP.GT.AND P2, PT, R126, RZ, PT ;  /* 0x000000ff7e00720c */ /* 0x008fda0003f44270 */
[----:B----4-:R-:W-:Y:S05]  /*0a10*/  @P2 BRA `(.L_x_200) ;  /* 0x0000000000382947 */ /* 0x010fea0003800000 */
[----:B------:R-:W-:Y:S01]  /*0a20*/  MOV R166, UR14 ;  /* 0x0000000e00a67c02 */ /* 0x000fe20008000f00 */
[----:B------:R-:W-:Y:S01]  /*0a30*/  IMAD.U32 R165, RZ, RZ, UR15 ;  /* 0x0000000fffa57e24 */ /* 0x000fe2000f8e00ff */
[----:B------:R-:W-:Y:S01]  /*0a40*/  HFMA2.MMA R126, -RZ, RZ, 0, 0 ;  /* 0x00000000ff7e7435 */ /* 0x000fe200000001ff */
[----:B------:R-:W-:Y:S02]  /*0a50*/  MOV R124, RZ ;  /* 0x000000ff007c7202 */ /* 0x000fe40000000f00 */
[----:B------:R-:W-:-:S04]  /*0a60*/  ISETP.NE.U32.AND P0, PT, R166, RZ, PT ;  /* 0x000000ffa600720c */ /* 0x000fc80003f05070 */
[----:B------:R-:W-:-:S13]  /*0a70*/  ISETP.NE.AND.EX P0, PT, R165, RZ, PT, P0 ;  /* 0x000000ffa500720c */ /* 0x000fda0003f05300 */
[----:B------:R-:W-:Y:S05]  /*0a80*/  @!P0 BRA `(.L_x_201) ;  /* 0x0000001400b88947 */ /* 0x000fea0003800000 */
[----:B------:R0:W5:Y:S04]  /*0a90*/  LDG.E.128 R48, desc[UR4][R186.64] ;  /* 0x00000004ba307981 */ /* 0x000168000c1e1d00 */
[----:B------:R0:W5:Y:S04]  /*0aa0*/  LDG.E.128 R44, desc[UR4][R184.64] ;  /* 0x00000004b82c7981 */ /* 0x000168000c1e1d00 */
[----:B------:R0:W5:Y:S04]  /*0ab0*/  LDG.E.128 R40, desc[UR4][R182.64] ;  /* 0x00000004b6287981 */ /* 0x000168000c1e1d00 */
[----:B------:R0:W5:Y:S01]  /*0ac0*/  LDG.E.128 R36, desc[UR4][R180.64] ;  /* 0x00000004b4247981 */ /* 0x000162000c1e1d00 */
[----:B------:R-:W-:Y:S01]  /*0ad0*/  MOV R124, RZ ;  /* 0x000000ff007c7202 */ /* 0x000fe20000000f00 */
[----:B------:R-:W-:Y:S01]  /*0ae0*/  IMAD.MOV.U32 R126, RZ, RZ, RZ ;  /* 0x000000ffff7e7224 */ /* 0x000fe200078e00ff */
[----:B------:R-:W-:Y:S06]  /*0af0*/  BRA `(.L_x_201) ;  /* 0x00000014009c7947 */ /* 0x000fec0003800000 */
.L_x_200:
[----:B------:R-:W-:Y:S01]  /*0b00*/  IADD3 R124, R126, -0x1, RZ ;  /* 0xffffffff7e7c7810 */ /* 0x000fe20007ffe0ff */
[----:B------:R-:W0:Y:S04]  /*0b10*/  LDC.64 R148, c[0x0][0x238] ;  /* 0x00008e00ff947b82 */ /* 0x000e280000000a00 */
[----:B------:R-:W-:-:S04]  /*0b20*/  IMAD R3, R124, R163, RZ ;  /* 0x000000a37c037224 */ /* 0x000fc800078e02ff */
[----:B------:R-:W1:Y:S01]  /*0b30*/  LDC.64 R152, c[0x0][0x2b8] ;  /* 0x0000ae00ff987b82 */ /* 0x000e620000000a00 */
[----:B------:R-:W-:-:S04]  /*0b40*/  SHF.R.S32.HI R126, RZ, 0x1f, R3 ;  /* 0x0000001fff7e7819 */ /* 0x000fc80000011403 */
[----:B------:R-:W-:-:S03]  /*0b50*/  LEA.HI R3, R126, R3, RZ, 0x3 ;  /* 0x000000037e037211 */ /* 0x000fc600078f18ff */
[----:B------:R-:W2:Y:S01]  /*0b60*/  LDC.64 R168, c[0x0][0x250] ;  /* 0x00009400ffa87b82 */ /* 0x000ea20000000a00 */
[----:B------:R-:W-:-:S04]  /*0b70*/  LEA.HI.SX32 R3, R3, R162, 0x1d ;  /* 0x000000a203037211 */ /* 0x000fc800078feaff */
[C---:B------:R-:W-:Y:S02]  /*0b80*/  IADD3 R137, R3.reuse, 0x100, RZ ;  /* 0x0000010003897810 */ /* 0x040fe40007ffe0ff */
[----:B------:R-:W-:Y:S01]  /*0b90*/  IADD3 R145, R3, 0x200, RZ ;  /* 0x0000020003917810 */ /* 0x000fe20007ffe0ff */
[----:B0-----:R-:W-:-:S04]  /*0ba0*/  IMAD.WIDE.U32 R124, R161, 0x10, R148 ;  /* 0x00000010a17c7825 */ /* 0x001fc800078e0094 */
[----:B------:R-:W-:Y:S02]  /*0bb0*/  IMAD.WIDE.U32 R132, R160, 0x10, R148 ;  /* 0x00000010a0847825 */ /* 0x000fe400078e0094 */
[----:B------:R-:W3:Y:S02]  /*0bc0*/  LDG.E.128 R124, desc[UR4][R124.64] ;  /* 0x000000047c7c7981 */ /* 0x000ee4000c1e1d00 */
[----:B-1----:R-:W-:Y:S02]  /*0bd0*/  IMAD.WIDE.U32 R136, R137, 0x10, R152 ;  /* 0x0000001089887825 */ /* 0x002fe400078e0098 */
[----:B------:R-:W4:Y:S02]  /*0be0*/  LDG.E.128 R132, desc[UR4][R132.64] ;  /* 0x0000000484847981 */ /* 0x000f24000c1e1d00 */
[----:B------:R-:W-:Y:S02]  /*0bf0*/  IMAD.WIDE.U32 R140, R159, 0x10, R148 ;  /* 0x000000109f8c7825 */ /* 0x000fe400078e0094 */
[----:B------:R-:W4:Y:S02]  /*0c00*/  LDG.E.128 R136, desc[UR4][R136.64] ;  /* 0x0000000488887981 */ /* 0x000f24000c1e1d00 */
[----:B------:R-:W-:-:S02]  /*0c10*/  IMAD.WIDE.U32 R144, R145, 0x10, R152 ;  /* 0x0000001091907825 */ /* 0x000fc400078e0098 */
[----:B------:R-:W4:Y:S02]  /*0c20*/  LDG.E.128 R140, desc[UR4][R140.64] ;  /* 0x000000048c8c7981 */ /* 0x000f24000c1e1d00 */
[----:B--2---:R-:W-:Y:S02]  /*0c30*/  IMAD.WIDE R168, R2, 0x4, R168 ;  /* 0x0000000402a87825 */ /* 0x004fe400078e02a8 */
[----:B------:R-:W2:Y:S02]  /*0c40*/  LDG.E.128 R144, desc[UR4][R144.64] ;  /* 0x0000000490907981 */ /* 0x000ea4000c1e1d00 */
[----:B------:R-:W-:Y:S02]  /*0c50*/  IMAD.WIDE.U32 R148, R158, 0x10, R148 ;  /* 0x000000109e947825 */ /* 0x000fe400078e0094 */
[----:B------:R3:W2:Y:S02]  /*0c60*/  LDG.E R168, desc[UR4][R168.64] ;  /* 0x00000004a8a87981 */ /* 0x0006a4000c1e1900 */
[----:B------:R-:W-:-:S02]  /*0c70*/  IMAD.WIDE.U32 R128, R3, 0x10, R152 ;  /* 0x0000001003807825 */ /* 0x000fc400078e0098 */
[----:B------:R-:W2:Y:S02]  /*0c80*/  LDG.E.128 R148, desc[UR4][R148.64] ;  /* 0x0000000494947981 */ /* 0x000ea4000c1e1d00 */
[----:B------:R-:W-:Y:S02]  /*0c90*/  VIADD R3, R3, 0x300 ;  /* 0x0000030003037836 */ /* 0x000fe40000000000 */
[----:B------:R-:W2:Y:S02]  /*0ca0*/  LDG.E.128 R128, desc[UR4][R128.64] ;  /* 0x0000000480807981 */ /* 0x000ea4000c1e1d00 */
[----:B------:R-:W-:-:S06]  /*0cb0*/  IMAD.WIDE.U32 R152, R3, 0x10, R152 ;  /* 0x0000001003987825 */ /* 0x000fcc00078e0098 */
[----:B------:R-:W2:Y:S01]  /*0cc0*/  LDG.E.128 R152, desc[UR4][R152.64] ;  /* 0x0000000498987981 */ /* 0x000ea2000c1e1d00 */
[----:B------:R-:W-:Y:S02]  /*0cd0*/  MOV R166, UR14 ;  /* 0x0000000e00a67c02 */ /* 0x000fe40008000f00 */
[----:B------:R-:W-:Y:S02]  /*0ce0*/  MOV R165, UR15 ;  /* 0x0000000f00a57c02 */ /* 0x000fe40008000f00 */
[----:B------:R-:W-:-:S04]  /*0cf0*/  ISETP.NE.U32.AND P0, PT, R166, RZ, PT ;  /* 0x000000ffa600720c */ /* 0x000fc80003f05070 */
[----:B------:R-:W-:-:S13]  /*0d00*/  ISETP.NE.AND.EX P0, PT, R165, RZ, PT, P0 ;  /* 0x000000ffa500720c */ /* 0x000fda0003f05300 */
[----:B------:R-:W5:Y:S04]  /*0d10*/  @P0 LDG.E.128 R48, desc[UR4][R186.64] ;  /* 0x00000004ba300981 */ /* 0x000f68000c1e1d00 */
[----:B------:R-:W5:Y:S04]  /*0d20*/  @P0 LDG.E.128 R44, desc[UR4][R184.64] ;  /* 0x00000004b82c0981 */ /* 0x000f68000c1e1d00 */
[----:B------:R-:W5:Y:S04]  /*0d30*/  @P0 LDG.E.128 R40, desc[UR4][R182.64] ;  /* 0x00000004b6280981 */ /* 0x000f68000c1e1d00 */
[----:B------:R2:W5:Y:S01]  /*0d40*/  @P0 LDG.E.128 R36, desc[UR4][R180.64] ;  /* 0x00000004b4240981 */ /* 0x000562000c1e1d00 */
[----:B------:R-:W-:-:S02]  /*0d50*/  ISETP.NE.AND P0, PT, R20, RZ, PT ;  /* 0x000000ff1400720c */ /* 0x000fc40003f05270 */
[----:B---3--:R-:W-:Y:S02]  /*0d60*/  PRMT R169, R126, 0x7632, R169 ;  /* 0x000076327ea97816 */ /* 0x008fe400000000a9 */
[----:B------:R-:W-:Y:S02]  /*0d70*/  PRMT R173, R127, 0x7632, R173 ;  /* 0x000076327fad7816 */ /* 0x000fe400000000ad */
[C---:B----4-:R-:W-:Y:S02]  /*0d80*/  PRMT R175, R132.reuse, 0x7632, R175 ;  /* 0x0000763284af7816 */ /* 0x050fe400000000af */
[----:B------:R-:W-:Y:S02]  /*0d90*/  SHF.L.U32 R176, R132, 0x10, RZ ;  /* 0x0000001084b07819 */ /* 0x000fe400000006ff */
[C---:B------:R-:W-:Y:S02]  /*0da0*/  PRMT R191, R135.reuse, 0x7632, R191 ;  /* 0x0000763287bf7816 */ /* 0x040fe400000000bf */
[----:B------:R-:W-:-:S02]  /*0db0*/  SHF.L.U32 R135, R135, 0x10, RZ ;  /* 0x0000001087877819 */ /* 0x000fc400000006ff */
[C---:B------:R-:W-:Y:S02]  /*0dc0*/  PRMT R132, R138.reuse, 0x7632, R132 ;  /* 0x000076328a847816 */ /* 0x040fe40000000084 */
[----:B------:R-:W-:Y:S02]  /*0dd0*/  SHF.L.U32 R199, R138, 0x10, RZ ;  /* 0x000000108ac77819 */ /* 0x000fe400000006ff */
[C---:B--2---:R-:W-:Y:S01]  /*0de0*/  PRMT R180, R146.reuse, 0x7632, R180 ;  /* 0x0000763292b47816 */ /* 0x044fe200000000b4 */
[C---:B------:R-:W-:Y:S01]  /*0df0*/  IMAD.U32 R208, R145.reuse, 0x10000, RZ ;  /* 0x0001000091d07824 */ /* 0x040fe200078e00ff */
[----:B------:R-:W-:Y:S02]  /*0e00*/  SHF.L.U32 R181, R146, 0x10, RZ ;  /* 0x0000001092b57819 */ /* 0x000fe400000006ff */
[----:B------:R-:W-:Y:S02]  /*0e10*/  FSEL R216, R168, RZ, !P0 ;  /* 0x000000ffa8d87208 */ /* 0x000fe40004000000 */
[----:B------:R-:W-:-:S02]  /*0e20*/  PRMT R138, R145, 0x7632, R138 ;  /* 0x00007632918a7816 */ /* 0x000fc4000000008a */
[----:B------:R-:W-:Y:S01]  /*0e30*/  PRMT R146, R149, 0x7632, R146 ;  /* 0x0000763295927816 */ /* 0x000fe20000000092 */
[----:B------:R-:W-:Y:S01]  /*0e40*/  IMAD.U32 R171, R125, 0x10000, RZ ;  /* 0x000100007dab7824 */ /* 0x000fe200078e00ff */
[C---:B------:R-:W-:Y:S02]  /*0e50*/  PRMT R179, R134.reuse, 0x7632, R179 ;  /* 0x0000763286b37816 */ /* 0x040fe400000000b3 */
[----:B------:R-:W-:Y:S02]  /*0e60*/  SHF.L.U32 R188, R134, 0x10, RZ ;  /* 0x0000001086bc7819 */ /* 0x000fe400000006ff */
[----:B------:R-:W-:Y:S02]  /*0e70*/  PRMT R145, R148, 0x7632, R145 ;  /* 0x0000763294917816 */ /* 0x000fe40000000091 */
[----:B------:R-:W-:Y:S02]  /*0e80*/  PRMT R3, R124, 0x7632, R3 ;  /* 0x000076327c037816 */ /* 0x000fe40000000003 */
[----:B------:R-:W-:-:S02]  /*0e90*/  PRMT R177, R133, 0x7632, R177 ;  /* 0x0000763285b17816 */ /* 0x000fc400000000b1 */
[----:B------:R-:W-:Y:S02]  /*0ea0*/  SHF.L.U32 R182, R140, 0x10, RZ ;  /* 0x000000108cb67819 */ /* 0x000fe400000006ff */
[C---:B------:R-:W-:Y:S02]  /*0eb0*/  PRMT R134, R147.reuse, 0x7632, R134 ;  /* 0x0000763293867816 */ /* 0x040fe40000000086 */
[----:B------:R-:W-:Y:S02]  /*0ec0*/  SHF.L.U32 R212, R147, 0x10, RZ ;  /* 0x0000001093d47819 */ /* 0x000fe400000006ff */
[----:B------:R-:W-:Y:S02]  /*0ed0*/  SHF.L.U32 R148, R148, 0x10, RZ ;  /* 0x0000001094947819 */ /* 0x000fe400000006ff */
[----:B------:R-:W-:Y:S01]  /*0ee0*/  SHF.L.U32 R169, R169, 0x10, RZ ;  /* 0x00000010a9a97819 */ /* 0x000fe200000006ff */
[----:B------:R-:W-:Y:S01]  /*0ef0*/  FADD.FTZ R194, -R216, R135 ;  /* 0x00000087d8c27221 */ /* 0x000fe20000010100 */
[----:B------:R-:W-:-:S02]  /*0f00*/  SHF.L.U32 R167, R124, 0x10, RZ ;  /* 0x000000107ca77819 */ /* 0x000fc400000006ff */
[C---:B------:R-:W-:Y:S02]  /*0f10*/  PRMT R190, R128.reuse, 0x7632, R190 ;  /* 0x0000763280be7816 */ /* 0x040fe400000000be */
[----:B------:R-:W-:Y:S02]  /*0f20*/  SHF.L.U32 R189, R128, 0x10, RZ ;  /* 0x0000001080bd7819 */ /* 0x000fe400000006ff */
[----:B------:R-:W-:Y:S02]  /*0f30*/  PRMT R184, R140, 0x7632, R184 ;  /* 0x000076328cb87816 */ /* 0x000fe400000000b8 */
[----:B------:R-:W-:Y:S02]  /*0f40*/  PRMT R147, R150, 0x7632, R147 ;  /* 0x0000763296937816 */ /* 0x000fe40000000093 */
[----:B------:R-:W-:Y:S01]  /*0f50*/  SHF.L.U32 R173, R173, 0x10, RZ ;  /* 0x00000010adad7819 */ /* 0x000fe200000006ff */
[----:B------:R-:W-:Y:S01]  /*0f60*/  IMAD.U32 R135, R146, 0x10000, RZ ;  /* 0x0001000092877824 */ /* 0x000fe200078e00ff */
[----:B------:R-:W-:-:S02]  /*0f70*/  PRMT R128, R136, 0x7632, R128 ;  /* 0x0000763288807816 */ /* 0x000fc40000000080 */
[----:B------:R-:W-:Y:S02]  /*0f80*/  SHF.L.U32 R197, R136, 0x10, RZ ;  /* 0x0000001088c57819 */ /* 0x000fe400000006ff */
[C---:B------:R-:W-:Y:S01]  /*0f90*/  PRMT R183, R141.reuse, 0x7632, R183 ;  /* 0x000076328db77816 */ /* 0x040fe200000000b7 */
[----:B------:R-:W-:Y:S01]  /*0fa0*/  IMAD.U32 R141, R141, 0x10000, RZ ;  /* 0x000100008d8d7824 */ /* 0x000fe200078e00ff */
[----:B------:R-:W-:Y:S02]  /*0fb0*/  PRMT R186, R142, 0x7632, R186 ;  /* 0x000076328eba7816 */ /* 0x000fe400000000ba */
[----:B------:R-:W-:Y:S02]  /*0fc0*/  SHF.L.U32 R150, R150, 0x10, RZ ;  /* 0x0000001096967819 */ /* 0x000fe400000006ff */
[----:B------:R-:W-:Y:S02]  /*0fd0*/  SHF.L.U32 R142, R142, 0x10, RZ ;  /* 0x000000108e8e7819 */ /* 0x000fe400000006ff */
[----:B------:R-:W-:-:S02]  /*0fe0*/  PRMT R136, R144, 0x7632, R136 ;  /* 0x0000763290887816 */ /* 0x000fc40000000088 */
[----:B------:R-:W-:Y:S01]  /*0ff0*/  SHF.L.U32 R185, R144, 0x10, RZ ;  /* 0x0000001090b97819 */ /* 0x000fe200000006ff */
[C---:B------:R-:W-:Y:S01]  /*1000*/  FADD.FTZ R144, -R216.reuse, R171 ;  /* 0x000000abd8907221 */ /* 0x040fe20000010100 */
[----:B------:R-:W-:Y:S01]  /*1010*/  SHF.L.U32 R175, R175, 0x10, RZ ;  /* 0x00000010afaf7819 */ /* 0x000fe200000006ff */
[----:B------:R-:W-:Y:S01]  /*1020*/  IMAD.U32 R177, R177, 0x10000, RZ ;  /* 0x00010000b1b17824 */ /* 0x000fe200078e00ff */
[----:B------:R-:W-:Y:S01]  /*1030*/  PRMT R168, R151, 0x7632, R168 ;  /* 0x0000763297a87816 */ /* 0x000fe200000000a8 */
[C---:B------:R-:W-:Y:S01]  /*1040*/  FADD.FTZ R198, -R216.reuse, R182 ;  /* 0x000000b6d8c67221 */ /* 0x040fe20000010100 */
[----:B------:R-:W-:Y:S01]  /*1050*/  SHF.L.U32 R3, R3, 0x10, RZ ;  /* 0x0000001003037819 */ /* 0x000fe200000006ff */
[C---:B------:R-:W-:Y:S01]  /*1060*/  FADD.FTZ R224, -R216.reuse, R148 ;  /* 0x00000094d8e07221 */ /* 0x040fe20000010100 */
[----:B------:R-:W-:Y:S01]  /*1070*/  PRMT R170, R125, 0x7632, R170 ;  /* 0x000076327daa7816 */ /* 0x000fe200000000aa */
[----:B------:R-:W-:Y:S01]  /*1080*/  FADD.FTZ R146, -R216, R169 ;  /* 0x000000a9d8927221 */ /* 0x000fe20000010100 */
[----:B------:R-:W-:Y:S01]  /*1090*/  SHF.L.U32 R172, R126, 0x10, RZ ;  /* 0x000000107eac7819 */ /* 0x000fe200000006ff */
[C---:B------:R-:W-:Y:S01]  /*10a0*/  FADD.FTZ R140, -R216.reuse, R167 ;  /* 0x000000a7d88c7221 */ /* 0x040fe20000010100 */
[----:B------:R-:W-:Y:S01]  /*10b0*/  PRMT R124, R131, 0x7632, R124 ;  /* 0x00007632837c7816 */ /* 0x000fe2000000007c */
[----:B------:R-:W-:Y:S01]  /*10c0*/  FADD.FTZ R148, -R216, R173 ;  /* 0x000000add8947221 */ /* 0x000fe20000010100 */
[----:B------:R-:W-:Y:S01]  /*10d0*/  SHF.L.U32 R184, R184, 0x10, RZ ;  /* 0x00000010b8b87819 */ /* 0x000fe200000006ff */
[C---:B------:R-:W-:Y:S01]  /*10e0*/  FADD.FTZ R202, -R216.reuse, R141 ;  /* 0x0000008dd8ca7221 */ /* 0x040fe20000010100 */
[C---:B------:R-:W-:Y:S01]  /*10f0*/  PRMT R187, R143.reuse, 0x7632, R187 ;  /* 0x000076328fbb7816 */ /* 0x040fe200000000bb */
[C---:B------:R-:W-:Y:S01]  /*1100*/  FADD.FTZ R232, -R216.reuse, R150 ;  /* 0x00000096d8e87221 */ /* 0x040fe20000010100 */
[C---:B------:R-:W-:Y:S01]  /*1110*/  FADD.FTZ R230, -R216.reuse, R135 ;  /* 0x00000087d8e67221 */ /* 0x040fe20000010100 */
[----:B------:R-:W-:Y:S01]  /*1120*/  SHF.L.U32 R143, R143, 0x10, RZ ;  /* 0x000000108f8f7819 */ /* 0x000fe200000006ff */
[----:B------:R-:W-:Y:S01]  /*1130*/  FADD.FTZ R206, -R216, R142 ;  /* 0x0000008ed8ce7221 */ /* 0x000fe20000010100 */
[----:B------:R-:W-:Y:S01]  /*1140*/  SHF.L.U32 R222, R168, 0x10, RZ ;  /* 0x00000010a8de7819 */ /* 0x000fe200000006ff */
[C---:B------:R-:W-:Y:S01]  /*1150*/  FADD.FTZ R150, -R216.reuse, R175 ;  /* 0x000000afd8967221 */ /* 0x040fe20000010100 */
[----:B------:R-:W-:Y:S01]  /*1160*/  PRMT R135, R155, 0x7632, R135 ;  /* 0x000076329b877816 */ /* 0x000fe20000000087 */
[----:B-----5:R-:W-:Y:S01]  /*1170*/  FMUL.FTZ R141, R157, R144 ;  /* 0x000000909d8d7220 */ /* 0x020fe20000410000 */
[----:B------:R-:W-:Y:S01]  /*1180*/  SHF.L.U32 R220, R155, 0x10, RZ ;  /* 0x000000109bdc7819 */ /* 0x000fe200000006ff */
[C---:B------:R-:W-:Y:S01]  /*1190*/  FADD.FTZ R142, -R216.reuse, R3 ;  /* 0x00000003d88e7221 */ /* 0x040fe20000010100 */
[----:B------:R-:W-:Y:S01]  /*11a0*/  SHF.L.U32 R179, R179, 0x10, RZ ;  /* 0x00000010b3b37819 */ /* 0x000fe200000006ff */
[----:B------:R-:W-:Y:S01]  /*11b0*/  FADD.FTZ R168, -R216, R177 ;  /* 0x000000b1d8a87221 */ /* 0x000fe20000010100 */
[C---:B------:R-:W-:Y:S01]  /*11c0*/  FMUL.FTZ R155, R157.reuse, R198 ;  /* 0x000000c69d9b7220 */ /* 0x040fe20000410000 */
[----:B------:R-:W-:Y:S01]  /*11d0*/  FMUL.FTZ R144, R157, R146 ;  /* 0x000000929d907220 */ /* 0x000fe20000410000 */
[----:B------:R-:W-:Y:S01]  /*11e0*/  SHF.L.U32 R124, R124, 0x10, RZ ;  /* 0x000000107c7c7819 */ /* 0x000fe200000006ff */
[----:B------:R-:W-:Y:S01]  /*11f0*/  IMAD.U32 R170, R170, 0x10000, RZ ;  /* 0x00010000aaaa7824 */ /* 0x000fe200078e00ff */
[----:B------:R-:W-:Y:S01]  /*1200*/  SHF.L.U32 R174, R127, 0x10, RZ ;  /* 0x000000107fae7819 */ /* 0x000fe200000006ff */
[C---:B------:R-:W-:Y:S01]  /*1210*/  FADD.FTZ R172, -R216.reuse, R172 ;  /* 0x000000acd8ac7221 */ /* 0x040fe20000010100 */
[----:B------:R-:W-:Y:S01]  /*1220*/  SHF.L.U32 R151, R151, 0x10, RZ ;  /* 0x0000001097977819 */ /* 0x000fe200000006ff */
[----:B------:R-:W-:Y:S01]  /*1230*/  FADD.FTZ R200, -R216, R184 ;  /* 0x000000b8d8c87221 */ /* 0x000fe20000010100 */
[----:B------:R-:W-:Y:S01]  /*1240*/  SHF.L.U32 R191, R191, 0x10, RZ ;  /* 0x00000010bfbf7819 */ /* 0x000fe200000006ff */
[C---:B------:R-:W-:Y:S01]  /*1250*/  FMUL.FTZ R3, R157.reuse, R140 ;  /* 0x0000008c9d037220 */ /* 0x040fe20000410000 */
[----:B------:R-:W-:Y:S01]  /*1260*/  SHF.L.U32 R186, R186, 0x10, RZ ;  /* 0x00000010baba7819 */ /* 0x000fe200000006ff */
[----:B------:R-:W-:Y:S01]  /*1270*/  FMUL.FTZ R146, R157, R148 ;  /* 0x000000949d927220 */ /* 0x000fe20000410000 */
[----:B------:R-:W-:Y:S01]  /*1280*/  SHF.L.U32 R187, R187, 0x10, RZ ;  /* 0x00000010bbbb7819 */ /* 0x000fe200000006ff */
[----:B------:R-:W-:Y:S01]  /*1290*/  IMAD.U32 R178, R133, 0x10000, RZ ;  /* 0x0001000085b27824 */ /* 0x000fe200078e00ff */
[----:B------:R-:W-:Y:S01]  /*12a0*/  SHF.L.U32 R145, R145, 0x10, RZ ;  /* 0x0000001091917819 */ /* 0x000fe200000006ff */
[----:B------:R-:W-:Y:S01]  /*12b0*/  IMAD.U32 R149, R149, 0x10000, RZ ;  /* 0x0001000095957824 */ /* 0x000fe200078e00ff */
[----:B------:R-:W-:Y:S01]  /*12c0*/  SHF.L.U32 R147, R147, 0x10, RZ ;  /* 0x0000001093937819 */ /* 0x000fe200000006ff */
[----:B------:R-:W-:Y:S01]  /*12d0*/  IMAD.U32 R183, R183, 0x10000, RZ ;  /* 0x00010000b7b77824 */ /* 0x000fe200078e00ff */
[----:B------:R-:W-:Y:S01]  /*12e0*/  SHF.L.U32 R198, R190, 0x10, RZ ;  /* 0x00000010bec67819 */ /* 0x000fe200000006ff */
[-C--:B------:R-:W-:Y:S01]  /*12f0*/  FMUL.FTZ R190, R4, R189.reuse ;  /* 0x000000bd04be7220 */ /* 0x080fe20000410000 */
[----:B------:R-:W-:Y:S01]  /*1300*/  PRMT R125, R130, 0x7632, R125 ;  /* 0x00007632827d7816 */ /* 0x000fe2000000007d */
[----:B------:R-:W-:Y:S01]  /*1310*/  FMUL.FTZ R148, R157, R150 ;  /* 0x000000969d947220 */ /* 0x000fe20000410000 */
[----:B------:R-:W-:Y:S01]  /*1320*/  PRMT R126, R129, 0x7632, R126 ;  /* 0x00007632817e7816 */ /* 0x000fe2000000007e */
[----:B------:R-:W-:Y:S01]  /*1330*/  FADD.FTZ R214, -R216, R143 ;  /* 0x0000008fd8d67221 */ /* 0x000fe20000010100 */
[----:B------:R-:W-:Y:S01]  /*1340*/  SHF.L.U32 R127, R130, 0x10, RZ ;  /* 0x00000010827f7819 */ /* 0x000fe200000006ff */
[C---:B------:R-:W-:Y:S01]  /*1350*/  FMUL.FTZ R150, R157.reuse, R168 ;  /* 0x000000a89d967220 */ /* 0x040fe20000410000 */
[C---:B------:R-:W-:Y:S01]  /*1360*/  FADD.FTZ R170, -R216.reuse, R170 ;  /* 0x000000aad8aa7221 */ /* 0x040fe20000010100 */
[----:B------:R-:W-:Y:S01]  /*1370*/  FADD.FTZ R192, -R216, R179 ;  /* 0x000000b3d8c07221 */ /* 0x000fe20000010100 */
[C---:B------:R-:W-:Y:S01]  /*1380*/  FMUL.FTZ R143, R157.reuse, R172 ;  /* 0x000000ac9d8f7220 */ /* 0x040fe20000410000 */
[----:B------:R-:W-:Y:S01]  /*1390*/  FMUL.FTZ R168, R157, R200 ;  /* 0x000000c89da87220 */ /* 0x000fe20000410000 */
[----:B------:R-:W-:Y:S01]  /*13a0*/  FFMA.FTZ R64, R3, R189, R64 ;  /* 0x000000bd03407223 */ /* 0x000fe20000010040 */
[----:B------:R-:W-:Y:S01]  /*13b0*/  FADD.FTZ R108, R108, R189 ;  /* 0x000000bd6c6c7221 */ /* 0x000fe20000010000 */
[-C--:B------:R-:W-:Y:S01]  /*13c0*/  FFMA.FTZ R71, R146, R124.reuse, R71 ;  /* 0x0000007c92477223 */ /* 0x080fe20000010047 */
[----:B------:R-:W-:Y:S01]  /*13d0*/  FADD.FTZ R107, R107, R124 ;  /* 0x0000007c6b6b7221 */ /* 0x000fe20000010000 */
[----:B------:R-:W-:Y:S01]  /*13e0*/  FMUL.FTZ R195, R24, R124 ;  /* 0x0000007c18c37220 */ /* 0x000fe20000410000 */
[----:B------:R-:W-:-:S02]  /*13f0*/  IMAD.U32 R129, R129, 0x10000, RZ ;  /* 0x0001000081817824 */ /* 0x000fc400078e00ff */
[C---:B------:R-:W-:Y:S01]  /*1400*/  FADD.FTZ R174, -R216.reuse, R174 ;  /* 0x000000aed8ae7221 */ /* 0x040fe20000010100 */
        /* <DEDUP_REMOVED lines=12> */
[----:B------:R-:W-:Y:S01]  /*14d0*/  SHF.L.U32 R200, R125, 0x10, RZ ;  /* 0x000000107dc87819 */ /* 0x000fe200000006ff */
[----:B------:R-:W-:Y:S01]  /*14e0*/  FMUL.FTZ R189, R21, R198 ;  /* 0x000000c615bd7220 */ /* 0x000fe20000410000 */
[----:B------:R-:W-:Y:S01]  /*14f0*/  FADD.FTZ R124, RZ, R190 ;  /* 0x000000beff7c7221 */ /* 0x000fe20000010000 */
[C---:B------:R-:W-:Y:S01]  /*1500*/  PRMT R184, R153.reuse, 0x7632, R184 ;  /* 0x0000763299b87816 */ /* 0x040fe200000000b8 */
[----:B------:R-:W-:-:S02]  /*1510*/  IMAD.U32 R216, R153, 0x10000, RZ ;  /* 0x0001000099d87824 */ /* 0x000fc400078e00ff */
[----:B------:R-:W-:Y:S01]  /*1520*/  FMUL.FTZ R140, R157, R142 ;  /* 0x0000008e9d8c7220 */ /* 0x000fe20000410000 */
[----:B------:R-:W-:Y:S01]  /*1530*/  FFMA.FTZ R125, R3, R190, RZ ;  /* 0x000000be037d7223 */ /* 0x000fe200000100ff */
[C---:B------:R-:W-:Y:S01]  /*1540*/  PRMT R186, R152.reuse, 0x7632, R186 ;  /* 0x0000763298ba7816 */ /* 0x040fe200000000ba */
[C---:B------:R-:W-:Y:S01]  /*1550*/  FMUL.FTZ R153, R157.reuse, R194 ;  /* 0x000000c29d997220 */ /* 0x040fe20000410000 */
[----:B------:R-:W-:Y:S01]  /*1560*/  SHF.L.U32 R187, R152, 0x10, RZ ;  /* 0x0000001098bb7819 */ /* 0x000fe200000006ff */
[C---:B------:R-:W-:Y:S01]  /*1570*/  FMUL.FTZ R142, R157.reuse, R170 ;  /* 0x000000aa9d8e7220 */ /* 0x040fe20000410000 */
[----:B------:R-:W-:Y:S01]  /*1580*/  FMUL.FTZ R152, R157, R192 ;  /* 0x000000c09d987220 */ /* 0x000fe20000410000 */
[----:B------:R-:W-:Y:S02]  /*1590*/  IMAD.U32 R126, R126, 0x10000, RZ ;  /* 0x000100007e7e7824 */ /* 0x000fe400078e00ff */
[-C--:B------:R-:W-:Y:S01]  /*15a0*/  FFMA.FTZ R68, R143, R127.reuse, R68 ;  /* 0x0000007f8f447223 */ /* 0x080fe20000010044 */
[----:B------:R-:W-:Y:S01]  /*15b0*/  FADD.FTZ R104, R104, R127 ;  /* 0x0000007f68687221 */ /* 0x000fe20000010000 */
[----:B------:R-:W-:Y:S01]  /*15c0*/  FMUL.FTZ R194, R6, R127 ;  /* 0x0000007f06c27220 */ /* 0x000fe20000410000 */
[----:B------:R-:W-:Y:S01]  /*15d0*/  FMUL.FTZ R192, R5, R129 ;  /* 0x0000008105c07220 */ /* 0x000fe20000410000 */
[----:B------:R-:W-:Y:S01]  /*15e0*/  FADD.FTZ R127, R124, R189 ;  /* 0x000000bd7c7f7221 */ /* 0x000fe20000010000 */
[----:B------:R-:W-:Y:S01]  /*15f0*/  FFMA.FTZ R124, R140, R189, R125 ;  /* 0x000000bd8c7c7223 */ /* 0x000fe2000001007d */
[-C--:B------:R-:W-:Y:S01]  /*1600*/  FFMA.FTZ R67, R142, R126.reuse, R67 ;  /* 0x0000007e8e437223 */ /* 0x080fe20000010043 */
[----:B------:R-:W-:Y:S01]  /*1610*/  FADD.FTZ R111, R111, R126 ;  /* 0x0000007e6f6f7221 */ /* 0x000fe20000010000 */
[----:B------:R-:W-:Y:S01]  /*1620*/  FMUL.FTZ R191, R22, R126 ;  /* 0x0000007e16bf7220 */ /* 0x000fe20000410000 */
[----:B------:R-:W-:Y:S01]  /*1630*/  FADD.FTZ R126, R127, R192 ;  /* 0x000000c07f7e7221 */ /* 0x000fe20000010000 */
[----:B------:R-:W-:-:S03]  /*1640*/  FFMA.FTZ R125, R141, R192, R124 ;  /* 0x000000c08d7d7223 */ /* 0x000fc6000001007c */
[----:B------:R-:W-:Y:S01]  /*1650*/  FADD.FTZ R127, R126, R191 ;  /* 0x000000bf7e7f7221 */ /* 0x000fe20000010000 */
[----:B------:R-:W-:Y:S01]  /*1660*/  FFMA.FTZ R124, R142, R191, R125 ;  /* 0x000000bf8e7c7223 */ /* 0x000fe2000001007d */
[----:B------:R-:W-:Y:S01]  /*1670*/  SHF.L.U32 R131, R131, 0x10, RZ ;  /* 0x0000001083837819 */ /* 0x000fe200000006ff */
[----:B------:R-:W-:Y:S01]  /*1680*/  FMUL.FTZ R193, R23, R200 ;  /* 0x000000c817c17220 */ /* 0x000fe20000410000 */
[----:B------:R-:W-:Y:S01]  /*1690*/  FADD.FTZ R126, R127, R194 ;  /* 0x000000c27f7e7221 */ /* 0x000fe20000010000 */
[----:B------:R-:W-:Y:S01]  /*16a0*/  FFMA.FTZ R125, R143, R194, R124 ;  /* 0x000000c28f7d7223 */ /* 0x000fe2000001007c */
[C---:B------:R-:W-:Y:S02]  /*16b0*/  PRMT R182, R154.reuse, 0x7632, R182 ;  /* 0x000076329ab67816 */ /* 0x040fe400000000b6 */
[----:B------:R-:W-:Y:S01]  /*16c0*/  SHF.L.U32 R183, R154, 0x10, RZ ;  /* 0x000000109ab77819 */ /* 0x000fe200000006ff */
[----:B------:R-:W-:Y:S01]  /*16d0*/  FMUL.FTZ R154, R157, R196 ;  /* 0x000000c49d9a7220 */ /* 0x000fe20000410000 */
[----:B------:R-:W-:Y:S01]  /*16e0*/  FMUL.FTZ R196, R7, R131 ;  /* 0x0000008307c47220 */ /* 0x000fe20000410000 */
[----:B------:R-:W-:Y:S01]  /*16f0*/  FADD.FTZ R127, R126, R193 ;  /* 0x000000c17e7f7221 */ /* 0x000fe20000010000 */
[----:B------:R-:W-:Y:S01]  /*1700*/  FMUL.FTZ R145, R157, R174 ;  /* 0x000000ae9d917220 */ /* 0x000fe20000410000 */
[----:B------:R-:W-:-:S02]  /*1710*/  FFMA.FTZ R124, R144, R193, R125 ;  /* 0x000000c1907c7223 */ /* 0x000fc4000001007d */
[----:B------:R-:W-:Y:S02]  /*1720*/  FADD.FTZ R126, R127, R196 ;  /* 0x000000c47f7e7221 */ /* 0x000fe40000010000 */
[----:B------:R-:W-:Y:S01]  /*1730*/  FFMA.FTZ R125, R145, R196, R124 ;  /* 0x000000c4917d7223 */ /* 0x000fe2000001007c */
[----:B------:R-:W-:Y:S01]  /*1740*/  FMUL.FTZ R147, R157, R176 ;  /* 0x000000b09d937220 */ /* 0x000fe20000410000 */
[----:B------:R-:W-:Y:S01]  /*1750*/  FFMA.FTZ R65, R140, R198, R65 ;  /* 0x000000c68c417223 */ /* 0x000fe20000010041 */
[----:B------:R-:W-:Y:S01]  /*1760*/  FADD.FTZ R109, R109, R198 ;  /* 0x000000c66d6d7221 */ /* 0x000fe20000010000 */
[----:B------:R-:W-:Y:S01]  /*1770*/  SHF.L.U32 R128, R128, 0x10, RZ ;  /* 0x0000001080807819 */ /* 0x000fe200000006ff */
[----:B------:R-:W-:Y:S01]  /*1780*/  FMUL.FTZ R198, R8, R197 ;  /* 0x000000c508c67220 */ /* 0x000fe20000410000 */
[----:B------:R-:W-:Y:S01]  /*1790*/  FADD.FTZ R127, R126, R195 ;  /* 0x000000c37e7f7221 */ /* 0x000fe20000010000 */
[----:B------:R-:W-:Y:S01]  /*17a0*/  FFMA.FTZ R126, R146, R195, R125 ;  /* 0x000000c3927e7223 */ /* 0x000fe2000001007d */
[----:B------:R-:W-:Y:S01]  /*17b0*/  PRMT R130, R137, 0x7632, R130 ;  /* 0x0000763289827816 */ /* 0x000fe20000000082 */
[----:B------:R-:W-:Y:S01]  /*17c0*/  FFMA.FTZ R72, R147, R197, R72 ;  /* 0x000000c593487223 */ /* 0x000fe20000010048 */
[----:B------:R-:W-:Y:S01]  /*17d0*/  FADD.FTZ R96, R96, R197 ;  /* 0x000000c560607221 */ /* 0x000fe20000010000 */
[----:B------:R-:W-:-:S02]  /*17e0*/  IMAD.U32 R137, R137, 0x10000, RZ ;  /* 0x0001000089897824 */ /* 0x000fc400078e00ff */
[----:B------:R-:W-:Y:S01]  /*17f0*/  FMUL.FTZ R197, R25, R128 ;  /* 0x0000008019c57220 */ /* 0x000fe20000410000 */
[----:B------:R-:W-:Y:S01]  /*1800*/  FADD.FTZ R124, R127, R198 ;  /* 0x000000c67f7c7221 */ /* 0x000fe20000010000 */
[----:B------:R-:W-:Y:S01]  /*1810*/  FFMA.FTZ R125, R147, R198, R126 ;  /* 0x000000c6937d7223 */ /* 0x000fe2000001007e */
[----:B------:R-:W-:Y:S01]  /*1820*/  FMUL.FTZ R151, R157, R188 ;  /* 0x000000bc9d977220 */ /* 0x000fe20000410000 */
[----:B------:R-:W-:Y:S01]  /*1830*/  FFMA.FTZ R69, R144, R200, R69 ;  /* 0x000000c890457223 */ /* 0x000fe20000010045 */
[----:B------:R-:W-:Y:S01]  /*1840*/  FADD.FTZ R105, R105, R200 ;  /* 0x000000c869697221 */ /* 0x000fe20000010000 */
[----:B------:R-:W-:Y:S02]  /*1850*/  IMAD.U32 R130, R130, 0x10000, RZ ;  /* 0x0001000082827824 */ /* 0x000fe400078e00ff */
[----:B------:R-:W-:Y:S01]  /*1860*/  FMUL.FTZ R200, R9, R137 ;  /* 0x0000008909c87220 */ /* 0x000fe20000410000 */
[----:B------:R-:W-:Y:S01]  /*1870*/  FADD.FTZ R127, R124, R197 ;  /* 0x000000c57c7f7221 */ /* 0x000fe20000010000 */
[C---:B------:R-:W-:Y:S01]  /*1880*/  FMUL.FTZ R149, R157.reuse, R178 ;  /* 0x000000b29d957220 */ /* 0x040fe20000410000 */
[----:B------:R-:W-:Y:S01]  /*1890*/  FFMA.FTZ R124, R148, R197, R125 ;  /* 0x000000c5947c7223 */ /* 0x000fe2000001007d */
[----:B------:R-:W-:Y:S01]  /*18a0*/  FMUL.FTZ R167, R157, R202 ;  /* 0x000000ca9da77220 */ /* 0x000fe20000410000 */
[-C--:B------:R-:W-:Y:S01]  /*18b0*/  FFMA.FTZ R76, R151, R199.reuse, R76 ;  /* 0x000000c7974c7223 */ /* 0x080fe2000001004c */
[----:B------:R-:W-:Y:S01]  /*18c0*/  FADD.FTZ R92, R92, R199 ;  /* 0x000000c75c5c7221 */ /* 0x000fe20000010000 */
[----:B------:R-:W-:Y:S01]  /*18d0*/  FMUL.FTZ R202, R10, R199 ;  /* 0x000000c70aca7220 */ /* 0x000fe20000410000 */
[----:B------:R-:W-:Y:S01]  /*18e0*/  FMUL.FTZ R199, R26, R130 ;  /* 0x000000821ac77220 */ /* 0x000fe20000410000 */
[----:B------:R-:W-:Y:S01]  /*18f0*/  FADD.FTZ R126, R127, R200 ;  /* 0x000000c87f7e7221 */ /* 0x000fe20000010000 */
[----:B------:R-:W-:Y:S01]  /*1900*/  FFMA.FTZ R125, R149, R200, R124 ;  /* 0x000000c8957d7223 */ /* 0x000fe2000001007c */
[----:B------:R-:W-:-:S02]  /*1910*/  SHF.L.U32 R132, R132, 0x10, RZ ;  /* 0x0000001084847819 */ /* 0x000fc400000006ff */
[----:B------:R-:W-:Y:S01]  /*1920*/  FADD.FTZ R127, R126, R199 ;  /* 0x000000c77e7f7221 */ /* 0x000fe20000010000 */
[----:B------:R-:W-:Y:S01]  /*1930*/  FFMA.FTZ R124, R150, R199, R125 ;  /* 0x000000c7967c7223 */ /* 0x000fe2000001007d */
[----:B------:R-:W-:Y:S01]  /*1940*/  PRMT R133, R139, 0x7632, R133 ;  /* 0x000076328b857816 */ /* 0x000fe20000000085 */
[----:B------:R-:W-:Y:S01]  /*1950*/  FMUL.FTZ R201, R27, R132 ;  /* 0x000000841bc97220 */ /* 0x000fe20000410000 */
[----:B------:R-:W-:Y:S01]  /*1960*/  SHF.L.U32 R139, R139, 0x10, RZ ;  /* 0x000000108b8b7819 */ /* 0x000fe200000006ff */
[----:B------:R-:W-:Y:S01]  /*1970*/  FADD.FTZ R126, R127, R202 ;  /* 0x000000ca7f7e7221 */ /* 0x000fe20000010000 */
[----:B------:R-:W-:Y:S01]  /*1980*/  FFMA.FTZ R125, R151, R202, R124 ;  /* 0x000000ca977d7223 */ /* 0x000fe2000001007c */
[----:B------:R-:W-:Y:S01]  /*1990*/  FMUL.FTZ R170, R157, R204 ;  /* 0x000000cc9daa7220 */ /* 0x000fe20000410000 */
[----:B------:R-:W-:Y:S01]  /*19a0*/  SHF.L.U32 R133, R133, 0x10, RZ ;  /* 0x0000001085857819 */ /* 0x000fe200000006ff */
[----:B------:R-:W-:Y:S01]  /*19b0*/  FMUL.FTZ R204, R11, R139 ;  /* 0x0000008b0bcc7220 */ /* 0x000fe20000410000 */
[----:B------:R-:W-:Y:S01]  /*19c0*/  FADD.FTZ R127, R126, R201 ;  /* 0x000000c97e7f7221 */ /* 0x000fe20000010000 */
[----:B------:R-:W-:-:S02]  /*19d0*/  FFMA.FTZ R124, R152, R201, R125 ;  /* 0x000000c9987c7223 */ /* 0x000fc4000001007d */
[----:B------:R-:W-:Y:S01]  /*19e0*/  FMUL.FTZ R203, R28, R133 ;  /* 0x000000851ccb7220 */ /* 0x000fe20000410000 */
[----:B------:R-:W-:Y:S01]  /*19f0*/  FADD.FTZ R126, R127, R204 ;  /* 0x000000cc7f7e7221 */ /* 0x000fe20000010000 */
[----:B------:R-:W-:Y:S01]  /*1a00*/  FFMA.FTZ R125, R153, R204, R124 ;  /* 0x000000cc997d7223 */ /* 0x000fe2000001007c */
[----:B------:R-:W-:Y:S01]  /*1a10*/  FMUL.FTZ R169, R157, R206 ;  /* 0x000000ce9da97220 */ /* 0x000fe20000410000 */
[----:B------:R-:W-:Y:S01]  /*1a20*/  SHF.L.U32 R136, R136, 0x10, RZ ;  /* 0x0000001088887819 */ /* 0x000fe200000006ff */
[----:B------:R-:W-:Y:S01]  /*1a30*/  FMUL.FTZ R206, R12, R185 ;  /* 0x000000b90cce7220 */ /* 0x000fe20000410000 */
[----:B------:R-:W-:Y:S01]  /*1a40*/  FADD.FTZ R127, R126, R203 ;  /* 0x000000cb7e7f7221 */ /* 0x000fe20000010000 */
[----:B------:R-:W-:Y:S02]  /*1a50*/  FFMA.FTZ R126, R154, R203, R125 ;  /* 0x000000cb9a7e7223 */ /* 0x000fe4000001007d */
[----:B------:R-:W-:Y:S01]  /*1a60*/  FMUL.FTZ R205, R29, R136 ;  /* 0x000000881dcd7220 */ /* 0x000fe20000410000 */
[----:B------:R-:W-:Y:S01]  /*1a70*/  FADD.FTZ R124, R127, R206 ;  /* 0x000000ce7f7c7221 */ /* 0x000fe20000010000 */
[----:B------:R-:W-:Y:S01]  /*1a80*/  FFMA.FTZ R125, R155, R206, R126 ;  /* 0x000000ce9b7d7223 */ /* 0x000fe2000001007e */
[----:B------:R-:W-:Y:S01]  /*1a90*/  FFMA.FTZ R82, R167, R208, R82 ;  /* 0x000000d0a7527223 */ /* 0x000fe20000010052 */
[----:B------:R-:W-:Y:S01]  /*1aa0*/  FADD.FTZ R54, R54, R208 ;  /* 0x000000d036367221 */ /* 0x000fe20000010000 */
[----:B------:R-:W-:-:S02]  /*1ab0*/  IMAD.U32 R138, R138, 0x10000, RZ ;  /* 0x000100008a8a7824 */ /* 0x000fc400078e00ff */
[----:B------:R-:W-:Y:S01]  /*1ac0*/  FMUL.FTZ R208, R13, R208 ;  /* 0x000000d00dd07220 */ /* 0x000fe20000410000 */
[----:B------:R-:W-:Y:S01]  /*1ad0*/  FADD.FTZ R127, R124, R205 ;  /* 0x000000cd7c7f7221 */ /* 0x000fe20000010000 */
[----:B------:R-:W-:Y:S01]  /*1ae0*/  FFMA.FTZ R124, R168, R205, R125 ;  /* 0x000000cda87c7223 */ /* 0x000fe2000001007d */
[----:B------:R-:W-:Y:S02]  /*1af0*/  FMUL.FTZ R207, R30, R138 ;  /* 0x0000008a1ecf7220 */ /* 0x000fe40000410000 */
[----:B------:R-:W-:Y:S01]  /*1b00*/  FADD.FTZ R126, R127, R208 ;  /* 0x000000d07f7e7221 */ /* 0x000fe20000010000 */
[----:B------:R-:W-:Y:S01]  /*1b10*/  FFMA.FTZ R125, R167, R208, R124 ;  /* 0x000000d0a77d7223 */ /* 0x000fe2000001007c */
[C---:B------:R-:W-:Y:S01]  /*1b20*/  FMUL.FTZ R172, R157.reuse, R210 ;  /* 0x000000d29dac7220 */ /* 0x040fe20000410000 */
        /* <DEDUP_REMOVED lines=8> */
[----:B------:R-:W-:Y:S01]  /*1bb0*/  SHF.L.U32 R134, R134, 0x10, RZ ;  /* 0x0000001086867819 */ /* 0x000fe200000006ff */
[-C--:B------:R-:W-:Y:S01]  /*1bc0*/  FFMA.FTZ R86, R171, R212.reuse, R86 ;  /* 0x000000d4ab567223 */ /* 0x080fe20000010056 */
[----:B------:R-:W-:Y:S01]  /*1bd0*/  FADD.FTZ R58, R58, R212 ;  /* 0x000000d43a3a7221 */ /* 0x000fe20000010000 */
        /* <DEDUP_REMOVED lines=8> */
[----:B------:R-:W-:Y:S01]  /*1c60*/  FMUL.FTZ R214, R16, R187 ;  /* 0x000000bb10d67220 */ /* 0x000fe20000410000 */
[----:B------:R-:W-:Y:S01]  /*1c70*/  FADD.FTZ R127, R126, R211 ;  /* 0x000000d37e7f7221 */ /* 0x000fe20000010000 */
[C---:B------:R-:W-:Y:S01]  /*1c80*/  FMUL.FTZ R173, R157.reuse, R224 ;  /* 0x000000e09dad7220 */ /* 0x040fe20000410000 */
[----:B------:R-:W-:Y:S01]  /*1c90*/  FFMA.FTZ R126, R174, R211, R125 ;  /* 0x000000d3ae7e7223 */ /* 0x000fe2000001007d */
[----:B------:R-:W-:Y:S01]  /*1ca0*/  FMUL.FTZ R175, R157, R228 ;  /* 0x000000e49daf7220 */ /* 0x000fe20000410000 */
[----:B------:R-:W-:Y:S01]  /*1cb0*/  FMUL.FTZ R213, R33, R186 ;  /* 0x000000ba21d57220 */ /* 0x000fe20000410000 */
[----:B------:R-:W-:Y:S01]  /*1cc0*/  FADD.FTZ R124, R127, R214 ;  /* 0x000000d67f7c7221 */ /* 0x000fe20000010000 */
[----:B------:R-:W-:Y:S01]  /*1cd0*/  FMUL.FTZ R176, R157, R226 ;  /* 0x000000e29db07220 */ /* 0x000fe20000410000 */
[----:B------:R-:W-:Y:S01]  /*1ce0*/  FFMA.FTZ R125, R173, R214, R126 ;  /* 0x000000d6ad7d7223 */ /* 0x000fe2000001007e */
[----:B------:R-:W-:Y:S01]  /*1cf0*/  FFMA.FTZ R102, R175, R216, R102 ;  /* 0x000000d8af667223 */ /* 0x000fe20000010066 */
[----:B------:R-:W-:Y:S01]  /*1d00*/  FADD.FTZ R62, R62, R216 ;  /* 0x000000d83e3e7221 */ /* 0x000fe20000010000 */
[----:B------:R-:W-:Y:S01]  /*1d10*/  FADD.FTZ R127, R124, R213 ;  /* 0x000000d57c7f7221 */ /* 0x000fe20000010000 */
[----:B------:R-:W-:-:S02]  /*1d20*/  IMAD.U32 R184, R184, 0x10000, RZ ;  /* 0x00010000b8b87824 */ /* 0x000fc400078e00ff */
[----:B------:R-:W-:Y:S01]  /*1d30*/  FMUL.FTZ R216, R17, R216 ;  /* 0x000000d811d87220 */ /* 0x000fe20000410000 */
[----:B------:R-:W-:Y:S01]  /*1d40*/  FFMA.FTZ R124, R176, R213, R125 ;  /* 0x000000d5b07c7223 */ /* 0x000fe2000001007d */
[----:B------:R-:W-:Y:S01]  /*1d50*/  FMUL.FTZ R178, R157, R230 ;  /* 0x000000e69db27220 */ /* 0x000fe20000410000 */
[----:B------:R-:W-:Y:S01]  /*1d60*/  FMUL.FTZ R215, R34, R184 ;  /* 0x000000b822d77220 */ /* 0x000fe20000410000 */
[----:B------:R-:W-:Y:S01]  /*1d70*/  FADD.FTZ R126, R127, R216 ;  /* 0x000000d87f7e7221 */ /* 0x000fe20000010000 */
[----:B------:R-:W-:Y:S01]  /*1d80*/  FFMA.FTZ R125, R175, R216, R124 ;  /* 0x000000d8af7d7223 */ /* 0x000fe2000001007c */
[----:B------:R-:W-:Y:S01]  /*1d90*/  SHF.L.U32 R182, R182, 0x10, RZ ;  /* 0x00000010b6b67819 */ /* 0x000fe200000006ff */
[C---:B------:R-:W-:Y:S01]  /*1da0*/  FMUL.FTZ R177, R157.reuse, R232 ;  /* 0x000000e89db17220 */ /* 0x040fe20000410000 */
        /* <DEDUP_REMOVED lines=45> */
[----:B------:R-:W-:Y:S01]  /*2080*/  FFMA.FTZ R85, R172, R180, R85 ;  /* 0x000000b4ac557223 */ /* 0x000fe20000010055 */
[----:B------:R-:W-:Y:S01]  /*2090*/  FADD.FTZ R57, R57, R180 ;  /* 0x000000b439397221 */ /* 0x000fe20000010000 */
        /* <DEDUP_REMOVED lines=12> */
[----:B------:R-:W-:-:S07]  /*2160*/  FFMA.FTZ R124, R222, R219, R124 ;  /* 0x000000dbde7c7223 */ /* 0x000fce000001007c */
.L_x_201:
[----:B------:R-:W-:Y:S05]  /*2170*/  BSYNC B0 ;  /* 0x0000000000007941 */ /* 0x000fea0003800000 */
.L_x_199:
[----:B------:R-:W-:Y:S01]  /*2180*/  LOP3.LUT P3, RZ, R221, 0xff, RZ, 0xc0, !PT ;  /* 0x000000ffddff7812 */ /* 0x000fe2000786c0ff */
[----:B------:R-:W-:Y:S01]  /*2190*/  UMOV UR6, 0xffffffff ;  /* 0xffffffff00067882 */ /* 0x000fe20000000000 */
[----:B------:R-:W-:Y:S02]  /*21a0*/  SHF.R.U32.HI R125, RZ, 0x5, R0 ;  /* 0x00000005ff7d7819 */ /* 0x000fe40000011600 */
[----:B------:R-:W-:Y:S02]  /*21b0*/  LOP3.LUT P0, RZ, R0, 0x1f, RZ, 0xc0, !PT ;  /* 0x0000001f00ff7812 */ /* 0x000fe4000780c0ff */
[----:B------:R-:W-:-:S07]  /*21c0*/  LOP3.LUT R127, R125, 0x7fffff8, RZ, 0xc0, !PT ;  /* 0x07fffff87d7f7812 */ /* 0x000fce00078ec0ff */
[----:B------:R-:W-:Y:S01]  /*21d0*/  @!P3 IADD3 R127, R127, 0x8, RZ ;  /* 0x000000087f7fb810 */ /* 0x000fe20007ffe0ff */
[----:B------:R-:W-:Y:S06]  /*21e0*/  BRA.DIV UR6, `(.L_x_202) ;  /* 0x0000002e06747947 */ /* 0x000fec000b800000 */
        /* <DEDUP_REMOVED lines=17> */
[----:B0-----:R1:W0:Y:S02]  /*2300*/  SHFL.DOWN PT, R181, R126, 0x1, 0x1f ;  /* 0x08201f007eb57f89 */ /* 0x00122400000e0000 */
.L_x_310:
[----:B------:R-:W3:Y:S01]  /*2310*/  S2R R131, SR_CgaCtaId ;  /* 0x0000000000837919 */ /* 0x000ee20000008800 */
[----:B------:R-:W-:Y:S01]  /*2320*/  @!P0 LOP3.LUT R128, R125, 0x7, RZ, 0xc0, !PT ;  /* 0x000000077d808812 */ /* 0x000fe200078ec0ff */
[----:B--2---:R-:W-:Y:S01]  /*2330*/  FADD.FTZ R180, R124, R129 ;  /* 0x000000817cb47221 */ /* 0x004fe20000010000 */
[----:B------:R-:W-:Y:S01]  /*2340*/  MOV R130, 0x400 ;  /* 0x0000040000827802 */ /* 0x000fe20000000f00 */
[----:B0-----:R-:W-:Y:S01]  /*2350*/  FADD.FTZ R181, R126, R181 ;  /* 0x000000b57eb57221 */ /* 0x001fe20000010000 */
[----:B------:R-:W-:Y:S05]  /*2360*/  WARPSYNC.ALL ;  /* 0x0000000000007948 */ /* 0x000fea0003800000 */
[----:B------:R-:W-:Y:S01]  /*2370*/  @!P0 IMAD.IADD R128, R127, 0x1, R128 ;  /* 0x000000017f808824 */ /* 0x000fe200078e0280 */
[----:B-----5:R-:W-:Y:S01]  /*2380*/  ISETP.GE.AND P4, PT, R164, 0x1, PT ;  /* 0x00000001a400780c */ /* 0x020fe20003f86270 */
[----:B------:R-:W-:-:S12]  /*2390*/  BSSY B0, `(.L_x_203) ;  /* 0x0000032000007945 */ /* 0x000fd80003800000 */
[----:B------:R-:W-:-:S05]  /*23a0*/  @P4 IADD3 R164, R164, -0x1, RZ ;  /* 0xffffffffa4a44810 */ /* 0x000fca0007ffe0ff */
[----:B------:R-:W-:Y:S01]  /*23b0*/  @P4 IMAD R164, R164, R163, RZ ;  /* 0x000000a3a4a44224 */ /* 0x000fe200078e02ff */
[----:B---3--:R-:W-:-:S04]  /*23c0*/  LEA R130, R131, R130, 0x18 ;  /* 0x0000008283827211 */ /* 0x008fc800078ec0ff */
[-C--:B------:R-:W-:Y:S02]  /*23d0*/  @!P0 LEA R182, R128, R130.reuse, 0x3 ;  /* 0x0000008280b68211 */ /* 0x080fe400078e18ff */
[----:B------:R-:W-:-:S03]  /*23e0*/  LEA R183, R127, R130, 0x3 ;  /* 0x000000827fb77211 */ /* 0x000fc600078e18ff */
[----:B------:R-:W-:Y:S01]  /*23f0*/  @!P0 STS.64 [R182+0x8000], R180 ;  /* 0x008000b4b6008388 */ /* 0x000fe20000000a00 */
[----:B------:R-:W-:Y:S01]  /*2400*/  BAR.SYNC.DEFER_BLOCKING 0x0 ;  /* 0x0000000000007b1d */ /* 0x000fe20000010000 */
[----:B------:R-:W-:-:S05]  /*2410*/  ISETP.NE.AND P0, PT, R20, RZ, PT ;  /* 0x000000ff1400720c */ /* 0x000fca0003f05270 */
[----:B-1----:R-:W0:Y:S04]  /*2420*/  LDS.128 R124, [R183+0x8000] ;  /* 0x00800000b77c7984 */ /* 0x002e280000000c00 */
[----:B------:R-:W1:Y:S04]  /*2430*/  LDS.128 R128, [R183+0x8010] ;  /* 0x00801000b7807984 */ /* 0x000e680000000c00 */
[----:B------:R-:W2:Y:S04]  /*2440*/  LDS.128 R132, [R183+0x8020] ;  /* 0x00802000b7847984 */ /* 0x000ea80000000c00 */
[----:B------:R-:W3:Y:S01]  /*2450*/  LDS.128 R136, [R183+0x8030] ;  /* 0x00803000b7887984 */ /* 0x000ee20000000c00 */
[----:B0-----:R-:W-:Y:S01]  /*2460*/  FADD.FTZ R185, RZ, R124 ;  /* 0x0000007cffb97221 */ /* 0x001fe20000010000 */
[----:B------:R-:W-:Y:S01]  /*2470*/  FADD.FTZ R124, RZ, R125 ;  /* 0x0000007dff7c7221 */ /* 0x000fe20000010000 */
[----:B------:R-:W-:-:S02]  /*2480*/  @P4 SHF.R.S32.HI R125, RZ, 0x1f, R164 ;  /* 0x0000001fff7d4819 */ /* 0x000fc400000114a4 */
[----:B------:R-:W-:Y:S01]  /*2490*/  FADD.FTZ R185, R126, R185 ;  /* 0x000000b97eb97221 */ /* 0x000fe20000010000 */
[----:B------:R-:W-:Y:S01]  /*24a0*/  FADD.FTZ R124, R127, R124 ;  /* 0x0000007c7f7c7221 */ /* 0x000fe20000010000 */
[----:B------:R-:W-:Y:S02]  /*24b0*/  @P4 LEA.HI R125, R125, R164, RZ, 0x3 ;  /* 0x000000a47d7d4211 */ /* 0x000fe400078f18ff */
[----:B-1----:R-:W-:Y:S01]  /*24c0*/  FADD.FTZ R185, R185, R128 ;  /* 0x00000080b9b97221 */ /* 0x002fe20000010000 */
[----:B------:R-:W-:Y:S01]  /*24d0*/  FADD.FTZ R124, R124, R129 ;  /* 0x000000817c7c7221 */ /* 0x000fe20000010000 */
[----:B------:R-:W-:Y:S01]  /*24e0*/  IMAD.MOV.U32 R129, RZ, RZ, RZ ;  /* 0x000000ffff817224 */ /* 0x000fe200078e00ff */
[----:B------:R-:W-:Y:S01]  /*24f0*/  @P4 LEA.HI.SX32 R129, R125, R162, 0x1d ;  /* 0x000000a27d814211 */ /* 0x000fe200078feaff */
[----:B------:R-:W-:Y:S01]  /*2500*/  FADD.FTZ R185, R130, R185 ;  /* 0x000000b982b97221 */ /* 0x000fe20000010000 */
[----:B------:R-:W-:-:S03]  /*2510*/  FADD.FTZ R124, R131, R124 ;  /* 0x0000007c837c7221 */ /* 0x000fc60000010000 */
[----:B--2---:R-:W-:Y:S01]  /*2520*/  FADD.FTZ R185, R185, R132 ;  /* 0x00000084b9b97221 */ /* 0x004fe20000010000 */
        /* <DEDUP_REMOVED lines=10> */
[----:B------:R-:W-:Y:S06]  /*25d0*/  @P2 BRA `(.L_x_204) ;  /* 0x0000000000182947 */ /* 0x000fec0003800000 */
[----:B------:R-:W-:Y:S01]  /*25e0*/  ISETP.NE.U32.AND P0, PT, R166, RZ, PT ;  /* 0x000000ffa600720c */ /* 0x000fe20003f05070 */
[----:B------:R-:W-:-:S03]  /*25f0*/  HFMA2.MMA R124, -RZ, RZ, 0, 0 ;  /* 0x00000000ff7c7435 */ /* 0x000fc600000001ff */
[----:B------:R-:W-:-:S13]  /*2600*/  ISETP.NE.AND.EX P0, PT, R165, RZ, PT, P0 ;  /* 0x000000ffa500720c */ /* 0x000fda0003f05300 */
[----:B------:R-:W-:Y:S05]  /*2610*/  @!P0 BRA `(.L_x_205) ;  /* 0x0000000000248947 */ /* 0x000fea0003800000 */
[----:B------:R-:W-:Y:S01]  /*2620*/  SHF.L.U32 R124, R48, 0x10, RZ ;  /* 0x00000010307c7819 */ /* 0x000fe200000006ff */
[----:B------:R-:W-:Y:S06]  /*2630*/  BRA `(.L_x_205) ;  /* 0x00000000001c7947 */ /* 0x000fec0003800000 */
.L_x_204:
[----:B------:R-:W-:Y:S01]  /*2640*/  ISETP.NE.U32.AND P0, PT, R166, RZ, PT ;  /* 0x000000ffa600720c */ /* 0x000fe20003f05070 */
[----:B------:R-:W-:-:S03]  /*2650*/  FFMA.FTZ R125, R3, R128, R131 ;  /* 0x00000080037d7223 */ /* 0x000fc60000010083 */
[----:B------:R-:W-:Y:S01]  /*2660*/  ISETP.NE.AND.EX P0, PT, R165, RZ, PT, P0 ;  /* 0x000000ffa500720c */ /* 0x000fe20003f05300 */
[----:B------:R-:W-:-:S04]  /*2670*/  FADD.FTZ R124, R190, -R125 ;  /* 0x8000007dbe7c7221 */ /* 0x000fc80000010000 */
[----:B------:R-:W-:-:S08]  /*2680*/  FMUL.FTZ R124, R157, R124 ;  /* 0x0000007c9d7c7220 */ /* 0x000fd00000410000 */
[----:B------:R-:W-:-:S05]  /*2690*/  @P0 SHF.L.U32 R125, R48, 0x10, RZ ;  /* 0x00000010307d0819 */ /* 0x000fca00000006ff */
[----:B------:R-:W-:-:S07]  /*26a0*/  @P0 FADD.FTZ R124, R124, R125 ;  /* 0x0000007d7c7c0221 */ /* 0x000fce0000010000 */
.L_x_205:
[----:B------:R-:W-:Y:S05]  /*26b0*/  BSYNC B0 ;  /* 0x0000000000007941 */ /* 0x000fea0003800000 */
.L_x_203:
        /* <DEDUP_REMOVED lines=15> */
.L_x_207:
[----:B------:R-:W-:Y:S01]  /*27b0*/  FFMA.FTZ R124, R140, R128, R131 ;  /* 0x000000808c7c7223 */ /* 0x000fe20000010083 */
[----:B------:R-:W-:-:S03]  /*27c0*/  @P0 PRMT R125, R48, 0x7632, R125 ;  /* 0x00007632307d0816 */ /* 0x000fc6000000007d */
[----:B------:R-:W-:Y:S01]  /*27d0*/  FADD.FTZ R124, R189, -R124 ;  /* 0x8000007cbd7c7221 */ /* 0x000fe20000010000 */
[----:B------:R-:W-:-:S03]  /*27e0*/  @P0 SHF.L.U32 R125, R125, 0x10, RZ ;  /* 0x000000107d7d0819 */ /* 0x000fc600000006ff */
[----:B------:R-:W-:-:S04]  /*27f0*/  FMUL.FTZ R124, R157, R124 ;  /* 0x0000007c9d7c7220 */ /* 0x000fc80000410000 */
[----:B------:R-:W-:-:S07]  /*2800*/  @P0 FADD.FTZ R124, R124, R125 ;  /* 0x0000007d7c7c0221 */ /* 0x000fce0000010000 */
.L_x_208:
[----:B------:R-:W-:Y:S05]  /*2810*/  BSYNC B0 ;  /* 0x0000000000007941 */ /* 0x000fea0003800000 */
.L_x_206:
        /* <DEDUP_REMOVED lines=12> */
.L_x_210:
[----:B------:R-:W-:-:S04]  /*28e0*/  FFMA.FTZ R125, R141, R128, R131 ;  /* 0x000000808d7d7223 */ /* 0x000fc80000010083 */
[----:B------:R-:W-:Y:S01]  /*28f0*/  FADD.FTZ R124, R192, -R125 ;  /* 0x8000007dc07c7221 */ /* 0x000fe20000010000 */
[----:B------:R-:W-:-:S03]  /*2900*/  @P0 SHF.L.U32 R125, R49, 0x10, RZ ;  /* 0x00000010317d0819 */ /* 0x000fc600000006ff */
[----:B------:R-:W-:-:S04]  /*2910*/  FMUL.FTZ R124, R157, R124 ;  /* 0x0000007c9d7c7220 */ /* 0x000fc80000410000 */
[----:B------:R-:W-:-:S07]  /*2920*/  @P0 FADD.FTZ R124, R124, R125 ;  /* 0x0000007d7c7c0221 */ /* 0x000fce0000010000 */
.L_x_211:
[----:B------:R-:W-:Y:S05]  /*2930*/  BSYNC B0 ;  /* 0x0000000000007941 */ /* 0x000fea0003800000 */
.L_x_209:
        /* <DEDUP_REMOVED lines=13> */
.L_x_213:
[----:B------:R-:W-:Y:S01]  /*2a10*/  FFMA.FTZ R124, R142, R128, R131 ;  /* 0x000000808e7c7223 */ /* 0x000fe20000010083 */
[----:B------:R-:W-:-:S03]  /*2a20*/  @P0 PRMT R125, R49, 0x7632, R125 ;  /* 0x00007632317d0816 */ /* 0x000fc6000000007d */
[----:B------:R-:W-:Y:S02]  /*2a30*/  FADD.FTZ R124, R191, -R124 ;  /* 0x8000007cbf7c7221 */ /* 0x000fe40000010000 */
[----:B------:R-:W-:Y:S02]  /*2a40*/  @P0 IMAD.U32 R125, R125, 0x10000, RZ ;  /* 0x000100007d7d0824 */ /* 0x000fe400078e00ff */
[----:B------:R-:W-:-:S04]  /*2a50*/  FMUL.FTZ R124, R157, R124 ;  /* 0x0000007c9d7c7220 */ /* 0x000fc80000410000 */
[----:B------:R-:W-:-:S07]  /*2a60*/  @P0 FADD.FTZ R124, R124, R125 ;  /* 0x0000007d7c7c0221 */ /* 0x000fce0000010000 */
.L_x_214:
[----:B------:R-:W-:Y:S05]  /*2a70*/  BSYNC B0 ;  /* 0x0000000000007941 */ /* 0x000fea0003800000 */
.L_x_212:
        /* <DEDUP_REMOVED lines=12> */
.L_x_216:
[----:B------:R-:W-:-:S04]  /*2b40*/  FFMA.FTZ R125, R143, R128, R131 ;  /* 0x000000808f7d7223 */ /* 0x000fc80000010083 */
[----:B------:R-:W-:Y:S01]  /*2b50*/  FADD.FTZ R124, R194, -R125 ;  /* 0x8000007dc27c7221 */ /* 0x000fe20000010000 */
[----:B------:R-:W-:-:S03]  /*2b60*/  @P0 SHF.L.U32 R125, R50, 0x10, RZ ;  /* 0x00000010327d0819 */ /* 0x000fc600000006ff */
[----:B------:R-:W-:-:S04]  /*2b70*/  FMUL.FTZ R124, R157, R124 ;  /* 0x0000007c9d7c7220 */ /* 0x000fc80000410000 */
[----:B------:R-:W-:-:S07]  /*2b80*/  @P0 FADD.FTZ R124, R124, R125 ;  /* 0x0000007d7c7c0221 */ /* 0x000fce0000010000 */
.L_x_217:
[----:B------:R-:W-:Y:S05]  /*2b90*/  BSYNC B0 ;  /* 0x0000000000007941 */ /* 0x000fea0003800000 */
.L_x_215:
        /* <DEDUP_REMOVED lines=10> */
[----:B------:R-:W-:-:S05]  /*2c40*/  PRMT R124, R50, 0x7632, R124 ;  /* 0x00007632327c7816 */ /* 0x000fca000000007c */
[----:B------:R-:W-:Y:S01]  /*2c50*/  IMAD.U32 R124, R124, 0x10000, RZ ;  /* 0x000100007c7c7824 */ /* 0x000fe200078e00ff */
[----:B------:R-:W-:Y:S06]  /*2c60*/  BRA `(.L_x_220) ;  /* 0x0000000000187947 */ /* 0x000fec0003800000 */
.L_x_219:
[----:B------:R-:W-:Y:S01]  /*2c70*/  FFMA.FTZ R124, R144, R128, R131 ;  /* 0x00000080907c7223 */ /* 0x000fe20000010083 */
[----:B------:R-:W-:-:S03]  /*2c80*/  @P0 PRMT R125, R50, 0x7632, R125 ;  /* 0x00007632327d0816 */ /* 0x000fc6000000007d */
[----:B------:R-:W-:Y:S01]  /*2c90*/  FADD.FTZ R124, R193, -R124 ;  /* 0x8000007cc17c7221 */ /* 0x000fe20000010000 */
[----:B------:R-:W-:-:S03]  /*2ca0*/  @P0 SHF.L.U32 R125, R125, 0x10, RZ ;  /* 0x000000107d7d0819 */ /* 0x000fc600000006ff */
[----:B------:R-:W-:-:S04]  /*2cb0*/  FMUL.FTZ R124, R157, R124 ;  /* 0x0000007c9d7c7220 */ /* 0x000fc80000410000 */
[----:B------:R-:W-:-:S07]  /*2cc0*/  @P0 FADD.FTZ R124, R124, R125 ;  /* 0x0000007d7c7c0221 */ /* 0x000fce0000010000 */
.L_x_220:
[----:B------:R-:W-:Y:S05]  /*2cd0*/  BSYNC B0 ;  /* 0x0000000000007941 */ /* 0x000fea0003800000 */
.L_x_218:
        /* <DEDUP_REMOVED lines=12> */
.L_x_222:
[----:B------:R-:W-:-:S04]  /*2da0*/  FFMA.FTZ R125, R145, R128, R131 ;  /* 0x00000080917d7223 */ /* 0x000fc80000010083 */
[----:B------:R-:W-:Y:S01]  /*2db0*/  FADD.FTZ R124, R196, -R125 ;  /* 0x8000007dc47c7221 */ /* 0x000fe20000010000 */
[----:B------:R-:W-:-:S03]  /*2dc0*/  @P0 SHF.L.U32 R125, R51, 0x10, RZ ;  /* 0x00000010337d0819 */ /* 0x000fc600000006ff */
[----:B------:R-:W-:-:S04]  /*2dd0*/  FMUL.FTZ R124, R157, R124 ;  /* 0x0000007c9d7c7220 */ /* 0x000fc80000410000 */
[----:B------:R-:W-:-:S07]  /*2de0*/  @P0 FADD.FTZ R124, R124, R125 ;  /* 0x0000007d7c7c0221 */ /* 0x000fce0000010000 */
.L_x_223:
[----:B------:R-:W-:Y:S05]  /*2df0*/  BSYNC B0 ;  /* 0x0000000000007941 */ /* 0x000fea0003800000 */
.L_x_221:
        /* <DEDUP_REMOVED lines=13> */
.L_x_225:
[----:B------:R-:W-:Y:S01]  /*2ed0*/  FFMA.FTZ R124, R146, R128, R131 ;  /* 0x00000080927c7223 */ /* 0x000fe20000010083 */
[----:B------:R-:W-:-:S03]  /*2ee0*/  @P0 PRMT R125, R51, 0x7632, R125 ;  /* 0x00007632337d0816 */ /* 0x000fc6000000007d */
[----:B------:R-:W-:Y:S01]  /*2ef0*/  FADD.FTZ R124, R195, -R124 ;  /* 0x8000007cc37c7221 */ /* 0x000fe20000010000 */
[----:B------:R-:W-:-:S03]  /*2f00*/  @P0 SHF.L.U32 R125, R125, 0x10, RZ ;  /* 0x000000107d7d0819 */ /* 0x000fc600000006ff */
[----:B------:R-:W-:-:S04]  /*2f10*/  FMUL.FTZ R130, R157, R124 ;  /* 0x0000007c9d827220 */ /* 0x000fc80000410000 */
[----:B------:R-:W-:-:S07]  /*2f20*/  @P0 FADD.FTZ R130, R130, R125 ;  /* 0x0000007d82820221 */ /* 0x000fce0000010000 */
.L_x_226:
[----:B------:R-:W-:Y:S05]  /*2f30*/  BSYNC B0 ;  /* 0x0000000000007941 */ /* 0x000fea0003800000 */
.L_x_224:
[----:B------:R-:W0:Y:S01]  /*2f40*/  @P4 LDC R133, c[0x0][0x29c] ;  /* 0x0000a700ff854b82 */ /* 0x000e220000000800 */
[----:B------:R-:W-:Y:S07]  /*2f50*/  BSSY B0, `(.L_x_227) ;  /* 0x0000016000007945 */ /* 0x000fee0003800000 */
[----:B------:R-:W1:Y:S08]  /*2f60*/  @P1 LDC.64 R124, c[0x0][0x308] ;  /* 0x0000c200ff7c1b82 */ /* 0x000e700000000a00 */
[----:B------:R-:W2:Y:S01]  /*2f70*/  @P4 LDC.64 R126, c[0x0][0x2f8] ;  /* 0x0000be00ff7e4b82 */ /* 0x000ea20000000a00 */
[----:B0-----:R-:W-:Y:S01]  /*2f80*/  @P4 FMUL.FTZ R132, R130, R133 ;  /* 0x0000008582844220 */ /* 0x001fe20000410000 */
[----:B------:R-:W-:-:S04]  /*2f90*/  @P1 F2FP.BF16.F32.PACK_AB R130, RZ, R130 ;  /* 0x00000082ff82123e */ /* 0x000fc800000010ff */
[----:B------:R-:W-:Y:S02]  /*2fa0*/  @P4 F2FP.BF16.F32.PACK_AB R132, RZ, R132 ;  /* 0x00000084ff84423e */ /* 0x000fe400000010ff */
[----:B------:R-:W-:Y:S01]  /*2fb0*/  @P1 PRMT R123, R123, 0x5410, R130 ;  /* 0x000054107b7b1816 */ /* 0x000fe20000000082 */
[----:B-1----:R-:W-:Y:S01]  /*2fc0*/  @P1 IMAD.WIDE.U32 R124, R161, 0x10, R124 ;  /* 0x00000010a17c1825 */ /* 0x002fe200078e007c */
[----:B------:R-:W-:-:S04]  /*2fd0*/  @P4 PRMT R91, R91, 0x5410, R132 ;  /* 0x000054105b5b4816 */ /* 0x000fc80000000084 */
[----:B------:R0:W-:Y:S01]  /*2fe0*/  @P1 STG.E.128 desc[UR4][R124.64], R120 ;  /* 0x000000787c001986 */ /* 0x0001e2000c101d04 */
[----:B--2---:R-:W-:-:S05]  /*2ff0*/  @P4 IMAD.WIDE.U32 R126, R129, 0x10, R126 ;  /* 0x00000010817e4825 */ /* 0x004fca00078e007e */
[----:B------:R0:W-:Y:S01]  /*3000*/  @P4 STG.E.128 desc[UR4][R126.64], R88 ;  /* 0x000000587e004986 */ /* 0x0001e2000c101d04 */
[----:B------:R-:W-:Y:S05]  /*3010*/  @P2 BRA `(.L_x_228) ;  /* 0x0000000000102947 */ /* 0x000fea0003800000 */
[----:B0-----:R-:W-:Y:S01]  /*3020*/  HFMA2.MMA R124, -RZ, RZ, 0, 0 ;  /* 0x00000000ff7c7435 */ /* 0x001fe200000001ff */
[----:B------:R-:W-:Y:S10]  /*3030*/  @!P0 BRA `(.L_x_229) ;  /* 0x00000000001c8947 */ /* 0x000ff40003800000 */
[----:B------:R-:W-:Y:S01]  /*3040*/  SHF.L.U32 R124, R44, 0x10, RZ ;  /* 0x000000102c7c7819 */ /* 0x000fe200000006ff */
[----:B------:R-:W-:Y:S06]  /*3050*/  BRA `(.L_x_229) ;  /* 0x0000000000147947 */ /* 0x000fec0003800000 */
.L_x_228:
[----:B0-----:R-:W-:-:S04]  /*3060*/  FFMA.FTZ R125, R147, R128, R131 ;  /* 0x00000080937d7223 */ /* 0x001fc80000010083 */
[----:B------:R-:W-:Y:S01]  /*3070*/  FADD.FTZ R124, R198, -R125 ;  /* 0x8000007dc67c7221 */ /* 0x000fe20000010000 */
[----:B------:R-:W-:-:S03]  /*3080*/  @P0 IMAD.U32 R125, R44, 0x10000, RZ ;  /* 0x000100002c7d0824 */ /* 0x000fc600078e00ff */
[----:B------:R-:W-:-:S04]  /*3090*/  FMUL.FTZ R124, R157, R124 ;  /* 0x0000007c9d7c7220 */ /* 0x000fc80000410000 */
[----:B------:R-:W-:-:S07]  /*30a0*/  @P0 FADD.FTZ R124, R124, R125 ;  /* 0x0000007d7c7c0221 */ /* 0x000fce0000010000 */
.L_x_229:
[----:B------:R-:W-:Y:S05]  /*30b0*/  BSYNC B0 ;  /* 0x0000000000007941 */ /* 0x000fea0003800000 */
.L_x_227:
        /* <DEDUP_REMOVED lines=13> */
.L_x_231:
[----:B------:R-:W-:Y:S01]  /*3190*/  FFMA.FTZ R124, R148, R128, R131 ;  /* 0x00000080947c7223 */ /* 0x000fe20000010083 */
[----:B------:R-:W-:-:S03]  /*31a0*/  @P0 PRMT R125, R44, 0x7632, R125 ;  /* 0x000076322c7d0816 */ /* 0x000fc6000000007d */
[----:B------:R-:W-:Y:S01]  /*31b0*/  FADD.FTZ R124, R197, -R124 ;  /* 0x8000007cc57c7221 */ /* 0x000fe20000010000 */
[----:B------:R-:W-:-:S03]  /*31c0*/  @P0 SHF.L.U32 R125, R125, 0x10, RZ ;  /* 0x000000107d7d0819 */ /* 0x000fc600000006ff */
[----:B------:R-:W-:-:S04]  /*31d0*/  FMUL.FTZ R124, R157, R124 ;  /* 0x0000007c9d7c7220 */ /* 0x000fc80000410000 */
[----:B------:R-:W-:-:S07]  /*31e0*/  @P0 FADD.FTZ R124, R124, R125 ;  /* 0x0000007d7c7c0221 */ /* 0x000fce0000010000 */
.L_x_232:
[----:B------:R-:W-:Y:S05]  /*31f0*/  BSYNC B0 ;  /* 0x0000000000007941 */ /* 0x000fea0003800000 */
.L_x_230:
        /* <DEDUP_REMOVED lines=12> */
.L_x_234:
[----:B------:R-:W-:-:S04]  /*32c0*/  FFMA.FTZ R125, R149, R128, R131 ;  /* 0x00000080957d7223 */ /* 0x000fc80000010083 */
[----:B------:R-:W-:Y:S01]  /*32d0*/  FADD.FTZ R124, R200, -R125 ;  /* 0x8000007dc87c7221 */ /* 0x000fe20000010000 */
[----:B------:R-:W-:-:S03]  /*32e0*/  @P0 SHF.L.U32 R125, R45, 0x10, RZ ;  /* 0x000000102d7d0819 */ /* 0x000fc600000006ff */
[----:B------:R-:W-:-:S04]  /*32f0*/  FMUL.FTZ R124, R157, R124 ;  /* 0x0000007c9d7c7220 */ /* 0x000fc80000410000 */
[----:B------:R-:W-:-:S07]  /*3300*/  @P0 FADD.FTZ R124, R124, R125 ;  /* 0x0000007d7c7c0221 */ /* 0x000fce0000010000 */
.L_x_235:
[----:B------:R-:W-:Y:S05]  /*3310*/  BSYNC B0 ;  /* 0x0000000000007941 */ /* 0x000fea0003800000 */
.L_x_233:
        /* <DEDUP_REMOVED lines=13> */
.L_x_237:
[----:B------:R-:W-:Y:S01]  /*33f0*/  FFMA.FTZ R124, R150, R128, R131 ;  /* 0x00000080967c7223 */ /* 0x000fe20000010083 */
[----:B------:R-:W-:-:S03]  /*3400*/  @P0 PRMT R125, R45, 0x7632, R125 ;  /* 0x000076322d7d0816 */ /* 0x000fc6000000007d */
[----:B------:R-:W-:Y:S01]  /*3410*/  FADD.FTZ R124, R199, -R124 ;  /* 0x8000007cc77c7221 */ /* 0x000fe20000010000 */
[----:B------:R-:W-:-:S03]  /*3420*/  @P0 SHF.L.U32 R125, R125, 0x10, RZ ;  /* 0x000000107d7d0819 */ /* 0x000fc600000006ff */
[----:B------:R-:W-:-:S04]  /*3430*/  FMUL.FTZ R124, R157, R124 ;  /* 0x0000007c9d7c7220 */ /* 0x000fc80000410000 */
[----:B------:R-:W-:-:S07]  /*3440*/  @P0 FADD.FTZ R124, R124, R125 ;  /* 0x0000007d7c7c0221 */ /* 0x000fce0000010000 */
.L_x_238:
[----:B------:R-:W-:Y:S05]  /*3450*/  BSYNC B0 ;  /* 0x0000000000007941 */ /* 0x000fea0003800000 */
.L_x_236:
        /* <DEDUP_REMOVED lines=12> */
.L_x_240:
[----:B------:R-:W-:-:S04]  /*3520*/  FFMA.FTZ R125, R151, R128, R131 ;  /* 0x00000080977d7223 */ /* 0x000fc80000010083 */
[----:B------:R-:W-:Y:S01]  /*3530*/  FADD.FTZ R124, R202, -R125 ;  /* 0x8000007dca7c7221 */ /* 0x000fe20000010000 */
[----:B------:R-:W-:-:S03]  /*3540*/  @P0 SHF.L.U32 R125, R46, 0x10, RZ ;  /* 0x000000102e7d0819 */ /* 0x000fc600000006ff */
[----:B------:R-:W-:-:S04]  /*3550*/  FMUL.FTZ R124, R157, R124 ;  /* 0x0000007c9d7c7220 */ /* 0x000fc80000410000 */
[----:B------:R-:W-:-:S07]  /*3560*/  @P0 FADD.FTZ R124, R124, R125 ;  /* 0x0000007d7c7c0221 */ /* 0x000fce0000010000 */
.L_x_241:
[----:B------:R-:W-:Y:S05]  /*3570*/  BSYNC B0 ;  /* 0x0000000000007941 */ /* 0x000fea0003800000 */
.L_x_239:
        /* <DEDUP_REMOVED lines=13> */
.L_x_243:
[----:B------:R-:W-:Y:S01]  /*3650*/  FFMA.FTZ R124, R152, R128, R131 ;  /* 0x00000080987c7223 */ /* 0x000fe20000010083 */
[----:B------:R-:W-:-:S03]  /*3660*/  @P0 PRMT R125, R46, 0x7632, R125 ;  /* 0x000076322e7d0816 */ /* 0x000fc6000000007d */
[----:B------:R-:W-:Y:S02]  /*3670*/  FADD.FTZ R124, R201, -R124 ;  /* 0x8000007cc97c7221 */ /* 0x000fe40000010000 */
[----:B------:R-:W-:Y:S02]  /*3680*/  @P0 IMAD.U32 R125, R125, 0x10000, RZ ;  /* 0x000100007d7d0824 */ /* 0x000fe400078e00ff */
[----:B------:R-:W-:-:S04]  /*3690*/  FMUL.FTZ R124, R157, R124 ;  /* 0x0000007c9d7c7220 */ /* 0x000fc80000410000 */
[----:B------:R-:W-:-:S07]  /*36a0*/  @P0 FADD.FTZ R124, R124, R125 ;  /* 0x0000007d7c7c0221 */ /* 0x000fce0000010000 */
.L_x_244:
[----:B------:R-:W-:Y:S05]  /*36b0*/  BSYNC B0 ;  /* 0x0000000000007941 */ /* 0x000fea0003800000 */
.L_x_242:
        /* <DEDUP_REMOVED lines=12> */
.L_x_246:
[----:B------:R-:W-:-:S04]  /*3780*/  FFMA.FTZ R125, R153, R128, R131 ;  /* 0x00000080997d7223 */ /* 0x000fc80000010083 */
[----:B------:R-:W-:Y:S01]  /*3790*/  FADD.FTZ R124, R204, -R125 ;  /* 0x8000007dcc7c7221 */ /* 0x000fe20000010000 */
[----:B------:R-:W-:-:S03]  /*37a0*/  @P0 SHF.L.U32 R125, R47, 0x10, RZ ;  /* 0x000000102f7d0819 */ /* 0x000fc600000006ff */
[----:B------:R-:W-:-:S04]  /*37b0*/  FMUL.FTZ R124, R157, R124 ;  /* 0x0000007c9d7c7220 */ /* 0x000fc80000410000 */
[----:B------:R-:W-:-:S07]  /*37c0*/  @P0 FADD.FTZ R124, R124, R125 ;  /* 0x0000007d7c7c0221 */ /* 0x000fce0000010000 */
.L_x_247:
[----:B------:R-:W-:Y:S05]  /*37d0*/  BSYNC B0 ;  /* 0x0000000000007941 */ /* 0x000fea0003800000 */
.L_x_245:
        /* <DEDUP_REMOVED lines=13> */
.L_x_249:
[----:B------:R-:W-:Y:S01]  /*38b0*/  FFMA.FTZ R124, R154, R128, R131 ;  /* 0x000000809a7c7223 */ /* 0x000fe20000010083 */
[----:B------:R-:W-:-:S03]  /*38c0*/  @P0 PRMT R125, R47, 0x7632, R125 ;  /* 0x000076322f7d0816 */ /* 0x000fc6000000007d */
[----:B------:R-:W-:Y:S01]  /*38d0*/  FADD.FTZ R124, R203, -R124 ;  /* 0x8000007ccb7c7221 */ /* 0x000fe20000010000 */
[----:B------:R-:W-:-:S03]  /*38e0*/  @P0 SHF.L.U32 R125, R125, 0x10, RZ ;  /* 0x000000107d7d0819 */ /* 0x000fc600000006ff */
[----:B------:R-:W-:-:S04]  /*38f0*/  FMUL.FTZ R130, R157, R124 ;  /* 0x0000007c9d827220 */ /* 0x000fc80000410000 */
[----:B------:R-:W-:-:S07]  /*3900*/  @P0 FADD.FTZ R130, R130, R125 ;  /* 0x0000007d82820221 */ /* 0x000fce0000010000 */
.L_x_250:
[----:B------:R-:W-:Y:S05]  /*3910*/  BSYNC B0 ;  /* 0x0000000000007941 */ /* 0x000fea0003800000 */
.L_x_248:
[----:B------:R-:W0:Y:S01]  /*3920*/  @P4 LDC R133, c[0x0][0x29c] ;  /* 0x0000a700ff854b82 */ /* 0x000e220000000800 */
[----:B------:R-:W-:Y:S07]  /*3930*/  BSSY B0, `(.L_x_251) ;  /* 0x0000017000007945 */ /* 0x000fee0003800000 */
[----:B------:R-:W1:Y:S08]  /*3940*/  @P1 LDC.64 R124, c[0x0][0x308] ;  /* 0x0000c200ff7c1b82 */ /* 0x000e700000000a00 */
[----:B------:R-:W2:Y:S01]  /*3950*/  @P4 LDC.64 R126, c[0x0][0x2f8] ;  /* 0x0000be00ff7e4b82 */ /* 0x000ea20000000a00 */
[----:B0-----:R-:W-:Y:S01]  /*3960*/  @P4 FMUL.FTZ R132, R130, R133 ;  /* 0x0000008582844220 */ /* 0x001fe20000410000 */
[----:B------:R-:W-:-:S02]  /*3970*/  @P4 IADD3 R133, R129, 0x100, RZ ;  /* 0x0000010081854810 */ /* 0x000fc40007ffe0ff */
[----:B------:R-:W-:Y:S02]  /*3980*/  @P1 F2FP.BF16.F32.PACK_AB R130, RZ, R130 ;  /* 0x00000082ff82123e */ /* 0x000fe400000010ff */
        /* <DEDUP_REMOVED lines=8> */
[----:B0-----:R-:W-:Y:S01]  /*3a10*/  MOV R124, RZ ;  /* 0x000000ff007c7202 */ /* 0x001fe20000000f00 */
[----:B------:R-:W-:Y:S06]  /*3a20*/  @!P0 BRA `(.L_x_253) ;  /* 0x00000000001c8947 */ /* 0x000fec0003800000 */
[----:B------:R-:W-:Y:S01]  /*3a30*/  SHF.L.U32 R124, R40, 0x10, RZ ;  /* 0x00000010287c7819 */ /* 0x000fe200000006ff */
[----:B------:R-:W-:Y:S06]  /*3a40*/  BRA `(.L_x_253) ;  /* 0x0000000000147947 */ /* 0x000fec0003800000 */
.L_x_252:
[----:B0-----:R-:W-:-:S04]  /*3a50*/  FFMA.FTZ R125, R155, R128, R131 ;  /* 0x000000809b7d7223 */ /* 0x001fc80000010083 */
[----:B------:R-:W-:Y:S01]  /*3a60*/  FADD.FTZ R124, R206, -R125 ;  /* 0x8000007dce7c7221 */ /* 0x000fe20000010000 */
[----:B------:R-:W-:-:S03]  /*3a70*/  @P0 IMAD.U32 R125, R40, 0x10000, RZ ;  /* 0x00010000287d0824 */ /* 0x000fc600078e00ff */
[----:B------:R-:W-:-:S04]  /*3a80*/  FMUL.FTZ R124, R157, R124 ;  /* 0x0000007c9d7c7220 */ /* 0x000fc80000410000 */
[----:B------:R-:W-:-:S07]  /*3a90*/  @P0 FADD.FTZ R124, R124, R125 ;  /* 0x0000007d7c7c0221 */ /* 0x000fce0000010000 */
.L_x_253:
[----:B------:R-:W-:Y:S05]  /*3aa0*/  BSYNC B0 ;  /* 0x0000000000007941 */ /* 0x000fea0003800000 */
.L_x_251:
        /* <DEDUP_REMOVED lines=13> */
.L_x_255:
[----:B------:R-:W-:Y:S01]  /*3b80*/  FFMA.FTZ R124, R168, R128, R131 ;  /* 0x00000080a87c7223 */ /* 0x000fe20000010083 */
[----:B------:R-:W-:-:S03]  /*3b90*/  @P0 PRMT R125, R40, 0x7632, R125 ;  /* 0x00007632287d0816 */ /* 0x000fc6000000007d */
[----:B------:R-:W-:Y:S01]  /*3ba0*/  FADD.FTZ R124, R205, -R124 ;  /* 0x8000007ccd7c7221 */ /* 0x000fe20000010000 */
[----:B------:R-:W-:-:S03]  /*3bb0*/  @P0 SHF.L.U32 R125, R125, 0x10, RZ ;  /* 0x000000107d7d0819 */ /* 0x000fc600000006ff */
[----:B------:R-:W-:-:S04]  /*3bc0*/  FMUL.FTZ R124, R157, R124 ;  /* 0x0000007c9d7c7220 */ /* 0x000fc80000410000 */
[----:B------:R-:W-:-:S07]  /*3bd0*/  @P0 FADD.FTZ R124, R124, R125 ;  /* 0x0000007d7c7c0221 */ /* 0x000fce0000010000 */
.L_x_256:
[----:B------:R-:W-:Y:S05]  /*3be0*/  BSYNC B0 ;  /* 0x0000000000007941 */ /* 0x000fea0003800000 */
.L_x_254:
        /* <DEDUP_REMOVED lines=12> */
.L_x_258:
[----:B------:R-:W-:-:S04]  /*3cb0*/  FFMA.FTZ R125, R167, R128, R131 ;  /* 0x00000080a77d7223 */ /* 0x000fc80000010083 */
[----:B------:R-:W-:Y:S01]  /*3cc0*/  FADD.FTZ R124, R208, -R125 ;  /* 0x8000007dd07c7221 */ /* 0x000fe20000010000 */
[----:B------:R-:W-:-:S03]  /*3cd0*/  @P0 SHF.L.U32 R125, R41, 0x10, RZ ;  /* 0x00000010297d0819 */ /* 0x000fc600000006ff */
[----:B------:R-:W-:-:S04]  /*3ce0*/  FMUL.FTZ R124, R157, R124 ;  /* 0x0000007c9d7c7220 */ /* 0x000fc80000410000 */
[----:B------:R-:W-:-:S07]  /*3cf0*/  @P0 FADD.FTZ R124, R124, R125 ;  /* 0x0000007d7c7c0221 */ /* 0x000fce0000010000 */
.L_x_259:
[----:B------:R-:W-:Y:S05]  /*3d00*/  BSYNC B0 ;  /* 0x0000000000007941 */ /* 0x000fea0003800000 */
.L_x_257:
        /* <DEDUP_REMOVED lines=13> */
.L_x_261:
[----:B------:R-:W-:Y:S01]  /*3de0*/  FFMA.FTZ R124, R170, R128, R131 ;  /* 0x00000080aa7c7223 */ /* 0x000fe20000010083 */
[----:B------:R-:W-:-:S03]  /*3df0*/  @P0 PRMT R125, R41, 0x7632, R125 ;  /* 0x00007632297d0816 */ /* 0x000fc6000000007d */
[----:B------:R-:W-:Y:S01]  /*3e00*/  FADD.FTZ R124, R207, -R124 ;  /* 0x8000007ccf7c7221 */ /* 0x000fe20000010000 */
[----:B------:R-:W-:-:S03]  /*3e10*/  @P0 SHF.L.U32 R125, R125, 0x10, RZ ;  /* 0x000000107d7d0819 */ /* 0x000fc600000006ff */
[----:B------:R-:W-:-:S04]  /*3e20*/  FMUL.FTZ R124, R157, R124 ;  /* 0x0000007c9d7c7220 */ /* 0x000fc80000410000 */
[----:B------:R-:W-:-:S07]  /*3e30*/  @P0 FADD.FTZ R124, R124, R125 ;  /* 0x0000007d7c7c0221 */ /* 0x000fce0000010000 */
.L_x_262:
[----:B------:R-:W-:Y:S05]  /*3e40*/  BSYNC B0 ;  /* 0x0000000000007941 */ /* 0x000fea0003800000 */
.L_x_260:
        /* <DEDUP_REMOVED lines=12> */
.L_x_264:
[----:B------:R-:W-:-:S04]  /*3f10*/  FFMA.FTZ R125, R169, R128, R131 ;  /* 0x00000080a97d7223 */ /* 0x000fc80000010083 */
[----:B------:R-:W-:Y:S01]  /*3f20*/  FADD.FTZ R124, R210, -R125 ;  /* 0x8000007dd27c7221 */ /* 0x000fe20000010000 */
[----:B------:R-:W-:-:S03]  /*3f30*/  @P0 SHF.L.U32 R125, R42, 0x10, RZ ;  /* 0x000000102a7d0819 */ /* 0x000fc600000006ff */
[----:B------:R-:W-:-:S04]  /*3f40*/  FMUL.FTZ R124, R157, R124 ;  /* 0x0000007c9d7c7220 */ /* 0x000fc80000410000 */
[----:B------:R-:W-:-:S07]  /*3f50*/  @P0 FADD.FTZ R124, R124, R125 ;  /* 0x0000007d7c7c0221 */ /* 0x000fce0000010000 */
.L_x_265:
[----:B------:R-:W-:Y:S05]  /*3f60*/  BSYNC B0 ;  /* 0x0000000000007941 */ /* 0x000fea0003800000 */
.L_x_263:
        /* <DEDUP_REMOVED lines=13> */
.L_x_267:
[----:B------:R-:W-:Y:S01]  /*4040*/  FFMA.FTZ R124, R172, R128, R131 ;  /* 0x00000080ac7c7223 */ /* 0x000fe20000010083 */
[----:B------:R-:W-:-:S03]  /*4050*/  @P0 PRMT R125, R42, 0x7632, R125 ;  /* 0x000076322a7d0816 */ /* 0x000fc6000000007d */
[----:B------:R-:W-:Y:S02]  /*4060*/  FADD.FTZ R124, R209, -R124 ;  /* 0x8000007cd17c7221 */ /* 0x000fe40000010000 */
[----:B------:R-:W-:Y:S02]  /*4070*/  @P0 IMAD.U32 R125, R125, 0x10000, RZ ;  /* 0x000100007d7d0824 */ /* 0x000fe400078e00ff */
[----:B------:R-:W-:-:S04]  /*4080*/  FMUL.FTZ R124, R157, R124 ;  /* 0x0000007c9d7c7220 */ /* 0x000fc80000410000 */
[----:B------:R-:W-:-:S07]  /*4090*/  @P0 FADD.FTZ R124, R124, R125 ;  /* 0x0000007d7c7c0221 */ /* 0x000fce0000010000 */
.L_x_268:
[----:B------:R-:W-:Y:S05]  /*40a0*/  BSYNC B0 ;  /* 0x0000000000007941 */ /* 0x000fea0003800000 */
.L_x_266:
        /* <DEDUP_REMOVED lines=12> */
.L_x_270:
[----:B------:R-:W-:-:S04]  /*4170*/  FFMA.FTZ R125, R171, R128, R131 ;  /* 0x00000080ab7d7223 */ /* 0x000fc80000010083 */
[----:B------:R-:W-:Y:S01]  /*4180*/  FADD.FTZ R124, R212, -R125 ;  /* 0x8000007dd47c7221 */ /* 0x000fe20000010000 */
[----:B------:R-:W-:-:S03]  /*4190*/  @P0 SHF.L.U32 R125, R43, 0x10, RZ ;  /* 0x000000102b7d0819 */ /* 0x000fc600000006ff */
[----:B------:R-:W-:-:S04]  /*41a0*/  FMUL.FTZ R124, R157, R124 ;  /* 0x0000007c9d7c7220 */ /* 0x000fc80000410000 */
[----:B------:R-:W-:-:S07]  /*41b0*/  @P0 FADD.FTZ R124, R124, R125 ;  /* 0x0000007d7c7c0221 */ /* 0x000fce0000010000 */
.L_x_271:
[----:B------:R-:W-:Y:S05]  /*41c0*/  BSYNC B0 ;  /* 0x0000000000007941 */ /* 0x000fea0003800000 */
.L_x_269:
        /* <DEDUP_REMOVED lines=13> */
.L_x_273:
[----:B------:R-:W-:Y:S01]  /*42a0*/  FFMA.FTZ R124, R174, R128, R131 ;  /* 0x00000080ae7c7223 */ /* 0x000fe20000010083 */
[----:B------:R-:W-:-:S03]  /*42b0*/  @P0 PRMT R125, R43, 0x7632, R125 ;  /* 0x000076322b7d0816 */ /* 0x000fc6000000007d */
[----:B------:R-:W-:Y:S01]  /*42c0*/  FADD.FTZ R124, R211, -R124 ;  /* 0x8000007cd37c7221 */ /* 0x000fe20000010000 */
[----:B------:R-:W-:-:S03]  /*42d0*/  @P0 SHF.L.U32 R125, R125, 0x10, RZ ;  /* 0x000000107d7d0819 */ /* 0x000fc600000006ff */
[----:B------:R-:W-:-:S04]  /*42e0*/  FMUL.FTZ R130, R157, R124 ;  /* 0x0000007c9d827220 */ /* 0x000fc80000410000 */
[----:B------:R-:W-:-:S07]  /*42f0*/  @P0 FADD.FTZ R130, R130, R125 ;  /* 0x0000007d82820221 */ /* 0x000fce0000010000 */
.L_x_274:
[----:B------:R-:W-:Y:S05]  /*4300*/  BSYNC B0 ;  /* 0x0000000000007941 */ /* 0x000fea0003800000 */
.L_x_272:
        /* <DEDUP_REMOVED lines=19> */
.L_x_276:
[----:B0-----:R-:W-:-:S04]  /*4440*/  FFMA.FTZ R125, R173, R128, R131 ;  /* 0x00000080ad7d7223 */ /* 0x001fc80000010083 */
[----:B------:R-:W-:Y:S01]  /*4450*/  FADD.FTZ R124, R214, -R125 ;  /* 0x8000007dd67c7221 */ /* 0x000fe20000010000 */
[----:B------:R-:W-:-:S03]  /*4460*/  @P0 IMAD.U32 R125, R36, 0x10000, RZ ;  /* 0x00010000247d0824 */ /* 0x000fc600078e00ff */
[----:B------:R-:W-:-:S04]  /*4470*/  FMUL.FTZ R124, R157, R124 ;  /* 0x0000007c9d7c7220 */ /* 0x000fc80000410000 */
[----:B------:R-:W-:-:S07]  /*4480*/  @P0 FADD.FTZ R124, R124, R125 ;  /* 0x0000007d7c7c0221 */ /* 0x000fce0000010000 */
.L_x_277:
[----:B------:R-:W-:Y:S05]  /*4490*/  BSYNC B0 ;  /* 0x0000000000007941 */ /* 0x000fea0003800000 */
.L_x_275:
        /* <DEDUP_REMOVED lines=13> */
.L_x_279:
[----:B------:R-:W-:Y:S01]  /*4570*/  FFMA.FTZ R124, R176, R128, R131 ;  /* 0x00000080b07c7223 */ /* 0x000fe20000010083 */
[----:B------:R-:W-:-:S03]  /*4580*/  @P0 PRMT R125, R36, 0x7632, R125 ;  /* 0x00007632247d0816 */ /* 0x000fc6000000007d */
[----:B------:R-:W-:Y:S01]  /*4590*/  FADD.FTZ R124, R213, -R124 ;  /* 0x8000007cd57c7221 */ /* 0x000fe20000010000 */
[----:B------:R-:W-:-:S03]  /*45a0*/  @P0 SHF.L.U32 R125, R125, 0x10, RZ ;  /* 0x000000107d7d0819 */ /* 0x000fc600000006ff */
[----:B------:R-:W-:-:S04]  /*45b0*/  FMUL.FTZ R124, R157, R124 ;  /* 0x0000007c9d7c7220 */ /* 0x000fc80000410000 */
[----:B------:R-:W-:-:S07]  /*45c0*/  @P0 FADD.FTZ R124, R124, R125 ;  /* 0x0000007d7c7c0221 */ /* 0x000fce0000010000 */
.L_x_280:
[----:B------:R-:W-:Y:S05]  /*45d0*/  BSYNC B0 ;  /* 0x0000000000007941 */ /* 0x000fea0003800000 */
.L_x_278:
        /* <DEDUP_REMOVED lines=12> */
.L_x_282:
[----:B------:R-:W-:-:S04]  /*46a0*/  FFMA.FTZ R125, R175, R128, R131 ;  /* 0x00000080af7d7223 */ /* 0x000fc80000010083 */
[----:B------:R-:W-:Y:S01]  /*46b0*/  FADD.FTZ R124, R216, -R125 ;  /* 0x8000007dd87c7221 */ /* 0x000fe20000010000 */
[----:B------:R-:W-:-:S03]  /*46c0*/  @P0 SHF.L.U32 R125, R37, 0x10, RZ ;  /* 0x00000010257d0819 */ /* 0x000fc600000006ff */
[----:B------:R-:W-:-:S04]  /*46d0*/  FMUL.FTZ R124, R157, R124 ;  /* 0x0000007c9d7c7220 */ /* 0x000fc80000410000 */
[----:B------:R-:W-:-:S07]  /*46e0*/  @P0 FADD.FTZ R124, R124, R125 ;  /* 0x0000007d7c7c0221 */ /* 0x000fce0000010000 */
.L_x_283:
[----:B------:R-:W-:Y:S05]  /*46f0*/  BSYNC B0 ;  /* 0x0000000000007941 */ /* 0x000fea0003800000 */
.L_x_281:
        /* <DEDUP_REMOVED lines=13> */
.L_x_285:
[----:B------:R-:W-:Y:S01]  /*47d0*/  FFMA.FTZ R124, R178, R128, R131 ;  /* 0x00000080b27c7223 */ /* 0x000fe20000010083 */
[----:B------:R-:W-:-:S03]  /*47e0*/  @P0 PRMT R125, R37, 0x7632, R125 ;  /* 0x00007632257d0816 */ /* 0x000fc6000000007d */
[----:B------:R-:W-:Y:S01]  /*47f0*/  FADD.FTZ R124, R215, -R124 ;  /* 0x8000007cd77c7221 */ /* 0x000fe20000010000 */
[----:B------:R-:W-:-:S03]  /*4800*/  @P0 SHF.L.U32 R125, R125, 0x10, RZ ;  /* 0x000000107d7d0819 */ /* 0x000fc600000006ff */
[----:B------:R-:W-:-:S04]  /*4810*/  FMUL.FTZ R124, R157, R124 ;  /* 0x0000007c9d7c7220 */ /* 0x000fc80000410000 */
[----:B------:R-:W-:-:S07]  /*4820*/  @P0 FADD.FTZ R124, R124, R125 ;  /* 0x0000007d7c7c0221 */ /* 0x000fce0000010000 */
.L_x_286:
[----:B------:R-:W-:Y:S05]  /*4830*/  BSYNC B0 ;  /* 0x0000000000007941 */ /* 0x000fea0003800000 */
.L_x_284:
        /* <DEDUP_REMOVED lines=12> */
.L_x_288:
[----:B------:R-:W-:-:S04]  /*4900*/  FFMA.FTZ R125, R177, R128, R131 ;  /* 0x00000080b17d7223 */ /* 0x000fc80000010083 */
[----:B------:R-:W-:Y:S01]  /*4910*/  FADD.FTZ R124, R218, -R125 ;  /* 0x8000007dda7c7221 */ /* 0x000fe20000010000 */
[----:B------:R-:W-:-:S03]  /*4920*/  @P0 SHF.L.U32 R125, R38, 0x10, RZ ;  /* 0x00000010267d0819 */ /* 0x000fc600000006ff */
[----:B------:R-:W-:-:S04]  /*4930*/  FMUL.FTZ R124, R157, R124 ;  /* 0x0000007c9d7c7220 */ /* 0x000fc80000410000 */
[----:B------:R-:W-:-:S07]  /*4940*/  @P0 FADD.FTZ R124, R124, R125 ;  /* 0x0000007d7c7c0221 */ /* 0x000fce0000010000 */
.L_x_289:
[----:B------:R-:W-:Y:S05]  /*4950*/  BSYNC B0 ;  /* 0x0000000000007941 */ /* 0x000fea0003800000 */
.L_x_287:
        /* <DEDUP_REMOVED lines=13> */
.L_x_291:
[----:B------:R-:W-:Y:S01]  /*4a30*/  FFMA.FTZ R124, R188, R128, R131 ;  /* 0x00000080bc7c7223 */ /* 0x000fe20000010083 */
[----:B------:R-:W-:-:S03]  /*4a40*/  @P0 PRMT R125, R38, 0x7632, R125 ;  /* 0x00007632267d0816 */ /* 0x000fc6000000007d */
[----:B------:R-:W-:Y:S02]  /*4a50*/  FADD.FTZ R124, R217, -R124 ;  /* 0x8000007cd97c7221 */ /* 0x000fe40000010000 */
[----:B------:R-:W-:Y:S02]  /*4a60*/  @P0 IMAD.U32 R125, R125, 0x10000, RZ ;  /* 0x000100007d7d0824 */ /* 0x000fe400078e00ff */
[----:B------:R-:W-:-:S04]  /*4a70*/  FMUL.FTZ R124, R157, R124 ;  /* 0x0000007c9d7c7220 */ /* 0x000fc80000410000 */
[----:B------:R-:W-:-:S07]  /*4a80*/  @P0 FADD.FTZ R124, R124, R125 ;  /* 0x0000007d7c7c0221 */ /* 0x000fce0000010000 */
.L_x_292:
[----:B------:R-:W-:Y:S05]  /*4a90*/  BSYNC B0 ;  /* 0x0000000000007941 */ /* 0x000fea0003800000 */
.L_x_290:
        /* <DEDUP_REMOVED lines=12> */
.L_x_294:
[----:B------:R-:W-:-:S04]  /*4b60*/  FFMA.FTZ R125, R179, R128, R131 ;  /* 0x00000080b37d7223 */ /* 0x000fc80000010083 */
[----:B------:R-:W-:Y:S01]  /*4b70*/  FADD.FTZ R124, R220, -R125 ;  /* 0x8000007ddc7c7221 */ /* 0x000fe20000010000 */
[----:B------:R-:W-:-:S03]  /*4b80*/  @P0 SHF.L.U32 R125, R39, 0x10, RZ ;  /* 0x00000010277d0819 */ /* 0x000fc600000006ff */
[----:B------:R-:W-:-:S04]  /*4b90*/  FMUL.FTZ R124, R157, R124 ;  /* 0x0000007c9d7c7220 */ /* 0x000fc80000410000 */
[----:B------:R-:W-:-:S07]  /*4ba0*/  @P0 FADD.FTZ R124, R124, R125 ;  /* 0x0000007d7c7c0221 */ /* 0x000fce0000010000 */
.L_x_295:
[----:B------:R-:W-:Y:S05]  /*4bb0*/  BSYNC B0 ;  /* 0x0000000000007941 */ /* 0x000fea0003800000 */
.L_x_293:
        /* <DEDUP_REMOVED lines=13> */
.L_x_297:
[----:B------:R-:W-:Y:S01]  /*4c90*/  FFMA.FTZ R128, R222, R128, R131 ;  /* 0x00000080de807223 */ /* 0x000fe20000010083 */
[----:B------:R-:W-:-:S03]  /*4ca0*/  @P0 PRMT R124, R39, 0x7632, R124 ;  /* 0x00007632277c0816 */ /* 0x000fc6000000007c */
[----:B------:R-:W-:Y:S01]  /*4cb0*/  FADD.FTZ R128, R219, -R128 ;  /* 0x80000080db807221 */ /* 0x000fe20000010000 */
[----:B------:R-:W-:-:S03]  /*4cc0*/  @P0 SHF.L.U32 R125, R124, 0x10, RZ ;  /* 0x000000107c7d0819 */ /* 0x000fc600000006ff */
[----:B------:R-:W-:-:S04]  /*4cd0*/  FMUL.FTZ R128, R157, R128 ;  /* 0x000000809d807220 */ /* 0x000fc80000410000 */
[----:B------:R-:W-:-:S07]  /*4ce0*/  @P0 FADD.FTZ R128, R128, R125 ;  /* 0x0000007d80800221 */ /* 0x000fce0000010000 */
.L_x_298:
[----:B------:R-:W-:Y:S05]  /*4cf0*/  BSYNC B0 ;  /* 0x0000000000007941 */ /* 0x000fea0003800000 */
.L_x_296:
[----:B------:R-:W0:Y:S01]  /*4d00*/  @P4 LDC R131, c[0x0][0x29c] ;  /* 0x0000a700ff834b82 */ /* 0x000e220000000800 */
[----:B------:R-:W-:Y:S02]  /*4d10*/  @P4 IADD3 R129, R129, 0x300, RZ ;  /* 0x0000030081814810 */ /* 0x000fe40007ffe0ff */
[----:B------:R-:W-:Y:S02]  /*4d20*/  IADD3 R2, R2, UR12, RZ ;  /* 0x0000000c02027c10 */ /* 0x000fe4000fffe0ff */
[----:B------:R-:W-:Y:S02]  /*4d30*/  SEL R221, RZ, 0x1, P3 ;  /* 0x00000001ffdd7807 */ /* 0x000fe40001800000 */
[----:B------:R-:W-:Y:S01]  /*4d40*/  ISETP.GE.AND P0, PT, R2, UR13, PT ;  /* 0x0000000d02007c0c */ /* 0x000fe2000bf06270 */
        /* <DEDUP_REMOVED lines=11> */
[----:B------:R-:W-:Y:S05]  /*4e00*/  @!P0 BRA `(.L_x_299) ;  /* 0xffffffb8009c8947 */ /* 0x000fea000383ffff */
.L_x_198:
[----:B------:R-:W1:Y:S01]  /*4e10*/  S2UR UR6, SR_CTAID.X ;  /* 0x00000000000679c3 */ /* 0x000e620000002500 */
[----:B------:R-:W-:-:S07]  /*4e20*/  LOP3.LUT R7, R0, 0xff, RZ, 0xc0, !PT ;  /* 0x000000ff00077812 */ /* 0x000fce00078ec0ff */
[----:B------:R-:W2:Y:S08]  /*4e30*/  LDC.64 R2, c[0x0][0x2d0] ;  /* 0x0000b400ff027b82 */ /* 0x000eb00000000a00 */
[----:B------:R-:W3:Y:S01]  /*4e40*/  LDC.64 R4, c[0x0][0x2d8] ;  /* 0x0000b600ff047b82 */ /* 0x000ee20000000a00 */
[----:B-1----:R-:W-:Y:S01]  /*4e50*/  LEA.HI R6, R0, UR6, RZ, 0x18 ;  /* 0x0000000600067c11 */ /* 0x002fe2000f8fc0ff */
[----:B------:R-:W-:-:S04]  /*4e60*/  ULDC UR6, c[0x0][0x218] ;  /* 0x0000860000067ab9 */ /* 0x000fc80000000800 */
[----:B------:R-:W-:-:S05]  /*4e70*/  IMAD R6, R6, UR6, RZ ;  /* 0x0000000606067c24 */ /* 0x000fca000f8e02ff */
[----:B------:R-:W-:-:S05]  /*4e80*/  LEA.HI R7, R6, R7, RZ, 0x1d ;  /* 0x0000000706077211 */ /* 0x000fca00078fe8ff */
[----:B--2---:R-:W-:-:S04]  /*4e90*/  IMAD.WIDE.U32 R2, R7, 0x20, R2 ;  /* 0x0000002007027825 */ /* 0x004fc800078e0002 */
[----:B---3--:R-:W-:Y:S01]  /*4ea0*/  IMAD.WIDE.U32 R4, R7, 0x20, R4 ;  /* 0x0000002007047825 */ /* 0x008fe200078e0004 */
        /* <DEDUP_REMOVED lines=17> */
.L_x_202:
[----:B------:R-:W-:Y:S01]  /*4fc0*/  HFMA2.MMA R139, -RZ, RZ, 0, 1.847743988037109375e-06 ;  /* 0x0000001fff8b7435 */ /* 0x000fe200000001ff */
[----:B------:R-:W-:Y:S01]  /*4fd0*/  MOV R137, R126 ;  /* 0x0000007e00897202 */ /* 0x000fe20000000f00 */
[----:B------:R-:W-:Y:S01]  /*4fe0*/  IMAD.MOV.U32 R134, RZ, RZ, 0x10 ;  /* 0x00000010ff867424 */ /* 0x000fe200078e00ff */
[----:B------:R-:W-:-:S08]  /*4ff0*/  MOV R132, 0xffffffff ;  /* 0xffffffff00847802 */ /* 0x000fd00000000f00 */
[----:B0----5:R-:W-:Y:S05]  /*5000*/  WARPSYNC.COLLECTIVE R132, `(.L_x_300) ;  /* 0x0000000084087348 */ /* 0x021fea0003c00000 */
[----:B0-----:R0:W1:Y:S02]  /*5010*/  SHFL.DOWN P1, R181, R137, R134, R139 ;  /* 0x0800008689b57389 */ /* 0x001064000002008b */
[----:B01---5:R-:W-:Y:S01]  /*5020*/  ENDCOLLECTIVE ;  /* 0x000000000000791b */ /* 0x023fe20003800000 */
.L_x_300:
[----:B------:R-:W-:Y:S02]  /*5030*/  MOV R137, R124 ;  /* 0x0000007c00897202 */ /* 0x000fe40000000f00 */
[----:B------:R-:W-:-:S07]  /*5040*/  MOV R129, R181 ;  /* 0x000000b500817202 */ /* 0x000fce0000000f00 */
[----:B------:R-:W-:Y:S05]  /*5050*/  WARPSYNC.COLLECTIVE R132, `(.L_x_301) ;  /* 0x0000000084087348 */ /* 0x000fea0003c00000 */
[----:B------:R0:W1:Y:S02]  /*5060*/  SHFL.DOWN P1, R181, R137, R134, R139 ;  /* 0x0800008689b57389 */ /* 0x000064000002008b */
[----:B01----:R-:W-:Y:S01]  /*5070*/  ENDCOLLECTIVE ;  /* 0x000000000000791b */ /* 0x003fe20003800000 */
.L_x_301:
[----:B------:R-:W-:Y:S01]  /*5080*/  FADD.FTZ R129, R129, R126 ;  /* 0x0000007e81817221 */ /* 0x000fe20000010000 */
[----:B------:R-:W-:-:S04]  /*5090*/  HFMA2.MMA R134, -RZ, RZ, 0, 4.76837158203125e-07 ;  /* 0x00000008ff867435 */ /* 0x000fc800000001ff */
[----:B------:R-:W-:Y:S01]  /*50a0*/  MOV R137, R129 ;  /* 0x0000008100897202 */ /* 0x000fe20000000f00 */
[----:B------:R-:W-:-:S07]  /*50b0*/  IMAD.MOV.U32 R131, RZ, RZ, R181 ;  /* 0x000000ffff837224 */ /* 0x000fce00078e00b5 */
[----:B------:R-:W-:Y:S05]  /*50c0*/  WARPSYNC.COLLECTIVE R132, `(.L_x_302) ;  /* 0x0000000084087348 */ /* 0x000fea0003c00000 */
[----:B------:R0:W1:Y:S02]  /*50d0*/  SHFL.DOWN P1, R181, R137, R134, R139 ;  /* 0x0800008689b57389 */ /* 0x000064000002008b */
[----:B01----:R-:W-:Y:S01]  /*50e0*/  ENDCOLLECTIVE ;  /* 0x000000000000791b */ /* 0x003fe20003800000 */
.L_x_302:
[----:B------:R-:W-:-:S05]  /*50f0*/  FADD.FTZ R131, R131, R124 ;  /* 0x0000007c83837221 */ /* 0x000fca0000010000 */
[----:B------:R-:W-:Y:S02]  /*5100*/  MOV R137, R131 ;  /* 0x0000008300897202 */ /* 0x000fe40000000f00 */
[----:B------:R-:W-:-:S07]  /*5110*/  MOV R128, R181 ;  /* 0x000000b500807202 */ /* 0x000fce0000000f00 */
[----:B------:R-:W-:Y:S05]  /*5120*/  WARPSYNC.COLLECTIVE R132, `(.L_x_303) ;  /* 0x0000000084087348 */ /* 0x000fea0003c00000 */
[----:B------:R0:W1:Y:S02]  /*5130*/  SHFL.DOWN P1, R181, R137, R134, R139 ;  /* 0x0800008689b57389 */ /* 0x000064000002008b */
[----:B01----:R-:W-:Y:S01]  /*5140*/  ENDCOLLECTIVE ;  /* 0x000000000000791b */ /* 0x003fe20003800000 */
.L_x_303:
[----:B------:R-:W-:Y:S01]  /*5150*/  FADD.FTZ R128, R129, R128 ;  /* 0x0000008081807221 */ /* 0x000fe20000010000 */
[----:B------:R-:W-:-:S04]  /*5160*/  HFMA2.MMA R134, -RZ, RZ, 0, 2.384185791015625e-07 ;  /* 0x00000004ff867435 */ /* 0x000fc800000001ff */
[----:B------:R-:W-:Y:S01]  /*5170*/  MOV R137, R128 ;  /* 0x0000008000897202 */ /* 0x000fe20000000f00 */
[----:B------:R-:W-:-:S07]  /*5180*/  IMAD.MOV.U32 R130, RZ, RZ, R181 ;  /* 0x000000ffff827224 */ /* 0x000fce00078e00b5 */
[----:B------:R-:W-:Y:S05]  /*5190*/  WARPSYNC.COLLECTIVE R132, `(.L_x_304) ;  /* 0x0000000084087348 */ /* 0x000fea0003c00000 */
[----:B------:R0:W1:Y:S02]  /*51a0*/  SHFL.DOWN P1, R181, R137, R134, R139 ;  /* 0x0800008689b57389 */ /* 0x000064000002008b */
[----:B01----:R-:W-:Y:S01]  /*51b0*/  ENDCOLLECTIVE ;  /* 0x000000000000791b */ /* 0x003fe20003800000 */
.L_x_304:
[----:B------:R-:W-:-:S05]  /*51c0*/  FADD.FTZ R130, R131, R130 ;  /* 0x0000008283827221 */ /* 0x000fca0000010000 */
[----:B------:R-:W-:Y:S02]  /*51d0*/  MOV R137, R130 ;  /* 0x0000008200897202 */ /* 0x000fe40000000f00 */
[----:B------:R-:W-:-:S07]  /*51e0*/  MOV R133, R181 ;  /* 0x000000b500857202 */ /* 0x000fce0000000f00 */
[----:B------:R-:W-:Y:S05]  /*51f0*/  WARPSYNC.COLLECTIVE R132, `(.L_x_305) ;  /* 0x0000000084087348 */ /* 0x000fea0003c00000 */
[----:B------:R0:W1:Y:S02]  /*5200*/  SHFL.DOWN P1, R181, R137, R134, R139 ;  /* 0x0800008689b57389 */ /* 0x000064000002008b */
[----:B01----:R-:W-:Y:S01]  /*5210*/  ENDCOLLECTIVE ;  /* 0x000000000000791b */ /* 0x003fe20003800000 */
.L_x_305:
[----:B------:R-:W-:Y:S01]  /*5220*/  FADD.FTZ R133, R128, R133 ;  /* 0x0000008580857221 */ /* 0x000fe20000010000 */
[----:B------:R-:W-:-:S04]  /*5230*/  HFMA2.MMA R134, -RZ, RZ, 0, 1.1920928955078125e-07 ;  /* 0x00000002ff867435 */ /* 0x000fc800000001ff */
[----:B------:R-:W-:Y:S01]  /*5240*/  MOV R137, R133 ;  /* 0x0000008500897202 */ /* 0x000fe20000000f00 */
[----:B------:R-:W-:-:S07]  /*5250*/  IMAD.MOV.U32 R135, RZ, RZ, R181 ;  /* 0x000000ffff877224 */ /* 0x000fce00078e00b5 */
[----:B------:R-:W-:Y:S05]  /*5260*/  WARPSYNC.COLLECTIVE R132, `(.L_x_306) ;  /* 0x0000000084087348 */ /* 0x000fea0003c00000 */
[----:B------:R0:W1:Y:S02]  /*5270*/  SHFL.DOWN P1, R181, R137, R134, R139 ;  /* 0x0800008689b57389 */ /* 0x000064000002008b */
[----:B01----:R-:W-:Y:S01]  /*5280*/  ENDCOLLECTIVE ;  /* 0x000000000000791b */ /* 0x003fe20003800000 */
.L_x_306:
[----:B------:R-:W-:-:S05]  /*5290*/  FADD.FTZ R135, R130, R135 ;  /* 0x0000008782877221 */ /* 0x000fca0000010000 */
[----:B------:R-:W-:Y:S02]  /*52a0*/  MOV R137, R135 ;  /* 0x0000008700897202 */ /* 0x000fe40000000f00 */
[----:B------:R-:W-:-:S07]  /*52b0*/  MOV R124, R181 ;  /* 0x000000b5007c7202 */ /* 0x000fce0000000f00 */
[----:B------:R-:W-:Y:S05]  /*52c0*/  WARPSYNC.COLLECTIVE R132, `(.L_x_307) ;  /* 0x0000000084087348 */ /* 0x000fea0003c00000 */
[----:B------:R0:W1:Y:S02]  /*52d0*/  SHFL.DOWN P1, R181, R137, R134, R139 ;  /* 0x0800008689b57389 */ /* 0x000064000002008b */
[----:B01----:R-:W-:Y:S01]  /*52e0*/  ENDCOLLECTIVE ;  /* 0x000000000000791b */ /* 0x003fe20003800000 */
.L_x_307:
[----:B------:R-:W-:Y:S01]  /*52f0*/  FADD.FTZ R124, R133, R124 ;  /* 0x0000007c857c7221 */ /* 0x000fe20000010000 */
[----:B------:R-:W-:-:S04]  /*5300*/  HFMA2.MMA R134, -RZ, RZ, 0, 5.9604644775390625e-08 ;  /* 0x00000001ff867435 */ /* 0x000fc800000001ff */
[----:B------:R-:W-:Y:S01]  /*5310*/  MOV R137, R124 ;  /* 0x0000007c00897202 */ /* 0x000fe20000000f00 */
[----:B------:R-:W-:-:S07]  /*5320*/  IMAD.MOV.U32 R126, RZ, RZ, R181 ;  /* 0x000000ffff7e7224 */ /* 0x000fce00078e00b5 */
[----:B------:R-:W-:Y:S05]  /*5330*/  WARPSYNC.COLLECTIVE R132, `(.L_x_308) ;  /* 0x0000000084087348 */ /* 0x000fea0003c00000 */
[----:B------:R0:W1:Y:S02]  /*5340*/  SHFL.DOWN P1, R181, R137, R134, R139 ;  /* 0x0800008689b57389 */ /* 0x000064000002008b */
[----:B01----:R-:W-:Y:S01]  /*5350*/  ENDCOLLECTIVE ;  /* 0x000000000000791b */ /* 0x003fe20003800000 */
.L_x_308:
[----:B------:R-:W-:-:S05]  /*5360*/  FADD.FTZ R126, R135, R126 ;  /* 0x0000007e877e7221 */ /* 0x000fca0000010000 */
[----:B------:R-:W-:Y:S02]  /*5370*/  MOV R137, R126 ;  /* 0x0000007e00897202 */ /* 0x000fe40000000f00 */
[----:B------:R-:W-:-:S07]  /*5380*/  MOV R129, R181 ;  /* 0x000000b500817202 */ /* 0x000fce0000000f00 */
[----:B------:R-:W-:Y:S05]  /*5390*/  WARPSYNC.COLLECTIVE R132, `(.L_x_309) ;  /* 0x0000000084087348 */ /* 0x000fea0003c00000 */
[----:B------:R0:W1:Y:S02]  /*53a0*/  SHFL.DOWN P1, R181, R137, R134, R139 ;  /* 0x0800008689b57389 */ /* 0x000064000002008b */
[----:B01----:R-:W-:Y:S01]  /*53b0*/  ENDCOLLECTIVE ;  /* 0x000000000000791b */ /* 0x003fe20003800000 */
.L_x_309:
[----:B------:R-:W-:Y:S05]  /*53c0*/  BRA `(.L_x_310) ;  /* 0xffffffcc00d07947 */ /* 0x000fea000383ffff */
.L_x_311:
        /* <DEDUP_REMOVED lines=11> */
.L_x_13863:


//--------------------- .text._ZN10layer_norm13ln_bwd_kernelINS_13Kernel_traitsI13__nv_bfloat16S2_S2_S2_fjLj8192ELj1ELj1ELj8ELj16ENS_18Kernel_traits_baseILj8192ES2_S2_S2_S2_fjLj256EEEEELb0ELb1ELb0ELb0EEEvNS_9BwdParamsE --------------------------
	.section	.text._ZN10layer_norm13ln_bwd_kernelINS_13Kernel_traitsI13__nv_bfloat16S2_S2_S2_fjLj8192ELj1ELj1ELj8ELj16ENS_18Kernel_traits_baseILj8192ES2_S2_S2_S2_fjLj256EEEEELb0ELb1ELb0ELb0EEEvNS_9BwdParamsE,"ax",@progbits
	.align	128
        .global         _ZN10layer_norm13ln_bwd_kernelINS_13Kernel_traitsI13__nv_bfloat16S2_S2_S2_fjLj8192ELj1ELj1ELj8ELj16ENS_18Kernel_traits_baseILj8192ES2_S2_S2_S2_fjLj256EEEEELb0ELb1ELb0ELb0EEEvNS_9BwdParamsE
        .type           _ZN10layer_norm13ln_bwd_kernelINS_13Kernel_traitsI13__nv_bfloat16S2_S2_S2_fjLj8192ELj1ELj1ELj8ELj16ENS_18Kernel_traits_baseILj8192ES2_S2_S2_S2_fjLj256EEEEELb0ELb1ELb0ELb0EEEvNS_9BwdParamsE,@function
        .size           _ZN10layer_norm13ln_bwd_kernelINS_13Kernel_traitsI13__nv_bfloat16S2_S2_S2_fjLj8192ELj1ELj1ELj8ELj16ENS_18Kernel_traits_baseILj8192ES2_S2_S2_S2_fjLj256EEEEELb0ELb1ELb0ELb0EEEvNS_9BwdParamsE,(.L_x_13864 - _ZN10layer_norm13ln_bwd_kernelINS_13Kernel_traitsI13__nv_bfloat16S2_S2_S2_fjLj8192ELj1ELj1ELj8ELj16ENS_18Kernel_traits_baseILj8192ES2_S2_S2_S2_fjLj256EEEEELb0ELb1ELb0ELb0EEEvNS_9BwdParamsE)
        .other          _ZN10layer_norm13ln_bwd_kernelINS_13Kernel_traitsI13__nv_bfloat16S2_S2_S2_fjLj8192ELj1ELj1ELj8ELj16ENS_18Kernel_traits_baseILj8192ES2_S2_S2_S2_fjLj256EEEEELb0ELb1ELb0ELb0EEEvNS_9BwdParamsE,@"STO_CUDA_ENTRY STV_DEFAULT"
_ZN10layer_norm13ln_bwd_kernelINS_13Kernel_traitsI13__nv_bfloat16S2_S2_S2_fjLj8192ELj1ELj1ELj8ELj16ENS_18Kernel_traits_baseILj8192ES2_S2_S2_S2_fjLj256EEEEELb0ELb1ELb0ELb0EEEvNS_9BwdParamsE:
.text._ZN10layer_norm13ln_bwd_kernelINS_13Kernel_traitsI13__nv_bfloat16S2_S2_S2_fjLj8192ELj1ELj1ELj8ELj16ENS_18Kernel_traits_baseILj8192ES2_S2_S2_S2_fjLj256EEEEELb0ELb1ELb0ELb0EEEvNS_9BwdParamsE:
[----:B------:R-:W0:Y:S01]  /*0000*/  LDC R1, c[0x0][0x28] ;  /* 0x00000a00ff017b82 */ /* 0x000e220000000800 */
[----:B------:R-:W1:Y:S01]  /*0010*/  S2R R64, SR_TID.X ;  /* 0x0000000000407919 */ /* 0x000e620000002100 */
[----:B------:R-:W-:-:S06]  /*0020*/  ULDC UR4, c[0x0][0x218] ;  /* 0x0000860000047ab9 */ /* 0x000fcc0000000800 */
[----:B------:R-:W2:Y:S01]  /*0030*/  S2UR UR6, SR_CTAID.X ;  /* 0x00000000000679c3 */ /* 0x000ea20000002500 */
        /* <DEDUP_REMOVED lines=12> */
[----:B------:R-:W-:Y:S01]  /*0100*/  ULDC.64 UR18, c[0x0][0x210] ;  /* 0x0000840000127ab9 */ /* 0x000fe20000000a00 */
[----:B0-----:R-:W-:-:S02]  /*0110*/  IADD3 R1, R1, -0x30, RZ ;  /* 0xffffffd001017810 */ /* 0x001fc40007ffe0ff */
[----:B-1----:R-:W-:-:S04]  /*0120*/  LOP3.LUT R194, R64, 0xff, RZ, 0xc0, !PT ;  /* 0x000000ff40c27812 */ /* 0x002fc800078ec0ff */
        /* <DEDUP_REMOVED lines=8> */
[----:B------:R-:W1:Y:S08]  /*01b0*/  @P0 LDC.64 R32, c[0x0][0x278] ;  /* 0x00009e00ff200b82 */ /* 0x000e700000000a00 */
[----:B------:R-:W3:Y:S08]  /*01c0*/  @P1 LDC.64 R34, c[0x0][0x260] ;  /* 0x00009800ff221b82 */ /* 0x000ef00000000a00 */
[----:B------:R-:W4:Y:S01]  /*01d0*/  @P1 LDC.64 R38, c[0x0][0x278] ;  /* 0x00009e00ff261b82 */ /* 0x000f220000000a00 */
[----:B0-----:R-:W-:-:S05]  /*01e0*/  @P0 IMAD.WIDE.U32 R2, R51, 0x10, R2 ;  /* 0x0000001033020825 */ /* 0x001fca00078e0002 */
[----:B------:R2:W5:Y:S02]  /*01f0*/  @P0 LDG.E.128 R28, desc[UR4][R2.64] ;  /* 0x00000004021c0981 */ /* 0x000564000c1e1d00 */
[----:B------:R-:W0:Y:S01]  /*0200*/  @P2 LDC.64 R42, c[0x0][0x260] ;  /* 0x00009800ff2a2b82 */ /* 0x000e220000000a00 */
[C---:B-1----:R-:W-:Y:S01]  /*0210*/  @P0 IMAD.WIDE.U32 R32, R51.reuse, 0x10, R32 ;  /* 0x0000001033200825 */ /* 0x042fe200078e0020 */
[----:B------:R-:W-:-:S04]  /*0220*/  @P0 LOP3.LUT R51, R51, 0x100, RZ, 0xfc, !PT ;  /* 0x0000010033330812 */ /* 0x000fc800078efcff */
[----:B------:R-:W5:Y:S02]  /*0230*/  @P0 LDG.E.128 R12, desc[UR4][R32.64] ;  /* 0x00000004200c0981 */ /* 0x000f64000c1e1d00 */
[----:B------:R-:W1:Y:S01]  /*0240*/  @P2 LDC.64 R44, c[0x0][0x278] ;  /* 0x00009e00ff2c2b82 */ /* 0x000e620000000a00 */
[----:B---3--:R-:W-:-:S07]  /*0250*/  @P1 IMAD.WIDE.U32 R36, R51, 0x10, R34 ;  /* 0x0000001033241825 */ /* 0x008fce00078e0022 */
[----:B------:R-:W3:Y:S01]  /*0260*/  @P3 LDC.64 R46, c[0x0][0x260] ;  /* 0x00009800ff2e3b82 */ /* 0x000ee20000000a00 */
[C---:B----4-:R-:W-:Y:S01]  /*0270*/  @P1 IMAD.WIDE.U32 R40, R51.reuse, 0x10, R38 ;  /* 0x0000001033281825 */ /* 0x050fe200078e0026 */
[----:B------:R-:W-:Y:S01]  /*0280*/  @P1 IADD3 R51, R51, 0x100, RZ ;  /* 0x0000010033331810 */ /* 0x000fe20007ffe0ff */
[----:B------:R4:W5:Y:S05]  /*0290*/  @P1 LDG.E.128 R24, desc[UR4][R36.64] ;  /* 0x0000000424181981 */ /* 0x00096a000c1e1d00 */
[----:B------:R-:W3:Y:S01]  /*02a0*/  @P3 LDC.64 R48, c[0x0][0x278] ;  /* 0x00009e00ff303b82 */ /* 0x000ee20000000a00 */
[C---:B0-----:R-:W-:Y:S01]  /*02b0*/  @P2 IMAD.WIDE.U32 R42, R51.reuse, 0x10, R42 ;  /* 0x00000010332a2825 */ /* 0x041fe200078e002a */
[----:B--2---:R-:W-:Y:S01]  /*02c0*/  LEA.HI R3, R64, UR6, RZ, 0x18 ;  /* 0x0000000640037c11 */ /* 0x004fe2000f8fc0ff */
[----:B------:R0:W5:Y:S02]  /*02d0*/  @P1 LDG.E.128 R216, desc[UR4][R40.64] ;  /* 0x0000000428d81981 */ /* 0x000164000c1e1d00 */
[C---:B-1----:R-:W-:Y:S01]  /*02e0*/  @P2 IMAD.WIDE.U32 R44, R51.reuse, 0x10, R44 ;  /* 0x00000010332c2825 */ /* 0x042fe200078e002c */
[----:B------:R-:W-:Y:S01]  /*02f0*/  @P2 IADD3 R51, R51, 0x100, RZ ;  /* 0x0000010033332810 */ /* 0x000fe20007ffe0ff */
[----:B------:R1:W5:Y:S01]  /*0300*/  @P2 LDG.E.128 R20, desc[UR4][R42.64] ;  /* 0x000000042a142981 */ /* 0x000362000c1e1d00 */
[----:B------:R-:W-:-:S02]  /*0310*/  ISETP.GE.AND P4, PT, R3, UR7, PT ;  /* 0x0000000703007c0c */ /* 0x000fc4000bf86270 */
[----:B----4-:R-:W-:Y:S02]  /*0320*/  CS2R R36, SRZ ;  /* 0x0000000000247805 */ /* 0x010fe4000001ff00 */
[----:B0-----:R-:W-:Y:S01]  /*0330*/  CS2R R40, SRZ ;  /* 0x0000000000287805 */ /* 0x001fe2000001ff00 */
[----:B------:R0:W5:Y:S01]  /*0340*/  @P2 LDG.E.128 R8, desc[UR4][R44.64] ;  /* 0x000000042c082981 */ /* 0x000162000c1e1d00 */
[----:B---3--:R-:W-:-:S05]  /*0350*/  @P3 IMAD.WIDE.U32 R34, R51, 0x10, R46 ;  /* 0x0000001033223825 */ /* 0x008fca00078e002e */
[----:B------:R-:W5:Y:S01]  /*0360*/  @P3 LDG.E.128 R16, desc[UR4][R34.64] ;  /* 0x0000000422103981 */ /* 0x000f62000c1e1d00 */
[----:B------:R-:W-:Y:S01]  /*0370*/  @P3 IMAD.WIDE.U32 R38, R51, 0x10, R48 ;  /* 0x0000001033263825 */ /* 0x000fe200078e0030 */
[----:B-1----:R-:W-:Y:S02]  /*0380*/  CS2R R42, SRZ ;  /* 0x00000000002a7805 */ /* 0x002fe4000001ff00 */
[----:B0-----:R-:W-:Y:S02]  /*0390*/  CS2R R44, SRZ ;  /* 0x00000000002c7805 */ /* 0x001fe4000001ff00 */
[----:B------:R-:W-:Y:S02]  /*03a0*/  CS2R R46, SRZ ;  /* 0x00000000002e7805 */ /* 0x000fe4000001ff00 */
[----:B------:R-:W-:Y:S01]  /*03b0*/  CS2R R48, SRZ ;  /* 0x0000000000307805 */ /* 0x000fe2000001ff00 */
[----:B------:R0:W5:Y:S01]  /*03c0*/  @P3 LDG.E.128 R4, desc[UR4][R38.64] ;  /* 0x0000000426043981 */ /* 0x000162000c1e1d00 */
        /* <DEDUP_REMOVED lines=9> */
[----:B0-----:R-:W-:Y:S02]  /*0460*/  CS2R R38, SRZ ;  /* 0x0000000000267805 */ /* 0x001fe4000001ff00 */
        /* <DEDUP_REMOVED lines=31> */
[----:B------:R-:W-:Y:S01]  /*0660*/  CS2R R134, SRZ ;  /* 0x0000000000867805 */ /* 0x000fe2000001ff00 */
[----:B------:R-:W-:Y:S06]  /*0670*/  @P4 BRA `(.L_x_312) ;  /* 0x0000004000944947 */ /* 0x000fec0003800000 */
[C---:B-----5:R-:W-:Y:S01]  /*0680*/  SHF.L.U32 R33, R28.reuse, 0x10, RZ ;  /* 0x000000101c217819 */ /* 0x060fe200000006ff */
[----:B------:R-:W-:Y:S01]  /*0690*/  ULDC.64 UR6, c[0x0][0x270] ;  /* 0x00009c0000067ab9 */ /* 0x000fe20000000a00 */
[C---:B------:R-:W-:Y:S01]  /*06a0*/  SHF.L.U32 R32, R29.reuse, 0x10, RZ ;  /* 0x000000101d207819 */ /* 0x040fe200000006ff */
[----:B------:R-:W-:Y:S01]  /*06b0*/  HFMA2.MMA R195, -RZ, RZ, 0, 5.9604644775390625e-08 ;  /* 0x00000001ffc37435 */ /* 0x000fe200000001ff */
[----:B------:R-:W-:Y:S01]  /*06c0*/  @P0 PRMT R0, R28, 0x7632, R0 ;  /* 0x000076321c000816 */ /* 0x000fe20000000000 */
[----:B------:R0:W-:Y:S01]  /*06d0*/  STL [R1+0x28], R33 ;  /* 0x0000282101007387 */ /* 0x0001e20000100800 */
[----:B------:R-:W-:Y:S01]  /*06e0*/  @P0 PRMT R2, R29, 0x7632, R2 ;  /* 0x000076321d020816 */ /* 0x000fe20000000002 */
[----:B------:R-:W-:Y:S01]  /*06f0*/  IMAD.U32 R247, R20, 0x10000, RZ ;  /* 0x0001000014f77824 */ /* 0x000fe200078e00ff */
[----:B------:R-:W-:Y:S01]  /*0700*/  @P0 PRMT R28, R30, 0x7632, R28 ;  /* 0x000076321e1c0816 */ /* 0x000fe2000000001c */
[----:B------:R1:W-:Y:S01]  /*0710*/  STL [R1+0x20], R32 ;  /* 0x0000202001007387 */ /* 0x0003e20000100800 */
[----:B------:R-:W-:Y:S01]  /*0720*/  @P0 PRMT R29, R31, 0x7632, R29 ;  /* 0x000076321f1d0816 */ /* 0x000fe2000000001d */
[----:B------:R-:W-:Y:S01]  /*0730*/  IMAD.U32 R220, R217, 0x10000, RZ ;  /* 0x00010000d9dc7824 */ /* 0x000fe200078e00ff */
[----:B------:R-:W-:-:S02]  /*0740*/  @P3 PRMT R200, R5, 0x7632, R200 ;  /* 0x0000763205c83816 */ /* 0x000fc400000000c8 */
[----:B------:R-:W-:Y:S01]  /*0750*/  SHF.L.U32 R201, R5, 0x10, RZ ;  /* 0x0000001005c97819 */ /* 0x000fe200000006ff */
[----:B------:R-:W-:Y:S01]  /*0760*/  IMAD.U32 R5, R0, 0x10000, RZ ;  /* 0x0001000000057824 */ /* 0x000fe200078e00ff */
[----:B0-----:R-:W-:Y:S02]  /*0770*/  SHF.L.U32 R33, R30, 0x10, RZ ;  /* 0x000000101e217819 */ /* 0x001fe400000006ff */
[C---:B------:R-:W-:Y:S02]  /*0780*/  @P1 PRMT R30, R24.reuse, 0x7632, R30 ;  /* 0x00007632181e1816 */ /* 0x040fe4000000001e */
[----:B-1----:R-:W-:Y:S01]  /*0790*/  SHF.L.U32 R32, R31, 0x10, RZ ;  /* 0x000000101f207819 */ /* 0x002fe200000006ff */
[----:B------:R-:W-:Y:S01]  /*07a0*/  STL [R1+0x18], R33 ;  /* 0x0000182101007387 */ /* 0x000fe20000100800 */
[----:B------:R-:W-:Y:S02]  /*07b0*/  SHF.L.U32 R31, R24, 0x10, RZ ;  /* 0x00000010181f7819 */ /* 0x000fe400000006ff */
[----:B------:R-:W-:Y:S01]  /*07c0*/  SHF.L.U32 R24, R25, 0x10, RZ ;  /* 0x0000001019187819 */ /* 0x000fe200000006ff */
[----:B------:R-:W-:Y:S01]  /*07d0*/  STL [R1+0x10], R32 ;  /* 0x0000102001007387 */ /* 0x000fe20000100800 */
[----:B------:R-:W-:-:S02]  /*07e0*/  SHF.L.U32 R0, R2, 0x10, RZ ;  /* 0x0000001002007819 */ /* 0x000fc400000006ff */
[C---:B------:R-:W-:Y:S01]  /*07f0*/  @P3 PRMT R202, R4.reuse, 0x7632, R202 ;  /* 0x0000763204ca3816 */ /* 0x040fe200000000ca */
[----:B------:R-:W-:Y:S01]  /*0800*/  STL [R1+0x8], R31 ;  /* 0x0000081f01007387 */ /* 0x000fe20000100800 */
[----:B------:R-:W-:Y:S02]  /*0810*/  SHF.L.U32 R203, R4, 0x10, RZ ;  /* 0x0000001004cb7819 */ /* 0x000fe400000006ff */
[----:B------:R-:W-:Y:S01]  /*0820*/  SHF.L.U32 R4, R28, 0x10, RZ ;  /* 0x000000101c047819 */ /* 0x000fe200000006ff */
[----:B------:R-:W-:Y:S01]  /*0830*/  STL [R1], R24 ;  /* 0x0000001801007387 */ /* 0x000fe20000100800 */
[----:B------:R-:W-:Y:S02]  /*0840*/  SHF.L.U32 R2, R29, 0x10, RZ ;  /* 0x000000101d027819 */ /* 0x000fe400000006ff */
[----:B------:R-:W-:Y:S01]  /*0850*/  @P3 PRMT R236, R17, 0x7632, R236 ;  /* 0x0000763211ec3816 */ /* 0x000fe200000000ec */
[----:B------:R-:W-:Y:S01]  /*0860*/  STL [R1+0x24], R5 ;  /* 0x0000240501007387 */ /* 0x000fe20000100800 */
[----:B------:R-:W-:-:S02]  /*0870*/  @P0 PRMT R230, R12, 0x7632, R230 ;  /* 0x000076320ce60816 */ /* 0x000fc400000000e6 */
[----:B------:R-:W-:Y:S01]  /*0880*/  SHF.L.U32 R231, R12, 0x10, RZ ;  /* 0x000000100ce77819 */ /* 0x000fe200000006ff */
[----:B------:R0:W-:Y:S01]  /*0890*/  STL [R1+0x1c], R0 ;  /* 0x00001c0001007387 */ /* 0x0001e20000100800 */
[----:B------:R-:W-:Y:S01]  /*08a0*/  @P2 PRMT R207, R10, 0x7632, R207 ;  /* 0x000076320acf2816 */ /* 0x000fe200000000cf */
[----:B------:R-:W-:Y:S01]  /*08b0*/  IMAD.U32 R236, R236, 0x10000, RZ ;  /* 0x00010000ecec7824 */ /* 0x000fe200078e00ff */
[----:B------:R-:W-:Y:S01]  /*08c0*/  @P1 PRMT R252, R25, 0x7632, R252 ;  /* 0x0000763219fc1816 */ /* 0x000fe200000000fc */
[----:B------:R1:W-:Y:S01]  /*08d0*/  STL [R1+0x14], R4 ;  /* 0x0000140401007387 */ /* 0x0003e20000100800 */
[----:B------:R-:W-:Y:S01]  /*08e0*/  @P1 PRMT R250, R26, 0x7632, R250 ;  /* 0x000076321afa1816 */ /* 0x000fe200000000fa */
[----:B------:R-:W-:Y:S01]  /*08f0*/  IMAD.U32 R207, R207, 0x10000, RZ ;  /* 0x00010000cfcf7824 */ /* 0x000fe200078e00ff */
[----:B------:R-:W-:Y:S01]  /*0900*/  @P1 PRMT R248, R27, 0x7632, R248 ;  /* 0x000076321bf81816 */ /* 0x000fe200000000f8 */
[----:B------:R1:W-:Y:S01]  /*0910*/  STL [R1+0xc], R2 ;  /* 0x00000c0201007387 */ /* 0x0003e20000100800 */
[----:B------:R-:W-:-:S02]  /*0920*/  @P2 PRMT R246, R20, 0x7632, R246 ;  /* 0x0000763214f62816 */ /* 0x000fc400000000f6 */
[----:B0-----:R-:W-:Y:S02]  /*0930*/  SHF.L.U32 R0, R30, 0x10, RZ ;  /* 0x000000101e007819 */ /* 0x001fe400000006ff */
[----:B------:R-:W-:Y:S02]  /*0940*/  @P2 PRMT R244, R21, 0x7632, R244 ;  /* 0x0000763215f42816 */ /* 0x000fe400000000f4 */
[----:B------:R-:W-:Y:S01]  /*0950*/  @P2 PRMT R242, R22, 0x7632, R242 ;  /* 0x0000763216f22816 */ /* 0x000fe200000000f2 */
[----:B------:R1:W-:Y:S01]  /*0960*/  STL [R1+0x4], R0 ;  /* 0x0000040001007387 */ /* 0x0003e20000100800 */
[----:B------:R-:W-:Y:S02]  /*0970*/  @P2 PRMT R240, R23, 0x7632, R240 ;  /* 0x0000763217f02816 */ /* 0x000fe400000000f0 */
[----:B------:R-:W-:Y:S02]  /*0980*/  @P3 PRMT R238, R16, 0x7632, R238 ;  /* 0x0000763210ee3816 */ /* 0x000fe400000000ee */
        /* <DEDUP_REMOVED lines=13> */
[----:B------:R-:W-:Y:S02]  /*0a60*/  ISETP.NE.U32.AND P4, PT, RZ, UR6, PT ;  /* 0x00000006ff007c0c */ /* 0x000fe4000bf85070 */
[----:B------:R-:W-:Y:S02]  /*0a70*/  @P3 PRMT R196, R7, 0x7632, R196 ;  /* 0x0000763207c43816 */ /* 0x000fe400000000c4 */
        /* <DEDUP_REMOVED lines=22> */
[----:B------:R-:W-:Y:S02]  /*0be0*/  MOV R37, RZ ;  /* 0x000000ff00257202 */ /* 0x000fe40000000f00 */
        /* <DEDUP_REMOVED lines=24> */
[----:B-1----:R-:W-:-:S07]  /*0d70*/  SHF.L.U32 R196, R196, 0x10, RZ ;  /* 0x00000010c4c47819 */ /* 0x002fce00000006ff */
.L_x_330:
[----:B0--3-5:R-:W0:Y:S01]  /*0d80*/  @P4 LDC.64 R4, c[0x0][0x270] ;  /* 0x00009c00ff044b82 */ /* 0x029e220000000a00 */
[----:B------:R-:W-:-:S07]  /*0d90*/  SHF.R.S32.HI R2, RZ, 0x1f, R3 ;  /* 0x0000001fff027819 */ /* 0x000fce0000011403 */
[----:B-12---:R-:W1:Y:S01]  /*0da0*/  LDC.64 R148, c[0x0][0x250] ;  /* 0x00009400ff947b82 */ /* 0x006e620000000a00 */
[----:B0-----:R-:W-:-:S04]  /*0db0*/  @P4 LEA R4, P5, R3, R4, 0x1 ;  /* 0x0000000403044211 */ /* 0x001fc800078a08ff */
[----:B------:R-:W-:-:S05]  /*0dc0*/  @P4 LEA.HI.X R5, R3, R5, R2, 0x1, P5 ;  /* 0x0000000503054211 */ /* 0x000fca00028f0c02 */
[----:B------:R1:W2:Y:S02]  /*0dd0*/  @P4 LDG.E.U16 R2, desc[UR4][R4.64] ;  /* 0x0000000404024981 */ /* 0x0002a4000c1e1500 */
[----:B-1----:R-:W-:-:S05]  /*0de0*/  IMAD.WIDE R4, R3, 0x4, R148 ;  /* 0x0000000403047825 */ /* 0x002fca00078e0294 */
[----:B------:R0:W3:Y:S02]  /*0df0*/  LDG.E R205, desc[UR4][R4.64] ;  /* 0x0000000404cd7981 */ /* 0x0000e4000c1e1900 */
[----:B0-----:R-:W0:Y:S01]  /*0e00*/  LDC.64 R4, c[0x0][0x258] ;  /* 0x00009600ff047b82 */ /* 0x001e220000000a00 */
[----:B------:R-:W1:Y:S01]  /*0e10*/  S2R R150, SR_TID.X ;  /* 0x0000000000967919 */ /* 0x000e620000002100 */
[----:B------:R-:W-:Y:S01]  /*0e20*/  MOV R193, UR20 ;  /* 0x0000001400c17c02 */ /* 0x000fe20008000f00 */
[----:B0-----:R-:W-:-:S06]  /*0e30*/  IMAD.WIDE R4, R3, 0x4, R4 ;  /* 0x0000000403047825 */ /* 0x001fcc00078e0204 */
[----:B------:R0:W5:Y:S01]  /*0e40*/  LDG.E R5, desc[UR4][R4.64] ;  /* 0x0000000404057981 */ /* 0x000162000c1e1900 */
[----:B------:R-:W-:Y:S01]  /*0e50*/  ISETP.NE.AND P6, PT, RZ, UR8, PT ;  /* 0x00000008ff007c0c */ /* 0x000fe2000bfc5270 */
[----:B------:R-:W-:Y:S01]  /*0e60*/  BSSY B0, `(.L_x_313) ;  /* 0x0000070000007945 */ /* 0x000fe20003800000 */
[----:B-1----:R-:W-:Y:S02]  /*0e70*/  LOP3.LUT R194, R150, 0xff, RZ, 0xc0, !PT ;  /* 0x000000ff96c27812 */ /* 0x002fe400078ec0ff */
[----:B------:R-:W-:Y:S02]  /*0e80*/  CS2R R216, SRZ ;  /* 0x0000000000d87805 */ /* 0x000fe4000001ff00 */
[----:B0-----:R-:W-:Y:S02]  /*0e90*/  MOV R4, 0x3f800000 ;  /* 0x3f80000000047802 */ /* 0x001fe40000000f00 */
[----:B--2---:R-:W-:Y:S01]  /*0ea0*/  @P4 SHF.L.U32 R4, R2, 0x10, RZ ;  /* 0x0000001002044819 */ /* 0x004fe200000006ff */
[----:B------:R-:W-:-:S05]  /*0eb0*/  IMAD R2, R3, R193, RZ ;  /* 0x000000c103027224 */ /* 0x000fca00078e02ff */
[----:B------:R-:W-:-:S04]  /*0ec0*/  SHF.R.S32.HI R148, RZ, 0x1f, R2 ;  /* 0x0000001fff947819 */ /* 0x000fc80000011402 */
[----:B------:R-:W-:-:S04]  /*0ed0*/  LEA.HI R2, R148, R2, RZ, 0x3 ;  /* 0x0000000294027211 */ /* 0x000fc800078f18ff */
[----:B------:R-:W-:Y:S02]  /*0ee0*/  LEA.HI.SX32 R2, R2, R194, 0x1d ;  /* 0x000000c202027211 */ /* 0x000fe400078feaff */
[----:B---3--:R-:W-:Y:S02]  /*0ef0*/  FSEL R205, R205, RZ, !P6 ;  /* 0x000000ffcdcd7208 */ /* 0x008fe40007000000 */
[----:B------:R-:W-:Y:S01]  /*0f00*/  MOV R224, R2 ;  /* 0x0000000200e07202 */ /* 0x000fe20000000f00 */
[----:B------:R-:W-:Y:S06]  /*0f10*/  @!P0 BRA `(.L_x_314) ;  /* 0x0000000400908947 */ /* 0x000fec0003800000 */
[----:B------:R-:W0:Y:S01]  /*0f20*/  LDC.64 R12, c[0x0][0x2b8] ;  /* 0x0000ae00ff0c7b82 */ /* 0x000e220000000a00 */
[C---:B------:R-:W-:Y:S01]  /*0f30*/  LEA R8, P5, R2.reuse, UR12, 0x4 ;  /* 0x0000000c02087c11 */ /* 0x040fe2000f8a20ff */
[----:B------:R-:W2:Y:S03]  /*0f40*/  LDL R152, [R1+0x28] ;  /* 0x0000280001987983 */ /* 0x000ea60000100800 */
[C---:B------:R-:W-:Y:S01]  /*0f50*/  LEA.HI.X R9, R2.reuse, UR13, RZ, 0x4, P5 ;  /* 0x0000000d02097c11 */ /* 0x040fe2000a8f24ff */
[----:B------:R-:W3:Y:S04]  /*0f60*/  LDL R150, [R1+0x18] ;  /* 0x0000180001967983 */ /* 0x000ee80000100800 */
[----:B------:R-:W4:Y:S04]  /*0f70*/  LDL R151, [R1+0x10] ;  /* 0x0000100001977983 */ /* 0x000f280000100800 */
[----:B------:R-:W2:Y:S04]  /*0f80*/  LDG.E.128 R8, desc[UR4][R8.64] ;  /* 0x0000000408087981 */ /* 0x000ea8000c1e1d00 */
[----:B------:R-:W4:Y:S04]  /*0f90*/  LDL R153, [R1+0x24] ;  /* 0x0000240001997983 */ /* 0x000f280000100800 */
[----:B------:R-:W4:Y:S01]  /*0fa0*/  LDL R154, [R1+0x20] ;  /* 0x00002000019a7983 */ /* 0x000f220000100800 */
[----:B0-----:R-:W-:-:S06]  /*0fb0*/  IMAD.WIDE.U32 R12, R2, 0x10, R12 ;  /* 0x00000010020c7825 */ /* 0x001fcc00078e000c */
[----:B------:R-:W3:Y:S01]  /*0fc0*/  LDG.E.128 R12, desc[UR4][R12.64] ;  /* 0x000000040c0c7981 */ /* 0x000ee2000c1e1d00 */
[----:B------:R-:W-:-:S04]  /*0fd0*/  ISETP.NE.U32.AND P5, PT, RZ, UR10, PT ;  /* 0x0000000aff007c0c */ /* 0x000fc8000bfa5070 */
[----:B------:R-:W-:-:S13]  /*0fe0*/  ISETP.NE.AND.EX P5, PT, RZ, UR11, PT, P5 ;  /* 0x0000000bff007c0c */ /* 0x000fda000bfa5350 */
[----:B------:R-:W-:-:S04]  /*0ff0*/  @P5 LEA R6, P6, R2, UR10, 0x4 ;  /* 0x0000000a02065c11 */ /* 0x000fc8000f8c20ff */
[----:B------:R-:W-:-:S05]  /*1000*/  @P5 LEA.HI.X R7, R2, UR11, RZ, 0x4, P6 ;  /* 0x0000000b02075c11 */ /* 0x000fca000b0f24ff */
[----:B------:R0:W5:Y:S01]  /*1010*/  @P5 LDG.E.128 R136, desc[UR4][R6.64] ;  /* 0x0000000406885981 */ /* 0x000162000c1e1d00 */
[C---:B--2---:R-:W-:Y:S02]  /*1020*/  PRMT R17, R8.reuse, 0x7632, R17 ;  /* 0x0000763208117816 */ /* 0x044fe40000000011 */
[----:B------:R-:W-:Y:S02]  /*1030*/  SHF.L.U32 R8, R8, 0x10, RZ ;  /* 0x0000001008087819 */ /* 0x000fe400000006ff */
[----:B0-----:R-:W-:-:S03]  /*1040*/  SHF.L.U32 R6, R9, 0x10, RZ ;  /* 0x0000001009067819 */ /* 0x001fc600000006ff */
[----:B------:R-:W-:Y:S01]  /*1050*/  FADD.FTZ R0, -R205, R8 ;  /* 0x00000008cd007221 */ /* 0x000fe20000010100 */
[----:B------:R-:W-:Y:S01]  /*1060*/  PRMT R16, R9, 0x7632, R16 ;  /* 0x0000763209107816 */ /* 0x000fe20000000010 */
[----:B------:R-:W-:Y:S01]  /*1070*/  FADD.FTZ R8, -R205, R6 ;  /* 0x00000006cd087221 */ /* 0x000fe20000010100 */
[----:B---3--:R-:W-:Y:S01]  /*1080*/  SHF.L.U32 R7, R12, 0x10, RZ ;  /* 0x000000100c077819 */ /* 0x008fe200000006ff */
[----:B-----5:R-:W-:Y:S01]  /*1090*/  FMUL.FTZ R0, R5, R0 ;  /* 0x0000000005007220 */ /* 0x020fe20000410000 */
[----:B------:R-:W-:-:S03]  /*10a0*/  PRMT R9, R14, 0x7632, R9 ;  /* 0x000076320e097816 */ /* 0x000fc60000000009 */
[----:B------:R-:W-:Y:S01]  /*10b0*/  FMUL.FTZ R6, R152, R7 ;  /* 0x0000000798067220 */ /* 0x000fe20000410000 */
[----:B------:R-:W-:Y:S01]  /*10c0*/  PRMT R148, R10, 0x7632, R148 ;  /* 0x000076320a947816 */ /* 0x000fe20000000094 */
[----:B------:R-:W2:Y:S01]  /*10d0*/  LDL R152, [R1+0x1c] ;  /* 0x00001c0001987983 */ /* 0x000ea20000100800 */
[----:B------:R-:W-:Y:S02]  /*10e0*/  SHF.L.U32 R14, R14, 0x10, RZ ;  /* 0x000000100e0e7819 */ /* 0x000fe400000006ff */
[----:B------:R-:W-:Y:S02]  /*10f0*/  SHF.L.U32 R10, R10, 0x10, RZ ;  /* 0x000000100a0a7819 */ /* 0x000fe400000006ff */
[C---:B------:R-:W-:Y:S01]  /*1100*/  PRMT R149, R11.reuse, 0x7632, R149 ;  /* 0x000076320b957816 */ /* 0x040fe20000000095 */
[----:B------:R-:W-:Y:S01]  /*1110*/  IMAD.U32 R11, R11, 0x10000, RZ ;  /* 0x000100000b0b7824 */ /* 0x000fe200078e00ff */
[----:B------:R-:W-:Y:S02]  /*1120*/  PRMT R191, R12, 0x7632, R191 ;  /* 0x000076320cbf7816 */ /* 0x000fe400000000bf */
[----:B------:R-:W-:-:S02]  /*1130*/  PRMT R189, R13, 0x7632, R189 ;  /* 0x000076320dbd7816 */ /* 0x000fc400000000bd */
[----:B------:R-:W-:Y:S01]  /*1140*/  SHF.L.U32 R190, R13, 0x10, RZ ;  /* 0x000000100dbe7819 */ /* 0x000fe200000006ff */
[----:B------:R-:W-:Y:S01]  /*1150*/  FADD.FTZ R72, R72, R7 ;  /* 0x0000000748487221 */ /* 0x000fe20000010000 */
[C---:B------:R-:W-:Y:S01]  /*1160*/  PRMT R13, R15.reuse, 0x7632, R13 ;  /* 0x000076320f0d7816 */ /* 0x040fe2000000000d */
[----:B------:R-:W-:Y:S01]  /*1170*/  FFMA.FTZ R36, R0, R7, R36 ;  /* 0x0000000700247223 */ /* 0x000fe20000010024 */
[----:B------:R-:W-:Y:S01]  /*1180*/  SHF.L.U32 R12, R15, 0x10, RZ ;  /* 0x000000100f0c7819 */ /* 0x000fe200000006ff */
[----:B------:R-:W-:Y:S01]  /*1190*/  FMUL.FTZ R7, R5, R8 ;  /* 0x0000000805077220 */ /* 0x000fe20000410000 */
[----:B------:R-:W-:Y:S01]  /*11a0*/  SHF.L.U32 R15, R9, 0x10, RZ ;  /* 0x00000010090f7819 */ /* 0x000fe200000006ff */
[----:B------:R-:W-:Y:S01]  /*11b0*/  FMUL.FTZ R9, R150, R14 ;  /* 0x0000000e96097220 */ /* 0x000fe20000410000 */
[C---:B------:R-:W-:Y:S01]  /*11c0*/  FADD.FTZ R8, -R205.reuse, R10 ;  /* 0x0000000acd087221 */ /* 0x040fe20000010100 */
[----:B------:R-:W3:Y:S01]  /*11d0*/  LDL R150, [R1+0x14] ;  /* 0x0000140001967983 */ /* 0x000ee20000100800 */
[----:B------:R-:W-:Y:S01]  /*11e0*/  FADD.FTZ R10, -R205, R11 ;  /* 0x0000000bcd0a7221 */ /* 0x000fe20000010100 */
[----:B------:R-:W-:-:S02]  /*11f0*/  SHF.L.U32 R11, R17, 0x10, RZ ;  /* 0x00000010110b7819 */ /* 0x000fc400000006ff */
[----:B------:R-:W-:-:S03]  /*1200*/  SHF.L.U32 R17, R13, 0x10, RZ ;  /* 0x000000100d117819 */ /* 0x000fc600000006ff */
[----:B------:R-:W-:Y:S01]  /*1210*/  FADD.FTZ R13, -R205, R11 ;  /* 0x0000000bcd0d7221 */ /* 0x000fe20000010100 */
[----:B----4-:R-:W-:Y:S02]  /*1220*/  FMUL.FTZ R11, R151, R12 ;  /* 0x0000000c970b7220 */ /* 0x010fe40000410000 */
[----:B------:R-:W4:Y:S01]  /*1230*/  LDL R151, [R1+0xc] ;  /* 0x00000c0001977983 */ /* 0x000f220000100800 */
[C---:B------:R-:W-:Y:S01]  /*1240*/  FMUL.FTZ R10, R5.reuse, R10 ;  /* 0x0000000a050a7220 */ /* 0x040fe20000410000 */
[----:B------:R-:W-:Y:S01]  /*1250*/  SHF.L.U32 R16, R16, 0x10, RZ ;  /* 0x0000001010107819 */ /* 0x000fe200000006ff */
[----:B------:R-:W-:Y:S01]  /*1260*/  FMUL.FTZ R8, R5, R8 ;  /* 0x0000000805087220 */ /* 0x000fe20000410000 */
[----:B------:R-:W-:Y:S01]  /*1270*/  SHF.L.U32 R191, R191, 0x10, RZ ;  /* 0x00000010bfbf7819 */ /* 0x000fe200000006ff */
[----:B------:R-:W-:Y:S01]  /*1280*/  FADD.FTZ R78, R78, R12 ;  /* 0x0000000c4e4e7221 */ /* 0x000fe20000010000 */
[----:B------:R-:W-:Y:S01]  /*1290*/  FFMA.FTZ R42, R10, R12, R42 ;  /* 0x0000000c0a2a7223 */ /* 0x000fe2000001002a */
[----:B------:R-:W-:Y:S01]  /*12a0*/  FADD.FTZ R16, -R205, R16 ;  /* 0x00000010cd107221 */ /* 0x000fe20000010100 */
[----:B------:R-:W-:Y:S01]  /*12b0*/  FMUL.FTZ R12, R5, R13 ;  /* 0x0000000d050c7220 */ /* 0x000fe20000410000 */
[----:B------:R-:W-:Y:S01]  /*12c0*/  FADD.FTZ R76, R76, R14 ;  /* 0x0000000e4c4c7221 */ /* 0x000fe20000010000 */
[----:B------:R-:W-:Y:S01]  /*12d0*/  FFMA.FTZ R40, R8, R14, R40 ;  /* 0x0000000e08287223 */ /* 0x000fe20000010028 */
[----:B------:R-:W-:Y:S01]  /*12e0*/  SHF.L.U32 R14, R148, 0x10, RZ ;  /* 0x00000010940e7819 */ /* 0x000fe200000006ff */
[----:B------:R-:W-:Y:S01]  /*12f0*/  FADD.FTZ R73, R73, R191 ;  /* 0x000000bf49497221 */ /* 0x000fe20000010000 */
[----:B------:R-:W-:Y:S01]  /*1300*/  SHF.L.U32 R148, R149, 0x10, RZ ;  /* 0x0000001095947819 */ /* 0x000fe200000006ff */
[----:B------:R-:W-:Y:S01]  /*1310*/  FMUL.FTZ R13, R5, R16 ;  /* 0x00000010050d7220 */ /* 0x000fe20000410000 */
[-C--:B------:R-:W-:Y:S01]  /*1320*/  FFMA.FTZ R37, R12, R191.reuse, R37 ;  /* 0x000000bf0c257223 */ /* 0x080fe20000010025 */
[----:B------:R-:W-:Y:S01]  /*1330*/  FMUL.FTZ R191, R153, R191 ;  /* 0x000000bf99bf7220 */ /* 0x000fe20000410000 */
[----:B------:R-:W-:Y:S01]  /*1340*/  FADD.FTZ R16, RZ, R6 ;  /* 0x00000006ff107221 */ /* 0x000fe20000010000 */
[----:B------:R-:W-:Y:S01]  /*1350*/  FFMA.FTZ R149, R0, R6, RZ ;  /* 0x0000000600957223 */ /* 0x000fe200000100ff */
[----:B------:R-:W-:Y:S01]  /*1360*/  SHF.L.U32 R189, R189, 0x10, RZ ;  /* 0x00000010bdbd7819 */ /* 0x000fe200000006ff */
[----:B------:R-:W-:Y:S01]  /*1370*/  FADD.FTZ R74, R74, R190 ;  /* 0x000000be4a4a7221 */ /* 0x000fe20000010000 */
[-C--:B------:R-:W-:Y:S01]  /*1380*/  FFMA.FTZ R38, R7, R190.reuse, R38 ;  /* 0x000000be07267223 */ /* 0x080fe20000010026 */
[----:B------:R-:W-:Y:S01]  /*1390*/  FMUL.FTZ R190, R154, R190 ;  /* 0x000000be9abe7220 */ /* 0x000fe20000410000 */
[----:B------:R-:W-:Y:S01]  /*13a0*/  FADD.FTZ R16, R16, R191 ;  /* 0x000000bf10107221 */ /* 0x000fe20000010000 */
[----:B------:R-:W-:Y:S01]  /*13b0*/  FFMA.FTZ R149, R12, R191, R149 ;  /* 0x000000bf0c957223 */ /* 0x000fe20000010095 */
[----:B------:R-:W-:Y:S01]  /*13c0*/  FADD.FTZ R14, -R205, R14 ;  /* 0x0000000ecd0e7221 */ /* 0x000fe20000010100 */
[----:B------:R-:W-:Y:S01]  /*13d0*/  FADD.FTZ R75, R75, R189 ;  /* 0x000000bd4b4b7221 */ /* 0x000fe20000010000 */
[----:B------:R-:W-:Y:S01]  /*13e0*/  FFMA.FTZ R39, R13, R189, R39 ;  /* 0x000000bd0d277223 */ /* 0x000fe20000010027 */
[----:B------:R-:W-:Y:S01]  /*13f0*/  FADD.FTZ R16, R16, R190 ;  /* 0x000000be10107221 */ /* 0x000fe20000010000 */
[----:B------:R-:W-:Y:S01]  /*1400*/  FFMA.FTZ R149, R7, R190, R149 ;  /* 0x000000be07957223 */ /* 0x000fe20000010095 */
[----:B------:R-:W-:Y:S01]  /*1410*/  FMUL.FTZ R14, R5, R14 ;  /* 0x0000000e050e7220 */ /* 0x000fe20000410000 */
[----:B------:R-:W-:Y:S01]  /*1420*/  FADD.FTZ R77, R77, R15 ;  /* 0x0000000f4d4d7221 */ /* 0x000fe20000010000 */
[----:B------:R-:W-:-:S02]  /*1430*/  FADD.FTZ R148, -R205, R148 ;  /* 0x00000094cd947221 */ /* 0x000fc40000010100 */
[----:B------:R-:W-:Y:S01]  /*1440*/  FFMA.FTZ R41, R14, R15, R41 ;  /* 0x0000000f0e297223 */ /* 0x000fe20000010029 */
[----:B------:R-:W-:Y:S01]  /*1450*/  FADD.FTZ R79, R79, R17 ;  /* 0x000000114f4f7221 */ /* 0x000fe20000010000 */
[----:B------:R-:W-:Y:S02]  /*1460*/  VIADD R224, R2, 0x100 ;  /* 0x0000010002e07836 */ /* 0x000fe40000000000 */
[----:B--2---:R-:W-:-:S04]  /*1470*/  FMUL.FTZ R189, R152, R189 ;  /* 0x000000bd98bd7220 */ /* 0x004fc80000410000 */
[----:B------:R-:W-:Y:S01]  /*1480*/  FADD.FTZ R16, R16, R189 ;  /* 0x000000bd10107221 */ /* 0x000fe20000010000 */
[----:B------:R-:W-:-:S04]  /*1490*/  FFMA.FTZ R149, R13, R189, R149 ;  /* 0x000000bd0d957223 */ /* 0x000fc80000010095 */
[----:B------:R-:W-:Y:S01]  /*14a0*/  FFMA.FTZ R149, R8, R9, R149 ;  /* 0x0000000908957223 */ /* 0x000fe20000010095 */
[----:B---3--:R-:W-:Y:S01]  /*14b0*/  FMUL.FTZ R15, R150, R15 ;  /* 0x0000000f960f7220 */ /* 0x008fe20000410000 */
[----:B------:R-:W-:Y:S01]  /*14c0*/  FADD.FTZ R150, R16, R9 ;  /* 0x0000000910967221 */ /* 0x000fe20000010000 */
[----:B------:R-:W-:Y:S02]  /*14d0*/  FMUL.FTZ R16, R5, R148 ;  /* 0x0000009405107220 */ /* 0x000fe40000410000 */
[----:B------:R-:W-:Y:S01]  /*14e0*/  FFMA.FTZ R149, R14, R15, R149 ;  /* 0x0000000f0e957223 */ /* 0x000fe20000010095 */
[----:B------:R-:W-:Y:S01]  /*14f0*/  FADD.FTZ R150, R150, R15 ;  /* 0x0000000f96967221 */ /* 0x000fe20000010000 */
[----:B------:R-:W-:Y:S02]  /*1500*/  FFMA.FTZ R43, R16, R17, R43 ;  /* 0x00000011102b7223 */ /* 0x000fe4000001002b */
[----:B------:R-:W-:Y:S01]  /*1510*/  FFMA.FTZ R149, R10, R11, R149 ;  /* 0x0000000b0a957223 */ /* 0x000fe20000010095 */
[----:B------:R-:W-:Y:S01]  /*1520*/  FADD.FTZ R150, R150, R11 ;  /* 0x0000000b96967221 */ /* 0x000fe20000010000 */
[----:B----4-:R-:W-:-:S04]  /*1530*/  FMUL.FTZ R17, R151, R17 ;  /* 0x0000001197117220 */ /* 0x010fc80000410000 */
[----:B------:R-:W-:Y:S01]  /*1540*/  FADD.FTZ R216, R150, R17 ;  /* 0x0000001196d87221 */ /* 0x000fe20000010000 */
[----:B------:R-:W-:-:S07]  /*1550*/  FFMA.FTZ R217, R16, R17, R149 ;  /* 0x0000001110d97223 */ /* 0x000fce0000010095 */
.L_x_314:
[----:B------:R-:W-:Y:S05]  /*1560*/  BSYNC B0 ;  /* 0x0000000000007941 */ /* 0x000fea0003800000 */
.L_x_313:
[----:B------:R-:W-:Y:S04]  /*1570*/  BSSY B0, `(.L_x_315) ;  /* 0x0000061000007945 */ /* 0x000fe80003800000 */
[----:B------:R-:W-:Y:S05]  /*1580*/  @!P1 BRA `(.L_x_316) ;  /* 0x00000004007c9947 */ /* 0x000fea0003800000 */
[----:B------:R-:W0:Y:S01]  /*1590*/  LDC.64 R24, c[0x0][0x2b8] ;  /* 0x0000ae00ff187b82 */ /* 0x000e220000000a00 */
[C---:B------:R-:W-:Y:S01]  /*15a0*/  LEA R20, P5, R224.reuse, UR12, 0x4 ;  /* 0x0000000ce0147c11 */ /* 0x040fe2000f8a20ff */
[----:B------:R-:W2:Y:S03]  /*15b0*/  LDL R152, [R1] ;  /* 0x0000000001987983 */ /* 0x000ea60000100800 */
[C---:B------:R-:W-:Y:S01]  /*15c0*/  LEA.HI.X R21, R224.reuse, UR13, RZ, 0x4, P5 ;  /* 0x0000000de0157c11 */ /* 0x040fe2000a8f24ff */
[----:B------:R-:W3:Y:S04]  /*15d0*/  LDL R153, [R1+0x8] ;  /* 0x0000080001997983 */ /* 0x000ee80000100800 */
[----:B------:R-:W4:Y:S04]  /*15e0*/  LDL R151, [R1+0x4] ;  /* 0x0000040001977983 */ /* 0x000f280000100800 */
[----:B------:R-:W2:Y:S01]  /*15f0*/  LDG.E.128 R20, desc[UR4][R20.64] ;  /* 0x0000000414147981 */ /* 0x000ea2000c1e1d00 */
[----:B0-----:R-:W-:-:S06]  /*1600*/  IMAD.WIDE.U32 R24, R224, 0x10, R24 ;  /* 0x00000010e0187825 */ /* 0x001fcc00078e0018 */
[----:B------:R-:W3:Y:S01]  /*1610*/  LDG.E.128 R24, desc[UR4][R24.64] ;  /* 0x0000000418187981 */ /* 0x000ee2000c1e1d00 */
[----:B------:R-:W-:-:S04]  /*1620*/  ISETP.NE.U32.AND P5, PT, RZ, UR10, PT ;  /* 0x0000000aff007c0c */ /* 0x000fc8000bfa5070 */
[----:B------:R-:W-:-:S13]  /*1630*/  ISETP.NE.AND.EX P5, PT, RZ, UR11, PT, P5 ;  /* 0x0000000bff007c0c */ /* 0x000fda000bfa5350 */
[----:B------:R-:W-:-:S04]  /*1640*/  @P5 LEA R18, P6, R224, UR10, 0x4 ;  /* 0x0000000ae0125c11 */ /* 0x000fc8000f8c20ff */
[----:B------:R-:W-:-:S05]  /*1650*/  @P5 LEA.HI.X R19, R224, UR11, RZ, 0x4, P6 ;  /* 0x0000000be0135c11 */ /* 0x000fca000b0f24ff */
[----:B------:R0:W5:Y:S01]  /*1660*/  @P5 LDG.E.128 R140, desc[UR4][R18.64] ;  /* 0x00000004128c5981 */ /* 0x000162000c1e1d00 */
[----:B------:R-:W-:Y:S02]  /*1670*/  IADD3 R224, R224, 0x100, RZ ;  /* 0x00000100e0e07810 */ /* 0x000fe40007ffe0ff */
[C---:B--2---:R-:W-:Y:S02]  /*1680*/  PRMT R28, R20.reuse, 0x7632, R28 ;  /* 0x00007632141c7816 */ /* 0x044fe4000000001c */
[----:B------:R-:W-:Y:S02]  /*1690*/  SHF.L.U32 R20, R20, 0x10, RZ ;  /* 0x0000001014147819 */ /* 0x000fe400000006ff */
[C---:B------:R-:W-:Y:S02]  /*16a0*/  PRMT R30, R21.reuse, 0x7632, R30 ;  /* 0x00007632151e7816 */ /* 0x040fe4000000001e */
[----:B------:R-:W-:Y:S02]  /*16b0*/  SHF.L.U32 R21, R21, 0x10, RZ ;  /* 0x0000001015157819 */ /* 0x000fe400000006ff */
[----:B------:R-:W-:-:S02]  /*16c0*/  PRMT R29, R22, 0x7632, R29 ;  /* 0x00007632161d7816 */ /* 0x000fc4000000001d */
[----:B------:R-:W-:Y:S01]  /*16d0*/  SHF.L.U32 R22, R22, 0x10, RZ ;  /* 0x0000001016167819 */ /* 0x000fe200000006ff */
[C---:B0-----:R-:W-:Y:S01]  /*16e0*/  FADD.FTZ R18, -R205.reuse, R20 ;  /* 0x00000014cd127221 */ /* 0x041fe20000010100 */
[----:B------:R-:W-:Y:S01]  /*16f0*/  FADD.FTZ R20, -R205, R21 ;  /* 0x00000015cd147221 */ /* 0x000fe20000010100 */
[----:B------:R-:W-:Y:S02]  /*1700*/  PRMT R31, R23, 0x7632, R31 ;  /* 0x00007632171f7816 */ /* 0x000fe4000000001f */
[----:B------:R-:W-:Y:S01]  /*1710*/  FADD.FTZ R22, -R205, R22 ;  /* 0x00000016cd167221 */ /* 0x000fe20000010100 */
[C---:B---3--:R-:W-:Y:S02]  /*1720*/  PRMT R150, R24.reuse, 0x7632, R150 ;  /* 0x0000763218967816 */ /* 0x048fe40000000096 */
[----:B------:R-:W-:Y:S01]  /*1730*/  SHF.L.U32 R19, R24, 0x10, RZ ;  /* 0x0000001018137819 */ /* 0x000fe200000006ff */
[----:B-----5:R-:W-:Y:S01]  /*1740*/  FMUL.FTZ R20, R5, R20 ;  /* 0x0000001405147220 */ /* 0x020fe20000410000 */
[----:B------:R-:W-:-:S02]  /*1750*/  SHF.L.U32 R24, R25, 0x10, RZ ;  /* 0x0000001019187819 */ /* 0x000fc400000006ff */
[----:B------:R-:W-:Y:S02]  /*1760*/  SHF.L.U32 R23, R23, 0x10, RZ ;  /* 0x0000001017177819 */ /* 0x000fe400000006ff */
[C---:B------:R-:W-:Y:S01]  /*1770*/  PRMT R148, R26.reuse, 0x7632, R148 ;  /* 0x000076321a947816 */ /* 0x040fe20000000094 */
[----:B------:R-:W-:Y:S01]  /*1780*/  FMUL.FTZ R22, R5, R22 ;  /* 0x0000001605167220 */ /* 0x000fe20000410000 */
[----:B------:R-:W-:Y:S01]  /*1790*/  SHF.L.U32 R26, R26, 0x10, RZ ;  /* 0x000000101a1a7819 */ /* 0x000fe200000006ff */
[----:B------:R-:W-:Y:S01]  /*17a0*/  FADD.FTZ R82, R82, R24 ;  /* 0x0000001852527221 */ /* 0x000fe20000010000 */
[-C--:B------:R-:W-:Y:S01]  /*17b0*/  FFMA.FTZ R46, R20, R24.reuse, R46 ;  /* 0x00000018142e7223 */ /* 0x080fe2000001002e */
[----:B------:R-:W-:Y:S01]  /*17c0*/  FMUL.FTZ R21, R152, R24 ;  /* 0x0000001898157220 */ /* 0x000fe20000410000 */
[----:B------:R-:W-:Y:S01]  /*17d0*/  PRMT R149, R25, 0x7632, R149 ;  /* 0x0000763219957816 */ /* 0x000fe20000000095 */
[----:B------:R-:W-:Y:S01]  /*17e0*/  FADD.FTZ R24, -R205, R23 ;  /* 0x00000017cd187221 */ /* 0x000fe20000010100 */
[C---:B------:R-:W-:Y:S01]  /*17f0*/  PRMT R157, R27.reuse, 0x7632, R157 ;  /* 0x000076321b9d7816 */ /* 0x040fe2000000009d */
[----:B------:R-:W-:Y:S01]  /*1800*/  FADD.FTZ R84, R84, R26 ;  /* 0x0000001a54547221 */ /* 0x000fe20000010000 */
[----:B------:R-:W-:Y:S01]  /*1810*/  SHF.L.U32 R25, R27, 0x10, RZ ;  /* 0x000000101b197819 */ /* 0x000fe200000006ff */
[-C--:B------:R-:W-:Y:S01]  /*1820*/  FFMA.FTZ R48, R22, R26.reuse, R48 ;  /* 0x0000001a16307223 */ /* 0x080fe20000010030 */
[----:B------:R-:W-:Y:S01]  /*1830*/  FMUL.FTZ R23, R251, R26 ;  /* 0x0000001afb177220 */ /* 0x000fe20000410000 */
[----:B------:R-:W-:Y:S01]  /*1840*/  IMAD.U32 R27, R28, 0x10000, RZ ;  /* 0x000100001c1b7824 */ /* 0x000fe200078e00ff */
[----:B------:R-:W-:Y:S01]  /*1850*/  SHF.L.U32 R26, R30, 0x10, RZ ;  /* 0x000000101e1a7819 */ /* 0x000fe200000006ff */
[----:B------:R-:W-:Y:S01]  /*1860*/  FMUL.FTZ R18, R5, R18 ;  /* 0x0000001205127220 */ /* 0x000fe20000410000 */
[----:B------:R-:W-:Y:S01]  /*1870*/  SHF.L.U32 R150, R150, 0x10, RZ ;  /* 0x0000001096967819 */ /* 0x000fe200000006ff */
[C---:B------:R-:W-:Y:S01]  /*1880*/  FADD.FTZ R27, -R205.reuse, R27 ;  /* 0x0000001bcd1b7221 */ /* 0x040fe20000010100 */
[----:B------:R-:W-:Y:S01]  /*1890*/  FADD.FTZ R80, R80, R19 ;  /* 0x0000001350507221 */ /* 0x000fe20000010000 */
[-C--:B------:R-:W-:Y:S01]  /*18a0*/  FFMA.FTZ R44, R18, R19.reuse, R44 ;  /* 0x00000013122c7223 */ /* 0x080fe2000001002c */
[----:B------:R-:W-:Y:S01]  /*18b0*/  FADD.FTZ R28, -R205, R26 ;  /* 0x0000001acd1c7221 */ /* 0x000fe20000010100 */
[----:B------:R-:W-:Y:S01]  /*18c0*/  FMUL.FTZ R19, R153, R19 ;  /* 0x0000001399137220 */ /* 0x000fe20000410000 */
[----:B------:R-:W-:-:S02]  /*18d0*/  FMUL.FTZ R26, R5, R27 ;  /* 0x0000001b051a7220 */ /* 0x000fc40000410000 */
[----:B------:R-:W-:Y:S01]  /*18e0*/  FMUL.FTZ R27, R5, R28 ;  /* 0x0000001c051b7220 */ /* 0x000fe20000410000 */
[----:B------:R-:W-:Y:S01]  /*18f0*/  FADD.FTZ R216, R216, R19 ;  /* 0x00000013d8d87221 */ /* 0x000fe20000010000 */
[----:B----4-:R-:W-:Y:S01]  /*1900*/  FMUL.FTZ R28, R151, R150 ;  /* 0x00000096971c7220 */ /* 0x010fe20000410000 */
[----:B------:R-:W-:Y:S01]  /*1910*/  FFMA.FTZ R217, R18, R19, R217 ;  /* 0x0000001312d97223 */ /* 0x000fe200000100d9 */
[----:B------:R-:W-:Y:S02]  /*1920*/  SHF.L.U32 R149, R149, 0x10, RZ ;  /* 0x0000001095957819 */ /* 0x000fe400000006ff */
[----:B------:R-:W-:Y:S01]  /*1930*/  FADD.FTZ R216, R216, R28 ;  /* 0x0000001cd8d87221 */ /* 0x000fe20000010000 */
[----:B------:R-:W-:Y:S01]  /*1940*/  FFMA.FTZ R217, R26, R28, R217 ;  /* 0x0000001c1ad97223 */ /* 0x000fe200000100d9 */
[----:B------:R-:W-:Y:S01]  /*1950*/  SHF.L.U32 R30, R29, 0x10, RZ ;  /* 0x000000101d1e7819 */ /* 0x000fe200000006ff */
[----:B------:R-:W-:Y:S01]  /*1960*/  FMUL.FTZ R29, R252, R149 ;  /* 0x00000095fc1d7220 */ /* 0x000fe20000410000 */
[----:B------:R-:W-:Y:S01]  /*1970*/  FADD.FTZ R216, R216, R21 ;  /* 0x00000015d8d87221 */ /* 0x000fe20000010000 */
[----:B------:R-:W-:Y:S01]  /*1980*/  FFMA.FTZ R217, R20, R21, R217 ;  /* 0x0000001514d97223 */ /* 0x000fe200000100d9 */
[----:B------:R-:W-:Y:S01]  /*1990*/  SHF.L.U32 R31, R31, 0x10, RZ ;  /* 0x000000101f1f7819 */ /* 0x000fe200000006ff */
[----:B------:R-:W-:Y:S01]  /*19a0*/  FADD.FTZ R30, -R205, R30 ;  /* 0x0000001ecd1e7221 */ /* 0x000fe20000010100 */
[----:B------:R-:W-:Y:S01]  /*19b0*/  SHF.L.U32 R148, R148, 0x10, RZ ;  /* 0x0000001094947819 */ /* 0x000fe200000006ff */
[----:B------:R-:W-:Y:S01]  /*19c0*/  FADD.FTZ R216, R216, R29 ;  /* 0x0000001dd8d87221 */ /* 0x000fe20000010000 */
[----:B------:R-:W-:Y:S01]  /*19d0*/  FFMA.FTZ R217, R27, R29, R217 ;  /* 0x0000001d1bd97223 */ /* 0x000fe200000100d9 */
[----:B------:R-:W-:Y:S01]  /*19e0*/  FMUL.FTZ R24, R5, R24 ;  /* 0x0000001805187220 */ /* 0x000fe20000410000 */
[----:B------:R-:W-:Y:S01]  /*19f0*/  FADD.FTZ R156, -R205, R31 ;  /* 0x0000001fcd9c7221 */ /* 0x000fe20000010100 */
[----:B------:R-:W-:Y:S01]  /*1a00*/  FMUL.FTZ R30, R5, R30 ;  /* 0x0000001e051e7220 */ /* 0x000fe20000410000 */
[----:B------:R-:W-:Y:S01]  /*1a10*/  FMUL.FTZ R31, R250, R148 ;  /* 0x00000094fa1f7220 */ /* 0x000fe20000410000 */
[----:B------:R-:W-:Y:S01]  /*1a20*/  FADD.FTZ R216, R216, R23 ;  /* 0x00000017d8d87221 */ /* 0x000fe20000010000 */
[----:B------:R-:W-:Y:S01]  /*1a30*/  FFMA.FTZ R217, R22, R23, R217 ;  /* 0x0000001716d97223 */ /* 0x000fe200000100d9 */
[----:B------:R-:W-:Y:S01]  /*1a40*/  SHF.L.U32 R157, R157, 0x10, RZ ;  /* 0x000000109d9d7819 */ /* 0x000fe200000006ff */
[----:B------:R-:W-:Y:S01]  /*1a50*/  FADD.FTZ R86, R86, R25 ;  /* 0x0000001956567221 */ /* 0x000fe20000010000 */
[-C--:B------:R-:W-:Y:S01]  /*1a60*/  FFMA.FTZ R50, R24, R25.reuse, R50 ;  /* 0x0000001918327223 */ /* 0x080fe20000010032 */
        /* <DEDUP_REMOVED lines=17> */
.L_x_316:
[----:B------:R-:W-:Y:S05]  /*1b80*/  BSYNC B0 ;  /* 0x0000000000007941 */ /* 0x000fea0003800000 */
.L_x_315:
        /* <DEDUP_REMOVED lines=15> */
[----:B0-----:R-:W-:-:S02]  /*1c80*/  SHF.L.U32 R158, R148, 0x10, RZ ;  /* 0x00000010949e7819 */ /* 0x001fc400000006ff */
[C---:B------:R-:W-:Y:S02]  /*1c90*/  PRMT R148, R150.reuse, 0x7632, R148 ;  /* 0x0000763296947816 */ /* 0x040fe40000000094 */
[----:B------:R-:W-:-:S05]  /*1ca0*/  SHF.L.U32 R150, R150, 0x10, RZ ;  /* 0x0000001096967819 */ /* 0x000fca00000006ff */
[----:B------:R-:W-:Y:S01]  /*1cb0*/  FADD.FTZ R150, -R205, R150 ;  /* 0x00000096cd967221 */ /* 0x000fe20000010100 */
[----:B------:R-:W-:-:S03]  /*1cc0*/  PRMT R166, R149, 0x7632, R166 ;  /* 0x0000763295a67816 */ /* 0x000fc600000000a6 */
[----:B-----5:R-:W-:Y:S01]  /*1cd0*/  FMUL.FTZ R162, R5, R150 ;  /* 0x0000009605a27220 */ /* 0x020fe20000410000 */
[----:B------:R-:W-:Y:S02]  /*1ce0*/  SHF.L.U32 R150, R165, 0x10, RZ ;  /* 0x00000010a5967819 */ /* 0x000fe400000006ff */
[----:B------:R-:W-:Y:S02]  /*1cf0*/  SHF.L.U32 R166, R166, 0x10, RZ ;  /* 0x00000010a6a67819 */ /* 0x000fe400000006ff */
[----:B------:R-:W-:Y:S01]  /*1d00*/  SHF.L.U32 R159, R149, 0x10, RZ ;  /* 0x00000010959f7819 */ /* 0x000fe200000006ff */
[C---:B------:R-:W-:Y:S01]  /*1d10*/  FADD.FTZ R150, -R205.reuse, R150 ;  /* 0x00000096cd967221 */ /* 0x040fe20000010100 */
[C---:B---3--:R-:W-:Y:S01]  /*1d20*/  PRMT R168, R152.reuse, 0x7632, R168 ;  /* 0x0000763298a87816 */ /* 0x048fe200000000a8 */
[C---:B------:R-:W-:Y:S01]  /*1d30*/  FADD.FTZ R158, -R205.reuse, R158 ;  /* 0x0000009ecd9e7221 */ /* 0x040fe20000010100 */
[----:B------:R-:W-:Y:S01]  /*1d40*/  SHF.L.U32 R152, R152, 0x10, RZ ;  /* 0x0000001098987819 */ /* 0x000fe200000006ff */
[C---:B------:R-:W-:Y:S01]  /*1d50*/  FADD.FTZ R167, -R205.reuse, R166 ;  /* 0x000000a6cda77221 */ /* 0x040fe20000010100 */
[----:B------:R-:W-:Y:S01]  /*1d60*/  FADD.FTZ R160, -R205, R159 ;  /* 0x0000009fcda07221 */ /* 0x000fe20000010100 */
[----:B------:R-:W-:-:S02]  /*1d70*/  IMAD.U32 R168, R168, 0x10000, RZ ;  /* 0x00010000a8a87824 */ /* 0x000fc400078e00ff */
[C---:B------:R-:W-:Y:S01]  /*1d80*/  FMUL.FTZ R166, R5.reuse, R150 ;  /* 0x0000009605a67220 */ /* 0x040fe20000410000 */
[----:B------:R-:W-:Y:S01]  /*1d90*/  FMUL.FTZ R158, R5, R158 ;  /* 0x0000009e059e7220 */ /* 0x000fe20000410000 */
[----:B------:R-:W-:Y:S01]  /*1da0*/  FMUL.FTZ R159, R247, R152 ;  /* 0x00000098f79f7220 */ /* 0x000fe20000410000 */
[----:B------:R-:W-:Y:S01]  /*1db0*/  PRMT R169, R153, 0x7632, R169 ;  /* 0x0000763299a97816 */ /* 0x000fe200000000a9 */
[----:B------:R-:W-:Y:S01]  /*1dc0*/  FADD.FTZ R89, R89, R168 ;  /* 0x000000a859597221 */ /* 0x000fe20000010000 */
[----:B------:R-:W-:Y:S01]  /*1dd0*/  SHF.L.U32 R153, R153, 0x10, RZ ;  /* 0x0000001099997819 */ /* 0x000fe200000006ff */
[-C--:B------:R-:W-:Y:S01]  /*1de0*/  FFMA.FTZ R53, R166, R168.reuse, R53 ;  /* 0x000000a8a6357223 */ /* 0x080fe20000010035 */
[----:B------:R-:W-:Y:S01]  /*1df0*/  FADD.FTZ R216, R216, R159 ;  /* 0x0000009fd8d87221 */ /* 0x000fe20000010000 */
[----:B------:R-:W-:Y:S01]  /*1e00*/  FMUL.FTZ R168, R246, R168 ;  /* 0x000000a8f6a87220 */ /* 0x000fe20000410000 */
[----:B------:R-:W-:Y:S01]  /*1e10*/  FFMA.FTZ R217, R158, R159, R217 ;  /* 0x0000009f9ed97223 */ /* 0x000fe200000100d9 */
[----:B------:R-:W-:Y:S01]  /*1e20*/  SHF.L.U32 R169, R169, 0x10, RZ ;  /* 0x00000010a9a97819 */ /* 0x000fe200000006ff */
[C---:B------:R-:W-:Y:S01]  /*1e30*/  FMUL.FTZ R167, R5.reuse, R167 ;  /* 0x000000a705a77220 */ /* 0x040fe20000410000 */
[----:B------:R-:W-:Y:S01]  /*1e40*/  SHF.L.U32 R148, R148, 0x10, RZ ;  /* 0x0000001094947819 */ /* 0x000fe200000006ff */
[----:B------:R-:W-:Y:S01]  /*1e50*/  FMUL.FTZ R160, R5, R160 ;  /* 0x000000a005a07220 */ /* 0x000fe20000410000 */
[----:B------:R-:W-:Y:S01]  /*1e60*/  FMUL.FTZ R161, R245, R153 ;  /* 0x00000099f5a17220 */ /* 0x000fe20000410000 */
[----:B------:R-:W-:Y:S01]  /*1e70*/  FADD.FTZ R216, R216, R168 ;  /* 0x000000a8d8d87221 */ /* 0x000fe20000010000 */
[----:B------:R-:W-:Y:S01]  /*1e80*/  FFMA.FTZ R217, R166, R168, R217 ;  /* 0x000000a8a6d97223 */ /* 0x000fe200000100d9 */
[----:B------:R-:W-:Y:S01]  /*1e90*/  PRMT R149, R151, 0x7632, R149 ;  /* 0x0000763297957816 */ /* 0x000fe20000000095 */
[----:B------:R-:W-:Y:S01]  /*1ea0*/  FADD.FTZ R91, R91, R169 ;  /* 0x000000a95b5b7221 */ /* 0x000fe20000010000 */
[C---:B------:R-:W-:Y:S01]  /*1eb0*/  PRMT R171, R154.reuse, 0x7632, R171 ;  /* 0x000076329aab7816 */ /* 0x040fe200000000ab */
[-C--:B------:R-:W-:Y:S01]  /*1ec0*/  FFMA.FTZ R55, R167, R169.reuse, R55 ;  /* 0x000000a9a7377223 */ /* 0x080fe20000010037 */
[----:B------:R-:W-:Y:S01]  /*1ed0*/  SHF.L.U32 R154, R154, 0x10, RZ ;  /* 0x000000109a9a7819 */ /* 0x000fe200000006ff */
        /* <DEDUP_REMOVED lines=8> */
[----:B------:R-:W-:Y:S01]  /*1f60*/  SHF.L.U32 R151, R151, 0x10, RZ ;  /* 0x0000001097977819 */ /* 0x000fe200000006ff */
[----:B------:R-:W-:Y:S01]  /*1f70*/  FADD.FTZ R216, R216, R169 ;  /* 0x000000a9d8d87221 */ /* 0x000fe20000010000 */
[----:B------:R-:W-:Y:S01]  /*1f80*/  FFMA.FTZ R217, R167, R169, R217 ;  /* 0x000000a9a7d97223 */ /* 0x000fe200000100d9 */
[----:B------:R-:W-:Y:S01]  /*1f90*/  PRMT R173, R155, 0x7632, R173 ;  /* 0x000076329bad7816 */ /* 0x000fe200000000ad */
[----:B------:R-:W-:Y:S01]  /*1fa0*/  FADD.FTZ R93, R93, R171 ;  /* 0x000000ab5d5d7221 */ /* 0x000fe20000010000 */
[----:B------:R-:W-:Y:S01]  /*1fb0*/  SHF.L.U32 R155, R155, 0x10, RZ ;  /* 0x000000109b9b7819 */ /* 0x000fe200000006ff */
[C---:B------:R-:W-:Y:S01]  /*1fc0*/  FADD.FTZ R149, -R205.reuse, R149 ;  /* 0x00000095cd957221 */ /* 0x040fe20000010100 */
[-C--:B------:R-:W-:Y:S01]  /*1fd0*/  FFMA.FTZ R57, R170, R171.reuse, R57 ;  /* 0x000000abaa397223 */ /* 0x080fe20000010039 */
[----:B------:R-:W-:Y:S01]  /*1fe0*/  FADD.FTZ R151, -R205, R151 ;  /* 0x00000097cd977221 */ /* 0x000fe20000010100 */
[----:B------:R-:W-:Y:S01]  /*1ff0*/  FMUL.FTZ R171, R242, R171 ;  /* 0x000000abf2ab7220 */ /* 0x000fe20000410000 */
[----:B------:R-:W-:Y:S01]  /*2000*/  FADD.FTZ R216, R216, R163 ;  /* 0x000000a3d8d87221 */ /* 0x000fe20000010000 */
[----:B------:R-:W-:Y:S01]  /*2010*/  FFMA.FTZ R217, R162, R163, R217 ;  /* 0x000000a3a2d97223 */ /* 0x000fe200000100d9 */
[----:B------:R-:W-:Y:S01]  /*2020*/  SHF.L.U32 R173, R173, 0x10, RZ ;  /* 0x00000010adad7819 */ /* 0x000fe200000006ff */
        /* <DEDUP_REMOVED lines=20> */
.L_x_318:
[----:B------:R-:W-:Y:S05]  /*2170*/  BSYNC B0 ;  /* 0x0000000000007941 */ /* 0x000fea0003800000 */
.L_x_317:
        /* <DEDUP_REMOVED lines=13> */
[C---:B--2---:R-:W-:Y:S02]  /*2250*/  PRMT R180, R148.reuse, 0x7632, R180 ;  /* 0x0000763294b47816 */ /* 0x044fe400000000b4 */
[----:B------:R-:W-:-:S03]  /*2260*/  SHF.L.U32 R192, R148, 0x10, RZ ;  /* 0x0000001094c07819 */ /* 0x000fc600000006ff */
[----:B------:R-:W-:Y:S01]  /*2270*/  IMAD.U32 R180, R180, 0x10000, RZ ;  /* 0x00010000b4b47824 */ /* 0x000fe200078e00ff */
[----:B------:R-:W-:Y:S01]  /*2280*/  PRMT R183, R149, 0x7632, R183 ;  /* 0x0000763295b77816 */ /* 0x000fe200000000b7 */
[C---:B------:R-:W-:Y:S02]  /*2290*/  FADD.FTZ R192, -R205.reuse, R192 ;  /* 0x000000c0cdc07221 */ /* 0x040fe40000010100 */
[----:B------:R-:W-:Y:S01]  /*22a0*/  FADD.FTZ R180, -R205, R180 ;  /* 0x000000b4cdb47221 */ /* 0x000fe20000010100 */
[----:B------:R-:W-:Y:S01]  /*22b0*/  SHF.L.U32 R183, R183, 0x10, RZ ;  /* 0x00000010b7b77819 */ /* 0x000fe200000006ff */
[----:B-----5:R-:W-:Y:S01]  /*22c0*/  FMUL.FTZ R192, R5, R192 ;  /* 0x000000c005c07220 */ /* 0x020fe20000410000 */
[----:B0-----:R-:W-:Y:S01]  /*22d0*/  SHF.L.U32 R175, R149, 0x10, RZ ;  /* 0x0000001095af7819 */ /* 0x001fe200000006ff */
[----:B------:R-:W-:Y:S01]  /*22e0*/  FMUL.FTZ R180, R5, R180 ;  /* 0x000000b405b47220 */ /* 0x000fe20000410000 */
[C---:B---3--:R-:W-:Y:S02]  /*22f0*/  PRMT R182, R152.reuse, 0x7632, R182 ;  /* 0x0000763298b67816 */ /* 0x048fe400000000b6 */
[----:B------:R-:W-:-:S02]  /*2300*/  SHF.L.U32 R152, R152, 0x10, RZ ;  /* 0x0000001098987819 */ /* 0x000fc400000006ff */
[----:B------:R-:W-:-:S03]  /*2310*/  SHF.L.U32 R182, R182, 0x10, RZ ;  /* 0x00000010b6b67819 */ /* 0x000fc600000006ff */
[----:B------:R-:W-:Y:S01]  /*2320*/  FMUL.FTZ R174, R239, R152 ;  /* 0x00000098efae7220 */ /* 0x000fe20000410000 */
[----:B------:R-:W-:Y:S01]  /*2330*/  PRMT R185, R150, 0x7632, R185 ;  /* 0x0000763296b97816 */ /* 0x000fe200000000b9 */
[----:B------:R-:W-:Y:S01]  /*2340*/  FADD.FTZ R183, -R205, R183 ;  /* 0x000000b7cdb77221 */ /* 0x000fe20000010100 */
[----:B------:R-:W-:Y:S01]  /*2350*/  PRMT R184, R153, 0x7632, R184 ;  /* 0x0000763299b87816 */ /* 0x000fe200000000b8 */
[----:B------:R-:W-:Y:S01]  /*2360*/  FADD.FTZ R61, R61, R182 ;  /* 0x000000b63d3d7221 */ /* 0x000fe20000010000 */
[----:B------:R-:W-:Y:S01]  /*2370*/  SHF.L.U32 R153, R153, 0x10, RZ ;  /* 0x0000001099997819 */ /* 0x000fe200000006ff */
[-C--:B------:R-:W-:Y:S01]  /*2380*/  FFMA.FTZ R97, R180, R182.reuse, R97 ;  /* 0x000000b6b4617223 */ /* 0x080fe20000010061 */
[----:B------:R-:W-:Y:S01]  /*2390*/  FADD.FTZ R175, -R205, R175 ;  /* 0x000000afcdaf7221 */ /* 0x000fe20000010100 */
[----:B------:R-:W-:Y:S01]  /*23a0*/  FADD.FTZ R216, R216, R174 ;  /* 0x000000aed8d87221 */ /* 0x000fe20000010000 */
[----:B------:R-:W-:Y:S01]  /*23b0*/  FMUL.FTZ R182, R238, R182 ;  /* 0x000000b6eeb67220 */ /* 0x000fe20000410000 */
[----:B------:R-:W-:Y:S01]  /*23c0*/  FFMA.FTZ R217, R192, R174, R217 ;  /* 0x000000aec0d97223 */ /* 0x000fe200000100d9 */
[----:B------:R-:W-:Y:S01]  /*23d0*/  SHF.L.U32 R185, R185, 0x10, RZ ;  /* 0x00000010b9b97819 */ /* 0x000fe200000006ff */
[C---:B------:R-:W-:Y:S01]  /*23e0*/  FMUL.FTZ R183, R5.reuse, R183 ;  /* 0x000000b705b77220 */ /* 0x040fe20000410000 */
[----:B------:R-:W-:Y:S01]  /*23f0*/  SHF.L.U32 R184, R184, 0x10, RZ ;  /* 0x00000010b8b87819 */ /* 0x000fe200000006ff */
[----:B------:R-:W-:Y:S01]  /*2400*/  FMUL.FTZ R175, R5, R175 ;  /* 0x000000af05af7220 */ /* 0x000fe20000410000 */
[----:B------:R-:W-:Y:S01]  /*2410*/  SHF.L.U32 R176, R150, 0x10, RZ ;  /* 0x0000001096b07819 */ /* 0x000fe200000006ff */
[----:B------:R-:W-:Y:S01]  /*2420*/  FMUL.FTZ R177, R237, R153 ;  /* 0x00000099edb17220 */ /* 0x000fe20000410000 */
[----:B------:R-:W-:Y:S01]  /*2430*/  FADD.FTZ R216, R216, R182 ;  /* 0x000000b6d8d87221 */ /* 0x000fe20000010000 */
[----:B------:R-:W-:Y:S01]  /*2440*/  FFMA.FTZ R217, R180, R182, R217 ;  /* 0x000000b6b4d97223 */ /* 0x000fe200000100d9 */
[----:B------:R-:W-:Y:S01]  /*2450*/  PRMT R187, R151, 0x7632, R187 ;  /* 0x0000763297bb7816 */ /* 0x000fe200000000bb */
[----:B------:R-:W-:Y:S01]  /*2460*/  FADD.FTZ R185, -R205, R185 ;  /* 0x000000b9cdb97221 */ /* 0x000fe20000010100 */
[C---:B------:R-:W-:Y:S01]  /*2470*/  PRMT R186, R154.reuse, 0x7632, R186 ;  /* 0x000076329aba7816 */ /* 0x040fe200000000ba */
[----:B------:R-:W-:Y:S01]  /*2480*/  FADD.FTZ R63, R63, R184 ;  /* 0x000000b83f3f7221 */ /* 0x000fe20000010000 */
[----:B------:R-:W-:Y:S01]  /*2490*/  SHF.L.U32 R154, R154, 0x10, RZ ;  /* 0x000000109a9a7819 */ /* 0x000fe200000006ff */
[-C--:B------:R-:W-:Y:S01]  /*24a0*/  FFMA.FTZ R99, R183, R184.reuse, R99 ;  /* 0x000000b8b7637223 */ /* 0x080fe20000010063 */
[----:B------:R-:W-:Y:S01]  /*24b0*/  FADD.FTZ R176, -R205, R176 ;  /* 0x000000b0cdb07221 */ /* 0x000fe20000010100 */
[----:B------:R-:W-:Y:S01]  /*24c0*/  FMUL.FTZ R184, R236, R184 ;  /* 0x000000b8ecb87220 */ /* 0x000fe20000410000 */
[----:B------:R-:W-:Y:S01]  /*24d0*/  FADD.FTZ R216, R216, R177 ;  /* 0x000000b1d8d87221 */ /* 0x000fe20000010000 */
        /* <DEDUP_REMOVED lines=11> */
[----:B------:R-:W-:Y:S01]  /*2590*/  SHF.L.U32 R155, R155, 0x10, RZ ;  /* 0x000000109b9b7819 */ /* 0x000fe200000006ff */
[----:B------:R-:W-:Y:S01]  /*25a0*/  FADD.FTZ R69, R69, R186 ;  /* 0x000000ba45457221 */ /* 0x000fe20000010000 */
        /* <DEDUP_REMOVED lines=26> */
.L_x_320:
[----:B------:R-:W-:Y:S05]  /*2750*/  BSYNC B0 ;  /* 0x0000000000007941 */ /* 0x000fea0003800000 */
.L_x_319:
[----:B------:R-:W0:Y:S01]  /*2760*/  S2R R148, SR_TID.X ;  /* 0x0000000000947919 */ /* 0x000e220000002100 */
[----:B------:R-:W-:Y:S01]  /*2770*/  LOP3.LUT P5, RZ, R195, 0xff, RZ, 0xc0, !PT ;  /* 0x000000ffc3ff7812 */ /* 0x000fe200078ac0ff */
[----:B------:R-:W-:-:S03]  /*2780*/  UMOV UR6, 0xffffffff ;  /* 0xffffffff00067882 */ /* 0x000fc60000000000 */
[----:B------:R-:W-:Y:S02]  /*2790*/  P2R R195, PR, RZ, 0x20 ;  /* 0x00000020ffc37803 */ /* 0x000fe40000000000 */
[----:B0-----:R-:W-:-:S04]  /*27a0*/  SHF.R.U32.HI R224, RZ, 0x5, R148 ;  /* 0x00000005ffe07819 */ /* 0x001fc80000011694 */
[----:B------:R-:W-:-:S04]  /*27b0*/  LOP3.LUT R152, R224, 0x7fffff8, RZ, 0xc0, !PT ;  /* 0x07fffff8e0987812 */ /* 0x000fc800078ec0ff */
[----:B------:R-:W-:Y:S02]  /*27c0*/  @!P5 IADD3 R152, R152, 0x8, RZ ;  /* 0x000000089898d810 */ /* 0x000fe40007ffe0ff */
[----:B------:R-:W-:Y:S01]  /*27d0*/  LOP3.LUT P5, RZ, R148, 0x1f, RZ, 0xc0, !PT ;  /* 0x0000001f94ff7812 */ /* 0x000fe200078ac0ff */
[----:B------:R-:W-:-:S12]  /*27e0*/  BRA.DIV UR6, `(.L_x_321) ;  /* 0x0000002606447947 */ /* 0x000fd8000b800000 */
[----:B------:R-:W0:Y:S02]  /*27f0*/  SHFL.DOWN PT, R155, R216, 0x10, 0x1f ;  /* 0x0a001f00d89b7f89 */ /* 0x000e2400000e0000 */
[----:B0-----:R-:W-:Y:S02]  /*2800*/  FADD.FTZ R216, R155, R216 ;  /* 0x000000d89bd87221 */ /* 0x001fe40000010000 */
[----:B------:R-:W0:Y:S02]  /*2810*/  SHFL.DOWN PT, R155, R217, 0x10, 0x1f ;  /* 0x0a001f00d99b7f89 */ /* 0x000e2400000e0000 */
[----:B0-----:R-:W-:Y:S02]  /*2820*/  FADD.FTZ R217, R155, R217 ;  /* 0x000000d99bd97221 */ /* 0x001fe40000010000 */
[----:B------:R-:W0:Y:S02]  /*2830*/  SHFL.DOWN PT, R155, R216, 0x8, 0x1f ;  /* 0x09001f00d89b7f89 */ /* 0x000e2400000e0000 */
[----:B0-----:R-:W-:-:S02]  /*2840*/  FADD.FTZ R216, R216, R155 ;  /* 0x0000009bd8d87221 */ /* 0x001fc40000010000 */
        /* <DEDUP_REMOVED lines=9> */
[----:B------:R1:W2:Y:S01]  /*28e0*/  SHFL.DOWN PT, R205, R154, 0x1, 0x1f ;  /* 0x08201f009acd7f89 */ /* 0x0002a200000e0000 */
[----:B0-----:R-:W-:-:S05]  /*28f0*/  FADD.FTZ R153, R153, R155 ;  /* 0x0000009b99997221 */ /* 0x001fca0000010000 */
[----:B--2---:R1:W0:Y:S02]  /*2900*/  SHFL.DOWN PT, R149, R153, 0x1, 0x1f ;  /* 0x08201f0099957f89 */ /* 0x00422400000e0000 */
.L_x_347:
[----:B0-----:R-:W-:Y:S01]  /*2910*/  FADD.FTZ R149, R153, R149 ;  /* 0x0000009599957221 */ /* 0x001fe20000010000 */
[----:B------:R-:W-:Y:S01]  /*2920*/  @!P5 LOP3.LUT R151, R224, 0x7, RZ, 0xc0, !PT ;  /* 0x00000007e097d812 */ /* 0x000fe200078ec0ff */
[----:B-1----:R-:W0:Y:S01]  /*2930*/  S2R R153, SR_CgaCtaId ;  /* 0x0000000000997919 */ /* 0x002e220000008800 */
[----:B------:R-:W-:Y:S01]  /*2940*/  MOV R150, 0x400 ;  /* 0x0000040000967802 */ /* 0x000fe20000000f00 */
[----:B------:R-:W-:Y:S01]  /*2950*/  FADD.FTZ R148, R154, R205 ;  /* 0x000000cd9a947221 */ /* 0x000fe20000010000 */
[----:B------:R-:W-:Y:S05]  /*2960*/  WARPSYNC.ALL ;  /* 0x0000000000007948 */ /* 0x000fea0003800000 */
[----:B------:R-:W-:Y:S01]  /*2970*/  @!P5 IMAD.IADD R151, R152, 0x1, R151 ;  /* 0x000000019897d824 */ /* 0x000fe200078e0297 */
[----:B------:R-:W-:Y:S01]  /*2980*/  ISETP.NE.AND P6, PT, RZ, UR8, PT ;  /* 0x00000008ff007c0c */ /* 0x000fe2000bfc5270 */
[----:B------:R-:W-:Y:S01]  /*2990*/  BSSY B0, `(.L_x_322) ;  /* 0x0000090000007945 */ /* 0x000fe20003800000 */
[----:B0-----:R-:W-:-:S04]  /*29a0*/  LEA R150, R153, R150, 0x18 ;  /* 0x0000009699967211 */ /* 0x001fc800078ec0ff */
[-C--:B------:R-:W-:Y:S02]  /*29b0*/  @!P5 LEA R151, R151, R150.reuse, 0x3 ;  /* 0x000000969797d211 */ /* 0x080fe400078e18ff */
[----:B------:R-:W-:-:S03]  /*29c0*/  LEA R152, R152, R150, 0x3 ;  /* 0x0000009698987211 */ /* 0x000fc600078e18ff */
[----:B------:R-:W-:Y:S01]  /*29d0*/  @!P5 STS.64 [R151+0x8000], R148 ;  /* 0x008000949700d388 */ /* 0x000fe20000000a00 */
[----:B------:R-:W-:Y:S06]  /*29e0*/  BAR.SYNC.DEFER_BLOCKING 0x0 ;  /* 0x0000000000007b1d */ /* 0x000fec0000010000 */
[----:B------:R-:W0:Y:S02]  /*29f0*/  LDS.128 R148, [R152+0x8000] ;  /* 0x0080000098947984 */ /* 0x000e240000000c00 */
[----:B0-----:R-:W-:Y:S01]  /*2a00*/  FADD.FTZ R148, RZ, R148 ;  /* 0x00000094ff947221 */ /* 0x001fe20000010000 */
[----:B------:R-:W-:-:S03]  /*2a10*/  FADD.FTZ R149, RZ, R149 ;  /* 0x00000095ff957221 */ /* 0x000fc60000010000 */
[----:B------:R-:W-:Y:S01]  /*2a20*/  FADD.FTZ R153, R150, R148 ;  /* 0x0000009496997221 */ /* 0x000fe20000010000 */
[----:B------:R-:W-:Y:S02]  /*2a30*/  FADD.FTZ R154, R151, R149 ;  /* 0x00000095979a7221 */ /* 0x000fe40000010000 */
[----:B------:R-:W0:Y:S02]  /*2a40*/  LDS.128 R148, [R152+0x8010] ;  /* 0x0080100098947984 */ /* 0x000e240000000c00 */
[----:B0-----:R-:W-:Y:S01]  /*2a50*/  FADD.FTZ R153, R153, R148 ;  /* 0x0000009499997221 */ /* 0x001fe20000010000 */
[----:B------:R-:W-:-:S03]  /*2a60*/  FADD.FTZ R154, R154, R149 ;  /* 0x000000959a9a7221 */ /* 0x000fc60000010000 */
        /* <DEDUP_REMOVED lines=17> */
[----:B------:R-:W0:Y:S01]  /*2b80*/  LDC.64 R216, c[0x0][0x220] ;  /* 0x00008800ffd87b82 */ /* 0x000e220000000a00 */
[----:B------:R-:W-:Y:S01]  /*2b90*/  ISETP.NE.U32.AND P6, PT, RZ, UR14, PT ;  /* 0x0000000eff007c0c */ /* 0x000fe2000bfc5070 */
[-CC-:B------:R-:W-:Y:S01]  /*2ba0*/  FFMA.FTZ R152, R8, R154.reuse, R155.reuse ;  /* 0x0000009a08987223 */ /* 0x180fe2000001009b */
[----:B------:R-:W-:Y:S01]  /*2bb0*/  ISETP.NE.AND.EX P5, PT, RZ, UR11, PT, P5 ;  /* 0x0000000bff007c0c */ /* 0x000fe2000bfa5350 */
[----:B------:R-:W-:Y:S01]  /*2bc0*/  FFMA.FTZ R153, R14, R154, R155 ;  /* 0x0000009a0e997223 */ /* 0x000fe2000001009b */
[----:B------:R-:W-:Y:S01]  /*2bd0*/  ISETP.NE.AND.EX P6, PT, RZ, UR15, PT, P6 ;  /* 0x0000000fff007c0c */ /* 0x000fe2000bfc5360 */
[----:B------:R-:W-:Y:S02]  /*2be0*/  FADD.FTZ R152, R9, -R152 ;  /* 0x8000009809987221 */ /* 0x000fe40000010000 */
[----:B------:R-:W-:Y:S02]  /*2bf0*/  FADD.FTZ R153, R15, -R153 ;  /* 0x800000990f997221 */ /* 0x000fe40000010000 */
[----:B-----5:R-:W-:-:S02]  /*2c00*/  FMUL.FTZ R152, R5, R152 ;  /* 0x0000009805987220 */ /* 0x020fc40000410000 */
[----:B------:R-:W-:-:S04]  /*2c10*/  FMUL.FTZ R153, R5, R153 ;  /* 0x0000009905997220 */ /* 0x000fc80000410000 */
[C---:B------:R-:W-:Y:S02]  /*2c20*/  @P5 PRMT R148, R138.reuse, 0x7632, R148 ;  /* 0x000076328a945816 */ /* 0x040fe40000000094 */
[----:B------:R-:W-:Y:S02]  /*2c30*/  @P5 SHF.L.U32 R149, R138, 0x10, RZ ;  /* 0x000000108a955819 */ /* 0x000fe400000006ff */
[----:B------:R-:W-:-:S03]  /*2c40*/  @P5 SHF.L.U32 R148, R148, 0x10, RZ ;  /* 0x0000001094945819 */ /* 0x000fc600000006ff */
[----:B------:R-:W-:Y:S02]  /*2c50*/  @P5 FADD.FTZ R152, R152, R149 ;  /* 0x0000009598985221 */ /* 0x000fe40000010000 */
[----:B------:R-:W-:Y:S01]  /*2c60*/  @P5 FADD.FTZ R153, R153, R148 ;  /* 0x0000009499995221 */ /* 0x000fe20000010000 */
[----:B0-----:R-:W-:Y:S02]  /*2c70*/  IMAD.WIDE.U32 R148, R2, 0x10, R216 ;  /* 0x0000001002947825 */ /* 0x001fe400078e00d8 */
[----:B------:R-:W-:Y:S02]  /*2c80*/  @P6 F2FP.BF16.F32.PACK_AB R150, RZ, R152 ;  /* 0x00000098ff96623e */ /* 0x000fe400000010ff */
[----:B------:R-:W-:Y:S02]  /*2c90*/  @P6 F2FP.BF16.F32.PACK_AB R151, RZ, R153 ;  /* 0x00000099ff97623e */ /* 0x000fe400000010ff */
[----:B------:R-:W-:-:S04]  /*2ca0*/  @P6 PRMT R66, R150, 0x7610, R66 ;  /* 0x0000761096426816 */ /* 0x000fc80000000042 */
[----:B------:R-:W-:Y:S02]  /*2cb0*/  @P6 PRMT R66, R66, 0x5410, R151 ;  /* 0x0000541042426816 */ /* 0x000fe40000000097 */
[----:B------:R-:W2:Y:S01]  /*2cc0*/  LDG.E.128 R148, desc[UR4][R148.64] ;  /* 0x0000000494947981 */ /* 0x000ea2000c1e1d00 */
[-C--:B------:R-:W-:Y:S01]  /*2cd0*/  FMUL.FTZ R153, R153, R4.reuse ;  /* 0x0000000499997220 */ /* 0x080fe20000410000 */
[----:B------:R-:W-:Y:S01]  /*2ce0*/  FMUL.FTZ R152, R152, R4 ;  /* 0x0000000498987220 */ /* 0x000fe20000410000 */
[----:B------:R-:W-:-:S04]  /*2cf0*/  FFMA.FTZ R216, R13, R154, R155 ;  /* 0x0000009a0dd87223 */ /* 0x000fc8000001009b */
[----:B------:R-:W-:-:S04]  /*2d00*/  FADD.FTZ R216, R189, -R216 ;  /* 0x800000d8bdd87221 */ /* 0x000fc80000010000 */
[----:B------:R-:W-:Y:S01]  /*2d10*/  FMUL.FTZ R216, R5, R216 ;  /* 0x000000d805d87220 */ /* 0x000fe20000410000 */
[C---:B--2---:R-:W-:Y:S02]  /*2d20*/  SHF.L.U32 R205, R150.reuse, 0x10, RZ ;  /* 0x0000001096cd7819 */ /* 0x044fe400000006ff */
[----:B------:R-:W-:-:S03]  /*2d30*/  PRMT R150, R150, 0x7632, R150 ;  /* 0x0000763296967816 */ /* 0x000fc60000000096 */
[-C--:B------:R-:W-:Y:S01]  /*2d40*/  FFMA.FTZ R108, R205, R152.reuse, R108 ;  /* 0x00000098cd6c7223 */ /* 0x080fe2000001006c */
[----:B------:R-:W-:Y:S01]  /*2d50*/  SHF.L.U32 R150, R150, 0x10, RZ ;  /* 0x0000001096967819 */ /* 0x000fe200000006ff */
[----:B------:R-:W-:-:S04]  /*2d60*/  FMUL.FTZ R152, R227, R152 ;  /* 0x00000098e3987220 */ /* 0x000fc80000410000 */
[-C--:B------:R-:W-:Y:S01]  /*2d70*/  FFMA.FTZ R109, R150, R153.reuse, R109 ;  /* 0x00000099966d7223 */ /* 0x080fe2000001006d */
[----:B------:R-:W-:Y:S01]  /*2d80*/  FFMA.FTZ R150, R0, R154, R155 ;  /* 0x0000009a00967223 */ /* 0x000fe2000001009b */
[----:B------:R-:W-:-:S03]  /*2d90*/  FMUL.FTZ R153, R226, R153 ;  /* 0x00000099e2997220 */ /* 0x000fc60000410000 */
[----:B------:R-:W-:-:S04]  /*2da0*/  FADD.FTZ R150, R6, -R150 ;  /* 0x8000009606967221 */ /* 0x000fc80000010000 */
[----:B------:R-:W-:Y:S01]  /*2db0*/  FMUL.FTZ R205, R5, R150 ;  /* 0x0000009605cd7220 */ /* 0x000fe20000410000 */
[----:B------:R-:W-:-:S05]  /*2dc0*/  @P5 SHF.L.U32 R150, R136, 0x10, RZ ;  /* 0x0000001088965819 */ /* 0x000fca00000006ff */
[----:B------:R-:W-:-:S05]  /*2dd0*/  @P5 FADD.FTZ R205, R205, R150 ;  /* 0x00000096cdcd5221 */ /* 0x000fca0000010000 */
[----:B------:R-:W-:-:S04]  /*2de0*/  @P6 F2FP.BF16.F32.PACK_AB R150, RZ, R205 ;  /* 0x000000cdff96623e */ /* 0x000fc800000010ff */
[----:B------:R-:W-:Y:S02]  /*2df0*/  @P6 PRMT R64, R150, 0x7610, R64 ;  /* 0x0000761096406816 */ /* 0x000fe40000000040 */
[----:B------:R-:W-:Y:S01]  /*2e00*/  F2FP.BF16.F32.PACK_AB R150, R153, R152 ;  /* 0x000000989996723e */ /* 0x000fe200000010ff */
[----:B------:R-:W-:Y:S01]  /*2e10*/  FFMA.FTZ R153, R12, R154, R155 ;  /* 0x0000009a0c997223 */ /* 0x000fe2000001009b */
[----:B------:R-:W-:-:S03]  /*2e20*/  @P5 PRMT R152, R136, 0x7632, R152 ;  /* 0x0000763288985816 */ /* 0x000fc60000000098 */
[----:B------:R-:W-:Y:S01]  /*2e30*/  FADD.FTZ R153, R191, -R153 ;  /* 0x80000099bf997221 */ /* 0x000fe20000010000 */
[----:B------:R-:W-:-:S03]  /*2e40*/  @P5 SHF.L.U32 R152, R152, 0x10, RZ ;  /* 0x0000001098985819 */ /* 0x000fc600000006ff */
[----:B------:R-:W-:-:S04]  /*2e50*/  FMUL.FTZ R153, R5, R153 ;  /* 0x0000009905997220 */ /* 0x000fc80000410000 */
[----:B------:R-:W-:-:S05]  /*2e60*/  @P5 FADD.FTZ R153, R153, R152 ;  /* 0x0000009899995221 */ /* 0x000fca0000010000 */
[----:B------:R-:W-:-:S04]  /*2e70*/  @P6 F2FP.BF16.F32.PACK_AB R152, RZ, R153 ;  /* 0x00000099ff98623e */ /* 0x000fc800000010ff */
[----:B------:R-:W-:Y:S01]  /*2e80*/  @P6 PRMT R64, R64, 0x5410, R152 ;  /* 0x0000541040406816 */ /* 0x000fe20000000098 */
[----:B------:R-:W-:Y:S01]  /*2e90*/  FMUL.FTZ R152, R205, R4 ;  /* 0x00000004cd987220 */ /* 0x000fe20000410000 */
[----:B------:R-:W-:-:S05]  /*2ea0*/  SHF.L.U32 R205, R148, 0x10, RZ ;  /* 0x0000001094cd7819 */ /* 0x000fca00000006ff */
[----:B------:R-:W-:Y:S01]  /*2eb0*/  FFMA.FTZ R104, R205, R152, R104 ;  /* 0x00000098cd687223 */ /* 0x000fe20000010068 */
[----:B------:R-:W-:Y:S01]  /*2ec0*/  PRMT R205, R148, 0x7632, R205 ;  /* 0x0000763294cd7816 */ /* 0x000fe200000000cd */
[----:B------:R-:W-:Y:S01]  /*2ed0*/  FMUL.FTZ R148, R153, R4 ;  /* 0x0000000499947220 */ /* 0x000fe20000410000 */
[----:B------:R-:W-:Y:S01]  /*2ee0*/  FFMA.FTZ R153, R7, R154, R155 ;  /* 0x0000009a07997223 */ /* 0x000fe2000001009b */
[----:B------:R-:W-:Y:S01]  /*2ef0*/  FMUL.FTZ R152, R231, R152 ;  /* 0x00000098e7987220 */ /* 0x000fe20000410000 */
[----:B------:R-:W-:Y:S02]  /*2f00*/  SHF.L.U32 R205, R205, 0x10, RZ ;  /* 0x00000010cdcd7819 */ /* 0x000fe400000006ff */
[----:B------:R-:W-:-:S03]  /*2f10*/  FADD.FTZ R153, R190, -R153 ;  /* 0x80000099be997221 */ /* 0x000fc60000010000 */
[-C--:B------:R-:W-:Y:S01]  /*2f20*/  FFMA.FTZ R105, R205, R148.reuse, R105 ;  /* 0x00000094cd697223 */ /* 0x080fe20000010069 */
[----:B------:R-:W-:Y:S01]  /*2f30*/  FMUL.FTZ R205, R5, R153 ;  /* 0x0000009905cd7220 */ /* 0x000fe20000410000 */
[----:B------:R-:W-:Y:S01]  /*2f40*/  @P5 SHF.L.U32 R153, R137, 0x10, RZ ;  /* 0x0000001089995819 */ /* 0x000fe200000006ff */
[----:B------:R-:W-:-:S04]  /*2f50*/  FMUL.FTZ R148, R230, R148 ;  /* 0x00000094e6947220 */ /* 0x000fc80000410000 */
[----:B------:R-:W-:Y:S01]  /*2f60*/  @P5 FADD.FTZ R205, R205, R153 ;  /* 0x00000099cdcd5221 */ /* 0x000fe20000010000 */
[----:B------:R-:W-:Y:S02]  /*2f70*/  F2FP.BF16.F32.PACK_AB R148, R148, R152 ;  /* 0x000000989494723e */ /* 0x000fe400000010ff */
[----:B------:R-:W-:Y:S02]  /*2f80*/  SHF.L.U32 R152, R151, 0x10, RZ ;  /* 0x0000001097987819 */ /* 0x000fe400000006ff */
[----:B------:R-:W-:Y:S01]  /*2f90*/  @P6 F2FP.BF16.F32.PACK_AB R153, RZ, R205 ;  /* 0x000000cdff99623e */ /* 0x000fe200000010ff */
[----:B------:R-:W-:Y:S01]  /*2fa0*/  FMUL.FTZ R205, R205, R4 ;  /* 0x00000004cdcd7220 */ /* 0x000fe20000410000 */
[----:B------:R-:W-:Y:S02]  /*2fb0*/  PRMT R151, R151, 0x7632, R151 ;  /* 0x0000763297977816 */ /* 0x000fe40000000097 */
[----:B------:R-:W-:Y:S02]  /*2fc0*/  @P6 PRMT R65, R153, 0x7610, R65 ;  /* 0x0000761099416816 */ /* 0x000fe40000000041 */
[----:B------:R-:W-:-:S04]  /*2fd0*/  @P5 PRMT R153, R137, 0x7632, R153 ;  /* 0x0000763289995816 */ /* 0x000fc80000000099 */
[----:B------:R-:W-:-:S05]  /*2fe0*/  @P5 SHF.L.U32 R153, R153, 0x10, RZ ;  /* 0x0000001099995819 */ /* 0x000fca00000006ff */
[----:B------:R-:W-:-:S05]  /*2ff0*/  @P5 FADD.FTZ R216, R216, R153 ;  /* 0x00000099d8d85221 */ /* 0x000fca0000010000 */
[----:B------:R-:W-:Y:S01]  /*3000*/  @P6 F2FP.BF16.F32.PACK_AB R153, RZ, R216 ;  /* 0x000000d8ff99623e */ /* 0x000fe200000010ff */
[----:B------:R-:W-:-:S03]  /*3010*/  FMUL.FTZ R216, R216, R4 ;  /* 0x00000004d8d87220 */ /* 0x000fc60000410000 */
[----:B------:R-:W-:Y:S01]  /*3020*/  @P6 PRMT R65, R65, 0x5410, R153 ;  /* 0x0000541041416816 */ /* 0x000fe20000000099 */
[C---:B------:R-:W-:Y:S01]  /*3030*/  IMAD.U32 R153, R149.reuse, 0x10000, RZ ;  /* 0x0001000095997824 */ /* 0x040fe200078e00ff */
[----:B------:R-:W-:-:S03]  /*3040*/  PRMT R149, R149, 0x7632, R149 ;  /* 0x0000763295957816 */ /* 0x000fc60000000095 */
[----:B------:R-:W-:Y:S01]  /*3050*/  FFMA.FTZ R106, R153, R205, R106 ;  /* 0x000000cd996a7223 */ /* 0x000fe2000001006a */
[----:B------:R-:W-:Y:S01]  /*3060*/  FFMA.FTZ R153, R10, R154, R155 ;  /* 0x0000009a0a997223 */ /* 0x000fe2000001009b */
[----:B------:R-:W-:-:S03]  /*3070*/  SHF.L.U32 R149, R149, 0x10, RZ ;  /* 0x0000001095957819 */ /* 0x000fc600000006ff */
[----:B------:R-:W-:Y:S02]  /*3080*/  FADD.FTZ R153, R11, -R153 ;  /* 0x800000990b997221 */ /* 0x000fe40000010000 */
[-C--:B------:R-:W-:Y:S01]  /*3090*/  FFMA.FTZ R107, R149, R216.reuse, R107 ;  /* 0x000000d8956b7223 */ /* 0x080fe2000001006b */
[----:B------:R-:W-:Y:S01]  /*30a0*/  FMUL.FTZ R149, R229, R205 ;  /* 0x000000cde5957220 */ /* 0x000fe20000410000 */
[----:B------:R-:W-:Y:S01]  /*30b0*/  FMUL.FTZ R205, R5, R153 ;  /* 0x0000009905cd7220 */ /* 0x000fe20000410000 */
[----:B------:R-:W-:Y:S01]  /*30c0*/  @P5 SHF.L.U32 R153, R139, 0x10, RZ ;  /* 0x000000108b995819 */ /* 0x000fe200000006ff */
[----:B------:R-:W-:-:S04]  /*30d0*/  FMUL.FTZ R216, R228, R216 ;  /* 0x000000d8e4d87220 */ /* 0x000fc80000410000 */
[----:B------:R-:W-:Y:S01]  /*30e0*/  @P5 FADD.FTZ R205, R205, R153 ;  /* 0x00000099cdcd5221 */ /* 0x000fe20000010000 */
[----:B------:R-:W-:-:S04]  /*30f0*/  F2FP.BF16.F32.PACK_AB R149, R216, R149 ;  /* 0x00000095d895723e */ /* 0x000fc800000010ff */
[----:B------:R-:W-:Y:S01]  /*3100*/  @P6 F2FP.BF16.F32.PACK_AB R153, RZ, R205 ;  /* 0x000000cdff99623e */ /* 0x000fe200000010ff */
[----:B------:R-:W-:-:S03]  /*3110*/  FMUL.FTZ R205, R205, R4 ;  /* 0x00000004cdcd7220 */ /* 0x000fc60000410000 */
[----:B------:R-:W-:Y:S01]  /*3120*/  @P6 PRMT R67, R153, 0x7610, R67 ;  /* 0x0000761099436816 */ /* 0x000fe20000000043 */
[----:B------:R-:W-:Y:S01]  /*3130*/  FFMA.FTZ R153, R16, R154, R155 ;  /* 0x0000009a10997223 */ /* 0x000fe2000001009b */
[-C--:B------:R-:W-:Y:S01]  /*3140*/  FFMA.FTZ R110, R152, R205.reuse, R110 ;  /* 0x000000cd986e7223 */ /* 0x080fe2000001006e */
[----:B------:R-:W-:Y:S01]  /*3150*/  @P5 PRMT R152, R139, 0x7632, R152 ;  /* 0x000076328b985816 */ /* 0x000fe20000000098 */
[----:B------:R-:W-:Y:S01]  /*3160*/  FMUL.FTZ R205, R225, R205 ;  /* 0x000000cde1cd7220 */ /* 0x000fe20000410000 */
[----:B------:R-:W-:Y:S02]  /*3170*/  FADD.FTZ R153, R17, -R153 ;  /* 0x8000009911997221 */ /* 0x000fe40000010000 */
[----:B------:R-:W-:Y:S02]  /*3180*/  @P5 SHF.L.U32 R152, R152, 0x10, RZ ;  /* 0x0000001098985819 */ /* 0x000fe400000006ff */
[----:B------:R-:W-:-:S04]  /*3190*/  FMUL.FTZ R153, R5, R153 ;  /* 0x0000009905997220 */ /* 0x000fc80000410000 */
[----:B------:R-:W-:-:S05]  /*31a0*/  @P5 FADD.FTZ R153, R153, R152 ;  /* 0x0000009899995221 */ /* 0x000fca0000010000 */
[----:B------:R-:W-:-:S04]  /*31b0*/  @P6 F2FP.BF16.F32.PACK_AB R152, RZ, R153 ;  /* 0x00000099ff98623e */ /* 0x000fc800000010ff */
[----:B------:R-:W-:Y:S02]  /*31c0*/  @P6 PRMT R67, R67, 0x5410, R152 ;  /* 0x0000541043436816 */ /* 0x000fe40000000098 */
[----:B------:R-:W-:Y:S01]  /*31d0*/  SHF.L.U32 R152, R151, 0x10, RZ ;  /* 0x0000001097987819 */ /* 0x000fe200000006ff */
[----:B------:R-:W-:-:S04]  /*31e0*/  FMUL.FTZ R151, R153, R4 ;  /* 0x0000000499977220 */ /* 0x000fc80000410000 */
[-C--:B------:R-:W-:Y:S01]  /*31f0*/  FFMA.FTZ R111, R152, R151.reuse, R111 ;  /* 0x00000097986f7223 */ /* 0x080fe2000001006f */
[----:B------:R-:W-:Y:S01]  /*3200*/  FMUL.FTZ R151, R223, R151 ;  /* 0x00000097df977220 */ /* 0x000fe20000410000 */
[----:B------:R-:W0:Y:S04]  /*3210*/  @P6 LDC.64 R152, c[0x0][0x308] ;  /* 0x0000c200ff986b82 */ /* 0x000e280000000a00 */
[----:B------:R-:W-:Y:S01]  /*3220*/  F2FP.BF16.F32.PACK_AB R151, R151, R205 ;  /* 0x000000cd9797723e */ /* 0x000fe200000010ff */
[----:B0-----:R-:W-:-:S05]  /*3230*/  @P6 IMAD.WIDE.U32 R152, R2, 0x10, R152 ;  /* 0x0000001002986825 */ /* 0x001fca00078e0098 */
[----:B------:R0:W-:Y:S02]  /*3240*/  @P6 STG.E.128 desc[UR4][R152.64], R64 ;  /* 0x0000004098006986 */ /* 0x0001e4000c101d04 */
[----:B0-----:R-:W0:Y:S02]  /*3250*/  LDC.64 R152, c[0x0][0x2f8] ;  /* 0x0000be00ff987b82 */ /* 0x001e240000000a00 */
[C---:B0-----:R-:W-:Y:S01]  /*3260*/  IMAD.WIDE.U32 R152, R2.reuse, 0x10, R152 ;  /* 0x0000001002987825 */ /* 0x041fe200078e0098 */
[----:B------:R-:W-:-:S04]  /*3270*/  IADD3 R2, R2, 0x100, RZ ;  /* 0x0000010002027810 */ /* 0x000fc80007ffe0ff */
[----:B------:R0:W-:Y:S03]  /*3280*/  STG.E.128 desc[UR4][R152.64], R148 ;  /* 0x0000009498007986 */ /* 0x0001e6000c101d04 */
.L_x_323:
[----:B------:R-:W-:Y:S05]  /*3290*/  BSYNC B0 ;  /* 0x0000000000007941 */ /* 0x000fea0003800000 */
.L_x_322:
[----:B------:R-:W-:Y:S04]  /*32a0*/  BSSY B0, `(.L_x_324) ;  /* 0x0000074000007945 */ /* 0x000fe80003800000 */
[----:B------:R-:W-:Y:S05]  /*32b0*/  @!P1 BRA `(.L_x_325) ;  /* 0x0000000400c89947 */ /* 0x000fea0003800000 */
[----:B------:R-:W-:Y:S01]  /*32c0*/  ISETP.NE.U32.AND P6, PT, RZ, UR10, PT ;  /* 0x0000000aff007c0c */ /* 0x000fe2000bfc5070 */
[----:B------:R-:W1:Y:S01]  /*32d0*/  LDC.64 R216, c[0x0][0x220] ;  /* 0x00008800ffd87b82 */ /* 0x000e620000000a00 */
[----:B------:R-:W-:Y:S01]  /*32e0*/  ISETP.NE.U32.AND P5, PT, RZ, UR14, PT ;  /* 0x0000000eff007c0c */ /* 0x000fe2000bfa5070 */
[-CC-:B0-----:R-:W-:Y:S01]  /*32f0*/  FFMA.FTZ R152, R22, R154.reuse, R155.reuse ;  /* 0x0000009a16987223 */ /* 0x181fe2000001009b */
        /* <DEDUP_REMOVED lines=12> */
[----:B-1----:R-:W-:Y:S02]  /*33c0*/  IMAD.WIDE.U32 R148, R2, 0x10, R216 ;  /* 0x0000001002947825 */ /* 0x002fe400078e00d8 */
        /* <DEDUP_REMOVED lines=34> */
[----:B------:R-:W-:-:S04]  /*35f0*/  IMAD.U32 R205, R148, 0x10000, RZ ;  /* 0x0001000094cd7824 */ /* 0x000fc800078e00ff */
        /* <DEDUP_REMOVED lines=23> */
[----:B------:R-:W-:Y:S02]  /*3770*/  @P5 PRMT R65, R65, 0x5410, R153 ;  /* 0x0000541041415816 */ /* 0x000fe40000000099 */
[C---:B------:R-:W-:Y:S02]  /*3780*/  SHF.L.U32 R153, R149.reuse, 0x10, RZ ;  /* 0x0000001095997819 */ /* 0x040fe400000006ff */
[----:B------:R-:W-:-:S03]  /*3790*/  PRMT R149, R149, 0x7632, R149 ;  /* 0x0000763295957816 */ /* 0x000fc60000000095 */
[----:B------:R-:W-:Y:S01]  /*37a0*/  FFMA.FTZ R114, R153, R205, R114 ;  /* 0x000000cd99727223 */ /* 0x000fe20000010072 */
[----:B------:R-:W-:Y:S01]  /*37b0*/  SHF.L.U32 R149, R149, 0x10, RZ ;  /* 0x0000001095957819 */ /* 0x000fe200000006ff */
[----:B------:R-:W-:-:S04]  /*37c0*/  FFMA.FTZ R153, R24, R154, R155 ;  /* 0x0000009a18997223 */ /* 0x000fc8000001009b */
[----:B------:R-:W-:Y:S01]  /*37d0*/  FADD.FTZ R153, R25, -R153 ;  /* 0x8000009919997221 */ /* 0x000fe20000010000 */
[-C--:B------:R-:W-:Y:S01]  /*37e0*/  FFMA.FTZ R115, R149, R216.reuse, R115 ;  /* 0x000000d895737223 */ /* 0x080fe20000010073 */
[----:B------:R-:W-:Y:S01]  /*37f0*/  FMUL.FTZ R149, R220, R205 ;  /* 0x000000cddc957220 */ /* 0x000fe20000410000 */
[----:B------:R-:W-:Y:S01]  /*3800*/  @P6 SHF.L.U32 R205, R143, 0x10, RZ ;  /* 0x000000108fcd6819 */ /* 0x000fe200000006ff */
[----:B------:R-:W-:Y:S01]  /*3810*/  FMUL.FTZ R153, R5, R153 ;  /* 0x0000009905997220 */ /* 0x000fe20000410000 */
[----:B------:R-:W-:-:S03]  /*3820*/  FMUL.FTZ R216, R219, R216 ;  /* 0x000000d8dbd87220 */ /* 0x000fc60000410000 */
[----:B------:R-:W-:Y:S02]  /*3830*/  @P6 FADD.FTZ R153, R153, R205 ;  /* 0x000000cd99996221 */ /* 0x000fe40000010000 */
[----:B------:R-:W-:-:S03]  /*3840*/  F2FP.BF16.F32.PACK_AB R149, R216, R149 ;  /* 0x00000095d895723e */ /* 0x000fc600000010ff */
[----:B------:R-:W-:-:S04]  /*3850*/  @P5 F2FP.BF16.F32.PACK_AB R205, RZ, R153 ;  /* 0x00000099ffcd523e */ /* 0x000fc800000010ff */
[----:B------:R-:W-:Y:S01]  /*3860*/  @P5 PRMT R67, R205, 0x7610, R67 ;  /* 0x00007610cd435816 */ /* 0x000fe20000000043 */
[----:B------:R-:W-:Y:S01]  /*3870*/  FMUL.FTZ R205, R153, R4 ;  /* 0x0000000499cd7220 */ /* 0x000fe20000410000 */
[----:B------:R-:W-:-:S03]  /*3880*/  FFMA.FTZ R153, R156, R154, R155 ;  /* 0x0000009a9c997223 */ /* 0x000fc6000001009b */
[-C--:B------:R-:W-:Y:S01]  /*3890*/  FFMA.FTZ R118, R152, R205.reuse, R118 ;  /* 0x000000cd98767223 */ /* 0x080fe20000010076 */
[----:B------:R-:W-:Y:S01]  /*38a0*/  @P6 PRMT R152, R143, 0x7632, R152 ;  /* 0x000076328f986816 */ /* 0x000fe20000000098 */
[----:B------:R-:W-:Y:S01]  /*38b0*/  FADD.FTZ R153, R157, -R153 ;  /* 0x800000999d997221 */ /* 0x000fe20000010000 */
[----:B------:R-:W-:Y:S02]  /*38c0*/  FMUL.FTZ R205, R214, R205 ;  /* 0x000000cdd6cd7220 */ /* 0x000fe40000410000 */
[----:B------:R-:W-:Y:S01]  /*38d0*/  @P6 SHF.L.U32 R152, R152, 0x10, RZ ;  /* 0x0000001098986819 */ /* 0x000fe200000006ff */
[----:B------:R-:W-:-:S04]  /*38e0*/  FMUL.FTZ R153, R5, R153 ;  /* 0x0000009905997220 */ /* 0x000fc80000410000 */
[----:B------:R-:W-:-:S05]  /*38f0*/  @P6 FADD.FTZ R153, R153, R152 ;  /* 0x0000009899996221 */ /* 0x000fca0000010000 */
[----:B------:R-:W-:-:S04]  /*3900*/  @P5 F2FP.BF16.F32.PACK_AB R152, RZ, R153 ;  /* 0x00000099ff98523e */ /* 0x000fc800000010ff */
[----:B------:R-:W-:Y:S02]  /*3910*/  @P5 PRMT R67, R67, 0x5410, R152 ;  /* 0x0000541043435816 */ /* 0x000fe40000000098 */
[----:B------:R-:W-:Y:S01]  /*3920*/  SHF.L.U32 R152, R151, 0x10, RZ ;  /* 0x0000001097987819 */ /* 0x000fe200000006ff */
[----:B------:R-:W-:-:S04]  /*3930*/  FMUL.FTZ R151, R153, R4 ;  /* 0x0000000499977220 */ /* 0x000fc80000410000 */
[-C--:B------:R-:W-:Y:S01]  /*3940*/  FFMA.FTZ R119, R152, R151.reuse, R119 ;  /* 0x0000009798777223 */ /* 0x080fe20000010077 */
[----:B------:R-:W-:Y:S01]  /*3950*/  @P5 LEA R152, P6, R2, UR14, 0x4 ;  /* 0x0000000e02985c11 */ /* 0x000fe2000f8c20ff */
[----:B------:R-:W-:-:S03]  /*3960*/  FMUL.FTZ R151, R213, R151 ;  /* 0x00000097d5977220 */ /* 0x000fc60000410000 */
[----:B------:R-:W-:Y:S02]  /*3970*/  @P5 LEA.HI.X R153, R2, UR15, RZ, 0x4, P6 ;  /* 0x0000000f02995c11 */ /* 0x000fe4000b0f24ff */
[----:B------:R-:W-:-:S03]  /*3980*/  F2FP.BF16.F32.PACK_AB R151, R151, R205 ;  /* 0x000000cd9797723e */ /* 0x000fc600000010ff */
[----:B------:R0:W-:Y:S02]  /*3990*/  @P5 STG.E.128 desc[UR4][R152.64], R64 ;  /* 0x0000004098005986 */ /* 0x0001e4000c101d04 */
[----:B0-----:R-:W-:-:S04]  /*39a0*/  LEA R152, P5, R2, UR16, 0x4 ;  /* 0x0000001002987c11 */ /* 0x001fc8000f8a20ff */
[C---:B------:R-:W-:Y:S02]  /*39b0*/  LEA.HI.X R153, R2.reuse, UR17, RZ, 0x4, P5 ;  /* 0x0000001102997c11 */ /* 0x040fe4000a8f24ff */
[----:B------:R-:W-:-:S03]  /*39c0*/  IADD3 R2, R2, 0x100, RZ ;  /* 0x0000010002027810 */ /* 0x000fc60007ffe0ff */
[----:B------:R1:W-:Y:S04]  /*39d0*/  STG.E.128 desc[UR4][R152.64], R148 ;  /* 0x0000009498007986 */ /* 0x0003e8000c101d04 */
.L_x_325:
[----:B------:R-:W-:Y:S05]  /*39e0*/  BSYNC B0 ;  /* 0x0000000000007941 */ /* 0x000fea0003800000 */
.L_x_324:
[----:B------:R-:W-:Y:S04]  /*39f0*/  BSSY B0, `(.L_x_326) ;  /* 0x0000074000007945 */ /* 0x000fe80003800000 */
[----:B------:R-:W-:Y:S05]  /*3a00*/  @!P2 BRA `(.L_x_327) ;  /* 0x0000000400c8a947 */ /* 0x000fea0003800000 */
[----:B------:R-:W-:Y:S01]  /*3a10*/  ISETP.NE.U32.AND P6, PT, RZ, UR10, PT ;  /* 0x0000000aff007c0c */ /* 0x000fe2000bfc5070 */
[----:B------:R-:W2:Y:S01]  /*3a20*/  LDC.64 R216, c[0x0][0x220] ;  /* 0x00008800ffd87b82 */ /* 0x000ea20000000a00 */
[----:B------:R-:W-:Y:S01]  /*3a30*/  ISETP.NE.U32.AND P5, PT, RZ, UR14, PT ;  /* 0x0000000eff007c0c */ /* 0x000fe2000bfa5070 */
[-CC-:B01----:R-:W-:Y:S01]  /*3a40*/  FFMA.FTZ R152, R162, R154.reuse, R155.reuse ;  /* 0x0000009aa2987223 */ /* 0x183fe2000001009b */
        /* <DEDUP_REMOVED lines=12> */
[----:B--2---:R-:W-:Y:S02]  /*3b10*/  IMAD.WIDE.U32 R148, R2, 0x10, R216 ;  /* 0x0000001002947825 */ /* 0x004fe400078e00d8 */
        /* <DEDUP_REMOVED lines=10> */
[C---:B--2---:R-:W-:Y:S01]  /*3bc0*/  IMAD.U32 R205, R150.reuse, 0x10000, RZ ;  /* 0x0001000096cd7824 */ /* 0x044fe200078e00ff */
        /* <DEDUP_REMOVED lines=83> */
[C---:B------:R-:W-:Y:S01]  /*4100*/  LEA.HI.X R153, R2.reuse, UR17, RZ, 0x4, P5 ;  /* 0x0000001102997c11 */ /* 0x040fe2000a8f24ff */
[----:B------:R-:W-:-:S04]  /*4110*/  VIADD R2, R2, 0x100 ;  /* 0x0000010002027836 */ /* 0x000fc80000000000 */
[----:B------:R2:W-:Y:S04]  /*4120*/  STG.E.128 desc[UR4][R152.64], R148 ;  /* 0x0000009498007986 */ /* 0x0005e8000c101d04 */
.L_x_327:
[----:B------:R-:W-:Y:S05]  /*4130*/  BSYNC B0 ;  /* 0x0000000000007941 */ /* 0x000fea0003800000 */
.L_x_326:
[----:B------:R-:W-:Y:S04]  /*4140*/  BSSY B0, `(.L_x_328) ;  /* 0x0000073000007945 */ /* 0x000fe80003800000 */
[----:B------:R-:W-:Y:S05]  /*4150*/  @!P3 BRA `(.L_x_329) ;  /* 0x0000000400c4b947 */ /* 0x000fea0003800000 */
[----:B------:R-:W-:Y:S01]  /*4160*/  ISETP.NE.U32.AND P6, PT, RZ, UR10, PT ;  /* 0x0000000aff007c0c */ /* 0x000fe2000bfc5070 */
[-CC-:B012---:R-:W-:Y:S01]  /*4170*/  FFMA.FTZ R152, R180, R154.reuse, R155.reuse ;  /* 0x0000009ab4987223 */ /* 0x187fe2000001009b */
[-CC-:B------:R-:W-:Y:S01]  /*4180*/  FFMA.FTZ R151, R192, R154.reuse, R155.reuse ;  /* 0x0000009ac0977223 */ /* 0x180fe2000001009b */
[-CC-:B------:R-:W-:Y:S01]  /*4190*/  FFMA.FTZ R150, R175, R154.reuse, R155.reuse ;  /* 0x0000009aaf967223 */ /* 0x180fe2000001009b */
[----:B------:R-:W-:Y:S01]  /*41a0*/  ISETP.NE.AND.EX P6, PT, RZ, UR11, PT, P6 ;  /* 0x0000000bff007c0c */ /* 0x000fe2000bfc5360 */
[----:B------:R-:W-:Y:S01]  /*41b0*/  FADD.FTZ R152, R182, -R152 ;  /* 0x80000098b6987221 */ /* 0x000fe20000010000 */
[-CC-:B------:R-:W-:Y:S01]  /*41c0*/  FFMA.FTZ R149, R183, R154.reuse, R155.reuse ;  /* 0x0000009ab7957223 */ /* 0x180fe2000001009b */
[-CC-:B------:R-:W-:Y:S01]  /*41d0*/  FFMA.FTZ R217, R176, R154.reuse, R155.reuse ;  /* 0x0000009ab0d97223 */ /* 0x180fe2000001009b */
[-CC-:B------:R-:W-:Y:S01]  /*41e0*/  FFMA.FTZ R205, R185, R154.reuse, R155.reuse ;  /* 0x0000009ab9cd7223 */ /* 0x180fe2000001009b */
[-CC-:B------:R-:W-:Y:S01]  /*41f0*/  FFMA.FTZ R216, R179, R154.reuse, R155.reuse ;  /* 0x0000009ab3d87223 */ /* 0x180fe2000001009b */
[----:B------:R-:W-:Y:S01]  /*4200*/  FFMA.FTZ R148, R187, R154, R155 ;  /* 0x0000009abb947223 */ /* 0x000fe2000001009b */
[----:B-----5:R-:W-:Y:S01]  /*4210*/  FMUL.FTZ R152, R5, R152 ;  /* 0x0000009805987220 */ /* 0x020fe20000410000 */
[----:B------:R-:W-:Y:S01]  /*4220*/  FADD.FTZ R151, R174, -R151 ;  /* 0x80000097ae977221 */ /* 0x000fe20000010000 */
[----:B------:R-:W-:Y:S01]  /*4230*/  FADD.FTZ R154, R177, -R150 ;  /* 0x80000096b19a7221 */ /* 0x000fe20000010000 */
[----:B------:R-:W-:Y:S01]  /*4240*/  FADD.FTZ R155, R184, -R149 ;  /* 0x80000095b89b7221 */ /* 0x000fe20000010000 */
[----:B------:R-:W-:Y:S01]  /*4250*/  FADD.FTZ R217, R178, -R217 ;  /* 0x800000d9b2d97221 */ /* 0x000fe20000010000 */
[----:B------:R-:W-:Y:S01]  /*4260*/  FADD.FTZ R205, R186, -R205 ;  /* 0x800000cdbacd7221 */ /* 0x000fe20000010000 */
[----:B------:R-:W-:Y:S01]  /*4270*/  @P6 PRMT R153, R32, 0x7632, R153 ;  /* 0x0000763220996816 */ /* 0x000fe20000000099 */
[----:B------:R-:W-:Y:S01]  /*4280*/  FADD.FTZ R216, R181, -R216 ;  /* 0x800000d8b5d87221 */ /* 0x000fe20000010000 */
[----:B------:R-:W-:Y:S01]  /*4290*/  FADD.FTZ R148, R188, -R148 ;  /* 0x80000094bc947221 */ /* 0x000fe20000010000 */
[----:B------:R-:W-:Y:S01]  /*42a0*/  FMUL.FTZ R154, R5, R154 ;  /* 0x0000009a059a7220 */ /* 0x000fe20000410000 */
[----:B------:R-:W-:Y:S01]  /*42b0*/  @P6 SHF.L.U32 R153, R153, 0x10, RZ ;  /* 0x0000001099996819 */ /* 0x000fe200000006ff */
[C---:B------:R-:W-:Y:S01]  /*42c0*/  FMUL.FTZ R155, R5.reuse, R155 ;  /* 0x0000009b059b7220 */ /* 0x040fe20000410000 */
[C---:B------:R-:W-:Y:S01]  /*42d0*/  FMUL.FTZ R217, R5.reuse, R217 ;  /* 0x000000d905d97220 */ /* 0x040fe20000410000 */
[C---:B------:R-:W-:Y:S01]  /*42e0*/  FMUL.FTZ R205, R5.reuse, R205 ;  /* 0x000000cd05cd7220 */ /* 0x040fe20000410000 */
[C---:B------:R-:W-:Y:S01]  /*42f0*/  FMUL.FTZ R216, R5.reuse, R216 ;  /* 0x000000d805d87220 */ /* 0x040fe20000410000 */
[----:B------:R-:W-:Y:S01]  /*4300*/  @P6 FADD.FTZ R152, R152, R153 ;  /* 0x0000009998986221 */ /* 0x000fe20000010000 */
[C---:B------:R-:W-:Y:S01]  /*4310*/  FMUL.FTZ R153, R5.reuse, R151 ;  /* 0x0000009705997220 */ /* 0x040fe20000410000 */
[----:B------:R-:W-:Y:S01]  /*4320*/  FMUL.FTZ R5, R5, R148 ;  /* 0x0000009405057220 */ /* 0x000fe20000410000 */
[----:B------:R-:W-:Y:S01]  /*4330*/  ISETP.NE.U32.AND P5, PT, RZ, UR14, PT ;  /* 0x0000000eff007c0c */ /* 0x000fe2000bfa5070 */
[----:B------:R-:W0:Y:S01]  /*4340*/  LDC.64 R148, c[0x0][0x220] ;  /* 0x00008800ff947b82 */ /* 0x000e220000000a00 */
[----:B------:R-:W-:-:S02]  /*4350*/  @P6 SHF.L.U32 R151, R32, 0x10, RZ ;  /* 0x0000001020976819 */ /* 0x000fc400000006ff */
[----:B------:R-:W-:-:S03]  /*4360*/  ISETP.NE.AND.EX P5, PT, RZ, UR15, PT, P5 ;  /* 0x0000000fff007c0c */ /* 0x000fc6000bfa5350 */
[----:B------:R-:W-:-:S10]  /*4370*/  @P6 FADD.FTZ R153, R153, R151 ;  /* 0x0000009799996221 */ /* 0x000fd40000010000 */
[----:B------:R-:W-:Y:S02]  /*4380*/  @P5 F2FP.BF16.F32.PACK_AB R150, RZ, R153 ;  /* 0x00000099ff96523e */ /* 0x000fe400000010ff */
[----:B------:R-:W-:Y:S02]  /*4390*/  @P5 F2FP.BF16.F32.PACK_AB R151, RZ, R152 ;  /* 0x00000098ff97523e */ /* 0x000fe400000010ff */
[----:B------:R-:W-:Y:S01]  /*43a0*/  @P5 PRMT R64, R150, 0x7610, R64 ;  /* 0x0000761096405816 */ /* 0x000fe20000000040 */
[----:B0-----:R-:W-:-:S03]  /*43b0*/  IMAD.WIDE.U32 R148, R2, 0x10, R148 ;  /* 0x0000001002947825 */ /* 0x001fc600078e0094 */
[----:B------:R-:W-:-:S03]  /*43c0*/  @P5 PRMT R64, R64, 0x5410, R151 ;  /* 0x0000541040405816 */ /* 0x000fc60000000097 */
[----:B------:R-:W2:Y:S01]  /*43d0*/  LDG.E.128 R148, desc[UR4][R148.64] ;  /* 0x0000000494947981 */ /* 0x000ea2000c1e1d00 */
[----:B------:R-:W-:Y:S01]  /*43e0*/  FMUL.FTZ R224, R153, R4 ;  /* 0x0000000499e07220 */ /* 0x000fe20000410000 */
[----:B--2---:R-:W-:-:S05]  /*43f0*/  SHF.L.U32 R153, R148, 0x10, RZ ;  /* 0x0000001094997819 */ /* 0x004fca00000006ff */
[----:B------:R-:W-:Y:S01]  /*4400*/  FFMA.FTZ R128, R153, R224, R128 ;  /* 0x000000e099807223 */ /* 0x000fe20000010080 */
[----:B------:R-:W-:Y:S01]  /*4410*/  PRMT R153, R148, 0x7632, R153 ;  /* 0x0000763294997816 */ /* 0x000fe20000000099 */
[----:B------:R-:W-:Y:S01]  /*4420*/  FMUL.FTZ R148, R152, R4 ;  /* 0x0000000498947220 */ /* 0x000fe20000410000 */
[----:B------:R-:W-:Y:S02]  /*4430*/  @P6 SHF.L.U32 R152, R34, 0x10, RZ ;  /* 0x0000001022986819 */ /* 0x000fe400000006ff */
[----:B------:R-:W-:-:S03]  /*4440*/  SHF.L.U32 R153, R153, 0x10, RZ ;  /* 0x0000001099997819 */ /* 0x000fc600000006ff */
[----:B------:R-:W-:Y:S02]  /*4450*/  @P6 FADD.FTZ R217, R217, R152 ;  /* 0x00000098d9d96221 */ /* 0x000fe40000010000 */
[----:B------:R-:W-:-:S03]  /*4460*/  FFMA.FTZ R129, R153, R148, R129 ;  /* 0x0000009499817223 */ /* 0x000fc60000010081 */
[----:B------:R-:W-:Y:S01]  /*4470*/  @P5 F2FP.BF16.F32.PACK_AB R152, RZ, R217 ;  /* 0x000000d9ff98523e */ /* 0x000fe200000010ff */
[----:B------:R-:W-:-:S03]  /*4480*/  FMUL.FTZ R217, R217, R4 ;  /* 0x00000004d9d97220 */ /* 0x000fc60000410000 */
[----:B------:R-:W-:Y:S02]  /*4490*/  @P5 PRMT R66, R152, 0x7610, R66 ;  /* 0x0000761098425816 */ /* 0x000fe40000000042 */
[----:B------:R-:W-:-:S04]  /*44a0*/  @P6 PRMT R152, R34, 0x7632, R152 ;  /* 0x0000763222986816 */ /* 0x000fc80000000098 */
[----:B------:R-:W-:-:S05]  /*44b0*/  @P6 SHF.L.U32 R152, R152, 0x10, RZ ;  /* 0x0000001098986819 */ /* 0x000fca00000006ff */
[----:B------:R-:W-:-:S05]  /*44c0*/  @P6 FADD.FTZ R205, R205, R152 ;  /* 0x00000098cdcd6221 */ /* 0x000fca0000010000 */
[----:B------:R-:W-:-:S04]  /*44d0*/  @P5 F2FP.BF16.F32.PACK_AB R152, RZ, R205 ;  /* 0x000000cdff98523e */ /* 0x000fc800000010ff */
[----:B------:R-:W-:Y:S02]  /*44e0*/  @P5 PRMT R66, R66, 0x5410, R152 ;  /* 0x0000541042425816 */ /* 0x000fe40000000098 */
[C---:B------:R-:W-:Y:S02]  /*44f0*/  SHF.L.U32 R152, R150.reuse, 0x10, RZ ;  /* 0x0000001096987819 */ /* 0x040fe400000006ff */
[----:B------:R-:W-:-:S03]  /*4500*/  PRMT R150, R150, 0x7632, R150 ;  /* 0x0000763296967816 */ /* 0x000fc60000000096 */
[----:B------:R-:W-:Y:S01]  /*4510*/  FFMA.FTZ R132, R152, R217, R132 ;  /* 0x000000d998847223 */ /* 0x000fe20000010084 */
[----:B------:R-:W-:Y:S02]  /*4520*/  @P6 SHF.L.U32 R152, R33, 0x10, RZ ;  /* 0x0000001021986819 */ /* 0x000fe400000006ff */
[----:B------:R-:W-:-:S03]  /*4530*/  SHF.L.U32 R150, R150, 0x10, RZ ;  /* 0x0000001096967819 */ /* 0x000fc600000006ff */
[----:B------:R-:W-:-:S05]  /*4540*/  @P6 FADD.FTZ R154, R154, R152 ;  /* 0x000000989a9a6221 */ /* 0x000fca0000010000 */
[----:B------:R-:W-:-:S04]  /*4550*/  @P5 F2FP.BF16.F32.PACK_AB R152, RZ, R154 ;  /* 0x0000009aff98523e */ /* 0x000fc800000010ff */
[----:B------:R-:W-:Y:S02]  /*4560*/  @P5 PRMT R65, R152, 0x7610, R65 ;  /* 0x0000761098415816 */ /* 0x000fe40000000041 */
[----:B------:R-:W-:-:S04]  /*4570*/  @P6 PRMT R152, R33, 0x7632, R152 ;  /* 0x0000763221986816 */ /* 0x000fc80000000098 */
[----:B------:R-:W-:-:S05]  /*4580*/  @P6 SHF.L.U32 R152, R152, 0x10, RZ ;  /* 0x0000001098986819 */ /* 0x000fca00000006ff */
[----:B------:R-:W-:-:S05]  /*4590*/  @P6 FADD.FTZ R155, R155, R152 ;  /* 0x000000989b9b6221 */ /* 0x000fca0000010000 */
[----:B------:R-:W-:-:S04]  /*45a0*/  @P5 F2FP.BF16.F32.PACK_AB R152, RZ, R155 ;  /* 0x0000009bff98523e */ /* 0x000fc800000010ff */
[----:B------:R-:W-:Y:S02]  /*45b0*/  @P5 PRMT R65, R65, 0x5410, R152 ;  /* 0x0000541041415816 */ /* 0x000fe40000000098 */
[----:B------:R-:W-:-:S05]  /*45c0*/  @P6 SHF.L.U32 R152, R35, 0x10, RZ ;  /* 0x0000001023986819 */ /* 0x000fca00000006ff */
[----:B------:R-:W-:-:S05]  /*45d0*/  @P6 FADD.FTZ R216, R216, R152 ;  /* 0x00000098d8d86221 */ /* 0x000fca0000010000 */
        /* <DEDUP_REMOVED lines=8> */
[----:B------:R-:W-:-:S04]  /*4660*/  @P5 LEA R152, P6, R2, UR14, 0x4 ;  /* 0x0000000e02985c11 */ /* 0x000fc8000f8c20ff */
[----:B------:R-:W-:-:S05]  /*4670*/  @P5 LEA.HI.X R153, R2, UR15, RZ, 0x4, P6 ;  /* 0x0000000f02995c11 */ /* 0x000fca000b0f24ff */
[----:B------:R0:W-:Y:S02]  /*4680*/  @P5 STG.E.128 desc[UR4][R152.64], R64 ;  /* 0x0000004098005986 */ /* 0x0001e4000c101d04 */
[-C--:B0-----:R-:W-:Y:S01]  /*4690*/  FMUL.FTZ R153, R205, R4.reuse ;  /* 0x00000004cd997220 */ /* 0x081fe20000410000 */
[----:B------:R-:W-:Y:S01]  /*46a0*/  FMUL.FTZ R205, R5, R4 ;  /* 0x0000000405cd7220 */ /* 0x000fe20000410000 */
[----:B------:R-:W-:Y:S02]  /*46b0*/  FMUL.FTZ R152, R203, R224 ;  /* 0x000000e0cb987220 */ /* 0x000fe40000410000 */
[----:B------:R-:W-:Y:S01]  /*46c0*/  FFMA.FTZ R133, R150, R153, R133 ;  /* 0x0000009996857223 */ /* 0x000fe20000010085 */
[----:B------:R-:W-:Y:S01]  /*46d0*/  FMUL.FTZ R150, R154, R4 ;  /* 0x000000049a967220 */ /* 0x000fe20000410000 */
[----:B------:R-:W-:Y:S01]  /*46e0*/  FMUL.FTZ R154, R199, R217 ;  /* 0x000000d9c79a7220 */ /* 0x000fe20000410000 */
[----:B------:R-:W-:Y:S01]  /*46f0*/  FMUL.FTZ R217, R202, R148 ;  /* 0x00000094cad97220 */ /* 0x000fe20000410000 */
[----:B------:R-:W-:Y:S01]  /*4700*/  FMUL.FTZ R148, R155, R4 ;  /* 0x000000049b947220 */ /* 0x000fe20000410000 */
[----:B------:R-:W-:Y:S01]  /*4710*/  SHF.L.U32 R4, R149, 0x10, RZ ;  /* 0x0000001095047819 */ /* 0x000fe200000006ff */
[----:B------:R-:W-:Y:S01]  /*4720*/  FMUL.FTZ R153, R198, R153 ;  /* 0x00000099c6997220 */ /* 0x000fe20000410000 */
[----:B------:R-:W-:Y:S01]  /*4730*/  FMUL.FTZ R155, R197, R216 ;  /* 0x000000d8c59b7220 */ /* 0x000fe20000410000 */
[----:B------:R-:W-:Y:S01]  /*4740*/  FMUL.FTZ R5, R200, R148 ;  /* 0x00000094c8057220 */ /* 0x000fe20000410000 */
[----:B------:R-:W-:Y:S01]  /*4750*/  F2FP.BF16.F32.PACK_AB R152, R217, R152 ;  /* 0x00000098d998723e */ /* 0x000fe200000010ff */
[----:B------:R-:W-:Y:S01]  /*4760*/  FFMA.FTZ R130, R4, R150, R130 ;  /* 0x0000009604827223 */ /* 0x000fe20000010082 */
[----:B------:R-:W-:Y:S01]  /*4770*/  FMUL.FTZ R4, R196, R205 ;  /* 0x000000cdc4047220 */ /* 0x000fe20000410000 */
[----:B------:R-:W-:Y:S01]  /*4780*/  F2FP.BF16.F32.PACK_AB R154, R153, R154 ;  /* 0x0000009a999a723e */ /* 0x000fe200000010ff */
[----:B------:R-:W-:-:S03]  /*4790*/  FMUL.FTZ R153, R201, R150 ;  /* 0x00000096c9997220 */ /* 0x000fc60000410000 */
[----:B------:R-:W-:Y:S02]  /*47a0*/  F2FP.BF16.F32.PACK_AB R155, R4, R155 ;  /* 0x0000009b049b723e */ /* 0x000fe400000010ff */
[C---:B------:R-:W-:Y:S02]  /*47b0*/  LEA R4, P5, R2.reuse, UR16, 0x4 ;  /* 0x0000001002047c11 */ /* 0x040fe4000f8a20ff */
[----:B------:R-:W-:Y:S02]  /*47c0*/  F2FP.BF16.F32.PACK_AB R153, R5, R153 ;  /* 0x000000990599723e */ /* 0x000fe400000010ff */
[----:B------:R-:W-:Y:S01]  /*47d0*/  LEA.HI.X R5, R2, UR17, RZ, 0x4, P5 ;  /* 0x0000001102057c11 */ /* 0x000fe2000a8f24ff */
[C---:B------:R-:W-:Y:S01]  /*47e0*/  IMAD.U32 R2, R151.reuse, 0x10000, RZ ;  /* 0x0001000097027824 */ /* 0x040fe200078e00ff */
[----:B------:R-:W-:-:S03]  /*47f0*/  PRMT R151, R151, 0x7632, R151 ;  /* 0x0000763297977816 */ /* 0x000fc60000000097 */
[----:B------:R3:W-:Y:S01]  /*4800*/  STG.E.128 desc[UR4][R4.64], R152 ;  /* 0x0000009804007986 */ /* 0x0007e2000c101d04 */
[----:B------:R-:W-:Y:S01]  /*4810*/  FFMA.FTZ R134, R2, R216, R134 ;  /* 0x000000d802867223 */ /* 0x000fe20000010086 */
[----:B------:R-:W-:-:S04]  /*4820*/  PRMT R2, R149, 0x7632, R2 ;  /* 0x0000763295027816 */ /* 0x000fc80000000002 */
[----:B------:R-:W-:-:S05]  /*4830*/  SHF.L.U32 R2, R2, 0x10, RZ ;  /* 0x0000001002027819 */ /* 0x000fca00000006ff */
[----:B------:R-:W-:Y:S01]  /*4840*/  FFMA.FTZ R131, R2, R148, R131 ;  /* 0x0000009402837223 */ /* 0x000fe20000010083 */
[----:B------:R-:W-:-:S05]  /*4850*/  SHF.L.U32 R2, R151, 0x10, RZ ;  /* 0x0000001097027819 */ /* 0x000fca00000006ff */
[----:B------:R-:W-:-:S07]  /*4860*/  FFMA.FTZ R135, R2, R205, R135 ;  /* 0x000000cd02877223 */ /* 0x000fce0000010087 */
.L_x_329:
[----:B------:R-:W-:Y:S05]  /*4870*/  BSYNC B0 ;  /* 0x0000000000007941 */ /* 0x000fea0003800000 */
.L_x_328:
[----:B------:R-:W-:Y:S02]  /*4880*/  IADD3 R3, R3, UR18, RZ ;  /* 0x0000001203037c10 */ /* 0x000fe4000fffe0ff */
[----:B------:R-:W-:Y:S02]  /*4890*/  ISETP.NE.AND P6, PT, R195, RZ, PT ;  /* 0x000000ffc300720c */ /* 0x000fe40003fc5270 */
[----:B------:R-:W-:Y:S02]  /*48a0*/  ISETP.GE.AND P5, PT, R3, UR19, PT ;  /* 0x0000001303007c0c */ /* 0x000fe4000bfa6270 */
[----:B------:R-:W-:-:S11]  /*48b0*/  SEL R195, RZ, 0x1, P6 ;  /* 0x00000001ffc37807 */ /* 0x000fd60003000000 */
[----:B------:R-:W-:Y:S05]  /*48c0*/  @!P5 BRA `(.L_x_330) ;  /* 0xffffffc4002cd947 */ /* 0x000fea000383ffff */
.L_x_312:
        /* <DEDUP_REMOVED lines=8> */
[----:B---3-5:R-:W3:Y:S08]  /*4950*/  LDC.64 R4, c[0x0][0x2d8] ;  /* 0x0000b600ff047b82 */ /* 0x028ef00000000a00 */
[----:B------:R-:W0:Y:S01]  /*4960*/  LDC.64 R6, c[0x0][0x2f0] ;  /* 0x0000bc00ff067b82 */ /* 0x000e220000000a00 */
[----:B----4-:R-:W-:-:S05]  /*4970*/  IMAD.WIDE.U32 R2, R193, 0x20, R2 ;  /* 0x00000020c1027825 */ /* 0x010fca00078e0002 */
[----:B------:R4:W-:Y:S01]  /*4980*/  STG.E.128 desc[UR4][R2.64], R72 ;  /* 0x0000004802007986 */ /* 0x0009e2000c101d04 */
[----:B---3--:R-:W-:-:S03]  /*4990*/  IMAD.WIDE.U32 R4, R193, 0x20, R4 ;  /* 0x00000020c1047825 */ /* 0x008fc600078e0004 */
[----:B------:R4:W-:Y:S04]  /*49a0*/  STG.E.128 desc[UR4][R2.64+0x10], R76 ;  /* 0x0000104c02007986 */ /* 0x0009e8000c101d04 */
[----:B------:R4:W-:Y:S01]  /*49b0*/  STG.E.128 desc[UR4][R4.64], R36 ;  /* 0x0000002404007986 */ /* 0x0009e2000c101d04 */
[----:B0-----:R-:W-:-:S03]  /*49c0*/  IMAD.WIDE.U32 R6, R193, 0x20, R6 ;  /* 0x00000020c1067825 */ /* 0x001fc600078e0006 */
[----:B------:R4:W-:Y:S01]  /*49d0*/  STG.E.128 desc[UR4][R4.64+0x10], R40 ;  /* 0x0000102804007986 */ /* 0x0009e2000c101d04 */
[----:B------:R-:W-:-:S03]  /*49e0*/  IADD3 R193, R193, 0x100, RZ ;  /* 0x00000100c1c17810 */ /* 0x000fc60007ffe0ff */
[----:B------:R4:W-:Y:S04]  /*49f0*/  STG.E.128 desc[UR4][R6.64], R104 ;  /* 0x0000006806007986 */ /* 0x0009e8000c101d04 */
[----:B------:R4:W-:Y:S02]  /*4a00*/  STG.E.128 desc[UR4][R6.64+0x10], R108 ;  /* 0x0000106c06007986 */ /* 0x0009e4000c101d04 */
.L_x_332:
[----:B------:R-:W-:Y:S05]  /*4a10*/  BSYNC B0 ;  /* 0x0000000000007941 */ /* 0x000fea0003800000 */
.L_x_331:
[----:B------:R-:W-:Y:S04]  /*4a20*/  BSSY B0, `(.L_x_333) ;  /* 0x000000f000007945 */ /* 0x000fe80003800000 */
[----:B------:R-:W-:Y:S05]  /*4a30*/  @!P1 BRA `(.L_x_334) ;  /* 0x0000000000349947 */ /* 0x000fea0003800000 */
[----:B----4-:R-:W4:Y:S08]  /*4a40*/  LDC.64 R2, c[0x0][0x2d0] ;  /* 0x0000b400ff027b82 */ /* 0x010f300000000a00 */
        /* <DEDUP_REMOVED lines=12> */
.L_x_334:
[----:B------:R-:W-:Y:S05]  /*4b10*/  BSYNC B0 ;  /* 0x0000000000007941 */ /* 0x000fea0003800000 */
.L_x_333:
        /* <DEDUP_REMOVED lines=15> */
.L_x_336:
[----:B------:R-:W-:Y:S05]  /*4c10*/  BSYNC B0 ;  /* 0x0000000000007941 */ /* 0x000fea0003800000 */
.L_x_335:
[----:B------:R-:W-:Y:S05]  /*4c20*/  @!P3 EXIT ;  /* 0x000000000000b94d */ /* 0x000fea0003800000 */
[----:B----4-:R-:W4:Y:S08]  /*4c30*/  LDC.64 R2, c[0x0][0x2d0] ;  /* 0x0000b400ff027b82 */ /* 0x010f300000000a00 */
[----:B---3-5:R-:W3:Y:S08]  /*4c40*/  LDC.64 R4, c[0x0][0x2d8] ;  /* 0x0000b600ff047b82 */ /* 0x028ef00000000a00 */
[----:B------:R-:W0:Y:S01]  /*4c50*/  LDC.64 R6, c[0x0][0x2f0] ;  /* 0x0000bc00ff067b82 */ /* 0x000e220000000a00 */
[----:B----4-:R-:W-:-:S05]  /*4c60*/  IMAD.WIDE.U32 R2, R193, 0x20, R2 ;  /* 0x00000020c1027825 */ /* 0x010fca00078e0002 */
[----:B------:R-:W-:Y:S01]  /*4c70*/  STG.E.128 desc[UR4][R2.64], R60 ;  /* 0x0000003c02007986 */ /* 0x000fe2000c101d04 */
[----:B---3--:R-:W-:-:S03]  /*4c80*/  IMAD.WIDE.U32 R4, R193, 0x20, R4 ;  /* 0x00000020c1047825 */ /* 0x008fc600078e0004 */
[----:B------:R-:W-:Y:S04]  /*4c90*/  STG.E.128 desc[UR4][R2.64+0x10], R68 ;  /* 0x0000104402007986 */ /* 0x000fe8000c101d04 */
[----:B------:R-:W-:Y:S01]  /*4ca0*/  STG.E.128 desc[UR4][R4.64], R96 ;  /* 0x0000006004007986 */ /* 0x000fe2000c101d04 */
[----:B0-----:R-:W-:-:S03]  /*4cb0*/  IMAD.WIDE.U32 R6, R193, 0x20, R6 ;  /* 0x00000020c1067825 */ /* 0x001fc600078e0006 */
[----:B------:R-:W-:Y:S04]  /*4cc0*/  STG.E.128 desc[UR4][R4.64+0x10], R100 ;  /* 0x0000106404007986 */ /* 0x000fe8000c101d04 */
[----:B------:R-:W-:Y:S04]  /*4cd0*/  STG.E.128 desc[UR4][R6.64], R128 ;  /* 0x0000008006007986 */ /* 0x000fe8000c101d04 */
[----:B------:R-:W-:Y:S01]  /*4ce0*/  STG.E.128 desc[UR4][R6.64+0x10], R132 ;  /* 0x0000108406007986 */ /* 0x000fe2000c101d04 */
[----:B------:R-:W-:Y:S05]  /*4cf0*/  EXIT ;  /* 0x000000000000794d */ /* 0x000fea0003800000 */
.L_x_321:
[----:B------:R-:W-:Y:S01]  /*4d00*/  HFMA2.MMA R148, -RZ, RZ, 0, 9.5367431640625e-07 ;  /* 0x00000010ff947435 */ /* 0x000fe200000001ff */
[----:B------:R-:W-:Y:S02]  /*4d10*/  MOV R151, R216 ;  /* 0x000000d800977202 */ /* 0x000fe40000000f00 */
[----:B------:R-:W-:Y:S02]  /*4d20*/  MOV R149, 0x1f ;  /* 0x0000001f00957802 */ /* 0x000fe40000000f00 */
[----:B------:R-:W-:-:S07]  /*4d30*/  MOV R150, 0xffffffff ;  /* 0xffffffff00967802 */ /* 0x000fce0000000f00 */
[----:B-----5:R-:W-:Y:S05]  /*4d40*/  WARPSYNC.COLLECTIVE R150, `(.L_x_337) ;  /* 0x0000000096087348 */ /* 0x020fea0003c00000 */
[----:B------:R0:W1:Y:S02]  /*4d50*/  SHFL.DOWN P6, R155, R151, R148, R149 ;  /* 0x08000094979b7389 */ /* 0x00006400000c0095 */
[----:B01---5:R-:W-:Y:S01]  /*4d60*/  ENDCOLLECTIVE ;  /* 0x000000000000791b */ /* 0x023fe20003800000 */
.L_x_337:
[----:B------:R-:W-:Y:S01]  /*4d70*/  MOV R151, R217 ;  /* 0x000000d900977202 */ /* 0x000fe20000000f00 */
[----:B------:R-:W-:-:S07]  /*4d80*/  FADD.FTZ R216, R155, R216 ;  /* 0x000000d89bd87221 */ /* 0x000fce0000010000 */
[----:B------:R-:W-:Y:S05]  /*4d90*/  WARPSYNC.COLLECTIVE R150, `(.L_x_338) ;  /* 0x0000000096087348 */ /* 0x000fea0003c00000 */
[----:B------:R0:W1:Y:S02]  /*4da0*/  SHFL.DOWN P6, R155, R151, R148, R149 ;  /* 0x08000094979b7389 */ /* 0x00006400000c0095 */
[----:B01----:R-:W-:Y:S01]  /*4db0*/  ENDCOLLECTIVE ;  /* 0x000000000000791b */ /* 0x003fe20003800000 */
.L_x_338:
[----:B------:R-:W-:Y:S01]  /*4dc0*/  HFMA2.MMA R148, -RZ, RZ, 0, 4.76837158203125e-07 ;  /* 0x00000008ff947435 */ /* 0x000fe200000001ff */
[----:B------:R-:W-:Y:S01]  /*4dd0*/  MOV R151, R216 ;  /* 0x000000d800977202 */ /* 0x000fe20000000f00 */
[----:B------:R-:W-:-:S09]  /*4de0*/  FADD.FTZ R217, R155, R217 ;  /* 0x000000d99bd97221 */ /* 0x000fd20000010000 */
[----:B------:R-:W-:Y:S05]  /*4df0*/  WARPSYNC.COLLECTIVE R150, `(.L_x_339) ;  /* 0x0000000096087348 */ /* 0x000fea0003c00000 */
[----:B------:R0:W1:Y:S02]  /*4e00*/  SHFL.DOWN P6, R155, R151, R148, R149 ;  /* 0x08000094979b7389 */ /* 0x00006400000c0095 */
[----:B01----:R-:W-:Y:S01]  /*4e10*/  ENDCOLLECTIVE ;  /* 0x000000000000791b */ /* 0x003fe20003800000 */
.L_x_339:
[----:B------:R-:W-:Y:S02]  /*4e20*/  IMAD.MOV.U32 R151, RZ, RZ, R217 ;  /* 0x000000ffff977224 */ /* 0x000fe400078e00d9 */
[----:B------:R-:W-:-:S07]  /*4e30*/  FADD.FTZ R216, R216, R155 ;  /* 0x0000009bd8d87221 */ /* 0x000fce0000010000 */
[----:B------:R-:W-:Y:S05]  /*4e40*/  WARPSYNC.COLLECTIVE R150, `(.L_x_340) ;  /* 0x0000000096087348 */ /* 0x000fea0003c00000 */
[----:B------:R0:W1:Y:S02]  /*4e50*/  SHFL.DOWN P6, R155, R151, R148, R149 ;  /* 0x08000094979b7389 */ /* 0x00006400000c0095 */
[----:B01----:R-:W-:Y:S01]  /*4e60*/  ENDCOLLECTIVE ;  /* 0x000000000000791b */ /* 0x003fe20003800000 */
.L_x_340:
[----:B------:R-:W-:Y:S01]  /*4e70*/  HFMA2.MMA R148, -RZ, RZ, 0, 2.384185791015625e-07 ;  /* 0x00000004ff947435 */ /* 0x000fe200000001ff */
[----:B------:R-:W-:Y:S01]  /*4e80*/  MOV R151, R216 ;  /* 0x000000d800977202 */ /* 0x000fe20000000f00 */
[----:B------:R-:W-:-:S09]  /*4e90*/  FADD.FTZ R217, R217, R155 ;  /* 0x0000009bd9d97221 */ /* 0x000fd20000010000 */
[----:B------:R-:W-:Y:S05]  /*4ea0*/  WARPSYNC.COLLECTIVE R150, `(.L_x_341) ;  /* 0x0000000096087348 */ /* 0x000fea0003c00000 */
[----:B------:R0:W1:Y:S02]  /*4eb0*/  SHFL.DOWN P6, R155, R151, R148, R149 ;  /* 0x08000094979b7389 */ /* 0x00006400000c0095 */
[----:B01----:R-:W-:Y:S01]  /*4ec0*/  ENDCOLLECTIVE ;  /* 0x000000000000791b */ /* 0x003fe20003800000 */
.L_x_341:
[----:B------:R-:W-:Y:S02]  /*4ed0*/  MOV R151, R217 ;  /* 0x000000d900977202 */ /* 0x000fe40000000f00 */
[----:B------:R-:W-:-:S07]  /*4ee0*/  MOV R154, R155 ;  /* 0x0000009b009a7202 */ /* 0x000fce0000000f00 */
[----:B------:R-:W-:Y:S05]  /*4ef0*/  WARPSYNC.COLLECTIVE R150, `(.L_x_342) ;  /* 0x0000000096087348 */ /* 0x000fea0003c00000 */
[----:B------:R0:W1:Y:S02]  /*4f00*/  SHFL.DOWN P6, R155, R151, R148, R149 ;  /* 0x08000094979b7389 */ /* 0x00006400000c0095 */
[----:B01----:R-:W-:Y:S01]  /*4f10*/  ENDCOLLECTIVE ;  /* 0x000000000000791b */ /* 0x003fe20003800000 */
.L_x_342:
[----:B------:R-:W-:Y:S01]  /*4f20*/  FADD.FTZ R154, R216, R154 ;  /* 0x0000009ad89a7221 */ /* 0x000fe20000010000 */
[----:B------:R-:W-:-:S04]  /*4f30*/  HFMA2.MMA R148, -RZ, RZ, 0, 1.1920928955078125e-07 ;  /* 0x00000002ff947435 */ /* 0x000fc800000001ff */
[----:B------:R-:W-:Y:S02]  /*4f40*/  MOV R151, R154 ;  /* 0x0000009a00977202 */ /* 0x000fe40000000f00 */
[----:B------:R-:W-:-:S07]  /*4f50*/  MOV R153, R155 ;  /* 0x0000009b00997202 */ /* 0x000fce0000000f00 */
[----:B------:R-:W-:Y:S05]  /*4f60*/  WARPSYNC.COLLECTIVE R150, `(.L_x_343) ;  /* 0x0000000096087348 */ /* 0x000fea0003c00000 */
[----:B------:R0:W1:Y:S02]  /*4f70*/  SHFL.DOWN P6, R155, R151, R148, R149 ;  /* 0x08000094979b7389 */ /* 0x00006400000c0095 */
[----:B01----:R-:W-:Y:S01]  /*4f80*/  ENDCOLLECTIVE ;  /* 0x000000000000791b */ /* 0x003fe20003800000 */
.L_x_343:
[----:B------:R-:W-:-:S05]  /*4f90*/  FADD.FTZ R153, R217, R153 ;  /* 0x00000099d9997221 */ /* 0x000fca0000010000 */
[----:B------:R-:W-:Y:S01]  /*4fa0*/  MOV R151, R153 ;  /* 0x0000009900977202 */ /* 0x000fe20000000f00 */
[----:B------:R-:W-:-:S07]  /*4fb0*/  FADD.FTZ R154, R154, R155 ;  /* 0x0000009b9a9a7221 */ /* 0x000fce0000010000 */
[----:B------:R-:W-:Y:S05]  /*4fc0*/  WARPSYNC.COLLECTIVE R150, `(.L_x_344) ;  /* 0x0000000096087348 */ /* 0x000fea0003c00000 */
[----:B------:R0:W1:Y:S02]  /*4fd0*/  SHFL.DOWN P6, R155, R151, R148, R149 ;  /* 0x08000094979b7389 */ /* 0x00006400000c0095 */
[----:B01----:R-:W-:Y:S01]  /*4fe0*/  ENDCOLLECTIVE ;  /* 0x000000000000791b */ /* 0x003fe20003800000 */
.L_x_344:
[----:B------:R-:W-:Y:S01]  /*4ff0*/  HFMA2.MMA R148, -RZ, RZ, 0, 5.9604644775390625e-08 ;  /* 0x00000001ff947435 */ /* 0x000fe200000001ff */
[----:B------:R-:W-:Y:S01]  /*5000*/  MOV R151, R154 ;  /* 0x0000009a00977202 */ /* 0x000fe20000000f00 */
[----:B------:R-:W-:-:S09]  /*5010*/  FADD.FTZ R153, R153, R155 ;  /* 0x0000009b99997221 */ /* 0x000fd20000010000 */
[----:B------:R-:W-:Y:S05]  /*5020*/  WARPSYNC.COLLECTIVE R150, `(.L_x_345) ;  /* 0x0000000096087348 */ /* 0x000fea0003c00000 */
[----:B------:R0:W1:Y:S02]  /*5030*/  SHFL.DOWN P6, R155, R151, R148, R149 ;  /* 0x08000094979b7389 */ /* 0x00006400000c0095 */
[----:B01----:R-:W-:Y:S01]  /*5040*/  ENDCOLLECTIVE ;  /* 0x000000000000791b */ /* 0x003fe20003800000 */
.L_x_345:
[----:B------:R-:W-:Y:S02]  /*5050*/  MOV R151, R153 ;  /* 0x0000009900977202 */ /* 0x000fe40000000f00 */
[----:B------:R-:W-:-:S07]  /*5060*/  MOV R205, R155 ;  /* 0x0000009b00cd7202 */ /* 0x000fce0000000f00 */
[----:B------:R-:W-:Y:S05]  /*5070*/  WARPSYNC.COLLECTIVE R150, `(.L_x_346) ;  /* 0x0000000096087348 */ /* 0x000fea0003c00000 */
[----:B------:R0:W1:Y:S02]  /*5080*/  SHFL.DOWN P6, R155, R151, R148, R149 ;  /* 0x08000094979b7389 */ /* 0x00006400000c0095 */
[----:B01----:R-:W-:Y:S01]  /*5090*/  ENDCOLLECTIVE ;  /* 0x000000000000791b */ /* 0x003fe20003800000 */
.L_x_346:
[----:B------:R-:W-:Y:S01]  /*50a0*/  MOV R149, R155 ;  /* 0x0000009b00957202 */ /* 0x000fe20000000f00 */
[----:B------:R-:W-:Y:S06]  /*50b0*/  BRA `(.L_x_347) ;  /* 0xffffffd800147947 */ /* 0x000fec000383ffff */
.L_x_348:
        /* <DEDUP_REMOVED lines=12> */
.L_x_13864:


//--------------------- .text._ZN10layer_norm13ln_bwd_kernelINS_13Kernel_traitsI13__nv_bfloat16S2_S2_S2_fjLj8192ELj1ELj1ELj8ELj16ENS_18Kernel_traits_baseILj8192ES2_S2_S2_S2_fjLj256EEEEELb0ELb1ELb0ELb1EEEvNS_9BwdParamsE --------------------------
	.section	.text._ZN10layer_norm13ln_bwd_kernelINS_13Kernel_traitsI13__nv_bfloat16S2_S2_S2_fjLj8192ELj1ELj1ELj8ELj16ENS_18Kernel_traits_baseILj8192ES2_S2_S2_S2_fjLj256EEEEELb0ELb1ELb0ELb1EEEvNS_9BwdParamsE,"ax",@progbits
	.align	128
        .global         _ZN10layer_norm13ln_bwd_kernelINS_13Kernel_traitsI13__nv_bfloat16S2_S2_S2_fjLj8192ELj1ELj1ELj8ELj16ENS_18Kernel_traits_baseILj8192ES2_S2_S2_S2_fjLj256EEEEELb0ELb1ELb0ELb1EEEvNS_9BwdParamsE
        .type           _ZN10layer_norm13ln_bwd_kernelINS_13Kernel_traitsI13__nv_bfloat16S2_S2_S2_fjLj8192ELj1ELj1ELj8ELj16ENS_18Kernel_traits_baseILj8192ES2_S2_S2_S2_fjLj256EEEEELb0ELb1ELb0ELb1EEEvNS_9BwdParamsE,@function
        .size           _ZN10layer_norm13ln_bwd_kernelINS_13Kernel_traitsI13__nv_bfloat16S2_S2_S2_fjLj8192ELj1ELj1ELj8ELj16ENS_18Kernel_traits_baseILj8192ES2_S2_S2_S2_fjLj256EEEEELb0ELb1ELb0ELb1EEEvNS_9BwdParamsE,(.L_x_13865 - _ZN10layer_norm13ln_bwd_kernelINS_13Kernel_traitsI13__nv_bfloat16S2_S2_S2_fjLj8192ELj1ELj1ELj8ELj16ENS_18Kernel_traits_baseILj8192ES2_S2_S2_S2_fjLj256EEEEELb0ELb1ELb0ELb1EEEvNS_9BwdParamsE)
        .other          _ZN10layer_norm13ln_bwd_kernelINS_13Kernel_traitsI13__nv_bfloat16S2_S2_S2_fjLj8192ELj1ELj1ELj8ELj16ENS_18Kernel_traits_baseILj8192ES2_S2_S2_S2_fjLj256EEEEELb0ELb1ELb0ELb1EEEvNS_9BwdParamsE,@"STO_CUDA_ENTRY STV_DEFAULT"
_ZN10layer_norm13ln_bwd_kernelINS_13Kernel_traitsI13__nv_bfloat16S2_S2_S2_fjLj8192ELj1ELj1ELj8ELj16ENS_18Kernel_traits_baseILj8192ES2_S2_S2_S2_fjLj256EEEEELb0ELb1ELb0ELb1EEEvNS_9BwdParamsE:
.text._ZN10layer_norm13ln_bwd_kernelINS_13Kernel_traitsI13__nv_bfloat16S2_S2_S2_fjLj8192ELj1ELj1ELj8ELj16ENS_18Kernel_traits_baseILj8192ES2_S2_S2_S2_fjLj256EEEEELb0ELb1ELb0ELb1EEEvNS_9BwdParamsE:
[----:B------:R-:W0:Y:S01]  /*0000*/  LDC R1, c[0x0][0x28] ;  /* 0x00000a00ff017b82 */ /* 0x000e220000000800 */
[----:B------:R-:W1:Y:S07]  /*0010*/  S2R R0, SR_TID.X ;  /* 0x0000000000007919 */ /* 0x000e6e0000002100 */
[----:B------:R-:W1:Y:S01]  /*0020*/  S2UR UR4, SR_CTAID.X ;  /* 0x00000000000479c3 */ /* 0x000e620000002500 */
[----:B------:R-:W-:Y:S01]  /*0030*/  ULDC.64 UR6, c[0x0][0x208] ;  /* 0x0000820000067ab9 */ /* 0x000fe20000000a00 */
[----:B------:R-:W-:Y:S01]  /*0040*/  ULDC UR9, c[0x0][0x218] ;  /* 0x0000860000097ab9 */ /* 0x000fe20000000800 */
[----:B------:R-:W-:Y:S01]  /*0050*/  ULDC.U8 UR8, c[0x0][0x2a0] ;  /* 0x0000a80000087ab9 */ /* 0x000fe20000000000 */
[----:B------:R-:W-:Y:S01]  /*0060*/  ULDC UR12, c[0x0][0x290] ;  /* 0x0000a400000c7ab9 */ /* 0x000fe20000000800 */
[----:B------:R-:W-:Y:S01]  /*0070*/  ULDC.64 UR10, c[0x0][0x2c8] ;  /* 0x0000b200000a7ab9 */ /* 0x000fe20000000a00 */
[----:B------:R-:W-:Y:S01]  /*0080*/  ULDC.64 UR14, c[0x0][0x308] ;  /* 0x0000c200000e7ab9 */ /* 0x000fe20000000a00 */
[----:B------:R-:W-:Y:S01]  /*0090*/  ULDC.64 UR16, c[0x0][0x2f8] ;  /* 0x0000be0000107ab9 */ /* 0x000fe20000000a00 */
[----:B------:R-:W-:Y:S01]  /*00a0*/  ULDC.64 UR18, c[0x0][0x210] ;  /* 0x0000840000127ab9 */ /* 0x000fe20000000a00 */
[----:B0-----:R-:W-:-:S02]  /*00b0*/  IADD3 R1, R1, -0x28, RZ ;  /* 0xffffffd801017810 */ /* 0x001fc40007ffe0ff */
[----:B-1----:R-:W-:Y:S01]  /*00c0*/  LEA.HI R138, R0, UR4, RZ, 0x18 ;  /* 0x00000004008a7c11 */ /* 0x002fe2000f8fc0ff */
        /* <DEDUP_REMOVED lines=50> */
[----:B------:R-:W-:Y:S01]  /*03f0*/  CS2R R152, SRZ ;  /* 0x0000000000987805 */ /* 0x000fe2000001ff00 */
[----:B------:R-:W-:Y:S06]  /*0400*/  BRA `(.L_x_350) ;  /* 0x0000004400c07947 */ /* 0x000fec0003800000 */
.L_x_349:
[----:B------:R-:W-:Y:S01]  /*0410*/  SHF.L.U32 R0, R0, 0x4, RZ ;  /* 0x0000000400007819 */ /* 0x000fe200000006ff */
[----:B------:R-:W-:-:S03]  /*0420*/  ULDC.64 UR4, c[0x0][0x260] ;  /* 0x0000980000047ab9 */ /* 0x000fc60000000a00 */
[----:B------:R-:W-:-:S04]  /*0430*/  LOP3.LUT R0, R0, 0xff0, RZ, 0xc0, !PT ;  /* 0x00000ff000007812 */ /* 0x000fc800078ec0ff */
[----:B------:R-:W-:-:S04]  /*0440*/  IADD3 R2, P0, R0, UR4, RZ ;  /* 0x0000000400027c10 */ /* 0x000fc8000ff1e0ff */
[----:B------:R-:W-:Y:S01]  /*0450*/  IADD3.X R3, RZ, UR5, RZ, P0, !PT ;  /* 0x00000005ff037c10 */ /* 0x000fe200087fe4ff */
[----:B------:R-:W-:-:S04]  /*0460*/  ULDC.64 UR4, c[0x0][0x278] ;  /* 0x00009e0000047ab9 */ /* 0x000fc80000000a00 */
[----:B------:R-:W2:Y:S04]  /*0470*/  LDG.E.128 R16, desc[UR6][R2.64] ;  /* 0x0000000602107981 */ /* 0x000ea8000c1e1d00 */
[----:B------:R-:W3:Y:S01]  /*0480*/  LDG.E.128 R244, desc[UR6][R2.64+0x1000] ;  /* 0x0010000602f47981 */ /* 0x000ee2000c1e1d00 */
[----:B------:R-:W-:-:S03]  /*0490*/  IADD3 R12, P0, R0, UR4, RZ ;  /* 0x00000004000c7c10 */ /* 0x000fc6000ff1e0ff */
[----:B------:R-:W4:Y:S01]  /*04a0*/  LDG.E.128 R188, desc[UR6][R2.64+0x3000] ;  /* 0x0030000602bc7981 */ /* 0x000f22000c1e1d00 */
[----:B------:R-:W-:Y:S01]  /*04b0*/  IADD3.X R13, RZ, UR5, RZ, P0, !PT ;  /* 0x00000005ff0d7c10 */ /* 0x000fe200087fe4ff */
[----:B------:R-:W-:Y:S02]  /*04c0*/  ULDC.64 UR4, c[0x0][0x270] ;  /* 0x00009c0000047ab9 */ /* 0x000fe40000000a00 */
[----:B------:R-:W5:Y:S04]  /*04d0*/  LDG.E.128 R232, desc[UR6][R2.64+0x2000] ;  /* 0x0020000602e87981 */ /* 0x000f68000c1e1d00 */
[----:B------:R-:W5:Y:S04]  /*04e0*/  LDG.E.128 R176, desc[UR6][R12.64] ;  /* 0x000000060cb07981 */ /* 0x000f68000c1e1d00 */
[----:B------:R-:W5:Y:S04]  /*04f0*/  LDG.E.128 R20, desc[UR6][R12.64+0x1000] ;  /* 0x001000060c147981 */ /* 0x000f68000c1e1d00 */
[----:B------:R-:W5:Y:S04]  /*0500*/  LDG.E.128 R8, desc[UR6][R12.64+0x2000] ;  /* 0x002000060c087981 */ /* 0x000f68000c1e1d00 */
[----:B------:R0:W5:Y:S01]  /*0510*/  LDG.E.128 R4, desc[UR6][R12.64+0x3000] ;  /* 0x003000060c047981 */ /* 0x000162000c1e1d00 */
[----:B------:R-:W-:Y:S01]  /*0520*/  ISETP.NE.U32.AND P0, PT, RZ, UR4, PT ;  /* 0x00000004ff007c0c */ /* 0x000fe2000bf05070 */
[----:B------:R-:W-:Y:S01]  /*0530*/  HFMA2.MMA R196, -RZ, RZ, 0, 5.9604644775390625e-08 ;  /* 0x00000001ffc47435 */ /* 0x000fe200000001ff */
[----:B------:R-:W-:-:S02]  /*0540*/  CS2R R108, SRZ ;  /* 0x00000000006c7805 */ /* 0x000fc4000001ff00 */
[----:B------:R-:W-:Y:S02]  /*0550*/  CS2R R106, SRZ ;  /* 0x00000000006a7805 */ /* 0x000fe4000001ff00 */
[----:B------:R-:W-:Y:S02]  /*0560*/  ISETP.NE.AND.EX P0, PT, RZ, UR5, PT, P0 ;  /* 0x00000005ff007c0c */ /* 0x000fe4000bf05300 */
        /* <DEDUP_REMOVED lines=16> */
[----:B0-----:R-:W-:Y:S02]  /*0670*/  CS2R R12, SRZ ;  /* 0x00000000000c7805 */ /* 0x001fe4000001ff00 */
        /* <DEDUP_REMOVED lines=11> */
[----:B------:R-:W-:Y:S02]  /*0730*/  MOV R139, RZ ;  /* 0x000000ff008b7202 */ /* 0x000fe40000000f00 */
        /* <DEDUP_REMOVED lines=8> */
[----:B--2---:R-:W-:Y:S01]  /*07c0*/  SHF.L.U32 R0, R16, 0x10, RZ ;  /* 0x0000001010007819 */ /* 0x004fe200000006ff */
[----:B------:R-:W-:-:S04]  /*07d0*/  IMAD.U32 R2, R17, 0x10000, RZ ;  /* 0x0001000011027824 */ /* 0x000fc800078e00ff */
[----:B------:R0:W-:Y:S01]  /*07e0*/  STL [R1+0x20], R0 ;  /* 0x0000200001007387 */ /* 0x0001e20000100800 */
[----:B------:R-:W-:-:S03]  /*07f0*/  PRMT R52, R16, 0x7632, R52 ;  /* 0x0000763210347816 */ /* 0x000fc60000000034 */
[----:B------:R1:W-:Y:S01]  /*0800*/  STL [R1+0x18], R2 ;  /* 0x0000180201007387 */ /* 0x0003e20000100800 */
[C---:B0-----:R-:W-:Y:S02]  /*0810*/  SHF.L.U32 R0, R18.reuse, 0x10, RZ ;  /* 0x0000001012007819 */ /* 0x041fe400000006ff */
[----:B------:R-:W-:Y:S02]  /*0820*/  PRMT R53, R17, 0x7632, R53 ;  /* 0x0000763211357816 */ /* 0x000fe40000000035 */
[C---:B-1----:R-:W-:Y:S01]  /*0830*/  SHF.L.U32 R2, R19.reuse, 0x10, RZ ;  /* 0x0000001013027819 */ /* 0x042fe200000006ff */
[----:B------:R3:W-:Y:S01]  /*0840*/  STL [R1+0x10], R0 ;  /* 0x0000100001007387 */ /* 0x0007e20000100800 */
[----:B------:R-:W-:Y:S02]  /*0850*/  PRMT R54, R18, 0x7632, R54 ;  /* 0x0000763212367816 */ /* 0x000fe40000000036 */
[----:B------:R-:W-:Y:S01]  /*0860*/  SHF.L.U32 R52, R52, 0x10, RZ ;  /* 0x0000001034347819 */ /* 0x000fe200000006ff */
[----:B------:R-:W-:Y:S01]  /*0870*/  STL [R1+0x8], R2 ;  /* 0x0000080201007387 */ /* 0x000fe20000100800 */
[----:B------:R-:W-:-:S02]  /*0880*/  PRMT R55, R19, 0x7632, R55 ;  /* 0x0000763213377816 */ /* 0x000fc40000000037 */
[----:B---3--:R-:W-:Y:S02]  /*0890*/  SHF.L.U32 R0, R244, 0x10, RZ ;  /* 0x00000010f4007819 */ /* 0x008fe400000006ff */
[----:B------:R-:W-:Y:S01]  /*08a0*/  SHF.L.U32 R57, R53, 0x10, RZ ;  /* 0x0000001035397819 */ /* 0x000fe200000006ff */
[----:B------:R-:W-:Y:S02]  /*08b0*/  IMAD.U32 R53, R54, 0x10000, RZ ;  /* 0x0001000036357824 */ /* 0x000fe400078e00ff */
[----:B------:R-:W-:Y:S04]  /*08c0*/  STL [R1], R0 ;  /* 0x0000000001007387 */ /* 0x000fe80000100800 */
[----:B------:R0:W-:Y:S04]  /*08d0*/  STL [R1+0x1c], R52 ;  /* 0x00001c3401007387 */ /* 0x0001e80000100800 */
[----:B------:R1:W-:Y:S01]  /*08e0*/  STL [R1+0x14], R57 ;  /* 0x0000143901007387 */ /* 0x0003e20000100800 */
[----:B0-----:R-:W-:-:S03]  /*08f0*/  SHF.L.U32 R52, R55, 0x10, RZ ;  /* 0x0000001037347819 */ /* 0x001fc600000006ff */
[----:B------:R1:W-:Y:S04]  /*0900*/  STL [R1+0xc], R53 ;  /* 0x00000c3501007387 */ /* 0x0003e80000100800 */
[----:B------:R1:W-:Y:S01]  /*0910*/  STL [R1+0x4], R52 ;  /* 0x0000043401007387 */ /* 0x0003e20000100800 */
[----:B------:R-:W-:Y:S01]  /*0920*/  PRMT R252, R244, 0x7632, R252 ;  /* 0x00007632f4fc7816 */ /* 0x000fe200000000fc */
[C---:B----4-:R-:W-:Y:S01]  /*0930*/  IMAD.U32 R192, R189.reuse, 0x10000, RZ ;  /* 0x00010000bdc07824 */ /* 0x050fe200078e00ff */
[----:B------:R-:W-:Y:S02]  /*0940*/  PRMT R56, R189, 0x7632, R56 ;  /* 0x00007632bd387816 */ /* 0x000fe40000000038 */
[C---:B-----5:R-:W-:Y:S02]  /*0950*/  PRMT R185, R176.reuse, 0x7632, R185 ;  /* 0x00007632b0b97816 */ /* 0x060fe400000000b9 */
[----:B------:R-:W-:-:S02]  /*0960*/  SHF.L.U32 R186, R176, 0x10, RZ ;  /* 0x00000010b0ba7819 */ /* 0x000fc400000006ff */
[C---:B------:R-:W-:Y:S02]  /*0970*/  PRMT R248, R246.reuse, 0x7632, R248 ;  /* 0x00007632f6f87816 */ /* 0x040fe400000000f8 */
[----:B------:R-:W-:Y:S02]  /*0980*/  SHF.L.U32 R249, R246, 0x10, RZ ;  /* 0x00000010f6f97819 */ /* 0x000fe400000006ff */
[----:B------:R-:W-:Y:S02]  /*0990*/  PRMT R244, R232, 0x7632, R244 ;  /* 0x00007632e8f47816 */ /* 0x000fe400000000f4 */
[C---:B------:R-:W-:Y:S02]  /*09a0*/  PRMT R236, R234.reuse, 0x7632, R236 ;  /* 0x00007632eaec7816 */ /* 0x040fe400000000ec */
[----:B------:R-:W-:Y:S02]  /*09b0*/  SHF.L.U32 R237, R234, 0x10, RZ ;  /* 0x00000010eaed7819 */ /* 0x000fe400000006ff */
[----:B------:R-:W-:-:S02]  /*09c0*/  PRMT R189, R190, 0x7632, R189 ;  /* 0x00007632bebd7816 */ /* 0x000fc400000000bd */
[C---:B------:R-:W-:Y:S02]  /*09d0*/  PRMT R181, R178.reuse, 0x7632, R181 ;  /* 0x00007632b2b57816 */ /* 0x040fe400000000b5 */
[----:B------:R-:W-:Y:S02]  /*09e0*/  SHF.L.U32 R182, R178, 0x10, RZ ;  /* 0x00000010b2b67819 */ /* 0x000fe400000006ff */
[----:B------:R-:W-:Y:S02]  /*09f0*/  PRMT R176, R20, 0x7632, R176 ;  /* 0x0000763214b07816 */ /* 0x000fe400000000b0 */
[----:B------:R-:W-:Y:S02]  /*0a00*/  PRMT R158, R10, 0x7632, R158 ;  /* 0x000076320a9e7816 */ /* 0x000fe4000000009e */
[----:B------:R-:W-:Y:S02]  /*0a10*/  PRMT R250, R245, 0x7632, R250 ;  /* 0x00007632f5fa7816 */ /* 0x000fe400000000fa */
[----:B------:R-:W-:-:S02]  /*0a20*/  PRMT R246, R247, 0x7632, R246 ;  /* 0x00007632f7f67816 */ /* 0x000fc400000000f6 */
[----:B------:R-:W-:Y:S02]  /*0a30*/  PRMT R238, R233, 0x7632, R238 ;  /* 0x00007632e9ee7816 */ /* 0x000fe400000000ee */
[----:B------:R-:W-:Y:S02]  /*0a40*/  PRMT R234, R235, 0x7632, R234 ;  /* 0x00007632ebea7816 */ /* 0x000fe400000000ea */
        /* <DEDUP_REMOVED lines=13> */
[----:B------:R-:W-:Y:S01]  /*0b20*/  PRMT R163, R7, 0x7632, R163 ;  /* 0x0000763207a37816 */ /* 0x000fe200000000a3 */
[----:B------:R-:W-:Y:S01]  /*0b30*/  HFMA2.MMA R0, -RZ, RZ, 0, 0 ;  /* 0x00000000ff007435 */ /* 0x000fe200000001ff */
        /* <DEDUP_REMOVED lines=9> */
[----:B------:R-:W-:Y:S02]  /*0bd0*/  CS2R R18, SRZ ;  /* 0x0000000000127805 */ /* 0x000fe4000001ff00 */
[----:B------:R-:W-:Y:S02]  /*0be0*/  SHF.L.U32 R177, R20, 0x10, RZ ;  /* 0x0000001014b17819 */ /* 0x000fe400000006ff */
[----:B------:R-:W-:Y:S02]  /*0bf0*/  CS2R R16, SRZ ;  /* 0x0000000000107805 */ /* 0x000fe4000001ff00 */
[----:B------:R-:W-:Y:S02]  /*0c00*/  SHF.L.U32 R175, R21, 0x10, RZ ;  /* 0x0000001015af7819 */ /* 0x000fe400000006ff */
[----:B------:R-:W-:Y:S02]  /*0c10*/  CS2R R20, SRZ ;  /* 0x0000000000147805 */ /* 0x000fe4000001ff00 */
[----:B------:R-:W-:-:S02]  /*0c20*/  SHF.L.U32 R173, R22, 0x10, RZ ;  /* 0x0000001016ad7819 */ /* 0x000fc400000006ff */
[----:B------:R-:W-:Y:S02]  /*0c30*/  CS2R R2, SRZ ;  /* 0x0000000000027805 */ /* 0x000fe4000001ff00 */
[----:B------:R-:W-:Y:S02]  /*0c40*/  SHF.L.U32 R170, R23, 0x10, RZ ;  /* 0x0000001017aa7819 */ /* 0x000fe400000006ff */
[----:B------:R-:W-:Y:S02]  /*0c50*/  CS2R R22, SRZ ;  /* 0x0000000000167805 */ /* 0x000fe4000001ff00 */
[----:B------:R-:W-:Y:S02]  /*0c60*/  SHF.L.U32 R168, R8, 0x10, RZ ;  /* 0x0000001008a87819 */ /* 0x000fe400000006ff */
[----:B------:R-:W-:Y:S02]  /*0c70*/  CS2R R8, SRZ ;  /* 0x0000000000087805 */ /* 0x000fe4000001ff00 */
[----:B------:R-:W-:Y:S01]  /*0c80*/  SHF.L.U32 R132, R10, 0x10, RZ ;  /* 0x000000100a847819 */ /* 0x000fe200000006ff */
[----:B------:R-:W-:Y:S01]  /*0c90*/  IMAD.U32 R244, R244, 0x10000, RZ ;  /* 0x00010000f4f47824 */ /* 0x000fe200078e00ff */
[----:B------:R-:W-:-:S02]  /*0ca0*/  SHF.L.U32 R133, R11, 0x10, RZ ;  /* 0x000000100b857819 */ /* 0x000fc400000006ff */
[----:B------:R-:W-:Y:S02]  /*0cb0*/  CS2R R10, SRZ ;  /* 0x00000000000a7805 */ /* 0x000fe4000001ff00 */
[----:B------:R-:W-:Y:S01]  /*0cc0*/  SHF.L.U32 R134, R4, 0x10, RZ ;  /* 0x0000001004867819 */ /* 0x000fe200000006ff */
[----:B------:R-:W-:Y:S01]  /*0cd0*/  IMAD.U32 R189, R189, 0x10000, RZ ;  /* 0x00010000bdbd7824 */ /* 0x000fe200078e00ff */
[----:B------:R-:W-:Y:S02]  /*0ce0*/  SHF.L.U32 R135, R5, 0x10, RZ ;  /* 0x0000001005877819 */ /* 0x000fe400000006ff */
[----:B------:R-:W-:Y:S02]  /*0cf0*/  CS2R R4, SRZ ;  /* 0x0000000000047805 */ /* 0x000fe4000001ff00 */
[----:B------:R-:W-:Y:S02]  /*0d00*/  SHF.L.U32 R136, R6, 0x10, RZ ;  /* 0x0000001006887819 */ /* 0x000fe400000006ff */
[----:B------:R-:W-:-:S02]  /*0d10*/  CS2R R6, SRZ ;  /* 0x0000000000067805 */ /* 0x000fc4000001ff00 */
[----:B------:R-:W-:Y:S01]  /*0d20*/  SHF.L.U32 R245, R232, 0x10, RZ ;  /* 0x00000010e8f57819 */ /* 0x000fe200000006ff */
        /* <DEDUP_REMOVED lines=27> */
[----:B-1----:R-:W-:-:S07]  /*0ee0*/  SHF.L.U32 R163, R163, 0x10, RZ ;  /* 0x00000010a3a37819 */ /* 0x002fce00000006ff */
.L_x_353:
[----:B------:R-:W0:Y:S01]  /*0ef0*/  S2R R76, SR_TID.X ;  /* 0x00000000004c7919 */ /* 0x000e220000002100 */
[----:B------:R-:W1:Y:S01]  /*0f00*/  @P0 LDC.64 R72, c[0x0][0x270] ;  /* 0x00009c00ff480b82 */ /* 0x000e620000000a00 */
[----:B------:R-:W-:Y:S01]  /*0f10*/  IMAD R74, R138, UR9, RZ ;  /* 0x000000098a4a7c24 */ /* 0x000fe2000f8e02ff */
[----:B------:R-:W2:Y:S04]  /*0f20*/  LDL R223, [R1+0x1c] ;  /* 0x00001c0001df7983 */ /* 0x000ea80000100800 */
[----:B------:R-:W-:Y:S02]  /*0f30*/  SHF.R.S32.HI R75, RZ, 0x1f, R74 ;  /* 0x0000001fff4b7819 */ /* 0x000fe4000001144a */
[----:B------:R-:W3:Y:S02]  /*0f40*/  LDC.64 R90, c[0x0][0x238] ;  /* 0x00008e00ff5a7b82 */ /* 0x000ee40000000a00 */
[----:B------:R-:W-:-:S02]  /*0f50*/  LEA.HI R75, R75, R74, RZ, 0x3 ;  /* 0x0000004a4b4b7211 */ /* 0x000fc400078f18ff */
[----:B------:R-:W-:-:S04]  /*0f60*/  SHF.R.S32.HI R74, RZ, 0x1f, R138 ;  /* 0x0000001fff4a7819 */ /* 0x000fc8000001148a */
[----:B------:R-:W4:Y:S08]  /*0f70*/  LDC.64 R100, c[0x0][0x2b8] ;  /* 0x0000ae00ff647b82 */ /* 0x000f300000000a00 */
[----:B------:R-:W4:Y:S01]  /*0f80*/  LDC.64 R88, c[0x0][0x250] ;  /* 0x00009400ff587b82 */ /* 0x000f220000000a00 */
[----:B-1----:R-:W-:-:S04]  /*0f90*/  @P0 LEA R72, P1, R138, R72, 0x1 ;  /* 0x000000488a480211 */ /* 0x002fc800078208ff */
[----:B------:R-:W-:Y:S02]  /*0fa0*/  @P0 LEA.HI.X R73, R138, R73, R74, 0x1, P1 ;  /* 0x000000498a490211 */ /* 0x000fe400008f0c4a */
[----:B0-----:R-:W-:Y:S01]  /*0fb0*/  LOP3.LUT R194, R76, 0xff, RZ, 0xc0, !PT ;  /* 0x000000ff4cc27812 */ /* 0x001fe200078ec0ff */
[----:B------:R-:W0:Y:S02]  /*0fc0*/  LDC.64 R152, c[0x0][0x258] ;  /* 0x00009600ff987b82 */ /* 0x000e240000000a00 */
[----:B------:R-:W2:Y:S01]  /*0fd0*/  @P0 LDG.E.U16 R197, desc[UR6][R72.64] ;  /* 0x0000000648c50981 */ /* 0x000ea2000c1e1500 */
[----:B------:R-:W-:-:S05]  /*0fe0*/  LEA.HI.SX32 R194, R75, R194, 0x1d ;  /* 0x000000c24bc27211 */ /* 0x000fca00078feaff */
[C---:B---3--:R-:W-:Y:S01]  /*0ff0*/  IMAD.WIDE.U32 R74, R194.reuse, 0x10, R90 ;  /* 0x00000010c24a7825 */ /* 0x048fe200078e005a */
[C---:B------:R-:W-:Y:S02]  /*1000*/  IADD3 R172, R194.reuse, 0x200, RZ ;  /* 0x00000200c2ac7810 */ /* 0x040fe40007ffe0ff */
[C---:B------:R-:W-:Y:S01]  /*1010*/  IADD3 R164, R194.reuse, 0x300, RZ ;  /* 0x00000300c2a47810 */ /* 0x040fe20007ffe0ff */
[C---:B------:R-:W-:Y:S02]  /*1020*/  VIADD R180, R194.reuse, 0x100 ;  /* 0x00000100c2b47836 */ /* 0x040fe40000000000 */
[----:B------:R-:W3:Y:S01]  /*1030*/  LDG.E.128 R72, desc[UR6][R74.64] ;  /* 0x000000064a487981 */ /* 0x000ee2000c1e1d00 */
[----:B----4-:R-:W-:-:S04]  /*1040*/  IMAD.WIDE.U32 R76, R194, 0x10, R100 ;  /* 0x00000010c24c7825 */ /* 0x010fc800078e0064 */
[--C-:B------:R-:W-:Y:S02]  /*1050*/  IMAD.WIDE.U32 R80, R180, 0x10, R90.reuse ;  /* 0x00000010b4507825 */ /* 0x100fe400078e005a */
[----:B------:R-:W4:Y:S02]  /*1060*/  LDG.E.128 R76, desc[UR6][R76.64] ;  /* 0x000000064c4c7981 */ /* 0x000f24000c1e1d00 */
[----:B------:R-:W-:Y:S02]  /*1070*/  IMAD.WIDE.U32 R84, R172, 0x10, R90 ;  /* 0x00000010ac547825 */ /* 0x000fe400078e005a */
[----:B------:R-:W2:Y:S02]  /*1080*/  LDG.E.128 R80, desc[UR6][R80.64] ;  /* 0x0000000650507981 */ /* 0x000ea4000c1e1d00 */
[----:B------:R-:W-:Y:S02]  /*1090*/  IMAD.WIDE R88, R138, 0x4, R88 ;  /* 0x000000048a587825 */ /* 0x000fe400078e0258 */
[----:B------:R-:W2:Y:S02]  /*10a0*/  LDG.E.128 R84, desc[UR6][R84.64] ;  /* 0x0000000654547981 */ /* 0x000ea4000c1e1d00 */
[----:B------:R-:W-:-:S02]  /*10b0*/  IMAD.WIDE.U32 R90, R164, 0x10, R90 ;  /* 0x00000010a45a7825 */ /* 0x000fc400078e005a */
[----:B------:R-:W2:Y:S02]  /*10c0*/  LDG.E R195, desc[UR6][R88.64] ;  /* 0x0000000658c37981 */ /* 0x000ea4000c1e1900 */
[----:B------:R-:W-:-:S04]  /*10d0*/  IMAD.WIDE.U32 R92, R180, 0x10, R100 ;  /* 0x00000010b45c7825 */ /* 0x000fc800078e0064 */
[--C-:B------:R-:W-:Y:S01]  /*10e0*/  IMAD.WIDE.U32 R96, R172, 0x10, R100.reuse ;  /* 0x00000010ac607825 */ /* 0x100fe200078e0064 */
[----:B------:R-:W-:Y:S01]  /*10f0*/  ISETP.NE.U32.AND P1, PT, RZ, UR10, PT ;  /* 0x0000000aff007c0c */ /* 0x000fe2000bf25070 */
[----:B------:R-:W2:Y:S04]  /*1100*/  LDG.E.128 R92, desc[UR6][R92.64] ;  /* 0x000000065c5c7981 */ /* 0x000ea8000c1e1d00 */
[----:B------:R-:W2:Y:S01]  /*1110*/  LDG.E.128 R88, desc[UR6][R90.64] ;  /* 0x000000065a587981 */ /* 0x000ea2000c1e1d00 */
[----:B------:R-:W-:-:S03]  /*1120*/  IMAD.WIDE.U32 R100, R164, 0x10, R100 ;  /* 0x00000010a4647825 */ /* 0x000fc600078e0064 */
[----:B------:R-:W2:Y:S04]  /*1130*/  LDG.E.128 R96, desc[UR6][R96.64] ;  /* 0x0000000660607981 */ /* 0x000ea8000c1e1d00 */
[----:B------:R-:W2:Y:S01]  /*1140*/  LDG.E.128 R100, desc[UR6][R100.64] ;  /* 0x0000000664647981 */ /* 0x000ea2000c1e1d00 */
[----:B------:R-:W-:-:S13]  /*1150*/  ISETP.NE.AND.EX P1, PT, RZ, UR11, PT, P1 ;  /* 0x0000000bff007c0c */ /* 0x000fda000bf25310 */
[----:B------:R-:W1:Y:S08]  /*1160*/  @P1 LDC.64 R208, c[0x0][0x2c8] ;  /* 0x0000b200ffd01b82 */ /* 0x000e700000000a00 */
[----:B------:R-:W1:Y:S08]  /*1170*/  @P1 LDC.64 R214, c[0x0][0x2c8] ;  /* 0x0000b200ffd61b82 */ /* 0x000e700000000a00 */
[----:B------:R-:W1:Y:S08]  /*1180*/  @P1 LDC.64 R216, c[0x0][0x2c8] ;  /* 0x0000b200ffd81b82 */ /* 0x000e700000000a00 */
[----:B------:R-:W4:Y:S01]  /*1190*/  @P1 LDC.64 R218, c[0x0][0x2c8] ;  /* 0x0000b200ffda1b82 */ /* 0x000f220000000a00 */
[----:B0-----:R-:W-:Y:S01]  /*11a0*/  IMAD.WIDE R152, R138, 0x4, R152 ;  /* 0x000000048a987825 */ /* 0x001fe200078e0298 */
[----:B------:R-:W-:-:S02]  /*11b0*/  LOP3.LUT P3, RZ, R196, 0xff, RZ, 0xc0, !PT ;  /* 0x000000ffc4ff7812 */ /* 0x000fc4000786c0ff */
[----:B------:R-:W-:-:S03]  /*11c0*/  ISETP.NE.AND P4, PT, RZ, UR8, PT ;  /* 0x00000008ff007c0c */ /* 0x000fc6000bf85270 */
[----:B------:R0:W2:Y:S02]  /*11d0*/  LDG.E R152, desc[UR6][R152.64] ;  /* 0x0000000698987981 */ /* 0x0000a4000c1e1900 */
[----:B0-----:R-:W-:Y:S02]  /*11e0*/  MOV R153, 0x3f800000 ;  /* 0x3f80000000997802 */ /* 0x001fe40000000f00 */
[C---:B---3--:R-:W-:Y:S01]  /*11f0*/  PRMT R202, R72.reuse, 0x7632, R202 ;  /* 0x0000763248ca7816 */ /* 0x048fe200000000ca */
[C---:B------:R-:W-:Y:S01]  /*1200*/  IMAD.U32 R241, R73.reuse, 0x10000, RZ ;  /* 0x0001000049f17824 */ /* 0x040fe200078e00ff */
[----:B------:R-:W-:Y:S02]  /*1210*/  SHF.L.U32 R211, R72, 0x10, RZ ;  /* 0x0000001048d37819 */ /* 0x000fe400000006ff */
[----:B------:R-:W-:Y:S01]  /*1220*/  PRMT R201, R73, 0x7632, R201 ;  /* 0x0000763249c97816 */ /* 0x000fe200000000c9 */
[----:B-1----:R-:W-:Y:S01]  /*1230*/  @P1 IMAD.WIDE.U32 R72, R194, 0x10, R208 ;  /* 0x00000010c2481825 */ /* 0x002fe200078e00d0 */
[----:B------:R-:W-:-:S04]  /*1240*/  PRMT R196, R74, 0x7632, R196 ;  /* 0x000076324ac47816 */ /* 0x000fc800000000c4 */
[----:B------:R0:W5:Y:S01]  /*1250*/  @P1 LDG.E.128 R52, desc[UR6][R72.64] ;  /* 0x0000000648341981 */ /* 0x000162000c1e1d00 */
[----:B------:R-:W-:Y:S02]  /*1260*/  SHF.L.U32 R240, R74, 0x10, RZ ;  /* 0x000000104af07819 */ /* 0x000fe400000006ff */
[C---:B------:R-:W-:Y:S02]  /*1270*/  PRMT R204, R75.reuse, 0x7632, R204 ;  /* 0x000076324bcc7816 */ /* 0x040fe400000000cc */
[----:B------:R-:W-:Y:S01]  /*1280*/  SHF.L.U32 R205, R75, 0x10, RZ ;  /* 0x000000104bcd7819 */ /* 0x000fe200000006ff */
[----:B------:R-:W-:-:S04]  /*1290*/  @P1 IMAD.WIDE.U32 R74, R172, 0x10, R216 ;  /* 0x00000010ac4a1825 */ /* 0x000fc800078e00d8 */
[----:B0-----:R-:W-:Y:S01]  /*12a0*/  @P1 IMAD.WIDE.U32 R72, R180, 0x10, R214 ;  /* 0x00000010b4481825 */ /* 0x001fe200078e00d6 */
[C---:B----4-:R-:W-:Y:S01]  /*12b0*/  PRMT R200, R76.reuse, 0x7632, R200 ;  /* 0x000076324cc87816 */ /* 0x050fe200000000c8 */
[----:B------:R-:W5:Y:S01]  /*12c0*/  @P1 LDG.E.128 R60, desc[UR6][R74.64] ;  /* 0x000000064a3c1981 */ /* 0x000f62000c1e1d00 */
[----:B------:R-:W-:Y:S02]  /*12d0*/  SHF.L.U32 R242, R76, 0x10, RZ ;  /* 0x000000104cf27819 */ /* 0x000fe400000006ff */
[C---:B------:R-:W-:Y:S01]  /*12e0*/  PRMT R199, R77.reuse, 0x7632, R199 ;  /* 0x000076324dc77816 */ /* 0x040fe200000000c7 */
[----:B------:R0:W5:Y:S01]  /*12f0*/  @P1 LDG.E.128 R56, desc[UR6][R72.64] ;  /* 0x0000000648381981 */ /* 0x000162000c1e1d00 */
[----:B------:R-:W-:Y:S01]  /*1300*/  SHF.L.U32 R239, R77, 0x10, RZ ;  /* 0x000000104def7819 */ /* 0x000fe200000006ff */
[----:B------:R-:W-:Y:S01]  /*1310*/  @P1 IMAD.WIDE.U32 R76, R164, 0x10, R218 ;  /* 0x00000010a44c1825 */ /* 0x000fe200078e00da */
[----:B--2---:R-:W-:Y:S01]  /*1320*/  SHF.L.U32 R212, R81, 0x10, RZ ;  /* 0x0000001051d47819 */ /* 0x004fe200000006ff */
[----:B------:R-:W2:Y:S01]  /*1330*/  LDL R219, [R1+0x8] ;  /* 0x0000080001db7983 */ /* 0x000ea20000100800 */
[----:B------:R-:W-:-:S02]  /*1340*/  FSEL R195, R195, RZ, !P4 ;  /* 0x000000ffc3c37208 */ /* 0x000fc40006000000 */
[C---:B------:R-:W-:Y:S02]  /*1350*/  PRMT R198, R78.reuse, 0x7632, R198 ;  /* 0x000076324ec67816 */ /* 0x040fe400000000c6 */
[----:B------:R-:W-:Y:S02]  /*1360*/  SHF.L.U32 R206, R78, 0x10, RZ ;  /* 0x000000104ece7819 */ /* 0x000fe400000006ff */
[----:B------:R-:W-:Y:S02]  /*1370*/  PRMT R213, R84, 0x7632, R213 ;  /* 0x0000763254d57816 */ /* 0x000fe400000000d5 */
[----:B------:R-:W-:Y:S01]  /*1380*/  SHF.L.U32 R202, R202, 0x10, RZ ;  /* 0x00000010caca7819 */ /* 0x000fe200000006ff */
[----:B------:R-:W-:Y:S01]  /*1390*/  IMAD.U32 R203, R79, 0x10000, RZ ;  /* 0x000100004fcb7824 */ /* 0x000fe200078e00ff */
[----:B------:R-:W-:Y:S02]  /*13a0*/  SHF.L.U32 R215, R84, 0x10, RZ ;  /* 0x0000001054d77819 */ /* 0x000fe400000006ff */
[----:B------:R-:W-:-:S02]  /*13b0*/  @P0 SHF.L.U32 R153, R197, 0x10, RZ ;  /* 0x00000010c5990819 */ /* 0x000fc400000006ff */
[----:B------:R-:W-:Y:S01]  /*13c0*/  PRMT R208, R82, 0x7632, R208 ;  /* 0x0000763252d07816 */ /* 0x000fe200000000d0 */
[----:B------:R-:W-:Y:S01]  /*13d0*/  IMAD.U32 R216, R85, 0x10000, RZ ;  /* 0x0001000055d87824 */ /* 0x000fe200078e00ff */
[C---:B0-----:R-:W-:Y:S01]  /*13e0*/  PRMT R73, R88.reuse, 0x7632, R73 ;  /* 0x0000763258497816 */ /* 0x041fe20000000049 */
[----:B------:R0:W5:Y:S01]  /*13f0*/  @P1 LDG.E.128 R64, desc[UR6][R76.64] ;  /* 0x000000064c401981 */ /* 0x000162000c1e1d00 */
[----:B------:R-:W-:Y:S02]  /*1400*/  PRMT R78, R83, 0x7632, R78 ;  /* 0x00007632534e7816 */ /* 0x000fe4000000004e */
[----:B------:R-:W-:Y:S02]  /*1410*/  SHF.L.U32 R218, R87, 0x10, RZ ;  /* 0x0000001057da7819 */ /* 0x000fe400000006ff */
[----:B------:R-:W-:Y:S02]  /*1420*/  SHF.L.U32 R88, R88, 0x10, RZ ;  /* 0x0000001058587819 */ /* 0x000fe400000006ff */
[----:B------:R-:W-:-:S02]  /*1430*/  SHF.L.U32 R84, R201, 0x10, RZ ;  /* 0x00000010c9547819 */ /* 0x000fc400000006ff */
[----:B------:R-:W-:Y:S01]  /*1440*/  PRMT R197, R79, 0x7632, R197 ;  /* 0x000076324fc57816 */ /* 0x000fe200000000c5 */
[----:B------:R-:W3:Y:S01]  /*1450*/  LDL R201, [R1+0x10] ;  /* 0x0000100001c97983 */ /* 0x000ee20000100800 */
[----:B------:R-:W-:Y:S02]  /*1460*/  SHF.L.U32 R210, R80, 0x10, RZ ;  /* 0x0000001050d27819 */ /* 0x000fe400000006ff */
[----:B------:R-:W-:Y:S02]  /*1470*/  PRMT R72, R90, 0x7632, R72 ;  /* 0x000076325a487816 */ /* 0x000fe40000000048 */
[----:B------:R-:W-:Y:S02]  /*1480*/  PRMT R79, R81, 0x7632, R79 ;  /* 0x00007632514f7816 */ /* 0x000fe4000000004f */
[----:B------:R-:W-:Y:S01]  /*1490*/  PRMT R209, R85, 0x7632, R209 ;  /* 0x0000763255d17816 */ /* 0x000fe200000000d1 */
[----:B------:R-:W-:Y:S01]  /*14a0*/  FADD.FTZ R85, -R195, R212 ;  /* 0x000000d4c3557221 */ /* 0x000fe20000010100 */
[----:B------:R-:W-:-:S02]  /*14b0*/  PRMT R214, R86, 0x7632, R214 ;  /* 0x0000763256d67816 */ /* 0x000fc400000000d6 */
[----:B------:R-:W-:Y:S02]  /*14c0*/  SHF.L.U32 R217, R86, 0x10, RZ ;  /* 0x0000001056d97819 */ /* 0x000fe400000006ff */
[----:B------:R-:W-:Y:S02]  /*14d0*/  PRMT R75, R91, 0x7632, R75 ;  /* 0x000076325b4b7816 */ /* 0x000fe4000000004b */
[----:B------:R-:W-:Y:S01]  /*14e0*/  SHF.L.U32 R86, R204, 0x10, RZ ;  /* 0x00000010cc567819 */ /* 0x000fe200000006ff */
[C---:B------:R-:W-:Y:S01]  /*14f0*/  FADD.FTZ R204, -R195.reuse, R202 ;  /* 0x000000cac3cc7221 */ /* 0x040fe20000010100 */
[----:B------:R-:W-:Y:S01]  /*1500*/  SHF.L.U32 R212, R208, 0x10, RZ ;  /* 0x00000010d0d47819 */ /* 0x000fe200000006ff */
[C---:B------:R-:W-:Y:S01]  /*1510*/  FADD.FTZ R202, -R195.reuse, R84 ;  /* 0x00000054c3ca7221 */ /* 0x040fe20000010100 */
[----:B------:R-:W-:Y:S01]  /*1520*/  SHF.L.U32 R220, R78, 0x10, RZ ;  /* 0x000000104edc7819 */ /* 0x000fe200000006ff */
[C---:B------:R-:W-:Y:S01]  /*1530*/  FADD.FTZ R208, -R195.reuse, R218 ;  /* 0x000000dac3d07221 */ /* 0x040fe20000010100 */
[C---:B------:R-:W-:Y:S01]  /*1540*/  FADD.FTZ R78, -R195.reuse, R88 ;  /* 0x00000058c34e7221 */ /* 0x040fe20000010100 */
[----:B------:R-:W-:Y:S01]  /*1550*/  SHF.L.U32 R72, R72, 0x10, RZ ;  /* 0x0000001048487819 */ /* 0x000fe200000006ff */
[----:B------:R-:W-:Y:S01]  /*1560*/  FADD.FTZ R84, -R195, R210 ;  /* 0x000000d2c3547221 */ /* 0x000fe20000010100 */
[----:B------:R-:W-:Y:S01]  /*1570*/  SHF.L.U32 R88, R73, 0x10, RZ ;  /* 0x0000001049587819 */ /* 0x000fe200000006ff */
[----:B------:R-:W-:Y:S01]  /*1580*/  IMAD.U32 R210, R79, 0x10000, RZ ;  /* 0x000100004fd27824 */ /* 0x000fe200078e00ff */
[----:B------:R-:W-:Y:S01]  /*1590*/  SHF.L.U32 R218, R75, 0x10, RZ ;  /* 0x000000104bda7819 */ /* 0x000fe200000006ff */
[C---:B------:R-:W-:Y:S01]  /*15a0*/  FADD.FTZ R73, -R195.reuse, R72 ;  /* 0x00000048c3497221 */ /* 0x040fe20000010100 */
[----:B------:R-:W-:Y:S01]  /*15b0*/  SHF.L.U32 R196, R196, 0x10, RZ ;  /* 0x00000010c4c47819 */ /* 0x000fe200000006ff */
[C---:B------:R-:W-:Y:S01]  /*15c0*/  FADD.FTZ R227, -R195.reuse, R210 ;  /* 0x000000d2c3e37221 */ /* 0x040fe20000010100 */
[----:B------:R-:W-:Y:S01]  /*15d0*/  SHF.L.U32 R221, R82, 0x10, RZ ;  /* 0x0000001052dd7819 */ /* 0x000fe200000006ff */
[C---:B------:R-:W-:Y:S01]  /*15e0*/  FADD.FTZ R229, -R195.reuse, R212 ;  /* 0x000000d4c3e57221 */ /* 0x040fe20000010100 */
[C---:B------:R-:W-:Y:S01]  /*15f0*/  FADD.FTZ R231, -R195.reuse, R220 ;  /* 0x000000dcc3e77221 */ /* 0x040fe20000010100 */
[C---:B------:R-:W-:Y:S01]  /*1600*/  FADD.FTZ R75, -R195.reuse, R88 ;  /* 0x00000058c34b7221 */ /* 0x040fe20000010100 */
[----:B------:R-:W-:Y:S01]  /*1610*/  FADD.FTZ R72, -R195, R218 ;  /* 0x000000dac3487221 */ /* 0x000fe20000010100 */
[----:B------:R-:W-:Y:S01]  /*1620*/  PRMT R207, R80, 0x7632, R207 ;  /* 0x0000763250cf7816 */ /* 0x000fe200000000cf */
[----:B------:R-:W4:Y:S01]  /*1630*/  LDL R220, [R1+0x20] ;  /* 0x0000200001dc7983 */ /* 0x000f220000100800 */
[----:B------:R-:W-:Y:S01]  /*1640*/  PRMT R82, R87, 0x7632, R82 ;  /* 0x0000763257527816 */ /* 0x000fe20000000052 */
[----:B------:R-:W-:Y:S01]  /*1650*/  IMAD.U32 R210, R99, 0x10000, RZ ;  /* 0x0001000063d27824 */ /* 0x000fe200078e00ff */
[----:B------:R-:W-:-:S02]  /*1660*/  PRMT R74, R89, 0x7632, R74 ;  /* 0x00007632594a7816 */ /* 0x000fc4000000004a */
[C---:B------:R-:W-:Y:S02]  /*1670*/  PRMT R212, R96.reuse, 0x7632, R212 ;  /* 0x0000763260d47816 */ /* 0x040fe400000000d4 */
[----:B------:R-:W-:Y:S02]  /*1680*/  SHF.L.U32 R88, R96, 0x10, RZ ;  /* 0x0000001060587819 */ /* 0x000fe400000006ff */
[----:B------:R-:W-:Y:S02]  /*1690*/  PRMT R218, R99, 0x7632, R218 ;  /* 0x0000763263da7816 */ /* 0x000fe400000000da */
[C---:B------:R-:W-:Y:S02]  /*16a0*/  PRMT R99, R100.reuse, 0x7632, R99 ;  /* 0x0000763264637816 */ /* 0x040fe40000000063 */
[----:B------:R-:W-:Y:S01]  /*16b0*/  SHF.L.U32 R96, R100, 0x10, RZ ;  /* 0x0000001064607819 */ /* 0x000fe200000006ff */
[C---:B------:R-:W-:Y:S01]  /*16c0*/  FADD.FTZ R81, -R195.reuse, R196 ;  /* 0x000000c4c3517221 */ /* 0x040fe20000010100 */
[----:B------:R-:W4:Y:S01]  /*16d0*/  LDL R100, [R1+0x4] ;  /* 0x0000040001647983 */ /* 0x000f220000100800 */
[----:B------:R-:W-:Y:S01]  /*16e0*/  FADD.FTZ R87, -R195, R216 ;  /* 0x000000d8c3577221 */ /* 0x000fe20000010100 */
[----:B------:R-:W-:Y:S01]  /*16f0*/  SHF.L.U32 R222, R83, 0x10, RZ ;  /* 0x0000001053de7819 */ /* 0x000fe200000006ff */
[----:B------:R-:W-:Y:S01]  /*1700*/  IMAD.U32 R82, R82, 0x10000, RZ ;  /* 0x0001000052527824 */ /* 0x000fe200078e00ff */
[----:B0-----:R-:W-:-:S02]  /*1710*/  SHF.L.U32 R77, R89, 0x10, RZ ;  /* 0x00000010594d7819 */ /* 0x001fc400000006ff */
[----:B------:R-:W-:Y:S01]  /*1720*/  SHF.L.U32 R76, R90, 0x10, RZ ;  /* 0x000000105a4c7819 */ /* 0x000fe200000006ff */
[----:B------:R-:W-:Y:S01]  /*1730*/  IMAD.U32 R90, R91, 0x10000, RZ ;  /* 0x000100005b5a7824 */ /* 0x000fe200078e00ff */
[----:B------:R-:W-:Y:S02]  /*1740*/  SHF.L.U32 R196, R207, 0x10, RZ ;  /* 0x00000010cfc47819 */ /* 0x000fe400000006ff */
[----:B------:R-:W-:Y:S02]  /*1750*/  SHF.L.U32 R224, R213, 0x10, RZ ;  /* 0x00000010d5e07819 */ /* 0x000fe400000006ff */
[----:B------:R-:W-:Y:S02]  /*1760*/  SHF.L.U32 R216, R209, 0x10, RZ ;  /* 0x00000010d1d87819 */ /* 0x000fe400000006ff */
[----:B------:R-:W-:Y:S02]  /*1770*/  SHF.L.U32 R214, R214, 0x10, RZ ;  /* 0x00000010d6d67819 */ /* 0x000fe400000006ff */
[----:B------:R-:W-:Y:S01]  /*1780*/  SHF.L.U32 R74, R74, 0x10, RZ ;  /* 0x000000104a4a7819 */ /* 0x000fe200000006ff */
[C---:B------:R-:W-:Y:S01]  /*1790*/  FADD.FTZ R83, -R195.reuse, R86 ;  /* 0x00000056c3537221 */ /* 0x040fe20000010100 */
[C---:B------:R-:W-:Y:S01]  /*17a0*/  FADD.FTZ R80, -R195.reuse, R211 ;  /* 0x000000d3c3507221 */ /* 0x040fe20000010100 */
[C---:B------:R-:W-:Y:S01]  /*17b0*/  FADD.FTZ R86, -R195.reuse, R215 ;  /* 0x000000d7c3567221 */ /* 0x040fe20000010100 */
[----:B------:R-:W4:Y:S01]  /*17c0*/  LDL R209, [R1+0x18] ;  /* 0x0000180001d17983 */ /* 0x000f220000100800 */
        /* <DEDUP_REMOVED lines=15> */
[C---:B------:R-:W-:Y:S01]  /*18c0*/  PRMT R196, R101.reuse, 0x7632, R196 ;  /* 0x0000763265c47816 */ /* 0x040fe200000000c4 */
[----:B------:R-:W4:Y:S01]  /*18d0*/  LDL R82, [R1+0xc] ;  /* 0x00000c0001527983 */ /* 0x000f220000100800 */
[----:B------:R-:W-:-:S02]  /*18e0*/  SHF.L.U32 R91, R101, 0x10, RZ ;  /* 0x00000010655b7819 */ /* 0x000fc400000006ff */
[C---:B------:R-:W-:Y:S02]  /*18f0*/  PRMT R79, R102.reuse, 0x7632, R79 ;  /* 0x00007632664f7816 */ /* 0x040fe4000000004f */
[----:B------:R-:W-:Y:S02]  /*1900*/  SHF.L.U32 R195, R102, 0x10, RZ ;  /* 0x0000001066c37819 */ /* 0x000fe400000006ff */
[C---:B------:R-:W-:Y:S02]  /*1910*/  PRMT R101, R103.reuse, 0x7632, R101 ;  /* 0x0000763267657816 */ /* 0x040fe40000000065 */
[----:B------:R-:W-:Y:S02]  /*1920*/  SHF.L.U32 R102, R103, 0x10, RZ ;  /* 0x0000001067667819 */ /* 0x000fe400000006ff */
[----:B------:R-:W4:Y:S01]  /*1930*/  LDL R103, [R1+0x14] ;  /* 0x0000140001677983 */ /* 0x000f220000100800 */
[C---:B------:R-:W-:Y:S02]  /*1940*/  PRMT R214, R97.reuse, 0x7632, R214 ;  /* 0x0000763261d67816 */ /* 0x040fe400000000d6 */
[----:B------:R-:W-:-:S02]  /*1950*/  SHF.L.U32 R89, R97, 0x10, RZ ;  /* 0x0000001061597819 */ /* 0x000fc400000006ff */
[----:B------:R-:W4:Y:S01]  /*1960*/  LDL R97, [R1] ;  /* 0x0000000001617983 */ /* 0x000f220000100800 */
[C---:B------:R-:W-:Y:S01]  /*1970*/  FMUL.FTZ R240, R152.reuse, R240 ;  /* 0x000000f098f07220 */ /* 0x040fe20000410000 */
[----:B------:R-:W-:Y:S01]  /*1980*/  FMUL.FTZ R80, R152, R80 ;  /* 0x0000005098507220 */ /* 0x000fe20000410000 */
[----:B------:R-:W-:Y:S01]  /*1990*/  SHF.L.U32 R200, R200, 0x10, RZ ;  /* 0x00000010c8c87819 */ /* 0x000fe200000006ff */
[----:B------:R-:W-:Y:S01]  /*19a0*/  FMUL.FTZ R204, R152, R204 ;  /* 0x000000cc98cc7220 */ /* 0x000fe20000410000 */
[----:B------:R-:W-:Y:S01]  /*19b0*/  PRMT R230, R94, 0x7632, R230 ;  /* 0x000076325ee67816 */ /* 0x000fe200000000e6 */
[----:B------:R-:W-:Y:S01]  /*19c0*/  FADD.FTZ R141, R206, R141 ;  /* 0x0000008dce8d7221 */ /* 0x000fe20000010000 */
[----:B------:R-:W-:Y:S01]  /*19d0*/  SHF.L.U32 R94, R94, 0x10, RZ ;  /* 0x000000105e5e7819 */ /* 0x000fe200000006ff */
[----:B------:R-:W-:Y:S01]  /*19e0*/  FFMA.FTZ R150, R240, R206, R150 ;  /* 0x000000cef0967223 */ /* 0x000fe20000010096 */
[----:B------:R-:W-:Y:S01]  /*19f0*/  SHF.L.U32 R197, R197, 0x10, RZ ;  /* 0x00000010c5c57819 */ /* 0x000fe200000006ff */
[----:B------:R-:W-:Y:S01]  /*1a00*/  FMUL.FTZ R221, R152, R221 ;  /* 0x000000dd98dd7220 */ /* 0x000fe20000410000 */
[----:B------:R-:W-:Y:S01]  /*1a10*/  FADD.FTZ R145, R242, R145 ;  /* 0x00000091f2917221 */ /* 0x000fe20000010000 */
[----:B------:R-:W-:Y:S01]  /*1a20*/  FFMA.FTZ R156, R80, R242, R156 ;  /* 0x000000f2509c7223 */ /* 0x000fe2000001009c */
[----:B------:R-:W-:Y:S01]  /*1a30*/  FADD.FTZ R146, R200, R146 ;  /* 0x00000092c8927221 */ /* 0x000fe20000010000 */
[----:B------:R-:W-:Y:S01]  /*1a40*/  FFMA.FTZ R157, R204, R200, R157 ;  /* 0x000000c8cc9d7223 */ /* 0x000fe2000001009d */
[----:B------:R-:W-:Y:S01]  /*1a50*/  FADD.FTZ R123, R94, R123 ;  /* 0x0000007b5e7b7221 */ /* 0x000fe20000010000 */
[----:B------:R-:W-:Y:S01]  /*1a60*/  FFMA.FTZ R124, R221, R94, R124 ;  /* 0x0000005edd7c7223 */ /* 0x000fe2000001007c */
[----:B------:R-:W-:Y:S01]  /*1a70*/  FMUL.FTZ R241, R152, R241 ;  /* 0x000000f198f17220 */ /* 0x000fe20000410000 */
[C---:B------:R-:W-:Y:S01]  /*1a80*/  PRMT R228, R93.reuse, 0x7632, R228 ;  /* 0x000076325de47816 */ /* 0x040fe200000000e4 */
[----:B------:R-:W-:-:S02]  /*1a90*/  IMAD.U32 R93, R93, 0x10000, RZ ;  /* 0x000100005d5d7824 */ /* 0x000fc400078e00ff */
[C---:B------:R-:W-:Y:S01]  /*1aa0*/  FMUL.FTZ R85, R152.reuse, R85 ;  /* 0x0000005598557220 */ /* 0x040fe20000410000 */
[----:B------:R-:W-:Y:S02]  /*1ab0*/  IMAD.U32 R199, R199, 0x10000, RZ ;  /* 0x00010000c7c77824 */ /* 0x000fe400078e00ff */
[----:B------:R-:W-:Y:S01]  /*1ac0*/  FADD.FTZ R143, R239, R143 ;  /* 0x0000008fef8f7221 */ /* 0x000fe20000010000 */
[----:B------:R-:W-:Y:S01]  /*1ad0*/  FFMA.FTZ R154, R241, R239, R154 ;  /* 0x000000eff19a7223 */ /* 0x000fe2000001009a */
[----:B------:R-:W-:Y:S01]  /*1ae0*/  FMUL.FTZ R202, R152, R202 ;  /* 0x000000ca98ca7220 */ /* 0x000fe20000410000 */
[----:B------:R-:W-:Y:S01]  /*1af0*/  FADD.FTZ R127, R93, R127 ;  /* 0x0000007f5d7f7221 */ /* 0x000fe20000010000 */
[----:B------:R-:W-:Y:S01]  /*1b00*/  FFMA.FTZ R128, R85, R93, R128 ;  /* 0x0000005d55807223 */ /* 0x000fe20000010080 */
[----:B------:R-:W-:Y:S01]  /*1b10*/  FADD.FTZ R144, R199, R144 ;  /* 0x00000090c7907221 */ /* 0x000fe20000010000 */
[----:B------:R-:W-:Y:S01]  /*1b20*/  FFMA.FTZ R155, R202, R199, R155 ;  /* 0x000000c7ca9b7223 */ /* 0x000fe2000001009b */
[----:B------:R-:W-:Y:S01]  /*1b30*/  SHF.L.U32 R198, R198, 0x10, RZ ;  /* 0x00000010c6c67819 */ /* 0x000fe200000006ff */
[----:B------:R-:W-:Y:S01]  /*1b40*/  FMUL.FTZ R205, R152, R205 ;  /* 0x000000cd98cd7220 */ /* 0x000fe20000410000 */
[----:B------:R-:W0:Y:S01]  /*1b50*/  S2R R224, SR_TID.X ;  /* 0x0000000000e07919 */ /* 0x000e220000002100 */
[----:B------:R-:W-:-:S02]  /*1b60*/  FADD.FTZ R139, R203, R139 ;  /* 0x0000008bcb8b7221 */ /* 0x000fc40000010000 */
[----:B------:R-:W-:Y:S01]  /*1b70*/  FFMA.FTZ R148, R205, R203, R148 ;  /* 0x000000cbcd947223 */ /* 0x000fe20000010094 */
[----:B------:R-:W-:Y:S01]  /*1b80*/  PRMT R226, R92, 0x7632, R226 ;  /* 0x000076325ce27816 */ /* 0x000fe200000000e2 */
[----:B------:R-:W-:Y:S01]  /*1b90*/  FMUL.FTZ R83, R152, R83 ;  /* 0x0000005398537220 */ /* 0x000fe20000410000 */
[----:B------:R-:W-:Y:S01]  /*1ba0*/  SHF.L.U32 R92, R92, 0x10, RZ ;  /* 0x000000105c5c7819 */ /* 0x000fe200000006ff */
[----:B------:R-:W-:Y:S01]  /*1bb0*/  FMUL.FTZ R225, R152, R225 ;  /* 0x000000e198e17220 */ /* 0x000fe20000410000 */
[----:B------:R-:W-:Y:S01]  /*1bc0*/  SHF.L.U32 R226, R226, 0x10, RZ ;  /* 0x00000010e2e27819 */ /* 0x000fe200000006ff */
[----:B------:R-:W-:Y:S01]  /*1bd0*/  FMUL.FTZ R84, R152, R84 ;  /* 0x0000005498547220 */ /* 0x000fe20000410000 */
[----:B------:R-:W-:-:S03]  /*1be0*/  SHF.L.U32 R228, R228, 0x10, RZ ;  /* 0x00000010e4e47819 */ /* 0x000fc600000006ff */
[----:B------:R-:W-:Y:S01]  /*1bf0*/  FADD.FTZ R129, R226, R129 ;  /* 0x00000081e2817221 */ /* 0x000fe20000010000 */
[-C--:B------:R-:W-:Y:S01]  /*1c00*/  FFMA.FTZ R130, R225, R226.reuse, R130 ;  /* 0x000000e2e1827223 */ /* 0x080fe20000010082 */
[----:B------:R-:W-:Y:S01]  /*1c10*/  FMUL.FTZ R226, R252, R226 ;  /* 0x000000e2fce27220 */ /* 0x000fe20000410000 */
[----:B------:R-:W-:Y:S01]  /*1c20*/  FMUL.FTZ R227, R152, R227 ;  /* 0x000000e398e37220 */ /* 0x000fe20000410000 */
[----:B------:R-:W-:-:S03]  /*1c30*/  FADD.FTZ R125, R228, R125 ;  /* 0x0000007de47d7221 */ /* 0x000fc60000010000 */
[-C--:B------:R-:W-:Y:S01]  /*1c40*/  FFMA.FTZ R126, R227, R228.reuse, R126 ;  /* 0x000000e4e37e7223 */ /* 0x080fe2000001007e */
[----:B------:R-:W-:Y:S01]  /*1c50*/  FMUL.FTZ R228, R250, R228 ;  /* 0x000000e4fae47220 */ /* 0x000fe20000410000 */
[----:B------:R-:W-:Y:S01]  /*1c60*/  SHF.L.U32 R230, R230, 0x10, RZ ;  /* 0x00000010e6e67819 */ /* 0x000fe200000006ff */
[----:B------:R-:W-:Y:S01]  /*1c70*/  FMUL.FTZ R229, R152, R229 ;  /* 0x000000e598e57220 */ /* 0x000fe20000410000 */
[C---:B------:R-:W-:Y:S02]  /*1c80*/  PRMT R232, R95.reuse, 0x7632, R232 ;  /* 0x000076325fe87816 */ /* 0x040fe400000000e8 */
[----:B------:R-:W-:Y:S01]  /*1c90*/  SHF.L.U32 R95, R95, 0x10, RZ ;  /* 0x000000105f5f7819 */ /* 0x000fe200000006ff */
[----:B------:R-:W-:Y:S01]  /*1ca0*/  FADD.FTZ R121, R230, R121 ;  /* 0x00000079e6797221 */ /* 0x000fe20000010000 */
[-C--:B------:R-:W-:Y:S01]  /*1cb0*/  FFMA.FTZ R122, R229, R230.reuse, R122 ;  /* 0x000000e6e57a7223 */ /* 0x080fe2000001007a */
[----:B------:R-:W-:Y:S01]  /*1cc0*/  FMUL.FTZ R230, R248, R230 ;  /* 0x000000e6f8e67220 */ /* 0x000fe20000410000 */
[----:B------:R-:W-:-:S02]  /*1cd0*/  IMAD.U32 R232, R232, 0x10000, RZ ;  /* 0x00010000e8e87824 */ /* 0x000fc400078e00ff */
[----:B------:R-:W-:Y:S01]  /*1ce0*/  FMUL.FTZ R231, R152, R231 ;  /* 0x000000e798e77220 */ /* 0x000fe20000410000 */
[----:B0-----:R-:W-:Y:S01]  /*1cf0*/  LOP3.LUT P2, RZ, R224, 0x1f, RZ, 0xc0, !PT ;  /* 0x0000001fe0ff7812 */ /* 0x001fe2000784c0ff */
[C---:B------:R-:W-:Y:S01]  /*1d00*/  FMUL.FTZ R222, R152.reuse, R222 ;  /* 0x000000de98de7220 */ /* 0x040fe20000410000 */
[----:B------:R-:W-:Y:S01]  /*1d10*/  FMUL.FTZ R224, R247, R95 ;  /* 0x0000005ff7e07220 */ /* 0x000fe20000410000 */
[----:B------:R-:W-:Y:S01]  /*1d20*/  FMUL.FTZ R86, R152, R86 ;  /* 0x0000005698567220 */ /* 0x000fe20000410000 */
[----:B------:R-:W-:Y:S01]  /*1d30*/  FADD.FTZ R117, R232, R117 ;  /* 0x00000075e8757221 */ /* 0x000fe20000010000 */
[-C--:B------:R-:W-:Y:S01]  /*1d40*/  FFMA.FTZ R118, R231, R232.reuse, R118 ;  /* 0x000000e8e7767223 */ /* 0x080fe20000010076 */
[----:B------:R-:W-:Y:S01]  /*1d50*/  FMUL.FTZ R232, R246, R232 ;  /* 0x000000e8f6e87220 */ /* 0x000fe20000410000 */
[----:B------:R-:W-:Y:S01]  /*1d60*/  SHF.L.U32 R212, R212, 0x10, RZ ;  /* 0x00000010d4d47819 */ /* 0x000fe200000006ff */
[----:B------:R-:W-:Y:S01]  /*1d70*/  FADD.FTZ R115, R88, R115 ;  /* 0x0000007358737221 */ /* 0x000fe20000010000 */
[-C--:B------:R-:W-:Y:S01]  /*1d80*/  FFMA.FTZ R116, R86, R88.reuse, R116 ;  /* 0x0000005856747223 */ /* 0x080fe20000010074 */
        /* <DEDUP_REMOVED lines=8> */
[----:B------:R-:W-:Y:S01]  /*1e10*/  FFMA.FTZ R112, R87, R89, R112 ;  /* 0x0000005957707223 */ /* 0x000fe20000010070 */
[----:B------:R-:W-:Y:S01]  /*1e20*/  FMUL.FTZ R213, R152, R213 ;  /* 0x000000d598d57220 */ /* 0x000fe20000410000 */
[----:B------:R-:W-:Y:S01]  /*1e30*/  FMUL.FTZ R89, R243, R89 ;  /* 0x00000059f3597220 */ /* 0x000fe20000410000 */
[----:B------:R-:W-:Y:S01]  /*1e40*/  PRMT R216, R98, 0x7632, R216 ;  /* 0x0000763262d87816 */ /* 0x000fe200000000d8 */
[----:B------:R-:W-:Y:S01]  /*1e50*/  FADD.FTZ R109, R214, R109 ;  /* 0x0000006dd66d7221 */ /* 0x000fe20000010000 */
[----:B------:R-:W-:Y:S01]  /*1e60*/  SHF.L.U32 R98, R98, 0x10, RZ ;  /* 0x0000001062627819 */ /* 0x000fe200000006ff */
[-C--:B------:R-:W-:Y:S01]  /*1e70*/  FFMA.FTZ R110, R213, R214.reuse, R110 ;  /* 0x000000d6d56e7223 */ /* 0x080fe2000001006e */
[----:B------:R-:W-:Y:S01]  /*1e80*/  FMUL.FTZ R214, R238, R214 ;  /* 0x000000d6eed67220 */ /* 0x000fe20000410000 */
[----:B------:R-:W-:Y:S01]  /*1e90*/  SHF.L.U32 R216, R216, 0x10, RZ ;  /* 0x00000010d8d87819 */ /* 0x000fe200000006ff */
[C---:B------:R-:W-:Y:S01]  /*1ea0*/  FMUL.FTZ R215, R152.reuse, R215 ;  /* 0x000000d798d77220 */ /* 0x040fe20000410000 */
[C---:B------:R-:W-:Y:S01]  /*1eb0*/  FMUL.FTZ R207, R152.reuse, R207 ;  /* 0x000000cf98cf7220 */ /* 0x040fe20000410000 */
[----:B------:R-:W-:-:S02]  /*1ec0*/  FMUL.FTZ R208, R152, R208 ;  /* 0x000000d098d07220 */ /* 0x000fc40000410000 */
        /* <DEDUP_REMOVED lines=8> */
[----:B--2---:R-:W-:Y:S01]  /*1f50*/  FMUL.FTZ R203, R219, R203 ;  /* 0x000000cbdbcb7220 */ /* 0x004fe20000410000 */
[----:B---3--:R-:W-:Y:S01]  /*1f60*/  FMUL.FTZ R206, R201, R206 ;  /* 0x000000cec9ce7220 */ /* 0x008fe20000410000 */
[----:B------:R-:W-:Y:S01]  /*1f70*/  FMUL.FTZ R201, R223, R200 ;  /* 0x000000c8dfc97220 */ /* 0x000fe20000410000 */
[C---:B------:R-:W-:Y:S01]  /*1f80*/  FMUL.FTZ R200, R152.reuse, R81 ;  /* 0x0000005198c87220 */ /* 0x040fe20000410000 */
[----:B------:R-:W-:Y:S01]  /*1f90*/  FMUL.FTZ R223, R249, R94 ;  /* 0x0000005ef9df7220 */ /* 0x000fe20000410000 */
[----:B------:R-:W-:Y:S01]  /*1fa0*/  FMUL.FTZ R94, R152, R78 ;  /* 0x0000004e985e7220 */ /* 0x000fe20000410000 */
[----:B----4-:R-:W-:-:S04]  /*1fb0*/  FMUL.FTZ R242, R220, R242 ;  /* 0x000000f2dcf27220 */ /* 0x010fc80000410000 */
[----:B------:R-:W-:Y:S01]  /*1fc0*/  FFMA.FTZ R78, R80, R242, RZ ;  /* 0x000000f2504e7223 */ /* 0x000fe200000100ff */
[----:B------:R-:W-:-:S03]  /*1fd0*/  FMUL.FTZ R220, R251, R93 ;  /* 0x0000005dfbdc7220 */ /* 0x000fc60000410000 */
[----:B------:R-:W-:Y:S01]  /*1fe0*/  FFMA.FTZ R78, R204, R201, R78 ;  /* 0x000000c9cc4e7223 */ /* 0x000fe2000001004e */
[----:B------:R-:W-:Y:S01]  /*1ff0*/  FMUL.FTZ R81, R100, R197 ;  /* 0x000000c564517220 */ /* 0x000fe20000410000 */
[C---:B------:R-:W-:Y:S01]  /*2000*/  FMUL.FTZ R100, R152.reuse, R77 ;  /* 0x0000004d98647220 */ /* 0x040fe20000410000 */
[----:B------:R-:W-:Y:S01]  /*2010*/  FADD.FTZ R77, RZ, R242 ;  /* 0x000000f2ff4d7221 */ /* 0x000fe20000010000 */
[----:B------:R-:W-:-:S03]  /*2020*/  FMUL.FTZ R93, R152, R76 ;  /* 0x0000004c985d7220 */ /* 0x000fc60000410000 */
[----:B------:R-:W-:Y:S01]  /*2030*/  FADD.FTZ R77, R77, R201 ;  /* 0x000000c94d4d7221 */ /* 0x000fe20000010000 */
[----:B------:R-:W-:-:S04]  /*2040*/  FMUL.FTZ R239, R209, R239 ;  /* 0x000000efd1ef7220 */ /* 0x000fc80000410000 */
[----:B------:R-:W-:Y:S01]  /*2050*/  FADD.FTZ R77, R77, R239 ;  /* 0x000000ef4d4d7221 */ /* 0x000fe20000010000 */
[----:B------:R-:W-:Y:S01]  /*2060*/  FFMA.FTZ R76, R241, R239, R78 ;  /* 0x000000eff14c7223 */ /* 0x000fe2000001004e */
[----:B------:R-:W-:Y:S01]  /*2070*/  FMUL.FTZ R82, R82, R198 ;  /* 0x000000c652527220 */ /* 0x000fe20000410000 */
[----:B------:R-:W-:-:S04]  /*2080*/  FMUL.FTZ R199, R103, R199 ;  /* 0x000000c767c77220 */ /* 0x000fc80000410000 */
[----:B------:R-:W-:Y:S01]  /*2090*/  FADD.FTZ R77, R77, R199 ;  /* 0x000000c74d4d7221 */ /* 0x000fe20000010000 */
[----:B------:R-:W-:-:S03]  /*20a0*/  FFMA.FTZ R76, R202, R199, R76 ;  /* 0x000000c7ca4c7223 */ /* 0x000fc6000001004c */
[----:B------:R-:W-:Y:S01]  /*20b0*/  FADD.FTZ R77, R77, R206 ;  /* 0x000000ce4d4d7221 */ /* 0x000fe20000010000 */
[----:B------:R-:W-:-:S03]  /*20c0*/  FFMA.FTZ R76, R240, R206, R76 ;  /* 0x000000cef04c7223 */ /* 0x000fc6000001004c */
[----:B------:R-:W-:Y:S01]  /*20d0*/  FADD.FTZ R77, R77, R82 ;  /* 0x000000524d4d7221 */ /* 0x000fe20000010000 */
[----:B------:R-:W-:-:S03]  /*20e0*/  FFMA.FTZ R76, R200, R82, R76 ;  /* 0x00000052c84c7223 */ /* 0x000fc6000001004c */
[----:B------:R-:W-:Y:S01]  /*20f0*/  FADD.FTZ R77, R77, R203 ;  /* 0x000000cb4d4d7221 */ /* 0x000fe20000010000 */
[----:B------:R-:W-:Y:S01]  /*2100*/  FFMA.FTZ R76, R205, R203, R76 ;  /* 0x000000cbcd4c7223 */ /* 0x000fe2000001004c */
[----:B------:R-:W-:Y:S02]  /*2110*/  FMUL.FTZ R219, R97, R92 ;  /* 0x0000005c61db7220 */ /* 0x000fe40000410000 */
[----:B------:R-:W-:Y:S01]  /*2120*/  FADD.FTZ R77, R77, R81 ;  /* 0x000000514d4d7221 */ /* 0x000fe20000010000 */
[----:B------:R-:W-:-:S03]  /*2130*/  FFMA.FTZ R76, R83, R81, R76 ;  /* 0x00000051534c7223 */ /* 0x000fc6000001004c */
        /* <DEDUP_REMOVED lines=50> */
[----:B------:R-:W-:-:S02]  /*2460*/  IMAD.U32 R196, R196, 0x10000, RZ ;  /* 0x00010000c4c47824 */ /* 0x000fc400078e00ff */
        /* <DEDUP_REMOVED lines=15> */
[----:B------:R-:W-:Y:S01]  /*2560*/  FFMA.FTZ R10, R93, R195, R10 ;  /* 0x000000c35d0a7223 */ /* 0x000fe2000001000a */
[----:B------:R-:W-:Y:S01]  /*2570*/  FMUL.FTZ R95, R152, R73 ;  /* 0x00000049985f7220 */ /* 0x000fe20000410000 */
[----:B------:R-:W-:Y:S01]  /*2580*/  FMUL.FTZ R195, R190, R195 ;  /* 0x000000c3bec37220 */ /* 0x000fe20000410000 */
[----:B------:R-:W-:Y:S01]  /*2590*/  FADD.FTZ R75, R75, R196 ;  /* 0x000000c44b4b7221 */ /* 0x000fe20000010000 */
[----:B------:R-:W-:Y:S01]  /*25a0*/  FFMA.FTZ R74, R92, R196, R74 ;  /* 0x000000c45c4a7223 */ /* 0x000fe2000001004a */
[----:B------:R-:W-:Y:S01]  /*25b0*/  FMUL.FTZ R90, R152, R90 ;  /* 0x0000005a985a7220 */ /* 0x000fe20000410000 */
[----:B------:R-:W-:Y:S01]  /*25c0*/  FADD.FTZ R21, R103, R21 ;  /* 0x0000001567157221 */ /* 0x000fe20000010000 */
[-C--:B------:R-:W-:Y:S01]  /*25d0*/  FFMA.FTZ R9, R95, R103.reuse, R9 ;  /* 0x000000675f097223 */ /* 0x080fe20000010009 */
[----:B------:R-:W-:Y:S01]  /*25e0*/  FMUL.FTZ R103, R189, R103 ;  /* 0x00000067bd677220 */ /* 0x000fe20000410000 */
        /* <DEDUP_REMOVED lines=11> */
[----:B------:R-:W-:Y:S01]  /*26a0*/  UMOV UR4, 0xffffffff ;  /* 0xffffffff00047882 */ /* 0x000fe20000000000 */
        /* <DEDUP_REMOVED lines=10> */
[----:B------:R-:W0:Y:S02]  /*2750*/  SHFL.DOWN PT, R79, R72, 0x10, 0x1f ;  /* 0x0a001f00484f7f89 */ /* 0x000e2400000e0000 */
[----:B0-----:R-:W-:Y:S02]  /*2760*/  FADD.FTZ R72, R72, R79 ;  /* 0x0000004f48487221 */ /* 0x001fe40000010000 */
[----:B------:R-:W0:Y:S02]  /*2770*/  SHFL.DOWN PT, R79, R73, 0x10, 0x1f ;  /* 0x0a001f00494f7f89 */ /* 0x000e2400000e0000 */
[----:B0-----:R-:W-:Y:S02]  /*2780*/  FADD.FTZ R73, R73, R79 ;  /* 0x0000004f49497221 */ /* 0x001fe40000010000 */
[----:B------:R-:W0:Y:S02]  /*2790*/  SHFL.DOWN PT, R79, R72, 0x8, 0x1f ;  /* 0x09001f00484f7f89 */ /* 0x000e2400000e0000 */
[----:B0-----:R-:W-:-:S02]  /*27a0*/  FADD.FTZ R72, R72, R79 ;  /* 0x0000004f48487221 */ /* 0x001fc40000010000 */
        /* <DEDUP_REMOVED lines=8> */
[----:B------:R-:W0:Y:S04]  /*2830*/  SHFL.DOWN PT, R79, R73, 0x2, 0x1f ;  /* 0x08401f00494f7f89 */ /* 0x000e2800000e0000 */
[----:B------:R1:W2:Y:S01]  /*2840*/  SHFL.DOWN PT, R75, R72, 0x1, 0x1f ;  /* 0x08201f00484b7f89 */ /* 0x0002a200000e0000 */
[----:B0-----:R-:W-:-:S05]  /*2850*/  FADD.FTZ R73, R73, R79 ;  /* 0x0000004f49497221 */ /* 0x001fca0000010000 */
[----:B--2---:R1:W0:Y:S02]  /*2860*/  SHFL.DOWN PT, R74, R73, 0x1, 0x1f ;  /* 0x08201f00494a7f89 */ /* 0x00422400000e0000 */
.L_x_364:
[----:B------:R-:W2:Y:S01]  /*2870*/  S2R R76, SR_TID.X ;  /* 0x00000000004c7919 */ /* 0x000ea20000002100 */
[----:B-1----:R-:W-:Y:S01]  /*2880*/  FADD.FTZ R72, R72, R75 ;  /* 0x0000004b48487221 */ /* 0x002fe20000010000 */
[----:B0-----:R-:W-:Y:S01]  /*2890*/  FADD.FTZ R73, R73, R74 ;  /* 0x0000004a49497221 */ /* 0x001fe20000010000 */
[----:B------:R-:W-:Y:S06]  /*28a0*/  @P2 BRA `(.L_x_352) ;  /* 0x0000000000242947 */ /* 0x000fec0003800000 */
[----:B------:R-:W0:Y:S01]  /*28b0*/  S2UR UR5, SR_CgaCtaId ;  /* 0x00000000000579c3 */ /* 0x000e220000008800 */
[----:B--2---:R-:W-:Y:S01]  /*28c0*/  SHF.R.U32.HI R75, RZ, 0x5, R76 ;  /* 0x00000005ff4b7819 */ /* 0x004fe2000001164c */
[----:B------:R-:W-:-:S03]  /*28d0*/  UMOV UR4, 0x400 ;  /* 0x0000040000047882 */ /* 0x000fc60000000000 */
[----:B------:R-:W-:-:S04]  /*28e0*/  LOP3.LUT R74, R75, 0x7fffff8, RZ, 0xc0, !PT ;  /* 0x07fffff84b4a7812 */ /* 0x000fc800078ec0ff */
[----:B------:R-:W-:-:S04]  /*28f0*/  @!P3 IADD3 R74, R74, 0x8, RZ ;  /* 0x000000084a4ab810 */ /* 0x000fc80007ffe0ff */
[----:B------:R-:W-:Y:S01]  /*2900*/  LOP3.LUT R74, R74, 0x7, R75, 0xf8, !PT ;  /* 0x000000074a4a7812 */ /* 0x000fe200078ef84b */
[----:B0-----:R-:W-:-:S06]  /*2910*/  ULEA UR4, UR5, UR4, 0x18 ;  /* 0x0000000405047291 */ /* 0x001fcc000f8ec03f */
[----:B------:R-:W-:-:S05]  /*2920*/  LEA R74, R74, UR4, 0x3 ;  /* 0x000000044a4a7c11 */ /* 0x000fca000f8e18ff */
[----:B------:R0:W-:Y:S02]  /*2930*/  STS.64 [R74+0x8000], R72 ;  /* 0x008000484a007388 */ /* 0x0001e40000000a00 */
.L_x_352:
[----:B------:R-:W-:Y:S05]  /*2940*/  WARPSYNC.ALL ;  /* 0x0000000000007948 */ /* 0x000fea0003800000 */
[----:B------:R-:W1:Y:S08]  /*2950*/  S2UR UR5, SR_CgaCtaId ;  /* 0x00000000000579c3 */ /* 0x000e700000008800 */
[----:B------:R-:W-:Y:S01]  /*2960*/  BAR.SYNC.DEFER_BLOCKING 0x0 ;  /* 0x0000000000007b1d */ /* 0x000fe20000010000 */
[----:B0-2---:R-:W-:-:S02]  /*2970*/  SHF.R.U32.HI R72, RZ, 0x5, R76 ;  /* 0x00000005ff487819 */ /* 0x005fc4000001164c */
[----:B------:R-:W-:Y:S02]  /*2980*/  ISETP.NE.U32.AND P2, PT, RZ, UR14, PT ;  /* 0x0000000eff007c0c */ /* 0x000fe4000bf45070 */
[----:B------:R-:W-:Y:S01]  /*2990*/  LOP3.LUT R72, R72, 0x7fffff8, RZ, 0xc0, !PT ;  /* 0x07fffff848487812 */ /* 0x000fe200078ec0ff */
[----:B------:R-:W-:Y:S01]  /*29a0*/  UMOV UR4, 0x400 ;  /* 0x0000040000047882 */ /* 0x000fe20000000000 */
[----:B------:R-:W-:Y:S02]  /*29b0*/  ISETP.NE.AND.EX P2, PT, RZ, UR15, PT, P2 ;  /* 0x0000000fff007c0c */ /* 0x000fe4000bf45320 */
[----:B------:R-:W-:Y:S01]  /*29c0*/  @!P3 IADD3 R72, R72, 0x8, RZ ;  /* 0x000000084848b810 */ /* 0x000fe20007ffe0ff */
[----:B-1----:R-:W-:-:S06]  /*29d0*/  ULEA UR4, UR5, UR4, 0x18 ;  /* 0x0000000405047291 */ /* 0x002fcc000f8ec03f */
[----:B------:R-:W-:-:S05]  /*29e0*/  LEA R197, R72, UR4, 0x3 ;  /* 0x0000000448c57c11 */ /* 0x000fca000f8e18ff */
[----:B------:R-:W0:Y:S04]  /*29f0*/  LDS.128 R76, [R197+0x8000] ;  /* 0x00800000c54c7984 */ /* 0x000e280000000c00 */
[----:B------:R-:W1:Y:S01]  /*2a00*/  LDS.128 R72, [R197+0x8010] ;  /* 0x00801000c5487984 */ /* 0x000e620000000c00 */
[----:B0-----:R-:W-:Y:S01]  /*2a10*/  FADD.FTZ R76, RZ, R76 ;  /* 0x0000004cff4c7221 */ /* 0x001fe20000010000 */
[----:B------:R-:W-:-:S03]  /*2a20*/  FADD.FTZ R77, RZ, R77 ;  /* 0x0000004dff4d7221 */ /* 0x000fc60000010000 */
[----:B------:R-:W-:Y:S01]  /*2a30*/  FADD.FTZ R78, R78, R76 ;  /* 0x0000004c4e4e7221 */ /* 0x000fe20000010000 */
[----:B------:R-:W-:-:S03]  /*2a40*/  FADD.FTZ R77, R79, R77 ;  /* 0x0000004d4f4d7221 */ /* 0x000fc60000010000 */
[----:B-1----:R-:W-:Y:S01]  /*2a50*/  FADD.FTZ R72, R78, R72 ;  /* 0x000000484e487221 */ /* 0x002fe20000010000 */
[----:B------:R-:W-:Y:S02]  /*2a60*/  FADD.FTZ R73, R77, R73 ;  /* 0x000000494d497221 */ /* 0x000fe40000010000 */
[----:B------:R-:W0:Y:S01]  /*2a70*/  LDS.128 R76, [R197+0x8020] ;  /* 0x00802000c54c7984 */ /* 0x000e220000000c00 */
[----:B------:R-:W-:Y:S01]  /*2a80*/  FADD.FTZ R74, R74, R72 ;  /* 0x000000484a4a7221 */ /* 0x000fe20000010000 */
[----:B------:R-:W-:-:S03]  /*2a90*/  FADD.FTZ R73, R75, R73 ;  /* 0x000000494b497221 */ /* 0x000fc60000010000 */
[----:B0-----:R-:W-:Y:S01]  /*2aa0*/  FADD.FTZ R76, R74, R76 ;  /* 0x0000004c4a4c7221 */ /* 0x001fe20000010000 */
[----:B------:R-:W-:Y:S02]  /*2ab0*/  FADD.FTZ R77, R73, R77 ;  /* 0x0000004d494d7221 */ /* 0x000fe40000010000 */
[----:B------:R-:W0:Y:S01]  /*2ac0*/  LDS.128 R72, [R197+0x8030] ;  /* 0x00803000c5487984 */ /* 0x000e220000000c00 */
[----:B------:R-:W-:Y:S01]  /*2ad0*/  FADD.FTZ R76, R78, R76 ;  /* 0x0000004c4e4c7221 */ /* 0x000fe20000010000 */
[----:B------:R-:W-:-:S03]  /*2ae0*/  FADD.FTZ R77, R79, R77 ;  /* 0x0000004d4f4d7221 */ /* 0x000fc60000010000 */
[----:B0-----:R-:W-:Y:S01]  /*2af0*/  FADD.FTZ R72, R76, R72 ;  /* 0x000000484c487221 */ /* 0x001fe20000010000 */
        /* <DEDUP_REMOVED lines=9> */
[-CC-:B------:R-:W-:Y:S01]  /*2b90*/  FFMA.FTZ R73, R240, R198.reuse, R197.reuse ;  /* 0x000000c6f0497223 */ /* 0x180fe200000100c5 */
[--C-:B------:R-:W-:Y:S01]  /*2ba0*/  FADD.FTZ R81, R81, -R74.reuse ;  /* 0x8000004a51517221 */ /* 0x100fe20000010000 */
[----:B-----5:R-:W-:Y:S01]  /*2bb0*/  @P1 PRMT R74, R55, 0x7632, R74 ;  /* 0x00007632374a1816 */ /* 0x020fe2000000004a */
[----:B------:R-:W-:Y:S01]  /*2bc0*/  FADD.FTZ R199, R199, -R202 ;  /* 0x800000cac7c77221 */ /* 0x000fe20000010000 */
[----:B------:R-:W-:Y:S01]  /*2bd0*/  FADD.FTZ R203, R203, -R72 ;  /* 0x80000048cbcb7221 */ /* 0x000fe20000010000 */
[-C--:B------:R-:W-:Y:S01]  /*2be0*/  FFMA.FTZ R75, R200, R198.reuse, R197 ;  /* 0x000000c6c84b7223 */ /* 0x080fe200000100c5 */
[----:B------:R-:W-:Y:S01]  /*2bf0*/  FADD.FTZ R73, R206, -R73 ;  /* 0x80000049ce497221 */ /* 0x000fe20000010000 */
[----:B------:R-:W-:Y:S01]  /*2c00*/  @P1 IMAD.U32 R79, R74, 0x10000, RZ ;  /* 0x000100004a4f1824 */ /* 0x000fe200078e00ff */
[----:B------:R-:W-:Y:S01]  /*2c10*/  @P1 PRMT R74, R53, 0x7632, R74 ;  /* 0x00007632354a1816 */ /* 0x000fe2000000004a */
[----:B------:R-:W-:Y:S01]  /*2c20*/  FMUL.FTZ R205, R152, R199 ;  /* 0x000000c798cd7220 */ /* 0x000fe20000410000 */
[----:B------:R-:W-:Y:S01]  /*2c30*/  @P1 PRMT R72, R54, 0x7632, R72 ;  /* 0x0000763236481816 */ /* 0x000fe20000000048 */
[-CC-:B------:R-:W-:Y:S01]  /*2c40*/  FFMA.FTZ R204, R204, R198.reuse, R197.reuse ;  /* 0x000000c6cccc7223 */ /* 0x180fe200000100c5 */
[----:B------:R-:W-:Y:S01]  /*2c50*/  @P1 SHF.L.U32 R74, R74, 0x10, RZ ;  /* 0x000000104a4a1819 */ /* 0x000fe200000006ff */
[-C--:B------:R-:W-:Y:S01]  /*2c60*/  FFMA.FTZ R80, R80, R198.reuse, R197 ;  /* 0x000000c650507223 */ /* 0x080fe200000100c5 */
[----:B------:R-:W-:Y:S01]  /*2c70*/  FADD.FTZ R75, R82, -R75 ;  /* 0x8000004b524b7221 */ /* 0x000fe20000010000 */
[----:B------:R-:W-:Y:S01]  /*2c80*/  @P1 SHF.L.U32 R77, R72, 0x10, RZ ;  /* 0x00000010484d1819 */ /* 0x000fe200000006ff */
[----:B------:R-:W-:Y:S01]  /*2c90*/  FADD.FTZ R204, R201, -R204 ;  /* 0x800000ccc9cc7221 */ /* 0x000fe20000010000 */
[----:B------:R-:W-:Y:S01]  /*2ca0*/  @P1 FADD.FTZ R205, R205, R74 ;  /* 0x0000004acdcd1221 */ /* 0x000fe20000010000 */
[----:B------:R-:W-:Y:S01]  /*2cb0*/  FMUL.FTZ R74, R152, R73 ;  /* 0x00000049984a7220 */ /* 0x000fe20000410000 */
[----:B------:R-:W-:Y:S01]  /*2cc0*/  @P1 PRMT R72, R52, 0x7632, R72 ;  /* 0x0000763234481816 */ /* 0x000fe20000000048 */
[----:B------:R-:W-:Y:S01]  /*2cd0*/  FADD.FTZ R80, R242, -R80 ;  /* 0x80000050f2507221 */ /* 0x000fe20000010000 */
[----:B------:R-:W-:Y:S01]  /*2ce0*/  @P1 SHF.L.U32 R73, R54, 0x10, RZ ;  /* 0x0000001036491819 */ /* 0x000fe200000006ff */
[----:B------:R-:W-:Y:S01]  /*2cf0*/  FMUL.FTZ R200, R152, R75 ;  /* 0x0000004b98c87220 */ /* 0x000fe20000410000 */
[----:B------:R-:W-:Y:S01]  /*2d00*/  FFMA.FTZ R241, R241, R198, R197 ;  /* 0x000000c6f1f17223 */ /* 0x000fe200000100c5 */
[----:B------:R-:W-:Y:S01]  /*2d10*/  @P1 SHF.L.U32 R75, R72, 0x10, RZ ;  /* 0x00000010484b1819 */ /* 0x000fe200000006ff */
[----:B------:R-:W-:Y:S01]  /*2d20*/  FMUL.FTZ R206, R152, R204 ;  /* 0x000000cc98ce7220 */ /* 0x000fe20000410000 */
[----:B------:R-:W-:Y:S01]  /*2d30*/  @P1 FADD.FTZ R74, R74, R73 ;  /* 0x000000494a4a1221 */ /* 0x000fe20000010000 */
[----:B------:R-:W-:Y:S01]  /*2d40*/  @P1 SHF.L.U32 R73, R52, 0x10, RZ ;  /* 0x0000001034491819 */ /* 0x000fe200000006ff */
[----:B------:R-:W-:Y:S01]  /*2d50*/  FMUL.FTZ R80, R152, R80 ;  /* 0x0000005098507220 */ /* 0x000fe20000410000 */
[----:B------:R-:W-:Y:S01]  /*2d60*/  FADD.FTZ R239, R239, -R241 ;  /* 0x800000f1efef7221 */ /* 0x000fe20000010000 */
[----:B------:R-:W-:Y:S01]  /*2d70*/  @P1 FADD.FTZ R206, R206, R75 ;  /* 0x0000004bcece1221 */ /* 0x000fe20000010000 */
[----:B------:R-:W-:Y:S01]  /*2d80*/  @P1 SHF.L.U32 R75, R55, 0x10, RZ ;  /* 0x00000010374b1819 */ /* 0x000fe200000006ff */
[----:B------:R-:W-:Y:S01]  /*2d90*/  FMUL.FTZ R72, R152, R203 ;  /* 0x000000cb98487220 */ /* 0x000fe20000410000 */
[----:B------:R-:W-:Y:S01]  /*2da0*/  @P1 FADD.FTZ R80, R80, R73 ;  /* 0x0000004950501221 */ /* 0x000fe20000010000 */
[----:B------:R-:W-:Y:S01]  /*2db0*/  FMUL.FTZ R204, R152, R239 ;  /* 0x000000ef98cc7220 */ /* 0x000fe20000410000 */
[----:B------:R-:W-:-:S02]  /*2dc0*/  @P1 IMAD.U32 R73, R53, 0x10000, RZ ;  /* 0x0001000035491824 */ /* 0x000fc400078e00ff */
[----:B------:R-:W-:Y:S01]  /*2dd0*/  @P1 FADD.FTZ R72, R72, R75 ;  /* 0x0000004b48481221 */ /* 0x000fe20000010000 */
[----:B------:R-:W-:Y:S01]  /*2de0*/  @P2 F2FP.BF16.F32.PACK_AB R75, RZ, R74 ;  /* 0x0000004aff4b223e */ /* 0x000fe200000010ff */
[----:B------:R-:W-:Y:S01]  /*2df0*/  FMUL.FTZ R202, R152, R81 ;  /* 0x0000005198ca7220 */ /* 0x000fe20000410000 */
[----:B------:R-:W-:Y:S01]  /*2e00*/  @P1 FADD.FTZ R204, R204, R73 ;  /* 0x00000049cccc1221 */ /* 0x000fe20000010000 */
[----:B------:R-:W0:Y:S01]  /*2e10*/  LDC.64 R240, c[0x0][0x220] ;  /* 0x00008800fff07b82 */ /* 0x000e220000000a00 */
[----:B------:R-:W-:Y:S01]  /*2e20*/  @P2 PRMT R70, R75, 0x7610, R70 ;  /* 0x000076104b462816 */ /* 0x000fe20000000046 */
[----:B------:R-:W-:Y:S01]  /*2e30*/  @P1 FADD.FTZ R200, R200, R77 ;  /* 0x0000004dc8c81221 */ /* 0x000fe20000010000 */
[----:B------:R-:W-:Y:S01]  /*2e40*/  @P1 FADD.FTZ R202, R202, R79 ;  /* 0x0000004fcaca1221 */ /* 0x000fe20000010000 */
[----:B------:R-:W-:Y:S01]  /*2e50*/  @P2 F2FP.BF16.F32.PACK_AB R75, RZ, R204 ;  /* 0x000000ccff4b223e */ /* 0x000fe200000010ff */
[-C--:B------:R-:W-:Y:S01]  /*2e60*/  FMUL.FTZ R199, R74, R153.reuse ;  /* 0x000000994ac77220 */ /* 0x080fe20000410000 */
[----:B------:R-:W-:Y:S01]  /*2e70*/  @P2 F2FP.BF16.F32.PACK_AB R73, RZ, R80 ;  /* 0x00000050ff49223e */ /* 0x000fe200000010ff */
[----:B------:R-:W-:Y:S01]  /*2e80*/  FMUL.FTZ R201, R72, R153 ;  /* 0x0000009948c97220 */ /* 0x000fe20000410000 */
[----:B------:R-:W-:Y:S01]  /*2e90*/  @P2 PRMT R69, R75, 0x7610, R69 ;  /* 0x000076104b452816 */ /* 0x000fe20000000045 */
[----:B------:R-:W1:Y:S01]  /*2ea0*/  @P2 LDC.64 R82, c[0x0][0x308] ;  /* 0x0000c200ff522b82 */ /* 0x000e620000000a00 */
[----:B------:R-:W-:Y:S01]  /*2eb0*/  @P2 F2FP.BF16.F32.PACK_AB R76, RZ, R72 ;  /* 0x00000048ff4c223e */ /* 0x000fe200000010ff */
[----:B------:R-:W-:Y:S01]  /*2ec0*/  FMUL.FTZ R79, R179, R201 ;  /* 0x000000c9b34f7220 */ /* 0x000fe20000410000 */
[----:B------:R-:W-:Y:S01]  /*2ed0*/  @P2 PRMT R68, R73, 0x7610, R68 ;  /* 0x0000761049442816 */ /* 0x000fe20000000044 */
[-C--:B------:R-:W-:Y:S01]  /*2ee0*/  FMUL.FTZ R203, R80, R153.reuse ;  /* 0x0000009950cb7220 */ /* 0x080fe20000410000 */
[----:B------:R-:W-:Y:S01]  /*2ef0*/  @P2 PRMT R71, R76, 0x7610, R71 ;  /* 0x000076104c472816 */ /* 0x000fe20000000047 */
[-C--:B------:R-:W-:Y:S01]  /*2f00*/  FMUL.FTZ R204, R204, R153.reuse ;  /* 0x00000099cccc7220 */ /* 0x080fe20000410000 */
[----:B------:R-:W-:Y:S01]  /*2f10*/  @P2 F2FP.BF16.F32.PACK_AB R77, RZ, R200 ;  /* 0x000000c8ff4d223e */ /* 0x000fe200000010ff */
[----:B------:R-:W2:Y:S01]  /*2f20*/  LDC.64 R74, c[0x0][0x2f8] ;  /* 0x0000be00ff4a7b82 */ /* 0x000ea20000000a00 */
[----:B------:R-:W-:Y:S01]  /*2f30*/  @P2 F2FP.BF16.F32.PACK_AB R78, RZ, R202 ;  /* 0x000000caff4e223e */ /* 0x000fe200000010ff */
[-C--:B------:R-:W-:Y:S01]  /*2f40*/  FMUL.FTZ R200, R200, R153.reuse ;  /* 0x00000099c8c87220 */ /* 0x080fe20000410000 */
[----:B------:R-:W-:Y:S01]  /*2f50*/  @P2 F2FP.BF16.F32.PACK_AB R73, RZ, R206 ;  /* 0x000000ceff49223e */ /* 0x000fe200000010ff */
[----:B------:R-:W-:Y:S01]  /*2f60*/  FMUL.FTZ R202, R202, R153 ;  /* 0x00000099caca7220 */ /* 0x000fe20000410000 */
[----:B------:R-:W-:Y:S01]  /*2f70*/  @P2 PRMT R71, R71, 0x5410, R78 ;  /* 0x0000541047472816 */ /* 0x000fe2000000004e */
[----:B------:R-:W-:Y:S01]  /*2f80*/  FMUL.FTZ R78, R182, R199 ;  /* 0x000000c7b64e7220 */ /* 0x000fe20000410000 */
[----:B------:R-:W-:Y:S01]  /*2f90*/  @P2 PRMT R68, R68, 0x5410, R73 ;  /* 0x0000541044442816 */ /* 0x000fe20000000049 */
[----:B------:R-:W-:Y:S01]  /*2fa0*/  FMUL.FTZ R73, R181, R200 ;  /* 0x000000c8b5497220 */ /* 0x000fe20000410000 */
[----:B------:R-:W-:Y:S01]  /*2fb0*/  FMUL.FTZ R72, R178, R202 ;  /* 0x000000cab2487220 */ /* 0x000fe20000410000 */
[----:B------:R-:W-:Y:S01]  /*2fc0*/  @P2 F2FP.BF16.F32.PACK_AB R76, RZ, R205 ;  /* 0x000000cdff4c223e */ /* 0x000fe200000010ff */
[-C--:B------:R-:W-:Y:S01]  /*2fd0*/  FMUL.FTZ R205, R205, R153.reuse ;  /* 0x00000099cdcd7220 */ /* 0x080fe20000410000 */
[----:B------:R-:W-:Y:S01]  /*2fe0*/  FMUL.FTZ R206, R206, R153 ;  /* 0x00000099cece7220 */ /* 0x000fe20000410000 */
[----:B------:R-:W-:Y:S01]  /*2ff0*/  @P2 PRMT R70, R70, 0x5410, R77 ;  /* 0x0000541046462816 */ /* 0x000fe2000000004d */
[----:B------:R-:W-:Y:S01]  /*3000*/  FMUL.FTZ R77, R184, R204 ;  /* 0x000000ccb84d7220 */ /* 0x000fe20000410000 */
[----:B------:R-:W-:Y:S01]  /*3010*/  @P2 PRMT R69, R69, 0x5410, R76 ;  /* 0x0000541045452816 */ /* 0x000fe2000000004c */
[----:B------:R-:W-:Y:S01]  /*3020*/  FMUL.FTZ R76, R186, R203 ;  /* 0x000000cbba4c7220 */ /* 0x000fe20000410000 */
[----:B------:R-:W-:Y:S01]  /*3030*/  F2FP.BF16.F32.PACK_AB R78, R73, R78 ;  /* 0x0000004e494e723e */ /* 0x000fe200000010ff */
[----:B------:R-:W-:Y:S01]  /*3040*/  FMUL.FTZ R73, R183, R205 ;  /* 0x000000cdb7497220 */ /* 0x000fe20000410000 */
[----:B------:R-:W-:Y:S01]  /*3050*/  F2FP.BF16.F32.PACK_AB R79, R72, R79 ;  /* 0x0000004f484f723e */ /* 0x000fe200000010ff */
[----:B------:R-:W-:Y:S01]  /*3060*/  FMUL.FTZ R72, R185, R206 ;  /* 0x000000ceb9487220 */ /* 0x000fe20000410000 */
[----:B-1----:R-:W-:-:S02]  /*3070*/  @P2 IMAD.WIDE.U32 R82, R194, 0x10, R82 ;  /* 0x00000010c2522825 */ /* 0x002fc400078e0052 */
[----:B------:R-:W-:Y:S02]  /*3080*/  F2FP.BF16.F32.PACK_AB R77, R73, R77 ;  /* 0x0000004d494d723e */ /* 0x000fe400000010ff */
[----:B------:R-:W-:Y:S01]  /*3090*/  F2FP.BF16.F32.PACK_AB R76, R72, R76 ;  /* 0x0000004c484c723e */ /* 0x000fe200000010ff */
[----:B0-----:R-:W-:-:S04]  /*30a0*/  IMAD.WIDE.U32 R72, R194, 0x10, R240 ;  /* 0x00000010c2487825 */ /* 0x001fc800078e00f0 */
[-C--:B------:R-:W-:Y:S01]  /*30b0*/  FFMA.FTZ R225, R225, R198.reuse, R197 ;  /* 0x000000c6e1e17223 */ /* 0x080fe200000100c5 */
[----:B--2---:R-:W-:Y:S02]  /*30c0*/  IMAD.WIDE.U32 R80, R194, 0x10, R74 ;  /* 0x00000010c2507825 */ /* 0x004fe400078e004a */
[----:B------:R-:W2:Y:S02]  /*30d0*/  LDG.E.128 R72, desc[UR6][R72.64] ;  /* 0x0000000648487981 */ /* 0x000ea4000c1e1d00 */
[----:B------:R-:W-:Y:S01]  /*30e0*/  FADD.FTZ R225, R226, -R225 ;  /* 0x800000e1e2e17221 */ /* 0x000fe20000010000 */
[-CC-:B------:R-:W-:Y:S01]  /*30f0*/  FFMA.FTZ R84, R84, R198.reuse, R197.reuse ;  /* 0x000000c654547223 */ /* 0x180fe200000100c5 */
[-CC-:B------:R-:W-:Y:S01]  /*3100*/  FFMA.FTZ R227, R227, R198.reuse, R197.reuse ;  /* 0x000000c6e3e37223 */ /* 0x180fe200000100c5 */
[----:B------:R0:W-:Y:S01]  /*3110*/  @P2 STG.E.128 desc[UR6][R82.64], R68 ;  /* 0x0000004452002986 */ /* 0x0001e2000c101d06 */
[----:B------:R-:W-:Y:S01]  /*3120*/  FMUL.FTZ R225, R152, R225 ;  /* 0x000000e198e17220 */ /* 0x000fe20000410000 */
[----:B------:R-:W-:Y:S01]  /*3130*/  FADD.FTZ R219, R219, -R84 ;  /* 0x80000054dbdb7221 */ /* 0x000fe20000010000 */
[-C--:B------:R-:W-:Y:S01]  /*3140*/  FFMA.FTZ R84, R221, R198.reuse, R197 ;  /* 0x000000c6dd547223 */ /* 0x080fe200000100c5 */
[----:B------:R1:W-:Y:S01]  /*3150*/  STG.E.128 desc[UR6][R80.64], R76 ;  /* 0x0000004c50007986 */ /* 0x0003e2000c101d06 */
[----:B------:R-:W-:Y:S01]  /*3160*/  FADD.FTZ R221, R228, -R227 ;  /* 0x800000e3e4dd7221 */ /* 0x000fe20000010000 */
[----:B------:R-:W-:-:S04]  /*3170*/  FFMA.FTZ R85, R85, R198, R197 ;  /* 0x000000c655557223 */ /* 0x000fc800000100c5 */
[----:B------:R-:W-:Y:S01]  /*3180*/  FADD.FTZ R85, R220, -R85 ;  /* 0x80000055dc557221 */ /* 0x000fe20000010000 */
[----:B0-----:R-:W-:Y:S01]  /*3190*/  FADD.FTZ R83, R223, -R84 ;  /* 0x80000054df537221 */ /* 0x001fe20000010000 */
[----:B-1----:R-:W-:Y:S01]  /*31a0*/  @P1 PRMT R76, R56, 0x7632, R76 ;  /* 0x00007632384c1816 */ /* 0x002fe2000000004c */
[-CC-:B------:R-:W-:Y:S01]  /*31b0*/  FFMA.FTZ R77, R222, R198.reuse, R197.reuse ;  /* 0x000000c6de4d7223 */ /* 0x180fe200000100c5 */
[-CC-:B------:R-:W-:Y:S01]  /*31c0*/  FFMA.FTZ R81, R231, R198.reuse, R197.reuse ;  /* 0x000000c6e7517223 */ /* 0x180fe200000100c5 */
[----:B------:R-:W-:Y:S01]  /*31d0*/  FFMA.FTZ R79, R229, R198, R197 ;  /* 0x000000c6e54f7223 */ /* 0x000fe200000100c5 */
[----:B------:R-:W-:Y:S01]  /*31e0*/  @P1 SHF.L.U32 R76, R76, 0x10, RZ ;  /* 0x000000104c4c1819 */ /* 0x000fe200000006ff */
[----:B------:R-:W-:Y:S01]  /*31f0*/  FADD.FTZ R77, R224, -R77 ;  /* 0x8000004de04d7221 */ /* 0x000fe20000010000 */
[----:B------:R-:W-:Y:S01]  /*3200*/  FMUL.FTZ R224, R152, R221 ;  /* 0x000000dd98e07220 */ /* 0x000fe20000410000 */
[----:B------:R-:W-:Y:S01]  /*3210*/  FADD.FTZ R81, R232, -R81 ;  /* 0x80000051e8517221 */ /* 0x000fe20000010000 */
[----:B------:R-:W-:Y:S01]  /*3220*/  FADD.FTZ R79, R230, -R79 ;  /* 0x8000004fe64f7221 */ /* 0x000fe20000010000 */
[--C-:B------:R-:W-:Y:S01]  /*3230*/  @P1 FADD.FTZ R225, R225, R76.reuse ;  /* 0x0000004ce1e11221 */ /* 0x100fe20000010000 */
[----:B------:R-:W-:Y:S01]  /*3240*/  @P1 PRMT R76, R57, 0x7632, R76 ;  /* 0x00007632394c1816 */ /* 0x000fe2000000004c */
[C---:B------:R-:W-:Y:S01]  /*3250*/  FMUL.FTZ R220, R152.reuse, R81 ;  /* 0x0000005198dc7220 */ /* 0x040fe20000410000 */
[----:B------:R-:W-:Y:S01]  /*3260*/  FMUL.FTZ R221, R152, R79 ;  /* 0x0000004f98dd7220 */ /* 0x000fe20000410000 */
[----:B------:R-:W-:Y:S01]  /*3270*/  @P1 PRMT R78, R58, 0x7632, R78 ;  /* 0x000076323a4e1816 */ /* 0x000fe2000000004e */
[----:B------:R-:W-:Y:S01]  /*3280*/  FMUL.FTZ R222, R152, R219 ;  /* 0x000000db98de7220 */ /* 0x000fe20000410000 */
[----:B------:R-:W-:Y:S01]  /*3290*/  @P1 SHF.L.U32 R223, R76, 0x10, RZ ;  /* 0x000000104cdf1819 */ /* 0x000fe200000006ff */
[C---:B------:R-:W-:Y:S01]  /*32a0*/  FMUL.FTZ R219, R152.reuse, R77 ;  /* 0x0000004d98db7220 */ /* 0x040fe20000410000 */
[----:B------:R-:W-:Y:S01]  /*32b0*/  @P1 PRMT R76, R59, 0x7632, R76 ;  /* 0x000076323b4c1816 */ /* 0x000fe2000000004c */
[----:B------:R-:W-:Y:S01]  /*32c0*/  FMUL.FTZ R194, R152, R83 ;  /* 0x0000005398c27220 */ /* 0x000fe20000410000 */
[----:B------:R-:W-:Y:S01]  /*32d0*/  @P1 SHF.L.U32 R79, R56, 0x10, RZ ;  /* 0x00000010384f1819 */ /* 0x000fe200000006ff */
[----:B------:R-:W-:Y:S01]  /*32e0*/  @P1 FADD.FTZ R224, R224, R223 ;  /* 0x000000dfe0e01221 */ /* 0x000fe20000010000 */
[----:B------:R-:W-:Y:S01]  /*32f0*/  @P1 SHF.L.U32 R223, R76, 0x10, RZ ;  /* 0x000000104cdf1819 */ /* 0x000fe200000006ff */
[----:B------:R-:W-:Y:S01]  /*3300*/  @P1 IMAD.U32 R76, R57, 0x10000, RZ ;  /* 0x00010000394c1824 */ /* 0x000fe200078e00ff */
[----:B------:R-:W-:Y:S01]  /*3310*/  @P1 SHF.L.U32 R78, R78, 0x10, RZ ;  /* 0x000000104e4e1819 */ /* 0x000fe200000006ff */
[----:B------:R-:W-:Y:S01]  /*3320*/  @P1 FADD.FTZ R222, R222, R79 ;  /* 0x0000004fdede1221 */ /* 0x000fe20000010000 */
[----:B------:R-:W-:Y:S01]  /*3330*/  @P1 SHF.L.U32 R79, R58, 0x10, RZ ;  /* 0x000000103a4f1819 */ /* 0x000fe200000006ff */
[----:B------:R-:W-:Y:S01]  /*3340*/  @P1 FADD.FTZ R220, R220, R223 ;  /* 0x000000dfdcdc1221 */ /* 0x000fe20000010000 */
[----:B------:R-:W-:Y:S01]  /*3350*/  FMUL.FTZ R223, R152, R85 ;  /* 0x0000005598df7220 */ /* 0x000fe20000410000 */
[----:B------:R-:W-:Y:S01]  /*3360*/  @P1 FADD.FTZ R221, R221, R78 ;  /* 0x0000004edddd1221 */ /* 0x000fe20000010000 */
[----:B------:R-:W-:Y:S01]  /*3370*/  @P1 SHF.L.U32 R78, R59, 0x10, RZ ;  /* 0x000000103b4e1819 */ /* 0x000fe200000006ff */
[----:B------:R-:W-:Y:S01]  /*3380*/  @P1 FADD.FTZ R194, R194, R79 ;  /* 0x0000004fc2c21221 */ /* 0x000fe20000010000 */
[----:B------:R-:W-:Y:S01]  /*3390*/  @P1 FADD.FTZ R223, R223, R76 ;  /* 0x0000004cdfdf1221 */ /* 0x000fe20000010000 */
[----:B------:R-:W-:Y:S01]  /*33a0*/  @P2 F2FP.BF16.F32.PACK_AB R82, RZ, R220 ;  /* 0x000000dcff52223e */ /* 0x000fe200000010ff */
[----:B------:R-:W0:Y:S01]  /*33b0*/  @P2 LDC.64 R76, c[0x0][0x308] ;  /* 0x0000c200ff4c2b82 */ /* 0x000e220000000a00 */
[----:B------:R-:W-:Y:S01]  /*33c0*/  @P1 FADD.FTZ R219, R219, R78 ;  /* 0x0000004edbdb1221 */ /* 0x000fe20000010000 */
[----:B------:R-:W-:-:S02]  /*33d0*/  @P2 F2FP.BF16.F32.PACK_AB R80, RZ, R194 ;  /* 0x000000c2ff50223e */ /* 0x000fc400000010ff */
[----:B------:R-:W-:Y:S02]  /*33e0*/  @P2 F2FP.BF16.F32.PACK_AB R79, RZ, R223 ;  /* 0x000000dfff4f223e */ /* 0x000fe400000010ff */
[----:B------:R-:W-:Y:S02]  /*33f0*/  @P2 F2FP.BF16.F32.PACK_AB R78, RZ, R222 ;  /* 0x000000deff4e223e */ /* 0x000fe400000010ff */
[----:B------:R-:W-:Y:S02]  /*3400*/  @P2 PRMT R70, R80, 0x7610, R70 ;  /* 0x0000761050462816 */ /* 0x000fe40000000046 */
[----:B------:R-:W-:Y:S02]  /*3410*/  @P2 F2FP.BF16.F32.PACK_AB R81, RZ, R219 ;  /* 0x000000dbff51223e */ /* 0x000fe400000010ff */
[----:B------:R-:W-:Y:S02]  /*3420*/  @P2 F2FP.BF16.F32.PACK_AB R80, RZ, R221 ;  /* 0x000000ddff50223e */ /* 0x000fe400000010ff */
[----:B------:R-:W-:Y:S01]  /*3430*/  @P2 PRMT R69, R79, 0x7610, R69 ;  /* 0x000076104f452816 */ /* 0x000fe20000000045 */
[-C--:B------:R-:W-:Y:S01]  /*3440*/  FMUL.FTZ R219, R219, R153.reuse ;  /* 0x00000099dbdb7220 */ /* 0x080fe20000410000 */
[----:B------:R-:W-:Y:S01]  /*3450*/  @P2 PRMT R68, R78, 0x7610, R68 ;  /* 0x000076104e442816 */ /* 0x000fe20000000044 */
[----:B------:R-:W-:Y:S01]  /*3460*/  FMUL.FTZ R220, R220, R153 ;  /* 0x00000099dcdc7220 */ /* 0x000fe20000410000 */
[----:B------:R-:W-:-:S02]  /*3470*/  @P2 F2FP.BF16.F32.PACK_AB R79, RZ, R224 ;  /* 0x000000e0ff4f223e */ /* 0x000fc400000010ff */
[----:B------:R-:W-:Y:S02]  /*3480*/  @P2 F2FP.BF16.F32.PACK_AB R78, RZ, R225 ;  /* 0x000000e1ff4e223e */ /* 0x000fe400000010ff */
[----:B------:R-:W-:Y:S02]  /*3490*/  @P2 PRMT R71, R81, 0x7610, R71 ;  /* 0x0000761051472816 */ /* 0x000fe40000000047 */
[----:B------:R-:W-:Y:S01]  /*34a0*/  @P2 PRMT R70, R70, 0x5410, R80 ;  /* 0x0000541046462816 */ /* 0x000fe20000000050 */
[----:B------:R-:W-:Y:S01]  /*34b0*/  IMAD.WIDE.U32 R80, R180, 0x10, R240 ;  /* 0x00000010b4507825 */ /* 0x000fe200078e00f0 */
[----:B------:R-:W-:-:S03]  /*34c0*/  @P2 PRMT R69, R69, 0x5410, R79 ;  /* 0x0000541045452816 */ /* 0x000fc6000000004f */
[----:B------:R-:W-:Y:S01]  /*34d0*/  FMUL.FTZ R194, R194, R153 ;  /* 0x00000099c2c27220 */ /* 0x000fe20000410000 */
[----:B------:R-:W-:Y:S01]  /*34e0*/  @P2 PRMT R68, R68, 0x5410, R78 ;  /* 0x0000541044442816 */ /* 0x000fe2000000004e */
[----:B0-----:R-:W-:Y:S01]  /*34f0*/  @P2 IMAD.WIDE.U32 R76, R180, 0x10, R76 ;  /* 0x00000010b44c2825 */ /* 0x001fe200078e004c */
[----:B------:R-:W-:-:S03]  /*3500*/  @P2 PRMT R71, R71, 0x5410, R82 ;  /* 0x0000541047472816 */ /* 0x000fc60000000052 */
[----:B------:R-:W-:Y:S01]  /*3510*/  FMUL.FTZ R221, R221, R153 ;  /* 0x00000099dddd7220 */ /* 0x000fe20000410000 */
[----:B------:R-:W-:Y:S01]  /*3520*/  FMUL.FTZ R79, R170, R219 ;  /* 0x000000dbaa4f7220 */ /* 0x000fe20000410000 */
[----:B------:R-:W-:Y:S01]  /*3530*/  FMUL.FTZ R84, R169, R220 ;  /* 0x000000dca9547220 */ /* 0x000fe20000410000 */
[-C--:B------:R-:W-:Y:S01]  /*3540*/  FMUL.FTZ R222, R222, R153.reuse ;  /* 0x00000099dede7220 */ /* 0x080fe20000410000 */
[----:B------:R-:W-:Y:S01]  /*3550*/  FMUL.FTZ R225, R225, R153 ;  /* 0x00000099e1e17220 */ /* 0x000fe20000410000 */
[----:B------:R-:W3:Y:S01]  /*3560*/  LDG.E.128 R80, desc[UR6][R80.64] ;  /* 0x0000000650507981 */ /* 0x000ee2000c1e1d00 */
[----:B------:R-:W-:Y:S01]  /*3570*/  FMUL.FTZ R78, R173, R194 ;  /* 0x000000c2ad4e7220 */ /* 0x000fe20000410000 */
[----:B------:R-:W-:Y:S01]  /*3580*/  FMUL.FTZ R85, R171, R221 ;  /* 0x000000ddab557220 */ /* 0x000fe20000410000 */
[----:B------:R-:W-:Y:S01]  /*3590*/  F2FP.BF16.F32.PACK_AB R79, R84, R79 ;  /* 0x0000004f544f723e */ /* 0x000fe200000010ff */
[----:B------:R0:W-:Y:S01]  /*35a0*/  @P2 STG.E.128 desc[UR6][R76.64], R68 ;  /* 0x000000444c002986 */ /* 0x0001e2000c101d06 */
[-C--:B------:R-:W-:Y:S01]  /*35b0*/  FMUL.FTZ R223, R223, R153.reuse ;  /* 0x00000099dfdf7220 */ /* 0x080fe20000410000 */
[----:B------:R-:W-:Y:S01]  /*35c0*/  FMUL.FTZ R224, R224, R153 ;  /* 0x00000099e0e07220 */ /* 0x000fe20000410000 */
[----:B------:R-:W-:Y:S01]  /*35d0*/  FMUL.FTZ R84, R176, R225 ;  /* 0x000000e1b0547220 */ /* 0x000fe20000410000 */
[----:B------:R-:W-:Y:S01]  /*35e0*/  F2FP.BF16.F32.PACK_AB R78, R85, R78 ;  /* 0x0000004e554e723e */ /* 0x000fe200000010ff */
[--C-:B------:R-:W-:Y:S01]  /*35f0*/  FFMA.FTZ R211, R211, R198, R197.reuse ;  /* 0x000000c6d3d37223 */ /* 0x100fe200000100c5 */
[----:B------:R-:W-:Y:S01]  /*3600*/  FMUL.FTZ R85, R174, R224 ;  /* 0x000000e0ae557220 */ /* 0x000fe20000410000 */
[-CC-:B------:R-:W-:Y:S01]  /*3610*/  FFMA.FTZ R227, R86, R198.reuse, R197.reuse ;  /* 0x000000c656e37223 */ /* 0x180fe200000100c5 */
[-C--:B------:R-:W-:Y:S01]  /*3620*/  FFMA.FTZ R86, R87, R198.reuse, R197 ;  /* 0x000000c657567223 */ /* 0x080fe200000100c5 */
[----:B------:R-:W-:Y:S01]  /*3630*/  FADD.FTZ R87, R212, -R211 ;  /* 0x800000d3d4577221 */ /* 0x000fe20000010000 */
[-C--:B------:R-:W-:Y:S01]  /*3640*/  FFMA.FTZ R213, R213, R198.reuse, R197 ;  /* 0x000000c6d5d57223 */ /* 0x080fe200000100c5 */
[----:B------:R-:W-:Y:S01]  /*3650*/  FADD.FTZ R227, R88, -R227 ;  /* 0x800000e358e37221 */ /* 0x000fe20000010000 */
[----:B------:R-:W-:Y:S01]  /*3660*/  FADD.FTZ R89, R89, -R86 ;  /* 0x8000005659597221 */ /* 0x000fe20000010000 */
[-C--:B------:R-:W-:Y:S01]  /*3670*/  FFMA.FTZ R86, R207, R198.reuse, R197 ;  /* 0x000000c6cf567223 */ /* 0x080fe200000100c5 */
[----:B------:R-:W-:Y:S01]  /*3680*/  FMUL.FTZ R88, R152, R87 ;  /* 0x0000005798587220 */ /* 0x000fe20000410000 */
[----:B------:R-:W-:Y:S01]  /*3690*/  FADD.FTZ R207, R214, -R213 ;  /* 0x800000d5d6cf7221 */ /* 0x000fe20000010000 */
[----:B------:R-:W-:Y:S01]  /*36a0*/  @P1 SHF.L.U32 R87, R61, 0x10, RZ ;  /* 0x000000103d571819 */ /* 0x000fe200000006ff */
[----:B------:R-:W-:Y:S01]  /*36b0*/  FFMA.FTZ R215, R215, R198, R197 ;  /* 0x000000c6d7d77223 */ /* 0x000fe200000100c5 */
[----:B0-----:R-:W-:Y:S01]  /*36c0*/  FMUL.FTZ R76, R177, R222 ;  /* 0x000000deb14c7220 */ /* 0x001fe20000410000 */
[----:B------:R-:W-:Y:S01]  /*36d0*/  FMUL.FTZ R77, R175, R223 ;  /* 0x000000dfaf4d7220 */ /* 0x000fe20000410000 */
[----:B------:R-:W-:Y:S01]  /*36e0*/  FMUL.FTZ R214, R152, R89 ;  /* 0x0000005998d67220 */ /* 0x000fe20000410000 */
[----:B------:R-:W-:Y:S01]  /*36f0*/  @P1 SHF.L.U32 R211, R60, 0x10, RZ ;  /* 0x000000103cd31819 */ /* 0x000fe200000006ff */
[----:B------:R-:W-:Y:S01]  /*3700*/  FADD.FTZ R209, R209, -R86 ;  /* 0x80000056d1d17221 */ /* 0x000fe20000010000 */
[----:B------:R-:W-:Y:S01]  /*3710*/  F2FP.BF16.F32.PACK_AB R76, R84, R76 ;  /* 0x0000004c544c723e */ /* 0x000fe200000010ff */
[----:B------:R-:W-:Y:S01]  /*3720*/  @P1 FADD.FTZ R214, R214, R87 ;  /* 0x00000057d6d61221 */ /* 0x000fe20000010000 */
[----:B------:R-:W-:Y:S01]  /*3730*/  LEA R84, P4, R180, UR16, 0x4 ;  /* 0x00000010b4547c11 */ /* 0x000fe2000f8820ff */
[----:B------:R-:W-:Y:S01]  /*3740*/  FMUL.FTZ R212, R152, R207 ;  /* 0x000000cf98d47220 */ /* 0x000fe20000410000 */
[----:B------:R-:W-:Y:S01]  /*3750*/  F2FP.BF16.F32.PACK_AB R77, R85, R77 ;  /* 0x0000004d554d723e */ /* 0x000fe200000010ff */
[----:B------:R-:W-:Y:S01]  /*3760*/  @P1 IMAD.U32 R89, R62, 0x10000, RZ ;  /* 0x000100003e591824 */ /* 0x000fe200078e00ff */
[----:B------:R-:W-:Y:S01]  /*3770*/  LEA.HI.X R85, R180, UR17, RZ, 0x4, P4 ;  /* 0x00000011b4557c11 */ /* 0x000fe2000a0f24ff */
[----:B------:R-:W-:-:S04]  /*3780*/  FMUL.FTZ R180, R152, R209 ;  /* 0x000000d198b47220 */ /* 0x000fc80000410000 */
[----:B------:R0:W-:Y:S01]  /*3790*/  STG.E.128 desc[UR6][R84.64], R76 ;  /* 0x0000004c54007986 */ /* 0x0001e2000c101d06 */
[----:B------:R-:W-:-:S05]  /*37a0*/  @P1 FADD.FTZ R180, R180, R89 ;  /* 0x00000059b4b41221 */ /* 0x000fca0000010000 */
[----:B------:R-:W-:Y:S01]  /*37b0*/  @P2 F2FP.BF16.F32.PACK_AB R209, RZ, R180 ;  /* 0x000000b4ffd1223e */ /* 0x000fe200000010ff */
[-CC-:B0-----:R-:W-:Y:S01]  /*37c0*/  FFMA.FTZ R85, R217, R198.reuse, R197.reuse ;  /* 0x000000c6d9557223 */ /* 0x181fe200000100c5 */
[----:B------:R-:W-:Y:S01]  /*37d0*/  @P1 PRMT R76, R60, 0x7632, R76 ;  /* 0x000076323c4c1816 */ /* 0x000fe2000000004c */
[----:B------:R-:W-:Y:S01]  /*37e0*/  FFMA.FTZ R77, R208, R198, R197 ;  /* 0x000000c6d04d7223 */ /* 0x000fe200000100c5 */
[----:B------:R-:W-:Y:S01]  /*37f0*/  FADD.FTZ R79, R216, -R215 ;  /* 0x800000d7d84f7221 */ /* 0x000fe20000010000 */
[----:B------:R-:W-:Y:S01]  /*3800*/  FADD.FTZ R85, R218, -R85 ;  /* 0x80000055da557221 */ /* 0x000fe20000010000 */
[----:B------:R-:W-:Y:S01]  /*3810*/  @P1 SHF.L.U32 R213, R76, 0x10, RZ ;  /* 0x000000104cd51819 */ /* 0x000fe200000006ff */
[----:B------:R-:W-:Y:S01]  /*3820*/  FADD.FTZ R77, R210, -R77 ;  /* 0x8000004dd24d7221 */ /* 0x000fe20000010000 */
[----:B------:R-:W-:Y:S01]  /*3830*/  @P1 PRMT R76, R61, 0x7632, R76 ;  /* 0x000076323d4c1816 */ /* 0x000fe2000000004c */
[C---:B------:R-:W-:Y:S01]  /*3840*/  FMUL.FTZ R208, R152.reuse, R85 ;  /* 0x0000005598d07220 */ /* 0x040fe20000410000 */
[----:B------:R-:W-:Y:S01]  /*3850*/  FMUL.FTZ R210, R152, R227 ;  /* 0x000000e398d27220 */ /* 0x000fe20000410000 */
[----:B------:R-:W0:Y:S01]  /*3860*/  @P2 LDC.64 R84, c[0x0][0x308] ;  /* 0x0000c200ff542b82 */ /* 0x000e220000000a00 */
[----:B------:R-:W-:Y:S01]  /*3870*/  @P1 SHF.L.U32 R87, R76, 0x10, RZ ;  /* 0x000000104c571819 */ /* 0x000fe200000006ff */
[----:B------:R-:W-:Y:S01]  /*3880*/  FMUL.FTZ R86, R152, R79 ;  /* 0x0000004f98567220 */ /* 0x000fe20000410000 */
[----:B------:R-:W-:Y:S01]  /*3890*/  @P1 FADD.FTZ R210, R210, R211 ;  /* 0x000000d3d2d21221 */ /* 0x000fe20000010000 */
[----:B------:R-:W-:Y:S01]  /*38a0*/  @P1 PRMT R78, R62, 0x7632, R78 ;  /* 0x000076323e4e1816 */ /* 0x000fe2000000004e */
[----:B------:R-:W-:Y:S01]  /*38b0*/  FMUL.FTZ R216, R152, R77 ;  /* 0x0000004d98d87220 */ /* 0x000fe20000410000 */
[C---:B------:R-:W-:Y:S01]  /*38c0*/  @P1 PRMT R76, R63.reuse, 0x7632, R76 ;  /* 0x000076323f4c1816 */ /* 0x040fe2000000004c */
[----:B------:R-:W-:Y:S01]  /*38d0*/  @P1 FADD.FTZ R212, R212, R87 ;  /* 0x00000057d4d41221 */ /* 0x000fe20000010000 */
[----:B------:R-:W-:Y:S01]  /*38e0*/  @P1 SHF.L.U32 R79, R63, 0x10, RZ ;  /* 0x000000103f4f1819 */ /* 0x000fe200000006ff */
[----:B------:R-:W-:Y:S01]  /*38f0*/  @P1 FADD.FTZ R88, R88, R213 ;  /* 0x000000d558581221 */ /* 0x000fe20000010000 */
[----:B------:R-:W-:-:S02]  /*3900*/  @P1 SHF.L.U32 R207, R78, 0x10, RZ ;  /* 0x000000104ecf1819 */ /* 0x000fc400000006ff */
[----:B------:R-:W-:Y:S01]  /*3910*/  @P1 SHF.L.U32 R87, R76, 0x10, RZ ;  /* 0x000000104c571819 */ /* 0x000fe200000006ff */
[----:B------:R-:W-:Y:S01]  /*3920*/  IMAD.WIDE.U32 R76, R172, 0x10, R240 ;  /* 0x00000010ac4c7825 */ /* 0x000fe200078e00f0 */
[----:B------:R-:W-:-:S03]  /*3930*/  @P2 F2FP.BF16.F32.PACK_AB R78, RZ, R210 ;  /* 0x000000d2ff4e223e */ /* 0x000fc600000010ff */
[----:B------:R-:W-:Y:S01]  /*3940*/  @P1 FADD.FTZ R216, R216, R79 ;  /* 0x0000004fd8d81221 */ /* 0x000fe20000010000 */
[----:B------:R-:W-:Y:S01]  /*3950*/  @P1 FADD.FTZ R86, R86, R207 ;  /* 0x000000cf56561221 */ /* 0x000fe20000010000 */
[----:B------:R-:W-:Y:S01]  /*3960*/  @P1 FADD.FTZ R208, R208, R87 ;  /* 0x00000057d0d01221 */ /* 0x000fe20000010000 */
[----:B------:R-:W-:Y:S02]  /*3970*/  @P2 PRMT R68, R78, 0x7610, R68 ;  /* 0x000076104e442816 */ /* 0x000fe40000000044 */
[----:B------:R-:W-:Y:S01]  /*3980*/  @P2 F2FP.BF16.F32.PACK_AB R87, RZ, R214 ;  /* 0x000000d6ff57223e */ /* 0x000fe200000010ff */
[----:B------:R-:W4:Y:S01]  /*3990*/  LDG.E.128 R76, desc[UR6][R76.64] ;  /* 0x000000064c4c7981 */ /* 0x000f22000c1e1d00 */
[----:B------:R-:W-:Y:S01]  /*39a0*/  @P2 F2FP.BF16.F32.PACK_AB R89, RZ, R88 ;  /* 0x00000058ff59223e */ /* 0x000fe200000010ff */
[----:B------:R-:W-:Y:S01]  /*39b0*/  FMUL.FTZ R180, R180, R153 ;  /* 0x00000099b4b47220 */ /* 0x000fe20000410000 */
[----:B------:R-:W-:Y:S01]  /*39c0*/  @P2 F2FP.BF16.F32.PACK_AB R211, RZ, R216 ;  /* 0x000000d8ffd3223e */ /* 0x000fe200000010ff */
[----:B0-----:R-:W-:Y:S01]  /*39d0*/  @P2 IMAD.WIDE.U32 R84, R172, 0x10, R84 ;  /* 0x00000010ac542825 */ /* 0x001fe200078e0054 */
[----:B------:R-:W-:-:S03]  /*39e0*/  @P2 PRMT R69, R87, 0x7610, R69 ;  /* 0x0000761057452816 */ /* 0x000fc60000000045 */
[-C--:B------:R-:W-:Y:S01]  /*39f0*/  FMUL.FTZ R213, R88, R153.reuse ;  /* 0x0000009958d57220 */ /* 0x080fe20000410000 */
[----:B------:R-:W-:Y:S01]  /*3a00*/  @P2 PRMT R68, R68, 0x5410, R89 ;  /* 0x0000541044442816 */ /* 0x000fe20000000059 */
[-C--:B------:R-:W-:Y:S01]  /*3a10*/  FMUL.FTZ R210, R210, R153.reuse ;  /* 0x00000099d2d27220 */ /* 0x080fe20000410000 */
[----:B------:R-:W-:Y:S01]  /*3a20*/  @P2 F2FP.BF16.F32.PACK_AB R207, RZ, R212 ;  /* 0x000000d4ffcf223e */ /* 0x000fe200000010ff */
[-C--:B------:R-:W-:Y:S01]  /*3a30*/  FMUL.FTZ R212, R212, R153.reuse ;  /* 0x00000099d4d47220 */ /* 0x080fe20000410000 */
[----:B------:R-:W-:Y:S01]  /*3a40*/  @P2 PRMT R70, R209, 0x7610, R70 ;  /* 0x00007610d1462816 */ /* 0x000fe20000000046 */
[-C--:B------:R-:W-:Y:S01]  /*3a50*/  FMUL.FTZ R209, R86, R153.reuse ;  /* 0x0000009956d17220 */ /* 0x080fe20000410000 */
[----:B------:R-:W-:Y:S01]  /*3a60*/  @P2 PRMT R71, R211, 0x7610, R71 ;  /* 0x00007610d3472816 */ /* 0x000fe20000000047 */
[-C--:B------:R-:W-:Y:S01]  /*3a70*/  FMUL.FTZ R211, R214, R153.reuse ;  /* 0x00000099d6d37220 */ /* 0x080fe20000410000 */
[----:B------:R-:W-:Y:S01]  /*3a80*/  @P2 F2FP.BF16.F32.PACK_AB R87, RZ, R86 ;  /* 0x00000056ff57223e */ /* 0x000fe200000010ff */
[----:B------:R-:W-:Y:S01]  /*3a90*/  FMUL.FTZ R86, R132, R180 ;  /* 0x000000b484567220 */ /* 0x000fe20000410000 */
[----:B------:R-:W-:Y:S01]  /*3aa0*/  @P2 F2FP.BF16.F32.PACK_AB R89, RZ, R208 ;  /* 0x000000d0ff59223e */ /* 0x000fe200000010ff */
[----:B------:R-:W-:Y:S01]  /*3ab0*/  FMUL.FTZ R88, R165, R212 ;  /* 0x000000d4a5587220 */ /* 0x000fe20000410000 */
[----:B------:R-:W-:Y:S01]  /*3ac0*/  @P2 PRMT R69, R69, 0x5410, R207 ;  /* 0x0000541045452816 */ /* 0x000fe200000000cf */
[-C--:B------:R-:W-:Y:S01]  /*3ad0*/  FMUL.FTZ R207, R216, R153.reuse ;  /* 0x00000099d8cf7220 */ /* 0x080fe20000410000 */
[----:B------:R-:W-:Y:S01]  /*3ae0*/  @P2 PRMT R70, R70, 0x5410, R87 ;  /* 0x0000541046462816 */ /* 0x000fe20000000057 */
[----:B------:R-:W-:Y:S01]  /*3af0*/  FMUL.FTZ R208, R208, R153 ;  /* 0x00000099d0d07220 */ /* 0x000fe20000410000 */
[----:B------:R-:W-:Y:S01]  /*3b00*/  @P2 PRMT R71, R71, 0x5410, R89 ;  /* 0x0000541047472816 */ /* 0x000fe20000000059 */
[----:B------:R-:W-:Y:S01]  /*3b10*/  FMUL.FTZ R89, R158, R209 ;  /* 0x000000d19e597220 */ /* 0x000fe20000410000 */
[----:B------:R-:W-:Y:S01]  /*3b20*/  FMUL.FTZ R87, R133, R207 ;  /* 0x000000cf85577220 */ /* 0x000fe20000410000 */
[----:B------:R-:W-:-:S02]  /*3b30*/  FMUL.FTZ R216, R159, R208 ;  /* 0x000000d09fd87220 */ /* 0x000fc40000410000 */
[----:B------:R0:W-:Y:S01]  /*3b40*/  @P2 STG.E.128 desc[UR6][R84.64], R68 ;  /* 0x0000004454002986 */ /* 0x0001e2000c101d06 */
[----:B------:R-:W-:Y:S01]  /*3b50*/  F2FP.BF16.F32.PACK_AB R86, R89, R86 ;  /* 0x000000565956723e */ /* 0x000fe200000010ff */
[----:B------:R-:W-:Y:S01]  /*3b60*/  FMUL.FTZ R89, R167, R213 ;  /* 0x000000d5a7597220 */ /* 0x000fe20000410000 */
[----:B------:R-:W-:Y:S01]  /*3b70*/  F2FP.BF16.F32.PACK_AB R87, R216, R87 ;  /* 0x00000057d857723e */ /* 0x000fe200000010ff */
[----:B0-----:R-:W-:Y:S01]  /*3b80*/  FMUL.FTZ R85, R166, R211 ;  /* 0x000000d3a6557220 */ /* 0x001fe20000410000 */
[----:B------:R-:W-:-:S04]  /*3b90*/  FMUL.FTZ R84, R168, R210 ;  /* 0x000000d2a8547220 */ /* 0x000fc80000410000 */
[----:B------:R-:W-:Y:S02]  /*3ba0*/  F2FP.BF16.F32.PACK_AB R85, R88, R85 ;  /* 0x000000555855723e */ /* 0x000fe400000010ff */
[C---:B------:R-:W-:Y:S02]  /*3bb0*/  LEA R88, P4, R172.reuse, UR16, 0x4 ;  /* 0x00000010ac587c11 */ /* 0x040fe4000f8820ff */
[----:B------:R-:W-:Y:S02]  /*3bc0*/  F2FP.BF16.F32.PACK_AB R84, R89, R84 ;  /* 0x000000545954723e */ /* 0x000fe400000010ff */
[----:B------:R-:W-:-:S05]  /*3bd0*/  LEA.HI.X R89, R172, UR17, RZ, 0x4, P4 ;  /* 0x00000011ac597c11 */ /* 0x000fca000a0f24ff */
[----:B------:R0:W-:Y:S02]  /*3be0*/  STG.E.128 desc[UR6][R88.64], R84 ;  /* 0x0000005458007986 */ /* 0x0001e4000c101d06 */
[----:B0-----:R-:W-:-:S06]  /*3bf0*/  IMAD.WIDE.U32 R84, R164, 0x10, R240 ;  /* 0x00000010a4547825 */ /* 0x001fcc00078e00f0 */
[----:B------:R-:W4:Y:S01]  /*3c00*/  LDG.E.128 R84, desc[UR6][R84.64] ;  /* 0x0000000654547981 */ /* 0x000f22000c1e1d00 */
[-CC-:B------:R-:W-:Y:S01]  /*3c10*/  FFMA.FTZ R215, R94, R198.reuse, R197.reuse ;  /* 0x000000c65ed77223 */ /* 0x180fe200000100c5 */
[-CC-:B------:R-:W-:Y:S01]  /*3c20*/  FFMA.FTZ R217, R92, R198.reuse, R197.reuse ;  /* 0x000000c65cd97223 */ /* 0x180fe200000100c5 */
[-CC-:B------:R-:W-:Y:S01]  /*3c30*/  FFMA.FTZ R92, R93, R198.reuse, R197.reuse ;  /* 0x000000c65d5c7223 */ /* 0x180fe200000100c5 */
[-C--:B------:R-:W-:Y:S01]  /*3c40*/  FFMA.FTZ R98, R98, R198.reuse, R197 ;  /* 0x000000c662627223 */ /* 0x080fe200000100c5 */
[----:B------:R-:W-:Y:S01]  /*3c50*/  FADD.FTZ R215, R96, -R215 ;  /* 0x800000d760d77221 */ /* 0x000fe20000010000 */
[-CC-:B------:R-:W-:Y:S01]  /*3c60*/  FFMA.FTZ R100, R100, R198.reuse, R197.reuse ;  /* 0x000000c664647223 */ /* 0x180fe200000100c5 */
[----:B------:R-:W-:Y:S01]  /*3c70*/  FADD.FTZ R195, R195, -R92 ;  /* 0x8000005cc3c37221 */ /* 0x000fe20000010000 */
[C---:B------:R-:W-:Y:S01]  /*3c80*/  @P1 PRMT R88, R64.reuse, 0x7632, R88 ;  /* 0x0000763240581816 */ /* 0x040fe20000000058 */
[----:B------:R-:W-:Y:S01]  /*3c90*/  FADD.FTZ R99, R99, -R98 ;  /* 0x8000006263637221 */ /* 0x000fe20000010000 */
[----:B------:R-:W-:Y:S01]  /*3ca0*/  @P1 SHF.L.U32 R89, R64, 0x10, RZ ;  /* 0x0000001040591819 */ /* 0x000fe200000006ff */
[----:B------:R-:W-:Y:S01]  /*3cb0*/  FMUL.FTZ R92, R152, R215 ;  /* 0x000000d7985c7220 */ /* 0x000fe20000410000 */
[-C--:B------:R-:W-:Y:S01]  /*3cc0*/  FFMA.FTZ R94, R95, R198.reuse, R197 ;  /* 0x000000c65f5e7223 */ /* 0x080fe200000100c5 */
[----:B------:R-:W-:Y:S01]  /*3cd0*/  FADD.FTZ R93, R91, -R100 ;  /* 0x800000645b5d7221 */ /* 0x000fe20000010000 */
[----:B------:R-:W-:Y:S01]  /*3ce0*/  @P1 SHF.L.U32 R91, R88, 0x10, RZ ;  /* 0x00000010585b1819 */ /* 0x000fe200000006ff */
[----:B------:R-:W-:Y:S01]  /*3cf0*/  FMUL.FTZ R96, R152, R99 ;  /* 0x0000006398607220 */ /* 0x000fe20000410000 */
[--C-:B------:R-:W-:Y:S01]  /*3d00*/  @P1 FADD.FTZ R92, R92, R89.reuse ;  /* 0x000000595c5c1221 */ /* 0x100fe20000010000 */
[----:B------:R-:W-:Y:S01]  /*3d10*/  @P1 PRMT R89, R66, 0x7632, R89 ;  /* 0x0000763242591816 */ /* 0x000fe20000000059 */
[----:B------:R-:W-:Y:S01]  /*3d20*/  FADD.FTZ R103, R103, -R94 ;  /* 0x8000005e67677221 */ /* 0x000fe20000010000 */
[----:B------:R-:W-:Y:S01]  /*3d30*/  FMUL.FTZ R98, R152, R93 ;  /* 0x0000005d98627220 */ /* 0x000fe20000410000 */
[----:B------:R-:W-:Y:S01]  /*3d40*/  @P1 FADD.FTZ R96, R96, R91 ;  /* 0x0000005b60601221 */ /* 0x000fe20000010000 */
[-CC-:B------:R-:W-:Y:S01]  /*3d50*/  FFMA.FTZ R95, R90, R198.reuse, R197.reuse ;  /* 0x000000c65a5f7223 */ /* 0x180fe200000100c5 */
[----:B------:R-:W-:Y:S01]  /*3d60*/  @P1 SHF.L.U32 R91, R66, 0x10, RZ ;  /* 0x00000010425b1819 */ /* 0x000fe200000006ff */
[C---:B------:R-:W-:Y:S01]  /*3d70*/  FMUL.FTZ R90, R152.reuse, R195 ;  /* 0x000000c3985a7220 */ /* 0x040fe20000410000 */
[----:B------:R-:W-:Y:S01]  /*3d80*/  @P1 SHF.L.U32 R93, R89, 0x10, RZ ;  /* 0x00000010595d1819 */ /* 0x000fe200000006ff */
[----:B------:R-:W-:Y:S01]  /*3d90*/  FMUL.FTZ R100, R152, R103 ;  /* 0x0000006798647220 */ /* 0x000fe20000410000 */
[----:B------:R-:W-:Y:S01]  /*3da0*/  FFMA.FTZ R198, R97, R198, R197 ;  /* 0x000000c661c67223 */ /* 0x000fe200000100c5 */
[----:B------:R-:W-:Y:S01]  /*3db0*/  @P1 FADD.FTZ R90, R90, R91 ;  /* 0x0000005b5a5a1221 */ /* 0x000fe20000010000 */
[C---:B------:R-:W-:Y:S01]  /*3dc0*/  @P1 PRMT R97, R65.reuse, 0x7632, R97 ;  /* 0x0000763241611816 */ /* 0x040fe20000000061 */
[----:B------:R-:W-:Y:S01]  /*3dd0*/  @P1 FADD.FTZ R100, R100, R93 ;  /* 0x0000005d64641221 */ /* 0x000fe20000010000 */
[----:B------:R-:W-:Y:S01]  /*3de0*/  FADD.FTZ R217, R196, -R217 ;  /* 0x800000d9c4d97221 */ /* 0x000fe20000010000 */
[----:B------:R-:W-:Y:S01]  /*3df0*/  FADD.FTZ R197, R102, -R95 ;  /* 0x8000005f66c57221 */ /* 0x000fe20000010000 */
[C---:B--2---:R-:W-:Y:S01]  /*3e00*/  SHF.L.U32 R89, R74.reuse, 0x10, RZ ;  /* 0x000000104a597819 */ /* 0x044fe200000006ff */
[----:B------:R-:W-:Y:S01]  /*3e10*/  @P1 IMAD.U32 R95, R65, 0x10000, RZ ;  /* 0x00010000415f1824 */ /* 0x000fe200078e00ff */
[----:B------:R-:W-:Y:S01]  /*3e20*/  PRMT R74, R74, 0x7632, R74 ;  /* 0x000076324a4a7816 */ /* 0x000fe2000000004a */
[----:B------:R-:W-:Y:S01]  /*3e30*/  FMUL.FTZ R88, R152, R217 ;  /* 0x000000d998587220 */ /* 0x000fe20000410000 */
[----:B------:R-:W-:Y:S01]  /*3e40*/  SHF.L.U32 R91, R75, 0x10, RZ ;  /* 0x000000104b5b7819 */ /* 0x000fe200000006ff */
[----:B------:R-:W-:Y:S01]  /*3e50*/  FFMA.FTZ R30, R89, R199, R30 ;  /* 0x000000c7591e7223 */ /* 0x000fe2000001001e */
[----:B------:R-:W-:Y:S01]  /*3e60*/  PRMT R93, R75, 0x7632, R93 ;  /* 0x000076324b5d7816 */ /* 0x000fe2000000005d */
[----:B------:R-:W-:Y:S01]  /*3e70*/  FADD.FTZ R101, R101, -R198 ;  /* 0x800000c665657221 */ /* 0x000fe20000010000 */
[C---:B------:R-:W-:Y:S01]  /*3e80*/  SHF.L.U32 R75, R72.reuse, 0x10, RZ ;  /* 0x00000010484b7819 */ /* 0x040fe200000006ff */
[----:B------:R-:W-:Y:S01]  /*3e90*/  FFMA.FTZ R32, R91, R201, R32 ;  /* 0x000000c95b207223 */ /* 0x000fe20000010020 */
[----:B------:R-:W-:Y:S01]  /*3ea0*/  PRMT R72, R72, 0x7632, R72 ;  /* 0x0000763248487816 */ /* 0x000fe20000000048 */
[----:B------:R-:W-:Y:S01]  /*3eb0*/  @P1 FADD.FTZ R98, R98, R95 ;  /* 0x0000005f62621221 */ /* 0x000fe20000010000 */
[----:B------:R-:W-:Y:S01]  /*3ec0*/  SHF.L.U32 R74, R74, 0x10, RZ ;  /* 0x000000104a4a7819 */ /* 0x000fe200000006ff */
[----:B------:R-:W-:Y:S01]  /*3ed0*/  FFMA.FTZ R26, R75, R203, R26 ;  /* 0x000000cb4b1a7223 */ /* 0x000fe2000001001a */
[C---:B------:R-:W-:Y:S01]  /*3ee0*/  SHF.L.U32 R89, R73.reuse, 0x10, RZ ;  /* 0x0000001049597819 */ /* 0x040fe200000006ff */
[----:B------:R-:W-:Y:S01]  /*3ef0*/  FMUL.FTZ R94, R152, R197 ;  /* 0x000000c5985e7220 */ /* 0x000fe20000410000 */
[----:B------:R-:W-:Y:S01]  /*3f00*/  PRMT R73, R73, 0x7632, R73 ;  /* 0x0000763249497816 */ /* 0x000fe20000000049 */
[----:B------:R-:W-:Y:S01]  /*3f10*/  FFMA.FTZ R29, R74, R200, R29 ;  /* 0x000000c84a1d7223 */ /* 0x000fe2000001001d */
[----:B------:R-:W-:Y:S01]  /*3f20*/  SHF.L.U32 R72, R72, 0x10, RZ ;  /* 0x0000001048487819 */ /* 0x000fe200000006ff */
[----:B------:R-:W-:Y:S01]  /*3f30*/  FFMA.FTZ R28, R89, R204, R28 ;  /* 0x000000cc591c7223 */ /* 0x000fe2000001001c */
[----:B------:R-:W-:Y:S01]  /*3f40*/  SHF.L.U32 R74, R73, 0x10, RZ ;  /* 0x00000010494a7819 */ /* 0x000fe200000006ff */
[----:B------:R-:W-:Y:S01]  /*3f50*/  FMUL.FTZ R152, R152, R101 ;  /* 0x0000006598987220 */ /* 0x000fe20000410000 */
[----:B------:R-:W-:Y:S01]  /*3f60*/  @P1 SHF.L.U32 R97, R97, 0x10, RZ ;  /* 0x0000001061611819 */ /* 0x000fe200000006ff */
[----:B------:R-:W-:Y:S01]  /*3f70*/  FFMA.FTZ R25, R72, R206, R25 ;  /* 0x000000ce48197223 */ /* 0x000fe20000010019 */
[----:B------:R-:W-:Y:S01]  /*3f80*/  @P1 SHF.L.U32 R95, R67, 0x10, RZ ;  /* 0x00000010435f1819 */ /* 0x000fe200000006ff */
[----:B------:R-:W-:Y:S01]  /*3f90*/  FFMA.FTZ R27, R74, R205, R27 ;  /* 0x000000cd4a1b7223 */ /* 0x000fe2000001001b */
[----:B------:R-:W-:-:S02]  /*3fa0*/  IMAD.U32 R102, R93, 0x10000, RZ ;  /* 0x000100005d667824 */ /* 0x000fc400078e00ff */
[--C-:B------:R-:W-:Y:S01]  /*3fb0*/  @P1 FADD.FTZ R88, R88, R97.reuse ;  /* 0x0000006158581221 */ /* 0x100fe20000010000 */
[----:B------:R-:W-:Y:S01]  /*3fc0*/  @P1 PRMT R97, R67, 0x7632, R97 ;  /* 0x0000763243611816 */ /* 0x000fe20000000061 */
[----:B------:R-:W-:Y:S01]  /*3fd0*/  @P1 FADD.FTZ R94, R94, R95 ;  /* 0x0000005f5e5e1221 */ /* 0x000fe20000010000 */
[-C--:B------:R-:W-:Y:S01]  /*3fe0*/  FMUL.FTZ R95, R90, R153.reuse ;  /* 0x000000995a5f7220 */ /* 0x080fe20000410000 */
[----:B------:R-:W-:Y:S01]  /*3ff0*/  IADD3 R138, R138, UR18, RZ ;  /* 0x000000128a8a7c10 */ /* 0x000fe2000fffe0ff */
[----:B------:R-:W-:Y:S01]  /*4000*/  FFMA.FTZ R31, R102, R202, R31 ;  /* 0x000000ca661f7223 */ /* 0x000fe2000001001f */
[----:B------:R-:W-:Y:S01]  /*4010*/  @P1 IMAD.U32 R97, R97, 0x10000, RZ ;  /* 0x0001000061611824 */ /* 0x000fe200078e00ff */
[----:B------:R-:W-:Y:S01]  /*4020*/  @P2 F2FP.BF16.F32.PACK_AB R93, RZ, R94 ;  /* 0x0000005eff5d223e */ /* 0x000fe200000010ff */
[-C--:B------:R-:W-:Y:S01]  /*4030*/  FMUL.FTZ R94, R94, R153.reuse ;  /* 0x000000995e5e7220 */ /* 0x080fe20000410000 */
[----:B------:R-:W-:Y:S01]  /*4040*/  SEL R196, RZ, 0x1, P3 ;  /* 0x00000001ffc47807 */ /* 0x000fe20001800000 */
[----:B------:R-:W-:Y:S01]  /*4050*/  @P1 FADD.FTZ R152, R152, R97 ;  /* 0x0000006198981221 */ /* 0x000fe20000010000 */
[----:B------:R-:W-:Y:S01]  /*4060*/  FMUL.FTZ R97, R100, R153 ;  /* 0x0000009964617220 */ /* 0x000fe20000410000 */
[----:B------:R-:W-:-:S03]  /*4070*/  @P2 PRMT R71, R93, 0x7610, R71 ;  /* 0x000076105d472816 */ /* 0x000fc60000000047 */
[----:B------:R-:W-:Y:S01]  /*4080*/  FMUL.FTZ R101, R162, R97 ;  /* 0x00000061a2657220 */ /* 0x000fe20000410000 */
[----:B---3--:R-:W-:Y:S01]  /*4090*/  SHF.L.U32 R75, R81, 0x10, RZ ;  /* 0x00000010514b7819 */ /* 0x008fe200000006ff */
[----:B------:R-:W-:Y:S01]  /*40a0*/  IMAD.U32 R91, R83, 0x10000, RZ ;  /* 0x00010000535b7824 */ /* 0x000fe200078e00ff */
[----:B------:R-:W-:Y:S02]  /*40b0*/  PRMT R81, R81, 0x7632, R81 ;  /* 0x0000763251517816 */ /* 0x000fe40000000051 */
[----:B------:R-:W-:Y:S01]  /*40c0*/  PRMT R83, R83, 0x7632, R83 ;  /* 0x0000763253537816 */ /* 0x000fe20000000053 */
[----:B------:R-:W-:Y:S01]  /*40d0*/  FFMA.FTZ R36, R75, R223, R36 ;  /* 0x000000df4b247223 */ /* 0x000fe20000010024 */
[----:B------:R-:W-:Y:S01]  /*40e0*/  SHF.L.U32 R72, R81, 0x10, RZ ;  /* 0x0000001051487819 */ /* 0x000fe200000006ff */
[----:B------:R-:W-:Y:S01]  /*40f0*/  FFMA.FTZ R40, R91, R219, R40 ;  /* 0x000000db5b287223 */ /* 0x000fe20000010028 */
[----:B------:R-:W-:Y:S02]  /*4100*/  SHF.L.U32 R74, R83, 0x10, RZ ;  /* 0x00000010534a7819 */ /* 0x000fe400000006ff */
[----:B------:R-:W-:Y:S01]  /*4110*/  SHF.L.U32 R73, R80, 0x10, RZ ;  /* 0x0000001050497819 */ /* 0x000fe200000006ff */
[----:B------:R-:W-:Y:S01]  /*4120*/  FFMA.FTZ R35, R72, R224, R35 ;  /* 0x000000e048237223 */ /* 0x000fe20000010023 */
[----:B------:R-:W-:Y:S01]  /*4130*/  SHF.L.U32 R89, R82, 0x10, RZ ;  /* 0x0000001052597819 */ /* 0x000fe200000006ff */
[----:B------:R-:W-:Y:S01]  /*4140*/  FFMA.FTZ R39, R74, R220, R39 ;  /* 0x000000dc4a277223 */ /* 0x000fe20000010027 */
[----:B------:R-:W-:Y:S01]  /*4150*/  PRMT R80, R80, 0x7632, R80 ;  /* 0x0000763250507816 */ /* 0x000fe20000000050 */
[----:B------:R-:W-:Y:S01]  /*4160*/  FFMA.FTZ R34, R73, R222, R34 ;  /* 0x000000de49227223 */ /* 0x000fe20000010022 */
[----:B------:R-:W-:Y:S01]  /*4170*/  PRMT R82, R82, 0x7632, R82 ;  /* 0x0000763252527816 */ /* 0x000fe20000000052 */
[----:B------:R-:W-:Y:S01]  /*4180*/  FFMA.FTZ R38, R89, R194, R38 ;  /* 0x000000c259267223 */ /* 0x000fe20000010026 */
[----:B------:R-:W-:Y:S01]  /*4190*/  SHF.L.U32 R80, R80, 0x10, RZ ;  /* 0x0000001050507819 */ /* 0x000fe200000006ff */
[----:B------:R-:W-:Y:S01]  /*41a0*/  FMUL.FTZ R89, R96, R153 ;  /* 0x0000009960597220 */ /* 0x000fe20000410000 */
[----:B------:R-:W-:-:S02]  /*41b0*/  SHF.L.U32 R82, R82, 0x10, RZ ;  /* 0x0000001052527819 */ /* 0x000fc400000006ff */
[----:B------:R-:W-:Y:S01]  /*41c0*/  @P2 F2FP.BF16.F32.PACK_AB R91, RZ, R100 ;  /* 0x00000064ff5b223e */ /* 0x000fe200000010ff */
[----:B------:R-:W-:Y:S01]  /*41d0*/  FFMA.FTZ R33, R80, R225, R33 ;  /* 0x000000e150217223 */ /* 0x000fe20000010021 */
[----:B------:R-:W-:Y:S01]  /*41e0*/  @P2 F2FP.BF16.F32.PACK_AB R80, RZ, R98 ;  /* 0x00000062ff50223e */ /* 0x000fe200000010ff */
[----:B------:R-:W-:Y:S01]  /*41f0*/  FFMA.FTZ R37, R82, R221, R37 ;  /* 0x000000dd52257223 */ /* 0x000fe20000010025 */
[----:B------:R-:W-:Y:S01]  /*4200*/  @P2 F2FP.BF16.F32.PACK_AB R82, RZ, R90 ;  /* 0x0000005aff52223e */ /* 0x000fe200000010ff */
[-C--:B------:R-:W-:Y:S01]  /*4210*/  FMUL.FTZ R98, R98, R153.reuse ;  /* 0x0000009962627220 */ /* 0x080fe20000410000 */
[----:B------:R-:W-:Y:S01]  /*4220*/  FMUL.FTZ R90, R152, R153 ;  /* 0x00000099985a7220 */ /* 0x000fe20000410000 */
[----:B------:R-:W-:Y:S01]  /*4230*/  FMUL.FTZ R99, R160, R89 ;  /* 0x00000059a0637220 */ /* 0x000fe20000410000 */
[----:B------:R-:W-:Y:S02]  /*4240*/  @P2 F2FP.BF16.F32.PACK_AB R152, RZ, R152 ;  /* 0x00000098ff98223e */ /* 0x000fe400000010ff */
[----:B------:R-:W-:-:S02]  /*4250*/  @P2 PRMT R69, R80, 0x7610, R69 ;  /* 0x0000761050452816 */ /* 0x000fc40000000045 */
[----:B------:R-:W-:Y:S02]  /*4260*/  @P2 PRMT R70, R82, 0x7610, R70 ;  /* 0x0000761052462816 */ /* 0x000fe40000000046 */
[----:B------:R-:W-:Y:S02]  /*4270*/  @P2 PRMT R71, R71, 0x5410, R152 ;  /* 0x0000541047472816 */ /* 0x000fe40000000098 */
[----:B------:R-:W-:Y:S02]  /*4280*/  @P2 PRMT R70, R70, 0x5410, R91 ;  /* 0x0000541046462816 */ /* 0x000fe4000000005b */
[C---:B----4-:R-:W-:Y:S01]  /*4290*/  SHF.L.U32 R81, R78.reuse, 0x10, RZ ;  /* 0x000000104e517819 */ /* 0x050fe200000006ff */
[----:B------:R-:W-:Y:S01]  /*42a0*/  IMAD.U32 R75, R77, 0x10000, RZ ;  /* 0x000100004d4b7824 */ /* 0x000fe200078e00ff */
[----:B------:R-:W-:Y:S02]  /*42b0*/  PRMT R78, R78, 0x7632, R78 ;  /* 0x000076324e4e7816 */ /* 0x000fe4000000004e */
[----:B------:R-:W-:Y:S01]  /*42c0*/  SHF.L.U32 R83, R79, 0x10, RZ ;  /* 0x000000104f537819 */ /* 0x000fe200000006ff */
[----:B------:R-:W-:Y:S01]  /*42d0*/  FFMA.FTZ R46, R81, R180, R46 ;  /* 0x000000b4512e7223 */ /* 0x000fe2000001002e */
[----:B------:R-:W-:Y:S01]  /*42e0*/  PRMT R79, R79, 0x7632, R79 ;  /* 0x000076324f4f7816 */ /* 0x000fe2000000004f */
[----:B------:R-:W-:Y:S01]  /*42f0*/  FFMA.FTZ R44, R75, R211, R44 ;  /* 0x000000d34b2c7223 */ /* 0x000fe2000001002c */
[----:B------:R-:W-:Y:S01]  /*4300*/  SHF.L.U32 R78, R78, 0x10, RZ ;  /* 0x000000104e4e7819 */ /* 0x000fe200000006ff */
[----:B------:R-:W-:Y:S01]  /*4310*/  FFMA.FTZ R48, R83, R207, R48 ;  /* 0x000000cf53307223 */ /* 0x000fe20000010030 */
[C---:B------:R-:W-:Y:S01]  /*4320*/  SHF.L.U32 R73, R76.reuse, 0x10, RZ ;  /* 0x000000104c497819 */ /* 0x040fe200000006ff */
[----:B------:R-:W-:Y:S01]  /*4330*/  IMAD.U32 R74, R79, 0x10000, RZ ;  /* 0x000100004f4a7824 */ /* 0x000fe200078e00ff */
[----:B------:R-:W-:Y:S01]  /*4340*/  PRMT R76, R76, 0x7632, R76 ;  /* 0x000076324c4c7816 */ /* 0x000fe2000000004c */
[----:B------:R-:W-:Y:S01]  /*4350*/  FFMA.FTZ R45, R78, R209, R45 ;  /* 0x000000d14e2d7223 */ /* 0x000fe2000001002d */
[----:B------:R-:W-:Y:S01]  /*4360*/  PRMT R77, R77, 0x7632, R77 ;  /* 0x000076324d4d7816 */ /* 0x000fe2000000004d */
[----:B------:R-:W0:Y:S01]  /*4370*/  @P2 LDC.64 R78, c[0x0][0x308] ;  /* 0x0000c200ff4e2b82 */ /* 0x000e220000000a00 */
[----:B------:R-:W-:Y:S01]  /*4380*/  SHF.L.U32 R76, R76, 0x10, RZ ;  /* 0x000000104c4c7819 */ /* 0x000fe200000006ff */
[----:B------:R-:W-:Y:S01]  /*4390*/  FMUL.FTZ R83, R92, R153 ;  /* 0x000000995c537220 */ /* 0x000fe20000410000 */
[----:B------:R-:W-:Y:S01]  /*43a0*/  SHF.L.U32 R72, R77, 0x10, RZ ;  /* 0x000000104d487819 */ /* 0x000fe200000006ff */
[----:B------:R-:W-:Y:S01]  /*43b0*/  FFMA.FTZ R42, R73, R210, R42 ;  /* 0x000000d2492a7223 */ /* 0x000fe2000001002a */
[----:B------:R-:W-:Y:S01]  /*43c0*/  @P2 F2FP.BF16.F32.PACK_AB R77, RZ, R96 ;  /* 0x00000060ff4d223e */ /* 0x000fe200000010ff */
[----:B------:R-:W-:Y:S01]  /*43d0*/  FFMA.FTZ R41, R76, R213, R41 ;  /* 0x000000d54c297223 */ /* 0x000fe20000010029 */
[----:B------:R-:W-:Y:S01]  /*43e0*/  @P2 F2FP.BF16.F32.PACK_AB R76, RZ, R92 ;  /* 0x0000005cff4c223e */ /* 0x000fe200000010ff */
[----:B------:R-:W-:Y:S01]  /*43f0*/  FFMA.FTZ R43, R72, R212, R43 ;  /* 0x000000d4482b7223 */ /* 0x000fe2000001002b */
[----:B------:R-:W-:Y:S01]  /*4400*/  @P2 F2FP.BF16.F32.PACK_AB R81, RZ, R88 ;  /* 0x00000058ff51223e */ /* 0x000fe200000010ff */
[----:B------:R-:W-:Y:S01]  /*4410*/  FMUL.FTZ R88, R88, R153 ;  /* 0x0000009958587220 */ /* 0x000fe20000410000 */
[----:B------:R-:W-:Y:S01]  /*4420*/  @P2 PRMT R68, R76, 0x7610, R68 ;  /* 0x000076104c442816 */ /* 0x000fe20000000044 */
[----:B------:R-:W-:Y:S01]  /*4430*/  FFMA.FTZ R47, R74, R208, R47 ;  /* 0x000000d04a2f7223 */ /* 0x000fe2000001002f */
[----:B------:R-:W-:Y:S01]  /*4440*/  LEA R76, P1, R164, UR16, 0x4 ;  /* 0x00000010a44c7c11 */ /* 0x000fe2000f8220ff */
[----:B------:R-:W-:Y:S01]  /*4450*/  FMUL.FTZ R72, R134, R83 ;  /* 0x0000005386487220 */ /* 0x000fe20000410000 */
[----:B------:R-:W-:Y:S01]  /*4460*/  @P2 PRMT R68, R68, 0x5410, R77 ;  /* 0x0000541044442816 */ /* 0x000fe2000000004d */
[----:B------:R-:W-:Y:S01]  /*4470*/  FMUL.FTZ R73, R135, R98 ;  /* 0x0000006287497220 */ /* 0x000fe20000410000 */
[----:B------:R-:W-:Y:S01]  /*4480*/  FMUL.FTZ R74, R136, R95 ;  /* 0x0000005f884a7220 */ /* 0x000fe20000410000 */
[----:B------:R-:W-:Y:S01]  /*4490*/  FMUL.FTZ R75, R137, R94 ;  /* 0x0000005e894b7220 */ /* 0x000fe20000410000 */
[----:B------:R-:W-:Y:S01]  /*44a0*/  FMUL.FTZ R96, R163, R90 ;  /* 0x0000005aa3607220 */ /* 0x000fe20000410000 */
[----:B------:R-:W-:Y:S01]  /*44b0*/  FMUL.FTZ R92, R161, R88 ;  /* 0x00000058a15c7220 */ /* 0x000fe20000410000 */
[----:B------:R-:W-:-:S02]  /*44c0*/  LEA.HI.X R77, R164, UR17, RZ, 0x4, P1 ;  /* 0x00000011a44d7c11 */ /* 0x000fc400088f24ff */
[----:B------:R-:W-:Y:S01]  /*44d0*/  ISETP.GE.AND P1, PT, R138, UR19, PT ;  /* 0x000000138a007c0c */ /* 0x000fe2000bf26270 */
[----:B0-----:R-:W-:Y:S01]  /*44e0*/  @P2 IMAD.WIDE.U32 R78, R164, 0x10, R78 ;  /* 0x00000010a44e2825 */ /* 0x001fe200078e004e */
[----:B------:R-:W-:Y:S02]  /*44f0*/  @P2 PRMT R69, R69, 0x5410, R81 ;  /* 0x0000541045452816 */ /* 0x000fe40000000051 */
[----:B------:R-:W-:Y:S02]  /*4500*/  F2FP.BF16.F32.PACK_AB R75, R96, R75 ;  /* 0x0000004b604b723e */ /* 0x000fe400000010ff */
[----:B------:R-:W-:Y:S01]  /*4510*/  F2FP.BF16.F32.PACK_AB R74, R101, R74 ;  /* 0x0000004a654a723e */ /* 0x000fe200000010ff */
[----:B------:R-:W-:Y:S01]  /*4520*/  @P2 STG.E.128 desc[UR6][R78.64], R68 ;  /* 0x000000444e002986 */ /* 0x000fe2000c101d06 */
[----:B------:R-:W-:Y:S02]  /*4530*/  F2FP.BF16.F32.PACK_AB R73, R92, R73 ;  /* 0x000000495c49723e */ /* 0x000fe400000010ff */
[----:B------:R-:W-:-:S05]  /*4540*/  F2FP.BF16.F32.PACK_AB R72, R99, R72 ;  /* 0x000000486348723e */ /* 0x000fca00000010ff */
[----:B------:R0:W-:Y:S01]  /*4550*/  STG.E.128 desc[UR6][R76.64], R72 ;  /* 0x000000484c007986 */ /* 0x0001e2000c101d06 */
[----:B------:R-:W-:Y:S02]  /*4560*/  SHF.L.U32 R81, R84, 0x10, RZ ;  /* 0x0000001054517819 */ /* 0x000fe400000006ff */
        /* <DEDUP_REMOVED lines=9> */
[----:B------:R-:W-:Y:S01]  /*4600*/  PRMT R86, R86, 0x7632, R86 ;  /* 0x0000763256567816 */ /* 0x000fe20000000056 */
[----:B------:R-:W-:Y:S01]  /*4610*/  IMAD.U32 R84, R84, 0x10000, RZ ;  /* 0x0001000054547824 */ /* 0x000fe200078e00ff */
[----:B------:R-:W-:-:S02]  /*4620*/  PRMT R87, R87, 0x7632, R87 ;  /* 0x0000763257577816 */ /* 0x000fc40000000057 */
[----:B0-----:R-:W-:Y:S01]  /*4630*/  SHF.L.U32 R72, R85, 0x10, RZ ;  /* 0x0000001055487819 */ /* 0x001fe200000006ff */
[----:B------:R-:W-:Y:S01]  /*4640*/  FFMA.FTZ R49, R84, R89, R49 ;  /* 0x0000005954317223 */ /* 0x000fe20000010031 */
[----:B------:R-:W-:Y:S02]  /*4650*/  SHF.L.U32 R86, R86, 0x10, RZ ;  /* 0x0000001056567819 */ /* 0x000fe400000006ff */
[----:B------:R-:W-:Y:S01]  /*4660*/  SHF.L.U32 R74, R87, 0x10, RZ ;  /* 0x00000010574a7819 */ /* 0x000fe200000006ff */
[----:B------:R-:W-:Y:S02]  /*4670*/  FFMA.FTZ R51, R72, R88, R51 ;  /* 0x0000005848337223 */ /* 0x000fe40000010033 */
[----:B------:R-:W-:Y:S02]  /*4680*/  FFMA.FTZ R105, R86, R97, R105 ;  /* 0x0000006156697223 */ /* 0x000fe40000010069 */
[----:B------:R-:W-:Y:S01]  /*4690*/  FFMA.FTZ R107, R74, R90, R107 ;  /* 0x0000005a4a6b7223 */ /* 0x000fe2000001006b */
[----:B------:R-:W-:Y:S06]  /*46a0*/  @!P1 BRA `(.L_x_353) ;  /* 0xffffffc800109947 */ /* 0x000fec000383ffff */
[----:B------:R-:W-:Y:S01]  /*46b0*/  MOV R82, R16 ;  /* 0x0000001000527202 */ /* 0x000fe20000000f00 */
[----:B------:R-:W-:Y:S01]  /*46c0*/  IMAD.MOV.U32 R153, RZ, RZ, R157 ;  /* 0x000000ffff997224 */ /* 0x000fe200078e009d */
        /* <DEDUP_REMOVED lines=16> */
[----:B------:R-:W-:-:S02]  /*47d0*/  MOV R34, R36 ;  /* 0x0000002400227202 */ /* 0x000fc40000000f00 */
[----:B------:R-:W-:Y:S02]  /*47e0*/  MOV R36, R38 ;  /* 0x0000002600247202 */ /* 0x000fe40000000f00 */
[----:B------:R-:W-:Y:S01]  /*47f0*/  MOV R38, R40 ;  /* 0x0000002800267202 */ /* 0x000fe20000000f00 */
[----:B------:R-:W-:Y:S01]  /*4800*/  IMAD.MOV.U32 R40, RZ, RZ, R42 ;  /* 0x000000ffff287224 */ /* 0x000fe200078e002a */
[----:B------:R-:W-:Y:S02]  /*4810*/  MOV R42, R44 ;  /* 0x0000002c002a7202 */ /* 0x000fe40000000f00 */
[----:B------:R-:W-:Y:S02]  /*4820*/  MOV R44, R46 ;  /* 0x0000002e002c7202 */ /* 0x000fe40000000f00 */
[----:B------:R-:W-:Y:S02]  /*4830*/  MOV R78, R4 ;  /* 0x00000004004e7202 */ /* 0x000fe40000000f00 */
[----:B------:R-:W-:-:S02]  /*4840*/  MOV R46, R48 ;  /* 0x00000030002e7202 */ /* 0x000fc40000000f00 */
[----:B------:R-:W-:Y:S02]  /*4850*/  MOV R4, R6 ;  /* 0x0000000600047202 */ /* 0x000fe40000000f00 */
[----:B------:R-:W-:Y:S02]  /*4860*/  MOV R48, R50 ;  /* 0x0000003200307202 */ /* 0x000fe40000000f00 */
[----:B------:R-:W-:Y:S01]  /*4870*/  MOV R6, R8 ;  /* 0x0000000800067202 */ /* 0x000fe20000000f00 */
[----:B------:R-:W-:Y:S01]  /*4880*/  IMAD.MOV.U32 R8, RZ, RZ, R10 ;  /* 0x000000ffff087224 */ /* 0x000fe200078e000a */
        /* <DEDUP_REMOVED lines=40> */
.L_x_350:
[----:B------:R-:W0:Y:S01]  /*4b10*/  S2R R96, SR_TID.X ;  /* 0x0000000000607919 */ /* 0x000e220000002100 */
[----:B------:R-:W0:Y:S08]  /*4b20*/  S2UR UR4, SR_CTAID.X ;  /* 0x00000000000479c3 */ /* 0x000e300000002500 */
[----:B------:R-:W1:Y:S08]  /*4b30*/  LDC.64 R2, c[0x0][0x2d0] ;  /* 0x0000b400ff027b82 */ /* 0x000e700000000a00 */
[----:B------:R-:W2:Y:S08]  /*4b40*/  LDC.64 R12, c[0x0][0x2d8] ;  /* 0x0000b600ff0c7b82 */ /* 0x000eb00000000a00 */
[----:B------:R-:W3:Y:S01]  /*4b50*/  LDC.64 R14, c[0x0][0x2f0] ;  /* 0x0000bc00ff0e7b82 */ /* 0x000ee20000000a00 */
[C---:B0-----:R-:W-:Y:S01]  /*4b60*/  LEA.HI R0, R96.reuse, UR4, RZ, 0x18 ;  /* 0x0000000460007c11 */ /* 0x041fe2000f8fc0ff */
[----:B------:R-:W-:Y:S01]  /*4b70*/  ULDC UR4, c[0x0][0x218] ;  /* 0x0000860000047ab9 */ /* 0x000fe20000000800 */
[----:B------:R-:W-:-:S03]  /*4b80*/  LOP3.LUT R97, R96, 0xff, RZ, 0xc0, !PT ;  /* 0x000000ff60617812 */ /* 0x000fc600078ec0ff */
[----:B------:R-:W-:-:S05]  /*4b90*/  IMAD R0, R0, UR4, RZ ;  /* 0x0000000400007c24 */ /* 0x000fca000f8e02ff */
[----:B------:R-:W-:-:S05]  /*4ba0*/  LEA.HI R97, R0, R97, RZ, 0x1d ;  /* 0x0000006100617211 */ /* 0x000fca00078fe8ff */
[----:B-1----:R-:W-:-:S04]  /*4bb0*/  IMAD.WIDE.U32 R2, R97, 0x20, R2 ;  /* 0x0000002061027825 */ /* 0x002fc800078e0002 */
[C---:B--2---:R-:W-:Y:S01]  /*4bc0*/  IMAD.WIDE.U32 R12, R97.reuse, 0x20, R12 ;  /* 0x00000020610c7825 */ /* 0x044fe200078e000c */
[----:B------:R-:W-:Y:S03]  /*4bd0*/  STG.E.128 desc[UR6][R2.64], R92 ;  /* 0x0000005c02007986 */ /* 0x000fe6000c101d06 */
        /* <DEDUP_REMOVED lines=25> */
.L_x_351:
[----:B------:R-:W-:Y:S01]  /*4d70*/  HFMA2.MMA R77, -RZ, RZ, 0, 9.5367431640625e-07 ;  /* 0x00000010ff4d7435 */ /* 0x000fe200000001ff */
[----:B------:R-:W-:Y:S02]  /*4d80*/  MOV R78, R72 ;  /* 0x00000048004e7202 */ /* 0x000fe40000000f00 */
[----:B------:R-:W-:Y:S02]  /*4d90*/  MOV R76, 0x1f ;  /* 0x0000001f004c7802 */ /* 0x000fe40000000f00 */
[----:B------:R-:W-:-:S07]  /*4da0*/  MOV R74, 0xffffffff ;  /* 0xffffffff004a7802 */ /* 0x000fce0000000f00 */
[----:B-----5:R-:W-:Y:S05]  /*4db0*/  WARPSYNC.COLLECTIVE R74, `(.L_x_354) ;  /* 0x000000004a087348 */ /* 0x020fea0003c00000 */
[----:B------:R0:W1:Y:S02]  /*4dc0*/  SHFL.DOWN P5, R79, R78, R77, R76 ;  /* 0x0800004d4e4f7389 */ /* 0x00006400000a004c */
[----:B01---5:R-:W-:Y:S01]  /*4dd0*/  ENDCOLLECTIVE ;  /* 0x000000000000791b */ /* 0x023fe20003800000 */
.L_x_354:
[----:B------:R-:W-:Y:S01]  /*4de0*/  MOV R78, R73 ;  /* 0x00000049004e7202 */ /* 0x000fe20000000f00 */
[----:B------:R-:W-:-:S07]  /*4df0*/  FADD.FTZ R72, R72, R79 ;  /* 0x0000004f48487221 */ /* 0x000fce0000010000 */
[----:B------:R-:W-:Y:S05]  /*4e00*/  WARPSYNC.COLLECTIVE R74, `(.L_x_355) ;  /* 0x000000004a087348 */ /* 0x000fea0003c00000 */
[----:B------:R0:W1:Y:S02]  /*4e10*/  SHFL.DOWN P5, R79, R78, R77, R76 ;  /* 0x0800004d4e4f7389 */ /* 0x00006400000a004c */
[----:B01----:R-:W-:Y:S01]  /*4e20*/  ENDCOLLECTIVE ;  /* 0x000000000000791b */ /* 0x003fe20003800000 */
.L_x_355:
[----:B------:R-:W-:Y:S01]  /*4e30*/  HFMA2.MMA R77, -RZ, RZ, 0, 4.76837158203125e-07 ;  /* 0x00000008ff4d7435 */ /* 0x000fe200000001ff */
[----:B------:R-:W-:Y:S02]  /*4e40*/  IMAD.MOV.U32 R78, RZ, RZ, R72 ;  /* 0x000000ffff4e7224 */ /* 0x000fe400078e0048 */
[----:B------:R-:W-:-:S08]  /*4e50*/  FADD.FTZ R73, R73, R79 ;  /* 0x0000004f49497221 */ /* 0x000fd00000010000 */
[----:B------:R-:W-:Y:S05]  /*4e60*/  WARPSYNC.COLLECTIVE R74, `(.L_x_356) ;  /* 0x000000004a087348 */ /* 0x000fea0003c00000 */
[----:B------:R0:W1:Y:S02]  /*4e70*/  SHFL.DOWN P5, R79, R78, R77, R76 ;  /* 0x0800004d4e4f7389 */ /* 0x00006400000a004c */
[----:B01----:R-:W-:Y:S01]  /*4e80*/  ENDCOLLECTIVE ;  /* 0x000000000000791b */ /* 0x003fe20003800000 */
.L_x_356:
[----:B------:R-:W-:Y:S01]  /*4e90*/  MOV R78, R73 ;  /* 0x00000049004e7202 */ /* 0x000fe20000000f00 */
[----:B------:R-:W-:-:S07]  /*4ea0*/  FADD.FTZ R72, R72, R79 ;  /* 0x0000004f48487221 */ /* 0x000fce0000010000 */
[----:B------:R-:W-:Y:S05]  /*4eb0*/  WARPSYNC.COLLECTIVE R74, `(.L_x_357) ;  /* 0x000000004a087348 */ /* 0x000fea0003c00000 */
[----:B------:R0:W1:Y:S02]  /*4ec0*/  SHFL.DOWN P5, R79, R78, R77, R76 ;  /* 0x0800004d4e4f7389 */ /* 0x00006400000a004c */
[----:B01----:R-:W-:Y:S01]  /*4ed0*/  ENDCOLLECTIVE ;  /* 0x000000000000791b */ /* 0x003fe20003800000 */
.L_x_357:
[----:B------:R-:W-:Y:S01]  /*4ee0*/  HFMA2.MMA R77, -RZ, RZ, 0, 2.384185791015625e-07 ;  /* 0x00000004ff4d7435 */ /* 0x000fe200000001ff */
[----:B------:R-:W-:Y:S01]  /*4ef0*/  MOV R78, R72 ;  /* 0x00000048004e7202 */ /* 0x000fe20000000f00 */
[----:B------:R-:W-:-:S09]  /*4f00*/  FADD.FTZ R73, R73, R79 ;  /* 0x0000004f49497221 */ /* 0x000fd20000010000 */
[----:B------:R-:W-:Y:S05]  /*4f10*/  WARPSYNC.COLLECTIVE R74, `(.L_x_358) ;  /* 0x000000004a087348 */ /* 0x000fea0003c00000 */
[----:B------:R0:W1:Y:S02]  /*4f20*/  SHFL.DOWN P5, R79, R78, R77, R76 ;  /* 0x0800004d4e4f7389 */ /* 0x00006400000a004c */
[----:B01----:R-:W-:Y:S01]  /*4f30*/  ENDCOLLECTIVE ;  /* 0x000000000000791b */ /* 0x003fe20003800000 */
.L_x_358:
[----:B------:R-:W-:Y:S01]  /*4f40*/  MOV R78, R73 ;  /* 0x00000049004e7202 */ /* 0x000fe20000000f00 */
[----:B------:R-:W-:-:S07]  /*4f50*/  FADD.FTZ R72, R72, R79 ;  /* 0x0000004f48487221 */ /* 0x000fce0000010000 */
[----:B------:R-:W-:Y:S05]  /*4f60*/  WARPSYNC.COLLECTIVE R74, `(.L_x_359) ;  /* 0x000000004a087348 */ /* 0x000fea0003c00000 */
[----:B------:R0:W1:Y:S02]  /*4f70*/  SHFL.DOWN P5, R79, R78, R77, R76 ;  /* 0x0800004d4e4f7389 */ /* 0x00006400000a004c */
[----:B01----:R-:W-:Y:S01]  /*4f80*/  ENDCOLLECTIVE ;  /* 0x000000000000791b */ /* 0x003fe20003800000 */
.L_x_359:
[----:B------:R-:W-:Y:S01]  /*4f90*/  MOV R78, R72 ;  /* 0x00000048004e7202 */ /* 0x000fe20000000f00 */
[----:B------:R-:W-:Y:S02]  /*4fa0*/  IMAD.MOV.U32 R77, RZ, RZ, 0x2 ;  /* 0x00000002ff4d7424 */ /* 0x000fe400078e00ff */
[----:B------:R-:W-:-:S07]  /*4fb0*/  FADD.FTZ R73, R73, R79 ;  /* 0x0000004f49497221 */ /* 0x000fce0000010000 */
[----:B------:R-:W-:Y:S05]  /*4fc0*/  WARPSYNC.COLLECTIVE R74, `(.L_x_360) ;  /* 0x000000004a087348 */ /* 0x000fea0003c00000 */
[----:B------:R0:W1:Y:S02]  /*4fd0*/  SHFL.DOWN P5, R79, R78, R77, R76 ;  /* 0x0800004d4e4f7389 */ /* 0x00006400000a004c */
[----:B01----:R-:W-:Y:S01]  /*4fe0*/  ENDCOLLECTIVE ;  /* 0x000000000000791b */ /* 0x003fe20003800000 */
.L_x_360:
[----:B------:R-:W-:Y:S01]  /*4ff0*/  MOV R78, R73 ;  /* 0x00000049004e7202 */ /* 0x000fe20000000f00 */
[----:B------:R-:W-:-:S07]  /*5000*/  FADD.FTZ R72, R72, R79 ;  /* 0x0000004f48487221 */ /* 0x000fce0000010000 */
[----:B------:R-:W-:Y:S05]  /*5010*/  WARPSYNC.COLLECTIVE R74, `(.L_x_361) ;  /* 0x000000004a087348 */ /* 0x000fea0003c00000 */
[----:B------:R0:W1:Y:S02]  /*5020*/  SHFL.DOWN P5, R79, R78, R77, R76 ;  /* 0x0800004d4e4f7389 */ /* 0x00006400000a004c */
[----:B01----:R-:W-:Y:S01]  /*5030*/  ENDCOLLECTIVE ;  /* 0x000000000000791b */ /* 0x003fe20003800000 */
.L_x_361:
[----:B------:R-:W-:Y:S01]  /*5040*/  HFMA2.MMA R77, -RZ, RZ, 0, 5.9604644775390625e-08 ;  /* 0x00000001ff4d7435 */ /* 0x000fe200000001ff */
[----:B------:R-:W-:Y:S01]  /*5050*/  MOV R78, R72 ;  /* 0x00000048004e7202 */ /* 0x000fe20000000f00 */
[----:B------:R-:W-:-:S09]  /*5060*/  FADD.FTZ R73, R73, R79 ;  /* 0x0000004f49497221 */ /* 0x000fd20000010000 */
[----:B------:R-:W-:Y:S05]  /*5070*/  WARPSYNC.COLLECTIVE R74, `(.L_x_362) ;  /* 0x000000004a087348 */ /* 0x000fea0003c00000 */
[----:B------:R0:W1:Y:S02]  /*5080*/  SHFL.DOWN P5, R79, R78, R77, R76 ;  /* 0x0800004d4e4f7389 */ /* 0x00006400000a004c */
[----:B01----:R-:W-:Y:S01]  /*5090*/  ENDCOLLECTIVE ;  /* 0x000000000000791b */ /* 0x003fe20003800000 */
.L_x_362:
[----:B------:R-:W-:Y:S02]  /*50a0*/  MOV R78, R73 ;  /* 0x00000049004e7202 */ /* 0x000fe40000000f00 */
[----:B------:R-:W-:-:S07]  /*50b0*/  MOV R75, R79 ;  /* 0x0000004f004b7202 */ /* 0x000fce0000000f00 */
[----:B------:R-:W-:Y:S05]  /*50c0*/  WARPSYNC.COLLECTIVE R74, `(.L_x_363) ;  /* 0x000000004a087348 */ /* 0x000fea0003c00000 */
[----:B------:R0:W1:Y:S02]  /*50d0*/  SHFL.DOWN P5, R79, R78, R77, R76 ;  /* 0x0800004d4e4f7389 */ /* 0x00006400000a004c */
[----:B01----:R-:W-:Y:S01]  /*50e0*/  ENDCOLLECTIVE ;  /* 0x000000000000791b */ /* 0x003fe20003800000 */
.L_x_363:
[----:B------:R-:W-:Y:S01]  /*50f0*/  MOV R74, R79 ;  /* 0x0000004f004a7202 */ /* 0x000fe20000000f00 */
[----:B------:R-:W-:Y:S06]  /*5100*/  BRA `(.L_x_364) ;  /* 0xffffffd400d87947 */ /* 0x000fec000383ffff */
.L_x_365:
        /* <DEDUP_REMOVED lines=15> */
.L_x_13865:


//--------------------- .text._ZN10layer_norm13ln_bwd_kernelINS_13Kernel_traitsI13__nv_bfloat16S2_S2_S2_fjLj8192ELj1ELj1ELj8ELj16ENS_18Kernel_traits_baseILj8192ES2_S2_S2_S2_fjLj256EEEEELb0ELb1ELb1ELb0EEEvNS_9BwdParamsE --------------------------
	.section	.text._ZN10layer_norm13ln_bwd_kernelINS_13Kernel_traitsI13__nv_bfloat16S2_S2_S2_fjLj8192ELj1ELj1ELj8ELj16ENS_18Kernel_traits_baseILj8192ES2_S2_S2_S2_fjLj256EEEEELb0ELb1ELb1ELb0EEEvNS_9BwdParamsE,"ax",@progbits
	.align	128
        .global         _ZN10layer_norm13ln_bwd_kernelINS_13Kernel_traitsI13__nv_bfloat16S2_S2_S2_fjLj8192ELj1ELj1ELj8ELj16ENS_18Kernel_traits_baseILj8192ES2_S2_S2_S2_fjLj256EEEEELb0ELb1ELb1ELb0EEEvNS_9BwdParamsE
        .type           _ZN10layer_norm13ln_bwd_kernelINS_13Kernel_traitsI13__nv_bfloat16S2_S2_S2_fjLj8192ELj1ELj1ELj8ELj16ENS_18Kernel_traits_baseILj8192ES2_S2_S2_S2_fjLj256EEEEELb0ELb1ELb1ELb0EEEvNS_9BwdParamsE,@function
        .size           _ZN10layer_norm13ln_bwd_kernelINS_13Kernel_traitsI13__nv_bfloat16S2_S2_S2_fjLj8192ELj1ELj1ELj8ELj16ENS_18Kernel_traits_baseILj8192ES2_S2_S2_S2_fjLj256EEEEELb0ELb1ELb1ELb0EEEvNS_9BwdParamsE,(.L_x_13866 - _ZN10layer_norm13ln_bwd_kernelINS_13Kernel_traitsI13__nv_bfloat16S2_S2_S2_fjLj8192ELj1ELj1ELj8ELj16ENS_18Kernel_traits_baseILj8192ES2_S2_S2_S2_fjLj256EEEEELb0ELb1ELb1ELb0EEEvNS_9BwdParamsE)
        .other          _ZN10layer_norm13ln_bwd_kernelINS_13Kernel_traitsI13__nv_bfloat16S2_S2_S2_fjLj8192ELj1ELj1ELj8ELj16ENS_18Kernel_traits_baseILj8192ES2_S2_S2_S2_fjLj256EEEEELb0ELb1ELb1ELb0EEEvNS_9BwdParamsE,@"STO_CUDA_ENTRY STV_DEFAULT"
_ZN10layer_norm13ln_bwd_kernelINS_13Kernel_traitsI13__nv_bfloat16S2_S2_S2_fjLj8192ELj1ELj1ELj8ELj16ENS_18Kernel_traits_baseILj8192ES2_S2_S2_S2_fjLj256EEEEELb0ELb1ELb1ELb0EEEvNS_9BwdParamsE:
.text._ZN10layer_norm13ln_bwd_kernelINS_13Kernel_traitsI13__nv_bfloat16S2_S2_S2_fjLj8192ELj1ELj1ELj8ELj16ENS_18Kernel_traits_baseILj8192ES2_S2_S2_S2_fjLj256EEEEELb0ELb1ELb1ELb0EEEvNS_9BwdParamsE:
[----:B------:R-:W0:Y:S01]  /*0000*/  LDC R1, c[0x0][0x28] ;  /* 0x00000a00ff017b82 */ /* 0x000e220000000800 */
[----:B------:R-:W1:Y:S01]  /*0010*/  S2R R4, SR_TID.X ;  /* 0x0000000000047919 */ /* 0x000e620000002100 */
[----:B------:R-:W-:-:S06]  /*0020*/  ULDC UR4, c[0x0][0x218] ;  /* 0x0000860000047ab9 */ /* 0x000fcc0000000800 */
[----:B------:R-:W2:Y:S01]  /*0030*/  S2UR UR6, SR_CTAID.X ;  /* 0x00000000000679c3 */ /* 0x000ea20000002500 */
[----:B------:R-:W-:Y:S01]  /*0040*/  IMAD.U32 R2, RZ, RZ, UR4 ;  /* 0x00000004ff027e24 */ /* 0x000fe2000f8e00ff */
[----:B------:R-:W-:Y:S01]  /*0050*/  ULDC.64 UR4, c[0x0][0x208] ;  /* 0x0000820000047ab9 */ /* 0x000fe20000000a00 */
[----:B------:R-:W-:Y:S01]  /*0060*/  ULDC UR7, c[0x0][0x214] ;  /* 0x0000850000077ab9 */ /* 0x000fe20000000800 */
[----:B------:R-:W-:Y:S01]  /*0070*/  LOP3.LUT R5, R5, 0xfffffffe, RZ, 0xc0, !PT ;  /* 0xfffffffe05057812 */ /* 0x000fe200078ec0ff */
[----:B------:R-:W-:Y:S01]  /*0080*/  ULDC UR9, c[0x0][0x218] ;  /* 0x0000860000097ab9 */ /* 0x000fe20000000800 */
[----:B------:R-:W-:Y:S01]  /*0090*/  SHF.R.S32.HI R7, RZ, 0x1f, R2 ;  /* 0x0000001fff077819 */ /* 0x000fe20000011402 */
[----:B------:R-:W-:Y:S01]  /*00a0*/  ULDC UR8, c[0x0][0x290] ;  /* 0x0000a40000087ab9 */ /* 0x000fe20000000800 */
[----:B------:R-:W-:Y:S01]  /*00b0*/  ULDC.64 UR14, c[0x0][0x2c8] ;  /* 0x0000b200000e7ab9 */ /* 0x000fe20000000a00 */
[----:B------:R-:W-:Y:S01]  /*00c0*/  ULDC.64 UR10, c[0x0][0x308] ;  /* 0x0000c200000a7ab9 */ /* 0x000fe20000000a00 */
[----:B------:R-:W-:Y:S01]  /*00d0*/  LEA.HI R7, R7, R2, RZ, 0x3 ;  /* 0x0000000207077211 */ /* 0x000fe200078f18ff */
        /* <DEDUP_REMOVED lines=10> */
[----:B------:R-:W0:Y:S01]  /*0180*/  @P4 LDC.64 R6, c[0x0][0x260] ;  /* 0x00009800ff064b82 */ /* 0x000e220000000a00 */
[----:B--2---:R-:W-:Y:S02]  /*0190*/  LEA.HI R4, R4, UR6, RZ, 0x18 ;  /* 0x0000000604047c11 */ /* 0x004fe4000f8fc0ff */
[----:B------:R-:W-:-:S05]  /*01a0*/  @P4 LOP3.LUT R5, R5, 0x1, RZ, 0xfc, !PT ;  /* 0x0000000105054812 */ /* 0x000fca00078efcff */
[----:B------:R-:W1:Y:S08]  /*01b0*/  @P4 LDC.64 R20, c[0x0][0x278] ;  /* 0x00009e00ff144b82 */ /* 0x000e700000000a00 */
[----:B------:R-:W2:Y:S08]  /*01c0*/  @P0 LDC.64 R22, c[0x0][0x260] ;  /* 0x00009800ff160b82 */ /* 0x000eb00000000a00 */
[----:B------:R-:W3:Y:S01]  /*01d0*/  @P0 LDC.64 R24, c[0x0][0x278] ;  /* 0x00009e00ff180b82 */ /* 0x000ee20000000a00 */
[----:B0-----:R-:W-:-:S07]  /*01e0*/  @P4 IMAD.WIDE.U32 R6, R39, 0x10, R6 ;  /* 0x0000001027064825 */ /* 0x001fce00078e0006 */
[----:B------:R-:W0:Y:S01]  /*01f0*/  @P1 LDC.64 R30, c[0x0][0x260] ;  /* 0x00009800ff1e1b82 */ /* 0x000e220000000a00 */
[C---:B-1----:R-:W-:Y:S01]  /*0200*/  @P4 IMAD.WIDE.U32 R20, R39.reuse, 0x10, R20 ;  /* 0x0000001027144825 */ /* 0x042fe200078e0014 */
[----:B------:R-:W-:Y:S01]  /*0210*/  @P4 LOP3.LUT R39, R39, 0x100, RZ, 0xfc, !PT ;  /* 0x0000010027274812 */ /* 0x000fe200078efcff */
[----:B------:R1:W5:Y:S05]  /*0220*/  @P4 LDG.E.128 R16, desc[UR4][R6.64] ;  /* 0x0000000406104981 */ /* 0x00036a000c1e1d00 */
[----:B------:R-:W4:Y:S01]  /*0230*/  @P1 LDC.64 R32, c[0x0][0x278] ;  /* 0x00009e00ff201b82 */ /* 0x000f220000000a00 */
[C---:B--2---:R-:W-:Y:S01]  /*0240*/  @P0 IMAD.WIDE.U32 R26, R39.reuse, 0x10, R22 ;  /* 0x00000010271a0825 */ /* 0x044fe200078e0016 */
[----:B------:R1:W5:Y:S06]  /*0250*/  @P4 LDG.E.128 R236, desc[UR4][R20.64] ;  /* 0x0000000414ec4981 */ /* 0x00036c000c1e1d00 */
[----:B------:R-:W2:Y:S01]  /*0260*/  @P3 LDC.64 R34, c[0x0][0x260] ;  /* 0x00009800ff223b82 */ /* 0x000ea20000000a00 */
[C---:B---3--:R-:W-:Y:S01]  /*0270*/  @P0 IMAD.WIDE.U32 R28, R39.reuse, 0x10, R24 ;  /* 0x00000010271c0825 */ /* 0x048fe200078e0018 */
[----:B------:R1:W5:Y:S06]  /*0280*/  @P0 LDG.E.128 R12, desc[UR4][R26.64] ;  /* 0x000000041a0c0981 */ /* 0x00036c000c1e1d00 */
[----:B------:R-:W3:Y:S01]  /*0290*/  @P3 LDC.64 R36, c[0x0][0x278] ;  /* 0x00009e00ff243b82 */ /* 0x000ee20000000a00 */
[----:B------:R-:W-:Y:S01]  /*02a0*/  @P0 VIADD R39, R39, 0x100 ;  /* 0x0000010027270836 */ /* 0x000fe20000000000 */
[----:B------:R1:W5:Y:S01]  /*02b0*/  @P0 LDG.E.128 R228, desc[UR4][R28.64] ;  /* 0x000000041ce40981 */ /* 0x000362000c1e1d00 */
[----:B------:R-:W-:-:S02]  /*02c0*/  ISETP.GE.AND P2, PT, R4, UR7, PT ;  /* 0x0000000704007c0c */ /* 0x000fc4000bf46270 */
[----:B0-----:R-:W-:Y:S01]  /*02d0*/  @P1 IMAD.WIDE.U32 R30, R39, 0x10, R30 ;  /* 0x00000010271e1825 */ /* 0x001fe200078e001e */
[----:B------:R-:W-:-:S03]  /*02e0*/  LOP3.LUT R5, R5, 0xfffffffd, RZ, 0xc0, !PT ;  /* 0xfffffffd05057812 */ /* 0x000fc600078ec0ff */
[C---:B----4-:R-:W-:Y:S01]  /*02f0*/  @P1 IMAD.WIDE.U32 R32, R39.reuse, 0x10, R32 ;  /* 0x0000001027201825 */ /* 0x050fe200078e0020 */
[----:B------:R-:W-:Y:S01]  /*0300*/  @P1 IADD3 R39, R39, 0x100, RZ ;  /* 0x0000010027271810 */ /* 0x000fe20007ffe0ff */
[----:B------:R1:W5:Y:S01]  /*0310*/  @P1 LDG.E.128 R8, desc[UR4][R30.64] ;  /* 0x000000041e081981 */ /* 0x000362000c1e1d00 */
[----:B------:R-:W-:-:S03]  /*0320*/  @P3 LOP3.LUT R5, R5, 0x2, RZ, 0xfc, !PT ;  /* 0x0000000205053812 */ /* 0x000fc600078efcff */
[----:B------:R1:W5:Y:S01]  /*0330*/  @P1 LDG.E.128 R220, desc[UR4][R32.64] ;  /* 0x0000000420dc1981 */ /* 0x000362000c1e1d00 */
[----:B--2---:R-:W-:-:S05]  /*0340*/  @P3 IMAD.WIDE.U32 R22, R39, 0x10, R34 ;  /* 0x0000001027163825 */ /* 0x004fca00078e0022 */
[----:B------:R1:W5:Y:S01]  /*0350*/  @P3 LDG.E.128 R244, desc[UR4][R22.64] ;  /* 0x0000000416f43981 */ /* 0x000362000c1e1d00 */
[----:B---3--:R-:W-:-:S05]  /*0360*/  @P3 IMAD.WIDE.U32 R24, R39, 0x10, R36 ;  /* 0x0000001027183825 */ /* 0x008fca00078e0024 */
[----:B------:R1:W5:Y:S01]  /*0370*/  @P3 LDG.E.128 R204, desc[UR4][R24.64] ;  /* 0x0000000418cc3981 */ /* 0x000362000c1e1d00 */
        /* <DEDUP_REMOVED lines=48> */
[----:B-1----:R-:W-:Y:S06]  /*0680*/  @P2 BRA `(.L_x_366) ;  /* 0x0000006000482947 */ /* 0x002fec0003800000 */
[C---:B-----5:R-:W-:Y:S01]  /*0690*/  IMAD.U32 R20, R16.reuse, 0x10000, RZ ;  /* 0x0001000010147824 */ /* 0x060fe200078e00ff */
[----:B------:R-:W-:Y:S01]  /*06a0*/  SHF.L.U32 R21, R17, 0x10, RZ ;  /* 0x0000001011157819 */ /* 0x000fe200000006ff */
[----:B------:R-:W-:Y:S01]  /*06b0*/  ULDC.64 UR6, c[0x0][0x2c8] ;  /* 0x0000b20000067ab9 */ /* 0x000fe20000000a00 */
[----:B------:R-:W-:Y:S01]  /*06c0*/  @P4 PRMT R3, R16, 0x7632, R3 ;  /* 0x0000763210034816 */ /* 0x000fe20000000003 */
[----:B------:R-:W-:Y:S01]  /*06d0*/  IMAD.U32 R240, R237, 0x10000, RZ ;  /* 0x00010000edf07824 */ /* 0x000fe200078e00ff */
[----:B------:R0:W-:Y:S01]  /*06e0*/  STL [R1+0x54], R20 ;  /* 0x0000541401007387 */ /* 0x0001e20000100800 */
[----:B------:R-:W-:Y:S01]  /*06f0*/  ISETP.NE.U32.AND P2, PT, RZ, UR6, PT ;  /* 0x00000006ff007c0c */ /* 0x000fe2000bf45070 */
[----:B------:R-:W-:Y:S01]  /*0700*/  IMAD.U32 R250, R244, 0x10000, RZ ;  /* 0x00010000f4fa7824 */ /* 0x000fe200078e00ff */
[----:B------:R-:W-:Y:S01]  /*0710*/  @P4 PRMT R6, R17, 0x7632, R6 ;  /* 0x0000763211064816 */ /* 0x000fe20000000006 */
[----:B------:R1:W-:Y:S01]  /*0720*/  STL [R1+0x4c], R21 ;  /* 0x00004c1501007387 */ /* 0x0003e20000100800 */
[----:B------:R-:W-:Y:S01]  /*0730*/  ISETP.NE.AND.EX P2, PT, RZ, UR7, PT, P2 ;  /* 0x00000007ff007c0c */ /* 0x000fe2000bf45320 */
[----:B------:R-:W-:Y:S01]  /*0740*/  IMAD.U32 R234, R228, 0x10000, RZ ;  /* 0x00010000e4ea7824 */ /* 0x000fe200078e00ff */
[----:B------:R-:W-:Y:S01]  /*0750*/  SHF.L.U32 R3, R3, 0x10, RZ ;  /* 0x0000001003037819 */ /* 0x000fe200000006ff */
[----:B------:R-:W-:Y:S01]  /*0760*/  HFMA2.MMA R37, -RZ, RZ, 0, 0 ;  /* 0x00000000ff257435 */ /* 0x000fe200000001ff */
[----:B------:R-:W-:Y:S01]  /*0770*/  ISETP.LT.U32.OR P2, PT, R0, 0x400, !P2 ;  /* 0x000004000000780c */ /* 0x000fe20005741470 */
[C---:B0-----:R-:W-:Y:S01]  /*0780*/  IMAD.U32 R20, R18.reuse, 0x10000, RZ ;  /* 0x0001000012147824 */ /* 0x041fe200078e00ff */
[----:B------:R-:W-:Y:S01]  /*0790*/  @P4 PRMT R7, R18, 0x7632, R7 ;  /* 0x0000763212074816 */ /* 0x000fe20000000007 */
[----:B------:R-:W-:Y:S01]  /*07a0*/  IMAD.U32 R0, R6, 0x10000, RZ ;  /* 0x0001000006007824 */ /* 0x000fe200078e00ff */
[----:B------:R-:W-:Y:S01]  /*07b0*/  @P4 PRMT R16, R19, 0x7632, R16 ;  /* 0x0000763213104816 */ /* 0x000fe20000000010 */
[----:B------:R-:W-:Y:S01]  /*07c0*/  IMAD.U32 R215, R205, 0x10000, RZ ;  /* 0x00010000cdd77824 */ /* 0x000fe200078e00ff */
[----:B-1----:R-:W-:Y:S01]  /*07d0*/  SHF.L.U32 R21, R19, 0x10, RZ ;  /* 0x0000001013157819 */ /* 0x002fe200000006ff */
[----:B------:R0:W-:Y:S01]  /*07e0*/  STL [R1+0x44], R20 ;  /* 0x0000441401007387 */ /* 0x0001e20000100800 */
[----:B------:R-:W-:-:S02]  /*07f0*/  @P0 PRMT R17, R12, 0x7632, R17 ;  /* 0x000076320c110816 */ /* 0x000fc40000000011 */
[----:B------:R-:W-:Y:S01]  /*0800*/  SHF.L.U32 R6, R7, 0x10, RZ ;  /* 0x0000001007067819 */ /* 0x000fe200000006ff */
[----:B------:R1:W-:Y:S01]  /*0810*/  STL [R1+0x3c], R21 ;  /* 0x00003c1501007387 */ /* 0x0003e20000100800 */
[----:B------:R-:W-:Y:S02]  /*0820*/  @P1 PRMT R18, R9, 0x7632, R18 ;  /* 0x0000763209121816 */ /* 0x000fe40000000012 */
[----:B------:R-:W-:Y:S02]  /*0830*/  @P1 PRMT R19, R10, 0x7632, R19 ;  /* 0x000076320a131816 */ /* 0x000fe40000000013 */
[----:B------:R-:W-:Y:S01]  /*0840*/  @P3 PRMT R216, R204, 0x7632, R216 ;  /* 0x00007632ccd83816 */ /* 0x000fe200000000d8 */
[----:B0-----:R-:W-:Y:S01]  /*0850*/  IMAD.U32 R20, R12, 0x10000, RZ ;  /* 0x000100000c147824 */ /* 0x001fe200078e00ff */
[C---:B------:R-:W-:Y:S02]  /*0860*/  @P0 PRMT R12, R13.reuse, 0x7632, R12 ;  /* 0x000076320d0c0816 */ /* 0x040fe4000000000c */
[----:B------:R-:W-:Y:S01]  /*0870*/  SHF.L.U32 R218, R204, 0x10, RZ ;  /* 0x00000010ccda7819 */ /* 0x000fe200000006ff */
[----:B------:R-:W-:Y:S01]  /*0880*/  IMAD.U32 R216, R216, 0x10000, RZ ;  /* 0x00010000d8d87824 */ /* 0x000fe200078e00ff */
[----:B-1----:R-:W-:Y:S01]  /*0890*/  SHF.L.U32 R21, R13, 0x10, RZ ;  /* 0x000000100d157819 */ /* 0x002fe200000006ff */
[----:B------:R0:W-:Y:S01]  /*08a0*/  STL [R1+0x34], R20 ;  /* 0x0000341401007387 */ /* 0x0001e20000100800 */
[----:B------:R-:W-:Y:S01]  /*08b0*/  @P0 PRMT R13, R14, 0x7632, R13 ;  /* 0x000076320e0d0816 */ /* 0x000fe2000000000d */
[----:B------:R-:W1:Y:S01]  /*08c0*/  LDC.U8 R204, c[0x0][0x2a0] ;  /* 0x0000a800ffcc7b82 */ /* 0x000e620000000000 */
[----:B------:R-:W-:Y:S01]  /*08d0*/  SHF.L.U32 R232, R229, 0x10, RZ ;  /* 0x00000010e5e87819 */ /* 0x000fe200000006ff */
[----:B------:R2:W-:Y:S01]  /*08e0*/  STL [R1+0x2c], R21 ;  /* 0x00002c1501007387 */ /* 0x0005e20000100800 */
[----:B------:R-:W-:-:S02]  /*08f0*/  @P3 PRMT R209, R206, 0x7632, R209 ;  /* 0x00007632ced13816 */ /* 0x000fc400000000d1 */
[----:B------:R-:W-:Y:S02]  /*0900*/  SHF.L.U32 R210, R206, 0x10, RZ ;  /* 0x00000010ced27819 */ /* 0x000fe400000006ff */
[----:B------:R-:W-:Y:S01]  /*0910*/  SHF.L.U32 R248, R245, 0x10, RZ ;  /* 0x00000010f5f87819 */ /* 0x000fe200000006ff */
[----:B0-----:R-:W-:Y:S01]  /*0920*/  IMAD.U32 R20, R14, 0x10000, RZ ;  /* 0x000100000e147824 */ /* 0x001fe200078e00ff */
[C---:B------:R-:W-:Y:S02]  /*0930*/  @P0 PRMT R14, R15.reuse, 0x7632, R14 ;  /* 0x000076320f0e0816 */ /* 0x040fe4000000000e */
[----:B------:R-:W-:Y:S02]  /*0940*/  @P4 PRMT R241, R236, 0x7632, R241 ;  /* 0x00007632ecf14816 */ /* 0x000fe400000000f1 */
[----:B--2---:R-:W-:Y:S01]  /*0950*/  SHF.L.U32 R21, R15, 0x10, RZ ;  /* 0x000000100f157819 */ /* 0x004fe200000006ff */
[----:B------:R0:W-:Y:S01]  /*0960*/  STL [R1+0x24], R20 ;  /* 0x0000241401007387 */ /* 0x0001e20000100800 */
[----:B------:R-:W-:Y:S01]  /*0970*/  @P1 PRMT R15, R8, 0x7632, R15 ;  /* 0x00007632080f1816 */ /* 0x000fe2000000000f */
[----:B------:R-:W-:Y:S01]  /*0980*/  IMAD.U32 R241, R241, 0x10000, RZ ;  /* 0x00010000f1f17824 */ /* 0x000fe200078e00ff */
[----:B------:R-:W-:Y:S01]  /*0990*/  @P4 PRMT R2, R237, 0x7632, R2 ;  /* 0x00007632ed024816 */ /* 0x000fe20000000002 */
[----:B------:R2:W-:Y:S01]  /*09a0*/  STL [R1+0x1c], R21 ;  /* 0x00001c1501007387 */ /* 0x0005e20000100800 */
[----:B------:R-:W-:-:S02]  /*09b0*/  @P4 PRMT R235, R239, 0x7632, R235 ;  /* 0x00007632efeb4816 */ /* 0x000fc400000000eb */
[----:B------:R-:W-:Y:S02]  /*09c0*/  SHF.L.U32 R224, R221, 0x10, RZ ;  /* 0x00000010dde07819 */ /* 0x000fe400000006ff */
[----:B------:R-:W-:Y:S01]  /*09d0*/  @P3 PRMT R206, R207, 0x7632, R206 ;  /* 0x00007632cfce3816 */ /* 0x000fe200000000ce */
[----:B0-----:R-:W-:Y:S01]  /*09e0*/  IMAD.U32 R20, R8, 0x10000, RZ ;  /* 0x0001000008147824 */ /* 0x001fe200078e00ff */
[----:B------:R-:W-:Y:S01]  /*09f0*/  @P0 PRMT R8, R229, 0x7632, R8 ;  /* 0x00007632e5080816 */ /* 0x000fe20000000008 */
[----:B------:R-:W-:Y:S01]  /*0a00*/  IMAD.U32 R235, R235, 0x10000, RZ ;  /* 0x00010000ebeb7824 */ /* 0x000fe200078e00ff */
[----:B------:R-:W-:Y:S01]  /*0a10*/  @P0 PRMT R229, R230, 0x7632, R229 ;  /* 0x00007632e6e50816 */ /* 0x000fe200000000e5 */
[----:B------:R-:W-:Y:S01]  /*0a20*/  IMAD.U32 R206, R206, 0x10000, RZ ;  /* 0x00010000cece7824 */ /* 0x000fe200078e00ff */
[----:B--2---:R-:W-:Y:S01]  /*0a30*/  SHF.L.U32 R21, R9, 0x10, RZ ;  /* 0x0000001009157819 */ /* 0x004fe200000006ff */
[----:B------:R0:W-:Y:S01]  /*0a40*/  STL [R1+0x14], R20 ;  /* 0x0000141401007387 */ /* 0x0001e20000100800 */
[----:B------:R-:W-:Y:S01]  /*0a50*/  @P1 PRMT R9, R221, 0x7632, R9 ;  /* 0x00007632dd091816 */ /* 0x000fe20000000009 */
[----:B------:R-:W-:Y:S01]  /*0a60*/  IMAD.U32 R229, R229, 0x10000, RZ ;  /* 0x00010000e5e57824 */ /* 0x000fe200078e00ff */
[----:B------:R-:W-:Y:S01]  /*0a70*/  @P1 PRMT R251, R11, 0x7632, R251 ;  /* 0x000076320bfb1816 */ /* 0x000fe200000000fb */
[----:B------:R-:W-:Y:S01]  /*0a80*/  STL [R1+0xc], R21 ;  /* 0x00000c1501007387 */ /* 0x000fe20000100800 */
[----:B------:R-:W-:-:S02]  /*0a90*/  @P3 PRMT R249, R244, 0x7632, R249 ;  /* 0x00007632f4f93816 */ /* 0x000fc400000000f9 */
[----:B------:R-:W-:Y:S02]  /*0aa0*/  @P3 PRMT R243, R247, 0x7632, R243 ;  /* 0x00007632f7f33816 */ /* 0x000fe400000000f3 */
[----:B------:R-:W-:Y:S01]  /*0ab0*/  @P4 PRMT R237, R238, 0x7632, R237 ;  /* 0x00007632eeed4816 */ /* 0x000fe200000000ed */
[----:B0-----:R-:W-:Y:S01]  /*0ac0*/  IMAD.U32 R20, R10, 0x10000, RZ ;  /* 0x000100000a147824 */ /* 0x001fe200078e00ff */
[----:B------:R-:W-:Y:S02]  /*0ad0*/  @P3 PRMT R10, R245, 0x7632, R10 ;  /* 0x00007632f50a3816 */ /* 0x000fe4000000000a */
[C---:B------:R-:W-:Y:S01]  /*0ae0*/  @P3 PRMT R245, R246.reuse, 0x7632, R245 ;  /* 0x00007632f6f53816 */ /* 0x040fe200000000f5 */
[----:B------:R-:W-:Y:S01]  /*0af0*/  IMAD.U32 R246, R246, 0x10000, RZ ;  /* 0x00010000f6f67824 */ /* 0x000fe200078e00ff */
[----:B------:R-:W-:Y:S01]  /*0b00*/  STL [R1+0x4], R20 ;  /* 0x0000041401007387 */ /* 0x000fe20000100800 */
[----:B------:R-:W-:Y:S01]  /*0b10*/  @P0 PRMT R233, R228, 0x7632, R233 ;  /* 0x00007632e4e90816 */ /* 0x000fe200000000e9 */
[C---:B------:R-:W-:Y:S01]  /*0b20*/  IMAD.U32 R228, R231.reuse, 0x10000, RZ ;  /* 0x00010000e7e47824 */ /* 0x040fe200078e00ff */
[----:B------:R-:W-:Y:S01]  /*0b30*/  @P0 PRMT R227, R231, 0x7632, R227 ;  /* 0x00007632e7e30816 */ /* 0x000fe200000000e3 */
[----:B------:R0:W-:Y:S01]  /*0b40*/  STL [R1+0x50], R3 ;  /* 0x0000500301007387 */ /* 0x0001e20000100800 */
[----:B------:R-:W-:-:S02]  /*0b50*/  @P1 PRMT R225, R220, 0x7632, R225 ;  /* 0x00007632dce11816 */ /* 0x000fc400000000e1 */
[C---:B------:R-:W-:Y:S01]  /*0b60*/  @P1 PRMT R221, R222.reuse, 0x7632, R221 ;  /* 0x00007632dedd1816 */ /* 0x040fe200000000dd */
[----:B------:R2:W-:Y:S01]  /*0b70*/  STL [R1+0x48], R0 ;  /* 0x0000480001007387 */ /* 0x0005e20000100800 */
[----:B------:R-:W-:Y:S01]  /*0b80*/  @P1 PRMT R219, R223, 0x7632, R219 ;  /* 0x00007632dfdb1816 */ /* 0x000fe200000000db */
[----:B------:R-:W-:Y:S01]  /*0b90*/  IMAD.U32 R222, R222, 0x10000, RZ ;  /* 0x00010000dede7824 */ /* 0x000fe200078e00ff */
[----:B------:R-:W-:Y:S01]  /*0ba0*/  @P3 PRMT R214, R205, 0x7632, R214 ;  /* 0x00007632cdd63816 */ /* 0x000fe200000000d6 */
[----:B------:R3:W-:Y:S01]  /*0bb0*/  STL [R1+0x40], R6 ;  /* 0x0000400601007387 */ /* 0x0007e20000100800 */
[----:B------:R-:W-:Y:S01]  /*0bc0*/  LOP3.LUT R5, R5, 0xfffffff7, RZ, 0xc0, !PT ;  /* 0xfffffff705057812 */ /* 0x000fe200078ec0ff */
[----:B------:R-:W-:Y:S01]  /*0bd0*/  IMAD.MOV.U32 R205, RZ, RZ, 0x1 ;  /* 0x00000001ffcd7424 */ /* 0x000fe200078e00ff */
[----:B0-----:R-:W-:Y:S02]  /*0be0*/  SHF.L.U32 R3, R16, 0x10, RZ ;  /* 0x0000001010037819 */ /* 0x001fe400000006ff */
[----:B------:R-:W-:Y:S01]  /*0bf0*/  SHF.L.U32 R242, R236, 0x10, RZ ;  /* 0x00000010ecf27819 */ /* 0x000fe200000006ff */
[----:B--2---:R-:W-:Y:S01]  /*0c00*/  IMAD.U32 R0, R17, 0x10000, RZ ;  /* 0x0001000011007824 */ /* 0x004fe200078e00ff */
[----:B------:R-:W-:Y:S01]  /*0c10*/  SHF.L.U32 R226, R220, 0x10, RZ ;  /* 0x00000010dce27819 */ /* 0x000fe200000006ff */
[----:B------:R0:W-:Y:S01]  /*0c20*/  STL [R1+0x38], R3 ;  /* 0x0000380301007387 */ /* 0x0001e20000100800 */
[----:B------:R-:W-:Y:S01]  /*0c30*/  SHF.L.U32 R244, R247, 0x10, RZ ;  /* 0x00000010f7f47819 */ /* 0x000fe200000006ff */
[----:B------:R-:W-:Y:S01]  /*0c40*/  IMAD.U32 R247, R10, 0x10000, RZ ;  /* 0x000100000af77824 */ /* 0x000fe200078e00ff */
[----:B---3--:R-:W-:Y:S01]  /*0c50*/  SHF.L.U32 R6, R12, 0x10, RZ ;  /* 0x000000100c067819 */ /* 0x008fe200000006ff */
[----:B------:R2:W-:Y:S01]  /*0c60*/  STL [R1+0x30], R0 ;  /* 0x0000300001007387 */ /* 0x0005e20000100800 */
[----:B------:R-:W-:-:S02]  /*0c70*/  SHF.L.U32 R236, R239, 0x10, RZ ;  /* 0x00000010efec7819 */ /* 0x000fc400000006ff */
[----:B------:R-:W-:Y:S01]  /*0c80*/  SHF.L.U32 R220, R223, 0x10, RZ ;  /* 0x00000010dfdc7819 */ /* 0x000fe200000006ff */
[----:B------:R3:W-:Y:S01]  /*0c90*/  STL [R1+0x28], R6 ;  /* 0x0000280601007387 */ /* 0x0007e20000100800 */
[----:B------:R-:W-:Y:S01]  /*0ca0*/  SHF.L.U32 R252, R11, 0x10, RZ ;  /* 0x000000100bfc7819 */ /* 0x000fe200000006ff */
[----:B------:R-:W-:Y:S01]  /*0cb0*/  IMAD.U32 R223, R9, 0x10000, RZ ;  /* 0x0001000009df7824 */ /* 0x000fe200078e00ff */
[----:B0-----:R-:W-:Y:S02]  /*0cc0*/  SHF.L.U32 R3, R13, 0x10, RZ ;  /* 0x000000100d037819 */ /* 0x001fe400000006ff */
[----:B------:R-:W-:Y:S01]  /*0cd0*/  SHF.L.U32 R238, R238, 0x10, RZ ;  /* 0x00000010eeee7819 */ /* 0x000fe200000006ff */
[----:B--2---:R-:W-:Y:S01]  /*0ce0*/  IMAD.U32 R0, R14, 0x10000, RZ ;  /* 0x000100000e007824 */ /* 0x004fe200078e00ff */
[----:B------:R-:W-:Y:S01]  /*0cf0*/  SHF.L.U32 R230, R230, 0x10, RZ ;  /* 0x00000010e6e67819 */ /* 0x000fe200000006ff */
[----:B------:R0:W-:Y:S01]  /*0d00*/  STL [R1+0x20], R3 ;  /* 0x0000200301007387 */ /* 0x0001e20000100800 */
[----:B------:R-:W-:-:S02]  /*0d10*/  SHF.L.U32 R207, R207, 0x10, RZ ;  /* 0x00000010cfcf7819 */ /* 0x000fc400000006ff */
[----:B---3--:R-:W-:Y:S01]  /*0d20*/  SHF.L.U32 R6, R15, 0x10, RZ ;  /* 0x000000100f067819 */ /* 0x008fe200000006ff */
[----:B------:R2:W-:Y:S01]  /*0d30*/  STL [R1+0x18], R0 ;  /* 0x0000180001007387 */ /* 0x0005e20000100800 */
[----:B------:R-:W-:Y:S02]  /*0d40*/  @P2 LOP3.LUT R5, R5, 0x8, RZ, 0xfc, !PT ;  /* 0x0000000805052812 */ /* 0x000fe400078efcff */
[----:B------:R-:W-:Y:S01]  /*0d50*/  SHF.L.U32 R251, R251, 0x10, RZ ;  /* 0x00000010fbfb7819 */ /* 0x000fe200000006ff */
[----:B------:R3:W-:Y:S01]  /*0d60*/  STL [R1+0x10], R6 ;  /* 0x0000100601007387 */ /* 0x0007e20000100800 */
[----:B------:R-:W-:Y:S02]  /*0d70*/  SHF.L.U32 R249, R249, 0x10, RZ ;  /* 0x00000010f9f97819 */ /* 0x000fe400000006ff */
[----:B0-----:R-:W-:Y:S02]  /*0d80*/  SHF.L.U32 R3, R18, 0x10, RZ ;  /* 0x0000001012037819 */ /* 0x001fe400000006ff */
[----:B------:R-:W-:Y:S01]  /*0d90*/  SHF.L.U32 R245, R245, 0x10, RZ ;  /* 0x00000010f5f57819 */ /* 0x000fe200000006ff */
[----:B--2---:R-:W-:Y:S01]  /*0da0*/  IMAD.U32 R0, R19, 0x10000, RZ ;  /* 0x0001000013007824 */ /* 0x004fe200078e00ff */
[----:B------:R-:W-:Y:S01]  /*0db0*/  SHF.L.U32 R243, R243, 0x10, RZ ;  /* 0x00000010f3f37819 */ /* 0x000fe200000006ff */
[----:B------:R3:W-:Y:S01]  /*0dc0*/  STL [R1+0x8], R3 ;  /* 0x0000080301007387 */ /* 0x0007e20000100800 */
[----:B------:R-:W-:-:S02]  /*0dd0*/  SHF.L.U32 R239, R2, 0x10, RZ ;  /* 0x0000001002ef7819 */ /* 0x000fc400000006ff */
[----:B------:R-:W-:Y:S01]  /*0de0*/  SHF.L.U32 R237, R237, 0x10, RZ ;  /* 0x00000010eded7819 */ /* 0x000fe200000006ff */
[----:B------:R3:W-:Y:S01]  /*0df0*/  STL [R1], R0 ;  /* 0x0000000001007387 */ /* 0x0007e20000100800 */
[----:B------:R-:W-:Y:S02]  /*0e00*/  SHF.L.U32 R233, R233, 0x10, RZ ;  /* 0x00000010e9e97819 */ /* 0x000fe400000006ff */
[----:B------:R-:W-:Y:S02]  /*0e10*/  SHF.L.U32 R231, R8, 0x10, RZ ;  /* 0x0000001008e77819 */ /* 0x000fe400000006ff */
[----:B------:R-:W-:Y:S02]  /*0e20*/  SHF.L.U32 R227, R227, 0x10, RZ ;  /* 0x00000010e3e37819 */ /* 0x000fe400000006ff */
[----:B------:R-:W-:Y:S02]  /*0e30*/  SHF.L.U32 R225, R225, 0x10, RZ ;  /* 0x00000010e1e17819 */ /* 0x000fe400000006ff */
[----:B------:R-:W-:-:S02]  /*0e40*/  SHF.L.U32 R221, R221, 0x10, RZ ;  /* 0x00000010dddd7819 */ /* 0x000fc400000006ff */
[----:B------:R-:W-:Y:S02]  /*0e50*/  SHF.L.U32 R219, R219, 0x10, RZ ;  /* 0x00000010dbdb7819 */ /* 0x000fe400000006ff */
[----:B------:R-:W-:Y:S02]  /*0e60*/  SHF.L.U32 R214, R214, 0x10, RZ ;  /* 0x00000010d6d67819 */ /* 0x000fe400000006ff */
[----:B-1-3--:R-:W-:-:S07]  /*0e70*/  SHF.L.U32 R209, R209, 0x10, RZ ;  /* 0x00000010d1d17819 */ /* 0x00afce00000006ff */
.L_x_498:
[----:B0-----:R-:W0:Y:S08]  /*0e80*/  LDC.64 R2, c[0x0][0x288] ;  /* 0x0000a200ff027b82 */ /* 0x001e300000000a00 */
[----:B-12---:R-:W1:Y:S08]  /*0e90*/  LDC.64 R156, c[0x0][0x280] ;  /* 0x0000a000ff9c7b82 */ /* 0x006e700000000a00 */
[----:B---3--:R-:W2:Y:S01]  /*0ea0*/  LDC.64 R6, c[0x0][0x258] ;  /* 0x00009600ff067b82 */ /* 0x008ea20000000a00 */
[----:B0-----:R-:W-:-:S07]  /*0eb0*/  IMAD.WIDE R2, R4, 0x4, R2 ;  /* 0x0000000404027825 */ /* 0x001fce00078e0202 */
[----:B------:R-:W0:Y:S01]  /*0ec0*/  LDC.64 R162, c[0x0][0x2c8] ;  /* 0x0000b200ffa27b82 */ /* 0x000e220000000a00 */
[----:B------:R1:W3:Y:S01]  /*0ed0*/  LDG.E R160, desc[UR4][R2.64] ;  /* 0x0000000402a07981 */ /* 0x0002e2000c1e1900 */
[----:B------:R-:W4:Y:S01]  /*0ee0*/  S2R R158, SR_TID.X ;  /* 0x00000000009e7919 */ /* 0x000f220000002100 */
[----:B-1----:R-:W-:-:S04]  /*0ef0*/  IMAD.WIDE R2, R4, 0x4, R156 ;  /* 0x0000000404027825 */ /* 0x002fc800078e029c */
[----:B--2---:R-:W-:Y:S01]  /*0f00*/  IMAD.WIDE R6, R4, 0x4, R6 ;  /* 0x0000000404067825 */ /* 0x004fe200078e0206 */
[----:B------:R1:W5:Y:S05]  /*0f10*/  LDG.E R203, desc[UR4][R2.64] ;  /* 0x0000000402cb7981 */ /* 0x00036a000c1e1900 */
[----:B------:R2:W5:Y:S01]  /*0f20*/  LDG.E R6, desc[UR4][R6.64] ;  /* 0x0000000406067981 */ /* 0x000562000c1e1900 */
[----:B-1----:R-:W-:-:S05]  /*0f30*/  MOV R2, UR9 ;  /* 0x0000000900027c02 */ /* 0x002fca0008000f00 */
[----:B------:R-:W-:-:S05]  /*0f40*/  IMAD R3, R4, R2, RZ ;  /* 0x0000000204037224 */ /* 0x000fca00078e02ff */
[----:B--2---:R-:W-:-:S04]  /*0f50*/  SHF.R.S32.HI R7, RZ, 0x1f, R3 ;  /* 0x0000001fff077819 */ /* 0x004fc80000011403 */
[----:B------:R-:W-:Y:S02]  /*0f60*/  LEA.HI R7, R7, R3, RZ, 0x3 ;  /* 0x0000000307077211 */ /* 0x000fe400078f18ff */
[----:B----4-:R-:W-:Y:S01]  /*0f70*/  LOP3.LUT R3, R158, 0xff, RZ, 0xc0, !PT ;  /* 0x000000ff9e037812 */ /* 0x010fe200078ec0ff */
[----:B------:R-:W-:Y:S03]  /*0f80*/  BSSY B0, `(.L_x_367) ;  /* 0x00001c4000007945 */ /* 0x000fe60003800000 */
[----:B------:R-:W-:-:S05]  /*0f90*/  LEA.HI.SX32 R7, R7, R3, 0x1d ;  /* 0x0000000307077211 */ /* 0x000fca00078feaff */
[----:B0-----:R-:W-:Y:S01]  /*0fa0*/  IMAD.WIDE.U32 R156, R7, 0x10, R162 ;  /* 0x00000010079c7825 */ /* 0x001fe200078e00a2 */
[----:B---3--:R-:W-:-:S13]  /*0fb0*/  ISETP.GT.AND P2, PT, R160, RZ, PT ;  /* 0x000000ffa000720c */ /* 0x008fda0003f44270 */
[----:B------:R-:W-:Y:S05]  /*0fc0*/  @P2 BRA `(.L_x_368) ;  /* 0x0000000000882947 */ /* 0x000fea0003800000 */
[----:B------:R-:W-:Y:S01]  /*0fd0*/  LOP3.LUT P3, RZ, R5, 0x1, RZ, 0xc0, !PT ;  /* 0x0000000105ff7812 */ /* 0x000fe2000786c0ff */
[----:B------:R-:W-:Y:S01]  /*0fe0*/  BSSY B1, `(.L_x_369) ;  /* 0x0000008000017945 */ /* 0x000fe20003800000 */
[----:B------:R-:W-:-:S11]  /*0ff0*/  MOV R158, R7 ;  /* 0x00000007009e7202 */ /* 0x000fd60000000f00 */
[----:B------:R-:W-:Y:S05]  /*1000*/  @!P3 BRA `(.L_x_370) ;  /* 0x000000000014b947 */ /* 0x000fea0003800000 */
[----:B------:R-:W-:-:S04]  /*1010*/  ISETP.NE.U32.AND P3, PT, RZ, UR14, PT ;  /* 0x0000000eff007c0c */ /* 0x000fc8000bf65070 */
[----:B------:R-:W-:-:S13]  /*1020*/  ISETP.NE.AND.EX P3, PT, RZ, UR15, PT, P3 ;  /* 0x0000000fff007c0c */ /* 0x000fda000bf65330 */
[----:B------:R-:W-:Y:S05]  /*1030*/  @!P3 BRA `(.L_x_371) ;  /* 0x000000000004b947 */ /* 0x000fea0003800000 */
[----:B------:R0:W5:Y:S02]  /*1040*/  LDG.E.128 R132, desc[UR4][R156.64] ;  /* 0x000000049c847981 */ /* 0x000164000c1e1d00 */
.L_x_371:
[----:B------:R-:W-:-:S07]  /*1050*/  VIADD R158, R7, 0x100 ;  /* 0x00000100079e7836 */ /* 0x000fce0000000000 */
.L_x_370:
[----:B------:R-:W-:Y:S05]  /*1060*/  BSYNC B1 ;  /* 0x0000000000017941 */ /* 0x000fea0003800000 */
.L_x_369:
[----:B------:R-:W-:Y:S04]  /*1070*/  BSSY B1, `(.L_x_372) ;  /* 0x0000008000017945 */ /* 0x000fe80003800000 */
[----:B------:R-:W-:Y:S05]  /*1080*/  @!P0 BRA `(.L_x_373) ;  /* 0x0000000000188947 */ /* 0x000fea0003800000 */
[----:B------:R-:W-:-:S04]  /*1090*/  ISETP.NE.U32.AND P3, PT, RZ, UR14, PT ;  /* 0x0000000eff007c0c */ /* 0x000fc8000bf65070 */
[----:B------:R-:W-:-:S13]  /*10a0*/  ISETP.NE.AND.EX P3, PT, RZ, UR15, PT, P3 ;  /* 0x0000000fff007c0c */ /* 0x000fda000bf65330 */
[----:B------:R-:W-:Y:S05]  /*10b0*/  @!P3 BRA `(.L_x_374) ;  /* 0x000000000008b947 */ /* 0x000fea0003800000 */
[----:B------:R-:W-:-:S06]  /*10c0*/  IMAD.WIDE.U32 R136, R158, 0x10, R162 ;  /* 0x000000109e887825 */ /* 0x000fcc00078e00a2 */
[----:B------:R-:W5:Y:S02]  /*10d0*/  LDG.E.128 R136, desc[UR4][R136.64] ;  /* 0x0000000488887981 */ /* 0x000f64000c1e1d00 */
.L_x_374:
[----:B------:R-:W-:-:S07]  /*10e0*/  IADD3 R158, R158, 0x100, RZ ;  /* 0x000001009e9e7810 */ /* 0x000fce0007ffe0ff */
.L_x_373:
[----:B------:R-:W-:Y:S05]  /*10f0*/  BSYNC B1 ;  /* 0x0000000000017941 */ /* 0x000fea0003800000 */
.L_x_372:
[----:B------:R-:W-:Y:S04]  /*1100*/  BSSY B1, `(.L_x_375) ;  /* 0x0000008000017945 */ /* 0x000fe80003800000 */
[----:B------:R-:W-:Y:S05]  /*1110*/  @!P1 BRA `(.L_x_376) ;  /* 0x0000000000189947 */ /* 0x000fea0003800000 */
[----:B------:R-:W-:-:S04]  /*1120*/  ISETP.NE.U32.AND P3, PT, RZ, UR14, PT ;  /* 0x0000000eff007c0c */ /* 0x000fc8000bf65070 */
[----:B------:R-:W-:-:S13]  /*1130*/  ISETP.NE.AND.EX P3, PT, RZ, UR15, PT, P3 ;  /* 0x0000000fff007c0c */ /* 0x000fda000bf65330 */
[----:B------:R-:W-:Y:S05]  /*1140*/  @!P3 BRA `(.L_x_377) ;  /* 0x000000000008b947 */ /* 0x000fea0003800000 */
[----:B------:R-:W-:-:S06]  /*1150*/  IMAD.WIDE.U32 R140, R158, 0x10, R162 ;  /* 0x000000109e8c7825 */ /* 0x000fcc00078e00a2 */
[----:B------:R-:W5:Y:S02]  /*1160*/  LDG.E.128 R140, desc[UR4][R140.64] ;  /* 0x000000048c8c7981 */ /* 0x000f64000c1e1d00 */
.L_x_377:
[----:B------:R-:W-:-:S07]  /*1170*/  IADD3 R158, R158, 0x100, RZ ;  /* 0x000001009e9e7810 */ /* 0x000fce0007ffe0ff */
.L_x_376:
[----:B------:R-:W-:Y:S05]  /*1180*/  BSYNC B1 ;  /* 0x0000000000017941 */ /* 0x000fea0003800000 */
.L_x_375:
[----:B------:R-:W-:Y:S02]  /*1190*/  LOP3.LUT P3, RZ, R5, 0x8, RZ, 0xc0, !PT ;  /* 0x0000000805ff7812 */ /* 0x000fe4000786c0ff */
[----:B------:R-:W-:-:S11]  /*11a0*/  CS2R R212, SRZ ;  /* 0x0000000000d47805 */ /* 0x000fd6000001ff00 */
[----:B------:R-:W-:Y:S05]  /*11b0*/  @P3 BRA `(.L_x_378) ;  /* 0x0000001800803947 */ /* 0x000fea0003800000 */
[----:B------:R-:W-:-:S06]  /*11c0*/  IMAD.WIDE.U32 R32, R158, 0x10, R162 ;  /* 0x000000109e207825 */ /* 0x000fcc00078e00a2 */
[----:B------:R-:W5:Y:S01]  /*11d0*/  LDG.E.128 R32, desc[UR4][R32.64] ;  /* 0x0000000420207981 */ /* 0x000f62000c1e1d00 */
[----:B------:R-:W-:Y:S05]  /*11e0*/  BRA `(.L_x_378) ;  /* 0x0000001800747947 */ /* 0x000fea0003800000 */
.L_x_368:
[----:B------:R-:W0:Y:S01]  /*11f0*/  LDC.64 R158, c[0x0][0x250] ;  /* 0x00009400ff9e7b82 */ /* 0x000e220000000a00 */
[----:B------:R-:W-:Y:S01]  /*1200*/  LOP3.LUT P4, RZ, R5, 0x1, RZ, 0xc0, !PT ;  /* 0x0000000105ff7812 */ /* 0x000fe2000788c0ff */
[----:B0-----:R-:W-:-:S06]  /*1210*/  IMAD.WIDE R158, R4, 0x4, R158 ;  /* 0x00000004049e7825 */ /* 0x001fcc00078e029e */
[----:B------:R0:W2:Y:S01]  /*1220*/  LDG.E R158, desc[UR4][R158.64] ;  /* 0x000000049e9e7981 */ /* 0x0000a2000c1e1900 */
[----:B------:R-:W-:Y:S01]  /*1230*/  ISETP.NE.AND P3, PT, R204, RZ, PT ;  /* 0x000000ffcc00720c */ /* 0x000fe20003f65270 */
[----:B------:R-:W-:Y:S01]  /*1240*/  BSSY B1, `(.L_x_379) ;  /* 0x000006d000017945 */ /* 0x000fe20003800000 */
[----:B------:R-:W-:Y:S02]  /*1250*/  CS2R R212, SRZ ;  /* 0x0000000000d47805 */ /* 0x000fe4000001ff00 */
[----:B------:R-:W-:Y:S01]  /*1260*/  MOV R217, R7 ;  /* 0x0000000700d97202 */ /* 0x000fe20000000f00 */
[----:B0-----:R-:W-:-:S04]  /*1270*/  VIADD R159, R160, 0xffffffff ;  /* 0xffffffffa09f7836 */ /* 0x001fc80000000000 */
[----:B------:R-:W-:-:S05]  /*1280*/  IMAD R159, R159, R2, RZ ;  /* 0x000000029f9f7224 */ /* 0x000fca00078e02ff */
[----:B------:R-:W-:-:S04]  /*1290*/  SHF.R.S32.HI R160, RZ, 0x1f, R159 ;  /* 0x0000001fffa07819 */ /* 0x000fc8000001149f */
[----:B------:R-:W-:-:S04]  /*12a0*/  LEA.HI R160, R160, R159, RZ, 0x3 ;  /* 0x0000009fa0a07211 */ /* 0x000fc800078f18ff */
[----:B------:R-:W-:Y:S02]  /*12b0*/  LEA.HI.SX32 R211, R160, R3, 0x1d ;  /* 0x00000003a0d37211 */ /* 0x000fe400078feaff */
[----:B--2---:R-:W-:Y:S01]  /*12c0*/  FSEL R208, R158, RZ, !P3 ;  /* 0x000000ff9ed07208 */ /* 0x004fe20005800000 */
[----:B------:R-:W-:Y:S06]  /*12d0*/  @!P4 BRA `(.L_x_380) ;  /* 0x00000004008cc947 */ /* 0x000fec0003800000 */
[----:B------:R-:W0:Y:S01]  /*12e0*/  LDC.64 R8, c[0x0][0x238] ;  /* 0x00008e00ff087b82 */ /* 0x000e220000000a00 */
[----:B------:R-:W2:Y:S04]  /*12f0*/  LDL R197, [R1+0x54] ;  /* 0x0000540001c57983 */ /* 0x000ea80000100800 */
[----:B------:R-:W3:Y:S03]  /*1300*/  LDL R217, [R1+0x44] ;  /* 0x0000440001d97983 */ /* 0x000ee60000100800 */
[----:B------:R-:W1:Y:S01]  /*1310*/  LDC.64 R12, c[0x0][0x2b8] ;  /* 0x0000ae00ff0c7b82 */ /* 0x000e620000000a00 */
[----:B------:R-:W4:Y:S04]  /*1320*/  LDL R201, [R1+0x3c] ;  /* 0x00003c0001c97983 */ /* 0x000f280000100800 */
[----:B------:R-:W4:Y:S01]  /*1330*/  LDL R213, [R1+0x4c] ;  /* 0x00004c0001d57983 */ /* 0x000f220000100800 */
[----:B0-----:R-:W-:-:S06]  /*1340*/  IMAD.WIDE.U32 R8, R7, 0x10, R8 ;  /* 0x0000001007087825 */ /* 0x001fcc00078e0008 */
[----:B------:R-:W2:Y:S01]  /*1350*/  LDG.E.128 R8, desc[UR4][R8.64] ;  /* 0x0000000408087981 */ /* 0x000ea2000c1e1d00 */
[----:B-1----:R-:W-:-:S06]  /*1360*/  IMAD.WIDE.U32 R12, R211, 0x10, R12 ;  /* 0x00000010d30c7825 */ /* 0x002fcc00078e000c */
[----:B------:R-:W3:Y:S01]  /*1370*/  LDG.E.128 R12, desc[UR4][R12.64] ;  /* 0x000000040c0c7981 */ /* 0x000ee2000c1e1d00 */
[----:B------:R-:W-:-:S04]  /*1380*/  ISETP.NE.U32.AND P3, PT, RZ, UR14, PT ;  /* 0x0000000eff007c0c */ /* 0x000fc8000bf65070 */
[----:B------:R-:W-:-:S13]  /*1390*/  ISETP.NE.AND.EX P3, PT, RZ, UR15, PT, P3 ;  /* 0x0000000fff007c0c */ /* 0x000fda000bf65330 */
[----:B------:R0:W5:Y:S01]  /*13a0*/  @P3 LDG.E.128 R132, desc[UR4][R156.64] ;  /* 0x000000049c843981 */ /* 0x000162000c1e1d00 */
[----:B--2---:R-:W-:Y:S02]  /*13b0*/  SHF.L.U32 R160, R8, 0x10, RZ ;  /* 0x0000001008a07819 */ /* 0x004fe400000006ff */
[C---:B------:R-:W-:Y:S02]  /*13c0*/  PRMT R0, R10.reuse, 0x7632, R0 ;  /* 0x000076320a007816 */ /* 0x040fe40000000000 */
[----:B------:R-:W-:Y:S01]  /*13d0*/  SHF.L.U32 R158, R10, 0x10, RZ ;  /* 0x000000100a9e7819 */ /* 0x000fe200000006ff */
[----:B------:R-:W-:Y:S01]  /*13e0*/  FADD.FTZ R160, -R208, R160 ;  /* 0x000000a0d0a07221 */ /* 0x000fe20000010100 */
[C---:B------:R-:W-:Y:S02]  /*13f0*/  PRMT R16, R11.reuse, 0x7632, R16 ;  /* 0x000076320b107816 */ /* 0x040fe40000000010 */
[----:B------:R-:W-:Y:S02]  /*1400*/  SHF.L.U32 R159, R11, 0x10, RZ ;  /* 0x000000100b9f7819 */ /* 0x000fe400000006ff */
[----:B---3--:R-:W-:-:S02]  /*1410*/  PRMT R10, R14, 0x7632, R10 ;  /* 0x000076320e0a7816 */ /* 0x008fc4000000000a */
[----:B------:R-:W-:Y:S01]  /*1420*/  SHF.L.U32 R11, R14, 0x10, RZ ;  /* 0x000000100e0b7819 */ /* 0x000fe200000006ff */
[----:B------:R-:W-:Y:S01]  /*1430*/  IMAD.U32 R14, R0, 0x10000, RZ ;  /* 0x00010000000e7824 */ /* 0x000fe200078e00ff */
[----:B0-----:R-:W-:Y:S01]  /*1440*/  PRMT R157, R8, 0x7632, R157 ;  /* 0x00007632089d7816 */ /* 0x001fe2000000009d */
[----:B------:R-:W-:Y:S02]  /*1450*/  IMAD.U32 R8, R12, 0x10000, RZ ;  /* 0x000100000c087824 */ /* 0x000fe400078e00ff */
[----:B-----5:R-:W-:Y:S02]  /*1460*/  FMUL.FTZ R0, R6, R160 ;  /* 0x000000a006007220 */ /* 0x020fe40000410000 */
[----:B------:R-:W2:Y:S01]  /*1470*/  LDL R160, [R1+0x48] ;  /* 0x0000480001a07983 */ /* 0x000ea20000100800 */
[----:B------:R-:W-:Y:S01]  /*1480*/  FADD.FTZ R68, R68, R8 ;  /* 0x0000000844447221 */ /* 0x000fe20000010000 */
[-C--:B------:R-:W-:Y:S01]  /*1490*/  FFMA.FTZ R36, R0, R8.reuse, R36 ;  /* 0x0000000800247223 */ /* 0x080fe20000010024 */
[----:B------:R-:W-:-:S02]  /*14a0*/  FMUL.FTZ R8, R197, R8 ;  /* 0x00000008c5087220 */ /* 0x000fc40000410000 */
[----:B------:R-:W3:Y:S01]  /*14b0*/  LDL R197, [R1+0x50] ;  /* 0x0000500001c57983 */ /* 0x000ee20000100800 */
[C---:B------:R-:W-:Y:S01]  /*14c0*/  PRMT R156, R9.reuse, 0x7632, R156 ;  /* 0x00007632099c7816 */ /* 0x040fe2000000009c */
[----:B------:R-:W-:Y:S01]  /*14d0*/  IMAD.U32 R161, R9, 0x10000, RZ ;  /* 0x0001000009a17824 */ /* 0x000fe200078e00ff */
[----:B------:R-:W-:Y:S01]  /*14e0*/  PRMT R200, R12, 0x7632, R200 ;  /* 0x000076320cc87816 */ /* 0x000fe200000000c8 */
[----:B------:R-:W-:Y:S01]  /*14f0*/  IMAD.U32 R12, R15, 0x10000, RZ ;  /* 0x000100000f0c7824 */ /* 0x000fe200078e00ff */
[----:B------:R-:W-:Y:S02]  /*1500*/  PRMT R9, R13, 0x7632, R9 ;  /* 0x000076320d097816 */ /* 0x000fe40000000009 */
[----:B------:R-:W-:Y:S01]  /*1510*/  PRMT R17, R15, 0x7632, R17 ;  /* 0x000076320f117816 */ /* 0x000fe20000000011 */
[C---:B------:R-:W-:Y:S01]  /*1520*/  FADD.FTZ R15, -R208.reuse, R158 ;  /* 0x0000009ed00f7221 */ /* 0x040fe20000010100 */
[----:B------:R-:W-:Y:S01]  /*1530*/  FADD.FTZ R158, -R208, R159 ;  /* 0x0000009fd09e7221 */ /* 0x000fe20000010100 */
[----:B------:R-:W-:Y:S01]  /*1540*/  SHF.L.U32 R198, R13, 0x10, RZ ;  /* 0x000000100dc67819 */ /* 0x000fe200000006ff */
[----:B------:R-:W2:Y:S01]  /*1550*/  LDL R159, [R1+0x40] ;  /* 0x00004000019f7983 */ /* 0x000ea20000100800 */
[----:B------:R-:W-:-:S02]  /*1560*/  IMAD.U32 R13, R9, 0x10000, RZ ;  /* 0x00010000090d7824 */ /* 0x000fc400078e00ff */
[----:B------:R-:W-:Y:S01]  /*1570*/  FMUL.FTZ R9, R6, R15 ;  /* 0x0000000f06097220 */ /* 0x000fe20000410000 */
[----:B------:R-:W-:Y:S01]  /*1580*/  SHF.L.U32 R15, R10, 0x10, RZ ;  /* 0x000000100a0f7819 */ /* 0x000fe200000006ff */
[----:B------:R-:W-:Y:S01]  /*1590*/  FADD.FTZ R72, R72, R11 ;  /* 0x0000000b48487221 */ /* 0x000fe20000010000 */
[-C--:B------:R-:W-:Y:S01]  /*15a0*/  FMUL.FTZ R10, R217, R11.reuse ;  /* 0x0000000bd90a7220 */ /* 0x080fe20000410000 */
[----:B------:R-:W-:Y:S01]  /*15b0*/  FFMA.FTZ R40, R9, R11, R40 ;  /* 0x0000000b09287223 */ /* 0x000fe20000010028 */
[----:B------:R-:W-:Y:S02]  /*15c0*/  FMUL.FTZ R11, R6, R158 ;  /* 0x0000009e060b7220 */ /* 0x000fe40000410000 */
[----:B------:R-:W2:Y:S01]  /*15d0*/  LDL R158, [R1+0x38] ;  /* 0x00003800019e7983 */ /* 0x000ea20000100800 */
[----:B------:R-:W-:Y:S01]  /*15e0*/  SHF.L.U32 R157, R157, 0x10, RZ ;  /* 0x000000109d9d7819 */ /* 0x000fe200000006ff */
[----:B------:R-:W-:Y:S01]  /*15f0*/  FADD.FTZ R74, R74, R12 ;  /* 0x0000000c4a4a7221 */ /* 0x000fe20000010000 */
[----:B------:R-:W-:Y:S01]  /*1600*/  SHF.L.U32 R156, R156, 0x10, RZ ;  /* 0x000000109c9c7819 */ /* 0x000fe200000006ff */
[----:B------:R-:W-:-:S02]  /*1610*/  FFMA.FTZ R42, R11, R12, R42 ;  /* 0x0000000c0b2a7223 */ /* 0x000fc4000001002a */
[----:B------:R-:W-:Y:S01]  /*1620*/  FADD.FTZ R157, -R208, R157 ;  /* 0x0000009dd09d7221 */ /* 0x000fe20000010100 */
[----:B------:R-:W-:Y:S01]  /*1630*/  SHF.L.U32 R200, R200, 0x10, RZ ;  /* 0x00000010c8c87819 */ /* 0x000fe200000006ff */
[----:B----4-:R-:W-:Y:S02]  /*1640*/  FMUL.FTZ R12, R201, R12 ;  /* 0x0000000cc90c7220 */ /* 0x010fe40000410000 */
[----:B------:R-:W-:Y:S01]  /*1650*/  FMUL.FTZ R201, R6, R157 ;  /* 0x0000009d06c97220 */ /* 0x000fe20000410000 */
[C---:B------:R-:W-:Y:S01]  /*1660*/  FADD.FTZ R161, -R208.reuse, R161 ;  /* 0x000000a1d0a17221 */ /* 0x040fe20000010100 */
[----:B------:R-:W-:Y:S01]  /*1670*/  FADD.FTZ R156, -R208, R156 ;  /* 0x0000009cd09c7221 */ /* 0x000fe20000010100 */
[----:B------:R-:W-:Y:S01]  /*1680*/  FADD.FTZ R69, R69, R200 ;  /* 0x000000c845457221 */ /* 0x000fe20000010000 */
[----:B------:R-:W-:Y:S01]  /*1690*/  FFMA.FTZ R37, R201, R200, R37 ;  /* 0x000000c8c9257223 */ /* 0x000fe20000010025 */
[----:B------:R-:W-:Y:S01]  /*16a0*/  FMUL.FTZ R199, R6, R161 ;  /* 0x000000a106c77220 */ /* 0x000fe20000410000 */
[----:B------:R-:W-:Y:S01]  /*16b0*/  FADD.FTZ R157, RZ, R8 ;  /* 0x00000008ff9d7221 */ /* 0x000fe20000010000 */
[----:B------:R-:W-:-:S02]  /*16c0*/  FADD.FTZ R70, R70, R198 ;  /* 0x000000c646467221 */ /* 0x000fc40000010000 */
[-C--:B------:R-:W-:Y:S01]  /*16d0*/  FFMA.FTZ R38, R199, R198.reuse, R38 ;  /* 0x000000c6c7267223 */ /* 0x080fe20000010026 */
[----:B------:R-:W-:Y:S01]  /*16e0*/  FMUL.FTZ R198, R213, R198 ;  /* 0x000000c6d5c67220 */ /* 0x000fe20000410000 */
[----:B------:R-:W-:Y:S01]  /*16f0*/  FADD.FTZ R14, -R208, R14 ;  /* 0x0000000ed00e7221 */ /* 0x000fe20000010100 */
[----:B------:R-:W-:Y:S01]  /*1700*/  FADD.FTZ R71, R71, R13 ;  /* 0x0000000d47477221 */ /* 0x000fe20000010000 */
[----:B------:R-:W-:Y:S02]  /*1710*/  SHF.L.U32 R16, R16, 0x10, RZ ;  /* 0x0000001010107819 */ /* 0x000fe400000006ff */
[----:B------:R-:W-:Y:S01]  /*1720*/  FMUL.FTZ R14, R6, R14 ;  /* 0x0000000e060e7220 */ /* 0x000fe20000410000 */
[----:B------:R-:W-:Y:S02]  /*1730*/  FADD.FTZ R73, R73, R15 ;  /* 0x0000000f49497221 */ /* 0x000fe40000010000 */
[----:B------:R-:W-:Y:S01]  /*1740*/  FADD.FTZ R16, -R208, R16 ;  /* 0x00000010d0107221 */ /* 0x000fe20000010100 */
[----:B------:R-:W-:Y:S01]  /*1750*/  FFMA.FTZ R41, R14, R15, R41 ;  /* 0x0000000f0e297223 */ /* 0x000fe20000010029 */
[----:B------:R-:W-:-:S02]  /*1760*/  SHF.L.U32 R17, R17, 0x10, RZ ;  /* 0x0000001011117819 */ /* 0x000fc400000006ff */
[----:B------:R-:W-:-:S03]  /*1770*/  FMUL.FTZ R16, R6, R16 ;  /* 0x0000001006107220 */ /* 0x000fc60000410000 */
[----:B------:R-:W-:Y:S01]  /*1780*/  FADD.FTZ R75, R75, R17 ;  /* 0x000000114b4b7221 */ /* 0x000fe20000010000 */
[----:B------:R-:W-:Y:S01]  /*1790*/  FFMA.FTZ R43, R16, R17, R43 ;  /* 0x00000011102b7223 */ /* 0x000fe2000001002b */
[----:B------:R-:W-:Y:S01]  /*17a0*/  VIADD R211, R211, 0x100 ;  /* 0x00000100d3d37836 */ /* 0x000fe20000000000 */
[----:B------:R-:W-:Y:S01]  /*17b0*/  IADD3 R217, R7, 0x100, RZ ;  /* 0x0000010007d97810 */ /* 0x000fe20007ffe0ff */
[----:B---3--:R-:W-:Y:S01]  /*17c0*/  FMUL.FTZ R200, R197, R200 ;  /* 0x000000c8c5c87220 */ /* 0x008fe20000410000 */
[----:B------:R-:W-:Y:S01]  /*17d0*/  FMUL.FTZ R197, R6, R156 ;  /* 0x0000009c06c57220 */ /* 0x000fe20000410000 */
[----:B------:R-:W-:Y:S02]  /*17e0*/  FFMA.FTZ R156, R0, R8, RZ ;  /* 0x00000008009c7223 */ /* 0x000fe400000100ff */
[----:B------:R-:W-:Y:S02]  /*17f0*/  FADD.FTZ R157, R157, R200 ;  /* 0x000000c89d9d7221 */ /* 0x000fe40000010000 */
[----:B------:R-:W-:Y:S01]  /*1800*/  FFMA.FTZ R156, R201, R200, R156 ;  /* 0x000000c8c99c7223 */ /* 0x000fe2000001009c */
[-C--:B------:R-:W-:Y:S01]  /*1810*/  FFMA.FTZ R39, R197, R13.reuse, R39 ;  /* 0x0000000dc5277223 */ /* 0x080fe20000010027 */
[----:B--2---:R-:W-:Y:S01]  /*1820*/  FMUL.FTZ R13, R160, R13 ;  /* 0x0000000da00d7220 */ /* 0x004fe20000410000 */
        /* <DEDUP_REMOVED lines=13> */
[----:B------:R-:W-:-:S07]  /*1900*/  FFMA.FTZ R213, R16, R17, R156 ;  /* 0x0000001110d57223 */ /* 0x000fce000001009c */
.L_x_380:
[----:B------:R-:W-:Y:S05]  /*1910*/  BSYNC B1 ;  /* 0x0000000000017941 */ /* 0x000fea0003800000 */
.L_x_379:
[----:B------:R-:W-:Y:S04]  /*1920*/  BSSY B1, `(.L_x_381) ;  /* 0x0000066000017945 */ /* 0x000fe80003800000 */
[----:B------:R-:W-:Y:S05]  /*1930*/  @!P0 BRA `(.L_x_382) ;  /* 0x0000000400908947 */ /* 0x000fea0003800000 */
[----:B------:R-:W0:Y:S01]  /*1940*/  LDC.64 R20, c[0x0][0x238] ;  /* 0x00008e00ff147b82 */ /* 0x000e220000000a00 */
[----:B------:R-:W2:Y:S04]  /*1950*/  LDL R161, [R1+0x34] ;  /* 0x0000340001a17983 */ /* 0x000ea80000100800 */
[----:B------:R-:W3:Y:S03]  /*1960*/  LDL R160, [R1+0x2c] ;  /* 0x00002c0001a07983 */ /* 0x000ee60000100800 */
[----:B------:R-:W1:Y:S01]  /*1970*/  LDC.64 R24, c[0x0][0x2b8] ;  /* 0x0000ae00ff187b82 */ /* 0x000e620000000a00 */
[----:B0-----:R-:W-:-:S06]  /*1980*/  IMAD.WIDE.U32 R20, R217, 0x10, R20 ;  /* 0x00000010d9147825 */ /* 0x001fcc00078e0014 */
[----:B------:R-:W4:Y:S01]  /*1990*/  LDG.E.128 R20, desc[UR4][R20.64] ;  /* 0x0000000414147981 */ /* 0x000f22000c1e1d00 */
[----:B-1----:R-:W-:-:S06]  /*19a0*/  IMAD.WIDE.U32 R24, R211, 0x10, R24 ;  /* 0x00000010d3187825 */ /* 0x002fcc00078e0018 */
[----:B------:R-:W2:Y:S01]  /*19b0*/  LDG.E.128 R24, desc[UR4][R24.64] ;  /* 0x0000000418187981 */ /* 0x000ea2000c1e1d00 */
[----:B------:R-:W-:-:S04]  /*19c0*/  ISETP.NE.U32.AND P3, PT, RZ, UR14, PT ;  /* 0x0000000eff007c0c */ /* 0x000fc8000bf65070 */
[----:B------:R-:W-:-:S13]  /*19d0*/  ISETP.NE.AND.EX P3, PT, RZ, UR15, PT, P3 ;  /* 0x0000000fff007c0c */ /* 0x000fda000bf65330 */
[----:B------:R-:W-:Y:S02]  /*19e0*/  @P3 IMAD.WIDE.U32 R18, R217, 0x10, R162 ;  /* 0x00000010d9123825 */ /* 0x000fe400078e00a2 */
[----:B------:R-:W3:Y:S04]  /*19f0*/  LDL R163, [R1+0x24] ;  /* 0x0000240001a37983 */ /* 0x000ee80000100800 */
[----:B------:R0:W5:Y:S04]  /*1a00*/  @P3 LDG.E.128 R136, desc[UR4][R18.64] ;  /* 0x0000000412883981 */ /* 0x000168000c1e1d00 */
[----:B------:R-:W3:Y:S01]  /*1a10*/  LDL R162, [R1+0x1c] ;  /* 0x00001c0001a27983 */ /* 0x000ee20000100800 */
[----:B----4-:R-:W-:-:S02]  /*1a20*/  SHF.L.U32 R158, R20, 0x10, RZ ;  /* 0x00000010149e7819 */ /* 0x010fc400000006ff */
[C---:B0-----:R-:W-:Y:S01]  /*1a30*/  PRMT R18, R21.reuse, 0x7632, R18 ;  /* 0x0000763215127816 */ /* 0x041fe20000000012 */
[----:B------:R-:W-:Y:S01]  /*1a40*/  IMAD.U32 R159, R21, 0x10000, RZ ;  /* 0x00010000159f7824 */ /* 0x000fe200078e00ff */
[----:B------:R-:W-:Y:S01]  /*1a50*/  PRMT R156, R20, 0x7632, R156 ;  /* 0x00007632149c7816 */ /* 0x000fe2000000009c */
[----:B------:R-:W-:Y:S01]  /*1a60*/  FADD.FTZ R158, -R208, R158 ;  /* 0x0000009ed09e7221 */ /* 0x000fe20000010100 */
[C---:B------:R-:W-:Y:S02]  /*1a70*/  PRMT R19, R23.reuse, 0x7632, R19 ;  /* 0x0000763217137816 */ /* 0x040fe40000000013 */
[----:B------:R-:W-:Y:S01]  /*1a80*/  SHF.L.U32 R157, R23, 0x10, RZ ;  /* 0x00000010179d7819 */ /* 0x000fe200000006ff */
[----:B--2---:R-:W-:Y:S01]  /*1a90*/  IMAD.U32 R20, R24, 0x10000, RZ ;  /* 0x0001000018147824 */ /* 0x004fe200078e00ff */
[C---:B------:R-:W-:Y:S02]  /*1aa0*/  PRMT R30, R22.reuse, 0x7632, R30 ;  /* 0x00007632161e7816 */ /* 0x040fe4000000001e */
[----:B------:R-:W-:-:S02]  /*1ab0*/  SHF.L.U32 R21, R22, 0x10, RZ ;  /* 0x0000001016157819 */ /* 0x000fc400000006ff */
[C---:B------:R-:W-:Y:S02]  /*1ac0*/  PRMT R31, R26.reuse, 0x7632, R31 ;  /* 0x000076321a1f7816 */ /* 0x040fe4000000001f */
[----:B------:R-:W-:Y:S02]  /*1ad0*/  SHF.L.U32 R23, R26, 0x10, RZ ;  /* 0x000000101a177819 */ /* 0x000fe400000006ff */
[C---:B------:R-:W-:Y:S02]  /*1ae0*/  PRMT R29, R25.reuse, 0x7632, R29 ;  /* 0x00007632191d7816 */ /* 0x040fe4000000001d */
[----:B------:R-:W-:Y:S01]  /*1af0*/  SHF.L.U32 R22, R25, 0x10, RZ ;  /* 0x0000001019167819 */ /* 0x000fe200000006ff */
[C---:B------:R-:W-:Y:S01]  /*1b00*/  IMAD.U32 R25, R27.reuse, 0x10000, RZ ;  /* 0x000100001b197824 */ /* 0x040fe200078e00ff */
[----:B------:R-:W-:Y:S01]  /*1b10*/  SHF.L.U32 R26, R18, 0x10, RZ ;  /* 0x00000010121a7819 */ /* 0x000fe200000006ff */
[----:B-----5:R-:W-:Y:S01]  /*1b20*/  FMUL.FTZ R18, R6, R158 ;  /* 0x0000009e06127220 */ /* 0x020fe20000410000 */
[----:B------:R-:W-:Y:S01]  /*1b30*/  PRMT R165, R27, 0x7632, R165 ;  /* 0x000076321ba57816 */ /* 0x000fe200000000a5 */
[----:B------:R-:W-:Y:S01]  /*1b40*/  FADD.FTZ R159, -R208, R159 ;  /* 0x0000009fd09f7221 */ /* 0x000fe20000010100 */
[----:B------:R-:W-:Y:S01]  /*1b50*/  SHF.L.U32 R27, R19, 0x10, RZ ;  /* 0x00000010131b7819 */ /* 0x000fe200000006ff */
[-C--:B------:R-:W-:Y:S01]  /*1b60*/  FMUL.FTZ R19, R161, R20.reuse ;  /* 0x00000014a1137220 */ /* 0x080fe20000410000 */
[----:B------:R-:W-:Y:S01]  /*1b70*/  FADD.FTZ R76, R76, R20 ;  /* 0x000000144c4c7221 */ /* 0x000fe20000010000 */
[----:B------:R-:W2:Y:S01]  /*1b80*/  LDL R161, [R1+0x30] ;  /* 0x0000300001a17983 */ /* 0x000ea20000100800 */
[----:B------:R-:W-:Y:S01]  /*1b90*/  FFMA.FTZ R44, R18, R20, R44 ;  /* 0x00000014122c7223 */ /* 0x000fe2000001002c */
[----:B------:R-:W-:Y:S01]  /*1ba0*/  FMUL.FTZ R20, R6, R159 ;  /* 0x0000009f06147220 */ /* 0x000fe20000410000 */
[----:B------:R-:W-:Y:S01]  /*1bb0*/  FADD.FTZ R78, R78, R22 ;  /* 0x000000164e4e7221 */ /* 0x000fe20000010000 */
[----:B------:R-:W4:Y:S02]  /*1bc0*/  LDL R159, [R1+0x20] ;  /* 0x00002000019f7983 */ /* 0x000f240000100800 */
[-C--:B------:R-:W-:Y:S01]  /*1bd0*/  FFMA.FTZ R46, R20, R22.reuse, R46 ;  /* 0x00000016142e7223 */ /* 0x080fe2000001002e */
[----:B---3--:R-:W-:Y:S01]  /*1be0*/  FMUL.FTZ R22, R160, R22 ;  /* 0x00000016a0167220 */ /* 0x008fe20000410000 */
[----:B------:R-:W3:Y:S04]  /*1bf0*/  LDL R158, [R1+0x18] ;  /* 0x00001800019e7983 */ /* 0x000ee80000100800 */
[----:B------:R-:W4:Y:S01]  /*1c00*/  LDL R160, [R1+0x28] ;  /* 0x0000280001a07983 */ /* 0x000f220000100800 */
[----:B------:R-:W-:-:S02]  /*1c10*/  SHF.L.U32 R156, R156, 0x10, RZ ;  /* 0x000000109c9c7819 */ /* 0x000fc400000006ff */
[----:B------:R-:W-:Y:S01]  /*1c20*/  PRMT R28, R24, 0x7632, R28 ;  /* 0x00007632181c7816 */ /* 0x000fe2000000001c */
[C---:B------:R-:W-:Y:S02]  /*1c30*/  FADD.FTZ R24, -R208.reuse, R157 ;  /* 0x0000009dd0187221 */ /* 0x040fe40000010100 */
[----:B------:R-:W-:Y:S01]  /*1c40*/  FADD.FTZ R157, -R208, R156 ;  /* 0x0000009cd09d7221 */ /* 0x000fe20000010100 */
[----:B------:R-:W-:Y:S01]  /*1c50*/  SHF.L.U32 R28, R28, 0x10, RZ ;  /* 0x000000101c1c7819 */ /* 0x000fe200000006ff */
[C---:B------:R-:W-:Y:S01]  /*1c60*/  FADD.FTZ R156, -R208.reuse, R26 ;  /* 0x0000001ad09c7221 */ /* 0x040fe20000010100 */
[----:B------:R-:W-:Y:S01]  /*1c70*/  FADD.FTZ R164, -R208, R27 ;  /* 0x0000001bd0a47221 */ /* 0x000fe20000010100 */
[----:B------:R-:W-:Y:S01]  /*1c80*/  FMUL.FTZ R26, R6, R157 ;  /* 0x0000009d061a7220 */ /* 0x000fe20000410000 */
[----:B------:R-:W-:Y:S01]  /*1c90*/  FADD.FTZ R212, R212, R19 ;  /* 0x00000013d4d47221 */ /* 0x000fe20000010000 */
[----:B------:R-:W-:Y:S01]  /*1ca0*/  FFMA.FTZ R213, R18, R19, R213 ;  /* 0x0000001312d57223 */ /* 0x000fe200000100d5 */
[----:B------:R-:W-:Y:S01]  /*1cb0*/  FADD.FTZ R77, R77, R28 ;  /* 0x0000001c4d4d7221 */ /* 0x000fe20000010000 */
[----:B------:R-:W-:Y:S01]  /*1cc0*/  FFMA.FTZ R45, R26, R28, R45 ;  /* 0x0000001c1a2d7223 */ /* 0x000fe2000001002d */
[----:B------:R-:W-:Y:S01]  /*1cd0*/  FADD.FTZ R21, -R208, R21 ;  /* 0x00000015d0157221 */ /* 0x000fe20000010100 */
[----:B------:R-:W-:-:S02]  /*1ce0*/  IMAD.U32 R30, R30, 0x10000, RZ ;  /* 0x000100001e1e7824 */ /* 0x000fc400078e00ff */
[----:B------:R-:W-:Y:S02]  /*1cf0*/  IMAD.U32 R29, R29, 0x10000, RZ ;  /* 0x000100001d1d7824 */ /* 0x000fe400078e00ff */
[----:B------:R-:W-:Y:S01]  /*1d00*/  FMUL.FTZ R21, R6, R21 ;  /* 0x0000001506157220 */ /* 0x000fe20000410000 */
[----:B------:R-:W-:Y:S01]  /*1d10*/  FADD.FTZ R30, -R208, R30 ;  /* 0x0000001ed01e7221 */ /* 0x000fe20000010100 */
[----:B------:R-:W-:Y:S01]  /*1d20*/  FADD.FTZ R79, R79, R29 ;  /* 0x0000001d4f4f7221 */ /* 0x000fe20000010000 */
[----:B------:R-:W-:Y:S01]  /*1d30*/  SHF.L.U32 R31, R31, 0x10, RZ ;  /* 0x000000101f1f7819 */ /* 0x000fe200000006ff */
[----:B------:R-:W-:Y:S01]  /*1d40*/  FADD.FTZ R80, R80, R23 ;  /* 0x0000001750507221 */ /* 0x000fe20000010000 */
[-C--:B------:R-:W-:Y:S01]  /*1d50*/  FFMA.FTZ R48, R21, R23.reuse, R48 ;  /* 0x0000001715307223 */ /* 0x080fe20000010030 */
[C---:B------:R-:W-:Y:S01]  /*1d60*/  FMUL.FTZ R30, R6.reuse, R30 ;  /* 0x0000001e061e7220 */ /* 0x040fe20000410000 */
        /* <DEDUP_REMOVED lines=9> */
[----:B------:R-:W-:-:S02]  /*1e00*/  FADD.FTZ R83, R83, R165 ;  /* 0x000000a553537221 */ /* 0x000fc40000010000 */
[----:B------:R-:W-:Y:S01]  /*1e10*/  FFMA.FTZ R51, R164, R165, R51 ;  /* 0x000000a5a4337223 */ /* 0x000fe20000010033 */
[----:B------:R-:W-:Y:S01]  /*1e20*/  VIADD R211, R211, 0x100 ;  /* 0x00000100d3d37836 */ /* 0x000fe20000000000 */
[----:B------:R-:W-:Y:S01]  /*1e30*/  IADD3 R217, R217, 0x100, RZ ;  /* 0x00000100d9d97810 */ /* 0x000fe20007ffe0ff */
[----:B--2---:R-:W-:Y:S01]  /*1e40*/  FMUL.FTZ R27, R161, R28 ;  /* 0x0000001ca11b7220 */ /* 0x004fe20000410000 */
[----:B------:R-:W-:-:S03]  /*1e50*/  FMUL.FTZ R28, R6, R156 ;  /* 0x0000009c061c7220 */ /* 0x000fc60000410000 */
[----:B------:R-:W-:Y:S01]  /*1e60*/  FADD.FTZ R212, R212, R27 ;  /* 0x0000001bd4d47221 */ /* 0x000fe20000010000 */
[----:B------:R-:W-:Y:S01]  /*1e70*/  FFMA.FTZ R213, R26, R27, R213 ;  /* 0x0000001b1ad57223 */ /* 0x000fe200000100d5 */
[-C--:B------:R-:W-:Y:S02]  /*1e80*/  FFMA.FTZ R47, R28, R29.reuse, R47 ;  /* 0x0000001d1c2f7223 */ /* 0x080fe4000001002f */
[----:B------:R-:W-:Y:S01]  /*1e90*/  FADD.FTZ R212, R212, R22 ;  /* 0x00000016d4d47221 */ /* 0x000fe20000010000 */
[----:B------:R-:W-:Y:S01]  /*1ea0*/  FFMA.FTZ R213, R20, R22, R213 ;  /* 0x0000001614d57223 */ /* 0x000fe200000100d5 */
[----:B----4-:R-:W-:-:S04]  /*1eb0*/  FMUL.FTZ R29, R160, R29 ;  /* 0x0000001da01d7220 */ /* 0x010fc80000410000 */
[----:B------:R-:W-:Y:S01]  /*1ec0*/  FADD.FTZ R212, R212, R29 ;  /* 0x0000001dd4d47221 */ /* 0x000fe20000010000 */
[----:B------:R-:W-:Y:S01]  /*1ed0*/  FFMA.FTZ R213, R28, R29, R213 ;  /* 0x0000001d1cd57223 */ /* 0x000fe200000100d5 */
[----:B------:R-:W-:Y:S02]  /*1ee0*/  FMUL.FTZ R31, R159, R31 ;  /* 0x0000001f9f1f7220 */ /* 0x000fe40000410000 */
[----:B------:R-:W-:Y:S01]  /*1ef0*/  FADD.FTZ R212, R212, R23 ;  /* 0x00000017d4d47221 */ /* 0x000fe20000010000 */
[----:B------:R-:W-:-:S03]  /*1f00*/  FFMA.FTZ R213, R21, R23, R213 ;  /* 0x0000001715d57223 */ /* 0x000fc600000100d5 */
[----:B------:R-:W-:Y:S01]  /*1f10*/  FADD.FTZ R212, R212, R31 ;  /* 0x0000001fd4d47221 */ /* 0x000fe20000010000 */
[----:B------:R-:W-:Y:S01]  /*1f20*/  FFMA.FTZ R213, R30, R31, R213 ;  /* 0x0000001f1ed57223 */ /* 0x000fe200000100d5 */
[----:B---3--:R-:W-:Y:S02]  /*1f30*/  FMUL.FTZ R165, R158, R165 ;  /* 0x000000a59ea57220 */ /* 0x008fe40000410000 */
[----:B------:R-:W-:Y:S01]  /*1f40*/  FADD.FTZ R212, R212, R25 ;  /* 0x00000019d4d47221 */ /* 0x000fe20000010000 */
[----:B------:R-:W-:-:S03]  /*1f50*/  FFMA.FTZ R213, R24, R25, R213 ;  /* 0x0000001918d57223 */ /* 0x000fc600000100d5 */
[----:B------:R-:W-:Y:S01]  /*1f60*/  FADD.FTZ R212, R212, R165 ;  /* 0x000000a5d4d47221 */ /* 0x000fe20000010000 */
[----:B------:R-:W-:-:S07]  /*1f70*/  FFMA.FTZ R213, R164, R165, R213 ;  /* 0x000000a5a4d57223 */ /* 0x000fce00000100d5 */
.L_x_382:
[----:B------:R-:W-:Y:S05]  /*1f80*/  BSYNC B1 ;  /* 0x0000000000017941 */ /* 0x000fea0003800000 */
.L_x_381:
[----:B------:R-:W-:Y:S04]  /*1f90*/  BSSY B1, `(.L_x_383) ;  /* 0x0000065000017945 */ /* 0x000fe80003800000 */
[----:B------:R-:W-:Y:S05]  /*1fa0*/  @!P1 BRA `(.L_x_384) ;  /* 0x00000004008c9947 */ /* 0x000fea0003800000 */
[----:B------:R-:W0:Y:S01]  /*1fb0*/  LDC.64 R156, c[0x0][0x238] ;  /* 0x00008e00ff9c7b82 */ /* 0x000e220000000a00 */
[----:B------:R-:W2:Y:S07]  /*1fc0*/  LDL R176, [R1+0x14] ;  /* 0x0000140001b07983 */ /* 0x000eae0000100800 */
[----:B------:R-:W1:Y:S01]  /*1fd0*/  LDC.64 R160, c[0x0][0x2b8] ;  /* 0x0000ae00ffa07b82 */ /* 0x000e620000000a00 */
[----:B------:R-:W-:Y:S01]  /*1fe0*/  ISETP.NE.U32.AND P3, PT, RZ, UR14, PT ;  /* 0x0000000eff007c0c */ /* 0x000fe2000bf65070 */
[----:B------:R-:W3:Y:S04]  /*1ff0*/  LDL R174, [R1+0xc] ;  /* 0x00000c0001ae7983 */ /* 0x000ee80000100800 */
[----:B------:R-:W4:Y:S02]  /*2000*/  LDL R178, [R1+0x8] ;  /* 0x0000080001b27983 */ /* 0x000f240000100800 */
[----:B------:R-:W1:Y:S01]  /*2010*/  LDC.64 R172, c[0x0][0x2c8] ;  /* 0x0000b200ffac7b82 */ /* 0x000e620000000a00 */
[----:B0-----:R-:W-:-:S06]  /*2020*/  IMAD.WIDE.U32 R156, R217, 0x10, R156 ;  /* 0x00000010d99c7825 */ /* 0x001fcc00078e009c */
[----:B------:R-:W2:Y:S01]  /*2030*/  LDG.E.128 R156, desc[UR4][R156.64] ;  /* 0x000000049c9c7981 */ /* 0x000ea2000c1e1d00 */
[----:B-1----:R-:W-:-:S06]  /*2040*/  IMAD.WIDE.U32 R160, R211, 0x10, R160 ;  /* 0x00000010d3a07825 */ /* 0x002fcc00078e00a0 */
[----:B------:R-:W3:Y:S01]  /*2050*/  LDG.E.128 R160, desc[UR4][R160.64] ;  /* 0x00000004a0a07981 */ /* 0x000ee2000c1e1d00 */
[----:B------:R-:W-:-:S13]  /*2060*/  ISETP.NE.AND.EX P3, PT, RZ, UR15, PT, P3 ;  /* 0x0000000fff007c0c */ /* 0x000fda000bf65330 */
[----:B------:R-:W-:Y:S02]  /*2070*/  @P3 IMAD.WIDE.U32 R166, R217, 0x10, R172 ;  /* 0x00000010d9a63825 */ /* 0x000fe400078e00ac */
[----:B------:R-:W4:Y:S04]  /*2080*/  LDL R173, [R1+0x4] ;  /* 0x0000040001ad7983 */ /* 0x000f280000100800 */
[----:B------:R2:W5:Y:S02]  /*2090*/  @P3 LDG.E.128 R140, desc[UR4][R166.64] ;  /* 0x00000004a68c3981 */ /* 0x000564000c1e1d00 */
[C---:B--2---:R-:W-:Y:S02]  /*20a0*/  PRMT R167, R156.reuse, 0x7632, R167 ;  /* 0x000076329ca77816 */ /* 0x044fe400000000a7 */
[----:B------:R-:W-:-:S02]  /*20b0*/  SHF.L.U32 R169, R156, 0x10, RZ ;  /* 0x000000109ca97819 */ /* 0x000fc400000006ff */
[C---:B------:R-:W-:Y:S02]  /*20c0*/  PRMT R156, R159.reuse, 0x7632, R156 ;  /* 0x000076329f9c7816 */ /* 0x040fe4000000009c */
[C---:B---3--:R-:W-:Y:S01]  /*20d0*/  PRMT R175, R160.reuse, 0x7632, R175 ;  /* 0x00007632a0af7816 */ /* 0x048fe200000000af */
[----:B------:R-:W-:Y:S01]  /*20e0*/  IMAD.U32 R160, R160, 0x10000, RZ ;  /* 0x00010000a0a07824 */ /* 0x000fe200078e00ff */
[----:B------:R-:W-:Y:S02]  /*20f0*/  SHF.L.U32 R172, R159, 0x10, RZ ;  /* 0x000000109fac7819 */ /* 0x000fe400000006ff */
[----:B------:R-:W-:Y:S01]  /*2100*/  SHF.L.U32 R159, R167, 0x10, RZ ;  /* 0x00000010a79f7819 */ /* 0x000fe200000006ff */
[----:B------:R-:W-:Y:S02]  /*2110*/  FMUL.FTZ R167, R176, R160 ;  /* 0x000000a0b0a77220 */ /* 0x000fe40000410000 */
[----:B------:R-:W2:Y:S01]  /*2120*/  LDL R176, [R1+0x10] ;  /* 0x0000100001b07983 */ /* 0x000ea20000100800 */
[C---:B------:R-:W-:Y:S01]  /*2130*/  PRMT R166, R157.reuse, 0x7632, R166 ;  /* 0x000076329da67816 */ /* 0x040fe200000000a6 */
[----:B------:R-:W-:-:S02]  /*2140*/  IMAD.U32 R157, R157, 0x10000, RZ ;  /* 0x000100009d9d7824 */ /* 0x000fc400078e00ff */
[C---:B------:R-:W-:Y:S02]  /*2150*/  FADD.FTZ R171, -R208.reuse, R169 ;  /* 0x000000a9d0ab7221 */ /* 0x040fe40000010100 */
[----:B------:R-:W-:Y:S01]  /*2160*/  FADD.FTZ R169, -R208, R157 ;  /* 0x0000009dd0a97221 */ /* 0x000fe20000010100 */
[----:B------:R-:W-:Y:S01]  /*2170*/  SHF.L.U32 R157, R166, 0x10, RZ ;  /* 0x00000010a69d7819 */ /* 0x000fe200000006ff */
[----:B-----5:R-:W-:Y:S01]  /*2180*/  FMUL.FTZ R166, R6, R171 ;  /* 0x000000ab06a67220 */ /* 0x020fe20000410000 */
[----:B------:R-:W-:-:S03]  /*2190*/  FADD.FTZ R84, R84, R160 ;  /* 0x000000a054547221 */ /* 0x000fc60000010000 */
[----:B------:R-:W-:Y:S02]  /*21a0*/  FFMA.FTZ R52, R166, R160, R52 ;  /* 0x000000a0a6347223 */ /* 0x000fe40000010034 */
[----:B------:R-:W3:Y:S01]  /*21b0*/  LDL R160, [R1] ;  /* 0x0000000001a07983 */ /* 0x000ee20000100800 */
[C---:B------:R-:W-:Y:S02]  /*21c0*/  PRMT R168, R158.reuse, 0x7632, R168 ;  /* 0x000076329ea87816 */ /* 0x040fe400000000a8 */
[----:B------:R-:W-:Y:S02]  /*21d0*/  SHF.L.U32 R158, R158, 0x10, RZ ;  /* 0x000000109e9e7819 */ /* 0x000fe400000006ff */
[C---:B------:R-:W-:Y:S02]  /*21e0*/  PRMT R177, R161.reuse, 0x7632, R177 ;  /* 0x00007632a1b17816 */ /* 0x040fe400000000b1 */
[----:B------:R-:W-:Y:S01]  /*21f0*/  SHF.L.U32 R161, R161, 0x10, RZ ;  /* 0x00000010a1a17819 */ /* 0x000fe200000006ff */
[----:B------:R-:W-:Y:S01]  /*2200*/  FADD.FTZ R170, -R208, R158 ;  /* 0x0000009ed0aa7221 */ /* 0x000fe20000010100 */
[----:B------:R-:W-:-:S02]  /*2210*/  IMAD.U32 R158, R168, 0x10000, RZ ;  /* 0x00010000a89e7824 */ /* 0x000fc400078e00ff */
[----:B------:R-:W-:Y:S01]  /*2220*/  FADD.FTZ R159, -R208, R159 ;  /* 0x0000009fd09f7221 */ /* 0x000fe20000010100 */
[C---:B------:R-:W-:Y:S01]  /*2230*/  FMUL.FTZ R168, R6.reuse, R169 ;  /* 0x000000a906a87220 */ /* 0x040fe20000410000 */
[----:B------:R-:W-:Y:S01]  /*2240*/  FMUL.FTZ R169, R6, R170 ;  /* 0x000000aa06a97220 */ /* 0x000fe20000410000 */
[----:B------:R-:W-:Y:S01]  /*2250*/  SHF.L.U32 R175, R175, 0x10, RZ ;  /* 0x00000010afaf7819 */ /* 0x000fe200000006ff */
[----:B------:R-:W-:Y:S01]  /*2260*/  FMUL.FTZ R170, R174, R161 ;  /* 0x000000a1aeaa7220 */ /* 0x000fe20000410000 */
[----:B------:R-:W-:Y:S01]  /*2270*/  FMUL.FTZ R174, R6, R159 ;  /* 0x0000009f06ae7220 */ /* 0x000fe20000410000 */
[----:B------:R-:W-:Y:S01]  /*2280*/  FADD.FTZ R157, -R208, R157 ;  /* 0x0000009dd09d7221 */ /* 0x000fe20000010100 */
[----:B------:R-:W-:Y:S01]  /*2290*/  FADD.FTZ R212, R212, R167 ;  /* 0x000000a7d4d47221 */ /* 0x000fe20000010000 */
[----:B------:R-:W-:Y:S01]  /*22a0*/  FADD.FTZ R85, R85, R175 ;  /* 0x000000af55557221 */ /* 0x000fe20000010000 */
[----:B------:R-:W-:Y:S01]  /*22b0*/  FFMA.FTZ R53, R174, R175, R53 ;  /* 0x000000afae357223 */ /* 0x000fe20000010035 */
[----:B------:R-:W-:Y:S01]  /*22c0*/  FFMA.FTZ R213, R166, R167, R213 ;  /* 0x000000a7a6d57223 */ /* 0x000fe200000100d5 */
[----:B------:R-:W-:Y:S01]  /*22d0*/  IMAD.U32 R177, R177, 0x10000, RZ ;  /* 0x00010000b1b17824 */ /* 0x000fe200078e00ff */
[----:B------:R-:W-:Y:S01]  /*22e0*/  PRMT R179, R162, 0x7632, R179 ;  /* 0x00007632a2b37816 */ /* 0x000fe200000000b3 */
[----:B------:R-:W-:Y:S01]  /*22f0*/  FADD.FTZ R158, -R208, R158 ;  /* 0x0000009ed09e7221 */ /* 0x000fe20000010100 */
[----:B------:R-:W-:Y:S01]  /*2300*/  SHF.L.U32 R162, R162, 0x10, RZ ;  /* 0x00000010a2a27819 */ /* 0x000fe200000006ff */
[----:B------:R-:W-:Y:S01]  /*2310*/  FADD.FTZ R87, R87, R177 ;  /* 0x000000b157577221 */ /* 0x000fe20000010000 */
[----:B------:R-:W-:-:S02]  /*2320*/  SHF.L.U32 R156, R156, 0x10, RZ ;  /* 0x000000109c9c7819 */ /* 0x000fc400000006ff */
[----:B------:R-:W-:Y:S01]  /*2330*/  SHF.L.U32 R179, R179, 0x10, RZ ;  /* 0x00000010b3b37819 */ /* 0x000fe200000006ff */
[----:B----4-:R-:W-:Y:S01]  /*2340*/  FMUL.FTZ R171, R173, R162 ;  /* 0x000000a2adab7220 */ /* 0x010fe20000410000 */
[C---:B------:R-:W-:Y:S01]  /*2350*/  PRMT R181, R163.reuse, 0x7632, R181 ;  /* 0x00007632a3b57816 */ /* 0x040fe200000000b5 */
[C---:B------:R-:W-:Y:S01]  /*2360*/  FADD.FTZ R156, -R208.reuse, R156 ;  /* 0x0000009cd09c7221 */ /* 0x040fe20000010100 */
[----:B------:R-:W-:Y:S02]  /*2370*/  IMAD.U32 R163, R163, 0x10000, RZ ;  /* 0x00010000a3a37824 */ /* 0x000fe400078e00ff */
[----:B------:R-:W-:Y:S01]  /*2380*/  FADD.FTZ R89, R89, R179 ;  /* 0x000000b359597221 */ /* 0x000fe20000010000 */
[----:B------:R-:W-:Y:S01]  /*2390*/  FADD.FTZ R172, -R208, R172 ;  /* 0x000000acd0ac7221 */ /* 0x000fe20000010100 */
[----:B------:R-:W-:Y:S01]  /*23a0*/  SHF.L.U32 R181, R181, 0x10, RZ ;  /* 0x00000010b5b57819 */ /* 0x000fe200000006ff */
[----:B------:R-:W-:Y:S01]  /*23b0*/  FMUL.FTZ R180, R6, R156 ;  /* 0x0000009c06b47220 */ /* 0x000fe20000410000 */
[----:B------:R-:W-:Y:S01]  /*23c0*/  FMUL.FTZ R173, R252, R163 ;  /* 0x000000a3fcad7220 */ /* 0x000fe20000410000 */
[----:B------:R-:W-:-:S02]  /*23d0*/  FMUL.FTZ R172, R6, R172 ;  /* 0x000000ac06ac7220 */ /* 0x000fc40000410000 */
        /* <DEDUP_REMOVED lines=9> */
[----:B------:R-:W-:Y:S01]  /*2470*/  VIADD R211, R211, 0x100 ;  /* 0x00000100d3d37836 */ /* 0x000fe20000000000 */
[----:B------:R-:W-:Y:S01]  /*2480*/  IADD3 R217, R217, 0x100, RZ ;  /* 0x00000100d9d97810 */ /* 0x000fe20007ffe0ff */
[----:B--2---:R-:W-:Y:S01]  /*2490*/  FMUL.FTZ R175, R176, R175 ;  /* 0x000000afb0af7220 */ /* 0x004fe20000410000 */
[----:B------:R-:W-:-:S03]  /*24a0*/  FMUL.FTZ R176, R6, R157 ;  /* 0x0000009d06b07220 */ /* 0x000fc60000410000 */
[----:B------:R-:W-:Y:S01]  /*24b0*/  FADD.FTZ R212, R212, R175 ;  /* 0x000000afd4d47221 */ /* 0x000fe20000010000 */
[----:B------:R-:W-:Y:S01]  /*24c0*/  FFMA.FTZ R213, R174, R175, R213 ;  /* 0x000000afaed57223 */ /* 0x000fe200000100d5 */
[-C--:B------:R-:W-:Y:S01]  /*24d0*/  FFMA.FTZ R55, R176, R177.reuse, R55 ;  /* 0x000000b1b0377223 */ /* 0x080fe20000010037 */
[----:B------:R-:W-:Y:S01]  /*24e0*/  FMUL.FTZ R177, R178, R177 ;  /* 0x000000b1b2b17220 */ /* 0x000fe20000410000 */
[----:B------:R-:W-:Y:S01]  /*24f0*/  FADD.FTZ R212, R212, R170 ;  /* 0x000000aad4d47221 */ /* 0x000fe20000010000 */
[----:B------:R-:W-:Y:S01]  /*2500*/  FFMA.FTZ R213, R168, R170, R213 ;  /* 0x000000aaa8d57223 */ /* 0x000fe200000100d5 */
[----:B------:R-:W-:Y:S02]  /*2510*/  FMUL.FTZ R178, R6, R158 ;  /* 0x0000009e06b27220 */ /* 0x000fe40000410000 */
[----:B------:R-:W-:Y:S01]  /*2520*/  FADD.FTZ R212, R212, R177 ;  /* 0x000000b1d4d47221 */ /* 0x000fe20000010000 */
[----:B------:R-:W-:Y:S01]  /*2530*/  FFMA.FTZ R213, R176, R177, R213 ;  /* 0x000000b1b0d57223 */ /* 0x000fe200000100d5 */
[-C--:B------:R-:W-:Y:S01]  /*2540*/  FFMA.FTZ R57, R178, R179.reuse, R57 ;  /* 0x000000b3b2397223 */ /* 0x080fe20000010039 */
[----:B---3--:R-:W-:Y:S01]  /*2550*/  FMUL.FTZ R179, R160, R179 ;  /* 0x000000b3a0b37220 */ /* 0x008fe20000410000 */
[----:B------:R-:W-:Y:S01]  /*2560*/  FADD.FTZ R212, R212, R171 ;  /* 0x000000abd4d47221 */ /* 0x000fe20000010000 */
[----:B------:R-:W-:-:S03]  /*2570*/  FFMA.FTZ R213, R169, R171, R213 ;  /* 0x000000aba9d57223 */ /* 0x000fc600000100d5 */
[----:B------:R-:W-:Y:S01]  /*2580*/  FADD.FTZ R212, R212, R179 ;  /* 0x000000b3d4d47221 */ /* 0x000fe20000010000 */
[----:B------:R-:W-:-:S03]  /*2590*/  FFMA.FTZ R213, R178, R179, R213 ;  /* 0x000000b3b2d57223 */ /* 0x000fc600000100d5 */
[----:B------:R-:W-:Y:S01]  /*25a0*/  FADD.FTZ R212, R212, R173 ;  /* 0x000000add4d47221 */ /* 0x000fe20000010000 */
[----:B------:R-:W-:-:S03]  /*25b0*/  FFMA.FTZ R213, R172, R173, R213 ;  /* 0x000000adacd57223 */ /* 0x000fc600000100d5 */
[----:B------:R-:W-:Y:S01]  /*25c0*/  FADD.FTZ R212, R212, R181 ;  /* 0x000000b5d4d47221 */ /* 0x000fe20000010000 */
[----:B------:R-:W-:-:S07]  /*25d0*/  FFMA.FTZ R213, R180, R181, R213 ;  /* 0x000000b5b4d57223 */ /* 0x000fce00000100d5 */
.L_x_384:
[----:B------:R-:W-:Y:S05]  /*25e0*/  BSYNC B1 ;  /* 0x0000000000017941 */ /* 0x000fea0003800000 */
.L_x_383:
[----:B------:R-:W-:-:S13]  /*25f0*/  LOP3.LUT P3, RZ, R5, 0x2, RZ, 0xc0, !PT ;  /* 0x0000000205ff7812 */ /* 0x000fda000786c0ff */
[----:B------:R-:W-:Y:S05]  /*2600*/  @!P3 BRA `(.L_x_378) ;  /* 0x00000004006cb947 */ /* 0x000fea0003800000 */
[----:B------:R-:W0:Y:S08]  /*2610*/  LDC.64 R156, c[0x0][0x238] ;  /* 0x00008e00ff9c7b82 */ /* 0x000e300000000a00 */
[----:B------:R-:W1:Y:S08]  /*2620*/  LDC.64 R160, c[0x0][0x2b8] ;  /* 0x0000ae00ffa07b82 */ /* 0x000e700000000a00 */
[----:B------:R-:W2:Y:S01]  /*2630*/  LDC.64 R186, c[0x0][0x2c8] ;  /* 0x0000b200ffba7b82 */ /* 0x000ea20000000a00 */
[----:B0-----:R-:W-:-:S06]  /*2640*/  IMAD.WIDE.U32 R156, R217, 0x10, R156 ;  /* 0x00000010d99c7825 */ /* 0x001fcc00078e009c */
[----:B------:R-:W3:Y:S01]  /*2650*/  LDG.E.128 R156, desc[UR4][R156.64] ;  /* 0x000000049c9c7981 */ /* 0x000ee2000c1e1d00 */
[----:B-1----:R-:W-:-:S06]  /*2660*/  IMAD.WIDE.U32 R160, R211, 0x10, R160 ;  /* 0x00000010d3a07825 */ /* 0x002fcc00078e00a0 */
[----:B------:R-:W4:Y:S01]  /*2670*/  LDG.E.128 R160, desc[UR4][R160.64] ;  /* 0x00000004a0a07981 */ /* 0x000f22000c1e1d00 */
[----:B------:R-:W-:-:S04]  /*2680*/  ISETP.NE.U32.AND P3, PT, RZ, UR14, PT ;  /* 0x0000000eff007c0c */ /* 0x000fc8000bf65070 */
[----:B------:R-:W-:-:S13]  /*2690*/  ISETP.NE.AND.EX P3, PT, RZ, UR15, PT, P3 ;  /* 0x0000000fff007c0c */ /* 0x000fda000bf65330 */
[----:B--2---:R-:W-:-:S05]  /*26a0*/  @P3 IMAD.WIDE.U32 R182, R217, 0x10, R186 ;  /* 0x00000010d9b63825 */ /* 0x004fca00078e00ba */
[----:B------:R0:W5:Y:S01]  /*26b0*/  @P3 LDG.E.128 R32, desc[UR4][R182.64] ;  /* 0x00000004b6203981 */ /* 0x000162000c1e1d00 */
[C---:B---3--:R-:W-:Y:S01]  /*26c0*/  PRMT R188, R156.reuse, 0x7632, R188 ;  /* 0x000076329cbc7816 */ /* 0x048fe200000000bc */
[C---:B0-----:R-:W-:Y:S01]  /*26d0*/  IMAD.U32 R183, R157.reuse, 0x10000, RZ ;  /* 0x000100009db77824 */ /* 0x041fe200078e00ff */
[----:B------:R-:W-:Y:S02]  /*26e0*/  SHF.L.U32 R202, R156, 0x10, RZ ;  /* 0x000000109cca7819 */ /* 0x000fe400000006ff */
[----:B------:R-:W-:Y:S01]  /*26f0*/  PRMT R191, R157, 0x7632, R191 ;  /* 0x000076329dbf7816 */ /* 0x000fe200000000bf */
[----:B------:R-:W-:Y:S01]  /*2700*/  IMAD.U32 R188, R188, 0x10000, RZ ;  /* 0x00010000bcbc7824 */ /* 0x000fe200078e00ff */
[----:B------:R-:W-:Y:S01]  /*2710*/  PRMT R193, R158, 0x7632, R193 ;  /* 0x000076329ec17816 */ /* 0x000fe200000000c1 */
[----:B------:R-:W-:Y:S01]  /*2720*/  FADD.FTZ R202, -R208, R202 ;  /* 0x000000cad0ca7221 */ /* 0x000fe20000010100 */
[----:B----4-:R-:W-:Y:S01]  /*2730*/  PRMT R190, R160, 0x7632, R190 ;  /* 0x00007632a0be7816 */ /* 0x010fe200000000be */
[----:B------:R-:W-:Y:S01]  /*2740*/  FADD.FTZ R188, -R208, R188 ;  /* 0x000000bcd0bc7221 */ /* 0x000fe20000010100 */
[----:B------:R-:W-:Y:S01]  /*2750*/  SHF.L.U32 R160, R160, 0x10, RZ ;  /* 0x00000010a0a07819 */ /* 0x000fe200000006ff */
[C---:B-----5:R-:W-:Y:S01]  /*2760*/  FMUL.FTZ R202, R6.reuse, R202 ;  /* 0x000000ca06ca7220 */ /* 0x060fe20000410000 */
[----:B------:R-:W-:Y:S01]  /*2770*/  SHF.L.U32 R191, R191, 0x10, RZ ;  /* 0x00000010bfbf7819 */ /* 0x000fe200000006ff */
[----:B------:R-:W-:Y:S01]  /*2780*/  FMUL.FTZ R188, R6, R188 ;  /* 0x000000bc06bc7220 */ /* 0x000fe20000410000 */
[----:B------:R-:W-:Y:S01]  /*2790*/  SHF.L.U32 R190, R190, 0x10, RZ ;  /* 0x00000010bebe7819 */ /* 0x000fe200000006ff */
[----:B------:R-:W-:Y:S01]  /*27a0*/  FMUL.FTZ R182, R250, R160 ;  /* 0x000000a0fab67220 */ /* 0x000fe20000410000 */
[C---:B------:R-:W-:Y:S01]  /*27b0*/  PRMT R192, R161.reuse, 0x7632, R192 ;  /* 0x00007632a1c07816 */ /* 0x040fe200000000c0 */
[----:B------:R-:W-:Y:S01]  /*27c0*/  FADD.FTZ R191, -R208, R191 ;  /* 0x000000bfd0bf7221 */ /* 0x000fe20000010100 */
[----:B------:R-:W-:Y:S01]  /*27d0*/  SHF.L.U32 R161, R161, 0x10, RZ ;  /* 0x00000010a1a17819 */ /* 0x000fe200000006ff */
[----:B------:R-:W-:Y:S01]  /*27e0*/  FADD.FTZ R61, R61, R190 ;  /* 0x000000be3d3d7221 */ /* 0x000fe20000010000 */
[-C--:B------:R-:W-:Y:S01]  /*27f0*/  FFMA.FTZ R93, R188, R190.reuse, R93 ;  /* 0x000000bebc5d7223 */ /* 0x080fe2000001005d */
[----:B------:R-:W-:Y:S01]  /*2800*/  FADD.FTZ R183, -R208, R183 ;  /* 0x000000b7d0b77221 */ /* 0x000fe20000010100 */
[----:B------:R-:W-:Y:S01]  /*2810*/  FADD.FTZ R212, R212, R182 ;  /* 0x000000b6d4d47221 */ /* 0x000fe20000010000 */
[----:B------:R-:W-:Y:S01]  /*2820*/  FMUL.FTZ R190, R249, R190 ;  /* 0x000000bef9be7220 */ /* 0x000fe20000410000 */
[----:B------:R-:W-:Y:S01]  /*2830*/  FFMA.FTZ R213, R202, R182, R213 ;  /* 0x000000b6cad57223 */ /* 0x000fe200000100d5 */
[----:B------:R-:W-:Y:S01]  /*2840*/  SHF.L.U32 R193, R193, 0x10, RZ ;  /* 0x00000010c1c17819 */ /* 0x000fe200000006ff */
[----:B------:R-:W-:Y:S01]  /*2850*/  IMAD.U32 R192, R192, 0x10000, RZ ;  /* 0x00010000c0c07824 */ /* 0x000fe200078e00ff */
[----:B------:R-:W-:Y:S01]  /*2860*/  SHF.L.U32 R184, R158, 0x10, RZ ;  /* 0x000000109eb87819 */ /* 0x000fe200000006ff */
[C---:B------:R-:W-:Y:S01]  /*2870*/  FMUL.FTZ R191, R6.reuse, R191 ;  /* 0x000000bf06bf7220 */ /* 0x040fe20000410000 */
[----:B------:R-:W-:Y:S01]  /*2880*/  FMUL.FTZ R183, R6, R183 ;  /* 0x000000b706b77220 */ /* 0x000fe20000410000 */
[----:B------:R-:W-:Y:S01]  /*2890*/  FMUL.FTZ R185, R248, R161 ;  /* 0x000000a1f8b97220 */ /* 0x000fe20000410000 */
[----:B------:R-:W-:Y:S01]  /*28a0*/  FADD.FTZ R212, R212, R190 ;  /* 0x000000bed4d47221 */ /* 0x000fe20000010000 */
[----:B------:R-:W-:Y:S01]  /*28b0*/  FFMA.FTZ R213, R188, R190, R213 ;  /* 0x000000bebcd57223 */ /* 0x000fe200000100d5 */
[----:B------:R-:W-:Y:S01]  /*28c0*/  PRMT R195, R159, 0x7632, R195 ;  /* 0x000076329fc37816 */ /* 0x000fe200000000c3 */
[----:B------:R-:W-:Y:S01]  /*28d0*/  FADD.FTZ R193, -R208, R193 ;  /* 0x000000c1d0c17221 */ /* 0x000fe20000010100 */
[----:B------:R-:W-:Y:S01]  /*28e0*/  PRMT R194, R162, 0x7632, R194 ;  /* 0x00007632a2c27816 */ /* 0x000fe200000000c2 */
[----:B------:R-:W-:Y:S01]  /*28f0*/  FADD.FTZ R63, R63, R192 ;  /* 0x000000c03f3f7221 */ /* 0x000fe20000010000 */
[----:B------:R-:W-:Y:S01]  /*2900*/  FFMA.FTZ R95, R191, R192, R95 ;  /* 0x000000c0bf5f7223 */ /* 0x000fe2000001005f */
[----:B------:R-:W-:Y:S01]  /*2910*/  FADD.FTZ R184, -R208, R184 ;  /* 0x000000b8d0b87221 */ /* 0x000fe20000010100 */
[----:B------:R-:W-:-:S02]  /*2920*/  IMAD.U32 R162, R162, 0x10000, RZ ;  /* 0x00010000a2a27824 */ /* 0x000fc400078e00ff */
[----:B------:R-:W-:Y:S01]  /*2930*/  FMUL.FTZ R192, R247, R192 ;  /* 0x000000c0f7c07220 */ /* 0x000fe20000410000 */
[----:B------:R-:W-:Y:S01]  /*2940*/  FADD.FTZ R212, R212, R185 ;  /* 0x000000b9d4d47221 */ /* 0x000fe20000010000 */
        /* <DEDUP_REMOVED lines=9> */
[C---:B------:R-:W-:Y:S01]  /*29e0*/  PRMT R196, R163.reuse, 0x7632, R196 ;  /* 0x00007632a3c47816 */ /* 0x040fe200000000c4 */
[C---:B------:R-:W-:Y:S01]  /*29f0*/  FADD.FTZ R195, -R208.reuse, R195 ;  /* 0x000000c3d0c37221 */ /* 0x040fe20000010100 */
        /* <DEDUP_REMOVED lines=28> */
.L_x_378:
[----:B------:R-:W-:Y:S05]  /*2bc0*/  BSYNC B0 ;  /* 0x0000000000007941 */ /* 0x000fea0003800000 */
.L_x_367:
[----:B0-----:R-:W0:Y:S01]  /*2bd0*/  S2R R156, SR_TID.X ;  /* 0x00000000009c7919 */ /* 0x001e220000002100 */
[----:B------:R-:W-:Y:S01]  /*2be0*/  LOP3.LUT P3, RZ, R205, 0xff, RZ, 0xc0, !PT ;  /* 0x000000ffcdff7812 */ /* 0x000fe2000786c0ff */
[----:B------:R-:W-:Y:S01]  /*2bf0*/  UMOV UR6, 0xffffffff ;  /* 0xffffffff00067882 */ /* 0x000fe20000000000 */
[----:B------:R-:W-:-:S11]  /*2c00*/  LOP3.LUT R5, R5, 0xfffffffb, RZ, 0xc0, !PT ;  /* 0xfffffffb05057812 */ /* 0x000fd600078ec0ff */
[----:B------:R-:W-:Y:S02]  /*2c10*/  @P3 LOP3.LUT R5, R5, 0x4, RZ, 0xfc, !PT ;  /* 0x0000000405053812 */ /* 0x000fe400078efcff */
[----:B0-----:R-:W-:-:S04]  /*2c20*/  SHF.R.U32.HI R208, RZ, 0x5, R156 ;  /* 0x00000005ffd07819 */ /* 0x001fc8000001169c */
[----:B------:R-:W-:-:S05]  /*2c30*/  LOP3.LUT R160, R208, 0x7fffff8, RZ, 0xc0, !PT ;  /* 0x07fffff8d0a07812 */ /* 0x000fca00078ec0ff */
[----:B------:R-:W-:Y:S01]  /*2c40*/  @!P3 VIADD R160, R160, 0x8 ;  /* 0x00000008a0a0b836 */ /* 0x000fe20000000000 */
        /* <DEDUP_REMOVED lines=20> */
.L_x_515:
[----:B0-----:R-:W-:Y:S01]  /*2d90*/  FADD.FTZ R157, R161, R157 ;  /* 0x0000009da19d7221 */ /* 0x001fe20000010000 */
[----:B------:R-:W-:Y:S01]  /*2da0*/  @!P3 LOP3.LUT R159, R208, 0x7, RZ, 0xc0, !PT ;  /* 0x00000007d09fb812 */ /* 0x000fe200078ec0ff */
[----:B-1----:R-:W0:Y:S01]  /*2db0*/  S2R R161, SR_CgaCtaId ;  /* 0x0000000000a17919 */ /* 0x002e220000008800 */
[----:B------:R-:W-:Y:S01]  /*2dc0*/  MOV R158, 0x400 ;  /* 0x00000400009e7802 */ /* 0x000fe20000000f00 */
[----:B------:R-:W-:Y:S01]  /*2dd0*/  FADD.FTZ R156, R162, R205 ;  /* 0x000000cda29c7221 */ /* 0x000fe20000010000 */
[----:B------:R-:W-:Y:S01]  /*2de0*/  @!P3 IADD3 R159, R160, R159, RZ ;  /* 0x0000009fa09fb210 */ /* 0x000fe20007ffe0ff */
[----:B------:R-:W-:Y:S05]  /*2df0*/  WARPSYNC.ALL ;  /* 0x0000000000007948 */ /* 0x000fea0003800000 */
[----:B------:R-:W-:Y:S01]  /*2e00*/  LOP3.LUT P4, RZ, R5, 0x1, RZ, 0xc0, !PT ;  /* 0x0000000105ff7812 */ /* 0x000fe2000788c0ff */
[----:B------:R-:W-:Y:S01]  /*2e10*/  BSSY B0, `(.L_x_386) ;  /* 0x00000fe000007945 */ /* 0x000fe20003800000 */
[----:B0-----:R-:W-:-:S04]  /*2e20*/  LEA R158, R161, R158, 0x18 ;  /* 0x0000009ea19e7211 */ /* 0x001fc800078ec0ff */
[----:B------:R-:W-:Y:S01]  /*2e30*/  @!P3 LEA R159, R159, R158, 0x3 ;  /* 0x0000009e9f9fb211 */ /* 0x000fe200078e18ff */
[----:B------:R-:W-:-:S04]  /*2e40*/  IMAD R160, R160, 0x8, R158 ;  /* 0x00000008a0a07824 */ /* 0x000fc800078e029e */
[----:B------:R-:W-:Y:S01]  /*2e50*/  @!P3 STS.64 [R159+0x8000], R156 ;  /* 0x0080009c9f00b388 */ /* 0x000fe20000000a00 */
[----:B------:R-:W-:Y:S01]  /*2e60*/  BAR.SYNC.DEFER_BLOCKING 0x0 ;  /* 0x0000000000007b1d */ /* 0x000fe20000010000 */
[----:B-----5:R-:W-:-:S13]  /*2e70*/  ISETP.GE.AND P3, PT, R203, 0x1, PT ;  /* 0x00000001cb00780c */ /* 0x020fda0003f66270 */
[----:B------:R-:W-:-:S05]  /*2e80*/  @P3 IADD3 R203, R203, -0x1, RZ ;  /* 0xffffffffcbcb3810 */ /* 0x000fca0007ffe0ff */
[----:B------:R-:W-:Y:S01]  /*2e90*/  @P3 IMAD R203, R203, R2, RZ ;  /* 0x00000002cbcb3224 */ /* 0x000fe200078e02ff */
        /* <DEDUP_REMOVED lines=19> */
[----:B------:R-:W-:Y:S01]  /*2fd0*/  @P3 SHF.R.S32.HI R158, RZ, 0x1f, R203 ;  /* 0x0000001fff9e3819 */ /* 0x000fe200000114cb */
[----:B------:R-:W-:Y:S02]  /*2fe0*/  FADD.FTZ R157, R159, R157 ;  /* 0x0000009d9f9d7221 */ /* 0x000fe40000010000 */
[----:B------:R-:W-:Y:S01]  /*2ff0*/  FMUL.FTZ R159, R156, UR8 ;  /* 0x000000089c9f7c20 */ /* 0x000fe20008410000 */
[----:B------:R-:W-:Y:S01]  /*3000*/  @P3 LEA.HI R203, R158, R203, RZ, 0x3 ;  /* 0x000000cb9ecb3211 */ /* 0x000fe200078f18ff */
[----:B------:R-:W-:Y:S01]  /*3010*/  HFMA2.MMA R158, -RZ, RZ, 0, 0 ;  /* 0x00000000ff9e7435 */ /* 0x000fe200000001ff */
[----:B------:R-:W-:-:S05]  /*3020*/  FMUL.FTZ R160, R157, UR8 ;  /* 0x000000089da07c20 */ /* 0x000fca0008410000 */
[----:B------:R-:W-:Y:S01]  /*3030*/  @P3 LEA.HI.SX32 R158, R203, R3, 0x1d ;  /* 0x00000003cb9e3211 */ /* 0x000fe200078feaff */
[----:B------:R-:W-:Y:S06]  /*3040*/  @!P4 BRA `(.L_x_387) ;  /* 0x0000000c0068c947 */ /* 0x000fec0003800000 */
[----:B------:R-:W-:Y:S04]  /*3050*/  BSSY B1, `(.L_x_388) ;  /* 0x0000005000017945 */ /* 0x000fe80003800000 */
[----:B------:R-:W-:Y:S05]  /*3060*/  @!P3 BRA `(.L_x_389) ;  /* 0x00000000000cb947 */ /* 0x000fea0003800000 */
[----:B------:R-:W0:Y:S02]  /*3070*/  LDC.64 R152, c[0x0][0x220] ;  /* 0x00008800ff987b82 */ /* 0x000e240000000a00 */
[----:B0-----:R-:W-:-:S06]  /*3080*/  IMAD.WIDE.U32 R152, R158, 0x10, R152 ;  /* 0x000000109e987825 */ /* 0x001fcc00078e0098 */
[----:B------:R-:W5:Y:S02]  /*3090*/  LDG.E.128 R152, desc[UR4][R152.64] ;  /* 0x0000000498987981 */ /* 0x000f64000c1e1d00 */
.L_x_389:
[----:B------:R-:W-:Y:S05]  /*30a0*/  BSYNC B1 ;  /* 0x0000000000017941 */ /* 0x000fea0003800000 */
.L_x_388:
[----:B------:R-:W-:Y:S04]  /*30b0*/  BSSY B1, `(.L_x_390) ;  /* 0x0000013000017945 */ /* 0x000fe80003800000 */
[----:B------:R-:W-:Y:S05]  /*30c0*/  @P2 BRA `(.L_x_391) ;  /* 0x00000000001c2947 */ /* 0x000fea0003800000 */
[----:B------:R-:W-:Y:S01]  /*30d0*/  UISETP.NE.U32.AND UP0, UPT, UR14, URZ, UPT ;  /* 0x0000003f0e00728c */ /* 0x000fe2000bf05070 */
[----:B------:R-:W-:-:S03]  /*30e0*/  IMAD.MOV.U32 R157, RZ, RZ, RZ ;  /* 0x000000ffff9d7224 */ /* 0x000fc600078e00ff */
[----:B------:R-:W-:-:S06]  /*30f0*/  UISETP.NE.AND.EX UP0, UPT, UR15, URZ, UPT, UP0 ;  /* 0x0000003f0f00728c */ /* 0x000fcc000bf05300 */
[----:B------:R-:W-:-:S13]  /*3100*/  PLOP3.LUT P4, PT, PT, PT, UP0, 0x80, 0x0 ;  /* 0x000000000000781c */ /* 0x000fda0003f8f008 */
[----:B------:R-:W-:Y:S05]  /*3110*/  @!P4 BRA `(.L_x_392) ;  /* 0x000000000030c947 */ /* 0x000fea0003800000 */
[----:B------:R-:W-:Y:S01]  /*3120*/  SHF.L.U32 R157, R132, 0x10, RZ ;  /* 0x00000010849d7819 */ /* 0x000fe200000006ff */
[----:B------:R-:W-:Y:S06]  /*3130*/  BRA `(.L_x_392) ;  /* 0x0000000000287947 */ /* 0x000fec0003800000 */
.L_x_391:
[----:B------:R-:W-:Y:S01]  /*3140*/  UISETP.NE.U32.AND UP0, UPT, UR14, URZ, UPT ;  /* 0x0000003f0e00728c */ /* 0x000fe2000bf05070 */
[----:B------:R-:W-:-:S03]  /*3150*/  ISETP.NE.AND P4, PT, R204, RZ, PT ;  /* 0x000000ffcc00720c */ /* 0x000fc60003f85270 */
[----:B------:R-:W-:Y:S01]  /*3160*/  UISETP.NE.AND.EX UP0, UPT, UR15, URZ, UPT, UP0 ;  /* 0x0000003f0f00728c */ /* 0x000fe2000bf05300 */
[----:B------:R-:W-:-:S05]  /*3170*/  FSEL R156, R159, RZ, !P4 ;  /* 0x000000ff9f9c7208 */ /* 0x000fca0006000000 */
[----:B------:R-:W-:Y:S01]  /*3180*/  PLOP3.LUT P4, PT, PT, PT, UP0, 0x80, 0x0 ;  /* 0x000000000000781c */ /* 0x000fe20003f8f008 */
[----:B------:R-:W-:-:S04]  /*3190*/  FFMA.FTZ R156, R0, R160, R156 ;  /* 0x000000a0009c7223 */ /* 0x000fc8000001009c */
[----:B------:R-:W-:-:S04]  /*31a0*/  FADD.FTZ R156, R8, -R156 ;  /* 0x8000009c089c7221 */ /* 0x000fc80000010000 */
[----:B------:R-:W-:-:S04]  /*31b0*/  FMUL.FTZ R157, R6, R156 ;  /* 0x0000009c069d7220 */ /* 0x000fc80000410000 */
[----:B------:R-:W-:-:S05]  /*31c0*/  @P4 SHF.L.U32 R156, R132, 0x10, RZ ;  /* 0x00000010849c4819 */ /* 0x000fca00000006ff */
[----:B------:R-:W-:-:S07]  /*31d0*/  @P4 FADD.FTZ R157, R157, R156 ;  /* 0x0000009c9d9d4221 */ /* 0x000fce0000010000 */
.L_x_392:
[----:B------:R-:W-:Y:S05]  /*31e0*/  BSYNC B1 ;  /* 0x0000000000017941 */ /* 0x000fea0003800000 */
.L_x_390:
[----:B------:R-:W-:Y:S01]  /*31f0*/  ISETP.NE.U32.AND P5, PT, RZ, UR10, PT ;  /* 0x0000000aff007c0c */ /* 0x000fe2000bfa5070 */
[----:B------:R-:W-:Y:S03]  /*3200*/  BSSY B1, `(.L_x_393) ;  /* 0x0000019000017945 */ /* 0x000fe60003800000 */
[----:B------:R-:W-:-:S13]  /*3210*/  ISETP.NE.AND.EX P5, PT, RZ, UR11, PT, P5 ;  /* 0x0000000bff007c0c */ /* 0x000fda000bfa5350 */
[----:B------:R-:W-:-:S04]  /*3220*/  @P5 F2FP.BF16.F32.PACK_AB R156, RZ, R157 ;  /* 0x0000009dff9c523e */ /* 0x000fc800000010ff */
[----:B------:R-:W-:Y:S02]  /*3230*/  @P5 PRMT R144, R156, 0x7610, R144 ;  /* 0x000076109c905816 */ /* 0x000fe40000000090 */
[----:B------:R-:W0:Y:S02]  /*3240*/  @P3 LDC R156, c[0x0][0x29c] ;  /* 0x0000a700ff9c3b82 */ /* 0x000e240000000800 */
[----:B0-----:R-:W-:Y:S01]  /*3250*/  @P3 FMUL.FTZ R156, R157, R156 ;  /* 0x0000009c9d9c3220 */ /* 0x001fe20000410000 */
[----:B-----5:R-:W-:-:S04]  /*3260*/  @P3 IMAD.U32 R157, R152, 0x10000, RZ ;  /* 0x00010000989d3824 */ /* 0x020fc800078e00ff */
[----:B------:R-:W-:Y:S01]  /*3270*/  @P3 FFMA.FTZ R100, R156, R157, R100 ;  /* 0x0000009d9c643223 */ /* 0x000fe20000010064 */
[----:B------:R-:W-:-:S05]  /*3280*/  @P3 FMUL.FTZ R156, R242, R156 ;  /* 0x0000009cf29c3220 */ /* 0x000fca0000410000 */
[----:B------:R-:W-:-:S04]  /*3290*/  @P3 F2FP.BF16.F32.PACK_AB R156, RZ, R156 ;  /* 0x0000009cff9c323e */ /* 0x000fc800000010ff */
[----:B------:R-:W-:Y:S01]  /*32a0*/  @P3 PRMT R148, R156, 0x7610, R148 ;  /* 0x000076109c943816 */ /* 0x000fe20000000094 */
[----:B------:R-:W-:Y:S06]  /*32b0*/  @P2 BRA `(.L_x_394) ;  /* 0x0000000000142947 */ /* 0x000fec0003800000 */
[----:B------:R-:W-:Y:S01]  /*32c0*/  MOV R157, RZ ;  /* 0x000000ff009d7202 */ /* 0x000fe20000000f00 */
[----:B------:R-:W-:Y:S06]  /*32d0*/  @!P4 BRA `(.L_x_395) ;  /* 0x00000000002cc947 */ /* 0x000fec0003800000 */
[----:B------:R-:W-:-:S04]  /*32e0*/  PRMT R157, R132, 0x7632, R157 ;  /* 0x00007632849d7816 */ /* 0x000fc8000000009d */
[----:B------:R-:W-:Y:S01]  /*32f0*/  SHF.L.U32 R157, R157, 0x10, RZ ;  /* 0x000000109d9d7819 */ /* 0x000fe200000006ff */
[----:B------:R-:W-:Y:S06]  /*3300*/  BRA `(.L_x_395) ;  /* 0x0000000000207947 */ /* 0x000fec0003800000 */
.L_x_394:
[----:B------:R-:W-:-:S04]  /*3310*/  ISETP.NE.AND P6, PT, R204, RZ, PT ;  /* 0x000000ffcc00720c */ /* 0x000fc80003fc5270 */
[----:B------:R-:W-:-:S05]  /*3320*/  FSEL R156, R159, RZ, !P6 ;  /* 0x000000ff9f9c7208 */ /* 0x000fca0007000000 */
[----:B------:R-:W-:-:S04]  /*3330*/  FFMA.FTZ R156, R201, R160, R156 ;  /* 0x000000a0c99c7223 */ /* 0x000fc8000001009c */
[--C-:B------:R-:W-:Y:S01]  /*3340*/  FADD.FTZ R157, R200, -R156.reuse ;  /* 0x8000009cc89d7221 */ /* 0x100fe20000010000 */
[----:B------:R-:W-:-:S03]  /*3350*/  @P4 PRMT R156, R132, 0x7632, R156 ;  /* 0x00007632849c4816 */ /* 0x000fc6000000009c */
[----:B------:R-:W-:Y:S02]  /*3360*/  FMUL.FTZ R157, R6, R157 ;  /* 0x0000009d069d7220 */ /* 0x000fe40000410000 */
[----:B------:R-:W-:-:S04]  /*3370*/  @P4 IMAD.U32 R156, R156, 0x10000, RZ ;  /* 0x000100009c9c4824 */ /* 0x000fc800078e00ff */
[----:B------:R-:W-:-:S07]  /*3380*/  @P4 FADD.FTZ R157, R157, R156 ;  /* 0x0000009c9d9d4221 */ /* 0x000fce0000010000 */
.L_x_395:
[----:B------:R-:W-:Y:S05]  /*3390*/  BSYNC B1 ;  /* 0x0000000000017941 */ /* 0x000fea0003800000 */
.L_x_393:
[----:B------:R-:W-:Y:S01]  /*33a0*/  @P5 F2FP.BF16.F32.PACK_AB R156, RZ, R157 ;  /* 0x0000009dff9c523e */ /* 0x000fe200000010ff */
[----:B------:R-:W-:Y:S03]  /*33b0*/  BSSY B1, `(.L_x_396) ;  /* 0x0000016000017945 */ /* 0x000fe60003800000 */
[----:B------:R-:W-:Y:S02]  /*33c0*/  @P5 PRMT R144, R144, 0x5410, R156 ;  /* 0x0000541090905816 */ /* 0x000fe4000000009c */
[----:B------:R-:W0:Y:S02]  /*33d0*/  @P3 LDC R156, c[0x0][0x29c] ;  /* 0x0000a700ff9c3b82 */ /* 0x000e240000000800 */
[----:B0-----:R-:W-:Y:S01]  /*33e0*/  @P3 FMUL.FTZ R156, R157, R156 ;  /* 0x0000009c9d9c3220 */ /* 0x001fe20000410000 */
[----:B------:R-:W-:-:S04]  /*33f0*/  @P3 PRMT R157, R152, 0x7632, R157 ;  /* 0x00007632989d3816 */ /* 0x000fc8000000009d */
[----:B------:R-:W-:-:S05]  /*3400*/  @P3 SHF.L.U32 R157, R157, 0x10, RZ ;  /* 0x000000109d9d3819 */ /* 0x000fca00000006ff */
[----:B------:R-:W-:Y:S01]  /*3410*/  @P3 FFMA.FTZ R101, R156, R157, R101 ;  /* 0x0000009d9c653223 */ /* 0x000fe20000010065 */
[----:B------:R-:W-:-:S05]  /*3420*/  @P3 FMUL.FTZ R156, R241, R156 ;  /* 0x0000009cf19c3220 */ /* 0x000fca0000410000 */
[----:B------:R-:W-:-:S04]  /*3430*/  @P3 F2FP.BF16.F32.PACK_AB R156, RZ, R156 ;  /* 0x0000009cff9c323e */ /* 0x000fc800000010ff */
[----:B------:R-:W-:Y:S01]  /*3440*/  @P3 PRMT R148, R148, 0x5410, R156 ;  /* 0x0000541094943816 */ /* 0x000fe2000000009c */
[----:B------:R-:W-:Y:S06]  /*3450*/  @P2 BRA `(.L_x_397) ;  /* 0x0000000000102947 */ /* 0x000fec0003800000 */
[----:B------:R-:W-:Y:S01]  /*3460*/  HFMA2.MMA R157, -RZ, RZ, 0, 0 ;  /* 0x00000000ff9d7435 */ /* 0x000fe200000001ff */
[----:B------:R-:W-:Y:S10]  /*3470*/  @!P4 BRA `(.L_x_398) ;  /* 0x000000000024c947 */ /* 0x000ff40003800000 */
[----:B------:R-:W-:Y:S01]  /*3480*/  IMAD.U32 R157, R133, 0x10000, RZ ;  /* 0x00010000859d7824 */ /* 0x000fe200078e00ff */
[----:B------:R-:W-:Y:S06]  /*3490*/  BRA `(.L_x_398) ;  /* 0x00000000001c7947 */ /* 0x000fec0003800000 */
.L_x_397:
[----:B------:R-:W-:-:S04]  /*34a0*/  ISETP.NE.AND P6, PT, R204, RZ, PT ;  /* 0x000000ffcc00720c */ /* 0x000fc80003fc5270 */
[----:B------:R-:W-:-:S05]  /*34b0*/  FSEL R156, R159, RZ, !P6 ;  /* 0x000000ff9f9c7208 */ /* 0x000fca0007000000 */
[----:B------:R-:W-:-:S04]  /*34c0*/  FFMA.FTZ R156, R199, R160, R156 ;  /* 0x000000a0c79c7223 */ /* 0x000fc8000001009c */
[----:B------:R-:W-:-:S04]  /*34d0*/  FADD.FTZ R156, R198, -R156 ;  /* 0x8000009cc69c7221 */ /* 0x000fc80000010000 */
[----:B------:R-:W-:Y:S01]  /*34e0*/  FMUL.FTZ R157, R6, R156 ;  /* 0x0000009c069d7220 */ /* 0x000fe20000410000 */
[----:B------:R-:W-:-:S05]  /*34f0*/  @P4 SHF.L.U32 R156, R133, 0x10, RZ ;  /* 0x00000010859c4819 */ /* 0x000fca00000006ff */
[----:B------:R-:W-:-:S07]  /*3500*/  @P4 FADD.FTZ R157, R157, R156 ;  /* 0x0000009c9d9d4221 */ /* 0x000fce0000010000 */
.L_x_398:
[----:B------:R-:W-:Y:S05]  /*3510*/  BSYNC B1 ;  /* 0x0000000000017941 */ /* 0x000fea0003800000 */
.L_x_396:
[----:B------:R-:W-:Y:S01]  /*3520*/  @P5 F2FP.BF16.F32.PACK_AB R156, RZ, R157 ;  /* 0x0000009dff9c523e */ /* 0x000fe200000010ff */
[----:B------:R-:W-:Y:S03]  /*3530*/  BSSY B1, `(.L_x_399) ;  /* 0x0000017000017945 */ /* 0x000fe60003800000 */
[----:B------:R-:W-:Y:S02]  /*3540*/  @P5 PRMT R145, R156, 0x7610, R145 ;  /* 0x000076109c915816 */ /* 0x000fe40000000091 */
[----:B------:R-:W0:Y:S02]  /*3550*/  @P3 LDC R156, c[0x0][0x29c] ;  /* 0x0000a700ff9c3b82 */ /* 0x000e240000000800 */
[----:B0-----:R-:W-:Y:S01]  /*3560*/  @P3 FMUL.FTZ R156, R157, R156 ;  /* 0x0000009c9d9c3220 */ /* 0x001fe20000410000 */
[----:B------:R-:W-:-:S05]  /*3570*/  @P3 SHF.L.U32 R157, R153, 0x10, RZ ;  /* 0x00000010999d3819 */ /* 0x000fca00000006ff */
[----:B------:R-:W-:Y:S01]  /*3580*/  @P3 FFMA.FTZ R102, R156, R157, R102 ;  /* 0x0000009d9c663223 */ /* 0x000fe20000010066 */
[----:B------:R-:W-:-:S05]  /*3590*/  @P3 FMUL.FTZ R156, R240, R156 ;  /* 0x0000009cf09c3220 */ /* 0x000fca0000410000 */
[----:B------:R-:W-:-:S04]  /*35a0*/  @P3 F2FP.BF16.F32.PACK_AB R156, RZ, R156 ;  /* 0x0000009cff9c323e */ /* 0x000fc800000010ff */
[----:B------:R-:W-:Y:S01]  /*35b0*/  @P3 PRMT R149, R156, 0x7610, R149 ;  /* 0x000076109c953816 */ /* 0x000fe20000000095 */
[----:B------:R-:W-:Y:S06]  /*35c0*/  @P2 BRA `(.L_x_400) ;  /* 0x0000000000142947 */ /* 0x000fec0003800000 */
[----:B------:R-:W-:Y:S01]  /*35d0*/  IMAD.MOV.U32 R157, RZ, RZ, RZ ;  /* 0x000000ffff9d7224 */ /* 0x000fe200078e00ff */
[----:B------:R-:W-:Y:S06]  /*35e0*/  @!P4 BRA `(.L_x_401) ;  /* 0x00000000002cc947 */ /* 0x000fec0003800000 */
[----:B------:R-:W-:-:S04]  /*35f0*/  PRMT R157, R133, 0x7632, R157 ;  /* 0x00007632859d7816 */ /* 0x000fc8000000009d */
[----:B------:R-:W-:Y:S01]  /*3600*/  SHF.L.U32 R157, R157, 0x10, RZ ;  /* 0x000000109d9d7819 */ /* 0x000fe200000006ff */
[----:B------:R-:W-:Y:S06]  /*3610*/  BRA `(.L_x_401) ;  /* 0x0000000000207947 */ /* 0x000fec0003800000 */
.L_x_400:
[----:B------:R-:W-:-:S04]  /*3620*/  ISETP.NE.AND P6, PT, R204, RZ, PT ;  /* 0x000000ffcc00720c */ /* 0x000fc80003fc5270 */
[----:B------:R-:W-:-:S05]  /*3630*/  FSEL R156, R159, RZ, !P6 ;  /* 0x000000ff9f9c7208 */ /* 0x000fca0007000000 */
[----:B------:R-:W-:-:S04]  /*3640*/  FFMA.FTZ R156, R197, R160, R156 ;  /* 0x000000a0c59c7223 */ /* 0x000fc8000001009c */
[--C-:B------:R-:W-:Y:S01]  /*3650*/  FADD.FTZ R157, R13, -R156.reuse ;  /* 0x8000009c0d9d7221 */ /* 0x100fe20000010000 */
[----:B------:R-:W-:-:S03]  /*3660*/  @P4 PRMT R156, R133, 0x7632, R156 ;  /* 0x00007632859c4816 */ /* 0x000fc6000000009c */
[----:B------:R-:W-:Y:S01]  /*3670*/  FMUL.FTZ R157, R6, R157 ;  /* 0x0000009d069d7220 */ /* 0x000fe20000410000 */
[----:B------:R-:W-:-:S05]  /*3680*/  @P4 SHF.L.U32 R156, R156, 0x10, RZ ;  /* 0x000000109c9c4819 */ /* 0x000fca00000006ff */
[----:B------:R-:W-:-:S07]  /*3690*/  @P4 FADD.FTZ R157, R157, R156 ;  /* 0x0000009c9d9d4221 */ /* 0x000fce0000010000 */
.L_x_401:
[----:B------:R-:W-:Y:S05]  /*36a0*/  BSYNC B1 ;  /* 0x0000000000017941 */ /* 0x000fea0003800000 */
.L_x_399:
[----:B------:R-:W-:Y:S01]  /*36b0*/  @P5 F2FP.BF16.F32.PACK_AB R156, RZ, R157 ;  /* 0x0000009dff9c523e */ /* 0x000fe200000010ff */
[----:B------:R-:W-:Y:S03]  /*36c0*/  BSSY B1, `(.L_x_402) ;  /* 0x0000016000017945 */ /* 0x000fe60003800000 */
[----:B------:R-:W-:Y:S02]  /*36d0*/  @P5 PRMT R145, R145, 0x5410, R156 ;  /* 0x0000541091915816 */ /* 0x000fe4000000009c */
[----:B------:R-:W0:Y:S02]  /*36e0*/  @P3 LDC R156, c[0x0][0x29c] ;  /* 0x0000a700ff9c3b82 */ /* 0x000e240000000800 */
[----:B0-----:R-:W-:Y:S01]  /*36f0*/  @P3 FMUL.FTZ R156, R157, R156 ;  /* 0x0000009c9d9c3220 */ /* 0x001fe20000410000 */
[----:B------:R-:W-:-:S05]  /*3700*/  @P3 PRMT R157, R153, 0x7632, R157 ;  /* 0x00007632999d3816 */ /* 0x000fca000000009d */
[----:B------:R-:W-:-:S04]  /*3710*/  @P3 IMAD.U32 R157, R157, 0x10000, RZ ;  /* 0x000100009d9d3824 */ /* 0x000fc800078e00ff */
[----:B------:R-:W-:Y:S01]  /*3720*/  @P3 FFMA.FTZ R103, R156, R157, R103 ;  /* 0x0000009d9c673223 */ /* 0x000fe20000010067 */
[----:B------:R-:W-:-:S05]  /*3730*/  @P3 FMUL.FTZ R156, R239, R156 ;  /* 0x0000009cef9c3220 */ /* 0x000fca0000410000 */
[----:B------:R-:W-:-:S04]  /*3740*/  @P3 F2FP.BF16.F32.PACK_AB R156, RZ, R156 ;  /* 0x0000009cff9c323e */ /* 0x000fc800000010ff */
[----:B------:R-:W-:Y:S01]  /*3750*/  @P3 PRMT R149, R149, 0x5410, R156 ;  /* 0x0000541095953816 */ /* 0x000fe2000000009c */
[----:B------:R-:W-:Y:S06]  /*3760*/  @P2 BRA `(.L_x_403) ;  /* 0x0000000000102947 */ /* 0x000fec0003800000 */
[----:B------:R-:W-:Y:S01]  /*3770*/  MOV R157, RZ ;  /* 0x000000ff009d7202 */ /* 0x000fe20000000f00 */
[----:B------:R-:W-:Y:S06]  /*3780*/  @!P4 BRA `(.L_x_404) ;  /* 0x000000000024c947 */ /* 0x000fec0003800000 */
[----:B------:R-:W-:Y:S01]  /*3790*/  SHF.L.U32 R157, R134, 0x10, RZ ;  /* 0x00000010869d7819 */ /* 0x000fe200000006ff */
[----:B------:R-:W-:Y:S06]  /*37a0*/  BRA `(.L_x_404) ;  /* 0x00000000001c7947 */ /* 0x000fec0003800000 */
.L_x_403:
[----:B------:R-:W-:-:S04]  /*37b0*/  ISETP.NE.AND P6, PT, R204, RZ, PT ;  /* 0x000000ffcc00720c */ /* 0x000fc80003fc5270 */
[----:B------:R-:W-:-:S05]  /*37c0*/  FSEL R156, R159, RZ, !P6 ;  /* 0x000000ff9f9c7208 */ /* 0x000fca0007000000 */
[----:B------:R-:W-:-:S04]  /*37d0*/  FFMA.FTZ R156, R9, R160, R156 ;  /* 0x000000a0099c7223 */ /* 0x000fc8000001009c */
[----:B------:R-:W-:-:S04]  /*37e0*/  FADD.FTZ R156, R10, -R156 ;  /* 0x8000009c0a9c7221 */ /* 0x000fc80000010000 */
[----:B------:R-:W-:Y:S01]  /*37f0*/  FMUL.FTZ R157, R6, R156 ;  /* 0x0000009c069d7220 */ /* 0x000fe20000410000 */
[----:B------:R-:W-:-:S04]  /*3800*/  @P4 IMAD.U32 R156, R134, 0x10000, RZ ;  /* 0x00010000869c4824 */ /* 0x000fc800078e00ff */
[----:B------:R-:W-:-:S07]  /*3810*/  @P4 FADD.FTZ R157, R157, R156 ;  /* 0x0000009c9d9d4221 */ /* 0x000fce0000010000 */
.L_x_404:
[----:B------:R-:W-:Y:S05]  /*3820*/  BSYNC B1 ;  /* 0x0000000000017941 */ /* 0x000fea0003800000 */
.L_x_402:
        /* <DEDUP_REMOVED lines=13> */
[----:B------:R-:W-:-:S05]  /*3900*/  PRMT R157, R134, 0x7632, R157 ;  /* 0x00007632869d7816 */ /* 0x000fca000000009d */
[----:B------:R-:W-:Y:S01]  /*3910*/  IMAD.U32 R157, R157, 0x10000, RZ ;  /* 0x000100009d9d7824 */ /* 0x000fe200078e00ff */
[----:B------:R-:W-:Y:S06]  /*3920*/  BRA `(.L_x_407) ;  /* 0x0000000000207947 */ /* 0x000fec0003800000 */
.L_x_406:
        /* <DEDUP_REMOVED lines=8> */
.L_x_407:
[----:B------:R-:W-:Y:S05]  /*39b0*/  BSYNC B1 ;  /* 0x0000000000017941 */ /* 0x000fea0003800000 */
.L_x_405:
        /* <DEDUP_REMOVED lines=14> */
[----:B------:R-:W-:Y:S01]  /*3aa0*/  SHF.L.U32 R157, R135, 0x10, RZ ;  /* 0x00000010879d7819 */ /* 0x000fe200000006ff */
[----:B------:R-:W-:Y:S06]  /*3ab0*/  BRA `(.L_x_410) ;  /* 0x00000000001c7947 */ /* 0x000fec0003800000 */
.L_x_409:
[----:B------:R-:W-:-:S04]  /*3ac0*/  ISETP.NE.AND P6, PT, R204, RZ, PT ;  /* 0x000000ffcc00720c */ /* 0x000fc80003fc5270 */
[----:B------:R-:W-:-:S05]  /*3ad0*/  FSEL R156, R159, RZ, !P6 ;  /* 0x000000ff9f9c7208 */ /* 0x000fca0007000000 */
[----:B------:R-:W-:-:S04]  /*3ae0*/  FFMA.FTZ R156, R11, R160, R156 ;  /* 0x000000a00b9c7223 */ /* 0x000fc8000001009c */
[----:B------:R-:W-:-:S04]  /*3af0*/  FADD.FTZ R156, R12, -R156 ;  /* 0x8000009c0c9c7221 */ /* 0x000fc80000010000 */
[----:B------:R-:W-:Y:S01]  /*3b00*/  FMUL.FTZ R157, R6, R156 ;  /* 0x0000009c069d7220 */ /* 0x000fe20000410000 */
[----:B------:R-:W-:-:S05]  /*3b10*/  @P4 SHF.L.U32 R156, R135, 0x10, RZ ;  /* 0x00000010879c4819 */ /* 0x000fca00000006ff */
[----:B------:R-:W-:-:S07]  /*3b20*/  @P4 FADD.FTZ R157, R157, R156 ;  /* 0x0000009c9d9d4221 */ /* 0x000fce0000010000 */
.L_x_410:
[----:B------:R-:W-:Y:S05]  /*3b30*/  BSYNC B1 ;  /* 0x0000000000017941 */ /* 0x000fea0003800000 */
.L_x_408:
[----:B------:R-:W-:Y:S01]  /*3b40*/  @P5 F2FP.BF16.F32.PACK_AB R156, RZ, R157 ;  /* 0x0000009dff9c523e */ /* 0x000fe200000010ff */
[----:B------:R-:W-:Y:S03]  /*3b50*/  BSSY B1, `(.L_x_411) ;  /* 0x0000017000017945 */ /* 0x000fe60003800000 */
[----:B------:R-:W-:Y:S02]  /*3b60*/  @P5 PRMT R147, R156, 0x7610, R147 ;  /* 0x000076109c935816 */ /* 0x000fe40000000093 */
[----:B------:R-:W0:Y:S02]  /*3b70*/  @P3 LDC R156, c[0x0][0x29c] ;  /* 0x0000a700ff9c3b82 */ /* 0x000e240000000800 */
[----:B0-----:R-:W-:Y:S01]  /*3b80*/  @P3 FMUL.FTZ R156, R157, R156 ;  /* 0x0000009c9d9c3220 */ /* 0x001fe20000410000 */
        /* <DEDUP_REMOVED lines=11> */
.L_x_412:
        /* <DEDUP_REMOVED lines=8> */
.L_x_413:
[----:B------:R-:W-:Y:S05]  /*3cc0*/  BSYNC B1 ;  /* 0x0000000000017941 */ /* 0x000fea0003800000 */
.L_x_411:
[----:B------:R-:W-:-:S04]  /*3cd0*/  @P5 F2FP.BF16.F32.PACK_AB R156, RZ, R157 ;  /* 0x0000009dff9c523e */ /* 0x000fc800000010ff */
        /* <DEDUP_REMOVED lines=8> */
[----:B------:R-:W-:Y:S02]  /*3d60*/  @P3 PRMT R151, R151, 0x5410, R156 ;  /* 0x0000541097973816 */ /* 0x000fe4000000009c */
[----:B------:R-:W0:Y:S02]  /*3d70*/  @P5 LDC.64 R156, c[0x0][0x308] ;  /* 0x0000c200ff9c5b82 */ /* 0x000e240000000a00 */
[C---:B0-----:R-:W-:Y:S01]  /*3d80*/  @P5 IMAD.WIDE.U32 R156, R7.reuse, 0x10, R156 ;  /* 0x00000010079c5825 */ /* 0x041fe200078e009c */
[----:B------:R-:W-:-:S04]  /*3d90*/  IADD3 R7, R7, 0x100, RZ ;  /* 0x0000010007077810 */ /* 0x000fc80007ffe0ff */
[----:B------:R0:W-:Y:S02]  /*3da0*/  @P5 STG.E.128 desc[UR4][R156.64], R144 ;  /* 0x000000909c005986 */ /* 0x0001e4000c101d04 */
[----:B0-----:R-:W0:Y:S02]  /*3db0*/  @P3 LDC.64 R156, c[0x0][0x2f8] ;  /* 0x0000be00ff9c3b82 */ /* 0x001e240000000a00 */
[----:B0-----:R-:W-:-:S04]  /*3dc0*/  @P3 IMAD.WIDE.U32 R156, R158, 0x10, R156 ;  /* 0x000000109e9c3825 */ /* 0x001fc800078e009c */
[----:B------:R-:W-:Y:S01]  /*3dd0*/  VIADD R158, R158, 0x100 ;  /* 0x000001009e9e7836 */ /* 0x000fe20000000000 */
[----:B------:R0:W-:Y:S06]  /*3de0*/  @P3 STG.E.128 desc[UR4][R156.64], R148 ;  /* 0x000000949c003986 */ /* 0x0001ec000c101d04 */
.L_x_387:
[----:B------:R-:W-:Y:S05]  /*3df0*/  BSYNC B0 ;  /* 0x0000000000007941 */ /* 0x000fea0003800000 */
.L_x_386:
[----:B------:R-:W-:Y:S04]  /*3e00*/  BSSY B0, `(.L_x_414) ;  /* 0x00000dc000007945 */ /* 0x000fe80003800000 */
[----:B------:R-:W-:Y:S05]  /*3e10*/  @!P0 BRA `(.L_x_415) ;  /* 0x0000000c00688947 */ /* 0x000fea0003800000 */
[----:B------:R-:W-:Y:S04]  /*3e20*/  BSSY B1, `(.L_x_416) ;  /* 0x0000005000017945 */ /* 0x000fe80003800000 */
[----:B------:R-:W-:Y:S05]  /*3e30*/  @!P3 BRA `(.L_x_417) ;  /* 0x00000000000cb947 */ /* 0x000fea0003800000 */
[----:B------:R-:W1:Y:S02]  /*3e40*/  LDC.64 R152, c[0x0][0x220] ;  /* 0x00008800ff987b82 */ /* 0x000e640000000a00 */
[----:B-1----:R-:W-:-:S06]  /*3e50*/  IMAD.WIDE.U32 R152, R158, 0x10, R152 ;  /* 0x000000109e987825 */ /* 0x002fcc00078e0098 */
[----:B------:R-:W5:Y:S02]  /*3e60*/  LDG.E.128 R152, desc[UR4][R152.64] ;  /* 0x0000000498987981 */ /* 0x000f64000c1e1d00 */
.L_x_417:
[----:B------:R-:W-:Y:S05]  /*3e70*/  BSYNC B1 ;  /* 0x0000000000017941 */ /* 0x000fea0003800000 */
.L_x_416:
[----:B------:R-:W-:Y:S04]  /*3e80*/  BSSY B1, `(.L_x_418) ;  /* 0x0000013000017945 */ /* 0x000fe80003800000 */
[----:B------:R-:W-:Y:S05]  /*3e90*/  @P2 BRA `(.L_x_419) ;  /* 0x00000000001c2947 */ /* 0x000fea0003800000 */
[----:B------:R-:W-:Y:S01]  /*3ea0*/  UISETP.NE.U32.AND UP0, UPT, UR14, URZ, UPT ;  /* 0x0000003f0e00728c */ /* 0x000fe2000bf05070 */
[----:B0-----:R-:W-:-:S03]  /*3eb0*/  HFMA2.MMA R157, -RZ, RZ, 0, 0 ;  /* 0x00000000ff9d7435 */ /* 0x001fc600000001ff */
[----:B------:R-:W-:-:S06]  /*3ec0*/  UISETP.NE.AND.EX UP0, UPT, UR15, URZ, UPT, UP0 ;  /* 0x0000003f0f00728c */ /* 0x000fcc000bf05300 */
[----:B------:R-:W-:-:S13]  /*3ed0*/  PLOP3.LUT P4, PT, PT, PT, UP0, 0x80, 0x0 ;  /* 0x000000000000781c */ /* 0x000fda0003f8f008 */
[----:B------:R-:W-:Y:S05]  /*3ee0*/  @!P4 BRA `(.L_x_420) ;  /* 0x000000000030c947 */ /* 0x000fea0003800000 */
[----:B------:R-:W-:Y:S01]  /*3ef0*/  SHF.L.U32 R157, R136, 0x10, RZ ;  /* 0x00000010889d7819 */ /* 0x000fe200000006ff */
[----:B------:R-:W-:Y:S06]  /*3f00*/  BRA `(.L_x_420) ;  /* 0x0000000000287947 */ /* 0x000fec0003800000 */
.L_x_419:
[----:B------:R-:W-:Y:S01]  /*3f10*/  UISETP.NE.U32.AND UP0, UPT, UR14, URZ, UPT ;  /* 0x0000003f0e00728c */ /* 0x000fe2000bf05070 */
[----:B------:R-:W-:-:S03]  /*3f20*/  ISETP.NE.AND P4, PT, R204, RZ, PT ;  /* 0x000000ffcc00720c */ /* 0x000fc60003f85270 */
[----:B------:R-:W-:Y:S01]  /*3f30*/  UISETP.NE.AND.EX UP0, UPT, UR15, URZ, UPT, UP0 ;  /* 0x0000003f0f00728c */ /* 0x000fe2000bf05300 */
[----:B0-----:R-:W-:-:S05]  /*3f40*/  FSEL R156, R159, RZ, !P4 ;  /* 0x000000ff9f9c7208 */ /* 0x001fca0006000000 */
[----:B------:R-:W-:Y:S01]  /*3f50*/  PLOP3.LUT P4, PT, PT, PT, UP0, 0x80, 0x0 ;  /* 0x000000000000781c */ /* 0x000fe20003f8f008 */
[----:B------:R-:W-:-:S04]  /*3f60*/  FFMA.FTZ R156, R18, R160, R156 ;  /* 0x000000a0129c7223 */ /* 0x000fc8000001009c */
[----:B------:R-:W-:-:S04]  /*3f70*/  FADD.FTZ R156, R19, -R156 ;  /* 0x8000009c139c7221 */ /* 0x000fc80000010000 */
[----:B------:R-:W-:-:S04]  /*3f80*/  FMUL.FTZ R157, R6, R156 ;  /* 0x0000009c069d7220 */ /* 0x000fc80000410000 */
[----:B------:R-:W-:-:S04]  /*3f90*/  @P4 IMAD.U32 R156, R136, 0x10000, RZ ;  /* 0x00010000889c4824 */ /* 0x000fc800078e00ff */
[----:B------:R-:W-:-:S07]  /*3fa0*/  @P4 FADD.FTZ R157, R157, R156 ;  /* 0x0000009c9d9d4221 */ /* 0x000fce0000010000 */
.L_x_420:
[----:B------:R-:W-:Y:S05]  /*3fb0*/  BSYNC B1 ;  /* 0x0000000000017941 */ /* 0x000fea0003800000 */
.L_x_418:
[----:B------:R-:W-:Y:S01]  /*3fc0*/  ISETP.NE.U32.AND P5, PT, RZ, UR10, PT ;  /* 0x0000000aff007c0c */ /* 0x000fe2000bfa5070 */
[----:B------:R-:W-:Y:S03]  /*3fd0*/  BSSY B1, `(.L_x_421) ;  /* 0x0000019000017945 */ /* 0x000fe60003800000 */
[----:B------:R-:W-:-:S13]  /*3fe0*/  ISETP.NE.AND.EX P5, PT, RZ, UR11, PT, P5 ;  /* 0x0000000bff007c0c */ /* 0x000fda000bfa5350 */
[----:B------:R-:W-:-:S04]  /*3ff0*/  @P5 F2FP.BF16.F32.PACK_AB R156, RZ, R157 ;  /* 0x0000009dff9c523e */ /* 0x000fc800000010ff */
[----:B------:R-:W-:Y:S02]  /*4000*/  @P5 PRMT R144, R156, 0x7610, R144 ;  /* 0x000076109c905816 */ /* 0x000fe40000000090 */
[----:B------:R-:W0:Y:S02]  /*4010*/  @P3 LDC R156, c[0x0][0x29c] ;  /* 0x0000a700ff9c3b82 */ /* 0x000e240000000800 */
[----:B0-----:R-:W-:Y:S01]  /*4020*/  @P3 FMUL.FTZ R156, R157, R156 ;  /* 0x0000009c9d9c3220 */ /* 0x001fe20000410000 */
[----:B-----5:R-:W-:-:S05]  /*4030*/  @P3 SHF.L.U32 R157, R152, 0x10, RZ ;  /* 0x00000010989d3819 */ /* 0x020fca00000006ff */
[-C--:B------:R-:W-:Y:S01]  /*4040*/  @P3 FFMA.FTZ R108, R157, R156.reuse, R108 ;  /* 0x0000009c9d6c3223 */ /* 0x080fe2000001006c */
[----:B------:R-:W-:-:S05]  /*4050*/  @P3 FMUL.FTZ R156, R234, R156 ;  /* 0x0000009cea9c3220 */ /* 0x000fca0000410000 */
[----:B------:R-:W-:-:S04]  /*4060*/  @P3 F2FP.BF16.F32.PACK_AB R156, RZ, R156 ;  /* 0x0000009cff9c323e */ /* 0x000fc800000010ff */
[----:B------:R-:W-:Y:S01]  /*4070*/  @P3 PRMT R148, R156, 0x7610, R148 ;  /* 0x000076109c943816 */ /* 0x000fe20000000094 */
[----:B------:R-:W-:Y:S06]  /*4080*/  @P2 BRA `(.L_x_422) ;  /* 0x0000000000142947 */ /* 0x000fec0003800000 */
[----:B------:R-:W-:Y:S01]  /*4090*/  MOV R157, RZ ;  /* 0x000000ff009d7202 */ /* 0x000fe20000000f00 */
[----:B------:R-:W-:Y:S06]  /*40a0*/  @!P4 BRA `(.L_x_423) ;  /* 0x00000000002cc947 */ /* 0x000fec0003800000 */
[----:B------:R-:W-:-:S05]  /*40b0*/  PRMT R157, R136, 0x7632, R157 ;  /* 0x00007632889d7816 */ /* 0x000fca000000009d */
[----:B------:R-:W-:Y:S01]  /*40c0*/  IMAD.U32 R157, R157, 0x10000, RZ ;  /* 0x000100009d9d7824 */ /* 0x000fe200078e00ff */
[----:B------:R-:W-:Y:S06]  /*40d0*/  BRA `(.L_x_423) ;  /* 0x0000000000207947 */ /* 0x000fec0003800000 */
.L_x_422:
        /* <DEDUP_REMOVED lines=8> */
.L_x_423:
[----:B------:R-:W-:Y:S05]  /*4160*/  BSYNC B1 ;  /* 0x0000000000017941 */ /* 0x000fea0003800000 */
.L_x_421:
        /* <DEDUP_REMOVED lines=16> */
.L_x_425:
[----:B------:R-:W-:-:S04]  /*4270*/  ISETP.NE.AND P6, PT, R204, RZ, PT ;  /* 0x000000ffcc00720c */ /* 0x000fc80003fc5270 */
[----:B------:R-:W-:-:S05]  /*4280*/  FSEL R156, R159, RZ, !P6 ;  /* 0x000000ff9f9c7208 */ /* 0x000fca0007000000 */
[----:B------:R-:W-:-:S04]  /*4290*/  FFMA.FTZ R156, R20, R160, R156 ;  /* 0x000000a0149c7223 */ /* 0x000fc8000001009c */
[----:B------:R-:W-:-:S04]  /*42a0*/  FADD.FTZ R156, R22, -R156 ;  /* 0x8000009c169c7221 */ /* 0x000fc80000010000 */
[----:B------:R-:W-:Y:S01]  /*42b0*/  FMUL.FTZ R157, R6, R156 ;  /* 0x0000009c069d7220 */ /* 0x000fe20000410000 */
[----:B------:R-:W-:-:S05]  /*42c0*/  @P4 SHF.L.U32 R156, R137, 0x10, RZ ;  /* 0x00000010899c4819 */ /* 0x000fca00000006ff */
[----:B------:R-:W-:-:S07]  /*42d0*/  @P4 FADD.FTZ R157, R157, R156 ;  /* 0x0000009c9d9d4221 */ /* 0x000fce0000010000 */
.L_x_426:
[----:B------:R-:W-:Y:S05]  /*42e0*/  BSYNC B1 ;  /* 0x0000000000017941 */ /* 0x000fea0003800000 */
.L_x_424:
[----:B------:R-:W-:Y:S01]  /*42f0*/  @P5 F2FP.BF16.F32.PACK_AB R156, RZ, R157 ;  /* 0x0000009dff9c523e */ /* 0x000fe200000010ff */
[----:B------:R-:W-:Y:S03]  /*4300*/  BSSY B1, `(.L_x_427) ;  /* 0x0000017000017945 */ /* 0x000fe60003800000 */
[----:B------:R-:W-:Y:S02]  /*4310*/  @P5 PRMT R145, R156, 0x7610, R145 ;  /* 0x000076109c915816 */ /* 0x000fe40000000091 */
[----:B------:R-:W0:Y:S02]  /*4320*/  @P3 LDC R156, c[0x0][0x29c] ;  /* 0x0000a700ff9c3b82 */ /* 0x000e240000000800 */
[----:B0-----:R-:W-:Y:S01]  /*4330*/  @P3 FMUL.FTZ R156, R157, R156 ;  /* 0x0000009c9d9c3220 */ /* 0x001fe20000410000 */
[----:B------:R-:W-:-:S04]  /*4340*/  @P3 IMAD.U32 R157, R153, 0x10000, RZ ;  /* 0x00010000999d3824 */ /* 0x000fc800078e00ff */
[-C--:B------:R-:W-:Y:S01]  /*4350*/  @P3 FFMA.FTZ R110, R157, R156.reuse, R110 ;  /* 0x0000009c9d6e3223 */ /* 0x080fe2000001006e */
[----:B------:R-:W-:-:S05]  /*4360*/  @P3 FMUL.FTZ R156, R232, R156 ;  /* 0x0000009ce89c3220 */ /* 0x000fca0000410000 */
[----:B------:R-:W-:-:S04]  /*4370*/  @P3 F2FP.BF16.F32.PACK_AB R156, RZ, R156 ;  /* 0x0000009cff9c323e */ /* 0x000fc800000010ff */
[----:B------:R-:W-:Y:S01]  /*4380*/  @P3 PRMT R149, R156, 0x7610, R149 ;  /* 0x000076109c953816 */ /* 0x000fe20000000095 */
[----:B------:R-:W-:Y:S06]  /*4390*/  @P2 BRA `(.L_x_428) ;  /* 0x0000000000142947 */ /* 0x000fec0003800000 */
[----:B------:R-:W-:Y:S01]  /*43a0*/  HFMA2.MMA R157, -RZ, RZ, 0, 0 ;  /* 0x00000000ff9d7435 */ /* 0x000fe200000001ff */
[----:B------:R-:W-:Y:S10]  /*43b0*/  @!P4 BRA `(.L_x_429) ;  /* 0x00000000002cc947 */ /* 0x000ff40003800000 */
[----:B------:R-:W-:-:S04]  /*43c0*/  PRMT R157, R137, 0x7632, R157 ;  /* 0x00007632899d7816 */ /* 0x000fc8000000009d */
[----:B------:R-:W-:Y:S01]  /*43d0*/  SHF.L.U32 R157, R157, 0x10, RZ ;  /* 0x000000109d9d7819 */ /* 0x000fe200000006ff */
[----:B------:R-:W-:Y:S06]  /*43e0*/  BRA `(.L_x_429) ;  /* 0x0000000000207947 */ /* 0x000fec0003800000 */
.L_x_428:
        /* <DEDUP_REMOVED lines=8> */
.L_x_429:
[----:B------:R-:W-:Y:S05]  /*4470*/  BSYNC B1 ;  /* 0x0000000000017941 */ /* 0x000fea0003800000 */
.L_x_427:
        /* <DEDUP_REMOVED lines=12> */
[----:B------:R-:W-:Y:S01]  /*4540*/  MOV R157, RZ ;  /* 0x000000ff009d7202 */ /* 0x000fe20000000f00 */
[----:B------:R-:W-:Y:S06]  /*4550*/  @!P4 BRA `(.L_x_432) ;  /* 0x000000000024c947 */ /* 0x000fec0003800000 */
[----:B------:R-:W-:Y:S01]  /*4560*/  IMAD.U32 R157, R138, 0x10000, RZ ;  /* 0x000100008a9d7824 */ /* 0x000fe200078e00ff */
[----:B------:R-:W-:Y:S06]  /*4570*/  BRA `(.L_x_432) ;  /* 0x00000000001c7947 */ /* 0x000fec0003800000 */
.L_x_431:
[----:B------:R-:W-:-:S04]  /*4580*/  ISETP.NE.AND P6, PT, R204, RZ, PT ;  /* 0x000000ffcc00720c */ /* 0x000fc80003fc5270 */
[----:B------:R-:W-:-:S05]  /*4590*/  FSEL R156, R159, RZ, !P6 ;  /* 0x000000ff9f9c7208 */ /* 0x000fca0007000000 */
[----:B------:R-:W-:-:S04]  /*45a0*/  FFMA.FTZ R156, R21, R160, R156 ;  /* 0x000000a0159c7223 */ /* 0x000fc8000001009c */
[----:B------:R-:W-:-:S04]  /*45b0*/  FADD.FTZ R156, R23, -R156 ;  /* 0x8000009c179c7221 */ /* 0x000fc80000010000 */
[----:B------:R-:W-:Y:S01]  /*45c0*/  FMUL.FTZ R157, R6, R156 ;  /* 0x0000009c069d7220 */ /* 0x000fe20000410000 */
[----:B------:R-:W-:-:S05]  /*45d0*/  @P4 SHF.L.U32 R156, R138, 0x10, RZ ;  /* 0x000000108a9c4819 */ /* 0x000fca00000006ff */
[----:B------:R-:W-:-:S07]  /*45e0*/  @P4 FADD.FTZ R157, R157, R156 ;  /* 0x0000009c9d9d4221 */ /* 0x000fce0000010000 */
.L_x_432:
[----:B------:R-:W-:Y:S05]  /*45f0*/  BSYNC B1 ;  /* 0x0000000000017941 */ /* 0x000fea0003800000 */
.L_x_430:
[----:B------:R-:W-:Y:S01]  /*4600*/  @P5 F2FP.BF16.F32.PACK_AB R156, RZ, R157 ;  /* 0x0000009dff9c523e */ /* 0x000fe200000010ff */
[----:B------:R-:W-:Y:S03]  /*4610*/  BSSY B1, `(.L_x_433) ;  /* 0x0000017000017945 */ /* 0x000fe60003800000 */
[----:B------:R-:W-:Y:S02]  /*4620*/  @P5 PRMT R146, R156, 0x7610, R146 ;  /* 0x000076109c925816 */ /* 0x000fe40000000092 */
[----:B------:R-:W0:Y:S02]  /*4630*/  @P3 LDC R156, c[0x0][0x29c] ;  /* 0x0000a700ff9c3b82 */ /* 0x000e240000000800 */
[----:B0-----:R-:W-:Y:S01]  /*4640*/  @P3 FMUL.FTZ R156, R157, R156 ;  /* 0x0000009c9d9c3220 */ /* 0x001fe20000410000 */
[----:B------:R-:W-:-:S05]  /*4650*/  @P3 SHF.L.U32 R157, R154, 0x10, RZ ;  /* 0x000000109a9d3819 */ /* 0x000fca00000006ff */
[-C--:B------:R-:W-:Y:S01]  /*4660*/  @P3 FFMA.FTZ R112, R157, R156.reuse, R112 ;  /* 0x0000009c9d703223 */ /* 0x080fe20000010070 */
        /* <DEDUP_REMOVED lines=9> */
.L_x_434:
        /* <DEDUP_REMOVED lines=8> */
.L_x_435:
[----:B------:R-:W-:Y:S05]  /*4780*/  BSYNC B1 ;  /* 0x0000000000017941 */ /* 0x000fea0003800000 */
.L_x_433:
        /* <DEDUP_REMOVED lines=12> */
[----:B------:R-:W-:Y:S01]  /*4850*/  HFMA2.MMA R157, -RZ, RZ, 0, 0 ;  /* 0x00000000ff9d7435 */ /* 0x000fe200000001ff */
[----:B------:R-:W-:Y:S10]  /*4860*/  @!P4 BRA `(.L_x_438) ;  /* 0x000000000024c947 */ /* 0x000ff40003800000 */
[----:B------:R-:W-:Y:S01]  /*4870*/  SHF.L.U32 R157, R139, 0x10, RZ ;  /* 0x000000108b9d7819 */ /* 0x000fe200000006ff */
[----:B------:R-:W-:Y:S06]  /*4880*/  BRA `(.L_x_438) ;  /* 0x00000000001c7947 */ /* 0x000fec0003800000 */
.L_x_437:
[----:B------:R-:W-:-:S04]  /*4890*/  ISETP.NE.AND P6, PT, R204, RZ, PT ;  /* 0x000000ffcc00720c */ /* 0x000fc80003fc5270 */
[----:B------:R-:W-:-:S05]  /*48a0*/  FSEL R156, R159, RZ, !P6 ;  /* 0x000000ff9f9c7208 */ /* 0x000fca0007000000 */
[----:B------:R-:W-:-:S04]  /*48b0*/  FFMA.FTZ R156, R24, R160, R156 ;  /* 0x000000a0189c7223 */ /* 0x000fc8000001009c */
[----:B------:R-:W-:-:S04]  /*48c0*/  FADD.FTZ R156, R25, -R156 ;  /* 0x8000009c199c7221 */ /* 0x000fc80000010000 */
[----:B------:R-:W-:Y:S01]  /*48d0*/  FMUL.FTZ R157, R6, R156 ;  /* 0x0000009c069d7220 */ /* 0x000fe20000410000 */
[----:B------:R-:W-:-:S04]  /*48e0*/  @P4 IMAD.U32 R156, R139, 0x10000, RZ ;  /* 0x000100008b9c4824 */ /* 0x000fc800078e00ff */
[----:B------:R-:W-:-:S07]  /*48f0*/  @P4 FADD.FTZ R157, R157, R156 ;  /* 0x0000009c9d9d4221 */ /* 0x000fce0000010000 */
.L_x_438:
[----:B------:R-:W-:Y:S05]  /*4900*/  BSYNC B1 ;  /* 0x0000000000017941 */ /* 0x000fea0003800000 */
.L_x_436:
        /* <DEDUP_REMOVED lines=16> */
.L_x_440:
        /* <DEDUP_REMOVED lines=8> */
.L_x_441:
[----:B------:R-:W-:Y:S05]  /*4a90*/  BSYNC B1 ;  /* 0x0000000000017941 */ /* 0x000fea0003800000 */
.L_x_439:
        /* <DEDUP_REMOVED lines=11> */
[----:B0-----:R-:W-:-:S04]  /*4b50*/  @P5 IMAD.WIDE.U32 R156, R7, 0x10, R156 ;  /* 0x00000010079c5825 */ /* 0x001fc800078e009c */
[----:B------:R-:W-:Y:S01]  /*4b60*/  VIADD R7, R7, 0x100 ;  /* 0x0000010007077836 */ /* 0x000fe20000000000 */
[----:B------:R0:W-:Y:S02]  /*4b70*/  @P5 STG.E.128 desc[UR4][R156.64], R144 ;  /* 0x000000909c005986 */ /* 0x0001e4000c101d04 */
[----:B0-----:R-:W0:Y:S02]  /*4b80*/  @P3 LDC.64 R156, c[0x0][0x2f8] ;  /* 0x0000be00ff9c3b82 */ /* 0x001e240000000a00 */
[C---:B0-----:R-:W-:Y:S01]  /*4b90*/  @P3 IMAD.WIDE.U32 R156, R158.reuse, 0x10, R156 ;  /* 0x000000109e9c3825 */ /* 0x041fe200078e009c */
[----:B------:R-:W-:-:S04]  /*4ba0*/  IADD3 R158, R158, 0x100, RZ ;  /* 0x000001009e9e7810 */ /* 0x000fc80007ffe0ff */
[----:B------:R1:W-:Y:S03]  /*4bb0*/  @P3 STG.E.128 desc[UR4][R156.64], R148 ;  /* 0x000000949c003986 */ /* 0x0003e6000c101d04 */
.L_x_415:
[----:B------:R-:W-:Y:S05]  /*4bc0*/  BSYNC B0 ;  /* 0x0000000000007941 */ /* 0x000fea0003800000 */
.L_x_414:
[----:B------:R-:W-:Y:S04]  /*4bd0*/  BSSY B0, `(.L_x_442) ;  /* 0x00000dc000007945 */ /* 0x000fe80003800000 */
[----:B------:R-:W-:Y:S05]  /*4be0*/  @!P1 BRA `(.L_x_443) ;  /* 0x0000000c00689947 */ /* 0x000fea0003800000 */
[----:B------:R-:W-:Y:S04]  /*4bf0*/  BSSY B1, `(.L_x_444) ;  /* 0x0000005000017945 */ /* 0x000fe80003800000 */
[----:B------:R-:W-:Y:S05]  /*4c00*/  @!P3 BRA `(.L_x_445) ;  /* 0x00000000000cb947 */ /* 0x000fea0003800000 */
[----:B------:R-:W2:Y:S02]  /*4c10*/  LDC.64 R152, c[0x0][0x220] ;  /* 0x00008800ff987b82 */ /* 0x000ea40000000a00 */
[----:B--2---:R-:W-:-:S06]  /*4c20*/  IMAD.WIDE.U32 R152, R158, 0x10, R152 ;  /* 0x000000109e987825 */ /* 0x004fcc00078e0098 */
[----:B------:R-:W5:Y:S02]  /*4c30*/  LDG.E.128 R152, desc[UR4][R152.64] ;  /* 0x0000000498987981 */ /* 0x000f64000c1e1d00 */
.L_x_445:
[----:B------:R-:W-:Y:S05]  /*4c40*/  BSYNC B1 ;  /* 0x0000000000017941 */ /* 0x000fea0003800000 */
.L_x_444:
[----:B------:R-:W-:Y:S04]  /*4c50*/  BSSY B1, `(.L_x_446) ;  /* 0x0000013000017945 */ /* 0x000fe80003800000 */
[----:B------:R-:W-:Y:S05]  /*4c60*/  @P2 BRA `(.L_x_447) ;  /* 0x00000000001c2947 */ /* 0x000fea0003800000 */
[----:B------:R-:W-:Y:S01]  /*4c70*/  UISETP.NE.U32.AND UP0, UPT, UR14, URZ, UPT ;  /* 0x0000003f0e00728c */ /* 0x000fe2000bf05070 */
[----:B01----:R-:W-:-:S03]  /*4c80*/  HFMA2.MMA R157, -RZ, RZ, 0, 0 ;  /* 0x00000000ff9d7435 */ /* 0x003fc600000001ff */
[----:B------:R-:W-:-:S06]  /*4c90*/  UISETP.NE.AND.EX UP0, UPT, UR15, URZ, UPT, UP0 ;  /* 0x0000003f0f00728c */ /* 0x000fcc000bf05300 */
[----:B------:R-:W-:-:S13]  /*4ca0*/  PLOP3.LUT P4, PT, PT, PT, UP0, 0x80, 0x0 ;  /* 0x000000000000781c */ /* 0x000fda0003f8f008 */
[----:B------:R-:W-:Y:S05]  /*4cb0*/  @!P4 BRA `(.L_x_448) ;  /* 0x000000000030c947 */ /* 0x000fea0003800000 */
[----:B------:R-:W-:Y:S01]  /*4cc0*/  IMAD.U32 R157, R140, 0x10000, RZ ;  /* 0x000100008c9d7824 */ /* 0x000fe200078e00ff */
[----:B------:R-:W-:Y:S06]  /*4cd0*/  BRA `(.L_x_448) ;  /* 0x0000000000287947 */ /* 0x000fec0003800000 */
.L_x_447:
[----:B------:R-:W-:Y:S01]  /*4ce0*/  UISETP.NE.U32.AND UP0, UPT, UR14, URZ, UPT ;  /* 0x0000003f0e00728c */ /* 0x000fe2000bf05070 */
[----:B------:R-:W-:-:S03]  /*4cf0*/  ISETP.NE.AND P4, PT, R204, RZ, PT ;  /* 0x000000ffcc00720c */ /* 0x000fc60003f85270 */
[----:B------:R-:W-:Y:S01]  /*4d00*/  UISETP.NE.AND.EX UP0, UPT, UR15, URZ, UPT, UP0 ;  /* 0x0000003f0f00728c */ /* 0x000fe2000bf05300 */
[----:B01----:R-:W-:-:S05]  /*4d10*/  FSEL R156, R159, RZ, !P4 ;  /* 0x000000ff9f9c7208 */ /* 0x003fca0006000000 */
[----:B------:R-:W-:Y:S01]  /*4d20*/  PLOP3.LUT P4, PT, PT, PT, UP0, 0x80, 0x0 ;  /* 0x000000000000781c */ /* 0x000fe20003f8f008 */
[----:B------:R-:W-:-:S04]  /*4d30*/  FFMA.FTZ R156, R166, R160, R156 ;  /* 0x000000a0a69c7223 */ /* 0x000fc8000001009c */
[----:B------:R-:W-:-:S04]  /*4d40*/  FADD.FTZ R156, R167, -R156 ;  /* 0x8000009ca79c7221 */ /* 0x000fc80000010000 */
[----:B------:R-:W-:-:S04]  /*4d50*/  FMUL.FTZ R157, R6, R156 ;  /* 0x0000009c069d7220 */ /* 0x000fc80000410000 */
[----:B------:R-:W-:-:S05]  /*4d60*/  @P4 SHF.L.U32 R156, R140, 0x10, RZ ;  /* 0x000000108c9c4819 */ /* 0x000fca00000006ff */
[----:B------:R-:W-:-:S07]  /*4d70*/  @P4 FADD.FTZ R157, R157, R156 ;  /* 0x0000009c9d9d4221 */ /* 0x000fce0000010000 */
.L_x_448:
[----:B------:R-:W-:Y:S05]  /*4d80*/  BSYNC B1 ;  /* 0x0000000000017941 */ /* 0x000fea0003800000 */
.L_x_446:
        /* <DEDUP_REMOVED lines=18> */
.L_x_450:
        /* <DEDUP_REMOVED lines=8> */
.L_x_451:
[----:B------:R-:W-:Y:S05]  /*4f30*/  BSYNC B1 ;  /* 0x0000000000017941 */ /* 0x000fea0003800000 */
.L_x_449:
        /* <DEDUP_REMOVED lines=16> */
.L_x_453:
[----:B------:R-:W-:-:S04]  /*5040*/  ISETP.NE.AND P6, PT, R204, RZ, PT ;  /* 0x000000ffcc00720c */ /* 0x000fc80003fc5270 */
[----:B------:R-:W-:-:S05]  /*5050*/  FSEL R156, R159, RZ, !P6 ;  /* 0x000000ff9f9c7208 */ /* 0x000fca0007000000 */
[----:B------:R-:W-:-:S04]  /*5060*/  FFMA.FTZ R156, R168, R160, R156 ;  /* 0x000000a0a89c7223 */ /* 0x000fc8000001009c */
[----:B------:R-:W-:-:S04]  /*5070*/  FADD.FTZ R156, R170, -R156 ;  /* 0x8000009caa9c7221 */ /* 0x000fc80000010000 */
[----:B------:R-:W-:Y:S01]  /*5080*/  FMUL.FTZ R157, R6, R156 ;  /* 0x0000009c069d7220 */ /* 0x000fe20000410000 */
[----:B------:R-:W-:-:S04]  /*5090*/  @P4 IMAD.U32 R156, R141, 0x10000, RZ ;  /* 0x000100008d9c4824 */ /* 0x000fc800078e00ff */
[----:B------:R-:W-:-:S07]  /*50a0*/  @P4 FADD.FTZ R157, R157, R156 ;  /* 0x0000009c9d9d4221 */ /* 0x000fce0000010000 */
.L_x_454:
[----:B------:R-:W-:Y:S05]  /*50b0*/  BSYNC B1 ;  /* 0x0000000000017941 */ /* 0x000fea0003800000 */
.L_x_452:
        /* <DEDUP_REMOVED lines=16> */
.L_x_456:
        /* <DEDUP_REMOVED lines=8> */
.L_x_457:
[----:B------:R-:W-:Y:S05]  /*5240*/  BSYNC B1 ;  /* 0x0000000000017941 */ /* 0x000fea0003800000 */
.L_x_455:
        /* <DEDUP_REMOVED lines=16> */
.L_x_459:
[----:B------:R-:W-:-:S04]  /*5350*/  ISETP.NE.AND P6, PT, R204, RZ, PT ;  /* 0x000000ffcc00720c */ /* 0x000fc80003fc5270 */
[----:B------:R-:W-:-:S05]  /*5360*/  FSEL R156, R159, RZ, !P6 ;  /* 0x000000ff9f9c7208 */ /* 0x000fca0007000000 */
[----:B------:R-:W-:-:S04]  /*5370*/  FFMA.FTZ R156, R169, R160, R156 ;  /* 0x000000a0a99c7223 */ /* 0x000fc8000001009c */
[----:B------:R-:W-:-:S04]  /*5380*/  FADD.FTZ R156, R171, -R156 ;  /* 0x8000009cab9c7221 */ /* 0x000fc80000010000 */
[----:B------:R-:W-:Y:S01]  /*5390*/  FMUL.FTZ R157, R6, R156 ;  /* 0x0000009c069d7220 */ /* 0x000fe20000410000 */
[----:B------:R-:W-:-:S05]  /*53a0*/  @P4 SHF.L.U32 R156, R142, 0x10, RZ ;  /* 0x000000108e9c4819 */ /* 0x000fca00000006ff */
[----:B------:R-:W-:-:S07]  /*53b0*/  @P4 FADD.FTZ R157, R157, R156 ;  /* 0x0000009c9d9d4221 */ /* 0x000fce0000010000 */
.L_x_460:
[----:B------:R-:W-:Y:S05]  /*53c0*/  BSYNC B1 ;  /* 0x0000000000017941 */ /* 0x000fea0003800000 */
.L_x_458:
        /* <DEDUP_REMOVED lines=16> */
.L_x_462:
        /* <DEDUP_REMOVED lines=8> */
.L_x_463:
[----:B------:R-:W-:Y:S05]  /*5550*/  BSYNC B1 ;  /* 0x0000000000017941 */ /* 0x000fea0003800000 */
.L_x_461:
        /* <DEDUP_REMOVED lines=16> */
.L_x_465:
[----:B------:R-:W-:-:S04]  /*5660*/  ISETP.NE.AND P6, PT, R204, RZ, PT ;  /* 0x000000ffcc00720c */ /* 0x000fc80003fc5270 */
[----:B------:R-:W-:-:S05]  /*5670*/  FSEL R156, R159, RZ, !P6 ;  /* 0x000000ff9f9c7208 */ /* 0x000fca0007000000 */
[----:B------:R-:W-:-:S04]  /*5680*/  FFMA.FTZ R156, R172, R160, R156 ;  /* 0x000000a0ac9c7223 */ /* 0x000fc8000001009c */
[----:B------:R-:W-:-:S04]  /*5690*/  FADD.FTZ R156, R173, -R156 ;  /* 0x8000009cad9c7221 */ /* 0x000fc80000010000 */
[----:B------:R-:W-:Y:S01]  /*56a0*/  FMUL.FTZ R157, R6, R156 ;  /* 0x0000009c069d7220 */ /* 0x000fe20000410000 */
[----:B------:R-:W-:-:S05]  /*56b0*/  @P4 SHF.L.U32 R156, R143, 0x10, RZ ;  /* 0x000000108f9c4819 */ /* 0x000fca00000006ff */
[----:B------:R-:W-:-:S07]  /*56c0*/  @P4 FADD.FTZ R157, R157, R156 ;  /* 0x0000009c9d9d4221 */ /* 0x000fce0000010000 */
.L_x_466:
[----:B------:R-:W-:Y:S05]  /*56d0*/  BSYNC B1 ;  /* 0x0000000000017941 */ /* 0x000fea0003800000 */
.L_x_464:
        /* <DEDUP_REMOVED lines=16> */
.L_x_468:
        /* <DEDUP_REMOVED lines=8> */
.L_x_469:
[----:B------:R-:W-:Y:S05]  /*5860*/  BSYNC B1 ;  /* 0x0000000000017941 */ /* 0x000fea0003800000 */
.L_x_467:
[----:B------:R-:W-:-:S04]  /*5870*/  @P5 F2FP.BF16.F32.PACK_AB R156, RZ, R157 ;  /* 0x0000009dff9c523e */ /* 0x000fc800000010ff */
        /* <DEDUP_REMOVED lines=14> */
[C---:B0-----:R-:W-:Y:S01]  /*5960*/  @P3 IMAD.WIDE.U32 R156, R158.reuse, 0x10, R156 ;  /* 0x000000109e9c3825 */ /* 0x041fe200078e009c */
[----:B------:R-:W-:-:S04]  /*5970*/  IADD3 R158, R158, 0x100, RZ ;  /* 0x000001009e9e7810 */ /* 0x000fc80007ffe0ff */
[----:B------:R2:W-:Y:S03]  /*5980*/  @P3 STG.E.128 desc[UR4][R156.64], R148 ;  /* 0x000000949c003986 */ /* 0x0005e6000c101d04 */
.L_x_443:
[----:B------:R-:W-:Y:S05]  /*5990*/  BSYNC B0 ;  /* 0x0000000000007941 */ /* 0x000fea0003800000 */
.L_x_442:
[----:B------:R-:W-:Y:S01]  /*59a0*/  LOP3.LUT P4, RZ, R5, 0x2, RZ, 0xc0, !PT ;  /* 0x0000000205ff7812 */ /* 0x000fe2000788c0ff */
[----:B------:R-:W-:-:S12]  /*59b0*/  BSSY B0, `(.L_x_470) ;  /* 0x00000da000007945 */ /* 0x000fd80003800000 */
[----:B------:R-:W-:Y:S05]  /*59c0*/  @!P4 BRA `(.L_x_471) ;  /* 0x0000000c0060c947 */ /* 0x000fea0003800000 */
[----:B------:R-:W-:Y:S04]  /*59d0*/  BSSY B1, `(.L_x_472) ;  /* 0x0000005000017945 */ /* 0x000fe80003800000 */
[----:B------:R-:W-:Y:S05]  /*59e0*/  @!P3 BRA `(.L_x_473) ;  /* 0x00000000000cb947 */ /* 0x000fea0003800000 */
[----:B------:R-:W3:Y:S02]  /*59f0*/  LDC.64 R152, c[0x0][0x220] ;  /* 0x00008800ff987b82 */ /* 0x000ee40000000a00 */
[----:B---3--:R-:W-:-:S06]  /*5a00*/  IMAD.WIDE.U32 R152, R158, 0x10, R152 ;  /* 0x000000109e987825 */ /* 0x008fcc00078e0098 */
[----:B------:R-:W5:Y:S02]  /*5a10*/  LDG.E.128 R152, desc[UR4][R152.64] ;  /* 0x0000000498987981 */ /* 0x000f64000c1e1d00 */
.L_x_473:
[----:B------:R-:W-:Y:S05]  /*5a20*/  BSYNC B1 ;  /* 0x0000000000017941 */ /* 0x000fea0003800000 */
.L_x_472:
[----:B------:R-:W-:Y:S04]  /*5a30*/  BSSY B1, `(.L_x_474) ;  /* 0x0000013000017945 */ /* 0x000fe80003800000 */
[----:B------:R-:W-:Y:S05]  /*5a40*/  @P2 BRA `(.L_x_475) ;  /* 0x00000000001c2947 */ /* 0x000fea0003800000 */
[----:B------:R-:W-:Y:S01]  /*5a50*/  UISETP.NE.U32.AND UP0, UPT, UR14, URZ, UPT ;  /* 0x0000003f0e00728c */ /* 0x000fe2000bf05070 */
[----:B012---:R-:W-:-:S03]  /*5a60*/  IMAD.MOV.U32 R157, RZ, RZ, RZ ;  /* 0x000000ffff9d7224 */ /* 0x007fc600078e00ff */
[----:B------:R-:W-:-:S06]  /*5a70*/  UISETP.NE.AND.EX UP0, UPT, UR15, URZ, UPT, UP0 ;  /* 0x0000003f0f00728c */ /* 0x000fcc000bf05300 */
[----:B------:R-:W-:-:S13]  /*5a80*/  PLOP3.LUT P4, PT, PT, PT, UP0, 0x80, 0x0 ;  /* 0x000000000000781c */ /* 0x000fda0003f8f008 */
[----:B------:R-:W-:Y:S05]  /*5a90*/  @!P4 BRA `(.L_x_476) ;  /* 0x000000000030c947 */ /* 0x000fea0003800000 */
[----:B------:R-:W-:Y:S01]  /*5aa0*/  SHF.L.U32 R157, R32, 0x10, RZ ;  /* 0x00000010209d7819 */ /* 0x000fe200000006ff */
[----:B------:R-:W-:Y:S06]  /*5ab0*/  BRA `(.L_x_476) ;  /* 0x0000000000287947 */ /* 0x000fec0003800000 */
.L_x_475:
[----:B------:R-:W-:Y:S01]  /*5ac0*/  UISETP.NE.U32.AND UP0, UPT, UR14, URZ, UPT ;  /* 0x0000003f0e00728c */ /* 0x000fe2000bf05070 */
[----:B------:R-:W-:-:S03]  /*5ad0*/  ISETP.NE.AND P4, PT, R204, RZ, PT ;  /* 0x000000ffcc00720c */ /* 0x000fc60003f85270 */
[----:B------:R-:W-:Y:S01]  /*5ae0*/  UISETP.NE.AND.EX UP0, UPT, UR15, URZ, UPT, UP0 ;  /* 0x0000003f0f00728c */ /* 0x000fe2000bf05300 */
[----:B012---:R-:W-:-:S05]  /*5af0*/  FSEL R156, R159, RZ, !P4 ;  /* 0x000000ff9f9c7208 */ /* 0x007fca0006000000 */
[----:B------:R-:W-:Y:S01]  /*5b00*/  PLOP3.LUT P4, PT, PT, PT, UP0, 0x80, 0x0 ;  /* 0x000000000000781c */ /* 0x000fe20003f8f008 */
[----:B------:R-:W-:-:S04]  /*5b10*/  FFMA.FTZ R156, R202, R160, R156 ;  /* 0x000000a0ca9c7223 */ /* 0x000fc8000001009c */
[----:B------:R-:W-:-:S04]  /*5b20*/  FADD.FTZ R156, R182, -R156 ;  /* 0x8000009cb69c7221 */ /* 0x000fc80000010000 */
[----:B------:R-:W-:-:S04]  /*5b30*/  FMUL.FTZ R157, R6, R156 ;  /* 0x0000009c069d7220 */ /* 0x000fc80000410000 */
[----:B------:R-:W-:-:S05]  /*5b40*/  @P4 SHF.L.U32 R156, R32, 0x10, RZ ;  /* 0x00000010209c4819 */ /* 0x000fca00000006ff */
[----:B------:R-:W-:-:S07]  /*5b50*/  @P4 FADD.FTZ R157, R157, R156 ;  /* 0x0000009c9d9d4221 */ /* 0x000fce0000010000 */
.L_x_476:
[----:B------:R-:W-:Y:S05]  /*5b60*/  BSYNC B1 ;  /* 0x0000000000017941 */ /* 0x000fea0003800000 */
.L_x_474:
        /* <DEDUP_REMOVED lines=18> */
.L_x_478:
        /* <DEDUP_REMOVED lines=8> */
.L_x_479:
[----:B------:R-:W-:Y:S05]  /*5d10*/  BSYNC B1 ;  /* 0x0000000000017941 */ /* 0x000fea0003800000 */
.L_x_477:
        /* <DEDUP_REMOVED lines=16> */
.L_x_481:
[----:B------:R-:W-:-:S04]  /*5e20*/  ISETP.NE.AND P6, PT, R204, RZ, PT ;  /* 0x000000ffcc00720c */ /* 0x000fc80003fc5270 */
[----:B------:R-:W-:-:S05]  /*5e30*/  FSEL R156, R159, RZ, !P6 ;  /* 0x000000ff9f9c7208 */ /* 0x000fca0007000000 */
[----:B------:R-:W-:-:S04]  /*5e40*/  FFMA.FTZ R156, R183, R160, R156 ;  /* 0x000000a0b79c7223 */ /* 0x000fc8000001009c */
[----:B------:R-:W-:-:S04]  /*5e50*/  FADD.FTZ R156, R185, -R156 ;  /* 0x8000009cb99c7221 */ /* 0x000fc80000010000 */
[----:B------:R-:W-:Y:S01]  /*5e60*/  FMUL.FTZ R157, R6, R156 ;  /* 0x0000009c069d7220 */ /* 0x000fe20000410000 */
[----:B------:R-:W-:-:S05]  /*5e70*/  @P4 SHF.L.U32 R156, R33, 0x10, RZ ;  /* 0x00000010219c4819 */ /* 0x000fca00000006ff */
[----:B------:R-:W-:-:S07]  /*5e80*/  @P4 FADD.FTZ R157, R157, R156 ;  /* 0x0000009c9d9d4221 */ /* 0x000fce0000010000 */
.L_x_482:
[----:B------:R-:W-:Y:S05]  /*5e90*/  BSYNC B1 ;  /* 0x0000000000017941 */ /* 0x000fea0003800000 */
.L_x_480:
        /* <DEDUP_REMOVED lines=16> */
.L_x_484:
        /* <DEDUP_REMOVED lines=8> */
.L_x_485:
[----:B------:R-:W-:Y:S05]  /*6020*/  BSYNC B1 ;  /* 0x0000000000017941 */ /* 0x000fea0003800000 */
.L_x_483:
        /* <DEDUP_REMOVED lines=16> */
.L_x_487:
[----:B------:R-:W-:-:S04]  /*6130*/  ISETP.NE.AND P6, PT, R204, RZ, PT ;  /* 0x000000ffcc00720c */ /* 0x000fc80003fc5270 */
[----:B------:R-:W-:-:S05]  /*6140*/  FSEL R156, R159, RZ, !P6 ;  /* 0x000000ff9f9c7208 */ /* 0x000fca0007000000 */
[----:B------:R-:W-:-:S04]  /*6150*/  FFMA.FTZ R156, R184, R160, R156 ;  /* 0x000000a0b89c7223 */ /* 0x000fc8000001009c */
[----:B------:R-:W-:-:S04]  /*6160*/  FADD.FTZ R156, R186, -R156 ;  /* 0x8000009cba9c7221 */ /* 0x000fc80000010000 */
[----:B------:R-:W-:Y:S01]  /*6170*/  FMUL.FTZ R157, R6, R156 ;  /* 0x0000009c069d7220 */ /* 0x000fe20000410000 */
[----:B------:R-:W-:-:S04]  /*6180*/  @P4 IMAD.U32 R156, R34, 0x10000, RZ ;  /* 0x00010000229c4824 */ /* 0x000fc800078e00ff */
[----:B------:R-:W-:-:S07]  /*6190*/  @P4 FADD.FTZ R157, R157, R156 ;  /* 0x0000009c9d9d4221 */ /* 0x000fce0000010000 */
.L_x_488:
[----:B------:R-:W-:Y:S05]  /*61a0*/  BSYNC B1 ;  /* 0x0000000000017941 */ /* 0x000fea0003800000 */
.L_x_486:
        /* <DEDUP_REMOVED lines=16> */
.L_x_490:
        /* <DEDUP_REMOVED lines=8> */
.L_x_491:
[----:B------:R-:W-:Y:S05]  /*6330*/  BSYNC B1 ;  /* 0x0000000000017941 */ /* 0x000fea0003800000 */
.L_x_489:
        /* <DEDUP_REMOVED lines=16> */
.L_x_493:
[----:B------:R-:W-:-:S04]  /*6440*/  ISETP.NE.AND P6, PT, R204, RZ, PT ;  /* 0x000000ffcc00720c */ /* 0x000fc80003fc5270 */
[----:B------:R-:W-:-:S05]  /*6450*/  FSEL R156, R159, RZ, !P6 ;  /* 0x000000ff9f9c7208 */ /* 0x000fca0007000000 */
[----:B------:R-:W-:-:S04]  /*6460*/  FFMA.FTZ R156, R187, R160, R156 ;  /* 0x000000a0bb9c7223 */ /* 0x000fc8000001009c */
[----:B------:R-:W-:-:S04]  /*6470*/  FADD.FTZ R156, R189, -R156 ;  /* 0x8000009cbd9c7221 */ /* 0x000fc80000010000 */
[----:B------:R-:W-:Y:S01]  /*6480*/  FMUL.FTZ R157, R6, R156 ;  /* 0x0000009c069d7220 */ /* 0x000fe20000410000 */
[----:B------:R-:W-:-:S05]  /*6490*/  @P4 SHF.L.U32 R156, R35, 0x10, RZ ;  /* 0x00000010239c4819 */ /* 0x000fca00000006ff */
[----:B------:R-:W-:-:S07]  /*64a0*/  @P4 FADD.FTZ R157, R157, R156 ;  /* 0x0000009c9d9d4221 */ /* 0x000fce0000010000 */
.L_x_494:
[----:B------:R-:W-:Y:S05]  /*64b0*/  BSYNC B1 ;  /* 0x0000000000017941 */ /* 0x000fea0003800000 */
.L_x_492:
        /* <DEDUP_REMOVED lines=16> */
.L_x_496:
[----:B------:R-:W-:-:S04]  /*65c0*/  ISETP.NE.AND P2, PT, R204, RZ, PT ;  /* 0x000000ffcc00720c */ /* 0x000fc80003f45270 */
[----:B------:R-:W-:-:S05]  /*65d0*/  FSEL R159, R159, RZ, !P2 ;  /* 0x000000ff9f9f7208 */ /* 0x000fca0005000000 */
[----:B------:R-:W-:-:S04]  /*65e0*/  FFMA.FTZ R159, R195, R160, R159 ;  /* 0x000000a0c39f7223 */ /* 0x000fc8000001009f */
[----:B------:R-:W-:-:S04]  /*65f0*/  FADD.FTZ R159, R196, -R159 ;  /* 0x8000009fc49f7221 */ /* 0x000fc80000010000 */
[----:B------:R-:W-:Y:S01]  /*6600*/  FMUL.FTZ R156, R6, R159 ;  /* 0x0000009f069c7220 */ /* 0x000fe20000410000 */
[----:B------:R-:W-:-:S05]  /*6610*/  @P4 PRMT R6, R35, 0x7632, R6 ;  /* 0x0000763223064816 */ /* 0x000fca0000000006 */
[----:B------:R-:W-:-:S04]  /*6620*/  @P4 IMAD.U32 R6, R6, 0x10000, RZ ;  /* 0x0001000006064824 */ /* 0x000fc800078e00ff */
[----:B------:R-:W-:-:S07]  /*6630*/  @P4 FADD.FTZ R156, R156, R6 ;  /* 0x000000069c9c4221 */ /* 0x000fce0000010000 */
.L_x_497:
[----:B------:R-:W-:Y:S05]  /*6640*/  BSYNC B1 ;  /* 0x0000000000017941 */ /* 0x000fea0003800000 */
.L_x_495:
[----:B------:R-:W-:-:S04]  /*6650*/  @P5 F2FP.BF16.F32.PACK_AB R6, RZ, R156 ;  /* 0x0000009cff06523e */ /* 0x000fc800000010ff */
[----:B------:R-:W-:Y:S02]  /*6660*/  @P5 PRMT R147, R147, 0x5410, R6 ;  /* 0x0000541093935816 */ /* 0x000fe40000000006 */
[----:B------:R-:W0:Y:S02]  /*6670*/  @P3 LDC R6, c[0x0][0x29c] ;  /* 0x0000a700ff063b82 */ /* 0x000e240000000800 */
[----:B0-----:R-:W-:Y:S01]  /*6680*/  @P3 FMUL.FTZ R6, R156, R6 ;  /* 0x000000069c063220 */ /* 0x001fe20000410000 */
[----:B------:R-:W-:-:S04]  /*6690*/  @P3 PRMT R156, R155, 0x7632, R156 ;  /* 0x000076329b9c3816 */ /* 0x000fc8000000009c */
[----:B------:R-:W-:-:S05]  /*66a0*/  @P3 SHF.L.U32 R156, R156, 0x10, RZ ;  /* 0x000000109c9c3819 */ /* 0x000fca00000006ff */
[----:B------:R-:W-:Y:S01]  /*66b0*/  @P3 FFMA.FTZ R131, R6, R156, R131 ;  /* 0x0000009c06833223 */ /* 0x000fe20000010083 */
[----:B------:R-:W-:Y:S01]  /*66c0*/  @P3 FMUL.FTZ R6, R206, R6 ;  /* 0x00000006ce063220 */ /* 0x000fe20000410000 */
[----:B------:R-:W0:Y:S04]  /*66d0*/  @P5 LDC.64 R156, c[0x0][0x308] ;  /* 0x0000c200ff9c5b82 */ /* 0x000e280000000a00 */
[----:B------:R-:W-:-:S04]  /*66e0*/  @P3 F2FP.BF16.F32.PACK_AB R6, RZ, R6 ;  /* 0x00000006ff06323e */ /* 0x000fc800000010ff */
[----:B------:R-:W-:Y:S01]  /*66f0*/  @P3 PRMT R151, R151, 0x5410, R6 ;  /* 0x0000541097973816 */ /* 0x000fe20000000006 */
[----:B0-----:R-:W-:-:S05]  /*6700*/  @P5 IMAD.WIDE.U32 R6, R7, 0x10, R156 ;  /* 0x0000001007065825 */ /* 0x001fca00078e009c */
[----:B------:R0:W-:Y:S02]  /*6710*/  @P5 STG.E.128 desc[UR4][R6.64], R144 ;  /* 0x0000009006005986 */ /* 0x0001e4000c101d04 */
[----:B0-----:R-:W0:Y:S02]  /*6720*/  @P3 LDC.64 R6, c[0x0][0x2f8] ;  /* 0x0000be00ff063b82 */ /* 0x001e240000000a00 */
[----:B0-----:R-:W-:-:S05]  /*6730*/  @P3 IMAD.WIDE.U32 R6, R158, 0x10, R6 ;  /* 0x000000109e063825 */ /* 0x001fca00078e0006 */
[----:B------:R3:W-:Y:S02]  /*6740*/  @P3 STG.E.128 desc[UR4][R6.64], R148 ;  /* 0x0000009406003986 */ /* 0x0007e4000c101d04 */
.L_x_471:
[----:B------:R-:W-:Y:S05]  /*6750*/  BSYNC B0 ;  /* 0x0000000000007941 */ /* 0x000fea0003800000 */
.L_x_470:
[----:B------:R-:W-:Y:S02]  /*6760*/  IADD3 R4, R4, UR12, RZ ;  /* 0x0000000c04047c10 */ /* 0x000fe4000fffe0ff */
[----:B------:R-:W-:Y:S02]  /*6770*/  LOP3.LUT P3, RZ, R5, 0x4, RZ, 0xc0, !PT ;  /* 0x0000000405ff7812 */ /* 0x000fe4000786c0ff */
[----:B------:R-:W-:Y:S02]  /*6780*/  ISETP.GE.AND P2, PT, R4, UR13, PT ;  /* 0x0000000d04007c0c */ /* 0x000fe4000bf46270 */
[----:B------:R-:W-:-:S11]  /*6790*/  SEL R205, RZ, 0x1, P3 ;  /* 0x00000001ffcd7807 */ /* 0x000fd60001800000 */
[----:B------:R-:W-:Y:S05]  /*67a0*/  @!P2 BRA `(.L_x_498) ;  /* 0xffffffa400b4a947 */ /* 0x000fea000383ffff */
.L_x_366:
[----:B------:R-:W3:Y:S01]  /*67b0*/  S2R R0, SR_TID.X ;  /* 0x0000000000007919 */ /* 0x000ee20000002100 */
[----:B------:R-:W3:Y:S01]  /*67c0*/  S2UR UR6, SR_CTAID.X ;  /* 0x00000000000679c3 */ /* 0x000ee20000002500 */
[----:B------:R-:W-:Y:S01]  /*67d0*/  LOP3.LUT P2, RZ, R5, 0x1, RZ, 0xc0, !PT ;  /* 0x0000000105ff7812 */ /* 0x000fe2000784c0ff */
[----:B------:R-:W-:Y:S01]  /*67e0*/  BSSY B0, `(.L_x_499) ;  /* 0x0000012000007945 */ /* 0x000fe20003800000 */
[----:B---3--:R-:W-:-:S05]  /*67f0*/  LEA.HI R7, R0, UR6, RZ, 0x18 ;  /* 0x0000000600077c11 */ /* 0x008fca000f8fc0ff */
[----:B------:R-:W-:-:S05]  /*6800*/  IMAD R2, R7, R2, RZ ;  /* 0x0000000207027224 */ /* 0x000fca00078e02ff */
[----:B-----5:R-:W-:Y:S01]  /*6810*/  LEA.HI R11, R2, R3, RZ, 0x1d ;  /* 0x00000003020b7211 */ /* 0x020fe200078fe8ff */
[----:B------:R-:W-:Y:S06]  /*6820*/  @!P2 BRA `(.L_x_500) ;  /* 0x000000000034a947 */ /* 0x000fec0003800000 */
[----:B------:R-:W3:Y:S08]  /*6830*/  LDC.64 R2, c[0x0][0x2d0] ;  /* 0x0000b400ff027b82 */ /* 0x000ef00000000a00 */
[----:B------:R-:W4:Y:S08]  /*6840*/  LDC.64 R6, c[0x0][0x2d8] ;  /* 0x0000b600ff067b82 */ /* 0x000f300000000a00 */
[----:B------:R-:W5:Y:S01]  /*6850*/  LDC.64 R8, c[0x0][0x2f0] ;  /* 0x0000bc00ff087b82 */ /* 0x000f620000000a00 */
[----:B---3--:R-:W-:-:S05]  /*6860*/  IMAD.WIDE.U32 R2, R11, 0x20, R2 ;  /* 0x000000200b027825 */ /* 0x008fca00078e0002 */
[----:B------:R3:W-:Y:S01]  /*6870*/  STG.E.128 desc[UR4][R2.64], R68 ;  /* 0x0000004402007986 */ /* 0x0007e2000c101d04 */
[----:B----4-:R-:W-:-:S03]  /*6880*/  IMAD.WIDE.U32 R6, R11, 0x20, R6 ;  /* 0x000000200b067825 */ /* 0x010fc600078e0006 */
[----:B------:R3:W-:Y:S04]  /*6890*/  STG.E.128 desc[UR4][R2.64+0x10], R72 ;  /* 0x0000104802007986 */ /* 0x0007e8000c101d04 */
[----:B------:R3:W-:Y:S01]  /*68a0*/  STG.E.128 desc[UR4][R6.64], R36 ;  /* 0x0000002406007986 */ /* 0x0007e2000c101d04 */
[----:B-----5:R-:W-:-:S03]  /*68b0*/  IMAD.WIDE.U32 R8, R11, 0x20, R8 ;  /* 0x000000200b087825 */ /* 0x020fc600078e0008 */
[----:B------:R3:W-:Y:S01]  /*68c0*/  STG.E.128 desc[UR4][R6.64+0x10], R40 ;  /* 0x0000102806007986 */ /* 0x0007e2000c101d04 */
[----:B------:R-:W-:-:S03]  /*68d0*/  VIADD R11, R11, 0x100 ;  /* 0x000001000b0b7836 */ /* 0x000fc60000000000 */
[----:B------:R3:W-:Y:S04]  /*68e0*/  STG.E.128 desc[UR4][R8.64], R100 ;  /* 0x0000006408007986 */ /* 0x0007e8000c101d04 */
[----:B------:R3:W-:Y:S02]  /*68f0*/  STG.E.128 desc[UR4][R8.64+0x10], R104 ;  /* 0x0000106808007986 */ /* 0x0007e4000c101d04 */
.L_x_500:
[----:B------:R-:W-:Y:S05]  /*6900*/  BSYNC B0 ;  /* 0x0000000000007941 */ /* 0x000fea0003800000 */
.L_x_499:
[----:B------:R-:W-:Y:S04]  /*6910*/  BSSY B0, `(.L_x_501) ;  /* 0x000000f000007945 */ /* 0x000fe80003800000 */
[----:B------:R-:W-:Y:S05]  /*6920*/  @!P0 BRA `(.L_x_502) ;  /* 0x0000000000348947 */ /* 0x000fea0003800000 */
[----:B---3--:R-:W3:Y:S08]  /*6930*/  LDC.64 R2, c[0x0][0x2d0] ;  /* 0x0000b400ff027b82 */ /* 0x008ef00000000a00 */
        /* <DEDUP_REMOVED lines=9> */
[----:B------:R-:W-:-:S03]  /*69d0*/  IADD3 R11, R11, 0x100, RZ ;  /* 0x000001000b0b7810 */ /* 0x000fc60007ffe0ff */
[----:B------:R3:W-:Y:S04]  /*69e0*/  STG.E.128 desc[UR4][R8.64], R108 ;  /* 0x0000006c08007986 */ /* 0x0007e8000c101d04 */
[----:B------:R3:W-:Y:S02]  /*69f0*/  STG.E.128 desc[UR4][R8.64+0x10], R112 ;  /* 0x0000107008007986 */ /* 0x0007e4000c101d04 */
.L_x_502:
[----:B------:R-:W-:Y:S05]  /*6a00*/  BSYNC B0 ;  /* 0x0000000000007941 */ /* 0x000fea0003800000 */
.L_x_501:
        /* <DEDUP_REMOVED lines=15> */
.L_x_504:
[----:B------:R-:W-:Y:S05]  /*6b00*/  BSYNC B0 ;  /* 0x0000000000007941 */ /* 0x000fea0003800000 */
.L_x_503:
[----:B------:R-:W-:-:S13]  /*6b10*/  LOP3.LUT P0, RZ, R5, 0x2, RZ, 0xc0, !PT ;  /* 0x0000000205ff7812 */ /* 0x000fda000780c0ff */
[----:B------:R-:W-:Y:S05]  /*6b20*/  @!P0 EXIT ;  /* 0x000000000000894d */ /* 0x000fea0003800000 */
[----:B---3--:R-:W3:Y:S08]  /*6b30*/  LDC.64 R2, c[0x0][0x2d0] ;  /* 0x0000b400ff027b82 */ /* 0x008ef00000000a00 */
[----:B------:R-:W4:Y:S08]  /*6b40*/  LDC.64 R4, c[0x0][0x2d8] ;  /* 0x0000b600ff047b82 */ /* 0x000f300000000a00 */
[----:B------:R-:W5:Y:S01]  /*6b50*/  LDC.64 R6, c[0x0][0x2f0] ;  /* 0x0000bc00ff067b82 */ /* 0x000f620000000a00 */
[----:B---3--:R-:W-:-:S05]  /*6b60*/  IMAD.WIDE.U32 R2, R11, 0x20, R2 ;  /* 0x000000200b027825 */ /* 0x008fca00078e0002 */
[----:B------:R-:W-:Y:S01]  /*6b70*/  STG.E.128 desc[UR4][R2.64], R60 ;  /* 0x0000003c02007986 */ /* 0x000fe2000c101d04 */
[----:B----4-:R-:W-:-:S03]  /*6b80*/  IMAD.WIDE.U32 R4, R11, 0x20, R4 ;  /* 0x000000200b047825 */ /* 0x010fc600078e0004 */
[----:B------:R-:W-:Y:S04]  /*6b90*/  STG.E.128 desc[UR4][R2.64+0x10], R64 ;  /* 0x0000104002007986 */ /* 0x000fe8000c101d04 */
[----:B------:R-:W-:Y:S01]  /*6ba0*/  STG.E.128 desc[UR4][R4.64], R92 ;  /* 0x0000005c04007986 */ /* 0x000fe2000c101d04 */
[----:B-----5:R-:W-:-:S03]  /*6bb0*/  IMAD.WIDE.U32 R6, R11, 0x20, R6 ;  /* 0x000000200b067825 */ /* 0x020fc600078e0006 */
[----:B------:R-:W-:Y:S04]  /*6bc0*/  STG.E.128 desc[UR4][R4.64+0x10], R96 ;  /* 0x0000106004007986 */ /* 0x000fe8000c101d04 */
[----:B------:R-:W-:Y:S04]  /*6bd0*/  STG.E.128 desc[UR4][R6.64], R124 ;  /* 0x0000007c06007986 */ /* 0x000fe8000c101d04 */
[----:B------:R-:W-:Y:S01]  /*6be0*/  STG.E.128 desc[UR4][R6.64+0x10], R128 ;  /* 0x0000108006007986 */ /* 0x000fe2000c101d04 */
[----:B------:R-:W-:Y:S05]  /*6bf0*/  EXIT ;  /* 0x000000000000794d */ /* 0x000fea0003800000 */
.L_x_385:
[----:B------:R-:W-:Y:S01]  /*6c00*/  HFMA2.MMA R156, -RZ, RZ, 0, 9.5367431640625e-07 ;  /* 0x00000010ff9c7435 */ /* 0x000fe200000001ff */
[----:B------:R-:W-:Y:S01]  /*6c10*/  IMAD.MOV.U32 R159, RZ, RZ, R212 ;  /* 0x000000ffff9f7224 */ /* 0x000fe200078e00d4 */
[----:B------:R-:W-:Y:S01]  /*6c20*/  MOV R157, 0x1f ;  /* 0x0000001f009d7802 */ /* 0x000fe20000000f00 */
[----:B------:R-:W-:-:S08]  /*6c30*/  IMAD.MOV.U32 R158, RZ, RZ, -0x1 ;  /* 0xffffffffff9e7424 */ /* 0x000fd000078e00ff */
[----:B-----5:R-:W-:Y:S05]  /*6c40*/  WARPSYNC.COLLECTIVE R158, `(.L_x_505) ;  /* 0x000000009e087348 */ /* 0x020fea0003c00000 */
[----:B------:R0:W1:Y:S02]  /*6c50*/  SHFL.DOWN P4, R163, R159, R156, R157 ;  /* 0x0800009c9fa37389 */ /* 0x000064000008009d */
[----:B01---5:R-:W-:Y:S01]  /*6c60*/  ENDCOLLECTIVE ;  /* 0x000000000000791b */ /* 0x023fe20003800000 */
.L_x_505:
[----:B------:R-:W-:Y:S01]  /*6c70*/  MOV R159, R213 ;  /* 0x000000d5009f7202 */ /* 0x000fe20000000f00 */
[----:B------:R-:W-:-:S07]  /*6c80*/  FADD.FTZ R212, R163, R212 ;  /* 0x000000d4a3d47221 */ /* 0x000fce0000010000 */
[----:B------:R-:W-:Y:S05]  /*6c90*/  WARPSYNC.COLLECTIVE R158, `(.L_x_506) ;  /* 0x000000009e087348 */ /* 0x000fea0003c00000 */
[----:B------:R0:W1:Y:S02]  /*6ca0*/  SHFL.DOWN P4, R163, R159, R156, R157 ;  /* 0x0800009c9fa37389 */ /* 0x000064000008009d */
[----:B01----:R-:W-:Y:S01]  /*6cb0*/  ENDCOLLECTIVE ;  /* 0x000000000000791b */ /* 0x003fe20003800000 */
.L_x_506:
[----:B------:R-:W-:Y:S01]  /*6cc0*/  MOV R159, R212 ;  /* 0x000000d4009f7202 */ /* 0x000fe20000000f00 */
[----:B------:R-:W-:Y:S02]  /*6cd0*/  IMAD.MOV.U32 R156, RZ, RZ, 0x8 ;  /* 0x00000008ff9c7424 */ /* 0x000fe400078e00ff */
[----:B------:R-:W-:-:S07]  /*6ce0*/  FADD.FTZ R213, R163, R213 ;  /* 0x000000d5a3d57221 */ /* 0x000fce0000010000 */
[----:B------:R-:W-:Y:S05]  /*6cf0*/  WARPSYNC.COLLECTIVE R158, `(.L_x_507) ;  /* 0x000000009e087348 */ /* 0x000fea0003c00000 */
[----:B------:R0:W1:Y:S02]  /*6d00*/  SHFL.DOWN P4, R163, R159, R156, R157 ;  /* 0x0800009c9fa37389 */ /* 0x000064000008009d */
[----:B01----:R-:W-:Y:S01]  /*6d10*/  ENDCOLLECTIVE ;  /* 0x000000000000791b */ /* 0x003fe20003800000 */
.L_x_507:
[----:B------:R-:W-:Y:S01]  /*6d20*/  MOV R159, R213 ;  /* 0x000000d5009f7202 */ /* 0x000fe20000000f00 */
[----:B------:R-:W-:-:S07]  /*6d30*/  FADD.FTZ R212, R212, R163 ;  /* 0x000000a3d4d47221 */ /* 0x000fce0000010000 */
[----:B------:R-:W-:Y:S05]  /*6d40*/  WARPSYNC.COLLECTIVE R158, `(.L_x_508) ;  /* 0x000000009e087348 */ /* 0x000fea0003c00000 */
[----:B------:R0:W1:Y:S02]  /*6d50*/  SHFL.DOWN P4, R163, R159, R156, R157 ;  /* 0x0800009c9fa37389 */ /* 0x000064000008009d */
[----:B01----:R-:W-:Y:S01]  /*6d60*/  ENDCOLLECTIVE ;  /* 0x000000000000791b */ /* 0x003fe20003800000 */
.L_x_508:
[----:B------:R-:W-:Y:S01]  /*6d70*/  MOV R159, R212 ;  /* 0x000000d4009f7202 */ /* 0x000fe20000000f00 */
[----:B------:R-:W-:Y:S02]  /*6d80*/  IMAD.MOV.U32 R156, RZ, RZ, 0x4 ;  /* 0x00000004ff9c7424 */ /* 0x000fe400078e00ff */
[----:B------:R-:W-:-:S07]  /*6d90*/  FADD.FTZ R213, R213, R163 ;  /* 0x000000a3d5d57221 */ /* 0x000fce0000010000 */
[----:B------:R-:W-:Y:S05]  /*6da0*/  WARPSYNC.COLLECTIVE R158, `(.L_x_509) ;  /* 0x000000009e087348 */ /* 0x000fea0003c00000 */
[----:B------:R0:W1:Y:S02]  /*6db0*/  SHFL.DOWN P4, R163, R159, R156, R157 ;  /* 0x0800009c9fa37389 */ /* 0x000064000008009d */
[----:B01----:R-:W-:Y:S01]  /*6dc0*/  ENDCOLLECTIVE ;  /* 0x000000000000791b */ /* 0x003fe20003800000 */
.L_x_509:
[----:B------:R-:W-:Y:S02]  /*6dd0*/  MOV R159, R213 ;  /* 0x000000d5009f7202 */ /* 0x000fe40000000f00 */
[----:B------:R-:W-:-:S07]  /*6de0*/  MOV R162, R163 ;  /* 0x000000a300a27202 */ /* 0x000fce0000000f00 */
[----:B------:R-:W-:Y:S05]  /*6df0*/  WARPSYNC.COLLECTIVE R158, `(.L_x_510) ;  /* 0x000000009e087348 */ /* 0x000fea0003c00000 */
[----:B------:R0:W1:Y:S02]  /*6e00*/  SHFL.DOWN P4, R163, R159, R156, R157 ;  /* 0x0800009c9fa37389 */ /* 0x000064000008009d */
[----:B01----:R-:W-:Y:S01]  /*6e10*/  ENDCOLLECTIVE ;  /* 0x000000000000791b */ /* 0x003fe20003800000 */
.L_x_510:
[----:B------:R-:W-:Y:S01]  /*6e20*/  FADD.FTZ R162, R212, R162 ;  /* 0x000000a2d4a27221 */ /* 0x000fe20000010000 */
[----:B------:R-:W-:-:S04]  /*6e30*/  HFMA2.MMA R156, -RZ, RZ, 0, 1.1920928955078125e-07 ;  /* 0x00000002ff9c7435 */ /* 0x000fc800000001ff */
[----:B------:R-:W-:Y:S01]  /*6e40*/  MOV R159, R162 ;  /* 0x000000a2009f7202 */ /* 0x000fe20000000f00 */
[----:B------:R-:W-:-:S07]  /*6e50*/  IMAD.MOV.U32 R161, RZ, RZ, R163 ;  /* 0x000000ffffa17224 */ /* 0x000fce00078e00a3 */
[----:B------:R-:W-:Y:S05]  /*6e60*/  WARPSYNC.COLLECTIVE R158, `(.L_x_511) ;  /* 0x000000009e087348 */ /* 0x000fea0003c00000 */
[----:B------:R0:W1:Y:S02]  /*6e70*/  SHFL.DOWN P4, R163, R159, R156, R157 ;  /* 0x0800009c9fa37389 */ /* 0x000064000008009d */
[----:B01----:R-:W-:Y:S01]  /*6e80*/  ENDCOLLECTIVE ;  /* 0x000000000000791b */ /* 0x003fe20003800000 */
.L_x_511:
[----:B------:R-:W-:-:S04]  /*6e90*/  FADD.FTZ R161, R213, R161 ;  /* 0x000000a1d5a17221 */ /* 0x000fc80000010000 */
[----:B------:R-:W-:Y:S02]  /*6ea0*/  IMAD.MOV.U32 R159, RZ, RZ, R161 ;  /* 0x000000ffff9f7224 */ /* 0x000fe400078e00a1 */
[----:B------:R-:W-:-:S07]  /*6eb0*/  FADD.FTZ R162, R162, R163 ;  /* 0x000000a3a2a27221 */ /* 0x000fce0000010000 */
[----:B------:R-:W-:Y:S05]  /*6ec0*/  WARPSYNC.COLLECTIVE R158, `(.L_x_512) ;  /* 0x000000009e087348 */ /* 0x000fea0003c00000 */
[----:B------:R0:W1:Y:S02]  /*6ed0*/  SHFL.DOWN P4, R163, R159, R156, R157 ;  /* 0x0800009c9fa37389 */ /* 0x000064000008009d */
[----:B01----:R-:W-:Y:S01]  /*6ee0*/  ENDCOLLECTIVE ;  /* 0x000000000000791b */ /* 0x003fe20003800000 */
.L_x_512:
[----:B------:R-:W-:Y:S01]  /*6ef0*/  HFMA2.MMA R156, -RZ, RZ, 0, 5.9604644775390625e-08 ;  /* 0x00000001ff9c7435 */ /* 0x000fe200000001ff */
[----:B------:R-:W-:Y:S01]  /*6f00*/  MOV R159, R162 ;  /* 0x000000a2009f7202 */ /* 0x000fe20000000f00 */
[----:B------:R-:W-:-:S09]  /*6f10*/  FADD.FTZ R161, R161, R163 ;  /* 0x000000a3a1a17221 */ /* 0x000fd20000010000 */
[----:B------:R-:W-:Y:S05]  /*6f20*/  WARPSYNC.COLLECTIVE R158, `(.L_x_513) ;  /* 0x000000009e087348 */ /* 0x000fea0003c00000 */
[----:B------:R0:W1:Y:S02]  /*6f30*/  SHFL.DOWN P4, R163, R159, R156, R157 ;  /* 0x0800009c9fa37389 */ /* 0x000064000008009d */
[----:B01----:R-:W-:Y:S01]  /*6f40*/  ENDCOLLECTIVE ;  /* 0x000000000000791b */ /* 0x003fe20003800000 */
.L_x_513:
[----:B------:R-:W-:Y:S01]  /*6f50*/  MOV R159, R161 ;  /* 0x000000a1009f7202 */ /* 0x000fe20000000f00 */
[----:B------:R-:W-:-:S07]  /*6f60*/  IMAD.MOV.U32 R205, RZ, RZ, R163 ;  /* 0x000000ffffcd7224 */ /* 0x000fce00078e00a3 */
[----:B------:R-:W-:Y:S05]  /*6f70*/  WARPSYNC.COLLECTIVE R158, `(.L_x_514) ;  /* 0x000000009e087348 */ /* 0x000fea0003c00000 */
[----:B------:R0:W1:Y:S02]  /*6f80*/  SHFL.DOWN P4, R163, R159, R156, R157 ;  /* 0x0800009c9fa37389 */ /* 0x000064000008009d */
[----:B01----:R-:W-:Y:S01]  /*6f90*/  ENDCOLLECTIVE ;  /* 0x000000000000791b */ /* 0x003fe20003800000 */
.L_x_514:
[----:B------:R-:W-:Y:S01]  /*6fa0*/  MOV R157, R163 ;  /* 0x000000a3009d7202 */ /* 0x000fe20000000f00 */
[----:B------:R-:W-:Y:S06]  /*6fb0*/  BRA `(.L_x_515) ;  /* 0xffffffbc00747947 */ /* 0x000fec000383ffff */
.L_x_516:
        /* <DEDUP_REMOVED lines=12> */
.L_x_13866:


//--------------------- .text._ZN10layer_norm13ln_bwd_kernelINS_13Kernel_traitsI13__nv_bfloat16S2_S2_S2_fjLj8192ELj1ELj1ELj8ELj16ENS_18Kernel_traits_baseILj8192ES2_S2_S2_S2_fjLj256EEEEELb0ELb1ELb1ELb1EEEvNS_9BwdParamsE --------------------------
	.section	.text._ZN10layer_norm13ln_bwd_kernelINS_13Kernel_traitsI13__nv_bfloat16S2_S2_S2_fjLj8192ELj1ELj1ELj8ELj16ENS_18Kernel_traits_baseILj8192ES2_S2_S2_S2_fjLj256EEEEELb0ELb1ELb1ELb1EEEvNS_9BwdParamsE,"ax",@progbits
	.align	128
        .global         _ZN10layer_norm13ln_bwd_kernelINS_13Kernel_traitsI13__nv_bfloat16S2_S2_S2_fjLj8192ELj1ELj1ELj8ELj16ENS_18Kernel_traits_baseILj8192ES2_S2_S2_S2_fjLj256EEEEELb0ELb1ELb1ELb1EEEvNS_9BwdParamsE
        .type           _ZN10layer_norm13ln_bwd_kernelINS_13Kernel_traitsI13__nv_bfloat16S2_S2_S2_fjLj8192ELj1ELj1ELj8ELj16ENS_18Kernel_traits_baseILj8192ES2_S2_S2_S2_fjLj256EEEEELb0ELb1ELb1ELb1EEEvNS_9BwdParamsE,@function
        .size           _ZN10layer_norm13ln_bwd_kernelINS_13Kernel_traitsI13__nv_bfloat16S2_S2_S2_fjLj8192ELj1ELj1ELj8ELj16ENS_18Kernel_traits_baseILj8192ES2_S2_S2_S2_fjLj256EEEEELb0ELb1ELb1ELb1EEEvNS_9BwdParamsE,(.L_x_13867 - _ZN10layer_norm13ln_bwd_kernelINS_13Kernel_traitsI13__nv_bfloat16S2_S2_S2_fjLj8192ELj1ELj1ELj8ELj16ENS_18Kernel_traits_baseILj8192ES2_S2_S2_S2_fjLj256EEEEELb0ELb1ELb1ELb1EEEvNS_9BwdParamsE)
        .other          _ZN10layer_norm13ln_bwd_kernelINS_13Kernel_traitsI13__nv_bfloat16S2_S2_S2_fjLj8192ELj1ELj1ELj8ELj16ENS_18Kernel_traits_baseILj8192ES2_S2_S2_S2_fjLj256EEEEELb0ELb1ELb1ELb1EEEvNS_9BwdParamsE,@"STO_CUDA_ENTRY STV_DEFAULT"
_ZN10layer_norm13ln_bwd_kernelINS_13Kernel_traitsI13__nv_bfloat16S2_S2_S2_fjLj8192ELj1ELj1ELj8ELj16ENS_18Kernel_traits_baseILj8192ES2_S2_S2_S2_fjLj256EEEEELb0ELb1ELb1ELb1EEEvNS_9BwdParamsE:
.text._ZN10layer_norm13ln_bwd_kernelINS_13Kernel_traitsI13__nv_bfloat16S2_S2_S2_fjLj8192ELj1ELj1ELj8ELj16ENS_18Kernel_traits_baseILj8192ES2_S2_S2_S2_fjLj256EEEEELb0ELb1ELb1ELb1EEEvNS_9BwdParamsE:
[----:B------:R-:W0:Y:S01]  /*0000*/  LDC R1, c[0x0][0x28] ;  /* 0x00000a00ff017b82 */ /* 0x000e220000000800 */
[----:B------:R-:W1:Y:S01]  /*0010*/  S2R R252, SR_TID.X ;  /* 0x0000000000fc7919 */ /* 0x000e620000002100 */
[----:B------:R-:W-:-:S06]  /*0020*/  ULDC.64 UR4, c[0x0][0x278] ;  /* 0x00009e0000047ab9 */ /* 0x000fcc0000000a00 */
[----:B------:R-:W2:Y:S01]  /*0030*/  S2UR UR6, SR_CTAID.X ;  /* 0x00000000000679c3 */ /* 0x000ea20000002500 */
[----:B------:R-:W-:Y:S01]  /*0040*/  ULDC UR8, c[0x0][0x290] ;  /* 0x0000a40000087ab9 */ /* 0x000fe20000000800 */
[----:B------:R-:W-:Y:S01]  /*0050*/  ULDC.64 UR14, c[0x0][0x2c8] ;  /* 0x0000b200000e7ab9 */ /* 0x000fe20000000a00 */
[----:B------:R-:W-:Y:S01]  /*0060*/  ULDC.64 UR10, c[0x0][0x308] ;  /* 0x0000c200000a7ab9 */ /* 0x000fe20000000a00 */
[----:B------:R-:W-:Y:S01]  /*0070*/  ULDC.64 UR12, c[0x0][0x210] ;  /* 0x00008400000c7ab9 */ /* 0x000fe20000000a00 */
[----:B0-----:R-:W-:Y:S01]  /*0080*/  IADD3 R1, R1, -0x20, RZ ;  /* 0xffffffe001017810 */ /* 0x001fe20007ffe0ff */
[----:B-1----:R-:W-:-:S05]  /*0090*/  IMAD.SHL.U32 R0, R252, 0x10, RZ ;  /* 0x00000010fc007824 */ /* 0x002fca00078e00ff */
[----:B------:R-:W-:-:S04]  /*00a0*/  LOP3.LUT R0, R0, 0xff0, RZ, 0xc0, !PT ;  /* 0x00000ff000007812 */ /* 0x000fc800078ec0ff */
[----:B------:R-:W-:-:S04]  /*00b0*/  IADD3 R4, P0, R0, UR4, RZ ;  /* 0x0000000400047c10 */ /* 0x000fc8000ff1e0ff */
[----:B------:R-:W-:Y:S01]  /*00c0*/  IADD3.X R5, RZ, UR5, RZ, P0, !PT ;  /* 0x00000005ff057c10 */ /* 0x000fe200087fe4ff */
[----:B------:R-:W-:-:S04]  /*00d0*/  ULDC.64 UR4, c[0x0][0x208] ;  /* 0x0000820000047ab9 */ /* 0x000fc80000000a00 */
[----:B------:R0:W5:Y:S04]  /*00e0*/  LDG.E.128 R28, desc[UR4][R4.64] ;  /* 0x00000004041c7981 */ /* 0x000168000c1e1d00 */
[----:B------:R0:W5:Y:S04]  /*00f0*/  LDG.E.128 R32, desc[UR4][R4.64+0x1000] ;  /* 0x0010000404207981 */ /* 0x000168000c1e1d00 */
[----:B------:R0:W5:Y:S04]  /*0100*/  LDG.E.128 R36, desc[UR4][R4.64+0x2000] ;  /* 0x0020000404247981 */ /* 0x000168000c1e1d00 */
[----:B------:R0:W5:Y:S01]  /*0110*/  LDG.E.128 R40, desc[UR4][R4.64+0x3000] ;  /* 0x0030000404287981 */ /* 0x000162000c1e1d00 */
[C---:B--2---:R-:W-:Y:S01]  /*0120*/  LEA.HI R2, R252.reuse, UR6, RZ, 0x18 ;  /* 0x00000006fc027c11 */ /* 0x044fe2000f8fc0ff */
[----:B------:R-:W-:Y:S01]  /*0130*/  ULDC UR6, c[0x0][0x214] ;  /* 0x0000850000067ab9 */ /* 0x000fe20000000800 */
[----:B------:R-:W-:-:S02]  /*0140*/  LOP3.LUT R7, R252, 0xff, RZ, 0xc0, !PT ;  /* 0x000000fffc077812 */ /* 0x000fc400078ec0ff */
[----:B------:R-:W-:-:S13]  /*0150*/  ISETP.GE.AND P0, PT, R2, UR6, PT ;  /* 0x0000000602007c0c */ /* 0x000fda000bf06270 */
[----:B0-----:R-:W-:Y:S05]  /*0160*/  @!P0 BRA `(.L_x_517) ;  /* 0x0000000000c48947 */ /* 0x001fea0003800000 */
        /* <DEDUP_REMOVED lines=49> */
.L_x_517:
[----:B------:R-:W-:Y:S02]  /*0480*/  ULDC.64 UR6, c[0x0][0x260] ;  /* 0x0000980000067ab9 */ /* 0x000fe40000000a00 */
[----:B------:R-:W-:-:S05]  /*0490*/  LEA R4, P0, R7, UR6, 0x4 ;  /* 0x0000000607047c11 */ /* 0x000fca000f8020ff */
[----:B------:R-:W-:-:S05]  /*04a0*/  IMAD.X R5, RZ, RZ, UR7, P0 ;  /* 0x00000007ff057e24 */ /* 0x000fca00080e06ff */
[----:B------:R-:W2:Y:S04]  /*04b0*/  LDG.E.128 R8, desc[UR4][R4.64] ;  /* 0x0000000404087981 */ /* 0x000ea8000c1e1d00 */
[----:B------:R-:W3:Y:S04]  /*04c0*/  LDG.E.128 R216, desc[UR4][R4.64+0x3000] ;  /* 0x0030000404d87981 */ /* 0x000ee8000c1e1d00 */
[----:B------:R-:W4:Y:S04]  /*04d0*/  LDG.E.128 R12, desc[UR4][R4.64+0x1000] ;  /* 0x00100004040c7981 */ /* 0x000f28000c1e1d00 */
[----:B------:R2:W4:Y:S01]  /*04e0*/  LDG.E.128 R16, desc[UR4][R4.64+0x2000] ;  /* 0x0020000404107981 */ /* 0x000522000c1e1d00 */
        /* <DEDUP_REMOVED lines=49> */
[C---:B--2---:R-:W-:Y:S01]  /*0800*/  SHF.L.U32 R5, R8.reuse, 0x10, RZ ;  /* 0x0000001008057819 */ /* 0x044fe200000006ff */
[----:B------:R-:W-:Y:S01]  /*0810*/  IMAD.U32 R4, R9, 0x10000, RZ ;  /* 0x0001000009047824 */ /* 0x000fe200078e00ff */
[----:B------:R-:W-:-:S03]  /*0820*/  PRMT R0, R8, 0x7632, R0 ;  /* 0x0000763208007816 */ /* 0x000fc60000000000 */
[----:B------:R0:W-:Y:S04]  /*0830*/  STL [R1+0x18], R5 ;  /* 0x0000180501007387 */ /* 0x0001e80000100800 */
[----:B------:R1:W-:Y:S01]  /*0840*/  STL [R1+0x10], R4 ;  /* 0x0000100401007387 */ /* 0x0003e20000100800 */
[----:B------:R-:W-:Y:S02]  /*0850*/  PRMT R3, R9, 0x7632, R3 ;  /* 0x0000763209037816 */ /* 0x000fe40000000003 */
[C---:B0-----:R-:W-:Y:S01]  /*0860*/  SHF.L.U32 R5, R10.reuse, 0x10, RZ ;  /* 0x000000100a057819 */ /* 0x041fe200000006ff */
[----:B-1----:R-:W-:Y:S01]  /*0870*/  IMAD.U32 R4, R11, 0x10000, RZ ;  /* 0x000100000b047824 */ /* 0x002fe200078e00ff */
[----:B------:R-:W-:-:S03]  /*0880*/  PRMT R6, R10, 0x7632, R6 ;  /* 0x000076320a067816 */ /* 0x000fc60000000006 */
[----:B------:R-:W-:Y:S01]  /*0890*/  STL [R1+0x8], R5 ;  /* 0x0000080501007387 */ /* 0x000fe20000100800 */
[----:B------:R-:W-:-:S03]  /*08a0*/  SHF.L.U32 R3, R3, 0x10, RZ ;  /* 0x0000001003037819 */ /* 0x000fc600000006ff */
[----:B------:R0:W-:Y:S01]  /*08b0*/  STL [R1], R4 ;  /* 0x0000000401007387 */ /* 0x0001e20000100800 */
[C---:B---3--:R-:W-:Y:S01]  /*08c0*/  PRMT R228, R217.reuse, 0x7632, R228 ;  /* 0x00007632d9e47816 */ /* 0x048fe200000000e4 */
[----:B------:R-:W-:Y:S02]  /*08d0*/  IMAD.U32 R229, R217, 0x10000, RZ ;  /* 0x00010000d9e57824 */ /* 0x000fe400078e00ff */
[----:B------:R-:W1:Y:S01]  /*08e0*/  LDC.U8 R217, c[0x0][0x2a0] ;  /* 0x0000a800ffd97b82 */ /* 0x000e620000000000 */
[----:B0-----:R-:W-:Y:S02]  /*08f0*/  IMAD.U32 R4, R0, 0x10000, RZ ;  /* 0x0001000000047824 */ /* 0x001fe400078e00ff */
[----:B------:R-:W-:-:S03]  /*0900*/  IMAD.U32 R0, R6, 0x10000, RZ ;  /* 0x0001000006007824 */ /* 0x000fc600078e00ff */
[----:B------:R0:W-:Y:S04]  /*0910*/  STL [R1+0x14], R4 ;  /* 0x0000140401007387 */ /* 0x0001e80000100800 */
[----:B------:R0:W-:Y:S04]  /*0920*/  STL [R1+0xc], R3 ;  /* 0x00000c0301007387 */ /* 0x0001e80000100800 */
[----:B------:R0:W-:Y:S01]  /*0930*/  STL [R1+0x4], R0 ;  /* 0x0000040001007387 */ /* 0x0001e20000100800 */
[----:B----4-:R-:W-:Y:S02]  /*0940*/  PRMT R246, R12, 0x7632, R246 ;  /* 0x000076320cf67816 */ /* 0x010fe400000000f6 */
[----:B------:R-:W-:-:S02]  /*0950*/  PRMT R242, R14, 0x7632, R242 ;  /* 0x000076320ef27816 */ /* 0x000fc400000000f2 */
[----:B------:R-:W-:Y:S02]  /*0960*/  PRMT R238, R16, 0x7632, R238 ;  /* 0x0000763210ee7816 */ /* 0x000fe400000000ee */
[----:B------:R-:W-:Y:S02]  /*0970*/  PRMT R234, R18, 0x7632, R234 ;  /* 0x0000763212ea7816 */ /* 0x000fe400000000ea */
[----:B------:R-:W-:Y:S02]  /*0980*/  PRMT R230, R216, 0x7632, R230 ;  /* 0x00007632d8e67816 */ /* 0x000fe400000000e6 */
[C---:B------:R-:W-:Y:S02]  /*0990*/  PRMT R221, R218.reuse, 0x7632, R221 ;  /* 0x00007632dadd7816 */ /* 0x040fe400000000dd */
[----:B------:R-:W-:Y:S02]  /*09a0*/  SHF.L.U32 R222, R218, 0x10, RZ ;  /* 0x00000010dade7819 */ /* 0x000fe400000006ff */
[----:B------:R-:W-:-:S02]  /*09b0*/  PRMT R248, R11, 0x7632, R248 ;  /* 0x000076320bf87816 */ /* 0x000fc400000000f8 */
[----:B------:R-:W-:Y:S02]  /*09c0*/  PRMT R244, R13, 0x7632, R244 ;  /* 0x000076320df47816 */ /* 0x000fe400000000f4 */
[----:B------:R-:W-:Y:S02]  /*09d0*/  PRMT R240, R15, 0x7632, R240 ;  /* 0x000076320ff07816 */ /* 0x000fe400000000f0 */
[----:B------:R-:W-:Y:S02]  /*09e0*/  PRMT R236, R17, 0x7632, R236 ;  /* 0x0000763211ec7816 */ /* 0x000fe400000000ec */
[----:B------:R-:W-:Y:S02]  /*09f0*/  PRMT R232, R19, 0x7632, R232 ;  /* 0x0000763213e87816 */ /* 0x000fe400000000e8 */
[----:B------:R-:W-:Y:S01]  /*0a00*/  PRMT R218, R219, 0x7632, R218 ;  /* 0x00007632dbda7816 */ /* 0x000fe200000000da */
        /* <DEDUP_REMOVED lines=22> */
[----:B01----:R-:W-:-:S07]  /*0b70*/  SHF.L.U32 R218, R218, 0x10, RZ ;  /* 0x00000010dada7819 */ /* 0x003fce00000006ff */
.L_x_619:
[----:B0-----:R-:W0:Y:S08]  /*0b80*/  LDC.64 R168, c[0x0][0x288] ;  /* 0x0000a200ffa87b82 */ /* 0x001e300000000a00 */
[----:B------:R-:W1:Y:S08]  /*0b90*/  LDC.64 R170, c[0x0][0x258] ;  /* 0x00009600ffaa7b82 */ /* 0x000e700000000a00 */
[----:B------:R-:W2:Y:S01]  /*0ba0*/  LDC.64 R196, c[0x0][0x280] ;  /* 0x0000a000ffc47b82 */ /* 0x000ea20000000a00 */
[----:B0-----:R-:W-:-:S07]  /*0bb0*/  IMAD.WIDE R168, R2, 0x4, R168 ;  /* 0x0000000402a87825 */ /* 0x001fce00078e02a8 */
[----:B------:R-:W0:Y:S01]  /*0bc0*/  LDC R252, c[0x0][0x218] ;  /* 0x00008600fffc7b82 */ /* 0x000e220000000800 */
[----:B------:R1:W3:Y:S01]  /*0bd0*/  LDG.E R223, desc[UR4][R168.64] ;  /* 0x00000004a8df7981 */ /* 0x0002e2000c1e1900 */
[----:B------:R-:W4:Y:S01]  /*0be0*/  S2R R251, SR_TID.X ;  /* 0x0000000000fb7919 */ /* 0x000f220000002100 */
[----:B-1----:R-:W-:-:S04]  /*0bf0*/  IMAD.WIDE R168, R2, 0x4, R170 ;  /* 0x0000000402a87825 */ /* 0x002fc800078e02aa */
[C---:B--2---:R-:W-:Y:S01]  /*0c00*/  IMAD.WIDE R170, R2.reuse, 0x4, R196 ;  /* 0x0000000402aa7825 */ /* 0x044fe200078e02c4 */
[----:B-----5:R1:W5:Y:S01]  /*0c10*/  LDG.E R215, desc[UR4][R168.64] ;  /* 0x00000004a8d77981 */ /* 0x020362000c1e1900 */
[----:B------:R-:W-:Y:S03]  /*0c20*/  BSSY B0, `(.L_x_519) ;  /* 0x000018d000007945 */ /* 0x000fe60003800000 */
[----:B------:R2:W5:Y:S01]  /*0c30*/  LDG.E R227, desc[UR4][R170.64] ;  /* 0x00000004aae37981 */ /* 0x000562000c1e1900 */
[----:B0-----:R-:W-:Y:S01]  /*0c40*/  IMAD R196, R2, R252, RZ ;  /* 0x000000fc02c47224 */ /* 0x001fe200078e02ff */
[----:B-1----:R-:W0:Y:S04]  /*0c50*/  LDC.64 R168, c[0x0][0x2c8] ;  /* 0x0000b200ffa87b82 */ /* 0x002e280000000a00 */
[----:B------:R-:W-:-:S04]  /*0c60*/  SHF.R.S32.HI R197, RZ, 0x1f, R196 ;  /* 0x0000001fffc57819 */ /* 0x000fc800000114c4 */
[----:B------:R-:W-:Y:S02]  /*0c70*/  LEA.HI R197, R197, R196, RZ, 0x3 ;  /* 0x000000c4c5c57211 */ /* 0x000fe400078f18ff */
[----:B----4-:R-:W-:-:S04]  /*0c80*/  LOP3.LUT R251, R251, 0xff, RZ, 0xc0, !PT ;  /* 0x000000fffbfb7812 */ /* 0x010fc800078ec0ff */
[----:B------:R-:W-:-:S04]  /*0c90*/  LEA.HI.SX32 R225, R197, R251, 0x1d ;  /* 0x000000fbc5e17211 */ /* 0x000fc800078feaff */
[C---:B------:R-:W-:Y:S01]  /*0ca0*/  IADD3 R216, R225.reuse, 0x200, RZ ;  /* 0x00000200e1d87810 */ /* 0x040fe20007ffe0ff */
[C---:B------:R-:W-:Y:S02]  /*0cb0*/  VIADD R220, R225.reuse, 0x100 ;  /* 0x00000100e1dc7836 */ /* 0x040fe40000000000 */
[C---:B------:R-:W-:Y:S02]  /*0cc0*/  VIADD R214, R225.reuse, 0x300 ;  /* 0x00000300e1d67836 */ /* 0x040fe40000000000 */
[----:B0-----:R-:W-:-:S04]  /*0cd0*/  IMAD.WIDE.U32 R198, R225, 0x10, R168 ;  /* 0x00000010e1c67825 */ /* 0x001fc800078e00a8 */
[----:B------:R-:W-:-:S04]  /*0ce0*/  IMAD.WIDE.U32 R196, R220, 0x10, R168 ;  /* 0x00000010dcc47825 */ /* 0x000fc800078e00a8 */
[----:B--2---:R-:W-:-:S04]  /*0cf0*/  IMAD.WIDE.U32 R170, R216, 0x10, R168 ;  /* 0x00000010d8aa7825 */ /* 0x004fc800078e00a8 */
[----:B------:R-:W-:Y:S01]  /*0d00*/  IMAD.WIDE.U32 R168, R214, 0x10, R168 ;  /* 0x00000010d6a87825 */ /* 0x000fe200078e00a8 */
[----:B---3--:R-:W-:-:S13]  /*0d10*/  ISETP.GT.AND P2, PT, R223, RZ, PT ;  /* 0x000000ffdf00720c */ /* 0x008fda0003f44270 */
[----:B------:R-:W-:Y:S05]  /*0d20*/  @P2 BRA `(.L_x_520) ;  /* 0x0000000000382947 */ /* 0x000fea0003800000 */
[----:B------:R-:W-:Y:S01]  /*0d30*/  MOV R224, UR14 ;  /* 0x0000000e00e07c02 */ /* 0x000fe20008000f00 */
[----:B------:R-:W-:Y:S01]  /*0d40*/  IMAD.U32 R223, RZ, RZ, UR15 ;  /* 0x0000000fffdf7e24 */ /* 0x000fe2000f8e00ff */
[----:B------:R-:W-:Y:S01]  /*0d50*/  MOV R249, RZ ;  /* 0x000000ff00f97202 */ /* 0x000fe20000000f00 */
[----:B------:R-:W-:Y:S01]  /*0d60*/  IMAD.MOV.U32 R250, RZ, RZ, RZ ;  /* 0x000000fffffa7224 */ /* 0x000fe200078e00ff */
[----:B------:R-:W-:-:S04]  /*0d70*/  ISETP.NE.U32.AND P0, PT, R224, RZ, PT ;  /* 0x000000ffe000720c */ /* 0x000fc80003f05070 */
[----:B------:R-:W-:-:S13]  /*0d80*/  ISETP.NE.AND.EX P0, PT, R223, RZ, PT, P0 ;  /* 0x000000ffdf00720c */ /* 0x000fda0003f05300 */
[----:B------:R-:W-:Y:S05]  /*0d90*/  @!P0 BRA `(.L_x_521) ;  /* 0x0000001400d48947 */ /* 0x000fea0003800000 */
[----:B------:R0:W5:Y:S04]  /*0da0*/  LDG.E.128 R140, desc[UR4][R198.64] ;  /* 0x00000004c68c7981 */ /* 0x000168000c1e1d00 */
[----:B------:R0:W5:Y:S04]  /*0db0*/  LDG.E.128 R144, desc[UR4][R196.64] ;  /* 0x00000004c4907981 */ /* 0x000168000c1e1d00 */
[----:B------:R0:W5:Y:S04]  /*0dc0*/  LDG.E.128 R148, desc[UR4][R170.64] ;  /* 0x00000004aa947981 */ /* 0x000168000c1e1d00 */
[----:B------:R0:W5:Y:S01]  /*0dd0*/  LDG.E.128 R152, desc[UR4][R168.64] ;  /* 0x00000004a8987981 */ /* 0x000162000c1e1d00 */
[----:B------:R-:W-:Y:S01]  /*0de0*/  HFMA2.MMA R249, -RZ, RZ, 0, 0 ;  /* 0x00000000fff97435 */ /* 0x000fe200000001ff */
[----:B------:R-:W-:Y:S01]  /*0df0*/  IMAD.MOV.U32 R250, RZ, RZ, RZ ;  /* 0x000000fffffa7224 */ /* 0x000fe200078e00ff */
[----:B------:R-:W-:Y:S09]  /*0e00*/  BRA `(.L_x_521) ;  /* 0x0000001400b87947 */ /* 0x000ff20003800000 */
.L_x_520:
[----:B------:R-:W0:Y:S01]  /*0e10*/  LDC.64 R20, c[0x0][0x238] ;  /* 0x00008e00ff147b82 */ /* 0x000e220000000a00 */
[----:B------:R-:W-:-:S05]  /*0e20*/  IADD3 R223, R223, -0x1, RZ ;  /* 0xffffffffdfdf7810 */ /* 0x000fca0007ffe0ff */
[----:B------:R-:W-:Y:S02]  /*0e30*/  IMAD R223, R223, R252, RZ ;  /* 0x000000fcdfdf7224 */ /* 0x000fe400078e02ff */
[----:B------:R-:W1:Y:S03]  /*0e40*/  LDC.64 R24, c[0x0][0x250] ;  /* 0x00009400ff187b82 */ /* 0x000e660000000a00 */
[----:B------:R-:W-:-:S04]  /*0e50*/  SHF.R.S32.HI R0, RZ, 0x1f, R223 ;  /* 0x0000001fff007819 */ /* 0x000fc800000114df */
[----:B------:R-:W-:Y:S01]  /*0e60*/  LEA.HI R0, R0, R223, RZ, 0x3 ;  /* 0x000000df00007211 */ /* 0x000fe200078f18ff */
[----:B------:R-:W2:Y:S03]  /*0e70*/  LDC.64 R176, c[0x0][0x2b8] ;  /* 0x0000ae00ffb07b82 */ /* 0x000ea60000000a00 */
[----:B------:R-:W-:Y:S01]  /*0e80*/  LEA.HI.SX32 R175, R0, R251, 0x1d ;  /* 0x000000fb00af7211 */ /* 0x000fe200078feaff */
[----:B0-----:R-:W-:-:S04]  /*0e90*/  IMAD.WIDE.U32 R4, R225, 0x10, R20 ;  /* 0x00000010e1047825 */ /* 0x001fc800078e0014 */
[----:B------:R-:W-:Y:S02]  /*0ea0*/  IMAD.WIDE.U32 R12, R220, 0x10, R20 ;  /* 0x00000010dc0c7825 */ /* 0x000fe400078e0014 */
[----:B------:R-:W3:Y:S02]  /*0eb0*/  LDG.E.128 R4, desc[UR4][R4.64] ;  /* 0x0000000404047981 */ /* 0x000ee4000c1e1d00 */
[----:B-1----:R-:W-:Y:S02]  /*0ec0*/  IMAD.WIDE R24, R2, 0x4, R24 ;  /* 0x0000000402187825 */ /* 0x002fe400078e0218 */
[----:B------:R-:W4:Y:S02]  /*0ed0*/  LDG.E.128 R12, desc[UR4][R12.64] ;  /* 0x000000040c0c7981 */ /* 0x000f24000c1e1d00 */
[----:B------:R-:W-:Y:S02]  /*0ee0*/  IMAD.WIDE.U32 R16, R216, 0x10, R20 ;  /* 0x00000010d8107825 */ /* 0x000fe400078e0014 */
[----:B------:R0:W4:Y:S02]  /*0ef0*/  LDG.E R0, desc[UR4][R24.64] ;  /* 0x0000000418007981 */ /* 0x000124000c1e1900 */
[C---:B--2---:R-:W-:Y:S01]  /*0f00*/  IMAD.WIDE.U32 R8, R175.reuse, 0x10, R176 ;  /* 0x00000010af087825 */ /* 0x044fe200078e00b0 */
[----:B------:R-:W-:Y:S01]  /*0f10*/  IADD3 R173, R175, 0x200, RZ ;  /* 0x00000200afad7810 */ /* 0x000fe20007ffe0ff */
[----:B------:R-:W2:Y:S02]  /*0f20*/  LDG.E.128 R16, desc[UR4][R16.64] ;  /* 0x0000000410107981 */ /* 0x000ea4000c1e1d00 */
[----:B------:R-:W-:-:S02]  /*0f30*/  IMAD.WIDE.U32 R20, R214, 0x10, R20 ;  /* 0x00000010d6147825 */ /* 0x000fc400078e0014 */
[----:B------:R-:W2:Y:S02]  /*0f40*/  LDG.E.128 R8, desc[UR4][R8.64] ;  /* 0x0000000408087981 */ /* 0x000ea4000c1e1d00 */
[----:B------:R-:W-:Y:S02]  /*0f50*/  VIADD R3, R175, 0x100 ;  /* 0x00000100af037836 */ /* 0x000fe40000000000 */
[----:B------:R-:W2:Y:S02]  /*0f60*/  LDG.E.128 R20, desc[UR4][R20.64] ;  /* 0x0000000414147981 */ /* 0x000ea4000c1e1d00 */
[----:B0-----:R-:W-:-:S04]  /*0f70*/  IMAD.WIDE.U32 R24, R3, 0x10, R176 ;  /* 0x0000001003187825 */ /* 0x001fc800078e00b0 */
[----:B------:R-:W-:Y:S02]  /*0f80*/  VIADD R3, R175, 0x300 ;  /* 0x00000300af037836 */ /* 0x000fe40000000000 */
[--C-:B------:R-:W-:Y:S01]  /*0f90*/  IMAD.WIDE.U32 R172, R173, 0x10, R176.reuse ;  /* 0x00000010adac7825 */ /* 0x100fe200078e00b0 */
[----:B------:R-:W2:Y:S03]  /*0fa0*/  LDG.E.128 R24, desc[UR4][R24.64] ;  /* 0x0000000418187981 */ /* 0x000ea6000c1e1d00 */
[----:B------:R-:W-:Y:S02]  /*0fb0*/  IMAD.WIDE.U32 R176, R3, 0x10, R176 ;  /* 0x0000001003b07825 */ /* 0x000fe400078e00b0 */
[----:B------:R-:W2:Y:S04]  /*0fc0*/  LDG.E.128 R172, desc[UR4][R172.64] ;  /* 0x00000004acac7981 */ /* 0x000ea8000c1e1d00 */
[----:B------:R-:W2:Y:S01]  /*0fd0*/  LDG.E.128 R176, desc[UR4][R176.64] ;  /* 0x00000004b0b07981 */ /* 0x000ea2000c1e1d00 */
[----:B------:R-:W-:Y:S01]  /*0fe0*/  MOV R224, UR14 ;  /* 0x0000000e00e07c02 */ /* 0x000fe20008000f00 */
[----:B------:R-:W-:-:S03]  /*0ff0*/  IMAD.U32 R223, RZ, RZ, UR15 ;  /* 0x0000000fffdf7e24 */ /* 0x000fc6000f8e00ff */
[----:B------:R-:W-:-:S04]  /*1000*/  ISETP.NE.U32.AND P0, PT, R224, RZ, PT ;  /* 0x000000ffe000720c */ /* 0x000fc80003f05070 */
[----:B------:R-:W-:-:S13]  /*1010*/  ISETP.NE.AND.EX P0, PT, R223, RZ, PT, P0 ;  /* 0x000000ffdf00720c */ /* 0x000fda0003f05300 */
[----:B------:R-:W5:Y:S04]  /*1020*/  @P0 LDG.E.128 R140, desc[UR4][R198.64] ;  /* 0x00000004c68c0981 */ /* 0x000f68000c1e1d00 */
[----:B------:R-:W5:Y:S04]  /*1030*/  @P0 LDG.E.128 R144, desc[UR4][R196.64] ;  /* 0x00000004c4900981 */ /* 0x000f68000c1e1d00 */
[----:B------:R0:W5:Y:S04]  /*1040*/  @P0 LDG.E.128 R148, desc[UR4][R170.64] ;  /* 0x00000004aa940981 */ /* 0x000168000c1e1d00 */
[----:B------:R1:W5:Y:S01]  /*1050*/  @P0 LDG.E.128 R152, desc[UR4][R168.64] ;  /* 0x00000004a8980981 */ /* 0x000362000c1e1d00 */
[----:B------:R-:W-:-:S02]  /*1060*/  ISETP.NE.AND P0, PT, R217, RZ, PT ;  /* 0x000000ffd900720c */ /* 0x000fc40003f05270 */
[C---:B---3--:R-:W-:Y:S01]  /*1070*/  SHF.L.U32 R189, R4.reuse, 0x10, RZ ;  /* 0x0000001004bd7819 */ /* 0x048fe200000006ff */
[C---:B------:R-:W-:Y:S01]  /*1080*/  IMAD.U32 R190, R5.reuse, 0x10000, RZ ;  /* 0x0001000005be7824 */ /* 0x040fe200078e00ff */
[----:B------:R-:W-:Y:S02]  /*1090*/  PRMT R3, R4, 0x7632, R3 ;  /* 0x0000763204037816 */ /* 0x000fe40000000003 */
[----:B------:R-:W-:Y:S02]  /*10a0*/  PRMT R4, R5, 0x7632, R4 ;  /* 0x0000763205047816 */ /* 0x000fe40000000004 */
[----:B----4-:R-:W-:Y:S02]  /*10b0*/  FSEL R206, R0, RZ, !P0 ;  /* 0x000000ff00ce7208 */ /* 0x010fe40004000000 */
[C---:B------:R-:W-:Y:S02]  /*10c0*/  PRMT R5, R6.reuse, 0x7632, R5 ;  /* 0x0000763206057816 */ /* 0x040fe40000000005 */
[----:B------:R-:W-:Y:S01]  /*10d0*/  SHF.L.U32 R188, R6, 0x10, RZ ;  /* 0x0000001006bc7819 */ /* 0x000fe200000006ff */
[----:B------:R-:W-:Y:S01]  /*10e0*/  FADD.FTZ R0, -R206, R189 ;  /* 0x000000bdce007221 */ /* 0x000fe20000010100 */
[----:B------:R-:W-:-:S02]  /*10f0*/  PRMT R6, R7, 0x7632, R6 ;  /* 0x0000763207067816 */ /* 0x000fc40000000006 */
[C---:B--2---:R-:W-:Y:S02]  /*1100*/  PRMT R182, R10.reuse, 0x7632, R182 ;  /* 0x000076320ab67816 */ /* 0x044fe400000000b6 */
[----:B------:R-:W-:Y:S01]  /*1110*/  SHF.L.U32 R186, R10, 0x10, RZ ;  /* 0x000000100aba7819 */ /* 0x000fe200000006ff */
[----:B------:R-:W-:Y:S01]  /*1120*/  IMAD.U32 R185, R9, 0x10000, RZ ;  /* 0x0001000009b97824 */ /* 0x000fe200078e00ff */
[C---:B------:R-:W-:Y:S01]  /*1130*/  PRMT R10, R14.reuse, 0x7632, R10 ;  /* 0x000076320e0a7816 */ /* 0x040fe2000000000a */
[----:B------:R-:W-:Y:S01]  /*1140*/  IMAD.U32 R187, R11, 0x10000, RZ ;  /* 0x000100000bbb7824 */ /* 0x000fe200078e00ff */
[----:B------:R-:W-:Y:S01]  /*1150*/  SHF.L.U32 R193, R14, 0x10, RZ ;  /* 0x000000100ec17819 */ /* 0x000fe200000006ff */
[----:B------:R-:W-:Y:S01]  /*1160*/  IMAD.U32 R7, R7, 0x10000, RZ ;  /* 0x0001000007077824 */ /* 0x000fe200078e00ff */
[C---:B------:R-:W-:Y:S01]  /*1170*/  PRMT R180, R8.reuse, 0x7632, R180 ;  /* 0x0000763208b47816 */ /* 0x040fe200000000b4 */
[----:B------:R-:W-:Y:S01]  /*1180*/  IMAD.U32 R192, R13, 0x10000, RZ ;  /* 0x000100000dc07824 */ /* 0x000fe200078e00ff */
[----:B------:R-:W-:Y:S01]  /*1190*/  SHF.L.U32 R184, R8, 0x10, RZ ;  /* 0x0000001008b87819 */ /* 0x000fe200000006ff */
[----:B------:R-:W-:Y:S01]  /*11a0*/  IMAD.U32 R194, R15, 0x10000, RZ ;  /* 0x000100000fc27824 */ /* 0x000fe200078e00ff */
[----:B------:R-:W-:Y:S01]  /*11b0*/  PRMT R181, R9, 0x7632, R181 ;  /* 0x0000763209b57816 */ /* 0x000fe200000000b5 */
[----:B0-----:R-:W-:Y:S01]  /*11c0*/  IMAD.U32 R170, R21, 0x10000, RZ ;  /* 0x0001000015aa7824 */ /* 0x001fe200078e00ff */
[----:B------:R-:W-:-:S02]  /*11d0*/  PRMT R183, R11, 0x7632, R183 ;  /* 0x000076320bb77816 */ /* 0x000fc400000000b7 */
[----:B------:R-:W-:Y:S02]  /*11e0*/  SHF.L.U32 R191, R12, 0x10, RZ ;  /* 0x000000100cbf7819 */ /* 0x000fe400000006ff */
[----:B------:R-:W-:Y:S02]  /*11f0*/  PRMT R14, R18, 0x7632, R14 ;  /* 0x00007632120e7816 */ /* 0x000fe4000000000e */
[C---:B-1----:R-:W-:Y:S02]  /*1200*/  PRMT R168, R20.reuse, 0x7632, R168 ;  /* 0x0000763214a87816 */ /* 0x042fe400000000a8 */
[----:B------:R-:W-:Y:S02]  /*1210*/  SHF.L.U32 R169, R20, 0x10, RZ ;  /* 0x0000001014a97819 */ /* 0x000fe400000006ff */
[----:B------:R-:W-:Y:S01]  /*1220*/  SHF.L.U32 R189, R3, 0x10, RZ ;  /* 0x0000001003bd7819 */ /* 0x000fe200000006ff */
[----:B------:R-:W-:Y:S01]  /*1230*/  FADD.FTZ R3, -R206, R190 ;  /* 0x000000bece037221 */ /* 0x000fe20000010100 */
[----:B------:R-:W-:Y:S01]  /*1240*/  PRMT R8, R12, 0x7632, R8 ;  /* 0x000076320c087816 */ /* 0x000fe20000000008 */
[----:B------:R-:W-:Y:S01]  /*1250*/  IMAD.U32 R190, R4, 0x10000, RZ ;  /* 0x0001000004be7824 */ /* 0x000fe200078e00ff */
[----:B------:R-:W-:-:S02]  /*1260*/  PRMT R9, R13, 0x7632, R9 ;  /* 0x000076320d097816 */ /* 0x000fc40000000009 */
[----:B------:R-:W-:Y:S02]  /*1270*/  PRMT R11, R15, 0x7632, R11 ;  /* 0x000076320f0b7816 */ /* 0x000fe4000000000b */
[----:B------:R-:W-:Y:S01]  /*1280*/  PRMT R20, R21, 0x7632, R20 ;  /* 0x0000763215147816 */ /* 0x000fe20000000014 */
[----:B------:R-:W-:Y:S01]  /*1290*/  FADD.FTZ R4, -R206, R188 ;  /* 0x000000bcce047221 */ /* 0x000fe20000010100 */
[----:B------:R-:W-:Y:S02]  /*12a0*/  PRMT R12, R16, 0x7632, R12 ;  /* 0x00007632100c7816 */ /* 0x000fe4000000000c */
[----:B------:R-:W-:Y:S02]  /*12b0*/  PRMT R13, R17, 0x7632, R13 ;  /* 0x00007632110d7816 */ /* 0x000fe4000000000d */
[----:B------:R-:W-:Y:S02]  /*12c0*/  PRMT R15, R19, 0x7632, R15 ;  /* 0x00007632130f7816 */ /* 0x000fe4000000000f */
[----:B------:R-:W-:-:S02]  /*12d0*/  PRMT R21, R22, 0x7632, R21 ;  /* 0x0000763216157816 */ /* 0x000fc40000000015 */
[----:B------:R-:W-:Y:S01]  /*12e0*/  SHF.L.U32 R171, R22, 0x10, RZ ;  /* 0x0000001016ab7819 */ /* 0x000fe200000006ff */
[----:B------:R-:W-:Y:S01]  /*12f0*/  IMAD.U32 R195, R6, 0x10000, RZ ;  /* 0x0001000006c37824 */ /* 0x000fe200078e00ff */
[----:B------:R-:W-:Y:S01]  /*1300*/  PRMT R22, R23, 0x7632, R22 ;  /* 0x0000763217167816 */ /* 0x000fe20000000016 */
[----:B------:R-:W-:Y:S01]  /*1310*/  IMAD.U32 R17, R17, 0x10000, RZ ;  /* 0x0001000011117824 */ /* 0x000fe200078e00ff */
[----:B------:R-:W-:Y:S01]  /*1320*/  SHF.L.U32 R188, R5, 0x10, RZ ;  /* 0x0000001005bc7819 */ /* 0x000fe200000006ff */
[----:B------:R-:W-:Y:S01]  /*1330*/  FADD.FTZ R5, -R206, R7 ;  /* 0x00000007ce057221 */ /* 0x000fe20000010100 */
[----:B------:R-:W-:Y:S01]  /*1340*/  SHF.L.U32 R16, R16, 0x10, RZ ;  /* 0x0000001010107819 */ /* 0x000fe200000006ff */
[----:B------:R-:W-:Y:S01]  /*1350*/  FADD.FTZ R6, -R206, R191 ;  /* 0x000000bfce067221 */ /* 0x000fe20000010100 */
[----:B------:R-:W-:Y:S01]  /*1360*/  SHF.L.U32 R18, R18, 0x10, RZ ;  /* 0x0000001012127819 */ /* 0x000fe200000006ff */
[----:B------:R-:W-:Y:S01]  /*1370*/  IMAD.U32 R213, R14, 0x10000, RZ ;  /* 0x000100000ed57824 */ /* 0x000fe200078e00ff */
[----:B------:R-:W-:Y:S01]  /*1380*/  SHF.L.U32 R191, R8, 0x10, RZ ;  /* 0x0000001008bf7819 */ /* 0x000fe200000006ff */
[----:B------:R-:W-:-:S02]  /*1390*/  IMAD.U32 R19, R19, 0x10000, RZ ;  /* 0x0001000013137824 */ /* 0x000fc400078e00ff */
[----:B------:R-:W-:Y:S01]  /*13a0*/  FADD.FTZ R7, -R206, R192 ;  /* 0x000000c0ce077221 */ /* 0x000fe20000010100 */
[----:B------:R-:W-:Y:S01]  /*13b0*/  IMAD.U32 R23, R23, 0x10000, RZ ;  /* 0x0001000017177824 */ /* 0x000fe200078e00ff */
[----:B------:R-:W-:Y:S01]  /*13c0*/  SHF.L.U32 R252, R10, 0x10, RZ ;  /* 0x000000100afc7819 */ /* 0x000fe200000006ff */
[----:B------:R-:W-:Y:S01]  /*13d0*/  FADD.FTZ R14, -R206, R169 ;  /* 0x000000a9ce0e7221 */ /* 0x000fe20000010100 */
        /* <DEDUP_REMOVED lines=8> */
[----:B------:R-:W-:Y:S01]  /*1460*/  SHF.L.U32 R169, R22, 0x10, RZ ;  /* 0x0000001016a97819 */ /* 0x000fe200000006ff */
        /* <DEDUP_REMOVED lines=24> */
[--C-:B------:R-:W-:Y:S01]  /*15f0*/  FADD.FTZ R206, -R206, R169.reuse ;  /* 0x000000a9cece7221 */ /* 0x100fe20000010100 */
[----:B------:R-:W-:-:S02]  /*1600*/  PRMT R169, R178, 0x7632, R169 ;  /* 0x00007632b2a97816 */ /* 0x000fc400000000a9 */
[----:B------:R-:W-:Y:S01]  /*1610*/  SHF.L.U32 R207, R178, 0x10, RZ ;  /* 0x00000010b2cf7819 */ /* 0x000fe200000006ff */
[----:B------:R-:W-:Y:S01]  /*1620*/  IMAD.U32 R199, R27, 0x10000, RZ ;  /* 0x000100001bc77824 */ /* 0x000fe200078e00ff */
[----:B------:R-:W2:Y:S01]  /*1630*/  LDL R178, [R1+0x18] ;  /* 0x0000180001b27983 */ /* 0x000ea20000100800 */
[C---:B------:R-:W-:Y:S02]  /*1640*/  PRMT R168, R179.reuse, 0x7632, R168 ;  /* 0x00007632b3a87816 */ /* 0x040fe400000000a8 */
[----:B------:R-:W-:Y:S02]  /*1650*/  SHF.L.U32 R212, R179, 0x10, RZ ;  /* 0x00000010b3d47819 */ /* 0x000fe400000006ff */
[----:B------:R-:W-:Y:S01]  /*1660*/  PRMT R189, R27, 0x7632, R189 ;  /* 0x000076321bbd7816 */ /* 0x000fe200000000bd */
[----:B------:R-:W3:Y:S01]  /*1670*/  LDL R179, [R1+0x10] ;  /* 0x0000100001b37983 */ /* 0x000ee20000100800 */
[C---:B------:R-:W-:Y:S01]  /*1680*/  PRMT R190, R172.reuse, 0x7632, R190 ;  /* 0x00007632acbe7816 */ /* 0x040fe200000000be */
[C---:B-----5:R-:W-:Y:S01]  /*1690*/  FMUL.FTZ R27, R215.reuse, R249 ;  /* 0x000000f9d71b7220 */ /* 0x060fe20000410000 */
[----:B------:R-:W-:Y:S01]  /*16a0*/  SHF.L.U32 R200, R172, 0x10, RZ ;  /* 0x00000010acc87819 */ /* 0x000fe200000006ff */
[----:B------:R-:W-:Y:S01]  /*16b0*/  FMUL.FTZ R172, R215, R213 ;  /* 0x000000d5d7ac7220 */ /* 0x000fe20000410000 */
[----:B------:R-:W4:Y:S01]  /*16c0*/  LDL R249, [R1] ;  /* 0x0000000001f97983 */ /* 0x000f220000100800 */
[C---:B------:R-:W-:Y:S01]  /*16d0*/  PRMT R171, R25.reuse, 0x7632, R171 ;  /* 0x0000763219ab7816 */ /* 0x040fe200000000ab */
[C---:B------:R-:W-:Y:S01]  /*16e0*/  IMAD.U32 R196, R24.reuse, 0x10000, RZ ;  /* 0x0001000018c47824 */ /* 0x040fe200078e00ff */
[----:B------:R-:W-:Y:S01]  /*16f0*/  SHF.L.U32 R197, R25, 0x10, RZ ;  /* 0x0000001019c57819 */ /* 0x000fe200000006ff */
[----:B------:R-:W4:Y:S01]  /*1700*/  LDL R213, [R1+0x8] ;  /* 0x0000080001d57983 */ /* 0x000f220000100800 */
[----:B------:R-:W-:Y:S01]  /*1710*/  PRMT R170, R24, 0x7632, R170 ;  /* 0x0000763218aa7816 */ /* 0x000fe200000000aa */
[C---:B------:R-:W-:Y:S01]  /*1720*/  FMUL.FTZ R25, R215.reuse, R251 ;  /* 0x000000fbd7197220 */ /* 0x040fe20000410000 */
[----:B------:R-:W-:Y:S01]  /*1730*/  FMUL.FTZ R24, R215, R252 ;  /* 0x000000fcd7187220 */ /* 0x000fe20000410000 */
[----:B------:R-:W4:Y:S01]  /*1740*/  LDL R251, [R1+0xc] ;  /* 0x00000c0001fb7983 */ /* 0x000f220000100800 */
[----:B------:R-:W-:-:S02]  /*1750*/  PRMT R188, R26, 0x7632, R188 ;  /* 0x000076321abc7816 */ /* 0x000fc400000000bc */
[----:B------:R-:W-:Y:S01]  /*1760*/  SHF.L.U32 R198, R26, 0x10, RZ ;  /* 0x000000101ac67819 */ /* 0x000fe200000006ff */
[----:B------:R-:W4:Y:S01]  /*1770*/  LDL R252, [R1+0x4] ;  /* 0x0000040001fc7983 */ /* 0x000f220000100800 */
[----:B------:R-:W-:-:S03]  /*1780*/  FMUL.FTZ R26, R215, R250 ;  /* 0x000000fad71a7220 */ /* 0x000fc60000410000 */
[----:B------:R-:W4:Y:S01]  /*1790*/  LDL R250, [R1+0x14] ;  /* 0x0000140001fa7983 */ /* 0x000f220000100800 */
[C---:B------:R-:W-:Y:S01]  /*17a0*/  FMUL.FTZ R0, R215.reuse, R0 ;  /* 0x00000000d7007220 */ /* 0x040fe20000410000 */
[C---:B------:R-:W-:Y:S01]  /*17b0*/  FMUL.FTZ R3, R215.reuse, R3 ;  /* 0x00000003d7037220 */ /* 0x040fe20000410000 */
[C---:B------:R-:W-:Y:S01]  /*17c0*/  FMUL.FTZ R4, R215.reuse, R4 ;  /* 0x00000004d7047220 */ /* 0x040fe20000410000 */
[----:B------:R-:W-:Y:S01]  /*17d0*/  FMUL.FTZ R5, R215, R5 ;  /* 0x00000005d7057220 */ /* 0x000fe20000410000 */
[C---:B------:R-:W-:Y:S01]  /*17e0*/  PRMT R195, R177.reuse, 0x7632, R195 ;  /* 0x00007632b1c37816 */ /* 0x040fe200000000c3 */
[----:B------:R-:W-:Y:S02]  /*17f0*/  IMAD.U32 R202, R177, 0x10000, RZ ;  /* 0x00010000b1ca7824 */ /* 0x000fe400078e00ff */
[C---:B------:R-:W-:Y:S01]  /*1800*/  FMUL.FTZ R7, R215.reuse, R7 ;  /* 0x00000007d7077220 */ /* 0x040fe20000410000 */
[----:B------:R-:W-:Y:S01]  /*1810*/  FFMA.FTZ R136, R0, R184, R136 ;  /* 0x000000b800887223 */ /* 0x000fe20000010088 */
[----:B------:R-:W-:Y:S01]  /*1820*/  FADD.FTZ R44, R44, R184 ;  /* 0x000000b82c2c7221 */ /* 0x000fe20000010000 */
[----:B------:R-:W-:Y:S01]  /*1830*/  FMUL.FTZ R177, R215, R206 ;  /* 0x000000ced7b17220 */ /* 0x000fe20000410000 */
[----:B------:R-:W-:Y:S01]  /*1840*/  FFMA.FTZ R138, R3, R185, R138 ;  /* 0x000000b9038a7223 */ /* 0x000fe2000001008a */
[----:B------:R-:W-:Y:S01]  /*1850*/  FADD.FTZ R46, R46, R185 ;  /* 0x000000b92e2e7221 */ /* 0x000fe20000010000 */
[----:B------:R-:W-:Y:S01]  /*1860*/  PRMT R191, R173, 0x7632, R191 ;  /* 0x00007632adbf7816 */ /* 0x000fe200000000bf */
[C---:B------:R-:W-:Y:S01]  /*1870*/  FMUL.FTZ R9, R215.reuse, R9 ;  /* 0x00000009d7097220 */ /* 0x040fe20000410000 */
[----:B------:R-:W-:Y:S01]  /*1880*/  FMUL.FTZ R19, R215, R19 ;  /* 0x00000013d7137220 */ /* 0x000fe20000410000 */
[----:B------:R-:W-:Y:S01]  /*1890*/  IMAD.U32 R206, R180, 0x10000, RZ ;  /* 0x00010000b4ce7824 */ /* 0x000fe200078e00ff */
[----:B------:R-:W-:Y:S01]  /*18a0*/  SHF.L.U32 R201, R173, 0x10, RZ ;  /* 0x00000010adc97819 */ /* 0x000fe200000006ff */
[----:B------:R-:W-:Y:S01]  /*18b0*/  FMUL.FTZ R20, R215, R20 ;  /* 0x00000014d7147220 */ /* 0x000fe20000410000 */
[----:B------:R-:W-:Y:S01]  /*18c0*/  FFMA.FTZ R132, R4, R186, R132 ;  /* 0x000000ba04847223 */ /* 0x000fe20000010084 */
[----:B------:R-:W-:Y:S01]  /*18d0*/  FADD.FTZ R48, R48, R186 ;  /* 0x000000ba30307221 */ /* 0x000fe20000010000 */
[----:B------:R-:W-:Y:S01]  /*18e0*/  FFMA.FTZ R134, R5, R187, R134 ;  /* 0x000000bb05867223 */ /* 0x000fe20000010086 */
[----:B------:R-:W-:Y:S01]  /*18f0*/  FADD.FTZ R50, R50, R187 ;  /* 0x000000bb32327221 */ /* 0x000fe20000010000 */
[C---:B------:R-:W-:Y:S01]  /*1900*/  FMUL.FTZ R11, R215.reuse, R11 ;  /* 0x0000000bd70b7220 */ /* 0x040fe20000410000 */
[----:B------:R-:W-:Y:S01]  /*1910*/  FMUL.FTZ R21, R215, R21 ;  /* 0x00000015d7157220 */ /* 0x000fe20000410000 */
[----:B------:R-:W-:Y:S01]  /*1920*/  FFMA.FTZ R130, R7, R197, R130 ;  /* 0x000000c507827223 */ /* 0x000fe20000010082 */
[----:B------:R-:W-:Y:S01]  /*1930*/  FADD.FTZ R54, R54, R197 ;  /* 0x000000c536367221 */ /* 0x000fe20000010000 */
[----:B------:R-:W-:Y:S01]  /*1940*/  FMUL.FTZ R6, R215, R6 ;  /* 0x00000006d7067220 */ /* 0x000fe20000410000 */
[----:B------:R-:W-:Y:S01]  /*1950*/  FFMA.FTZ R126, R9, R199, R126 ;  /* 0x000000c7097e7223 */ /* 0x000fe2000001007e */
[----:B------:R-:W-:Y:S01]  /*1960*/  FADD.FTZ R58, R58, R199 ;  /* 0x000000c73a3a7221 */ /* 0x000fe20000010000 */
[----:B------:R-:W-:Y:S01]  /*1970*/  FMUL.FTZ R8, R215, R8 ;  /* 0x00000008d7087220 */ /* 0x000fe20000410000 */
[----:B------:R-:W-:Y:S01]  /*1980*/  PRMT R193, R175, 0x7632, R193 ;  /* 0x00007632afc17816 */ /* 0x000fe200000000c1 */
[----:B------:R-:W-:Y:S01]  /*1990*/  FFMA.FTZ R122, R11, R201, R122 ;  /* 0x000000c90b7a7223 */ /* 0x000fe2000001007a */
[----:B------:R-:W-:Y:S01]  /*19a0*/  SHF.L.U32 R204, R175, 0x10, RZ ;  /* 0x00000010afcc7819 */ /* 0x000fe200000006ff */
[----:B------:R-:W-:Y:S01]  /*19b0*/  FADD.FTZ R62, R62, R201 ;  /* 0x000000c93e3e7221 */ /* 0x000fe20000010000 */
[C---:B------:R-:W-:Y:S01]  /*19c0*/  FMUL.FTZ R10, R215.reuse, R10 ;  /* 0x0000000ad70a7220 */ /* 0x040fe20000410000 */
[C---:B------:R-:W-:Y:S01]  /*19d0*/  FMUL.FTZ R175, R215.reuse, R209 ;  /* 0x000000d1d7af7220 */ /* 0x040fe20000410000 */
[----:B------:R-:W-:Y:S01]  /*19e0*/  FFMA.FTZ R128, R6, R196, R128 ;  /* 0x000000c406807223 */ /* 0x000fe20000010080 */
[----:B------:R-:W-:Y:S01]  /*19f0*/  FADD.FTZ R52, R52, R196 ;  /* 0x000000c434347221 */ /* 0x000fe20000010000 */
[----:B------:R-:W-:Y:S01]  /*1a00*/  FMUL.FTZ R18, R215, R18 ;  /* 0x00000012d7127220 */ /* 0x000fe20000410000 */
[C---:B------:R-:W-:Y:S01]  /*1a10*/  PRMT R192, R174.reuse, 0x7632, R192 ;  /* 0x00007632aec07816 */ /* 0x040fe200000000c0 */
[----:B------:R-:W-:-:S02]  /*1a20*/  IMAD.U32 R203, R174, 0x10000, RZ ;  /* 0x00010000aecb7824 */ /* 0x000fc400078e00ff */
[----:B------:R-:W-:Y:S01]  /*1a30*/  FFMA.FTZ R124, R8, R198, R124 ;  /* 0x000000c6087c7223 */ /* 0x000fe2000001007c */
[----:B------:R-:W-:Y:S01]  /*1a40*/  FADD.FTZ R56, R56, R198 ;  /* 0x000000c638387221 */ /* 0x000fe20000010000 */
[C---:B------:R-:W-:Y:S01]  /*1a50*/  FMUL.FTZ R174, R215.reuse, R210 ;  /* 0x000000d2d7ae7220 */ /* 0x040fe20000410000 */
[----:B------:R-:W-:Y:S01]  /*1a60*/  FFMA.FTZ R120, R10, R200, R120 ;  /* 0x000000c80a787223 */ /* 0x000fe20000010078 */
[----:B------:R-:W-:Y:S01]  /*1a70*/  FADD.FTZ R60, R60, R200 ;  /* 0x000000c83c3c7221 */ /* 0x000fe20000010000 */
[----:B------:R-:W-:Y:S01]  /*1a80*/  FMUL.FTZ R12, R215, R12 ;  /* 0x0000000cd70c7220 */ /* 0x000fe20000410000 */
[----:B------:R-:W-:Y:S01]  /*1a90*/  FFMA.FTZ R137, R18, R206, R137 ;  /* 0x000000ce12897223 */ /* 0x000fe20000010089 */
[----:B------:R-:W-:Y:S01]  /*1aa0*/  FADD.FTZ R45, R45, R206 ;  /* 0x000000ce2d2d7221 */ /* 0x000fe20000010000 */
[----:B------:R-:W-:Y:S01]  /*1ab0*/  FADD.FTZ R64, R64, R203 ;  /* 0x000000cb40407221 */ /* 0x000fe20000010000 */
[----:B------:R-:W-:Y:S01]  /*1ac0*/  FFMA.FTZ R116, R12, R203, R116 ;  /* 0x000000cb0c747223 */ /* 0x000fe20000010074 */
[----:B------:R-:W-:Y:S01]  /*1ad0*/  FMUL.FTZ R13, R215, R13 ;  /* 0x0000000dd70d7220 */ /* 0x000fe20000410000 */
[----:B------:R-:W-:-:S02]  /*1ae0*/  PRMT R194, R176, 0x7632, R194 ;  /* 0x00007632b0c27816 */ /* 0x000fc400000000c2 */
[----:B------:R-:W-:Y:S01]  /*1af0*/  SHF.L.U32 R205, R176, 0x10, RZ ;  /* 0x00000010b0cd7819 */ /* 0x000fe200000006ff */
[----:B------:R-:W-:Y:S01]  /*1b00*/  FMUL.FTZ R176, R215, R208 ;  /* 0x000000d0d7b07220 */ /* 0x000fe20000410000 */
[----:B------:R-:W-:Y:S01]  /*1b10*/  SHF.L.U32 R208, R193, 0x10, RZ ;  /* 0x00000010c1d07819 */ /* 0x000fe200000006ff */
[-C--:B------:R-:W-:Y:S01]  /*1b20*/  FFMA.FTZ R118, R13, R204.reuse, R118 ;  /* 0x000000cc0d767223 */ /* 0x080fe20000010076 */
[----:B------:R-:W-:Y:S01]  /*1b30*/  FADD.FTZ R66, R66, R204 ;  /* 0x000000cc42427221 */ /* 0x000fe20000010000 */
[----:B------:R-:W-:Y:S01]  /*1b40*/  FMUL.FTZ R193, R233, R204 ;  /* 0x000000cce9c17220 */ /* 0x000fe20000410000 */
[----:B------:R-:W-:Y:S01]  /*1b50*/  SHF.L.U32 R170, R170, 0x10, RZ ;  /* 0x00000010aaaa7819 */ /* 0x000fe200000006ff */
[----:B------:R-:W-:-:S04]  /*1b60*/  FMUL.FTZ R22, R215, R22 ;  /* 0x00000016d7167220 */ /* 0x000fc80000410000 */
[----:B------:R-:W-:Y:S01]  /*1b70*/  FFMA.FTZ R129, R22, R170, R129 ;  /* 0x000000aa16817223 */ /* 0x000fe20000010081 */
[----:B------:R-:W-:Y:S01]  /*1b80*/  FADD.FTZ R53, R53, R170 ;  /* 0x000000aa35357221 */ /* 0x000fe20000010000 */
[----:B------:R-:W-:Y:S01]  /*1b90*/  SHF.L.U32 R171, R171, 0x10, RZ ;  /* 0x00000010abab7819 */ /* 0x000fe200000006ff */
[----:B------:R-:W-:-:S04]  /*1ba0*/  FMUL.FTZ R23, R215, R23 ;  /* 0x00000017d7177220 */ /* 0x000fc80000410000 */
[----:B------:R-:W-:Y:S01]  /*1bb0*/  FFMA.FTZ R131, R23, R171, R131 ;  /* 0x000000ab17837223 */ /* 0x000fe20000010083 */
[----:B------:R-:W-:Y:S01]  /*1bc0*/  FADD.FTZ R55, R55, R171 ;  /* 0x000000ab37377221 */ /* 0x000fe20000010000 */
[----:B------:R-:W-:Y:S01]  /*1bd0*/  FMUL.FTZ R14, R215, R14 ;  /* 0x0000000ed70e7220 */ /* 0x000fe20000410000 */
[----:B------:R-:W-:-:S03]  /*1be0*/  FADD.FTZ R68, R68, R205 ;  /* 0x000000cd44447221 */ /* 0x000fc60000010000 */
[----:B------:R-:W-:Y:S01]  /*1bf0*/  FFMA.FTZ R112, R14, R205, R112 ;  /* 0x000000cd0e707223 */ /* 0x000fe20000010070 */
[----:B------:R-:W-:Y:S01]  /*1c00*/  FMUL.FTZ R173, R215, R211 ;  /* 0x000000d3d7ad7220 */ /* 0x000fe20000410000 */
[----:B------:R-:W-:-:S03]  /*1c10*/  FADD.FTZ R67, R67, R208 ;  /* 0x000000d043437221 */ /* 0x000fc60000010000 */
[-C--:B------:R-:W-:Y:S01]  /*1c20*/  FFMA.FTZ R119, R173, R208.reuse, R119 ;  /* 0x000000d0ad777223 */ /* 0x080fe20000010077 */
[----:B------:R-:W-:Y:S01]  /*1c30*/  FMUL.FTZ R208, R232, R208 ;  /* 0x000000d0e8d07220 */ /* 0x000fe20000410000 */
[----:B------:R-:W-:Y:S01]  /*1c40*/  FMUL.FTZ R15, R215, R15 ;  /* 0x0000000fd70f7220 */ /* 0x000fe20000410000 */
[----:B------:R-:W-:-:S03]  /*1c50*/  FADD.FTZ R70, R70, R202 ;  /* 0x000000ca46467221 */ /* 0x000fc60000010000 */
[-C--:B------:R-:W-:Y:S01]  /*1c60*/  FFMA.FTZ R114, R15, R202.reuse, R114 ;  /* 0x000000ca0f727223 */ /* 0x080fe20000010072 */
[----:B------:R-:W-:Y:S01]  /*1c70*/  FMUL.FTZ R202, R229, R202 ;  /* 0x000000cae5ca7220 */ /* 0x000fe20000410000 */
[----:B------:R-:W-:Y:S01]  /*1c80*/  FMUL.FTZ R16, R215, R16 ;  /* 0x00000010d7107220 */ /* 0x000fe20000410000 */
[----:B------:R-:W-:Y:S01]  /*1c90*/  SHF.L.U32 R169, R169, 0x10, RZ ;  /* 0x00000010a9a97819 */ /* 0x000fe200000006ff */
[----:B------:R-:W-:Y:S02]  /*1ca0*/  FADD.FTZ R72, R72, R207 ;  /* 0x000000cf48487221 */ /* 0x000fe40000010000 */
[-C--:B------:R-:W-:Y:S01]  /*1cb0*/  FFMA.FTZ R108, R16, R207.reuse, R108 ;  /* 0x000000cf106c7223 */ /* 0x080fe2000001006c */
[----:B------:R-:W-:Y:S01]  /*1cc0*/  FMUL.FTZ R207, R222, R207 ;  /* 0x000000cfdecf7220 */ /* 0x000fe20000410000 */
[----:B------:R-:W-:Y:S01]  /*1cd0*/  FMUL.FTZ R17, R215, R17 ;  /* 0x00000011d7117220 */ /* 0x000fe20000410000 */
[-C--:B------:R-:W-:Y:S01]  /*1ce0*/  FFMA.FTZ R109, R176, R169.reuse, R109 ;  /* 0x000000a9b06d7223 */ /* 0x080fe2000001006d */
[----:B------:R-:W-:Y:S01]  /*1cf0*/  FADD.FTZ R73, R73, R169 ;  /* 0x000000a949497221 */ /* 0x000fe20000010000 */
[----:B------:R-:W-:Y:S01]  /*1d00*/  FMUL.FTZ R211, R221, R169 ;  /* 0x000000a9ddd37220 */ /* 0x000fe20000410000 */
[----:B------:R-:W-:Y:S01]  /*1d10*/  FFMA.FTZ R110, R17, R212, R110 ;  /* 0x000000d4116e7223 */ /* 0x000fe2000001006e */
[----:B------:R-:W-:Y:S01]  /*1d20*/  FADD.FTZ R74, R74, R212 ;  /* 0x000000d44a4a7221 */ /* 0x000fe20000010000 */
[----:B------:R-:W-:-:S02]  /*1d30*/  IMAD.U32 R168, R168, 0x10000, RZ ;  /* 0x00010000a8a87824 */ /* 0x000fc400078e00ff */
[----:B------:R-:W-:Y:S02]  /*1d40*/  FMUL.FTZ R212, R219, R212 ;  /* 0x000000d4dbd47220 */ /* 0x000fe40000410000 */
[----:B------:R-:W-:Y:S01]  /*1d50*/  FFMA.FTZ R111, R177, R168, R111 ;  /* 0x000000a8b16f7223 */ /* 0x000fe2000001006f */
[----:B------:R-:W-:Y:S01]  /*1d60*/  FADD.FTZ R75, R75, R168 ;  /* 0x000000a84b4b7221 */ /* 0x000fe20000010000 */
[----:B--2---:R-:W-:Y:S01]  /*1d70*/  FMUL.FTZ R178, R178, R184 ;  /* 0x000000b8b2b27220 */ /* 0x004fe20000410000 */
[----:B------:R-:W-:Y:S01]  /*1d80*/  SHF.L.U32 R184, R181, 0x10, RZ ;  /* 0x00000010b5b87819 */ /* 0x000fe200000006ff */
[----:B---3--:R-:W-:Y:S01]  /*1d90*/  FMUL.FTZ R179, R179, R185 ;  /* 0x000000b9b3b37220 */ /* 0x008fe20000410000 */
[----:B------:R-:W-:-:S03]  /*1da0*/  SHF.L.U32 R185, R182, 0x10, RZ ;  /* 0x00000010b6b97819 */ /* 0x000fc600000006ff */
[----:B------:R-:W-:Y:S01]  /*1db0*/  FFMA.FTZ R139, R19, R184, R139 ;  /* 0x000000b8138b7223 */ /* 0x000fe2000001008b */
[----:B----4-:R-:W-:Y:S01]  /*1dc0*/  FMUL.FTZ R181, R249, R187 ;  /* 0x000000bbf9b57220 */ /* 0x010fe20000410000 */
[----:B------:R-:W-:Y:S01]  /*1dd0*/  FMUL.FTZ R187, R245, R197 ;  /* 0x000000c5f5bb7220 */ /* 0x000fe20000410000 */
[----:B------:R-:W-:Y:S01]  /*1de0*/  SHF.L.U32 R197, R189, 0x10, RZ ;  /* 0x00000010bdc57819 */ /* 0x000fe200000006ff */
[----:B------:R-:W-:Y:S01]  /*1df0*/  FMUL.FTZ R180, R213, R186 ;  /* 0x000000bad5b47220 */ /* 0x000fe20000410000 */
[----:B------:R-:W-:Y:S02]  /*1e00*/  IMAD.U32 R186, R183, 0x10000, RZ ;  /* 0x00010000b7ba7824 */ /* 0x000fe400078e00ff */
[----:B------:R-:W-:Y:S01]  /*1e10*/  FADD.FTZ R47, R47, R184 ;  /* 0x000000b82f2f7221 */ /* 0x000fe20000010000 */
[----:B------:R-:W-:Y:S01]  /*1e20*/  FMUL.FTZ R189, R241, R199 ;  /* 0x000000c7f1bd7220 */ /* 0x000fe20000410000 */
[----:B------:R-:W-:Y:S01]  /*1e30*/  FMUL.FTZ R183, R251, R184 ;  /* 0x000000b8fbb77220 */ /* 0x000fe20000410000 */
[----:B------:R-:W-:Y:S01]  /*1e40*/  FFMA.FTZ R133, R20, R185, R133 ;  /* 0x000000b914857223 */ /* 0x000fe20000010085 */
[----:B------:R-:W-:Y:S01]  /*1e50*/  FADD.FTZ R49, R49, R185 ;  /* 0x000000b931317221 */ /* 0x000fe20000010000 */
[----:B------:R-:W-:-:S02]  /*1e60*/  IMAD.U32 R199, R191, 0x10000, RZ ;  /* 0x00010000bfc77824 */ /* 0x000fc400078e00ff */
[----:B------:R-:W-:Y:S01]  /*1e70*/  FMUL.FTZ R184, R252, R185 ;  /* 0x000000b9fcb87220 */ /* 0x000fe20000410000 */
[-C--:B------:R-:W-:Y:S01]  /*1e80*/  FFMA.FTZ R135, R21, R186.reuse, R135 ;  /* 0x000000ba15877223 */ /* 0x080fe20000010087 */
[----:B------:R-:W-:Y:S01]  /*1e90*/  FADD.FTZ R51, R51, R186 ;  /* 0x000000ba33337221 */ /* 0x000fe20000010000 */
[----:B------:R-:W-:Y:S01]  /*1ea0*/  FMUL.FTZ R185, R248, R186 ;  /* 0x000000baf8b97220 */ /* 0x000fe20000410000 */
[----:B------:R-:W-:Y:S01]  /*1eb0*/  FMUL.FTZ R191, R237, R201 ;  /* 0x000000c9edbf7220 */ /* 0x000fe20000410000 */
[----:B------:R-:W-:Y:S01]  /*1ec0*/  FMUL.FTZ R182, R250, R206 ;  /* 0x000000cefab67220 */ /* 0x000fe20000410000 */
[----:B------:R-:W-:Y:S01]  /*1ed0*/  FMUL.FTZ R186, R247, R196 ;  /* 0x000000c4f7ba7220 */ /* 0x000fe20000410000 */
[----:B------:R-:W-:Y:S01]  /*1ee0*/  FADD.FTZ R201, RZ, R178 ;  /* 0x000000b2ffc97221 */ /* 0x000fe20000010000 */
[----:B------:R-:W-:Y:S02]  /*1ef0*/  IMAD.U32 R196, R188, 0x10000, RZ ;  /* 0x00010000bcc47824 */ /* 0x000fe400078e00ff */
[----:B------:R-:W-:Y:S01]  /*1f00*/  FFMA.FTZ R209, R0, R178, RZ ;  /* 0x000000b200d17223 */ /* 0x000fe200000100ff */
[----:B------:R-:W-:Y:S01]  /*1f10*/  FMUL.FTZ R188, R243, R198 ;  /* 0x000000c6f3bc7220 */ /* 0x000fe20000410000 */
[----:B------:R-:W-:Y:S01]  /*1f20*/  SHF.L.U32 R198, R190, 0x10, RZ ;  /* 0x00000010bec67819 */ /* 0x000fe200000006ff */
        /* <DEDUP_REMOVED lines=15> */
[----:B------:R-:W-:Y:S02]  /*2020*/  SHF.L.U32 R210, R195, 0x10, RZ ;  /* 0x00000010c3d27819 */ /* 0x000fe400000006ff */
        /* <DEDUP_REMOVED lines=14> */
[----:B------:R-:W-:Y:S01]  /*2110*/  FFMA.FTZ R171, R8, R188, R171 ;  /* 0x000000bc08ab7223 */ /* 0x000fe200000100ab */
[----:B------:R-:W-:Y:S01]  /*2120*/  FFMA.FTZ R125, R24, R196, R125 ;  /* 0x000000c4187d7223 */ /* 0x000fe2000001007d */
[----:B------:R-:W-:Y:S01]  /*2130*/  FADD.FTZ R57, R57, R196 ;  /* 0x000000c439397221 */ /* 0x000fe20000010000 */
[----:B------:R-:W-:Y:S01]  /*2140*/  FADD.FTZ R170, R170, R201 ;  /* 0x000000c9aaaa7221 */ /* 0x000fe20000010000 */
[----:B------:R-:W-:Y:S01]  /*2150*/  FFMA.FTZ R196, R24, R201, R171 ;  /* 0x000000c918c47223 */ /* 0x000fe200000100ab */
[----:B------:R-:W-:-:S02]  /*2160*/  FMUL.FTZ R203, R240, R197 ;  /* 0x000000c5f0cb7220 */ /* 0x000fc40000410000 */
[----:B------:R-:W-:Y:S01]  /*2170*/  FADD.FTZ R170, R170, R189 ;  /* 0x000000bdaaaa7221 */ /* 0x000fe20000010000 */
[----:B------:R-:W-:Y:S01]  /*2180*/  FFMA.FTZ R196, R9, R189, R196 ;  /* 0x000000bd09c47223 */ /* 0x000fe200000100c4 */
[----:B------:R-:W-:Y:S01]  /*2190*/  FFMA.FTZ R127, R25, R197, R127 ;  /* 0x000000c5197f7223 */ /* 0x000fe2000001007f */
[----:B------:R-:W-:Y:S01]  /*21a0*/  FADD.FTZ R59, R59, R197 ;  /* 0x000000c53b3b7221 */ /* 0x000fe20000010000 */
[----:B------:R-:W-:Y:S01]  /*21b0*/  FADD.FTZ R171, R170, R203 ;  /* 0x000000cbaaab7221 */ /* 0x000fe20000010000 */
[----:B------:R-:W-:Y:S01]  /*21c0*/  FFMA.FTZ R197, R25, R203, R196 ;  /* 0x000000cb19c57223 */ /* 0x000fe200000100c4 */
[----:B------:R-:W-:Y:S02]  /*21d0*/  FMUL.FTZ R204, R238, R198 ;  /* 0x000000c6eecc7220 */ /* 0x000fe40000410000 */
[----:B------:R-:W-:Y:S01]  /*21e0*/  FADD.FTZ R171, R171, R190 ;  /* 0x000000beabab7221 */ /* 0x000fe20000010000 */
[----:B------:R-:W-:Y:S01]  /*21f0*/  FFMA.FTZ R197, R10, R190, R197 ;  /* 0x000000be0ac57223 */ /* 0x000fe200000100c5 */
[----:B------:R-:W-:-:S02]  /*2200*/  IMAD.U32 R209, R194, 0x10000, RZ ;  /* 0x00010000c2d17824 */ /* 0x000fc400078e00ff */
[----:B------:R-:W-:Y:S01]  /*2210*/  FADD.FTZ R170, R171, R204 ;  /* 0x000000ccabaa7221 */ /* 0x000fe20000010000 */
[----:B------:R-:W-:Y:S01]  /*2220*/  FFMA.FTZ R196, R26, R204, R197 ;  /* 0x000000cc1ac47223 */ /* 0x000fe200000100c5 */
[----:B------:R-:W-:Y:S01]  /*2230*/  FMUL.FTZ R194, R231, R205 ;  /* 0x000000cde7c27220 */ /* 0x000fe20000410000 */
[----:B------:R-:W-:Y:S01]  /*2240*/  FMUL.FTZ R205, R236, R199 ;  /* 0x000000c7eccd7220 */ /* 0x000fe20000410000 */
[----:B------:R-:W-:Y:S01]  /*2250*/  FADD.FTZ R170, R170, R191 ;  /* 0x000000bfaaaa7221 */ /* 0x000fe20000010000 */
[----:B------:R-:W-:-:S03]  /*2260*/  FFMA.FTZ R196, R11, R191, R196 ;  /* 0x000000bf0bc47223 */ /* 0x000fc600000100c4 */
        /* <DEDUP_REMOVED lines=36> */
[----:B------:R-:W-:Y:S01]  /*24b0*/  FFMA.FTZ R123, R27, R199, R123 ;  /* 0x000000c71b7b7223 */ /* 0x000fe2000001007b */
[----:B------:R-:W-:Y:S01]  /*24c0*/  FADD.FTZ R63, R63, R199 ;  /* 0x000000c73f3f7221 */ /* 0x000fe20000010000 */
[----:B------:R-:W-:Y:S01]  /*24d0*/  FADD.FTZ R250, R250, R213 ;  /* 0x000000d5fafa7221 */ /* 0x000fe20000010000 */
[----:B------:R-:W-:-:S07]  /*24e0*/  FFMA.FTZ R249, R177, R213, R170 ;  /* 0x000000d5b1f97223 */ /* 0x000fce00000100aa */
.L_x_521:
[----:B------:R-:W-:Y:S05]  /*24f0*/  BSYNC B0 ;  /* 0x0000000000007941 */ /* 0x000fea0003800000 */
.L_x_519:
[----:B------:R-:W1:Y:S01]  /*2500*/  S2R R252, SR_TID.X ;  /* 0x0000000000fc7919 */ /* 0x000e620000002100 */
[----:B------:R-:W-:Y:S01]  /*2510*/  LOP3.LUT P3, RZ, R226, 0xff, RZ, 0xc0, !PT ;  /* 0x000000ffe2ff7812 */ /* 0x000fe2000786c0ff */
[----:B------:R-:W-:Y:S01]  /*2520*/  UMOV UR6, 0xffffffff ;  /* 0xffffffff00067882 */ /* 0x000fe20000000000 */
[----:B-1----:R-:W-:Y:S02]  /*2530*/  SHF.R.U32.HI R251, RZ, 0x5, R252 ;  /* 0x00000005fffb7819 */ /* 0x002fe400000116fc */
[----:B------:R-:W-:Y:S02]  /*2540*/  LOP3.LUT P0, RZ, R252, 0x1f, RZ, 0xc0, !PT ;  /* 0x0000001ffcff7812 */ /* 0x000fe4000780c0ff */
[----:B0-----:R-:W-:-:S07]  /*2550*/  LOP3.LUT R197, R251, 0x7fffff8, RZ, 0xc0, !PT ;  /* 0x07fffff8fbc57812 */ /* 0x001fce00078ec0ff */
[----:B------:R-:W-:Y:S01]  /*2560*/  @!P3 IADD3 R197, R197, 0x8, RZ ;  /* 0x00000008c5c5b810 */ /* 0x000fe20007ffe0ff */
[----:B------:R-:W-:Y:S06]  /*2570*/  BRA.DIV UR6, `(.L_x_522) ;  /* 0x0000003e064c7947 */ /* 0x000fec000b800000 */
        /* <DEDUP_REMOVED lines=18> */
.L_x_630:
[----:B------:R-:W2:Y:S01]  /*26a0*/  S2R R171, SR_CgaCtaId ;  /* 0x0000000000ab7919 */ /* 0x000ea20000008800 */
[----:B------:R-:W-:Y:S01]  /*26b0*/  @!P0 LOP3.LUT R251, R251, 0x7, RZ, 0xc0, !PT ;  /* 0x00000007fbfb8812 */ /* 0x000fe200078ec0ff */
[----:B------:R-:W-:Y:S01]  /*26c0*/  FADD.FTZ R168, R198, R226 ;  /* 0x000000e2c6a87221 */ /* 0x000fe20000010000 */
[----:B------:R-:W-:Y:S01]  /*26d0*/  MOV R170, 0x400 ;  /* 0x0000040000aa7802 */ /* 0x000fe20000000f00 */
[----:B0-----:R-:W-:Y:S01]  /*26e0*/  FADD.FTZ R169, R196, R169 ;  /* 0x000000a9c4a97221 */ /* 0x001fe20000010000 */
[----:B------:R-:W-:Y:S01]  /*26f0*/  @!P0 IADD3 R251, R197, R251, RZ ;  /* 0x000000fbc5fb8210 */ /* 0x000fe20007ffe0ff */
[----:B------:R-:W-:Y:S05]  /*2700*/  WARPSYNC.ALL ;  /* 0x0000000000007948 */ /* 0x000fea0003800000 */
[----:B------:R-:W0:Y:S01]  /*2710*/  LDC R199, c[0x0][0x218] ;  /* 0x00008600ffc77b82 */ /* 0x000e220000000800 */
[----:B-----5:R-:W-:-:S02]  /*2720*/  ISETP.GE.AND P4, PT, R227, 0x1, PT ;  /* 0x00000001e300780c */ /* 0x020fc40003f86270 */
[----:B------:R-:W-:-:S11]  /*2730*/  LOP3.LUT R249, R252, 0xff, RZ, 0xc0, !PT ;  /* 0x000000fffcf97812 */ /* 0x000fd600078ec0ff */
[----:B-1----:R-:W-:Y:S02]  /*2740*/  @P4 IADD3 R196, R227, -0x1, RZ ;  /* 0xffffffffe3c44810 */ /* 0x002fe40007ffe0ff */
[----:B--2---:R-:W-:-:S03]  /*2750*/  LEA R170, R171, R170, 0x18 ;  /* 0x000000aaabaa7211 */ /* 0x004fc600078ec0ff */
[----:B0-----:R-:W-:Y:S01]  /*2760*/  @P4 IMAD R196, R196, R199, RZ ;  /* 0x000000c7c4c44224 */ /* 0x001fe200078e02ff */
[----:B------:R-:W-:Y:S01]  /*2770*/  LEA R197, R197, R170, 0x3 ;  /* 0x000000aac5c57211 */ /* 0x000fe200078e18ff */
[----:B------:R-:W-:-:S05]  /*2780*/  @!P0 IMAD R251, R251, 0x8, R170 ;  /* 0x00000008fbfb8824 */ /* 0x000fca00078e02aa */
        /* <DEDUP_REMOVED lines=19> */
[----:B------:R-:W-:Y:S01]  /*28c0*/  @P4 SHF.R.S32.HI R169, RZ, 0x1f, R196 ;  /* 0x0000001fffa94819 */ /* 0x000fe200000114c4 */
[----:B------:R-:W-:-:S03]  /*28d0*/  FADD.FTZ R168, R198, R168 ;  /* 0x000000a8c6a87221 */ /* 0x000fc60000010000 */
[----:B------:R-:W-:Y:S01]  /*28e0*/  @P4 LEA.HI R169, R169, R196, RZ, 0x3 ;  /* 0x000000c4a9a94211 */ /* 0x000fe200078f18ff */
[----:B------:R-:W-:Y:S02]  /*28f0*/  IMAD.MOV.U32 R196, RZ, RZ, RZ ;  /* 0x000000ffffc47224 */ /* 0x000fe400078e00ff */
[----:B------:R-:W-:Y:S01]  /*2900*/  FADD.FTZ R170, R170, R168 ;  /* 0x000000a8aaaa7221 */ /* 0x000fe20000010000 */
[----:B------:R-:W-:Y:S02]  /*2910*/  @P4 LEA.HI.SX32 R196, R169, R249, 0x1d ;  /* 0x000000f9a9c44211 */ /* 0x000fe400078feaff */
[----:B------:R-:W0:Y:S03]  /*2920*/  @P4 LDC.64 R168, c[0x0][0x220] ;  /* 0x00008800ffa84b82 */ /* 0x000e260000000a00 */
[----:B0-----:R-:W-:-:S05]  /*2930*/  @P4 IMAD.WIDE.U32 R168, R196, 0x10, R168 ;  /* 0x00000010c4a84825 */ /* 0x001fca00078e00a8 */
[----:B------:R0:W5:Y:S01]  /*2940*/  @P4 LDG.E.128 R156, desc[UR4][R168.64] ;  /* 0x00000004a89c4981 */ /* 0x000162000c1e1d00 */
[----:B------:R-:W-:Y:S01]  /*2950*/  FADD.FTZ R171, R171, R197 ;  /* 0x000000c5abab7221 */ /* 0x000fe20000010000 */
[----:B------:R-:W-:Y:S01]  /*2960*/  BSSY B0, `(.L_x_523) ;  /* 0x0000013000007945 */ /* 0x000fe20003800000 */
[----:B------:R-:W-:Y:S02]  /*2970*/  FMUL.FTZ R197, R170, UR8 ;  /* 0x00000008aac57c20 */ /* 0x000fe40008410000 */
[----:B------:R-:W-:Y:S01]  /*2980*/  FMUL.FTZ R198, R171, UR8 ;  /* 0x00000008abc67c20 */ /* 0x000fe20008410000 */
[----:B------:R-:W-:Y:S06]  /*2990*/  @P2 BRA `(.L_x_524) ;  /* 0x0000000000182947 */ /* 0x000fec0003800000 */
[----:B------:R-:W-:Y:S01]  /*29a0*/  ISETP.NE.U32.AND P0, PT, R224, RZ, PT ;  /* 0x000000ffe000720c */ /* 0x000fe20003f05070 */
[----:B0-----:R-:W-:-:S03]  /*29b0*/  HFMA2.MMA R168, -RZ, RZ, 0, 0 ;  /* 0x00000000ffa87435 */ /* 0x001fc600000001ff */
[----:B------:R-:W-:-:S13]  /*29c0*/  ISETP.NE.AND.EX P0, PT, R223, RZ, PT, P0 ;  /* 0x000000ffdf00720c */ /* 0x000fda0003f05300 */
[----:B------:R-:W-:Y:S05]  /*29d0*/  @!P0 BRA `(.L_x_525) ;  /* 0x00000000002c8947 */ /* 0x000fea0003800000 */
[----:B------:R-:W-:Y:S01]  /*29e0*/  SHF.L.U32 R168, R140, 0x10, RZ ;  /* 0x000000108ca87819 */ /* 0x000fe200000006ff */
[----:B------:R-:W-:Y:S06]  /*29f0*/  BRA `(.L_x_525) ;  /* 0x0000000000247947 */ /* 0x000fec0003800000 */
.L_x_524:
[----:B------:R-:W-:Y:S02]  /*2a00*/  ISETP.NE.U32.AND P0, PT, R224, RZ, PT ;  /* 0x000000ffe000720c */ /* 0x000fe40003f05070 */
[----:B------:R-:W-:Y:S02]  /*2a10*/  ISETP.NE.AND P1, PT, R217, RZ, PT ;  /* 0x000000ffd900720c */ /* 0x000fe40003f25270 */
[----:B------:R-:W-:Y:S02]  /*2a20*/  ISETP.NE.AND.EX P0, PT, R223, RZ, PT, P0 ;  /* 0x000000ffdf00720c */ /* 0x000fe40003f05300 */
[----:B0-----:R-:W-:-:S05]  /*2a30*/  FSEL R169, R197, RZ, !P1 ;  /* 0x000000ffc5a97208 */ /* 0x001fca0004800000 */
[----:B------:R-:W-:-:S04]  /*2a40*/  FFMA.FTZ R169, R0, R198, R169 ;  /* 0x000000c600a97223 */ /* 0x000fc800000100a9 */
[----:B------:R-:W-:Y:S02]  /*2a50*/  FADD.FTZ R168, R178, -R169 ;  /* 0x800000a9b2a87221 */ /* 0x000fe40000010000 */
[----:B------:R-:W-:Y:S02]  /*2a60*/  @P0 IMAD.U32 R169, R140, 0x10000, RZ ;  /* 0x000100008ca90824 */ /* 0x000fe400078e00ff */
[----:B------:R-:W-:-:S04]  /*2a70*/  FMUL.FTZ R168, R215, R168 ;  /* 0x000000a8d7a87220 */ /* 0x000fc80000410000 */
[----:B------:R-:W-:-:S07]  /*2a80*/  @P0 FADD.FTZ R168, R168, R169 ;  /* 0x000000a9a8a80221 */ /* 0x000fce0000010000 */
.L_x_525:
[----:B------:R-:W-:Y:S05]  /*2a90*/  BSYNC B0 ;  /* 0x0000000000007941 */ /* 0x000fea0003800000 */
.L_x_523:
        /* <DEDUP_REMOVED lines=8> */
[----:B------:R-:W-:Y:S01]  /*2b20*/  @P4 FFMA.FTZ R76, R169, R168, R76 ;  /* 0x000000a8a94c4223 */ /* 0x000fe2000001004c */
[----:B------:R-:W-:-:S05]  /*2b30*/  @P4 SHF.L.U32 R168, R28, 0x10, RZ ;  /* 0x000000101ca84819 */ /* 0x000fca00000006ff */
        /* <DEDUP_REMOVED lines=9> */
.L_x_527:
        /* <DEDUP_REMOVED lines=8> */
.L_x_528:
[----:B------:R-:W-:Y:S05]  /*2c50*/  BSYNC B0 ;  /* 0x0000000000007941 */ /* 0x000fea0003800000 */
.L_x_526:
        /* <DEDUP_REMOVED lines=8> */
[----:B------:R-:W-:-:S04]  /*2ce0*/  @P4 PRMT R169, R28, 0x7632, R169 ;  /* 0x000076321ca94816 */ /* 0x000fc800000000a9 */
[----:B------:R-:W-:-:S05]  /*2cf0*/  @P4 SHF.L.U32 R169, R169, 0x10, RZ ;  /* 0x00000010a9a94819 */ /* 0x000fca00000006ff */
        /* <DEDUP_REMOVED lines=8> */
.L_x_530:
[----:B------:R-:W-:Y:S02]  /*2d80*/  ISETP.NE.AND P5, PT, R217, RZ, PT ;  /* 0x000000ffd900720c */ /* 0x000fe40003fa5270 */
[----:B------:R-:W-:Y:S02]  /*2d90*/  @P0 SHF.L.U32 R169, R141, 0x10, RZ ;  /* 0x000000108da90819 */ /* 0x000fe400000006ff */
[----:B------:R-:W-:-:S05]  /*2da0*/  FSEL R168, R197, RZ, !P5 ;  /* 0x000000ffc5a87208 */ /* 0x000fca0006800000 */
[----:B------:R-:W-:-:S04]  /*2db0*/  FFMA.FTZ R168, R3, R198, R168 ;  /* 0x000000c603a87223 */ /* 0x000fc800000100a8 */
[----:B------:R-:W-:-:S04]  /*2dc0*/  FADD.FTZ R168, R179, -R168 ;  /* 0x800000a8b3a87221 */ /* 0x000fc80000010000 */
[----:B------:R-:W-:-:S04]  /*2dd0*/  FMUL.FTZ R168, R215, R168 ;  /* 0x000000a8d7a87220 */ /* 0x000fc80000410000 */
[----:B------:R-:W-:-:S07]  /*2de0*/  @P0 FADD.FTZ R168, R168, R169 ;  /* 0x000000a9a8a80221 */ /* 0x000fce0000010000 */
.L_x_531:
[----:B------:R-:W-:Y:S05]  /*2df0*/  BSYNC B0 ;  /* 0x0000000000007941 */ /* 0x000fea0003800000 */
.L_x_529:
[----:B------:R-:W-:Y:S01]  /*2e00*/  @P1 F2FP.BF16.F32.PACK_AB R169, RZ, R168 ;  /* 0x000000a8ffa9123e */ /* 0x000fe200000010ff */
[----:B------:R-:W-:Y:S03]  /*2e10*/  BSSY B0, `(.L_x_532) ;  /* 0x0000018000007945 */ /* 0x000fe60003800000 */
[----:B------:R-:W-:Y:S02]  /*2e20*/  @P1 PRMT R161, R169, 0x7610, R161 ;  /* 0x00007610a9a11816 */ /* 0x000fe400000000a1 */
[----:B------:R-:W0:Y:S02]  /*2e30*/  @P4 LDC R169, c[0x0][0x29c] ;  /* 0x0000a700ffa94b82 */ /* 0x000e240000000800 */
[----:B0-----:R-:W-:Y:S01]  /*2e40*/  @P4 FMUL.FTZ R169, R168, R169 ;  /* 0x000000a9a8a94220 */ /* 0x001fe20000410000 */
[----:B------:R-:W-:-:S05]  /*2e50*/  @P4 SHF.L.U32 R168, R157, 0x10, RZ ;  /* 0x000000109da84819 */ /* 0x000fca00000006ff */
[----:B------:R-:W-:Y:S01]  /*2e60*/  @P4 FFMA.FTZ R78, R169, R168, R78 ;  /* 0x000000a8a94e4223 */ /* 0x000fe2000001004e */
[----:B------:R-:W-:-:S04]  /*2e70*/  @P4 IMAD.U32 R168, R29, 0x10000, RZ ;  /* 0x000100001da84824 */ /* 0x000fc800078e00ff */
        /* <DEDUP_REMOVED lines=9> */
.L_x_533:
[----:B------:R-:W-:Y:S02]  /*2f10*/  ISETP.NE.AND P5, PT, R217, RZ, PT ;  /* 0x000000ffd900720c */ /* 0x000fe40003fa5270 */
[----:B------:R-:W-:Y:S02]  /*2f20*/  @P0 PRMT R169, R141, 0x7632, R169 ;  /* 0x000076328da90816 */ /* 0x000fe400000000a9 */
[----:B------:R-:W-:-:S03]  /*2f30*/  FSEL R168, R197, RZ, !P5 ;  /* 0x000000ffc5a87208 */ /* 0x000fc60006800000 */
[----:B------:R-:W-:Y:S02]  /*2f40*/  @P0 IMAD.U32 R169, R169, 0x10000, RZ ;  /* 0x00010000a9a90824 */ /* 0x000fe400078e00ff */
[----:B------:R-:W-:-:S04]  /*2f50*/  FFMA.FTZ R168, R19, R198, R168 ;  /* 0x000000c613a87223 */ /* 0x000fc800000100a8 */
[----:B------:R-:W-:-:S04]  /*2f60*/  FADD.FTZ R168, R183, -R168 ;  /* 0x800000a8b7a87221 */ /* 0x000fc80000010000 */
[----:B------:R-:W-:-:S04]  /*2f70*/  FMUL.FTZ R168, R215, R168 ;  /* 0x000000a8d7a87220 */ /* 0x000fc80000410000 */
[----:B------:R-:W-:-:S07]  /*2f80*/  @P0 FADD.FTZ R168, R168, R169 ;  /* 0x000000a9a8a80221 */ /* 0x000fce0000010000 */
.L_x_534:
[----:B------:R-:W-:Y:S05]  /*2f90*/  BSYNC B0 ;  /* 0x0000000000007941 */ /* 0x000fea0003800000 */
.L_x_532:
        /* <DEDUP_REMOVED lines=8> */
[----:B------:R-:W-:-:S04]  /*3020*/  @P4 PRMT R169, R29, 0x7632, R169 ;  /* 0x000076321da94816 */ /* 0x000fc800000000a9 */
[----:B------:R-:W-:-:S05]  /*3030*/  @P4 SHF.L.U32 R169, R169, 0x10, RZ ;  /* 0x00000010a9a94819 */ /* 0x000fca00000006ff */
        /* <DEDUP_REMOVED lines=8> */
.L_x_536:
[----:B------:R-:W-:-:S04]  /*30c0*/  ISETP.NE.AND P5, PT, R217, RZ, PT ;  /* 0x000000ffd900720c */ /* 0x000fc80003fa5270 */
[----:B------:R-:W-:-:S05]  /*30d0*/  FSEL R169, R197, RZ, !P5 ;  /* 0x000000ffc5a97208 */ /* 0x000fca0006800000 */
[----:B------:R-:W-:-:S04]  /*30e0*/  FFMA.FTZ R169, R4, R198, R169 ;  /* 0x000000c604a97223 */ /* 0x000fc800000100a9 */
[----:B------:R-:W-:Y:S01]  /*30f0*/  FADD.FTZ R168, R180, -R169 ;  /* 0x800000a9b4a87221 */ /* 0x000fe20000010000 */
[----:B------:R-:W-:-:S03]  /*3100*/  @P0 SHF.L.U32 R169, R142, 0x10, RZ ;  /* 0x000000108ea90819 */ /* 0x000fc600000006ff */
[----:B------:R-:W-:-:S04]  /*3110*/  FMUL.FTZ R168, R215, R168 ;  /* 0x000000a8d7a87220 */ /* 0x000fc80000410000 */
[----:B------:R-:W-:-:S07]  /*3120*/  @P0 FADD.FTZ R168, R168, R169 ;  /* 0x000000a9a8a80221 */ /* 0x000fce0000010000 */
.L_x_537:
[----:B------:R-:W-:Y:S05]  /*3130*/  BSYNC B0 ;  /* 0x0000000000007941 */ /* 0x000fea0003800000 */
.L_x_535:
[----:B------:R-:W-:Y:S01]  /*3140*/  @P1 F2FP.BF16.F32.PACK_AB R169, RZ, R168 ;  /* 0x000000a8ffa9123e */ /* 0x000fe200000010ff */
[----:B------:R-:W-:Y:S03]  /*3150*/  BSSY B0, `(.L_x_538) ;  /* 0x0000018000007945 */ /* 0x000fe60003800000 */
[----:B------:R-:W-:Y:S02]  /*3160*/  @P1 PRMT R162, R169, 0x7610, R162 ;  /* 0x00007610a9a21816 */ /* 0x000fe400000000a2 */
[----:B------:R-:W0:Y:S02]  /*3170*/  @P4 LDC R169, c[0x0][0x29c] ;  /* 0x0000a700ffa94b82 */ /* 0x000e240000000800 */
[----:B0-----:R-:W-:Y:S01]  /*3180*/  @P4 FMUL.FTZ R169, R168, R169 ;  /* 0x000000a9a8a94220 */ /* 0x001fe20000410000 */
[----:B------:R-:W-:-:S04]  /*3190*/  @P4 IMAD.U32 R168, R158, 0x10000, RZ ;  /* 0x000100009ea84824 */ /* 0x000fc800078e00ff */
[----:B------:R-:W-:Y:S01]  /*31a0*/  @P4 FFMA.FTZ R80, R169, R168, R80 ;  /* 0x000000a8a9504223 */ /* 0x000fe20000010050 */
[----:B------:R-:W-:-:S05]  /*31b0*/  @P4 SHF.L.U32 R168, R30, 0x10, RZ ;  /* 0x000000101ea84819 */ /* 0x000fca00000006ff */
        /* <DEDUP_REMOVED lines=9> */
.L_x_539:
        /* <DEDUP_REMOVED lines=8> */
.L_x_540:
[----:B------:R-:W-:Y:S05]  /*32d0*/  BSYNC B0 ;  /* 0x0000000000007941 */ /* 0x000fea0003800000 */
.L_x_538:
        /* <DEDUP_REMOVED lines=8> */
[----:B------:R-:W-:-:S05]  /*3360*/  @P4 PRMT R169, R30, 0x7632, R169 ;  /* 0x000076321ea94816 */ /* 0x000fca00000000a9 */
[----:B------:R-:W-:-:S04]  /*3370*/  @P4 IMAD.U32 R169, R169, 0x10000, RZ ;  /* 0x00010000a9a94824 */ /* 0x000fc800078e00ff */
        /* <DEDUP_REMOVED lines=8> */
.L_x_542:
[----:B------:R-:W-:Y:S01]  /*3400*/  ISETP.NE.AND P5, PT, R217, RZ, PT ;  /* 0x000000ffd900720c */ /* 0x000fe20003fa5270 */
[----:B------:R-:W-:-:S03]  /*3410*/  @P0 IMAD.U32 R169, R143, 0x10000, RZ ;  /* 0x000100008fa90824 */ /* 0x000fc600078e00ff */
[----:B------:R-:W-:-:S05]  /*3420*/  FSEL R168, R197, RZ, !P5 ;  /* 0x000000ffc5a87208 */ /* 0x000fca0006800000 */
[----:B------:R-:W-:-:S04]  /*3430*/  FFMA.FTZ R168, R5, R198, R168 ;  /* 0x000000c605a87223 */ /* 0x000fc800000100a8 */
[----:B------:R-:W-:-:S04]  /*3440*/  FADD.FTZ R168, R181, -R168 ;  /* 0x800000a8b5a87221 */ /* 0x000fc80000010000 */
[----:B------:R-:W-:-:S04]  /*3450*/  FMUL.FTZ R168, R215, R168 ;  /* 0x000000a8d7a87220 */ /* 0x000fc80000410000 */
[----:B------:R-:W-:-:S07]  /*3460*/  @P0 FADD.FTZ R168, R168, R169 ;  /* 0x000000a9a8a80221 */ /* 0x000fce0000010000 */
.L_x_543:
[----:B------:R-:W-:Y:S05]  /*3470*/  BSYNC B0 ;  /* 0x0000000000007941 */ /* 0x000fea0003800000 */
.L_x_541:
[----:B------:R-:W-:Y:S01]  /*3480*/  @P1 F2FP.BF16.F32.PACK_AB R169, RZ, R168 ;  /* 0x000000a8ffa9123e */ /* 0x000fe200000010ff */
[----:B------:R-:W-:Y:S03]  /*3490*/  BSSY B0, `(.L_x_544) ;  /* 0x0000018000007945 */ /* 0x000fe60003800000 */
[----:B------:R-:W-:Y:S02]  /*34a0*/  @P1 PRMT R163, R169, 0x7610, R163 ;  /* 0x00007610a9a31816 */ /* 0x000fe400000000a3 */
[----:B------:R-:W0:Y:S02]  /*34b0*/  @P4 LDC R169, c[0x0][0x29c] ;  /* 0x0000a700ffa94b82 */ /* 0x000e240000000800 */
[----:B0-----:R-:W-:Y:S01]  /*34c0*/  @P4 FMUL.FTZ R169, R168, R169 ;  /* 0x000000a9a8a94220 */ /* 0x001fe20000410000 */
[----:B------:R-:W-:-:S05]  /*34d0*/  @P4 SHF.L.U32 R168, R159, 0x10, RZ ;  /* 0x000000109fa84819 */ /* 0x000fca00000006ff */
        /* <DEDUP_REMOVED lines=11> */
.L_x_545:
[----:B------:R-:W-:Y:S02]  /*3590*/  ISETP.NE.AND P5, PT, R217, RZ, PT ;  /* 0x000000ffd900720c */ /* 0x000fe40003fa5270 */
[----:B------:R-:W-:Y:S02]  /*35a0*/  @P0 PRMT R169, R143, 0x7632, R169 ;  /* 0x000076328fa90816 */ /* 0x000fe400000000a9 */
[----:B------:R-:W-:Y:S02]  /*35b0*/  FSEL R168, R197, RZ, !P5 ;  /* 0x000000ffc5a87208 */ /* 0x000fe40006800000 */
[----:B------:R-:W-:-:S03]  /*35c0*/  @P0 SHF.L.U32 R169, R169, 0x10, RZ ;  /* 0x00000010a9a90819 */ /* 0x000fc600000006ff */
[----:B------:R-:W-:-:S04]  /*35d0*/  FFMA.FTZ R168, R21, R198, R168 ;  /* 0x000000c615a87223 */ /* 0x000fc800000100a8 */
[----:B------:R-:W-:-:S04]  /*35e0*/  FADD.FTZ R168, R185, -R168 ;  /* 0x800000a8b9a87221 */ /* 0x000fc80000010000 */
[----:B------:R-:W-:-:S04]  /*35f0*/  FMUL.FTZ R168, R215, R168 ;  /* 0x000000a8d7a87220 */ /* 0x000fc80000410000 */
[----:B------:R-:W-:-:S07]  /*3600*/  @P0 FADD.FTZ R168, R168, R169 ;  /* 0x000000a9a8a80221 */ /* 0x000fce0000010000 */
.L_x_546:
[----:B------:R-:W-:Y:S05]  /*3610*/  BSYNC B0 ;  /* 0x0000000000007941 */ /* 0x000fea0003800000 */
.L_x_544:
[----:B------:R-:W-:Y:S02]  /*3620*/  @P1 F2FP.BF16.F32.PACK_AB R169, RZ, R168 ;  /* 0x000000a8ffa9123e */ /* 0x000fe400000010ff */
[----:B------:R-:W-:Y:S02]  /*3630*/  IADD3 R170, R196, 0x100, RZ ;  /* 0x00000100c4aa7810 */ /* 0x000fe40007ffe0ff */
        /* <DEDUP_REMOVED lines=10> */
[----:B------:R-:W-:Y:S02]  /*36e0*/  @P4 PRMT R167, R167, 0x5410, R169 ;  /* 0x00005410a7a74816 */ /* 0x000fe400000000a9 */
[----:B------:R-:W0:Y:S02]  /*36f0*/  @P1 LDC.64 R168, c[0x0][0x308] ;  /* 0x0000c200ffa81b82 */ /* 0x000e240000000a00 */
[----:B0-----:R-:W-:-:S05]  /*3700*/  @P1 IMAD.WIDE.U32 R168, R225, 0x10, R168 ;  /* 0x00000010e1a81825 */ /* 0x001fca00078e00a8 */
[----:B------:R0:W-:Y:S02]  /*3710*/  @P1 STG.E.128 desc[UR4][R168.64], R160 ;  /* 0x000000a0a8001986 */ /* 0x0001e4000c101d04 */
[----:B0-----:R-:W0:Y:S02]  /*3720*/  @P4 LDC.64 R168, c[0x0][0x2f8] ;  /* 0x0000be00ffa84b82 */ /* 0x001e240000000a00 */
[----:B0-----:R-:W-:-:S05]  /*3730*/  @P4 IMAD.WIDE.U32 R168, R196, 0x10, R168 ;  /* 0x00000010c4a84825 */ /* 0x001fca00078e00a8 */
[----:B------:R0:W-:Y:S02]  /*3740*/  @P4 STG.E.128 desc[UR4][R168.64], R164 ;  /* 0x000000a4a8004986 */ /* 0x0001e4000c101d04 */
[----:B0-----:R-:W0:Y:S02]  /*3750*/  @P4 LDC.64 R168, c[0x0][0x220] ;  /* 0x00008800ffa84b82 */ /* 0x001e240000000a00 */
[----:B0-----:R-:W-:-:S05]  /*3760*/  @P4 IMAD.WIDE.U32 R168, R170, 0x10, R168 ;  /* 0x00000010aaa84825 */ /* 0x001fca00078e00a8 */
[----:B------:R0:W5:Y:S01]  /*3770*/  @P4 LDG.E.128 R156, desc[UR4][R168.64] ;  /* 0x00000004a89c4981 */ /* 0x000162000c1e1d00 */
[----:B------:R-:W-:Y:S04]  /*3780*/  BSSY B0, `(.L_x_547) ;  /* 0x000000d000007945 */ /* 0x000fe80003800000 */
[----:B------:R-:W-:Y:S05]  /*3790*/  @P2 BRA `(.L_x_548) ;  /* 0x0000000000102947 */ /* 0x000fea0003800000 */
[----:B0-----:R-:W-:Y:S01]  /*37a0*/  IMAD.MOV.U32 R168, RZ, RZ, RZ ;  /* 0x000000ffffa87224 */ /* 0x001fe200078e00ff */
[----:B------:R-:W-:Y:S06]  /*37b0*/  @!P0 BRA `(.L_x_549) ;  /* 0x0000000000248947 */ /* 0x000fec0003800000 */
[----:B------:R-:W-:Y:S01]  /*37c0*/  SHF.L.U32 R168, R144, 0x10, RZ ;  /* 0x0000001090a87819 */ /* 0x000fe200000006ff */
[----:B------:R-:W-:Y:S06]  /*37d0*/  BRA `(.L_x_549) ;  /* 0x00000000001c7947 */ /* 0x000fec0003800000 */
.L_x_548:
[----:B------:R-:W-:-:S04]  /*37e0*/  ISETP.NE.AND P5, PT, R217, RZ, PT ;  /* 0x000000ffd900720c */ /* 0x000fc80003fa5270 */
[----:B0-----:R-:W-:-:S05]  /*37f0*/  FSEL R169, R197, RZ, !P5 ;  /* 0x000000ffc5a97208 */ /* 0x001fca0006800000 */
[----:B------:R-:W-:-:S04]  /*3800*/  FFMA.FTZ R169, R6, R198, R169 ;  /* 0x000000c606a97223 */ /* 0x000fc800000100a9 */
[----:B------:R-:W-:Y:S01]  /*3810*/  FADD.FTZ R168, R186, -R169 ;  /* 0x800000a9baa87221 */ /* 0x000fe20000010000 */
[----:B------:R-:W-:-:S03]  /*3820*/  @P0 SHF.L.U32 R169, R144, 0x10, RZ ;  /* 0x0000001090a90819 */ /* 0x000fc600000006ff */
[----:B------:R-:W-:-:S04]  /*3830*/  FMUL.FTZ R168, R215, R168 ;  /* 0x000000a8d7a87220 */ /* 0x000fc80000410000 */
[----:B------:R-:W-:-:S07]  /*3840*/  @P0 FADD.FTZ R168, R168, R169 ;  /* 0x000000a9a8a80221 */ /* 0x000fce0000010000 */
.L_x_549:
[----:B------:R-:W-:Y:S05]  /*3850*/  BSYNC B0 ;  /* 0x0000000000007941 */ /* 0x000fea0003800000 */
.L_x_547:
[----:B------:R-:W-:Y:S01]  /*3860*/  @P1 F2FP.BF16.F32.PACK_AB R169, RZ, R168 ;  /* 0x000000a8ffa9123e */ /* 0x000fe200000010ff */
[----:B-----5:R-:W-:Y:S01]  /*3870*/  @P4 IMAD.U32 R171, R156, 0x10000, RZ ;  /* 0x000100009cab4824 */ /* 0x020fe200078e00ff */
[----:B------:R-:W-:Y:S02]  /*3880*/  BSSY B0, `(.L_x_550) ;  /* 0x0000017000007945 */ /* 0x000fe40003800000 */
[----:B------:R-:W-:Y:S02]  /*3890*/  @P1 PRMT R160, R169, 0x7610, R160 ;  /* 0x00007610a9a01816 */ /* 0x000fe400000000a0 */
[----:B------:R-:W0:Y:S02]  /*38a0*/  @P4 LDC R169, c[0x0][0x29c] ;  /* 0x0000a700ffa94b82 */ /* 0x000e240000000800 */
[----:B0-----:R-:W-:Y:S01]  /*38b0*/  @P4 FMUL.FTZ R169, R168, R169 ;  /* 0x000000a9a8a94220 */ /* 0x001fe20000410000 */
[----:B------:R-:W-:-:S03]  /*38c0*/  @P4 SHF.L.U32 R168, R32, 0x10, RZ ;  /* 0x0000001020a84819 */ /* 0x000fc600000006ff */
[----:B------:R-:W-:Y:S02]  /*38d0*/  @P4 FFMA.FTZ R84, R171, R169, R84 ;  /* 0x000000a9ab544223 */ /* 0x000fe40000010054 */
        /* <DEDUP_REMOVED lines=9> */
.L_x_551:
[----:B------:R-:W-:-:S04]  /*3970*/  ISETP.NE.AND P5, PT, R217, RZ, PT ;  /* 0x000000ffd900720c */ /* 0x000fc80003fa5270 */
[----:B------:R-:W-:-:S05]  /*3980*/  FSEL R169, R197, RZ, !P5 ;  /* 0x000000ffc5a97208 */ /* 0x000fca0006800000 */
[--C-:B------:R-:W-:Y:S01]  /*3990*/  FFMA.FTZ R168, R22, R198, R169.reuse ;  /* 0x000000c616a87223 */ /* 0x100fe200000100a9 */
[----:B------:R-:W-:-:S03]  /*39a0*/  @P0 PRMT R169, R144, 0x7632, R169 ;  /* 0x0000763290a90816 */ /* 0x000fc600000000a9 */
[----:B------:R-:W-:Y:S01]  /*39b0*/  FADD.FTZ R168, R195, -R168 ;  /* 0x800000a8c3a87221 */ /* 0x000fe20000010000 */
[----:B------:R-:W-:-:S03]  /*39c0*/  @P0 SHF.L.U32 R169, R169, 0x10, RZ ;  /* 0x00000010a9a90819 */ /* 0x000fc600000006ff */
[----:B------:R-:W-:-:S04]  /*39d0*/  FMUL.FTZ R168, R215, R168 ;  /* 0x000000a8d7a87220 */ /* 0x000fc80000410000 */
[----:B------:R-:W-:-:S07]  /*39e0*/  @P0 FADD.FTZ R168, R168, R169 ;  /* 0x000000a9a8a80221 */ /* 0x000fce0000010000 */
.L_x_552:
[----:B------:R-:W-:Y:S05]  /*39f0*/  BSYNC B0 ;  /* 0x0000000000007941 */ /* 0x000fea0003800000 */
.L_x_550:
        /* <DEDUP_REMOVED lines=18> */
.L_x_554:
[----:B------:R-:W-:Y:S01]  /*3b20*/  ISETP.NE.AND P5, PT, R217, RZ, PT ;  /* 0x000000ffd900720c */ /* 0x000fe20003fa5270 */
[----:B------:R-:W-:-:S03]  /*3b30*/  @P0 IMAD.U32 R169, R145, 0x10000, RZ ;  /* 0x0001000091a90824 */ /* 0x000fc600078e00ff */
[----:B------:R-:W-:-:S05]  /*3b40*/  FSEL R168, R197, RZ, !P5 ;  /* 0x000000ffc5a87208 */ /* 0x000fca0006800000 */
[----:B------:R-:W-:-:S04]  /*3b50*/  FFMA.FTZ R168, R7, R198, R168 ;  /* 0x000000c607a87223 */ /* 0x000fc800000100a8 */
[----:B------:R-:W-:-:S04]  /*3b60*/  FADD.FTZ R168, R187, -R168 ;  /* 0x800000a8bba87221 */ /* 0x000fc80000010000 */
[----:B------:R-:W-:-:S04]  /*3b70*/  FMUL.FTZ R168, R215, R168 ;  /* 0x000000a8d7a87220 */ /* 0x000fc80000410000 */
[----:B------:R-:W-:-:S07]  /*3b80*/  @P0 FADD.FTZ R168, R168, R169 ;  /* 0x000000a9a8a80221 */ /* 0x000fce0000010000 */
.L_x_555:
[----:B------:R-:W-:Y:S05]  /*3b90*/  BSYNC B0 ;  /* 0x0000000000007941 */ /* 0x000fea0003800000 */
.L_x_553:
[----:B------:R-:W-:Y:S01]  /*3ba0*/  @P1 F2FP.BF16.F32.PACK_AB R169, RZ, R168 ;  /* 0x000000a8ffa9123e */ /* 0x000fe200000010ff */
[----:B------:R-:W-:Y:S01]  /*3bb0*/  BSSY B0, `(.L_x_556) ;  /* 0x0000018000007945 */ /* 0x000fe20003800000 */
[----:B------:R-:W-:Y:S02]  /*3bc0*/  @P4 SHF.L.U32 R171, R157, 0x10, RZ ;  /* 0x000000109dab4819 */ /* 0x000fe400000006ff */
        /* <DEDUP_REMOVED lines=14> */
.L_x_557:
        /* <DEDUP_REMOVED lines=8> */
.L_x_558:
[----:B------:R-:W-:Y:S05]  /*3d30*/  BSYNC B0 ;  /* 0x0000000000007941 */ /* 0x000fea0003800000 */
.L_x_556:
        /* <DEDUP_REMOVED lines=18> */
.L_x_560:
[----:B------:R-:W-:-:S04]  /*3e60*/  ISETP.NE.AND P5, PT, R217, RZ, PT ;  /* 0x000000ffd900720c */ /* 0x000fc80003fa5270 */
[----:B------:R-:W-:-:S05]  /*3e70*/  FSEL R169, R197, RZ, !P5 ;  /* 0x000000ffc5a97208 */ /* 0x000fca0006800000 */
[----:B------:R-:W-:-:S04]  /*3e80*/  FFMA.FTZ R169, R8, R198, R169 ;  /* 0x000000c608a97223 */ /* 0x000fc800000100a9 */
[----:B------:R-:W-:Y:S01]  /*3e90*/  FADD.FTZ R168, R188, -R169 ;  /* 0x800000a9bca87221 */ /* 0x000fe20000010000 */
[----:B------:R-:W-:-:S03]  /*3ea0*/  @P0 SHF.L.U32 R169, R146, 0x10, RZ ;  /* 0x0000001092a90819 */ /* 0x000fc600000006ff */
[----:B------:R-:W-:-:S04]  /*3eb0*/  FMUL.FTZ R168, R215, R168 ;  /* 0x000000a8d7a87220 */ /* 0x000fc80000410000 */
[----:B------:R-:W-:-:S07]  /*3ec0*/  @P0 FADD.FTZ R168, R168, R169 ;  /* 0x000000a9a8a80221 */ /* 0x000fce0000010000 */
.L_x_561:
[----:B------:R-:W-:Y:S05]  /*3ed0*/  BSYNC B0 ;  /* 0x0000000000007941 */ /* 0x000fea0003800000 */
.L_x_559:
[----:B------:R-:W-:Y:S01]  /*3ee0*/  @P1 F2FP.BF16.F32.PACK_AB R169, RZ, R168 ;  /* 0x000000a8ffa9123e */ /* 0x000fe200000010ff */
[----:B------:R-:W-:Y:S01]  /*3ef0*/  BSSY B0, `(.L_x_562) ;  /* 0x0000018000007945 */ /* 0x000fe20003800000 */
[----:B------:R-:W-:Y:S02]  /*3f00*/  @P4 SHF.L.U32 R171, R158, 0x10, RZ ;  /* 0x000000109eab4819 */ /* 0x000fe400000006ff */
[----:B------:R-:W-:Y:S02]  /*3f10*/  @P1 PRMT R162, R169, 0x7610, R162 ;  /* 0x00007610a9a21816 */ /* 0x000fe400000000a2 */
[----:B------:R-:W0:Y:S02]  /*3f20*/  @P4 LDC R169, c[0x0][0x29c] ;  /* 0x0000a700ffa94b82 */ /* 0x000e240000000800 */
[----:B0-----:R-:W-:Y:S01]  /*3f30*/  @P4 FMUL.FTZ R169, R168, R169 ;  /* 0x000000a9a8a94220 */ /* 0x001fe20000410000 */
[----:B------:R-:W-:-:S03]  /*3f40*/  @P4 IMAD.U32 R168, R34, 0x10000, RZ ;  /* 0x0001000022a84824 */ /* 0x000fc600078e00ff */
[----:B------:R-:W-:Y:S01]  /*3f50*/  @P4 FFMA.FTZ R88, R171, R169, R88 ;  /* 0x000000a9ab584223 */ /* 0x000fe20000010058 */
        /* <DEDUP_REMOVED lines=9> */
.L_x_563:
[----:B------:R-:W-:-:S04]  /*3ff0*/  ISETP.NE.AND P5, PT, R217, RZ, PT ;  /* 0x000000ffd900720c */ /* 0x000fc80003fa5270 */
[----:B------:R-:W-:-:S05]  /*4000*/  FSEL R169, R197, RZ, !P5 ;  /* 0x000000ffc5a97208 */ /* 0x000fca0006800000 */
[--C-:B------:R-:W-:Y:S01]  /*4010*/  FFMA.FTZ R168, R24, R198, R169.reuse ;  /* 0x000000c618a87223 */ /* 0x100fe200000100a9 */
[----:B------:R-:W-:-:S03]  /*4020*/  @P0 PRMT R169, R146, 0x7632, R169 ;  /* 0x0000763292a90816 */ /* 0x000fc600000000a9 */
[----:B------:R-:W-:Y:S02]  /*4030*/  FADD.FTZ R168, R201, -R168 ;  /* 0x800000a8c9a87221 */ /* 0x000fe40000010000 */
[----:B------:R-:W-:Y:S02]  /*4040*/  @P0 IMAD.U32 R169, R169, 0x10000, RZ ;  /* 0x00010000a9a90824 */ /* 0x000fe400078e00ff */
[----:B------:R-:W-:-:S04]  /*4050*/  FMUL.FTZ R168, R215, R168 ;  /* 0x000000a8d7a87220 */ /* 0x000fc80000410000 */
[----:B------:R-:W-:-:S07]  /*4060*/  @P0 FADD.FTZ R168, R168, R169 ;  /* 0x000000a9a8a80221 */ /* 0x000fce0000010000 */
.L_x_564:
[----:B------:R-:W-:Y:S05]  /*4070*/  BSYNC B0 ;  /* 0x0000000000007941 */ /* 0x000fea0003800000 */
.L_x_562:
        /* <DEDUP_REMOVED lines=18> */
.L_x_566:
[----:B------:R-:W-:Y:S02]  /*41a0*/  ISETP.NE.AND P5, PT, R217, RZ, PT ;  /* 0x000000ffd900720c */ /* 0x000fe40003fa5270 */
[----:B------:R-:W-:Y:S02]  /*41b0*/  @P0 SHF.L.U32 R169, R147, 0x10, RZ ;  /* 0x0000001093a90819 */ /* 0x000fe400000006ff */
[----:B------:R-:W-:-:S05]  /*41c0*/  FSEL R168, R197, RZ, !P5 ;  /* 0x000000ffc5a87208 */ /* 0x000fca0006800000 */
[----:B------:R-:W-:-:S04]  /*41d0*/  FFMA.FTZ R168, R9, R198, R168 ;  /* 0x000000c609a87223 */ /* 0x000fc800000100a8 */
[----:B------:R-:W-:-:S04]  /*41e0*/  FADD.FTZ R168, R189, -R168 ;  /* 0x800000a8bda87221 */ /* 0x000fc80000010000 */
[----:B------:R-:W-:-:S04]  /*41f0*/  FMUL.FTZ R168, R215, R168 ;  /* 0x000000a8d7a87220 */ /* 0x000fc80000410000 */
[----:B------:R-:W-:-:S07]  /*4200*/  @P0 FADD.FTZ R168, R168, R169 ;  /* 0x000000a9a8a80221 */ /* 0x000fce0000010000 */
.L_x_567:
[----:B------:R-:W-:Y:S05]  /*4210*/  BSYNC B0 ;  /* 0x0000000000007941 */ /* 0x000fea0003800000 */
.L_x_565:
[----:B------:R-:W-:Y:S01]  /*4220*/  @P1 F2FP.BF16.F32.PACK_AB R169, RZ, R168 ;  /* 0x000000a8ffa9123e */ /* 0x000fe200000010ff */
[----:B------:R-:W-:Y:S01]  /*4230*/  @P4 IMAD.U32 R171, R159, 0x10000, RZ ;  /* 0x000100009fab4824 */ /* 0x000fe200078e00ff */
        /* <DEDUP_REMOVED lines=15> */
.L_x_569:
        /* <DEDUP_REMOVED lines=8> */
.L_x_570:
[----:B------:R-:W-:Y:S05]  /*43b0*/  BSYNC B0 ;  /* 0x0000000000007941 */ /* 0x000fea0003800000 */
.L_x_568:
[----:B------:R-:W-:-:S04]  /*43c0*/  @P1 F2FP.BF16.F32.PACK_AB R169, RZ, R168 ;  /* 0x000000a8ffa9123e */ /* 0x000fc800000010ff */
        /* <DEDUP_REMOVED lines=10> */
[----:B------:R-:W-:Y:S02]  /*4470*/  @P4 PRMT R167, R167, 0x5410, R169 ;  /* 0x00005410a7a74816 */ /* 0x000fe400000000a9 */
[----:B------:R-:W0:Y:S02]  /*4480*/  @P1 LDC.64 R168, c[0x0][0x308] ;  /* 0x0000c200ffa81b82 */ /* 0x000e240000000a00 */
[----:B0-----:R-:W-:-:S05]  /*4490*/  @P1 IMAD.WIDE.U32 R168, R220, 0x10, R168 ;  /* 0x00000010dca81825 */ /* 0x001fca00078e00a8 */
[----:B------:R0:W-:Y:S02]  /*44a0*/  @P1 STG.E.128 desc[UR4][R168.64], R160 ;  /* 0x000000a0a8001986 */ /* 0x0001e4000c101d04 */
[----:B0-----:R-:W0:Y:S02]  /*44b0*/  @P4 LDC.64 R168, c[0x0][0x2f8] ;  /* 0x0000be00ffa84b82 */ /* 0x001e240000000a00 */
[----:B0-----:R-:W-:Y:S01]  /*44c0*/  @P4 IMAD.WIDE.U32 R168, R170, 0x10, R168 ;  /* 0x00000010aaa84825 */ /* 0x001fe200078e00a8 */
[----:B------:R-:W-:-:S04]  /*44d0*/  IADD3 R170, R196, 0x200, RZ ;  /* 0x00000200c4aa7810 */ /* 0x000fc80007ffe0ff */
[----:B------:R0:W-:Y:S02]  /*44e0*/  @P4 STG.E.128 desc[UR4][R168.64], R164 ;  /* 0x000000a4a8004986 */ /* 0x0001e4000c101d04 */
[----:B0-----:R-:W0:Y:S02]  /*44f0*/  @P4 LDC.64 R168, c[0x0][0x220] ;  /* 0x00008800ffa84b82 */ /* 0x001e240000000a00 */
[----:B0-----:R-:W-:-:S05]  /*4500*/  @P4 IMAD.WIDE.U32 R168, R170, 0x10, R168 ;  /* 0x00000010aaa84825 */ /* 0x001fca00078e00a8 */
[----:B------:R0:W5:Y:S01]  /*4510*/  @P4 LDG.E.128 R156, desc[UR4][R168.64] ;  /* 0x00000004a89c4981 */ /* 0x000162000c1e1d00 */
[----:B------:R-:W-:Y:S04]  /*4520*/  BSSY B0, `(.L_x_571) ;  /* 0x000000d000007945 */ /* 0x000fe80003800000 */
[----:B------:R-:W-:Y:S05]  /*4530*/  @P2 BRA `(.L_x_572) ;  /* 0x0000000000102947 */ /* 0x000fea0003800000 */
[----:B0-----:R-:W-:Y:S01]  /*4540*/  HFMA2.MMA R168, -RZ, RZ, 0, 0 ;  /* 0x00000000ffa87435 */ /* 0x001fe200000001ff */
[----:B------:R-:W-:Y:S10]  /*4550*/  @!P0 BRA `(.L_x_573) ;  /* 0x0000000000248947 */ /* 0x000ff40003800000 */
[----:B------:R-:W-:Y:S01]  /*4560*/  IMAD.U32 R168, R148, 0x10000, RZ ;  /* 0x0001000094a87824 */ /* 0x000fe200078e00ff */
[----:B------:R-:W-:Y:S06]  /*4570*/  BRA `(.L_x_573) ;  /* 0x00000000001c7947 */ /* 0x000fec0003800000 */
.L_x_572:
[----:B------:R-:W-:-:S04]  /*4580*/  ISETP.NE.AND P5, PT, R217, RZ, PT ;  /* 0x000000ffd900720c */ /* 0x000fc80003fa5270 */
[----:B0-----:R-:W-:-:S05]  /*4590*/  FSEL R169, R197, RZ, !P5 ;  /* 0x000000ffc5a97208 */ /* 0x001fca0006800000 */
[----:B------:R-:W-:-:S04]  /*45a0*/  FFMA.FTZ R169, R10, R198, R169 ;  /* 0x000000c60aa97223 */ /* 0x000fc800000100a9 */
[----:B------:R-:W-:Y:S01]  /*45b0*/  FADD.FTZ R168, R190, -R169 ;  /* 0x800000a9bea87221 */ /* 0x000fe20000010000 */
[----:B------:R-:W-:-:S03]  /*45c0*/  @P0 SHF.L.U32 R169, R148, 0x10, RZ ;  /* 0x0000001094a90819 */ /* 0x000fc600000006ff */
[----:B------:R-:W-:-:S04]  /*45d0*/  FMUL.FTZ R168, R215, R168 ;  /* 0x000000a8d7a87220 */ /* 0x000fc80000410000 */
[----:B------:R-:W-:-:S07]  /*45e0*/  @P0 FADD.FTZ R168, R168, R169 ;  /* 0x000000a9a8a80221 */ /* 0x000fce0000010000 */
.L_x_573:
[----:B------:R-:W-:Y:S05]  /*45f0*/  BSYNC B0 ;  /* 0x0000000000007941 */ /* 0x000fea0003800000 */
.L_x_571:
[----:B------:R-:W-:Y:S01]  /*4600*/  @P1 F2FP.BF16.F32.PACK_AB R169, RZ, R168 ;  /* 0x000000a8ffa9123e */ /* 0x000fe200000010ff */
[----:B------:R-:W-:Y:S01]  /*4610*/  BSSY B0, `(.L_x_574) ;  /* 0x0000018000007945 */ /* 0x000fe20003800000 */
[----:B-----5:R-:W-:Y:S02]  /*4620*/  @P4 SHF.L.U32 R171, R156, 0x10, RZ ;  /* 0x000000109cab4819 */ /* 0x020fe400000006ff */
        /* <DEDUP_REMOVED lines=14> */
.L_x_575:
        /* <DEDUP_REMOVED lines=8> */
.L_x_576:
[----:B------:R-:W-:Y:S05]  /*4790*/  BSYNC B0 ;  /* 0x0000000000007941 */ /* 0x000fea0003800000 */
.L_x_574:
        /* <DEDUP_REMOVED lines=18> */
.L_x_578:
[----:B------:R-:W-:Y:S02]  /*48c0*/  ISETP.NE.AND P5, PT, R217, RZ, PT ;  /* 0x000000ffd900720c */ /* 0x000fe40003fa5270 */
[----:B------:R-:W-:Y:S02]  /*48d0*/  @P0 SHF.L.U32 R169, R149, 0x10, RZ ;  /* 0x0000001095a90819 */ /* 0x000fe400000006ff */
[----:B------:R-:W-:-:S05]  /*48e0*/  FSEL R168, R197, RZ, !P5 ;  /* 0x000000ffc5a87208 */ /* 0x000fca0006800000 */
[----:B------:R-:W-:-:S04]  /*48f0*/  FFMA.FTZ R168, R11, R198, R168 ;  /* 0x000000c60ba87223 */ /* 0x000fc800000100a8 */
[----:B------:R-:W-:-:S04]  /*4900*/  FADD.FTZ R168, R191, -R168 ;  /* 0x800000a8bfa87221 */ /* 0x000fc80000010000 */
[----:B------:R-:W-:-:S04]  /*4910*/  FMUL.FTZ R168, R215, R168 ;  /* 0x000000a8d7a87220 */ /* 0x000fc80000410000 */
[----:B------:R-:W-:-:S07]  /*4920*/  @P0 FADD.FTZ R168, R168, R169 ;  /* 0x000000a9a8a80221 */ /* 0x000fce0000010000 */
.L_x_579:
[----:B------:R-:W-:Y:S05]  /*4930*/  BSYNC B0 ;  /* 0x0000000000007941 */ /* 0x000fea0003800000 */
.L_x_577:
        /* <DEDUP_REMOVED lines=17> */
.L_x_581:
        /* <DEDUP_REMOVED lines=8> */
.L_x_582:
[----:B------:R-:W-:Y:S05]  /*4ad0*/  BSYNC B0 ;  /* 0x0000000000007941 */ /* 0x000fea0003800000 */
.L_x_580:
        /* <DEDUP_REMOVED lines=18> */
.L_x_584:
[----:B------:R-:W-:-:S04]  /*4c00*/  ISETP.NE.AND P5, PT, R217, RZ, PT ;  /* 0x000000ffd900720c */ /* 0x000fc80003fa5270 */
[----:B------:R-:W-:-:S05]  /*4c10*/  FSEL R169, R197, RZ, !P5 ;  /* 0x000000ffc5a97208 */ /* 0x000fca0006800000 */
[----:B------:R-:W-:-:S04]  /*4c20*/  FFMA.FTZ R169, R12, R198, R169 ;  /* 0x000000c60ca97223 */ /* 0x000fc800000100a9 */
[----:B------:R-:W-:Y:S01]  /*4c30*/  FADD.FTZ R168, R192, -R169 ;  /* 0x800000a9c0a87221 */ /* 0x000fe20000010000 */
[----:B------:R-:W-:-:S03]  /*4c40*/  @P0 IMAD.U32 R169, R150, 0x10000, RZ ;  /* 0x0001000096a90824 */ /* 0x000fc600078e00ff */
[----:B------:R-:W-:-:S04]  /*4c50*/  FMUL.FTZ R168, R215, R168 ;  /* 0x000000a8d7a87220 */ /* 0x000fc80000410000 */
[----:B------:R-:W-:-:S07]  /*4c60*/  @P0 FADD.FTZ R168, R168, R169 ;  /* 0x000000a9a8a80221 */ /* 0x000fce0000010000 */
.L_x_585:
[----:B------:R-:W-:Y:S05]  /*4c70*/  BSYNC B0 ;  /* 0x0000000000007941 */ /* 0x000fea0003800000 */
.L_x_583:
        /* <DEDUP_REMOVED lines=17> */
.L_x_587:
        /* <DEDUP_REMOVED lines=8> */
.L_x_588:
[----:B------:R-:W-:Y:S05]  /*4e10*/  BSYNC B0 ;  /* 0x0000000000007941 */ /* 0x000fea0003800000 */
.L_x_586:
        /* <DEDUP_REMOVED lines=18> */
.L_x_590:
[----:B------:R-:W-:Y:S02]  /*4f40*/  ISETP.NE.AND P5, PT, R217, RZ, PT ;  /* 0x000000ffd900720c */ /* 0x000fe40003fa5270 */
[----:B------:R-:W-:Y:S02]  /*4f50*/  @P0 SHF.L.U32 R169, R151, 0x10, RZ ;  /* 0x0000001097a90819 */ /* 0x000fe400000006ff */
[----:B------:R-:W-:-:S05]  /*4f60*/  FSEL R168, R197, RZ, !P5 ;  /* 0x000000ffc5a87208 */ /* 0x000fca0006800000 */
[----:B------:R-:W-:-:S04]  /*4f70*/  FFMA.FTZ R168, R13, R198, R168 ;  /* 0x000000c60da87223 */ /* 0x000fc800000100a8 */
[----:B------:R-:W-:-:S04]  /*4f80*/  FADD.FTZ R168, R193, -R168 ;  /* 0x800000a8c1a87221 */ /* 0x000fc80000010000 */
[----:B------:R-:W-:-:S04]  /*4f90*/  FMUL.FTZ R168, R215, R168 ;  /* 0x000000a8d7a87220 */ /* 0x000fc80000410000 */
[----:B------:R-:W-:-:S07]  /*4fa0*/  @P0 FADD.FTZ R168, R168, R169 ;  /* 0x000000a9a8a80221 */ /* 0x000fce0000010000 */
.L_x_591:
[----:B------:R-:W-:Y:S05]  /*4fb0*/  BSYNC B0 ;  /* 0x0000000000007941 */ /* 0x000fea0003800000 */
.L_x_589:
        /* <DEDUP_REMOVED lines=17> */
.L_x_593:
        /* <DEDUP_REMOVED lines=8> */
.L_x_594:
[----:B------:R-:W-:Y:S05]  /*5150*/  BSYNC B0 ;  /* 0x0000000000007941 */ /* 0x000fea0003800000 */
.L_x_592:
[----:B------:R-:W-:Y:S01]  /*5160*/  @P1 F2FP.BF16.F32.PACK_AB R169, RZ, R168 ;  /* 0x000000a8ffa9123e */ /* 0x000fe200000010ff */
[----:B------:R-:W-:-:S03]  /*5170*/  VIADD R196, R196, 0x300 ;  /* 0x00000300c4c47836 */ /* 0x000fc60000000000 */
        /* <DEDUP_REMOVED lines=15> */
[----:B0-----:R-:W-:-:S06]  /*5270*/  @P4 IMAD.WIDE.U32 R170, R170, 0x10, R168 ;  /* 0x00000010aaaa4825 */ /* 0x001fcc00078e00a8 */
[----:B------:R-:W0:Y:S01]  /*5280*/  @P4 LDC.64 R168, c[0x0][0x220] ;  /* 0x00008800ffa84b82 */ /* 0x000e220000000a00 */
[----:B------:R1:W-:Y:S01]  /*5290*/  @P4 STG.E.128 desc[UR4][R170.64], R164 ;  /* 0x000000a4aa004986 */ /* 0x0003e2000c101d04 */
[----:B0-----:R-:W-:-:S05]  /*52a0*/  @P4 IMAD.WIDE.U32 R168, R196, 0x10, R168 ;  /* 0x00000010c4a84825 */ /* 0x001fca00078e00a8 */
[----:B------:R1:W5:Y:S01]  /*52b0*/  @P4 LDG.E.128 R156, desc[UR4][R168.64] ;  /* 0x00000004a89c4981 */ /* 0x000362000c1e1d00 */
[----:B------:R-:W-:Y:S04]  /*52c0*/  BSSY B0, `(.L_x_595) ;  /* 0x000000d000007945 */ /* 0x000fe80003800000 */
[----:B------:R-:W-:Y:S05]  /*52d0*/  @P2 BRA `(.L_x_596) ;  /* 0x0000000000102947 */ /* 0x000fea0003800000 */
[----:B-1----:R-:W-:Y:S01]  /*52e0*/  HFMA2.MMA R168, -RZ, RZ, 0, 0 ;  /* 0x00000000ffa87435 */ /* 0x002fe200000001ff */
[----:B------:R-:W-:Y:S10]  /*52f0*/  @!P0 BRA `(.L_x_597) ;  /* 0x0000000000248947 */ /* 0x000ff40003800000 */
[----:B------:R-:W-:Y:S01]  /*5300*/  SHF.L.U32 R168, R152, 0x10, RZ ;  /* 0x0000001098a87819 */ /* 0x000fe200000006ff */
[----:B------:R-:W-:Y:S06]  /*5310*/  BRA `(.L_x_597) ;  /* 0x00000000001c7947 */ /* 0x000fec0003800000 */
.L_x_596:
[----:B------:R-:W-:-:S04]  /*5320*/  ISETP.NE.AND P5, PT, R217, RZ, PT ;  /* 0x000000ffd900720c */ /* 0x000fc80003fa5270 */
[----:B-1----:R-:W-:-:S05]  /*5330*/  FSEL R169, R197, RZ, !P5 ;  /* 0x000000ffc5a97208 */ /* 0x002fca0006800000 */
[----:B------:R-:W-:-:S04]  /*5340*/  FFMA.FTZ R169, R14, R198, R169 ;  /* 0x000000c60ea97223 */ /* 0x000fc800000100a9 */
[----:B------:R-:W-:Y:S01]  /*5350*/  FADD.FTZ R168, R194, -R169 ;  /* 0x800000a9c2a87221 */ /* 0x000fe20000010000 */
[----:B------:R-:W-:-:S03]  /*5360*/  @P0 IMAD.U32 R169, R152, 0x10000, RZ ;  /* 0x0001000098a90824 */ /* 0x000fc600078e00ff */
[----:B------:R-:W-:-:S04]  /*5370*/  FMUL.FTZ R168, R215, R168 ;  /* 0x000000a8d7a87220 */ /* 0x000fc80000410000 */
[----:B------:R-:W-:-:S07]  /*5380*/  @P0 FADD.FTZ R168, R168, R169 ;  /* 0x000000a9a8a80221 */ /* 0x000fce0000010000 */
.L_x_597:
[----:B------:R-:W-:Y:S05]  /*5390*/  BSYNC B0 ;  /* 0x0000000000007941 */ /* 0x000fea0003800000 */
.L_x_595:
[----:B------:R-:W0:Y:S01]  /*53a0*/  @P4 LDC R169, c[0x0][0x29c] ;  /* 0x0000a700ffa94b82 */ /* 0x000e220000000800 */
[----:B------:R-:W-:Y:S01]  /*53b0*/  @P4 SHF.L.U32 R170, R40, 0x10, RZ ;  /* 0x0000001028aa4819 */ /* 0x000fe200000006ff */
[----:B------:R-:W-:Y:S01]  /*53c0*/  BSSY B0, `(.L_x_598) ;  /* 0x0000017000007945 */ /* 0x000fe20003800000 */
[----:B-----5:R-:W-:Y:S01]  /*53d0*/  @P4 SHF.L.U32 R171, R156, 0x10, RZ ;  /* 0x000000109cab4819 */ /* 0x020fe200000006ff */
[----:B0-----:R-:W-:Y:S01]  /*53e0*/  @P4 FMUL.FTZ R169, R168, R169 ;  /* 0x000000a9a8a94220 */ /* 0x001fe20000410000 */
[----:B------:R-:W-:-:S03]  /*53f0*/  @P1 F2FP.BF16.F32.PACK_AB R168, RZ, R168 ;  /* 0x000000a8ffa8123e */ /* 0x000fc600000010ff */
[----:B------:R-:W-:Y:S01]  /*5400*/  @P4 FMUL.FTZ R170, R169, R170 ;  /* 0x000000aaa9aa4220 */ /* 0x000fe20000410000 */
[----:B------:R-:W-:Y:S01]  /*5410*/  @P4 FFMA.FTZ R100, R171, R169, R100 ;  /* 0x000000a9ab644223 */ /* 0x000fe20000010064 */
[----:B------:R-:W-:-:S03]  /*5420*/  @P1 PRMT R160, R168, 0x7610, R160 ;  /* 0x00007610a8a01816 */ /* 0x000fc600000000a0 */
        /* <DEDUP_REMOVED lines=8> */
.L_x_599:
        /* <DEDUP_REMOVED lines=8> */
.L_x_600:
[----:B------:R-:W-:Y:S05]  /*5530*/  BSYNC B0 ;  /* 0x0000000000007941 */ /* 0x000fea0003800000 */
.L_x_598:
[----:B------:R-:W0:Y:S01]  /*5540*/  @P4 LDC R170, c[0x0][0x29c] ;  /* 0x0000a700ffaa4b82 */ /* 0x000e220000000800 */
[----:B------:R-:W-:Y:S01]  /*5550*/  @P4 PRMT R168, R40, 0x7632, R168 ;  /* 0x0000763228a84816 */ /* 0x000fe200000000a8 */
[----:B------:R-:W-:Y:S04]  /*5560*/  BSSY B0, `(.L_x_601) ;  /* 0x0000017000007945 */ /* 0x000fe80003800000 */
[----:B------:R-:W-:Y:S02]  /*5570*/  @P4 IMAD.U32 R171, R168, 0x10000, RZ ;  /* 0x00010000a8ab4824 */ /* 0x000fe400078e00ff */
[----:B0-----:R-:W-:Y:S01]  /*5580*/  @P4 FMUL.FTZ R168, R169, R170 ;  /* 0x000000aaa9a84220 */ /* 0x001fe20000410000 */
[----:B------:R-:W-:Y:S02]  /*5590*/  @P4 PRMT R170, R156, 0x7632, R170 ;  /* 0x000076329caa4816 */ /* 0x000fe400000000aa */
[----:B------:R-:W-:Y:S01]  /*55a0*/  @P1 F2FP.BF16.F32.PACK_AB R169, RZ, R169 ;  /* 0x000000a9ffa9123e */ /* 0x000fe200000010ff */
[----:B------:R-:W-:Y:S01]  /*55b0*/  @P4 FMUL.FTZ R171, R168, R171 ;  /* 0x000000aba8ab4220 */ /* 0x000fe20000410000 */
[----:B------:R-:W-:-:S02]  /*55c0*/  @P4 SHF.L.U32 R170, R170, 0x10, RZ ;  /* 0x00000010aaaa4819 */ /* 0x000fc400000006ff */
[----:B------:R-:W-:Y:S02]  /*55d0*/  @P1 PRMT R160, R160, 0x5410, R169 ;  /* 0x00005410a0a01816 */ /* 0x000fe400000000a9 */
[----:B------:R-:W-:Y:S01]  /*55e0*/  @P4 F2FP.BF16.F32.PACK_AB R171, RZ, R171 ;  /* 0x000000abffab423e */ /* 0x000fe200000010ff */
[----:B------:R-:W-:-:S03]  /*55f0*/  @P4 FFMA.FTZ R101, R168, R170, R101 ;  /* 0x000000aaa8654223 */ /* 0x000fc60000010065 */
[----:B------:R-:W-:Y:S01]  /*5600*/  @P4 PRMT R164, R164, 0x5410, R171 ;  /* 0x00005410a4a44816 */ /* 0x000fe200000000ab */
[----:B------:R-:W-:Y:S06]  /*5610*/  @P2 BRA `(.L_x_602) ;  /* 0x0000000000102947 */ /* 0x000fec0003800000 */
[----:B------:R-:W-:Y:S01]  /*5620*/  MOV R168, RZ ;  /* 0x000000ff00a87202 */ /* 0x000fe20000000f00 */
[----:B------:R-:W-:Y:S06]  /*5630*/  @!P0 BRA `(.L_x_603) ;  /* 0x0000000000248947 */ /* 0x000fec0003800000 */
[----:B------:R-:W-:Y:S01]  /*5640*/  IMAD.U32 R168, R153, 0x10000, RZ ;  /* 0x0001000099a87824 */ /* 0x000fe200078e00ff */
[----:B------:R-:W-:Y:S06]  /*5650*/  BRA `(.L_x_603) ;  /* 0x00000000001c7947 */ /* 0x000fec0003800000 */
.L_x_602:
[----:B------:R-:W-:-:S04]  /*5660*/  ISETP.NE.AND P5, PT, R217, RZ, PT ;  /* 0x000000ffd900720c */ /* 0x000fc80003fa5270 */
[----:B------:R-:W-:-:S05]  /*5670*/  FSEL R168, R197, RZ, !P5 ;  /* 0x000000ffc5a87208 */ /* 0x000fca0006800000 */
[----:B------:R-:W-:-:S04]  /*5680*/  FFMA.FTZ R169, R15, R198, R168 ;  /* 0x000000c60fa97223 */ /* 0x000fc800000100a8 */
[----:B------:R-:W-:Y:S01]  /*5690*/  FADD.FTZ R168, R202, -R169 ;  /* 0x800000a9caa87221 */ /* 0x000fe20000010000 */
[----:B------:R-:W-:-:S03]  /*56a0*/  @P0 SHF.L.U32 R169, R153, 0x10, RZ ;  /* 0x0000001099a90819 */ /* 0x000fc600000006ff */
[----:B------:R-:W-:-:S04]  /*56b0*/  FMUL.FTZ R168, R215, R168 ;  /* 0x000000a8d7a87220 */ /* 0x000fc80000410000 */
[----:B------:R-:W-:-:S07]  /*56c0*/  @P0 FADD.FTZ R168, R168, R169 ;  /* 0x000000a9a8a80221 */ /* 0x000fce0000010000 */
.L_x_603:
[----:B------:R-:W-:Y:S05]  /*56d0*/  BSYNC B0 ;  /* 0x0000000000007941 */ /* 0x000fea0003800000 */
.L_x_601:
[----:B------:R-:W0:Y:S01]  /*56e0*/  @P4 LDC R169, c[0x0][0x29c] ;  /* 0x0000a700ffa94b82 */ /* 0x000e220000000800 */
[----:B------:R-:W-:Y:S01]  /*56f0*/  @P4 SHF.L.U32 R170, R41, 0x10, RZ ;  /* 0x0000001029aa4819 */ /* 0x000fe200000006ff */
[----:B------:R-:W-:Y:S01]  /*5700*/  @P4 IMAD.U32 R171, R157, 0x10000, RZ ;  /* 0x000100009dab4824 */ /* 0x000fe200078e00ff */
[----:B------:R-:W-:Y:S01]  /*5710*/  BSSY B0, `(.L_x_604) ;  /* 0x0000016000007945 */ /* 0x000fe20003800000 */
        /* <DEDUP_REMOVED lines=13> */
.L_x_605:
[----:B------:R-:W-:-:S04]  /*57f0*/  ISETP.NE.AND P5, PT, R217, RZ, PT ;  /* 0x000000ffd900720c */ /* 0x000fc80003fa5270 */
[----:B------:R-:W-:-:S05]  /*5800*/  FSEL R168, R197, RZ, !P5 ;  /* 0x000000ffc5a87208 */ /* 0x000fca0006800000 */
[----:B------:R-:W-:-:S04]  /*5810*/  FFMA.FTZ R169, R175, R198, R168 ;  /* 0x000000c6afa97223 */ /* 0x000fc800000100a8 */
[--C-:B------:R-:W-:Y:S01]  /*5820*/  FADD.FTZ R168, R210, -R169.reuse ;  /* 0x800000a9d2a87221 */ /* 0x100fe20000010000 */
[----:B------:R-:W-:-:S05]  /*5830*/  @P0 PRMT R169, R153, 0x7632, R169 ;  /* 0x0000763299a90816 */ /* 0x000fca00000000a9 */
[----:B------:R-:W-:Y:S02]  /*5840*/  @P0 IMAD.U32 R170, R169, 0x10000, RZ ;  /* 0x00010000a9aa0824 */ /* 0x000fe400078e00ff */
[----:B------:R-:W-:-:S04]  /*5850*/  FMUL.FTZ R169, R215, R168 ;  /* 0x000000a8d7a97220 */ /* 0x000fc80000410000 */
[----:B------:R-:W-:-:S07]  /*5860*/  @P0 FADD.FTZ R169, R169, R170 ;  /* 0x000000aaa9a90221 */ /* 0x000fce0000010000 */
.L_x_606:
[----:B------:R-:W-:Y:S05]  /*5870*/  BSYNC B0 ;  /* 0x0000000000007941 */ /* 0x000fea0003800000 */
.L_x_604:
[----:B------:R-:W0:Y:S01]  /*5880*/  @P4 LDC R170, c[0x0][0x29c] ;  /* 0x0000a700ffaa4b82 */ /* 0x000e220000000800 */
[----:B------:R-:W-:Y:S01]  /*5890*/  @P4 PRMT R168, R41, 0x7632, R168 ;  /* 0x0000763229a84816 */ /* 0x000fe200000000a8 */
[----:B------:R-:W-:Y:S03]  /*58a0*/  BSSY B0, `(.L_x_607) ;  /* 0x0000017000007945 */ /* 0x000fe60003800000 */
[----:B------:R-:W-:Y:S01]  /*58b0*/  @P4 SHF.L.U32 R171, R168, 0x10, RZ ;  /* 0x00000010a8ab4819 */ /* 0x000fe200000006ff */
        /* <DEDUP_REMOVED lines=10> */
[----:B------:R-:W-:Y:S01]  /*5960*/  IMAD.MOV.U32 R168, RZ, RZ, RZ ;  /* 0x000000ffffa87224 */ /* 0x000fe200078e00ff */
[----:B------:R-:W-:Y:S06]  /*5970*/  @!P0 BRA `(.L_x_609) ;  /* 0x0000000000248947 */ /* 0x000fec0003800000 */
[----:B------:R-:W-:Y:S01]  /*5980*/  SHF.L.U32 R168, R154, 0x10, RZ ;  /* 0x000000109aa87819 */ /* 0x000fe200000006ff */
[----:B------:R-:W-:Y:S06]  /*5990*/  BRA `(.L_x_609) ;  /* 0x00000000001c7947 */ /* 0x000fec0003800000 */
.L_x_608:
[----:B------:R-:W-:-:S04]  /*59a0*/  ISETP.NE.AND P5, PT, R217, RZ, PT ;  /* 0x000000ffd900720c */ /* 0x000fc80003fa5270 */
[----:B------:R-:W-:-:S05]  /*59b0*/  FSEL R169, R197, RZ, !P5 ;  /* 0x000000ffc5a97208 */ /* 0x000fca0006800000 */
[----:B------:R-:W-:Y:S01]  /*59c0*/  FFMA.FTZ R168, R16, R198, R169 ;  /* 0x000000c610a87223 */ /* 0x000fe200000100a9 */
[----:B------:R-:W-:-:S03]  /*59d0*/  @P0 SHF.L.U32 R169, R154, 0x10, RZ ;  /* 0x000000109aa90819 */ /* 0x000fc600000006ff */
[----:B------:R-:W-:-:S04]  /*59e0*/  FADD.FTZ R168, R207, -R168 ;  /* 0x800000a8cfa87221 */ /* 0x000fc80000010000 */
[----:B------:R-:W-:-:S04]  /*59f0*/  FMUL.FTZ R168, R215, R168 ;  /* 0x000000a8d7a87220 */ /* 0x000fc80000410000 */
[----:B------:R-:W-:-:S07]  /*5a00*/  @P0 FADD.FTZ R168, R168, R169 ;  /* 0x000000a9a8a80221 */ /* 0x000fce0000010000 */
.L_x_609:
[----:B------:R-:W-:Y:S05]  /*5a10*/  BSYNC B0 ;  /* 0x0000000000007941 */ /* 0x000fea0003800000 */
.L_x_607:
[----:B------:R-:W0:Y:S01]  /*5a20*/  @P4 LDC R169, c[0x0][0x29c] ;  /* 0x0000a700ffa94b82 */ /* 0x000e220000000800 */
[----:B------:R-:W-:Y:S01]  /*5a30*/  @P4 IMAD.U32 R170, R42, 0x10000, RZ ;  /* 0x000100002aaa4824 */ /* 0x000fe200078e00ff */
[----:B------:R-:W-:Y:S01]  /*5a40*/  @P4 SHF.L.U32 R171, R158, 0x10, RZ ;  /* 0x000000109eab4819 */ /* 0x000fe200000006ff */
        /* <DEDUP_REMOVED lines=14> */
.L_x_611:
        /* <DEDUP_REMOVED lines=8> */
.L_x_612:
[----:B------:R-:W-:Y:S05]  /*5bb0*/  BSYNC B0 ;  /* 0x0000000000007941 */ /* 0x000fea0003800000 */
.L_x_610:
[----:B------:R-:W0:Y:S01]  /*5bc0*/  @P4 LDC R170, c[0x0][0x29c] ;  /* 0x0000a700ffaa4b82 */ /* 0x000e220000000800 */
[----:B------:R-:W-:Y:S01]  /*5bd0*/  @P4 PRMT R168, R42, 0x7632, R168 ;  /* 0x000076322aa84816 */ /* 0x000fe200000000a8 */
[----:B------:R-:W-:Y:S03]  /*5be0*/  BSSY B0, `(.L_x_613) ;  /* 0x0000017000007945 */ /* 0x000fe60003800000 */
[----:B------:R-:W-:Y:S01]  /*5bf0*/  @P4 SHF.L.U32 R171, R168, 0x10, RZ ;  /* 0x00000010a8ab4819 */ /* 0x000fe200000006ff */
[----:B0-----:R-:W-:Y:S01]  /*5c00*/  @P4 FMUL.FTZ R168, R169, R170 ;  /* 0x000000aaa9a84220 */ /* 0x001fe20000410000 */
[----:B------:R-:W-:Y:S02]  /*5c10*/  @P4 PRMT R170, R158, 0x7632, R170 ;  /* 0x000076329eaa4816 */ /* 0x000fe400000000aa */
[----:B------:R-:W-:Y:S01]  /*5c20*/  @P1 F2FP.BF16.F32.PACK_AB R169, RZ, R169 ;  /* 0x000000a9ffa9123e */ /* 0x000fe200000010ff */
[----:B------:R-:W-:-:S02]  /*5c30*/  @P4 FMUL.FTZ R171, R168, R171 ;  /* 0x000000aba8ab4220 */ /* 0x000fc40000410000 */
[----:B------:R-:W-:Y:S01]  /*5c40*/  @P4 IMAD.U32 R170, R170, 0x10000, RZ ;  /* 0x00010000aaaa4824 */ /* 0x000fe200078e00ff */
[----:B------:R-:W-:Y:S02]  /*5c50*/  @P1 PRMT R162, R162, 0x5410, R169 ;  /* 0x00005410a2a21816 */ /* 0x000fe400000000a9 */
[----:B------:R-:W-:Y:S01]  /*5c60*/  @P4 F2FP.BF16.F32.PACK_AB R171, RZ, R171 ;  /* 0x000000abffab423e */ /* 0x000fe200000010ff */
[----:B------:R-:W-:-:S03]  /*5c70*/  @P4 FFMA.FTZ R105, R168, R170, R105 ;  /* 0x000000aaa8694223 */ /* 0x000fc60000010069 */
[----:B------:R-:W-:Y:S01]  /*5c80*/  @P4 PRMT R166, R166, 0x5410, R171 ;  /* 0x00005410a6a64816 */ /* 0x000fe200000000ab */
[----:B------:R-:W-:Y:S06]  /*5c90*/  @P2 BRA `(.L_x_614) ;  /* 0x0000000000102947 */ /* 0x000fec0003800000 */
[----:B------:R-:W-:Y:S01]  /*5ca0*/  HFMA2.MMA R168, -RZ, RZ, 0, 0 ;  /* 0x00000000ffa87435 */ /* 0x000fe200000001ff */
[----:B------:R-:W-:Y:S10]  /*5cb0*/  @!P0 BRA `(.L_x_615) ;  /* 0x0000000000248947 */ /* 0x000ff40003800000 */
[----:B------:R-:W-:Y:S01]  /*5cc0*/  SHF.L.U32 R168, R155, 0x10, RZ ;  /* 0x000000109ba87819 */ /* 0x000fe200000006ff */
[----:B------:R-:W-:Y:S06]  /*5cd0*/  BRA `(.L_x_615) ;  /* 0x00000000001c7947 */ /* 0x000fec0003800000 */
.L_x_614:
[----:B------:R-:W-:-:S04]  /*5ce0*/  ISETP.NE.AND P5, PT, R217, RZ, PT ;  /* 0x000000ffd900720c */ /* 0x000fc80003fa5270 */
[----:B------:R-:W-:-:S05]  /*5cf0*/  FSEL R168, R197, RZ, !P5 ;  /* 0x000000ffc5a87208 */ /* 0x000fca0006800000 */
[----:B------:R-:W-:-:S04]  /*5d00*/  FFMA.FTZ R169, R17, R198, R168 ;  /* 0x000000c611a97223 */ /* 0x000fc800000100a8 */
[----:B------:R-:W-:Y:S01]  /*5d10*/  FADD.FTZ R168, R212, -R169 ;  /* 0x800000a9d4a87221 */ /* 0x000fe20000010000 */
[----:B------:R-:W-:-:S03]  /*5d20*/  @P0 IMAD.U32 R169, R155, 0x10000, RZ ;  /* 0x000100009ba90824 */ /* 0x000fc600078e00ff */
[----:B------:R-:W-:-:S04]  /*5d30*/  FMUL.FTZ R168, R215, R168 ;  /* 0x000000a8d7a87220 */ /* 0x000fc80000410000 */
[----:B------:R-:W-:-:S07]  /*5d40*/  @P0 FADD.FTZ R168, R168, R169 ;  /* 0x000000a9a8a80221 */ /* 0x000fce0000010000 */
.L_x_615:
[----:B------:R-:W-:Y:S05]  /*5d50*/  BSYNC B0 ;  /* 0x0000000000007941 */ /* 0x000fea0003800000 */
.L_x_613:
[----:B------:R-:W0:Y:S01]  /*5d60*/  @P4 LDC R169, c[0x0][0x29c] ;  /* 0x0000a700ffa94b82 */ /* 0x000e220000000800 */
[----:B------:R-:W-:Y:S01]  /*5d70*/  @P4 SHF.L.U32 R170, R43, 0x10, RZ ;  /* 0x000000102baa4819 */ /* 0x000fe200000006ff */
[----:B------:R-:W-:Y:S01]  /*5d80*/  BSSY B0, `(.L_x_616) ;  /* 0x0000017000007945 */ /* 0x000fe20003800000 */
[----:B------:R-:W-:Y:S01]  /*5d90*/  @P4 SHF.L.U32 R171, R159, 0x10, RZ ;  /* 0x000000109fab4819 */ /* 0x000fe200000006ff */
        /* <DEDUP_REMOVED lines=13> */
.L_x_617:
        /* <DEDUP_REMOVED lines=8> */
.L_x_618:
[----:B------:R-:W-:Y:S05]  /*5ef0*/  BSYNC B0 ;  /* 0x0000000000007941 */ /* 0x000fea0003800000 */
.L_x_616:
[----:B------:R-:W0:Y:S01]  /*5f00*/  @P4 LDC R216, c[0x0][0x29c] ;  /* 0x0000a700ffd84b82 */ /* 0x000e220000000800 */
[----:B------:R-:W-:Y:S02]  /*5f10*/  @P4 PRMT R198, R43, 0x7632, R198 ;  /* 0x000076322bc64816 */ /* 0x000fe400000000c6 */
[----:B------:R-:W-:Y:S02]  /*5f20*/  IADD3 R2, R2, UR12, RZ ;  /* 0x0000000c02027c10 */ /* 0x000fe4000fffe0ff */
[----:B------:R-:W-:Y:S01]  /*5f30*/  SEL R226, RZ, 0x1, P3 ;  /* 0x00000001ffe27807 */ /* 0x000fe20001800000 */
[----:B------:R-:W-:Y:S01]  /*5f40*/  @P4 IMAD.U32 R199, R198, 0x10000, RZ ;  /* 0x00010000c6c74824 */ /* 0x000fe200078e00ff */
[----:B------:R-:W-:Y:S01]  /*5f50*/  ISETP.GE.AND P0, PT, R2, UR13, PT ;  /* 0x0000000d02007c0c */ /* 0x000fe2000bf06270 */
[----:B------:R-:W1:Y:S08]  /*5f60*/  @P1 LDC.64 R170, c[0x0][0x308] ;  /* 0x0000c200ffaa1b82 */ /* 0x000e700000000a00 */
[----:B------:R-:W2:Y:S01]  /*5f70*/  @P4 LDC.64 R168, c[0x0][0x2f8] ;  /* 0x0000be00ffa84b82 */ /* 0x000ea20000000a00 */
[----:B0-----:R-:W-:Y:S01]  /*5f80*/  @P4 FMUL.FTZ R198, R197, R216 ;  /* 0x000000d8c5c64220 */ /* 0x001fe20000410000 */
[----:B------:R-:W-:-:S03]  /*5f90*/  @P1 F2FP.BF16.F32.PACK_AB R197, RZ, R197 ;  /* 0x000000c5ffc5123e */ /* 0x000fc600000010ff */
[----:B------:R-:W-:Y:S01]  /*5fa0*/  @P4 FMUL.FTZ R199, R198, R199 ;  /* 0x000000c7c6c74220 */ /* 0x000fe20000410000 */
[----:B------:R-:W-:Y:S01]  /*5fb0*/  @P1 PRMT R163, R163, 0x5410, R197 ;  /* 0x00005410a3a31816 */ /* 0x000fe200000000c5 */
[----:B-1----:R-:W-:-:S03]  /*5fc0*/  @P1 IMAD.WIDE.U32 R170, R214, 0x10, R170 ;  /* 0x00000010d6aa1825 */ /* 0x002fc600078e00aa */
[----:B------:R-:W-:-:S04]  /*5fd0*/  @P4 F2FP.BF16.F32.PACK_AB R199, RZ, R199 ;  /* 0x000000c7ffc7423e */ /* 0x000fc800000010ff */
[----:B------:R-:W-:Y:S01]  /*5fe0*/  @P4 PRMT R167, R167, 0x5410, R199 ;  /* 0x00005410a7a74816 */ /* 0x000fe200000000c7 */
[----:B------:R0:W-:Y:S01]  /*5ff0*/  @P1 STG.E.128 desc[UR4][R170.64], R160 ;  /* 0x000000a0aa001986 */ /* 0x0001e2000c101d04 */
[----:B--2---:R-:W-:Y:S01]  /*6000*/  @P4 IMAD.WIDE.U32 R168, R196, 0x10, R168 ;  /* 0x00000010c4a84825 */ /* 0x004fe200078e00a8 */
[----:B------:R-:W-:-:S04]  /*6010*/  @P4 PRMT R196, R159, 0x7632, R196 ;  /* 0x000076329fc44816 */ /* 0x000fc800000000c4 */
[----:B------:R0:W-:Y:S01]  /*6020*/  @P4 STG.E.128 desc[UR4][R168.64], R164 ;  /* 0x000000a4a8004986 */ /* 0x0001e2000c101d04 */
[----:B------:R-:W-:-:S05]  /*6030*/  @P4 SHF.L.U32 R196, R196, 0x10, RZ ;  /* 0x00000010c4c44819 */ /* 0x000fca00000006ff */
[----:B------:R-:W-:Y:S01]  /*6040*/  @P4 FFMA.FTZ R107, R198, R196, R107 ;  /* 0x000000c4c66b4223 */ /* 0x000fe2000001006b */
[----:B------:R-:W-:Y:S06]  /*6050*/  @!P0 BRA `(.L_x_619) ;  /* 0xffffffa800c88947 */ /* 0x000fec000383ffff */
.L_x_518:
[----:B------:R-:W1:Y:S01]  /*6060*/  S2UR UR6, SR_CTAID.X ;  /* 0x00000000000679c3 */ /* 0x000e620000002500 */
[----:B0-----:R-:W-:-:S07]  /*6070*/  LOP3.LUT R168, R252, 0xff, RZ, 0xc0, !PT ;  /* 0x000000fffca87812 */ /* 0x001fce00078ec0ff */
[----:B------:R-:W0:Y:S08]  /*6080*/  LDC.64 R2, c[0x0][0x2d0] ;  /* 0x0000b400ff027b82 */ /* 0x000e300000000a00 */
[----:B------:R-:W2:Y:S08]  /*6090*/  LDC.64 R4, c[0x0][0x2d8] ;  /* 0x0000b600ff047b82 */ /* 0x000eb00000000a00 */
[----:B------:R-:W3:Y:S01]  /*60a0*/  LDC.64 R6, c[0x0][0x2f0] ;  /* 0x0000bc00ff067b82 */ /* 0x000ee20000000a00 */
[----:B-1----:R-:W-:Y:S01]  /*60b0*/  LEA.HI R0, R252, UR6, RZ, 0x18 ;  /* 0x00000006fc007c11 */ /* 0x002fe2000f8fc0ff */
[----:B------:R-:W-:-:S04]  /*60c0*/  ULDC UR6, c[0x0][0x218] ;  /* 0x0000860000067ab9 */ /* 0x000fc80000000800 */
[----:B------:R-:W-:-:S05]  /*60d0*/  IMAD R0, R0, UR6, RZ ;  /* 0x0000000600007c24 */ /* 0x000fca000f8e02ff */
[----:B------:R-:W-:-:S05]  /*60e0*/  LEA.HI R9, R0, R168, RZ, 0x1d ;  /* 0x000000a800097211 */ /* 0x000fca00078fe8ff */
[----:B0-----:R-:W-:-:S04]  /*60f0*/  IMAD.WIDE.U32 R2, R9, 0x20, R2 ;  /* 0x0000002009027825 */ /* 0x001fc800078e0002 */
        /* <DEDUP_REMOVED lines=27> */
.L_x_522:
[----:B------:R-:W-:Y:S01]  /*62b0*/  HFMA2.MMA R169, -RZ, RZ, 0, 1.847743988037109375e-06 ;  /* 0x0000001fffa97435 */ /* 0x000fe200000001ff */
[----:B------:R-:W-:Y:S01]  /*62c0*/  IMAD.MOV.U32 R171, RZ, RZ, R250 ;  /* 0x000000ffffab7224 */ /* 0x000fe200078e00fa */
[----:B------:R-:W-:Y:S01]  /*62d0*/  MOV R170, 0x10 ;  /* 0x0000001000aa7802 */ /* 0x000fe20000000f00 */
[----:B------:R-:W-:-:S08]  /*62e0*/  IMAD.MOV.U32 R168, RZ, RZ, -0x1 ;  /* 0xffffffffffa87424 */ /* 0x000fd000078e00ff */
[----:B-----5:R-:W-:Y:S05]  /*62f0*/  WARPSYNC.COLLECTIVE R168, `(.L_x_620) ;  /* 0x00000000a8087348 */ /* 0x020fea0003c00000 */
[----:B------:R0:W1:Y:S02]  /*6300*/  SHFL.DOWN P1, R199, R171, R170, R169 ;  /* 0x080000aaabc77389 */ /* 0x00006400000200a9 */
[----:B01---5:R-:W-:Y:S01]  /*6310*/  ENDCOLLECTIVE ;  /* 0x000000000000791b */ /* 0x023fe20003800000 */
.L_x_620:
[----:B------:R-:W-:Y:S01]  /*6320*/  MOV R171, R249 ;  /* 0x000000f900ab7202 */ /* 0x000fe20000000f00 */
[----:B------:R-:W-:-:S07]  /*6330*/  FADD.FTZ R250, R199, R250 ;  /* 0x000000fac7fa7221 */ /* 0x000fce0000010000 */
[----:B------:R-:W-:Y:S05]  /*6340*/  WARPSYNC.COLLECTIVE R168, `(.L_x_621) ;  /* 0x00000000a8087348 */ /* 0x000fea0003c00000 */
[----:B------:R0:W1:Y:S02]  /*6350*/  SHFL.DOWN P1, R199, R171, R170, R169 ;  /* 0x080000aaabc77389 */ /* 0x00006400000200a9 */
[----:B01----:R-:W-:Y:S01]  /*6360*/  ENDCOLLECTIVE ;  /* 0x000000000000791b */ /* 0x003fe20003800000 */
.L_x_621:
[----:B------:R-:W-:Y:S01]  /*6370*/  MOV R171, R250 ;  /* 0x000000fa00ab7202 */ /* 0x000fe20000000f00 */
[----:B------:R-:W-:Y:S02]  /*6380*/  IMAD.MOV.U32 R170, RZ, RZ, 0x8 ;  /* 0x00000008ffaa7424 */ /* 0x000fe400078e00ff */
[----:B------:R-:W-:-:S07]  /*6390*/  FADD.FTZ R249, R199, R249 ;  /* 0x000000f9c7f97221 */ /* 0x000fce0000010000 */
[----:B------:R-:W-:Y:S05]  /*63a0*/  WARPSYNC.COLLECTIVE R168, `(.L_x_622) ;  /* 0x00000000a8087348 */ /* 0x000fea0003c00000 */
[----:B------:R0:W1:Y:S02]  /*63b0*/  SHFL.DOWN P1, R199, R171, R170, R169 ;  /* 0x080000aaabc77389 */ /* 0x00006400000200a9 */
[----:B01----:R-:W-:Y:S01]  /*63c0*/  ENDCOLLECTIVE ;  /* 0x000000000000791b */ /* 0x003fe20003800000 */
.L_x_622:
[----:B------:R-:W-:Y:S01]  /*63d0*/  MOV R171, R249 ;  /* 0x000000f900ab7202 */ /* 0x000fe20000000f00 */
[----:B------:R-:W-:-:S07]  /*63e0*/  FADD.FTZ R250, R250, R199 ;  /* 0x000000c7fafa7221 */ /* 0x000fce0000010000 */
[----:B------:R-:W-:Y:S05]  /*63f0*/  WARPSYNC.COLLECTIVE R168, `(.L_x_623) ;  /* 0x00000000a8087348 */ /* 0x000fea0003c00000 */
[----:B------:R0:W1:Y:S02]  /*6400*/  SHFL.DOWN P1, R199, R171, R170, R169 ;  /* 0x080000aaabc77389 */ /* 0x00006400000200a9 */
[----:B01----:R-:W-:Y:S01]  /*6410*/  ENDCOLLECTIVE ;  /* 0x000000000000791b */ /* 0x003fe20003800000 */
.L_x_623:
[----:B------:R-:W-:Y:S01]  /*6420*/  MOV R171, R250 ;  /* 0x000000fa00ab7202 */ /* 0x000fe20000000f00 */
[----:B------:R-:W-:Y:S02]  /*6430*/  IMAD.MOV.U32 R170, RZ, RZ, 0x4 ;  /* 0x00000004ffaa7424 */ /* 0x000fe400078e00ff */
[----:B------:R-:W-:-:S07]  /*6440*/  FADD.FTZ R249, R249, R199 ;  /* 0x000000c7f9f97221 */ /* 0x000fce0000010000 */
[----:B------:R-:W-:Y:S05]  /*6450*/  WARPSYNC.COLLECTIVE R168, `(.L_x_624) ;  /* 0x00000000a8087348 */ /* 0x000fea0003c00000 */
[----:B------:R0:W1:Y:S02]  /*6460*/  SHFL.DOWN P1, R199, R171, R170, R169 ;  /* 0x080000aaabc77389 */ /* 0x00006400000200a9 */
[----:B01----:R-:W-:Y:S01]  /*6470*/  ENDCOLLECTIVE ;  /* 0x000000000000791b */ /* 0x003fe20003800000 */
.L_x_624:
[----:B------:R-:W-:Y:S02]  /*6480*/  MOV R171, R249 ;  /* 0x000000f900ab7202 */ /* 0x000fe40000000f00 */
[----:B------:R-:W-:-:S07]  /*6490*/  MOV R198, R199 ;  /* 0x000000c700c67202 */ /* 0x000fce0000000f00 */
[----:B------:R-:W-:Y:S05]  /*64a0*/  WARPSYNC.COLLECTIVE R168, `(.L_x_625) ;  /* 0x00000000a8087348 */ /* 0x000fea0003c00000 */
[----:B------:R0:W1:Y:S02]  /*64b0*/  SHFL.DOWN P1, R199, R171, R170, R169 ;  /* 0x080000aaabc77389 */ /* 0x00006400000200a9 */
[----:B01----:R-:W-:Y:S01]  /*64c0*/  ENDCOLLECTIVE ;  /* 0x000000000000791b */ /* 0x003fe20003800000 */
.L_x_625:
[----:B------:R-:W-:Y:S01]  /*64d0*/  FADD.FTZ R198, R250, R198 ;  /* 0x000000c6fac67221 */ /* 0x000fe20000010000 */
[----:B------:R-:W-:-:S04]  /*64e0*/  HFMA2.MMA R170, -RZ, RZ, 0, 1.1920928955078125e-07 ;  /* 0x00000002ffaa7435 */ /* 0x000fc800000001ff */
[----:B------:R-:W-:Y:S01]  /*64f0*/  MOV R171, R198 ;  /* 0x000000c600ab7202 */ /* 0x000fe20000000f00 */
[----:B------:R-:W-:-:S07]  /*6500*/  IMAD.MOV.U32 R196, RZ, RZ, R199 ;  /* 0x000000ffffc47224 */ /* 0x000fce00078e00c7 */
[----:B------:R-:W-:Y:S05]  /*6510*/  WARPSYNC.COLLECTIVE R168, `(.L_x_626) ;  /* 0x00000000a8087348 */ /* 0x000fea0003c00000 */
[----:B------:R0:W1:Y:S02]  /*6520*/  SHFL.DOWN P1, R199, R171, R170, R169 ;  /* 0x080000aaabc77389 */ /* 0x00006400000200a9 */
[----:B01----:R-:W-:Y:S01]  /*6530*/  ENDCOLLECTIVE ;  /* 0x000000000000791b */ /* 0x003fe20003800000 */
.L_x_626:
[----:B------:R-:W-:-:S04]  /*6540*/  FADD.FTZ R196, R249, R196 ;  /* 0x000000c4f9c47221 */ /* 0x000fc80000010000 */
[----:B------:R-:W-:Y:S02]  /*6550*/  IMAD.MOV.U32 R171, RZ, RZ, R196 ;  /* 0x000000ffffab7224 */ /* 0x000fe400078e00c4 */
[----:B------:R-:W-:-:S07]  /*6560*/  FADD.FTZ R198, R198, R199 ;  /* 0x000000c7c6c67221 */ /* 0x000fce0000010000 */
[----:B------:R-:W-:Y:S05]  /*6570*/  WARPSYNC.COLLECTIVE R168, `(.L_x_627) ;  /* 0x00000000a8087348 */ /* 0x000fea0003c00000 */
[----:B------:R0:W1:Y:S02]  /*6580*/  SHFL.DOWN P1, R199, R171, R170, R169 ;  /* 0x080000aaabc77389 */ /* 0x00006400000200a9 */
[----:B01----:R-:W-:Y:S01]  /*6590*/  ENDCOLLECTIVE ;  /* 0x000000000000791b */ /* 0x003fe20003800000 */
.L_x_627:
[----:B------:R-:W-:Y:S01]  /*65a0*/  HFMA2.MMA R170, -RZ, RZ, 0, 5.9604644775390625e-08 ;  /* 0x00000001ffaa7435 */ /* 0x000fe200000001ff */
[----:B------:R-:W-:Y:S01]  /*65b0*/  MOV R171, R198 ;  /* 0x000000c600ab7202 */ /* 0x000fe20000000f00 */
[----:B------:R-:W-:-:S09]  /*65c0*/  FADD.FTZ R196, R196, R199 ;  /* 0x000000c7c4c47221 */ /* 0x000fd20000010000 */
[----:B------:R-:W-:Y:S05]  /*65d0*/  WARPSYNC.COLLECTIVE R168, `(.L_x_628) ;  /* 0x00000000a8087348 */ /* 0x000fea0003c00000 */
[----:B------:R0:W1:Y:S02]  /*65e0*/  SHFL.DOWN P1, R199, R171, R170, R169 ;  /* 0x080000aaabc77389 */ /* 0x00006400000200a9 */
[----:B01----:R-:W-:Y:S01]  /*65f0*/  ENDCOLLECTIVE ;  /* 0x000000000000791b */ /* 0x003fe20003800000 */
.L_x_628:
[----:B------:R-:W-:Y:S01]  /*6600*/  MOV R171, R196 ;  /* 0x000000c400ab7202 */ /* 0x000fe20000000f00 */
[----:B------:R-:W-:-:S07]  /*6610*/  IMAD.MOV.U32 R226, RZ, RZ, R199 ;  /* 0x000000ffffe27224 */ /* 0x000fce00078e00c7 */
[----:B------:R-:W-:Y:S05]  /*6620*/  WARPSYNC.COLLECTIVE R168, `(.L_x_629) ;  /* 0x00000000a8087348 */ /* 0x000fea0003c00000 */
[----:B------:R0:W1:Y:S02]  /*6630*/  SHFL.DOWN P1, R199, R171, R170, R169 ;  /* 0x080000aaabc77389 */ /* 0x00006400000200a9 */
[----:B01----:R-:W-:Y:S01]  /*6640*/  ENDCOLLECTIVE ;  /* 0x000000000000791b */ /* 0x003fe20003800000 */
.L_x_629:
[----:B------:R-:W-:Y:S01]  /*6650*/  MOV R169, R199 ;  /* 0x000000c700a97202 */ /* 0x000fe20000000f00 */
[----:B------:R-:W-:Y:S06]  /*6660*/  BRA `(.L_x_630) ;  /* 0xffffffc0000c7947 */ /* 0x000fec000383ffff */
.L_x_631:
        /* <DEDUP_REMOVED lines=9> */
.L_x_13867:


//--------------------- .text._ZN10layer_norm13ln_bwd_kernelINS_13Kernel_traitsI13__nv_bfloat16S2_S2_S2_fjLj8192ELj1ELj1ELj8ELj16ENS_18Kernel_traits_baseILj8192ES2_S2_S2_S2_fjLj256EEEEELb1ELb0ELb0ELb0EEEvNS_9BwdParamsE --------------------------
	.section	.text._ZN10layer_norm13ln_bwd_kernelINS_13Kernel_traitsI13__nv_bfloat16S2_S2_S2_fjLj8192ELj1ELj1ELj8ELj16ENS_18Kernel_traits_baseILj8192ES2_S2_S2_S2_fjLj256EEEEELb1ELb0ELb0ELb0EEEvNS_9BwdParamsE,"ax",@progbits
	.align	128
        .global         _ZN10layer_norm13ln_bwd_kernelINS_13Kernel_traitsI13__nv_bfloat16S2_S2_S2_fjLj8192ELj1ELj1ELj8ELj16ENS_18Kernel_traits_baseILj8192ES2_S2_S2_S2_fjLj256EEEEELb1ELb0ELb0ELb0EEEvNS_9BwdParamsE
        .type           _ZN10layer_norm13ln_bwd_kernelINS_13Kernel_traitsI13__nv_bfloat16S2_S2_S2_fjLj8192ELj1ELj1ELj8ELj16ENS_18Kernel_traits_baseILj8192ES2_S2_S2_S2_fjLj256EEEEELb1ELb0ELb0ELb0EEEvNS_9BwdParamsE,@function
        .size           _ZN10layer_norm13ln_bwd_kernelINS_13Kernel_traitsI13__nv_bfloat16S2_S2_S2_fjLj8192ELj1ELj1ELj8ELj16ENS_18Kernel_traits_baseILj8192ES2_S2_S2_S2_fjLj256EEEEELb1ELb0ELb0ELb0EEEvNS_9BwdParamsE,(.L_x_13868 - _ZN10layer_norm13ln_bwd_kernelINS_13Kernel_traitsI13__nv_bfloat16S2_S2_S2_fjLj8192ELj1ELj1ELj8ELj16ENS_18Kernel_traits_baseILj8192ES2_S2_S2_S2_fjLj256EEEEELb1ELb0ELb0ELb0EEEvNS_9BwdParamsE)
        .other          _ZN10layer_norm13ln_bwd_kernelINS_13Kernel_traitsI13__nv_bfloat16S2_S2_S2_fjLj8192ELj1ELj1ELj8ELj16ENS_18Kernel_traits_baseILj8192ES2_S2_S2_S2_fjLj256EEEEELb1ELb0ELb0ELb0EEEvNS_9BwdParamsE,@"STO_CUDA_ENTRY STV_DEFAULT"
_ZN10layer_norm13ln_bwd_kernelINS_13Kernel_traitsI13__nv_bfloat16S2_S2_S2_fjLj8192ELj1ELj1ELj8ELj16ENS_18Kernel_traits_baseILj8192ES2_S2_S2_S2_fjLj256EEEEELb1ELb0ELb0ELb0EEEvNS_9BwdParamsE:
.text._ZN10layer_norm13ln_bwd_kernelINS_13Kernel_traitsI13__nv_bfloat16S2_S2_S2_fjLj8192ELj1ELj1ELj8ELj16ENS_18Kernel_traits_baseILj8192ES2_S2_S2_S2_fjLj256EEEEELb1ELb0ELb0ELb0EEEvNS_9BwdParamsE:
        /* <DEDUP_REMOVED lines=10> */
[----:B------:R-:W-:Y:S01]  /*00a0*/  ULDC.U8 UR8, c[0x0][0x2a0] ;  /* 0x0000a80000087ab9 */ /* 0x000fe20000000000 */
[----:B------:R-:W-:Y:S01]  /*00b0*/  ULDC UR9, c[0x0][0x290] ;  /* 0x0000a40000097ab9 */ /* 0x000fe20000000800 */
[----:B------:R-:W-:Y:S01]  /*00c0*/  LEA.HI R3, R3, R38, RZ, 0x3 ;  /* 0x0000002603037211 */ /* 0x000fe200078f18ff */
[----:B------:R-:W-:Y:S01]  /*00d0*/  ULDC.64 UR10, c[0x0][0x2c8] ;  /* 0x0000b200000a7ab9 */ /* 0x000fe20000000a00 */
[----:B------:R-:W-:Y:S01]  /*00e0*/  ULDC.64 UR12, c[0x0][0x238] ;  /* 0x00008e00000c7ab9 */ /* 0x000fe20000000a00 */
        /* <DEDUP_REMOVED lines=11> */
[----:B-1----:R-:W-:Y:S02]  /*01a0*/  LEA.HI R19, R36, UR6, RZ, 0x18 ;  /* 0x0000000624137c11 */ /* 0x002fe4000f8fc0ff */
[----:B------:R-:W-:-:S02]  /*01b0*/  CS2R R40, SRZ ;  /* 0x0000000000287805 */ /* 0x000fc4000001ff00 */
[----:B------:R-:W-:Y:S01]  /*01c0*/  P2R R0, PR, RZ, 0x10 ;  /* 0x00000010ff007803 */ /* 0x000fe20000000000 */
[----:B------:R-:W0:Y:S08]  /*01d0*/  @P0 LDC.64 R2, c[0x0][0x260] ;  /* 0x00009800ff020b82 */ /* 0x000e300000000a00 */
[----:B------:R-:W1:Y:S08]  /*01e0*/  @P1 LDC.64 R8, c[0x0][0x260] ;  /* 0x00009800ff081b82 */ /* 0x000e700000000a00 */
[----:B------:R-:W2:Y:S08]  /*01f0*/  @P2 LDC.64 R12, c[0x0][0x260] ;  /* 0x00009800ff0c2b82 */ /* 0x000eb00000000a00 */
[----:B------:R-:W3:Y:S01]  /*0200*/  @P4 LDC.64 R14, c[0x0][0x260] ;  /* 0x00009800ff0e4b82 */ /* 0x000ee20000000a00 */
[C---:B0-----:R-:W-:Y:S01]  /*0210*/  @P0 IMAD.WIDE.U32 R2, R17.reuse, 0x10, R2 ;  /* 0x0000001011020825 */ /* 0x041fe200078e0002 */
[----:B------:R-:W-:-:S04]  /*0220*/  @P0 LOP3.LUT R17, R17, 0x100, RZ, 0xfc, !PT ;  /* 0x0000010011110812 */ /* 0x000fc800078efcff */
[----:B------:R0:W5:Y:S01]  /*0230*/  @P0 LDG.E.128 R20, desc[UR4][R2.64] ;  /* 0x0000000402140981 */ /* 0x000162000c1e1d00 */
[C---:B-1----:R-:W-:Y:S01]  /*0240*/  @P1 IMAD.WIDE.U32 R10, R17.reuse, 0x10, R8 ;  /* 0x00000010110a1825 */ /* 0x042fe200078e0008 */
[----:B------:R-:W-:-:S04]  /*0250*/  @P1 IADD3 R17, R17, 0x100, RZ ;  /* 0x0000010011111810 */ /* 0x000fc80007ffe0ff */
[----:B------:R0:W5:Y:S01]  /*0260*/  @P1 LDG.E.128 R24, desc[UR4][R10.64] ;  /* 0x000000040a181981 */ /* 0x000162000c1e1d00 */
[C---:B--2---:R-:W-:Y:S01]  /*0270*/  @P2 IMAD.WIDE.U32 R12, R17.reuse, 0x10, R12 ;  /* 0x00000010110c2825 */ /* 0x044fe200078e000c */
[----:B------:R-:W-:-:S04]  /*0280*/  @P2 IADD3 R17, R17, 0x100, RZ ;  /* 0x0000010011112810 */ /* 0x000fc80007ffe0ff */
[----:B------:R0:W5:Y:S01]  /*0290*/  @P2 LDG.E.128 R104, desc[UR4][R12.64] ;  /* 0x000000040c682981 */ /* 0x000162000c1e1d00 */
[----:B---3--:R-:W-:-:S05]  /*02a0*/  @P4 IMAD.WIDE.U32 R8, R17, 0x10, R14 ;  /* 0x0000001011084825 */ /* 0x008fca00078e000e */
[----:B------:R0:W5:Y:S01]  /*02b0*/  @P4 LDG.E.128 R4, desc[UR4][R8.64] ;  /* 0x0000000408044981 */ /* 0x000162000c1e1d00 */
        /* <DEDUP_REMOVED lines=32> */
[----:B0-----:R-:W-:Y:S06]  /*04c0*/  @P3 BRA `(.L_x_632) ;  /* 0x0000003c00683947 */ /* 0x001fec0003800000 */
[C---:B-----5:R-:W-:Y:S01]  /*04d0*/  @P0 PRMT R15, R23.reuse, 0x7632, R15 ;  /* 0x00007632170f0816 */ /* 0x060fe2000000000f */
[----:B------:R-:W-:Y:S01]  /*04e0*/  ULDC.64 UR6, c[0x0][0x270] ;  /* 0x00009c0000067ab9 */ /* 0x000fe20000000a00 */
[----:B------:R-:W-:Y:S01]  /*04f0*/  SHF.L.U32 R32, R23, 0x10, RZ ;  /* 0x0000001017207819 */ /* 0x000fe200000006ff */
[C---:B------:R-:W-:Y:S01]  /*0500*/  IMAD.U32 R23, R4.reuse, 0x10000, RZ ;  /* 0x0001000004177824 */ /* 0x040fe200078e00ff */
[----:B------:R-:W-:Y:S01]  /*0510*/  @P4 PRMT R3, R4, 0x7632, R3 ;  /* 0x0000763204034816 */ /* 0x000fe20000000003 */
[----:B------:R-:W-:Y:S01]  /*0520*/  HFMA2.MMA R134, -RZ, RZ, 0, 5.9604644775390625e-08 ;  /* 0x00000001ff867435 */ /* 0x000fe200000001ff */
[----:B------:R-:W-:Y:S01]  /*0530*/  @P0 PRMT R16, R22, 0x7632, R16 ;  /* 0x0000763216100816 */ /* 0x000fe20000000010 */
[----:B------:R-:W-:Y:S01]  /*0540*/  IMAD.U32 R31, R24, 0x10000, RZ ;  /* 0x00010000181f7824 */ /* 0x000fe200078e00ff */
[----:B------:R-:W-:Y:S02]  /*0550*/  @P2 PRMT R8, R106, 0x7632, R8 ;  /* 0x000076326a082816 */ /* 0x000fe40000000008 */
[----:B------:R-:W-:Y:S01]  /*0560*/  @P2 PRMT R2, R107, 0x7632, R2 ;  /* 0x000076326b022816 */ /* 0x000fe20000000002 */
[----:B------:R-:W-:Y:S01]  /*0570*/  IMAD.U32 R16, R16, 0x10000, RZ ;  /* 0x0001000010107824 */ /* 0x000fe200078e00ff */
[----:B------:R-:W-:Y:S01]  /*0580*/  @P4 PRMT R4, R5, 0x7632, R4 ;  /* 0x0000763205044816 */ /* 0x000fe20000000004 */
[----:B------:R-:W-:Y:S01]  /*0590*/  IMAD.U32 R8, R8, 0x10000, RZ ;  /* 0x0001000008087824 */ /* 0x000fe200078e00ff */
        /* <DEDUP_REMOVED lines=26> */
[----:B------:R-:W-:Y:S02]  /*0740*/  ISETP.NE.AND.EX P3, PT, RZ, UR7, PT, P3 ;  /* 0x00000007ff007c0c */ /* 0x000fe4000bf65330 */
[----:B------:R-:W-:Y:S02]  /*0750*/  MOV R41, RZ ;  /* 0x000000ff00297202 */ /* 0x000fe40000000f00 */
        /* <DEDUP_REMOVED lines=11> */
[----:B------:R-:W-:-:S07]  /*0810*/  SHF.L.U32 R2, R38, 0x10, RZ ;  /* 0x0000001026027819 */ /* 0x000fce00000006ff */
.L_x_650:
        /* <DEDUP_REMOVED lines=18> */
[----:B------:R-:W-:Y:S01]  /*0940*/  LEA.HI.SX32 R39, R130, R37, 0x1d ;  /* 0x0000002582277211 */ /* 0x000fe200078feaff */
[----:B------:R-:W-:Y:S01]  /*0950*/  IMAD.MOV.U32 R138, RZ, RZ, RZ ;  /* 0x000000ffff8a7224 */ /* 0x000fe200078e00ff */
[----:B------:R-:W-:Y:S02]  /*0960*/  MOV R137, RZ ;  /* 0x000000ff00897202 */ /* 0x000fe40000000f00 */
[----:B------:R-:W-:-:S02]  /*0970*/  MOV R139, R39 ;  /* 0x00000027008b7202 */ /* 0x000fc40000000f00 */
        /* <DEDUP_REMOVED lines=13> */
[----:B------:R-:W-:-:S04]  /*0a50*/  LEA R214, P4, R39, UR14, 0x3 ;  /* 0x0000000e27d67c11 */ /* 0x000fc8000f8818ff */
[----:B------:R-:W-:-:S06]  /*0a60*/  LEA.HI.X R215, R39, UR15, RZ, 0x3, P4 ;  /* 0x0000000f27d77c11 */ /* 0x000fcc000a0f1cff */
[----:B------:R-:W5:Y:S01]  /*0a70*/  LDG.E.64 R214, desc[UR4][R214.64] ;  /* 0x00000004d6d67981 */ /* 0x000f62000c1e1b00 */
[C---:B--2---:R-:W-:Y:S02]  /*0a80*/  PRMT R137, R124.reuse, 0x7632, R137 ;  /* 0x000076327c897816 */ /* 0x044fe40000000089 */
[----:B------:R-:W-:Y:S02]  /*0a90*/  SHF.L.U32 R3, R124, 0x10, RZ ;  /* 0x000000107c037819 */ /* 0x000fe400000006ff */
[----:B------:R-:W-:Y:S02]  /*0aa0*/  SHF.L.U32 R137, R137, 0x10, RZ ;  /* 0x0000001089897819 */ /* 0x000fe400000006ff */
[C---:B------:R-:W-:Y:S02]  /*0ab0*/  PRMT R138, R125.reuse, 0x7632, R138 ;  /* 0x000076327d8a7816 */ /* 0x040fe4000000008a */
[----:B------:R-:W-:Y:S01]  /*0ac0*/  SHF.L.U32 R139, R125, 0x10, RZ ;  /* 0x000000107d8b7819 */ /* 0x000fe200000006ff */
[----:B------:R-:W-:Y:S01]  /*0ad0*/  FADD.FTZ R137, -R136, R137 ;  /* 0x0000008988897221 */ /* 0x000fe20000010100 */
[----:B------:R-:W-:Y:S01]  /*0ae0*/  PRMT R142, R126, 0x7632, R142 ;  /* 0x000076327e8e7816 */ /* 0x000fe2000000008e */
[----:B------:R-:W-:Y:S01]  /*0af0*/  FADD.FTZ R3, -R136, R3 ;  /* 0x0000000388037221 */ /* 0x000fe20000010100 */
[----:B------:R-:W-:Y:S01]  /*0b00*/  SHF.L.U32 R143, R126, 0x10, RZ ;  /* 0x000000107e8f7819 */ /* 0x000fe200000006ff */
[----:B------:R-:W-:Y:S01]  /*0b10*/  FADD.FTZ R139, -R136, R139 ;  /* 0x0000008b888b7221 */ /* 0x000fe20000010100 */
[----:B------:R-:W-:-:S02]  /*0b20*/  PRMT R145, R127, 0x7632, R145 ;  /* 0x000076327f917816 */ /* 0x000fc40000000091 */
[----:B---3--:R-:W-:Y:S02]  /*0b30*/  PRMT R125, R129, 0x7632, R125 ;  /* 0x00007632817d7816 */ /* 0x008fe4000000007d */
[C---:B------:R-:W-:Y:S02]  /*0b40*/  PRMT R124, R128.reuse, 0x7632, R124 ;  /* 0x00007632807c7816 */ /* 0x040fe4000000007c */
[----:B------:R-:W-:Y:S02]  /*0b50*/  SHF.L.U32 R128, R128, 0x10, RZ ;  /* 0x0000001080807819 */ /* 0x000fe400000006ff */
[----:B0-----:R-:W-:Y:S02]  /*0b60*/  SHF.L.U32 R133, R127, 0x10, RZ ;  /* 0x000000107f857819 */ /* 0x001fe400000006ff */
[----:B------:R-:W-:Y:S01]  /*0b70*/  SHF.L.U32 R126, R125, 0x10, RZ ;  /* 0x000000107d7e7819 */ /* 0x000fe200000006ff */
[----:B-----5:R-:W-:Y:S01]  /*0b80*/  FMUL.FTZ R150, R140, R137 ;  /* 0x000000898c967220 */ /* 0x020fe20000410000 */
[----:B------:R-:W-:-:S02]  /*0b90*/  PRMT R127, R130, 0x7632, R127 ;  /* 0x00007632827f7816 */ /* 0x000fc4000000007f */
[----:B------:R-:W-:Y:S02]  /*0ba0*/  SHF.L.U32 R124, R124, 0x10, RZ ;  /* 0x000000107c7c7819 */ /* 0x000fe400000006ff */
[----:B------:R-:W-:Y:S01]  /*0bb0*/  SHF.L.U32 R125, R138, 0x10, RZ ;  /* 0x000000108a7d7819 */ /* 0x000fe200000006ff */
[----:B------:R-:W-:Y:S01]  /*0bc0*/  FMUL.FTZ R160, R35, R128 ;  /* 0x0000008023a07220 */ /* 0x000fe20000410000 */
[----:B------:R-:W-:Y:S01]  /*0bd0*/  SHF.L.U32 R129, R129, 0x10, RZ ;  /* 0x0000001081817819 */ /* 0x000fe200000006ff */
[C---:B------:R-:W-:Y:S01]  /*0be0*/  FMUL.FTZ R3, R140.reuse, R3 ;  /* 0x000000038c037220 */ /* 0x040fe20000410000 */
[----:B------:R-:W-:Y:S01]  /*0bf0*/  FMUL.FTZ R159, R140, R139 ;  /* 0x0000008b8c9f7220 */ /* 0x000fe20000410000 */
[----:B------:R-:W-:Y:S01]  /*0c00*/  SHF.L.U32 R144, R127, 0x10, RZ ;  /* 0x000000107f907819 */ /* 0x000fe200000006ff */
[----:B------:R-:W-:Y:S01]  /*0c10*/  FADD.FTZ R133, -R136, R133 ;  /* 0x0000008588857221 */ /* 0x000fe20000010100 */
[----:B------:R-:W-:Y:S01]  /*0c20*/  FADD.FTZ R73, R73, R124 ;  /* 0x0000007c49497221 */ /* 0x000fe20000010000 */
[-C--:B------:R-:W-:Y:S01]  /*0c30*/  FFMA.FTZ R41, R150, R124.reuse, R41 ;  /* 0x0000007c96297223 */ /* 0x080fe20000010029 */
[----:B------:R-:W-:Y:S01]  /*0c40*/  FMUL.FTZ R147, R18, R124 ;  /* 0x0000007c12937220 */ /* 0x000fe20000410000 */
[----:B------:R-:W-:Y:S01]  /*0c50*/  FADD.FTZ R127, -R136, R125 ;  /* 0x0000007d887f7221 */ /* 0x000fe20000010100 */
[----:B------:R-:W-:Y:S01]  /*0c60*/  FADD.FTZ R124, RZ, R160 ;  /* 0x000000a0ff7c7221 */ /* 0x000fe20000010000 */
[----:B------:R-:W-:Y:S01]  /*0c70*/  PRMT R132, R131, 0x7632, R132 ;  /* 0x0000763283847816 */ /* 0x000fe20000000084 */
[----:B------:R-:W-:Y:S01]  /*0c80*/  FFMA.FTZ R125, R3, R160, RZ ;  /* 0x000000a0037d7223 */ /* 0x000fe200000100ff */
[----:B------:R-:W-:-:S02]  /*0c90*/  IMAD.U32 R131, R131, 0x10000, RZ ;  /* 0x0001000083837824 */ /* 0x000fc400078e00ff */
[----:B------:R-:W-:Y:S01]  /*0ca0*/  FADD.FTZ R74, R74, R129 ;  /* 0x000000814a4a7221 */ /* 0x000fe20000010000 */
[-C--:B------:R-:W-:Y:S01]  /*0cb0*/  FFMA.FTZ R42, R159, R129.reuse, R42 ;  /* 0x000000819f2a7223 */ /* 0x080fe2000001002a */
[----:B------:R-:W-:Y:S01]  /*0cc0*/  FMUL.FTZ R158, R34, R129 ;  /* 0x00000081229e7220 */ /* 0x000fe20000410000 */
[----:B------:R-:W-:Y:S01]  /*0cd0*/  FMUL.FTZ R151, R140, R133 ;  /* 0x000000858c977220 */ /* 0x000fe20000410000 */
[----:B------:R-:W-:Y:S01]  /*0ce0*/  SHF.L.U32 R129, R142, 0x10, RZ ;  /* 0x000000108e817819 */ /* 0x000fe200000006ff */
[----:B------:R-:W-:Y:S01]  /*0cf0*/  FMUL.FTZ R148, R140, R127 ;  /* 0x0000007f8c947220 */ /* 0x000fe20000410000 */
[----:B------:R-:W-:Y:S01]  /*0d00*/  FADD.FTZ R127, R124, R147 ;  /* 0x000000937c7f7221 */ /* 0x000fe20000010000 */
[----:B------:R-:W-:Y:S01]  /*0d10*/  FFMA.FTZ R124, R150, R147, R125 ;  /* 0x00000093967c7223 */ /* 0x000fe2000001007d */
[----:B------:R-:W-:Y:S01]  /*0d20*/  FADD.FTZ R78, R78, R131 ;  /* 0x000000834e4e7221 */ /* 0x000fe20000010000 */
[-C--:B------:R-:W-:Y:S01]  /*0d30*/  FFMA.FTZ R46, R151, R131.reuse, R46 ;  /* 0x00000083972e7223 */ /* 0x080fe2000001002e */
[----:B------:R-:W-:Y:S01]  /*0d40*/  FMUL.FTZ R149, R32, R131 ;  /* 0x0000008320957220 */ /* 0x000fe20000410000 */
[----:B------:R-:W-:Y:S01]  /*0d50*/  SHF.L.U32 R131, R145, 0x10, RZ ;  /* 0x0000001091837819 */ /* 0x000fe200000006ff */
[----:B------:R-:W-:Y:S01]  /*0d60*/  FADD.FTZ R75, R75, R126 ;  /* 0x0000007e4b4b7221 */ /* 0x000fe20000010000 */
[----:B------:R-:W-:Y:S01]  /*0d70*/  SHF.L.U32 R130, R130, 0x10, RZ ;  /* 0x0000001082827819 */ /* 0x000fe200000006ff */
[----:B------:R-:W-:Y:S01]  /*0d80*/  FADD.FTZ R129, -R136, R129 ;  /* 0x0000008188817221 */ /* 0x000fe20000010100 */
[-C--:B------:R-:W-:Y:S01]  /*0d90*/  FFMA.FTZ R43, R148, R126.reuse, R43 ;  /* 0x0000007e942b7223 */ /* 0x080fe2000001002b */
[----:B------:R-:W-:Y:S01]  /*0da0*/  FMUL.FTZ R145, R17, R126 ;  /* 0x0000007e11917220 */ /* 0x000fe20000410000 */
[----:B------:R-:W-:Y:S01]  /*0db0*/  FADD.FTZ R143, -R136, R143 ;  /* 0x0000008f888f7221 */ /* 0x000fe20000010100 */
        /* <DEDUP_REMOVED lines=26> */
[----:B------:R-:W-:-:S02]  /*0f60*/  VIADD R139, R39, 0x100 ;  /* 0x00000100278b7836 */ /* 0x000fc40000000000 */
[----:B------:R-:W-:Y:S01]  /*0f70*/  FADD.FTZ R137, R124, R143 ;  /* 0x0000008f7c897221 */ /* 0x000fe20000010000 */
[----:B------:R-:W-:-:S07]  /*0f80*/  FFMA.FTZ R138, R142, R143, R126 ;  /* 0x0000008f8e8a7223 */ /* 0x000fce000001007e */
.L_x_634:
[----:B------:R-:W-:Y:S05]  /*0f90*/  BSYNC B0 ;  /* 0x0000000000007941 */ /* 0x000fea0003800000 */
.L_x_633:
        /* <DEDUP_REMOVED lines=16> */
[----:B------:R-:W-:Y:S02]  /*10a0*/  IADD3 R139, R139, 0x100, RZ ;  /* 0x000001008b8b7810 */ /* 0x000fe40007ffe0ff */
[C---:B--2---:R-:W-:Y:S02]  /*10b0*/  PRMT R170, R125.reuse, 0x7632, R170 ;  /* 0x000076327daa7816 */ /* 0x044fe400000000aa */
[----:B------:R-:W-:Y:S02]  /*10c0*/  SHF.L.U32 R163, R125, 0x10, RZ ;  /* 0x000000107da37819 */ /* 0x000fe400000006ff */
[----:B------:R-:W-:Y:S02]  /*10d0*/  PRMT R168, R124, 0x7632, R168 ;  /* 0x000076327ca87816 */ /* 0x000fe400000000a8 */
[C---:B------:R-:W-:Y:S02]  /*10e0*/  PRMT R171, R126.reuse, 0x7632, R171 ;  /* 0x000076327eab7816 */ /* 0x040fe400000000ab */
[----:B------:R-:W-:-:S02]  /*10f0*/  SHF.L.U32 R165, R126, 0x10, RZ ;  /* 0x000000107ea57819 */ /* 0x000fc400000006ff */
[----:B------:R-:W-:Y:S02]  /*1100*/  SHF.L.U32 R161, R124, 0x10, RZ ;  /* 0x000000107ca17819 */ /* 0x000fe400000006ff */
[----:B------:R-:W-:Y:S02]  /*1110*/  PRMT R172, R127, 0x7632, R172 ;  /* 0x000076327fac7816 */ /* 0x000fe400000000ac */
[----:B---3--:R-:W-:-:S04]  /*1120*/  PRMT R125, R129, 0x7632, R125 ;  /* 0x00007632817d7816 */ /* 0x008fc8000000007d */
[----:B------:R-:W-:Y:S02]  /*1130*/  SHF.L.U32 R126, R125, 0x10, RZ ;  /* 0x000000107d7e7819 */ /* 0x000fe400000006ff */
[----:B------:R-:W-:Y:S02]  /*1140*/  SHF.L.U32 R125, R168, 0x10, RZ ;  /* 0x00000010a87d7819 */ /* 0x000fe400000006ff */
[----:B0-----:R-:W-:Y:S02]  /*1150*/  SHF.L.U32 R133, R127, 0x10, RZ ;  /* 0x000000107f857819 */ /* 0x001fe400000006ff */
[----:B------:R-:W-:Y:S01]  /*1160*/  PRMT R127, R130, 0x7632, R127 ;  /* 0x00007632827f7816 */ /* 0x000fe2000000007f */
[----:B------:R-:W-:Y:S01]  /*1170*/  FADD.FTZ R125, -R136, R125 ;  /* 0x0000007d887d7221 */ /* 0x000fe20000010100 */
[C---:B------:R-:W-:Y:S02]  /*1180*/  PRMT R124, R128.reuse, 0x7632, R124 ;  /* 0x00007632807c7816 */ /* 0x040fe4000000007c */
[----:B------:R-:W-:Y:S01]  /*1190*/  SHF.L.U32 R128, R128, 0x10, RZ ;  /* 0x0000001080807819 */ /* 0x000fe200000006ff */
[C---:B------:R-:W-:Y:S01]  /*11a0*/  FADD.FTZ R161, -R136.reuse, R161 ;  /* 0x000000a188a17221 */ /* 0x040fe20000010100 */
[----:B------:R-:W-:Y:S01]  /*11b0*/  SHF.L.U32 R173, R127, 0x10, RZ ;  /* 0x000000107fad7819 */ /* 0x000fe200000006ff */
[----:B------:R-:W-:Y:S01]  /*11c0*/  FADD.FTZ R133, -R136, R133 ;  /* 0x0000008588857221 */ /* 0x000fe20000010100 */
[----:B------:R-:W-:Y:S01]  /*11d0*/  SHF.L.U32 R127, R170, 0x10, RZ ;  /* 0x00000010aa7f7819 */ /* 0x000fe200000006ff */
[----:B------:R-:W-:Y:S01]  /*11e0*/  IMAD.U32 R169, R124, 0x10000, RZ ;  /* 0x000100007ca97824 */ /* 0x000fe200078e00ff */
[C---:B------:R-:W-:Y:S01]  /*11f0*/  PRMT R132, R131.reuse, 0x7632, R132 ;  /* 0x0000763283847816 */ /* 0x040fe20000000084 */
[C---:B-----5:R-:W-:Y:S01]  /*1200*/  FMUL.FTZ R170, R140.reuse, R125 ;  /* 0x0000007d8caa7220 */ /* 0x060fe20000410000 */
[----:B------:R-:W-:Y:S01]  /*1210*/  SHF.L.U32 R131, R131, 0x10, RZ ;  /* 0x0000001083837819 */ /* 0x000fe200000006ff */
[----:B------:R-:W-:Y:S01]  /*1220*/  FMUL.FTZ R162, R31, R128 ;  /* 0x000000801fa27220 */ /* 0x000fe20000410000 */
[C---:B------:R-:W-:Y:S01]  /*1230*/  FMUL.FTZ R161, R140.reuse, R161 ;  /* 0x000000a18ca17220 */ /* 0x040fe20000410000 */
[----:B------:R-:W-:Y:S01]  /*1240*/  FMUL.FTZ R167, R140, R133 ;  /* 0x000000858ca77220 */ /* 0x000fe20000410000 */
[C---:B------:R-:W-:Y:S01]  /*1250*/  FADD.FTZ R163, -R136.reuse, R163 ;  /* 0x000000a388a37221 */ /* 0x040fe20000010100 */
[----:B------:R-:W-:Y:S01]  /*1260*/  FADD.FTZ R81, R81, R169 ;  /* 0x000000a951517221 */ /* 0x000fe20000010000 */
[----:B------:R-:W-:Y:S01]  /*1270*/  FADD.FTZ R127, -R136, R127 ;  /* 0x0000007f887f7221 */ /* 0x000fe20000010100 */
[-C--:B------:R-:W-:Y:S01]  /*1280*/  FFMA.FTZ R49, R170, R169.reuse, R49 ;  /* 0x000000a9aa317223 */ /* 0x080fe20000010031 */
[----:B------:R-:W-:Y:S01]  /*1290*/  SHF.L.U32 R129, R129, 0x10, RZ ;  /* 0x0000001081817819 */ /* 0x000fe200000006ff */
[----:B------:R-:W-:Y:S01]  /*12a0*/  FADD.FTZ R124, R137, R162 ;  /* 0x000000a2897c7221 */ /* 0x000fe20000010000 */
[----:B------:R-:W-:Y:S01]  /*12b0*/  FMUL.FTZ R169, R14, R169 ;  /* 0x000000a90ea97220 */ /* 0x000fe20000410000 */
[----:B------:R-:W-:Y:S01]  /*12c0*/  FADD.FTZ R86, R86, R131 ;  /* 0x0000008356567221 */ /* 0x000fe20000010000 */
[-C--:B------:R-:W-:Y:S01]  /*12d0*/  FFMA.FTZ R54, R167, R131.reuse, R54 ;  /* 0x00000083a7367223 */ /* 0x080fe20000010036 */
[----:B------:R-:W-:Y:S01]  /*12e0*/  FMUL.FTZ R168, R28, R131 ;  /* 0x000000831ca87220 */ /* 0x000fe20000410000 */
[----:B------:R-:W-:Y:S01]  /*12f0*/  FFMA.FTZ R125, R161, R162, R138 ;  /* 0x000000a2a17d7223 */ /* 0x000fe2000001008a */
[----:B------:R-:W-:Y:S01]  /*1300*/  FMUL.FTZ R163, R140, R163 ;  /* 0x000000a38ca37220 */ /* 0x000fe20000410000 */
[----:B------:R-:W-:-:S02]  /*1310*/  SHF.L.U32 R171, R171, 0x10, RZ ;  /* 0x00000010abab7819 */ /* 0x000fc400000006ff */
[----:B------:R-:W-:Y:S01]  /*1320*/  SHF.L.U32 R131, R172, 0x10, RZ ;  /* 0x00000010ac837819 */ /* 0x000fe200000006ff */
[----:B------:R-:W-:Y:S01]  /*1330*/  FMUL.FTZ R172, R140, R127 ;  /* 0x0000007f8cac7220 */ /* 0x000fe20000410000 */
[----:B------:R-:W-:Y:S01]  /*1340*/  FADD.FTZ R127, R124, R169 ;  /* 0x000000a97c7f7221 */ /* 0x000fe20000010000 */
[----:B------:R-:W-:Y:S01]  /*1350*/  FMUL.FTZ R164, R30, R129 ;  /* 0x000000811ea47220 */ /* 0x000fe20000410000 */
[----:B------:R-:W-:Y:S01]  /*1360*/  FFMA.FTZ R124, R170, R169, R125 ;  /* 0x000000a9aa7c7223 */ /* 0x000fe2000001007d */
[----:B------:R-:W-:Y:S01]  /*1370*/  FADD.FTZ R82, R82, R129 ;  /* 0x0000008152527221 */ /* 0x000fe20000010000 */
[----:B------:R-:W-:Y:S01]  /*1380*/  FFMA.FTZ R50, R163, R129, R50 ;  /* 0x00000081a3327223 */ /* 0x000fe20000010032 */
[----:B------:R-:W-:Y:S01]  /*1390*/  FADD.FTZ R129, -R136, R171 ;  /* 0x000000ab88817221 */ /* 0x000fe20000010100 */
[----:B------:R-:W-:Y:S01]  /*13a0*/  SHF.L.U32 R130, R130, 0x10, RZ ;  /* 0x0000001082827819 */ /* 0x000fe200000006ff */
[----:B------:R-:W-:Y:S01]  /*13b0*/  FADD.FTZ R83, R83, R126 ;  /* 0x0000007e53537221 */ /* 0x000fe20000010000 */
        /* <DEDUP_REMOVED lines=31> */
.L_x_636:
[----:B------:R-:W-:Y:S05]  /*15b0*/  BSYNC B0 ;  /* 0x0000000000007941 */ /* 0x000fea0003800000 */
.L_x_635:
        /* <DEDUP_REMOVED lines=20> */
[----:B------:R-:W-:Y:S01]  /*1700*/  PRMT R187, R126, 0x7632, R187 ;  /* 0x000076327ebb7816 */ /* 0x000fe200000000bb */
[----:B------:R-:W-:Y:S01]  /*1710*/  FADD.FTZ R179, -R136, R179 ;  /* 0x000000b388b37221 */ /* 0x000fe20000010100 */
[----:B------:R-:W-:Y:S01]  /*1720*/  SHF.L.U32 R181, R126, 0x10, RZ ;  /* 0x000000107eb57819 */ /* 0x000fe200000006ff */
[----:B------:R-:W-:Y:S01]  /*1730*/  IMAD.U32 R177, R124, 0x10000, RZ ;  /* 0x000100007cb17824 */ /* 0x000fe200078e00ff */
[----:B------:R-:W-:-:S02]  /*1740*/  PRMT R188, R127, 0x7632, R188 ;  /* 0x000076327fbc7816 */ /* 0x000fc400000000bc */
[----:B---3--:R-:W-:Y:S01]  /*1750*/  PRMT R125, R129, 0x7632, R125 ;  /* 0x00007632817d7816 */ /* 0x008fe2000000007d */
[----:B-----5:R-:W-:Y:S01]  /*1760*/  FMUL.FTZ R179, R140, R179 ;  /* 0x000000b38cb37220 */ /* 0x020fe20000410000 */
[----:B0-----:R-:W-:-:S03]  /*1770*/  SHF.L.U32 R133, R127, 0x10, RZ ;  /* 0x000000107f857819 */ /* 0x001fc600000006ff */
[----:B------:R-:W-:Y:S01]  /*1780*/  IMAD.U32 R126, R125, 0x10000, RZ ;  /* 0x000100007d7e7824 */ /* 0x000fe200078e00ff */
[----:B------:R-:W-:Y:S02]  /*1790*/  SHF.L.U32 R125, R184, 0x10, RZ ;  /* 0x00000010b87d7819 */ /* 0x000fe400000006ff */
[----:B------:R-:W-:Y:S02]  /*17a0*/  SHF.L.U32 R129, R129, 0x10, RZ ;  /* 0x0000001081817819 */ /* 0x000fe400000006ff */
[----:B------:R-:W-:Y:S01]  /*17b0*/  PRMT R127, R130, 0x7632, R127 ;  /* 0x00007632827f7816 */ /* 0x000fe2000000007f */
[----:B------:R-:W-:Y:S01]  /*17c0*/  FADD.FTZ R125, -R136, R125 ;  /* 0x0000007d887d7221 */ /* 0x000fe20000010100 */
[C---:B------:R-:W-:Y:S02]  /*17d0*/  PRMT R124, R128.reuse, 0x7632, R124 ;  /* 0x00007632807c7816 */ /* 0x040fe4000000007c */
[----:B------:R-:W-:Y:S01]  /*17e0*/  SHF.L.U32 R128, R128, 0x10, RZ ;  /* 0x0000001080807819 */ /* 0x000fe200000006ff */
[----:B------:R-:W-:Y:S01]  /*17f0*/  FADD.FTZ R177, -R136, R177 ;  /* 0x000000b188b17221 */ /* 0x000fe20000010100 */
[----:B------:R-:W-:Y:S01]  /*1800*/  FADD.FTZ R90, R90, R129 ;  /* 0x000000815a5a7221 */ /* 0x000fe20000010000 */
[-C--:B------:R-:W-:Y:S01]  /*1810*/  FFMA.FTZ R58, R179, R129.reuse, R58 ;  /* 0x00000081b33a7223 */ /* 0x080fe2000001003a */
[----:B------:R-:W-:Y:S01]  /*1820*/  FMUL.FTZ R180, R26, R129 ;  /* 0x000000811ab47220 */ /* 0x000fe20000410000 */
[----:B------:R-:W-:-:S02]  /*1830*/  SHF.L.U32 R191, R127, 0x10, RZ ;  /* 0x000000107fbf7819 */ /* 0x000fc400000006ff */
[----:B------:R-:W-:Y:S02]  /*1840*/  SHF.L.U32 R185, R124, 0x10, RZ ;  /* 0x000000107cb97819 */ /* 0x000fe400000006ff */
[----:B------:R-:W-:Y:S02]  /*1850*/  SHF.L.U32 R127, R186, 0x10, RZ ;  /* 0x00000010ba7f7819 */ /* 0x000fe400000006ff */
[----:B------:R-:W-:Y:S01]  /*1860*/  SHF.L.U32 R129, R188, 0x10, RZ ;  /* 0x00000010bc817819 */ /* 0x000fe200000006ff */
[C---:B------:R-:W-:Y:S01]  /*1870*/  FMUL.FTZ R188, R140.reuse, R125 ;  /* 0x0000007d8cbc7220 */ /* 0x040fe20000410000 */
[----:B------:R-:W-:Y:S01]  /*1880*/  FMUL.FTZ R178, R27, R128 ;  /* 0x000000801bb27220 */ /* 0x000fe20000410000 */
[----:B------:R-:W-:Y:S01]  /*1890*/  FMUL.FTZ R177, R140, R177 ;  /* 0x000000b18cb17220 */ /* 0x000fe20000410000 */
[----:B------:R-:W-:Y:S01]  /*18a0*/  FADD.FTZ R89, R89, R185 ;  /* 0x000000b959597221 */ /* 0x000fe20000010000 */
[----:B------:R-:W-:Y:S01]  /*18b0*/  FADD.FTZ R127, -R136, R127 ;  /* 0x0000007f887f7221 */ /* 0x000fe20000010100 */
[-C--:B------:R-:W-:Y:S01]  /*18c0*/  FFMA.FTZ R57, R188, R185.reuse, R57 ;  /* 0x000000b9bc397223 */ /* 0x080fe20000010039 */
[----:B------:R-:W-:Y:S01]  /*18d0*/  FADD.FTZ R124, R137, R178 ;  /* 0x000000b2897c7221 */ /* 0x000fe20000010000 */
[----:B------:R-:W-:Y:S01]  /*18e0*/  FMUL.FTZ R185, R10, R185 ;  /* 0x000000b90ab97220 */ /* 0x000fe20000410000 */
[----:B------:R-:W-:Y:S01]  /*18f0*/  FFMA.FTZ R125, R177, R178, R138 ;  /* 0x000000b2b17d7223 */ /* 0x000fe2000001008a */
[----:B------:R-:W-:Y:S01]  /*1900*/  SHF.L.U32 R187, R187, 0x10, RZ ;  /* 0x00000010bbbb7819 */ /* 0x000fe200000006ff */
[----:B------:R-:W-:Y:S01]  /*1910*/  FMUL.FTZ R190, R140, R127 ;  /* 0x0000007f8cbe7220 */ /* 0x000fe20000410000 */
[----:B------:R-:W-:Y:S01]  /*1920*/  FADD.FTZ R127, R124, R185 ;  /* 0x000000b97c7f7221 */ /* 0x000fe20000010000 */
[----:B------:R-:W-:Y:S01]  /*1930*/  FFMA.FTZ R124, R188, R185, R125 ;  /* 0x000000b9bc7c7223 */ /* 0x000fe2000001007d */
[----:B------:R-:W-:Y:S01]  /*1940*/  SHF.L.U32 R130, R130, 0x10, RZ ;  /* 0x0000001082827819 */ /* 0x000fe200000006ff */
[----:B------:R-:W-:Y:S01]  /*1950*/  FADD.FTZ R91, R91, R126 ;  /* 0x0000007e5b5b7221 */ /* 0x000fe20000010000 */
        /* <DEDUP_REMOVED lines=11> */
[----:B------:R-:W-:Y:S01]  /*1a10*/  PRMT R132, R131, 0x7632, R132 ;  /* 0x0000763283847816 */ /* 0x000fe20000000084 */
        /* <DEDUP_REMOVED lines=27> */
.L_x_638:
[----:B------:R-:W-:Y:S05]  /*1bd0*/  BSYNC B0 ;  /* 0x0000000000007941 */ /* 0x000fea0003800000 */
.L_x_637:
[----:B------:R-:W-:Y:S01]  /*1be0*/  ISETP.NE.AND P4, PT, R0, RZ, PT ;  /* 0x000000ff0000720c */ /* 0x000fe20003f85270 */
[----:B------:R-:W-:-:S12]  /*1bf0*/  BSSY B0, `(.L_x_639) ;  /* 0x0000060000007945 */ /* 0x000fd80003800000 */
        /* <DEDUP_REMOVED lines=17> */
[C---:B------:R-:W-:Y:S02]  /*1d10*/  PRMT R124, R126.reuse, 0x7632, R124 ;  /* 0x000076327e7c7816 */ /* 0x040fe4000000007c */
[----:B------:R-:W-:Y:S02]  /*1d20*/  PRMT R186, R125, 0x7632, R186 ;  /* 0x000076327dba7816 */ /* 0x000fe400000000ba */
[----:B------:R-:W-:Y:S02]  /*1d30*/  SHF.L.U32 R139, R139, 0x10, RZ ;  /* 0x000000108b8b7819 */ /* 0x000fe400000006ff */
[----:B------:R-:W-:Y:S01]  /*1d40*/  SHF.L.U32 R195, R126, 0x10, RZ ;  /* 0x000000107ec37819 */ /* 0x000fe200000006ff */
[----:B------:R-:W-:Y:S01]  /*1d50*/  IMAD.U32 R187, R125, 0x10000, RZ ;  /* 0x000100007dbb7824 */ /* 0x000fe200078e00ff */
[----:B------:R-:W-:-:S02]  /*1d60*/  PRMT R126, R127, 0x7632, R126 ;  /* 0x000076327f7e7816 */ /* 0x000fc4000000007e */
[----:B------:R-:W-:Y:S02]  /*1d70*/  SHF.L.U32 R127, R127, 0x10, RZ ;  /* 0x000000107f7f7819 */ /* 0x000fe400000006ff */
[----:B0-----:R-:W-:Y:S01]  /*1d80*/  SHF.L.U32 R133, R124, 0x10, RZ ;  /* 0x000000107c857819 */ /* 0x001fe200000006ff */
[----:B------:R-:W-:Y:S01]  /*1d90*/  FADD.FTZ R139, -R136, R139 ;  /* 0x0000008b888b7221 */ /* 0x000fe20000010100 */
[----:B------:R-:W-:Y:S02]  /*1da0*/  SHF.L.U32 R125, R186, 0x10, RZ ;  /* 0x00000010ba7d7819 */ /* 0x000fe400000006ff */
[C---:B---3--:R-:W-:Y:S02]  /*1db0*/  PRMT R124, R128.reuse, 0x7632, R124 ;  /* 0x00007632807c7816 */ /* 0x048fe4000000007c */
[----:B------:R-:W-:Y:S01]  /*1dc0*/  SHF.L.U32 R128, R128, 0x10, RZ ;  /* 0x0000001080807819 */ /* 0x000fe200000006ff */
[C---:B------:R-:W-:Y:S01]  /*1dd0*/  FADD.FTZ R141, -R136.reuse, R141 ;  /* 0x0000008d888d7221 */ /* 0x040fe20000010100 */
[----:B------:R-:W-:Y:S01]  /*1de0*/  FADD.FTZ R203, -R136, R127 ;  /* 0x0000007f88cb7221 */ /* 0x000fe20000010100 */
[----:B------:R-:W-:Y:S01]  /*1df0*/  SHF.L.U32 R199, R124, 0x10, RZ ;  /* 0x000000107cc77819 */ /* 0x000fe200000006ff */
[--C-:B------:R-:W-:Y:S01]  /*1e00*/  FADD.FTZ R127, -R136, R125.reuse ;  /* 0x0000007d887f7221 */ /* 0x100fe20000010100 */
[C---:B-----5:R-:W-:Y:S01]  /*1e10*/  FMUL.FTZ R202, R140.reuse, R139 ;  /* 0x0000008b8cca7220 */ /* 0x060fe20000410000 */
[----:B------:R-:W-:Y:S01]  /*1e20*/  PRMT R125, R129, 0x7632, R125 ;  /* 0x00007632817d7816 */ /* 0x000fe2000000007d */
[----:B------:R-:W-:Y:S01]  /*1e30*/  FMUL.FTZ R196, R23, R128 ;  /* 0x0000008017c47220 */ /* 0x000fe20000410000 */
[----:B------:R-:W-:Y:S01]  /*1e40*/  FMUL.FTZ R141, R140, R141 ;  /* 0x0000008d8c8d7220 */ /* 0x000fe20000410000 */
[----:B------:R-:W-:Y:S01]  /*1e50*/  FADD.FTZ R197, -R136, R195 ;  /* 0x000000c388c57221 */ /* 0x000fe20000010100 */
[----:B------:R-:W-:Y:S01]  /*1e60*/  SHF.L.U32 R195, R126, 0x10, RZ ;  /* 0x000000107ec37819 */ /* 0x000fe200000006ff */
[----:B------:R-:W-:Y:S01]  /*1e70*/  FADD.FTZ R97, R97, R199 ;  /* 0x000000c761617221 */ /* 0x000fe20000010000 */
[-C--:B------:R-:W-:Y:S01]  /*1e80*/  FFMA.FTZ R65, R202, R199.reuse, R65 ;  /* 0x000000c7ca417223 */ /* 0x080fe20000010041 */
[----:B------:R-:W-:Y:S01]  /*1e90*/  SHF.L.U32 R129, R129, 0x10, RZ ;  /* 0x0000001081817819 */ /* 0x000fe200000006ff */
[----:B------:R-:W-:Y:S01]  /*1ea0*/  FADD.FTZ R124, R137, R196 ;  /* 0x000000c4897c7221 */ /* 0x000fe20000010000 */
[----:B------:R-:W-:Y:S01]  /*1eb0*/  SHF.L.U32 R126, R125, 0x10, RZ ;  /* 0x000000107d7e7819 */ /* 0x000fe200000006ff */
[----:B------:R-:W-:Y:S01]  /*1ec0*/  FMUL.FTZ R199, R6, R199 ;  /* 0x000000c706c77220 */ /* 0x000fe20000410000 */
[----:B------:R-:W-:Y:S01]  /*1ed0*/  FADD.FTZ R187, -R136, R187 ;  /* 0x000000bb88bb7221 */ /* 0x000fe20000010100 */
[----:B------:R-:W-:Y:S01]  /*1ee0*/  FFMA.FTZ R125, R141, R196, R138 ;  /* 0x000000c48d7d7223 */ /* 0x000fe2000001008a */
[----:B------:R-:W-:Y:S01]  /*1ef0*/  FMUL.FTZ R204, R140, R127 ;  /* 0x0000007f8ccc7220 */ /* 0x000fe20000410000 */
[----:B------:R-:W-:Y:S01]  /*1f00*/  FADD.FTZ R209, -R136, R195 ;  /* 0x000000c388d17221 */ /* 0x000fe20000010100 */
[----:B------:R-:W-:Y:S01]  /*1f10*/  FADD.FTZ R127, R124, R199 ;  /* 0x000000c77c7f7221 */ /* 0x000fe20000010000 */
[----:B------:R-:W-:Y:S01]  /*1f20*/  FMUL.FTZ R195, R140, R187 ;  /* 0x000000bb8cc37220 */ /* 0x000fe20000410000 */
[----:B------:R-:W-:Y:S01]  /*1f30*/  FMUL.FTZ R198, R22, R129 ;  /* 0x0000008116c67220 */ /* 0x000fe20000410000 */
[----:B------:R-:W-:Y:S01]  /*1f40*/  FFMA.FTZ R124, R202, R199, R125 ;  /* 0x000000c7ca7c7223 */ /* 0x000fe2000001007d */
[----:B------:R-:W-:Y:S01]  /*1f50*/  PRMT R132, R130, 0x7632, R132 ;  /* 0x0000763282847816 */ /* 0x000fe20000000084 */
[----:B------:R-:W-:Y:S01]  /*1f60*/  FADD.FTZ R99, R99, R126 ;  /* 0x0000007e63637221 */ /* 0x000fe20000010000 */
[-C--:B------:R-:W-:Y:S01]  /*1f70*/  FFMA.FTZ R67, R204, R126.reuse, R67 ;  /* 0x0000007ecc437223 */ /* 0x080fe20000010043 */
[----:B------:R-:W-:Y:S01]  /*1f80*/  FMUL.FTZ R201, R5, R126 ;  /* 0x0000007e05c97220 */ /* 0x000fe20000410000 */
[----:B------:R-:W-:-:S02]  /*1f90*/  IMAD.U32 R130, R130, 0x10000, RZ ;  /* 0x0001000082827824 */ /* 0x000fc400078e00ff */
[----:B------:R-:W-:Y:S01]  /*1fa0*/  FADD.FTZ R126, R127, R198 ;  /* 0x000000c67f7e7221 */ /* 0x000fe20000010000 */
[----:B------:R-:W-:Y:S01]  /*1fb0*/  FFMA.FTZ R125, R195, R198, R124 ;  /* 0x000000c6c37d7223 */ /* 0x000fe2000001007c */
[----:B------:R-:W-:Y:S01]  /*1fc0*/  SHF.L.U32 R132, R132, 0x10, RZ ;  /* 0x0000001084847819 */ /* 0x000fe200000006ff */
[----:B------:R-:W-:Y:S01]  /*1fd0*/  FADD.FTZ R133, -R136, R133 ;  /* 0x0000008588857221 */ /* 0x000fe20000010100 */
[----:B------:R-:W-:Y:S01]  /*1fe0*/  FMUL.FTZ R197, R140, R197 ;  /* 0x000000c58cc57220 */ /* 0x000fe20000410000 */
[----:B------:R-:W-:Y:S01]  /*1ff0*/  FMUL.FTZ R200, R21, R130 ;  /* 0x0000008215c87220 */ /* 0x000fe20000410000 */
[----:B------:R-:W-:Y:S01]  /*2000*/  FADD.FTZ R127, R126, R201 ;  /* 0x000000c97e7f7221 */ /* 0x000fe20000010000 */
[----:B------:R-:W-:Y:S01]  /*2010*/  FFMA.FTZ R124, R204, R201, R125 ;  /* 0x000000c9cc7c7223 */ /* 0x000fe2000001007d */
[C---:B------:R-:W-:Y:S01]  /*2020*/  PRMT R136, R131.reuse, 0x7632, R136 ;  /* 0x0000763283887816 */ /* 0x040fe20000000088 */
[----:B------:R-:W-:Y:S01]  /*2030*/  FMUL.FTZ R206, R140, R133 ;  /* 0x000000858cce7220 */ /* 0x000fe20000410000 */
[----:B------:R-:W-:Y:S01]  /*2040*/  SHF.L.U32 R131, R131, 0x10, RZ ;  /* 0x0000001083837819 */ /* 0x000fe200000006ff */
        /* <DEDUP_REMOVED lines=26> */
.L_x_640:
[----:B------:R-:W-:Y:S05]  /*21f0*/  BSYNC B0 ;  /* 0x0000000000007941 */ /* 0x000fea0003800000 */
.L_x_639:
[----:B------:R-:W-:Y:S01]  /*2200*/  LOP3.LUT P4, RZ, R134, 0xff, RZ, 0xc0, !PT ;  /* 0x000000ff86ff7812 */ /* 0x000fe2000788c0ff */
[----:B------:R-:W-:Y:S01]  /*2210*/  HFMA2.MMA R209, -RZ, RZ, 1.875, 0 ;  /* 0x3f800000ffd17435 */ /* 0x000fe200000001ff */
[----:B------:R-:W-:Y:S01]  /*2220*/  SHF.R.U32.HI R124, RZ, 0x5, R36 ;  /* 0x00000005ff7c7819 */ /* 0x000fe20000011624 */
[----:B------:R-:W-:Y:S01]  /*2230*/  UMOV UR6, 0xffffffff ;  /* 0xffffffff00067882 */ /* 0x000fe20000000000 */
[----:B------:R-:W-:Y:S02]  /*2240*/  LOP3.LUT P5, RZ, R36, 0x1f, RZ, 0xc0, !PT ;  /* 0x0000001f24ff7812 */ /* 0x000fe400078ac0ff */
[----:B------:R-:W-:Y:S02]  /*2250*/  LOP3.LUT R125, R124, 0x7fffff8, RZ, 0xc0, !PT ;  /* 0x07fffff87c7d7812 */ /* 0x000fe400078ec0ff */
[----:B-----5:R-:W-:-:S05]  /*2260*/  @P3 SHF.L.U32 R209, R135, 0x10, RZ ;  /* 0x0000001087d13819 */ /* 0x020fca00000006ff */
        /* <DEDUP_REMOVED lines=20> */
.L_x_667:
[----:B------:R-:W3:Y:S01]  /*23b0*/  S2R R127, SR_CgaCtaId ;  /* 0x00000000007f7919 */ /* 0x000ee20000008800 */
[----:B------:R-:W-:Y:S01]  /*23c0*/  @!P5 LOP3.LUT R124, R124, 0x7, RZ, 0xc0, !PT ;  /* 0x000000077c7cd812 */ /* 0x000fe200078ec0ff */
[----:B-1----:R-:W-:Y:S01]  /*23d0*/  FADD.FTZ R186, R133, R186 ;  /* 0x000000ba85ba7221 */ /* 0x002fe20000010000 */
[----:B------:R-:W-:Y:S01]  /*23e0*/  MOV R126, 0x400 ;  /* 0x00000400007e7802 */ /* 0x000fe20000000f00 */
[----:B--2---:R-:W-:Y:S01]  /*23f0*/  FADD.FTZ R187, R132, R187 ;  /* 0x000000bb84bb7221 */ /* 0x004fe20000010000 */
[----:B------:R-:W-:Y:S05]  /*2400*/  WARPSYNC.ALL ;  /* 0x0000000000007948 */ /* 0x000fea0003800000 */
[----:B------:R-:W-:Y:S01]  /*2410*/  @!P5 IMAD.IADD R124, R125, 0x1, R124 ;  /* 0x000000017d7cd824 */ /* 0x000fe200078e027c */
[----:B------:R-:W-:Y:S01]  /*2420*/  ISETP.NE.AND P6, PT, RZ, UR8, PT ;  /* 0x00000008ff007c0c */ /* 0x000fe2000bfc5270 */
[----:B------:R-:W-:Y:S01]  /*2430*/  BSSY B0, `(.L_x_642) ;  /* 0x000008c000007945 */ /* 0x000fe20003800000 */
[----:B---3--:R-:W-:-:S04]  /*2440*/  LEA R126, R127, R126, 0x18 ;  /* 0x0000007e7f7e7211 */ /* 0x008fc800078ec0ff */
[-C--:B------:R-:W-:Y:S02]  /*2450*/  @!P5 LEA R211, R124, R126.reuse, 0x3 ;  /* 0x0000007e7cd3d211 */ /* 0x080fe400078e18ff */
[----:B------:R-:W-:-:S03]  /*2460*/  LEA R216, R125, R126, 0x3 ;  /* 0x0000007e7dd87211 */ /* 0x000fc600078e18ff */
[----:B------:R-:W-:Y:S01]  /*2470*/  @!P5 STS.64 [R211+0x8000], R186 ;  /* 0x008000bad300d388 */ /* 0x000fe20000000a00 */
[----:B------:R-:W-:Y:S06]  /*2480*/  BAR.SYNC.DEFER_BLOCKING 0x0 ;  /* 0x0000000000007b1d */ /* 0x000fec0000010000 */
        /* <DEDUP_REMOVED lines=26> */
[----:B------:R-:W-:Y:S01]  /*2630*/  LOP3.LUT P6, RZ, R214, 0xff0000, RZ, 0xc0, !PT ;  /* 0x00ff0000d6ff7812 */ /* 0x000fe200078cc0ff */
[-C--:B------:R-:W-:Y:S01]  /*2640*/  FFMA.FTZ R130, R150, R132.reuse, R133 ;  /* 0x0000008496827223 */ /* 0x080fe20000010085 */
[----:B------:R-:W-:Y:S01]  /*2650*/  ISETP.NE.AND.EX P5, PT, RZ, UR11, PT, P5 ;  /* 0x0000000bff007c0c */ /* 0x000fe2000bfa5350 */
[----:B------:R-:W-:Y:S01]  /*2660*/  FADD.FTZ R125, R158, -R125 ;  /* 0x8000007d9e7d7221 */ /* 0x000fe20000010000 */
[----:B------:R-:W-:-:S03]  /*2670*/  FFMA.FTZ R218, R142, R132, R133 ;  /* 0x000000848eda7223 */ /* 0x000fc60000010085 */
[----:B------:R-:W-:Y:S01]  /*2680*/  FMUL.FTZ R134, R140, R125 ;  /* 0x0000007d8c867220 */ /* 0x000fe20000410000 */
[----:B------:R-:W-:-:S04]  /*2690*/  FADD.FTZ R135, R143, -R218 ;  /* 0x800000da8f877221 */ /* 0x000fc80000010000 */
[----:B------:R-:W-:-:S03]  /*26a0*/  FMUL.FTZ R218, R140, R135 ;  /* 0x000000878cda7220 */ /* 0x000fc60000410000 */
[C---:B------:R-:W-:Y:S02]  /*26b0*/  @P5 SHF.L.U32 R127, R105.reuse, 0x10, RZ ;  /* 0x00000010697f5819 */ /* 0x040fe400000006ff */
[----:B------:R-:W-:Y:S02]  /*26c0*/  @P5 SHF.L.U32 R129, R106, 0x10, RZ ;  /* 0x000000106a815819 */ /* 0x000fe400000006ff */
[----:B------:R-:W-:Y:S01]  /*26d0*/  @P5 PRMT R128, R105, 0x7632, R128 ;  /* 0x0000763269805816 */ /* 0x000fe20000000080 */
[----:B------:R-:W-:Y:S01]  /*26e0*/  @P5 FADD.FTZ R134, R134, R127 ;  /* 0x0000007f86865221 */ /* 0x000fe20000010000 */
[----:B------:R-:W-:Y:S01]  /*26f0*/  FFMA.FTZ R127, R157, R132, R133 ;  /* 0x000000849d7f7223 */ /* 0x000fe20000010085 */
[C---:B------:R-:W-:Y:S02]  /*2700*/  @P5 SHF.L.U32 R131, R107.reuse, 0x10, RZ ;  /* 0x000000106b835819 */ /* 0x040fe400000006ff */
[----:B------:R-:W-:Y:S01]  /*2710*/  FMUL.FTZ R124, R134, R209 ;  /* 0x000000d1867c7220 */ /* 0x000fe20000410000 */
[----:B------:R-:W-:Y:S01]  /*2720*/  FADD.FTZ R127, R156, -R127 ;  /* 0x8000007f9c7f7221 */ /* 0x000fe20000010000 */
[----:B------:R-:W-:-:S02]  /*2730*/  @P5 PRMT R137, R107, 0x7632, R137 ;  /* 0x000076326b895816 */ /* 0x000fc40000000089 */
[----:B------:R-:W-:Y:S01]  /*2740*/  FMUL.FTZ R124, R124, UR18 ;  /* 0x000000127c7c7c20 */ /* 0x000fe20008410000 */
[----:B------:R-:W-:Y:S01]  /*2750*/  FMUL.FTZ R138, R140, R127 ;  /* 0x0000007f8c8a7220 */ /* 0x000fe20000410000 */
[----:B------:R-:W-:-:S03]  /*2760*/  @P5 SHF.L.U32 R137, R137, 0x10, RZ ;  /* 0x0000001089895819 */ /* 0x000fc600000006ff */
[----:B------:R-:W-:Y:S01]  /*2770*/  @P5 FADD.FTZ R138, R138, R129 ;  /* 0x000000818a8a5221 */ /* 0x000fe20000010000 */
[----:B------:R-:W-:Y:S01]  /*2780*/  FSEL R125, R124, RZ, P6 ;  /* 0x000000ff7c7d7208 */ /* 0x000fe20003000000 */
[----:B------:R-:W-:Y:S01]  /*2790*/  @P5 FADD.FTZ R218, R218, R137 ;  /* 0x00000089dada5221 */ /* 0x000fe20000010000 */
[----:B------:R-:W-:Y:S01]  /*27a0*/  LOP3.LUT P6, RZ, R215, 0xff, RZ, 0xc0, !PT ;  /* 0x000000ffd7ff7812 */ /* 0x000fe200078cc0ff */
[----:B------:R-:W-:Y:S01]  /*27b0*/  FMUL.FTZ R124, R138, R209 ;  /* 0x000000d18a7c7220 */ /* 0x000fe20000410000 */
[----:B------:R-:W-:Y:S02]  /*27c0*/  @P5 SHF.L.U32 R129, R128, 0x10, RZ ;  /* 0x0000001080815819 */ /* 0x000fe400000006ff */
[----:B------:R-:W-:Y:S01]  /*27d0*/  @P5 PRMT R128, R106, 0x7632, R128 ;  /* 0x000076326a805816 */ /* 0x000fe20000000080 */
[----:B------:R-:W-:-:S05]  /*27e0*/  FMUL.FTZ R124, R124, UR18 ;  /* 0x000000127c7c7c20 */ /* 0x000fca0008410000 */
[----:B------:R-:W-:Y:S01]  /*27f0*/  FSEL R126, R124, RZ, P6 ;  /* 0x000000ff7c7e7208 */ /* 0x000fe20003000000 */
[----:B------:R-:W-:Y:S01]  /*2800*/  FFMA.FTZ R124, R148, R132, R133 ;  /* 0x00000084947c7223 */ /* 0x000fe20000010085 */
[----:B------:R-:W-:-:S03]  /*2810*/  LOP3.LUT P6, RZ, R214, 0xff000000, RZ, 0xc0, !PT ;  /* 0xff000000d6ff7812 */ /* 0x000fc600078cc0ff */
[----:B------:R-:W-:-:S04]  /*2820*/  FADD.FTZ R127, R145, -R124 ;  /* 0x8000007c917f7221 */ /* 0x000fc80000010000 */
[----:B------:R-:W-:Y:S01]  /*2830*/  FMUL.FTZ R136, R140, R127 ;  /* 0x0000007f8c887220 */ /* 0x000fe20000410000 */
[----:B------:R-:W-:-:S03]  /*2840*/  FFMA.FTZ R127, R146, R132, R133 ;  /* 0x00000084927f7223 */ /* 0x000fc60000010085 */
[----:B------:R-:W-:Y:S01]  /*2850*/  @P5 FADD.FTZ R136, R136, R129 ;  /* 0x0000008188885221 */ /* 0x000fe20000010000 */
[----:B------:R-:W-:Y:S01]  /*2860*/  FADD.FTZ R127, R144, -R127 ;  /* 0x8000007f907f7221 */ /* 0x000fe20000010000 */
[----:B------:R-:W-:Y:S01]  /*2870*/  @P5 SHF.L.U32 R129, R128, 0x10, RZ ;  /* 0x0000001080815819 */ /* 0x000fe200000006ff */
[----:B------:R-:W-:Y:S01]  /*2880*/  FFMA.FTZ R128, R151, R132, R133 ;  /* 0x0000008497807223 */ /* 0x000fe20000010085 */
[----:B------:R-:W-:Y:S01]  /*2890*/  FMUL.FTZ R124, R136, R209 ;  /* 0x000000d1887c7220 */ /* 0x000fe20000410000 */
[----:B------:R-:W-:-:S03]  /*28a0*/  FMUL.FTZ R186, R140, R127 ;  /* 0x0000007f8cba7220 */ /* 0x000fc60000410000 */
[----:B------:R-:W-:Y:S01]  /*28b0*/  FMUL.FTZ R124, R124, UR18 ;  /* 0x000000127c7c7c20 */ /* 0x000fe20008410000 */
[----:B------:R-:W-:Y:S01]  /*28c0*/  @P5 FADD.FTZ R186, R186, R129 ;  /* 0x00000081baba5221 */ /* 0x000fe20000010000 */
[----:B------:R-:W-:-:S03]  /*28d0*/  FADD.FTZ R129, R149, -R128 ;  /* 0x8000008095817221 */ /* 0x000fc60000010000 */
[----:B------:R-:W-:Y:S01]  /*28e0*/  FMUL.FTZ R127, R186, R209 ;  /* 0x000000d1ba7f7220 */ /* 0x000fe20000410000 */
[----:B------:R-:W-:Y:S01]  /*28f0*/  FSEL R124, R124, RZ, P6 ;  /* 0x000000ff7c7c7208 */ /* 0x000fe20003000000 */
[----:B------:R-:W-:Y:S01]  /*2900*/  FMUL.FTZ R216, R140, R129 ;  /* 0x000000818cd87220 */ /* 0x000fe20000410000 */
[----:B------:R-:W-:Y:S01]  /*2910*/  LOP3.LUT P6, RZ, R215, 0xff00, RZ, 0xc0, !PT ;  /* 0x0000ff00d7ff7812 */ /* 0x000fe200078cc0ff */
[----:B------:R-:W-:Y:S01]  /*2920*/  FMUL.FTZ R127, R127, UR18 ;  /* 0x000000127f7f7c20 */ /* 0x000fe20008410000 */
[----:B------:R-:W-:Y:S01]  /*2930*/  @P5 PRMT R129, R104, 0x7632, R129 ;  /* 0x0000763268815816 */ /* 0x000fe20000000081 */
[----:B------:R-:W-:Y:S01]  /*2940*/  @P5 FADD.FTZ R216, R216, R131 ;  /* 0x00000083d8d85221 */ /* 0x000fe20000010000 */
[----:B------:R-:W-:Y:S02]  /*2950*/  F2FP.BF16.F32.PACK_AB R125, R124, R125 ;  /* 0x0000007d7c7d723e */ /* 0x000fe400000010ff */
[----:B------:R-:W-:Y:S01]  /*2960*/  FSEL R139, R127, RZ, P6 ;  /* 0x000000ff7f8b7208 */ /* 0x000fe20003000000 */
[----:B------:R-:W-:Y:S01]  /*2970*/  FFMA.FTZ R127, R3, R132, R133 ;  /* 0x00000084037f7223 */ /* 0x000fe20000010085 */
[----:B------:R-:W-:Y:S01]  /*2980*/  @P5 IMAD.U32 R131, R129, 0x10000, RZ ;  /* 0x0001000081835824 */ /* 0x000fe200078e00ff */
[----:B------:R-:W-:-:S02]  /*2990*/  MOV R129, R214 ;  /* 0x000000d600817202 */ /* 0x000fc40000000f00 */
[----:B------:R-:W-:Y:S01]  /*29a0*/  FADD.FTZ R127, R160, -R127 ;  /* 0x8000007fa07f7221 */ /* 0x000fe20000010000 */
[----:B------:R-:W-:-:S03]  /*29b0*/  F2FP.BF16.F32.PACK_AB R126, R139, R126 ;  /* 0x0000007e8b7e723e */ /* 0x000fc600000010ff */
[----:B------:R-:W-:Y:S01]  /*29c0*/  FMUL.FTZ R128, R140, R127 ;  /* 0x0000007f8c807220 */ /* 0x000fe20000410000 */
[----:B------:R-:W-:-:S05]  /*29d0*/  @P5 SHF.L.U32 R127, R104, 0x10, RZ ;  /* 0x00000010687f5819 */ /* 0x000fca00000006ff */
[----:B------:R-:W-:Y:S01]  /*29e0*/  @P5 FADD.FTZ R128, R128, R127 ;  /* 0x0000007f80805221 */ /* 0x000fe20000010000 */
[----:B------:R-:W-:-:S04]  /*29f0*/  FADD.FTZ R127, R147, -R130 ;  /* 0x80000082937f7221 */ /* 0x000fc80000010000 */
[----:B------:R-:W-:Y:S01]  /*2a00*/  FMUL.FTZ R130, R140, R127 ;  /* 0x0000007f8c827220 */ /* 0x000fe20000410000 */
[----:B------:R-:W-:-:S03]  /*2a10*/  FMUL.FTZ R127, R128, R209 ;  /* 0x000000d1807f7220 */ /* 0x000fc60000410000 */
[----:B------:R-:W-:Y:S01]  /*2a20*/  @P5 FADD.FTZ R130, R130, R131 ;  /* 0x0000008382825221 */ /* 0x000fe20000010000 */
[----:B------:R-:W-:Y:S01]  /*2a30*/  FMUL.FTZ R127, R127, UR18 ;  /* 0x000000127f7f7c20 */ /* 0x000fe20008410000 */
[----:B------:R-:W-:Y:S02]  /*2a40*/  LOP3.LUT P5, RZ, R129, 0xff, RZ, 0xc0, !PT ;  /* 0x000000ff81ff7812 */ /* 0x000fe400078ac0ff */
[----:B------:R-:W-:Y:S02]  /*2a50*/  FMUL.FTZ R129, R130, R209 ;  /* 0x000000d182817220 */ /* 0x000fe40000410000 */
[----:B------:R-:W-:Y:S02]  /*2a60*/  FSEL R135, R127, RZ, P5 ;  /* 0x000000ff7f877208 */ /* 0x000fe40002800000 */
[----:B------:R-:W-:Y:S01]  /*2a70*/  FMUL.FTZ R129, R129, UR18 ;  /* 0x0000001281817c20 */ /* 0x000fe20008410000 */
[----:B------:R-:W-:-:S04]  /*2a80*/  LOP3.LUT P5, RZ, R214, 0xff00, RZ, 0xc0, !PT ;  /* 0x0000ff00d6ff7812 */ /* 0x000fc800078ac0ff */
[----:B------:R-:W-:Y:S02]  /*2a90*/  FSEL R220, R129, RZ, P5 ;  /* 0x000000ff81dc7208 */ /* 0x000fe40002800000 */
[----:B------:R-:W-:Y:S02]  /*2aa0*/  ISETP.NE.U32.AND P5, PT, RZ, UR16, PT ;  /* 0x00000010ff007c0c */ /* 0x000fe4000bfa5070 */
[----:B------:R-:W-:Y:S02]  /*2ab0*/  F2FP.BF16.F32.PACK_AB R124, R220, R135 ;  /* 0x00000087dc7c723e */ /* 0x000fe400000010ff */
[----:B------:R-:W-:-:S13]  /*2ac0*/  ISETP.NE.AND.EX P5, PT, RZ, UR17, PT, P5 ;  /* 0x00000011ff007c0c */ /* 0x000fda000bfa5350 */
[----:B------:R-:W-:Y:S01]  /*2ad0*/  @P5 F2FP.BF16.F32.PACK_AB R127, RZ, R216 ;  /* 0x000000d8ff7f523e */ /* 0x000fe200000010ff */
[----:B------:R-:W-:Y:S01]  /*2ae0*/  FMUL.FTZ R216, R216, R209 ;  /* 0x000000d1d8d87220 */ /* 0x000fe20000410000 */
[----:B------:R-:W-:Y:S02]  /*2af0*/  @P5 F2FP.BF16.F32.PACK_AB R134, RZ, R134 ;  /* 0x00000086ff86523e */ /* 0x000fe400000010ff */
[----:B------:R-:W-:Y:S01]  /*2b00*/  @P5 F2FP.BF16.F32.PACK_AB R138, RZ, R138 ;  /* 0x0000008aff8a523e */ /* 0x000fe200000010ff */
[----:B------:R-:W-:Y:S01]  /*2b10*/  FMUL.FTZ R216, R216, UR18 ;  /* 0x00000012d8d87c20 */ /* 0x000fe20008410000 */
[----:B------:R-:W-:Y:S02]  /*2b20*/  @P5 F2FP.BF16.F32.PACK_AB R128, RZ, R128 ;  /* 0x00000080ff80523e */ /* 0x000fe400000010ff */
[----:B------:R-:W-:Y:S02]  /*2b30*/  @P5 PRMT R123, R127, 0x7610, R123 ;  /* 0x000076107f7b5816 */ /* 0x000fe4000000007b */
[----:B------:R-:W-:-:S02]  /*2b40*/  @P5 PRMT R121, R134, 0x7610, R121 ;  /* 0x0000761086795816 */ /* 0x000fc40000000079 */
[----:B------:R-:W-:Y:S02]  /*2b50*/  @P5 F2FP.BF16.F32.PACK_AB R136, RZ, R136 ;  /* 0x00000088ff88523e */ /* 0x000fe400000010ff */
[----:B------:R-:W-:Y:S02]  /*2b60*/  @P5 PRMT R122, R138, 0x7610, R122 ;  /* 0x000076108a7a5816 */ /* 0x000fe4000000007a */
[----:B------:R-:W-:Y:S02]  /*2b70*/  @P5 F2FP.BF16.F32.PACK_AB R186, RZ, R186 ;  /* 0x000000baffba523e */ /* 0x000fe400000010ff */
[----:B------:R-:W-:Y:S02]  /*2b80*/  @P5 PRMT R120, R128, 0x7610, R120 ;  /* 0x0000761080785816 */ /* 0x000fe40000000078 */
[----:B------:R-:W-:Y:S01]  /*2b90*/  @P5 F2FP.BF16.F32.PACK_AB R130, RZ, R130 ;  /* 0x00000082ff82523e */ /* 0x000fe200000010ff */
[----:B------:R-:W0:Y:S01]  /*2ba0*/  LDC.64 R128, c[0x0][0x2f8] ;  /* 0x0000be00ff807b82 */ /* 0x000e220000000a00 */
[----:B------:R-:W-:Y:S01]  /*2bb0*/  @P5 F2FP.BF16.F32.PACK_AB R127, RZ, R218 ;  /* 0x000000daff7f523e */ /* 0x000fe200000010ff */
[----:B------:R-:W-:Y:S01]  /*2bc0*/  FMUL.FTZ R218, R218, R209 ;  /* 0x000000d1dada7220 */ /* 0x000fe20000410000 */
[----:B------:R-:W-:-:S02]  /*2bd0*/  @P5 PRMT R121, R121, 0x5410, R136 ;  /* 0x0000541079795816 */ /* 0x000fc40000000088 */
[----:B------:R-:W-:Y:S01]  /*2be0*/  @P5 PRMT R122, R122, 0x5410, R186 ;  /* 0x000054107a7a5816 */ /* 0x000fe200000000ba */
[----:B------:R-:W-:Y:S01]  /*2bf0*/  FMUL.FTZ R218, R218, UR18 ;  /* 0x00000012dada7c20 */ /* 0x000fe20008410000 */
[----:B------:R-:W-:Y:S02]  /*2c00*/  @P5 PRMT R120, R120, 0x5410, R130 ;  /* 0x0000541078785816 */ /* 0x000fe40000000082 */
[----:B------:R-:W-:Y:S02]  /*2c10*/  @P5 PRMT R123, R123, 0x5410, R127 ;  /* 0x000054107b7b5816 */ /* 0x000fe4000000007f */
[----:B------:R-:W-:-:S04]  /*2c20*/  LOP3.LUT P5, RZ, R215, 0xff0000, RZ, 0xc0, !PT ;  /* 0x00ff0000d7ff7812 */ /* 0x000fc800078ac0ff */
[----:B------:R-:W-:Y:S02]  /*2c30*/  FSEL R127, R216, RZ, P5 ;  /* 0x000000ffd87f7208 */ /* 0x000fe40002800000 */
[----:B------:R-:W-:-:S04]  /*2c40*/  LOP3.LUT P5, RZ, R215, 0xff000000, RZ, 0xc0, !PT ;  /* 0xff000000d7ff7812 */ /* 0x000fc800078ac0ff */
[----:B------:R-:W-:Y:S02]  /*2c50*/  FSEL R218, R218, RZ, P5 ;  /* 0x000000ffdada7208 */ /* 0x000fe40002800000 */
[----:B------:R-:W-:Y:S01]  /*2c60*/  ISETP.NE.U32.AND P5, PT, RZ, UR16, PT ;  /* 0x00000010ff007c0c */ /* 0x000fe2000bfa5070 */
[----:B0-----:R-:W-:Y:S01]  /*2c70*/  IMAD.WIDE.U32 R128, R39, 0x10, R128 ;  /* 0x0000001027807825 */ /* 0x001fe200078e0080 */
[----:B------:R-:W-:Y:S02]  /*2c80*/  F2FP.BF16.F32.PACK_AB R127, R218, R127 ;  /* 0x0000007fda7f723e */ /* 0x000fe400000010ff */
[----:B------:R-:W-:-:S13]  /*2c90*/  ISETP.NE.AND.EX P5, PT, RZ, UR17, PT, P5 ;  /* 0x00000011ff007c0c */ /* 0x000fda000bfa5350 */
[----:B------:R-:W0:Y:S02]  /*2ca0*/  @P5 LDC.64 R130, c[0x0][0x308] ;  /* 0x0000c200ff825b82 */ /* 0x000e240000000a00 */
[C---:B0-----:R-:W-:Y:S01]  /*2cb0*/  @P5 IMAD.WIDE.U32 R130, R39.reuse, 0x10, R130 ;  /* 0x0000001027825825 */ /* 0x041fe200078e0082 */
[----:B------:R-:W-:-:S04]  /*2cc0*/  IADD3 R39, R39, 0x100, RZ ;  /* 0x0000010027277810 */ /* 0x000fc80007ffe0ff */
[----:B------:R0:W-:Y:S04]  /*2cd0*/  @P5 STG.E.128 desc[UR4][R130.64], R120 ;  /* 0x0000007882005986 */ /* 0x0001e8000c101d04 */
[----:B------:R0:W-:Y:S02]  /*2ce0*/  STG.E.128 desc[UR4][R128.64], R124 ;  /* 0x0000007c80007986 */ /* 0x0001e4000c101d04 */
.L_x_643:
[----:B------:R-:W-:Y:S05]  /*2cf0*/  BSYNC B0 ;  /* 0x0000000000007941 */ /* 0x000fea0003800000 */
.L_x_642:
[----:B------:R-:W-:Y:S04]  /*2d00*/  BSSY B0, `(.L_x_644) ;  /* 0x0000070000007945 */ /* 0x000fe80003800000 */
[----:B------:R-:W-:Y:S05]  /*2d10*/  @!P1 BRA `(.L_x_645) ;  /* 0x0000000400b89947 */ /* 0x000fea0003800000 */
[----:B------:R-:W-:Y:S01]  /*2d20*/  ISETP.NE.U32.AND P5, PT, RZ, UR10, PT ;  /* 0x0000000aff007c0c */ /* 0x000fe2000bfa5070 */
[-CC-:B0-----:R-:W-:Y:S01]  /*2d30*/  FFMA.FTZ R125, R163, R132.reuse, R133.reuse ;  /* 0x00000084a37d7223 */ /* 0x181fe20000010085 */
        /* <DEDUP_REMOVED lines=8> */
[----:B------:R-:W-:Y:S01]  /*2dc0*/  @P5 SHF.L.U32 R127, R109, 0x10, RZ ;  /* 0x000000106d7f5819 */ /* 0x000fe200000006ff */
[----:B------:R-:W-:Y:S01]  /*2dd0*/  @P5 IMAD.U32 R131, R111, 0x10000, RZ ;  /* 0x000100006f835824 */ /* 0x000fe200078e00ff */
[----:B------:R-:W-:Y:S02]  /*2de0*/  @P5 SHF.L.U32 R129, R110, 0x10, RZ ;  /* 0x000000106e815819 */ /* 0x000fe400000006ff */
[----:B------:R-:W-:Y:S01]  /*2df0*/  @P5 PRMT R128, R109, 0x7632, R128 ;  /* 0x000076326d805816 */ /* 0x000fe20000000080 */
[----:B------:R-:W-:Y:S01]  /*2e00*/  @P5 FADD.FTZ R134, R134, R127 ;  /* 0x0000007f86865221 */ /* 0x000fe20000010000 */
[----:B------:R-:W-:Y:S01]  /*2e10*/  FFMA.FTZ R127, R165, R132, R133 ;  /* 0x00000084a57f7223 */ /* 0x000fe20000010085 */
[----:B------:R-:W-:Y:S02]  /*2e20*/  @P5 PRMT R137, R111, 0x7632, R137 ;  /* 0x000076326f895816 */ /* 0x000fe40000000089 */
[----:B------:R-:W-:Y:S01]  /*2e30*/  FMUL.FTZ R124, R134, R209 ;  /* 0x000000d1867c7220 */ /* 0x000fe20000410000 */
[----:B------:R-:W-:Y:S01]  /*2e40*/  FADD.FTZ R127, R166, -R127 ;  /* 0x8000007fa67f7221 */ /* 0x000fe20000010000 */
[----:B------:R-:W-:-:S02]  /*2e50*/  @P5 SHF.L.U32 R137, R137, 0x10, RZ ;  /* 0x0000001089895819 */ /* 0x000fc400000006ff */
[----:B------:R-:W-:Y:S01]  /*2e60*/  FMUL.FTZ R124, R124, UR18 ;  /* 0x000000127c7c7c20 */ /* 0x000fe20008410000 */
[----:B------:R-:W-:Y:S02]  /*2e70*/  FMUL.FTZ R138, R140, R127 ;  /* 0x0000007f8c8a7220 */ /* 0x000fe40000410000 */
[----:B------:R-:W-:Y:S02]  /*2e80*/  @P5 FADD.FTZ R218, R218, R137 ;  /* 0x00000089dada5221 */ /* 0x000fe40000010000 */
[----:B------:R-:W-:Y:S01]  /*2e90*/  @P5 FADD.FTZ R138, R138, R129 ;  /* 0x000000818a8a5221 */ /* 0x000fe20000010000 */
[----:B------:R-:W-:Y:S02]  /*2ea0*/  FSEL R125, R124, RZ, P6 ;  /* 0x000000ff7c7d7208 */ /* 0x000fe40003000000 */
[----:B------:R-:W-:Y:S01]  /*2eb0*/  LOP3.LUT P6, RZ, R213, 0xff, RZ, 0xc0, !PT ;  /* 0x000000ffd5ff7812 */ /* 0x000fe200078cc0ff */
[----:B------:R-:W-:Y:S01]  /*2ec0*/  FMUL.FTZ R124, R138, R209 ;  /* 0x000000d18a7c7220 */ /* 0x000fe20000410000 */
[----:B------:R-:W-:Y:S01]  /*2ed0*/  @P5 SHF.L.U32 R129, R128, 0x10, RZ ;  /* 0x0000001080815819 */ /* 0x000fe200000006ff */
[----:B------:R-:W-:-:S02]  /*2ee0*/  FFMA.FTZ R128, R174, R132, R133 ;  /* 0x00000084ae807223 */ /* 0x000fc40000010085 */
[----:B------:R-:W-:-:S05]  /*2ef0*/  FMUL.FTZ R124, R124, UR18 ;  /* 0x000000127c7c7c20 */ /* 0x000fca0008410000 */
[----:B------:R-:W-:Y:S01]  /*2f00*/  FSEL R126, R124, RZ, P6 ;  /* 0x000000ff7c7e7208 */ /* 0x000fe20003000000 */
[----:B------:R-:W-:Y:S01]  /*2f10*/  FFMA.FTZ R124, R172, R132, R133 ;  /* 0x00000084ac7c7223 */ /* 0x000fe20000010085 */
[----:B------:R-:W-:-:S03]  /*2f20*/  LOP3.LUT P6, RZ, R212, 0xff000000, RZ, 0xc0, !PT ;  /* 0xff000000d4ff7812 */ /* 0x000fc600078cc0ff */
[----:B------:R-:W-:-:S04]  /*2f30*/  FADD.FTZ R127, R171, -R124 ;  /* 0x8000007cab7f7221 */ /* 0x000fc80000010000 */
[----:B------:R-:W-:Y:S01]  /*2f40*/  FMUL.FTZ R136, R140, R127 ;  /* 0x0000007f8c887220 */ /* 0x000fe20000410000 */
[----:B------:R-:W-:-:S03]  /*2f50*/  FADD.FTZ R127, R173, -R128 ;  /* 0x80000080ad7f7221 */ /* 0x000fc60000010000 */
[--C-:B------:R-:W-:Y:S01]  /*2f60*/  @P5 FADD.FTZ R136, R136, R129.reuse ;  /* 0x0000008188885221 */ /* 0x100fe20000010000 */
[----:B------:R-:W-:Y:S01]  /*2f70*/  @P5 PRMT R129, R110, 0x7632, R129 ;  /* 0x000076326e815816 */ /* 0x000fe20000000081 */
[----:B------:R-:W-:Y:S02]  /*2f80*/  FMUL.FTZ R186, R140, R127 ;  /* 0x0000007f8cba7220 */ /* 0x000fe40000410000 */
[----:B------:R-:W-:Y:S01]  /*2f90*/  FMUL.FTZ R124, R136, R209 ;  /* 0x000000d1887c7220 */ /* 0x000fe20000410000 */
[----:B------:R-:W-:-:S03]  /*2fa0*/  @P5 SHF.L.U32 R129, R129, 0x10, RZ ;  /* 0x0000001081815819 */ /* 0x000fc600000006ff */
[----:B------:R-:W-:Y:S02]  /*2fb0*/  FMUL.FTZ R124, R124, UR18 ;  /* 0x000000127c7c7c20 */ /* 0x000fe40008410000 */
[----:B------:R-:W-:Y:S01]  /*2fc0*/  @P5 FADD.FTZ R186, R186, R129 ;  /* 0x00000081baba5221 */ /* 0x000fe20000010000 */
[----:B------:R-:W-:Y:S02]  /*2fd0*/  FFMA.FTZ R129, R167, R132, R133 ;  /* 0x00000084a7817223 */ /* 0x000fe40000010085 */
[----:B------:R-:W-:Y:S01]  /*2fe0*/  FSEL R124, R124, RZ, P6 ;  /* 0x000000ff7c7c7208 */ /* 0x000fe20003000000 */
[----:B------:R-:W-:Y:S01]  /*2ff0*/  FMUL.FTZ R127, R186, R209 ;  /* 0x000000d1ba7f7220 */ /* 0x000fe20000410000 */
[----:B------:R-:W-:Y:S01]  /*3000*/  LOP3.LUT P6, RZ, R213, 0xff00, RZ, 0xc0, !PT ;  /* 0x0000ff00d5ff7812 */ /* 0x000fe200078cc0ff */
[----:B------:R-:W-:Y:S01]  /*3010*/  FADD.FTZ R129, R168, -R129 ;  /* 0x80000081a8817221 */ /* 0x000fe20000010000 */
[----:B------:R-:W-:Y:S01]  /*3020*/  F2FP.BF16.F32.PACK_AB R125, R124, R125 ;  /* 0x0000007d7c7d723e */ /* 0x000fe200000010ff */
[----:B------:R-:W-:-:S02]  /*3030*/  FMUL.FTZ R127, R127, UR18 ;  /* 0x000000127f7f7c20 */ /* 0x000fc40008410000 */
[----:B------:R-:W-:Y:S01]  /*3040*/  FMUL.FTZ R216, R140, R129 ;  /* 0x000000818cd87220 */ /* 0x000fe20000410000 */
[----:B------:R-:W-:Y:S02]  /*3050*/  @P5 PRMT R129, R108, 0x7632, R129 ;  /* 0x000076326c815816 */ /* 0x000fe40000000081 */
[----:B------:R-:W-:Y:S01]  /*3060*/  FSEL R139, R127, RZ, P6 ;  /* 0x000000ff7f8b7208 */ /* 0x000fe20003000000 */
[----:B------:R-:W-:Y:S01]  /*3070*/  FFMA.FTZ R127, R161, R132, R133 ;  /* 0x00000084a17f7223 */ /* 0x000fe20000010085 */
[----:B------:R-:W-:Y:S01]  /*3080*/  @P5 FADD.FTZ R216, R216, R131 ;  /* 0x00000083d8d85221 */ /* 0x000fe20000010000 */
[----:B------:R-:W-:Y:S02]  /*3090*/  @P5 SHF.L.U32 R131, R129, 0x10, RZ ;  /* 0x0000001081835819 */ /* 0x000fe400000006ff */
[----:B------:R-:W-:Y:S01]  /*30a0*/  FADD.FTZ R127, R162, -R127 ;  /* 0x8000007fa27f7221 */ /* 0x000fe20000010000 */
[----:B------:R-:W-:Y:S02]  /*30b0*/  MOV R129, R212 ;  /* 0x000000d400817202 */ /* 0x000fe40000000f00 */
[----:B------:R-:W-:Y:S01]  /*30c0*/  F2FP.BF16.F32.PACK_AB R126, R139, R126 ;  /* 0x0000007e8b7e723e */ /* 0x000fe200000010ff */
        /* <DEDUP_REMOVED lines=51> */
.L_x_645:
[----:B------:R-:W-:Y:S05]  /*3400*/  BSYNC B0 ;  /* 0x0000000000007941 */ /* 0x000fea0003800000 */
.L_x_644:
[----:B------:R-:W-:Y:S04]  /*3410*/  BSSY B0, `(.L_x_646) ;  /* 0x0000070000007945 */ /* 0x000fe80003800000 */
[----:B------:R-:W-:Y:S05]  /*3420*/  @!P2 BRA `(.L_x_647) ;  /* 0x0000000400b8a947 */ /* 0x000fea0003800000 */
[----:B------:R-:W-:Y:S01]  /*3430*/  ISETP.NE.U32.AND P5, PT, RZ, UR10, PT ;  /* 0x0000000aff007c0c */ /* 0x000fe2000bfa5070 */
[-CC-:B01----:R-:W-:Y:S01]  /*3440*/  FFMA.FTZ R125, R179, R132.reuse, R133.reuse ;  /* 0x00000084b37d7223 */ /* 0x183fe20000010085 */
        /* <DEDUP_REMOVED lines=25> */
[----:B------:R-:W-:Y:S01]  /*35e0*/  @P5 SHF.L.U32 R129, R128, 0x10, RZ ;  /* 0x0000001080815819 */ /* 0x000fe200000006ff */
[----:B------:R-:W-:Y:S02]  /*35f0*/  FFMA.FTZ R128, R192, R132, R133 ;  /* 0x00000084c0807223 */ /* 0x000fe40000010085 */
        /* <DEDUP_REMOVED lines=31> */
[----:B------:R-:W-:-:S04]  /*37f0*/  @P5 IMAD.U32 R127, R112, 0x10000, RZ ;  /* 0x00010000707f5824 */ /* 0x000fc800078e00ff */
        /* <DEDUP_REMOVED lines=49> */
.L_x_647:
[----:B------:R-:W-:Y:S05]  /*3b10*/  BSYNC B0 ;  /* 0x0000000000007941 */ /* 0x000fea0003800000 */
.L_x_646:
[----:B------:R-:W-:Y:S01]  /*3b20*/  ISETP.NE.AND P5, PT, R0, RZ, PT ;  /* 0x000000ff0000720c */ /* 0x000fe20003fa5270 */
[----:B------:R-:W-:-:S12]  /*3b30*/  BSSY B0, `(.L_x_648) ;  /* 0x000006f000007945 */ /* 0x000fd80003800000 */
[----:B------:R-:W-:Y:S05]  /*3b40*/  @!P5 BRA `(.L_x_649) ;  /* 0x0000000400b4d947 */ /* 0x000fea0003800000 */
[----:B------:R-:W-:Y:S01]  /*3b50*/  ISETP.NE.U32.AND P5, PT, RZ, UR10, PT ;  /* 0x0000000aff007c0c */ /* 0x000fe2000bfa5070 */
[-CC-:B012---:R-:W-:Y:S01]  /*3b60*/  FFMA.FTZ R125, R195, R132.reuse, R133.reuse ;  /* 0x00000084c37d7223 */ /* 0x187fe20000010085 */
[----:B------:R-:W-:Y:S01]  /*3b70*/  LOP3.LUT P6, RZ, R154, 0xff0000, RZ, 0xc0, !PT ;  /* 0x00ff00009aff7812 */ /* 0x000fe200078cc0ff */
[----:B------:R-:W-:Y:S01]  /*3b80*/  FFMA.FTZ R135, R203, R132, R133 ;  /* 0x00000084cb877223 */ /* 0x000fe20000010085 */
[----:B------:R-:W-:Y:S01]  /*3b90*/  ISETP.NE.AND.EX P5, PT, RZ, UR11, PT, P5 ;  /* 0x0000000bff007c0c */ /* 0x000fe2000bfa5350 */
[----:B------:R-:W-:Y:S02]  /*3ba0*/  FADD.FTZ R125, R198, -R125 ;  /* 0x8000007dc67d7221 */ /* 0x000fe40000010000 */
[----:B------:R-:W-:Y:S02]  /*3bb0*/  FADD.FTZ R135, R208, -R135 ;  /* 0x80000087d0877221 */ /* 0x000fe40000010000 */
[C---:B------:R-:W-:Y:S02]  /*3bc0*/  FMUL.FTZ R134, R140.reuse, R125 ;  /* 0x0000007d8c867220 */ /* 0x040fe40000410000 */
[----:B------:R-:W-:-:S06]  /*3bd0*/  FMUL.FTZ R216, R140, R135 ;  /* 0x000000878cd87220 */ /* 0x000fcc0000410000 */
[C---:B------:R-:W-:Y:S02]  /*3be0*/  @P5 SHF.L.U32 R127, R117.reuse, 0x10, RZ ;  /* 0x00000010757f5819 */ /* 0x040fe400000006ff */
[----:B------:R-:W-:Y:S02]  /*3bf0*/  @P5 SHF.L.U32 R129, R118, 0x10, RZ ;  /* 0x0000001076815819 */ /* 0x000fe400000006ff */
[----:B------:R-:W-:Y:S01]  /*3c00*/  @P5 PRMT R128, R117, 0x7632, R128 ;  /* 0x0000763275805816 */ /* 0x000fe20000000080 */
[----:B------:R-:W-:Y:S01]  /*3c10*/  @P5 FADD.FTZ R134, R134, R127 ;  /* 0x0000007f86865221 */ /* 0x000fe20000010000 */
[----:B------:R-:W-:Y:S01]  /*3c20*/  FFMA.FTZ R127, R197, R132, R133 ;  /* 0x00000084c57f7223 */ /* 0x000fe20000010085 */
[----:B------:R-:W-:Y:S02]  /*3c30*/  @P5 PRMT R130, R116, 0x7632, R130 ;  /* 0x0000763274825816 */ /* 0x000fe40000000082 */
[----:B------:R-:W-:Y:S01]  /*3c40*/  FMUL.FTZ R124, R134, R209 ;  /* 0x000000d1867c7220 */ /* 0x000fe20000410000 */
[----:B------:R-:W-:Y:S01]  /*3c50*/  FADD.FTZ R127, R200, -R127 ;  /* 0x8000007fc87f7221 */ /* 0x000fe20000010000 */
[----:B------:R-:W-:-:S02]  /*3c60*/  @P5 PRMT R135, R119, 0x7632, R135 ;  /* 0x0000763277875816 */ /* 0x000fc40000000087 */
[----:B------:R-:W-:Y:S01]  /*3c70*/  FMUL.FTZ R124, R124, UR18 ;  /* 0x000000127c7c7c20 */ /* 0x000fe20008410000 */
[----:B------:R-:W-:Y:S01]  /*3c80*/  FMUL.FTZ R138, R140, R127 ;  /* 0x0000007f8c8a7220 */ /* 0x000fe20000410000 */
[----:B------:R-:W-:-:S03]  /*3c90*/  @P5 SHF.L.U32 R135, R135, 0x10, RZ ;  /* 0x0000001087875819 */ /* 0x000fc600000006ff */
[----:B------:R-:W-:Y:S01]  /*3ca0*/  @P5 FADD.FTZ R138, R138, R129 ;  /* 0x000000818a8a5221 */ /* 0x000fe20000010000 */
[----:B------:R-:W-:Y:S02]  /*3cb0*/  FSEL R125, R124, RZ, P6 ;  /* 0x000000ff7c7d7208 */ /* 0x000fe40003000000 */
        /* <DEDUP_REMOVED lines=10> */
[----:B------:R-:W-:Y:S01]  /*3d60*/  FADD.FTZ R127, R205, -R128 ;  /* 0x80000080cd7f7221 */ /* 0x000fe20000010000 */
[----:B------:R-:W-:Y:S02]  /*3d70*/  FFMA.FTZ R128, R202, R132, R133 ;  /* 0x00000084ca807223 */ /* 0x000fe40000010085 */
[--C-:B------:R-:W-:Y:S01]  /*3d80*/  @P5 FADD.FTZ R136, R136, R129.reuse ;  /* 0x0000008188885221 */ /* 0x100fe20000010000 */
[----:B------:R-:W-:Y:S01]  /*3d90*/  @P5 PRMT R129, R118, 0x7632, R129 ;  /* 0x0000763276815816 */ /* 0x000fe20000000081 */
[----:B------:R-:W-:Y:S01]  /*3da0*/  FMUL.FTZ R186, R140, R127 ;  /* 0x0000007f8cba7220 */ /* 0x000fe20000410000 */
[----:B------:R-:W-:Y:S01]  /*3db0*/  FADD.FTZ R131, R199, -R128 ;  /* 0x80000080c7837221 */ /* 0x000fe20000010000 */
[----:B------:R-:W-:Y:S02]  /*3dc0*/  FMUL.FTZ R124, R136, R209 ;  /* 0x000000d1887c7220 */ /* 0x000fe40000410000 */
[----:B------:R-:W-:-:S02]  /*3dd0*/  @P5 IMAD.U32 R129, R129, 0x10000, RZ ;  /* 0x0001000081815824 */ /* 0x000fc400078e00ff */
[----:B------:R-:W-:Y:S02]  /*3de0*/  FMUL.FTZ R124, R124, UR18 ;  /* 0x000000127c7c7c20 */ /* 0x000fe40008410000 */
[----:B------:R-:W-:Y:S01]  /*3df0*/  @P5 FADD.FTZ R186, R186, R129 ;  /* 0x00000081baba5221 */ /* 0x000fe20000010000 */
[-CC-:B------:R-:W-:Y:S01]  /*3e00*/  FFMA.FTZ R129, R141, R132.reuse, R133.reuse ;  /* 0x000000848d817223 */ /* 0x180fe20000010085 */
[----:B------:R-:W-:Y:S01]  /*3e10*/  FFMA.FTZ R132, R210, R132, R133 ;  /* 0x00000084d2847223 */ /* 0x000fe20000010085 */
[----:B------:R-:W-:Y:S01]  /*3e20*/  @P5 SHF.L.U32 R133, R119, 0x10, RZ ;  /* 0x0000001077855819 */ /* 0x000fe200000006ff */
[----:B------:R-:W-:Y:S01]  /*3e30*/  FMUL.FTZ R127, R186, R209 ;  /* 0x000000d1ba7f7220 */ /* 0x000fe20000410000 */
[----:B------:R-:W-:Y:S01]  /*3e40*/  FADD.FTZ R129, R196, -R129 ;  /* 0x80000081c4817221 */ /* 0x000fe20000010000 */
[----:B------:R-:W-:Y:S01]  /*3e50*/  FADD.FTZ R137, R207, -R132 ;  /* 0x80000084cf897221 */ /* 0x000fe20000010000 */
[----:B------:R-:W-:Y:S01]  /*3e60*/  FMUL.FTZ R132, R140, R131 ;  /* 0x000000838c847220 */ /* 0x000fe20000410000 */
[----:B------:R-:W-:Y:S01]  /*3e70*/  @P5 SHF.L.U32 R131, R130, 0x10, RZ ;  /* 0x0000001082835819 */ /* 0x000fe200000006ff */
[----:B------:R-:W-:Y:S01]  /*3e80*/  FMUL.FTZ R128, R140, R129 ;  /* 0x000000818c807220 */ /* 0x000fe20000410000 */
[----:B------:R-:W-:Y:S01]  /*3e90*/  @P5 SHF.L.U32 R129, R116, 0x10, RZ ;  /* 0x0000001074815819 */ /* 0x000fe200000006ff */
[----:B------:R-:W-:Y:S01]  /*3ea0*/  FMUL.FTZ R140, R140, R137 ;  /* 0x000000898c8c7220 */ /* 0x000fe20000410000 */
[----:B------:R-:W-:Y:S01]  /*3eb0*/  MOV R130, R154 ;  /* 0x0000009a00827202 */ /* 0x000fe20000000f00 */
[----:B------:R-:W-:Y:S01]  /*3ec0*/  @P5 FADD.FTZ R132, R132, R131 ;  /* 0x0000008384845221 */ /* 0x000fe20000010000 */
[----:B------:R-:W-:Y:S01]  /*3ed0*/  @P5 FADD.FTZ R216, R216, R133 ;  /* 0x00000085d8d85221 */ /* 0x000fe20000010000 */
[----:B------:R-:W-:Y:S01]  /*3ee0*/  @P5 FADD.FTZ R128, R128, R129 ;  /* 0x0000008180805221 */ /* 0x000fe20000010000 */
[----:B------:R-:W-:Y:S01]  /*3ef0*/  @P5 FADD.FTZ R140, R140, R135 ;  /* 0x000000878c8c5221 */ /* 0x000fe20000010000 */
[----:B------:R-:W-:Y:S01]  /*3f00*/  LOP3.LUT P5, RZ, R130, 0xff, RZ, 0xc0, !PT ;  /* 0x000000ff82ff7812 */ /* 0x000fe200078ac0ff */
[-C--:B------:R-:W-:Y:S01]  /*3f10*/  FMUL.FTZ R130, R132, R209.reuse ;  /* 0x000000d184827220 */ /* 0x080fe20000410000 */
[----:B------:R-:W-:Y:S01]  /*3f20*/  FMUL.FTZ R129, R128, R209 ;  /* 0x000000d180817220 */ /* 0x000fe20000410000 */
[----:B------:R-:W-:Y:S01]  /*3f30*/  FSEL R124, R124, RZ, P6 ;  /* 0x000000ff7c7c7208 */ /* 0x000fe20003000000 */
[----:B------:R-:W-:Y:S01]  /*3f40*/  FMUL.FTZ R127, R127, UR18 ;  /* 0x000000127f7f7c20 */ /* 0x000fe20008410000 */
[----:B------:R-:W-:Y:S01]  /*3f50*/  FMUL.FTZ R130, R130, UR18 ;  /* 0x0000001282827c20 */ /* 0x000fe20008410000 */
[----:B------:R-:W-:Y:S01]  /*3f60*/  FMUL.FTZ R129, R129, UR18 ;  /* 0x0000001281817c20 */ /* 0x000fe20008410000 */
[----:B------:R-:W-:-:S02]  /*3f70*/  LOP3.LUT P6, RZ, R155, 0xff00, RZ, 0xc0, !PT ;  /* 0x0000ff009bff7812 */ /* 0x000fc400078cc0ff */
[----:B------:R-:W-:Y:S02]  /*3f80*/  F2FP.BF16.F32.PACK_AB R125, R124, R125 ;  /* 0x0000007d7c7d723e */ /* 0x000fe400000010ff */
[----:B------:R-:W-:Y:S02]  /*3f90*/  FSEL R133, R129, RZ, P5 ;  /* 0x000000ff81857208 */ /* 0x000fe40002800000 */
[----:B------:R-:W-:Y:S02]  /*3fa0*/  LOP3.LUT P5, RZ, R154, 0xff00, RZ, 0xc0, !PT ;  /* 0x0000ff009aff7812 */ /* 0x000fe400078ac0ff */
[----:B------:R-:W-:Y:S02]  /*3fb0*/  FSEL R127, R127, RZ, P6 ;  /* 0x000000ff7f7f7208 */ /* 0x000fe40003000000 */
[----:B------:R-:W-:Y:S02]  /*3fc0*/  FSEL R218, R130, RZ, P5 ;  /* 0x000000ff82da7208 */ /* 0x000fe40002800000 */
[----:B------:R-:W-:Y:S01]  /*3fd0*/  ISETP.NE.U32.AND P5, PT, RZ, UR16, PT ;  /* 0x00000010ff007c0c */ /* 0x000fe2000bfa5070 */
[----:B------:R-:W0:Y:S01]  /*3fe0*/  LDC.64 R130, c[0x0][0x2f8] ;  /* 0x0000be00ff827b82 */ /* 0x000e220000000a00 */
[----:B------:R-:W-:-:S02]  /*3ff0*/  F2FP.BF16.F32.PACK_AB R126, R127, R126 ;  /* 0x0000007e7f7e723e */ /* 0x000fc400000010ff */
[----:B------:R-:W-:Y:S02]  /*4000*/  ISETP.NE.AND.EX P5, PT, RZ, UR17, PT, P5 ;  /* 0x00000011ff007c0c */ /* 0x000fe4000bfa5350 */
[----:B------:R-:W-:-:S11]  /*4010*/  F2FP.BF16.F32.PACK_AB R124, R218, R133 ;  /* 0x00000085da7c723e */ /* 0x000fd600000010ff */
[----:B------:R-:W-:Y:S02]  /*4020*/  @P5 F2FP.BF16.F32.PACK_AB R134, RZ, R134 ;  /* 0x00000086ff86523e */ /* 0x000fe400000010ff */
[----:B------:R-:W-:Y:S02]  /*4030*/  @P5 F2FP.BF16.F32.PACK_AB R138, RZ, R138 ;  /* 0x0000008aff8a523e */ /* 0x000fe400000010ff */
[----:B------:R-:W-:Y:S02]  /*4040*/  @P5 F2FP.BF16.F32.PACK_AB R128, RZ, R128 ;  /* 0x00000080ff80523e */ /* 0x000fe400000010ff */
[----:B------:R-:W-:Y:S01]  /*4050*/  @P5 F2FP.BF16.F32.PACK_AB R129, RZ, R216 ;  /* 0x000000d8ff81523e */ /* 0x000fe200000010ff */
[-C--:B------:R-:W-:Y:S01]  /*4060*/  FMUL.FTZ R216, R216, R209.reuse ;  /* 0x000000d1d8d87220 */ /* 0x080fe20000410000 */
[----:B------:R-:W-:Y:S01]  /*4070*/  FMUL.FTZ R209, R140, R209 ;  /* 0x000000d18cd17220 */ /* 0x000fe20000410000 */
[----:B------:R-:W-:Y:S01]  /*4080*/  @P5 PRMT R121, R134, 0x7610, R121 ;  /* 0x0000761086795816 */ /* 0x000fe20000000079 */
[----:B0-----:R-:W-:Y:S01]  /*4090*/  IMAD.WIDE.U32 R130, R39, 0x10, R130 ;  /* 0x0000001027827825 */ /* 0x001fe200078e0082 */
[----:B------:R-:W-:-:S03]  /*40a0*/  @P5 F2FP.BF16.F32.PACK_AB R136, RZ, R136 ;  /* 0x00000088ff88523e */ /* 0x000fc600000010ff */
[----:B------:R-:W-:Y:S01]  /*40b0*/  FMUL.FTZ R216, R216, UR18 ;  /* 0x00000012d8d87c20 */ /* 0x000fe20008410000 */
[----:B------:R-:W-:Y:S01]  /*40c0*/  @P5 PRMT R122, R138, 0x7610, R122 ;  /* 0x000076108a7a5816 */ /* 0x000fe2000000007a */
[----:B------:R-:W-:Y:S01]  /*40d0*/  FMUL.FTZ R209, R209, UR18 ;  /* 0x00000012d1d17c20 */ /* 0x000fe20008410000 */
[----:B------:R-:W-:Y:S02]  /*40e0*/  @P5 F2FP.BF16.F32.PACK_AB R186, RZ, R186 ;  /* 0x000000baffba523e */ /* 0x000fe400000010ff */
[----:B------:R-:W-:Y:S02]  /*40f0*/  @P5 PRMT R120, R128, 0x7610, R120 ;  /* 0x0000761080785816 */ /* 0x000fe40000000078 */
[----:B------:R-:W-:Y:S02]  /*4100*/  @P5 F2FP.BF16.F32.PACK_AB R132, RZ, R132 ;  /* 0x00000084ff84523e */ /* 0x000fe400000010ff */
[----:B------:R-:W-:Y:S02]  /*4110*/  @P5 F2FP.BF16.F32.PACK_AB R140, RZ, R140 ;  /* 0x0000008cff8c523e */ /* 0x000fe400000010ff */
[----:B------:R-:W-:-:S02]  /*4120*/  @P5 PRMT R123, R129, 0x7610, R123 ;  /* 0x00007610817b5816 */ /* 0x000fc4000000007b */
[----:B------:R-:W-:Y:S02]  /*4130*/  @P5 PRMT R121, R121, 0x5410, R136 ;  /* 0x0000541079795816 */ /* 0x000fe40000000088 */
[----:B------:R-:W-:Y:S02]  /*4140*/  @P5 PRMT R122, R122, 0x5410, R186 ;  /* 0x000054107a7a5816 */ /* 0x000fe400000000ba */
[----:B------:R-:W-:Y:S02]  /*4150*/  @P5 PRMT R120, R120, 0x5410, R132 ;  /* 0x0000541078785816 */ /* 0x000fe40000000084 */
[----:B------:R-:W-:Y:S02]  /*4160*/  @P5 PRMT R123, R123, 0x5410, R140 ;  /* 0x000054107b7b5816 */ /* 0x000fe4000000008c */
[----:B------:R-:W-:-:S04]  /*4170*/  LOP3.LUT P5, RZ, R155, 0xff0000, RZ, 0xc0, !PT ;  /* 0x00ff00009bff7812 */ /* 0x000fc800078ac0ff */
[----:B------:R-:W-:Y:S02]  /*4180*/  FSEL R216, R216, RZ, P5 ;  /* 0x000000ffd8d87208 */ /* 0x000fe40002800000 */
[----:B------:R-:W-:-:S04]  /*4190*/  LOP3.LUT P5, RZ, R155, 0xff000000, RZ, 0xc0, !PT ;  /* 0xff0000009bff7812 */ /* 0x000fc800078ac0ff */
[----:B------:R-:W-:Y:S02]  /*41a0*/  FSEL R209, R209, RZ, P5 ;  /* 0x000000ffd1d17208 */ /* 0x000fe40002800000 */
[----:B------:R-:W-:Y:S02]  /*41b0*/  ISETP.NE.U32.AND P5, PT, RZ, UR16, PT ;  /* 0x00000010ff007c0c */ /* 0x000fe4000bfa5070 */
[----:B------:R-:W-:Y:S02]  /*41c0*/  F2FP.BF16.F32.PACK_AB R127, R209, R216 ;  /* 0x000000d8d17f723e */ /* 0x000fe400000010ff */
[----:B------:R-:W-:-:S13]  /*41d0*/  ISETP.NE.AND.EX P5, PT, RZ, UR17, PT, P5 ;  /* 0x00000011ff007c0c */ /* 0x000fda000bfa5350 */
[----:B------:R-:W0:Y:S02]  /*41e0*/  @P5 LDC.64 R128, c[0x0][0x308] ;  /* 0x0000c200ff805b82 */ /* 0x000e240000000a00 */
[----:B0-----:R-:W-:-:S05]  /*41f0*/  @P5 IMAD.WIDE.U32 R128, R39, 0x10, R128 ;  /* 0x0000001027805825 */ /* 0x001fca00078e0080 */
[----:B------:R3:W-:Y:S04]  /*4200*/  @P5 STG.E.128 desc[UR4][R128.64], R120 ;  /* 0x0000007880005986 */ /* 0x0007e8000c101d04 */
[----:B------:R3:W-:Y:S02]  /*4210*/  STG.E.128 desc[UR4][R130.64], R124 ;  /* 0x0000007c82007986 */ /* 0x0007e4000c101d04 */
.L_x_649:
[----:B------:R-:W-:Y:S05]  /*4220*/  BSYNC B0 ;  /* 0x0000000000007941 */ /* 0x000fea0003800000 */
.L_x_648:
[----:B------:R-:W-:Y:S02]  /*4230*/  IADD3 R19, R19, UR20, RZ ;  /* 0x0000001413137c10 */ /* 0x000fe4000fffe0ff */
[----:B------:R-:W-:Y:S02]  /*4240*/  SEL R134, RZ, 0x1, P4 ;  /* 0x00000001ff867807 */ /* 0x000fe40002000000 */
[----:B------:R-:W-:-:S13]  /*4250*/  ISETP.GE.AND P5, PT, R19, UR21, PT ;  /* 0x0000001513007c0c */ /* 0x000fda000bfa6270 */
[----:B------:R-:W-:Y:S05]  /*4260*/  @!P5 BRA `(.L_x_650) ;  /* 0xffffffc4006cd947 */ /* 0x000fea000383ffff */
.L_x_632:
        /* <DEDUP_REMOVED lines=8> */
[----:B-----5:R-:W0:Y:S01]  /*42f0*/  LDC.64 R4, c[0x0][0x2d8] ;  /* 0x0000b600ff047b82 */ /* 0x020e220000000a00 */
[----:B----4-:R-:W-:-:S05]  /*4300*/  IMAD.WIDE.U32 R2, R37, 0x20, R2 ;  /* 0x0000002025027825 */ /* 0x010fca00078e0002 */
[----:B------:R4:W-:Y:S01]  /*4310*/  STG.E.128 desc[UR4][R2.64], R72 ;  /* 0x0000004802007986 */ /* 0x0009e2000c101d04 */
[----:B0-----:R-:W-:-:S03]  /*4320*/  IMAD.WIDE.U32 R4, R37, 0x20, R4 ;  /* 0x0000002025047825 */ /* 0x001fc600078e0004 */
[----:B------:R4:W-:Y:S01]  /*4330*/  STG.E.128 desc[UR4][R2.64+0x10], R76 ;  /* 0x0000104c02007986 */ /* 0x0009e2000c101d04 */
[----:B------:R-:W-:-:S03]  /*4340*/  IADD3 R37, R37, 0x100, RZ ;  /* 0x0000010025257810 */ /* 0x000fc60007ffe0ff */
[----:B------:R4:W-:Y:S04]  /*4350*/  STG.E.128 desc[UR4][R4.64], R40 ;  /* 0x0000002804007986 */ /* 0x0009e8000c101d04 */
[----:B------:R4:W-:Y:S02]  /*4360*/  STG.E.128 desc[UR4][R4.64+0x10], R44 ;  /* 0x0000102c04007986 */ /* 0x0009e4000c101d04 */
.L_x_652:
[----:B------:R-:W-:Y:S05]  /*4370*/  BSYNC B0 ;  /* 0x0000000000007941 */ /* 0x000fea0003800000 */
.L_x_651:
[----:B------:R-:W-:Y:S04]  /*4380*/  BSSY B0, `(.L_x_653) ;  /* 0x000000b000007945 */ /* 0x000fe80003800000 */
[----:B------:R-:W-:Y:S05]  /*4390*/  @!P1 BRA `(.L_x_654) ;  /* 0x0000000000249947 */ /* 0x000fea0003800000 */
[----:B----4-:R-:W4:Y:S08]  /*43a0*/  LDC.64 R2, c[0x0][0x2d0] ;  /* 0x0000b400ff027b82 */ /* 0x010f300000000a00 */
        /* <DEDUP_REMOVED lines=8> */
.L_x_654:
[----:B------:R-:W-:Y:S05]  /*4430*/  BSYNC B0 ;  /* 0x0000000000007941 */ /* 0x000fea0003800000 */
.L_x_653:
        /* <DEDUP_REMOVED lines=8> */
[----:B------:R-:W-:-:S03]  /*44c0*/  VIADD R37, R37, 0x100 ;  /* 0x0000010025257836 */ /* 0x000fc60000000000 */
[----:B------:R4:W-:Y:S04]  /*44d0*/  STG.E.128 desc[UR4][R4.64], R56 ;  /* 0x0000003804007986 */ /* 0x0009e8000c101d04 */
[----:B------:R4:W-:Y:S02]  /*44e0*/  STG.E.128 desc[UR4][R4.64+0x10], R60 ;  /* 0x0000103c04007986 */ /* 0x0009e4000c101d04 */
.L_x_656:
[----:B------:R-:W-:Y:S05]  /*44f0*/  BSYNC B0 ;  /* 0x0000000000007941 */ /* 0x000fea0003800000 */
.L_x_655:
[----:B------:R-:W-:-:S13]  /*4500*/  ISETP.NE.AND P0, PT, R0, RZ, PT ;  /* 0x000000ff0000720c */ /* 0x000fda0003f05270 */
[----:B------:R-:W-:Y:S05]  /*4510*/  @!P0 EXIT ;  /* 0x000000000000894d */ /* 0x000fea0003800000 */
[----:B----4-:R-:W4:Y:S08]  /*4520*/  LDC.64 R2, c[0x0][0x2d0] ;  /* 0x0000b400ff027b82 */ /* 0x010f300000000a00 */
[----:B-----5:R-:W0:Y:S01]  /*4530*/  LDC.64 R4, c[0x0][0x2d8] ;  /* 0x0000b600ff047b82 */ /* 0x020e220000000a00 */
[----:B----4-:R-:W-:-:S05]  /*4540*/  IMAD.WIDE.U32 R2, R37, 0x20, R2 ;  /* 0x0000002025027825 */ /* 0x010fca00078e0002 */
[----:B------:R-:W-:Y:S01]  /*4550*/  STG.E.128 desc[UR4][R2.64], R96 ;  /* 0x0000006002007986 */ /* 0x000fe2000c101d04 */
[----:B0-----:R-:W-:-:S03]  /*4560*/  IMAD.WIDE.U32 R4, R37, 0x20, R4 ;  /* 0x0000002025047825 */ /* 0x001fc600078e0004 */
[----:B------:R-:W-:Y:S04]  /*4570*/  STG.E.128 desc[UR4][R2.64+0x10], R100 ;  /* 0x0000106402007986 */ /* 0x000fe8000c101d04 */
[----:B------:R-:W-:Y:S04]  /*4580*/  STG.E.128 desc[UR4][R4.64], R64 ;  /* 0x0000004004007986 */ /* 0x000fe8000c101d04 */
[----:B------:R-:W-:Y:S01]  /*4590*/  STG.E.128 desc[UR4][R4.64+0x10], R68 ;  /* 0x0000104404007986 */ /* 0x000fe2000c101d04 */
[----:B------:R-:W-:Y:S05]  /*45a0*/  EXIT ;  /* 0x000000000000794d */ /* 0x000fea0003800000 */
.L_x_641:
[----:B------:R-:W-:Y:S02]  /*45b0*/  MOV R135, R137 ;  /* 0x0000008900877202 */ /* 0x000fe40000000f00 */
[----:B------:R-:W-:Y:S02]  /*45c0*/  MOV R136, 0x10 ;  /* 0x0000001000887802 */ /* 0x000fe40000000f00 */
[----:B------:R-:W-:Y:S02]  /*45d0*/  MOV R139, 0x1f ;  /* 0x0000001f008b7802 */ /* 0x000fe40000000f00 */
[----:B------:R-:W-:-:S07]  /*45e0*/  MOV R134, 0xffffffff ;  /* 0xffffffff00867802 */ /* 0x000fce0000000f00 */
[----:B------:R-:W-:Y:S05]  /*45f0*/  WARPSYNC.COLLECTIVE R134, `(.L_x_657) ;  /* 0x0000000086087348 */ /* 0x000fea0003c00000 */
[----:B------:R0:W1:Y:S02]  /*4600*/  SHFL.DOWN P6, R187, R135, R136, R139 ;  /* 0x0800008887bb7389 */ /* 0x00006400000c008b */
[----:B01----:R-:W-:Y:S01]  /*4610*/  ENDCOLLECTIVE ;  /* 0x000000000000791b */ /* 0x003fe20003800000 */
.L_x_657:
[----:B------:R-:W-:Y:S02]  /*4620*/  MOV R135, R138 ;  /* 0x0000008a00877202 */ /* 0x000fe40000000f00 */
[----:B------:R-:W-:-:S07]  /*4630*/  MOV R126, R187 ;  /* 0x000000bb007e7202 */ /* 0x000fce0000000f00 */
[----:B------:R-:W-:Y:S05]  /*4640*/  WARPSYNC.COLLECTIVE R134, `(.L_x_658) ;  /* 0x0000000086087348 */ /* 0x000fea0003c00000 */
[----:B------:R0:W1:Y:S02]  /*4650*/  SHFL.DOWN P6, R187, R135, R136, R139 ;  /* 0x0800008887bb7389 */ /* 0x00006400000c008b */
[----:B01----:R-:W-:Y:S01]  /*4660*/  ENDCOLLECTIVE ;  /* 0x000000000000791b */ /* 0x003fe20003800000 */
.L_x_658:
[----:B------:R-:W-:-:S05]  /*4670*/  FADD.FTZ R126, R126, R137 ;  /* 0x000000897e7e7221 */ /* 0x000fca0000010000 */
[----:B------:R-:W-:Y:S01]  /*4680*/  MOV R135, R126 ;  /* 0x0000007e00877202 */ /* 0x000fe20000000f00 */
[----:B------:R-:W-:Y:S01]  /*4690*/  IMAD.MOV.U32 R136, RZ, RZ, 0x8 ;  /* 0x00000008ff887424 */ /* 0x000fe200078e00ff */
[----:B------:R-:W-:-:S07]  /*46a0*/  MOV R127, R187 ;  /* 0x000000bb007f7202 */ /* 0x000fce0000000f00 */
[----:B------:R-:W-:Y:S05]  /*46b0*/  WARPSYNC.COLLECTIVE R134, `(.L_x_659) ;  /* 0x0000000086087348 */ /* 0x000fea0003c00000 */
[----:B------:R0:W1:Y:S02]  /*46c0*/  SHFL.DOWN P6, R187, R135, R136, R139 ;  /* 0x0800008887bb7389 */ /* 0x00006400000c008b */
[----:B01----:R-:W-:Y:S01]  /*46d0*/  ENDCOLLECTIVE ;  /* 0x000000000000791b */ /* 0x003fe20003800000 */
.L_x_659:
[----:B------:R-:W-:-:S05]  /*46e0*/  FADD.FTZ R127, R127, R138 ;  /* 0x0000008a7f7f7221 */ /* 0x000fca0000010000 */
[----:B------:R-:W-:Y:S02]  /*46f0*/  MOV R135, R127 ;  /* 0x0000007f00877202 */ /* 0x000fe40000000f00 */
[----:B------:R-:W-:-:S07]  /*4700*/  MOV R129, R187 ;  /* 0x000000bb00817202 */ /* 0x000fce0000000f00 */
[----:B------:R-:W-:Y:S05]  /*4710*/  WARPSYNC.COLLECTIVE R134, `(.L_x_660) ;  /* 0x0000000086087348 */ /* 0x000fea0003c00000 */
[----:B------:R0:W1:Y:S02]  /*4720*/  SHFL.DOWN P6, R187, R135, R136, R139 ;  /* 0x0800008887bb7389 */ /* 0x00006400000c008b */
[----:B01----:R-:W-:Y:S01]  /*4730*/  ENDCOLLECTIVE ;  /* 0x000000000000791b */ /* 0x003fe20003800000 */
.L_x_660:
[----:B------:R-:W-:-:S05]  /*4740*/  FADD.FTZ R129, R126, R129 ;  /* 0x000000817e817221 */ /* 0x000fca0000010000 */
[----:B------:R-:W-:Y:S02]  /*4750*/  MOV R135, R129 ;  /* 0x0000008100877202 */ /* 0x000fe40000000f00 */
[----:B------:R-:W-:Y:S02]  /*4760*/  MOV R136, 0x4 ;  /* 0x0000000400887802 */ /* 0x000fe40000000f00 */
[----:B------:R-:W-:-:S07]  /*4770*/  MOV R128, R187 ;  /* 0x000000bb00807202 */ /* 0x000fce0000000f00 */
[----:B------:R-:W-:Y:S05]  /*4780*/  WARPSYNC.COLLECTIVE R134, `(.L_x_661) ;  /* 0x0000000086087348 */ /* 0x000fea0003c00000 */
[----:B------:R0:W1:Y:S02]  /*4790*/  SHFL.DOWN P6, R187, R135, R136, R139 ;  /* 0x0800008887bb7389 */ /* 0x00006400000c008b */
[----:B01----:R-:W-:Y:S01]  /*47a0*/  ENDCOLLECTIVE ;  /* 0x000000000000791b */ /* 0x003fe20003800000 */
.L_x_661:
[----:B------:R-:W-:-:S05]  /*47b0*/  FADD.FTZ R128, R127, R128 ;  /* 0x000000807f807221 */ /* 0x000fca0000010000 */
[----:B------:R-:W-:Y:S02]  /*47c0*/  MOV R135, R128 ;  /* 0x0000008000877202 */ /* 0x000fe40000000f00 */
[----:B------:R-:W-:-:S07]  /*47d0*/  MOV R130, R187 ;  /* 0x000000bb00827202 */ /* 0x000fce0000000f00 */
[----:B------:R-:W-:Y:S05]  /*47e0*/  WARPSYNC.COLLECTIVE R134, `(.L_x_662) ;  /* 0x0000000086087348 */ /* 0x000fea0003c00000 */
[----:B------:R0:W1:Y:S02]  /*47f0*/  SHFL.DOWN P6, R187, R135, R136, R139 ;  /* 0x0800008887bb7389 */ /* 0x00006400000c008b */
[----:B01----:R-:W-:Y:S01]  /*4800*/  ENDCOLLECTIVE ;  /* 0x000000000000791b */ /* 0x003fe20003800000 */
.L_x_662:
[----:B------:R-:W-:-:S04]  /*4810*/  FADD.FTZ R130, R129, R130 ;  /* 0x0000008281827221 */ /* 0x000fc80000010000 */
[----:B------:R-:W-:Y:S01]  /*4820*/  IMAD.MOV.U32 R135, RZ, RZ, R130 ;  /* 0x000000ffff877224 */ /* 0x000fe200078e0082 */
[----:B------:R-:W-:Y:S02]  /*4830*/  MOV R136, 0x2 ;  /* 0x0000000200887802 */ /* 0x000fe40000000f00 */
[----:B------:R-:W-:-:S07]  /*4840*/  MOV R131, R187 ;  /* 0x000000bb00837202 */ /* 0x000fce0000000f00 */
[----:B------:R-:W-:Y:S05]  /*4850*/  WARPSYNC.COLLECTIVE R134, `(.L_x_663) ;  /* 0x0000000086087348 */ /* 0x000fea0003c00000 */
[----:B------:R0:W1:Y:S02]  /*4860*/  SHFL.DOWN P6, R187, R135, R136, R139 ;  /* 0x0800008887bb7389 */ /* 0x00006400000c008b */
[----:B01----:R-:W-:Y:S01]  /*4870*/  ENDCOLLECTIVE ;  /* 0x000000000000791b */ /* 0x003fe20003800000 */
.L_x_663:
[----:B------:R-:W-:-:S05]  /*4880*/  FADD.FTZ R131, R128, R131 ;  /* 0x0000008380837221 */ /* 0x000fca0000010000 */
[----:B------:R-:W-:Y:S02]  /*4890*/  MOV R135, R131 ;  /* 0x0000008300877202 */ /* 0x000fe40000000f00 */
[----:B------:R-:W-:-:S07]  /*48a0*/  MOV R133, R187 ;  /* 0x000000bb00857202 */ /* 0x000fce0000000f00 */
[----:B------:R-:W-:Y:S05]  /*48b0*/  WARPSYNC.COLLECTIVE R134, `(.L_x_664) ;  /* 0x0000000086087348 */ /* 0x000fea0003c00000 */
[----:B------:R0:W1:Y:S02]  /*48c0*/  SHFL.DOWN P6, R187, R135, R136, R139 ;  /* 0x0800008887bb7389 */ /* 0x00006400000c008b */
[----:B01----:R-:W-:Y:S01]  /*48d0*/  ENDCOLLECTIVE ;  /* 0x000000000000791b */ /* 0x003fe20003800000 */
.L_x_664:
[----:B------:R-:W-:-:S05]  /*48e0*/  FADD.FTZ R133, R130, R133 ;  /* 0x0000008582857221 */ /* 0x000fca0000010000 */
[----:B------:R-:W-:Y:S02]  /*48f0*/  MOV R135, R133 ;  /* 0x0000008500877202 */ /* 0x000fe40000000f00 */
[----:B------:R-:W-:Y:S02]  /*4900*/  MOV R136, 0x1 ;  /* 0x0000000100887802 */ /* 0x000fe40000000f00 */
[----:B------:R-:W-:-:S07]  /*4910*/  MOV R132, R187 ;  /* 0x000000bb00847202 */ /* 0x000fce0000000f00 */
[----:B------:R-:W-:Y:S05]  /*4920*/  WARPSYNC.COLLECTIVE R134, `(.L_x_665) ;  /* 0x0000000086087348 */ /* 0x000fea0003c00000 */
[----:B------:R0:W1:Y:S02]  /*4930*/  SHFL.DOWN P6, R187, R135, R136, R139 ;  /* 0x0800008887bb7389 */ /* 0x00006400000c008b */
[----:B01----:R-:W-:Y:S01]  /*4940*/  ENDCOLLECTIVE ;  /* 0x000000000000791b */ /* 0x003fe20003800000 */
.L_x_665:
[----:B------:R-:W-:-:S05]  /*4950*/  FADD.FTZ R132, R131, R132 ;  /* 0x0000008483847221 */ /* 0x000fca0000010000 */
[----:B------:R-:W-:Y:S02]  /*4960*/  MOV R135, R132 ;  /* 0x0000008400877202 */ /* 0x000fe40000000f00 */
[----:B------:R-:W-:-:S07]  /*4970*/  MOV R186, R187 ;  /* 0x000000bb00ba7202 */ /* 0x000fce0000000f00 */
[----:B------:R-:W-:Y:S05]  /*4980*/  WARPSYNC.COLLECTIVE R134, `(.L_x_666) ;  /* 0x0000000086087348 */ /* 0x000fea0003c00000 */
[----:B------:R0:W1:Y:S02]  /*4990*/  SHFL.DOWN P6, R187, R135, R136, R139 ;  /* 0x0800008887bb7389 */ /* 0x00006400000c008b */
[----:B01----:R-:W-:Y:S01]  /*49a0*/  ENDCOLLECTIVE ;  /* 0x000000000000791b */ /* 0x003fe20003800000 */
.L_x_666:
[----:B------:R-:W-:Y:S05]  /*49b0*/  BRA `(.L_x_667) ;  /* 0xffffffd8007c7947 */ /* 0x000fea000383ffff */
.L_x_668:
        /* <DEDUP_REMOVED lines=12> */
.L_x_13868:


//--------------------- .text._ZN10layer_norm13ln_bwd_kernelINS_13Kernel_traitsI13__nv_bfloat16S2_S2_S2_fjLj8192ELj1ELj1ELj8ELj16ENS_18Kernel_traits_baseILj8192ES2_S2_S2_S2_fjLj256EEEEELb1ELb0ELb0ELb1EEEvNS_9BwdParamsE --------------------------
	.section	.text._ZN10layer_norm13ln_bwd_kernelINS_13Kernel_traitsI13__nv_bfloat16S2_S2_S2_fjLj8192ELj1ELj1ELj8ELj16ENS_18Kernel_traits_baseILj8192ES2_S2_S2_S2_fjLj256EEEEELb1ELb0ELb0ELb1EEEvNS_9BwdParamsE,"ax",@progbits
	.align	128
        .global         _ZN10layer_norm13ln_bwd_kernelINS_13Kernel_traitsI13__nv_bfloat16S2_S2_S2_fjLj8192ELj1ELj1ELj8ELj16ENS_18Kernel_traits_baseILj8192ES2_S2_S2_S2_fjLj256EEEEELb1ELb0ELb0ELb1EEEvNS_9BwdParamsE
        .type           _ZN10layer_norm13ln_bwd_kernelINS_13Kernel_traitsI13__nv_bfloat16S2_S2_S2_fjLj8192ELj1ELj1ELj8ELj16ENS_18Kernel_traits_baseILj8192ES2_S2_S2_S2_fjLj256EEEEELb1ELb0ELb0ELb1EEEvNS_9BwdParamsE,@function
        .size           _ZN10layer_norm13ln_bwd_kernelINS_13Kernel_traitsI13__nv_bfloat16S2_S2_S2_fjLj8192ELj1ELj1ELj8ELj16ENS_18Kernel_traits_baseILj8192ES2_S2_S2_S2_fjLj256EEEEELb1ELb0ELb0ELb1EEEvNS_9BwdParamsE,(.L_x_13869 - _ZN10layer_norm13ln_bwd_kernelINS_13Kernel_traitsI13__nv_bfloat16S2_S2_S2_fjLj8192ELj1ELj1ELj8ELj16ENS_18Kernel_traits_baseILj8192ES2_S2_S2_S2_fjLj256EEEEELb1ELb0ELb0ELb1EEEvNS_9BwdParamsE)
        .other          _ZN10layer_norm13ln_bwd_kernelINS_13Kernel_traitsI13__nv_bfloat16S2_S2_S2_fjLj8192ELj1ELj1ELj8ELj16ENS_18Kernel_traits_baseILj8192ES2_S2_S2_S2_fjLj256EEEEELb1ELb0ELb0ELb1EEEvNS_9BwdParamsE,@"STO_CUDA_ENTRY STV_DEFAULT"
_ZN10layer_norm13ln_bwd_kernelINS_13Kernel_traitsI13__nv_bfloat16S2_S2_S2_fjLj8192ELj1ELj1ELj8ELj16ENS_18Kernel_traits_baseILj8192ES2_S2_S2_S2_fjLj256EEEEELb1ELb0ELb0ELb1EEEvNS_9BwdParamsE:
.text._ZN10layer_norm13ln_bwd_kernelINS_13Kernel_traitsI13__nv_bfloat16S2_S2_S2_fjLj8192ELj1ELj1ELj8ELj16ENS_18Kernel_traits_baseILj8192ES2_S2_S2_S2_fjLj256EEEEELb1ELb0ELb0ELb1EEEvNS_9BwdParamsE:
[----:B------:R-:W-:Y:S01]  /*0000*/  LDC R1, c[0x0][0x28] ;  /* 0x00000a00ff017b82 */ /* 0x000fe20000000800 */
[----:B------:R-:W0:Y:S07]  /*0010*/  S2R R58, SR_TID.X ;  /* 0x00000000003a7919 */ /* 0x000e2e0000002100 */
[----:B------:R-:W0:Y:S01]  /*0020*/  S2UR UR4, SR_CTAID.X ;  /* 0x00000000000479c3 */ /* 0x000e220000002500 */
[----:B------:R-:W-:Y:S01]  /*0030*/  ULDC.64 UR6, c[0x0][0x208] ;  /* 0x0000820000067ab9 */ /* 0x000fe20000000a00 */
[----:B------:R-:W-:Y:S01]  /*0040*/  ULDC UR9, c[0x0][0x218] ;  /* 0x0000860000097ab9 */ /* 0x000fe20000000800 */
[----:B------:R-:W-:Y:S01]  /*0050*/  ULDC.U8 UR8, c[0x0][0x2a0] ;  /* 0x0000a80000087ab9 */ /* 0x000fe20000000000 */
[----:B------:R-:W-:Y:S01]  /*0060*/  ULDC UR12, c[0x0][0x290] ;  /* 0x0000a400000c7ab9 */ /* 0x000fe20000000800 */
        /* <DEDUP_REMOVED lines=41> */
.L_x_669:
        /* <DEDUP_REMOVED lines=15> */
[----:B------:R-:W-:Y:S02]  /*03f0*/  MOV R59, RZ ;  /* 0x000000ff003b7202 */ /* 0x000fe40000000f00 */
        /* <DEDUP_REMOVED lines=34> */
[----:B----4-:R-:W-:Y:S02]  /*0620*/  PRMT R126, R7, 0x7632, R126 ;  /* 0x00007632077e7816 */ /* 0x010fe4000000007e */
[----:B------:R-:W-:Y:S02]  /*0630*/  PRMT R138, R155, 0x7632, R138 ;  /* 0x000076329b8a7816 */ /* 0x000fe4000000008a */
[----:B------:R-:W-:Y:S02]  /*0640*/  PRMT R137, R148, 0x7632, R137 ;  /* 0x0000763294897816 */ /* 0x000fe40000000089 */
[----:B------:R-:W-:Y:S02]  /*0650*/  PRMT R136, R149, 0x7632, R136 ;  /* 0x0000763295887816 */ /* 0x000fe40000000088 */
[----:B------:R-:W-:-:S02]  /*0660*/  PRMT R135, R150, 0x7632, R135 ;  /* 0x0000763296877816 */ /* 0x000fc40000000087 */
[----:B-----5:R-:W-:Y:S02]  /*0670*/  PRMT R133, R144, 0x7632, R133 ;  /* 0x0000763290857816 */ /* 0x020fe40000000085 */
[----:B------:R-:W-:Y:S02]  /*0680*/  PRMT R132, R145, 0x7632, R132 ;  /* 0x0000763291847816 */ /* 0x000fe40000000084 */
[----:B------:R-:W-:Y:S02]  /*0690*/  PRMT R131, R146, 0x7632, R131 ;  /* 0x0000763292837816 */ /* 0x000fe40000000083 */
[----:B------:R-:W-:Y:S02]  /*06a0*/  PRMT R130, R147, 0x7632, R130 ;  /* 0x0000763293827816 */ /* 0x000fe40000000082 */
[----:B------:R-:W-:Y:S02]  /*06b0*/  PRMT R129, R4, 0x7632, R129 ;  /* 0x0000763204817816 */ /* 0x000fe40000000081 */
[----:B------:R-:W-:-:S02]  /*06c0*/  PRMT R128, R5, 0x7632, R128 ;  /* 0x0000763205807816 */ /* 0x000fc40000000080 */
[----:B------:R-:W-:Y:S02]  /*06d0*/  PRMT R127, R6, 0x7632, R127 ;  /* 0x00007632067f7816 */ /* 0x000fe4000000007f */
[----:B------:R-:W-:Y:S02]  /*06e0*/  SHF.L.U32 R158, R152, 0x10, RZ ;  /* 0x00000010989e7819 */ /* 0x000fe400000006ff */
[----:B------:R-:W-:Y:S01]  /*06f0*/  SHF.L.U32 R157, R153, 0x10, RZ ;  /* 0x00000010999d7819 */ /* 0x000fe200000006ff */
[----:B------:R-:W-:Y:S01]  /*0700*/  IMAD.U32 R153, R149, 0x10000, RZ ;  /* 0x0001000095997824 */ /* 0x000fe200078e00ff */
[----:B------:R-:W-:Y:S02]  /*0710*/  SHF.L.U32 R156, R154, 0x10, RZ ;  /* 0x000000109a9c7819 */ /* 0x000fe400000006ff */
[----:B------:R-:W-:Y:S02]  /*0720*/  SHF.L.U32 R154, R148, 0x10, RZ ;  /* 0x00000010949a7819 */ /* 0x000fe400000006ff */
        /* <DEDUP_REMOVED lines=26> */
[----:B------:R-:W-:-:S07]  /*08d0*/  SHF.L.U32 R127, R127, 0x10, RZ ;  /* 0x000000107f7f7819 */ /* 0x000fce00000006ff */
.L_x_673:
[----:B0-----:R-:W0:Y:S01]  /*08e0*/  LDC.64 R32, c[0x0][0x238] ;  /* 0x00008e00ff207b82 */ /* 0x001e220000000a00 */
[----:B------:R-:W-:Y:S01]  /*08f0*/  IMAD R0, R159, UR9, RZ ;  /* 0x000000099f007c24 */ /* 0x000fe2000f8e02ff */
[----:B------:R-:W-:-:S04]  /*0900*/  SHF.R.S32.HI R20, RZ, 0x1f, R159 ;  /* 0x0000001fff147819 */ /* 0x000fc8000001149f */
[----:B------:R-:W-:Y:S02]  /*0910*/  SHF.R.S32.HI R21, RZ, 0x1f, R0 ;  /* 0x0000001fff157819 */ /* 0x000fe40000011400 */
[----:B------:R-:W1:Y:S02]  /*0920*/  LDC.64 R2, c[0x0][0x2b8] ;  /* 0x0000ae00ff027b82 */ /* 0x000e640000000a00 */
[----:B------:R-:W-:Y:S02]  /*0930*/  LEA.HI R21, R21, R0, RZ, 0x3 ;  /* 0x0000000015157211 */ /* 0x000fe400078f18ff */
[----:B------:R-:W-:-:S04]  /*0940*/  LOP3.LUT R0, R58, 0xff, RZ, 0xc0, !PT ;  /* 0x000000ff3a007812 */ /* 0x000fc800078ec0ff */
[----:B------:R-:W-:Y:S01]  /*0950*/  LEA.HI.SX32 R167, R21, R0, 0x1d ;  /* 0x0000000015a77211 */ /* 0x000fe200078feaff */
[----:B------:R-:W2:Y:S03]  /*0960*/  @P0 LDC.64 R24, c[0x0][0x270] ;  /* 0x00009c00ff180b82 */ /* 0x000ea60000000a00 */
[C---:B------:R-:W-:Y:S01]  /*0970*/  IADD3 R165, R167.reuse, 0x100, RZ ;  /* 0x00000100a7a57810 */ /* 0x040fe20007ffe0ff */
[----:B0-----:R-:W-:-:S04]  /*0980*/  IMAD.WIDE.U32 R48, R167, 0x10, R32 ;  /* 0x00000010a7307825 */ /* 0x001fc800078e0020 */
[----:B------:R-:W0:Y:S01]  /*0990*/  LDC.64 R34, c[0x0][0x250] ;  /* 0x00009400ff227b82 */ /* 0x000e220000000a00 */
[----:B------:R-:W-:Y:S01]  /*09a0*/  IMAD.WIDE.U32 R40, R165, 0x10, R32 ;  /* 0x00000010a5287825 */ /* 0x000fe200078e0020 */
[----:B------:R-:W3:Y:S03]  /*09b0*/  LDG.E.128 R48, desc[UR6][R48.64] ;  /* 0x0000000630307981 */ /* 0x000ee6000c1e1d00 */
[----:B-1----:R-:W-:-:S03]  /*09c0*/  IMAD.WIDE.U32 R44, R167, 0x10, R2 ;  /* 0x00000010a72c7825 */ /* 0x002fc600078e0002 */
[----:B------:R-:W1:Y:S01]  /*09d0*/  LDC.64 R52, c[0x0][0x258] ;  /* 0x00009600ff347b82 */ /* 0x000e620000000a00 */
[----:B------:R-:W4:Y:S04]  /*09e0*/  LDG.E.128 R40, desc[UR6][R40.64] ;  /* 0x0000000628287981 */ /* 0x000f28000c1e1d00 */
[----:B------:R-:W3:Y:S01]  /*09f0*/  LDG.E.128 R44, desc[UR6][R44.64] ;  /* 0x000000062c2c7981 */ /* 0x000ee2000c1e1d00 */
[----:B--2---:R-:W-:-:S04]  /*0a00*/  @P0 LEA R24, P1, R159, R24, 0x1 ;  /* 0x000000189f180211 */ /* 0x004fc800078208ff */
[----:B------:R-:W-:-:S05]  /*0a10*/  @P0 LEA.HI.X R25, R159, R25, R20, 0x1, P1 ;  /* 0x000000199f190211 */ /* 0x000fca00008f0c14 */
[----:B------:R2:W3:Y:S01]  /*0a20*/  @P0 LDG.E.U16 R0, desc[UR6][R24.64] ;  /* 0x0000000618000981 */ /* 0x0004e2000c1e1500 */
[C---:B------:R-:W-:Y:S02]  /*0a30*/  IADD3 R163, R167.reuse, 0x200, RZ ;  /* 0x00000200a7a37810 */ /* 0x040fe40007ffe0ff */
[----:B------:R-:W-:Y:S01]  /*0a40*/  IADD3 R161, R167, 0x300, RZ ;  /* 0x00000300a7a17810 */ /* 0x000fe20007ffe0ff */
[----:B------:R-:W-:-:S04]  /*0a50*/  IMAD.WIDE.U32 R20, R165, 0x10, R2 ;  /* 0x00000010a5147825 */ /* 0x000fc800078e0002 */
[C---:B------:R-:W-:Y:S02]  /*0a60*/  IMAD.WIDE.U32 R28, R163.reuse, 0x10, R2 ;  /* 0x00000010a31c7825 */ /* 0x040fe400078e0002 */
[----:B------:R-:W3:Y:S02]  /*0a70*/  LDG.E.128 R20, desc[UR6][R20.64] ;  /* 0x0000000614147981 */ /* 0x000ee4000c1e1d00 */
[----:B--2---:R-:W-:Y:S02]  /*0a80*/  IMAD.WIDE.U32 R24, R163, 0x10, R32 ;  /* 0x00000010a3187825 */ /* 0x004fe400078e0020 */
[----:B------:R-:W2:Y:S02]  /*0a90*/  LDG.E.128 R28, desc[UR6][R28.64] ;  /* 0x000000061c1c7981 */ /* 0x000ea4000c1e1d00 */
[----:B0-----:R-:W-:Y:S02]  /*0aa0*/  IMAD.WIDE R54, R159, 0x4, R34 ;  /* 0x000000049f367825 */ /* 0x001fe400078e0222 */
[----:B------:R-:W2:Y:S02]  /*0ab0*/  LDG.E.128 R24, desc[UR6][R24.64] ;  /* 0x0000000618187981 */ /* 0x000ea4000c1e1d00 */
[----:B------:R-:W-:-:S02]  /*0ac0*/  IMAD.WIDE.U32 R32, R161, 0x10, R32 ;  /* 0x00000010a1207825 */ /* 0x000fc400078e0020 */
[----:B------:R-:W2:Y:S04]  /*0ad0*/  LDG.E R195, desc[UR6][R54.64] ;  /* 0x0000000636c37981 */ /* 0x000ea8000c1e1900 */
[----:B------:R-:W2:Y:S01]  /*0ae0*/  LDG.E.128 R32, desc[UR6][R32.64] ;  /* 0x0000000620207981 */ /* 0x000ea2000c1e1d00 */
[----:B------:R-:W-:-:S04]  /*0af0*/  IMAD.WIDE.U32 R36, R161, 0x10, R2 ;  /* 0x00000010a1247825 */ /* 0x000fc800078e0002 */
[----:B-1----:R-:W-:Y:S02]  /*0b00*/  IMAD.WIDE R2, R159, 0x4, R52 ;  /* 0x000000049f027825 */ /* 0x002fe400078e0234 */
[----:B------:R-:W2:Y:S04]  /*0b10*/  LDG.E.128 R36, desc[UR6][R36.64] ;  /* 0x0000000624247981 */ /* 0x000ea8000c1e1d00 */
[----:B------:R0:W2:Y:S02]  /*0b20*/  LDG.E R164, desc[UR6][R2.64] ;  /* 0x0000000602a47981 */ /* 0x0000a4000c1e1900 */
[----:B0-----:R-:W0:Y:S01]  /*0b30*/  LDC.64 R2, c[0x0][0x240] ;  /* 0x00009000ff027b82 */ /* 0x001e220000000a00 */
[----:B------:R-:W-:-:S04]  /*0b40*/  ISETP.NE.U32.AND P1, PT, RZ, UR10, PT ;  /* 0x0000000aff007c0c */ /* 0x000fc8000bf25070 */
[----:B------:R-:W-:Y:S02]  /*0b50*/  ISETP.NE.AND.EX P1, PT, RZ, UR11, PT, P1 ;  /* 0x0000000bff007c0c */ /* 0x000fe4000bf25310 */
[----:B------:R-:W-:-:S11]  /*0b60*/  MOV R160, 0x3f800000 ;  /* 0x3f80000000a07802 */ /* 0x000fd60000000f00 */
[----:B------:R-:W1:Y:S08]  /*0b70*/  @P1 LDC.64 R56, c[0x0][0x2c8] ;  /* 0x0000b200ff381b82 */ /* 0x000e700000000a00 */
[----:B------:R-:W0:Y:S08]  /*0b80*/  @P1 LDC.64 R52, c[0x0][0x2c8] ;  /* 0x0000b200ff341b82 */ /* 0x000e300000000a00 */
[----:B------:R-:W0:Y:S01]  /*0b90*/  @P1 LDC.64 R54, c[0x0][0x2c8] ;  /* 0x0000b200ff361b82 */ /* 0x000e220000000a00 */
[----:B------:R-:W-:Y:S01]  /*0ba0*/  ISETP.NE.AND P4, PT, RZ, UR8, PT ;  /* 0x00000008ff007c0c */ /* 0x000fe2000bf85270 */
[----:B-1----:R-:W-:-:S05]  /*0bb0*/  @P1 IMAD.WIDE.U32 R56, R167, 0x10, R56 ;  /* 0x00000010a7381825 */ /* 0x002fca00078e0038 */
[----:B------:R-:W5:Y:S01]  /*0bc0*/  @P1 LDG.E.128 R72, desc[UR6][R56.64] ;  /* 0x0000000638481981 */ /* 0x000f62000c1e1d00 */
[----:B0-----:R-:W-:-:S05]  /*0bd0*/  @P1 IMAD.WIDE.U32 R52, R163, 0x10, R52 ;  /* 0x00000010a3341825 */ /* 0x001fca00078e0034 */
[----:B------:R-:W5:Y:S01]  /*0be0*/  @P1 LDG.E.128 R8, desc[UR6][R52.64] ;  /* 0x0000000634081981 */ /* 0x000f62000c1e1d00 */
[----:B------:R-:W-:-:S05]  /*0bf0*/  @P1 IMAD.WIDE.U32 R54, R165, 0x10, R54 ;  /* 0x00000010a5361825 */ /* 0x000fca00078e0036 */
[----:B------:R-:W5:Y:S01]  /*0c00*/  @P1 LDG.E.128 R4, desc[UR6][R54.64] ;  /* 0x0000000636041981 */ /* 0x000f62000c1e1d00 */
[----:B----4-:R-:W-:Y:S01]  /*0c10*/  PRMT R190, R40, 0x7632, R190 ;  /* 0x0000763228be7816 */ /* 0x010fe200000000be */
[----:B------:R-:W-:Y:S01]  /*0c20*/  IMAD.U32 R213, R42, 0x10000, RZ ;  /* 0x000100002ad57824 */ /* 0x000fe200078e00ff */
[----:B------:R-:W-:Y:S02]  /*0c30*/  SHF.L.U32 R191, R40, 0x10, RZ ;  /* 0x0000001028bf7819 */ /* 0x000fe400000006ff */
[C---:B---3--:R-:W-:Y:S02]  /*0c40*/  PRMT R172, R44.reuse, 0x7632, R172 ;  /* 0x000076322cac7816 */ /* 0x048fe400000000ac */
[----:B------:R-:W-:Y:S02]  /*0c50*/  SHF.L.U32 R171, R44, 0x10, RZ ;  /* 0x000000102cab7819 */ /* 0x000fe400000006ff */
[C---:B------:R-:W-:Y:S02]  /*0c60*/  PRMT R168, R45.reuse, 0x7632, R168 ;  /* 0x000076322da87816 */ /* 0x040fe400000000a8 */
[----:B------:R-:W-:Y:S01]  /*0c70*/  SHF.L.U32 R170, R45, 0x10, RZ ;  /* 0x000000102daa7819 */ /* 0x000fe200000006ff */
[----:B------:R-:W-:Y:S01]  /*0c80*/  IMAD.WIDE.U32 R44, R161, 0x8, R2 ;  /* 0x00000008a12c7825 */ /* 0x000fe200078e0002 */
[----:B------:R-:W-:-:S02]  /*0c90*/  PRMT R192, R41, 0x7632, R192 ;  /* 0x0000763229c07816 */ /* 0x000fc400000000c0 */
[----:B------:R-:W-:Y:S01]  /*0ca0*/  SHF.L.U32 R209, R41, 0x10, RZ ;  /* 0x0000001029d17819 */ /* 0x000fe200000006ff */
[----:B------:R-:W-:Y:S01]  /*0cb0*/  IMAD.WIDE.U32 R40, R165, 0x8, R2 ;  /* 0x00000008a5287825 */ /* 0x000fe200078e0002 */
[----:B------:R-:W-:Y:S01]  /*0cc0*/  PRMT R193, R42, 0x7632, R193 ;  /* 0x000076322ac17816 */ /* 0x000fe200000000c1 */
[----:B------:R-:W5:Y:S01]  /*0cd0*/  LDG.E.64 R44, desc[UR6][R44.64] ;  /* 0x000000062c2c7981 */ /* 0x000f62000c1e1b00 */
[C---:B------:R-:W-:Y:S02]  /*0ce0*/  PRMT R194, R43.reuse, 0x7632, R194 ;  /* 0x000076322bc27816 */ /* 0x040fe400000000c2 */
[----:B------:R-:W-:Y:S01]  /*0cf0*/  SHF.L.U32 R199, R43, 0x10, RZ ;  /* 0x000000102bc77819 */ /* 0x000fe200000006ff */
[----:B------:R-:W-:Y:S01]  /*0d00*/  IMAD.WIDE.U32 R42, R163, 0x8, R2 ;  /* 0x00000008a32a7825 */ /* 0x000fe200078e0002 */
[----:B------:R-:W5:Y:S05]  /*0d10*/  LDG.E.64 R40, desc[UR6][R40.64] ;  /* 0x0000000628287981 */ /* 0x000f6a000c1e1b00 */
[----:B------:R-:W5:Y:S01]  /*0d20*/  LDG.E.64 R42, desc[UR6][R42.64] ;  /* 0x000000062a2a7981 */ /* 0x000f62000c1e1b00 */
[----:B------:R-:W-:-:S02]  /*0d30*/  @P0 SHF.L.U32 R160, R0, 0x10, RZ ;  /* 0x0000001000a00819 */ /* 0x000fc400000006ff */
[C---:B------:R-:W-:Y:S02]  /*0d40*/  PRMT R0, R48.reuse, 0x7632, R0 ;  /* 0x0000763230007816 */ /* 0x040fe40000000000 */
[----:B------:R-:W-:Y:S02]  /*0d50*/  SHF.L.U32 R182, R48, 0x10, RZ ;  /* 0x0000001030b67819 */ /* 0x000fe400000006ff */
[C---:B------:R-:W-:Y:S02]  /*0d60*/  PRMT R183, R49.reuse, 0x7632, R183 ;  /* 0x0000763231b77816 */ /* 0x040fe400000000b7 */
[----:B------:R-:W-:Y:S02]  /*0d70*/  SHF.L.U32 R185, R49, 0x10, RZ ;  /* 0x0000001031b97819 */ /* 0x000fe400000006ff */
[----:B------:R-:W0:Y:S01]  /*0d80*/  @P1 LDC.64 R48, c[0x0][0x2c8] ;  /* 0x0000b200ff301b82 */ /* 0x000e220000000a00 */
[C---:B------:R-:W-:Y:S01]  /*0d90*/  PRMT R186, R50.reuse, 0x7632, R186 ;  /* 0x0000763232ba7816 */ /* 0x040fe200000000ba */
[----:B------:R-:W-:Y:S01]  /*0da0*/  IMAD.U32 R187, R50, 0x10000, RZ ;  /* 0x0001000032bb7824 */ /* 0x000fe200078e00ff */
[----:B------:R-:W-:-:S02]  /*0db0*/  PRMT R188, R51, 0x7632, R188 ;  /* 0x0000763233bc7816 */ /* 0x000fc400000000bc */
[----:B------:R-:W-:Y:S02]  /*0dc0*/  SHF.L.U32 R189, R51, 0x10, RZ ;  /* 0x0000001033bd7819 */ /* 0x000fe400000006ff */
[C---:B------:R-:W-:Y:S02]  /*0dd0*/  PRMT R166, R46.reuse, 0x7632, R166 ;  /* 0x000076322ea67816 */ /* 0x040fe400000000a6 */
[----:B------:R-:W-:Y:S02]  /*0de0*/  SHF.L.U32 R169, R46, 0x10, RZ ;  /* 0x000000102ea97819 */ /* 0x000fe400000006ff */
[C---:B------:R-:W-:Y:S02]  /*0df0*/  PRMT R51, R47.reuse, 0x7632, R51 ;  /* 0x000076322f337816 */ /* 0x040fe40000000033 */
[----:B------:R-:W-:Y:S01]  /*0e00*/  SHF.L.U32 R50, R47, 0x10, RZ ;  /* 0x000000102f327819 */ /* 0x000fe200000006ff */
[----:B------:R-:W-:Y:S01]  /*0e10*/  IMAD.WIDE.U32 R46, R167, 0x8, R2 ;  /* 0x00000008a72e7825 */ /* 0x000fe200078e0002 */
[----:B------:R-:W-:-:S02]  /*0e20*/  PRMT R173, R23, 0x7632, R173 ;  /* 0x0000763217ad7816 */ /* 0x000fc400000000ad */
[----:B------:R-:W-:Y:S02]  /*0e30*/  SHF.L.U32 R174, R23, 0x10, RZ ;  /* 0x0000001017ae7819 */ /* 0x000fe400000006ff */
[----:B------:R1:W5:Y:S01]  /*0e40*/  LDG.E.64 R2, desc[UR6][R46.64] ;  /* 0x000000062e027981 */ /* 0x000362000c1e1b00 */
[C---:B--2---:R-:W-:Y:S02]  /*0e50*/  PRMT R177, R28.reuse, 0x7632, R177 ;  /* 0x000076321cb17816 */ /* 0x044fe400000000b1 */
[----:B------:R-:W-:Y:S02]  /*0e60*/  SHF.L.U32 R179, R28, 0x10, RZ ;  /* 0x000000101cb37819 */ /* 0x000fe400000006ff */
[----:B------:R-:W-:Y:S02]  /*0e70*/  PRMT R23, R27, 0x7632, R23 ;  /* 0x000076321b177816 */ /* 0x000fe40000000017 */
[C---:B------:R-:W-:Y:S02]  /*0e80*/  PRMT R28, R29.reuse, 0x7632, R28 ;  /* 0x000076321d1c7816 */ /* 0x040fe4000000001c */
[----:B------:R-:W-:-:S02]  /*0e90*/  SHF.L.U32 R178, R29, 0x10, RZ ;  /* 0x000000101db27819 */ /* 0x000fc400000006ff */
[----:B-1----:R-:W-:Y:S02]  /*0ea0*/  FSEL R46, R195, RZ, !P4 ;  /* 0x000000ffc32e7208 */ /* 0x002fe40006000000 */
[----:B------:R-:W-:Y:S02]  /*0eb0*/  SHF.L.U32 R0, R0, 0x10, RZ ;  /* 0x0000001000007819 */ /* 0x000fe400000006ff */
[C---:B------:R-:W-:Y:S02]  /*0ec0*/  PRMT R180, R21.reuse, 0x7632, R180 ;  /* 0x0000763215b47816 */ /* 0x040fe400000000b4 */
[----:B------:R-:W-:Y:S02]  /*0ed0*/  SHF.L.U32 R56, R21, 0x10, RZ ;  /* 0x0000001015387819 */ /* 0x000fe400000006ff */
[----:B------:R-:W-:Y:S02]  /*0ee0*/  SHF.L.U32 R203, R27, 0x10, RZ ;  /* 0x000000101bcb7819 */ /* 0x000fe400000006ff */
[----:B------:R-:W-:-:S02]  /*0ef0*/  PRMT R29, R34, 0x7632, R29 ;  /* 0x00007632221d7816 */ /* 0x000fc4000000001d */
[C---:B------:R-:W-:Y:S02]  /*0f00*/  PRMT R21, R25.reuse, 0x7632, R21 ;  /* 0x0000763219157816 */ /* 0x040fe40000000015 */
[----:B------:R-:W-:Y:S02]  /*0f10*/  SHF.L.U32 R201, R25, 0x10, RZ ;  /* 0x0000001019c97819 */ /* 0x000fe400000006ff */
[----:B------:R-:W-:Y:S02]  /*0f20*/  PRMT R27, R33, 0x7632, R27 ;  /* 0x00007632211b7816 */ /* 0x000fe4000000001b */
[----:B------:R-:W-:Y:S02]  /*0f30*/  SHF.L.U32 R183, R183, 0x10, RZ ;  /* 0x00000010b7b77819 */ /* 0x000fe400000006ff */
[C---:B------:R-:W-:Y:S02]  /*0f40*/  PRMT R53, R20.reuse, 0x7632, R53 ;  /* 0x0000763214357816 */ /* 0x040fe40000000035 */
[----:B------:R-:W-:-:S02]  /*0f50*/  SHF.L.U32 R181, R20, 0x10, RZ ;  /* 0x0000001014b57819 */ /* 0x000fc400000006ff */
[----:B------:R-:W-:Y:S02]  /*0f60*/  PRMT R25, R32, 0x7632, R25 ;  /* 0x0000763220197816 */ /* 0x000fe40000000019 */
[----:B------:R-:W-:Y:S02]  /*0f70*/  SHF.L.U32 R33, R33, 0x10, RZ ;  /* 0x0000001021217819 */ /* 0x000fe400000006ff */
[----:B------:R-:W-:Y:S01]  /*0f80*/  SHF.L.U32 R188, R188, 0x10, RZ ;  /* 0x00000010bcbc7819 */ /* 0x000fe200000006ff */
[----:B0-----:R-:W-:Y:S01]  /*0f90*/  @P1 IMAD.WIDE.U32 R48, R161, 0x10, R48 ;  /* 0x00000010a1301825 */ /* 0x001fe200078e0030 */
[----:B------:R-:W-:-:S03]  /*0fa0*/  PRMT R175, R22, 0x7632, R175 ;  /* 0x0000763216af7816 */ /* 0x000fc600000000af */
[----:B------:R-:W-:Y:S01]  /*0fb0*/  FADD.FTZ R57, -R46, R0 ;  /* 0x000000002e397221 */ /* 0x000fe20000010100 */
[----:B------:R-:W-:Y:S02]  /*0fc0*/  SHF.L.U32 R176, R22, 0x10, RZ ;  /* 0x0000001016b07819 */ /* 0x000fe400000006ff */
[----:B------:R-:W-:Y:S02]  /*0fd0*/  PRMT R20, R24, 0x7632, R20 ;  /* 0x0000763218147816 */ /* 0x000fe40000000014 */
[----:B------:R-:W-:Y:S01]  /*0fe0*/  SHF.L.U32 R23, R23, 0x10, RZ ;  /* 0x0000001017177819 */ /* 0x000fe200000006ff */
[----:B------:R-:W-:Y:S01]  /*0ff0*/  IMAD.U32 R0, R29, 0x10000, RZ ;  /* 0x000100001d007824 */ /* 0x000fe200078e00ff */
[----:B------:R-:W-:Y:S01]  /*1000*/  PRMT R22, R26, 0x7632, R22 ;  /* 0x000076321a167816 */ /* 0x000fe20000000016 */
[C---:B------:R-:W-:Y:S01]  /*1010*/  FADD.FTZ R47, -R46.reuse, R182 ;  /* 0x000000b62e2f7221 */ /* 0x040fe20000010100 */
[C---:B------:R-:W-:Y:S01]  /*1020*/  FADD.FTZ R219, -R46.reuse, R183 ;  /* 0x000000b72edb7221 */ /* 0x040fe20000010100 */
[----:B------:R-:W-:Y:S01]  /*1030*/  SHF.L.U32 R25, R25, 0x10, RZ ;  /* 0x0000001019197819 */ /* 0x000fe200000006ff */
[----:B------:R-:W-:Y:S01]  /*1040*/  FADD.FTZ R215, -R46, R188 ;  /* 0x000000bc2ed77221 */ /* 0x000fe20000010100 */
[----:B------:R-:W-:Y:S01]  /*1050*/  SHF.L.U32 R20, R20, 0x10, RZ ;  /* 0x0000001014147819 */ /* 0x000fe200000006ff */
[C---:B------:R-:W-:Y:S01]  /*1060*/  FADD.FTZ R183, -R46.reuse, R33 ;  /* 0x000000212eb77221 */ /* 0x040fe20000010100 */
[----:B------:R-:W-:Y:S01]  /*1070*/  SHF.L.U32 R27, R27, 0x10, RZ ;  /* 0x000000101b1b7819 */ /* 0x000fe200000006ff */
[----:B------:R-:W-:Y:S01]  /*1080*/  FADD.FTZ R33, -R46, R23 ;  /* 0x000000172e217221 */ /* 0x000fe20000010100 */
[----:B------:R-:W-:Y:S01]  /*1090*/  SHF.L.U32 R211, R24, 0x10, RZ ;  /* 0x0000001018d37819 */ /* 0x000fe200000006ff */
[----:B------:R0:W5:Y:S01]  /*10a0*/  @P1 LDG.E.128 R12, desc[UR6][R48.64] ;  /* 0x00000006300c1981 */ /* 0x000162000c1e1d00 */
[----:B------:R-:W-:Y:S01]  /*10b0*/  SHF.L.U32 R22, R22, 0x10, RZ ;  /* 0x0000001016167819 */ /* 0x000fe200000006ff */
[----:B------:R-:W-:Y:S01]  /*10c0*/  FADD.FTZ R23, -R46, R0 ;  /* 0x000000002e177221 */ /* 0x000fe20000010100 */
[----:B------:R-:W-:Y:S01]  /*10d0*/  FMUL.FTZ R0, R164, R47 ;  /* 0x0000002fa4007220 */ /* 0x000fe20000410000 */
[----:B------:R-:W-:Y:S01]  /*10e0*/  SHF.L.U32 R51, R51, 0x10, RZ ;  /* 0x0000001033337819 */ /* 0x000fe200000006ff */
[C---:B------:R-:W-:Y:S01]  /*10f0*/  FADD.FTZ R223, -R46.reuse, R189 ;  /* 0x000000bd2edf7221 */ /* 0x040fe20000010100 */
[C---:B------:R-:W-:Y:S01]  /*1100*/  PRMT R24, R31.reuse, 0x7632, R24 ;  /* 0x000076321f187816 */ /* 0x040fe20000000018 */
[C---:B------:R-:W-:Y:S01]  /*1110*/  FADD.FTZ R199, -R46.reuse, R199 ;  /* 0x000000c72ec77221 */ /* 0x040fe20000010100 */
[----:B------:R-:W-:Y:S01]  /*1120*/  SHF.L.U32 R184, R31, 0x10, RZ ;  /* 0x000000101fb87819 */ /* 0x000fe200000006ff */
[C---:B------:R-:W-:Y:S01]  /*1130*/  FADD.FTZ R29, -R46.reuse, R25 ;  /* 0x000000192e1d7221 */ /* 0x040fe20000010100 */
[----:B0-----:R-:W-:Y:S01]  /*1140*/  FADD.FTZ R49, -R46, R185 ;  /* 0x000000b92e317221 */ /* 0x001fe20000010100 */
[----:B------:R-:W-:Y:S01]  /*1150*/  SHF.L.U32 R205, R32, 0x10, RZ ;  /* 0x0000001020cd7819 */ /* 0x000fe200000006ff */
[----:B------:R-:W-:Y:S01]  /*1160*/  FMUL.FTZ R48, R164, R215 ;  /* 0x000000d7a4307220 */ /* 0x000fe20000410000 */
[C---:B------:R-:W-:Y:S01]  /*1170*/  PRMT R32, R35.reuse, 0x7632, R32 ;  /* 0x0000763223207816 */ /* 0x040fe20000000020 */
[C---:B------:R-:W-:Y:S01]  /*1180*/  FADD.FTZ R213, -R46.reuse, R213 ;  /* 0x000000d52ed57221 */ /* 0x040fe20000010100 */
[----:B------:R-:W-:Y:S01]  /*1190*/  SHF.L.U32 R31, R35, 0x10, RZ ;  /* 0x00000010231f7819 */ /* 0x000fe200000006ff */
[C---:B------:R-:W-:Y:S01]  /*11a0*/  FADD.FTZ R189, -R46.reuse, R20 ;  /* 0x000000142ebd7221 */ /* 0x040fe20000010100 */
[C---:B------:R-:W-:Y:S01]  /*11b0*/  FADD.FTZ R25, -R46.reuse, R27 ;  /* 0x0000001b2e197221 */ /* 0x040fe20000010100 */
[C---:B------:R-:W-:Y:S01]  /*11c0*/  FADD.FTZ R211, -R46.reuse, R211 ;  /* 0x000000d32ed37221 */ /* 0x040fe20000010100 */
[----:B------:R-:W-:Y:S01]  /*11d0*/  FADD.FTZ R35, -R46, R22 ;  /* 0x000000162e237221 */ /* 0x000fe20000010100 */
[----:B------:R-:W-:Y:S01]  /*11e0*/  PRMT R20, R39, 0x7632, R20 ;  /* 0x0000763227147816 */ /* 0x000fe20000000014 */
[----:B------:R-:W-:Y:S01]  /*11f0*/  FADD.FTZ R125, R171, R125 ;  /* 0x0000007dab7d7221 */ /* 0x000fe20000010000 */
[----:B------:R-:W-:Y:S01]  /*1200*/  SHF.L.U32 R27, R39, 0x10, RZ ;  /* 0x00000010271b7819 */ /* 0x000fe200000006ff */
[-C--:B------:R-:W-:Y:S01]  /*1210*/  FFMA.FTZ R143, R0, R171.reuse, R143 ;  /* 0x000000ab008f7223 */ /* 0x080fe2000001008f */
[----:B------:R-:W-:Y:S01]  /*1220*/  PRMT R22, R38, 0x7632, R22 ;  /* 0x0000763226167816 */ /* 0x000fe20000000016 */
[----:B------:R-:W-:Y:S01]  /*1230*/  FMUL.FTZ R47, R158, R171 ;  /* 0x000000ab9e2f7220 */ /* 0x000fe20000410000 */
[----:B------:R-:W-:Y:S01]  /*1240*/  SHF.L.U32 R188, R38, 0x10, RZ ;  /* 0x0000001026bc7819 */ /* 0x000fe200000006ff */
[----:B------:R-:W-:Y:S01]  /*1250*/  FMUL.FTZ R39, R164, R49 ;  /* 0x00000031a4277220 */ /* 0x000fe20000410000 */
[----:B------:R-:W-:Y:S01]  /*1260*/  SHF.L.U32 R172, R172, 0x10, RZ ;  /* 0x00000010acac7819 */ /* 0x000fe200000006ff */
[----:B------:R-:W-:Y:S01]  /*1270*/  FMUL.FTZ R57, R164, R57 ;  /* 0x00000039a4397220 */ /* 0x000fe20000410000 */
[----:B------:R-:W-:Y:S01]  /*1280*/  FADD.FTZ R88, R51, R88 ;  /* 0x0000005833587221 */ /* 0x000fe20000010000 */
[-C--:B------:R-:W-:Y:S01]  /*1290*/  FFMA.FTZ R117, R48, R51.reuse, R117 ;  /* 0x0000003330757223 */ /* 0x080fe20000010075 */
[----:B------:R-:W-:Y:S01]  /*12a0*/  FMUL.FTZ R38, R138, R51 ;  /* 0x000000338a267220 */ /* 0x000fe20000410000 */
[C---:B------:R-:W-:Y:S01]  /*12b0*/  FMUL.FTZ R171, R164.reuse, R199 ;  /* 0x000000c7a4ab7220 */ /* 0x040fe20000410000 */
[----:B------:R-:W-:Y:S01]  /*12c0*/  FMUL.FTZ R51, R164, R213 ;  /* 0x000000d5a4337220 */ /* 0x000fe20000410000 */
[----:B------:R-:W-:Y:S01]  /*12d0*/  SHF.L.U32 R199, R173, 0x10, RZ ;  /* 0x00000010adc77819 */ /* 0x000fe200000006ff */
[C---:B------:R-:W-:Y:S01]  /*12e0*/  FADD.FTZ R221, -R46.reuse, R187 ;  /* 0x000000bb2edd7221 */ /* 0x040fe20000010100 */
[----:B------:R-:W-:Y:S01]  /*12f0*/  FADD.FTZ R55, -R46, R191 ;  /* 0x000000bf2e377221 */ /* 0x000fe20000010100 */
[----:B------:R-:W-:Y:S01]  /*1300*/  SHF.L.U32 R21, R21, 0x10, RZ ;  /* 0x0000001015157819 */ /* 0x000fe200000006ff */
[----:B------:R-:W-:Y:S01]  /*1310*/  FMUL.FTZ R173, R164, R211 ;  /* 0x000000d3a4ad7220 */ /* 0x000fe20000410000 */
[----:B------:R-:W-:Y:S01]  /*1320*/  SHF.L.U32 R186, R186, 0x10, RZ ;  /* 0x00000010baba7819 */ /* 0x000fe200000006ff */
[----:B------:R-:W-:Y:S01]  /*1330*/  FADD.FTZ R203, -R46, R203 ;  /* 0x000000cb2ecb7221 */ /* 0x000fe20000010100 */
[----:B------:R-:W-:Y:S01]  /*1340*/  SHF.L.U32 R190, R190, 0x10, RZ ;  /* 0x00000010bebe7819 */ /* 0x000fe200000006ff */
[----:B------:R-:W-:Y:S01]  /*1350*/  FADD.FTZ R121, R170, R121 ;  /* 0x00000079aa797221 */ /* 0x000fe20000010000 */
[----:B------:R-:W-:Y:S01]  /*1360*/  SHF.L.U32 R192, R192, 0x10, RZ ;  /* 0x00000010c0c07819 */ /* 0x000fe200000006ff */
[-C--:B------:R-:W-:Y:S01]  /*1370*/  FFMA.FTZ R122, R39, R170.reuse, R122 ;  /* 0x000000aa277a7223 */ /* 0x080fe2000001007a */
[----:B------:R-:W-:Y:S01]  /*1380*/  SHF.L.U32 R191, R194, 0x10, RZ ;  /* 0x00000010c2bf7819 */ /* 0x000fe200000006ff */
[----:B------:R-:W-:Y:S01]  /*1390*/  FMUL.FTZ R54, R157, R170 ;  /* 0x000000aa9d367220 */ /* 0x000fe20000410000 */
[----:B------:R-:W-:Y:S01]  /*13a0*/  SHF.L.U32 R32, R32, 0x10, RZ ;  /* 0x0000001020207819 */ /* 0x000fe200000006ff */
[----:B------:R-:W-:-:S02]  /*13b0*/  IMAD.U32 R207, R26, 0x10000, RZ ;  /* 0x000100001acf7824 */ /* 0x000fc400078e00ff */
[----:B------:R-:W-:Y:S01]  /*13c0*/  FADD.FTZ R123, R172, R123 ;  /* 0x0000007bac7b7221 */ /* 0x000fe20000010000 */
[----:B------:R-:W-:Y:S02]  /*13d0*/  IMAD.U32 R34, R34, 0x10000, RZ ;  /* 0x0001000022227824 */ /* 0x000fe400078e00ff */
[-C--:B------:R-:W-:Y:S01]  /*13e0*/  FFMA.FTZ R124, R57, R172.reuse, R124 ;  /* 0x000000ac397c7223 */ /* 0x080fe2000001007c */
[----:B------:R-:W-:Y:S02]  /*13f0*/  IMAD.U32 R197, R193, 0x10000, RZ ;  /* 0x00010000c1c57824 */ /* 0x000fe400078e00ff */
[----:B------:R-:W-:Y:S01]  /*1400*/  FMUL.FTZ R170, R141, R172 ;  /* 0x000000ac8daa7220 */ /* 0x000fe20000410000 */
[----:B------:R-:W-:Y:S01]  /*1410*/  FADD.FTZ R81, R176, R81 ;  /* 0x00000051b0517221 */ /* 0x000fe20000010000 */
[-C--:B------:R-:W-:Y:S01]  /*1420*/  FFMA.FTZ R110, R51, R176.reuse, R110 ;  /* 0x000000b0336e7223 */ /* 0x080fe2000001006e */
[----:B------:R-:W-:Y:S01]  /*1430*/  FMUL.FTZ R172, R152, R176 ;  /* 0x000000b098ac7220 */ /* 0x000fe20000410000 */
[----:B------:R-:W-:Y:S01]  /*1440*/  FMUL.FTZ R49, R164, R221 ;  /* 0x000000dda4317220 */ /* 0x000fe20000410000 */
[----:B------:R-:W-:Y:S01]  /*1450*/  FADD.FTZ R77, R179, R77 ;  /* 0x0000004db34d7221 */ /* 0x000fe20000010000 */
[-C--:B------:R-:W-:Y:S01]  /*1460*/  FFMA.FTZ R106, R173, R179.reuse, R106 ;  /* 0x000000b3ad6a7223 */ /* 0x080fe2000001006a */
[----:B------:R-:W-:Y:S01]  /*1470*/  FMUL.FTZ R176, R150, R179 ;  /* 0x000000b396b07220 */ /* 0x000fe20000410000 */
[----:B------:R-:W-:Y:S01]  /*1480*/  FADD.FTZ R187, -R46, R21 ;  /* 0x000000152ebb7221 */ /* 0x000fe20000010100 */
[----:B------:R-:W-:Y:S01]  /*1490*/  FMUL.FTZ R179, R164, R203 ;  /* 0x000000cba4b37220 */ /* 0x000fe20000410000 */
        /* <DEDUP_REMOVED lines=12> */
[----:B------:R-:W-:Y:S01]  /*1560*/  FADD.FTZ R215, RZ, R47 ;  /* 0x0000002fffd77221 */ /* 0x000fe20000010000 */
[----:B------:R-:W-:Y:S01]  /*1570*/  SHF.L.U32 R203, R24, 0x10, RZ ;  /* 0x0000001018cb7819 */ /* 0x000fe200000006ff */
[----:B------:R-:W-:-:S02]  /*1580*/  IMAD.U32 R46, R166, 0x10000, RZ ;  /* 0x00010000a62e7824 */ /* 0x000fc400078e00ff */
[----:B------:R-:W-:Y:S01]  /*1590*/  FFMA.FTZ R24, R0, R47, RZ ;  /* 0x0000002f00187223 */ /* 0x000fe200000100ff */
[----:B------:R-:W-:Y:S01]  /*15a0*/  SHF.L.U32 R168, R168, 0x10, RZ ;  /* 0x00000010a8a87819 */ /* 0x000fe200000006ff */
[----:B------:R-:W-:Y:S01]  /*15b0*/  FADD.FTZ R89, R169, R89 ;  /* 0x00000059a9597221 */ /* 0x000fe20000010000 */
[-C--:B------:R-:W-:Y:S01]  /*15c0*/  FFMA.FTZ R118, R49, R169.reuse, R118 ;  /* 0x000000a931767223 */ /* 0x080fe20000010076 */
[----:B------:R-:W-:Y:S01]  /*15d0*/  FMUL.FTZ R166, R156, R169 ;  /* 0x000000a99ca67220 */ /* 0x000fe20000410000 */
[C---:B------:R-:W-:Y:S01]  /*15e0*/  FMUL.FTZ R169, R164.reuse, R219 ;  /* 0x000000dba4a97220 */ /* 0x040fe20000410000 */
[----:B------:R-:W-:Y:S01]  /*15f0*/  FADD.FTZ R215, R215, R170 ;  /* 0x000000aad7d77221 */ /* 0x000fe20000010000 */
[----:B------:R-:W-:Y:S01]  /*1600*/  PRMT R194, R37, 0x7632, R194 ;  /* 0x0000763225c27816 */ /* 0x000fe200000000c2 */
[----:B------:R-:W-:Y:S01]  /*1610*/  FFMA.FTZ R24, R57, R170, R24 ;  /* 0x000000aa39187223 */ /* 0x000fe20000010018 */
[----:B------:R-:W-:Y:S01]  /*1620*/  SHF.L.U32 R186, R37, 0x10, RZ ;  /* 0x0000001025ba7819 */ /* 0x000fe200000006ff */
[----:B------:R-:W-:Y:S01]  /*1630*/  FMUL.FTZ R37, R164, R223 ;  /* 0x000000dfa4257220 */ /* 0x000fe20000410000 */
[----:B------:R-:W-:Y:S01]  /*1640*/  FADD.FTZ R91, R168, R91 ;  /* 0x0000005ba85b7221 */ /* 0x000fe20000010000 */
[-C--:B------:R-:W-:Y:S01]  /*1650*/  FFMA.FTZ R120, R169, R168.reuse, R120 ;  /* 0x000000a8a9787223 */ /* 0x080fe20000010078 */
[----:B------:R-:W-:Y:S01]  /*1660*/  FMUL.FTZ R168, R140, R168 ;  /* 0x000000a88ca87220 */ /* 0x000fe20000410000 */
[----:B------:R-:W-:Y:S01]  /*1670*/  FADD.FTZ R215, R215, R54 ;  /* 0x00000036d7d77221 */ /* 0x000fe20000010000 */
[----:B------:R-:W-:Y:S01]  /*1680*/  FFMA.FTZ R24, R39, R54, R24 ;  /* 0x0000003627187223 */ /* 0x000fe20000010018 */
[----:B------:R-:W-:Y:S01]  /*1690*/  FADD.FTZ R87, R50, R87 ;  /* 0x0000005732577221 */ /* 0x000fe20000010000 */
[-C--:B------:R-:W-:Y:S01]  /*16a0*/  FFMA.FTZ R116, R37, R50.reuse, R116 ;  /* 0x0000003225747223 */ /* 0x080fe20000010074 */
[----:B------:R-:W-:Y:S01]  /*16b0*/  FMUL.FTZ R52, R155, R50 ;  /* 0x000000329b347220 */ /* 0x000fe20000410000 */
[C---:B------:R-:W-:Y:S01]  /*16c0*/  FMUL.FTZ R50, R164.reuse, R217 ;  /* 0x000000d9a4327220 */ /* 0x040fe20000410000 */
[----:B------:R-:W-:Y:S01]  /*16d0*/  FADD.FTZ R215, R215, R168 ;  /* 0x000000a8d7d77221 */ /* 0x000fe20000010000 */
[----:B------:R-:W-:Y:S01]  /*16e0*/  FFMA.FTZ R24, R169, R168, R24 ;  /* 0x000000a8a9187223 */ /* 0x000fe20000010018 */
[----:B------:R-:W-:Y:S01]  /*16f0*/  FMUL.FTZ R55, R164, R55 ;  /* 0x00000037a4377220 */ /* 0x000fe20000410000 */
[----:B------:R-:W-:Y:S01]  /*1700*/  FADD.FTZ R90, R46, R90 ;  /* 0x0000005a2e5a7221 */ /* 0x000fe20000010000 */
[-C--:B------:R-:W-:Y:S01]  /*1710*/  FFMA.FTZ R119, R50, R46.reuse, R119 ;  /* 0x0000002e32777223 */ /* 0x080fe20000010077 */
[----:B------:R-:W-:Y:S01]  /*1720*/  FMUL.FTZ R46, R139, R46 ;  /* 0x0000002e8b2e7220 */ /* 0x000fe20000410000 */
[----:B------:R-:W-:Y:S01]  /*1730*/  FADD.FTZ R215, R215, R166 ;  /* 0x000000a6d7d77221 */ /* 0x000fe20000010000 */
[C---:B------:R-:W-:Y:S01]  /*1740*/  PRMT R182, R36.reuse, 0x7632, R182 ;  /* 0x0000763224b67816 */ /* 0x040fe200000000b6 */
[----:B------:R-:W-:Y:S01]  /*1750*/  FFMA.FTZ R211, R49, R166, R24 ;  /* 0x000000a631d37223 */ /* 0x000fe20000010018 */
[----:B------:R-:W-:Y:S01]  /*1760*/  SHF.L.U32 R190, R36, 0x10, RZ ;  /* 0x0000001024be7819 */ /* 0x000fe200000006ff */
[----:B------:R-:W-:Y:S01]  /*1770*/  FADD.FTZ R85, R181, R85 ;  /* 0x00000055b5557221 */ /* 0x000fe20000010000 */
[-C--:B------:R-:W-:Y:S01]  /*1780*/  FFMA.FTZ R114, R55, R181.reuse, R114 ;  /* 0x000000b537727223 */ /* 0x080fe20000010072 */
[----:B------:R-:W-:Y:S01]  /*1790*/  FMUL.FTZ R36, R154, R181 ;  /* 0x000000b59a247220 */ /* 0x000fe20000410000 */
[----:B------:R-:W-:Y:S01]  /*17a0*/  FMUL.FTZ R181, R164, R205 ;  /* 0x000000cda4b57220 */ /* 0x000fe20000410000 */
[----:B------:R-:W-:Y:S01]  /*17b0*/  SHF.L.U32 R213, R20, 0x10, RZ ;  /* 0x0000001014d57819 */ /* 0x000fe200000006ff */
        /* <DEDUP_REMOVED lines=9> */
[----:B------:R-:W-:-:S02]  /*1850*/  SHF.L.U32 R192, R53, 0x10, RZ ;  /* 0x0000001035c07819 */ /* 0x000fc400000006ff */
[----:B------:R-:W-:Y:S01]  /*1860*/  FADD.FTZ R215, R215, R38 ;  /* 0x00000026d7d77221 */ /* 0x000fe20000010000 */
[----:B------:R-:W-:Y:S01]  /*1870*/  FFMA.FTZ R24, R48, R38, R193 ;  /* 0x0000002630187223 */ /* 0x000fe200000100c1 */
[----:B------:R-:W-:Y:S01]  /*1880*/  FMUL.FTZ R53, R164, R209 ;  /* 0x000000d1a4357220 */ /* 0x000fe20000410000 */
[----:B------:R-:W-:Y:S01]  /*1890*/  FADD.FTZ R86, R192, R86 ;  /* 0x00000056c0567221 */ /* 0x000fe20000010000 */
[-C--:B------:R-:W-:Y:S01]  /*18a0*/  FFMA.FTZ R115, R190, R192.reuse, R115 ;  /* 0x000000c0be737223 */ /* 0x080fe20000010073 */
        /* <DEDUP_REMOVED lines=8> */
[----:B------:R-:W-:Y:S01]  /*1930*/  FADD.FTZ R211, R20, R193 ;  /* 0x000000c114d37221 */ /* 0x000fe20000010000 */
[----:B------:R-:W-:Y:S01]  /*1940*/  SHF.L.U32 R34, R177, 0x10, RZ ;  /* 0x00000010b1227819 */ /* 0x000fe200000006ff */
[----:B------:R-:W-:Y:S01]  /*1950*/  FFMA.FTZ R20, R190, R193, R195 ;  /* 0x000000c1be147223 */ /* 0x000fe200000100c3 */
[----:B------:R-:W-:Y:S01]  /*1960*/  FMUL.FTZ R177, R164, R207 ;  /* 0x000000cfa4b17220 */ /* 0x000fe20000410000 */
[----:B------:R-:W-:Y:S01]  /*1970*/  SHF.L.U32 R207, R194, 0x10, RZ ;  /* 0x00000010c2cf7819 */ /* 0x000fe200000006ff */
[----:B------:R-:W-:Y:S01]  /*1980*/  FMUL.FTZ R195, R136, R209 ;  /* 0x000000d188c37220 */ /* 0x000fe20000410000 */
[----:B------:R-:W-:Y:S01]  /*1990*/  FMUL.FTZ R194, R164, R197 ;  /* 0x000000c5a4c27220 */ /* 0x000fe20000410000 */
[----:B------:R-:W-:Y:S01]  /*19a0*/  FADD.FTZ R24, R211, R56 ;  /* 0x00000038d3187221 */ /* 0x000fe20000010000 */
[----:B------:R-:W-:Y:S01]  /*19b0*/  FFMA.FTZ R197, R53, R56, R20 ;  /* 0x0000003835c57223 */ /* 0x000fe20000010014 */
[----:B------:R-:W-:Y:S01]  /*19c0*/  SHF.L.U32 R32, R175, 0x10, RZ ;  /* 0x00000010af207819 */ /* 0x000fe200000006ff */
        /* <DEDUP_REMOVED lines=32> */
[----:B------:R-:W-:Y:S01]  /*1bd0*/  PRMT R26, R30, 0x7632, R26 ;  /* 0x000076321e1a7816 */ /* 0x000fe2000000001a */
[----:B------:R-:W-:Y:S01]  /*1be0*/  FMUL.FTZ R187, R132, R201 ;  /* 0x000000c984bb7220 */ /* 0x000fe20000410000 */
[----:B------:R-:W-:Y:S01]  /*1bf0*/  SHF.L.U32 R30, R30, 0x10, RZ ;  /* 0x000000101e1e7819 */ /* 0x000fe200000006ff */
[----:B------:R-:W-:Y:S01]  /*1c00*/  FMUL.FTZ R202, R164, R35 ;  /* 0x00000023a4ca7220 */ /* 0x000fe20000410000 */
[----:B------:R-:W-:Y:S01]  /*1c10*/  FADD.FTZ R24, R199, R178 ;  /* 0x000000b2c7187221 */ /* 0x000fe20000010000 */
[----:B------:R-:W-:Y:S01]  /*1c20*/  FFMA.FTZ R35, R175, R178, R20 ;  /* 0x000000b2af237223 */ /* 0x000fe20000010014 */
[----:B------:R-:W-:Y:S01]  /*1c30*/  FADD.FTZ R76, R201, R76 ;  /* 0x0000004cc94c7221 */ /* 0x000fe20000010000 */
[----:B------:R-:W-:Y:S01]  /*1c40*/  FFMA.FTZ R105, R200, R201, R105 ;  /* 0x000000c9c8697223 */ /* 0x000fe20000010069 */
[----:B------:R-:W-:-:S02]  /*1c50*/  IMAD.U32 R26, R26, 0x10000, RZ ;  /* 0x000100001a1a7824 */ /* 0x000fc400078e00ff */
        /* <DEDUP_REMOVED lines=18> */
[----:B------:R-:W-:-:S02]  /*1d80*/  FMUL.FTZ R206, R164, R29 ;  /* 0x0000001da4ce7220 */ /* 0x000fc40000410000 */
        /* <DEDUP_REMOVED lines=32> */
[----:B------:R-:W-:-:S02]  /*1f90*/  FMUL.FTZ R212, R142, R27 ;  /* 0x0000001b8ed47220 */ /* 0x000fc40000410000 */
[----:B------:R-:W-:Y:S01]  /*1fa0*/  FADD.FTZ R25, R22, R209 ;  /* 0x000000d116197221 */ /* 0x000fe20000010000 */
[----:B------:R-:W-:Y:S01]  /*1fb0*/  FFMA.FTZ R20, R210, R209, R23 ;  /* 0x000000d1d2147223 */ /* 0x000fe20000010017 */
[----:B------:R-:W-:Y:S01]  /*1fc0*/  UMOV UR4, 0xffffffff ;  /* 0xffffffff00047882 */ /* 0x000fe20000000000 */
[----:B------:R-:W-:Y:S01]  /*1fd0*/  FMUL.FTZ R211, R126, R213 ;  /* 0x000000d57ed37220 */ /* 0x000fe20000410000 */
[----:B------:R-:W-:Y:S01]  /*1fe0*/  FMUL.FTZ R214, R164, R21 ;  /* 0x00000015a4d67220 */ /* 0x000fe20000410000 */
[----:B------:R-:W-:Y:S01]  /*1ff0*/  FADD.FTZ R22, R25, R212 ;  /* 0x000000d419167221 */ /* 0x000fe20000010000 */
[----:B------:R-:W-:Y:S01]  /*2000*/  FFMA.FTZ R20, R203, R212, R20 ;  /* 0x000000d4cb147223 */ /* 0x000fe20000010014 */
[----:B------:R-:W-:Y:S01]  /*2010*/  LOP3.LUT P2, RZ, R58, 0x1f, RZ, 0xc0, !PT ;  /* 0x0000001f3aff7812 */ /* 0x000fe2000784c0ff */
[----:B------:R-:W-:Y:S01]  /*2020*/  FADD.FTZ R69, R30, R69 ;  /* 0x000000451e457221 */ /* 0x000fe20000010000 */
        /* <DEDUP_REMOVED lines=32> */
.L_x_684:
[----:B01----:R-:W-:Y:S01]  /*2230*/  FADD.FTZ R20, R20, R21 ;  /* 0x0000001514147221 */ /* 0x003fe20000010000 */
[----:B------:R-:W-:Y:S01]  /*2240*/  LOP3.LUT P3, RZ, R162, 0xff, RZ, 0xc0, !PT ;  /* 0x000000ffa2ff7812 */ /* 0x000fe2000786c0ff */
[----:B--2---:R-:W-:Y:S01]  /*2250*/  FADD.FTZ R21, R22, R23 ;  /* 0x0000001716157221 */ /* 0x004fe20000010000 */
        /* <DEDUP_REMOVED lines=10> */
.L_x_672:
[----:B------:R-:W-:Y:S05]  /*2300*/  WARPSYNC.ALL ;  /* 0x0000000000007948 */ /* 0x000fea0003800000 */
[----:B------:R-:W1:Y:S08]  /*2310*/  S2UR UR5, SR_CgaCtaId ;  /* 0x00000000000579c3 */ /* 0x000e700000008800 */
[----:B------:R-:W-:Y:S01]  /*2320*/  BAR.SYNC.DEFER_BLOCKING 0x0 ;  /* 0x0000000000007b1d */ /* 0x000fe20000010000 */
[----:B0-----:R-:W-:-:S02]  /*2330*/  SHF.R.U32.HI R20, RZ, 0x5, R58 ;  /* 0x00000005ff147819 */ /* 0x001fc4000001163a */
[----:B-----5:R-:W-:Y:S02]  /*2340*/  LOP3.LUT P2, RZ, R2, 0xff00, RZ, 0xc0, !PT ;  /* 0x0000ff0002ff7812 */ /* 0x020fe4000784c0ff */
[----:B------:R-:W-:Y:S01]  /*2350*/  LOP3.LUT R20, R20, 0x7fffff8, RZ, 0xc0, !PT ;  /* 0x07fffff814147812 */ /* 0x000fe200078ec0ff */
[----:B------:R-:W-:Y:S01]  /*2360*/  UMOV UR4, 0x400 ;  /* 0x0000040000047882 */ /* 0x000fe20000000000 */
[----:B------:R-:W-:Y:S02]  /*2370*/  LOP3.LUT P6, RZ, R2, 0xff0000, RZ, 0xc0, !PT ;  /* 0x00ff000002ff7812 */ /* 0x000fe400078cc0ff */
[----:B------:R-:W-:Y:S02]  /*2380*/  @!P3 IADD3 R20, R20, 0x8, RZ ;  /* 0x000000081414b810 */ /* 0x000fe40007ffe0ff */
[----:B------:R-:W-:Y:S01]  /*2390*/  IADD3 R159, R159, UR16, RZ ;  /* 0x000000109f9f7c10 */ /* 0x000fe2000fffe0ff */
[----:B-1----:R-:W-:-:S06]  /*23a0*/  ULEA UR4, UR5, UR4, 0x18 ;  /* 0x0000000405047291 */ /* 0x002fcc000f8ec03f */
[----:B------:R-:W-:-:S05]  /*23b0*/  LEA R162, R20, UR4, 0x3 ;  /* 0x0000000414a27c11 */ /* 0x000fca000f8e18ff */
[----:B------:R-:W0:Y:S04]  /*23c0*/  LDS.128 R20, [R162+0x8000] ;  /* 0x00800000a2147984 */ /* 0x000e280000000c00 */
[----:B------:R-:W1:Y:S04]  /*23d0*/  LDS.128 R24, [R162+0x8010] ;  /* 0x00801000a2187984 */ /* 0x000e680000000c00 */
[----:B------:R-:W2:Y:S04]  /*23e0*/  LDS.128 R28, [R162+0x8020] ;  /* 0x00802000a21c7984 */ /* 0x000ea80000000c00 */
[----:B------:R3:W4:Y:S02]  /*23f0*/  LDS.128 R32, [R162+0x8030] ;  /* 0x00803000a2207984 */ /* 0x0007240000000c00 */
[----:B---3--:R-:W-:Y:S01]  /*2400*/  SEL R162, RZ, 0x1, P3 ;  /* 0x00000001ffa27807 */ /* 0x008fe20001800000 */
[----:B0-----:R-:W-:Y:S01]  /*2410*/  FADD.FTZ R213, RZ, R20 ;  /* 0x00000014ffd57221 */ /* 0x001fe20000010000 */
[----:B------:R-:W-:Y:S01]  /*2420*/  FADD.FTZ R20, RZ, R21 ;  /* 0x00000015ff147221 */ /* 0x000fe20000010000 */
[----:B------:R-:W-:-:S02]  /*2430*/  IMAD.MOV.U32 R21, RZ, RZ, R2 ;  /* 0x000000ffff157224 */ /* 0x000fc400078e0002 */
[----:B------:R-:W-:Y:S01]  /*2440*/  FADD.FTZ R213, R22, R213 ;  /* 0x000000d516d57221 */ /* 0x000fe20000010000 */
[----:B------:R-:W-:Y:S01]  /*2450*/  FADD.FTZ R20, R23, R20 ;  /* 0x0000001417147221 */ /* 0x000fe20000010000 */
[----:B------:R-:W-:Y:S02]  /*2460*/  @P1 PRMT R23, R73, 0x7632, R23 ;  /* 0x0000763249171816 */ /* 0x000fe40000000017 */
[----:B-1----:R-:W-:Y:S01]  /*2470*/  FADD.FTZ R213, R213, R24 ;  /* 0x00000018d5d57221 */ /* 0x002fe20000010000 */
[----:B------:R-:W-:Y:S01]  /*2480*/  FADD.FTZ R20, R20, R25 ;  /* 0x0000001914147221 */ /* 0x000fe20000010000 */
[----:B------:R-:W-:Y:S02]  /*2490*/  LOP3.LUT P5, RZ, R21, 0xff, RZ, 0xc0, !PT ;  /* 0x000000ff15ff7812 */ /* 0x000fe400078ac0ff */
[----:B------:R-:W-:Y:S01]  /*24a0*/  FADD.FTZ R213, R26, R213 ;  /* 0x000000d51ad57221 */ /* 0x000fe20000010000 */
[----:B------:R-:W-:Y:S01]  /*24b0*/  FADD.FTZ R20, R27, R20 ;  /* 0x000000141b147221 */ /* 0x000fe20000010000 */
[----:B------:R-:W-:-:S02]  /*24c0*/  @P1 SHF.L.U32 R22, R73, 0x10, RZ ;  /* 0x0000001049161819 */ /* 0x000fc400000006ff */
[----:B--2---:R-:W-:Y:S01]  /*24d0*/  FADD.FTZ R213, R213, R28 ;  /* 0x0000001cd5d57221 */ /* 0x004fe20000010000 */
[----:B------:R-:W-:Y:S01]  /*24e0*/  FADD.FTZ R20, R20, R29 ;  /* 0x0000001d14147221 */ /* 0x000fe20000010000 */
[----:B------:R-:W-:Y:S02]  /*24f0*/  @P1 SHF.L.U32 R24, R23, 0x10, RZ ;  /* 0x0000001017181819 */ /* 0x000fe400000006ff */
[----:B------:R-:W-:Y:S01]  /*2500*/  FADD.FTZ R213, R30, R213 ;  /* 0x000000d51ed57221 */ /* 0x000fe20000010000 */
[----:B------:R-:W-:Y:S01]  /*2510*/  FADD.FTZ R20, R31, R20 ;  /* 0x000000141f147221 */ /* 0x000fe20000010000 */
[----:B------:R-:W-:Y:S02]  /*2520*/  @P1 SHF.L.U32 R26, R74, 0x10, RZ ;  /* 0x000000104a1a1819 */ /* 0x000fe400000006ff */
[----:B----4-:R-:W-:Y:S01]  /*2530*/  FADD.FTZ R213, R213, R32 ;  /* 0x00000020d5d57221 */ /* 0x010fe20000010000 */
[----:B------:R-:W-:Y:S01]  /*2540*/  FADD.FTZ R20, R20, R33 ;  /* 0x0000002114147221 */ /* 0x000fe20000010000 */
[----:B------:R-:W-:-:S02]  /*2550*/  @P1 PRMT R28, R75, 0x7632, R28 ;  /* 0x000076324b1c1816 */ /* 0x000fc4000000001c */
[----:B------:R-:W-:Y:S01]  /*2560*/  FADD.FTZ R34, R34, R213 ;  /* 0x000000d522227221 */ /* 0x000fe20000010000 */
[----:B------:R-:W-:Y:S01]  /*2570*/  FADD.FTZ R35, R35, R20 ;  /* 0x0000001423237221 */ /* 0x000fe20000010000 */
[----:B------:R-:W-:Y:S02]  /*2580*/  @P1 SHF.L.U32 R28, R28, 0x10, RZ ;  /* 0x000000101c1c1819 */ /* 0x000fe400000006ff */
[----:B------:R-:W-:Y:S01]  /*2590*/  FMUL.FTZ R34, R34, UR12 ;  /* 0x0000000c22227c20 */ /* 0x000fe20008410000 */
[----:B------:R-:W-:-:S04]  /*25a0*/  FMUL.FTZ R35, R35, UR12 ;  /* 0x0000000c23237c20 */ /* 0x000fc80008410000 */
[----:B------:R-:W-:Y:S02]  /*25b0*/  FSEL R20, R34, RZ, !P4 ;  /* 0x000000ff22147208 */ /* 0x000fe40006000000 */
[----:B------:R-:W-:-:S03]  /*25c0*/  LOP3.LUT P4, RZ, R2, 0xff000000, RZ, 0xc0, !PT ;  /* 0xff00000002ff7812 */ /* 0x000fc6000788c0ff */
[-CC-:B------:R-:W-:Y:S01]  /*25d0*/  FFMA.FTZ R0, R0, R35.reuse, R20.reuse ;  /* 0x0000002300007223 */ /* 0x180fe20000010014 */
[-CC-:B------:R-:W-:Y:S01]  /*25e0*/  FFMA.FTZ R57, R57, R35.reuse, R20.reuse ;  /* 0x0000002339397223 */ /* 0x180fe20000010014 */
[-CC-:B------:R-:W-:Y:S01]  /*25f0*/  FFMA.FTZ R39, R39, R35.reuse, R20.reuse ;  /* 0x0000002327277223 */ /* 0x180fe20000010014 */
[-C--:B------:R-:W-:Y:S01]  /*2600*/  FFMA.FTZ R169, R169, R35.reuse, R20 ;  /* 0x00000023a9a97223 */ /* 0x080fe20000010014 */
[----:B------:R-:W-:Y:S01]  /*2610*/  FADD.FTZ R21, R47, -R0 ;  /* 0x800000002f157221 */ /* 0x000fe20000010000 */
[----:B------:R-:W-:Y:S01]  /*2620*/  @P1 SHF.L.U32 R0, R72, 0x10, RZ ;  /* 0x0000001048001819 */ /* 0x000fe200000006ff */
[----:B------:R-:W-:Y:S01]  /*2630*/  FADD.FTZ R57, R170, -R57 ;  /* 0x80000039aa397221 */ /* 0x000fe20000010000 */
[----:B------:R-:W-:Y:S01]  /*2640*/  FFMA.FTZ R49, R49, R35, R20 ;  /* 0x0000002331317223 */ /* 0x000fe20000010014 */
[----:B------:R-:W-:Y:S01]  /*2650*/  FMUL.FTZ R21, R164, R21 ;  /* 0x00000015a4157220 */ /* 0x000fe20000410000 */
[----:B------:R-:W-:Y:S01]  /*2660*/  FADD.FTZ R39, R54, -R39 ;  /* 0x8000002736277221 */ /* 0x000fe20000010000 */
[----:B------:R-:W-:Y:S01]  /*2670*/  FADD.FTZ R169, R168, -R169 ;  /* 0x800000a9a8a97221 */ /* 0x000fe20000010000 */
[----:B------:R-:W-:Y:S01]  /*2680*/  FMUL.FTZ R33, R164, R57 ;  /* 0x00000039a4217220 */ /* 0x000fe20000410000 */
[--C-:B------:R-:W-:Y:S01]  /*2690*/  @P1 FADD.FTZ R21, R21, R0.reuse ;  /* 0x0000000015151221 */ /* 0x100fe20000010000 */
[----:B------:R-:W-:Y:S01]  /*26a0*/  @P1 PRMT R0, R72, 0x7632, R0 ;  /* 0x0000763248001816 */ /* 0x000fe20000000000 */
[----:B------:R-:W-:Y:S01]  /*26b0*/  FADD.FTZ R49, R166, -R49 ;  /* 0x80000031a6317221 */ /* 0x000fe20000010000 */
[C---:B------:R-:W-:Y:S01]  /*26c0*/  FMUL.FTZ R31, R164.reuse, R39 ;  /* 0x00000027a41f7220 */ /* 0x040fe20000410000 */
[----:B------:R-:W-:Y:S01]  /*26d0*/  FMUL.FTZ R23, R164, R169 ;  /* 0x000000a9a4177220 */ /* 0x000fe20000410000 */
[----:B------:R-:W-:Y:S01]  /*26e0*/  @P1 SHF.L.U32 R0, R0, 0x10, RZ ;  /* 0x0000001000001819 */ /* 0x000fe200000006ff */
[----:B------:R-:W-:Y:S01]  /*26f0*/  FMUL.FTZ R29, R164, R49 ;  /* 0x00000031a41d7220 */ /* 0x000fe20000410000 */
[----:B------:R-:W-:Y:S01]  /*2700*/  @P1 FADD.FTZ R31, R31, R22 ;  /* 0x000000161f1f1221 */ /* 0x000fe20000010000 */
[----:B------:R-:W-:Y:S01]  /*2710*/  @P1 FADD.FTZ R23, R23, R24 ;  /* 0x0000001817171221 */ /* 0x000fe20000010000 */
[-C--:B------:R-:W-:Y:S01]  /*2720*/  FFMA.FTZ R37, R37, R35.reuse, R20 ;  /* 0x0000002325257223 */ /* 0x080fe20000010014 */
[----:B------:R-:W-:Y:S01]  /*2730*/  @P1 FADD.FTZ R33, R33, R0 ;  /* 0x0000000021211221 */ /* 0x000fe20000010000 */
[-C--:B------:R-:W-:Y:S01]  /*2740*/  FMUL.FTZ R0, R21, R160.reuse ;  /* 0x000000a015007220 */ /* 0x080fe20000410000 */
[----:B------:R-:W-:Y:S01]  /*2750*/  @P1 FADD.FTZ R29, R29, R26 ;  /* 0x0000001a1d1d1221 */ /* 0x000fe20000010000 */
[-C--:B------:R-:W-:Y:S01]  /*2760*/  FMUL.FTZ R2, R31, R160.reuse ;  /* 0x000000a01f027220 */ /* 0x080fe20000410000 */
[-C--:B------:R-:W-:Y:S01]  /*2770*/  FMUL.FTZ R22, R33, R160.reuse ;  /* 0x000000a021167220 */ /* 0x080fe20000410000 */
[----:B------:R-:W-:Y:S01]  /*2780*/  FMUL.FTZ R0, R0, UR13 ;  /* 0x0000000d00007c20 */ /* 0x000fe20008410000 */
[-C--:B------:R-:W-:Y:S01]  /*2790*/  FMUL.FTZ R24, R23, R160.reuse ;  /* 0x000000a017187220 */ /* 0x080fe20000410000 */
[----:B------:R-:W-:Y:S01]  /*27a0*/  FMUL.FTZ R2, R2, UR13 ;  /* 0x0000000d02027c20 */ /* 0x000fe20008410000 */
[----:B------:R-:W-:Y:S01]  /*27b0*/  FMUL.FTZ R22, R22, UR13 ;  /* 0x0000000d16167c20 */ /* 0x000fe20008410000 */
[----:B------:R-:W-:Y:S01]  /*27c0*/  FMUL.FTZ R26, R29, R160 ;  /* 0x000000a01d1a7220 */ /* 0x000fe20000410000 */
[----:B------:R-:W-:Y:S01]  /*27d0*/  FMUL.FTZ R24, R24, UR13 ;  /* 0x0000000d18187c20 */ /* 0x000fe20008410000 */
[----:B------:R-:W-:Y:S01]  /*27e0*/  FSEL R25, R0, RZ, P5 ;  /* 0x000000ff00197208 */ /* 0x000fe20002800000 */
[-CC-:B------:R-:W-:Y:S01]  /*27f0*/  FFMA.FTZ R55, R55, R35.reuse, R20.reuse ;  /* 0x0000002337377223 */ /* 0x180fe20000010014 */
[----:B------:R-:W-:Y:S01]  /*2800*/  FSEL R0, R22, RZ, P2 ;  /* 0x000000ff16007208 */ /* 0x000fe20001000000 */
[----:B------:R-:W-:Y:S01]  /*2810*/  FMUL.FTZ R22, R26, UR13 ;  /* 0x0000000d1a167c20 */ /* 0x000fe20008410000 */
[----:B------:R-:W-:Y:S01]  /*2820*/  LOP3.LUT P5, RZ, R3, 0xff, RZ, 0xc0, !PT ;  /* 0x000000ff03ff7812 */ /* 0x000fe200078ac0ff */
[-CC-:B------:R-:W-:Y:S01]  /*2830*/  FFMA.FTZ R53, R53, R35.reuse, R20.reuse ;  /* 0x0000002335357223 */ /* 0x180fe20000010014 */
[----:B------:R-:W-:Y:S01]  /*2840*/  FSEL R27, R2, RZ, P6 ;  /* 0x000000ff021b7208 */ /* 0x000fe20003000000 */
[-CC-:B------:R-:W-:Y:S01]  /*2850*/  FFMA.FTZ R47, R51, R35.reuse, R20.reuse ;  /* 0x00000023332f7223 */ /* 0x180fe20000010014 */
[----:B------:R-:W-:Y:S01]  /*2860*/  FSEL R24, R24, RZ, P4 ;  /* 0x000000ff18187208 */ /* 0x000fe20002000000 */
[----:B------:R-:W-:Y:S01]  /*2870*/  FADD.FTZ R37, R52, -R37 ;  /* 0x8000002534257221 */ /* 0x000fe20000010000 */
[----:B------:R-:W-:Y:S01]  /*2880*/  MOV R2, R40 ;  /* 0x0000002800027202 */ /* 0x000fe20000000f00 */
[-CC-:B------:R-:W-:Y:S01]  /*2890*/  FFMA.FTZ R190, R190, R35.reuse, R20.reuse ;  /* 0x00000023bebe7223 */ /* 0x180fe20000010014 */
[C---:B------:R-:W-:Y:S01]  /*28a0*/  LOP3.LUT P2, RZ, R3.reuse, 0xff00, RZ, 0xc0, !PT ;  /* 0x0000ff0003ff7812 */ /* 0x040fe2000784c0ff */
[----:B------:R-:W-:Y:S01]  /*28b0*/  FADD.FTZ R55, R36, -R55 ;  /* 0x8000003724377221 */ /* 0x000fe20000010000 */
[C---:B------:R-:W-:Y:S01]  /*28c0*/  LOP3.LUT P6, RZ, R3.reuse, 0xff0000, RZ, 0xc0, !PT ;  /* 0x00ff000003ff7812 */ /* 0x040fe200078cc0ff */
[----:B------:R-:W-:Y:S01]  /*28d0*/  FADD.FTZ R57, R56, -R53 ;  /* 0x8000003538397221 */ /* 0x000fe20000010000 */
[----:B------:R-:W-:Y:S01]  /*28e0*/  LOP3.LUT P4, RZ, R3, 0xff000000, RZ, 0xc0, !PT ;  /* 0xff00000003ff7812 */ /* 0x000fe2000788c0ff */
[----:B------:R-:W-:Y:S01]  /*28f0*/  FFMA.FTZ R3, R50, R35, R20 ;  /* 0x0000002332037223 */ /* 0x000fe20000010014 */
[----:B------:R-:W-:Y:S01]  /*2900*/  FSEL R22, R22, RZ, P5 ;  /* 0x000000ff16167208 */ /* 0x000fe20002800000 */
[----:B------:R-:W-:Y:S01]  /*2910*/  FMUL.FTZ R53, R164, R37 ;  /* 0x00000025a4357220 */ /* 0x000fe20000410000 */
[----:B------:R-:W-:Y:S01]  /*2920*/  LOP3.LUT P5, RZ, R2, 0xff, RZ, 0xc0, !PT ;  /* 0x000000ff02ff7812 */ /* 0x000fe200078ac0ff */
[----:B------:R-:W-:Y:S01]  /*2930*/  FADD.FTZ R3, R46, -R3 ;  /* 0x800000032e037221 */ /* 0x000fe20000010000 */
[----:B------:R-:W-:Y:S01]  /*2940*/  @P1 PRMT R2, R74, 0x7632, R2 ;  /* 0x000076324a021816 */ /* 0x000fe20000000002 */
[----:B------:R-:W-:Y:S01]  /*2950*/  FADD.FTZ R169, R172, -R47 ;  /* 0x8000002faca97221 */ /* 0x000fe20000010000 */
[----:B------:R-:W-:Y:S01]  /*2960*/  @P1 SHF.L.U32 R26, R75, 0x10, RZ ;  /* 0x000000104b1a1819 */ /* 0x000fe200000006ff */
[----:B------:R-:W-:Y:S01]  /*2970*/  FMUL.FTZ R51, R164, R3 ;  /* 0x00000003a4337220 */ /* 0x000fe20000410000 */
[----:B------:R-:W-:Y:S01]  /*2980*/  @P1 PRMT R3, R4, 0x7632, R3 ;  /* 0x0000763204031816 */ /* 0x000fe20000000003 */
[----:B------:R-:W-:-:S02]  /*2990*/  @P1 IMAD.U32 R2, R2, 0x10000, RZ ;  /* 0x0001000002021824 */ /* 0x000fc400078e00ff */
[----:B------:R-:W-:Y:S01]  /*29a0*/  FADD.FTZ R193, R193, -R190 ;  /* 0x800000bec1c17221 */ /* 0x000fe20000010000 */
[----:B------:R-:W-:Y:S01]  /*29b0*/  FMUL.FTZ R47, R164, R55 ;  /* 0x00000037a42f7220 */ /* 0x000fe20000410000 */
[----:B------:R-:W-:Y:S01]  /*29c0*/  FFMA.FTZ R39, R48, R35, R20 ;  /* 0x0000002330277223 */ /* 0x000fe20000010014 */
[----:B------:R-:W-:Y:S01]  /*29d0*/  @P1 FADD.FTZ R51, R51, R2 ;  /* 0x0000000233331221 */ /* 0x000fe20000010000 */
[----:B------:R-:W-:Y:S01]  /*29e0*/  @P1 SHF.L.U32 R2, R4, 0x10, RZ ;  /* 0x0000001004021819 */ /* 0x000fe200000006ff */
[----:B------:R-:W-:Y:S01]  /*29f0*/  @P1 FADD.FTZ R53, R53, R26 ;  /* 0x0000001a35351221 */ /* 0x000fe20000010000 */
[----:B------:R-:W-:Y:S01]  /*2a00*/  @P1 SHF.L.U32 R26, R3, 0x10, RZ ;  /* 0x00000010031a1819 */ /* 0x000fe200000006ff */
[----:B------:R-:W-:Y:S01]  /*2a10*/  FMUL.FTZ R37, R164, R193 ;  /* 0x000000c1a4257220 */ /* 0x000fe20000410000 */
[----:B------:R-:W-:Y:S01]  /*2a20*/  FADD.FTZ R39, R38, -R39 ;  /* 0x8000002726277221 */ /* 0x000fe20000010000 */
[--C-:B------:R-:W-:Y:S01]  /*2a30*/  @P1 FADD.FTZ R47, R47, R2.reuse ;  /* 0x000000022f2f1221 */ /* 0x100fe20000010000 */
[----:B------:R-:W-:Y:S01]  /*2a40*/  @P1 PRMT R2, R5, 0x7632, R2 ;  /* 0x0000763205021816 */ /* 0x000fe20000000002 */
[----:B------:R-:W-:Y:S01]  /*2a50*/  @P1 FADD.FTZ R37, R37, R26 ;  /* 0x0000001a25251221 */ /* 0x000fe20000010000 */
[----:B------:R-:W-:Y:S01]  /*2a60*/  FMUL.FTZ R49, R164, R39 ;  /* 0x00000027a4317220 */ /* 0x000fe20000410000 */
[----:B------:R-:W-:Y:S01]  /*2a70*/  FFMA.FTZ R192, R192, R35, R20 ;  /* 0x00000023c0c07223 */ /* 0x000fe20000010014 */
[----:B------:R-:W-:Y:S01]  /*2a80*/  @P1 SHF.L.U32 R26, R2, 0x10, RZ ;  /* 0x00000010021a1819 */ /* 0x000fe200000006ff */
[-C--:B------:R-:W-:Y:S01]  /*2a90*/  FMUL.FTZ R2, R51, R160.reuse ;  /* 0x000000a033027220 */ /* 0x080fe20000410000 */
[----:B------:R-:W-:Y:S01]  /*2aa0*/  @P1 FADD.FTZ R49, R49, R28 ;  /* 0x0000001c31311221 */ /* 0x000fe20000010000 */
[----:B------:R-:W-:Y:S01]  /*2ab0*/  FADD.FTZ R195, R195, -R192 ;  /* 0x800000c0c3c37221 */ /* 0x000fe20000010000 */
[----:B------:R-:W-:Y:S01]  /*2ac0*/  @P1 SHF.L.U32 R28, R5, 0x10, RZ ;  /* 0x00000010051c1819 */ /* 0x000fe200000006ff */
[----:B------:R-:W-:Y:S01]  /*2ad0*/  FMUL.FTZ R2, R2, UR13 ;  /* 0x0000000d02027c20 */ /* 0x000fe20008410000 */
[C---:B------:R-:W-:Y:S01]  /*2ae0*/  FMUL.FTZ R39, R164.reuse, R57 ;  /* 0x00000039a4277220 */ /* 0x040fe20000410000 */
[C---:B------:R-:W-:Y:S01]  /*2af0*/  FMUL.FTZ R55, R164.reuse, R169 ;  /* 0x000000a9a4377220 */ /* 0x040fe20000410000 */
[----:B------:R-:W-:Y:S01]  /*2b00*/  FMUL.FTZ R57, R164, R195 ;  /* 0x000000c3a4397220 */ /* 0x000fe20000410000 */
[-C--:B------:R-:W-:Y:S01]  /*2b10*/  FMUL.FTZ R3, R53, R160.reuse ;  /* 0x000000a035037220 */ /* 0x080fe20000410000 */
[----:B------:R-:W-:Y:S01]  /*2b20*/  FSEL R169, R2, RZ, P2 ;  /* 0x000000ff02a97208 */ /* 0x000fe20001000000 */
[----:B------:R-:W-:Y:S01]  /*2b30*/  @P1 FADD.FTZ R39, R39, R28 ;  /* 0x0000001c27271221 */ /* 0x000fe20000010000 */
[-C--:B------:R-:W-:Y:S01]  /*2b40*/  FMUL.FTZ R2, R47, R160.reuse ;  /* 0x000000a02f027220 */ /* 0x080fe20000410000 */
[----:B------:R-:W-:Y:S01]  /*2b50*/  @P1 SHF.L.U32 R28, R6, 0x10, RZ ;  /* 0x00000010061c1819 */ /* 0x000fe200000006ff */
[----:B------:R-:W-:Y:S01]  /*2b60*/  @P1 FADD.FTZ R57, R57, R26 ;  /* 0x0000001a39391221 */ /* 0x000fe20000010000 */
[-C--:B------:R-:W-:Y:S01]  /*2b70*/  FMUL.FTZ R26, R49, R160.reuse ;  /* 0x000000a0311a7220 */ /* 0x080fe20000410000 */
[----:B------:R-:W-:Y:S01]  /*2b80*/  FMUL.FTZ R3, R3, UR13 ;  /* 0x0000000d03037c20 */ /* 0x000fe20008410000 */
[----:B------:R-:W-:Y:S01]  /*2b90*/  FMUL.FTZ R2, R2, UR13 ;  /* 0x0000000d02027c20 */ /* 0x000fe20008410000 */
[----:B------:R-:W-:Y:S01]  /*2ba0*/  @P1 FADD.FTZ R55, R55, R28 ;  /* 0x0000001c37371221 */ /* 0x000fe20000010000 */
[----:B------:R-:W-:Y:S01]  /*2bb0*/  FMUL.FTZ R213, R26, UR13 ;  /* 0x0000000d1ad57c20 */ /* 0x000fe20008410000 */
[----:B------:R-:W-:Y:S01]  /*2bc0*/  LOP3.LUT P2, RZ, R40, 0xff00, RZ, 0xc0, !PT ;  /* 0x0000ff0028ff7812 */ /* 0x000fe2000784c0ff */
[-CC-:B------:R-:W-:Y:S01]  /*2bd0*/  FFMA.FTZ R194, R194, R35.reuse, R20.reuse ;  /* 0x00000023c2c27223 */ /* 0x180fe20000010014 */
[----:B------:R-:W-:Y:S01]  /*2be0*/  FSEL R26, R3, RZ, P6 ;  /* 0x000000ff031a7208 */ /* 0x000fe20003000000 */
[-C--:B------:R-:W-:Y:S01]  /*2bf0*/  FMUL.FTZ R3, R37, R160.reuse ;  /* 0x000000a025037220 */ /* 0x080fe20000410000 */
[----:B------:R-:W-:Y:S01]  /*2c00*/  FSEL R30, R2, RZ, P5 ;  /* 0x000000ff021e7208 */ /* 0x000fe20002800000 */
[-C--:B------:R-:W-:Y:S01]  /*2c10*/  FMUL.FTZ R2, R55, R160.reuse ;  /* 0x000000a037027220 */ /* 0x080fe20000410000 */
[----:B------:R-:W-:Y:S01]  /*2c20*/  LOP3.LUT P5, RZ, R41, 0xff, RZ, 0xc0, !PT ;  /* 0x000000ff29ff7812 */ /* 0x000fe200078ac0ff */
[----:B------:R-:W-:Y:S01]  /*2c30*/  FMUL.FTZ R3, R3, UR13 ;  /* 0x0000000d03037c20 */ /* 0x000fe20008410000 */
[-C--:B------:R-:W-:Y:S01]  /*2c40*/  FMUL.FTZ R28, R39, R160.reuse ;  /* 0x000000a0271c7220 */ /* 0x080fe20000410000 */
[----:B------:R-:W-:Y:S01]  /*2c50*/  FMUL.FTZ R2, R2, UR13 ;  /* 0x0000000d02027c20 */ /* 0x000fe20008410000 */
[----:B------:R-:W-:Y:S01]  /*2c60*/  FMUL.FTZ R32, R57, R160 ;  /* 0x000000a039207220 */ /* 0x000fe20000410000 */
[-C--:B------:R-:W-:Y:S01]  /*2c70*/  FFMA.FTZ R171, R171, R35.reuse, R20 ;  /* 0x00000023abab7223 */ /* 0x080fe20000010014 */
[----:B------:R-:W-:Y:S01]  /*2c80*/  FSEL R193, R3, RZ, P2 ;  /* 0x000000ff03c17208 */ /* 0x000fe20001000000 */
[----:B------:R-:W-:Y:S01]  /*2c90*/  FADD.FTZ R197, R197, -R194 ;  /* 0x800000c2c5c57221 */ /* 0x000fe20000010000 */
[----:B------:R-:W-:Y:S01]  /*2ca0*/  FSEL R34, R2, RZ, P5 ;  /* 0x000000ff02227208 */ /* 0x000fe20002800000 */
[-C--:B------:R-:W-:Y:S01]  /*2cb0*/  FFMA.FTZ R196, R196, R35.reuse, R20 ;  /* 0x00000023c4c47223 */ /* 0x080fe20000010014 */
[----:B------:R-:W-:Y:S01]  /*2cc0*/  MOV R3, R42 ;  /* 0x0000002a00037202 */ /* 0x000fe20000000f00 */
[----:B------:R-:W-:Y:S01]  /*2cd0*/  FMUL.FTZ R28, R28, UR13 ;  /* 0x0000000d1c1c7c20 */ /* 0x000fe20008410000 */
[----:B------:R-:W-:Y:S01]  /*2ce0*/  @P1 PRMT R2, R6, 0x7632, R2 ;  /* 0x0000763206021816 */ /* 0x000fe20000000002 */
[----:B------:R-:W-:Y:S01]  /*2cf0*/  FMUL.FTZ R32, R32, UR13 ;  /* 0x0000000d20207c20 */ /* 0x000fe20008410000 */
[----:B------:R-:W-:Y:S01]  /*2d00*/  FSEL R213, R213, RZ, P4 ;  /* 0x000000ffd5d57208 */ /* 0x000fe20002000000 */
[----:B------:R-:W-:Y:S01]  /*2d10*/  FFMA.FTZ R173, R173, R35, R20 ;  /* 0x00000023adad7223 */ /* 0x000fe20000010014 */
[----:B------:R-:W-:Y:S01]  /*2d20*/  LOP3.LUT P6, RZ, R40, 0xff0000, RZ, 0xc0, !PT ;  /* 0x00ff000028ff7812 */ /* 0x000fe200078cc0ff */
[----:B------:R-:W-:Y:S01]  /*2d30*/  FADD.FTZ R171, R174, -R171 ;  /* 0x800000abaeab7221 */ /* 0x000fe20000010000 */
[----:B------:R-:W-:Y:S01]  /*2d40*/  LOP3.LUT P4, RZ, R40, 0xff000000, RZ, 0xc0, !PT ;  /* 0xff00000028ff7812 */ /* 0x000fe2000788c0ff */
[----:B------:R-:W-:Y:S01]  /*2d50*/  FMUL.FTZ R215, R164, R197 ;  /* 0x000000c5a4d77220 */ /* 0x000fe20000410000 */
[----:B------:R-:W-:Y:S01]  /*2d60*/  LOP3.LUT P5, RZ, R3, 0xff, RZ, 0xc0, !PT ;  /* 0x000000ff03ff7812 */ /* 0x000fe200078ac0ff */
[----:B------:R-:W-:Y:S01]  /*2d70*/  FADD.FTZ R3, R191, -R196 ;  /* 0x800000c4bf037221 */ /* 0x000fe20000010000 */
[----:B------:R-:W-:Y:S01]  /*2d80*/  @P1 SHF.L.U32 R2, R2, 0x10, RZ ;  /* 0x0000001002021819 */ /* 0x000fe200000006ff */
[----:B------:R-:W-:Y:S01]  /*2d90*/  FFMA.FTZ R198, R198, R35, R20 ;  /* 0x00000023c6c67223 */ /* 0x000fe20000010014 */
[----:B------:R-:W-:Y:S01]  /*2da0*/  FADD.FTZ R173, R176, -R173 ;  /* 0x800000adb0ad7221 */ /* 0x000fe20000010000 */
[----:B------:R-:W-:Y:S01]  /*2db0*/  FSEL R195, R28, RZ, P6 ;  /* 0x000000ff1cc37208 */ /* 0x000fe20003000000 */
[----:B------:R-:W-:Y:S01]  /*2dc0*/  @P1 IMAD.U32 R28, R7, 0x10000, RZ ;  /* 0x00010000071c1824 */ /* 0x000fe200078e00ff */
[----:B------:R-:W-:Y:S01]  /*2dd0*/  FSEL R32, R32, RZ, P4 ;  /* 0x000000ff20207208 */ /* 0x000fe20002000000 */
[C---:B------:R-:W-:Y:S01]  /*2de0*/  FMUL.FTZ R191, R164.reuse, R171 ;  /* 0x000000aba4bf7220 */ /* 0x040fe20000410000 */
[C---:B------:R-:W-:Y:S01]  /*2df0*/  LOP3.LUT P2, RZ, R41.reuse, 0xff00, RZ, 0xc0, !PT ;  /* 0x0000ff0029ff7812 */ /* 0x040fe2000784c0ff */
[----:B------:R-:W-:Y:S01]  /*2e00*/  FMUL.FTZ R197, R164, R3 ;  /* 0x00000003a4c57220 */ /* 0x000fe20000410000 */
[----:B------:R-:W-:Y:S01]  /*2e10*/  LOP3.LUT P6, RZ, R41, 0xff0000, RZ, 0xc0, !PT ;  /* 0x00ff000029ff7812 */ /* 0x000fe200078cc0ff */
[----:B------:R-:W-:Y:S01]  /*2e20*/  @P1 FADD.FTZ R215, R215, R2 ;  /* 0x00000002d7d71221 */ /* 0x000fe20000010000 */
[----:B------:R-:W-:Y:S01]  /*2e30*/  LOP3.LUT P4, RZ, R41, 0xff000000, RZ, 0xc0, !PT ;  /* 0xff00000029ff7812 */ /* 0x000fe2000788c0ff */
[----:B------:R-:W-:Y:S01]  /*2e40*/  FADD.FTZ R41, R189, -R198 ;  /* 0x800000c6bd297221 */ /* 0x000fe20000010000 */
[----:B------:R-:W-:Y:S01]  /*2e50*/  FFMA.FTZ R177, R177, R35, R20 ;  /* 0x00000023b1b17223 */ /* 0x000fe20000010014 */
[----:B------:R-:W-:Y:S01]  /*2e60*/  @P1 PRMT R3, R8, 0x7632, R3 ;  /* 0x0000763208031816 */ /* 0x000fe20000000003 */
[----:B------:R-:W-:Y:S01]  /*2e70*/  FMUL.FTZ R189, R164, R173 ;  /* 0x000000ada4bd7220 */ /* 0x000fe20000410000 */
[----:B------:R-:W-:Y:S01]  /*2e80*/  @P1 SHF.L.U32 R2, R8, 0x10, RZ ;  /* 0x0000001008021819 */ /* 0x000fe200000006ff */
[----:B------:R-:W-:Y:S01]  /*2e90*/  @P1 FADD.FTZ R191, R191, R28 ;  /* 0x0000001cbfbf1221 */ /* 0x000fe20000010000 */
[----:B------:R-:W-:Y:S01]  /*2ea0*/  FADD.FTZ R171, R180, -R177 ;  /* 0x800000b1b4ab7221 */ /* 0x000fe20000010000 */
[----:B------:R-:W-:Y:S01]  /*2eb0*/  @P1 SHF.L.U32 R28, R3, 0x10, RZ ;  /* 0x00000010031c1819 */ /* 0x000fe200000006ff */
[----:B------:R-:W-:Y:S01]  /*2ec0*/  FMUL.FTZ R177, R164, R41 ;  /* 0x00000029a4b17220 */ /* 0x000fe20000410000 */
[----:B------:R-:W-:Y:S01]  /*2ed0*/  @P1 PRMT R36, R7, 0x7632, R36 ;  /* 0x0000763207241816 */ /* 0x000fe20000000024 */
[--C-:B------:R-:W-:Y:S01]  /*2ee0*/  @P1 FADD.FTZ R189, R189, R2.reuse ;  /* 0x00000002bdbd1221 */ /* 0x100fe20000010000 */
[----:B------:R-:W-:Y:S01]  /*2ef0*/  @P1 PRMT R2, R9, 0x7632, R2 ;  /* 0x0000763209021816 */ /* 0x000fe20000000002 */
[-C--:B------:R-:W-:Y:S01]  /*2f00*/  FFMA.FTZ R175, R175, R35.reuse, R20 ;  /* 0x00000023afaf7223 */ /* 0x080fe20000010014 */
[----:B------:R-:W-:Y:S01]  /*2f10*/  @P1 SHF.L.U32 R36, R36, 0x10, RZ ;  /* 0x0000001024241819 */ /* 0x000fe200000006ff */
[----:B------:R-:W-:Y:S01]  /*2f20*/  @P1 FADD.FTZ R177, R177, R28 ;  /* 0x0000001cb1b11221 */ /* 0x000fe20000010000 */
[----:B------:R-:W-:Y:S01]  /*2f30*/  @P1 SHF.L.U32 R28, R2, 0x10, RZ ;  /* 0x00000010021c1819 */ /* 0x000fe200000006ff */
[-C--:B------:R-:W-:Y:S01]  /*2f40*/  FMUL.FTZ R2, R215, R160.reuse ;  /* 0x000000a0d7027220 */ /* 0x080fe20000410000 */
[----:B------:R-:W-:Y:S01]  /*2f50*/  FADD.FTZ R175, R178, -R175 ;  /* 0x800000afb2af7221 */ /* 0x000fe20000010000 */
[----:B------:R-:W-:Y:S01]  /*2f60*/  FFMA.FTZ R200, R200, R35, R20 ;  /* 0x00000023c8c87223 */ /* 0x000fe20000010014 */
[----:B------:R-:W-:Y:S01]  /*2f70*/  @P1 FADD.FTZ R197, R197, R36 ;  /* 0x00000024c5c51221 */ /* 0x000fe20000010000 */
[----:B------:R-:W-:Y:S01]  /*2f80*/  @P1 SHF.L.U32 R36, R9, 0x10, RZ ;  /* 0x0000001009241819 */ /* 0x000fe200000006ff */
[----:B------:R-:W-:Y:S01]  /*2f90*/  FMUL.FTZ R2, R2, UR13 ;  /* 0x0000000d02027c20 */ /* 0x000fe20008410000 */
[C---:B------:R-:W-:Y:S01]  /*2fa0*/  FMUL.FTZ R175, R164.reuse, R175 ;  /* 0x000000afa4af7220 */ /* 0x040fe20000410000 */
[----:B------:R-:W-:Y:S01]  /*2fb0*/  FADD.FTZ R187, R187, -R200 ;  /* 0x800000c8bbbb7221 */ /* 0x000fe20000010000 */
[-C--:B------:R-:W-:Y:S01]  /*2fc0*/  FMUL.FTZ R3, R191, R160.reuse ;  /* 0x000000a0bf037220 */ /* 0x080fe20000410000 */
[----:B------:R-:W-:Y:S01]  /*2fd0*/  FMUL.FTZ R171, R164, R171 ;  /* 0x000000aba4ab7220 */ /* 0x000fe20000410000 */
[----:B------:R-:W-:Y:S01]  /*2fe0*/  @P1 FADD.FTZ R175, R175, R36 ;  /* 0x00000024afaf1221 */ /* 0x000fe20000010000 */
[----:B------:R-:W-:Y:S01]  /*2ff0*/  FSEL R217, R2, RZ, P2 ;  /* 0x000000ff02d97208 */ /* 0x000fe20001000000 */
[----:B------:R-:W-:Y:S01]  /*3000*/  FMUL.FTZ R173, R164, R187 ;  /* 0x000000bba4ad7220 */ /* 0x000fe20000410000 */
[----:B------:R-:W-:Y:S01]  /*3010*/  @P1 SHF.L.U32 R36, R10, 0x10, RZ ;  /* 0x000000100a241819 */ /* 0x000fe200000006ff */
[-C--:B------:R-:W-:Y:S01]  /*3020*/  FMUL.FTZ R2, R189, R160.reuse ;  /* 0x000000a0bd027220 */ /* 0x080fe20000410000 */
[----:B------:R-:W-:Y:S01]  /*3030*/  FMUL.FTZ R3, R3, UR13 ;  /* 0x0000000d03037c20 */ /* 0x000fe20008410000 */
[----:B------:R-:W-:Y:S01]  /*3040*/  @P1 FADD.FTZ R173, R173, R28 ;  /* 0x0000001cadad1221 */ /* 0x000fe20000010000 */
[-C--:B------:R-:W-:Y:S01]  /*3050*/  FMUL.FTZ R28, R197, R160.reuse ;  /* 0x000000a0c51c7220 */ /* 0x080fe20000410000 */
[----:B------:R-:W-:Y:S01]  /*3060*/  FMUL.FTZ R2, R2, UR13 ;  /* 0x0000000d02027c20 */ /* 0x000fe20008410000 */
[----:B------:R-:W-:Y:S01]  /*3070*/  @P1 FADD.FTZ R171, R171, R36 ;  /* 0x00000024abab1221 */ /* 0x000fe20000010000 */
[----:B------:R-:W-:Y:S01]  /*3080*/  FSEL R36, R3, RZ, P6 ;  /* 0x000000ff03247208 */ /* 0x000fe20003000000 */
[-C--:B------:R-:W-:Y:S01]  /*3090*/  FMUL.FTZ R3, R177, R160.reuse ;  /* 0x000000a0b1037220 */ /* 0x080fe20000410000 */
[----:B------:R-:W-:Y:S01]  /*30a0*/  FMUL.FTZ R28, R28, UR13 ;  /* 0x0000000d1c1c7c20 */ /* 0x000fe20008410000 */
[----:B------:R-:W-:Y:S01]  /*30b0*/  FSEL R41, R2, RZ, P5 ;  /* 0x000000ff02297208 */ /* 0x000fe20002800000 */
[-C--:B------:R-:W-:Y:S01]  /*30c0*/  FMUL.FTZ R2, R173, R160.reuse ;  /* 0x000000a0ad027220 */ /* 0x080fe20000410000 */
[----:B------:R-:W-:Y:S01]  /*30d0*/  FMUL.FTZ R3, R3, UR13 ;  /* 0x0000000d03037c20 */ /* 0x000fe20008410000 */
[----:B------:R-:W-:Y:S01]  /*30e0*/  LOP3.LUT P2, RZ, R42, 0xff00, RZ, 0xc0, !PT ;  /* 0x0000ff002aff7812 */ /* 0x000fe2000784c0ff */
[-C--:B------:R-:W-:Y:S01]  /*30f0*/  FMUL.FTZ R40, R171, R160.reuse ;  /* 0x000000a0ab287220 */ /* 0x080fe20000410000 */
[----:B------:R-:W-:Y:S01]  /*3100*/  FSEL R219, R28, RZ, P4 ;  /* 0x000000ff1cdb7208 */ /* 0x000fe20002000000 */
[----:B------:R-:W-:Y:S01]  /*3110*/  FMUL.FTZ R2, R2, UR13 ;  /* 0x0000000d02027c20 */ /* 0x000fe20008410000 */
[----:B------:R-:W-:Y:S01]  /*3120*/  LOP3.LUT P6, RZ, R42, 0xff0000, RZ, 0xc0, !PT ;  /* 0x00ff00002aff7812 */ /* 0x000fe200078cc0ff */
[-C--:B------:R-:W-:Y:S01]  /*3130*/  FFMA.FTZ R202, R202, R35.reuse, R20 ;  /* 0x00000023caca7223 */ /* 0x080fe20000010014 */
[----:B------:R-:W-:Y:S01]  /*3140*/  LOP3.LUT P4, RZ, R42, 0xff000000, RZ, 0xc0, !PT ;  /* 0xff0000002aff7812 */ /* 0x000fe2000788c0ff */
[----:B------:R-:W-:Y:S01]  /*3150*/  FMUL.FTZ R42, R40, UR13 ;  /* 0x0000000d282a7c20 */ /* 0x000fe20008410000 */
[----:B------:R-:W-:Y:S01]  /*3160*/  FSEL R38, R3, RZ, P2 ;  /* 0x000000ff03267208 */ /* 0x000fe20001000000 */
[----:B------:R-:W-:Y:S01]  /*3170*/  IMAD.MOV.U32 R3, RZ, RZ, R44 ;  /* 0x000000ffff037224 */ /* 0x000fe200078e002c */
[----:B------:R-:W-:Y:S01]  /*3180*/  LOP3.LUT P5, RZ, R43, 0xff, RZ, 0xc0, !PT ;  /* 0x000000ff2bff7812 */ /* 0x000fe200078ac0ff */
[-C--:B------:R-:W-:Y:S01]  /*3190*/  FFMA.FTZ R210, R210, R35.reuse, R20 ;  /* 0x00000023d2d27223 */ /* 0x080fe20000010014 */
[----:B------:R-:W-:Y:S01]  /*31a0*/  FSEL R40, R2, RZ, P4 ;  /* 0x000000ff02287208 */ /* 0x000fe20002000000 */
[----:B------:R-:W-:Y:S01]  /*31b0*/  FADD.FTZ R199, R199, -R202 ;  /* 0x800000cac7c77221 */ /* 0x000fe20000010000 */
[----:B------:R-:W-:Y:S01]  /*31c0*/  @P1 PRMT R2, R10, 0x7632, R2 ;  /* 0x000076320a021816 */ /* 0x000fe20000000002 */
[-CC-:B------:R-:W-:Y:S01]  /*31d0*/  FFMA.FTZ R179, R179, R35.reuse, R20.reuse ;  /* 0x00000023b3b37223 */ /* 0x180fe20000010014 */
[----:B------:R-:W-:Y:S01]  /*31e0*/  FSEL R42, R42, RZ, P5 ;  /* 0x000000ff2a2a7208 */ /* 0x000fe20002800000 */
[-CC-:B------:R-:W-:Y:S01]  /*31f0*/  FFMA.FTZ R181, R181, R35.reuse, R20.reuse ;  /* 0x00000023b5b57223 */ /* 0x180fe20000010014 */
[----:B------:R-:W-:Y:S01]  /*3200*/  LOP3.LUT P5, RZ, R3, 0xff, RZ, 0xc0, !PT ;  /* 0x000000ff03ff7812 */ /* 0x000fe200078ac0ff */
[-C--:B------:R-:W-:Y:S01]  /*3210*/  FFMA.FTZ R3, R203, R35.reuse, R20 ;  /* 0x00000023cb037223 */ /* 0x080fe20000010014 */
[----:B------:R-:W-:Y:S01]  /*3220*/  FADD.FTZ R203, R209, -R210 ;  /* 0x800000d2d1cb7221 */ /* 0x000fe20000010000 */
[----:B------:R-:W-:Y:S01]  /*3230*/  @P1 SHF.L.U32 R2, R2, 0x10, RZ ;  /* 0x0000001002021819 */ /* 0x000fe200000006ff */
[--C-:B------:R-:W-:Y:S01]  /*3240*/  FFMA.FTZ R206, R206, R35, R20.reuse ;  /* 0x00000023cece7223 */ /* 0x100fe20000010014 */
[----:B------:R-:W-:Y:S01]  /*3250*/  FMUL.FTZ R209, R164, R199 ;  /* 0x000000c7a4d17220 */ /* 0x000fe20000410000 */
[----:B------:R-:W-:Y:S01]  /*3260*/  FADD.FTZ R179, R184, -R179 ;  /* 0x800000b3b8b37221 */ /* 0x000fe20000010000 */
[-CC-:B------:R-:W-:Y:S01]  /*3270*/  FFMA.FTZ R204, R204, R35.reuse, R20.reuse ;  /* 0x00000023cccc7223 */ /* 0x180fe20000010014 */
[-CC-:B------:R-:W-:Y:S01]  /*3280*/  FFMA.FTZ R183, R183, R35.reuse, R20.reuse ;  /* 0x00000023b7b77223 */ /* 0x180fe20000010014 */
[-CC-:B------:R-:W-:Y:S01]  /*3290*/  FFMA.FTZ R208, R208, R35.reuse, R20.reuse ;  /* 0x00000023d0d07223 */ /* 0x180fe20000010014 */
[-CC-:B------:R-:W-:Y:S01]  /*32a0*/  FFMA.FTZ R185, R185, R35.reuse, R20.reuse ;  /* 0x00000023b9b97223 */ /* 0x180fe20000010014 */
[----:B------:R-:W-:Y:S01]  /*32b0*/  FADD.FTZ R181, R182, -R181 ;  /* 0x800000b5b6b57221 */ /* 0x000fe20000010000 */
[----:B------:R-:W-:Y:S01]  /*32c0*/  FFMA.FTZ R20, R214, R35, R20 ;  /* 0x00000023d6147223 */ /* 0x000fe20000010014 */
[----:B------:R-:W-:Y:S01]  /*32d0*/  FADD.FTZ R35, R205, -R206 ;  /* 0x800000cecd237221 */ /* 0x000fe20000010000 */
[----:B------:R-:W-:Y:S01]  /*32e0*/  @P1 FADD.FTZ R209, R209, R2 ;  /* 0x00000002d1d11221 */ /* 0x000fe20000010000 */
[----:B------:R-:W-:Y:S01]  /*32f0*/  FMUL.FTZ R205, R164, R179 ;  /* 0x000000b3a4cd7220 */ /* 0x000fe20000410000 */
[----:B------:R-:W-:Y:S01]  /*3300*/  @P1 SHF.L.U32 R2, R12, 0x10, RZ ;  /* 0x000000100c021819 */ /* 0x000fe200000006ff */
[-C--:B------:R-:W-:Y:S01]  /*3310*/  FMUL.FTZ R28, R175, R160.reuse ;  /* 0x000000a0af1c7220 */ /* 0x080fe20000410000 */
[----:B------:R-:W-:Y:S01]  /*3320*/  FMUL.FTZ R179, R164, R181 ;  /* 0x000000b5a4b37220 */ /* 0x000fe20000410000 */
[--C-:B------:R-:W-:Y:S01]  /*3330*/  FADD.FTZ R221, R212, -R3.reuse ;  /* 0x80000003d4dd7221 */ /* 0x100fe20000010000 */
[----:B------:R-:W-:Y:S01]  /*3340*/  FADD.FTZ R211, R211, -R20 ;  /* 0x80000014d3d37221 */ /* 0x000fe20000010000 */
[----:B------:R-:W-:Y:S01]  /*3350*/  FMUL.FTZ R28, R28, UR13 ;  /* 0x0000000d1c1c7c20 */ /* 0x000fe20008410000 */
[----:B------:R-:W-:Y:S01]  /*3360*/  @P1 FADD.FTZ R179, R179, R2 ;  /* 0x00000002b3b31221 */ /* 0x000fe20000010000 */
[-C--:B------:R-:W-:Y:S01]  /*3370*/  FMUL.FTZ R2, R209, R160.reuse ;  /* 0x000000a0d1027220 */ /* 0x080fe20000410000 */
[----:B------:R-:W-:Y:S01]  /*3380*/  @P1 PRMT R3, R11, 0x7632, R3 ;  /* 0x000076320b031816 */ /* 0x000fe20000000003 */
[----:B------:R-:W-:Y:S01]  /*3390*/  FADD.FTZ R201, R201, -R204 ;  /* 0x800000ccc9c97221 */ /* 0x000fe20000010000 */
[----:B------:R-:W-:Y:S01]  /*33a0*/  @P1 SHF.L.U32 R20, R11, 0x10, RZ ;  /* 0x000000100b141819 */ /* 0x000fe200000006ff */
[----:B------:R-:W-:Y:S01]  /*33b0*/  FMUL.FTZ R2, R2, UR13 ;  /* 0x0000000d02027c20 */ /* 0x000fe20008410000 */
[----:B------:R-:W-:Y:S01]  /*33c0*/  FSEL R187, R28, RZ, P6 ;  /* 0x000000ff1cbb7208 */ /* 0x000fe20003000000 */
[C---:B------:R-:W-:Y:S01]  /*33d0*/  FMUL.FTZ R181, R164.reuse, R203 ;  /* 0x000000cba4b57220 */ /* 0x040fe20000410000 */
[----:B------:R-:W-:Y:S01]  /*33e0*/  LOP3.LUT P2, RZ, R43, 0xff00, RZ, 0xc0, !PT ;  /* 0x0000ff002bff7812 */ /* 0x000fe2000784c0ff */
[----:B------:R-:W-:Y:S01]  /*33f0*/  @P1 FADD.FTZ R205, R205, R20 ;  /* 0x00000014cdcd1221 */ /* 0x000fe20000010000 */
[----:B------:R-:W-:Y:S01]  /*3400*/  @P1 SHF.L.U32 R28, R3, 0x10, RZ ;  /* 0x00000010031c1819 */ /* 0x000fe200000006ff */
[----:B------:R-:W-:Y:S01]  /*3410*/  FMUL.FTZ R203, R164, R211 ;  /* 0x000000d3a4cb7220 */ /* 0x000fe20000410000 */
[----:B------:R-:W-:Y:S01]  /*3420*/  @P1 PRMT R3, R12, 0x7632, R3 ;  /* 0x000076320c031816 */ /* 0x000fe20000000003 */
[----:B------:R-:W-:Y:S01]  /*3430*/  FADD.FTZ R183, R186, -R183 ;  /* 0x800000b7bab77221 */ /* 0x000fe20000010000 */
[C---:B------:R-:W-:Y:S01]  /*3440*/  LOP3.LUT P6, RZ, R43.reuse, 0xff0000, RZ, 0xc0, !PT ;  /* 0x00ff00002bff7812 */ /* 0x040fe200078cc0ff */
[----:B------:R-:W-:Y:S01]  /*3450*/  FADD.FTZ R185, R188, -R185 ;  /* 0x800000b9bcb97221 */ /* 0x000fe20000010000 */
[----:B------:R-:W-:Y:S01]  /*3460*/  LOP3.LUT P4, RZ, R43, 0xff000000, RZ, 0xc0, !PT ;  /* 0xff0000002bff7812 */ /* 0x000fe2000788c0ff */
[----:B------:R-:W-:Y:S01]  /*3470*/  FADD.FTZ R43, R207, -R208 ;  /* 0x800000d0cf2b7221 */ /* 0x000fe20000010000 */
[----:B------:R-:W-:Y:S01]  /*3480*/  FMUL.FTZ R207, R164, R201 ;  /* 0x000000c9a4cf7220 */ /* 0x000fe20000410000 */
[----:B------:R-:W-:Y:S01]  /*3490*/  FSEL R211, R2, RZ, P2 ;  /* 0x000000ff02d37208 */ /* 0x000fe20001000000 */
[----:B------:R-:W-:Y:S01]  /*34a0*/  FMUL.FTZ R201, R164, R35 ;  /* 0x00000023a4c97220 */ /* 0x000fe20000410000 */
[----:B------:R-:W-:Y:S01]  /*34b0*/  @P1 SHF.L.U32 R20, R3, 0x10, RZ ;  /* 0x0000001003141819 */ /* 0x000fe200000006ff */
[-C--:B------:R-:W-:Y:S01]  /*34c0*/  FMUL.FTZ R2, R205, R160.reuse ;  /* 0x000000a0cd027220 */ /* 0x080fe20000410000 */
[----:B------:R-:W-:Y:S01]  /*34d0*/  ISETP.NE.U32.AND P2, PT, RZ, UR14, PT ;  /* 0x0000000eff007c0c */ /* 0x000fe2000bf45070 */
[----:B------:R-:W-:Y:S01]  /*34e0*/  @P1 FADD.FTZ R207, R207, R28 ;  /* 0x0000001ccfcf1221 */ /* 0x000fe20000010000 */
[----:B------:R-:W-:Y:S01]  /*34f0*/  @P1 PRMT R35, R15, 0x7632, R35 ;  /* 0x000076320f231816 */ /* 0x000fe20000000023 */
[----:B------:R-:W-:Y:S01]  /*3500*/  @P1 FADD.FTZ R201, R201, R20 ;  /* 0x00000014c9c91221 */ /* 0x000fe20000010000 */
[----:B------:R-:W-:Y:S01]  /*3510*/  @P1 PRMT R3, R14, 0x7632, R3 ;  /* 0x000076320e031816 */ /* 0x000fe20000000003 */
[----:B------:R-:W-:Y:S01]  /*3520*/  FMUL.FTZ R2, R2, UR13 ;  /* 0x0000000d02027c20 */ /* 0x000fe20008410000 */
[----:B------:R-:W-:Y:S01]  /*3530*/  ISETP.NE.AND.EX P2, PT, RZ, UR15, PT, P2 ;  /* 0x0000000fff007c0c */ /* 0x000fe2000bf45320 */
[C---:B------:R-:W-:Y:S01]  /*3540*/  FMUL.FTZ R199, R164.reuse, R183 ;  /* 0x000000b7a4c77220 */ /* 0x040fe20000410000 */
[----:B------:R-:W-:Y:S01]  /*3550*/  @P1 SHF.L.U32 R46, R35, 0x10, RZ ;  /* 0x00000010232e1819 */ /* 0x000fe200000006ff */
[C---:B------:R-:W-:Y:S01]  /*3560*/  FMUL.FTZ R185, R164.reuse, R185 ;  /* 0x000000b9a4b97220 */ /* 0x040fe20000410000 */
[C---:B------:R-:W-:Y:S01]  /*3570*/  @P1 PRMT R35, R13.reuse, 0x7632, R35 ;  /* 0x000076320d231816 */ /* 0x040fe20000000023 */
[----:B------:R-:W-:Y:S01]  /*3580*/  FMUL.FTZ R43, R164, R43 ;  /* 0x0000002ba42b7220 */ /* 0x000fe20000410000 */
[----:B------:R-:W-:Y:S01]  /*3590*/  @P1 SHF.L.U32 R28, R13, 0x10, RZ ;  /* 0x000000100d1c1819 */ /* 0x000fe200000006ff */
[----:B------:R-:W-:Y:S01]  /*35a0*/  @P1 FADD.FTZ R203, R203, R46 ;  /* 0x0000002ecbcb1221 */ /* 0x000fe20000010000 */
[----:B------:R-:W-:Y:S01]  /*35b0*/  @P1 SHF.L.U32 R20, R3, 0x10, RZ ;  /* 0x0000001003141819 */ /* 0x000fe200000006ff */
[-C--:B------:R-:W-:Y:S01]  /*35c0*/  FMUL.FTZ R3, R207, R160.reuse ;  /* 0x000000a0cf037220 */ /* 0x080fe20000410000 */
[----:B------:R-:W-:Y:S01]  /*35d0*/  @P1 SHF.L.U32 R48, R14, 0x10, RZ ;  /* 0x000000100e301819 */ /* 0x000fe200000006ff */
[----:B------:R-:W-:Y:S01]  /*35e0*/  @P1 IMAD.U32 R46, R35, 0x10000, RZ ;  /* 0x00010000232e1824 */ /* 0x000fe200078e00ff */
[----:B------:R-:W-:Y:S01]  /*35f0*/  FSEL R52, R2, RZ, P6 ;  /* 0x000000ff02347208 */ /* 0x000fe20003000000 */
[----:B------:R-:W-:Y:S01]  /*3600*/  @P1 FADD.FTZ R199, R199, R28 ;  /* 0x0000001cc7c71221 */ /* 0x000fe20000010000 */
[----:B------:R-:W-:Y:S01]  /*3610*/  FMUL.FTZ R3, R3, UR13 ;  /* 0x0000000d03037c20 */ /* 0x000fe20008410000 */
[-C--:B------:R-:W-:Y:S01]  /*3620*/  FMUL.FTZ R2, R179, R160.reuse ;  /* 0x000000a0b3027220 */ /* 0x080fe20000410000 */
[----:B------:R-:W-:Y:S01]  /*3630*/  @P1 SHF.L.U32 R28, R15, 0x10, RZ ;  /* 0x000000100f1c1819 */ /* 0x000fe200000006ff */
[----:B------:R-:W-:Y:S01]  /*3640*/  FMUL.FTZ R183, R164, R221 ;  /* 0x000000dda4b77220 */ /* 0x000fe20000410000 */
[----:B------:R-:W-:Y:S01]  /*3650*/  @P1 FADD.FTZ R185, R185, R48 ;  /* 0x00000030b9b91221 */ /* 0x000fe20000010000 */
[----:B------:R-:W-:Y:S01]  /*3660*/  @P1 FADD.FTZ R43, R43, R46 ;  /* 0x0000002e2b2b1221 */ /* 0x000fe20000010000 */
[----:B------:R-:W-:Y:S01]  /*3670*/  @P1 FADD.FTZ R181, R181, R20 ;  /* 0x00000014b5b51221 */ /* 0x000fe20000010000 */
[----:B------:R-:W-:Y:S01]  /*3680*/  FSEL R221, R3, RZ, P4 ;  /* 0x000000ff03dd7208 */ /* 0x000fe20002000000 */
[-C--:B------:R-:W-:Y:S01]  /*3690*/  FMUL.FTZ R20, R199, R160.reuse ;  /* 0x000000a0c7147220 */ /* 0x080fe20000410000 */
[----:B------:R-:W-:Y:S01]  /*36a0*/  FMUL.FTZ R46, R2, UR13 ;  /* 0x0000000d022e7c20 */ /* 0x000fe20008410000 */
[----:B------:R-:W-:Y:S01]  /*36b0*/  @P1 FADD.FTZ R183, R183, R28 ;  /* 0x0000001cb7b71221 */ /* 0x000fe20000010000 */
[----:B------:R-:W0:Y:S01]  /*36c0*/  @P2 LDC.64 R2, c[0x0][0x308] ;  /* 0x0000c200ff022b82 */ /* 0x000e220000000a00 */
[-C--:B------:R-:W-:Y:S01]  /*36d0*/  FMUL.FTZ R28, R185, R160.reuse ;  /* 0x000000a0b91c7220 */ /* 0x080fe20000410000 */
[----:B------:R-:W-:Y:S01]  /*36e0*/  FMUL.FTZ R20, R20, UR13 ;  /* 0x0000000d14147c20 */ /* 0x000fe20008410000 */
[----:B------:R-:W-:Y:S01]  /*36f0*/  LOP3.LUT P6, RZ, R44, 0xff0000, RZ, 0xc0, !PT ;  /* 0x00ff00002cff7812 */ /* 0x000fe200078cc0ff */
[----:B------:R-:W-:Y:S01]  /*3700*/  FMUL.FTZ R35, R183, R160 ;  /* 0x000000a0b7237220 */ /* 0x000fe20000410000 */
[----:B------:R-:W-:Y:S01]  /*3710*/  FMUL.FTZ R28, R28, UR13 ;  /* 0x0000000d1c1c7c20 */ /* 0x000fe20008410000 */
[----:B------:R-:W-:-:S02]  /*3720*/  @P2 F2FP.BF16.F32.PACK_AB R29, RZ, R29 ;  /* 0x0000001dff1d223e */ /* 0x000fc400000010ff */
[----:B------:R-:W-:Y:S01]  /*3730*/  LOP3.LUT P4, RZ, R45, 0xff, RZ, 0xc0, !PT ;  /* 0x000000ff2dff7812 */ /* 0x000fe2000788c0ff */
[----:B------:R-:W-:Y:S01]  /*3740*/  FMUL.FTZ R35, R35, UR13 ;  /* 0x0000000d23237c20 */ /* 0x000fe20008410000 */
[----:B------:R-:W-:Y:S02]  /*3750*/  FSEL R48, R20, RZ, P6 ;  /* 0x000000ff14307208 */ /* 0x000fe40003000000 */
[C---:B------:R-:W-:Y:S02]  /*3760*/  LOP3.LUT P1, RZ, R44.reuse, 0xff00, RZ, 0xc0, !PT ;  /* 0x0000ff002cff7812 */ /* 0x040fe4000782c0ff */
[----:B------:R-:W-:Y:S02]  /*3770*/  LOP3.LUT P6, RZ, R44, 0xff000000, RZ, 0xc0, !PT ;  /* 0xff0000002cff7812 */ /* 0x000fe400078cc0ff */
[----:B------:R-:W-:Y:S02]  /*3780*/  FSEL R44, R28, RZ, P4 ;  /* 0x000000ff1c2c7208 */ /* 0x000fe40002000000 */
[----:B------:R-:W-:-:S02]  /*3790*/  @P2 PRMT R18, R29, 0x7610, R18 ;  /* 0x000076101d122816 */ /* 0x000fc40000000012 */
[----:B------:R-:W1:Y:S01]  /*37a0*/  @P2 LDC.64 R28, c[0x0][0x308] ;  /* 0x0000c200ff1c2b82 */ /* 0x000e620000000a00 */
[----:B------:R-:W-:Y:S02]  /*37b0*/  @P2 F2FP.BF16.F32.PACK_AB R21, RZ, R21 ;  /* 0x00000015ff15223e */ /* 0x000fe400000010ff */
[----:B------:R-:W-:Y:S02]  /*37c0*/  @P2 F2FP.BF16.F32.PACK_AB R31, RZ, R31 ;  /* 0x0000001fff1f223e */ /* 0x000fe400000010ff */
[----:B------:R-:W-:Y:S02]  /*37d0*/  @P2 F2FP.BF16.F32.PACK_AB R53, RZ, R53 ;  /* 0x00000035ff35223e */ /* 0x000fe400000010ff */
[----:B------:R-:W-:Y:S02]  /*37e0*/  @P2 F2FP.BF16.F32.PACK_AB R33, RZ, R33 ;  /* 0x00000021ff21223e */ /* 0x000fe400000010ff */
[----:B------:R-:W-:Y:S02]  /*37f0*/  @P2 F2FP.BF16.F32.PACK_AB R23, RZ, R23 ;  /* 0x00000017ff17223e */ /* 0x000fe400000010ff */
[----:B------:R-:W-:-:S02]  /*3800*/  @P2 F2FP.BF16.F32.PACK_AB R51, RZ, R51 ;  /* 0x00000033ff33223e */ /* 0x000fc400000010ff */
[----:B------:R-:W-:Y:S02]  /*3810*/  @P2 F2FP.BF16.F32.PACK_AB R49, RZ, R49 ;  /* 0x00000031ff31223e */ /* 0x000fe400000010ff */
[----:B------:R-:W-:Y:S01]  /*3820*/  @P2 PRMT R16, R21, 0x7610, R16 ;  /* 0x0000761015102816 */ /* 0x000fe20000000010 */
[----:B0-----:R-:W-:Y:S01]  /*3830*/  @P2 IMAD.WIDE.U32 R20, R167, 0x10, R2 ;  /* 0x00000010a7142825 */ /* 0x001fe200078e0002 */
[----:B------:R-:W-:Y:S01]  /*3840*/  @P2 PRMT R17, R31, 0x7610, R17 ;  /* 0x000076101f112816 */ /* 0x000fe20000000011 */
[----:B------:R-:W0:Y:S01]  /*3850*/  LDC.64 R2, c[0x0][0x2f8] ;  /* 0x0000be00ff027b82 */ /* 0x000e220000000a00 */
[----:B------:R-:W-:Y:S02]  /*3860*/  @P2 PRMT R19, R53, 0x7610, R19 ;  /* 0x0000761035132816 */ /* 0x000fe40000000013 */
[----:B------:R-:W-:Y:S02]  /*3870*/  @P2 PRMT R16, R16, 0x5410, R33 ;  /* 0x0000541010102816 */ /* 0x000fe40000000021 */
[----:B------:R-:W-:-:S02]  /*3880*/  @P2 PRMT R17, R17, 0x5410, R23 ;  /* 0x0000541011112816 */ /* 0x000fc40000000017 */
[----:B------:R-:W-:Y:S02]  /*3890*/  @P2 PRMT R18, R18, 0x5410, R51 ;  /* 0x0000541012122816 */ /* 0x000fe40000000033 */
[----:B------:R-:W-:Y:S02]  /*38a0*/  @P2 PRMT R19, R19, 0x5410, R49 ;  /* 0x0000541013132816 */ /* 0x000fe40000000031 */
[----:B------:R-:W-:Y:S02]  /*38b0*/  @P2 F2FP.BF16.F32.PACK_AB R47, RZ, R47 ;  /* 0x0000002fff2f223e */ /* 0x000fe400000010ff */
[----:B------:R-:W-:Y:S01]  /*38c0*/  @P2 F2FP.BF16.F32.PACK_AB R39, RZ, R39 ;  /* 0x00000027ff27223e */ /* 0x000fe200000010ff */
[----:B------:R2:W-:Y:S01]  /*38d0*/  @P2 STG.E.128 desc[UR6][R20.64], R16 ;  /* 0x0000001014002986 */ /* 0x0005e2000c101d06 */
[----:B------:R-:W-:Y:S02]  /*38e0*/  @P2 F2FP.BF16.F32.PACK_AB R55, RZ, R55 ;  /* 0x00000037ff37223e */ /* 0x000fe400000010ff */
[----:B------:R-:W-:-:S02]  /*38f0*/  @P2 F2FP.BF16.F32.PACK_AB R191, RZ, R191 ;  /* 0x000000bfffbf223e */ /* 0x000fc400000010ff */
[----:B------:R-:W-:Y:S02]  /*3900*/  @P2 F2FP.BF16.F32.PACK_AB R37, RZ, R37 ;  /* 0x00000025ff25223e */ /* 0x000fe400000010ff */
[----:B------:R-:W-:Y:S02]  /*3910*/  @P2 F2FP.BF16.F32.PACK_AB R57, RZ, R57 ;  /* 0x00000039ff39223e */ /* 0x000fe400000010ff */
[----:B------:R-:W-:Y:S02]  /*3920*/  @P2 F2FP.BF16.F32.PACK_AB R215, RZ, R215 ;  /* 0x000000d7ffd7223e */ /* 0x000fe400000010ff */
[----:B------:R-:W-:Y:S02]  /*3930*/  @P2 F2FP.BF16.F32.PACK_AB R197, RZ, R197 ;  /* 0x000000c5ffc5223e */ /* 0x000fe400000010ff */
[----:B------:R-:W-:Y:S02]  /*3940*/  FSEL R46, R46, RZ, P5 ;  /* 0x000000ff2e2e7208 */ /* 0x000fe40002800000 */
[----:B------:R-:W-:-:S02]  /*3950*/  F2FP.BF16.F32.PACK_AB R23, R213, R26 ;  /* 0x0000001ad517723e */ /* 0x000fc400000010ff */
[----:B------:R-:W-:Y:S02]  /*3960*/  F2FP.BF16.F32.PACK_AB R22, R169, R22 ;  /* 0x00000016a916723e */ /* 0x000fe400000010ff */
[----:B--2---:R-:W-:Y:S02]  /*3970*/  F2FP.BF16.F32.PACK_AB R20, R0, R25 ;  /* 0x000000190014723e */ /* 0x004fe400000010ff */
[----:B------:R-:W-:Y:S01]  /*3980*/  F2FP.BF16.F32.PACK_AB R25, R32, R195 ;  /* 0x000000c32019723e */ /* 0x000fe200000010ff */
[----:B-1----:R-:W-:Y:S01]  /*3990*/  @P2 IMAD.WIDE.U32 R32, R165, 0x10, R28 ;  /* 0x00000010a5202825 */ /* 0x002fe200078e001c */
[----:B------:R-:W-:Y:S01]  /*39a0*/  @P2 PRMT R16, R47, 0x7610, R16 ;  /* 0x000076102f102816 */ /* 0x000fe20000000010 */
[----:B------:R-:W1:Y:S01]  /*39b0*/  @P2 LDC.64 R28, c[0x0][0x308] ;  /* 0x0000c200ff1c2b82 */ /* 0x000e620000000a00 */
[----:B------:R-:W-:Y:S02]  /*39c0*/  @P2 PRMT R17, R39, 0x7610, R17 ;  /* 0x0000761027112816 */ /* 0x000fe40000000011 */
[----:B------:R-:W-:-:S02]  /*39d0*/  @P2 PRMT R18, R55, 0x7610, R18 ;  /* 0x0000761037122816 */ /* 0x000fc40000000012 */
[----:B------:R-:W-:Y:S02]  /*39e0*/  @P2 PRMT R19, R191, 0x7610, R19 ;  /* 0x00007610bf132816 */ /* 0x000fe40000000013 */
[----:B------:R-:W-:Y:S02]  /*39f0*/  F2FP.BF16.F32.PACK_AB R21, R24, R27 ;  /* 0x0000001b1815723e */ /* 0x000fe400000010ff */
[----:B------:R-:W-:Y:S01]  /*3a00*/  F2FP.BF16.F32.PACK_AB R24, R193, R30 ;  /* 0x0000001ec118723e */ /* 0x000fe200000010ff */
[----:B0-----:R-:W-:Y:S01]  /*3a10*/  IMAD.WIDE.U32 R30, R167, 0x10, R2 ;  /* 0x00000010a71e7825 */ /* 0x001fe200078e0002 */
[----:B------:R-:W-:Y:S02]  /*3a20*/  LOP3.LUT P5, RZ, R45, 0xff0000, RZ, 0xc0, !PT ;  /* 0x00ff00002dff7812 */ /* 0x000fe400078ac0ff */
[----:B------:R-:W-:Y:S02]  /*3a30*/  @P2 PRMT R16, R16, 0x5410, R37 ;  /* 0x0000541010102816 */ /* 0x000fe40000000025 */
[----:B------:R-:W-:Y:S01]  /*3a40*/  @P2 PRMT R17, R17, 0x5410, R57 ;  /* 0x0000541011112816 */ /* 0x000fe20000000039 */
[----:B------:R-:W-:Y:S01]  /*3a50*/  STG.E.128 desc[UR6][R30.64], R20 ;  /* 0x000000141e007986 */ /* 0x000fe2000c101d06 */
[----:B------:R-:W-:-:S02]  /*3a60*/  @P2 PRMT R18, R18, 0x5410, R215 ;  /* 0x0000541012122816 */ /* 0x000fc400000000d7 */
[----:B------:R-:W-:Y:S02]  /*3a70*/  @P2 PRMT R19, R19, 0x5410, R197 ;  /* 0x0000541013132816 */ /* 0x000fe400000000c5 */
[----:B------:R-:W-:Y:S02]  /*3a80*/  @P2 F2FP.BF16.F32.PACK_AB R189, RZ, R189 ;  /* 0x000000bdffbd223e */ /* 0x000fe400000010ff */
[----:B------:R-:W-:Y:S01]  /*3a90*/  @P2 F2FP.BF16.F32.PACK_AB R175, RZ, R175 ;  /* 0x000000afffaf223e */ /* 0x000fe200000010ff */
[----:B------:R0:W-:Y:S01]  /*3aa0*/  @P2 STG.E.128 desc[UR6][R32.64], R16 ;  /* 0x0000001020002986 */ /* 0x0001e2000c101d06 */
[----:B------:R-:W-:Y:S01]  /*3ab0*/  @P2 F2FP.BF16.F32.PACK_AB R171, RZ, R171 ;  /* 0x000000abffab223e */ /* 0x000fe200000010ff */
[----:B-1----:R-:W-:Y:S01]  /*3ac0*/  @P2 IMAD.WIDE.U32 R28, R163, 0x10, R28 ;  /* 0x00000010a31c2825 */ /* 0x002fe200078e001c */
[----:B------:R-:W-:Y:S02]  /*3ad0*/  @P2 F2FP.BF16.F32.PACK_AB R205, RZ, R205 ;  /* 0x000000cdffcd223e */ /* 0x000fe400000010ff */
[----:B------:R-:W-:-:S02]  /*3ae0*/  FSEL R50, R35, RZ, P5 ;  /* 0x000000ff23327208 */ /* 0x000fc40002800000 */
[----:B------:R-:W-:Y:S01]  /*3af0*/  F2FP.BF16.F32.PACK_AB R26, R217, R34 ;  /* 0x00000022d91a723e */ /* 0x000fe200000010ff */
[----:B------:R-:W-:Y:S01]  /*3b00*/  IMAD.WIDE.U32 R34, R165, 0x10, R2 ;  /* 0x00000010a5227825 */ /* 0x000fe200078e0002 */
[----:B------:R-:W-:Y:S02]  /*3b10*/  F2FP.BF16.F32.PACK_AB R27, R219, R36 ;  /* 0x00000024db1b723e */ /* 0x000fe400000010ff */
[----:B------:R-:W-:Y:S01]  /*3b20*/  @P2 F2FP.BF16.F32.PACK_AB R177, RZ, R177 ;  /* 0x000000b1ffb1223e */ /* 0x000fe200000010ff */
[----:B------:R-:W1:Y:S01]  /*3b30*/  @P2 LDC.64 R36, c[0x0][0x308] ;  /* 0x0000c200ff242b82 */ /* 0x000e620000000a00 */
[----:B------:R-:W-:Y:S01]  /*3b40*/  @P2 F2FP.BF16.F32.PACK_AB R173, RZ, R173 ;  /* 0x000000adffad223e */ /* 0x000fe200000010ff */
[----:B------:R2:W-:Y:S01]  /*3b50*/  STG.E.128 desc[UR6][R34.64], R24 ;  /* 0x0000001822007986 */ /* 0x0005e2000c101d06 */
[----:B------:R-:W-:Y:S02]  /*3b60*/  @P2 F2FP.BF16.F32.PACK_AB R209, RZ, R209 ;  /* 0x000000d1ffd1223e */ /* 0x000fe400000010ff */
[----:B------:R-:W-:-:S02]  /*3b70*/  @P2 F2FP.BF16.F32.PACK_AB R207, RZ, R207 ;  /* 0x000000cfffcf223e */ /* 0x000fc400000010ff */
[----:B0-----:R-:W-:Y:S02]  /*3b80*/  @P2 PRMT R16, R189, 0x7610, R16 ;  /* 0x00007610bd102816 */ /* 0x001fe40000000010 */
[----:B------:R-:W-:Y:S02]  /*3b90*/  @P2 PRMT R17, R175, 0x7610, R17 ;  /* 0x00007610af112816 */ /* 0x000fe40000000011 */
[----:B------:R-:W-:Y:S02]  /*3ba0*/  @P2 PRMT R18, R171, 0x7610, R18 ;  /* 0x00007610ab122816 */ /* 0x000fe40000000012 */
[----:B------:R-:W-:Y:S02]  /*3bb0*/  @P2 PRMT R19, R205, 0x7610, R19 ;  /* 0x00007610cd132816 */ /* 0x000fe40000000013 */
[----:B------:R-:W-:Y:S02]  /*3bc0*/  @P2 PRMT R16, R16, 0x5410, R177 ;  /* 0x0000541010102816 */ /* 0x000fe400000000b1 */
[----:B------:R-:W-:-:S02]  /*3bd0*/  @P2 PRMT R17, R17, 0x5410, R173 ;  /* 0x0000541011112816 */ /* 0x000fc400000000ad */
[----:B------:R-:W-:Y:S01]  /*3be0*/  @P2 PRMT R18, R18, 0x5410, R209 ;  /* 0x0000541012122816 */ /* 0x000fe200000000d1 */
[----:B--2---:R-:W-:Y:S01]  /*3bf0*/  IMAD.WIDE.U32 R24, R163, 0x10, R2 ;  /* 0x00000010a3187825 */ /* 0x004fe200078e0002 */
[----:B------:R-:W-:-:S03]  /*3c00*/  @P2 PRMT R19, R19, 0x5410, R207 ;  /* 0x0000541013132816 */ /* 0x000fc600000000cf */
[----:B------:R-:W-:Y:S01]  /*3c10*/  FMUL.FTZ R26, R203, R160 ;  /* 0x000000a0cb1a7220 */ /* 0x000fe20000410000 */
[----:B------:R-:W-:Y:S01]  /*3c20*/  F2FP.BF16.F32.PACK_AB R23, R221, R52 ;  /* 0x00000034dd17723e */ /* 0x000fe200000010ff */
[----:B-1----:R-:W-:Y:S01]  /*3c30*/  @P2 IMAD.WIDE.U32 R36, R161, 0x10, R36 ;  /* 0x00000010a1242825 */ /* 0x002fe200078e0024 */
[----:B------:R-:W-:Y:S01]  /*3c40*/  F2FP.BF16.F32.PACK_AB R22, R211, R42 ;  /* 0x0000002ad316723e */ /* 0x000fe200000010ff */
[----:B------:R0:W-:Y:S01]  /*3c50*/  @P2 STG.E.128 desc[UR6][R28.64], R16 ;  /* 0x000000101c002986 */ /* 0x0001e2000c101d06 */
[----:B------:R-:W-:Y:S01]  /*3c60*/  F2FP.BF16.F32.PACK_AB R21, R40, R187 ;  /* 0x000000bb2815723e */ /* 0x000fe200000010ff */
[----:B------:R-:W-:Y:S01]  /*3c70*/  FMUL.FTZ R26, R26, UR13 ;  /* 0x0000000d1a1a7c20 */ /* 0x000fe20008410000 */
[----:B------:R-:W-:Y:S01]  /*3c80*/  F2FP.BF16.F32.PACK_AB R20, R38, R41 ;  /* 0x000000292614723e */ /* 0x000fe200000010ff */
[----:B------:R-:W-:Y:S01]  /*3c90*/  IMAD.WIDE.U32 R2, R161, 0x10, R2 ;  /* 0x00000010a1027825 */ /* 0x000fe200078e0002 */
[----:B------:R-:W-:-:S03]  /*3ca0*/  @P2 F2FP.BF16.F32.PACK_AB R0, RZ, R201 ;  /* 0x000000c9ff00223e */ /* 0x000fc600000010ff */
[----:B------:R-:W-:Y:S01]  /*3cb0*/  FMUL.FTZ R201, R201, R160 ;  /* 0x000000a0c9c97220 */ /* 0x000fe20000410000 */
[----:B------:R-:W-:Y:S01]  /*3cc0*/  @P2 F2FP.BF16.F32.PACK_AB R179, RZ, R179 ;  /* 0x000000b3ffb3223e */ /* 0x000fe200000010ff */
[----:B------:R1:W-:Y:S01]  /*3cd0*/  STG.E.128 desc[UR6][R24.64], R20 ;  /* 0x0000001418007986 */ /* 0x0003e2000c101d06 */
[----:B------:R-:W-:Y:S01]  /*3ce0*/  @P2 F2FP.BF16.F32.PACK_AB R199, RZ, R199 ;  /* 0x000000c7ffc7223e */ /* 0x000fe200000010ff */
[----:B------:R-:W-:Y:S01]  /*3cf0*/  FMUL.FTZ R201, R201, UR13 ;  /* 0x0000000dc9c97c20 */ /* 0x000fe20008410000 */
[----:B------:R-:W-:Y:S02]  /*3d00*/  @P2 F2FP.BF16.F32.PACK_AB R185, RZ, R185 ;  /* 0x000000b9ffb9223e */ /* 0x000fe400000010ff */
[----:B------:R-:W-:Y:S02]  /*3d10*/  @P2 F2FP.BF16.F32.PACK_AB R183, RZ, R183 ;  /* 0x000000b7ffb7223e */ /* 0x000fe400000010ff */
[C---:B------:R-:W-:Y:S02]  /*3d20*/  LOP3.LUT P4, RZ, R45.reuse, 0xff00, RZ, 0xc0, !PT ;  /* 0x0000ff002dff7812 */ /* 0x040fe4000788c0ff */
[----:B------:R-:W-:-:S02]  /*3d30*/  LOP3.LUT P5, RZ, R45, 0xff000000, RZ, 0xc0, !PT ;  /* 0xff0000002dff7812 */ /* 0x000fc400078ac0ff */
[----:B------:R-:W-:Y:S02]  /*3d40*/  @P2 F2FP.BF16.F32.PACK_AB R203, RZ, R203 ;  /* 0x000000cbffcb223e */ /* 0x000fe400000010ff */
[----:B0-----:R-:W-:Y:S02]  /*3d50*/  @P2 PRMT R16, R179, 0x7610, R16 ;  /* 0x00007610b3102816 */ /* 0x001fe40000000010 */
[----:B------:R-:W-:Y:S02]  /*3d60*/  @P2 PRMT R17, R199, 0x7610, R17 ;  /* 0x00007610c7112816 */ /* 0x000fe40000000011 */
[----:B------:R-:W-:Y:S02]  /*3d70*/  @P2 PRMT R18, R185, 0x7610, R18 ;  /* 0x00007610b9122816 */ /* 0x000fe40000000012 */
[----:B-1----:R-:W-:Y:S01]  /*3d80*/  @P2 F2FP.BF16.F32.PACK_AB R25, RZ, R43 ;  /* 0x0000002bff19223e */ /* 0x002fe200000010ff */
[-C--:B------:R-:W-:Y:S01]  /*3d90*/  FMUL.FTZ R43, R43, R160.reuse ;  /* 0x000000a02b2b7220 */ /* 0x080fe20000410000 */
[----:B------:R-:W-:Y:S01]  /*3da0*/  FMUL.FTZ R160, R181, R160 ;  /* 0x000000a0b5a07220 */ /* 0x000fe20000410000 */
[----:B------:R-:W-:-:S02]  /*3db0*/  @P2 F2FP.BF16.F32.PACK_AB R181, RZ, R181 ;  /* 0x000000b5ffb5223e */ /* 0x000fc400000010ff */
[----:B------:R-:W-:Y:S01]  /*3dc0*/  FMUL.FTZ R43, R43, UR13 ;  /* 0x0000000d2b2b7c20 */ /* 0x000fe20008410000 */
[----:B------:R-:W-:Y:S01]  /*3dd0*/  FMUL.FTZ R160, R160, UR13 ;  /* 0x0000000da0a07c20 */ /* 0x000fe20008410000 */
[----:B------:R-:W-:Y:S02]  /*3de0*/  @P2 PRMT R19, R183, 0x7610, R19 ;  /* 0x00007610b7132816 */ /* 0x000fe40000000013 */
[----:B------:R-:W-:Y:S02]  /*3df0*/  FSEL R23, R26, RZ, P5 ;  /* 0x000000ff1a177208 */ /* 0x000fe40002800000 */
[----:B------:R-:W-:Y:S02]  /*3e00*/  FSEL R27, R160, RZ, P4 ;  /* 0x000000ffa01b7208 */ /* 0x000fe40002000000 */
[----:B------:R-:W-:Y:S02]  /*3e10*/  FSEL R21, R43, RZ, P6 ;  /* 0x000000ff2b157208 */ /* 0x000fe40003000000 */
[----:B------:R-:W-:-:S02]  /*3e20*/  FSEL R201, R201, RZ, P1 ;  /* 0x000000ffc9c97208 */ /* 0x000fc40000800000 */
[----:B------:R-:W-:Y:S02]  /*3e30*/  @P2 PRMT R16, R16, 0x5410, R0 ;  /* 0x0000541010102816 */ /* 0x000fe40000000000 */
[----:B------:R-:W-:Y:S02]  /*3e40*/  @P2 PRMT R17, R17, 0x5410, R25 ;  /* 0x0000541011112816 */ /* 0x000fe40000000019 */
[----:B------:R-:W-:Y:S02]  /*3e50*/  @P2 PRMT R18, R18, 0x5410, R181 ;  /* 0x0000541012122816 */ /* 0x000fe400000000b5 */
[----:B------:R-:W-:Y:S02]  /*3e60*/  @P2 PRMT R19, R19, 0x5410, R203 ;  /* 0x0000541013132816 */ /* 0x000fe400000000cb */
[----:B------:R-:W-:Y:S02]  /*3e70*/  F2FP.BF16.F32.PACK_AB R23, R23, R50 ;  /* 0x000000321717723e */ /* 0x000fe400000010ff */
[----:B------:R-:W-:Y:S01]  /*3e80*/  F2FP.BF16.F32.PACK_AB R22, R27, R44 ;  /* 0x0000002c1b16723e */ /* 0x000fe200000010ff */
[----:B------:R0:W-:Y:S01]  /*3e90*/  @P2 STG.E.128 desc[UR6][R36.64], R16 ;  /* 0x0000001024002986 */ /* 0x0001e2000c101d06 */
[----:B------:R-:W-:-:S02]  /*3ea0*/  F2FP.BF16.F32.PACK_AB R21, R21, R48 ;  /* 0x000000301515723e */ /* 0x000fc400000010ff */
[----:B------:R-:W-:Y:S02]  /*3eb0*/  F2FP.BF16.F32.PACK_AB R20, R201, R46 ;  /* 0x0000002ec914723e */ /* 0x000fe400000010ff */
[----:B------:R-:W-:-:S03]  /*3ec0*/  ISETP.GE.AND P1, PT, R159, UR17, PT ;  /* 0x000000119f007c0c */ /* 0x000fc6000bf26270 */
[----:B------:R0:W-:Y:S10]  /*3ed0*/  STG.E.128 desc[UR6][R2.64], R20 ;  /* 0x0000001402007986 */ /* 0x0001f4000c101d06 */
[----:B------:R-:W-:Y:S05]  /*3ee0*/  @!P1 BRA `(.L_x_673) ;  /* 0xffffffc8007c9947 */ /* 0x000fea000383ffff */
        /* <DEDUP_REMOVED lines=9> */
[----:B0-----:R-:W-:Y:S01]  /*3f80*/  IMAD.MOV.U32 R17, RZ, RZ, R90 ;  /* 0x000000ffff117224 */ /* 0x001fe200078e005a */
        /* <DEDUP_REMOVED lines=53> */
[----:B------:R-:W-:-:S07]  /*42e0*/  MOV R79, R60 ;  /* 0x0000003c004f7202 */ /* 0x000fce0000000f00 */
.L_x_670:
        /* <DEDUP_REMOVED lines=27> */
.L_x_671:
[----:B------:R-:W-:Y:S01]  /*44a0*/  HFMA2.MMA R30, -RZ, RZ, 0, 9.5367431640625e-07 ;  /* 0x00000010ff1e7435 */ /* 0x000fe200000001ff */
[----:B------:R-:W-:Y:S01]  /*44b0*/  MOV R31, R22 ;  /* 0x00000016001f7202 */ /* 0x000fe20000000f00 */
[----:B------:R-:W-:Y:S01]  /*44c0*/  IMAD.MOV.U32 R28, RZ, RZ, -0x1 ;  /* 0xffffffffff1c7424 */ /* 0x000fe200078e00ff */
[----:B------:R-:W-:-:S08]  /*44d0*/  MOV R33, 0x1f ;  /* 0x0000001f00217802 */ /* 0x000fd00000000f00 */
[----:B-----5:R-:W-:Y:S05]  /*44e0*/  WARPSYNC.COLLECTIVE R28, `(.L_x_674) ;  /* 0x000000001c087348 */ /* 0x020fea0003c00000 */
[----:B------:R0:W1:Y:S02]  /*44f0*/  SHFL.DOWN P3, R29, R31, R30, R33 ;  /* 0x0800001e1f1d7389 */ /* 0x0000640000060021 */
[----:B01---5:R-:W-:Y:S01]  /*4500*/  ENDCOLLECTIVE ;  /* 0x000000000000791b */ /* 0x023fe20003800000 */
.L_x_674:
[----:B------:R-:W-:Y:S02]  /*4510*/  MOV R31, R20 ;  /* 0x00000014001f7202 */ /* 0x000fe40000000f00 */
[----:B------:R-:W-:-:S07]  /*4520*/  MOV R21, R29 ;  /* 0x0000001d00157202 */ /* 0x000fce0000000f00 */
[----:B------:R-:W-:Y:S05]  /*4530*/  WARPSYNC.COLLECTIVE R28, `(.L_x_675) ;  /* 0x000000001c087348 */ /* 0x000fea0003c00000 */
[----:B------:R0:W1:Y:S02]  /*4540*/  SHFL.DOWN P3, R29, R31, R30, R33 ;  /* 0x0800001e1f1d7389 */ /* 0x0000640000060021 */
[----:B01----:R-:W-:Y:S01]  /*4550*/  ENDCOLLECTIVE ;  /* 0x000000000000791b */ /* 0x003fe20003800000 */
.L_x_675:
[----:B------:R-:W-:Y:S01]  /*4560*/  FADD.FTZ R21, R22, R21 ;  /* 0x0000001516157221 */ /* 0x000fe20000010000 */
[----:B------:R-:W-:-:S04]  /*4570*/  HFMA2.MMA R30, -RZ, RZ, 0, 4.76837158203125e-07 ;  /* 0x00000008ff1e7435 */ /* 0x000fc800000001ff */
[----:B------:R-:W-:Y:S02]  /*4580*/  MOV R31, R21 ;  /* 0x00000015001f7202 */ /* 0x000fe40000000f00 */
[----:B------:R-:W-:-:S07]  /*4590*/  MOV R23, R29 ;  /* 0x0000001d00177202 */ /* 0x000fce0000000f00 */
[----:B------:R-:W-:Y:S05]  /*45a0*/  WARPSYNC.COLLECTIVE R28, `(.L_x_676) ;  /* 0x000000001c087348 */ /* 0x000fea0003c00000 */
[----:B------:R0:W1:Y:S02]  /*45b0*/  SHFL.DOWN P3, R29, R31, R30, R33 ;  /* 0x0800001e1f1d7389 */ /* 0x0000640000060021 */
[----:B01----:R-:W-:Y:S01]  /*45c0*/  ENDCOLLECTIVE ;  /* 0x000000000000791b */ /* 0x003fe20003800000 */
.L_x_676:
[----:B------:R-:W-:-:S05]  /*45d0*/  FADD.FTZ R23, R20, R23 ;  /* 0x0000001714177221 */ /* 0x000fca0000010000 */
[----:B------:R-:W-:Y:S02]  /*45e0*/  MOV R31, R23 ;  /* 0x00000017001f7202 */ /* 0x000fe40000000f00 */
[----:B------:R-:W-:-:S07]  /*45f0*/  MOV R24, R29 ;  /* 0x0000001d00187202 */ /* 0x000fce0000000f00 */
[----:B------:R-:W-:Y:S05]  /*4600*/  WARPSYNC.COLLECTIVE R28, `(.L_x_677) ;  /* 0x000000001c087348 */ /* 0x000fea0003c00000 */
[----:B------:R0:W1:Y:S02]  /*4610*/  SHFL.DOWN P3, R29, R31, R30, R33 ;  /* 0x0800001e1f1d7389 */ /* 0x0000640000060021 */
[----:B01----:R-:W-:Y:S01]  /*4620*/  ENDCOLLECTIVE ;  /* 0x000000000000791b */ /* 0x003fe20003800000 */
.L_x_677:
[----:B------:R-:W-:Y:S01]  /*4630*/  FADD.FTZ R24, R21, R24 ;  /* 0x0000001815187221 */ /* 0x000fe20000010000 */
[----:B------:R-:W-:-:S04]  /*4640*/  HFMA2.MMA R30, -RZ, RZ, 0, 2.384185791015625e-07 ;  /* 0x00000004ff1e7435 */ /* 0x000fc800000001ff */
[----:B------:R-:W-:Y:S01]  /*4650*/  MOV R31, R24 ;  /* 0x00000018001f7202 */ /* 0x000fe20000000f00 */
[----:B------:R-:W-:-:S07]  /*4660*/  IMAD.MOV.U32 R26, RZ, RZ, R29 ;  /* 0x000000ffff1a7224 */ /* 0x000fce00078e001d */
[----:B------:R-:W-:Y:S05]  /*4670*/  WARPSYNC.COLLECTIVE R28, `(.L_x_678) ;  /* 0x000000001c087348 */ /* 0x000fea0003c00000 */
[----:B------:R0:W1:Y:S02]  /*4680*/  SHFL.DOWN P3, R29, R31, R30, R33 ;  /* 0x0800001e1f1d7389 */ /* 0x0000640000060021 */
[----:B01----:R-:W-:Y:S01]  /*4690*/  ENDCOLLECTIVE ;  /* 0x000000000000791b */ /* 0x003fe20003800000 */
.L_x_678:
[----:B------:R-:W-:-:S05]  /*46a0*/  FADD.FTZ R26, R23, R26 ;  /* 0x0000001a171a7221 */ /* 0x000fca0000010000 */
[----:B------:R-:W-:Y:S02]  /*46b0*/  MOV R31, R26 ;  /* 0x0000001a001f7202 */ /* 0x000fe40000000f00 */
[----:B------:R-:W-:-:S07]  /*46c0*/  MOV R25, R29 ;  /* 0x0000001d00197202 */ /* 0x000fce0000000f00 */
[----:B------:R-:W-:Y:S05]  /*46d0*/  WARPSYNC.COLLECTIVE R28, `(.L_x_679) ;  /* 0x000000001c087348 */ /* 0x000fea0003c00000 */
[----:B------:R0:W1:Y:S02]  /*46e0*/  SHFL.DOWN P3, R29, R31, R30, R33 ;  /* 0x0800001e1f1d7389 */ /* 0x0000640000060021 */
[----:B01----:R-:W-:Y:S01]  /*46f0*/  ENDCOLLECTIVE ;  /* 0x000000000000791b */ /* 0x003fe20003800000 */
.L_x_679:
[----:B------:R-:W-:Y:S01]  /*4700*/  FADD.FTZ R25, R24, R25 ;  /* 0x0000001918197221 */ /* 0x000fe20000010000 */
[----:B------:R-:W-:-:S04]  /*4710*/  HFMA2.MMA R30, -RZ, RZ, 0, 1.1920928955078125e-07 ;  /* 0x00000002ff1e7435 */ /* 0x000fc800000001ff */
[----:B------:R-:W-:Y:S02]  /*4720*/  MOV R31, R25 ;  /* 0x00000019001f7202 */ /* 0x000fe40000000f00 */
[----:B------:R-:W-:-:S07]  /*4730*/  MOV R27, R29 ;  /* 0x0000001d001b7202 */ /* 0x000fce0000000f00 */
[----:B------:R-:W-:Y:S05]  /*4740*/  WARPSYNC.COLLECTIVE R28, `(.L_x_680) ;  /* 0x000000001c087348 */ /* 0x000fea0003c00000 */
[----:B------:R0:W1:Y:S02]  /*4750*/  SHFL.DOWN P3, R29, R31, R30, R33 ;  /* 0x0800001e1f1d7389 */ /* 0x0000640000060021 */
[----:B01----:R-:W-:Y:S01]  /*4760*/  ENDCOLLECTIVE ;  /* 0x000000000000791b */ /* 0x003fe20003800000 */
.L_x_680:
[----:B------:R-:W-:-:S05]  /*4770*/  FADD.FTZ R27, R26, R27 ;  /* 0x0000001b1a1b7221 */ /* 0x000fca0000010000 */
[----:B------:R-:W-:Y:S01]  /*4780*/  MOV R31, R27 ;  /* 0x0000001b001f7202 */ /* 0x000fe20000000f00 */
[----:B------:R-:W-:-:S07]  /*4790*/  IMAD.MOV.U32 R20, RZ, RZ, R29 ;  /* 0x000000ffff147224 */ /* 0x000fce00078e001d */
[----:B------:R-:W-:Y:S05]  /*47a0*/  WARPSYNC.COLLECTIVE R28, `(.L_x_681) ;  /* 0x000000001c087348 */ /* 0x000fea0003c00000 */
[----:B------:R0:W1:Y:S02]  /*47b0*/  SHFL.DOWN P3, R29, R31, R30, R33 ;  /* 0x0800001e1f1d7389 */ /* 0x0000640000060021 */
[----:B01----:R-:W-:Y:S01]  /*47c0*/  ENDCOLLECTIVE ;  /* 0x000000000000791b */ /* 0x003fe20003800000 */
.L_x_681:
[----:B------:R-:W-:Y:S01]  /*47d0*/  FADD.FTZ R20, R25, R20 ;  /* 0x0000001419147221 */ /* 0x000fe20000010000 */
[----:B------:R-:W-:-:S04]  /*47e0*/  HFMA2.MMA R30, -RZ, RZ, 0, 5.9604644775390625e-08 ;  /* 0x00000001ff1e7435 */ /* 0x000fc800000001ff */
[----:B------:R-:W-:Y:S02]  /*47f0*/  MOV R31, R20 ;  /* 0x00000014001f7202 */ /* 0x000fe40000000f00 */
[----:B------:R-:W-:-:S07]  /*4800*/  MOV R22, R29 ;  /* 0x0000001d00167202 */ /* 0x000fce0000000f00 */
[----:B------:R-:W-:Y:S05]  /*4810*/  WARPSYNC.COLLECTIVE R28, `(.L_x_682) ;  /* 0x000000001c087348 */ /* 0x000fea0003c00000 */
[----:B------:R0:W1:Y:S02]  /*4820*/  SHFL.DOWN P3, R29, R31, R30, R33 ;  /* 0x0800001e1f1d7389 */ /* 0x0000640000060021 */
[----:B01----:R-:W-:Y:S01]  /*4830*/  ENDCOLLECTIVE ;  /* 0x000000000000791b */ /* 0x003fe20003800000 */
.L_x_682:
[----:B------:R-:W-:-:S05]  /*4840*/  FADD.FTZ R22, R27, R22 ;  /* 0x000000161b167221 */ /* 0x000fca0000010000 */
[----:B------:R-:W-:Y:S02]  /*4850*/  MOV R31, R22 ;  /* 0x00000016001f7202 */ /* 0x000fe40000000f00 */
[----:B------:R-:W-:-:S07]  /*4860*/  MOV R21, R29 ;  /* 0x0000001d00157202 */ /* 0x000fce0000000f00 */
[----:B------:R-:W-:Y:S05]  /*4870*/  WARPSYNC.COLLECTIVE R28, `(.L_x_683) ;  /* 0x000000001c087348 */ /* 0x000fea0003c00000 */
[----:B------:R0:W1:Y:S02]  /*4880*/  SHFL.DOWN P3, R29, R31, R30, R33 ;  /* 0x0800001e1f1d7389 */ /* 0x0000640000060021 */
[----:B01----:R-:W-:Y:S01]  /*4890*/  ENDCOLLECTIVE ;  /* 0x000000000000791b */ /* 0x003fe20003800000 */
.L_x_683:
[----:B------:R-:W-:Y:S01]  /*48a0*/  MOV R23, R29 ;  /* 0x0000001d00177202 */ /* 0x000fe20000000f00 */
[----:B------:R-:W-:Y:S06]  /*48b0*/  BRA `(.L_x_684) ;  /* 0xffffffd8005c7947 */ /* 0x000fec000383ffff */
.L_x_685:
        /* <DEDUP_REMOVED lines=12> */
.L_x_13869:


//--------------------- .text._ZN10layer_norm22ln_bwd_finalize_kernelINS_22Kernel_traits_finalizeILj8192E13__nv_bfloat16S2_S2_S2_fjLb0ELj1024ELj4ENS_18Kernel_traits_baseILj8192ES2_S2_S2_S2_fjLj1024EEEEELb0ELb0EEEvNS_9BwdParamsE --------------------------
	.section	.text._ZN10layer_norm22ln_bwd_finalize_kernelINS_22Kernel_traits_finalizeILj8192E13__nv_bfloat16S2_S2_S2_fjLb0ELj1024ELj4ENS_18Kernel_traits_baseILj8192ES2_S2_S2_S2_fjLj1024EEEEELb0ELb0EEEvNS_9BwdParamsE,"ax",@progbits
	.align	128
        .global         _ZN10layer_norm22ln_bwd_finalize_kernelINS_22Kernel_traits_finalizeILj8192E13__nv_bfloat16S2_S2_S2_fjLb0ELj1024ELj4ENS_18Kernel_traits_baseILj8192ES2_S2_S2_S2_fjLj1024EEEEELb0ELb0EEEvNS_9BwdParamsE
        .type           _ZN10layer_norm22ln_bwd_finalize_kernelINS_22Kernel_traits_finalizeILj8192E13__nv_bfloat16S2_S2_S2_fjLb0ELj1024ELj4ENS_18Kernel_traits_baseILj8192ES2_S2_S2_S2_fjLj1024EEEEELb0ELb0EEEvNS_9BwdParamsE,@function
        .size           _ZN10layer_norm22ln_bwd_finalize_kernelINS_22Kernel_traits_finalizeILj8192E13__nv_bfloat16S2_S2_S2_fjLb0ELj1024ELj4ENS_18Kernel_traits_baseILj8192ES2_S2_S2_S2_fjLj1024EEEEELb0ELb0EEEvNS_9BwdParamsE,(.L_x_13870 - _ZN10layer_norm22ln_bwd_finalize_kernelINS_22Kernel_traits_finalizeILj8192E13__nv_bfloat16S2_S2_S2_fjLb0ELj1024ELj4ENS_18Kernel_traits_baseILj8192ES2_S2_S2_S2_fjLj1024EEEEELb0ELb0EEEvNS_9BwdParamsE)
        .other          _ZN10layer_norm22ln_bwd_finalize_kernelINS_22Kernel_traits_finalizeILj8192E13__nv_bfloat16S2_S2_S2_fjLb0ELj1024ELj4ENS_18Kernel_traits_baseILj8192ES2_S2_S2_S2_fjLj1024EEEEELb0ELb0EEEvNS_9BwdParamsE,@"STO_CUDA_ENTRY STV_DEFAULT"
_ZN10layer_norm22ln_bwd_finalize_kernelINS_22Kernel_traits_finalizeILj8192E13__nv_bfloat16S2_S2_S2_fjLb0ELj1024ELj4ENS_18Kernel_traits_baseILj8192ES2_S2_S2_S2_fjLj1024EEEEELb0ELb0EEEvNS_9BwdParamsE:
.text._ZN10layer_norm22ln_bwd_finalize_kernelINS_22Kernel_traits_finalizeILj8192E13__nv_bfloat16S2_S2_S2_fjLb0ELj1024ELj4ENS_18Kernel_traits_baseILj8192ES2_S2_S2_S2_fjLj1024EEEEELb0ELb0EEEvNS_9BwdParamsE:
[----:B------:R-:W-:Y:S01]  /*0000*/  LDC R1, c[0x0][0x28] ;  /* 0x00000a00ff017b82 */ /* 0x000fe20000000800 */
[----:B------:R-:W0:Y:S01]  /*0010*/  S2R R0, SR_TID.X ;  /* 0x0000000000007919 */ /* 0x000e220000002100 */
[----:B------:R-:W1:Y:S01]  /*0020*/  S2R R6, SR_CTAID.X ;  /* 0x0000000000067919 */ /* 0x000e620000002500 */
[----:B0-----:R-:W-:Y:S02]  /*0030*/  LOP3.LUT R2, R0, 0x1f, RZ, 0xc0, !PT ;  /* 0x0000001f00027812 */ /* 0x001fe400078ec0ff */
[----:B-1----:R-:W-:-:S04]  /*0040*/  SHF.L.U32 R3, R6, 0x5, RZ ;  /* 0x0000000506037819 */ /* 0x002fc800000006ff */
[----:B------:R-:W-:-:S04]  /*0050*/  LOP3.LUT R3, R3, 0xffffffe0, R2, 0xe2, !PT ;  /* 0xffffffe003037812 */ /* 0x000fc800078ee202 */
[----:B------:R-:W-:-:S13]  /*0060*/  ISETP.GT.U32.AND P0, PT, R3, 0x1fff, PT ;  /* 0x00001fff0300780c */ /* 0x000fda0003f04070 */
[----:B------:R-:W-:Y:S05]  /*0070*/  @P0 EXIT ;  /* 0x000000000000094d */ /* 0x000fea0003800000 */
[----:B------:R-:W0:Y:S01]  /*0080*/  S2UR UR5, SR_CgaCtaId ;  /* 0x00000000000579c3 */ /* 0x000e220000008800 */
[--C-:B------:R-:W-:Y:S01]  /*0090*/  SHF.R.U32.HI R5, RZ, 0x5, R0.reuse ;  /* 0x00000005ff057819 */ /* 0x100fe20000011600 */
[----:B------:R-:W-:Y:S01]  /*00a0*/  UMOV UR4, 0x400 ;  /* 0x0000040000047882 */ /* 0x000fe20000000000 */
[----:B------:R-:W-:Y:S01]  /*00b0*/  LOP3.LUT R4, R0, 0x3fffffe0, RZ, 0xc0, !PT ;  /* 0x3fffffe000047812 */ /* 0x000fe200078ec0ff */
[----:B------:R-:W-:Y:S01]  /*00c0*/  ULDC.64 UR6, c[0x0][0x208] ;  /* 0x0000820000067ab9 */ /* 0x000fe20000000a00 */
[C---:B------:R-:W-:Y:S02]  /*00d0*/  LOP3.LUT R7, R5.reuse, 0x1f, R0, 0x78, !PT ;  /* 0x0000001f05077812 */ /* 0x040fe400078e7800 */
[----:B------:R-:W-:Y:S02]  /*00e0*/  SHF.L.U32 R6, R6, 0x4, RZ ;  /* 0x0000000406067819 */ /* 0x000fe400000006ff */
[----:B------:R-:W-:Y:S01]  /*00f0*/  IADD3 R8, R4, R7, RZ ;  /* 0x0000000704087210 */ /* 0x000fe20007ffe0ff */
[----:B------:R-:W-:Y:S01]  /*0100*/  IMAD R9, R2, 0x20, R7 ;  /* 0x0000002002097824 */ /* 0x000fe200078e0207 */
[----:B------:R-:W-:-:S02]  /*0110*/  ISETP.NE.AND P0, PT, R5, 0x1f, PT ;  /* 0x0000001f0500780c */ /* 0x000fc40003f05270 */
[----:B------:R-:W-:Y:S02]  /*0120*/  LOP3.LUT R11, R6, 0x7ffffff0, RZ, 0xc0, !PT ;  /* 0x7ffffff0060b7812 */ /* 0x000fe400078ec0ff */
[C---:B------:R-:W-:Y:S02]  /*0130*/  ISETP.GT.U32.OR P0, PT, R2.reuse, 0xf, P0 ;  /* 0x0000000f0200780c */ /* 0x040fe40000704470 */
[----:B------:R-:W-:Y:S01]  /*0140*/  IADD3 R4, R2, R11, RZ ;  /* 0x0000000b02047210 */ /* 0x000fe20007ffe0ff */
[----:B0-----:R-:W-:-:S06]  /*0150*/  ULEA UR4, UR5, UR4, 0x18 ;  /* 0x0000000405047291 */ /* 0x001fcc000f8ec03f */
[----:B------:R-:W-:Y:S02]  /*0160*/  LEA R7, R8, UR4, 0x2 ;  /* 0x0000000408077c11 */ /* 0x000fe4000f8e10ff */
[----:B------:R-:W-:Y:S02]  /*0170*/  LEA R6, R5, UR4, 0x2 ;  /* 0x0000000405067c11 */ /* 0x000fe4000f8e10ff */
[----:B------:R-:W-:-:S07]  /*0180*/  LEA R8, R9, UR4, 0x2 ;  /* 0x0000000409087c11 */ /* 0x000fce000f8e10ff */
.L_x_698:
[----:B0-2---:R-:W0:Y:S01]  /*0190*/  LDC R10, c[0x0][0x210] ;  /* 0x00008400ff0a7b82 */ /* 0x005e220000000800 */
[----:B------:R-:W-:Y:S01]  /*01a0*/  BSSY B0, `(.L_x_686) ;  /* 0x0000068000007945 */ /* 0x000fe20003800000 */
[----:B------:R-:W-:Y:S01]  /*01b0*/  HFMA2.MMA R22, -RZ, RZ, 0, 0 ;  /* 0x00000000ff167435 */ /* 0x000fe200000001ff */
[----:B------:R-:W-:-:S05]  /*01c0*/  MOV R11, RZ ;  /* 0x000000ff000b7202 */ /* 0x000fca0000000f00 */
[----:B-1----:R-:W1:Y:S01]  /*01d0*/  LDC R12, c[0x0][0x218] ;  /* 0x00008600ff0c7b82 */ /* 0x002e620000000800 */
[----:B0-----:R-:W-:-:S04]  /*01e0*/  ISETP.GE.U32.AND P1, PT, R5, R10, PT ;  /* 0x0000000a0500720c */ /* 0x001fc80003f26070 */
[----:B-1----:R-:W-:-:S13]  /*01f0*/  ISETP.GE.U32.OR P1, PT, R3, R12, P1 ;  /* 0x0000000c0300720c */ /* 0x002fda0000f26470 */
[----:B------:R-:W-:Y:S05]  /*0200*/  @P1 BRA `(.L_x_687) ;  /* 0x0000000400841947 */ /* 0x000fea0003800000 */
[----:B------:R-:W-:Y:S01]  /*0210*/  ISETP.GE.U32.AND P2, PT, R5, R10, PT ;  /* 0x0000000a0500720c */ /* 0x000fe20003f46070 */
[----:B------:R-:W-:-:S12]  /*0220*/  IMAD.MOV.U32 R21, RZ, RZ, R5 ;  /* 0x000000ffff157224 */ /* 0x000fd800078e0005 */
[----:B------:R-:W0:Y:S01]  /*0230*/  @P2 LDC.64 R16, c[0x0][0x2d0] ;  /* 0x0000b400ff102b82 */ /* 0x000e220000000a00 */
[----:B------:R-:W-:-:S07]  /*0240*/  @P2 IMAD R9, R21, R12, R3 ;  /* 0x0000000c15092224 */ /* 0x000fce00078e0203 */
[----:B------:R-:W1:Y:S01]  /*0250*/  @P2 LDC.64 R14, c[0x0][0x2d8] ;  /* 0x0000b600ff0e2b82 */ /* 0x000e620000000a00 */
[----:B0-----:R-:W-:-:S06]  /*0260*/  @P2 IMAD.WIDE.U32 R16, R9, 0x4, R16 ;  /* 0x0000000409102825 */ /* 0x001fcc00078e0010 */
[----:B------:R-:W2:Y:S01]  /*0270*/  @P2 LDG.E R16, desc[UR6][R16.64] ;  /* 0x0000000610102981 */ /* 0x000ea2000c1e1900 */
[----:B-1----:R-:W-:-:S06]  /*0280*/  @P2 IMAD.WIDE.U32 R14, R9, 0x4, R14 ;  /* 0x00000004090e2825 */ /* 0x002fcc00078e000e */
[----:B------:R-:W3:Y:S01]  /*0290*/  @P2 LDG.E R15, desc[UR6][R14.64] ;  /* 0x000000060e0f2981 */ /* 0x000ee2000c1e1900 */
[----:B------:R-:W-:-:S04]  /*02a0*/  @P2 IADD3 R21, R21, 0x20, RZ ;  /* 0x0000002015152810 */ /* 0x000fc80007ffe0ff */
[CC--:B------:R-:W-:Y:S02]  /*02b0*/  ISETP.GE.U32.AND P1, PT, R21.reuse, R10.reuse, PT ;  /* 0x0000000a1500720c */ /* 0x0c0fe40003f26070 */
[----:B------:R-:W-:-:S04]  /*02c0*/  IADD3 R9, -R21, R10, RZ ;  /* 0x0000000a15097210 */ /* 0x000fc80007ffe1ff */
[----:B------:R-:W-:Y:S01]  /*02d0*/  ISETP.LE.U32.OR P1, PT, R9, 0x60, P1 ;  /* 0x000000600900780c */ /* 0x000fe20000f23470 */
[----:B------:R-:W-:Y:S01]  /*02e0*/  IMAD.MOV.U32 R22, RZ, RZ, RZ ;  /* 0x000000ffff167224 */ /* 0x000fe200078e00ff */
[----:B------:R-:W-:Y:S01]  /*02f0*/  MOV R11, RZ ;  /* 0x000000ff000b7202 */ /* 0x000fe20000000f00 */
[----:B------:R-:W-:Y:S04]  /*0300*/  BSSY B1, `(.L_x_688) ;  /* 0x000002b000017945 */ /* 0x000fe80003800000 */
[----:B--2---:R-:W-:Y:S01]  /*0310*/  @P2 FADD.FTZ R11, R11, R16 ;  /* 0x000000100b0b2221 */ /* 0x004fe20000010000 */
[----:B---3--:R-:W-:Y:S01]  /*0320*/  @P2 FADD.FTZ R22, R22, R15 ;  /* 0x0000000f16162221 */ /* 0x008fe20000010000 */
[----:B------:R-:W-:-:S04]  /*0330*/  PLOP3.LUT P2, PT, P2, PT, PT, 0x8, 0x0 ;  /* 0x000000000000781c */ /* 0x000fc8000174e170 */
[----:B------:R-:W-:Y:S09]  /*0340*/  @P1 BRA `(.L_x_689) ;  /* 0x0000000000981947 */ /* 0x000ff20003800000 */
[----:B------:R-:W-:Y:S02]  /*0350*/  PLOP3.LUT P2, PT, PT, PT, PT, 0x8, 0x0 ;  /* 0x000000000000781c */ /* 0x000fe40003f4e170 */
[----:B------:R-:W-:-:S11]  /*0360*/  IADD3 R13, R10, -0x60, RZ ;  /* 0xffffffa00a0d7810 */ /* 0x000fd60007ffe0ff */
.L_x_690:
[----:B------:R-:W0:Y:S01]  /*0370*/  LDC.64 R18, c[0x0][0x2d0] ;  /* 0x0000b400ff127b82 */ /* 0x000e220000000a00 */
[C---:B------:R-:W-:Y:S01]  /*0380*/  IADD3 R25, R21.reuse, 0x20, RZ ;  /* 0x0000002015197810 */ /* 0x040fe20007ffe0ff */
[C---:B------:R-:W-:Y:S01]  /*0390*/  IMAD R23, R21.reuse, R12, R3 ;  /* 0x0000000c15177224 */ /* 0x040fe200078e0203 */
[----:B------:R-:W-:-:S03]  /*03a0*/  IADD3 R17, R21, 0x40, RZ ;  /* 0x0000004015117810 */ /* 0x000fc60007ffe0ff */
[-CC-:B------:R-:W-:Y:S02]  /*03b0*/  IMAD R25, R25, R12.reuse, R3.reuse ;  /* 0x0000000c19197224 */ /* 0x180fe400078e0203 */
[----:B------:R-:W1:Y:S01]  /*03c0*/  LDC.64 R14, c[0x0][0x2d8] ;  /* 0x0000b600ff0e7b82 */ /* 0x000e620000000a00 */
[----:B------:R-:W-:Y:S02]  /*03d0*/  IMAD R17, R17, R12, R3 ;  /* 0x0000000c11117224 */ /* 0x000fe400078e0203 */
[----:B------:R-:W-:Y:S02]  /*03e0*/  VIADD R16, R21, 0x60 ;  /* 0x0000006015107836 */ /* 0x000fe40000000000 */
[----:B0-----:R-:W-:-:S04]  /*03f0*/  IMAD.WIDE.U32 R26, R23, 0x4, R18 ;  /* 0x00000004171a7825 */ /* 0x001fc800078e0012 */
[--C-:B------:R-:W-:Y:S01]  /*0400*/  IMAD.WIDE.U32 R28, R25, 0x4, R18.reuse ;  /* 0x00000004191c7825 */ /* 0x100fe200078e0012 */
[----:B------:R0:W2:Y:S04]  /*0410*/  LDG.E R24, desc[UR6][R26.64] ;  /* 0x000000061a187981 */ /* 0x0000a8000c1e1900 */
[----:B------:R1:W3:Y:S01]  /*0420*/  LDG.E R9, desc[UR6][R28.64] ;  /* 0x000000061c097981 */ /* 0x0002e2000c1e1900 */
[----:B0-----:R-:W-:-:S04]  /*0430*/  IMAD.WIDE.U32 R26, R17, 0x4, R18 ;  /* 0x00000004111a7825 */ /* 0x001fc800078e0012 */
[--C-:B-1----:R-:W-:Y:S01]  /*0440*/  IMAD.WIDE.U32 R28, R23, 0x4, R14.reuse ;  /* 0x00000004171c7825 */ /* 0x102fe200078e000e */
[----:B------:R0:W4:Y:S04]  /*0450*/  LDG.E R20, desc[UR6][R26.64] ;  /* 0x000000061a147981 */ /* 0x000128000c1e1900 */
[----:B------:R-:W5:Y:S01]  /*0460*/  LDG.E R23, desc[UR6][R28.64] ;  /* 0x000000061c177981 */ /* 0x000f62000c1e1900 */
[----:B0-----:R-:W-:-:S04]  /*0470*/  IMAD.WIDE.U32 R26, R25, 0x4, R14 ;  /* 0x00000004191a7825 */ /* 0x001fc800078e000e */
[----:B------:R-:W-:Y:S02]  /*0480*/  IMAD R25, R16, R12, R3 ;  /* 0x0000000c10197224 */ /* 0x000fe400078e0203 */
[----:B------:R-:W-:Y:S01]  /*0490*/  IMAD.WIDE.U32 R16, R17, 0x4, R14 ;  /* 0x0000000411107825 */ /* 0x000fe200078e000e */
[----:B------:R-:W4:Y:S03]  /*04a0*/  LDG.E R26, desc[UR6][R26.64] ;  /* 0x000000061a1a7981 */ /* 0x000f26000c1e1900 */
[C---:B------:R-:W-:Y:S02]  /*04b0*/  IMAD.WIDE.U32 R18, R25.reuse, 0x4, R18 ;  /* 0x0000000419127825 */ /* 0x040fe400078e0012 */
[----:B------:R-:W4:Y:S02]  /*04c0*/  LDG.E R16, desc[UR6][R16.64] ;  /* 0x0000000610107981 */ /* 0x000f24000c1e1900 */
[----:B------:R-:W-:-:S02]  /*04d0*/  IMAD.WIDE.U32 R14, R25, 0x4, R14 ;  /* 0x00000004190e7825 */ /* 0x000fc400078e000e */
[----:B------:R-:W4:Y:S04]  /*04e0*/  LDG.E R18, desc[UR6][R18.64] ;  /* 0x0000000612127981 */ /* 0x000f28000c1e1900 */
[----:B------:R-:W4:Y:S01]  /*04f0*/  LDG.E R14, desc[UR6][R14.64] ;  /* 0x000000060e0e7981 */ /* 0x000f22000c1e1900 */
[----:B------:R-:W-:-:S04]  /*0500*/  IADD3 R21, R21, 0x80, RZ ;  /* 0x0000008015157810 */ /* 0x000fc80007ffe0ff */
[----:B------:R-:W-:Y:S01]  /*0510*/  ISETP.GE.U32.AND P1, PT, R21, R13, PT ;  /* 0x0000000d1500720c */ /* 0x000fe20003f26070 */
[----:B--2---:R-:W-:-:S04]  /*0520*/  FADD.FTZ R24, R24, R11 ;  /* 0x0000000b18187221 */ /* 0x004fc80000010000 */
[----:B---3--:R-:W-:Y:S01]  /*0530*/  FADD.FTZ R9, R24, R9 ;  /* 0x0000000918097221 */ /* 0x008fe20000010000 */
[----:B-----5:R-:W-:-:S03]  /*0540*/  FADD.FTZ R23, R23, R22 ;  /* 0x0000001617177221 */ /* 0x020fc60000010000 */
[----:B----4-:R-:W-:Y:S01]  /*0550*/  FADD.FTZ R9, R9, R20 ;  /* 0x0000001409097221 */ /* 0x010fe20000010000 */
[----:B------:R-:W-:-:S04]  /*0560*/  FADD.FTZ R23, R23, R26 ;  /* 0x0000001a17177221 */ /* 0x000fc80000010000 */
[----:B------:R-:W-:Y:S01]  /*0570*/  FADD.FTZ R23, R23, R16 ;  /* 0x0000001017177221 */ /* 0x000fe20000010000 */
[----:B------:R-:W-:-:S03]  /*0580*/  FADD.FTZ R11, R9, R18 ;  /* 0x00000012090b7221 */ /* 0x000fc60000010000 */
[----:B------:R-:W-:Y:S01]  /*0590*/  FADD.FTZ R22, R23, R14 ;  /* 0x0000000e17167221 */ /* 0x000fe20000010000 */
[----:B------:R-:W-:Y:S06]  /*05a0*/  @!P1 BRA `(.L_x_690) ;  /* 0xfffffffc00709947 */ /* 0x000fec000383ffff */
.L_x_689:
[----:B------:R-:W-:Y:S05]  /*05b0*/  BSYNC B1 ;  /* 0x0000000000017941 */ /* 0x000fea0003800000 */
.L_x_688:
[CC--:B------:R-:W-:Y:S01]  /*05c0*/  ISETP.GE.U32.AND P1, PT, R21.reuse, R10.reuse, PT ;  /* 0x0000000a1500720c */ /* 0x0c0fe20003f26070 */
[----:B------:R-:W-:Y:S01]  /*05d0*/  BSSY B1, `(.L_x_691) ;  /* 0x0000017000017945 */ /* 0x000fe20003800000 */
[----:B------:R-:W-:-:S04]  /*05e0*/  IADD3 R9, -R21, R10, RZ ;  /* 0x0000000a15097210 */ /* 0x000fc80007ffe1ff */
[----:B------:R-:W-:-:S13]  /*05f0*/  ISETP.LE.U32.OR P1, PT, R9, 0x20, P1 ;  /* 0x000000200900780c */ /* 0x000fda0000f23470 */
[----:B------:R-:W-:Y:S05]  /*0600*/  @P1 BRA `(.L_x_692) ;  /* 0x00000000004c1947 */ /* 0x000fea0003800000 */
[----:B------:R-:W0:Y:S01]  /*0610*/  LDC.64 R24, c[0x0][0x2d0] ;  /* 0x0000b400ff187b82 */ /* 0x000e220000000a00 */
[C---:B------:R-:W-:Y:S01]  /*0620*/  IMAD R15, R21.reuse, R12, R3 ;  /* 0x0000000c150f7224 */ /* 0x040fe200078e0203 */
[----:B------:R-:W-:-:S05]  /*0630*/  IADD3 R9, R21, 0x20, RZ ;  /* 0x0000002015097810 */ /* 0x000fca0007ffe0ff */
[----:B------:R-:W-:Y:S01]  /*0640*/  IMAD R9, R9, R12, R3 ;  /* 0x0000000c09097224 */ /* 0x000fe200078e0203 */
[----:B------:R-:W1:Y:S01]  /*0650*/  LDC.64 R16, c[0x0][0x2d8] ;  /* 0x0000b600ff107b82 */ /* 0x000e620000000a00 */
[----:B0-----:R-:W-:-:S04]  /*0660*/  IMAD.WIDE.U32 R18, R15, 0x4, R24 ;  /* 0x000000040f127825 */ /* 0x001fc800078e0018 */
[----:B------:R-:W-:Y:S02]  /*0670*/  IMAD.WIDE.U32 R24, R9, 0x4, R24 ;  /* 0x0000000409187825 */ /* 0x000fe400078e0018 */
[----:B------:R-:W2:Y:S02]  /*0680*/  LDG.E R18, desc[UR6][R18.64] ;  /* 0x0000000612127981 */ /* 0x000ea4000c1e1900 */
[--C-:B-1----:R-:W-:Y:S02]  /*0690*/  IMAD.WIDE.U32 R14, R15, 0x4, R16.reuse ;  /* 0x000000040f0e7825 */ /* 0x102fe400078e0010 */
[----:B------:R-:W3:Y:S02]  /*06a0*/  LDG.E R24, desc[UR6][R24.64] ;  /* 0x0000000618187981 */ /* 0x000ee4000c1e1900 */
[----:B------:R-:W-:Y:S02]  /*06b0*/  IMAD.WIDE.U32 R16, R9, 0x4, R16 ;  /* 0x0000000409107825 */ /* 0x000fe400078e0010 */
[----:B------:R-:W4:Y:S04]  /*06c0*/  LDG.E R15, desc[UR6][R14.64] ;  /* 0x000000060e0f7981 */ /* 0x000f28000c1e1900 */
[----:B------:R-:W5:Y:S01]  /*06d0*/  LDG.E R17, desc[UR6][R16.64] ;  /* 0x0000000610117981 */ /* 0x000f62000c1e1900 */
[----:B------:R-:W-:Y:S01]  /*06e0*/  PLOP3.LUT P2, PT, PT, PT, PT, 0x8, 0x0 ;  /* 0x000000000000781c */ /* 0x000fe20003f4e170 */
[----:B------:R-:W-:-:S02]  /*06f0*/  VIADD R21, R21, 0x40 ;  /* 0x0000004015157836 */ /* 0x000fc40000000000 */
[----:B--2---:R-:W-:-:S04]  /*0700*/  FADD.FTZ R11, R11, R18 ;  /* 0x000000120b0b7221 */ /* 0x004fc80000010000 */
[----:B---3--:R-:W-:Y:S01]  /*0710*/  FADD.FTZ R11, R11, R24 ;  /* 0x000000180b0b7221 */ /* 0x008fe20000010000 */
[----:B----4-:R-:W-:-:S04]  /*0720*/  FADD.FTZ R22, R22, R15 ;  /* 0x0000000f16167221 */ /* 0x010fc80000010000 */
[----:B-----5:R-:W-:-:S07]  /*0730*/  FADD.FTZ R22, R22, R17 ;  /* 0x0000001116167221 */ /* 0x020fce0000010000 */
.L_x_692:
[----:B------:R-:W-:Y:S05]  /*0740*/  BSYNC B1 ;  /* 0x0000000000017941 */ /* 0x000fea0003800000 */
.L_x_691:
[----:B------:R-:W-:Y:S01]  /*0750*/  ISETP.LT.U32.OR P2, PT, R21, R10, P2 ;  /* 0x0000000a1500720c */ /* 0x000fe20001741470 */
[----:B------:R-:W-:-:S12]  /*0760*/  BSSY B1, `(.L_x_687) ;  /* 0x000000b000017945 */ /* 0x000fd80003800000 */
[----:B------:R-:W-:Y:S05]  /*0770*/  @!P2 BRA `(.L_x_693) ;  /* 0x000000000024a947 */ /* 0x000fea0003800000 */
[----:B------:R-:W0:Y:S01]  /*0780*/  LDC.64 R16, c[0x0][0x2d0] ;  /* 0x0000b400ff107b82 */ /* 0x000e220000000a00 */
[----:B------:R-:W-:-:S07]  /*0790*/  IMAD R9, R21, R12, R3 ;  /* 0x0000000c15097224 */ /* 0x000fce00078e0203 */
[----:B------:R-:W1:Y:S01]  /*07a0*/  LDC.64 R14, c[0x0][0x2d8] ;  /* 0x0000b600ff0e7b82 */ /* 0x000e620000000a00 */
[----:B0-----:R-:W-:-:S06]  /*07b0*/  IMAD.WIDE.U32 R16, R9, 0x4, R16 ;  /* 0x0000000409107825 */ /* 0x001fcc00078e0010 */
[----:B------:R-:W2:Y:S01]  /*07c0*/  LDG.E R16, desc[UR6][R16.64] ;  /* 0x0000000610107981 */ /* 0x000ea2000c1e1900 */
[----:B-1----:R-:W-:-:S06]  /*07d0*/  IMAD.WIDE.U32 R14, R9, 0x4, R14 ;  /* 0x00000004090e7825 */ /* 0x002fcc00078e000e */
[----:B------:R-:W3:Y:S01]  /*07e0*/  LDG.E R15, desc[UR6][R14.64] ;  /* 0x000000060e0f7981 */ /* 0x000ee2000c1e1900 */
[----:B--2---:R-:W-:Y:S01]  /*07f0*/  FADD.FTZ R11, R11, R16 ;  /* 0x000000100b0b7221 */ /* 0x004fe20000010000 */
[----:B---3--:R-:W-:-:S07]  /*0800*/  FADD.FTZ R22, R22, R15 ;  /* 0x0000000f16167221 */ /* 0x008fce0000010000 */
.L_x_693:
[----:B------:R-:W-:Y:S05]  /*0810*/  BSYNC B1 ;  /* 0x0000000000017941 */ /* 0x000fea0003800000 */
.L_x_687:
[----:B------:R-:W-:Y:S05]  /*0820*/  BSYNC B0 ;  /* 0x0000000000007941 */ /* 0x000fea0003800000 */
.L_x_686:
[----:B------:R-:W-:Y:S01]  /*0830*/  ISETP.GT.U32.AND P1, PT, R0, 0x3ff, PT ;  /* 0x000003ff0000780c */ /* 0x000fe20003f24070 */
[----:B------:R0:W-:Y:S01]  /*0840*/  STS [R7], R22 ;  /* 0x0000001607007388 */ /* 0x0001e20000000800 */
[----:B------:R-:W-:Y:S05]  /*0850*/  WARPSYNC.ALL ;  /* 0x0000000000007948 */ /* 0x000fea0003800000 */
[----:B------:R0:W-:Y:S01]  /*0860*/  STS [R7+0x1000], R11 ;  /* 0x0010000b07007388 */ /* 0x0001e20000000800 */
[----:B------:R-:W-:Y:S06]  /*0870*/  BAR.SYNC.DEFER_BLOCKING 0x0 ;  /* 0x0000000000007b1d */ /* 0x000fec0000010000 */
[----:B------:R-:W-:Y:S05]  /*0880*/  @P1 BRA `(.L_x_694) ;  /* 0x00000000006c1947 */ /* 0x000fea0003800000 */
[----:B------:R1:W2:Y:S01]  /*0890*/  LDS R9, [R8] ;  /* 0x0000000008097984 */ /* 0x0002a20000000800 */
[----:B------:R-:W-:Y:S01]  /*08a0*/  UMOV UR5, 0xffffffff ;  /* 0xffffffff00057882 */ /* 0x000fe20000000000 */
[----:B------:R-:W-:Y:S02]  /*08b0*/  ISETP.NE.AND P1, PT, R2, RZ, PT ;  /* 0x000000ff0200720c */ /* 0x000fe40003f25270 */
[----:B------:R1:W3:Y:S01]  /*08c0*/  LDS R10, [R8+0x1000] ;  /* 0x00100000080a7984 */ /* 0x0002e20000000800 */
[----:B------:R-:W-:Y:S10]  /*08d0*/  BRA.DIV UR5, `(.L_x_695) ;  /* 0x0000000205b87947 */ /* 0x000ff4000b800000 */
[----:B0--3--:R-:W0:Y:S04]  /*08e0*/  SHFL.BFLY PT, R11, R10, 0x1, 0x1f ;  /* 0x0c201f000a0b7f89 */ /* 0x009e2800000e0000 */
[----:B--2---:R-:W2:Y:S01]  /*08f0*/  SHFL.BFLY PT, R14, R9, 0x1, 0x1f ;  /* 0x0c201f00090e7f89 */ /* 0x004ea200000e0000 */
[----:B0-----:R-:W-:Y:S01]  /*0900*/  FADD.FTZ R11, R10, R11 ;  /* 0x0000000b0a0b7221 */ /* 0x001fe20000010000 */
[----:B--2---:R-:W-:-:S04]  /*0910*/  FADD.FTZ R15, R9, R14 ;  /* 0x0000000e090f7221 */ /* 0x004fc80000010000 */
[----:B------:R-:W0:Y:S04]  /*0920*/  SHFL.BFLY PT, R14, R11, 0x2, 0x1f ;  /* 0x0c401f000b0e7f89 */ /* 0x000e2800000e0000 */
[----:B------:R-:W2:Y:S01]  /*0930*/  SHFL.BFLY PT, R16, R15, 0x2, 0x1f ;  /* 0x0c401f000f107f89 */ /* 0x000ea200000e0000 */
        /* <DEDUP_REMOVED lines=10> */
[----:B------:R0:W2:Y:S04]  /*09e0*/  SHFL.BFLY PT, R11, R10, 0x10, 0x1f ;  /* 0x0e001f000a0b7f89 */ /* 0x0000a800000e0000 */
[----:B------:R0:W3:Y:S02]  /*09f0*/  SHFL.BFLY PT, R9, R18, 0x10, 0x1f ;  /* 0x0e001f0012097f89 */ /* 0x0000e400000e0000 */
.L_x_709:
[----:B---3--:R-:W-:Y:S01]  /*0a00*/  FADD.FTZ R9, R18, R9 ;  /* 0x0000000912097221 */ /* 0x008fe20000010000 */
[----:B--2---:R-:W-:-:S04]  /*0a10*/  FADD.FTZ R11, R10, R11 ;  /* 0x0000000b0a0b7221 */ /* 0x004fc80000010000 */
[----:B------:R2:W-:Y:S04]  /*0a20*/  @!P1 STS [R6+0x2000], R9 ;  /* 0x0020000906009388 */ /* 0x0005e80000000800 */
[----:B------:R2:W-:Y:S02]  /*0a30*/  @!P1 STS [R6+0x2080], R11 ;  /* 0x0020800b06009388 */ /* 0x0005e40000000800 */
.L_x_694:
[----:B--2---:R-:W-:Y:S01]  /*0a40*/  SHF.L.U32 R9, R4, 0x1, RZ ;  /* 0x0000000104097819 */ /* 0x004fe200000006ff */
[----:B------:R-:W-:Y:S05]  /*0a50*/  WARPSYNC.ALL ;  /* 0x0000000000007948 */ /* 0x000fea0003800000 */
[----:B------:R-:W-:Y:S01]  /*0a60*/  BAR.SYNC.DEFER_BLOCKING 0x0 ;  /* 0x0000000000007b1d */ /* 0x000fe20000010000 */
[----:B------:R-:W-:-:S05]  /*0a70*/  ISETP.GE.U32.OR P1, PT, R9, R12, P0 ;  /* 0x0000000c0900720c */ /* 0x000fca0000726470 */
[----:B------:R-:W-:Y:S08]  /*0a80*/  BSSY B0, `(.L_x_696) ;  /* 0x000000e000007945 */ /* 0x000ff00003800000 */
[----:B------:R-:W-:Y:S05]  /*0a90*/  @P1 BRA `(.L_x_697) ;  /* 0x0000000000301947 */ /* 0x000fea0003800000 */
[----:B------:R-:W-:Y:S01]  /*0aa0*/  SHF.L.U32 R9, R0, 0x3, RZ ;  /* 0x0000000300097819 */ /* 0x000fe200000006ff */
[----:B------:R-:W2:Y:S03]  /*0ab0*/  LDC.64 R12, c[0x0][0x318] ;  /* 0x0000c600ff0c7b82 */ /* 0x000ea60000000a00 */
[----:B------:R-:W-:-:S05]  /*0ac0*/  LOP3.LUT R9, R9, 0xf8, RZ, 0xc0, !PT ;  /* 0x000000f809097812 */ /* 0x000fca00078ec0ff */
[----:B------:R-:W3:Y:S01]  /*0ad0*/  LDS.64 R14, [R9+UR4+0x2000] ;  /* 0x00200004090e7984 */ /* 0x000ee20008000a00 */
[----:B0-----:R-:W0:Y:S03]  /*0ae0*/  LDC.64 R10, c[0x0][0x310] ;  /* 0x0000c400ff0a7b82 */ /* 0x001e260000000a00 */
[----:B------:R-:W4:Y:S01]  /*0af0*/  LDS.64 R16, [R9+UR4+0x2080] ;  /* 0x0020800409107984 */ /* 0x000f220008000a00 */
[----:B--2---:R-:W-:-:S04]  /*0b00*/  IMAD.WIDE.U32 R12, R4, 0x4, R12 ;  /* 0x00000004040c7825 */ /* 0x004fc800078e000c */
[----:B0-----:R-:W-:Y:S01]  /*0b10*/  IMAD.WIDE.U32 R10, R4, 0x4, R10 ;  /* 0x00000004040a7825 */ /* 0x001fe200078e000a */
[----:B---3--:R-:W-:Y:S02]  /*0b20*/  F2FP.BF16.F32.PACK_AB R15, R15, R14 ;  /* 0x0000000e0f0f723e */ /* 0x008fe400000010ff */
[----:B----4-:R-:W-:-:S03]  /*0b30*/  F2FP.BF16.F32.PACK_AB R17, R17, R16 ;  /* 0x000000101111723e */ /* 0x010fc600000010ff */
[----:B------:R2:W-:Y:S04]  /*0b40*/  STG.E desc[UR6][R12.64], R15 ;  /* 0x0000000f0c007986 */ /* 0x0005e8000c101906 */
[----:B------:R2:W-:Y:S02]  /*0b50*/  STG.E desc[UR6][R10.64], R17 ;  /* 0x000000110a007986 */ /* 0x0005e4000c101906 */
.L_x_697:
[----:B------:R-:W-:Y:S05]  /*0b60*/  BSYNC B0 ;  /* 0x0000000000007941 */ /* 0x000fea0003800000 */
.L_x_696:
[C---:B------:R-:W-:Y:S01]  /*0b70*/  ISETP.GT.U32.AND P1, PT, R3.reuse, -0x2001, PT ;  /* 0xffffdfff0300780c */ /* 0x040fe20003f24070 */
[----:B------:R-:W-:Y:S01]  /*0b80*/  VIADD R4, R4, 0x1000 ;  /* 0x0000100004047836 */ /* 0x000fe20000000000 */
[----:B------:R-:W-:-:S11]  /*0b90*/  IADD3 R3, R3, 0x2000, RZ ;  /* 0x0000200003037810 */ /* 0x000fd60007ffe0ff */
[----:B------:R-:W-:Y:S05]  /*0ba0*/  @P1 BRA `(.L_x_698) ;  /* 0xfffffff400781947 */ /* 0x000fea000383ffff */
[----:B------:R-:W-:Y:S05]  /*0bb0*/  EXIT ;  /* 0x000000000000794d */ /* 0x000fea0003800000 */
.L_x_695:
[----:B------:R-:W-:Y:S01]  /*0bc0*/  HFMA2.MMA R21, -RZ, RZ, 0, 5.9604644775390625e-08 ;  /* 0x00000001ff157435 */ /* 0x000fe200000001ff */
[----:B0--3--:R-:W-:Y:S01]  /*0bd0*/  MOV R22, R10 ;  /* 0x0000000a00167202 */ /* 0x009fe20000000f00 */
[----:B------:R-:W-:Y:S01]  /*0be0*/  IMAD.MOV.U32 R19, RZ, RZ, -0x1 ;  /* 0xffffffffff137424 */ /* 0x000fe200078e00ff */
[----:B------:R-:W-:-:S08]  /*0bf0*/  MOV R24, 0x1f ;  /* 0x0000001f00187802 */ /* 0x000fd00000000f00 */
[----:B-12---:R-:W-:Y:S05]  /*0c00*/  WARPSYNC.COLLECTIVE R19, `(.L_x_699) ;  /* 0x0000000013087348 */ /* 0x006fea0003c00000 */
[----:B------:R0:W3:Y:S02]  /*0c10*/  SHFL.BFLY P2, R20, R22, R21, R24 ;  /* 0x0c00001516147389 */ /* 0x0000e40000040018 */
[----:B0123--:R-:W-:Y:S01]  /*0c20*/  ENDCOLLECTIVE ;  /* 0x000000000000791b */ /* 0x00ffe20003800000 */
.L_x_699:
[----:B------:R-:W-:Y:S01]  /*0c30*/  HFMA2.MMA R21, -RZ, RZ, 0, 1.1920928955078125e-07 ;  /* 0x00000002ff157435 */ /* 0x000fe200000001ff */
[----:B------:R-:W-:-:S05]  /*0c40*/  MOV R11, R20 ;  /* 0x00000014000b7202 */ /* 0x000fca0000000f00 */
[----:B------:R-:W-:-:S05]  /*0c50*/  FADD.FTZ R11, R10, R11 ;  /* 0x0000000b0a0b7221 */ /* 0x000fca0000010000 */
[----:B------:R-:W-:-:S07]  /*0c60*/  MOV R22, R11 ;  /* 0x0000000b00167202 */ /* 0x000fce0000000f00 */
[----:B------:R-:W-:Y:S05]  /*0c70*/  WARPSYNC.COLLECTIVE R19, `(.L_x_700) ;  /* 0x0000000013087348 */ /* 0x000fea0003c00000 */
[----:B------:R0:W1:Y:S02]  /*0c80*/  SHFL.BFLY P2, R20, R22, R21, R24 ;  /* 0x0c00001516147389 */ /* 0x0000640000040018 */
[----:B01----:R-:W-:Y:S01]  /*0c90*/  ENDCOLLECTIVE ;  /* 0x000000000000791b */ /* 0x003fe20003800000 */
.L_x_700:
[----:B------:R-:W-:Y:S01]  /*0ca0*/  HFMA2.MMA R21, -RZ, RZ, 0, 2.384185791015625e-07 ;  /* 0x00000004ff157435 */ /* 0x000fe200000001ff */
[----:B------:R-:W-:-:S04]  /*0cb0*/  IMAD.MOV.U32 R14, RZ, RZ, R20 ;  /* 0x000000ffff0e7224 */ /* 0x000fc800078e0014 */
[----:B------:R-:W-:-:S05]  /*0cc0*/  FADD.FTZ R14, R11, R14 ;  /* 0x0000000e0b0e7221 */ /* 0x000fca0000010000 */
[----:B------:R-:W-:-:S07]  /*0cd0*/  MOV R22, R14 ;  /* 0x0000000e00167202 */ /* 0x000fce0000000f00 */
[----:B------:R-:W-:Y:S05]  /*0ce0*/  WARPSYNC.COLLECTIVE R19, `(.L_x_701) ;  /* 0x0000000013087348 */ /* 0x000fea0003c00000 */
[----:B------:R0:W1:Y:S02]  /*0cf0*/  SHFL.BFLY P2, R20, R22, R21, R24 ;  /* 0x0c00001516147389 */ /* 0x0000640000040018 */
[----:B01----:R-:W-:Y:S01]  /*0d00*/  ENDCOLLECTIVE ;  /* 0x000000000000791b */ /* 0x003fe20003800000 */
.L_x_701:
[----:B------:R-:W-:Y:S01]  /*0d10*/  HFMA2.MMA R21, -RZ, RZ, 0, 4.76837158203125e-07 ;  /* 0x00000008ff157435 */ /* 0x000fe200000001ff */
[----:B------:R-:W-:-:S05]  /*0d20*/  MOV R13, R20 ;  /* 0x00000014000d7202 */ /* 0x000fca0000000f00 */
[----:B------:R-:W-:-:S04]  /*0d30*/  FADD.FTZ R13, R14, R13 ;  /* 0x0000000d0e0d7221 */ /* 0x000fc80000010000 */
[----:B------:R-:W-:-:S07]  /*0d40*/  IMAD.MOV.U32 R22, RZ, RZ, R13 ;  /* 0x000000ffff167224 */ /* 0x000fce00078e000d */
[----:B------:R-:W-:Y:S05]  /*0d50*/  WARPSYNC.COLLECTIVE R19, `(.L_x_702) ;  /* 0x0000000013087348 */ /* 0x000fea0003c00000 */
[----:B------:R0:W1:Y:S02]  /*0d60*/  SHFL.BFLY P2, R20, R22, R21, R24 ;  /* 0x0c00001516147389 */ /* 0x0000640000040018 */
[----:B01----:R-:W-:Y:S01]  /*0d70*/  ENDCOLLECTIVE ;  /* 0x000000000000791b */ /* 0x003fe20003800000 */
.L_x_702:
[----:B------:R-:W-:Y:S01]  /*0d80*/  IMAD.MOV.U32 R21, RZ, RZ, 0x10 ;  /* 0x00000010ff157424 */ /* 0x000fe200078e00ff */
[----:B------:R-:W-:-:S05]  /*0d90*/  MOV R10, R20 ;  /* 0x00000014000a7202 */ /* 0x000fca0000000f00 */
[----:B------:R-:W-:-:S05]  /*0da0*/  FADD.FTZ R10, R13, R10 ;  /* 0x0000000a0d0a7221 */ /* 0x000fca0000010000 */
[----:B------:R-:W-:-:S07]  /*0db0*/  MOV R22, R10 ;  /* 0x0000000a00167202 */ /* 0x000fce0000000f00 */
[----:B------:R-:W-:Y:S05]  /*0dc0*/  WARPSYNC.COLLECTIVE R19, `(.L_x_703) ;  /* 0x0000000013087348 */ /* 0x000fea0003c00000 */
[----:B------:R0:W1:Y:S02]  /*0dd0*/  SHFL.BFLY P2, R20, R22, R21, R24 ;  /* 0x0c00001516147389 */ /* 0x0000640000040018 */
[----:B01----:R-:W-:Y:S01]  /*0de0*/  ENDCOLLECTIVE ;  /* 0x000000000000791b */ /* 0x003fe20003800000 */
.L_x_703:
[----:B------:R-:W-:Y:S01]  /*0df0*/  HFMA2.MMA R21, -RZ, RZ, 0, 5.9604644775390625e-08 ;  /* 0x00000001ff157435 */ /* 0x000fe200000001ff */
[----:B------:R-:W-:Y:S02]  /*0e00*/  MOV R22, R9 ;  /* 0x0000000900167202 */ /* 0x000fe40000000f00 */
[----:B------:R-:W-:-:S08]  /*0e10*/  MOV R11, R20 ;  /* 0x00000014000b7202 */ /* 0x000fd00000000f00 */
[----:B------:R-:W-:Y:S05]  /*0e20*/  WARPSYNC.COLLECTIVE R19, `(.L_x_704) ;  /* 0x0000000013087348 */ /* 0x000fea0003c00000 */
[----:B------:R0:W1:Y:S02]  /*0e30*/  SHFL.BFLY P2, R20, R22, R21, R24 ;  /* 0x0c00001516147389 */ /* 0x0000640000040018 */
[----:B01----:R-:W-:Y:S01]  /*0e40*/  ENDCOLLECTIVE ;  /* 0x000000000000791b */ /* 0x003fe20003800000 */
.L_x_704:
[----:B------:R-:W-:Y:S01]  /*0e50*/  HFMA2.MMA R21, -RZ, RZ, 0, 1.1920928955078125e-07 ;  /* 0x00000002ff157435 */ /* 0x000fe200000001ff */
[----:B------:R-:W-:-:S04]  /*0e60*/  IMAD.MOV.U32 R14, RZ, RZ, R20 ;  /* 0x000000ffff0e7224 */ /* 0x000fc800078e0014 */
[----:B------:R-:W-:-:S05]  /*0e70*/  FADD.FTZ R15, R9, R14 ;  /* 0x0000000e090f7221 */ /* 0x000fca0000010000 */
[----:B------:R-:W-:-:S07]  /*0e80*/  MOV R22, R15 ;  /* 0x0000000f00167202 */ /* 0x000fce0000000f00 */
[----:B------:R-:W-:Y:S05]  /*0e90*/  WARPSYNC.COLLECTIVE R19, `(.L_x_705) ;  /* 0x0000000013087348 */ /* 0x000fea0003c00000 */
[----:B------:R0:W1:Y:S02]  /*0ea0*/  SHFL.BFLY P2, R20, R22, R21, R24 ;  /* 0x0c00001516147389 */ /* 0x0000640000040018 */
[----:B01----:R-:W-:Y:S01]  /*0eb0*/  ENDCOLLECTIVE ;  /* 0x000000000000791b */ /* 0x003fe20003800000 */
.L_x_705:
[----:B------:R-:W-:Y:S01]  /*0ec0*/  HFMA2.MMA R21, -RZ, RZ, 0, 2.384185791015625e-07 ;  /* 0x00000004ff157435 */ /* 0x000fe200000001ff */
[----:B------:R-:W-:-:S05]  /*0ed0*/  MOV R16, R20 ;  /* 0x0000001400107202 */ /* 0x000fca0000000f00 */
[----:B------:R-:W-:-:S04]  /*0ee0*/  FADD.FTZ R16, R15, R16 ;  /* 0x000000100f107221 */ /* 0x000fc80000010000 */
[----:B------:R-:W-:-:S07]  /*0ef0*/  IMAD.MOV.U32 R22, RZ, RZ, R16 ;  /* 0x000000ffff167224 */ /* 0x000fce00078e0010 */
[----:B------:R-:W-:Y:S05]  /*0f00*/  WARPSYNC.COLLECTIVE R19, `(.L_x_706) ;  /* 0x0000000013087348 */ /* 0x000fea0003c00000 */
[----:B------:R0:W1:Y:S02]  /*0f10*/  SHFL.BFLY P2, R20, R22, R21, R24 ;  /* 0x0c00001516147389 */ /* 0x0000640000040018 */
[----:B01----:R-:W-:Y:S01]  /*0f20*/  ENDCOLLECTIVE ;  /* 0x000000000000791b */ /* 0x003fe20003800000 */
.L_x_706:
[----:B------:R-:W-:Y:S01]  /*0f30*/  IMAD.MOV.U32 R21, RZ, RZ, 0x8 ;  /* 0x00000008ff157424 */ /* 0x000fe200078e00ff */
[----:B------:R-:W-:-:S05]  /*0f40*/  MOV R17, R20 ;  /* 0x0000001400117202 */ /* 0x000fca0000000f00 */
[----:B------:R-:W-:-:S05]  /*0f50*/  FADD.FTZ R17, R16, R17 ;  /* 0x0000001110117221 */ /* 0x000fca0000010000 */
[----:B------:R-:W-:-:S07]  /*0f60*/  MOV R22, R17 ;  /* 0x0000001100167202 */ /* 0x000fce0000000f00 */
[----:B------:R-:W-:Y:S05]  /*0f70*/  WARPSYNC.COLLECTIVE R19, `(.L_x_707) ;  /* 0x0000000013087348 */ /* 0x000fea0003c00000 */
[----:B------:R0:W1:Y:S02]  /*0f80*/  SHFL.BFLY P2, R20, R22, R21, R24 ;  /* 0x0c00001516147389 */ /* 0x0000640000040018 */
[----:B01----:R-:W-:Y:S01]  /*0f90*/  ENDCOLLECTIVE ;  /* 0x000000000000791b */ /* 0x003fe20003800000 */
.L_x_707:
[----:B------:R-:W-:Y:S01]  /*0fa0*/  HFMA2.MMA R21, -RZ, RZ, 0, 9.5367431640625e-07 ;  /* 0x00000010ff157435 */ /* 0x000fe200000001ff */
[----:B------:R-:W-:-:S05]  /*0fb0*/  MOV R18, R20 ;  /* 0x0000001400127202 */ /* 0x000fca0000000f00 */
[----:B------:R-:W-:-:S05]  /*0fc0*/  FADD.FTZ R18, R17, R18 ;  /* 0x0000001211127221 */ /* 0x000fca0000010000 */
[----:B------:R-:W-:-:S07]  /*0fd0*/  MOV R22, R18 ;  /* 0x0000001200167202 */ /* 0x000fce0000000f00 */
[----:B------:R-:W-:Y:S05]  /*0fe0*/  WARPSYNC.COLLECTIVE R19, `(.L_x_708) ;  /* 0x0000000013087348 */ /* 0x000fea0003c00000 */
[----:B------:R0:W1:Y:S02]  /*0ff0*/  SHFL.BFLY P2, R20, R22, R21, R24 ;  /* 0x0c00001516147389 */ /* 0x0000640000040018 */
[----:B01----:R-:W-:Y:S01]  /*1000*/  ENDCOLLECTIVE ;  /* 0x000000000000791b */ /* 0x003fe20003800000 */
.L_x_708:
[----:B------:R-:W-:Y:S01]  /*1010*/  MOV R9, R20 ;  /* 0x0000001400097202 */ /* 0x000fe20000000f00 */
[----:B------:R-:W-:Y:S06]  /*1020*/  BRA `(.L_x_709) ;  /* 0xfffffff800747947 */ /* 0x000fec000383ffff */
.L_x_710:
        /* <DEDUP_REMOVED lines=13> */
.L_x_13870:


//--------------------- .text._ZN10layer_norm13ln_bwd_kernelINS_13Kernel_traitsI13__nv_bfloat16S2_S2_S2_fjLj8192ELj1ELj1ELj8ELj16ENS_18Kernel_traits_baseILj8192ES2_S2_S2_S2_fjLj256EEEEELb1ELb0ELb1ELb0EEEvNS_9BwdParamsE --------------------------
	.section	.text._ZN10layer_norm13ln_bwd_kernelINS_13Kernel_traitsI13__nv_bfloat16S2_S2_S2_fjLj8192ELj1ELj1ELj8ELj16ENS_18Kernel_traits_baseILj8192ES2_S2_S2_S2_fjLj256EEEEELb1ELb0ELb1ELb0EEEvNS_9BwdParamsE,"ax",@progbits
	.align	128
        .global         _ZN10layer_norm13ln_bwd_kernelINS_13Kernel_traitsI13__nv_bfloat16S2_S2_S2_fjLj8192ELj1ELj1ELj8ELj16ENS_18Kernel_traits_baseILj8192ES2_S2_S2_S2_fjLj256EEEEELb1ELb0ELb1ELb0EEEvNS_9BwdParamsE
        .type           _ZN10layer_norm13ln_bwd_kernelINS_13Kernel_traitsI13__nv_bfloat16S2_S2_S2_fjLj8192ELj1ELj1ELj8ELj16ENS_18Kernel_traits_baseILj8192ES2_S2_S2_S2_fjLj256EEEEELb1ELb0ELb1ELb0EEEvNS_9BwdParamsE,@function
        .size           _ZN10layer_norm13ln_bwd_kernelINS_13Kernel_traitsI13__nv_bfloat16S2_S2_S2_fjLj8192ELj1ELj1ELj8ELj16ENS_18Kernel_traits_baseILj8192ES2_S2_S2_S2_fjLj256EEEEELb1ELb0ELb1ELb0EEEvNS_9BwdParamsE,(.L_x_13871 - _ZN10layer_norm13ln_bwd_kernelINS_13Kernel_traitsI13__nv_bfloat16S2_S2_S2_fjLj8192ELj1ELj1ELj8ELj16ENS_18Kernel_traits_baseILj8192ES2_S2_S2_S2_fjLj256EEEEELb1ELb0ELb1ELb0EEEvNS_9BwdParamsE)
        .other          _ZN10layer_norm13ln_bwd_kernelINS_13Kernel_traitsI13__nv_bfloat16S2_S2_S2_fjLj8192ELj1ELj1ELj8ELj16ENS_18Kernel_traits_baseILj8192ES2_S2_S2_S2_fjLj256EEEEELb1ELb0ELb1ELb0EEEvNS_9BwdParamsE,@"STO_CUDA_ENTRY STV_DEFAULT"
_ZN10layer_norm13ln_bwd_kernelINS_13Kernel_traitsI13__nv_bfloat16S2_S2_S2_fjLj8192ELj1ELj1ELj8ELj16ENS_18Kernel_traits_baseILj8192ES2_S2_S2_S2_fjLj256EEEEELb1ELb0ELb1ELb0EEEvNS_9BwdParamsE:
.text._ZN10layer_norm13ln_bwd_kernelINS_13Kernel_traitsI13__nv_bfloat16S2_S2_S2_fjLj8192ELj1ELj1ELj8ELj16ENS_18Kernel_traits_baseILj8192ES2_S2_S2_S2_fjLj256EEEEELb1ELb0ELb1ELb0EEEvNS_9BwdParamsE:
        /* <DEDUP_REMOVED lines=12> */
[----:B------:R-:W-:Y:S02]  /*00c0*/  LEA.HI R5, R5, R2, RZ, 0x3 ;  /* 0x0000000205057211 */ /* 0x000fe400078f18ff */
[----:B0-----:R-:W-:-:S04]  /*00d0*/  LOP3.LUT R3, R0, 0xff, RZ, 0xc0, !PT ;  /* 0x000000ff00037812 */ /* 0x001fc800078ec0ff */
[----:B------:R-:W-:Y:S01]  /*00e0*/  LOP3.LUT R4, R3, 0xff, RZ, 0x3c, !PT ;  /* 0x000000ff03047812 */ /* 0x000fe200078e3cff */
[----:B------:R-:W-:-:S03]  /*00f0*/  IMAD.MOV.U32 R15, RZ, RZ, R3 ;  /* 0x000000ffff0f7224 */ /* 0x000fc600078e0003 */
        /* <DEDUP_REMOVED lines=8> */
[----:B------:R-:W0:Y:S01]  /*0180*/  @P4 LDC.64 R4, c[0x0][0x260] ;  /* 0x00009800ff044b82 */ /* 0x000e220000000a00 */
[----:B------:R-:W-:-:S07]  /*0190*/  P2R R144, PR, RZ, 0x8 ;  /* 0x00000008ff907803 */ /* 0x000fce0000000000 */
        /* <DEDUP_REMOVED lines=9> */
[----:B--2---:R-:W-:-:S04]  /*0230*/  @P1 IMAD.WIDE.U32 R10, R15, 0x10, R10 ;  /* 0x000000100f0a1825 */ /* 0x004fc800078e000a */
[----:B------:R-:W-:Y:S01]  /*0240*/  @P1 VIADD R15, R15, 0x100 ;  /* 0x000001000f0f1836 */ /* 0x000fe20000000000 */
[----:B------:R0:W5:Y:S03]  /*0250*/  @P1 LDG.E.128 R32, desc[UR4][R10.64] ;  /* 0x000000040a201981 */ /* 0x000166000c1e1d00 */
[----:B---3--:R-:W-:-:S05]  /*0260*/  @P3 IMAD.WIDE.U32 R6, R15, 0x10, R12 ;  /* 0x000000100f063825 */ /* 0x008fca00078e000c */
[----:B------:R0:W5:Y:S01]  /*0270*/  @P3 LDG.E.128 R16, desc[UR4][R6.64] ;  /* 0x0000000406103981 */ /* 0x000162000c1e1d00 */
[----:B------:R-:W-:Y:S01]  /*0280*/  ISETP.GE.AND P2, PT, R38, UR7, PT ;  /* 0x0000000726007c0c */ /* 0x000fe2000bf46270 */
[----:B------:R-:W-:Y:S01]  /*0290*/  ULDC.64 UR6, c[0x0][0x308] ;  /* 0x0000c20000067ab9 */ /* 0x000fe20000000a00 */
        /* <DEDUP_REMOVED lines=33> */
[----:B------:R-:W-:Y:S01]  /*04b0*/  IMAD.U32 R9, R29, 0x10000, RZ ;  /* 0x000100001d097824 */ /* 0x000fe200078e00ff */
[----:B------:R-:W-:Y:S01]  /*04c0*/  SHF.L.U32 R4, R20, 0x10, RZ ;  /* 0x0000001014047819 */ /* 0x000fe200000006ff */
[----:B------:R-:W-:Y:S01]  /*04d0*/  IMAD.U32 R11, R31, 0x10000, RZ ;  /* 0x000100001f0b7824 */ /* 0x000fe200078e00ff */
[----:B------:R-:W0:Y:S01]  /*04e0*/  LDC.U8 R20, c[0x0][0x2a0] ;  /* 0x0000a800ff147b82 */ /* 0x000e220000000000 */
[C---:B------:R-:W-:Y:S01]  /*04f0*/  @P0 PRMT R26, R28.reuse, 0x7632, R26 ;  /* 0x000076321c1a0816 */ /* 0x040fe2000000001a */
[----:B------:R-:W-:Y:S01]  /*0500*/  IMAD.U32 R13, R33, 0x10000, RZ ;  /* 0x00010000210d7824 */ /* 0x000fe200078e00ff */
[----:B------:R-:W-:Y:S01]  /*0510*/  SHF.L.U32 R8, R28, 0x10, RZ ;  /* 0x000000101c087819 */ /* 0x000fe200000006ff */
[----:B------:R-:W-:Y:S01]  /*0520*/  IMAD.U32 R15, R35, 0x10000, RZ ;  /* 0x00010000230f7824 */ /* 0x000fe200078e00ff */
[----:B------:R-:W-:Y:S01]  /*0530*/  @P0 PRMT R27, R29, 0x7632, R27 ;  /* 0x000076321d1b0816 */ /* 0x000fe2000000001b */
[----:B------:R-:W-:Y:S01]  /*0540*/  HFMA2.MMA R101, -RZ, RZ, 0, 0 ;  /* 0x00000000ff657435 */ /* 0x000fe200000001ff */
[C---:B------:R-:W-:Y:S01]  /*0550*/  @P0 PRMT R28, R30.reuse, 0x7632, R28 ;  /* 0x000076321e1c0816 */ /* 0x040fe2000000001c */
[----:B------:R-:W-:Y:S01]  /*0560*/  IMAD.U32 R5, R21, 0x10000, RZ ;  /* 0x0001000015057824 */ /* 0x000fe200078e00ff */
[----:B------:R-:W-:Y:S01]  /*0570*/  SHF.L.U32 R10, R30, 0x10, RZ ;  /* 0x000000101e0a7819 */ /* 0x000fe200000006ff */
[----:B------:R-:W-:Y:S01]  /*0580*/  IMAD.U32 R7, R23, 0x10000, RZ ;  /* 0x0001000017077824 */ /* 0x000fe200078e00ff */
[----:B------:R-:W-:Y:S01]  /*0590*/  @P0 PRMT R29, R31, 0x7632, R29 ;  /* 0x000076321f1d0816 */ /* 0x000fe2000000001d */
[----:B------:R-:W-:Y:S01]  /*05a0*/  IMAD.MOV.U32 R140, RZ, RZ, 0x1 ;  /* 0x00000001ff8c7424 */ /* 0x000fe200078e00ff */
[----:B------:R-:W-:Y:S01]  /*05b0*/  @P1 PRMT R30, R32, 0x7632, R30 ;  /* 0x00007632201e1816 */ /* 0x000fe2000000001e */
[----:B------:R-:W-:Y:S01]  /*05c0*/  IMAD.U32 R26, R26, 0x10000, RZ ;  /* 0x000100001a1a7824 */ /* 0x000fe200078e00ff */
[----:B------:R-:W-:Y:S01]  /*05d0*/  SHF.L.U32 R12, R32, 0x10, RZ ;  /* 0x00000010200c7819 */ /* 0x000fe200000006ff */
[----:B------:R-:W-:Y:S01]  /*05e0*/  IMAD.U32 R28, R28, 0x10000, RZ ;  /* 0x000100001c1c7824 */ /* 0x000fe200078e00ff */
[----:B------:R-:W-:Y:S01]  /*05f0*/  @P1 PRMT R31, R33, 0x7632, R31 ;  /* 0x00007632211f1816 */ /* 0x000fe2000000001f */
[----:B------:R-:W-:Y:S01]  /*0600*/  IMAD.U32 R30, R30, 0x10000, RZ ;  /* 0x000100001e1e7824 */ /* 0x000fe200078e00ff */
[----:B------:R-:W-:-:S02]  /*0610*/  @P1 PRMT R32, R34, 0x7632, R32 ;  /* 0x0000763222201816 */ /* 0x000fc40000000020 */
[----:B------:R-:W-:Y:S02]  /*0620*/  SHF.L.U32 R14, R34, 0x10, RZ ;  /* 0x00000010220e7819 */ /* 0x000fe400000006ff */
[----:B------:R-:W-:Y:S01]  /*0630*/  @P4 PRMT R24, R22, 0x7632, R24 ;  /* 0x0000763216184816 */ /* 0x000fe20000000018 */
[----:B------:R-:W-:Y:S01]  /*0640*/  IMAD.U32 R32, R32, 0x10000, RZ ;  /* 0x0001000020207824 */ /* 0x000fe200078e00ff */
[----:B------:R-:W-:Y:S02]  /*0650*/  @P1 PRMT R33, R35, 0x7632, R33 ;  /* 0x0000763223211816 */ /* 0x000fe40000000021 */
[----:B------:R-:W-:Y:S01]  /*0660*/  @P3 PRMT R34, R16, 0x7632, R34 ;  /* 0x0000763210223816 */ /* 0x000fe20000000022 */
[----:B------:R-:W-:Y:S01]  /*0670*/  IMAD.U32 R24, R24, 0x10000, RZ ;  /* 0x0001000018187824 */ /* 0x000fe200078e00ff */
[----:B------:R-:W-:Y:S02]  /*0680*/  @P3 PRMT R36, R18, 0x7632, R36 ;  /* 0x0000763212243816 */ /* 0x000fe40000000024 */
[----:B------:R-:W-:Y:S01]  /*0690*/  @P4 PRMT R3, R21, 0x7632, R3 ;  /* 0x0000763215034816 */ /* 0x000fe20000000003 */
[----:B------:R-:W-:Y:S01]  /*06a0*/  IMAD.U32 R34, R34, 0x10000, RZ ;  /* 0x0001000022227824 */ /* 0x000fe200078e00ff */
[----:B------:R-:W-:Y:S01]  /*06b0*/  @P4 PRMT R25, R23, 0x7632, R25 ;  /* 0x0000763217194816 */ /* 0x000fe20000000019 */
[----:B------:R-:W-:Y:S01]  /*06c0*/  IMAD.U32 R36, R36, 0x10000, RZ ;  /* 0x0001000024247824 */ /* 0x000fe200078e00ff */
[C---:B------:R-:W-:Y:S01]  /*06d0*/  @P3 PRMT R35, R17.reuse, 0x7632, R35 ;  /* 0x0000763211233816 */ /* 0x040fe20000000023 */
[----:B------:R-:W-:Y:S01]  /*06e0*/  IMAD.U32 R17, R17, 0x10000, RZ ;  /* 0x0001000011117824 */ /* 0x000fe200078e00ff */
[C---:B------:R-:W-:Y:S01]  /*06f0*/  @P3 PRMT R37, R19.reuse, 0x7632, R37 ;  /* 0x0000763213253816 */ /* 0x040fe20000000025 */
[----:B------:R-:W-:Y:S01]  /*0700*/  IMAD.U32 R19, R19, 0x10000, RZ ;  /* 0x0001000013137824 */ /* 0x000fe200078e00ff */
[----:B------:R-:W-:Y:S01]  /*0710*/  SHF.L.U32 R6, R22, 0x10, RZ ;  /* 0x0000001016067819 */ /* 0x000fe200000006ff */
[----:B------:R-:W-:Y:S01]  /*0720*/  IMAD.U32 R22, R2, 0x10000, RZ ;  /* 0x0001000002167824 */ /* 0x000fe200078e00ff */
[----:B------:R-:W-:-:S02]  /*0730*/  SHF.L.U32 R16, R16, 0x10, RZ ;  /* 0x0000001010107819 */ /* 0x000fc400000006ff */
[----:B------:R-:W-:Y:S02]  /*0740*/  SHF.L.U32 R18, R18, 0x10, RZ ;  /* 0x0000001012127819 */ /* 0x000fe400000006ff */
[----:B------:R-:W-:Y:S02]  /*0750*/  MOV R21, R38 ;  /* 0x0000002600157202 */ /* 0x000fe40000000f00 */
[----:B------:R-:W-:Y:S02]  /*0760*/  SHF.L.U32 R23, R3, 0x10, RZ ;  /* 0x0000001003177819 */ /* 0x000fe400000006ff */
[----:B------:R-:W-:Y:S02]  /*0770*/  SHF.L.U32 R25, R25, 0x10, RZ ;  /* 0x0000001019197819 */ /* 0x000fe400000006ff */
[----:B------:R-:W-:Y:S02]  /*0780*/  SHF.L.U32 R27, R27, 0x10, RZ ;  /* 0x000000101b1b7819 */ /* 0x000fe400000006ff */
[----:B------:R-:W-:-:S02]  /*0790*/  SHF.L.U32 R29, R29, 0x10, RZ ;  /* 0x000000101d1d7819 */ /* 0x000fc400000006ff */
[----:B------:R-:W-:Y:S02]  /*07a0*/  SHF.L.U32 R31, R31, 0x10, RZ ;  /* 0x000000101f1f7819 */ /* 0x000fe400000006ff */
[----:B------:R-:W-:Y:S02]  /*07b0*/  SHF.L.U32 R33, R33, 0x10, RZ ;  /* 0x0000001021217819 */ /* 0x000fe400000006ff */
[----:B------:R-:W-:Y:S02]  /*07c0*/  SHF.L.U32 R35, R35, 0x10, RZ ;  /* 0x0000001023237819 */ /* 0x000fe400000006ff */
[----:B0-----:R-:W-:-:S07]  /*07d0*/  SHF.L.U32 R37, R37, 0x10, RZ ;  /* 0x0000001025257819 */ /* 0x001fce00000006ff */
.L_x_832:
[----:B0123--:R-:W0:Y:S08]  /*07e0*/  LDC.64 R128, c[0x0][0x288] ;  /* 0x0000a200ff807b82 */ /* 0x00fe300000000a00 */
[----:B------:R-:W1:Y:S08]  /*07f0*/  LDC.64 R130, c[0x0][0x258] ;  /* 0x00009600ff827b82 */ /* 0x000e700000000a00 */
[----:B------:R-:W2:Y:S01]  /*0800*/  LDC.64 R2, c[0x0][0x280] ;  /* 0x0000a000ff027b82 */ /* 0x000ea20000000a00 */
[----:B0-----:R-:W-:-:S07]  /*0810*/  IMAD.WIDE R128, R21, 0x4, R128 ;  /* 0x0000000415807825 */ /* 0x001fce00078e0280 */
[----:B------:R-:W0:Y:S01]  /*0820*/  LDC.64 R136, c[0x0][0x2c8] ;  /* 0x0000b200ff887b82 */ /* 0x000e220000000a00 */
[----:B------:R-:W3:Y:S01]  /*0830*/  LDG.E R135, desc[UR4][R128.64] ;  /* 0x0000000480877981 */ /* 0x000ee2000c1e1900 */
[----:B-1----:R-:W-:-:S05]  /*0840*/  IMAD.WIDE R132, R21, 0x4, R130 ;  /* 0x0000000415847825 */ /* 0x002fca00078e0282 */
[----:B-----5:R1:W5:Y:S01]  /*0850*/  LDG.E R38, desc[UR4][R132.64] ;  /* 0x0000000484267981 */ /* 0x020362000c1e1900 */
[----:B--2---:R-:W-:-:S05]  /*0860*/  IMAD.WIDE R130, R21, 0x4, R2 ;  /* 0x0000000415827825 */ /* 0x004fca00078e0202 */
[----:B------:R1:W5:Y:S01]  /*0870*/  LDG.E R221, desc[UR4][R130.64] ;  /* 0x0000000482dd7981 */ /* 0x000362000c1e1900 */
[----:B------:R-:W-:-:S04]  /*0880*/  IMAD.U32 R2, RZ, RZ, UR14 ;  /* 0x0000000eff027e24 */ /* 0x000fc8000f8e00ff */
[----:B------:R-:W-:-:S05]  /*0890*/  IMAD R3, R21, R2, RZ ;  /* 0x0000000215037224 */ /* 0x000fca00078e02ff */
[----:B------:R-:W-:-:S04]  /*08a0*/  SHF.R.S32.HI R134, RZ, 0x1f, R3 ;  /* 0x0000001fff867819 */ /* 0x000fc80000011403 */
[----:B------:R-:W-:Y:S02]  /*08b0*/  LEA.HI R134, R134, R3, RZ, 0x3 ;  /* 0x0000000386867211 */ /* 0x000fe400078f18ff */
[----:B------:R-:W-:Y:S01]  /*08c0*/  LOP3.LUT R3, R0, 0xff, RZ, 0xc0, !PT ;  /* 0x000000ff00037812 */ /* 0x000fe200078ec0ff */
[----:B------:R-:W-:Y:S03]  /*08d0*/  BSSY B0, `(.L_x_712) ;  /* 0x00001da000007945 */ /* 0x000fe60003800000 */
[----:B------:R-:W-:-:S05]  /*08e0*/  LEA.HI.SX32 R145, R134, R3, 0x1d ;  /* 0x0000000386917211 */ /* 0x000fca00078feaff */
[----:B0-----:R-:W-:Y:S01]  /*08f0*/  IMAD.WIDE.U32 R138, R145, 0x10, R136 ;  /* 0x00000010918a7825 */ /* 0x001fe200078e0088 */
[----:B---3--:R-:W-:-:S13]  /*0900*/  ISETP.GT.AND P2, PT, R135, RZ, PT ;  /* 0x000000ff8700720c */ /* 0x008fda0003f44270 */
[----:B-1----:R-:W-:Y:S05]  /*0910*/  @P2 BRA `(.L_x_713) ;  /* 0x0000000000e42947 */ /* 0x002fea0003800000 */
[----:B-----5:R-:W-:Y:S01]  /*0920*/  ISETP.GE.AND P3, PT, R221, 0x1, PT ;  /* 0x00000001dd00780c */ /* 0x020fe20003f66270 */
[----:B------:R-:W-:Y:S01]  /*0930*/  BSSY B1, `(.L_x_714) ;  /* 0x0000012000017945 */ /* 0x000fe20003800000 */
[----:B------:R-:W-:Y:S01]  /*0940*/  ISETP.NE.AND P4, PT, R39, RZ, PT ;  /* 0x000000ff2700720c */ /* 0x000fe20003f85270 */
[----:B------:R-:W-:Y:S01]  /*0950*/  IMAD.MOV.U32 R131, RZ, RZ, RZ ;  /* 0x000000ffff837224 */ /* 0x000fe200078e00ff */
[----:B------:R-:W-:-:S09]  /*0960*/  MOV R133, R145 ;  /* 0x0000009100857202 */ /* 0x000fd20000000f00 */
[----:B------:R-:W-:-:S05]  /*0970*/  @P3 IADD3 R129, R221, -0x1, RZ ;  /* 0xffffffffdd813810 */ /* 0x000fca0007ffe0ff */
[----:B------:R-:W-:-:S05]  /*0980*/  @P3 IMAD R129, R129, R2, RZ ;  /* 0x0000000281813224 */ /* 0x000fca00078e02ff */
[----:B------:R-:W-:-:S04]  /*0990*/  @P3 SHF.R.S32.HI R128, RZ, 0x1f, R129 ;  /* 0x0000001fff803819 */ /* 0x000fc80000011481 */
[----:B------:R-:W-:-:S04]  /*09a0*/  @P3 LEA.HI R128, R128, R129, RZ, 0x3 ;  /* 0x0000008180803211 */ /* 0x000fc800078f18ff */
[----:B------:R-:W-:Y:S01]  /*09b0*/  @P3 LEA.HI.SX32 R131, R128, R3, 0x1d ;  /* 0x0000000380833211 */ /* 0x000fe200078feaff */
[----:B------:R-:W-:Y:S06]  /*09c0*/  @!P4 BRA `(.L_x_715) ;  /* 0x000000000020c947 */ /* 0x000fec0003800000 */
[----:B------:R-:W0:Y:S01]  /*09d0*/  LDC.64 R128, c[0x0][0x240] ;  /* 0x00009000ff807b82 */ /* 0x000e220000000a00 */
[----:B------:R-:W-:-:S04]  /*09e0*/  ISETP.NE.U32.AND P4, PT, RZ, UR8, PT ;  /* 0x00000008ff007c0c */ /* 0x000fc8000bf85070 */
[----:B------:R-:W-:-:S13]  /*09f0*/  ISETP.NE.AND.EX P4, PT, RZ, UR9, PT, P4 ;  /* 0x00000009ff007c0c */ /* 0x000fda000bf85340 */
[----:B------:R1:W5:Y:S01]  /*0a00*/  @P4 LDG.E.128 R104, desc[UR4][R138.64] ;  /* 0x000000048a684981 */ /* 0x000362000c1e1d00 */
[----:B0-----:R-:W-:-:S05]  /*0a10*/  IMAD.WIDE.U32 R128, R131, 0x8, R128 ;  /* 0x0000000883807825 */ /* 0x001fca00078e0080 */
[----:B------:R1:W5:Y:S01]  /*0a20*/  LDG.E.64 R164, desc[UR4][R128.64] ;  /* 0x0000000480a47981 */ /* 0x000362000c1e1b00 */
[----:B------:R-:W-:Y:S01]  /*0a30*/  VIADD R133, R145, 0x100 ;  /* 0x0000010091857836 */ /* 0x000fe20000000000 */
[----:B------:R-:W-:-:S07]  /*0a40*/  IADD3 R131, R131, 0x100, RZ ;  /* 0x0000010083837810 */ /* 0x000fce0007ffe0ff */
.L_x_715:
[----:B------:R-:W-:Y:S05]  /*0a50*/  BSYNC B1 ;  /* 0x0000000000017941 */ /* 0x000fea0003800000 */
.L_x_714:
[----:B------:R-:W-:Y:S04]  /*0a60*/  BSSY B1, `(.L_x_716) ;  /* 0x000000b000017945 */ /* 0x000fe80003800000 */
[----:B------:R-:W-:Y:S05]  /*0a70*/  @!P0 BRA `(.L_x_717) ;  /* 0x0000000000248947 */ /* 0x000fea0003800000 */
[----:B------:R-:W0:Y:S01]  /*0a80*/  LDC.64 R162, c[0x0][0x240] ;  /* 0x00009000ffa27b82 */ /* 0x000e220000000a00 */
[----:B------:R-:W-:-:S04]  /*0a90*/  ISETP.NE.U32.AND P4, PT, RZ, UR8, PT ;  /* 0x00000008ff007c0c */ /* 0x000fc8000bf85070 */
[----:B------:R-:W-:-:S13]  /*0aa0*/  ISETP.NE.AND.EX P4, PT, RZ, UR9, PT, P4 ;  /* 0x00000009ff007c0c */ /* 0x000fda000bf85340 */
[----:B-1----:R-:W-:-:S05]  /*0ab0*/  @P4 IMAD.WIDE.U32 R128, R133, 0x10, R136 ;  /* 0x0000001085804825 */ /* 0x002fca00078e0088 */
[----:B------:R2:W5:Y:S01]  /*0ac0*/  @P4 LDG.E.128 R108, desc[UR4][R128.64] ;  /* 0x00000004806c4981 */ /* 0x000562000c1e1d00 */
[----:B0-----:R-:W-:-:S06]  /*0ad0*/  IMAD.WIDE.U32 R162, R131, 0x8, R162 ;  /* 0x0000000883a27825 */ /* 0x001fcc00078e00a2 */
[----:B------:R-:W5:Y:S01]  /*0ae0*/  LDG.E.64 R162, desc[UR4][R162.64] ;  /* 0x00000004a2a27981 */ /* 0x000f62000c1e1b00 */
[----:B------:R-:W-:Y:S01]  /*0af0*/  VIADD R131, R131, 0x100 ;  /* 0x0000010083837836 */ /* 0x000fe20000000000 */
[----:B--2---:R-:W-:-:S07]  /*0b00*/  IADD3 R133, R133, 0x100, RZ ;  /* 0x0000010085857810 */ /* 0x004fce0007ffe0ff */
.L_x_717:
[----:B------:R-:W-:Y:S05]  /*0b10*/  BSYNC B1 ;  /* 0x0000000000017941 */ /* 0x000fea0003800000 */
.L_x_716:
        /* <DEDUP_REMOVED lines=11> */
.L_x_719:
[----:B------:R-:W-:Y:S05]  /*0bd0*/  BSYNC B1 ;  /* 0x0000000000017941 */ /* 0x000fea0003800000 */
.L_x_718:
[----:B------:R-:W-:Y:S01]  /*0be0*/  ISETP.NE.AND P4, PT, R144, RZ, PT ;  /* 0x000000ff9000720c */ /* 0x000fe20003f85270 */
[----:B------:R-:W-:Y:S01]  /*0bf0*/  HFMA2.MMA R222, -RZ, RZ, 0, 0 ;  /* 0x00000000ffde7435 */ /* 0x000fe200000001ff */
[----:B------:R-:W-:-:S11]  /*0c00*/  IMAD.MOV.U32 R143, RZ, RZ, RZ ;  /* 0x000000ffff8f7224 */ /* 0x000fd600078e00ff */
[----:B------:R-:W-:Y:S05]  /*0c10*/  @!P4 BRA `(.L_x_720) ;  /* 0x000000180094c947 */ /* 0x000fea0003800000 */
[----:B------:R-:W0:Y:S01]  /*0c20*/  LDC.64 R158, c[0x0][0x240] ;  /* 0x00009000ff9e7b82 */ /* 0x000e220000000a00 */
[----:B------:R-:W-:-:S04]  /*0c30*/  ISETP.NE.U32.AND P4, PT, RZ, UR8, PT ;  /* 0x00000008ff007c0c */ /* 0x000fc8000bf85070 */
[----:B------:R-:W-:-:S13]  /*0c40*/  ISETP.NE.AND.EX P4, PT, RZ, UR9, PT, P4 ;  /* 0x00000009ff007c0c */ /* 0x000fda000bf85340 */
[----:B------:R-:W-:-:S05]  /*0c50*/  @P4 IMAD.WIDE.U32 R136, R133, 0x10, R136 ;  /* 0x0000001085884825 */ /* 0x000fca00078e0088 */
[----:B------:R2:W5:Y:S01]  /*0c60*/  @P4 LDG.E.128 R116, desc[UR4][R136.64] ;  /* 0x0000000488744981 */ /* 0x000562000c1e1d00 */
[----:B0-----:R-:W-:-:S06]  /*0c70*/  IMAD.WIDE.U32 R158, R131, 0x8, R158 ;  /* 0x00000008839e7825 */ /* 0x001fcc00078e009e */
[----:B------:R-:W5:Y:S01]  /*0c80*/  LDG.E.64 R158, desc[UR4][R158.64] ;  /* 0x000000049e9e7981 */ /* 0x000f62000c1e1b00 */
[----:B------:R-:W-:Y:S01]  /*0c90*/  IMAD.MOV.U32 R222, RZ, RZ, RZ ;  /* 0x000000ffffde7224 */ /* 0x000fe200078e00ff */
[----:B--2---:R-:W-:Y:S06]  /*0ca0*/  BRA `(.L_x_720) ;  /* 0x0000001800707947 */ /* 0x004fec0003800000 */
.L_x_713:
[----:B------:R-:W0:Y:S01]  /*0cb0*/  LDC.64 R128, c[0x0][0x250] ;  /* 0x00009400ff807b82 */ /* 0x000e220000000a00 */
[----:B------:R-:W-:Y:S01]  /*0cc0*/  ISETP.NE.AND P5, PT, R39, RZ, PT ;  /* 0x000000ff2700720c */ /* 0x000fe20003fa5270 */
[----:B0-----:R-:W-:-:S06]  /*0cd0*/  IMAD.WIDE R128, R21, 0x4, R128 ;  /* 0x0000000415807825 */ /* 0x001fcc00078e0280 */
[----:B------:R-:W2:Y:S01]  /*0ce0*/  LDG.E R128, desc[UR4][R128.64] ;  /* 0x0000000480807981 */ /* 0x000ea2000c1e1900 */
[----:B-----5:R-:W-:Y:S01]  /*0cf0*/  ISETP.GE.AND P3, PT, R221, 0x1, PT ;  /* 0x00000001dd00780c */ /* 0x020fe20003f66270 */
[----:B------:R-:W-:Y:S01]  /*0d00*/  VIADD R131, R135, 0xffffffff ;  /* 0xffffffff87837836 */ /* 0x000fe20000000000 */
[----:B------:R-:W-:Y:S01]  /*0d10*/  ISETP.NE.AND P4, PT, R20, RZ, PT ;  /* 0x000000ff1400720c */ /* 0x000fe20003f85270 */
[----:B------:R-:W-:Y:S01]  /*0d20*/  BSSY B1, `(.L_x_721) ;  /* 0x000006f000017945 */ /* 0x000fe20003800000 */
[----:B------:R-:W-:Y:S01]  /*0d30*/  HFMA2.MMA R222, -RZ, RZ, 0, 0 ;  /* 0x00000000ffde7435 */ /* 0x000fe200000001ff */
[----:B------:R-:W-:Y:S01]  /*0d40*/  IMAD R131, R131, R2, RZ ;  /* 0x0000000283837224 */ /* 0x000fe200078e02ff */
[----:B------:R-:W-:Y:S01]  /*0d50*/  MOV R141, RZ ;  /* 0x000000ff008d7202 */ /* 0x000fe20000000f00 */
[----:B------:R-:W-:Y:S02]  /*0d60*/  IMAD.MOV.U32 R143, RZ, RZ, RZ ;  /* 0x000000ffff8f7224 */ /* 0x000fe400078e00ff */
[----:B------:R-:W-:Y:S01]  /*0d70*/  IMAD.MOV.U32 R191, RZ, RZ, R145 ;  /* 0x000000ffffbf7224 */ /* 0x000fe200078e0091 */
[----:B------:R-:W-:-:S03]  /*0d80*/  SHF.R.S32.HI R130, RZ, 0x1f, R131 ;  /* 0x0000001fff827819 */ /* 0x000fc60000011483 */
[----:B------:R-:W-:Y:S02]  /*0d90*/  @P3 IADD3 R133, R221, -0x1, RZ ;  /* 0xffffffffdd853810 */ /* 0x000fe40007ffe0ff */
[----:B------:R-:W-:-:S03]  /*0da0*/  LEA.HI R130, R130, R131, RZ, 0x3 ;  /* 0x0000008382827211 */ /* 0x000fc600078f18ff */
[----:B------:R-:W-:Y:S01]  /*0db0*/  @P3 IMAD R133, R133, R2, RZ ;  /* 0x0000000285853224 */ /* 0x000fe200078e02ff */
[----:B------:R-:W-:-:S04]  /*0dc0*/  LEA.HI.SX32 R190, R130, R3, 0x1d ;  /* 0x0000000382be7211 */ /* 0x000fc800078feaff */
[----:B------:R-:W-:-:S04]  /*0dd0*/  @P3 SHF.R.S32.HI R132, RZ, 0x1f, R133 ;  /* 0x0000001fff843819 */ /* 0x000fc80000011485 */
[----:B------:R-:W-:-:S04]  /*0de0*/  @P3 LEA.HI R132, R132, R133, RZ, 0x3 ;  /* 0x0000008584843211 */ /* 0x000fc800078f18ff */
[----:B------:R-:W-:Y:S02]  /*0df0*/  @P3 LEA.HI.SX32 R141, R132, R3, 0x1d ;  /* 0x00000003848d3211 */ /* 0x000fe400078feaff */
[----:B--2---:R-:W-:Y:S01]  /*0e00*/  FSEL R142, R128, RZ, !P4 ;  /* 0x000000ff808e7208 */ /* 0x004fe20006000000 */
[----:B------:R-:W-:Y:S06]  /*0e10*/  @!P5 BRA `(.L_x_722) ;  /* 0x00000004007cd947 */ /* 0x000fec0003800000 */
[----:B------:R-:W0:Y:S08]  /*0e20*/  LDC.64 R128, c[0x0][0x238] ;  /* 0x00008e00ff807b82 */ /* 0x000e300000000a00 */
[----:B------:R-:W1:Y:S08]  /*0e30*/  LDC.64 R132, c[0x0][0x2b8] ;  /* 0x0000ae00ff847b82 */ /* 0x000e700000000a00 */
[----:B------:R-:W2:Y:S01]  /*0e40*/  LDC.64 R164, c[0x0][0x240] ;  /* 0x00009000ffa47b82 */ /* 0x000ea20000000a00 */
[----:B0-----:R-:W-:-:S06]  /*0e50*/  IMAD.WIDE.U32 R128, R145, 0x10, R128 ;  /* 0x0000001091807825 */ /* 0x001fcc00078e0080 */
[----:B------:R-:W3:Y:S01]  /*0e60*/  LDG.E.128 R128, desc[UR4][R128.64] ;  /* 0x0000000480807981 */ /* 0x000ee2000c1e1d00 */
[----:B-1----:R-:W-:-:S06]  /*0e70*/  IMAD.WIDE.U32 R132, R190, 0x10, R132 ;  /* 0x00000010be847825 */ /* 0x002fcc00078e0084 */
[----:B------:R-:W4:Y:S01]  /*0e80*/  LDG.E.128 R132, desc[UR4][R132.64] ;  /* 0x0000000484847981 */ /* 0x000f22000c1e1d00 */
[----:B------:R-:W-:Y:S01]  /*0e90*/  ISETP.NE.U32.AND P4, PT, RZ, UR8, PT ;  /* 0x00000008ff007c0c */ /* 0x000fe2000bf85070 */
[----:B--2---:R-:W-:-:S03]  /*0ea0*/  IMAD.WIDE.U32 R164, R141, 0x8, R164 ;  /* 0x000000088da47825 */ /* 0x004fc600078e00a4 */
[----:B------:R-:W-:-:S03]  /*0eb0*/  ISETP.NE.AND.EX P4, PT, RZ, UR9, PT, P4 ;  /* 0x00000009ff007c0c */ /* 0x000fc6000bf85340 */
[----:B------:R-:W5:Y:S10]  /*0ec0*/  LDG.E.64 R164, desc[UR4][R164.64] ;  /* 0x00000004a4a47981 */ /* 0x000f74000c1e1b00 */
[----:B------:R0:W5:Y:S01]  /*0ed0*/  @P4 LDG.E.128 R104, desc[UR4][R138.64] ;  /* 0x000000048a684981 */ /* 0x000162000c1e1d00 */
[----:B------:R-:W-:Y:S01]  /*0ee0*/  IADD3 R191, R145, 0x100, RZ ;  /* 0x0000010091bf7810 */ /* 0x000fe20007ffe0ff */
[----:B------:R-:W-:Y:S01]  /*0ef0*/  VIADD R190, R190, 0x100 ;  /* 0x00000100bebe7836 */ /* 0x000fe20000000000 */
[----:B------:R-:W-:-:S02]  /*0f00*/  IADD3 R141, R141, 0x100, RZ ;  /* 0x000001008d8d7810 */ /* 0x000fc40007ffe0ff */
[C---:B---3--:R-:W-:Y:S02]  /*0f10*/  SHF.L.U32 R205, R128.reuse, 0x10, RZ ;  /* 0x0000001080cd7819 */ /* 0x048fe400000006ff */
[C---:B------:R-:W-:Y:S01]  /*0f20*/  PRMT R204, R129.reuse, 0x7632, R204 ;  /* 0x0000763281cc7816 */ /* 0x040fe200000000cc */
[----:B------:R-:W-:Y:S01]  /*0f30*/  IMAD.U32 R129, R129, 0x10000, RZ ;  /* 0x0001000081817824 */ /* 0x000fe200078e00ff */
[----:B------:R-:W-:Y:S01]  /*0f40*/  PRMT R143, R128, 0x7632, R143 ;  /* 0x00007632808f7816 */ /* 0x000fe2000000008f */
[C---:B------:R-:W-:Y:S02]  /*0f50*/  FADD.FTZ R205, -R142.reuse, R205 ;  /* 0x000000cd8ecd7221 */ /* 0x040fe40000010100 */
[----:B------:R-:W-:Y:S01]  /*0f60*/  FADD.FTZ R129, -R142, R129 ;  /* 0x000000818e817221 */ /* 0x000fe20000010100 */
[C---:B----4-:R-:W-:Y:S01]  /*0f70*/  SHF.L.U32 R217, R132.reuse, 0x10, RZ ;  /* 0x0000001084d97819 */ /* 0x050fe200000006ff */
[----:B------:R-:W-:Y:S01]  /*0f80*/  IMAD.U32 R143, R143, 0x10000, RZ ;  /* 0x000100008f8f7824 */ /* 0x000fe200078e00ff */
[----:B------:R-:W-:Y:S01]  /*0f90*/  PRMT R128, R132, 0x7632, R128 ;  /* 0x0000763284807816 */ /* 0x000fe20000000080 */
[----:B------:R-:W-:Y:S01]  /*0fa0*/  FMUL.FTZ R219, R38, R205 ;  /* 0x000000cd26db7220 */ /* 0x000fe20000410000 */
[C---:B------:R-:W-:Y:S01]  /*0fb0*/  PRMT R206, R130.reuse, 0x7632, R206 ;  /* 0x0000763282ce7816 */ /* 0x040fe200000000ce */
[C---:B------:R-:W-:Y:S01]  /*0fc0*/  IMAD.U32 R211, R131.reuse, 0x10000, RZ ;  /* 0x0001000083d37824 */ /* 0x040fe200078e00ff */
[----:B------:R-:W-:Y:S01]  /*0fd0*/  SHF.L.U32 R207, R130, 0x10, RZ ;  /* 0x0000001082cf7819 */ /* 0x000fe200000006ff */
[----:B------:R-:W-:Y:S01]  /*0fe0*/  FMUL.FTZ R215, R38, R129 ;  /* 0x0000008126d77220 */ /* 0x000fe20000410000 */
[----:B------:R-:W-:-:S02]  /*0ff0*/  PRMT R208, R131, 0x7632, R208 ;  /* 0x0000763283d07816 */ /* 0x000fc400000000d0 */
[C---:B------:R-:W-:Y:S01]  /*1000*/  PRMT R130, R133.reuse, 0x7632, R130 ;  /* 0x0000763285827816 */ /* 0x040fe20000000082 */
[----:B------:R-:W-:Y:S01]  /*1010*/  IMAD.U32 R133, R133, 0x10000, RZ ;  /* 0x0001000085857824 */ /* 0x000fe200078e00ff */
[----:B------:R-:W-:Y:S01]  /*1020*/  SHF.L.U32 R131, R204, 0x10, RZ ;  /* 0x00000010cc837819 */ /* 0x000fe200000006ff */
[----:B------:R-:W-:Y:S01]  /*1030*/  FADD.FTZ R68, R68, R217 ;  /* 0x000000d944447221 */ /* 0x000fe20000010000 */
[-C--:B------:R-:W-:Y:S01]  /*1040*/  FFMA.FTZ R100, R219, R217.reuse, R100 ;  /* 0x000000d9db647223 */ /* 0x080fe20000010064 */
[----:B------:R-:W-:Y:S01]  /*1050*/  FADD.FTZ R143, -R142, R143 ;  /* 0x0000008f8e8f7221 */ /* 0x000fe20000010100 */
[----:B------:R-:W-:Y:S02]  /*1060*/  IMAD.U32 R128, R128, 0x10000, RZ ;  /* 0x0001000080807824 */ /* 0x000fe400078e00ff */
[----:B------:R-:W-:Y:S01]  /*1070*/  FMUL.FTZ R217, R4, R217 ;  /* 0x000000d904d97220 */ /* 0x000fe20000410000 */
[----:B------:R-:W-:Y:S01]  /*1080*/  FADD.FTZ R70, R70, R133 ;  /* 0x0000008546467221 */ /* 0x000fe20000010000 */
[-C--:B------:R-:W-:Y:S01]  /*1090*/  FFMA.FTZ R102, R215, R133.reuse, R102 ;  /* 0x00000085d7667223 */ /* 0x080fe20000010066 */
[----:B------:R-:W-:Y:S01]  /*10a0*/  FMUL.FTZ R213, R5, R133 ;  /* 0x0000008505d57220 */ /* 0x000fe20000410000 */
[----:B------:R-:W-:Y:S01]  /*10b0*/  FADD.FTZ R133, -R142, R131 ;  /* 0x000000838e857221 */ /* 0x000fe20000010100 */
[----:B------:R-:W-:Y:S01]  /*10c0*/  FMUL.FTZ R218, R38, R143 ;  /* 0x0000008f26da7220 */ /* 0x000fe20000410000 */
[-C--:B------:R-:W-:Y:S01]  /*10d0*/  FMUL.FTZ R216, R22, R128.reuse ;  /* 0x0000008016d87220 */ /* 0x080fe20000410000 */
[----:B------:R-:W-:Y:S01]  /*10e0*/  FADD.FTZ R129, RZ, R217 ;  /* 0x000000d9ff817221 */ /* 0x000fe20000010000 */
[----:B------:R-:W-:Y:S01]  /*10f0*/  FFMA.FTZ R131, R219, R217, RZ ;  /* 0x000000d9db837223 */ /* 0x000fe200000100ff */
[----:B------:R-:W-:Y:S01]  /*1100*/  SHF.L.U32 R212, R130, 0x10, RZ ;  /* 0x0000001082d47819 */ /* 0x000fe200000006ff */
[----:B------:R-:W-:Y:S01]  /*1110*/  FADD.FTZ R207, -R142, R207 ;  /* 0x000000cf8ecf7221 */ /* 0x000fe20000010100 */
[----:B------:R-:W-:Y:S01]  /*1120*/  FADD.FTZ R69, R69, R128 ;  /* 0x0000008045457221 */ /* 0x000fe20000010000 */
[----:B------:R-:W-:Y:S01]  /*1130*/  FFMA.FTZ R101, R218, R128, R101 ;  /* 0x00000080da657223 */ /* 0x000fe20000010065 */
[----:B------:R-:W-:Y:S01]  /*1140*/  FMUL.FTZ R214, R38, R133 ;  /* 0x0000008526d67220 */ /* 0x000fe20000410000 */
[----:B------:R-:W-:Y:S01]  /*1150*/  FADD.FTZ R128, R129, R216 ;  /* 0x000000d881807221 */ /* 0x000fe20000010000 */
[----:B------:R-:W-:Y:S01]  /*1160*/  FFMA.FTZ R130, R218, R216, R131 ;  /* 0x000000d8da827223 */ /* 0x000fe20000010083 */
[----:B------:R-:W-:Y:S01]  /*1170*/  PRMT R132, R134, 0x7632, R132 ;  /* 0x0000763286847816 */ /* 0x000fe20000000084 */
[----:B0-----:R-:W-:Y:S01]  /*1180*/  FADD.FTZ R139, -R142, R211 ;  /* 0x000000d38e8b7221 */ /* 0x001fe20000010100 */
[----:B------:R-:W-:Y:S01]  /*1190*/  SHF.L.U32 R209, R134, 0x10, RZ ;  /* 0x0000001086d17819 */ /* 0x000fe200000006ff */
[C---:B------:R-:W-:Y:S01]  /*11a0*/  IMAD.U32 R138, R135.reuse, 0x10000, RZ ;  /* 0x00010000878a7824 */ /* 0x040fe200078e00ff */
[----:B------:R-:W-:Y:S01]  /*11b0*/  PRMT R134, R135, 0x7632, R134 ;  /* 0x0000763287867816 */ /* 0x000fe20000000086 */
[----:B------:R-:W-:Y:S01]  /*11c0*/  FMUL.FTZ R211, R38, R207 ;  /* 0x000000cf26d37220 */ /* 0x000fe20000410000 */
[----:B------:R-:W-:Y:S01]  /*11d0*/  FADD.FTZ R71, R71, R212 ;  /* 0x000000d447477221 */ /* 0x000fe20000010000 */
[----:B------:R-:W-:Y:S01]  /*11e0*/  FFMA.FTZ R103, R214, R212, R103 ;  /* 0x000000d4d6677223 */ /* 0x000fe20000010067 */
[----:B------:R-:W-:-:S02]  /*11f0*/  IMAD.U32 R135, R206, 0x10000, RZ ;  /* 0x00010000ce877824 */ /* 0x000fc400078e00ff */
[----:B------:R-:W-:Y:S01]  /*1200*/  FMUL.FTZ R212, R23, R212 ;  /* 0x000000d417d47220 */ /* 0x000fe20000410000 */
[----:B------:R-:W-:Y:S01]  /*1210*/  FADD.FTZ R129, R128, R213 ;  /* 0x000000d580817221 */ /* 0x000fe20000010000 */
[----:B------:R-:W-:Y:S01]  /*1220*/  FFMA.FTZ R131, R215, R213, R130 ;  /* 0x000000d5d7837223 */ /* 0x000fe20000010082 */
[----:B------:R-:W-:Y:S01]  /*1230*/  FADD.FTZ R64, R64, R209 ;  /* 0x000000d140407221 */ /* 0x000fe20000010000 */
[-C--:B------:R-:W-:Y:S01]  /*1240*/  FFMA.FTZ R96, R211, R209.reuse, R96 ;  /* 0x000000d1d3607223 */ /* 0x080fe20000010060 */
[----:B------:R-:W-:Y:S02]  /*1250*/  IMAD.U32 R132, R132, 0x10000, RZ ;  /* 0x0001000084847824 */ /* 0x000fe400078e00ff */
[----:B------:R-:W-:Y:S01]  /*1260*/  FMUL.FTZ R209, R6, R209 ;  /* 0x000000d106d17220 */ /* 0x000fe20000410000 */
[----:B------:R-:W-:Y:S01]  /*1270*/  FADD.FTZ R135, -R142, R135 ;  /* 0x000000878e877221 */ /* 0x000fe20000010100 */
[----:B------:R-:W-:Y:S01]  /*1280*/  FADD.FTZ R128, R129, R212 ;  /* 0x000000d481807221 */ /* 0x000fe20000010000 */
[----:B------:R-:W-:Y:S01]  /*1290*/  FFMA.FTZ R130, R214, R212, R131 ;  /* 0x000000d4d6827223 */ /* 0x000fe20000010083 */
[----:B------:R-:W-:Y:S01]  /*12a0*/  SHF.L.U32 R223, R208, 0x10, RZ ;  /* 0x00000010d0df7819 */ /* 0x000fe200000006ff */
[----:B------:R-:W-:Y:S01]  /*12b0*/  FMUL.FTZ R210, R38, R135 ;  /* 0x0000008726d27220 */ /* 0x000fe20000410000 */
        /* <DEDUP_REMOVED lines=12> */
[C---:B------:R-:W-:Y:S01]  /*1380*/  FFMA.FTZ R129, R207.reuse, R205, R130 ;  /* 0x000000cdcf817223 */ /* 0x040fe20000010082 */
        /* <DEDUP_REMOVED lines=8> */
.L_x_722:
[----:B------:R-:W-:Y:S05]  /*1410*/  BSYNC B1 ;  /* 0x0000000000017941 */ /* 0x000fea0003800000 */
.L_x_721:
[----:B------:R-:W-:Y:S04]  /*1420*/  BSSY B1, `(.L_x_723) ;  /* 0x0000062000017945 */ /* 0x000fe80003800000 */
        /* <DEDUP_REMOVED lines=12> */
[----:B------:R-:W-:-:S05]  /*14f0*/  @P4 IMAD.WIDE.U32 R138, R191, 0x10, R136 ;  /* 0x00000010bf8a4825 */ /* 0x000fca00078e0088 */
[----:B------:R0:W5:Y:S01]  /*1500*/  @P4 LDG.E.128 R108, desc[UR4][R138.64] ;  /* 0x000000048a6c4981 */ /* 0x000162000c1e1d00 */
[----:B------:R-:W-:Y:S01]  /*1510*/  VIADD R190, R190, 0x100 ;  /* 0x00000100bebe7836 */ /* 0x000fe20000000000 */
[----:B------:R-:W-:Y:S01]  /*1520*/  IADD3 R141, R141, 0x100, RZ ;  /* 0x000001008d8d7810 */ /* 0x000fe20007ffe0ff */
[----:B------:R-:W-:Y:S02]  /*1530*/  VIADD R191, R191, 0x100 ;  /* 0x00000100bfbf7836 */ /* 0x000fe40000000000 */
[C---:B---3--:R-:W-:Y:S01]  /*1540*/  IMAD.U32 R149, R128.reuse, 0x10000, RZ ;  /* 0x0001000080957824 */ /* 0x048fe200078e00ff */
[----:B------:R-:W-:-:S03]  /*1550*/  PRMT R146, R128, 0x7632, R146 ;  /* 0x0000763280927816 */ /* 0x000fc60000000092 */
[----:B------:R-:W-:Y:S01]  /*1560*/  FADD.FTZ R149, -R142, R149 ;  /* 0x000000958e957221 */ /* 0x000fe20000010100 */
[C---:B------:R-:W-:Y:S02]  /*1570*/  PRMT R148, R129.reuse, 0x7632, R148 ;  /* 0x0000763281947816 */ /* 0x040fe40000000094 */
[----:B------:R-:W-:Y:S01]  /*1580*/  SHF.L.U32 R189, R129, 0x10, RZ ;  /* 0x0000001081bd7819 */ /* 0x000fe200000006ff */
[----:B----4-:R-:W-:Y:S01]  /*1590*/  IMAD.U32 R201, R132, 0x10000, RZ ;  /* 0x0001000084c97824 */ /* 0x010fe200078e00ff */
[----:B------:R-:W-:Y:S01]  /*15a0*/  SHF.L.U32 R129, R146, 0x10, RZ ;  /* 0x0000001092817819 */ /* 0x000fe200000006ff */
[----:B------:R-:W-:Y:S01]  /*15b0*/  FMUL.FTZ R203, R38, R149 ;  /* 0x0000009526cb7220 */ /* 0x000fe20000410000 */
[----:B------:R-:W-:Y:S01]  /*15c0*/  PRMT R128, R132, 0x7632, R128 ;  /* 0x0000763284807816 */ /* 0x000fe20000000080 */
[----:B------:R-:W-:Y:S01]  /*15d0*/  FADD.FTZ R60, R60, R201 ;  /* 0x000000c93c3c7221 */ /* 0x000fe20000010000 */
[----:B------:R-:W-:Y:S01]  /*15e0*/  PRMT R194, R131, 0x7632, R194 ;  /* 0x0000763283c27816 */ /* 0x000fe200000000c2 */
[-C--:B------:R-:W-:Y:S01]  /*15f0*/  FFMA.FTZ R92, R203, R201.reuse, R92 ;  /* 0x000000c9cb5c7223 */ /* 0x080fe2000001005c */
[----:B------:R-:W-:Y:S01]  /*1600*/  SHF.L.U32 R195, R131, 0x10, RZ ;  /* 0x0000001083c37819 */ /* 0x000fe200000006ff */
[----:B------:R-:W-:Y:S01]  /*1610*/  IMAD.U32 R131, R148, 0x10000, RZ ;  /* 0x0001000094837824 */ /* 0x000fe200078e00ff */
[----:B------:R-:W-:Y:S01]  /*1620*/  SHF.L.U32 R128, R128, 0x10, RZ ;  /* 0x0000001080807819 */ /* 0x000fe200000006ff */
[----:B------:R-:W-:Y:S01]  /*1630*/  FADD.FTZ R129, -R142, R129 ;  /* 0x000000818e817221 */ /* 0x000fe20000010100 */
[----:B------:R-:W-:Y:S01]  /*1640*/  FMUL.FTZ R201, R8, R201 ;  /* 0x000000c908c97220 */ /* 0x000fe20000410000 */
[C---:B------:R-:W-:Y:S01]  /*1650*/  PRMT R192, R130.reuse, 0x7632, R192 ;  /* 0x0000763282c07816 */ /* 0x040fe200000000c0 */
[----:B------:R-:W-:Y:S01]  /*1660*/  IMAD.U32 R193, R130, 0x10000, RZ ;  /* 0x0001000082c17824 */ /* 0x000fe200078e00ff */
[C---:B------:R-:W-:Y:S01]  /*1670*/  PRMT R130, R133.reuse, 0x7632, R130 ;  /* 0x0000763285827816 */ /* 0x040fe20000000082 */
[----:B------:R-:W-:Y:S01]  /*1680*/  FADD.FTZ R131, -R142, R131 ;  /* 0x000000838e837221 */ /* 0x000fe20000010100 */
[----:B------:R-:W-:Y:S01]  /*1690*/  SHF.L.U32 R133, R133, 0x10, RZ ;  /* 0x0000001085857819 */ /* 0x000fe200000006ff */
[----:B------:R-:W-:Y:S01]  /*16a0*/  FMUL.FTZ R202, R38, R129 ;  /* 0x0000008126ca7220 */ /* 0x000fe20000410000 */
[----:B------:R-:W-:Y:S01]  /*16b0*/  FADD.FTZ R143, R143, R201 ;  /* 0x000000c98f8f7221 */ /* 0x000fe20000010000 */
[----:B------:R-:W-:Y:S01]  /*16c0*/  FMUL.FTZ R200, R26, R128 ;  /* 0x000000801ac87220 */ /* 0x000fe20000410000 */
[----:B------:R-:W-:Y:S01]  /*16d0*/  FADD.FTZ R189, -R142, R189 ;  /* 0x000000bd8ebd7221 */ /* 0x000fe20000010100 */
[----:B------:R-:W-:Y:S01]  /*16e0*/  FFMA.FTZ R129, R203, R201, R222 ;  /* 0x000000c9cb817223 */ /* 0x000fe200000100de */
[----:B------:R-:W-:-:S02]  /*16f0*/  IMAD.U32 R196, R130, 0x10000, RZ ;  /* 0x0001000082c47824 */ /* 0x000fc400078e00ff */
[----:B------:R-:W-:Y:S01]  /*1700*/  FADD.FTZ R61, R61, R128 ;  /* 0x000000803d3d7221 */ /* 0x000fe20000010000 */
[----:B------:R-:W-:Y:S01]  /*1710*/  FFMA.FTZ R93, R202, R128, R93 ;  /* 0x00000080ca5d7223 */ /* 0x000fe2000001005d */
[C---:B------:R-:W-:Y:S01]  /*1720*/  FMUL.FTZ R198, R38.reuse, R131 ;  /* 0x0000008326c67220 */ /* 0x040fe20000410000 */
[----:B------:R-:W-:Y:S01]  /*1730*/  FMUL.FTZ R197, R9, R133 ;  /* 0x0000008509c57220 */ /* 0x000fe20000410000 */
[----:B------:R-:W-:Y:S01]  /*1740*/  FADD.FTZ R128, R143, R200 ;  /* 0x000000c88f807221 */ /* 0x000fe20000010000 */
[----:B------:R-:W-:Y:S01]  /*1750*/  FMUL.FTZ R199, R38, R189 ;  /* 0x000000bd26c77220 */ /* 0x000fe20000410000 */
[----:B------:R-:W-:Y:S01]  /*1760*/  FFMA.FTZ R130, R202, R200, R129 ;  /* 0x000000c8ca827223 */ /* 0x000fe20000010081 */
[C---:B------:R-:W-:Y:S01]  /*1770*/  PRMT R132, R134.reuse, 0x7632, R132 ;  /* 0x0000763286847816 */ /* 0x040fe20000000084 */
[----:B0-----:R-:W-:Y:S01]  /*1780*/  IMAD.U32 R139, R134, 0x10000, RZ ;  /* 0x00010000868b7824 */ /* 0x001fe200078e00ff */
[C---:B------:R-:W-:Y:S01]  /*1790*/  PRMT R134, R135.reuse, 0x7632, R134 ;  /* 0x0000763287867816 */ /* 0x040fe20000000086 */
[----:B------:R-:W-:Y:S01]  /*17a0*/  FADD.FTZ R193, -R142, R193 ;  /* 0x000000c18ec17221 */ /* 0x000fe20000010100 */
[----:B------:R-:W-:Y:S01]  /*17b0*/  SHF.L.U32 R138, R135, 0x10, RZ ;  /* 0x00000010878a7819 */ /* 0x000fe200000006ff */
[----:B------:R-:W-:Y:S01]  /*17c0*/  FADD.FTZ R63, R63, R196 ;  /* 0x000000c43f3f7221 */ /* 0x000fe20000010000 */
[-C--:B------:R-:W-:Y:S01]  /*17d0*/  FFMA.FTZ R95, R198, R196.reuse, R95 ;  /* 0x000000c4c65f7223 */ /* 0x080fe2000001005f */
[----:B------:R-:W-:Y:S01]  /*17e0*/  SHF.L.U32 R135, R192, 0x10, RZ ;  /* 0x00000010c0877819 */ /* 0x000fe200000006ff */
[----:B------:R-:W-:Y:S01]  /*17f0*/  FMUL.FTZ R196, R27, R196 ;  /* 0x000000c41bc47220 */ /* 0x000fe20000410000 */
[----:B------:R-:W-:Y:S01]  /*1800*/  FADD.FTZ R129, R128, R197 ;  /* 0x000000c580817221 */ /* 0x000fe20000010000 */
[----:B------:R-:W-:Y:S01]  /*1810*/  FFMA.FTZ R131, R199, R197, R130 ;  /* 0x000000c5c7837223 */ /* 0x000fe20000010082 */
[----:B------:R-:W-:Y:S01]  /*1820*/  FADD.FTZ R223, -R142, R195 ;  /* 0x000000c38edf7221 */ /* 0x000fe20000010100 */
[----:B------:R-:W-:Y:S01]  /*1830*/  FMUL.FTZ R195, R38, R193 ;  /* 0x000000c126c37220 */ /* 0x000fe20000410000 */
[----:B------:R-:W-:Y:S01]  /*1840*/  SHF.L.U32 R132, R132, 0x10, RZ ;  /* 0x0000001084847819 */ /* 0x000fe200000006ff */
[----:B------:R-:W-:Y:S01]  /*1850*/  FMUL.FTZ R193, R10, R139 ;  /* 0x0000008b0ac17220 */ /* 0x000fe20000410000 */
[----:B------:R-:W-:Y:S01]  /*1860*/  FADD.FTZ R128, R129, R196 ;  /* 0x000000c481807221 */ /* 0x000fe20000010000 */
[----:B------:R-:W-:Y:S01]  /*1870*/  FADD.FTZ R135, -R142, R135 ;  /* 0x000000878e877221 */ /* 0x000fe20000010100 */
[----:B------:R-:W-:Y:S01]  /*1880*/  FFMA.FTZ R130, R198, R196, R131 ;  /* 0x000000c4c6827223 */ /* 0x000fe20000010083 */
[----:B------:R-:W-:-:S02]  /*1890*/  IMAD.U32 R149, R194, 0x10000, RZ ;  /* 0x00010000c2957824 */ /* 0x000fc400078e00ff */
[----:B------:R-:W-:Y:S01]  /*18a0*/  FMUL.FTZ R192, R28, R132 ;  /* 0x000000841cc07220 */ /* 0x000fe20000410000 */
[----:B------:R-:W-:Y:S01]  /*18b0*/  FADD.FTZ R129, R128, R193 ;  /* 0x000000c180817221 */ /* 0x000fe20000010000 */
[----:B------:R-:W-:Y:S01]  /*18c0*/  FMUL.FTZ R194, R38, R135 ;  /* 0x0000008726c27220 */ /* 0x000fe20000410000 */
[----:B------:R-:W-:Y:S01]  /*18d0*/  FFMA.FTZ R131, R195, R193, R130 ;  /* 0x000000c1c3837223 */ /* 0x000fe20000010082 */
[----:B------:R-:W-:Y:S01]  /*18e0*/  FMUL.FTZ R146, R11, R138 ;  /* 0x0000008a0b927220 */ /* 0x000fe20000410000 */
[----:B------:R-:W-:Y:S01]  /*18f0*/  FADD.FTZ R149, -R142, R149 ;  /* 0x000000958e957221 */ /* 0x000fe20000010100 */
[----:B------:R-:W-:Y:S01]  /*1900*/  FADD.FTZ R129, R129, R192 ;  /* 0x000000c081817221 */ /* 0x000fe20000010000 */
[----:B------:R-:W-:Y:S01]  /*1910*/  FMUL.FTZ R189, R38, R223 ;  /* 0x000000df26bd7220 */ /* 0x000fe20000410000 */
[----:B------:R-:W-:Y:S02]  /*1920*/  IMAD.U32 R134, R134, 0x10000, RZ ;  /* 0x0001000086867824 */ /* 0x000fe400078e00ff */
[----:B------:R-:W-:Y:S01]  /*1930*/  FFMA.FTZ R128, R194, R192, R131 ;  /* 0x000000c0c2807223 */ /* 0x000fe20000010083 */
[----:B------:R-:W-:Y:S01]  /*1940*/  FMUL.FTZ R148, R38, R149 ;  /* 0x0000009526947220 */ /* 0x000fe20000410000 */
[----:B------:R-:W-:Y:S01]  /*1950*/  FADD.FTZ R130, R129, R146 ;  /* 0x0000009281827221 */ /* 0x000fe20000010000 */
[----:B------:R-:W-:Y:S01]  /*1960*/  FMUL.FTZ R149, R29, R134 ;  /* 0x000000861d957220 */ /* 0x000fe20000410000 */
        /* <DEDUP_REMOVED lines=13> */
.L_x_724:
[----:B------:R-:W-:Y:S05]  /*1a40*/  BSYNC B1 ;  /* 0x0000000000017941 */ /* 0x000fea0003800000 */
.L_x_723:
        /* <DEDUP_REMOVED lines=15> */
[----:B------:R-:W-:Y:S01]  /*1b40*/  IADD3 R190, R190, 0x100, RZ ;  /* 0x00000100bebe7810 */ /* 0x000fe20007ffe0ff */
[----:B------:R-:W-:Y:S01]  /*1b50*/  VIADD R141, R141, 0x100 ;  /* 0x000001008d8d7836 */ /* 0x000fe20000000000 */
[----:B------:R-:W-:Y:S02]  /*1b60*/  IADD3 R191, R191, 0x100, RZ ;  /* 0x00000100bfbf7810 */ /* 0x000fe40007ffe0ff */
[C---:B---3--:R-:W-:Y:S02]  /*1b70*/  PRMT R150, R128.reuse, 0x7632, R150 ;  /* 0x0000763280967816 */ /* 0x048fe40000000096 */
[----:B------:R-:W-:-:S03]  /*1b80*/  SHF.L.U32 R151, R128, 0x10, RZ ;  /* 0x0000001080977819 */ /* 0x000fc600000006ff */
[----:B------:R-:W-:Y:S01]  /*1b90*/  IMAD.U32 R169, R150, 0x10000, RZ ;  /* 0x0001000096a97824 */ /* 0x000fe200078e00ff */
[C---:B------:R-:W-:Y:S01]  /*1ba0*/  PRMT R152, R129.reuse, 0x7632, R152 ;  /* 0x0000763281987816 */ /* 0x040fe20000000098 */
[----:B------:R-:W-:Y:S01]  /*1bb0*/  IMAD.U32 R153, R129, 0x10000, RZ ;  /* 0x0001000081997824 */ /* 0x000fe200078e00ff */
[----:B----4-:R-:W-:Y:S01]  /*1bc0*/  PRMT R128, R132, 0x7632, R128 ;  /* 0x0000763284807816 */ /* 0x010fe20000000080 */
[----:B------:R-:W-:Y:S01]  /*1bd0*/  FADD.FTZ R169, -R142, R169 ;  /* 0x000000a98ea97221 */ /* 0x000fe20000010100 */
[----:B------:R-:W-:Y:S01]  /*1be0*/  SHF.L.U32 R129, R132, 0x10, RZ ;  /* 0x0000001084817819 */ /* 0x000fe200000006ff */
[----:B------:R-:W-:Y:S01]  /*1bf0*/  FADD.FTZ R151, -R142, R151 ;  /* 0x000000978e977221 */ /* 0x000fe20000010100 */
[----:B------:R-:W-:Y:S01]  /*1c00*/  SHF.L.U32 R173, R152, 0x10, RZ ;  /* 0x0000001098ad7819 */ /* 0x000fe200000006ff */
[----:B------:R-:W-:Y:S02]  /*1c10*/  IMAD.U32 R167, R128, 0x10000, RZ ;  /* 0x0001000080a77824 */ /* 0x000fe400078e00ff */
[C---:B------:R-:W-:Y:S01]  /*1c20*/  FMUL.FTZ R166, R38.reuse, R169 ;  /* 0x000000a926a67220 */ /* 0x040fe20000410000 */
[----:B------:R-:W-:Y:S01]  /*1c30*/  FMUL.FTZ R151, R38, R151 ;  /* 0x0000009726977220 */ /* 0x000fe20000410000 */
[----:B------:R-:W-:Y:S01]  /*1c40*/  FMUL.FTZ R150, R12, R129 ;  /* 0x000000810c967220 */ /* 0x000fe20000410000 */
[C---:B------:R-:W-:Y:S01]  /*1c50*/  PRMT R156, R131.reuse, 0x7632, R156 ;  /* 0x00007632839c7816 */ /* 0x040fe2000000009c */
[----:B------:R-:W-:Y:S01]  /*1c60*/  IMAD.U32 R157, R131, 0x10000, RZ ;  /* 0x00010000839d7824 */ /* 0x000fe200078e00ff */
[C---:B------:R-:W-:Y:S01]  /*1c70*/  PRMT R154, R130.reuse, 0x7632, R154 ;  /* 0x00007632829a7816 */ /* 0x040fe2000000009a */
[----:B------:R-:W-:Y:S01]  /*1c80*/  FADD.FTZ R53, R53, R167 ;  /* 0x000000a735357221 */ /* 0x000fe20000010000 */
[----:B------:R-:W-:Y:S01]  /*1c90*/  SHF.L.U32 R155, R130, 0x10, RZ ;  /* 0x00000010829b7819 */ /* 0x000fe200000006ff */
[----:B------:R-:W-:Y:S01]  /*1ca0*/  FFMA.FTZ R85, R166, R167, R85 ;  /* 0x000000a7a6557223 */ /* 0x000fe20000010055 */
[----:B------:R-:W-:Y:S01]  /*1cb0*/  PRMT R131, R134, 0x7632, R131 ;  /* 0x0000763286837816 */ /* 0x000fe20000000083 */
[----:B------:R-:W-:Y:S01]  /*1cc0*/  FADD.FTZ R52, R52, R129 ;  /* 0x0000008134347221 */ /* 0x000fe20000010000 */
[----:B------:R-:W-:Y:S01]  /*1cd0*/  PRMT R130, R133, 0x7632, R130 ;  /* 0x0000763285827816 */ /* 0x000fe20000000082 */
[----:B------:R-:W-:Y:S01]  /*1ce0*/  FFMA.FTZ R84, R151, R129, R84 ;  /* 0x0000008197547223 */ /* 0x000fe20000010054 */
[----:B------:R-:W-:Y:S01]  /*1cf0*/  FADD.FTZ R173, -R142, R173 ;  /* 0x000000ad8ead7221 */ /* 0x000fe20000010100 */
[----:B------:R-:W-:Y:S01]  /*1d00*/  FADD.FTZ R128, R143, R150 ;  /* 0x000000968f807221 */ /* 0x000fe20000010000 */
[----:B------:R-:W-:Y:S01]  /*1d10*/  FMUL.FTZ R167, R30, R167 ;  /* 0x000000a71ea77220 */ /* 0x000fe20000410000 */
[----:B------:R-:W-:-:S02]  /*1d20*/  IMAD.U32 R133, R133, 0x10000, RZ ;  /* 0x0001000085857824 */ /* 0x000fc400078e00ff */
[----:B------:R-:W-:Y:S01]  /*1d30*/  FADD.FTZ R153, -R142, R153 ;  /* 0x000000998e997221 */ /* 0x000fe20000010100 */
[----:B------:R-:W-:Y:S01]  /*1d40*/  FFMA.FTZ R129, R151, R150, R222 ;  /* 0x0000009697817223 */ /* 0x000fe200000100de */
[----:B------:R-:W-:Y:S01]  /*1d50*/  SHF.L.U32 R130, R130, 0x10, RZ ;  /* 0x0000001082827819 */ /* 0x000fe200000006ff */
[----:B------:R-:W-:Y:S02]  /*1d60*/  IMAD.U32 R171, R131, 0x10000, RZ ;  /* 0x0001000083ab7824 */ /* 0x000fe400078e00ff */
[----:B------:R-:W-:Y:S01]  /*1d70*/  FMUL.FTZ R168, R38, R173 ;  /* 0x000000ad26a87220 */ /* 0x000fe20000410000 */
[----:B------:R-:W-:Y:S02]  /*1d80*/  IMAD.U32 R223, R154, 0x10000, RZ ;  /* 0x000100009adf7824 */ /* 0x000fe400078e00ff */
[----:B------:R-:W-:Y:S01]  /*1d90*/  FADD.FTZ R131, R128, R167 ;  /* 0x000000a780837221 */ /* 0x000fe20000010000 */
[----:B------:R-:W-:Y:S01]  /*1da0*/  FMUL.FTZ R153, R38, R153 ;  /* 0x0000009926997220 */ /* 0x000fe20000410000 */
[----:B------:R-:W-:Y:S01]  /*1db0*/  FMUL.FTZ R152, R13, R133 ;  /* 0x000000850d987220 */ /* 0x000fe20000410000 */
[----:B------:R-:W-:Y:S01]  /*1dc0*/  FFMA.FTZ R128, R166, R167, R129 ;  /* 0x000000a7a6807223 */ /* 0x000fe20000010081 */
[----:B0-----:R-:W-:Y:S01]  /*1dd0*/  SHF.L.U32 R139, R134, 0x10, RZ ;  /* 0x00000010868b7819 */ /* 0x001fe200000006ff */
[----:B------:R-:W-:Y:S01]  /*1de0*/  FADD.FTZ R223, -R142, R223 ;  /* 0x000000df8edf7221 */ /* 0x000fe20000010100 */
        /* <DEDUP_REMOVED lines=14> */
[----:B------:R-:W-:Y:S01]  /*1ed0*/  FFMA.FTZ R81, R170, R171, R81 ;  /* 0x000000abaa517223 */ /* 0x000fe20000010051 */
[----:B------:R-:W-:-:S02]  /*1ee0*/  IMAD.U32 R135, R135, 0x10000, RZ ;  /* 0x0001000087877824 */ /* 0x000fc400078e00ff */
        /* <DEDUP_REMOVED lines=24> */
.L_x_726:
[----:B------:R-:W-:Y:S05]  /*2070*/  BSYNC B1 ;  /* 0x0000000000017941 */ /* 0x000fea0003800000 */
.L_x_725:
[----:B------:R-:W-:-:S13]  /*2080*/  ISETP.NE.AND P4, PT, R144, RZ, PT ;  /* 0x000000ff9000720c */ /* 0x000fda0003f85270 */
        /* <DEDUP_REMOVED lines=10> */
[----:B------:R-:W-:Y:S02]  /*2130*/  ISETP.NE.AND.EX P4, PT, RZ, UR9, PT, P4 ;  /* 0x00000009ff007c0c */ /* 0x000fe4000bf85340 */
[----:B------:R-:W5:Y:S11]  /*2140*/  LDG.E.64 R158, desc[UR4][R138.64] ;  /* 0x000000048a9e7981 */ /* 0x000f76000c1e1b00 */
[----:B------:R-:W-:-:S05]  /*2150*/  @P4 IMAD.WIDE.U32 R136, R191, 0x10, R136 ;  /* 0x00000010bf884825 */ /* 0x000fca00078e0088 */
[----:B------:R0:W5:Y:S01]  /*2160*/  @P4 LDG.E.128 R116, desc[UR4][R136.64] ;  /* 0x0000000488744981 */ /* 0x000162000c1e1d00 */
[C---:B---3--:R-:W-:Y:S01]  /*2170*/  PRMT R141, R128.reuse, 0x7632, R141 ;  /* 0x00007632808d7816 */ /* 0x048fe2000000008d */
[----:B------:R-:W-:Y:S01]  /*2180*/  IMAD.U32 R147, R128, 0x10000, RZ ;  /* 0x0001000080937824 */ /* 0x000fe200078e00ff */
[C---:B------:R-:W-:Y:S02]  /*2190*/  PRMT R128, R129.reuse, 0x7632, R128 ;  /* 0x0000763281807816 */ /* 0x040fe40000000080 */
[----:B------:R-:W-:Y:S01]  /*21a0*/  SHF.L.U32 R129, R129, 0x10, RZ ;  /* 0x0000001081817819 */ /* 0x000fe200000006ff */
[C---:B------:R-:W-:Y:S01]  /*21b0*/  IMAD.U32 R177, R130.reuse, 0x10000, RZ ;  /* 0x0001000082b17824 */ /* 0x040fe200078e00ff */
[----:B------:R-:W-:Y:S02]  /*21c0*/  PRMT R174, R130, 0x7632, R174 ;  /* 0x0000763282ae7816 */ /* 0x000fe400000000ae */
[C---:B------:R-:W-:Y:S01]  /*21d0*/  PRMT R130, R131.reuse, 0x7632, R130 ;  /* 0x0000763283827816 */ /* 0x040fe20000000082 */
[----:B------:R-:W-:Y:S01]  /*21e0*/  FADD.FTZ R175, -R142, R129 ;  /* 0x000000818eaf7221 */ /* 0x000fe20000010100 */
[----:B------:R-:W-:Y:S01]  /*21f0*/  SHF.L.U32 R131, R131, 0x10, RZ ;  /* 0x0000001083837819 */ /* 0x000fe200000006ff */
[----:B------:R-:W-:Y:S01]  /*2200*/  IMAD.U32 R141, R141, 0x10000, RZ ;  /* 0x000100008d8d7824 */ /* 0x000fe200078e00ff */
[----:B------:R-:W-:-:S02]  /*2210*/  SHF.L.U32 R129, R128, 0x10, RZ ;  /* 0x0000001080817819 */ /* 0x000fc400000006ff */
[----:B------:R-:W-:Y:S01]  /*2220*/  SHF.L.U32 R181, R130, 0x10, RZ ;  /* 0x0000001082b57819 */ /* 0x000fe200000006ff */
[----:B------:R-:W-:Y:S01]  /*2230*/  FADD.FTZ R179, -R142, R131 ;  /* 0x000000838eb37221 */ /* 0x000fe20000010100 */
[----:B----4-:R-:W-:Y:S01]  /*2240*/  PRMT R128, R132, 0x7632, R128 ;  /* 0x0000763284807816 */ /* 0x010fe20000000080 */
[C---:B------:R-:W-:Y:S01]  /*2250*/  FADD.FTZ R141, -R142.reuse, R141 ;  /* 0x0000008d8e8d7221 */ /* 0x040fe20000010100 */
[C---:B------:R-:W-:Y:S01]  /*2260*/  FADD.FTZ R131, -R142.reuse, R129 ;  /* 0x000000818e837221 */ /* 0x040fe20000010100 */
[----:B------:R-:W-:Y:S01]  /*2270*/  FADD.FTZ R147, -R142, R147 ;  /* 0x000000938e937221 */ /* 0x000fe20000010100 */
[----:B------:R-:W-:Y:S02]  /*2280*/  IMAD.U32 R129, R132, 0x10000, RZ ;  /* 0x0001000084817824 */ /* 0x000fe400078e00ff */
[----:B------:R-:W-:Y:S01]  /*2290*/  FADD.FTZ R191, -R142, R181 ;  /* 0x000000b58ebf7221 */ /* 0x000fe20000010100 */
[----:B------:R-:W-:Y:S01]  /*22a0*/  SHF.L.U32 R181, R128, 0x10, RZ ;  /* 0x0000001080b57819 */ /* 0x000fe200000006ff */
[----:B0-----:R-:W-:-:S02]  /*22b0*/  IMAD.U32 R137, R174, 0x10000, RZ ;  /* 0x00010000ae897824 */ /* 0x001fc400078e00ff */
[C---:B------:R-:W-:Y:S01]  /*22c0*/  FMUL.FTZ R180, R38.reuse, R141 ;  /* 0x0000008d26b47220 */ /* 0x040fe20000410000 */
[----:B------:R-:W-:Y:S01]  /*22d0*/  FMUL.FTZ R147, R38, R147 ;  /* 0x0000009326937220 */ /* 0x000fe20000410000 */
[----:B------:R-:W-:Y:S01]  /*22e0*/  FMUL.FTZ R174, R16, R129 ;  /* 0x0000008110ae7220 */ /* 0x000fe20000410000 */
[----:B------:R-:W-:Y:S01]  /*22f0*/  PRMT R130, R133, 0x7632, R130 ;  /* 0x0000763285827816 */ /* 0x000fe20000000082 */
[----:B------:R-:W-:Y:S01]  /*2300*/  FADD.FTZ R45, R45, R181 ;  /* 0x000000b52d2d7221 */ /* 0x000fe20000010000 */
[----:B------:R-:W-:Y:S01]  /*2310*/  FFMA.FTZ R77, R180, R181, R77 ;  /* 0x000000b5b44d7223 */ /* 0x000fe2000001004d */
[----:B------:R-:W-:Y:S01]  /*2320*/  SHF.L.U32 R133, R133, 0x10, RZ ;  /* 0x0000001085857819 */ /* 0x000fe200000006ff */
[----:B------:R-:W-:Y:S01]  /*2330*/  FADD.FTZ R44, R44, R129 ;  /* 0x000000812c2c7221 */ /* 0x000fe20000010000 */
[----:B------:R-:W-:Y:S01]  /*2340*/  FFMA.FTZ R76, R147, R129, R76 ;  /* 0x00000081934c7223 */ /* 0x000fe2000001004c */
[----:B------:R-:W-:Y:S01]  /*2350*/  FADD.FTZ R128, R143, R174 ;  /* 0x000000ae8f807221 */ /* 0x000fe20000010000 */
[----:B------:R-:W-:Y:S01]  /*2360*/  FMUL.FTZ R181, R34, R181 ;  /* 0x000000b522b57220 */ /* 0x000fe20000410000 */
[----:B------:R-:W-:Y:S01]  /*2370*/  FFMA.FTZ R129, R147, R174, R222 ;  /* 0x000000ae93817223 */ /* 0x000fe200000100de */
[----:B------:R-:W-:Y:S01]  /*2380*/  FMUL.FTZ R182, R38, R131 ;  /* 0x0000008326b67220 */ /* 0x000fe20000410000 */
[----:B------:R-:W-:-:S02]  /*2390*/  IMAD.U32 R130, R130, 0x10000, RZ ;  /* 0x0001000082827824 */ /* 0x000fc400078e00ff */
[----:B------:R-:W-:Y:S01]  /*23a0*/  FADD.FTZ R131, R128, R181 ;  /* 0x000000b580837221 */ /* 0x000fe20000010000 */
[----:B------:R-:W-:Y:S01]  /*23b0*/  FMUL.FTZ R175, R38, R175 ;  /* 0x000000af26af7220 */ /* 0x000fe20000410000 */
[----:B------:R-:W-:Y:S01]  /*23c0*/  FMUL.FTZ R176, R17, R133 ;  /* 0x0000008511b07220 */ /* 0x000fe20000410000 */
[----:B------:R-:W-:Y:S01]  /*23d0*/  FFMA.FTZ R128, R180, R181, R129 ;  /* 0x000000b5b4807223 */ /* 0x000fe20000010081 */
[----:B------:R-:W-:Y:S01]  /*23e0*/  FADD.FTZ R139, -R142, R137 ;  /* 0x000000898e8b7221 */ /* 0x000fe20000010100 */
[----:B------:R-:W-:Y:S01]  /*23f0*/  PRMT R132, R134, 0x7632, R132 ;  /* 0x0000763286847816 */ /* 0x000fe20000000084 */
[----:B------:R-:W-:Y:S01]  /*2400*/  FADD.FTZ R47, R47, R130 ;  /* 0x000000822f2f7221 */ /* 0x000fe20000010000 */
[-C--:B------:R-:W-:Y:S01]  /*2410*/  FFMA.FTZ R79, R182, R130.reuse, R79 ;  /* 0x00000082b64f7223 */ /* 0x080fe2000001004f */
[----:B------:R-:W-:Y:S01]  /*2420*/  FMUL.FTZ R183, R35, R130 ;  /* 0x0000008223b77220 */ /* 0x000fe20000410000 */
[----:B------:R-:W-:Y:S01]  /*2430*/  FADD.FTZ R177, -R142, R177 ;  /* 0x000000b18eb17221 */ /* 0x000fe20000010100 */
[----:B------:R-:W-:-:S02]  /*2440*/  IMAD.U32 R137, R134, 0x10000, RZ ;  /* 0x0001000086897824 */ /* 0x000fc400078e00ff */
[----:B------:R-:W-:Y:S01]  /*2450*/  FADD.FTZ R130, R131, R176 ;  /* 0x000000b083827221 */ /* 0x000fe20000010000 */
[----:B------:R-:W-:Y:S01]  /*2460*/  FFMA.FTZ R129, R175, R176, R128 ;  /* 0x000000b0af817223 */ /* 0x000fe20000010080 */
[----:B------:R-:W-:Y:S01]  /*2470*/  SHF.L.U32 R132, R132, 0x10, RZ ;  /* 0x0000001084847819 */ /* 0x000fe200000006ff */
        /* <DEDUP_REMOVED lines=31> */
.L_x_720:
[----:B------:R-:W-:Y:S05]  /*2670*/  BSYNC B0 ;  /* 0x0000000000007941 */ /* 0x000fea0003800000 */
.L_x_712:
[----:B------:R-:W-:Y:S01]  /*2680*/  LOP3.LUT P4, RZ, R140, 0xff, RZ, 0xc0, !PT ;  /* 0x000000ff8cff7812 */ /* 0x000fe2000788c0ff */
[----:B------:R-:W-:Y:S01]  /*2690*/  UMOV UR11, 0xffffffff ;  /* 0xffffffff000b7882 */ /* 0x000fe20000000000 */
[----:B-1----:R-:W-:Y:S02]  /*26a0*/  SHF.R.U32.HI R128, RZ, 0x5, R0 ;  /* 0x00000005ff807819 */ /* 0x002fe40000011600 */
[----:B------:R-:W-:Y:S02]  /*26b0*/  P2R R220, PR, RZ, 0x10 ;  /* 0x00000010ffdc7803 */ /* 0x000fe40000000000 */
[----:B------:R-:W-:-:S07]  /*26c0*/  LOP3.LUT R129, R128, 0x7fffff8, RZ, 0xc0, !PT ;  /* 0x07fffff880817812 */ /* 0x000fce00078ec0ff */
[----:B------:R-:W-:Y:S01]  /*26d0*/  @!P4 VIADD R129, R129, 0x8 ;  /* 0x000000088181c836 */ /* 0x000fe20000000000 */
[----:B------:R-:W-:Y:S01]  /*26e0*/  LOP3.LUT P4, RZ, R0, 0x1f, RZ, 0xc0, !PT ;  /* 0x0000001f00ff7812 */ /* 0x000fe2000788c0ff */
[----:B------:R-:W-:-:S12]  /*26f0*/  BRA.DIV UR11, `(.L_x_727) ;  /* 0x0000003e0b007947 */ /* 0x000fd8000b800000 */
        /* <DEDUP_REMOVED lines=18> */
.L_x_849:
[----:B------:R-:W3:Y:S01]  /*2820*/  S2R R131, SR_CgaCtaId ;  /* 0x0000000000837919 */ /* 0x000ee20000008800 */
[----:B------:R-:W-:Y:S01]  /*2830*/  MOV R130, 0x400 ;  /* 0x0000040000827802 */ /* 0x000fe20000000f00 */
[----:B-1----:R-:W-:Y:S01]  /*2840*/  FADD.FTZ R190, R137, R190 ;  /* 0x000000be89be7221 */ /* 0x002fe20000010000 */
[----:B------:R-:W-:Y:S01]  /*2850*/  @!P4 LOP3.LUT R128, R128, 0x7, RZ, 0xc0, !PT ;  /* 0x000000078080c812 */ /* 0x000fe200078ec0ff */
[----:B--2---:R-:W-:Y:S01]  /*2860*/  FADD.FTZ R191, R136, R191 ;  /* 0x000000bf88bf7221 */ /* 0x004fe20000010000 */
[----:B------:R-:W-:Y:S05]  /*2870*/  WARPSYNC.ALL ;  /* 0x0000000000007948 */ /* 0x000fea0003800000 */
[----:B------:R-:W-:Y:S01]  /*2880*/  @!P4 IADD3 R128, R129, R128, RZ ;  /* 0x000000808180c210 */ /* 0x000fe20007ffe0ff */
[----:B------:R-:W-:Y:S01]  /*2890*/  BSSY B0, `(.L_x_728) ;  /* 0x00000f4000007945 */ /* 0x000fe20003800000 */
[----:B------:R-:W-:-:S02]  /*28a0*/  @P3 IADD3 R221, R221, -0x1, RZ ;  /* 0xffffffffdddd3810 */ /* 0x000fc40007ffe0ff */
[----:B------:R-:W-:-:S03]  /*28b0*/  ISETP.NE.AND P5, PT, R39, RZ, PT ;  /* 0x000000ff2700720c */ /* 0x000fc60003fa5270 */
[----:B------:R-:W-:Y:S01]  /*28c0*/  @P3 IMAD R221, R221, R2, RZ ;  /* 0x00000002dddd3224 */ /* 0x000fe200078e02ff */
[----:B---3--:R-:W-:-:S04]  /*28d0*/  LEA R130, R131, R130, 0x18 ;  /* 0x0000008283827211 */ /* 0x008fc800078ec0ff */
[----:B------:R-:W-:Y:S01]  /*28e0*/  @!P4 LEA R222, R128, R130, 0x3 ;  /* 0x0000008280dec211 */ /* 0x000fe200078e18ff */
[----:B------:R-:W-:-:S04]  /*28f0*/  IMAD R223, R129, 0x8, R130 ;  /* 0x0000000881df7824 */ /* 0x000fc800078e0282 */
        /* <DEDUP_REMOVED lines=9> */
[----:B------:R-:W-:Y:S01]  /*2990*/  FADD.FTZ R128, R131, R128 ;  /* 0x0000008083807221 */ /* 0x000fe20000010000 */
[----:B------:R-:W-:Y:S02]  /*29a0*/  @P3 SHF.R.S32.HI R130, RZ, 0x1f, R221 ;  /* 0x0000001fff823819 */ /* 0x000fe400000114dd */
[----:B--2---:R-:W-:Y:S01]  /*29b0*/  FADD.FTZ R225, R225, R132 ;  /* 0x00000084e1e17221 */ /* 0x004fe20000010000 */
[----:B------:R-:W-:-:S03]  /*29c0*/  FADD.FTZ R128, R128, R133 ;  /* 0x0000008580807221 */ /* 0x000fc60000010000 */
[----:B------:R-:W-:Y:S01]  /*29d0*/  FADD.FTZ R225, R134, R225 ;  /* 0x000000e186e17221 */ /* 0x000fe20000010000 */
[----:B------:R-:W-:Y:S01]  /*29e0*/  FADD.FTZ R128, R135, R128 ;  /* 0x0000008087807221 */ /* 0x000fe20000010000 */
[----:B------:R-:W-:Y:S01]  /*29f0*/  @P3 LEA.HI R134, R130, R221, RZ, 0x3 ;  /* 0x000000dd82863211 */ /* 0x000fe200078f18ff */
[----:B------:R-:W-:Y:S01]  /*2a00*/  HFMA2.MMA R130, -RZ, RZ, 0, 0 ;  /* 0x00000000ff827435 */ /* 0x000fe200000001ff */
[----:B0-----:R-:W-:Y:S01]  /*2a10*/  FADD.FTZ R225, R225, R136 ;  /* 0x00000088e1e17221 */ /* 0x001fe20000010000 */
[----:B------:R-:W-:-:S03]  /*2a20*/  FADD.FTZ R128, R128, R137 ;  /* 0x0000008980807221 */ /* 0x000fc60000010000 */
[----:B------:R-:W-:Y:S01]  /*2a30*/  FADD.FTZ R225, R138, R225 ;  /* 0x000000e18ae17221 */ /* 0x000fe20000010000 */
[----:B------:R-:W-:Y:S01]  /*2a40*/  FADD.FTZ R128, R139, R128 ;  /* 0x000000808b807221 */ /* 0x000fe20000010000 */
[----:B------:R-:W-:Y:S02]  /*2a50*/  @P3 LEA.HI.SX32 R130, R134, R3, 0x1d ;  /* 0x0000000386823211 */ /* 0x000fe400078feaff */
[----:B---3--:R-:W-:Y:S01]  /*2a60*/  FADD.FTZ R225, R225, R140 ;  /* 0x0000008ce1e17221 */ /* 0x008fe20000010000 */
[----:B------:R-:W-:-:S03]  /*2a70*/  FADD.FTZ R128, R128, R141 ;  /* 0x0000008d80807221 */ /* 0x000fc60000010000 */
[----:B------:R-:W-:Y:S01]  /*2a80*/  FADD.FTZ R132, R142, R225 ;  /* 0x000000e18e847221 */ /* 0x000fe20000010000 */
[----:B------:R-:W-:-:S03]  /*2a90*/  FADD.FTZ R128, R143, R128 ;  /* 0x000000808f807221 */ /* 0x000fc60000010000 */
[----:B------:R-:W-:Y:S01]  /*2aa0*/  FMUL.FTZ R132, R132, UR10 ;  /* 0x0000000a84847c20 */ /* 0x000fe20008410000 */
[----:B------:R-:W-:Y:S01]  /*2ab0*/  FMUL.FTZ R131, R128, UR10 ;  /* 0x0000000a80837c20 */ /* 0x000fe20008410000 */
[----:B------:R-:W-:Y:S06]  /*2ac0*/  @!P5 BRA `(.L_x_729) ;  /* 0x0000000c0040d947 */ /* 0x000fec0003800000 */
[----:B------:R-:W-:Y:S04]  /*2ad0*/  BSSY B1, `(.L_x_730) ;  /* 0x0000013000017945 */ /* 0x000fe80003800000 */
[----:B------:R-:W-:Y:S05]  /*2ae0*/  @P2 BRA `(.L_x_731) ;  /* 0x00000000001c2947 */ /* 0x000fea0003800000 */
[----:B------:R-:W-:Y:S01]  /*2af0*/  UISETP.NE.U32.AND UP0, UPT, UR8, URZ, UPT ;  /* 0x0000003f0800728c */ /* 0x000fe2000bf05070 */
[----:B------:R-:W-:-:S03]  /*2b00*/  IMAD.MOV.U32 R134, RZ, RZ, RZ ;  /* 0x000000ffff867224 */ /* 0x000fc600078e00ff */
[----:B------:R-:W-:-:S06]  /*2b10*/  UISETP.NE.AND.EX UP0, UPT, UR9, URZ, UPT, UP0 ;  /* 0x0000003f0900728c */ /* 0x000fcc000bf05300 */
[----:B------:R-:W-:-:S13]  /*2b20*/  PLOP3.LUT P4, PT, PT, PT, UP0, 0x80, 0x0 ;  /* 0x000000000000781c */ /* 0x000fda0003f8f008 */
[----:B------:R-:W-:Y:S05]  /*2b30*/  @!P4 BRA `(.L_x_732) ;  /* 0x000000000030c947 */ /* 0x000fea0003800000 */
[----:B-----5:R-:W-:Y:S01]  /*2b40*/  SHF.L.U32 R134, R104, 0x10, RZ ;  /* 0x0000001068867819 */ /* 0x020fe200000006ff */
[----:B------:R-:W-:Y:S06]  /*2b50*/  BRA `(.L_x_732) ;  /* 0x0000000000287947 */ /* 0x000fec0003800000 */
.L_x_731:
        /* <DEDUP_REMOVED lines=8> */
[----:B-----5:R-:W-:-:S05]  /*2be0*/  @P4 SHF.L.U32 R133, R104, 0x10, RZ ;  /* 0x0000001068854819 */ /* 0x020fca00000006ff */
[----:B------:R-:W-:-:S07]  /*2bf0*/  @P4 FADD.FTZ R134, R134, R133 ;  /* 0x0000008586864221 */ /* 0x000fce0000010000 */
.L_x_732:
[----:B------:R-:W-:Y:S05]  /*2c00*/  BSYNC B1 ;  /* 0x0000000000017941 */ /* 0x000fea0003800000 */
.L_x_730:
[----:B------:R-:W0:Y:S01]  /*2c10*/  @P3 LDC.64 R128, c[0x0][0x298] ;  /* 0x0000a600ff803b82 */ /* 0x000e220000000a00 */
[----:B-----5:R-:W-:Y:S01]  /*2c20*/  @P3 LOP3.LUT P5, RZ, R164, 0xff, RZ, 0xc0, !PT ;  /* 0x000000ffa4ff3812 */ /* 0x020fe200078ac0ff */
[----:B------:R-:W-:Y:S01]  /*2c30*/  BSSY B1, `(.L_x_733) ;  /* 0x0000018000017945 */ /* 0x000fe20003800000 */
[----:B0-----:R-:W-:-:S04]  /*2c40*/  @P3 FMUL.FTZ R129, R134, R129 ;  /* 0x0000008186813220 */ /* 0x001fc80000410000 */
[----:B------:R-:W-:-:S05]  /*2c50*/  @P3 FMUL.FTZ R128, R129, R128 ;  /* 0x0000008081803220 */ /* 0x000fca0000410000 */
[----:B------:R-:W-:Y:S02]  /*2c60*/  @P3 FSEL R128, R128, RZ, P5 ;  /* 0x000000ff80803208 */ /* 0x000fe40002800000 */
[----:B------:R-:W-:Y:S02]  /*2c70*/  ISETP.NE.U32.AND P5, PT, RZ, UR6, PT ;  /* 0x00000006ff007c0c */ /* 0x000fe4000bfa5070 */
[----:B------:R-:W-:Y:S02]  /*2c80*/  @P3 F2FP.BF16.F32.PACK_AB R128, RZ, R128 ;  /* 0x00000080ff80323e */ /* 0x000fe400000010ff */
[----:B------:R-:W-:Y:S02]  /*2c90*/  ISETP.NE.AND.EX P5, PT, RZ, UR7, PT, P5 ;  /* 0x00000007ff007c0c */ /* 0x000fe4000bfa5350 */
[----:B------:R-:W-:-:S11]  /*2ca0*/  @P3 PRMT R124, R128, 0x7610, R124 ;  /* 0x00007610807c3816 */ /* 0x000fd6000000007c */
        /* <DEDUP_REMOVED lines=8> */
.L_x_734:
        /* <DEDUP_REMOVED lines=8> */
.L_x_735:
[----:B------:R-:W-:Y:S05]  /*2db0*/  BSYNC B1 ;  /* 0x0000000000017941 */ /* 0x000fea0003800000 */
.L_x_733:
[----:B------:R-:W0:Y:S01]  /*2dc0*/  @P3 LDC.64 R128, c[0x0][0x298] ;  /* 0x0000a600ff803b82 */ /* 0x000e220000000a00 */
[----:B------:R-:W-:Y:S01]  /*2dd0*/  @P3 LOP3.LUT P6, RZ, R164, 0xff00, RZ, 0xc0, !PT ;  /* 0x0000ff00a4ff3812 */ /* 0x000fe200078cc0ff */
[----:B------:R-:W-:Y:S01]  /*2de0*/  BSSY B1, `(.L_x_736) ;  /* 0x0000014000017945 */ /* 0x000fe20003800000 */
[----:B0-----:R-:W-:Y:S01]  /*2df0*/  @P3 FMUL.FTZ R129, R134, R129 ;  /* 0x0000008186813220 */ /* 0x001fe20000410000 */
[----:B------:R-:W-:-:S03]  /*2e00*/  @P5 F2FP.BF16.F32.PACK_AB R134, RZ, R134 ;  /* 0x00000086ff86523e */ /* 0x000fc600000010ff */
[----:B------:R-:W-:Y:S01]  /*2e10*/  @P3 FMUL.FTZ R128, R129, R128 ;  /* 0x0000008081803220 */ /* 0x000fe20000410000 */
[----:B------:R-:W-:-:S04]  /*2e20*/  @P5 PRMT R120, R120, 0x5410, R134 ;  /* 0x0000541078785816 */ /* 0x000fc80000000086 */
[----:B------:R-:W-:-:S04]  /*2e30*/  @P3 FSEL R128, R128, RZ, P6 ;  /* 0x000000ff80803208 */ /* 0x000fc80003000000 */
[----:B------:R-:W-:-:S04]  /*2e40*/  @P3 F2FP.BF16.F32.PACK_AB R128, RZ, R128 ;  /* 0x00000080ff80323e */ /* 0x000fc800000010ff */
[----:B------:R-:W-:Y:S01]  /*2e50*/  @P3 PRMT R124, R124, 0x5410, R128 ;  /* 0x000054107c7c3816 */ /* 0x000fe20000000080 */
[----:B------:R-:W-:Y:S06]  /*2e60*/  @P2 BRA `(.L_x_737) ;  /* 0x0000000000102947 */ /* 0x000fec0003800000 */
[----:B------:R-:W-:Y:S01]  /*2e70*/  IMAD.MOV.U32 R134, RZ, RZ, RZ ;  /* 0x000000ffff867224 */ /* 0x000fe200078e00ff */
[----:B------:R-:W-:Y:S06]  /*2e80*/  @!P4 BRA `(.L_x_738) ;  /* 0x000000000024c947 */ /* 0x000fec0003800000 */
[----:B------:R-:W-:Y:S01]  /*2e90*/  SHF.L.U32 R134, R105, 0x10, RZ ;  /* 0x0000001069867819 */ /* 0x000fe200000006ff */
[----:B------:R-:W-:Y:S06]  /*2ea0*/  BRA `(.L_x_738) ;  /* 0x00000000001c7947 */ /* 0x000fec0003800000 */
.L_x_737:
[----:B------:R-:W-:Y:S02]  /*2eb0*/  ISETP.NE.AND P6, PT, R20, RZ, PT ;  /* 0x000000ff1400720c */ /* 0x000fe40003fc5270 */
[----:B------:R-:W-:Y:S02]  /*2ec0*/  @P4 SHF.L.U32 R133, R105, 0x10, RZ ;  /* 0x0000001069854819 */ /* 0x000fe400000006ff */
[----:B------:R-:W-:-:S05]  /*2ed0*/  FSEL R128, R132, RZ, !P6 ;  /* 0x000000ff84807208 */ /* 0x000fca0007000000 */
[----:B------:R-:W-:-:S04]  /*2ee0*/  FFMA.FTZ R128, R215, R131, R128 ;  /* 0x00000083d7807223 */ /* 0x000fc80000010080 */
[----:B------:R-:W-:-:S04]  /*2ef0*/  FADD.FTZ R129, R213, -R128 ;  /* 0x80000080d5817221 */ /* 0x000fc80000010000 */
[----:B------:R-:W-:-:S04]  /*2f00*/  FMUL.FTZ R134, R38, R129 ;  /* 0x0000008126867220 */ /* 0x000fc80000410000 */
[----:B------:R-:W-:-:S07]  /*2f10*/  @P4 FADD.FTZ R134, R134, R133 ;  /* 0x0000008586864221 */ /* 0x000fce0000010000 */
.L_x_738:
[----:B------:R-:W-:Y:S05]  /*2f20*/  BSYNC B1 ;  /* 0x0000000000017941 */ /* 0x000fea0003800000 */
.L_x_736:
        /* <DEDUP_REMOVED lines=16> */
.L_x_740:
        /* <DEDUP_REMOVED lines=8> */
.L_x_741:
[----:B------:R-:W-:Y:S05]  /*30b0*/  BSYNC B1 ;  /* 0x0000000000017941 */ /* 0x000fea0003800000 */
.L_x_739:
        /* <DEDUP_REMOVED lines=15> */
.L_x_743:
[----:B------:R-:W-:Y:S02]  /*31b0*/  ISETP.NE.AND P6, PT, R20, RZ, PT ;  /* 0x000000ff1400720c */ /* 0x000fe40003fc5270 */
[----:B------:R-:W-:Y:S02]  /*31c0*/  @P4 SHF.L.U32 R133, R106, 0x10, RZ ;  /* 0x000000106a854819 */ /* 0x000fe400000006ff */
[----:B------:R-:W-:-:S05]  /*31d0*/  FSEL R128, R132, RZ, !P6 ;  /* 0x000000ff84807208 */ /* 0x000fca0007000000 */
[----:B------:R-:W-:-:S04]  /*31e0*/  FFMA.FTZ R128, R211, R131, R128 ;  /* 0x00000083d3807223 */ /* 0x000fc80000010080 */
[----:B------:R-:W-:-:S04]  /*31f0*/  FADD.FTZ R129, R209, -R128 ;  /* 0x80000080d1817221 */ /* 0x000fc80000010000 */
[----:B------:R-:W-:-:S04]  /*3200*/  FMUL.FTZ R134, R38, R129 ;  /* 0x0000008126867220 */ /* 0x000fc80000410000 */
[----:B------:R-:W-:-:S07]  /*3210*/  @P4 FADD.FTZ R134, R134, R133 ;  /* 0x0000008586864221 */ /* 0x000fce0000010000 */
.L_x_744:
[----:B------:R-:W-:Y:S05]  /*3220*/  BSYNC B1 ;  /* 0x0000000000017941 */ /* 0x000fea0003800000 */
.L_x_742:
        /* <DEDUP_REMOVED lines=16> */
.L_x_746:
        /* <DEDUP_REMOVED lines=8> */
.L_x_747:
[----:B------:R-:W-:Y:S05]  /*33b0*/  BSYNC B1 ;  /* 0x0000000000017941 */ /* 0x000fea0003800000 */
.L_x_745:
        /* <DEDUP_REMOVED lines=15> */
.L_x_749:
[----:B------:R-:W-:Y:S02]  /*34b0*/  ISETP.NE.AND P6, PT, R20, RZ, PT ;  /* 0x000000ff1400720c */ /* 0x000fe40003fc5270 */
[----:B------:R-:W-:Y:S02]  /*34c0*/  @P4 SHF.L.U32 R133, R107, 0x10, RZ ;  /* 0x000000106b854819 */ /* 0x000fe400000006ff */
[----:B------:R-:W-:-:S05]  /*34d0*/  FSEL R128, R132, RZ, !P6 ;  /* 0x000000ff84807208 */ /* 0x000fca0007000000 */
[----:B------:R-:W-:-:S04]  /*34e0*/  FFMA.FTZ R128, R207, R131, R128 ;  /* 0x00000083cf807223 */ /* 0x000fc80000010080 */
[----:B------:R-:W-:-:S04]  /*34f0*/  FADD.FTZ R129, R205, -R128 ;  /* 0x80000080cd817221 */ /* 0x000fc80000010000 */
[----:B------:R-:W-:-:S04]  /*3500*/  FMUL.FTZ R134, R38, R129 ;  /* 0x0000008126867220 */ /* 0x000fc80000410000 */
[----:B------:R-:W-:-:S07]  /*3510*/  @P4 FADD.FTZ R134, R134, R133 ;  /* 0x0000008586864221 */ /* 0x000fce0000010000 */
.L_x_750:
[----:B------:R-:W-:Y:S05]  /*3520*/  BSYNC B1 ;  /* 0x0000000000017941 */ /* 0x000fea0003800000 */
.L_x_748:
        /* <DEDUP_REMOVED lines=16> */
.L_x_752:
        /* <DEDUP_REMOVED lines=8> */
.L_x_753:
[----:B------:R-:W-:Y:S05]  /*36b0*/  BSYNC B1 ;  /* 0x0000000000017941 */ /* 0x000fea0003800000 */
.L_x_751:
[----:B------:R-:W0:Y:S01]  /*36c0*/  @P5 LDC.64 R128, c[0x0][0x308] ;  /* 0x0000c200ff805b82 */ /* 0x000e220000000a00 */
[----:B------:R-:W-:Y:S02]  /*36d0*/  @P5 F2FP.BF16.F32.PACK_AB R133, RZ, R136 ;  /* 0x00000088ff85523e */ /* 0x000fe400000010ff */
[----:B------:R-:W-:Y:S02]  /*36e0*/  @P3 LOP3.LUT P4, RZ, R165, 0xff000000, RZ, 0xc0, !PT ;  /* 0xff000000a5ff3812 */ /* 0x000fe4000788c0ff */
[----:B------:R-:W-:Y:S01]  /*36f0*/  @P5 PRMT R123, R123, 0x5410, R133 ;  /* 0x000054107b7b5816 */ /* 0x000fe20000000085 */
[C---:B0-----:R-:W-:Y:S02]  /*3700*/  @P5 IMAD.WIDE.U32 R134, R145.reuse, 0x10, R128 ;  /* 0x0000001091865825 */ /* 0x041fe400078e0080 */
[----:B------:R-:W0:Y:S02]  /*3710*/  @P3 LDC.64 R128, c[0x0][0x298] ;  /* 0x0000a600ff803b82 */ /* 0x000e240000000a00 */
[----:B------:R-:W-:Y:S01]  /*3720*/  VIADD R145, R145, 0x100 ;  /* 0x0000010091917836 */ /* 0x000fe20000000000 */
[----:B------:R1:W-:Y:S01]  /*3730*/  @P5 STG.E.128 desc[UR4][R134.64], R120 ;  /* 0x0000007886005986 */ /* 0x0003e2000c101d04 */
[----:B0-----:R-:W-:-:S04]  /*3740*/  @P3 FMUL.FTZ R129, R136, R129 ;  /* 0x0000008188813220 */ /* 0x001fc80000410000 */
[----:B------:R-:W-:-:S05]  /*3750*/  @P3 FMUL.FTZ R128, R129, R128 ;  /* 0x0000008081803220 */ /* 0x000fca0000410000 */
[----:B------:R-:W-:Y:S02]  /*3760*/  @P3 FSEL R133, R128, RZ, P4 ;  /* 0x000000ff80853208 */ /* 0x000fe40002000000 */
[----:B------:R-:W0:Y:S02]  /*3770*/  @P3 LDC.64 R128, c[0x0][0x2f8] ;  /* 0x0000be00ff803b82 */ /* 0x000e240000000a00 */
[----:B------:R-:W-:-:S04]  /*3780*/  @P3 F2FP.BF16.F32.PACK_AB R133, RZ, R133 ;  /* 0x00000085ff85323e */ /* 0x000fc800000010ff */
[----:B------:R-:W-:Y:S01]  /*3790*/  @P3 PRMT R127, R127, 0x5410, R133 ;  /* 0x000054107f7f3816 */ /* 0x000fe20000000085 */
[C---:B0-----:R-:W-:Y:S01]  /*37a0*/  @P3 IMAD.WIDE.U32 R128, R130.reuse, 0x10, R128 ;  /* 0x0000001082803825 */ /* 0x041fe200078e0080 */
[----:B------:R-:W-:-:S04]  /*37b0*/  IADD3 R130, R130, 0x100, RZ ;  /* 0x0000010082827810 */ /* 0x000fc80007ffe0ff */
[----:B------:R1:W-:Y:S03]  /*37c0*/  @P3 STG.E.128 desc[UR4][R128.64], R124 ;  /* 0x0000007c80003986 */ /* 0x0003e6000c101d04 */
.L_x_729:
[----:B------:R-:W-:Y:S05]  /*37d0*/  BSYNC B0 ;  /* 0x0000000000007941 */ /* 0x000fea0003800000 */
.L_x_728:
[----:B------:R-:W-:Y:S04]  /*37e0*/  BSSY B0, `(.L_x_754) ;  /* 0x00000d2000007945 */ /* 0x000fe80003800000 */
[----:B------:R-:W-:Y:S05]  /*37f0*/  @!P0 BRA `(.L_x_755) ;  /* 0x0000000c00408947 */ /* 0x000fea0003800000 */
[----:B------:R-:W-:Y:S04]  /*3800*/  BSSY B1, `(.L_x_756) ;  /* 0x0000013000017945 */ /* 0x000fe80003800000 */
[----:B------:R-:W-:Y:S05]  /*3810*/  @P2 BRA `(.L_x_757) ;  /* 0x00000000001c2947 */ /* 0x000fea0003800000 */
[----:B------:R-:W-:Y:S01]  /*3820*/  UISETP.NE.U32.AND UP0, UPT, UR8, URZ, UPT ;  /* 0x0000003f0800728c */ /* 0x000fe2000bf05070 */
[----:B-1----:R-:W-:-:S03]  /*3830*/  MOV R134, RZ ;  /* 0x000000ff00867202 */ /* 0x002fc60000000f00 */
[----:B------:R-:W-:-:S06]  /*3840*/  UISETP.NE.AND.EX UP0, UPT, UR9, URZ, UPT, UP0 ;  /* 0x0000003f0900728c */ /* 0x000fcc000bf05300 */
[----:B------:R-:W-:-:S13]  /*3850*/  PLOP3.LUT P4, PT, PT, PT, UP0, 0x80, 0x0 ;  /* 0x000000000000781c */ /* 0x000fda0003f8f008 */
[----:B------:R-:W-:Y:S05]  /*3860*/  @!P4 BRA `(.L_x_758) ;  /* 0x000000000030c947 */ /* 0x000fea0003800000 */
[----:B-----5:R-:W-:Y:S01]  /*3870*/  IMAD.U32 R134, R108, 0x10000, RZ ;  /* 0x000100006c867824 */ /* 0x020fe200078e00ff */
[----:B------:R-:W-:Y:S06]  /*3880*/  BRA `(.L_x_758) ;  /* 0x0000000000287947 */ /* 0x000fec0003800000 */
.L_x_757:
[----:B------:R-:W-:Y:S01]  /*3890*/  UISETP.NE.U32.AND UP0, UPT, UR8, URZ, UPT ;  /* 0x0000003f0800728c */ /* 0x000fe2000bf05070 */
[----:B------:R-:W-:-:S03]  /*38a0*/  ISETP.NE.AND P4, PT, R20, RZ, PT ;  /* 0x000000ff1400720c */ /* 0x000fc60003f85270 */
[----:B------:R-:W-:Y:S01]  /*38b0*/  UISETP.NE.AND.EX UP0, UPT, UR9, URZ, UPT, UP0 ;  /* 0x0000003f0900728c */ /* 0x000fe2000bf05300 */
[----:B-1----:R-:W-:-:S05]  /*38c0*/  FSEL R128, R132, RZ, !P4 ;  /* 0x000000ff84807208 */ /* 0x002fca0006000000 */
[----:B------:R-:W-:Y:S01]  /*38d0*/  PLOP3.LUT P4, PT, PT, PT, UP0, 0x80, 0x0 ;  /* 0x000000000000781c */ /* 0x000fe20003f8f008 */
[----:B------:R-:W-:-:S04]  /*38e0*/  FFMA.FTZ R128, R203, R131, R128 ;  /* 0x00000083cb807223 */ /* 0x000fc80000010080 */
[----:B------:R-:W-:-:S04]  /*38f0*/  FADD.FTZ R129, R201, -R128 ;  /* 0x80000080c9817221 */ /* 0x000fc80000010000 */
[----:B------:R-:W-:-:S04]  /*3900*/  FMUL.FTZ R134, R38, R129 ;  /* 0x0000008126867220 */ /* 0x000fc80000410000 */
[----:B-----5:R-:W-:-:S05]  /*3910*/  @P4 SHF.L.U32 R133, R108, 0x10, RZ ;  /* 0x000000106c854819 */ /* 0x020fca00000006ff */
[----:B------:R-:W-:-:S07]  /*3920*/  @P4 FADD.FTZ R134, R134, R133 ;  /* 0x0000008586864221 */ /* 0x000fce0000010000 */
.L_x_758:
[----:B------:R-:W-:Y:S05]  /*3930*/  BSYNC B1 ;  /* 0x0000000000017941 */ /* 0x000fea0003800000 */
.L_x_756:
        /* <DEDUP_REMOVED lines=18> */
.L_x_760:
        /* <DEDUP_REMOVED lines=8> */
.L_x_761:
[----:B------:R-:W-:Y:S05]  /*3ae0*/  BSYNC B1 ;  /* 0x0000000000017941 */ /* 0x000fea0003800000 */
.L_x_759:
        /* <DEDUP_REMOVED lines=11> */
[----:B------:R-:W-:Y:S01]  /*3ba0*/  MOV R134, RZ ;  /* 0x000000ff00867202 */ /* 0x000fe20000000f00 */
[----:B------:R-:W-:Y:S06]  /*3bb0*/  @!P4 BRA `(.L_x_764) ;  /* 0x000000000024c947 */ /* 0x000fec0003800000 */
[----:B------:R-:W-:Y:S01]  /*3bc0*/  IMAD.U32 R134, R109, 0x10000, RZ ;  /* 0x000100006d867824 */ /* 0x000fe200078e00ff */
[----:B------:R-:W-:Y:S06]  /*3bd0*/  BRA `(.L_x_764) ;  /* 0x00000000001c7947 */ /* 0x000fec0003800000 */
.L_x_763:
[----:B------:R-:W-:Y:S02]  /*3be0*/  ISETP.NE.AND P6, PT, R20, RZ, PT ;  /* 0x000000ff1400720c */ /* 0x000fe40003fc5270 */
[----:B------:R-:W-:Y:S02]  /*3bf0*/  @P4 SHF.L.U32 R133, R109, 0x10, RZ ;  /* 0x000000106d854819 */ /* 0x000fe400000006ff */
[----:B------:R-:W-:-:S05]  /*3c00*/  FSEL R128, R132, RZ, !P6 ;  /* 0x000000ff84807208 */ /* 0x000fca0007000000 */
[----:B------:R-:W-:-:S04]  /*3c10*/  FFMA.FTZ R128, R199, R131, R128 ;  /* 0x00000083c7807223 */ /* 0x000fc80000010080 */
[----:B------:R-:W-:-:S04]  /*3c20*/  FADD.FTZ R129, R197, -R128 ;  /* 0x80000080c5817221 */ /* 0x000fc80000010000 */
[----:B------:R-:W-:-:S04]  /*3c30*/  FMUL.FTZ R134, R38, R129 ;  /* 0x0000008126867220 */ /* 0x000fc80000410000 */
[----:B------:R-:W-:-:S07]  /*3c40*/  @P4 FADD.FTZ R134, R134, R133 ;  /* 0x0000008586864221 */ /* 0x000fce0000010000 */
.L_x_764:
[----:B------:R-:W-:Y:S05]  /*3c50*/  BSYNC B1 ;  /* 0x0000000000017941 */ /* 0x000fea0003800000 */
.L_x_762:
        /* <DEDUP_REMOVED lines=16> */
.L_x_766:
        /* <DEDUP_REMOVED lines=8> */
.L_x_767:
[----:B------:R-:W-:Y:S05]  /*3de0*/  BSYNC B1 ;  /* 0x0000000000017941 */ /* 0x000fea0003800000 */
.L_x_765:
        /* <DEDUP_REMOVED lines=15> */
.L_x_769:
[----:B------:R-:W-:Y:S02]  /*3ee0*/  ISETP.NE.AND P6, PT, R20, RZ, PT ;  /* 0x000000ff1400720c */ /* 0x000fe40003fc5270 */
[----:B------:R-:W-:Y:S02]  /*3ef0*/  @P4 SHF.L.U32 R133, R110, 0x10, RZ ;  /* 0x000000106e854819 */ /* 0x000fe400000006ff */
[----:B------:R-:W-:-:S05]  /*3f00*/  FSEL R128, R132, RZ, !P6 ;  /* 0x000000ff84807208 */ /* 0x000fca0007000000 */
[----:B------:R-:W-:-:S04]  /*3f10*/  FFMA.FTZ R128, R195, R131, R128 ;  /* 0x00000083c3807223 */ /* 0x000fc80000010080 */
[----:B------:R-:W-:-:S04]  /*3f20*/  FADD.FTZ R129, R193, -R128 ;  /* 0x80000080c1817221 */ /* 0x000fc80000010000 */
[----:B------:R-:W-:-:S04]  /*3f30*/  FMUL.FTZ R134, R38, R129 ;  /* 0x0000008126867220 */ /* 0x000fc80000410000 */
[----:B------:R-:W-:-:S07]  /*3f40*/  @P4 FADD.FTZ R134, R134, R133 ;  /* 0x0000008586864221 */ /* 0x000fce0000010000 */
.L_x_770:
[----:B------:R-:W-:Y:S05]  /*3f50*/  BSYNC B1 ;  /* 0x0000000000017941 */ /* 0x000fea0003800000 */
.L_x_768:
        /* <DEDUP_REMOVED lines=16> */
.L_x_772:
        /* <DEDUP_REMOVED lines=8> */
.L_x_773:
[----:B------:R-:W-:Y:S05]  /*40e0*/  BSYNC B1 ;  /* 0x0000000000017941 */ /* 0x000fea0003800000 */
.L_x_771:
        /* <DEDUP_REMOVED lines=15> */
.L_x_775:
[----:B------:R-:W-:Y:S02]  /*41e0*/  ISETP.NE.AND P6, PT, R20, RZ, PT ;  /* 0x000000ff1400720c */ /* 0x000fe40003fc5270 */
[----:B------:R-:W-:Y:S02]  /*41f0*/  @P4 SHF.L.U32 R133, R111, 0x10, RZ ;  /* 0x000000106f854819 */ /* 0x000fe400000006ff */
[----:B------:R-:W-:-:S05]  /*4200*/  FSEL R128, R132, RZ, !P6 ;  /* 0x000000ff84807208 */ /* 0x000fca0007000000 */
[----:B------:R-:W-:-:S04]  /*4210*/  FFMA.FTZ R129, R189, R131, R128 ;  /* 0x00000083bd817223 */ /* 0x000fc80000010080 */
[----:B------:R-:W-:-:S04]  /*4220*/  FADD.FTZ R129, R146, -R129 ;  /* 0x8000008192817221 */ /* 0x000fc80000010000 */
[----:B------:R-:W-:-:S04]  /*4230*/  FMUL.FTZ R134, R38, R129 ;  /* 0x0000008126867220 */ /* 0x000fc80000410000 */
[----:B------:R-:W-:-:S07]  /*4240*/  @P4 FADD.FTZ R134, R134, R133 ;  /* 0x0000008586864221 */ /* 0x000fce0000010000 */
.L_x_776:
[----:B------:R-:W-:Y:S05]  /*4250*/  BSYNC B1 ;  /* 0x0000000000017941 */ /* 0x000fea0003800000 */
.L_x_774:
        /* <DEDUP_REMOVED lines=16> */
.L_x_778:
        /* <DEDUP_REMOVED lines=8> */
.L_x_779:
[----:B------:R-:W-:Y:S05]  /*43e0*/  BSYNC B1 ;  /* 0x0000000000017941 */ /* 0x000fea0003800000 */
.L_x_777:
[----:B------:R-:W0:Y:S01]  /*43f0*/  @P5 LDC.64 R128, c[0x0][0x308] ;  /* 0x0000c200ff805b82 */ /* 0x000e220000000a00 */
[----:B------:R-:W-:Y:S02]  /*4400*/  @P5 F2FP.BF16.F32.PACK_AB R133, RZ, R136 ;  /* 0x00000088ff85523e */ /* 0x000fe400000010ff */
[----:B------:R-:W-:Y:S02]  /*4410*/  @P3 LOP3.LUT P4, RZ, R163, 0xff000000, RZ, 0xc0, !PT ;  /* 0xff000000a3ff3812 */ /* 0x000fe4000788c0ff */
[----:B------:R-:W-:Y:S01]  /*4420*/  @P5 PRMT R123, R123, 0x5410, R133 ;  /* 0x000054107b7b5816 */ /* 0x000fe20000000085 */
[C---:B0-----:R-:W-:Y:S01]  /*4430*/  @P5 IMAD.WIDE.U32 R134, R145.reuse, 0x10, R128 ;  /* 0x0000001091865825 */ /* 0x041fe200078e0080 */
[----:B------:R-:W-:Y:S01]  /*4440*/  IADD3 R145, R145, 0x100, RZ ;  /* 0x0000010091917810 */ /* 0x000fe20007ffe0ff */
[----:B------:R-:W0:Y:S03]  /*4450*/  @P3 LDC.64 R128, c[0x0][0x298] ;  /* 0x0000a600ff803b82 */ /* 0x000e260000000a00 */
[----:B------:R2:W-:Y:S01]  /*4460*/  @P5 STG.E.128 desc[UR4][R134.64], R120 ;  /* 0x0000007886005986 */ /* 0x0005e2000c101d04 */
[----:B0-----:R-:W-:-:S04]  /*4470*/  @P3 FMUL.FTZ R129, R136, R129 ;  /* 0x0000008188813220 */ /* 0x001fc80000410000 */
[----:B------:R-:W-:-:S05]  /*4480*/  @P3 FMUL.FTZ R128, R129, R128 ;  /* 0x0000008081803220 */ /* 0x000fca0000410000 */
[----:B------:R-:W-:Y:S02]  /*4490*/  @P3 FSEL R133, R128, RZ, P4 ;  /* 0x000000ff80853208 */ /* 0x000fe40002000000 */
[----:B------:R-:W0:Y:S02]  /*44a0*/  @P3 LDC.64 R128, c[0x0][0x2f8] ;  /* 0x0000be00ff803b82 */ /* 0x000e240000000a00 */
[----:B------:R-:W-:-:S04]  /*44b0*/  @P3 F2FP.BF16.F32.PACK_AB R133, RZ, R133 ;  /* 0x00000085ff85323e */ /* 0x000fc800000010ff */
[----:B------:R-:W-:Y:S01]  /*44c0*/  @P3 PRMT R127, R127, 0x5410, R133 ;  /* 0x000054107f7f3816 */ /* 0x000fe20000000085 */
[----:B0-----:R-:W-:-:S04]  /*44d0*/  @P3 IMAD.WIDE.U32 R128, R130, 0x10, R128 ;  /* 0x0000001082803825 */ /* 0x001fc800078e0080 */
[----:B------:R-:W-:Y:S01]  /*44e0*/  VIADD R130, R130, 0x100 ;  /* 0x0000010082827836 */ /* 0x000fe20000000000 */
[----:B------:R2:W-:Y:S06]  /*44f0*/  @P3 STG.E.128 desc[UR4][R128.64], R124 ;  /* 0x0000007c80003986 */ /* 0x0005ec000c101d04 */
.L_x_755:
[----:B------:R-:W-:Y:S05]  /*4500*/  BSYNC B0 ;  /* 0x0000000000007941 */ /* 0x000fea0003800000 */
.L_x_754:
[----:B------:R-:W-:Y:S04]  /*4510*/  BSSY B0, `(.L_x_780) ;  /* 0x00000d2000007945 */ /* 0x000fe80003800000 */
[----:B------:R-:W-:Y:S05]  /*4520*/  @!P1 BRA `(.L_x_781) ;  /* 0x0000000c00409947 */ /* 0x000fea0003800000 */
[----:B------:R-:W-:Y:S04]  /*4530*/  BSSY B1, `(.L_x_782) ;  /* 0x0000013000017945 */ /* 0x000fe80003800000 */
[----:B------:R-:W-:Y:S05]  /*4540*/  @P2 BRA `(.L_x_783) ;  /* 0x00000000001c2947 */ /* 0x000fea0003800000 */
[----:B------:R-:W-:Y:S01]  /*4550*/  UISETP.NE.U32.AND UP0, UPT, UR8, URZ, UPT ;  /* 0x0000003f0800728c */ /* 0x000fe2000bf05070 */
[----:B-12---:R-:W-:-:S03]  /*4560*/  MOV R134, RZ ;  /* 0x000000ff00867202 */ /* 0x006fc60000000f00 */
[----:B------:R-:W-:-:S06]  /*4570*/  UISETP.NE.AND.EX UP0, UPT, UR9, URZ, UPT, UP0 ;  /* 0x0000003f0900728c */ /* 0x000fcc000bf05300 */
[----:B------:R-:W-:-:S13]  /*4580*/  PLOP3.LUT P4, PT, PT, PT, UP0, 0x80, 0x0 ;  /* 0x000000000000781c */ /* 0x000fda0003f8f008 */
[----:B------:R-:W-:Y:S05]  /*4590*/  @!P4 BRA `(.L_x_784) ;  /* 0x000000000030c947 */ /* 0x000fea0003800000 */
[----:B-----5:R-:W-:Y:S01]  /*45a0*/  SHF.L.U32 R134, R112, 0x10, RZ ;  /* 0x0000001070867819 */ /* 0x020fe200000006ff */
[----:B------:R-:W-:Y:S06]  /*45b0*/  BRA `(.L_x_784) ;  /* 0x0000000000287947 */ /* 0x000fec0003800000 */
.L_x_783:
[----:B------:R-:W-:Y:S01]  /*45c0*/  UISETP.NE.U32.AND UP0, UPT, UR8, URZ, UPT ;  /* 0x0000003f0800728c */ /* 0x000fe2000bf05070 */
[----:B------:R-:W-:-:S03]  /*45d0*/  ISETP.NE.AND P4, PT, R20, RZ, PT ;  /* 0x000000ff1400720c */ /* 0x000fc60003f85270 */
[----:B------:R-:W-:Y:S01]  /*45e0*/  UISETP.NE.AND.EX UP0, UPT, UR9, URZ, UPT, UP0 ;  /* 0x0000003f0900728c */ /* 0x000fe2000bf05300 */
[----:B-12---:R-:W-:-:S05]  /*45f0*/  FSEL R128, R132, RZ, !P4 ;  /* 0x000000ff84807208 */ /* 0x006fca0006000000 */
[----:B------:R-:W-:Y:S01]  /*4600*/  PLOP3.LUT P4, PT, PT, PT, UP0, 0x80, 0x0 ;  /* 0x000000000000781c */ /* 0x000fe20003f8f008 */
[----:B------:R-:W-:-:S04]  /*4610*/  FFMA.FTZ R129, R151, R131, R128 ;  /* 0x0000008397817223 */ /* 0x000fc80000010080 */
[----:B------:R-:W-:-:S04]  /*4620*/  FADD.FTZ R129, R150, -R129 ;  /* 0x8000008196817221 */ /* 0x000fc80000010000 */
[----:B------:R-:W-:-:S04]  /*4630*/  FMUL.FTZ R134, R38, R129 ;  /* 0x0000008126867220 */ /* 0x000fc80000410000 */
[----:B-----5:R-:W-:-:S04]  /*4640*/  @P4 IMAD.U32 R133, R112, 0x10000, RZ ;  /* 0x0001000070854824 */ /* 0x020fc800078e00ff */
[----:B------:R-:W-:-:S07]  /*4650*/  @P4 FADD.FTZ R134, R134, R133 ;  /* 0x0000008586864221 */ /* 0x000fce0000010000 */
.L_x_784:
[----:B------:R-:W-:Y:S05]  /*4660*/  BSYNC B1 ;  /* 0x0000000000017941 */ /* 0x000fea0003800000 */
.L_x_782:
        /* <DEDUP_REMOVED lines=18> */
.L_x_786:
        /* <DEDUP_REMOVED lines=8> */
.L_x_787:
[----:B------:R-:W-:Y:S05]  /*4810*/  BSYNC B1 ;  /* 0x0000000000017941 */ /* 0x000fea0003800000 */
.L_x_785:
        /* <DEDUP_REMOVED lines=13> */
[----:B------:R-:W-:Y:S01]  /*48f0*/  SHF.L.U32 R134, R113, 0x10, RZ ;  /* 0x0000001071867819 */ /* 0x000fe200000006ff */
[----:B------:R-:W-:Y:S06]  /*4900*/  BRA `(.L_x_790) ;  /* 0x00000000001c7947 */ /* 0x000fec0003800000 */
.L_x_789:
[----:B------:R-:W-:Y:S01]  /*4910*/  ISETP.NE.AND P6, PT, R20, RZ, PT ;  /* 0x000000ff1400720c */ /* 0x000fe20003fc5270 */
[----:B------:R-:W-:-:S03]  /*4920*/  @P4 IMAD.U32 R133, R113, 0x10000, RZ ;  /* 0x0001000071854824 */ /* 0x000fc600078e00ff */
[----:B------:R-:W-:-:S05]  /*4930*/  FSEL R128, R132, RZ, !P6 ;  /* 0x000000ff84807208 */ /* 0x000fca0007000000 */
[----:B------:R-:W-:-:S04]  /*4940*/  FFMA.FTZ R129, R153, R131, R128 ;  /* 0x0000008399817223 */ /* 0x000fc80000010080 */
[----:B------:R-:W-:-:S04]  /*4950*/  FADD.FTZ R129, R152, -R129 ;  /* 0x8000008198817221 */ /* 0x000fc80000010000 */
[----:B------:R-:W-:-:S04]  /*4960*/  FMUL.FTZ R134, R38, R129 ;  /* 0x0000008126867220 */ /* 0x000fc80000410000 */
[----:B------:R-:W-:-:S07]  /*4970*/  @P4 FADD.FTZ R134, R134, R133 ;  /* 0x0000008586864221 */ /* 0x000fce0000010000 */
.L_x_790:
[----:B------:R-:W-:Y:S05]  /*4980*/  BSYNC B1 ;  /* 0x0000000000017941 */ /* 0x000fea0003800000 */
.L_x_788:
        /* <DEDUP_REMOVED lines=16> */
.L_x_792:
        /* <DEDUP_REMOVED lines=8> */
.L_x_793:
[----:B------:R-:W-:Y:S05]  /*4b10*/  BSYNC B1 ;  /* 0x0000000000017941 */ /* 0x000fea0003800000 */
.L_x_791:
        /* <DEDUP_REMOVED lines=15> */
.L_x_795:
[----:B------:R-:W-:Y:S01]  /*4c10*/  ISETP.NE.AND P6, PT, R20, RZ, PT ;  /* 0x000000ff1400720c */ /* 0x000fe20003fc5270 */
[----:B------:R-:W-:-:S03]  /*4c20*/  @P4 IMAD.U32 R133, R114, 0x10000, RZ ;  /* 0x0001000072854824 */ /* 0x000fc600078e00ff */
[----:B------:R-:W-:-:S05]  /*4c30*/  FSEL R128, R132, RZ, !P6 ;  /* 0x000000ff84807208 */ /* 0x000fca0007000000 */
[----:B------:R-:W-:-:S04]  /*4c40*/  FFMA.FTZ R129, R155, R131, R128 ;  /* 0x000000839b817223 */ /* 0x000fc80000010080 */
[----:B------:R-:W-:-:S04]  /*4c50*/  FADD.FTZ R129, R154, -R129 ;  /* 0x800000819a817221 */ /* 0x000fc80000010000 */
[----:B------:R-:W-:-:S04]  /*4c60*/  FMUL.FTZ R134, R38, R129 ;  /* 0x0000008126867220 */ /* 0x000fc80000410000 */
[----:B------:R-:W-:-:S07]  /*4c70*/  @P4 FADD.FTZ R134, R134, R133 ;  /* 0x0000008586864221 */ /* 0x000fce0000010000 */
.L_x_796:
[----:B------:R-:W-:Y:S05]  /*4c80*/  BSYNC B1 ;  /* 0x0000000000017941 */ /* 0x000fea0003800000 */
.L_x_794:
        /* <DEDUP_REMOVED lines=16> */
.L_x_798:
        /* <DEDUP_REMOVED lines=8> */
.L_x_799:
[----:B------:R-:W-:Y:S05]  /*4e10*/  BSYNC B1 ;  /* 0x0000000000017941 */ /* 0x000fea0003800000 */
.L_x_797:
        /* <DEDUP_REMOVED lines=15> */
.L_x_801:
[----:B------:R-:W-:Y:S01]  /*4f10*/  ISETP.NE.AND P6, PT, R20, RZ, PT ;  /* 0x000000ff1400720c */ /* 0x000fe20003fc5270 */
[----:B------:R-:W-:-:S03]  /*4f20*/  @P4 IMAD.U32 R133, R115, 0x10000, RZ ;  /* 0x0001000073854824 */ /* 0x000fc600078e00ff */
[----:B------:R-:W-:-:S05]  /*4f30*/  FSEL R128, R132, RZ, !P6 ;  /* 0x000000ff84807208 */ /* 0x000fca0007000000 */
[----:B------:R-:W-:-:S04]  /*4f40*/  FFMA.FTZ R129, R157, R131, R128 ;  /* 0x000000839d817223 */ /* 0x000fc80000010080 */
[----:B------:R-:W-:-:S04]  /*4f50*/  FADD.FTZ R129, R156, -R129 ;  /* 0x800000819c817221 */ /* 0x000fc80000010000 */
[----:B------:R-:W-:-:S04]  /*4f60*/  FMUL.FTZ R134, R38, R129 ;  /* 0x0000008126867220 */ /* 0x000fc80000410000 */
[----:B------:R-:W-:-:S07]  /*4f70*/  @P4 FADD.FTZ R134, R134, R133 ;  /* 0x0000008586864221 */ /* 0x000fce0000010000 */
.L_x_802:
[----:B------:R-:W-:Y:S05]  /*4f80*/  BSYNC B1 ;  /* 0x0000000000017941 */ /* 0x000fea0003800000 */
.L_x_800:
        /* <DEDUP_REMOVED lines=16> */
.L_x_804:
        /* <DEDUP_REMOVED lines=8> */
.L_x_805:
[----:B------:R-:W-:Y:S05]  /*5110*/  BSYNC B1 ;  /* 0x0000000000017941 */ /* 0x000fea0003800000 */
.L_x_803:
[----:B------:R-:W-:Y:S01]  /*5120*/  @P5 F2FP.BF16.F32.PACK_AB R128, RZ, R136 ;  /* 0x00000088ff80523e */ /* 0x000fe200000010ff */
[----:B------:R-:W0:Y:S01]  /*5130*/  @P5 LDC.64 R134, c[0x0][0x308] ;  /* 0x0000c200ff865b82 */ /* 0x000e220000000a00 */
[----:B------:R-:W-:Y:S02]  /*5140*/  @P3 LOP3.LUT P4, RZ, R161, 0xff000000, RZ, 0xc0, !PT ;  /* 0xff000000a1ff3812 */ /* 0x000fe4000788c0ff */
[----:B------:R-:W-:-:S05]  /*5150*/  @P5 PRMT R123, R123, 0x5410, R128 ;  /* 0x000054107b7b5816 */ /* 0x000fca0000000080 */
[----:B------:R-:W1:Y:S01]  /*5160*/  @P3 LDC.64 R128, c[0x0][0x298] ;  /* 0x0000a600ff803b82 */ /* 0x000e620000000a00 */
[C---:B0-----:R-:W-:Y:S01]  /*5170*/  @P5 IMAD.WIDE.U32 R134, R145.reuse, 0x10, R134 ;  /* 0x0000001091865825 */ /* 0x041fe200078e0086 */
[----:B------:R-:W-:-:S04]  /*5180*/  IADD3 R145, R145, 0x100, RZ ;  /* 0x0000010091917810 */ /* 0x000fc80007ffe0ff */
[----:B------:R0:W-:Y:S01]  /*5190*/  @P5 STG.E.128 desc[UR4][R134.64], R120 ;  /* 0x0000007886005986 */ /* 0x0001e2000c101d04 */
[----:B-1----:R-:W-:-:S04]  /*51a0*/  @P3 FMUL.FTZ R129, R136, R129 ;  /* 0x0000008188813220 */ /* 0x002fc80000410000 */
[----:B------:R-:W-:-:S05]  /*51b0*/  @P3 FMUL.FTZ R128, R129, R128 ;  /* 0x0000008081803220 */ /* 0x000fca0000410000 */
[----:B------:R-:W-:Y:S02]  /*51c0*/  @P3 FSEL R133, R128, RZ, P4 ;  /* 0x000000ff80853208 */ /* 0x000fe40002000000 */
[----:B------:R-:W1:Y:S02]  /*51d0*/  @P3 LDC.64 R128, c[0x0][0x2f8] ;  /* 0x0000be00ff803b82 */ /* 0x000e640000000a00 */
[----:B------:R-:W-:-:S04]  /*51e0*/  @P3 F2FP.BF16.F32.PACK_AB R133, RZ, R133 ;  /* 0x00000085ff85323e */ /* 0x000fc800000010ff */
[----:B------:R-:W-:Y:S01]  /*51f0*/  @P3 PRMT R127, R127, 0x5410, R133 ;  /* 0x000054107f7f3816 */ /* 0x000fe20000000085 */
[C---:B-1----:R-:W-:Y:S01]  /*5200*/  @P3 IMAD.WIDE.U32 R128, R130.reuse, 0x10, R128 ;  /* 0x0000001082803825 */ /* 0x042fe200078e0080 */
[----:B------:R-:W-:-:S04]  /*5210*/  IADD3 R130, R130, 0x100, RZ ;  /* 0x0000010082827810 */ /* 0x000fc80007ffe0ff */
[----:B------:R0:W-:Y:S03]  /*5220*/  @P3 STG.E.128 desc[UR4][R128.64], R124 ;  /* 0x0000007c80003986 */ /* 0x0001e6000c101d04 */
.L_x_781:
[----:B------:R-:W-:Y:S05]  /*5230*/  BSYNC B0 ;  /* 0x0000000000007941 */ /* 0x000fea0003800000 */
.L_x_780:
[----:B------:R-:W-:Y:S01]  /*5240*/  ISETP.NE.AND P4, PT, R144, RZ, PT ;  /* 0x000000ff9000720c */ /* 0x000fe20003f85270 */
[----:B------:R-:W-:-:S12]  /*5250*/  BSSY B0, `(.L_x_806) ;  /* 0x00000d0000007945 */ /* 0x000fd80003800000 */
[----:B------:R-:W-:Y:S05]  /*5260*/  @!P4 BRA `(.L_x_807) ;  /* 0x0000000c0038c947 */ /* 0x000fea0003800000 */
[----:B------:R-:W-:Y:S04]  /*5270*/  BSSY B1, `(.L_x_808) ;  /* 0x0000013000017945 */ /* 0x000fe80003800000 */
[----:B------:R-:W-:Y:S05]  /*5280*/  @P2 BRA `(.L_x_809) ;  /* 0x00000000001c2947 */ /* 0x000fea0003800000 */
[----:B------:R-:W-:Y:S01]  /*5290*/  UISETP.NE.U32.AND UP0, UPT, UR8, URZ, UPT ;  /* 0x0000003f0800728c */ /* 0x000fe2000bf05070 */
[----:B012---:R-:W-:-:S03]  /*52a0*/  IMAD.MOV.U32 R134, RZ, RZ, RZ ;  /* 0x000000ffff867224 */ /* 0x007fc600078e00ff */
[----:B------:R-:W-:-:S06]  /*52b0*/  UISETP.NE.AND.EX UP0, UPT, UR9, URZ, UPT, UP0 ;  /* 0x0000003f0900728c */ /* 0x000fcc000bf05300 */
[----:B------:R-:W-:-:S13]  /*52c0*/  PLOP3.LUT P4, PT, PT, PT, UP0, 0x80, 0x0 ;  /* 0x000000000000781c */ /* 0x000fda0003f8f008 */
[----:B------:R-:W-:Y:S05]  /*52d0*/  @!P4 BRA `(.L_x_810) ;  /* 0x000000000030c947 */ /* 0x000fea0003800000 */
[----:B-----5:R-:W-:Y:S01]  /*52e0*/  SHF.L.U32 R134, R116, 0x10, RZ ;  /* 0x0000001074867819 */ /* 0x020fe200000006ff */
[----:B------:R-:W-:Y:S06]  /*52f0*/  BRA `(.L_x_810) ;  /* 0x0000000000287947 */ /* 0x000fec0003800000 */
.L_x_809:
        /* <DEDUP_REMOVED lines=8> */
[----:B-----5:R-:W-:-:S05]  /*5380*/  @P4 SHF.L.U32 R133, R116, 0x10, RZ ;  /* 0x0000001074854819 */ /* 0x020fca00000006ff */
[----:B------:R-:W-:-:S07]  /*5390*/  @P4 FADD.FTZ R134, R134, R133 ;  /* 0x0000008586864221 */ /* 0x000fce0000010000 */
.L_x_810:
[----:B------:R-:W-:Y:S05]  /*53a0*/  BSYNC B1 ;  /* 0x0000000000017941 */ /* 0x000fea0003800000 */
.L_x_808:
        /* <DEDUP_REMOVED lines=18> */
.L_x_812:
        /* <DEDUP_REMOVED lines=8> */
.L_x_813:
[----:B------:R-:W-:Y:S05]  /*5550*/  BSYNC B1 ;  /* 0x0000000000017941 */ /* 0x000fea0003800000 */
.L_x_811:
        /* <DEDUP_REMOVED lines=15> */
.L_x_815:
[----:B------:R-:W-:Y:S02]  /*5650*/  ISETP.NE.AND P6, PT, R20, RZ, PT ;  /* 0x000000ff1400720c */ /* 0x000fe40003fc5270 */
[----:B------:R-:W-:Y:S02]  /*5660*/  @P4 SHF.L.U32 R133, R117, 0x10, RZ ;  /* 0x0000001075854819 */ /* 0x000fe400000006ff */
[----:B------:R-:W-:-:S05]  /*5670*/  FSEL R128, R132, RZ, !P6 ;  /* 0x000000ff84807208 */ /* 0x000fca0007000000 */
[----:B------:R-:W-:-:S04]  /*5680*/  FFMA.FTZ R129, R175, R131, R128 ;  /* 0x00000083af817223 */ /* 0x000fc80000010080 */
[----:B------:R-:W-:-:S04]  /*5690*/  FADD.FTZ R129, R176, -R129 ;  /* 0x80000081b0817221 */ /* 0x000fc80000010000 */
[----:B------:R-:W-:-:S04]  /*56a0*/  FMUL.FTZ R134, R38, R129 ;  /* 0x0000008126867220 */ /* 0x000fc80000410000 */
[----:B------:R-:W-:-:S07]  /*56b0*/  @P4 FADD.FTZ R134, R134, R133 ;  /* 0x0000008586864221 */ /* 0x000fce0000010000 */
.L_x_816:
[----:B------:R-:W-:Y:S05]  /*56c0*/  BSYNC B1 ;  /* 0x0000000000017941 */ /* 0x000fea0003800000 */
.L_x_814:
        /* <DEDUP_REMOVED lines=16> */
.L_x_818:
        /* <DEDUP_REMOVED lines=8> */
.L_x_819:
[----:B------:R-:W-:Y:S05]  /*5850*/  BSYNC B1 ;  /* 0x0000000000017941 */ /* 0x000fea0003800000 */
.L_x_817:
        /* <DEDUP_REMOVED lines=15> */
.L_x_821:
[----:B------:R-:W-:Y:S02]  /*5950*/  ISETP.NE.AND P6, PT, R20, RZ, PT ;  /* 0x000000ff1400720c */ /* 0x000fe40003fc5270 */
[----:B------:R-:W-:Y:S02]  /*5960*/  @P4 SHF.L.U32 R133, R118, 0x10, RZ ;  /* 0x0000001076854819 */ /* 0x000fe400000006ff */
[----:B------:R-:W-:-:S05]  /*5970*/  FSEL R128, R132, RZ, !P6 ;  /* 0x000000ff84807208 */ /* 0x000fca0007000000 */
[----:B------:R-:W-:-:S04]  /*5980*/  FFMA.FTZ R129, R177, R131, R128 ;  /* 0x00000083b1817223 */ /* 0x000fc80000010080 */
[----:B------:R-:W-:-:S04]  /*5990*/  FADD.FTZ R129, R178, -R129 ;  /* 0x80000081b2817221 */ /* 0x000fc80000010000 */
[----:B------:R-:W-:-:S04]  /*59a0*/  FMUL.FTZ R134, R38, R129 ;  /* 0x0000008126867220 */ /* 0x000fc80000410000 */
[----:B------:R-:W-:-:S07]  /*59b0*/  @P4 FADD.FTZ R134, R134, R133 ;  /* 0x0000008586864221 */ /* 0x000fce0000010000 */
.L_x_822:
[----:B------:R-:W-:Y:S05]  /*59c0*/  BSYNC B1 ;  /* 0x0000000000017941 */ /* 0x000fea0003800000 */
.L_x_820:
        /* <DEDUP_REMOVED lines=16> */
.L_x_824:
        /* <DEDUP_REMOVED lines=8> */
.L_x_825:
[----:B------:R-:W-:Y:S05]  /*5b50*/  BSYNC B1 ;  /* 0x0000000000017941 */ /* 0x000fea0003800000 */
.L_x_823:
        /* <DEDUP_REMOVED lines=15> */
.L_x_827:
[----:B------:R-:W-:Y:S02]  /*5c50*/  ISETP.NE.AND P6, PT, R20, RZ, PT ;  /* 0x000000ff1400720c */ /* 0x000fe40003fc5270 */
[----:B------:R-:W-:Y:S02]  /*5c60*/  @P4 SHF.L.U32 R133, R119, 0x10, RZ ;  /* 0x0000001077854819 */ /* 0x000fe400000006ff */
[----:B------:R-:W-:-:S05]  /*5c70*/  FSEL R128, R132, RZ, !P6 ;  /* 0x000000ff84807208 */ /* 0x000fca0007000000 */
[----:B------:R-:W-:-:S04]  /*5c80*/  FFMA.FTZ R129, R179, R131, R128 ;  /* 0x00000083b3817223 */ /* 0x000fc80000010080 */
[----:B------:R-:W-:-:S04]  /*5c90*/  FADD.FTZ R129, R186, -R129 ;  /* 0x80000081ba817221 */ /* 0x000fc80000010000 */
[----:B------:R-:W-:-:S04]  /*5ca0*/  FMUL.FTZ R134, R38, R129 ;  /* 0x0000008126867220 */ /* 0x000fc80000410000 */
[----:B------:R-:W-:-:S07]  /*5cb0*/  @P4 FADD.FTZ R134, R134, R133 ;  /* 0x0000008586864221 */ /* 0x000fce0000010000 */
.L_x_828:
[----:B------:R-:W-:Y:S05]  /*5cc0*/  BSYNC B1 ;  /* 0x0000000000017941 */ /* 0x000fea0003800000 */
.L_x_826:
        /* <DEDUP_REMOVED lines=16> */
.L_x_830:
[----:B------:R-:W-:-:S04]  /*5dd0*/  ISETP.NE.AND P2, PT, R20, RZ, PT ;  /* 0x000000ff1400720c */ /* 0x000fc80003f45270 */
[----:B------:R-:W-:-:S05]  /*5de0*/  FSEL R129, R132, RZ, !P2 ;  /* 0x000000ff84817208 */ /* 0x000fca0005000000 */
[----:B------:R-:W-:Y:S01]  /*5df0*/  FFMA.FTZ R128, R188, R131, R129 ;  /* 0x00000083bc807223 */ /* 0x000fe20000010081 */
[----:B------:R-:W-:-:S03]  /*5e00*/  @P4 PRMT R131, R119, 0x7632, R131 ;  /* 0x0000763277834816 */ /* 0x000fc60000000083 */
[----:B------:R-:W-:Y:S01]  /*5e10*/  FADD.FTZ R129, R187, -R128 ;  /* 0x80000080bb817221 */ /* 0x000fe20000010000 */
[----:B------:R-:W-:-:S03]  /*5e20*/  @P4 SHF.L.U32 R131, R131, 0x10, RZ ;  /* 0x0000001083834819 */ /* 0x000fc600000006ff */
[----:B------:R-:W-:-:S04]  /*5e30*/  FMUL.FTZ R38, R38, R129 ;  /* 0x0000008126267220 */ /* 0x000fc80000410000 */
[----:B------:R-:W-:-:S07]  /*5e40*/  @P4 FADD.FTZ R38, R38, R131 ;  /* 0x0000008326264221 */ /* 0x000fce0000010000 */
.L_x_831:
[----:B------:R-:W-:Y:S05]  /*5e50*/  BSYNC B1 ;  /* 0x0000000000017941 */ /* 0x000fea0003800000 */
.L_x_829:
[----:B------:R-:W0:Y:S01]  /*5e60*/  @P3 LDC.64 R128, c[0x0][0x298] ;  /* 0x0000a600ff803b82 */ /* 0x000e220000000a00 */
[----:B------:R-:W-:-:S07]  /*5e70*/  @P3 LOP3.LUT P2, RZ, R159, 0xff000000, RZ, 0xc0, !PT ;  /* 0xff0000009fff3812 */ /* 0x000fce000784c0ff */
[----:B------:R-:W1:Y:S01]  /*5e80*/  @P5 LDC.64 R132, c[0x0][0x308] ;  /* 0x0000c200ff845b82 */ /* 0x000e620000000a00 */
[----:B0-----:R-:W-:Y:S01]  /*5e90*/  @P3 FMUL.FTZ R129, R38, R129 ;  /* 0x0000008126813220 */ /* 0x001fe20000410000 */
[----:B------:R-:W-:-:S03]  /*5ea0*/  @P5 F2FP.BF16.F32.PACK_AB R38, RZ, R38 ;  /* 0x00000026ff26523e */ /* 0x000fc600000010ff */
[----:B------:R-:W-:Y:S01]  /*5eb0*/  @P3 FMUL.FTZ R128, R129, R128 ;  /* 0x0000008081803220 */ /* 0x000fe20000410000 */
[----:B------:R-:W-:Y:S01]  /*5ec0*/  @P5 PRMT R123, R123, 0x5410, R38 ;  /* 0x000054107b7b5816 */ /* 0x000fe20000000026 */
[----:B-1----:R-:W-:-:S03]  /*5ed0*/  @P5 IMAD.WIDE.U32 R132, R145, 0x10, R132 ;  /* 0x0000001091845825 */ /* 0x002fc600078e0084 */
[----:B------:R-:W-:Y:S02]  /*5ee0*/  @P3 FSEL R131, R128, RZ, P2 ;  /* 0x000000ff80833208 */ /* 0x000fe40001000000 */
[----:B------:R-:W0:Y:S02]  /*5ef0*/  @P3 LDC.64 R128, c[0x0][0x2f8] ;  /* 0x0000be00ff803b82 */ /* 0x000e240000000a00 */
[----:B------:R-:W-:Y:S01]  /*5f00*/  @P3 F2FP.BF16.F32.PACK_AB R131, RZ, R131 ;  /* 0x00000083ff83323e */ /* 0x000fe200000010ff */
[----:B------:R3:W-:Y:S03]  /*5f10*/  @P5 STG.E.128 desc[UR4][R132.64], R120 ;  /* 0x0000007884005986 */ /* 0x0007e6000c101d04 */
[----:B------:R-:W-:Y:S01]  /*5f20*/  @P3 PRMT R127, R127, 0x5410, R131 ;  /* 0x000054107f7f3816 */ /* 0x000fe20000000083 */
[----:B0-----:R-:W-:-:S05]  /*5f30*/  @P3 IMAD.WIDE.U32 R128, R130, 0x10, R128 ;  /* 0x0000001082803825 */ /* 0x001fca00078e0080 */
[----:B------:R3:W-:Y:S02]  /*5f40*/  @P3 STG.E.128 desc[UR4][R128.64], R124 ;  /* 0x0000007c80003986 */ /* 0x0007e4000c101d04 */
.L_x_807:
[----:B------:R-:W-:Y:S05]  /*5f50*/  BSYNC B0 ;  /* 0x0000000000007941 */ /* 0x000fea0003800000 */
.L_x_806:
[----:B------:R-:W-:Y:S01]  /*5f60*/  VIADD R21, R21, UR12 ;  /* 0x0000000c15157c36 */ /* 0x000fe20008000000 */
[----:B------:R-:W-:-:S04]  /*5f70*/  ISETP.NE.AND P3, PT, R220, RZ, PT ;  /* 0x000000ffdc00720c */ /* 0x000fc80003f65270 */
[----:B------:R-:W-:Y:S02]  /*5f80*/  ISETP.GE.AND P2, PT, R21, UR13, PT ;  /* 0x0000000d15007c0c */ /* 0x000fe4000bf46270 */
[----:B------:R-:W-:-:S11]  /*5f90*/  SEL R140, RZ, 0x1, P3 ;  /* 0x00000001ff8c7807 */ /* 0x000fd60001800000 */
[----:B------:R-:W-:Y:S05]  /*5fa0*/  @!P2 BRA `(.L_x_832) ;  /* 0xffffffa8000ca947 */ /* 0x000fea000383ffff */
.L_x_711:
[----:B------:R-:W4:Y:S01]  /*5fb0*/  S2R R0, SR_TID.X ;  /* 0x0000000000007919 */ /* 0x000f220000002100 */
[----:B------:R-:W4:Y:S01]  /*5fc0*/  S2UR UR11, SR_CTAID.X ;  /* 0x00000000000b79c3 */ /* 0x000f220000002500 */
[----:B------:R-:W-:Y:S01]  /*5fd0*/  ISETP.NE.AND P2, PT, R39, RZ, PT ;  /* 0x000000ff2700720c */ /* 0x000fe20003f45270 */
        /* <DEDUP_REMOVED lines=14> */
.L_x_834:
[----:B------:R-:W-:Y:S05]  /*60c0*/  BSYNC B0 ;  /* 0x0000000000007941 */ /* 0x000fea0003800000 */
.L_x_833:
        /* <DEDUP_REMOVED lines=11> */
.L_x_836:
[----:B------:R-:W-:Y:S05]  /*6180*/  BSYNC B0 ;  /* 0x0000000000007941 */ /* 0x000fea0003800000 */
.L_x_835:
        /* <DEDUP_REMOVED lines=8> */
[----:B------:R-:W-:-:S03]  /*6210*/  VIADD R7, R7, 0x100 ;  /* 0x0000010007077836 */ /* 0x000fc60000000000 */
[----:B------:R4:W-:Y:S04]  /*6220*/  STG.E.128 desc[UR4][R4.64], R84 ;  /* 0x0000005404007986 */ /* 0x0009e8000c101d04 */
[----:B------:R4:W-:Y:S02]  /*6230*/  STG.E.128 desc[UR4][R4.64+0x10], R80 ;  /* 0x0000105004007986 */ /* 0x0009e4000c101d04 */
.L_x_838:
[----:B------:R-:W-:Y:S05]  /*6240*/  BSYNC B0 ;  /* 0x0000000000007941 */ /* 0x000fea0003800000 */
.L_x_837:
[----:B------:R-:W-:-:S13]  /*6250*/  ISETP.NE.AND P0, PT, R144, RZ, PT ;  /* 0x000000ff9000720c */ /* 0x000fda0003f05270 */
        /* <DEDUP_REMOVED lines=10> */
.L_x_727:
[----:B------:R-:W-:Y:S01]  /*6300*/  HFMA2.MMA R140, -RZ, RZ, 0, 9.5367431640625e-07 ;  /* 0x00000010ff8c7435 */ /* 0x000fe200000001ff */
[----:B------:R-:W-:Y:S01]  /*6310*/  MOV R139, R143 ;  /* 0x0000008f008b7202 */ /* 0x000fe20000000f00 */
[----:B------:R-:W-:Y:S01]  /*6320*/  IMAD.MOV.U32 R141, RZ, RZ, 0x1f ;  /* 0x0000001fff8d7424 */ /* 0x000fe200078e00ff */
[----:B------:R-:W-:-:S08]  /*6330*/  MOV R138, 0xffffffff ;  /* 0xffffffff008a7802 */ /* 0x000fd00000000f00 */
[----:B-----5:R-:W-:Y:S05]  /*6340*/  WARPSYNC.COLLECTIVE R138, `(.L_x_839) ;  /* 0x000000008a087348 */ /* 0x020fea0003c00000 */
[----:B------:R0:W1:Y:S02]  /*6350*/  SHFL.DOWN P5, R191, R139, R140, R141 ;  /* 0x0800008c8bbf7389 */ /* 0x00006400000a008d */
[----:B01---5:R-:W-:Y:S01]  /*6360*/  ENDCOLLECTIVE ;  /* 0x000000000000791b */ /* 0x023fe20003800000 */
.L_x_839:
[----:B------:R-:W-:Y:S01]  /*6370*/  IMAD.MOV.U32 R139, RZ, RZ, R222 ;  /* 0x000000ffff8b7224 */ /* 0x000fe200078e00de */
[----:B------:R-:W-:-:S07]  /*6380*/  MOV R130, R191 ;  /* 0x000000bf00827202 */ /* 0x000fce0000000f00 */
[----:B------:R-:W-:Y:S05]  /*6390*/  WARPSYNC.COLLECTIVE R138, `(.L_x_840) ;  /* 0x000000008a087348 */ /* 0x000fea0003c00000 */
[----:B------:R0:W1:Y:S02]  /*63a0*/  SHFL.DOWN P5, R191, R139, R140, R141 ;  /* 0x0800008c8bbf7389 */ /* 0x00006400000a008d */
[----:B01----:R-:W-:Y:S01]  /*63b0*/  ENDCOLLECTIVE ;  /* 0x000000000000791b */ /* 0x003fe20003800000 */
.L_x_840:
[----:B------:R-:W-:-:S05]  /*63c0*/  FADD.FTZ R130, R130, R143 ;  /* 0x0000008f82827221 */ /* 0x000fca0000010000 */
[----:B------:R-:W-:Y:S01]  /*63d0*/  MOV R139, R130 ;  /* 0x00000082008b7202 */ /* 0x000fe20000000f00 */
[----:B------:R-:W-:Y:S01]  /*63e0*/  IMAD.MOV.U32 R140, RZ, RZ, 0x8 ;  /* 0x00000008ff8c7424 */ /* 0x000fe200078e00ff */
[----:B------:R-:W-:-:S07]  /*63f0*/  MOV R131, R191 ;  /* 0x000000bf00837202 */ /* 0x000fce0000000f00 */
[----:B------:R-:W-:Y:S05]  /*6400*/  WARPSYNC.COLLECTIVE R138, `(.L_x_841) ;  /* 0x000000008a087348 */ /* 0x000fea0003c00000 */
[----:B------:R0:W1:Y:S02]  /*6410*/  SHFL.DOWN P5, R191, R139, R140, R141 ;  /* 0x0800008c8bbf7389 */ /* 0x00006400000a008d */
[----:B01----:R-:W-:Y:S01]  /*6420*/  ENDCOLLECTIVE ;  /* 0x000000000000791b */ /* 0x003fe20003800000 */
.L_x_841:
[----:B------:R-:W-:-:S05]  /*6430*/  FADD.FTZ R131, R131, R222 ;  /* 0x000000de83837221 */ /* 0x000fca0000010000 */
[----:B------:R-:W-:Y:S02]  /*6440*/  MOV R139, R131 ;  /* 0x00000083008b7202 */ /* 0x000fe40000000f00 */
[----:B------:R-:W-:-:S07]  /*6450*/  MOV R133, R191 ;  /* 0x000000bf00857202 */ /* 0x000fce0000000f00 */
[----:B------:R-:W-:Y:S05]  /*6460*/  WARPSYNC.COLLECTIVE R138, `(.L_x_842) ;  /* 0x000000008a087348 */ /* 0x000fea0003c00000 */
[----:B------:R0:W1:Y:S02]  /*6470*/  SHFL.DOWN P5, R191, R139, R140, R141 ;  /* 0x0800008c8bbf7389 */ /* 0x00006400000a008d */
[----:B01----:R-:W-:Y:S01]  /*6480*/  ENDCOLLECTIVE ;  /* 0x000000000000791b */ /* 0x003fe20003800000 */
.L_x_842:
[----:B------:R-:W-:Y:S01]  /*6490*/  FADD.FTZ R133, R130, R133 ;  /* 0x0000008582857221 */ /* 0x000fe20000010000 */
[----:B------:R-:W-:-:S04]  /*64a0*/  HFMA2.MMA R140, -RZ, RZ, 0, 2.384185791015625e-07 ;  /* 0x00000004ff8c7435 */ /* 0x000fc800000001ff */
[----:B------:R-:W-:Y:S01]  /*64b0*/  MOV R139, R133 ;  /* 0x00000085008b7202 */ /* 0x000fe20000000f00 */
[----:B------:R-:W-:-:S07]  /*64c0*/  IMAD.MOV.U32 R132, RZ, RZ, R191 ;  /* 0x000000ffff847224 */ /* 0x000fce00078e00bf */
[----:B------:R-:W-:Y:S05]  /*64d0*/  WARPSYNC.COLLECTIVE R138, `(.L_x_843) ;  /* 0x000000008a087348 */ /* 0x000fea0003c00000 */
[----:B------:R0:W1:Y:S02]  /*64e0*/  SHFL.DOWN P5, R191, R139, R140, R141 ;  /* 0x0800008c8bbf7389 */ /* 0x00006400000a008d */
[----:B01----:R-:W-:Y:S01]  /*64f0*/  ENDCOLLECTIVE ;  /* 0x000000000000791b */ /* 0x003fe20003800000 */
.L_x_843:
[----:B------:R-:W-:-:S05]  /*6500*/  FADD.FTZ R132, R131, R132 ;  /* 0x0000008483847221 */ /* 0x000fca0000010000 */
[----:B------:R-:W-:Y:S01]  /*6510*/  MOV R139, R132 ;  /* 0x00000084008b7202 */ /* 0x000fe20000000f00 */
[----:B------:R-:W-:-:S07]  /*6520*/  IMAD.MOV.U32 R134, RZ, RZ, R191 ;  /* 0x000000ffff867224 */ /* 0x000fce00078e00bf */
[----:B------:R-:W-:Y:S05]  /*6530*/  WARPSYNC.COLLECTIVE R138, `(.L_x_844) ;  /* 0x000000008a087348 */ /* 0x000fea0003c00000 */
[----:B------:R0:W1:Y:S02]  /*6540*/  SHFL.DOWN P5, R191, R139, R140, R141 ;  /* 0x0800008c8bbf7389 */ /* 0x00006400000a008d */
[----:B01----:R-:W-:Y:S01]  /*6550*/  ENDCOLLECTIVE ;  /* 0x000000000000791b */ /* 0x003fe20003800000 */
.L_x_844:
[----:B------:R-:W-:Y:S01]  /*6560*/  FADD.FTZ R134, R133, R134 ;  /* 0x0000008685867221 */ /* 0x000fe20000010000 */
[----:B------:R-:W-:-:S03]  /*6570*/  HFMA2.MMA R140, -RZ, RZ, 0, 1.1920928955078125e-07 ;  /* 0x00000002ff8c7435 */ /* 0x000fc600000001ff */
[----:B------:R-:W-:Y:S01]  /*6580*/  IMAD.MOV.U32 R139, RZ, RZ, R134 ;  /* 0x000000ffff8b7224 */ /* 0x000fe200078e0086 */
[----:B------:R-:W-:-:S07]  /*6590*/  MOV R135, R191 ;  /* 0x000000bf00877202 */ /* 0x000fce0000000f00 */
[----:B------:R-:W-:Y:S05]  /*65a0*/  WARPSYNC.COLLECTIVE R138, `(.L_x_845) ;  /* 0x000000008a087348 */ /* 0x000fea0003c00000 */
[----:B------:R0:W1:Y:S02]  /*65b0*/  SHFL.DOWN P5, R191, R139, R140, R141 ;  /* 0x0800008c8bbf7389 */ /* 0x00006400000a008d */
[----:B01----:R-:W-:Y:S01]  /*65c0*/  ENDCOLLECTIVE ;  /* 0x000000000000791b */ /* 0x003fe20003800000 */
.L_x_845:
[----:B------:R-:W-:-:S04]  /*65d0*/  FADD.FTZ R135, R132, R135 ;  /* 0x0000008784877221 */ /* 0x000fc80000010000 */
[----:B------:R-:W-:Y:S01]  /*65e0*/  IMAD.MOV.U32 R139, RZ, RZ, R135 ;  /* 0x000000ffff8b7224 */ /* 0x000fe200078e0087 */
[----:B------:R-:W-:-:S07]  /*65f0*/  MOV R137, R191 ;  /* 0x000000bf00897202 */ /* 0x000fce0000000f00 */
[----:B------:R-:W-:Y:S05]  /*6600*/  WARPSYNC.COLLECTIVE R138, `(.L_x_846) ;  /* 0x000000008a087348 */ /* 0x000fea0003c00000 */
[----:B------:R0:W1:Y:S02]  /*6610*/  SHFL.DOWN P5, R191, R139, R140, R141 ;  /* 0x0800008c8bbf7389 */ /* 0x00006400000a008d */
[----:B01----:R-:W-:Y:S01]  /*6620*/  ENDCOLLECTIVE ;  /* 0x000000000000791b */ /* 0x003fe20003800000 */
.L_x_846:
[----:B------:R-:W-:-:S05]  /*6630*/  FADD.FTZ R137, R134, R137 ;  /* 0x0000008986897221 */ /* 0x000fca0000010000 */
[----:B------:R-:W-:Y:S01]  /*6640*/  MOV R139, R137 ;  /* 0x00000089008b7202 */ /* 0x000fe20000000f00 */
[----:B------:R-:W-:Y:S01]  /*6650*/  IMAD.MOV.U32 R140, RZ, RZ, 0x1 ;  /* 0x00000001ff8c7424 */ /* 0x000fe200078e00ff */
[----:B------:R-:W-:-:S07]  /*6660*/  MOV R136, R191 ;  /* 0x000000bf00887202 */ /* 0x000fce0000000f00 */
[----:B------:R-:W-:Y:S05]  /*6670*/  WARPSYNC.COLLECTIVE R138, `(.L_x_847) ;  /* 0x000000008a087348 */ /* 0x000fea0003c00000 */
[----:B------:R0:W1:Y:S02]  /*6680*/  SHFL.DOWN P5, R191, R139, R140, R141 ;  /* 0x0800008c8bbf7389 */ /* 0x00006400000a008d */
[----:B01----:R-:W-:Y:S01]  /*6690*/  ENDCOLLECTIVE ;  /* 0x000000000000791b */ /* 0x003fe20003800000 */
.L_x_847:
[----:B------:R-:W-:-:S05]  /*66a0*/  FADD.FTZ R136, R135, R136 ;  /* 0x0000008887887221 */ /* 0x000fca0000010000 */
[----:B------:R-:W-:Y:S02]  /*66b0*/  MOV R139, R136 ;  /* 0x00000088008b7202 */ /* 0x000fe40000000f00 */
[----:B------:R-:W-:-:S07]  /*66c0*/  MOV R190, R191 ;  /* 0x000000bf00be7202 */ /* 0x000fce0000000f00 */
[----:B------:R-:W-:Y:S05]  /*66d0*/  WARPSYNC.COLLECTIVE R138, `(.L_x_848) ;  /* 0x000000008a087348 */ /* 0x000fea0003c00000 */
[----:B------:R0:W1:Y:S02]  /*66e0*/  SHFL.DOWN P5, R191, R139, R140, R141 ;  /* 0x0800008c8bbf7389 */ /* 0x00006400000a008d */
[----:B01----:R-:W-:Y:S01]  /*66f0*/  ENDCOLLECTIVE ;  /* 0x000000000000791b */ /* 0x003fe20003800000 */
.L_x_848:
[----:B------:R-:W-:Y:S05]  /*6700*/  BRA `(.L_x_849) ;  /* 0xffffffc000447947 */ /* 0x000fea000383ffff */
.L_x_850:
        /* <DEDUP_REMOVED lines=15> */
.L_x_13871:


//--------------------- .text._ZN10layer_norm22ln_bwd_finalize_kernelINS_22Kernel_traits_finalizeILj8192E13__nv_bfloat16S2_S2_S2_fjLb0ELj1024ELj4ENS_18Kernel_traits_baseILj8192ES2_S2_S2_S2_fjLj1024EEEEELb0ELb1EEEvNS_9BwdParamsE --------------------------
	.section	.text._ZN10layer_norm22ln_bwd_finalize_kernelINS_22Kernel_traits_finalizeILj8192E13__nv_bfloat16S2_S2_S2_fjLb0ELj1024ELj4ENS_18Kernel_traits_baseILj8192ES2_S2_S2_S2_fjLj1024EEEEELb0ELb1EEEvNS_9BwdParamsE,"ax",@progbits
	.align	128
        .global         _ZN10layer_norm22ln_bwd_finalize_kernelINS_22Kernel_traits_finalizeILj8192E13__nv_bfloat16S2_S2_S2_fjLb0ELj1024ELj4ENS_18Kernel_traits_baseILj8192ES2_S2_S2_S2_fjLj1024EEEEELb0ELb1EEEvNS_9BwdParamsE
        .type           _ZN10layer_norm22ln_bwd_finalize_kernelINS_22Kernel_traits_finalizeILj8192E13__nv_bfloat16S2_S2_S2_fjLb0ELj1024ELj4ENS_18Kernel_traits_baseILj8192ES2_S2_S2_S2_fjLj1024EEEEELb0ELb1EEEvNS_9BwdParamsE,@function
        .size           _ZN10layer_norm22ln_bwd_finalize_kernelINS_22Kernel_traits_finalizeILj8192E13__nv_bfloat16S2_S2_S2_fjLb0ELj1024ELj4ENS_18Kernel_traits_baseILj8192ES2_S2_S2_S2_fjLj1024EEEEELb0ELb1EEEvNS_9BwdParamsE,(.L_x_13872 - _ZN10layer_norm22ln_bwd_finalize_kernelINS_22Kernel_traits_finalizeILj8192E13__nv_bfloat16S2_S2_S2_fjLb0ELj1024ELj4ENS_18Kernel_traits_baseILj8192ES2_S2_S2_S2_fjLj1024EEEEELb0ELb1EEEvNS_9BwdParamsE)
        .other          _ZN10layer_norm22ln_bwd_finalize_kernelINS_22Kernel_traits_finalizeILj8192E13__nv_bfloat16S2_S2_S2_fjLb0ELj1024ELj4ENS_18Kernel_traits_baseILj8192ES2_S2_S2_S2_fjLj1024EEEEELb0ELb1EEEvNS_9BwdParamsE,@"STO_CUDA_ENTRY STV_DEFAULT"
_ZN10layer_norm22ln_bwd_finalize_kernelINS_22Kernel_traits_finalizeILj8192E13__nv_bfloat16S2_S2_S2_fjLb0ELj1024ELj4ENS_18Kernel_traits_baseILj8192ES2_S2_S2_S2_fjLj1024EEEEELb0ELb1EEEvNS_9BwdParamsE:
.text._ZN10layer_norm22ln_bwd_finalize_kernelINS_22Kernel_traits_finalizeILj8192E13__nv_bfloat16S2_S2_S2_fjLb0ELj1024ELj4ENS_18Kernel_traits_baseILj8192ES2_S2_S2_S2_fjLj1024EEEEELb0ELb1EEEvNS_9BwdParamsE:
        /* <DEDUP_REMOVED lines=13> */
[----:B------:R-:W-:Y:S02]  /*00d0*/  LOP3.LUT R7, R5, 0x1f, R0, 0x78, !PT ;  /* 0x0000001f05077812 */ /* 0x000fe400078e7800 */
[----:B------:R-:W-:Y:S02]  /*00e0*/  SHF.L.U32 R6, R6, 0x4, RZ ;  /* 0x0000000406067819 */ /* 0x000fe400000006ff */
[----:B------:R-:W-:Y:S01]  /*00f0*/  IADD3 R8, R4, R7, RZ ;  /* 0x0000000704087210 */ /* 0x000fe20007ffe0ff */
[C---:B------:R-:W-:Y:S01]  /*0100*/  IMAD R9, R2.reuse, 0x20, R7 ;  /* 0x0000002002097824 */ /* 0x040fe200078e0207 */
[----:B------:R-:W-:-:S02]  /*0110*/  ISETP.GE.U32.AND P0, PT, R2, 0x10, PT ;  /* 0x000000100200780c */ /* 0x000fc40003f06070 */
[----:B------:R-:W-:Y:S02]  /*0120*/  LOP3.LUT R11, R6, 0x7ffffff0, RZ, 0xc0, !PT ;  /* 0x7ffffff0060b7812 */ /* 0x000fe400078ec0ff */
[----:B------:R-:W-:Y:S02]  /*0130*/  ISETP.EQ.AND P0, PT, R5, 0x1f, !P0 ;  /* 0x0000001f0500780c */ /* 0x000fe40004702270 */
[----:B------:R-:W-:Y:S01]  /*0140*/  IADD3 R4, R2, R11, RZ ;  /* 0x0000000b02047210 */ /* 0x000fe20007ffe0ff */
[----:B0-----:R-:W-:-:S03]  /*0150*/  ULEA UR4, UR5, UR4, 0x18 ;  /* 0x0000000405047291 */ /* 0x001fc6000f8ec03f */
[----:B------:R-:W-:-:S03]  /*0160*/  ULDC UR5, c[0x0][0x218] ;  /* 0x0000860000057ab9 */ /* 0x000fc60000000800 */
[----:B------:R-:W-:Y:S02]  /*0170*/  LEA R7, R8, UR4, 0x2 ;  /* 0x0000000408077c11 */ /* 0x000fe4000f8e10ff */
[----:B------:R-:W-:Y:S02]  /*0180*/  LEA R6, R2, UR4, 0x3 ;  /* 0x0000000402067c11 */ /* 0x000fe4000f8e18ff */
[----:B------:R-:W-:-:S07]  /*0190*/  LEA R8, R9, UR4, 0x2 ;  /* 0x0000000409087c11 */ /* 0x000fce000f8e10ff */
.L_x_862:
[----:B0-2-4-:R-:W0:Y:S01]  /*01a0*/  LDC R10, c[0x0][0x210] ;  /* 0x00008400ff0a7b82 */ /* 0x015e220000000800 */
[----:B------:R-:W-:Y:S01]  /*01b0*/  BSSY B0, `(.L_x_851) ;  /* 0x0000067000007945 */ /* 0x000fe20003800000 */
[----:B------:R-:W-:Y:S01]  /*01c0*/  HFMA2.MMA R26, -RZ, RZ, 0, 0 ;  /* 0x00000000ff1a7435 */ /* 0x000fe200000001ff */
[----:B------:R-:W-:Y:S02]  /*01d0*/  MOV R20, RZ ;  /* 0x000000ff00147202 */ /* 0x000fe40000000f00 */
[----:B0-----:R-:W-:-:S13]  /*01e0*/  ISETP.GE.U32.AND P1, PT, R5, R10, PT ;  /* 0x0000000a0500720c */ /* 0x001fda0003f26070 */
[----:B-1-3--:R-:W-:Y:S05]  /*01f0*/  @P1 BRA `(.L_x_852) ;  /* 0x0000000400881947 */ /* 0x00afea0003800000 */
[----:B------:R-:W-:Y:S01]  /*0200*/  ISETP.GE.U32.AND P2, PT, R5, R10, PT ;  /* 0x0000000a0500720c */ /* 0x000fe20003f46070 */
[----:B------:R-:W-:-:S12]  /*0210*/  IMAD.MOV.U32 R21, RZ, RZ, R5 ;  /* 0x000000ffff157224 */ /* 0x000fd800078e0005 */
[----:B------:R-:W0:Y:S08]  /*0220*/  @P2 LDC R16, c[0x0][0x218] ;  /* 0x00008600ff102b82 */ /* 0x000e300000000800 */
[----:B------:R-:W1:Y:S08]  /*0230*/  @P2 LDC.64 R14, c[0x0][0x2d0] ;  /* 0x0000b400ff0e2b82 */ /* 0x000e700000000a00 */
[----:B------:R-:W2:Y:S01]  /*0240*/  @P2 LDC.64 R12, c[0x0][0x2d8] ;  /* 0x0000b600ff0c2b82 */ /* 0x000ea20000000a00 */
[----:B0-----:R-:W-:-:S04]  /*0250*/  @P2 IMAD R9, R21, R16, R3 ;  /* 0x0000001015092224 */ /* 0x001fc800078e0203 */
[----:B-1----:R-:W-:-:S06]  /*0260*/  @P2 IMAD.WIDE.U32 R14, R9, 0x4, R14 ;  /* 0x00000004090e2825 */ /* 0x002fcc00078e000e */
[----:B------:R-:W3:Y:S01]  /*0270*/  @P2 LDG.E R15, desc[UR6][R14.64] ;  /* 0x000000060e0f2981 */ /* 0x000ee2000c1e1900 */
[----:B--2---:R-:W-:-:S06]  /*0280*/  @P2 IMAD.WIDE.U32 R12, R9, 0x4, R12 ;  /* 0x00000004090c2825 */ /* 0x004fcc00078e000c */
[----:B------:R-:W2:Y:S01]  /*0290*/  @P2 LDG.E R13, desc[UR6][R12.64] ;  /* 0x000000060c0d2981 */ /* 0x000ea2000c1e1900 */
[----:B------:R-:W-:-:S04]  /*02a0*/  @P2 IADD3 R21, R21, 0x20, RZ ;  /* 0x0000002015152810 */ /* 0x000fc80007ffe0ff */
[CC--:B------:R-:W-:Y:S02]  /*02b0*/  ISETP.GE.U32.AND P1, PT, R21.reuse, R10.reuse, PT ;  /* 0x0000000a1500720c */ /* 0x0c0fe40003f26070 */
[----:B------:R-:W-:-:S04]  /*02c0*/  IADD3 R9, -R21, R10, RZ ;  /* 0x0000000a15097210 */ /* 0x000fc80007ffe1ff */
[----:B------:R-:W-:Y:S01]  /*02d0*/  ISETP.LE.U32.OR P1, PT, R9, 0x60, P1 ;  /* 0x000000600900780c */ /* 0x000fe20000f23470 */
[----:B------:R-:W-:Y:S01]  /*02e0*/  IMAD.MOV.U32 R26, RZ, RZ, RZ ;  /* 0x000000ffff1a7224 */ /* 0x000fe200078e00ff */
[----:B------:R-:W-:Y:S01]  /*02f0*/  MOV R20, RZ ;  /* 0x000000ff00147202 */ /* 0x000fe20000000f00 */
[----:B------:R-:W-:Y:S04]  /*0300*/  BSSY B1, `(.L_x_853) ;  /* 0x000002b000017945 */ /* 0x000fe80003800000 */
[----:B---3--:R-:W-:Y:S01]  /*0310*/  @P2 FADD.FTZ R20, R20, R15 ;  /* 0x0000000f14142221 */ /* 0x008fe20000010000 */
[----:B--2---:R-:W-:Y:S01]  /*0320*/  @P2 FADD.FTZ R26, R26, R13 ;  /* 0x0000000d1a1a2221 */ /* 0x004fe20000010000 */
[----:B------:R-:W-:-:S04]  /*0330*/  PLOP3.LUT P2, PT, P2, PT, PT, 0x8, 0x0 ;  /* 0x000000000000781c */ /* 0x000fc8000174e170 */
[----:B------:R-:W-:Y:S09]  /*0340*/  @P1 BRA `(.L_x_854) ;  /* 0x0000000000981947 */ /* 0x000ff20003800000 */
[----:B------:R-:W0:Y:S01]  /*0350*/  LDC.64 R12, c[0x0][0x2d0] ;  /* 0x0000b400ff0c7b82 */ /* 0x000e220000000a00 */
[----:B------:R-:W-:Y:S02]  /*0360*/  PLOP3.LUT P2, PT, PT, PT, PT, 0x8, 0x0 ;  /* 0x000000000000781c */ /* 0x000fe40003f4e170 */
[----:B------:R-:W-:-:S05]  /*0370*/  IADD3 R9, R10, -0x60, RZ ;  /* 0xffffffa00a097810 */ /* 0x000fca0007ffe0ff */
[----:B------:R-:W1:Y:S06]  /*0380*/  LDC.64 R14, c[0x0][0x2d8] ;  /* 0x0000b600ff0e7b82 */ /* 0x000e6c0000000a00 */
.L_x_855:
[C---:B------:R-:W-:Y:S01]  /*0390*/  IADD3 R16, R21.reuse, 0x20, RZ ;  /* 0x0000002015107810 */ /* 0x040fe20007ffe0ff */
[C---:B------:R-:W-:Y:S01]  /*03a0*/  IMAD R25, R21.reuse, UR5, R3 ;  /* 0x0000000515197c24 */ /* 0x040fe2000f8e0203 */
[----:B------:R-:W-:-:S03]  /*03b0*/  IADD3 R18, R21, 0x40, RZ ;  /* 0x0000004015127810 */ /* 0x000fc60007ffe0ff */
[----:B------:R-:W-:Y:S02]  /*03c0*/  IMAD R17, R16, UR5, R3 ;  /* 0x0000000510117c24 */ /* 0x000fe4000f8e0203 */
[----:B0-----:R-:W-:-:S04]  /*03d0*/  IMAD.WIDE.U32 R22, R25, 0x4, R12 ;  /* 0x0000000419167825 */ /* 0x001fc800078e000c */
[----:B------:R-:W-:Y:S01]  /*03e0*/  IMAD.WIDE.U32 R28, R17, 0x4, R12 ;  /* 0x00000004111c7825 */ /* 0x000fe200078e000c */
[----:B------:R0:W2:Y:S03]  /*03f0*/  LDG.E R11, desc[UR6][R22.64] ;  /* 0x00000006160b7981 */ /* 0x0000a6000c1e1900 */
[--C-:B-1----:R-:W-:Y:S02]  /*0400*/  IMAD.WIDE.U32 R24, R25, 0x4, R14.reuse ;  /* 0x0000000419187825 */ /* 0x102fe400078e000e */
[----:B------:R-:W3:Y:S02]  /*0410*/  LDG.E R28, desc[UR6][R28.64] ;  /* 0x000000061c1c7981 */ /* 0x000ee4000c1e1900 */
[----:B------:R-:W-:Y:S02]  /*0420*/  IMAD.WIDE.U32 R16, R17, 0x4, R14 ;  /* 0x0000000411107825 */ /* 0x000fe400078e000e */
[----:B------:R1:W4:Y:S02]  /*0430*/  LDG.E R27, desc[UR6][R24.64] ;  /* 0x00000006181b7981 */ /* 0x000324000c1e1900 */
[----:B------:R-:W-:-:S02]  /*0440*/  IMAD R19, R18, UR5, R3 ;  /* 0x0000000512137c24 */ /* 0x000fc4000f8e0203 */
[----:B0-----:R-:W-:Y:S01]  /*0450*/  VIADD R22, R21, 0x60 ;  /* 0x0000006015167836 */ /* 0x001fe20000000000 */
[----:B------:R0:W5:Y:S03]  /*0460*/  LDG.E R29, desc[UR6][R16.64] ;  /* 0x00000006101d7981 */ /* 0x000166000c1e1900 */
[----:B-1----:R-:W-:Y:S02]  /*0470*/  IMAD R25, R22, UR5, R3 ;  /* 0x0000000516197c24 */ /* 0x002fe4000f8e0203 */
[----:B0-----:R-:W-:-:S04]  /*0480*/  IMAD.WIDE.U32 R16, R19, 0x4, R12 ;  /* 0x0000000413107825 */ /* 0x001fc800078e000c */
[----:B------:R-:W-:Y:S02]  /*0490*/  IMAD.WIDE.U32 R18, R19, 0x4, R14 ;  /* 0x0000000413127825 */ /* 0x000fe400078e000e */
[----:B------:R-:W5:Y:S02]  /*04a0*/  LDG.E R16, desc[UR6][R16.64] ;  /* 0x0000000610107981 */ /* 0x000f64000c1e1900 */
[C---:B------:R-:W-:Y:S02]  /*04b0*/  IMAD.WIDE.U32 R22, R25.reuse, 0x4, R12 ;  /* 0x0000000419167825 */ /* 0x040fe400078e000c */
[----:B------:R-:W5:Y:S02]  /*04c0*/  LDG.E R18, desc[UR6][R18.64] ;  /* 0x0000000612127981 */ /* 0x000f64000c1e1900 */
[----:B------:R-:W-:Y:S02]  /*04d0*/  IMAD.WIDE.U32 R24, R25, 0x4, R14 ;  /* 0x0000000419187825 */ /* 0x000fe400078e000e */
[----:B------:R-:W5:Y:S04]  /*04e0*/  LDG.E R22, desc[UR6][R22.64] ;  /* 0x0000000616167981 */ /* 0x000f68000c1e1900 */
[----:B------:R-:W5:Y:S01]  /*04f0*/  LDG.E R24, desc[UR6][R24.64] ;  /* 0x0000000618187981 */ /* 0x000f62000c1e1900 */
[----:B------:R-:W-:-:S04]  /*0500*/  IADD3 R21, R21, 0x80, RZ ;  /* 0x0000008015157810 */ /* 0x000fc80007ffe0ff */
[----:B------:R-:W-:Y:S01]  /*0510*/  ISETP.GE.U32.AND P1, PT, R21, R9, PT ;  /* 0x000000091500720c */ /* 0x000fe20003f26070 */
[----:B--2---:R-:W-:-:S04]  /*0520*/  FADD.FTZ R11, R11, R20 ;  /* 0x000000140b0b7221 */ /* 0x004fc80000010000 */
[----:B---3--:R-:W-:Y:S01]  /*0530*/  FADD.FTZ R11, R11, R28 ;  /* 0x0000001c0b0b7221 */ /* 0x008fe20000010000 */
[----:B----4-:R-:W-:-:S04]  /*0540*/  FADD.FTZ R26, R27, R26 ;  /* 0x0000001a1b1a7221 */ /* 0x010fc80000010000 */
[----:B-----5:R-:W-:Y:S01]  /*0550*/  FADD.FTZ R29, R26, R29 ;  /* 0x0000001d1a1d7221 */ /* 0x020fe20000010000 */
[----:B------:R-:W-:-:S03]  /*0560*/  FADD.FTZ R11, R11, R16 ;  /* 0x000000100b0b7221 */ /* 0x000fc60000010000 */
[----:B------:R-:W-:Y:S01]  /*0570*/  FADD.FTZ R29, R29, R18 ;  /* 0x000000121d1d7221 */ /* 0x000fe20000010000 */
[----:B------:R-:W-:-:S03]  /*0580*/  FADD.FTZ R20, R11, R22 ;  /* 0x000000160b147221 */ /* 0x000fc60000010000 */
[----:B------:R-:W-:Y:S01]  /*0590*/  FADD.FTZ R26, R29, R24 ;  /* 0x000000181d1a7221 */ /* 0x000fe20000010000 */
[----:B------:R-:W-:Y:S06]  /*05a0*/  @!P1 BRA `(.L_x_855) ;  /* 0xfffffffc00789947 */ /* 0x000fec000383ffff */
.L_x_854:
[----:B------:R-:W-:Y:S05]  /*05b0*/  BSYNC B1 ;  /* 0x0000000000017941 */ /* 0x000fea0003800000 */
.L_x_853:
[CC--:B------:R-:W-:Y:S01]  /*05c0*/  ISETP.GE.U32.AND P1, PT, R21.reuse, R10.reuse, PT ;  /* 0x0000000a1500720c */ /* 0x0c0fe20003f26070 */
[----:B------:R-:W-:Y:S01]  /*05d0*/  BSSY B1, `(.L_x_856) ;  /* 0x0000018000017945 */ /* 0x000fe20003800000 */
[----:B------:R-:W-:-:S04]  /*05e0*/  IADD3 R9, -R21, R10, RZ ;  /* 0x0000000a15097210 */ /* 0x000fc80007ffe1ff */
[----:B------:R-:W-:-:S13]  /*05f0*/  ISETP.LE.U32.OR P1, PT, R9, 0x20, P1 ;  /* 0x000000200900780c */ /* 0x000fda0000f23470 */
[----:B------:R-:W-:Y:S05]  /*0600*/  @P1 BRA `(.L_x_857) ;  /* 0x0000000000501947 */ /* 0x000fea0003800000 */
[----:B------:R-:W0:Y:S01]  /*0610*/  LDC.64 R18, c[0x0][0x2d0] ;  /* 0x0000b400ff127b82 */ /* 0x000e220000000a00 */
[----:B------:R-:W-:Y:S01]  /*0620*/  ULDC UR8, c[0x0][0x218] ;  /* 0x0000860000087ab9 */ /* 0x000fe20000000800 */
[C---:B------:R-:W-:Y:S01]  /*0630*/  IADD3 R14, R21.reuse, 0x20, RZ ;  /* 0x00000020150e7810 */ /* 0x040fe20007ffe0ff */
[----:B------:R-:W-:-:S04]  /*0640*/  IMAD R15, R21, UR8, R3 ;  /* 0x00000008150f7c24 */ /* 0x000fc8000f8e0203 */
[----:B------:R-:W-:Y:S01]  /*0650*/  IMAD R9, R14, UR8, R3 ;  /* 0x000000080e097c24 */ /* 0x000fe2000f8e0203 */
        /* <DEDUP_REMOVED lines=15> */
.L_x_857:
[----:B------:R-:W-:Y:S05]  /*0750*/  BSYNC B1 ;  /* 0x0000000000017941 */ /* 0x000fea0003800000 */
.L_x_856:
[----:B------:R-:W-:-:S13]  /*0760*/  ISETP.LT.U32.OR P2, PT, R21, R10, P2 ;  /* 0x0000000a1500720c */ /* 0x000fda0001741470 */
[----:B------:R-:W-:Y:S05]  /*0770*/  @!P2 BRA `(.L_x_852) ;  /* 0x000000000028a947 */ /* 0x000fea0003800000 */
[----:B------:R-:W0:Y:S01]  /*0780*/  LDC.64 R12, c[0x0][0x2d0] ;  /* 0x0000b400ff0c7b82 */ /* 0x000e220000000a00 */
[----:B------:R-:W-:Y:S02]  /*0790*/  ULDC UR8, c[0x0][0x218] ;  /* 0x0000860000087ab9 */ /* 0x000fe40000000800 */
[----:B------:R-:W-:-:S05]  /*07a0*/  IMAD R9, R21, UR8, R3 ;  /* 0x0000000815097c24 */ /* 0x000fca000f8e0203 */
[----:B------:R-:W1:Y:S01]  /*07b0*/  LDC.64 R10, c[0x0][0x2d8] ;  /* 0x0000b600ff0a7b82 */ /* 0x000e620000000a00 */
[----:B0-----:R-:W-:-:S06]  /*07c0*/  IMAD.WIDE.U32 R12, R9, 0x4, R12 ;  /* 0x00000004090c7825 */ /* 0x001fcc00078e000c */
[----:B------:R-:W2:Y:S01]  /*07d0*/  LDG.E R13, desc[UR6][R12.64] ;  /* 0x000000060c0d7981 */ /* 0x000ea2000c1e1900 */
[----:B-1----:R-:W-:-:S06]  /*07e0*/  IMAD.WIDE.U32 R10, R9, 0x4, R10 ;  /* 0x00000004090a7825 */ /* 0x002fcc00078e000a */
[----:B------:R-:W3:Y:S01]  /*07f0*/  LDG.E R11, desc[UR6][R10.64] ;  /* 0x000000060a0b7981 */ /* 0x000ee2000c1e1900 */
[----:B--2---:R-:W-:Y:S01]  /*0800*/  FADD.FTZ R20, R20, R13 ;  /* 0x0000000d14147221 */ /* 0x004fe20000010000 */
[----:B---3--:R-:W-:-:S07]  /*0810*/  FADD.FTZ R26, R26, R11 ;  /* 0x0000000b1a1a7221 */ /* 0x008fce0000010000 */
.L_x_852:
[----:B------:R-:W-:Y:S05]  /*0820*/  BSYNC B0 ;  /* 0x0000000000007941 */ /* 0x000fea0003800000 */
.L_x_851:
        /* <DEDUP_REMOVED lines=11> */
[----:B---3--:R-:W3:Y:S04]  /*08e0*/  SHFL.BFLY PT, R11, R10, 0x1, 0x1f ;  /* 0x0c201f000a0b7f89 */ /* 0x008ee800000e0000 */
[----:B--2---:R-:W2:Y:S01]  /*08f0*/  SHFL.BFLY PT, R12, R9, 0x1, 0x1f ;  /* 0x0c201f00090c7f89 */ /* 0x004ea200000e0000 */
[----:B---3--:R-:W-:Y:S01]  /*0900*/  FADD.FTZ R11, R10, R11 ;  /* 0x0000000b0a0b7221 */ /* 0x008fe20000010000 */
[----:B--2---:R-:W-:-:S04]  /*0910*/  FADD.FTZ R14, R9, R12 ;  /* 0x0000000c090e7221 */ /* 0x004fc80000010000 */
[----:B------:R-:W2:Y:S04]  /*0920*/  SHFL.BFLY PT, R12, R11, 0x2, 0x1f ;  /* 0x0c401f000b0c7f89 */ /* 0x000ea800000e0000 */
[----:B------:R-:W3:Y:S01]  /*0930*/  SHFL.BFLY PT, R13, R14, 0x2, 0x1f ;  /* 0x0c401f000e0d7f89 */ /* 0x000ee200000e0000 */
[----:B--2---:R-:W-:Y:S01]  /*0940*/  FADD.FTZ R12, R11, R12 ;  /* 0x0000000c0b0c7221 */ /* 0x004fe20000010000 */
[----:B---3--:R-:W-:-:S04]  /*0950*/  FADD.FTZ R15, R14, R13 ;  /* 0x0000000d0e0f7221 */ /* 0x008fc80000010000 */
        /* <DEDUP_REMOVED lines=8> */
[----:B------:R2:W3:Y:S04]  /*09e0*/  SHFL.BFLY PT, R11, R10, 0x10, 0x1f ;  /* 0x0e001f000a0b7f89 */ /* 0x0004e800000e0000 */
[----:B------:R2:W4:Y:S02]  /*09f0*/  SHFL.BFLY PT, R14, R9, 0x10, 0x1f ;  /* 0x0e001f00090e7f89 */ /* 0x00052400000e0000 */
.L_x_873:
[----:B------:R-:W-:Y:S01]  /*0a00*/  @!P1 SHF.R.U32.HI R12, RZ, 0x3, R0 ;  /* 0x00000003ff0c9819 */ /* 0x000fe20000011600 */
[----:B----4-:R-:W-:Y:S01]  /*0a10*/  FADD.FTZ R14, R9, R14 ;  /* 0x0000000e090e7221 */ /* 0x010fe20000010000 */
[----:B---3--:R-:W-:Y:S02]  /*0a20*/  FADD.FTZ R11, R10, R11 ;  /* 0x0000000b0a0b7221 */ /* 0x008fe40000010000 */
[----:B------:R-:W-:-:S05]  /*0a30*/  @!P1 LOP3.LUT R12, R12, 0x1ffffffc, RZ, 0xc0, !PT ;  /* 0x1ffffffc0c0c9812 */ /* 0x000fca00078ec0ff */
[----:B------:R3:W-:Y:S04]  /*0a40*/  @!P1 STS [R12+UR4+0x2000], R14 ;  /* 0x0020000e0c009988 */ /* 0x0007e80008000804 */
[----:B------:R3:W-:Y:S02]  /*0a50*/  @!P1 STS [R12+UR4+0x2080], R11 ;  /* 0x0020800b0c009988 */ /* 0x0007e40008000804 */
.L_x_858:
[----:B------:R-:W-:Y:S05]  /*0a60*/  WARPSYNC.ALL ;  /* 0x0000000000007948 */ /* 0x000fea0003800000 */
[----:B------:R-:W-:Y:S06]  /*0a70*/  BAR.SYNC.DEFER_BLOCKING 0x0 ;  /* 0x0000000000007b1d */ /* 0x000fec0000010000 */
[----:B------:R-:W-:Y:S04]  /*0a80*/  BSSY B0, `(.L_x_860) ;  /* 0x000000c000007945 */ /* 0x000fe80003800000 */
[----:B------:R-:W-:Y:S05]  /*0a90*/  @!P0 BRA `(.L_x_861) ;  /* 0x0000000000288947 */ /* 0x000fea0003800000 */
[----:B---3--:R-:W3:Y:S01]  /*0aa0*/  LDS.64 R14, [R6+0x2000] ;  /* 0x00200000060e7984 */ /* 0x008ee20000000a00 */
[----:B------:R-:W4:Y:S03]  /*0ab0*/  LDC.64 R12, c[0x0][0x318] ;  /* 0x0000c600ff0c7b82 */ /* 0x000f260000000a00 */
[----:B------:R-:W5:Y:S05]  /*0ac0*/  LDS.64 R16, [R6+0x2080] ;  /* 0x0020800006107984 */ /* 0x000f6a0000000a00 */
[----:B--2---:R-:W2:Y:S01]  /*0ad0*/  LDC.64 R10, c[0x0][0x310] ;  /* 0x0000c400ff0a7b82 */ /* 0x004ea20000000a00 */
[----:B----4-:R-:W-:-:S04]  /*0ae0*/  IMAD.WIDE.U32 R12, R4, 0x4, R12 ;  /* 0x00000004040c7825 */ /* 0x010fc800078e000c */
[----:B--2---:R-:W-:Y:S01]  /*0af0*/  IMAD.WIDE.U32 R10, R4, 0x4, R10 ;  /* 0x00000004040a7825 */ /* 0x004fe200078e000a */
[----:B---3--:R-:W-:Y:S02]  /*0b00*/  F2FP.BF16.F32.PACK_AB R15, R15, R14 ;  /* 0x0000000e0f0f723e */ /* 0x008fe400000010ff */
[----:B-----5:R-:W-:-:S03]  /*0b10*/  F2FP.BF16.F32.PACK_AB R17, R17, R16 ;  /* 0x000000101111723e */ /* 0x020fc600000010ff */
[----:B------:R4:W-:Y:S04]  /*0b20*/  STG.E desc[UR6][R12.64], R15 ;  /* 0x0000000f0c007986 */ /* 0x0009e8000c101906 */
[----:B------:R4:W-:Y:S02]  /*0b30*/  STG.E desc[UR6][R10.64], R17 ;  /* 0x000000110a007986 */ /* 0x0009e4000c101906 */
.L_x_861:
[----:B------:R-:W-:Y:S05]  /*0b40*/  BSYNC B0 ;  /* 0x0000000000007941 */ /* 0x000fea0003800000 */
.L_x_860:
[C---:B------:R-:W-:Y:S02]  /*0b50*/  ISETP.GT.U32.AND P1, PT, R3.reuse, -0x2001, PT ;  /* 0xffffdfff0300780c */ /* 0x040fe40003f24070 */
[----:B------:R-:W-:Y:S02]  /*0b60*/  IADD3 R3, R3, 0x2000, RZ ;  /* 0x0000200003037810 */ /* 0x000fe40007ffe0ff */
[----:B------:R-:W-:-:S09]  /*0b70*/  IADD3 R4, R4, 0x1000, RZ ;  /* 0x0000100004047810 */ /* 0x000fd20007ffe0ff */
[----:B------:R-:W-:Y:S05]  /*0b80*/  @P1 BRA `(.L_x_862) ;  /* 0xfffffff400841947 */ /* 0x000fea000383ffff */
[----:B------:R-:W-:Y:S05]  /*0b90*/  EXIT ;  /* 0x000000000000794d */ /* 0x000fea0003800000 */
.L_x_859:
[----:B------:R-:W-:Y:S01]  /*0ba0*/  HFMA2.MMA R22, -RZ, RZ, 0, 1.847743988037109375e-06 ;  /* 0x0000001fff167435 */ /* 0x000fe200000001ff */
[----:B0--3--:R-:W-:Y:S01]  /*0bb0*/  MOV R20, R10 ;  /* 0x0000000a00147202 */ /* 0x009fe20000000f00 */
[----:B------:R-:W-:Y:S01]  /*0bc0*/  IMAD.MOV.U32 R19, RZ, RZ, 0x1 ;  /* 0x00000001ff137424 */ /* 0x000fe200078e00ff */
[----:B------:R-:W-:-:S08]  /*0bd0*/  MOV R17, 0xffffffff ;  /* 0xffffffff00117802 */ /* 0x000fd00000000f00 */
[----:B-12---:R-:W-:Y:S05]  /*0be0*/  WARPSYNC.COLLECTIVE R17, `(.L_x_863) ;  /* 0x0000000011087348 */ /* 0x006fea0003c00000 */
[----:B------:R0:W3:Y:S02]  /*0bf0*/  SHFL.BFLY P2, R18, R20, R19, R22 ;  /* 0x0c00001314127389 */ /* 0x0000e40000040016 */
[----:B0123--:R-:W-:Y:S01]  /*0c00*/  ENDCOLLECTIVE ;  /* 0x000000000000791b */ /* 0x00ffe20003800000 */
.L_x_863:
[----:B------:R-:W-:Y:S01]  /*0c10*/  HFMA2.MMA R19, -RZ, RZ, 0, 1.1920928955078125e-07 ;  /* 0x00000002ff137435 */ /* 0x000fe200000001ff */
[----:B------:R-:W-:-:S05]  /*0c20*/  MOV R11, R18 ;  /* 0x00000012000b7202 */ /* 0x000fca0000000f00 */
[----:B------:R-:W-:-:S04]  /*0c30*/  FADD.FTZ R11, R10, R11 ;  /* 0x0000000b0a0b7221 */ /* 0x000fc80000010000 */
[----:B------:R-:W-:-:S07]  /*0c40*/  IMAD.MOV.U32 R20, RZ, RZ, R11 ;  /* 0x000000ffff147224 */ /* 0x000fce00078e000b */
[----:B------:R-:W-:Y:S05]  /*0c50*/  WARPSYNC.COLLECTIVE R17, `(.L_x_864) ;  /* 0x0000000011087348 */ /* 0x000fea0003c00000 */
[----:B------:R0:W1:Y:S02]  /*0c60*/  SHFL.BFLY P2, R18, R20, R19, R22 ;  /* 0x0c00001314127389 */ /* 0x0000640000040016 */
[----:B01----:R-:W-:Y:S01]  /*0c70*/  ENDCOLLECTIVE ;  /* 0x000000000000791b */ /* 0x003fe20003800000 */
.L_x_864:
[----:B------:R-:W-:Y:S01]  /*0c80*/  IMAD.MOV.U32 R19, RZ, RZ, 0x4 ;  /* 0x00000004ff137424 */ /* 0x000fe200078e00ff */
[----:B------:R-:W-:-:S05]  /*0c90*/  MOV R12, R18 ;  /* 0x00000012000c7202 */ /* 0x000fca0000000f00 */
[----:B------:R-:W-:-:S05]  /*0ca0*/  FADD.FTZ R12, R11, R12 ;  /* 0x0000000c0b0c7221 */ /* 0x000fca0000010000 */
[----:B------:R-:W-:-:S07]  /*0cb0*/  MOV R20, R12 ;  /* 0x0000000c00147202 */ /* 0x000fce0000000f00 */
[----:B------:R-:W-:Y:S05]  /*0cc0*/  WARPSYNC.COLLECTIVE R17, `(.L_x_865) ;  /* 0x0000000011087348 */ /* 0x000fea0003c00000 */
[----:B------:R0:W1:Y:S02]  /*0cd0*/  SHFL.BFLY P2, R18, R20, R19, R22 ;  /* 0x0c00001314127389 */ /* 0x0000640000040016 */
[----:B01----:R-:W-:Y:S01]  /*0ce0*/  ENDCOLLECTIVE ;  /* 0x000000000000791b */ /* 0x003fe20003800000 */
.L_x_865:
[----:B------:R-:W-:Y:S01]  /*0cf0*/  HFMA2.MMA R19, -RZ, RZ, 0, 4.76837158203125e-07 ;  /* 0x00000008ff137435 */ /* 0x000fe200000001ff */
[----:B------:R-:W-:-:S05]  /*0d00*/  MOV R13, R18 ;  /* 0x00000012000d7202 */ /* 0x000fca0000000f00 */
[----:B------:R-:W-:-:S05]  /*0d10*/  FADD.FTZ R13, R12, R13 ;  /* 0x0000000d0c0d7221 */ /* 0x000fca0000010000 */
[----:B------:R-:W-:-:S07]  /*0d20*/  MOV R20, R13 ;  /* 0x0000000d00147202 */ /* 0x000fce0000000f00 */
[----:B------:R-:W-:Y:S05]  /*0d30*/  WARPSYNC.COLLECTIVE R17, `(.L_x_866) ;  /* 0x0000000011087348 */ /* 0x000fea0003c00000 */
[----:B------:R0:W1:Y:S02]  /*0d40*/  SHFL.BFLY P2, R18, R20, R19, R22 ;  /* 0x0c00001314127389 */ /* 0x0000640000040016 */
[----:B01----:R-:W-:Y:S01]  /*0d50*/  ENDCOLLECTIVE ;  /* 0x000000000000791b */ /* 0x003fe20003800000 */
.L_x_866:
[----:B------:R-:W-:Y:S01]  /*0d60*/  HFMA2.MMA R19, -RZ, RZ, 0, 9.5367431640625e-07 ;  /* 0x00000010ff137435 */ /* 0x000fe200000001ff */
[----:B------:R-:W-:-:S04]  /*0d70*/  IMAD.MOV.U32 R10, RZ, RZ, R18 ;  /* 0x000000ffff0a7224 */ /* 0x000fc800078e0012 */
[----:B------:R-:W-:-:S05]  /*0d80*/  FADD.FTZ R10, R13, R10 ;  /* 0x0000000a0d0a7221 */ /* 0x000fca0000010000 */
[----:B------:R-:W-:-:S07]  /*0d90*/  MOV R20, R10 ;  /* 0x0000000a00147202 */ /* 0x000fce0000000f00 */
[----:B------:R-:W-:Y:S05]  /*0da0*/  WARPSYNC.COLLECTIVE R17, `(.L_x_867) ;  /* 0x0000000011087348 */ /* 0x000fea0003c00000 */
[----:B------:R0:W1:Y:S02]  /*0db0*/  SHFL.BFLY P2, R18, R20, R19, R22 ;  /* 0x0c00001314127389 */ /* 0x0000640000040016 */
[----:B01----:R-:W-:Y:S01]  /*0dc0*/  ENDCOLLECTIVE ;  /* 0x000000000000791b */ /* 0x003fe20003800000 */
.L_x_867:
[----:B------:R-:W-:Y:S01]  /*0dd0*/  HFMA2.MMA R19, -RZ, RZ, 0, 5.9604644775390625e-08 ;  /* 0x00000001ff137435 */ /* 0x000fe200000001ff */
[----:B------:R-:W-:Y:S01]  /*0de0*/  IMAD.MOV.U32 R20, RZ, RZ, R9 ;  /* 0x000000ffff147224 */ /* 0x000fe200078e0009 */
[----:B------:R-:W-:-:S09]  /*0df0*/  MOV R11, R18 ;  /* 0x00000012000b7202 */ /* 0x000fd20000000f00 */
[----:B------:R-:W-:Y:S05]  /*0e00*/  WARPSYNC.COLLECTIVE R17, `(.L_x_868) ;  /* 0x0000000011087348 */ /* 0x000fea0003c00000 */
[----:B------:R0:W1:Y:S02]  /*0e10*/  SHFL.BFLY P2, R18, R20, R19, R22 ;  /* 0x0c00001314127389 */ /* 0x0000640000040016 */
[----:B01----:R-:W-:Y:S01]  /*0e20*/  ENDCOLLECTIVE ;  /* 0x000000000000791b */ /* 0x003fe20003800000 */
.L_x_868:
[----:B------:R-:W-:Y:S01]  /*0e30*/  HFMA2.MMA R19, -RZ, RZ, 0, 1.1920928955078125e-07 ;  /* 0x00000002ff137435 */ /* 0x000fe200000001ff */
[----:B------:R-:W-:-:S05]  /*0e40*/  MOV R12, R18 ;  /* 0x00000012000c7202 */ /* 0x000fca0000000f00 */
[----:B------:R-:W-:-:S05]  /*0e50*/  FADD.FTZ R14, R9, R12 ;  /* 0x0000000c090e7221 */ /* 0x000fca0000010000 */
[----:B------:R-:W-:-:S07]  /*0e60*/  MOV R20, R14 ;  /* 0x0000000e00147202 */ /* 0x000fce0000000f00 */
[----:B------:R-:W-:Y:S05]  /*0e70*/  WARPSYNC.COLLECTIVE R17, `(.L_x_869) ;  /* 0x0000000011087348 */ /* 0x000fea0003c00000 */
[----:B------:R0:W1:Y:S02]  /*0e80*/  SHFL.BFLY P2, R18, R20, R19, R22 ;  /* 0x0c00001314127389 */ /* 0x0000640000040016 */
[----:B01----:R-:W-:Y:S01]  /*0e90*/  ENDCOLLECTIVE ;  /* 0x000000000000791b */ /* 0x003fe20003800000 */
.L_x_869:
[----:B------:R-:W-:Y:S01]  /*0ea0*/  HFMA2.MMA R19, -RZ, RZ, 0, 2.384185791015625e-07 ;  /* 0x00000004ff137435 */ /* 0x000fe200000001ff */
[----:B------:R-:W-:-:S04]  /*0eb0*/  IMAD.MOV.U32 R13, RZ, RZ, R18 ;  /* 0x000000ffff0d7224 */ /* 0x000fc800078e0012 */
[----:B------:R-:W-:-:S05]  /*0ec0*/  FADD.FTZ R15, R14, R13 ;  /* 0x0000000d0e0f7221 */ /* 0x000fca0000010000 */
[----:B------:R-:W-:-:S07]  /*0ed0*/  MOV R20, R15 ;  /* 0x0000000f00147202 */ /* 0x000fce0000000f00 */
[----:B------:R-:W-:Y:S05]  /*0ee0*/  WARPSYNC.COLLECTIVE R17, `(.L_x_870) ;  /* 0x0000000011087348 */ /* 0x000fea0003c00000 */
[----:B------:R0:W1:Y:S02]  /*0ef0*/  SHFL.BFLY P2, R18, R20, R19, R22 ;  /* 0x0c00001314127389 */ /* 0x0000640000040016 */
[----:B01----:R-:W-:Y:S01]  /*0f00*/  ENDCOLLECTIVE ;  /* 0x000000000000791b */ /* 0x003fe20003800000 */
.L_x_870:
[----:B------:R-:W-:Y:S01]  /*0f10*/  IMAD.MOV.U32 R19, RZ, RZ, 0x8 ;  /* 0x00000008ff137424 */ /* 0x000fe200078e00ff */
[----:B------:R-:W-:-:S05]  /*0f20*/  MOV R16, R18 ;  /* 0x0000001200107202 */ /* 0x000fca0000000f00 */
[----:B------:R-:W-:-:S05]  /*0f30*/  FADD.FTZ R16, R15, R16 ;  /* 0x000000100f107221 */ /* 0x000fca0000010000 */
[----:B------:R-:W-:-:S07]  /*0f40*/  MOV R20, R16 ;  /* 0x0000001000147202 */ /* 0x000fce0000000f00 */
[----:B------:R-:W-:Y:S05]  /*0f50*/  WARPSYNC.COLLECTIVE R17, `(.L_x_871) ;  /* 0x0000000011087348 */ /* 0x000fea0003c00000 */
[----:B------:R0:W1:Y:S02]  /*0f60*/  SHFL.BFLY P2, R18, R20, R19, R22 ;  /* 0x0c00001314127389 */ /* 0x0000640000040016 */
[----:B01----:R-:W-:Y:S01]  /*0f70*/  ENDCOLLECTIVE ;  /* 0x000000000000791b */ /* 0x003fe20003800000 */
.L_x_871:
[----:B------:R-:W-:Y:S01]  /*0f80*/  HFMA2.MMA R19, -RZ, RZ, 0, 9.5367431640625e-07 ;  /* 0x00000010ff137435 */ /* 0x000fe200000001ff */
[----:B------:R-:W-:-:S05]  /*0f90*/  MOV R9, R18 ;  /* 0x0000001200097202 */ /* 0x000fca0000000f00 */
[----:B------:R-:W-:-:S05]  /*0fa0*/  FADD.FTZ R9, R16, R9 ;  /* 0x0000000910097221 */ /* 0x000fca0000010000 */
[----:B------:R-:W-:-:S07]  /*0fb0*/  MOV R20, R9 ;  /* 0x0000000900147202 */ /* 0x000fce0000000f00 */
[----:B------:R-:W-:Y:S05]  /*0fc0*/  WARPSYNC.COLLECTIVE R17, `(.L_x_872) ;  /* 0x0000000011087348 */ /* 0x000fea0003c00000 */
[----:B------:R0:W1:Y:S02]  /*0fd0*/  SHFL.BFLY P2, R18, R20, R19, R22 ;  /* 0x0c00001314127389 */ /* 0x0000640000040016 */
[----:B01----:R-:W-:Y:S01]  /*0fe0*/  ENDCOLLECTIVE ;  /* 0x000000000000791b */ /* 0x003fe20003800000 */
.L_x_872:
[----:B------:R-:W-:Y:S01]  /*0ff0*/  MOV R14, R18 ;  /* 0x00000012000e7202 */ /* 0x000fe20000000f00 */
[----:B------:R-:W-:Y:S06]  /*1000*/  BRA `(.L_x_873) ;  /* 0xfffffff8007c7947 */ /* 0x000fec000383ffff */
.L_x_874:
        /* <DEDUP_REMOVED lines=15> */
.L_x_13872:


//--------------------- .text._ZN10layer_norm13ln_bwd_kernelINS_13Kernel_traitsI13__nv_bfloat16S2_S2_S2_fjLj8192ELj1ELj1ELj8ELj16ENS_18Kernel_traits_baseILj8192ES2_S2_S2_S2_fjLj256EEEEELb1ELb0ELb1ELb1EEEvNS_9BwdParamsE --------------------------
	.section	.text._ZN10layer_norm13ln_bwd_kernelINS_13Kernel_traitsI13__nv_bfloat16S2_S2_S2_fjLj8192ELj1ELj1ELj8ELj16ENS_18Kernel_traits_baseILj8192ES2_S2_S2_S2_fjLj256EEEEELb1ELb0ELb1ELb1EEEvNS_9BwdParamsE,"ax",@progbits
	.align	128
        .global         _ZN10layer_norm13ln_bwd_kernelINS_13Kernel_traitsI13__nv_bfloat16S2_S2_S2_fjLj8192ELj1ELj1ELj8ELj16ENS_18Kernel_traits_baseILj8192ES2_S2_S2_S2_fjLj256EEEEELb1ELb0ELb1ELb1EEEvNS_9BwdParamsE
        .type           _ZN10layer_norm13ln_bwd_kernelINS_13Kernel_traitsI13__nv_bfloat16S2_S2_S2_fjLj8192ELj1ELj1ELj8ELj16ENS_18Kernel_traits_baseILj8192ES2_S2_S2_S2_fjLj256EEEEELb1ELb0ELb1ELb1EEEvNS_9BwdParamsE,@function
        .size           _ZN10layer_norm13ln_bwd_kernelINS_13Kernel_traitsI13__nv_bfloat16S2_S2_S2_fjLj8192ELj1ELj1ELj8ELj16ENS_18Kernel_traits_baseILj8192ES2_S2_S2_S2_fjLj256EEEEELb1ELb0ELb1ELb1EEEvNS_9BwdParamsE,(.L_x_13873 - _ZN10layer_norm13ln_bwd_kernelINS_13Kernel_traitsI13__nv_bfloat16S2_S2_S2_fjLj8192ELj1ELj1ELj8ELj16ENS_18Kernel_traits_baseILj8192ES2_S2_S2_S2_fjLj256EEEEELb1ELb0ELb1ELb1EEEvNS_9BwdParamsE)
        .other          _ZN10layer_norm13ln_bwd_kernelINS_13Kernel_traitsI13__nv_bfloat16S2_S2_S2_fjLj8192ELj1ELj1ELj8ELj16ENS_18Kernel_traits_baseILj8192ES2_S2_S2_S2_fjLj256EEEEELb1ELb0ELb1ELb1EEEvNS_9BwdParamsE,@"STO_CUDA_ENTRY STV_DEFAULT"
_ZN10layer_norm13ln_bwd_kernelINS_13Kernel_traitsI13__nv_bfloat16S2_S2_S2_fjLj8192ELj1ELj1ELj8ELj16ENS_18Kernel_traits_baseILj8192ES2_S2_S2_S2_fjLj256EEEEELb1ELb0ELb1ELb1EEEvNS_9BwdParamsE:
.text._ZN10layer_norm13ln_bwd_kernelINS_13Kernel_traitsI13__nv_bfloat16S2_S2_S2_fjLj8192ELj1ELj1ELj8ELj16ENS_18Kernel_traits_baseILj8192ES2_S2_S2_S2_fjLj256EEEEELb1ELb0ELb1ELb1EEEvNS_9BwdParamsE:
        /* <DEDUP_REMOVED lines=45> */
.L_x_875:
[----:B------:R-:W-:Y:S01]  /*02d0*/  SHF.L.U32 R3, R0, 0x4, RZ ;  /* 0x0000000400037819 */ /* 0x000fe200000006ff */
[----:B------:R-:W-:-:S03]  /*02e0*/  ULDC.64 UR6, c[0x0][0x260] ;  /* 0x0000980000067ab9 */ /* 0x000fc60000000a00 */
[----:B------:R-:W-:-:S04]  /*02f0*/  LOP3.LUT R3, R3, 0xff0, RZ, 0xc0, !PT ;  /* 0x00000ff003037812 */ /* 0x000fc800078ec0ff */
[----:B------:R-:W-:-:S05]  /*0300*/  IADD3 R8, P0, R3, UR6, RZ ;  /* 0x0000000603087c10 */ /* 0x000fca000ff1e0ff */
[----:B------:R-:W-:-:S05]  /*0310*/  IMAD.X R9, RZ, RZ, UR7, P0 ;  /* 0x00000007ff097e24 */ /* 0x000fca00080e06ff */
[----:B------:R-:W2:Y:S04]  /*0320*/  LDG.E.128 R12, desc[UR4][R8.64+0x1000] ;  /* 0x00100004080c7981 */ /* 0x000ea8000c1e1d00 */
[----:B------:R-:W3:Y:S04]  /*0330*/  LDG.E.128 R16, desc[UR4][R8.64+0x2000] ;  /* 0x0020000408107981 */ /* 0x000ee8000c1e1d00 */
[----:B------:R-:W4:Y:S04]  /*0340*/  LDG.E.128 R4, desc[UR4][R8.64] ;  /* 0x0000000408047981 */ /* 0x000f28000c1e1d00 */
[----:B------:R0:W5:Y:S01]  /*0350*/  LDG.E.128 R20, desc[UR4][R8.64+0x3000] ;  /* 0x0030000408147981 */ /* 0x000162000c1e1d00 */
        /* <DEDUP_REMOVED lines=34> */
[----:B0-----:R-:W-:Y:S02]  /*0580*/  SHF.L.U32 R9, R14, 0x10, RZ ;  /* 0x000000100e097819 */ /* 0x001fe400000006ff */
[C---:B---3--:R-:W-:Y:S01]  /*0590*/  PRMT R35, R19.reuse, 0x7632, R35 ;  /* 0x0000763213237816 */ /* 0x048fe20000000023 */
[----:B------:R-:W-:Y:S02]  /*05a0*/  IMAD.U32 R14, R19, 0x10000, RZ ;  /* 0x00010000130e7824 */ /* 0x000fe400078e00ff */
[----:B------:R-:W0:Y:S01]  /*05b0*/  LDC.U8 R19, c[0x0][0x2a0] ;  /* 0x0000a800ff137b82 */ /* 0x000e220000000000 */
[----:B----4-:R-:W-:-:S02]  /*05c0*/  PRMT R24, R4, 0x7632, R24 ;  /* 0x0000763204187816 */ /* 0x010fc40000000018 */
[----:B------:R-:W-:Y:S01]  /*05d0*/  SHF.L.U32 R3, R4, 0x10, RZ ;  /* 0x0000001004037819 */ /* 0x000fe200000006ff */
[C---:B------:R-:W-:Y:S01]  /*05e0*/  IMAD.U32 R4, R5.reuse, 0x10000, RZ ;  /* 0x0001000005047824 */ /* 0x040fe200078e00ff */
[----:B------:R-:W-:Y:S02]  /*05f0*/  PRMT R25, R5, 0x7632, R25 ;  /* 0x0000763205197816 */ /* 0x000fe40000000019 */
[C---:B------:R-:W-:Y:S02]  /*0600*/  PRMT R26, R6.reuse, 0x7632, R26 ;  /* 0x00007632061a7816 */ /* 0x040fe4000000001a */
[----:B------:R-:W-:Y:S01]  /*0610*/  SHF.L.U32 R5, R6, 0x10, RZ ;  /* 0x0000001006057819 */ /* 0x000fe200000006ff */
[C---:B------:R-:W-:Y:S01]  /*0620*/  IMAD.U32 R6, R7.reuse, 0x10000, RZ ;  /* 0x0001000007067824 */ /* 0x040fe200078e00ff */
[----:B------:R-:W-:Y:S01]  /*0630*/  PRMT R27, R7, 0x7632, R27 ;  /* 0x00007632071b7816 */ /* 0x000fe2000000001b */
[----:B------:R-:W-:Y:S01]  /*0640*/  IMAD.U32 R8, R13, 0x10000, RZ ;  /* 0x000100000d087824 */ /* 0x000fe200078e00ff */
[C---:B------:R-:W-:Y:S01]  /*0650*/  PRMT R28, R12.reuse, 0x7632, R28 ;  /* 0x000076320c1c7816 */ /* 0x040fe2000000001c */
[----:B------:R-:W-:Y:S01]  /*0660*/  IMAD.U32 R10, R15, 0x10000, RZ ;  /* 0x000100000f0a7824 */ /* 0x000fe200078e00ff */
[----:B------:R-:W-:Y:S01]  /*0670*/  SHF.L.U32 R7, R12, 0x10, RZ ;  /* 0x000000100c077819 */ /* 0x000fe200000006ff */
[----:B------:R-:W-:Y:S01]  /*0680*/  IMAD.U32 R12, R17, 0x10000, RZ ;  /* 0x00010000110c7824 */ /* 0x000fe200078e00ff */
[----:B------:R-:W-:-:S02]  /*0690*/  PRMT R29, R13, 0x7632, R29 ;  /* 0x000076320d1d7816 */ /* 0x000fc4000000001d */
[----:B------:R-:W-:Y:S02]  /*06a0*/  PRMT R31, R15, 0x7632, R31 ;  /* 0x000076320f1f7816 */ /* 0x000fe4000000001f */
[----:B------:R-:W-:Y:S02]  /*06b0*/  PRMT R32, R16, 0x7632, R32 ;  /* 0x0000763210207816 */ /* 0x000fe40000000020 */
[----:B------:R-:W-:Y:S02]  /*06c0*/  PRMT R34, R18, 0x7632, R34 ;  /* 0x0000763212227816 */ /* 0x000fe40000000022 */
[----:B------:R-:W-:Y:S01]  /*06d0*/  SHF.L.U32 R11, R16, 0x10, RZ ;  /* 0x00000010100b7819 */ /* 0x000fe200000006ff */
[----:B-----5:R-:W-:Y:S01]  /*06e0*/  IMAD.U32 R16, R21, 0x10000, RZ ;  /* 0x0001000015107824 */ /* 0x020fe200078e00ff */
[----:B------:R-:W-:Y:S02]  /*06f0*/  PRMT R33, R17, 0x7632, R33 ;  /* 0x0000763211217816 */ /* 0x000fe40000000021 */
[----:B------:R-:W-:Y:S01]  /*0700*/  SHF.L.U32 R13, R18, 0x10, RZ ;  /* 0x00000010120d7819 */ /* 0x000fe200000006ff */
[----:B------:R-:W-:Y:S01]  /*0710*/  IMAD.U32 R18, R23, 0x10000, RZ ;  /* 0x0001000017127824 */ /* 0x000fe200078e00ff */
[----:B------:R-:W-:-:S02]  /*0720*/  PRMT R100, R20, 0x7632, R100 ;  /* 0x0000763214647816 */ /* 0x000fc40000000064 */
[----:B------:R-:W-:Y:S02]  /*0730*/  PRMT R102, R22, 0x7632, R102 ;  /* 0x0000763216667816 */ /* 0x000fe40000000066 */
[----:B------:R-:W-:Y:S01]  /*0740*/  SHF.L.U32 R15, R20, 0x10, RZ ;  /* 0x00000010140f7819 */ /* 0x000fe200000006ff */
[----:B------:R-:W-:Y:S01]  /*0750*/  IMAD.U32 R20, R24, 0x10000, RZ ;  /* 0x0001000018147824 */ /* 0x000fe200078e00ff */
[----:B------:R-:W-:Y:S02]  /*0760*/  PRMT R101, R21, 0x7632, R101 ;  /* 0x0000763215657816 */ /* 0x000fe40000000065 */
[----:B------:R-:W-:Y:S01]  /*0770*/  SHF.L.U32 R17, R22, 0x10, RZ ;  /* 0x0000001016117819 */ /* 0x000fe200000006ff */
[----:B------:R-:W-:Y:S01]  /*0780*/  IMAD.U32 R22, R26, 0x10000, RZ ;  /* 0x000100001a167824 */ /* 0x000fe200078e00ff */
        /* <DEDUP_REMOVED lines=14> */
[----:B0-----:R-:W-:-:S07]  /*0870*/  SHF.L.U32 R35, R103, 0x10, RZ ;  /* 0x0000001067237819 */ /* 0x001fce00000006ff */
.L_x_977:
        /* <DEDUP_REMOVED lines=9> */
[----:B--2---:R-:W-:-:S06]  /*0910*/  IMAD.WIDE R124, R2, 0x4, R124 ;  /* 0x00000004027c7825 */ /* 0x004fcc00078e027c */
[----:B------:R-:W2:Y:S01]  /*0920*/  LDC.64 R192, c[0x0][0x2c8] ;  /* 0x0000b200ffc07b82 */ /* 0x000ea20000000a00 */
[----:B------:R4:W5:Y:S01]  /*0930*/  LDG.E R218, desc[UR4][R124.64] ;  /* 0x000000047cda7981 */ /* 0x000962000c1e1900 */
[----:B0-----:R-:W-:Y:S01]  /*0940*/  IMAD R130, R2, R219, RZ ;  /* 0x000000db02827224 */ /* 0x001fe200078e02ff */
[----:B------:R-:W-:-:S04]  /*0950*/  LOP3.LUT R214, R0, 0xff, RZ, 0xc0, !PT ;  /* 0x000000ff00d67812 */ /* 0x000fc800078ec0ff */
[----:B------:R-:W-:-:S04]  /*0960*/  SHF.R.S32.HI R131, RZ, 0x1f, R130 ;  /* 0x0000001fff837819 */ /* 0x000fc80000011482 */
[----:B------:R-:W-:-:S04]  /*0970*/  LEA.HI R131, R131, R130, RZ, 0x3 ;  /* 0x0000008283837211 */ /* 0x000fc800078f18ff */
[----:B------:R-:W-:Y:S01]  /*0980*/  LEA.HI.SX32 R211, R131, R214, 0x1d ;  /* 0x000000d683d37211 */ /* 0x000fe200078feaff */
[----:B-1----:R-:W-:-:S03]  /*0990*/  IMAD.WIDE R212, R2, 0x4, R212 ;  /* 0x0000000402d47825 */ /* 0x002fc600078e02d4 */
[C---:B------:R-:W-:Y:S01]  /*09a0*/  IADD3 R208, R211.reuse, 0x100, RZ ;  /* 0x00000100d3d07810 */ /* 0x040fe20007ffe0ff */
[----:B------:R-:W-:Y:S01]  /*09b0*/  VIADD R2, R2, UR8 ;  /* 0x0000000802027c36 */ /* 0x000fe20008000000 */
[C---:B------:R-:W-:Y:S01]  /*09c0*/  IADD3 R158, R211.reuse, 0x300, RZ ;  /* 0x00000300d39e7810 */ /* 0x040fe20007ffe0ff */
[C---:B------:R-:W-:Y:S01]  /*09d0*/  VIADD R157, R211.reuse, 0x200 ;  /* 0x00000200d39d7836 */ /* 0x040fe20000000000 */
[----:B------:R-:W-:Y:S01]  /*09e0*/  BSSY B0, `(.L_x_877) ;  /* 0x000019e000007945 */ /* 0x000fe20003800000 */
[----:B--2---:R-:W-:Y:S01]  /*09f0*/  IMAD.WIDE.U32 R230, R211, 0x10, R192 ;  /* 0x00000010d3e67825 */ /* 0x004fe200078e00c0 */
[----:B------:R-:W-:-:S03]  /*0a00*/  ISETP.GE.AND P3, PT, R2, UR9, PT ;  /* 0x0000000902007c0c */ /* 0x000fc6000bf66270 */
[----:B------:R-:W-:-:S04]  /*0a10*/  IMAD.WIDE.U32 R228, R208, 0x10, R192 ;  /* 0x00000010d0e47825 */ /* 0x000fc800078e00c0 */
[----:B------:R-:W-:-:S04]  /*0a20*/  IMAD.WIDE.U32 R226, R157, 0x10, R192 ;  /* 0x000000109de27825 */ /* 0x000fc800078e00c0 */
[----:B------:R-:W-:Y:S01]  /*0a30*/  IMAD.WIDE.U32 R192, R158, 0x10, R192 ;  /* 0x000000109ec07825 */ /* 0x000fe200078e00c0 */
[----:B---3--:R-:W-:-:S13]  /*0a40*/  ISETP.GT.AND P2, PT, R126, RZ, PT ;  /* 0x000000ff7e00720c */ /* 0x008fda0003f44270 */
[----:B----4-:R-:W-:Y:S05]  /*0a50*/  @P2 BRA `(.L_x_878) ;  /* 0x0000000000782947 */ /* 0x010fea0003800000 */
[----:B-----5:R-:W-:Y:S01]  /*0a60*/  ISETP.GE.AND P4, PT, R218, 0x1, PT ;  /* 0x00000001da00780c */ /* 0x020fe20003f86270 */
[----:B------:R-:W0:Y:S01]  /*0a70*/  LDC.64 R212, c[0x0][0x240] ;  /* 0x00009000ffd47b82 */ /* 0x000e220000000a00 */
[----:B------:R-:W-:Y:S01]  /*0a80*/  MOV R215, UR14 ;  /* 0x0000000e00d77c02 */ /* 0x000fe20008000f00 */
[----:B------:R-:W-:Y:S01]  /*0a90*/  IMAD.U32 R220, RZ, RZ, UR15 ;  /* 0x0000000fffdc7e24 */ /* 0x000fe2000f8e00ff */
[----:B------:R-:W-:Y:S02]  /*0aa0*/  MOV R225, RZ ;  /* 0x000000ff00e17202 */ /* 0x000fe40000000f00 */
[----:B------:R-:W-:-:S04]  /*0ab0*/  ISETP.NE.U32.AND P0, PT, R215, RZ, PT ;  /* 0x000000ffd700720c */ /* 0x000fc80003f05070 */
[----:B------:R-:W-:-:S03]  /*0ac0*/  ISETP.NE.AND.EX P0, PT, R220, RZ, PT, P0 ;  /* 0x000000ffdc00720c */ /* 0x000fc60003f05300 */
[----:B------:R-:W-:-:S04]  /*0ad0*/  @P4 VIADD R124, R218, 0xffffffff ;  /* 0xffffffffda7c4836 */ /* 0x000fc80000000000 */
[----:B------:R-:W-:-:S05]  /*0ae0*/  @P4 IMAD R124, R124, R219, RZ ;  /* 0x000000db7c7c4224 */ /* 0x000fca00078e02ff */
[----:B------:R-:W-:Y:S01]  /*0af0*/  @P4 SHF.R.S32.HI R125, RZ, 0x1f, R124 ;  /* 0x0000001fff7d4819 */ /* 0x000fe2000001147c */
[----:B------:R1:W5:Y:S03]  /*0b00*/  @P0 LDG.E.128 R100, desc[UR4][R230.64] ;  /* 0x00000004e6640981 */ /* 0x000366000c1e1d00 */
[----:B------:R-:W-:Y:S01]  /*0b10*/  @P4 LEA.HI R125, R125, R124, RZ, 0x3 ;  /* 0x0000007c7d7d4211 */ /* 0x000fe200078f18ff */
[----:B------:R1:W5:Y:S03]  /*0b20*/  @P0 LDG.E.128 R104, desc[UR4][R228.64] ;  /* 0x00000004e4680981 */ /* 0x000366000c1e1d00 */
[----:B------:R-:W-:Y:S01]  /*0b30*/  @P4 LEA.HI.SX32 R225, R125, R214, 0x1d ;  /* 0x000000d67de14211 */ /* 0x000fe200078feaff */
[----:B------:R1:W5:Y:S03]  /*0b40*/  @P0 LDG.E.128 R108, desc[UR4][R226.64] ;  /* 0x00000004e26c0981 */ /* 0x000366000c1e1d00 */
[C---:B------:R-:W-:Y:S01]  /*0b50*/  IADD3 R217, R225.reuse, 0x200, RZ ;  /* 0x00000200e1d97810 */ /* 0x040fe20007ffe0ff */
[C---:B------:R-:W-:Y:S01]  /*0b60*/  VIADD R223, R225.reuse, 0x100 ;  /* 0x00000100e1df7836 */ /* 0x040fe20000000000 */
[----:B------:R1:W5:Y:S01]  /*0b70*/  @P0 LDG.E.128 R112, desc[UR4][R192.64] ;  /* 0x00000004c0700981 */ /* 0x000362000c1e1d00 */
[----:B------:R-:W-:-:S02]  /*0b80*/  VIADD R125, R225, 0x300 ;  /* 0x00000300e17d7836 */ /* 0x000fc40000000000 */
[----:B0-----:R-:W-:-:S04]  /*0b90*/  IMAD.WIDE.U32 R224, R225, 0x8, R212 ;  /* 0x00000008e1e07825 */ /* 0x001fc800078e00d4 */
[--C-:B------:R-:W-:Y:S02]  /*0ba0*/  IMAD.WIDE.U32 R222, R223, 0x8, R212.reuse ;  /* 0x00000008dfde7825 */ /* 0x100fe400078e00d4 */
[----:B------:R-:W5:Y:S02]  /*0bb0*/  LDG.E.64 R224, desc[UR4][R224.64] ;  /* 0x00000004e0e07981 */ /* 0x000f64000c1e1b00 */
[--C-:B------:R-:W-:Y:S02]  /*0bc0*/  IMAD.WIDE.U32 R216, R217, 0x8, R212.reuse ;  /* 0x00000008d9d87825 */ /* 0x100fe400078e00d4 */
[----:B------:R-:W5:Y:S02]  /*0bd0*/  LDG.E.64 R222, desc[UR4][R222.64] ;  /* 0x00000004dede7981 */ /* 0x000f64000c1e1b00 */
[----:B------:R-:W-:Y:S02]  /*0be0*/  IMAD.WIDE.U32 R212, R125, 0x8, R212 ;  /* 0x000000087dd47825 */ /* 0x000fe400078e00d4 */
[----:B------:R-:W5:Y:S04]  /*0bf0*/  LDG.E.64 R216, desc[UR4][R216.64] ;  /* 0x00000004d8d87981 */ /* 0x000f68000c1e1b00 */
[----:B------:R-:W5:Y:S01]  /*0c00*/  LDG.E.64 R212, desc[UR4][R212.64] ;  /* 0x00000004d4d47981 */ /* 0x000f62000c1e1b00 */
[----:B------:R-:W-:Y:S01]  /*0c10*/  HFMA2.MMA R126, -RZ, RZ, 0, 0 ;  /* 0x00000000ff7e7435 */ /* 0x000fe200000001ff */
[----:B------:R-:W-:Y:S01]  /*0c20*/  IMAD.MOV.U32 R124, RZ, RZ, RZ ;  /* 0x000000ffff7c7224 */ /* 0x000fe200078e00ff */
[----:B-1----:R-:W-:Y:S09]  /*0c30*/  BRA `(.L_x_879) ;  /* 0x0000001400e07947 */ /* 0x002ff20003800000 */
.L_x_878:
[----:B------:R-:W0:Y:S01]  /*0c40*/  LDC.64 R148, c[0x0][0x238] ;  /* 0x00008e00ff947b82 */ /* 0x000e220000000a00 */
[----:B------:R-:W-:Y:S01]  /*0c50*/  IADD3 R124, R126, -0x1, RZ ;  /* 0xffffffff7e7c7810 */ /* 0x000fe20007ffe0ff */
[----:B------:R1:W2:Y:S04]  /*0c60*/  LDG.E R175, desc[UR4][R212.64] ;  /* 0x00000004d4af7981 */ /* 0x0002a8000c1e1900 */
[----:B------:R-:W-:Y:S02]  /*0c70*/  IMAD R126, R124, R219, RZ ;  /* 0x000000db7c7e7224 */ /* 0x000fe400078e02ff */
[----:B------:R-:W3:Y:S03]  /*0c80*/  LDC.64 R152, c[0x0][0x2b8] ;  /* 0x0000ae00ff987b82 */ /* 0x000ee60000000a00 */
[----:B------:R-:W-:-:S04]  /*0c90*/  SHF.R.S32.HI R127, RZ, 0x1f, R126 ;  /* 0x0000001fff7f7819 */ /* 0x000fc8000001147e */
[----:B------:R-:W-:Y:S01]  /*0ca0*/  LEA.HI R129, R127, R126, RZ, 0x3 ;  /* 0x0000007e7f817211 */ /* 0x000fe200078f18ff */
[----:B-1----:R-:W1:Y:S01]  /*0cb0*/  LDC.64 R212, c[0x0][0x240] ;  /* 0x00009000ffd47b82 */ /* 0x002e620000000a00 */
[----:B0-----:R-:W-:-:S04]  /*0cc0*/  IMAD.WIDE.U32 R132, R208, 0x10, R148 ;  /* 0x00000010d0847825 */ /* 0x001fc800078e0094 */
[--C-:B------:R-:W-:Y:S02]  /*0cd0*/  IMAD.WIDE.U32 R140, R157, 0x10, R148.reuse ;  /* 0x000000109d8c7825 */ /* 0x100fe400078e0094 */
[----:B------:R-:W4:Y:S01]  /*0ce0*/  LDG.E.128 R132, desc[UR4][R132.64] ;  /* 0x0000000484847981 */ /* 0x000f22000c1e1d00 */
[----:B------:R-:W-:Y:S01]  /*0cf0*/  LEA.HI.SX32 R155, R129, R214, 0x1d ;  /* 0x000000d6819b7211 */ /* 0x000fe200078feaff */
[--C-:B------:R-:W-:Y:S02]  /*0d00*/  IMAD.WIDE.U32 R124, R211, 0x10, R148.reuse ;  /* 0x00000010d37c7825 */ /* 0x100fe400078e0094 */
[----:B------:R-:W2:Y:S01]  /*0d10*/  LDG.E.128 R140, desc[UR4][R140.64] ;  /* 0x000000048c8c7981 */ /* 0x000ea2000c1e1d00 */
[----:B------:R-:W-:Y:S01]  /*0d20*/  IADD3 R145, R155, 0x200, RZ ;  /* 0x000002009b917810 */ /* 0x000fe20007ffe0ff */
[----:B------:R-:W-:Y:S02]  /*0d30*/  IMAD.WIDE.U32 R148, R158, 0x10, R148 ;  /* 0x000000109e947825 */ /* 0x000fe400078e0094 */
[----:B------:R-:W2:Y:S02]  /*0d40*/  LDG.E.128 R124, desc[UR4][R124.64] ;  /* 0x000000047c7c7981 */ /* 0x000ea4000c1e1d00 */
[----:B---3--:R-:W-:-:S02]  /*0d50*/  IMAD.WIDE.U32 R144, R145, 0x10, R152 ;  /* 0x0000001091907825 */ /* 0x008fc400078e0098 */
[----:B------:R-:W3:Y:S02]  /*0d60*/  LDG.E.128 R148, desc[UR4][R148.64] ;  /* 0x0000000494947981 */ /* 0x000ee4000c1e1d00 */
[C---:B------:R-:W-:Y:S02]  /*0d70*/  IMAD.WIDE.U32 R128, R155.reuse, 0x10, R152 ;  /* 0x000000109b807825 */ /* 0x040fe400078e0098 */
[----:B------:R-:W3:Y:S04]  /*0d80*/  LDG.E.128 R144, desc[UR4][R144.64] ;  /* 0x0000000490907981 */ /* 0x000ee8000c1e1d00 */
[----:B------:R-:W3:Y:S01]  /*0d90*/  LDG.E.128 R128, desc[UR4][R128.64] ;  /* 0x0000000480807981 */ /* 0x000ee2000c1e1d00 */
[C---:B------:R-:W-:Y:S02]  /*0da0*/  VIADD R137, R155.reuse, 0x100 ;  /* 0x000001009b897836 */ /* 0x040fe40000000000 */
[----:B------:R-:W-:-:S02]  /*0db0*/  VIADD R155, R155, 0x300 ;  /* 0x000003009b9b7836 */ /* 0x000fc40000000000 */
[----:B------:R-:W-:-:S04]  /*0dc0*/  IMAD.WIDE.U32 R136, R137, 0x10, R152 ;  /* 0x0000001089887825 */ /* 0x000fc800078e0098 */
[----:B------:R-:W-:Y:S02]  /*0dd0*/  IMAD.WIDE.U32 R152, R155, 0x10, R152 ;  /* 0x000000109b987825 */ /* 0x000fe400078e0098 */
[----:B------:R-:W3:Y:S04]  /*0de0*/  LDG.E.128 R136, desc[UR4][R136.64] ;  /* 0x0000000488887981 */ /* 0x000ee8000c1e1d00 */
[----:B------:R-:W3:Y:S01]  /*0df0*/  LDG.E.128 R152, desc[UR4][R152.64] ;  /* 0x0000000498987981 */ /* 0x000ee2000c1e1d00 */
[----:B-----5:R-:W-:-:S13]  /*0e00*/  ISETP.GE.AND P4, PT, R218, 0x1, PT ;  /* 0x00000001da00780c */ /* 0x020fda0003f86270 */
[----:B------:R-:W-:-:S05]  /*0e10*/  @P4 IADD3 R160, R218, -0x1, RZ ;  /* 0xffffffffdaa04810 */ /* 0x000fca0007ffe0ff */
[----:B------:R-:W-:-:S05]  /*0e20*/  @P4 IMAD R160, R160, R219, RZ ;  /* 0x000000dba0a04224 */ /* 0x000fca00078e02ff */
[----:B------:R-:W-:Y:S01]  /*0e30*/  @P4 SHF.R.S32.HI R159, RZ, 0x1f, R160 ;  /* 0x0000001fff9f4819 */ /* 0x000fe200000114a0 */
[----:B------:R-:W-:-:S03]  /*0e40*/  IMAD.MOV.U32 R225, RZ, RZ, RZ ;  /* 0x000000ffffe17224 */ /* 0x000fc600078e00ff */
[----:B------:R-:W-:-:S04]  /*0e50*/  @P4 LEA.HI R159, R159, R160, RZ, 0x3 ;  /* 0x000000a09f9f4211 */ /* 0x000fc800078f18ff */
[----:B------:R-:W-:-:S04]  /*0e60*/  @P4 LEA.HI.SX32 R225, R159, R214, 0x1d ;  /* 0x000000d69fe14211 */ /* 0x000fc800078feaff */
[C---:B------:R-:W-:Y:S01]  /*0e70*/  IADD3 R217, R225.reuse, 0x200, RZ ;  /* 0x00000200e1d97810 */ /* 0x040fe20007ffe0ff */
[----:B------:R-:W-:-:S04]  /*0e80*/  VIADD R223, R225, 0x100 ;  /* 0x00000100e1df7836 */ /* 0x000fc80000000000 */
[----:B-1----:R-:W-:-:S04]  /*0e90*/  IMAD.WIDE.U32 R222, R223, 0x8, R212 ;  /* 0x00000008dfde7825 */ /* 0x002fc800078e00d4 */
[----:B------:R-:W-:Y:S02]  /*0ea0*/  IMAD.WIDE.U32 R216, R217, 0x8, R212 ;  /* 0x00000008d9d87825 */ /* 0x000fe400078e00d4 */
[----:B------:R-:W5:Y:S04]  /*0eb0*/  LDG.E.64 R222, desc[UR4][R222.64] ;  /* 0x00000004dede7981 */ /* 0x000f68000c1e1b00 */
[----:B------:R-:W5:Y:S01]  /*0ec0*/  LDG.E.64 R216, desc[UR4][R216.64] ;  /* 0x00000004d8d87981 */ /* 0x000f62000c1e1b00 */
[----:B------:R-:W-:Y:S01]  /*0ed0*/  MOV R215, UR14 ;  /* 0x0000000e00d77c02 */ /* 0x000fe20008000f00 */
[----:B------:R-:W-:-:S03]  /*0ee0*/  IMAD.U32 R220, RZ, RZ, UR15 ;  /* 0x0000000fffdc7e24 */ /* 0x000fc6000f8e00ff */
[----:B------:R-:W-:-:S04]  /*0ef0*/  ISETP.NE.U32.AND P0, PT, R215, RZ, PT ;  /* 0x000000ffd700720c */ /* 0x000fc80003f05070 */
[----:B------:R-:W-:-:S13]  /*0f00*/  ISETP.NE.AND.EX P0, PT, R220, RZ, PT, P0 ;  /* 0x000000ffdc00720c */ /* 0x000fda0003f05300 */
[----:B------:R-:W5:Y:S04]  /*0f10*/  @P0 LDG.E.128 R100, desc[UR4][R230.64] ;  /* 0x00000004e6640981 */ /* 0x000f68000c1e1d00 */
[----:B------:R-:W5:Y:S04]  /*0f20*/  @P0 LDG.E.128 R104, desc[UR4][R228.64] ;  /* 0x00000004e4680981 */ /* 0x000f68000c1e1d00 */
[----:B------:R-:W5:Y:S04]  /*0f30*/  @P0 LDG.E.128 R108, desc[UR4][R226.64] ;  /* 0x00000004e26c0981 */ /* 0x000f68000c1e1d00 */
[----:B------:R0:W5:Y:S01]  /*0f40*/  @P0 LDG.E.128 R112, desc[UR4][R192.64] ;  /* 0x00000004c0700981 */ /* 0x000162000c1e1d00 */
[----:B------:R-:W-:-:S02]  /*0f50*/  ISETP.NE.AND P0, PT, R19, RZ, PT ;  /* 0x000000ff1300720c */ /* 0x000fc40003f05270 */
[C---:B----4-:R-:W-:Y:S01]  /*0f60*/  PRMT R164, R133.reuse, 0x7632, R164 ;  /* 0x0000763285a47816 */ /* 0x050fe200000000a4 */
[----:B------:R-:W-:Y:S02]  /*0f70*/  IMAD.U32 R171, R133, 0x10000, RZ ;  /* 0x0001000085ab7824 */ /* 0x000fe400078e00ff */
[C---:B------:R-:W-:Y:S02]  /*0f80*/  VIADD R133, R225.reuse, 0x300 ;  /* 0x00000300e1857836 */ /* 0x040fe40000000000 */
[----:B------:R-:W-:-:S04]  /*0f90*/  IMAD.WIDE.U32 R224, R225, 0x8, R212 ;  /* 0x00000008e1e07825 */ /* 0x000fc800078e00d4 */
[----:B------:R-:W-:Y:S02]  /*0fa0*/  IMAD.WIDE.U32 R212, R133, 0x8, R212 ;  /* 0x0000000885d47825 */ /* 0x000fe400078e00d4 */
[----:B------:R-:W5:Y:S04]  /*0fb0*/  LDG.E.64 R224, desc[UR4][R224.64] ;  /* 0x00000004e0e07981 */ /* 0x000f68000c1e1b00 */
[----:B------:R-:W5:Y:S01]  /*0fc0*/  LDG.E.64 R212, desc[UR4][R212.64] ;  /* 0x00000004d4d47981 */ /* 0x000f62000c1e1b00 */
[C---:B--2---:R-:W-:Y:S01]  /*0fd0*/  PRMT R180, R142.reuse, 0x7632, R180 ;  /* 0x000076328eb47816 */ /* 0x044fe200000000b4 */
[----:B------:R-:W-:Y:S01]  /*0fe0*/  IMAD.U32 R183, R142, 0x10000, RZ ;  /* 0x000100008eb77824 */ /* 0x000fe200078e00ff */
[----:B------:R-:W-:Y:S01]  /*0ff0*/  PRMT R167, R124, 0x7632, R167 ;  /* 0x000076327ca77816 */ /* 0x000fe200000000a7 */
[C---:B---3--:R-:W-:Y:S01]  /*1000*/  IMAD.U32 R142, R146.reuse, 0x10000, RZ ;  /* 0x00010000928e7824 */ /* 0x048fe200078e00ff */
[----:B------:R-:W-:-:S02]  /*1010*/  PRMT R172, R146, 0x7632, R172 ;  /* 0x0000763292ac7816 */ /* 0x000fc400000000ac */
[----:B------:R-:W-:Y:S02]  /*1020*/  SHF.L.U32 R166, R135, 0x10, RZ ;  /* 0x0000001087a67819 */ /* 0x000fe400000006ff */
[C---:B------:R-:W-:Y:S02]  /*1030*/  PRMT R182, R143.reuse, 0x7632, R182 ;  /* 0x000076328fb67816 */ /* 0x040fe400000000b6 */
[----:B------:R-:W-:Y:S02]  /*1040*/  SHF.L.U32 R185, R143, 0x10, RZ ;  /* 0x000000108fb97819 */ /* 0x000fe400000006ff */
[----:B------:R-:W-:Y:S02]  /*1050*/  FSEL R146, R175, RZ, !P0 ;  /* 0x000000ffaf927208 */ /* 0x000fe40004000000 */
[----:B------:R-:W-:Y:S02]  /*1060*/  PRMT R161, R126, 0x7632, R161 ;  /* 0x000076327ea17816 */ /* 0x000fe400000000a1 */
[----:B------:R-:W-:-:S02]  /*1070*/  PRMT R174, R145, 0x7632, R174 ;  /* 0x0000763291ae7816 */ /* 0x000fc400000000ae */
[----:B------:R-:W-:Y:S01]  /*1080*/  SHF.L.U32 R143, R145, 0x10, RZ ;  /* 0x00000010918f7819 */ /* 0x000fe200000006ff */
[----:B------:R-:W-:Y:S01]  /*1090*/  IMAD.U32 R209, R124, 0x10000, RZ ;  /* 0x000100007cd17824 */ /* 0x000fe200078e00ff */
[----:B------:R-:W-:Y:S01]  /*10a0*/  PRMT R145, R148, 0x7632, R145 ;  /* 0x0000763294917816 */ /* 0x000fe20000000091 */
[----:B------:R-:W-:Y:S01]  /*10b0*/  IMAD.U32 R167, R167, 0x10000, RZ ;  /* 0x00010000a7a77824 */ /* 0x000fe200078e00ff */
[----:B------:R-:W-:Y:S01]  /*10c0*/  PRMT R163, R125, 0x7632, R163 ;  /* 0x000076327da37816 */ /* 0x000fe200000000a3 */
[----:B------:R-:W-:Y:S01]  /*10d0*/  FADD.FTZ R207, -R146, R166 ;  /* 0x000000a692cf7221 */ /* 0x000fe20000010100 */
[----:B------:R-:W-:Y:S02]  /*10e0*/  PRMT R124, R128, 0x7632, R124 ;  /* 0x00007632807c7816 */ /* 0x000fe4000000007c */
[----:B------:R-:W-:Y:S01]  /*10f0*/  PRMT R162, R134, 0x7632, R162 ;  /* 0x0000763286a27816 */ /* 0x000fe200000000a2 */
[----:B------:R-:W-:Y:S01]  /*1100*/  IMAD.U32 R179, R140, 0x10000, RZ ;  /* 0x000100008cb37824 */ /* 0x000fe200078e00ff */
[----:B------:R-:W-:Y:S01]  /*1110*/  SHF.L.U32 R128, R128, 0x10, RZ ;  /* 0x0000001080807819 */ /* 0x000fe200000006ff */
[----:B------:R-:W-:Y:S01]  /*1120*/  IMAD.U32 R161, R161, 0x10000, RZ ;  /* 0x00010000a1a17824 */ /* 0x000fe200078e00ff */
[----:B------:R-:W-:Y:S01]  /*1130*/  PRMT R176, R140, 0x7632, R176 ;  /* 0x000076328cb07816 */ /* 0x000fe200000000b0 */
[----:B------:R-:W-:Y:S01]  /*1140*/  FADD.FTZ R209, -R146, R209 ;  /* 0x000000d192d17221 */ /* 0x000fe20000010100 */
[----:B------:R-:W-:Y:S01]  /*1150*/  PRMT R178, R141, 0x7632, R178 ;  /* 0x000076328db27816 */ /* 0x000fe200000000b2 */
[----:B------:R-:W-:Y:S01]  /*1160*/  IMAD.U32 R199, R145, 0x10000, RZ ;  /* 0x0001000091c77824 */ /* 0x000fe200078e00ff */
[----:B------:R-:W-:Y:S01]  /*1170*/  SHF.L.U32 R181, R141, 0x10, RZ ;  /* 0x000000108db57819 */ /* 0x000fe200000006ff */
[----:B------:R-:W-:Y:S01]  /*1180*/  IMAD.U32 R169, R126, 0x10000, RZ ;  /* 0x000100007ea97824 */ /* 0x000fe200078e00ff */
[----:B------:R-:W-:Y:S01]  /*1190*/  PRMT R160, R135, 0x7632, R160 ;  /* 0x0000763287a07816 */ /* 0x000fe200000000a0 */
[----:B------:R-:W-:Y:S01]  /*11a0*/  FADD.FTZ R145, -R146, R167 ;  /* 0x000000a792917221 */ /* 0x000fe20000010100 */
[----:B------:R-:W-:-:S02]  /*11b0*/  PRMT R140, R147, 0x7632, R140 ;  /* 0x00007632938c7816 */ /* 0x000fc4000000008c */
[----:B------:R-:W-:Y:S01]  /*11c0*/  SHF.L.U32 R141, R147, 0x10, RZ ;  /* 0x00000010938d7819 */ /* 0x000fe200000006ff */
[----:B------:R-:W-:Y:S01]  /*11d0*/  IMAD.U32 R147, R148, 0x10000, RZ ;  /* 0x0001000094937824 */ /* 0x000fe200078e00ff */
[----:B------:R-:W-:Y:S01]  /*11e0*/  SHF.L.U32 R203, R151, 0x10, RZ ;  /* 0x0000001097cb7819 */ /* 0x000fe200000006ff */
[----:B------:R-:W-:Y:S01]  /*11f0*/  IMAD.U32 R175, R162, 0x10000, RZ ;  /* 0x00010000a2af7824 */ /* 0x000fe200078e00ff */
[----:B------:R-:W-:Y:S01]  /*1200*/  SHF.L.U32 R205, R125, 0x10, RZ ;  /* 0x000000107dcd7819 */ /* 0x000fe200000006ff */
[----:B------:R-:W-:Y:S01]  /*1210*/  FADD.FTZ R235, -R146, R183 ;  /* 0x000000b792eb7221 */ /* 0x000fe20000010100 */
[----:B------:R-:W-:Y:S01]  /*1220*/  SHF.L.U32 R163, R163, 0x10, RZ ;  /* 0x00000010a3a37819 */ /* 0x000fe200000006ff */
[----:B------:R-:W-:Y:S01]  /*1230*/  FMUL.FTZ R167, R156, R207 ;  /* 0x000000cf9ca77220 */ /* 0x000fe20000410000 */
[C---:B------:R-:W-:Y:S01]  /*1240*/  PRMT R159, R127.reuse, 0x7632, R159 ;  /* 0x000076327f9f7816 */ /* 0x040fe2000000009f */
[----:B------:R-:W-:Y:S01]  /*1250*/  FADD.FTZ R183, -R146, R161 ;  /* 0x000000a192b77221 */ /* 0x000fe20000010100 */
[----:B------:R-:W-:Y:S01]  /*1260*/  SHF.L.U32 R165, R127, 0x10, RZ ;  /* 0x000000107fa57819 */ /* 0x000fe200000006ff */
[----:B------:R-:W-:Y:S01]  /*1270*/  IMAD.U32 R124, R124, 0x10000, RZ ;  /* 0x000100007c7c7824 */ /* 0x000fe200078e00ff */
[----:B------:R-:W-:Y:S01]  /*1280*/  PRMT R125, R129, 0x7632, R125 ;  /* 0x00007632817d7816 */ /* 0x000fe2000000007d */
[----:B------:R-:W-:Y:S01]  /*1290*/  FMUL.FTZ R207, R3, R128 ;  /* 0x0000008003cf7220 */ /* 0x000fe20000410000 */
[----:B------:R-:W-:Y:S01]  /*12a0*/  PRMT R126, R130, 0x7632, R126 ;  /* 0x00007632827e7816 */ /* 0x000fe2000000007e */
[----:B------:R-:W-:Y:S01]  /*12b0*/  FMUL.FTZ R209, R156, R209 ;  /* 0x000000d19cd17220 */ /* 0x000fe20000410000 */
[----:B------:R-:W-:Y:S01]  /*12c0*/  PRMT R127, R131, 0x7632, R127 ;  /* 0x00007632837f7816 */ /* 0x000fe2000000007f */
[----:B------:R-:W-:Y:S01]  /*12d0*/  FADD.FTZ R243, -R146, R147 ;  /* 0x0000009392f37221 */ /* 0x000fe20000010100 */
[----:B------:R-:W-:-:S02]  /*12e0*/  PRMT R168, R132, 0x7632, R168 ;  /* 0x0000763284a87816 */ /* 0x000fc400000000a8 */
[----:B------:R-:W-:Y:S01]  /*12f0*/  SHF.L.U32 R177, R160, 0x10, RZ ;  /* 0x00000010a0b17819 */ /* 0x000fe200000006ff */
[C---:B------:R-:W-:Y:S01]  /*1300*/  FADD.FTZ R160, -R146.reuse, R203 ;  /* 0x000000cb92a07221 */ /* 0x040fe20000010100 */
[C---:B------:R-:W-:Y:S01]  /*1310*/  FADD.FTZ R147, -R146.reuse, R163 ;  /* 0x000000a392937221 */ /* 0x040fe20000010100 */
[----:B------:R-:W-:Y:S01]  /*1320*/  FADD.FTZ R203, -R146, R175 ;  /* 0x000000af92cb7221 */ /* 0x000fe20000010100 */
[C---:B------:R-:W-:Y:S01]  /*1330*/  FMUL.FTZ R206, R156.reuse, R145 ;  /* 0x000000919cce7220 */ /* 0x040fe20000410000 */
[----:B------:R-:W-:Y:S01]  /*1340*/  SHF.L.U32 R200, R125, 0x10, RZ ;  /* 0x000000107dc87819 */ /* 0x000fe200000006ff */
[----:B------:R-:W-:Y:S02]  /*1350*/  IMAD.U32 R129, R129, 0x10000, RZ ;  /* 0x0001000081817824 */ /* 0x000fe400078e00ff */
[----:B------:R-:W-:Y:S01]  /*1360*/  FMUL.FTZ R196, R156, R183 ;  /* 0x000000b79cc47220 */ /* 0x000fe20000410000 */
[----:B------:R-:W-:Y:S01]  /*1370*/  IMAD.U32 R126, R126, 0x10000, RZ ;  /* 0x000100007e7e7824 */ /* 0x000fe200078e00ff */
[----:B------:R-:W-:Y:S01]  /*1380*/  SHF.L.U32 R186, R127, 0x10, RZ ;  /* 0x000000107fba7819 */ /* 0x000fe200000006ff */
[----:B------:R-:W-:Y:S01]  /*1390*/  FMUL.FTZ R204, R20, R124 ;  /* 0x0000007c14cc7220 */ /* 0x000fe20000410000 */
[----:B------:R-:W-:Y:S01]  /*13a0*/  FADD.FTZ R125, RZ, R207 ;  /* 0x000000cfff7d7221 */ /* 0x000fe20000010000 */
[C---:B------:R-:W-:Y:S01]  /*13b0*/  PRMT R148, R149.reuse, 0x7632, R148 ;  /* 0x0000763295947816 */ /* 0x040fe20000000094 */
[----:B------:R-:W-:Y:S01]  /*13c0*/  FADD.FTZ R205, -R146, R205 ;  /* 0x000000cd92cd7221 */ /* 0x000fe20000010100 */
[----:B------:R-:W-:Y:S01]  /*13d0*/  SHF.L.U32 R187, R149, 0x10, RZ ;  /* 0x0000001095bb7819 */ /* 0x000fe200000006ff */
[----:B------:R-:W-:Y:S01]  /*13e0*/  FFMA.FTZ R127, R209, R207, RZ ;  /* 0x000000cfd17f7223 */ /* 0x000fe200000100ff */
[----:B------:R-:W-:-:S02]  /*13f0*/  IMAD.U32 R149, R168, 0x10000, RZ ;  /* 0x00010000a8957824 */ /* 0x000fc400078e00ff */
[C---:B------:R-:W-:Y:S01]  /*1400*/  FMUL.FTZ R202, R156.reuse, R147 ;  /* 0x000000939cca7220 */ /* 0x040fe20000410000 */
[----:B------:R-:W-:Y:S01]  /*1410*/  FMUL.FTZ R168, R156, R203 ;  /* 0x000000cb9ca87220 */ /* 0x000fe20000410000 */
[----:B------:R-:W-:Y:S01]  /*1420*/  FFMA.FTZ R37, R206, R124, R37 ;  /* 0x0000007cce257223 */ /* 0x000fe20000010025 */
[----:B------:R-:W-:Y:S01]  /*1430*/  FADD.FTZ R81, R81, R124 ;  /* 0x0000007c51517221 */ /* 0x000fe20000010000 */
[----:B------:R-:W-:Y:S01]  /*1440*/  FMUL.FTZ R203, R4, R129 ;  /* 0x0000008104cb7220 */ /* 0x000fe20000410000 */
[-C--:B------:R-:W-:Y:S01]  /*1450*/  FFMA.FTZ R41, R196, R126.reuse, R41 ;  /* 0x0000007ec4297223 */ /* 0x080fe20000010029 */
[----:B------:R-:W-:Y:S01]  /*1460*/  FADD.FTZ R77, R77, R126 ;  /* 0x0000007e4d4d7221 */ /* 0x000fe20000010000 */
[----:B------:R-:W-:Y:S01]  /*1470*/  FMUL.FTZ R194, R22, R126 ;  /* 0x0000007e16c27220 */ /* 0x000fe20000410000 */
[----:B------:R-:W-:Y:S01]  /*1480*/  FADD.FTZ R124, R125, R204 ;  /* 0x000000cc7d7c7221 */ /* 0x000fe20000010000 */
[----:B------:R-:W-:Y:S01]  /*1490*/  FMUL.FTZ R205, R156, R205 ;  /* 0x000000cd9ccd7220 */ /* 0x000fe20000410000 */
[----:B------:R-:W-:Y:S01]  /*14a0*/  FFMA.FTZ R126, R206, R204, R127 ;  /* 0x000000ccce7e7223 */ /* 0x000fe2000001007f */
[----:B------:R-:W-:Y:S01]  /*14b0*/  SHF.L.U32 R130, R130, 0x10, RZ ;  /* 0x0000001082827819 */ /* 0x000fe200000006ff */
[-C--:B------:R-:W-:Y:S01]  /*14c0*/  FFMA.FTZ R39, R202, R200.reuse, R39 ;  /* 0x000000c8ca277223 */ /* 0x080fe20000010027 */
[----:B------:R-:W-:Y:S01]  /*14d0*/  SHF.L.U32 R201, R148, 0x10, RZ ;  /* 0x0000001094c97819 */ /* 0x000fe200000006ff */
[----:B------:R-:W-:Y:S01]  /*14e0*/  FADD.FTZ R83, R83, R200 ;  /* 0x000000c853537221 */ /* 0x000fe20000010000 */
[----:B------:R-:W-:Y:S01]  /*14f0*/  FMUL.FTZ R200, R21, R200 ;  /* 0x000000c815c87220 */ /* 0x000fe20000410000 */
[----:B------:R-:W-:Y:S01]  /*1500*/  FADD.FTZ R125, R124, R203 ;  /* 0x000000cb7c7d7221 */ /* 0x000fe20000010000 */
[C---:B------:R-:W-:Y:S01]  /*1510*/  FADD.FTZ R169, -R146.reuse, R169 ;  /* 0x000000a992a97221 */ /* 0x040fe20000010100 */
[----:B------:R-:W-:Y:S01]  /*1520*/  FFMA.FTZ R127, R205, R203, R126 ;  /* 0x000000cbcd7f7223 */ /* 0x000fe2000001007e */
[----:B------:R-:W-:Y:S01]  /*1530*/  SHF.L.U32 R159, R159, 0x10, RZ ;  /* 0x000000109f9f7819 */ /* 0x000fe200000006ff */
[----:B------:R-:W-:Y:S01]  /*1540*/  FADD.FTZ R249, -R146, R201 ;  /* 0x000000c992f97221 */ /* 0x000fe20000010100 */
[----:B------:R-:W-:Y:S01]  /*1550*/  FMUL.FTZ R198, R5, R130 ;  /* 0x0000008205c67220 */ /* 0x000fe20000410000 */
[----:B------:R-:W-:Y:S01]  /*1560*/  FADD.FTZ R125, R125, R200 ;  /* 0x000000c87d7d7221 */ /* 0x000fe20000010000 */
[----:B------:R-:W-:Y:S01]  /*1570*/  FMUL.FTZ R201, R156, R169 ;  /* 0x000000a99cc97220 */ /* 0x000fe20000410000 */
[----:B------:R-:W-:Y:S01]  /*1580*/  FFMA.FTZ R126, R202, R200, R127 ;  /* 0x000000c8ca7e7223 */ /* 0x000fe2000001007f */
[C---:B------:R-:W-:Y:S01]  /*1590*/  FADD.FTZ R239, -R146.reuse, R185 ;  /* 0x000000b992ef7221 */ /* 0x040fe20000010100 */
[----:B------:R-:W-:Y:S01]  /*15a0*/  FADD.FTZ R185, -R146, R159 ;  /* 0x0000009f92b97221 */ /* 0x000fe20000010100 */
[----:B------:R-:W-:-:S02]  /*15b0*/  IMAD.U32 R131, R131, 0x10000, RZ ;  /* 0x0001000083837824 */ /* 0x000fc400078e00ff */
[----:B------:R-:W-:Y:S01]  /*15c0*/  FADD.FTZ R125, R125, R198 ;  /* 0x000000c67d7d7221 */ /* 0x000fe20000010000 */
[----:B------:R-:W-:Y:S01]  /*15d0*/  FADD.FTZ R165, -R146, R165 ;  /* 0x000000a592a57221 */ /* 0x000fe20000010100 */
[----:B------:R-:W-:Y:S01]  /*15e0*/  FFMA.FTZ R127, R201, R198, R126 ;  /* 0x000000c6c97f7223 */ /* 0x000fe2000001007e */
[----:B------:R-:W-:Y:S01]  /*15f0*/  PRMT R184, R150, 0x7632, R184 ;  /* 0x0000763296b87816 */ /* 0x000fe200000000b8 */
[----:B------:R-:W-:Y:S01]  /*1600*/  FMUL.FTZ R188, R156, R185 ;  /* 0x000000b99cbc7220 */ /* 0x000fe20000410000 */
[----:B------:R-:W-:Y:S01]  /*1610*/  SHF.L.U32 R197, R132, 0x10, RZ ;  /* 0x0000001084c57819 */ /* 0x000fe200000006ff */
[----:B------:R-:W-:Y:S01]  /*1620*/  FADD.FTZ R245, -R146, R199 ;  /* 0x000000c792f57221 */ /* 0x000fe20000010100 */
[----:B------:R-:W-:Y:S01]  /*1630*/  FMUL.FTZ R190, R6, R131 ;  /* 0x0000008306be7220 */ /* 0x000fe20000410000 */
[----:B------:R-:W-:Y:S01]  /*1640*/  FADD.FTZ R125, R125, R194 ;  /* 0x000000c27d7d7221 */ /* 0x000fe20000010000 */
[----:B------:R-:W-:Y:S01]  /*1650*/  FMUL.FTZ R199, R156, R165 ;  /* 0x000000a59cc77220 */ /* 0x000fe20000410000 */
[----:B------:R-:W-:Y:S01]  /*1660*/  FFMA.FTZ R126, R196, R194, R127 ;  /* 0x000000c2c47e7223 */ /* 0x000fe2000001007f */
[----:B------:R-:W-:Y:S01]  /*1670*/  PRMT R132, R136, 0x7632, R132 ;  /* 0x0000763288847816 */ /* 0x000fe20000000084 */
[----:B------:R-:W-:-:S02]  /*1680*/  IMAD.U32 R184, R184, 0x10000, RZ ;  /* 0x00010000b8b87824 */ /* 0x000fc400078e00ff */
[-C--:B------:R-:W-:Y:S01]  /*1690*/  FFMA.FTZ R43, R188, R186.reuse, R43 ;  /* 0x000000babc2b7223 */ /* 0x080fe2000001002b */
[----:B------:R-:W-:Y:S01]  /*16a0*/  FADD.FTZ R79, R79, R186 ;  /* 0x000000ba4f4f7221 */ /* 0x000fe20000010000 */
[----:B------:R-:W-:Y:S02]  /*16b0*/  IMAD.U32 R136, R136, 0x10000, RZ ;  /* 0x0001000088887824 */ /* 0x000fe400078e00ff */
[----:B------:R-:W-:Y:S01]  /*16c0*/  FMUL.FTZ R186, R23, R186 ;  /* 0x000000ba17ba7220 */ /* 0x000fe20000410000 */
[----:B------:R-:W-:Y:S01]  /*16d0*/  FADD.FTZ R125, R125, R190 ;  /* 0x000000be7d7d7221 */ /* 0x000fe20000010000 */
[----:B------:R-:W-:Y:S01]  /*16e0*/  FADD.FTZ R197, -R146, R197 ;  /* 0x000000c592c57221 */ /* 0x000fe20000010100 */
[----:B0-----:R-:W-:Y:S02]  /*16f0*/  IMAD.U32 R193, R180, 0x10000, RZ ;  /* 0x00010000b4c17824 */ /* 0x001fe400078e00ff */
[C---:B------:R-:W-:Y:S01]  /*1700*/  FADD.FTZ R247, -R146.reuse, R187 ;  /* 0x000000bb92f77221 */ /* 0x040fe20000010100 */
[----:B------:R-:W-:Y:S01]  /*1710*/  FFMA.FTZ R127, R199, R190, R126 ;  /* 0x000000bec77f7223 */ /* 0x000fe2000001007e */
[----:B------:R-:W-:Y:S01]  /*1720*/  FADD.FTZ R187, -R146, R149 ;  /* 0x0000009592bb7221 */ /* 0x000fe20000010100 */
[----:B------:R-:W-:Y:S01]  /*1730*/  PRMT R180, R152, 0x7632, R180 ;  /* 0x0000763298b47816 */ /* 0x000fe200000000b4 */
[----:B------:R-:W-:Y:S01]  /*1740*/  FADD.FTZ R148, -R146, R184 ;  /* 0x000000b892947221 */ /* 0x000fe20000010100 */
[----:B------:R-:W-:-:S02]  /*1750*/  IMAD.U32 R132, R132, 0x10000, RZ ;  /* 0x0001000084847824 */ /* 0x000fc400078e00ff */
[----:B------:R-:W-:Y:S01]  /*1760*/  FMUL.FTZ R184, R7, R136 ;  /* 0x0000008807b87220 */ /* 0x000fe20000410000 */
[----:B------:R-:W-:Y:S01]  /*1770*/  FADD.FTZ R125, R125, R186 ;  /* 0x000000ba7d7d7221 */ /* 0x000fe20000010000 */
[----:B------:R-:W-:Y:S01]  /*1780*/  SHF.L.U32 R195, R182, 0x10, RZ ;  /* 0x00000010b6c37819 */ /* 0x000fe200000006ff */
[----:B------:R-:W-:Y:S01]  /*1790*/  FMUL.FTZ R197, R156, R197 ;  /* 0x000000c59cc57220 */ /* 0x000fe20000410000 */
[----:B------:R-:W-:Y:S01]  /*17a0*/  FFMA.FTZ R126, R188, R186, R127 ;  /* 0x000000babc7e7223 */ /* 0x000fe2000001007f */
[C---:B------:R-:W-:Y:S01]  /*17b0*/  PRMT R133, R137.reuse, 0x7632, R133 ;  /* 0x0000763289857816 */ /* 0x040fe20000000085 */
[----:B------:R-:W-:Y:S02]  /*17c0*/  IMAD.U32 R189, R150, 0x10000, RZ ;  /* 0x0001000096bd7824 */ /* 0x000fe400078e00ff */
[----:B------:R-:W-:Y:S01]  /*17d0*/  FMUL.FTZ R182, R156, R187 ;  /* 0x000000bb9cb67220 */ /* 0x000fe20000410000 */
[----:B------:R-:W-:Y:S01]  /*17e0*/  SHF.L.U32 R137, R137, 0x10, RZ ;  /* 0x0000001089897819 */ /* 0x000fe200000006ff */
[----:B------:R-:W-:Y:S01]  /*17f0*/  IMAD.U32 R187, R180, 0x10000, RZ ;  /* 0x00010000b4bb7824 */ /* 0x000fe200078e00ff */
[----:B------:R-:W-:Y:S01]  /*1800*/  PRMT R150, R151, 0x7632, R150 ;  /* 0x0000763297967816 */ /* 0x000fe20000000096 */
[----:B------:R-:W-:Y:S01]  /*1810*/  FMUL.FTZ R180, R24, R132 ;  /* 0x0000008418b47220 */ /* 0x000fe20000410000 */
[----:B------:R-:W-:Y:S01]  /*1820*/  SHF.L.U32 R151, R164, 0x10, RZ ;  /* 0x00000010a4977819 */ /* 0x000fe200000006ff */
[----:B------:R-:W-:Y:S01]  /*1830*/  FADD.FTZ R125, R125, R184 ;  /* 0x000000b87d7d7221 */ /* 0x000fe20000010000 */
[----:B------:R-:W-:Y:S01]  /*1840*/  FADD.FTZ R171, -R146, R171 ;  /* 0x000000ab92ab7221 */ /* 0x000fe20000010100 */
[C---:B------:R-:W-:Y:S01]  /*1850*/  FFMA.FTZ R127, R197.reuse, R184, R126 ;  /* 0x000000b8c57f7223 */ /* 0x040fe2000001007e */
[----:B------:R-:W-:Y:S01]  /*1860*/  PRMT R173, R144, 0x7632, R173 ;  /* 0x0000763290ad7816 */ /* 0x000fe200000000ad */
[----:B------:R-:W-:Y:S01]  /*1870*/  FFMA.FTZ R44, R197, R136, R44 ;  /* 0x00000088c52c7223 */ /* 0x000fe2000001002c */
[----:B------:R-:W-:Y:S01]  /*1880*/  FADD.FTZ R72, R72, R136 ;  /* 0x0000008848487221 */ /* 0x000fe20000010000 */
[----:B------:R-:W-:Y:S01]  /*1890*/  SHF.L.U32 R170, R134, 0x10, RZ ;  /* 0x0000001086aa7819 */ /* 0x000fe200000006ff */
[----:B------:R-:W-:Y:S01]  /*18a0*/  FFMA.FTZ R36, R209, R128, R36 ;  /* 0x00000080d1247223 */ /* 0x000fe20000010024 */
[----:B------:R-:W-:Y:S01]  /*18b0*/  FADD.FTZ R80, R80, R128 ;  /* 0x0000008050507221 */ /* 0x000fe20000010000 */
[----:B------:R-:W-:Y:S01]  /*18c0*/  SHF.L.U32 R136, R133, 0x10, RZ ;  /* 0x0000001085887819 */ /* 0x000fe200000006ff */
[----:B------:R-:W-:Y:S01]  /*18d0*/  FADD.FTZ R251, -R146, R189 ;  /* 0x000000bd92fb7221 */ /* 0x000fe20000010100 */
[----:B------:R-:W-:Y:S01]  /*18e0*/  FFMA.FTZ R40, R201, R130, R40 ;  /* 0x00000082c9287223 */ /* 0x000fe20000010028 */
[----:B------:R-:W-:Y:S01]  /*18f0*/  FADD.FTZ R76, R76, R130 ;  /* 0x000000824c4c7221 */ /* 0x000fe20000010000 */
[----:B------:R-:W-:Y:S01]  /*1900*/  FMUL.FTZ R147, R8, R137 ;  /* 0x0000008908937220 */ /* 0x000fe20000410000 */
[----:B------:R-:W-:Y:S01]  /*1910*/  FADD.FTZ R128, R125, R180 ;  /* 0x000000b47d807221 */ /* 0x000fe20000010000 */
[C---:B------:R-:W-:Y:S01]  /*1920*/  FADD.FTZ R231, -R146.reuse, R181 ;  /* 0x000000b592e77221 */ /* 0x040fe20000010100 */
[----:B------:R-:W-:Y:S01]  /*1930*/  FADD.FTZ R189, -R146, R151 ;  /* 0x0000009792bd7221 */ /* 0x000fe20000010100 */
[----:B------:R-:W-:Y:S01]  /*1940*/  FMUL.FTZ R171, R156, R171 ;  /* 0x000000ab9cab7220 */ /* 0x000fe20000410000 */
[----:B------:R-:W-:Y:S01]  /*1950*/  FFMA.FTZ R130, R182, R180, R127 ;  /* 0x000000b4b6827223 */ /* 0x000fe2000001007f */
[----:B------:R-:W-:Y:S01]  /*1960*/  FADD.FTZ R227, -R146, R179 ;  /* 0x000000b392e37221 */ /* 0x000fe20000010100 */
[----:B------:R-:W-:Y:S01]  /*1970*/  SHF.L.U32 R181, R178, 0x10, RZ ;  /* 0x00000010b2b57819 */ /* 0x000fe200000006ff */
[----:B------:R-:W-:Y:S01]  /*1980*/  FFMA.FTZ R38, R205, R129, R38 ;  /* 0x00000081cd267223 */ /* 0x000fe20000010026 */
[----:B------:R-:W-:Y:S01]  /*1990*/  SHF.L.U32 R150, R150, 0x10, RZ ;  /* 0x0000001096967819 */ /* 0x000fe200000006ff */
[----:B------:R-:W-:Y:S01]  /*19a0*/  FADD.FTZ R82, R82, R129 ;  /* 0x0000008152527221 */ /* 0x000fe20000010000 */
[----:B------:R-:W-:Y:S01]  /*19b0*/  PRMT R134, R138, 0x7632, R134 ;  /* 0x000076328a867816 */ /* 0x000fe20000000086 */
[----:B------:R-:W-:-:S02]  /*19c0*/  IMAD.U32 R179, R176, 0x10000, RZ ;  /* 0x00010000b0b37824 */ /* 0x000fc400078e00ff */
[----:B------:R-:W-:Y:S01]  /*19d0*/  FADD.FTZ R191, -R146, R170 ;  /* 0x000000aa92bf7221 */ /* 0x000fe20000010100 */
[----:B------:R-:W-:Y:S02]  /*19e0*/  IMAD.U32 R129, R173, 0x10000, RZ ;  /* 0x00010000ad817824 */ /* 0x000fe400078e00ff */
[----:B------:R-:W-:Y:S01]  /*19f0*/  FMUL.FTZ R173, R25, R136 ;  /* 0x0000008819ad7220 */ /* 0x000fe20000410000 */
[----:B------:R-:W-:Y:S02]  /*1a00*/  IMAD.U32 R138, R138, 0x10000, RZ ;  /* 0x000100008a8a7824 */ /* 0x000fe400078e00ff */
[----:B------:R-:W-:Y:S01]  /*1a10*/  FADD.FTZ R128, R128, R147 ;  /* 0x0000009380807221 */ /* 0x000fe20000010000 */
[----:B------:R-:W-:Y:S01]  /*1a20*/  FMUL.FTZ R170, R156, R189 ;  /* 0x000000bd9caa7220 */ /* 0x000fe20000410000 */
[----:B------:R-:W-:Y:S01]  /*1a30*/  FFMA.FTZ R125, R171, R147, R130 ;  /* 0x00000093ab7d7223 */ /* 0x000fe20000010082 */
[C---:B------:R-:W-:Y:S01]  /*1a40*/  FADD.FTZ R237, -R146.reuse, R193 ;  /* 0x000000c192ed7221 */ /* 0x040fe20000010100 */
[C---:B------:R-:W-:Y:S01]  /*1a50*/  FADD.FTZ R221, -R146.reuse, R177 ;  /* 0x000000b192dd7221 */ /* 0x040fe20000010100 */
[C---:B------:R-:W-:Y:S01]  /*1a60*/  FADD.FTZ R229, -R146.reuse, R179 ;  /* 0x000000b392e57221 */ /* 0x040fe20000010100 */
[C---:B------:R-:W-:Y:S01]  /*1a70*/  FADD.FTZ R233, -R146.reuse, R181 ;  /* 0x000000b592e97221 */ /* 0x040fe20000010100 */
[C---:B------:R-:W-:Y:S01]  /*1a80*/  FADD.FTZ R241, -R146.reuse, R195 ;  /* 0x000000c392f17221 */ /* 0x040fe20000010100 */
[----:B------:R-:W-:Y:S01]  /*1a90*/  FADD.FTZ R193, -R146, R150 ;  /* 0x0000009692c17221 */ /* 0x000fe20000010100 */
[----:B------:R-:W-:Y:S01]  /*1aa0*/  PRMT R175, R153, 0x7632, R175 ;  /* 0x0000763299af7816 */ /* 0x000fe200000000af */
[----:B------:R-:W-:-:S02]  /*1ab0*/  IMAD.U32 R134, R134, 0x10000, RZ ;  /* 0x0001000086867824 */ /* 0x000fc400078e00ff */
[----:B------:R-:W-:Y:S01]  /*1ac0*/  FMUL.FTZ R146, R9, R138 ;  /* 0x0000008a09927220 */ /* 0x000fe20000410000 */
[----:B------:R-:W-:Y:S01]  /*1ad0*/  FADD.FTZ R127, R128, R173 ;  /* 0x000000ad807f7221 */ /* 0x000fe20000010000 */
[----:B------:R-:W-:Y:S01]  /*1ae0*/  FMUL.FTZ R169, R156, R191 ;  /* 0x000000bf9ca97220 */ /* 0x000fe20000410000 */
[----:B------:R-:W-:Y:S01]  /*1af0*/  FFMA.FTZ R128, R170, R173, R125 ;  /* 0x000000adaa807223 */ /* 0x000fe2000001007d */
[----:B------:R-:W-:Y:S01]  /*1b00*/  PRMT R135, R139, 0x7632, R135 ;  /* 0x000076328b877816 */ /* 0x000fe20000000087 */
[----:B------:R-:W-:Y:S01]  /*1b10*/  FADD.FTZ R130, R127, R146 ;  /* 0x000000927f827221 */ /* 0x000fe20000010000 */
[----:B------:R-:W-:Y:S02]  /*1b20*/  SHF.L.U32 R139, R139, 0x10, RZ ;  /* 0x000000108b8b7819 */ /* 0x000fe400000006ff */
[----:B------:R-:W-:Y:S01]  /*1b30*/  SHF.L.U32 R126, R175, 0x10, RZ ;  /* 0x00000010af7e7819 */ /* 0x000fe200000006ff */
[----:B------:R-:W-:Y:S01]  /*1b40*/  FMUL.FTZ R175, R26, R134 ;  /* 0x000000861aaf7220 */ /* 0x000fe20000410000 */
[----:B------:R-:W-:Y:S01]  /*1b50*/  FFMA.FTZ R125, R169, R146, R128 ;  /* 0x00000092a97d7223 */ /* 0x000fe20000010080 */
[----:B------:R-:W-:Y:S01]  /*1b60*/  PRMT R176, R155, 0x7632, R176 ;  /* 0x000076329bb07816 */ /* 0x000fe200000000b0 */
[----:B------:R-:W-:Y:S01]  /*1b70*/  FFMA.FTZ R48, R169, R138, R48 ;  /* 0x0000008aa9307223 */ /* 0x000fe20000010030 */
[----:B------:R-:W-:Y:S01]  /*1b80*/  SHF.L.U32 R195, R155, 0x10, RZ ;  /* 0x000000109bc37819 */ /* 0x000fe200000006ff */
[----:B------:R-:W-:Y:S01]  /*1b90*/  FADD.FTZ R68, R68, R138 ;  /* 0x0000008a44447221 */ /* 0x000fe20000010000 */
[----:B------:R-:W-:-:S02]  /*1ba0*/  IMAD.U32 R177, R152, 0x10000, RZ ;  /* 0x0001000098b17824 */ /* 0x000fc400078e00ff */
[----:B------:R-:W-:Y:S01]  /*1bb0*/  FMUL.FTZ R155, R156, R243 ;  /* 0x000000f39c9b7220 */ /* 0x000fe20000410000 */
[----:B------:R-:W-:Y:S01]  /*1bc0*/  SHF.L.U32 R138, R135, 0x10, RZ ;  /* 0x00000010878a7819 */ /* 0x000fe200000006ff */
[----:B------:R-:W-:Y:S01]  /*1bd0*/  FMUL.FTZ R145, R10, R139 ;  /* 0x0000008b0a917220 */ /* 0x000fe20000410000 */
[----:B------:R-:W-:Y:S01]  /*1be0*/  FADD.FTZ R130, R130, R175 ;  /* 0x000000af82827221 */ /* 0x000fe20000010000 */
[----:B------:R-:W-:Y:S01]  /*1bf0*/  FFMA.FTZ R128, R168, R175, R125 ;  /* 0x000000afa8807223 */ /* 0x000fe2000001007d */
[----:B------:R-:W-:Y:S01]  /*1c00*/  SHF.L.U32 R124, R140, 0x10, RZ ;  /* 0x000000108c7c7819 */ /* 0x000fe200000006ff */
[----:B------:R-:W-:Y:S02]  /*1c10*/  IMAD.U32 R144, R144, 0x10000, RZ ;  /* 0x0001000090907824 */ /* 0x000fe400078e00ff */
[----:B------:R-:W-:Y:S01]  /*1c20*/  FMUL.FTZ R165, R156, R227 ;  /* 0x000000e39ca57220 */ /* 0x000fe20000410000 */
[-C--:B------:R-:W-:Y:S01]  /*1c30*/  FFMA.FTZ R88, R155, R177.reuse, R88 ;  /* 0x000000b19b587223 */ /* 0x080fe20000010058 */
[----:B------:R-:W-:Y:S01]  /*1c40*/  FADD.FTZ R56, R56, R177 ;  /* 0x000000b138387221 */ /* 0x000fe20000010000 */
[----:B------:R-:W-:Y:S01]  /*1c50*/  FMUL.FTZ R140, R15, R177 ;  /* 0x000000b10f8c7220 */ /* 0x000fe20000410000 */
[----:B------:R-:W-:Y:S01]  /*1c60*/  FMUL.FTZ R177, R27, R138 ;  /* 0x0000008a1bb17220 */ /* 0x000fe20000410000 */
[----:B------:R-:W-:Y:S01]  /*1c70*/  FADD.FTZ R130, R130, R145 ;  /* 0x0000009182827221 */ /* 0x000fe20000010000 */
[C---:B------:R-:W-:Y:S01]  /*1c80*/  FMUL.FTZ R166, R156.reuse, R221 ;  /* 0x000000dd9ca67220 */ /* 0x040fe20000410000 */
[----:B------:R-:W-:Y:S01]  /*1c90*/  FFMA.FTZ R125, R167, R145, R128 ;  /* 0x00000091a77d7223 */ /* 0x000fe20000010080 */
[----:B------:R-:W-:Y:S01]  /*1ca0*/  SHF.L.U32 R179, R153, 0x10, RZ ;  /* 0x0000001099b37819 */ /* 0x000fe200000006ff */
[----:B------:R-:W-:Y:S01]  /*1cb0*/  FMUL.FTZ R153, R156, R247 ;  /* 0x000000f79c997220 */ /* 0x000fe20000410000 */
[-C--:B------:R-:W-:Y:S01]  /*1cc0*/  FFMA.FTZ R96, R165, R144.reuse, R96 ;  /* 0x00000090a5607223 */ /* 0x080fe20000010060 */
[----:B------:R-:W-:Y:S01]  /*1cd0*/  FADD.FTZ R64, R64, R144 ;  /* 0x0000009040407221 */ /* 0x000fe20000010000 */
[----:B------:R-:W-:Y:S01]  /*1ce0*/  FMUL.FTZ R144, R11, R144 ;  /* 0x000000900b907220 */ /* 0x000fe20000410000 */
[----:B------:R-:W-:Y:S01]  /*1cf0*/  FADD.FTZ R127, R130, R177 ;  /* 0x000000b1827f7221 */ /* 0x000fe20000010000 */
[----:B------:R-:W-:Y:S01]  /*1d00*/  FFMA.FTZ R130, R166, R177, R125 ;  /* 0x000000b1a6827223 */ /* 0x000fe2000001007d */
[----:B------:R-:W-:-:S02]  /*1d10*/  IMAD.U32 R183, R172, 0x10000, RZ ;  /* 0x00010000acb77824 */ /* 0x000fc400078e00ff */
[----:B------:R-:W-:Y:S01]  /*1d20*/  FMUL.FTZ R163, R156, R231 ;  /* 0x000000e79ca37220 */ /* 0x000fe20000410000 */
[-C--:B------:R-:W-:Y:S01]  /*1d30*/  FFMA.FTZ R90, R153, R179.reuse, R90 ;  /* 0x000000b3995a7223 */ /* 0x080fe2000001005a */
[----:B------:R-:W-:Y:S01]  /*1d40*/  FADD.FTZ R58, R58, R179 ;  /* 0x000000b33a3a7221 */ /* 0x000fe20000010000 */
[----:B------:R-:W-:Y:S01]  /*1d50*/  FMUL.FTZ R172, R16, R179 ;  /* 0x000000b310ac7220 */ /* 0x000fe20000410000 */
[----:B------:R-:W-:Y:S01]  /*1d60*/  FMUL.FTZ R179, R28, R129 ;  /* 0x000000811cb37220 */ /* 0x000fe20000410000 */
[----:B------:R-:W-:Y:S01]  /*1d70*/  FADD.FTZ R128, R127, R144 ;  /* 0x000000907f807221 */ /* 0x000fe20000010000 */
[----:B------:R-:W-:Y:S01]  /*1d80*/  FMUL.FTZ R164, R156, R229 ;  /* 0x000000e59ca47220 */ /* 0x000fe20000410000 */
[----:B------:R-:W-:Y:S01]  /*1d90*/  FFMA.FTZ R125, R165, R144, R130 ;  /* 0x00000090a57d7223 */ /* 0x000fe20000010082 */
[----:B------:R-:W-:Y:S01]  /*1da0*/  PRMT R181, R154, 0x7632, R181 ;  /* 0x000076329ab57816 */ /* 0x000fe200000000b5 */
[-C--:B------:R-:W-:Y:S01]  /*1db0*/  FFMA.FTZ R98, R163, R143.reuse, R98 ;  /* 0x0000008fa3627223 */ /* 0x080fe20000010062 */
[----:B------:R-:W-:Y:S01]  /*1dc0*/  SHF.L.U32 R174, R174, 0x10, RZ ;  /* 0x00000010aeae7819 */ /* 0x000fe200000006ff */
[----:B------:R-:W-:Y:S01]  /*1dd0*/  FADD.FTZ R66, R66, R143 ;  /* 0x0000008f42427221 */ /* 0x000fe20000010000 */
[----:B------:R-:W-:Y:S01]  /*1de0*/  FMUL.FTZ R143, R12, R143 ;  /* 0x0000008f0c8f7220 */ /* 0x000fe20000410000 */
[----:B------:R-:W-:Y:S01]  /*1df0*/  FADD.FTZ R128, R128, R179 ;  /* 0x000000b380807221 */ /* 0x000fe20000010000 */
[----:B------:R-:W-:Y:S01]  /*1e00*/  FFMA.FTZ R130, R164, R179, R125 ;  /* 0x000000b3a4827223 */ /* 0x000fe2000001007d */
[----:B------:R-:W-:Y:S01]  /*1e10*/  FMUL.FTZ R161, R156, R235 ;  /* 0x000000eb9ca17220 */ /* 0x000fe20000410000 */
[----:B------:R-:W-:-:S02]  /*1e20*/  IMAD.U32 R191, R181, 0x10000, RZ ;  /* 0x00010000b5bf7824 */ /* 0x000fc400078e00ff */
[----:B------:R-:W-:Y:S01]  /*1e30*/  FMUL.FTZ R181, R29, R174 ;  /* 0x000000ae1db57220 */ /* 0x000fe20000410000 */
[----:B------:R-:W-:Y:S01]  /*1e40*/  FADD.FTZ R128, R128, R143 ;  /* 0x0000008f80807221 */ /* 0x000fe20000010000 */
[C---:B------:R-:W-:Y:S01]  /*1e50*/  FMUL.FTZ R162, R156.reuse, R233 ;  /* 0x000000e99ca27220 */ /* 0x040fe20000410000 */
[----:B------:R-:W-:Y:S01]  /*1e60*/  FFMA.FTZ R125, R163, R143, R130 ;  /* 0x0000008fa37d7223 */ /* 0x000fe20000010082 */
[C---:B------:R-:W-:Y:S01]  /*1e70*/  FMUL.FTZ R149, R156.reuse, R160 ;  /* 0x000000a09c957220 */ /* 0x040fe20000410000 */
[----:B------:R-:W-:Y:S01]  /*1e80*/  FMUL.FTZ R160, R156, R237 ;  /* 0x000000ed9ca07220 */ /* 0x000fe20000410000 */
[-C--:B------:R-:W-:Y:S01]  /*1e90*/  FFMA.FTZ R92, R161, R142.reuse, R92 ;  /* 0x0000008ea15c7223 */ /* 0x080fe2000001005c */
[----:B------:R-:W-:Y:S01]  /*1ea0*/  FADD.FTZ R60, R60, R142 ;  /* 0x0000008e3c3c7221 */ /* 0x000fe20000010000 */
[----:B------:R-:W-:Y:S01]  /*1eb0*/  FMUL.FTZ R142, R13, R142 ;  /* 0x0000008e0d8e7220 */ /* 0x000fe20000410000 */
[----:B------:R-:W-:Y:S01]  /*1ec0*/  FADD.FTZ R127, R128, R181 ;  /* 0x000000b5807f7221 */ /* 0x000fe20000010000 */
[----:B------:R-:W-:Y:S01]  /*1ed0*/  FFMA.FTZ R128, R162, R181, R125 ;  /* 0x000000b5a2807223 */ /* 0x000fe2000001007d */
[----:B------:R-:W-:Y:S01]  /*1ee0*/  FMUL.FTZ R159, R156, R239 ;  /* 0x000000ef9c9f7220 */ /* 0x000fe20000410000 */
[-C--:B------:R-:W-:Y:S01]  /*1ef0*/  FFMA.FTZ R93, R160, R183.reuse, R93 ;  /* 0x000000b7a05d7223 */ /* 0x080fe2000001005d */
[----:B------:R-:W-:Y:S01]  /*1f00*/  FADD.FTZ R61, R61, R183 ;  /* 0x000000b73d3d7221 */ /* 0x000fe20000010000 */
[----:B------:R-:W-:Y:S01]  /*1f10*/  FMUL.FTZ R183, R30, R183 ;  /* 0x000000b71eb77220 */ /* 0x000fe20000410000 */
[----:B------:R-:W-:Y:S01]  /*1f20*/  FADD.FTZ R130, R127, R142 ;  /* 0x0000008e7f827221 */ /* 0x000fe20000010000 */
[----:B------:R-:W-:Y:S01]  /*1f30*/  FFMA.FTZ R125, R161, R142, R128 ;  /* 0x0000008ea17d7223 */ /* 0x000fe20000010080 */
[-C--:B------:R-:W-:Y:S01]  /*1f40*/  FFMA.FTZ R94, R159, R141.reuse, R94 ;  /* 0x0000008d9f5e7223 */ /* 0x080fe2000001005e */
[----:B------:R-:W-:Y:S01]  /*1f50*/  FADD.FTZ R62, R62, R141 ;  /* 0x0000008d3e3e7221 */ /* 0x000fe20000010000 */
[----:B------:R-:W-:Y:S01]  /*1f60*/  FMUL.FTZ R141, R14, R141 ;  /* 0x0000008d0e8d7220 */ /* 0x000fe20000410000 */
[----:B------:R-:W-:Y:S01]  /*1f70*/  FADD.FTZ R130, R130, R183 ;  /* 0x000000b782827221 */ /* 0x000fe20000010000 */
[----:B------:R-:W-:Y:S01]  /*1f80*/  FFMA.FTZ R128, R160, R183, R125 ;  /* 0x000000b7a0807223 */ /* 0x000fe2000001007d */
[----:B------:R-:W-:-:S02]  /*1f90*/  IMAD.U32 R178, R154, 0x10000, RZ ;  /* 0x000100009ab27824 */ /* 0x000fc400078e00ff */
[-C--:B------:R-:W-:Y:S01]  /*1fa0*/  FMUL.FTZ R185, R31, R124.reuse ;  /* 0x0000007c1fb97220 */ /* 0x080fe20000410000 */
[----:B------:R-:W-:Y:S01]  /*1fb0*/  FADD.FTZ R130, R130, R141 ;  /* 0x0000008d82827221 */ /* 0x000fe20000010000 */
[C---:B------:R-:W-:Y:S01]  /*1fc0*/  FMUL.FTZ R154, R156.reuse, R241 ;  /* 0x000000f19c9a7220 */ /* 0x040fe20000410000 */
[----:B------:R-:W-:Y:S01]  /*1fd0*/  FFMA.FTZ R125, R159, R141, R128 ;  /* 0x0000008d9f7d7223 */ /* 0x000fe20000010080 */
[----:B------:R-:W-:Y:S01]  /*1fe0*/  FMUL.FTZ R152, R156, R245 ;  /* 0x000000f59c987220 */ /* 0x000fe20000410000 */
[----:B------:R-:W-:Y:S02]  /*1ff0*/  FADD.FTZ R127, R130, R185 ;  /* 0x000000b9827f7221 */ /* 0x000fe40000010000 */
[C---:B------:R-:W-:Y:S01]  /*2000*/  FFMA.FTZ R128, R154.reuse, R185, R125 ;  /* 0x000000b99a807223 */ /* 0x040fe2000001007d */
[----:B------:R-:W-:Y:S01]  /*2010*/  FFMA.FTZ R95, R154, R124, R95 ;  /* 0x0000007c9a5f7223 */ /* 0x000fe2000001005f */
[----:B------:R-:W-:Y:S01]  /*2020*/  FADD.FTZ R63, R63, R124 ;  /* 0x0000007c3f3f7221 */ /* 0x000fe20000010000 */
[-C--:B------:R-:W-:Y:S01]  /*2030*/  FFMA.FTZ R89, R152, R187.reuse, R89 ;  /* 0x000000bb98597223 */ /* 0x080fe20000010059 */
[----:B------:R-:W-:Y:S01]  /*2040*/  FADD.FTZ R57, R57, R187 ;  /* 0x000000bb39397221 */ /* 0x000fe20000010000 */
[----:B------:R-:W-:Y:S01]  /*2050*/  FMUL.FTZ R187, R32, R187 ;  /* 0x000000bb20bb7220 */ /* 0x000fe20000410000 */
[----:B------:R-:W-:Y:S01]  /*2060*/  FADD.FTZ R124, R127, R140 ;  /* 0x0000008c7f7c7221 */ /* 0x000fe20000010000 */
[----:B------:R-:W-:Y:S01]  /*2070*/  FFMA.FTZ R125, R155, R140, R128 ;  /* 0x0000008c9b7d7223 */ /* 0x000fe20000010080 */
[----:B------:R-:W-:-:S02]  /*2080*/  FMUL.FTZ R150, R156, R249 ;  /* 0x000000f99c967220 */ /* 0x000fc40000410000 */
[----:B------:R-:W-:Y:S01]  /*2090*/  FADD.FTZ R127, R124, R187 ;  /* 0x000000bb7c7f7221 */ /* 0x000fe20000010000 */
[----:B------:R-:W-:Y:S01]  /*20a0*/  FFMA.FTZ R124, R152, R187, R125 ;  /* 0x000000bb987c7223 */ /* 0x000fe2000001007d */
[-C--:B------:R-:W-:Y:S01]  /*20b0*/  FFMA.FTZ R91, R150, R126.reuse, R91 ;  /* 0x0000007e965b7223 */ /* 0x080fe2000001005b */
[----:B------:R-:W-:Y:S01]  /*20c0*/  FADD.FTZ R59, R59, R126 ;  /* 0x0000007e3b3b7221 */ /* 0x000fe20000010000 */
[----:B------:R-:W-:Y:S01]  /*20d0*/  FMUL.FTZ R189, R33, R126 ;  /* 0x0000007e21bd7220 */ /* 0x000fe20000410000 */
[----:B------:R-:W-:Y:S01]  /*20e0*/  FADD.FTZ R126, R127, R172 ;  /* 0x000000ac7f7e7221 */ /* 0x000fe20000010000 */
[----:B------:R-:W-:Y:S01]  /*20f0*/  FFMA.FTZ R125, R153, R172, R124 ;  /* 0x000000ac997d7223 */ /* 0x000fe2000001007c */
[----:B------:R-:W-:Y:S01]  /*2100*/  FMUL.FTZ R148, R156, R148 ;  /* 0x000000949c947220 */ /* 0x000fe20000410000 */
[----:B------:R-:W-:Y:S01]  /*2110*/  FFMA.FTZ R99, R162, R174, R99 ;  /* 0x000000aea2637223 */ /* 0x000fe20000010063 */
        /* <DEDUP_REMOVED lines=9> */
[C---:B------:R-:W-:Y:S01]  /*21b0*/  FFMA.FTZ R125, R151.reuse, R174, R124 ;  /* 0x000000ae977d7223 */ /* 0x040fe2000001007c */
[----:B------:R-:W-:Y:S01]  /*21c0*/  SHF.L.U32 R128, R176, 0x10, RZ ;  /* 0x00000010b0807819 */ /* 0x000fe200000006ff */
[----:B------:R-:W-:Y:S01]  /*21d0*/  FMUL.FTZ R176, R18, R195 ;  /* 0x000000c312b07220 */ /* 0x000fe20000410000 */
[----:B------:R-:W-:Y:S01]  /*21e0*/  FADD.FTZ R127, R126, R191 ;  /* 0x000000bf7e7f7221 */ /* 0x000fe20000010000 */
[----:B------:R-:W-:Y:S01]  /*21f0*/  FFMA.FTZ R124, R148, R191, R125 ;  /* 0x000000bf947c7223 */ /* 0x000fe2000001007d */
[----:B------:R-:W-:Y:S01]  /*2200*/  FFMA.FTZ R84, R151, R178, R84 ;  /* 0x000000b297547223 */ /* 0x000fe20000010054 */
[----:B------:R-:W-:Y:S01]  /*2210*/  FADD.FTZ R52, R52, R178 ;  /* 0x000000b234347221 */ /* 0x000fe20000010000 */
[----:B------:R-:W-:Y:S01]  /*2220*/  FFMA.FTZ R86, R149, R195, R86 ;  /* 0x000000c395567223 */ /* 0x000fe20000010056 */
[----:B------:R-:W-:Y:S01]  /*2230*/  FADD.FTZ R54, R54, R195 ;  /* 0x000000c336367221 */ /* 0x000fe20000010000 */
        /* <DEDUP_REMOVED lines=24> */
.L_x_879:
[----:B------:R-:W-:Y:S05]  /*23c0*/  BSYNC B0 ;  /* 0x0000000000007941 */ /* 0x000fea0003800000 */
.L_x_877:
[----:B------:R-:W-:Y:S01]  /*23d0*/  LOP3.LUT P5, RZ, R210, 0xff, RZ, 0xc0, !PT ;  /* 0x000000ffd2ff7812 */ /* 0x000fe200078ac0ff */
[----:B-----5:R-:W-:Y:S01]  /*23e0*/  IMAD.MOV.U32 R127, RZ, RZ, R224 ;  /* 0x000000ffff7f7224 */ /* 0x020fe200078e00e0 */
[----:B------:R-:W-:Y:S01]  /*23f0*/  SHF.R.U32.HI R125, RZ, 0x5, R0 ;  /* 0x00000005ff7d7819 */ /* 0x000fe20000011600 */
[----:B------:R-:W-:Y:S01]  /*2400*/  IMAD.MOV.U32 R129, RZ, RZ, R216 ;  /* 0x000000ffff817224 */ /* 0x000fe200078e00d8 */
[----:B------:R-:W-:Y:S01]  /*2410*/  UMOV UR6, 0xffffffff ;  /* 0xffffffff00067882 */ /* 0x000fe20000000000 */
[----:B------:R-:W-:Y:S02]  /*2420*/  MOV R128, R222 ;  /* 0x000000de00807202 */ /* 0x000fe40000000f00 */
[----:B------:R-:W-:Y:S02]  /*2430*/  PRMT R226, R127, 0x7610, R226 ;  /* 0x000076107fe27816 */ /* 0x000fe400000000e2 */
[----:B------:R-:W-:Y:S02]  /*2440*/  LOP3.LUT R127, R125, 0x7fffff8, RZ, 0xc0, !PT ;  /* 0x07fffff87d7f7812 */ /* 0x000fe400078ec0ff */
[----:B------:R-:W-:-:S02]  /*2450*/  MOV R130, R212 ;  /* 0x000000d400827202 */ /* 0x000fc40000000f00 */
[----:B------:R-:W-:Y:S01]  /*2460*/  LOP3.LUT P0, RZ, R0, 0x1f, RZ, 0xc0, !PT ;  /* 0x0000001f00ff7812 */ /* 0x000fe2000780c0ff */
[----:B------:R-:W-:Y:S01]  /*2470*/  @!P5 VIADD R127, R127, 0x8 ;  /* 0x000000087f7fd836 */ /* 0x000fe20000000000 */
[----:B------:R-:W-:Y:S02]  /*2480*/  PRMT R221, R128, 0x7610, R221 ;  /* 0x0000761080dd7816 */ /* 0x000fe400000000dd */
[----:B------:R-:W-:Y:S02]  /*2490*/  PRMT R214, R129, 0x7610, R214 ;  /* 0x0000761081d67816 */ /* 0x000fe400000000d6 */
[----:B------:R-:W-:Y:S01]  /*24a0*/  PRMT R210, R130, 0x7610, R210 ;  /* 0x0000761082d27816 */ /* 0x000fe200000000d2 */
        /* <DEDUP_REMOVED lines=19> */
.L_x_988:
[----:B------:R-:W3:Y:S01]  /*25e0*/  S2R R131, SR_CgaCtaId ;  /* 0x0000000000837919 */ /* 0x000ee20000008800 */
[----:B------:R-:W-:Y:S01]  /*25f0*/  MOV R130, 0x400 ;  /* 0x0000040000827802 */ /* 0x000fe20000000f00 */
[----:B-1----:R-:W-:Y:S01]  /*2600*/  FADD.FTZ R192, R124, R129 ;  /* 0x000000817cc07221 */ /* 0x002fe20000010000 */
[----:B------:R-:W-:Y:S01]  /*2610*/  @!P0 LOP3.LUT R128, R125, 0x7, RZ, 0xc0, !PT ;  /* 0x000000077d808812 */ /* 0x000fe200078ec0ff */
[----:B--2---:R-:W-:Y:S01]  /*2620*/  FADD.FTZ R193, R126, R193 ;  /* 0x000000c17ec17221 */ /* 0x004fe20000010000 */
[----:B------:R-:W-:Y:S05]  /*2630*/  WARPSYNC.ALL ;  /* 0x0000000000007948 */ /* 0x000fea0003800000 */
[----:B------:R-:W-:Y:S01]  /*2640*/  @!P0 IADD3 R128, R127, R128, RZ ;  /* 0x000000807f808210 */ /* 0x000fe20007ffe0ff */
[----:B------:R-:W-:Y:S01]  /*2650*/  @P4 VIADD R218, R218, 0xffffffff ;  /* 0xffffffffdada4836 */ /* 0x000fe20000000000 */
[----:B------:R-:W-:Y:S03]  /*2660*/  BSSY B0, `(.L_x_881) ;  /* 0x0000032000007945 */ /* 0x000fe60003800000 */
[----:B------:R-:W-:Y:S01]  /*2670*/  @P4 IMAD R218, R218, R219, RZ ;  /* 0x000000dbdada4224 */ /* 0x000fe200078e02ff */
[----:B---3--:R-:W-:-:S04]  /*2680*/  LEA R130, R131, R130, 0x18 ;  /* 0x0000008283827211 */ /* 0x008fc800078ec0ff */
[----:B------:R-:W-:Y:S01]  /*2690*/  LEA R228, R127, R130, 0x3 ;  /* 0x000000827fe47211 */ /* 0x000fe200078e18ff */
[----:B------:R-:W-:-:S05]  /*26a0*/  @!P0 IMAD R227, R128, 0x8, R130 ;  /* 0x0000000880e38824 */ /* 0x000fca00078e0282 */
[----:B------:R-:W-:Y:S01]  /*26b0*/  @!P0 STS.64 [R227+0x8000], R192 ;  /* 0x008000c0e3008388 */ /* 0x000fe20000000a00 */
[----:B------:R-:W-:Y:S06]  /*26c0*/  BAR.SYNC.DEFER_BLOCKING 0x0 ;  /* 0x0000000000007b1d */ /* 0x000fec0000010000 */
[----:B0-----:R-:W0:Y:S04]  /*26d0*/  LDS.128 R124, [R228+0x8000] ;  /* 0x00800000e47c7984 */ /* 0x001e280000000c00 */
        /* <DEDUP_REMOVED lines=8> */
[----:B------:R-:W-:Y:S01]  /*2760*/  HFMA2.MMA R126, -RZ, RZ, 0, 0 ;  /* 0x00000000ff7e7435 */ /* 0x000fe200000001ff */
[----:B------:R-:W-:Y:S01]  /*2770*/  @P4 LEA.HI R125, R125, R218, RZ, 0x3 ;  /* 0x000000da7d7d4211 */ /* 0x000fe200078f18ff */
[----:B-1----:R-:W-:Y:S01]  /*2780*/  FADD.FTZ R229, R229, R128 ;  /* 0x00000080e5e57221 */ /* 0x002fe20000010000 */
[----:B------:R-:W-:-:S03]  /*2790*/  FADD.FTZ R124, R124, R129 ;  /* 0x000000817c7c7221 */ /* 0x000fc60000010000 */
[----:B------:R-:W-:Y:S01]  /*27a0*/  FADD.FTZ R229, R130, R229 ;  /* 0x000000e582e57221 */ /* 0x000fe20000010000 */
[----:B------:R-:W-:Y:S01]  /*27b0*/  FADD.FTZ R124, R131, R124 ;  /* 0x0000007c837c7221 */ /* 0x000fe20000010000 */
[----:B------:R-:W-:Y:S02]  /*27c0*/  LOP3.LUT R130, R0, 0xff, RZ, 0xc0, !PT ;  /* 0x000000ff00827812 */ /* 0x000fe400078ec0ff */
[----:B--2---:R-:W-:Y:S01]  /*27d0*/  FADD.FTZ R229, R229, R132 ;  /* 0x00000084e5e57221 */ /* 0x004fe20000010000 */
[----:B------:R-:W-:Y:S01]  /*27e0*/  FADD.FTZ R124, R124, R133 ;  /* 0x000000857c7c7221 */ /* 0x000fe20000010000 */
[----:B------:R-:W-:Y:S02]  /*27f0*/  @P4 LEA.HI.SX32 R126, R125, R130, 0x1d ;  /* 0x000000827d7e4211 */ /* 0x000fe400078feaff */
[----:B------:R-:W-:Y:S01]  /*2800*/  FADD.FTZ R229, R134, R229 ;  /* 0x000000e586e57221 */ /* 0x000fe20000010000 */
[----:B------:R-:W-:-:S03]  /*2810*/  FADD.FTZ R124, R135, R124 ;  /* 0x0000007c877c7221 */ /* 0x000fc60000010000 */
[----:B---3--:R-:W-:Y:S01]  /*2820*/  FADD.FTZ R229, R229, R136 ;  /* 0x00000088e5e57221 */ /* 0x008fe20000010000 */
[----:B------:R-:W-:-:S03]  /*2830*/  FADD.FTZ R124, R124, R137 ;  /* 0x000000897c7c7221 */ /* 0x000fc60000010000 */
[----:B------:R-:W-:Y:S01]  /*2840*/  FADD.FTZ R128, R138, R229 ;  /* 0x000000e58a807221 */ /* 0x000fe20000010000 */
[----:B------:R-:W-:-:S03]  /*2850*/  FADD.FTZ R124, R139, R124 ;  /* 0x0000007c8b7c7221 */ /* 0x000fc60000010000 */
[----:B------:R-:W-:Y:S01]  /*2860*/  FMUL.FTZ R128, R128, UR10 ;  /* 0x0000000a80807c20 */ /* 0x000fe20008410000 */
[----:B------:R-:W-:Y:S01]  /*2870*/  FMUL.FTZ R127, R124, UR10 ;  /* 0x0000000a7c7f7c20 */ /* 0x000fe20008410000 */
[----:B------:R-:W-:Y:S06]  /*2880*/  @P2 BRA `(.L_x_882) ;  /* 0x0000000000182947 */ /* 0x000fec0003800000 */
[----:B------:R-:W-:Y:S01]  /*2890*/  ISETP.NE.U32.AND P0, PT, R215, RZ, PT ;  /* 0x000000ffd700720c */ /* 0x000fe20003f05070 */
[----:B------:R-:W-:-:S03]  /*28a0*/  IMAD.MOV.U32 R130, RZ, RZ, RZ ;  /* 0x000000ffff827224 */ /* 0x000fc600078e00ff */
[----:B------:R-:W-:-:S13]  /*28b0*/  ISETP.NE.AND.EX P0, PT, R220, RZ, PT, P0 ;  /* 0x000000ffdc00720c */ /* 0x000fda0003f05300 */
[----:B------:R-:W-:Y:S05]  /*28c0*/  @!P0 BRA `(.L_x_883) ;  /* 0x00000000002c8947 */ /* 0x000fea0003800000 */
[----:B------:R-:W-:Y:S01]  /*28d0*/  SHF.L.U32 R130, R100, 0x10, RZ ;  /* 0x0000001064827819 */ /* 0x000fe200000006ff */
[----:B------:R-:W-:Y:S06]  /*28e0*/  BRA `(.L_x_883) ;  /* 0x0000000000247947 */ /* 0x000fec0003800000 */
.L_x_882:
[----:B------:R-:W-:Y:S02]  /*28f0*/  ISETP.NE.U32.AND P0, PT, R215, RZ, PT ;  /* 0x000000ffd700720c */ /* 0x000fe40003f05070 */
[----:B------:R-:W-:Y:S02]  /*2900*/  ISETP.NE.AND P1, PT, R19, RZ, PT ;  /* 0x000000ff1300720c */ /* 0x000fe40003f25270 */
[----:B------:R-:W-:Y:S02]  /*2910*/  ISETP.NE.AND.EX P0, PT, R220, RZ, PT, P0 ;  /* 0x000000ffdc00720c */ /* 0x000fe40003f05300 */
[----:B------:R-:W-:-:S05]  /*2920*/  FSEL R124, R128, RZ, !P1 ;  /* 0x000000ff807c7208 */ /* 0x000fca0004800000 */
[----:B------:R-:W-:-:S04]  /*2930*/  FFMA.FTZ R124, R209, R127, R124 ;  /* 0x0000007fd17c7223 */ /* 0x000fc8000001007c */
[----:B------:R-:W-:Y:S02]  /*2940*/  FADD.FTZ R125, R207, -R124 ;  /* 0x8000007ccf7d7221 */ /* 0x000fe40000010000 */
[----:B------:R-:W-:Y:S02]  /*2950*/  @P0 IMAD.U32 R129, R100, 0x10000, RZ ;  /* 0x0001000064810824 */ /* 0x000fe400078e00ff */
[----:B------:R-:W-:-:S04]  /*2960*/  FMUL.FTZ R130, R156, R125 ;  /* 0x0000007d9c827220 */ /* 0x000fc80000410000 */
[----:B------:R-:W-:-:S07]  /*2970*/  @P0 FADD.FTZ R130, R130, R129 ;  /* 0x0000008182820221 */ /* 0x000fce0000010000 */
.L_x_883:
[----:B------:R-:W-:Y:S05]  /*2980*/  BSYNC B0 ;  /* 0x0000000000007941 */ /* 0x000fea0003800000 */
.L_x_881:
[----:B------:R-:W0:Y:S01]  /*2990*/  @P4 LDC.64 R124, c[0x0][0x298] ;  /* 0x0000a600ff7c4b82 */ /* 0x000e220000000a00 */
[----:B------:R-:W-:Y:S01]  /*29a0*/  ISETP.NE.U32.AND P1, PT, RZ, UR12, PT ;  /* 0x0000000cff007c0c */ /* 0x000fe2000bf25070 */
[----:B------:R-:W-:Y:S01]  /*29b0*/  BSSY B0, `(.L_x_884) ;  /* 0x0000018000007945 */ /* 0x000fe20003800000 */
[----:B------:R-:W-:Y:S02]  /*29c0*/  @P4 LOP3.LUT P6, RZ, R226, 0xff, RZ, 0xc0, !PT ;  /* 0x000000ffe2ff4812 */ /* 0x000fe400078cc0ff */
[----:B------:R-:W-:Y:S01]  /*29d0*/  ISETP.NE.AND.EX P1, PT, RZ, UR13, PT, P1 ;  /* 0x0000000dff007c0c */ /* 0x000fe2000bf25310 */
[----:B0-----:R-:W-:-:S12]  /*29e0*/  @P4 FMUL.FTZ R125, R130, R125 ;  /* 0x0000007d827d4220 */ /* 0x001fd80000410000 */
[----:B------:R-:W-:Y:S01]  /*29f0*/  @P1 F2FP.BF16.F32.PACK_AB R130, RZ, R130 ;  /* 0x00000082ff82123e */ /* 0x000fe200000010ff */
[----:B------:R-:W-:-:S03]  /*2a00*/  @P4 FMUL.FTZ R124, R125, R124 ;  /* 0x0000007c7d7c4220 */ /* 0x000fc60000410000 */
[----:B------:R-:W-:Y:S02]  /*2a10*/  @P1 PRMT R116, R130, 0x7610, R116 ;  /* 0x0000761082741816 */ /* 0x000fe40000000074 */
[----:B------:R-:W-:-:S04]  /*2a20*/  @P4 FSEL R124, R124, RZ, P6 ;  /* 0x000000ff7c7c4208 */ /* 0x000fc80003000000 */
        /* <DEDUP_REMOVED lines=8> */
.L_x_885:
        /* <DEDUP_REMOVED lines=8> */
.L_x_886:
[----:B------:R-:W-:Y:S05]  /*2b30*/  BSYNC B0 ;  /* 0x0000000000007941 */ /* 0x000fea0003800000 */
.L_x_884:
        /* <DEDUP_REMOVED lines=15> */
.L_x_888:
[----:B------:R-:W-:Y:S01]  /*2c30*/  ISETP.NE.AND P6, PT, R19, RZ, PT ;  /* 0x000000ff1300720c */ /* 0x000fe20003fc5270 */
[----:B------:R-:W-:-:S03]  /*2c40*/  @P0 IMAD.U32 R129, R101, 0x10000, RZ ;  /* 0x0001000065810824 */ /* 0x000fc600078e00ff */
[----:B------:R-:W-:-:S05]  /*2c50*/  FSEL R124, R128, RZ, !P6 ;  /* 0x000000ff807c7208 */ /* 0x000fca0007000000 */
[----:B------:R-:W-:-:S04]  /*2c60*/  FFMA.FTZ R124, R205, R127, R124 ;  /* 0x0000007fcd7c7223 */ /* 0x000fc8000001007c */
[----:B------:R-:W-:-:S04]  /*2c70*/  FADD.FTZ R125, R203, -R124 ;  /* 0x8000007ccb7d7221 */ /* 0x000fc80000010000 */
[----:B------:R-:W-:-:S04]  /*2c80*/  FMUL.FTZ R130, R156, R125 ;  /* 0x0000007d9c827220 */ /* 0x000fc80000410000 */
[----:B------:R-:W-:-:S07]  /*2c90*/  @P0 FADD.FTZ R130, R130, R129 ;  /* 0x0000008182820221 */ /* 0x000fce0000010000 */
.L_x_889:
[----:B------:R-:W-:Y:S05]  /*2ca0*/  BSYNC B0 ;  /* 0x0000000000007941 */ /* 0x000fea0003800000 */
.L_x_887:
        /* <DEDUP_REMOVED lines=16> */
.L_x_891:
        /* <DEDUP_REMOVED lines=8> */
.L_x_892:
[----:B------:R-:W-:Y:S05]  /*2e30*/  BSYNC B0 ;  /* 0x0000000000007941 */ /* 0x000fea0003800000 */
.L_x_890:
        /* <DEDUP_REMOVED lines=15> */
.L_x_894:
[----:B------:R-:W-:Y:S01]  /*2f30*/  ISETP.NE.AND P6, PT, R19, RZ, PT ;  /* 0x000000ff1300720c */ /* 0x000fe20003fc5270 */
[----:B------:R-:W-:-:S03]  /*2f40*/  @P0 IMAD.U32 R129, R102, 0x10000, RZ ;  /* 0x0001000066810824 */ /* 0x000fc600078e00ff */
[----:B------:R-:W-:-:S05]  /*2f50*/  FSEL R124, R128, RZ, !P6 ;  /* 0x000000ff807c7208 */ /* 0x000fca0007000000 */
[----:B------:R-:W-:-:S04]  /*2f60*/  FFMA.FTZ R125, R201, R127, R124 ;  /* 0x0000007fc97d7223 */ /* 0x000fc8000001007c */
[----:B------:R-:W-:-:S04]  /*2f70*/  FADD.FTZ R125, R198, -R125 ;  /* 0x8000007dc67d7221 */ /* 0x000fc80000010000 */
[----:B------:R-:W-:-:S04]  /*2f80*/  FMUL.FTZ R130, R156, R125 ;  /* 0x0000007d9c827220 */ /* 0x000fc80000410000 */
[----:B------:R-:W-:-:S07]  /*2f90*/  @P0 FADD.FTZ R130, R130, R129 ;  /* 0x0000008182820221 */ /* 0x000fce0000010000 */
.L_x_895:
[----:B------:R-:W-:Y:S05]  /*2fa0*/  BSYNC B0 ;  /* 0x0000000000007941 */ /* 0x000fea0003800000 */
.L_x_893:
        /* <DEDUP_REMOVED lines=16> */
.L_x_897:
        /* <DEDUP_REMOVED lines=8> */
.L_x_898:
[----:B------:R-:W-:Y:S05]  /*3130*/  BSYNC B0 ;  /* 0x0000000000007941 */ /* 0x000fea0003800000 */
.L_x_896:
        /* <DEDUP_REMOVED lines=15> */
.L_x_900:
[----:B------:R-:W-:Y:S01]  /*3230*/  ISETP.NE.AND P6, PT, R19, RZ, PT ;  /* 0x000000ff1300720c */ /* 0x000fe20003fc5270 */
[----:B------:R-:W-:-:S03]  /*3240*/  @P0 IMAD.U32 R129, R103, 0x10000, RZ ;  /* 0x0001000067810824 */ /* 0x000fc600078e00ff */
[----:B------:R-:W-:-:S05]  /*3250*/  FSEL R124, R128, RZ, !P6 ;  /* 0x000000ff807c7208 */ /* 0x000fca0007000000 */
[----:B------:R-:W-:-:S04]  /*3260*/  FFMA.FTZ R125, R199, R127, R124 ;  /* 0x0000007fc77d7223 */ /* 0x000fc8000001007c */
[----:B------:R-:W-:-:S04]  /*3270*/  FADD.FTZ R125, R190, -R125 ;  /* 0x8000007dbe7d7221 */ /* 0x000fc80000010000 */
[----:B------:R-:W-:-:S04]  /*3280*/  FMUL.FTZ R130, R156, R125 ;  /* 0x0000007d9c827220 */ /* 0x000fc80000410000 */
[----:B------:R-:W-:-:S07]  /*3290*/  @P0 FADD.FTZ R130, R130, R129 ;  /* 0x0000008182820221 */ /* 0x000fce0000010000 */
.L_x_901:
[----:B------:R-:W-:Y:S05]  /*32a0*/  BSYNC B0 ;  /* 0x0000000000007941 */ /* 0x000fea0003800000 */
.L_x_899:
        /* <DEDUP_REMOVED lines=16> */
.L_x_903:
        /* <DEDUP_REMOVED lines=8> */
.L_x_904:
[----:B------:R-:W-:Y:S05]  /*3430*/  BSYNC B0 ;  /* 0x0000000000007941 */ /* 0x000fea0003800000 */
.L_x_902:
[----:B------:R-:W0:Y:S01]  /*3440*/  @P4 LDC.64 R124, c[0x0][0x298] ;  /* 0x0000a600ff7c4b82 */ /* 0x000e220000000a00 */
[----:B------:R-:W-:Y:S01]  /*3450*/  @P4 LOP3.LUT P6, RZ, R225, 0xff000000, RZ, 0xc0, !PT ;  /* 0xff000000e1ff4812 */ /* 0x000fe200078cc0ff */
[----:B------:R-:W-:Y:S06]  /*3460*/  BSSY B0, `(.L_x_905) ;  /* 0x000001a000007945 */ /* 0x000fec0003800000 */
[----:B------:R-:W1:Y:S08]  /*3470*/  @P1 LDC.64 R132, c[0x0][0x308] ;  /* 0x0000c200ff841b82 */ /* 0x000e700000000a00 */
[----:B------:R-:W2:Y:S01]  /*3480*/  @P4 LDC.64 R130, c[0x0][0x2f8] ;  /* 0x0000be00ff824b82 */ /* 0x000ea20000000a00 */
[----:B0-----:R-:W-:Y:S01]  /*3490*/  @P4 FMUL.FTZ R125, R134, R125 ;  /* 0x0000007d867d4220 */ /* 0x001fe20000410000 */
[----:B------:R-:W-:-:S03]  /*34a0*/  @P1 F2FP.BF16.F32.PACK_AB R134, RZ, R134 ;  /* 0x00000086ff86123e */ /* 0x000fc600000010ff */
[----:B------:R-:W-:Y:S01]  /*34b0*/  @P4 FMUL.FTZ R124, R125, R124 ;  /* 0x0000007c7d7c4220 */ /* 0x000fe20000410000 */
[----:B------:R-:W-:Y:S01]  /*34c0*/  @P1 PRMT R119, R119, 0x5410, R134 ;  /* 0x0000541077771816 */ /* 0x000fe20000000086 */
[----:B-1----:R-:W-:-:S03]  /*34d0*/  @P1 IMAD.WIDE.U32 R132, R211, 0x10, R132 ;  /* 0x00000010d3841825 */ /* 0x002fc600078e0084 */
[----:B------:R-:W-:-:S04]  /*34e0*/  @P4 FSEL R124, R124, RZ, P6 ;  /* 0x000000ff7c7c4208 */ /* 0x000fc80003000000 */
[----:B------:R-:W-:Y:S01]  /*34f0*/  @P4 F2FP.BF16.F32.PACK_AB R124, RZ, R124 ;  /* 0x0000007cff7c423e */ /* 0x000fe200000010ff */
[----:B------:R0:W-:Y:S01]  /*3500*/  @P1 STG.E.128 desc[UR4][R132.64], R116 ;  /* 0x0000007484001986 */ /* 0x0001e2000c101d04 */
[----:B--2---:R-:W-:Y:S02]  /*3510*/  @P4 IMAD.WIDE.U32 R130, R126, 0x10, R130 ;  /* 0x000000107e824825 */ /* 0x004fe400078e0082 */
[----:B------:R-:W-:-:S05]  /*3520*/  @P4 PRMT R123, R123, 0x5410, R124 ;  /* 0x000054107b7b4816 */ /* 0x000fca000000007c */
[----:B------:R0:W-:Y:S01]  /*3530*/  @P4 STG.E.128 desc[UR4][R130.64], R120 ;  /* 0x0000007882004986 */ /* 0x0001e2000c101d04 */
[----:B------:R-:W-:Y:S05]  /*3540*/  @P2 BRA `(.L_x_906) ;  /* 0x0000000000102947 */ /* 0x000fea0003800000 */
[----:B0-----:R-:W-:Y:S01]  /*3550*/  MOV R130, RZ ;  /* 0x000000ff00827202 */ /* 0x001fe20000000f00 */
[----:B------:R-:W-:Y:S06]  /*3560*/  @!P0 BRA `(.L_x_907) ;  /* 0x0000000000248947 */ /* 0x000fec0003800000 */
[----:B------:R-:W-:Y:S01]  /*3570*/  SHF.L.U32 R130, R104, 0x10, RZ ;  /* 0x0000001068827819 */ /* 0x000fe200000006ff */
[----:B------:R-:W-:Y:S06]  /*3580*/  BRA `(.L_x_907) ;  /* 0x00000000001c7947 */ /* 0x000fec0003800000 */
.L_x_906:
[----:B------:R-:W-:Y:S01]  /*3590*/  ISETP.NE.AND P6, PT, R19, RZ, PT ;  /* 0x000000ff1300720c */ /* 0x000fe20003fc5270 */
[----:B------:R-:W-:-:S03]  /*35a0*/  @P0 IMAD.U32 R129, R104, 0x10000, RZ ;  /* 0x0001000068810824 */ /* 0x000fc600078e00ff */
[----:B------:R-:W-:-:S05]  /*35b0*/  FSEL R124, R128, RZ, !P6 ;  /* 0x000000ff807c7208 */ /* 0x000fca0007000000 */
[----:B------:R-:W-:-:S04]  /*35c0*/  FFMA.FTZ R125, R197, R127, R124 ;  /* 0x0000007fc57d7223 */ /* 0x000fc8000001007c */
[----:B------:R-:W-:-:S04]  /*35d0*/  FADD.FTZ R125, R184, -R125 ;  /* 0x8000007db87d7221 */ /* 0x000fc80000010000 */
[----:B0-----:R-:W-:-:S04]  /*35e0*/  FMUL.FTZ R130, R156, R125 ;  /* 0x0000007d9c827220 */ /* 0x001fc80000410000 */
[----:B------:R-:W-:-:S07]  /*35f0*/  @P0 FADD.FTZ R130, R130, R129 ;  /* 0x0000008182820221 */ /* 0x000fce0000010000 */
.L_x_907:
[----:B------:R-:W-:Y:S05]  /*3600*/  BSYNC B0 ;  /* 0x0000000000007941 */ /* 0x000fea0003800000 */
.L_x_905:
        /* <DEDUP_REMOVED lines=16> */
.L_x_909:
        /* <DEDUP_REMOVED lines=8> */
.L_x_910:
[----:B------:R-:W-:Y:S05]  /*3790*/  BSYNC B0 ;  /* 0x0000000000007941 */ /* 0x000fea0003800000 */
.L_x_908:
        /* <DEDUP_REMOVED lines=15> */
.L_x_912:
[----:B------:R-:W-:Y:S01]  /*3890*/  ISETP.NE.AND P6, PT, R19, RZ, PT ;  /* 0x000000ff1300720c */ /* 0x000fe20003fc5270 */
[----:B------:R-:W-:-:S03]  /*38a0*/  @P0 IMAD.U32 R129, R105, 0x10000, RZ ;  /* 0x0001000069810824 */ /* 0x000fc600078e00ff */
[----:B------:R-:W-:-:S05]  /*38b0*/  FSEL R124, R128, RZ, !P6 ;  /* 0x000000ff807c7208 */ /* 0x000fca0007000000 */
[----:B------:R-:W-:-:S04]  /*38c0*/  FFMA.FTZ R124, R171, R127, R124 ;  /* 0x0000007fab7c7223 */ /* 0x000fc8000001007c */
[----:B------:R-:W-:-:S04]  /*38d0*/  FADD.FTZ R125, R147, -R124 ;  /* 0x8000007c937d7221 */ /* 0x000fc80000010000 */
[----:B------:R-:W-:-:S04]  /*38e0*/  FMUL.FTZ R130, R156, R125 ;  /* 0x0000007d9c827220 */ /* 0x000fc80000410000 */
[----:B------:R-:W-:-:S07]  /*38f0*/  @P0 FADD.FTZ R130, R130, R129 ;  /* 0x0000008182820221 */ /* 0x000fce0000010000 */
.L_x_913:
[----:B------:R-:W-:Y:S05]  /*3900*/  BSYNC B0 ;  /* 0x0000000000007941 */ /* 0x000fea0003800000 */
.L_x_911:
        /* <DEDUP_REMOVED lines=16> */
.L_x_915:
        /* <DEDUP_REMOVED lines=8> */
.L_x_916:
[----:B------:R-:W-:Y:S05]  /*3a90*/  BSYNC B0 ;  /* 0x0000000000007941 */ /* 0x000fea0003800000 */
.L_x_914:
        /* <DEDUP_REMOVED lines=15> */
.L_x_918:
[----:B------:R-:W-:Y:S01]  /*3b90*/  ISETP.NE.AND P6, PT, R19, RZ, PT ;  /* 0x000000ff1300720c */ /* 0x000fe20003fc5270 */
[----:B------:R-:W-:-:S03]  /*3ba0*/  @P0 IMAD.U32 R129, R106, 0x10000, RZ ;  /* 0x000100006a810824 */ /* 0x000fc600078e00ff */
[----:B------:R-:W-:-:S05]  /*3bb0*/  FSEL R124, R128, RZ, !P6 ;  /* 0x000000ff807c7208 */ /* 0x000fca0007000000 */
[----:B------:R-:W-:-:S04]  /*3bc0*/  FFMA.FTZ R125, R169, R127, R124 ;  /* 0x0000007fa97d7223 */ /* 0x000fc8000001007c */
[----:B------:R-:W-:-:S04]  /*3bd0*/  FADD.FTZ R125, R146, -R125 ;  /* 0x8000007d927d7221 */ /* 0x000fc80000010000 */
[----:B------:R-:W-:-:S04]  /*3be0*/  FMUL.FTZ R130, R156, R125 ;  /* 0x0000007d9c827220 */ /* 0x000fc80000410000 */
[----:B------:R-:W-:-:S07]  /*3bf0*/  @P0 FADD.FTZ R130, R130, R129 ;  /* 0x0000008182820221 */ /* 0x000fce0000010000 */
.L_x_919:
[----:B------:R-:W-:Y:S05]  /*3c00*/  BSYNC B0 ;  /* 0x0000000000007941 */ /* 0x000fea0003800000 */
.L_x_917:
        /* <DEDUP_REMOVED lines=16> */
.L_x_921:
        /* <DEDUP_REMOVED lines=8> */
.L_x_922:
[----:B------:R-:W-:Y:S05]  /*3d90*/  BSYNC B0 ;  /* 0x0000000000007941 */ /* 0x000fea0003800000 */
.L_x_920:
        /* <DEDUP_REMOVED lines=15> */
.L_x_924:
[----:B------:R-:W-:Y:S01]  /*3e90*/  ISETP.NE.AND P6, PT, R19, RZ, PT ;  /* 0x000000ff1300720c */ /* 0x000fe20003fc5270 */
[----:B------:R-:W-:-:S03]  /*3ea0*/  @P0 IMAD.U32 R129, R107, 0x10000, RZ ;  /* 0x000100006b810824 */ /* 0x000fc600078e00ff */
[----:B------:R-:W-:-:S05]  /*3eb0*/  FSEL R124, R128, RZ, !P6 ;  /* 0x000000ff807c7208 */ /* 0x000fca0007000000 */
[----:B------:R-:W-:-:S04]  /*3ec0*/  FFMA.FTZ R124, R167, R127, R124 ;  /* 0x0000007fa77c7223 */ /* 0x000fc8000001007c */
[----:B------:R-:W-:-:S04]  /*3ed0*/  FADD.FTZ R125, R145, -R124 ;  /* 0x8000007c917d7221 */ /* 0x000fc80000010000 */
[----:B------:R-:W-:-:S04]  /*3ee0*/  FMUL.FTZ R130, R156, R125 ;  /* 0x0000007d9c827220 */ /* 0x000fc80000410000 */
[----:B------:R-:W-:-:S07]  /*3ef0*/  @P0 FADD.FTZ R130, R130, R129 ;  /* 0x0000008182820221 */ /* 0x000fce0000010000 */
.L_x_925:
[----:B------:R-:W-:Y:S05]  /*3f00*/  BSYNC B0 ;  /* 0x0000000000007941 */ /* 0x000fea0003800000 */
.L_x_923:
        /* <DEDUP_REMOVED lines=16> */
.L_x_927:
        /* <DEDUP_REMOVED lines=8> */
.L_x_928:
[----:B------:R-:W-:Y:S05]  /*4090*/  BSYNC B0 ;  /* 0x0000000000007941 */ /* 0x000fea0003800000 */
.L_x_926:
        /* <DEDUP_REMOVED lines=8> */
[----:B------:R-:W-:Y:S02]  /*4120*/  @P4 IADD3 R125, R126, 0x100, RZ ;  /* 0x000001007e7d4810 */ /* 0x000fe40007ffe0ff */
[----:B------:R-:W-:Y:S01]  /*4130*/  @P1 PRMT R119, R119, 0x5410, R134 ;  /* 0x0000541077771816 */ /* 0x000fe20000000086 */
[----:B-1----:R-:W-:Y:S01]  /*4140*/  @P1 IMAD.WIDE.U32 R132, R208, 0x10, R132 ;  /* 0x00000010d0841825 */ /* 0x002fe200078e0084 */
        /* <DEDUP_REMOVED lines=9> */
[----:B------:R-:W-:Y:S01]  /*41e0*/  IMAD.U32 R130, R108, 0x10000, RZ ;  /* 0x000100006c827824 */ /* 0x000fe200078e00ff */
[----:B------:R-:W-:Y:S06]  /*41f0*/  BRA `(.L_x_931) ;  /* 0x00000000001c7947 */ /* 0x000fec0003800000 */
.L_x_930:
[----:B------:R-:W-:Y:S02]  /*4200*/  ISETP.NE.AND P6, PT, R19, RZ, PT ;  /* 0x000000ff1300720c */ /* 0x000fe40003fc5270 */
[----:B------:R-:W-:Y:S02]  /*4210*/  @P0 SHF.L.U32 R129, R108, 0x10, RZ ;  /* 0x000000106c810819 */ /* 0x000fe400000006ff */
[----:B------:R-:W-:-:S05]  /*4220*/  FSEL R124, R128, RZ, !P6 ;  /* 0x000000ff807c7208 */ /* 0x000fca0007000000 */
[----:B------:R-:W-:-:S04]  /*4230*/  FFMA.FTZ R125, R165, R127, R124 ;  /* 0x0000007fa57d7223 */ /* 0x000fc8000001007c */
[----:B------:R-:W-:-:S04]  /*4240*/  FADD.FTZ R125, R144, -R125 ;  /* 0x8000007d907d7221 */ /* 0x000fc80000010000 */
[----:B0-----:R-:W-:-:S04]  /*4250*/  FMUL.FTZ R130, R156, R125 ;  /* 0x0000007d9c827220 */ /* 0x001fc80000410000 */
[----:B------:R-:W-:-:S07]  /*4260*/  @P0 FADD.FTZ R130, R130, R129 ;  /* 0x0000008182820221 */ /* 0x000fce0000010000 */
.L_x_931:
[----:B------:R-:W-:Y:S05]  /*4270*/  BSYNC B0 ;  /* 0x0000000000007941 */ /* 0x000fea0003800000 */
.L_x_929:
        /* <DEDUP_REMOVED lines=16> */
.L_x_933:
        /* <DEDUP_REMOVED lines=8> */
.L_x_934:
[----:B------:R-:W-:Y:S05]  /*4400*/  BSYNC B0 ;  /* 0x0000000000007941 */ /* 0x000fea0003800000 */
.L_x_932:
        /* <DEDUP_REMOVED lines=15> */
.L_x_936:
[----:B------:R-:W-:Y:S02]  /*4500*/  ISETP.NE.AND P6, PT, R19, RZ, PT ;  /* 0x000000ff1300720c */ /* 0x000fe40003fc5270 */
[----:B------:R-:W-:Y:S02]  /*4510*/  @P0 SHF.L.U32 R129, R109, 0x10, RZ ;  /* 0x000000106d810819 */ /* 0x000fe400000006ff */
[----:B------:R-:W-:-:S05]  /*4520*/  FSEL R124, R128, RZ, !P6 ;  /* 0x000000ff807c7208 */ /* 0x000fca0007000000 */
[----:B------:R-:W-:-:S04]  /*4530*/  FFMA.FTZ R124, R163, R127, R124 ;  /* 0x0000007fa37c7223 */ /* 0x000fc8000001007c */
[----:B------:R-:W-:-:S04]  /*4540*/  FADD.FTZ R125, R143, -R124 ;  /* 0x8000007c8f7d7221 */ /* 0x000fc80000010000 */
[----:B------:R-:W-:-:S04]  /*4550*/  FMUL.FTZ R130, R156, R125 ;  /* 0x0000007d9c827220 */ /* 0x000fc80000410000 */
[----:B------:R-:W-:-:S07]  /*4560*/  @P0 FADD.FTZ R130, R130, R129 ;  /* 0x0000008182820221 */ /* 0x000fce0000010000 */
.L_x_937:
[----:B------:R-:W-:Y:S05]  /*4570*/  BSYNC B0 ;  /* 0x0000000000007941 */ /* 0x000fea0003800000 */
.L_x_935:
        /* <DEDUP_REMOVED lines=16> */
.L_x_939:
        /* <DEDUP_REMOVED lines=8> */
.L_x_940:
[----:B------:R-:W-:Y:S05]  /*4700*/  BSYNC B0 ;  /* 0x0000000000007941 */ /* 0x000fea0003800000 */
.L_x_938:
        /* <DEDUP_REMOVED lines=15> */
.L_x_942:
[----:B------:R-:W-:Y:S02]  /*4800*/  ISETP.NE.AND P6, PT, R19, RZ, PT ;  /* 0x000000ff1300720c */ /* 0x000fe40003fc5270 */
[----:B------:R-:W-:Y:S02]  /*4810*/  @P0 SHF.L.U32 R129, R110, 0x10, RZ ;  /* 0x000000106e810819 */ /* 0x000fe400000006ff */
[----:B------:R-:W-:-:S05]  /*4820*/  FSEL R124, R128, RZ, !P6 ;  /* 0x000000ff807c7208 */ /* 0x000fca0007000000 */
[----:B------:R-:W-:-:S04]  /*4830*/  FFMA.FTZ R125, R161, R127, R124 ;  /* 0x0000007fa17d7223 */ /* 0x000fc8000001007c */
[----:B------:R-:W-:-:S04]  /*4840*/  FADD.FTZ R125, R142, -R125 ;  /* 0x8000007d8e7d7221 */ /* 0x000fc80000010000 */
[----:B------:R-:W-:-:S04]  /*4850*/  FMUL.FTZ R130, R156, R125 ;  /* 0x0000007d9c827220 */ /* 0x000fc80000410000 */
[----:B------:R-:W-:-:S07]  /*4860*/  @P0 FADD.FTZ R130, R130, R129 ;  /* 0x0000008182820221 */ /* 0x000fce0000010000 */
.L_x_943:
[----:B------:R-:W-:Y:S05]  /*4870*/  BSYNC B0 ;  /* 0x0000000000007941 */ /* 0x000fea0003800000 */
.L_x_941:
        /* <DEDUP_REMOVED lines=16> */
.L_x_945:
        /* <DEDUP_REMOVED lines=8> */
.L_x_946:
[----:B------:R-:W-:Y:S05]  /*4a00*/  BSYNC B0 ;  /* 0x0000000000007941 */ /* 0x000fea0003800000 */
.L_x_944:
        /* <DEDUP_REMOVED lines=15> */
.L_x_948:
[----:B------:R-:W-:Y:S02]  /*4b00*/  ISETP.NE.AND P6, PT, R19, RZ, PT ;  /* 0x000000ff1300720c */ /* 0x000fe40003fc5270 */
[----:B------:R-:W-:Y:S02]  /*4b10*/  @P0 SHF.L.U32 R129, R111, 0x10, RZ ;  /* 0x000000106f810819 */ /* 0x000fe400000006ff */
[----:B------:R-:W-:-:S05]  /*4b20*/  FSEL R124, R128, RZ, !P6 ;  /* 0x000000ff807c7208 */ /* 0x000fca0007000000 */
[----:B------:R-:W-:-:S04]  /*4b30*/  FFMA.FTZ R124, R159, R127, R124 ;  /* 0x0000007f9f7c7223 */ /* 0x000fc8000001007c */
[----:B------:R-:W-:-:S04]  /*4b40*/  FADD.FTZ R125, R141, -R124 ;  /* 0x8000007c8d7d7221 */ /* 0x000fc80000010000 */
[----:B------:R-:W-:-:S04]  /*4b50*/  FMUL.FTZ R130, R156, R125 ;  /* 0x0000007d9c827220 */ /* 0x000fc80000410000 */
[----:B------:R-:W-:-:S07]  /*4b60*/  @P0 FADD.FTZ R130, R130, R129 ;  /* 0x0000008182820221 */ /* 0x000fce0000010000 */
.L_x_949:
[----:B------:R-:W-:Y:S05]  /*4b70*/  BSYNC B0 ;  /* 0x0000000000007941 */ /* 0x000fea0003800000 */
.L_x_947:
        /* <DEDUP_REMOVED lines=16> */
.L_x_951:
        /* <DEDUP_REMOVED lines=8> */
.L_x_952:
[----:B------:R-:W-:Y:S05]  /*4d00*/  BSYNC B0 ;  /* 0x0000000000007941 */ /* 0x000fea0003800000 */
.L_x_950:
        /* <DEDUP_REMOVED lines=18> */
[----:B0-----:R-:W-:Y:S01]  /*4e30*/  IMAD.MOV.U32 R130, RZ, RZ, RZ ;  /* 0x000000ffff827224 */ /* 0x001fe200078e00ff */
[----:B------:R-:W-:Y:S06]  /*4e40*/  @!P0 BRA `(.L_x_955) ;  /* 0x0000000000248947 */ /* 0x000fec0003800000 */
[----:B------:R-:W-:Y:S01]  /*4e50*/  SHF.L.U32 R130, R112, 0x10, RZ ;  /* 0x0000001070827819 */ /* 0x000fe200000006ff */
[----:B------:R-:W-:Y:S06]  /*4e60*/  BRA `(.L_x_955) ;  /* 0x00000000001c7947 */ /* 0x000fec0003800000 */
.L_x_954:
[----:B------:R-:W-:Y:S02]  /*4e70*/  ISETP.NE.AND P6, PT, R19, RZ, PT ;  /* 0x000000ff1300720c */ /* 0x000fe40003fc5270 */
[----:B------:R-:W-:Y:S02]  /*4e80*/  @P0 SHF.L.U32 R129, R112, 0x10, RZ ;  /* 0x0000001070810819 */ /* 0x000fe400000006ff */
[----:B------:R-:W-:-:S05]  /*4e90*/  FSEL R124, R128, RZ, !P6 ;  /* 0x000000ff807c7208 */ /* 0x000fca0007000000 */
[----:B------:R-:W-:-:S04]  /*4ea0*/  FFMA.FTZ R125, R155, R127, R124 ;  /* 0x0000007f9b7d7223 */ /* 0x000fc8000001007c */
[----:B------:R-:W-:-:S04]  /*4eb0*/  FADD.FTZ R125, R140, -R125 ;  /* 0x8000007d8c7d7221 */ /* 0x000fc80000010000 */
[----:B0-----:R-:W-:-:S04]  /*4ec0*/  FMUL.FTZ R130, R156, R125 ;  /* 0x0000007d9c827220 */ /* 0x001fc80000410000 */
[----:B------:R-:W-:-:S07]  /*4ed0*/  @P0 FADD.FTZ R130, R130, R129 ;  /* 0x0000008182820221 */ /* 0x000fce0000010000 */
.L_x_955:
[----:B------:R-:W-:Y:S05]  /*4ee0*/  BSYNC B0 ;  /* 0x0000000000007941 */ /* 0x000fea0003800000 */
.L_x_953:
        /* <DEDUP_REMOVED lines=16> */
.L_x_957:
        /* <DEDUP_REMOVED lines=8> */
.L_x_958:
[----:B------:R-:W-:Y:S05]  /*5070*/  BSYNC B0 ;  /* 0x0000000000007941 */ /* 0x000fea0003800000 */
.L_x_956:
        /* <DEDUP_REMOVED lines=15> */
.L_x_960:
[----:B------:R-:W-:Y:S02]  /*5170*/  ISETP.NE.AND P6, PT, R19, RZ, PT ;  /* 0x000000ff1300720c */ /* 0x000fe40003fc5270 */
[----:B------:R-:W-:Y:S02]  /*5180*/  @P0 SHF.L.U32 R129, R113, 0x10, RZ ;  /* 0x0000001071810819 */ /* 0x000fe400000006ff */
[----:B------:R-:W-:-:S05]  /*5190*/  FSEL R124, R128, RZ, !P6 ;  /* 0x000000ff807c7208 */ /* 0x000fca0007000000 */
[----:B------:R-:W-:-:S04]  /*51a0*/  FFMA.FTZ R125, R153, R127, R124 ;  /* 0x0000007f997d7223 */ /* 0x000fc8000001007c */
[----:B------:R-:W-:-:S04]  /*51b0*/  FADD.FTZ R125, R172, -R125 ;  /* 0x8000007dac7d7221 */ /* 0x000fc80000010000 */
[----:B------:R-:W-:-:S04]  /*51c0*/  FMUL.FTZ R130, R156, R125 ;  /* 0x0000007d9c827220 */ /* 0x000fc80000410000 */
[----:B------:R-:W-:-:S07]  /*51d0*/  @P0 FADD.FTZ R130, R130, R129 ;  /* 0x0000008182820221 */ /* 0x000fce0000010000 */
.L_x_961:
[----:B------:R-:W-:Y:S05]  /*51e0*/  BSYNC B0 ;  /* 0x0000000000007941 */ /* 0x000fea0003800000 */
.L_x_959:
        /* <DEDUP_REMOVED lines=16> */
.L_x_963:
        /* <DEDUP_REMOVED lines=8> */
.L_x_964:
[----:B------:R-:W-:Y:S05]  /*5370*/  BSYNC B0 ;  /* 0x0000000000007941 */ /* 0x000fea0003800000 */
.L_x_962:
        /* <DEDUP_REMOVED lines=15> */
.L_x_966:
[----:B------:R-:W-:Y:S02]  /*5470*/  ISETP.NE.AND P6, PT, R19, RZ, PT ;  /* 0x000000ff1300720c */ /* 0x000fe40003fc5270 */
[----:B------:R-:W-:Y:S02]  /*5480*/  @P0 SHF.L.U32 R129, R114, 0x10, RZ ;  /* 0x0000001072810819 */ /* 0x000fe400000006ff */
[----:B------:R-:W-:-:S05]  /*5490*/  FSEL R124, R128, RZ, !P6 ;  /* 0x000000ff807c7208 */ /* 0x000fca0007000000 */
[----:B------:R-:W-:-:S04]  /*54a0*/  FFMA.FTZ R125, R151, R127, R124 ;  /* 0x0000007f977d7223 */ /* 0x000fc8000001007c */
[----:B------:R-:W-:-:S04]  /*54b0*/  FADD.FTZ R125, R174, -R125 ;  /* 0x8000007dae7d7221 */ /* 0x000fc80000010000 */
[----:B------:R-:W-:-:S04]  /*54c0*/  FMUL.FTZ R130, R156, R125 ;  /* 0x0000007d9c827220 */ /* 0x000fc80000410000 */
[----:B------:R-:W-:-:S07]  /*54d0*/  @P0 FADD.FTZ R130, R130, R129 ;  /* 0x0000008182820221 */ /* 0x000fce0000010000 */
.L_x_967:
[----:B------:R-:W-:Y:S05]  /*54e0*/  BSYNC B0 ;  /* 0x0000000000007941 */ /* 0x000fea0003800000 */
.L_x_965:
        /* <DEDUP_REMOVED lines=16> */
.L_x_969:
        /* <DEDUP_REMOVED lines=8> */
.L_x_970:
[----:B------:R-:W-:Y:S05]  /*5670*/  BSYNC B0 ;  /* 0x0000000000007941 */ /* 0x000fea0003800000 */
.L_x_968:
        /* <DEDUP_REMOVED lines=15> */
.L_x_972:
[----:B------:R-:W-:Y:S02]  /*5770*/  ISETP.NE.AND P6, PT, R19, RZ, PT ;  /* 0x000000ff1300720c */ /* 0x000fe40003fc5270 */
[----:B------:R-:W-:Y:S02]  /*5780*/  @P0 SHF.L.U32 R129, R115, 0x10, RZ ;  /* 0x0000001073810819 */ /* 0x000fe400000006ff */
[----:B------:R-:W-:-:S05]  /*5790*/  FSEL R124, R128, RZ, !P6 ;  /* 0x000000ff807c7208 */ /* 0x000fca0007000000 */
[----:B------:R-:W-:-:S04]  /*57a0*/  FFMA.FTZ R125, R149, R127, R124 ;  /* 0x0000007f957d7223 */ /* 0x000fc8000001007c */
[----:B------:R-:W-:-:S04]  /*57b0*/  FADD.FTZ R125, R176, -R125 ;  /* 0x8000007db07d7221 */ /* 0x000fc80000010000 */
[----:B------:R-:W-:-:S04]  /*57c0*/  FMUL.FTZ R130, R156, R125 ;  /* 0x0000007d9c827220 */ /* 0x000fc80000410000 */
[----:B------:R-:W-:-:S07]  /*57d0*/  @P0 FADD.FTZ R130, R130, R129 ;  /* 0x0000008182820221 */ /* 0x000fce0000010000 */
.L_x_973:
[----:B------:R-:W-:Y:S05]  /*57e0*/  BSYNC B0 ;  /* 0x0000000000007941 */ /* 0x000fea0003800000 */
.L_x_971:
        /* <DEDUP_REMOVED lines=16> */
.L_x_975:
        /* <DEDUP_REMOVED lines=8> */
.L_x_976:
[----:B------:R-:W-:Y:S05]  /*5970*/  BSYNC B0 ;  /* 0x0000000000007941 */ /* 0x000fea0003800000 */
.L_x_974:
[----:B------:R-:W0:Y:S01]  /*5980*/  @P4 LDC.64 R124, c[0x0][0x298] ;  /* 0x0000a600ff7c4b82 */ /* 0x000e220000000a00 */
[----:B------:R-:W-:Y:S02]  /*5990*/  @P4 LOP3.LUT P0, RZ, R213, 0xff000000, RZ, 0xc0, !PT ;  /* 0xff000000d5ff4812 */ /* 0x000fe4000780c0ff */
[----:B------:R-:W-:-:S05]  /*59a0*/  SEL R210, RZ, 0x1, P5 ;  /* 0x00000001ffd27807 */ /* 0x000fca0002800000 */
[----:B------:R-:W1:Y:S08]  /*59b0*/  @P1 LDC.64 R130, c[0x0][0x308] ;  /* 0x0000c200ff821b82 */ /* 0x000e700000000a00 */
[----:B------:R-:W2:Y:S01]  /*59c0*/  @P4 LDC.64 R128, c[0x0][0x2f8] ;  /* 0x0000be00ff804b82 */ /* 0x000ea20000000a00 */
[----:B0-----:R-:W-:Y:S01]  /*59d0*/  @P4 FMUL.FTZ R125, R156, R125 ;  /* 0x0000007d9c7d4220 */ /* 0x001fe20000410000 */
[----:B------:R-:W-:-:S03]  /*59e0*/  @P1 F2FP.BF16.F32.PACK_AB R156, RZ, R156 ;  /* 0x0000009cff9c123e */ /* 0x000fc600000010ff */
[----:B------:R-:W-:Y:S01]  /*59f0*/  @P4 FMUL.FTZ R124, R125, R124 ;  /* 0x0000007c7d7c4220 */ /* 0x000fe20000410000 */
[----:B------:R-:W-:Y:S01]  /*5a00*/  @P4 VIADD R125, R126, 0x300 ;  /* 0x000003007e7d4836 */ /* 0x000fe20000000000 */
[----:B------:R-:W-:Y:S01]  /*5a10*/  @P1 PRMT R119, R119, 0x5410, R156 ;  /* 0x0000541077771816 */ /* 0x000fe2000000009c */
[----:B-1----:R-:W-:Y:S02]  /*5a20*/  @P1 IMAD.WIDE.U32 R130, R158, 0x10, R130 ;  /* 0x000000109e821825 */ /* 0x002fe400078e0082 */
[----:B------:R-:W-:-:S04]  /*5a30*/  @P4 FSEL R124, R124, RZ, P0 ;  /* 0x000000ff7c7c4208 */ /* 0x000fc80000000000 */
[----:B------:R-:W-:Y:S01]  /*5a40*/  @P4 F2FP.BF16.F32.PACK_AB R124, RZ, R124 ;  /* 0x0000007cff7c423e */ /* 0x000fe200000010ff */
[----:B------:R0:W-:Y:S01]  /*5a50*/  @P1 STG.E.128 desc[UR4][R130.64], R116 ;  /* 0x0000007482001986 */ /* 0x0001e2000c101d04 */
[----:B--2---:R-:W-:Y:S02]  /*5a60*/  @P4 IMAD.WIDE.U32 R128, R125, 0x10, R128 ;  /* 0x000000107d804825 */ /* 0x004fe400078e0080 */
[----:B------:R-:W-:-:S05]  /*5a70*/  @P4 PRMT R123, R123, 0x5410, R124 ;  /* 0x000054107b7b4816 */ /* 0x000fca000000007c */
[----:B------:R0:W-:Y:S01]  /*5a80*/  @P4 STG.E.128 desc[UR4][R128.64], R120 ;  /* 0x0000007880004986 */ /* 0x0001e2000c101d04 */
[----:B------:R-:W-:Y:S05]  /*5a90*/  @!P3 BRA `(.L_x_977) ;  /* 0xffffffac0078b947 */ /* 0x000fea000383ffff */
.L_x_876:
        /* <DEDUP_REMOVED lines=27> */
.L_x_880:
[----:B------:R-:W-:Y:S01]  /*5c50*/  HFMA2.MMA R134, -RZ, RZ, 0, 9.5367431640625e-07 ;  /* 0x00000010ff867435 */ /* 0x000fe200000001ff */
[----:B------:R-:W-:Y:S01]  /*5c60*/  MOV R137, R126 ;  /* 0x0000007e00897202 */ /* 0x000fe20000000f00 */
[----:B------:R-:W-:Y:S01]  /*5c70*/  IMAD.MOV.U32 R139, RZ, RZ, 0x1f ;  /* 0x0000001fff8b7424 */ /* 0x000fe200078e00ff */
[----:B------:R-:W-:-:S08]  /*5c80*/  MOV R132, 0xffffffff ;  /* 0xffffffff00847802 */ /* 0x000fd00000000f00 */
[----:B------:R-:W-:Y:S05]  /*5c90*/  WARPSYNC.COLLECTIVE R132, `(.L_x_978) ;  /* 0x0000000084087348 */ /* 0x000fea0003c00000 */
[----:B------:R0:W1:Y:S02]  /*5ca0*/  SHFL.DOWN P1, R193, R137, R134, R139 ;  /* 0x0800008689c17389 */ /* 0x000064000002008b */
[----:B01----:R-:W-:Y:S01]  /*5cb0*/  ENDCOLLECTIVE ;  /* 0x000000000000791b */ /* 0x003fe20003800000 */
.L_x_978:
[----:B------:R-:W-:Y:S01]  /*5cc0*/  IMAD.MOV.U32 R137, RZ, RZ, R124 ;  /* 0x000000ffff897224 */ /* 0x000fe200078e007c */
[----:B------:R-:W-:-:S07]  /*5cd0*/  MOV R129, R193 ;  /* 0x000000c100817202 */ /* 0x000fce0000000f00 */
[----:B------:R-:W-:Y:S05]  /*5ce0*/  WARPSYNC.COLLECTIVE R132, `(.L_x_979) ;  /* 0x0000000084087348 */ /* 0x000fea0003c00000 */
[----:B------:R0:W1:Y:S02]  /*5cf0*/  SHFL.DOWN P1, R193, R137, R134, R139 ;  /* 0x0800008689c17389 */ /* 0x000064000002008b */
[----:B01----:R-:W-:Y:S01]  /*5d00*/  ENDCOLLECTIVE ;  /* 0x000000000000791b */ /* 0x003fe20003800000 */
.L_x_979:
[----:B------:R-:W-:-:S05]  /*5d10*/  FADD.FTZ R129, R129, R126 ;  /* 0x0000007e81817221 */ /* 0x000fca0000010000 */
[----:B------:R-:W-:Y:S01]  /*5d20*/  MOV R137, R129 ;  /* 0x0000008100897202 */ /* 0x000fe20000000f00 */
[----:B------:R-:W-:Y:S01]  /*5d30*/  IMAD.MOV.U32 R134, RZ, RZ, 0x8 ;  /* 0x00000008ff867424 */ /* 0x000fe200078e00ff */
[----:B------:R-:W-:-:S07]  /*5d40*/  MOV R131, R193 ;  /* 0x000000c100837202 */ /* 0x000fce0000000f00 */
[----:B------:R-:W-:Y:S05]  /*5d50*/  WARPSYNC.COLLECTIVE R132, `(.L_x_980) ;  /* 0x0000000084087348 */ /* 0x000fea0003c00000 */
[----:B------:R0:W1:Y:S02]  /*5d60*/  SHFL.DOWN P1, R193, R137, R134, R139 ;  /* 0x0800008689c17389 */ /* 0x000064000002008b */
[----:B01----:R-:W-:Y:S01]  /*5d70*/  ENDCOLLECTIVE ;  /* 0x000000000000791b */ /* 0x003fe20003800000 */
.L_x_980:
[----:B------:R-:W-:-:S05]  /*5d80*/  FADD.FTZ R131, R131, R124 ;  /* 0x0000007c83837221 */ /* 0x000fca0000010000 */
[----:B------:R-:W-:Y:S02]  /*5d90*/  MOV R137, R131 ;  /* 0x0000008300897202 */ /* 0x000fe40000000f00 */
[----:B------:R-:W-:-:S07]  /*5da0*/  MOV R128, R193 ;  /* 0x000000c100807202 */ /* 0x000fce0000000f00 */
[----:B------:R-:W-:Y:S05]  /*5db0*/  WARPSYNC.COLLECTIVE R132, `(.L_x_981) ;  /* 0x0000000084087348 */ /* 0x000fea0003c00000 */
[----:B------:R0:W1:Y:S02]  /*5dc0*/  SHFL.DOWN P1, R193, R137, R134, R139 ;  /* 0x0800008689c17389 */ /* 0x000064000002008b */
[----:B01----:R-:W-:Y:S01]  /*5dd0*/  ENDCOLLECTIVE ;  /* 0x000000000000791b */ /* 0x003fe20003800000 */
.L_x_981:
[----:B------:R-:W-:Y:S01]  /*5de0*/  FADD.FTZ R128, R129, R128 ;  /* 0x0000008081807221 */ /* 0x000fe20000010000 */
[----:B------:R-:W-:-:S04]  /*5df0*/  HFMA2.MMA R134, -RZ, RZ, 0, 2.384185791015625e-07 ;  /* 0x00000004ff867435 */ /* 0x000fc800000001ff */
[----:B------:R-:W-:Y:S01]  /*5e00*/  MOV R137, R128 ;  /* 0x0000008000897202 */ /* 0x000fe20000000f00 */
[----:B------:R-:W-:-:S07]  /*5e10*/  IMAD.MOV.U32 R130, RZ, RZ, R193 ;  /* 0x000000ffff827224 */ /* 0x000fce00078e00c1 */
[----:B------:R-:W-:Y:S05]  /*5e20*/  WARPSYNC.COLLECTIVE R132, `(.L_x_982) ;  /* 0x0000000084087348 */ /* 0x000fea0003c00000 */
[----:B------:R0:W1:Y:S02]  /*5e30*/  SHFL.DOWN P1, R193, R137, R134, R139 ;  /* 0x0800008689c17389 */ /* 0x000064000002008b */
[----:B01----:R-:W-:Y:S01]  /*5e40*/  ENDCOLLECTIVE ;  /* 0x000000000000791b */ /* 0x003fe20003800000 */
.L_x_982:
[----:B------:R-:W-:-:S05]  /*5e50*/  FADD.FTZ R130, R131, R130 ;  /* 0x0000008283827221 */ /* 0x000fca0000010000 */
[----:B------:R-:W-:Y:S01]  /*5e60*/  MOV R137, R130 ;  /* 0x0000008200897202 */ /* 0x000fe20000000f00 */
[----:B------:R-:W-:-:S07]  /*5e70*/  IMAD.MOV.U32 R133, RZ, RZ, R193 ;  /* 0x000000ffff857224 */ /* 0x000fce00078e00c1 */
[----:B------:R-:W-:Y:S05]  /*5e80*/  WARPSYNC.COLLECTIVE R132, `(.L_x_983) ;  /* 0x0000000084087348 */ /* 0x000fea0003c00000 */
[----:B------:R0:W1:Y:S02]  /*5e90*/  SHFL.DOWN P1, R193, R137, R134, R139 ;  /* 0x0800008689c17389 */ /* 0x000064000002008b */
[----:B01----:R-:W-:Y:S01]  /*5ea0*/  ENDCOLLECTIVE ;  /* 0x000000000000791b */ /* 0x003fe20003800000 */
.L_x_983:
[----:B------:R-:W-:Y:S01]  /*5eb0*/  FADD.FTZ R133, R128, R133 ;  /* 0x0000008580857221 */ /* 0x000fe20000010000 */
[----:B------:R-:W-:-:S03]  /*5ec0*/  HFMA2.MMA R134, -RZ, RZ, 0, 1.1920928955078125e-07 ;  /* 0x00000002ff867435 */ /* 0x000fc600000001ff */
[----:B------:R-:W-:Y:S01]  /*5ed0*/  IMAD.MOV.U32 R137, RZ, RZ, R133 ;  /* 0x000000ffff897224 */ /* 0x000fe200078e0085 */
[----:B------:R-:W-:-:S07]  /*5ee0*/  MOV R135, R193 ;  /* 0x000000c100877202 */ /* 0x000fce0000000f00 */
[----:B------:R-:W-:Y:S05]  /*5ef0*/  WARPSYNC.COLLECTIVE R132, `(.L_x_984) ;  /* 0x0000000084087348 */ /* 0x000fea0003c00000 */
[----:B------:R0:W1:Y:S02]  /*5f00*/  SHFL.DOWN P1, R193, R137, R134, R139 ;  /* 0x0800008689c17389 */ /* 0x000064000002008b */
[----:B01----:R-:W-:Y:S01]  /*5f10*/  ENDCOLLECTIVE ;  /* 0x000000000000791b */ /* 0x003fe20003800000 */
.L_x_984:
[----:B------:R-:W-:-:S04]  /*5f20*/  FADD.FTZ R135, R130, R135 ;  /* 0x0000008782877221 */ /* 0x000fc80000010000 */
[----:B------:R-:W-:Y:S01]  /*5f30*/  IMAD.MOV.U32 R137, RZ, RZ, R135 ;  /* 0x000000ffff897224 */ /* 0x000fe200078e0087 */
[----:B------:R-:W-:-:S07]  /*5f40*/  MOV R124, R193 ;  /* 0x000000c1007c7202 */ /* 0x000fce0000000f00 */
[----:B------:R-:W-:Y:S05]  /*5f50*/  WARPSYNC.COLLECTIVE R132, `(.L_x_985) ;  /* 0x0000000084087348 */ /* 0x000fea0003c00000 */
[----:B------:R0:W1:Y:S02]  /*5f60*/  SHFL.DOWN P1, R193, R137, R134, R139 ;  /* 0x0800008689c17389 */ /* 0x000064000002008b */
[----:B01----:R-:W-:Y:S01]  /*5f70*/  ENDCOLLECTIVE ;  /* 0x000000000000791b */ /* 0x003fe20003800000 */
.L_x_985:
[----:B------:R-:W-:-:S05]  /*5f80*/  FADD.FTZ R124, R133, R124 ;  /* 0x0000007c857c7221 */ /* 0x000fca0000010000 */
[----:B------:R-:W-:Y:S01]  /*5f90*/  MOV R137, R124 ;  /* 0x0000007c00897202 */ /* 0x000fe20000000f00 */
[----:B------:R-:W-:Y:S01]  /*5fa0*/  IMAD.MOV.U32 R134, RZ, RZ, 0x1 ;  /* 0x00000001ff867424 */ /* 0x000fe200078e00ff */
[----:B------:R-:W-:-:S07]  /*5fb0*/  MOV R126, R193 ;  /* 0x000000c1007e7202 */ /* 0x000fce0000000f00 */
[----:B------:R-:W-:Y:S05]  /*5fc0*/  WARPSYNC.COLLECTIVE R132, `(.L_x_986) ;  /* 0x0000000084087348 */ /* 0x000fea0003c00000 */
[----:B------:R0:W1:Y:S02]  /*5fd0*/  SHFL.DOWN P1, R193, R137, R134, R139 ;  /* 0x0800008689c17389 */ /* 0x000064000002008b */
[----:B01----:R-:W-:Y:S01]  /*5fe0*/  ENDCOLLECTIVE ;  /* 0x000000000000791b */ /* 0x003fe20003800000 */
.L_x_986:
[----:B------:R-:W-:-:S05]  /*5ff0*/  FADD.FTZ R126, R135, R126 ;  /* 0x0000007e877e7221 */ /* 0x000fca0000010000 */
[----:B------:R-:W-:Y:S02]  /*6000*/  MOV R137, R126 ;  /* 0x0000007e00897202 */ /* 0x000fe40000000f00 */
[----:B------:R-:W-:-:S07]  /*6010*/  MOV R129, R193 ;  /* 0x000000c100817202 */ /* 0x000fce0000000f00 */
[----:B------:R-:W-:Y:S05]  /*6020*/  WARPSYNC.COLLECTIVE R132, `(.L_x_987) ;  /* 0x0000000084087348 */ /* 0x000fea0003c00000 */
[----:B------:R0:W1:Y:S02]  /*6030*/  SHFL.DOWN P1, R193, R137, R134, R139 ;  /* 0x0800008689c17389 */ /* 0x000064000002008b */
[----:B01----:R-:W-:Y:S01]  /*6040*/  ENDCOLLECTIVE ;  /* 0x000000000000791b */ /* 0x003fe20003800000 */
.L_x_987:
[----:B------:R-:W-:Y:S05]  /*6050*/  BRA `(.L_x_988) ;  /* 0xffffffc400607947 */ /* 0x000fea000383ffff */
.L_x_989:
        /* <DEDUP_REMOVED lines=10> */
.L_x_13873:


//--------------------- .text._ZN10layer_norm13ln_bwd_kernelINS_13Kernel_traitsI13__nv_bfloat16S2_S2_S2_fjLj8192ELj1ELj1ELj8ELj16ENS_18Kernel_traits_baseILj8192ES2_S2_S2_S2_fjLj256EEEEELb1ELb1ELb0ELb0EEEvNS_9BwdParamsE --------------------------
	.section	.text._ZN10layer_norm13ln_bwd_kernelINS_13Kernel_traitsI13__nv_bfloat16S2_S2_S2_fjLj8192ELj1ELj1ELj8ELj16ENS_18Kernel_traits_baseILj8192ES2_S2_S2_S2_fjLj256EEEEELb1ELb1ELb0ELb0EEEvNS_9BwdParamsE,"ax",@progbits
	.align	128
        .global         _ZN10layer_norm13ln_bwd_kernelINS_13Kernel_traitsI13__nv_bfloat16S2_S2_S2_fjLj8192ELj1ELj1ELj8ELj16ENS_18Kernel_traits_baseILj8192ES2_S2_S2_S2_fjLj256EEEEELb1ELb1ELb0ELb0EEEvNS_9BwdParamsE
        .type           _ZN10layer_norm13ln_bwd_kernelINS_13Kernel_traitsI13__nv_bfloat16S2_S2_S2_fjLj8192ELj1ELj1ELj8ELj16ENS_18Kernel_traits_baseILj8192ES2_S2_S2_S2_fjLj256EEEEELb1ELb1ELb0ELb0EEEvNS_9BwdParamsE,@function
        .size           _ZN10layer_norm13ln_bwd_kernelINS_13Kernel_traitsI13__nv_bfloat16S2_S2_S2_fjLj8192ELj1ELj1ELj8ELj16ENS_18Kernel_traits_baseILj8192ES2_S2_S2_S2_fjLj256EEEEELb1ELb1ELb0ELb0EEEvNS_9BwdParamsE,(.L_x_13874 - _ZN10layer_norm13ln_bwd_kernelINS_13Kernel_traitsI13__nv_bfloat16S2_S2_S2_fjLj8192ELj1ELj1ELj8ELj16ENS_18Kernel_traits_baseILj8192ES2_S2_S2_S2_fjLj256EEEEELb1ELb1ELb0ELb0EEEvNS_9BwdParamsE)
        .other          _ZN10layer_norm13ln_bwd_kernelINS_13Kernel_traitsI13__nv_bfloat16S2_S2_S2_fjLj8192ELj1ELj1ELj8ELj16ENS_18Kernel_traits_baseILj8192ES2_S2_S2_S2_fjLj256EEEEELb1ELb1ELb0ELb0EEEvNS_9BwdParamsE,@"STO_CUDA_ENTRY STV_DEFAULT"
_ZN10layer_norm13ln_bwd_kernelINS_13Kernel_traitsI13__nv_bfloat16S2_S2_S2_fjLj8192ELj1ELj1ELj8ELj16ENS_18Kernel_traits_baseILj8192ES2_S2_S2_S2_fjLj256EEEEELb1ELb1ELb0ELb0EEEvNS_9BwdParamsE:
.text._ZN10layer_norm13ln_bwd_kernelINS_13Kernel_traitsI13__nv_bfloat16S2_S2_S2_fjLj8192ELj1ELj1ELj8ELj16ENS_18Kernel_traits_baseILj8192ES2_S2_S2_S2_fjLj256EEEEELb1ELb1ELb0ELb0EEEvNS_9BwdParamsE:
        /* <DEDUP_REMOVED lines=9> */
[----:B------:R-:W-:Y:S01]  /*0090*/  ULDC UR22, c[0x0][0x218] ;  /* 0x0000860000167ab9 */ /* 0x000fe20000000800 */
[----:B------:R-:W-:Y:S01]  /*00a0*/  ULDC UR14, c[0x0][0x290] ;  /* 0x0000a400000e7ab9 */ /* 0x000fe20000000800 */
[----:B------:R-:W-:Y:S01]  /*00b0*/  ULDC.64 UR8, c[0x0][0x2c8] ;  /* 0x0000b20000087ab9 */ /* 0x000fe20000000a00 */
[----:B------:R-:W-:Y:S01]  /*00c0*/  LEA.HI R3, R3, R202, RZ, 0x3 ;  /* 0x000000ca03037211 */ /* 0x000fe200078f18ff */
[----:B------:R-:W-:Y:S01]  /*00d0*/  ULDC.64 UR10, c[0x0][0x238] ;  /* 0x00008e00000a7ab9 */ /* 0x000fe20000000a00 */
        /* <DEDUP_REMOVED lines=14> */
[----:B------:R-:W-:-:S02]  /*01c0*/  CS2R R42, SRZ ;  /* 0x00000000002a7805 */ /* 0x000fc4000001ff00 */
[----:B------:R-:W-:Y:S02]  /*01d0*/  CS2R R44, SRZ ;  /* 0x00000000002c7805 */ /* 0x000fe4000001ff00 */
[----:B------:R-:W-:Y:S01]  /*01e0*/  P2R R204, PR, RZ, 0x10 ;  /* 0x00000010ffcc7803 */ /* 0x000fe20000000000 */
        /* <DEDUP_REMOVED lines=9> */
[----:B------:R1:W5:Y:S02]  /*0280*/  @P0 LDG.E.128 R232, desc[UR4][R20.64] ;  /* 0x0000000414e80981 */ /* 0x000364000c1e1d00 */
[----:B------:R-:W2:Y:S01]  /*0290*/  @P2 LDC.64 R32, c[0x0][0x278] ;  /* 0x00009e00ff202b82 */ /* 0x000ea20000000a00 */
[----:B---3--:R-:W-:-:S05]  /*02a0*/  @P1 IMAD.WIDE.U32 R26, R39, 0x10, R22 ;  /* 0x00000010271a1825 */ /* 0x008fca00078e0016 */
[----:B------:R1:W5:Y:S02]  /*02b0*/  @P1 LDG.E.128 R12, desc[UR4][R26.64] ;  /* 0x000000041a0c1981 */ /* 0x000364000c1e1d00 */
[----:B------:R-:W3:Y:S01]  /*02c0*/  @P4 LDC.64 R34, c[0x0][0x260] ;  /* 0x00009800ff224b82 */ /* 0x000ee20000000a00 */
[C---:B----4-:R-:W-:Y:S01]  /*02d0*/  @P1 IMAD.WIDE.U32 R28, R39.reuse, 0x10, R24 ;  /* 0x00000010271c1825 */ /* 0x050fe200078e0018 */
[----:B------:R-:W-:-:S04]  /*02e0*/  @P1 IADD3 R39, R39, 0x100, RZ ;  /* 0x0000010027271810 */ /* 0x000fc80007ffe0ff */
[----:B------:R1:W5:Y:S02]  /*02f0*/  @P1 LDG.E.128 R224, desc[UR4][R28.64] ;  /* 0x000000041ce01981 */ /* 0x000364000c1e1d00 */
[----:B------:R-:W4:Y:S01]  /*0300*/  @P4 LDC.64 R36, c[0x0][0x278] ;  /* 0x00009e00ff244b82 */ /* 0x000f220000000a00 */
[----:B0-----:R-:W-:-:S05]  /*0310*/  @P2 IMAD.WIDE.U32 R30, R39, 0x10, R30 ;  /* 0x00000010271e2825 */ /* 0x001fca00078e001e */
[----:B------:R1:W5:Y:S01]  /*0320*/  @P2 LDG.E.128 R8, desc[UR4][R30.64] ;  /* 0x000000041e082981 */ /* 0x000362000c1e1d00 */
[C---:B--2---:R-:W-:Y:S01]  /*0330*/  @P2 IMAD.WIDE.U32 R32, R39.reuse, 0x10, R32 ;  /* 0x0000001027202825 */ /* 0x044fe200078e0020 */
[----:B------:R-:W-:-:S04]  /*0340*/  @P2 IADD3 R39, R39, 0x100, RZ ;  /* 0x0000010027272810 */ /* 0x000fc80007ffe0ff */
[----:B------:R1:W5:Y:S01]  /*0350*/  @P2 LDG.E.128 R216, desc[UR4][R32.64] ;  /* 0x0000000420d82981 */ /* 0x000362000c1e1d00 */
[----:B---3--:R-:W-:-:S05]  /*0360*/  @P4 IMAD.WIDE.U32 R22, R39, 0x10, R34 ;  /* 0x0000001027164825 */ /* 0x008fca00078e0022 */
[----:B------:R1:W5:Y:S01]  /*0370*/  @P4 LDG.E.128 R240, desc[UR4][R22.64] ;  /* 0x0000000416f04981 */ /* 0x000362000c1e1d00 */
[----:B----4-:R-:W-:-:S05]  /*0380*/  @P4 IMAD.WIDE.U32 R24, R39, 0x10, R36 ;  /* 0x0000001027184825 */ /* 0x010fca00078e0024 */
[----:B------:R1:W5:Y:S01]  /*0390*/  @P4 LDG.E.128 R4, desc[UR4][R24.64] ;  /* 0x0000000418044981 */ /* 0x000362000c1e1d00 */
[----:B------:R-:W-:-:S04]  /*03a0*/  LEA.HI R3, R38, UR6, RZ, 0x18 ;  /* 0x0000000626037c11 */ /* 0x000fc8000f8fc0ff */
        /* <DEDUP_REMOVED lines=45> */
[----:B------:R-:W-:Y:S01]  /*0680*/  CS2R R134, SRZ ;  /* 0x0000000000867805 */ /* 0x000fe2000001ff00 */
[----:B-1----:R-:W-:Y:S06]  /*0690*/  @P3 BRA `(.L_x_990) ;  /* 0x0000004c00d83947 */ /* 0x002fec0003800000 */
[----:B-----5:R-:W-:Y:S01]  /*06a0*/  IMAD.U32 R21, R16, 0x10000, RZ ;  /* 0x0001000010157824 */ /* 0x020fe200078e00ff */
[C---:B------:R-:W-:Y:S01]  /*06b0*/  SHF.L.U32 R20, R17.reuse, 0x10, RZ ;  /* 0x0000001011147819 */ /* 0x040fe200000006ff */
[----:B------:R-:W-:Y:S01]  /*06c0*/  IMAD.U32 R249, R240, 0x10000, RZ ;  /* 0x00010000f0f97824 */ /* 0x000fe200078e00ff */
[----:B------:R-:W-:Y:S01]  /*06d0*/  @P0 PRMT R2, R17, 0x7632, R2 ;  /* 0x0000763211020816 */ /* 0x000fe20000000002 */
[----:B------:R-:W-:Y:S01]  /*06e0*/  ULDC.64 UR6, c[0x0][0x270] ;  /* 0x00009c0000067ab9 */ /* 0x000fe20000000a00 */
[----:B------:R0:W-:Y:S01]  /*06f0*/  STL [R1+0x58], R21 ;  /* 0x0000581501007387 */ /* 0x0001e20000100800 */
[----:B------:R-:W-:Y:S01]  /*0700*/  @P0 PRMT R17, R19, 0x7632, R17 ;  /* 0x0000763213110816 */ /* 0x000fe20000000011 */
[----:B------:R-:W-:Y:S01]  /*0710*/  IMAD.U32 R237, R234, 0x10000, RZ ;  /* 0x00010000eaed7824 */ /* 0x000fe200078e00ff */
[----:B------:R-:W-:Y:S01]  /*0720*/  @P0 PRMT R0, R16, 0x7632, R0 ;  /* 0x0000763210000816 */ /* 0x000fe20000000000 */
[----:B------:R1:W-:Y:S01]  /*0730*/  STL [R1+0x50], R20 ;  /* 0x0000501401007387 */ /* 0x0003e20000100800 */
[----:B------:R-:W-:Y:S01]  /*0740*/  @P0 PRMT R16, R18, 0x7632, R16 ;  /* 0x0000763212100816 */ /* 0x000fe20000000010 */
[----:B------:R-:W-:Y:S01]  /*0750*/  HFMA2.MMA R207, -RZ, RZ, 0, 5.9604644775390625e-08 ;  /* 0x00000001ffcf7435 */ /* 0x000fe200000001ff */
[C---:B------:R-:W-:Y:S01]  /*0760*/  @P4 PRMT R214, R5.reuse, 0x7632, R214 ;  /* 0x0000763205d64816 */ /* 0x040fe200000000d6 */
[----:B------:R-:W-:Y:S01]  /*0770*/  IMAD.U32 R213, R6, 0x10000, RZ ;  /* 0x0001000006d57824 */ /* 0x000fe200078e00ff */
[----:B------:R-:W-:-:S02]  /*0780*/  SHF.L.U32 R215, R5, 0x10, RZ ;  /* 0x0000001005d77819 */ /* 0x000fc400000006ff */
[----:B0-----:R-:W-:Y:S02]  /*0790*/  SHF.L.U32 R21, R18, 0x10, RZ ;  /* 0x0000001012157819 */ /* 0x001fe400000006ff */
[C---:B------:R-:W-:Y:S02]  /*07a0*/  @P1 PRMT R18, R12.reuse, 0x7632, R18 ;  /* 0x000076320c121816 */ /* 0x040fe40000000012 */
[----:B-1----:R-:W-:Y:S01]  /*07b0*/  SHF.L.U32 R20, R19, 0x10, RZ ;  /* 0x0000001013147819 */ /* 0x002fe200000006ff */
[----:B------:R-:W-:Y:S01]  /*07c0*/  STL [R1+0x48], R21 ;  /* 0x0000481501007387 */ /* 0x000fe20000100800 */
[----:B------:R-:W-:Y:S02]  /*07d0*/  SHF.L.U32 R19, R12, 0x10, RZ ;  /* 0x000000100c137819 */ /* 0x000fe400000006ff */
[----:B------:R-:W-:Y:S01]  /*07e0*/  @P1 PRMT R12, R13, 0x7632, R12 ;  /* 0x000076320d0c1816 */ /* 0x000fe2000000000c */
[----:B------:R0:W-:Y:S01]  /*07f0*/  STL [R1+0x40], R20 ;  /* 0x0000401401007387 */ /* 0x0001e20000100800 */
[----:B------:R-:W-:-:S02]  /*0800*/  @P4 PRMT R248, R240, 0x7632, R248 ;  /* 0x00007632f0f84816 */ /* 0x000fc400000000f8 */
[C---:B------:R-:W-:Y:S01]  /*0810*/  @P4 PRMT R246, R241.reuse, 0x7632, R246 ;  /* 0x00007632f1f64816 */ /* 0x040fe200000000f6 */
[----:B------:R1:W-:Y:S01]  /*0820*/  STL [R1+0x38], R19 ;  /* 0x0000381301007387 */ /* 0x0003e20000100800 */
[----:B------:R-:W-:Y:S02]  /*0830*/  SHF.L.U32 R247, R241, 0x10, RZ ;  /* 0x00000010f1f77819 */ /* 0x000fe400000006ff */
[----:B------:R-:W-:Y:S02]  /*0840*/  SHF.L.U32 R5, R0, 0x10, RZ ;  /* 0x0000001000057819 */ /* 0x000fe400000006ff */
[----:B------:R-:W-:Y:S02]  /*0850*/  @P0 PRMT R240, R232, 0x7632, R240 ;  /* 0x00007632e8f00816 */ /* 0x000fe400000000f0 */
[----:B0-----:R-:W-:Y:S02]  /*0860*/  SHF.L.U32 R20, R13, 0x10, RZ ;  /* 0x000000100d147819 */ /* 0x001fe400000006ff */
[C---:B------:R-:W-:Y:S01]  /*0870*/  @P1 PRMT R13, R14.reuse, 0x7632, R13 ;  /* 0x000076320e0d1816 */ /* 0x040fe2000000000d */
[----:B-1----:R-:W-:Y:S01]  /*0880*/  IMAD.U32 R19, R14, 0x10000, RZ ;  /* 0x000100000e137824 */ /* 0x002fe200078e00ff */
[----:B------:R-:W-:Y:S01]  /*0890*/  @P1 PRMT R14, R15, 0x7632, R14 ;  /* 0x000076320f0e1816 */ /* 0x000fe2000000000e */
[----:B------:R0:W-:Y:S01]  /*08a0*/  STL [R1+0x30], R20 ;  /* 0x0000301401007387 */ /* 0x0001e20000100800 */
[----:B------:R-:W-:-:S02]  /*08b0*/  SHF.L.U32 R241, R232, 0x10, RZ ;  /* 0x00000010e8f17819 */ /* 0x000fc400000006ff */
[C---:B------:R-:W-:Y:S01]  /*08c0*/  @P0 PRMT R238, R233.reuse, 0x7632, R238 ;  /* 0x00007632e9ee0816 */ /* 0x040fe200000000ee */
[----:B------:R1:W-:Y:S01]  /*08d0*/  STL [R1+0x28], R19 ;  /* 0x0000281301007387 */ /* 0x0003e20000100800 */
[----:B------:R-:W-:Y:S02]  /*08e0*/  SHF.L.U32 R239, R233, 0x10, RZ ;  /* 0x00000010e9ef7819 */ /* 0x000fe400000006ff */
[----:B------:R-:W-:Y:S02]  /*08f0*/  SHF.L.U32 R0, R2, 0x10, RZ ;  /* 0x0000001002007819 */ /* 0x000fe400000006ff */
[----:B------:R-:W-:Y:S02]  /*0900*/  @P1 PRMT R232, R224, 0x7632, R232 ;  /* 0x00007632e0e81816 */ /* 0x000fe400000000e8 */
[----:B0-----:R-:W-:Y:S02]  /*0910*/  SHF.L.U32 R20, R15, 0x10, RZ ;  /* 0x000000100f147819 */ /* 0x001fe400000006ff */
[----:B------:R-:W-:Y:S01]  /*0920*/  @P2 PRMT R15, R8, 0x7632, R15 ;  /* 0x00007632080f2816 */ /* 0x000fe2000000000f */
[----:B------:R-:W-:Y:S01]  /*0930*/  IMAD.U32 R232, R232, 0x10000, RZ ;  /* 0x00010000e8e87824 */ /* 0x000fe200078e00ff */
[----:B-1----:R-:W-:Y:S01]  /*0940*/  SHF.L.U32 R19, R8, 0x10, RZ ;  /* 0x0000001008137819 */ /* 0x002fe200000006ff */
[----:B------:R0:W-:Y:S01]  /*0950*/  STL [R1+0x20], R20 ;  /* 0x0000201401007387 */ /* 0x0001e20000100800 */
[----:B------:R-:W-:-:S02]  /*0960*/  @P2 PRMT R8, R9, 0x7632, R8 ;  /* 0x0000763209082816 */ /* 0x000fc40000000008 */
[----:B------:R-:W-:Y:S01]  /*0970*/  SHF.L.U32 R233, R224, 0x10, RZ ;  /* 0x00000010e0e97819 */ /* 0x000fe200000006ff */
[----:B------:R1:W-:Y:S01]  /*0980*/  STL [R1+0x18], R19 ;  /* 0x0000181301007387 */ /* 0x0003e20000100800 */
[C---:B------:R-:W-:Y:S02]  /*0990*/  @P1 PRMT R230, R225.reuse, 0x7632, R230 ;  /* 0x00007632e1e61816 */ /* 0x040fe400000000e6 */
[----:B------:R-:W-:Y:S01]  /*09a0*/  SHF.L.U32 R231, R225, 0x10, RZ ;  /* 0x00000010e1e77819 */ /* 0x000fe200000006ff */
[C---:B------:R-:W-:Y:S01]  /*09b0*/  IMAD.U32 R225, R216.reuse, 0x10000, RZ ;  /* 0x00010000d8e17824 */ /* 0x040fe200078e00ff */
[----:B------:R-:W-:Y:S02]  /*09c0*/  @P2 PRMT R224, R216, 0x7632, R224 ;  /* 0x00007632d8e02816 */ /* 0x000fe400000000e0 */
[----:B0-----:R-:W-:Y:S02]  /*09d0*/  SHF.L.U32 R20, R9, 0x10, RZ ;  /* 0x0000001009147819 */ /* 0x001fe400000006ff */
[----:B------:R-:W-:-:S02]  /*09e0*/  @P2 PRMT R9, R10, 0x7632, R9 ;  /* 0x000076320a092816 */ /* 0x000fc40000000009 */
[----:B-1----:R-:W-:Y:S01]  /*09f0*/  SHF.L.U32 R19, R10, 0x10, RZ ;  /* 0x000000100a137819 */ /* 0x002fe200000006ff */
[----:B------:R-:W-:Y:S01]  /*0a00*/  STL [R1+0x10], R20 ;  /* 0x0000101401007387 */ /* 0x000fe20000100800 */
[----:B------:R-:W-:Y:S02]  /*0a10*/  SHF.L.U32 R10, R11, 0x10, RZ ;  /* 0x000000100b0a7819 */ /* 0x000fe400000006ff */
[C---:B------:R-:W-:Y:S01]  /*0a20*/  @P2 PRMT R222, R217.reuse, 0x7632, R222 ;  /* 0x00007632d9de2816 */ /* 0x040fe200000000de */
[----:B------:R-:W-:Y:S01]  /*0a30*/  STL [R1+0x8], R19 ;  /* 0x0000081301007387 */ /* 0x000fe20000100800 */
[----:B------:R-:W-:Y:S02]  /*0a40*/  SHF.L.U32 R223, R217, 0x10, RZ ;  /* 0x00000010d9df7819 */ /* 0x000fe400000006ff */
[C---:B------:R-:W-:Y:S01]  /*0a50*/  @P4 PRMT R216, R4.reuse, 0x7632, R216 ;  /* 0x0000763204d84816 */ /* 0x040fe200000000d8 */
[----:B------:R-:W-:Y:S01]  /*0a60*/  STL [R1], R10 ;  /* 0x0000000a01007387 */ /* 0x000fe20000100800 */
[----:B------:R-:W-:Y:S01]  /*0a70*/  SHF.L.U32 R217, R4, 0x10, RZ ;  /* 0x0000001004d97819 */ /* 0x000fe200000006ff */
[----:B------:R-:W-:Y:S01]  /*0a80*/  IMAD.U32 R4, R16, 0x10000, RZ ;  /* 0x0001000010047824 */ /* 0x000fe200078e00ff */
[----:B------:R-:W-:Y:S01]  /*0a90*/  SHF.L.U32 R2, R17, 0x10, RZ ;  /* 0x0000001011027819 */ /* 0x000fe200000006ff */
[----:B------:R-:W-:Y:S01]  /*0aa0*/  STL [R1+0x54], R5 ;  /* 0x0000540501007387 */ /* 0x000fe20000100800 */
[----:B------:R-:W-:Y:S01]  /*0ab0*/  ISETP.NE.U32.AND P3, PT, RZ, UR6, PT ;  /* 0x00000006ff007c0c */ /* 0x000fe2000bf65070 */
[----:B------:R-:W-:Y:S01]  /*0ac0*/  ULDC.U8 UR6, c[0x0][0x2a0] ;  /* 0x0000a80000067ab9 */ /* 0x000fe20000000000 */
[C---:B------:R-:W-:Y:S01]  /*0ad0*/  @P4 PRMT R244, R242.reuse, 0x7632, R244 ;  /* 0x00007632f2f44816 */ /* 0x040fe200000000f4 */
[----:B------:R0:W-:Y:S01]  /*0ae0*/  STL [R1+0x4c], R0 ;  /* 0x00004c0001007387 */ /* 0x0001e20000100800 */
[----:B------:R-:W-:-:S02]  /*0af0*/  SHF.L.U32 R245, R242, 0x10, RZ ;  /* 0x00000010f2f57819 */ /* 0x000fc400000006ff */
[----:B------:R-:W-:Y:S01]  /*0b00*/  @P4 PRMT R242, R243, 0x7632, R242 ;  /* 0x00007632f3f24816 */ /* 0x000fe200000000f2 */
[----:B------:R1:W-:Y:S01]  /*0b10*/  STL [R1+0x44], R4 ;  /* 0x0000440401007387 */ /* 0x0003e20000100800 */
[----:B------:R-:W-:Y:S01]  /*0b20*/  @P0 PRMT R236, R234, 0x7632, R236 ;  /* 0x00007632eaec0816 */ /* 0x000fe200000000ec */
[----:B------:R-:W-:Y:S01]  /*0b30*/  IMAD.U32 R244, R244, 0x10000, RZ ;  /* 0x00010000f4f47824 */ /* 0x000fe200078e00ff */
[C---:B------:R-:W-:Y:S01]  /*0b40*/  @P1 PRMT R228, R226.reuse, 0x7632, R228 ;  /* 0x00007632e2e41816 */ /* 0x040fe200000000e4 */
[----:B------:R2:W-:Y:S01]  /*0b50*/  STL [R1+0x3c], R2 ;  /* 0x00003c0201007387 */ /* 0x0005e20000100800 */
[----:B------:R-:W-:Y:S02]  /*0b60*/  SHF.L.U32 R229, R226, 0x10, RZ ;  /* 0x00000010e2e57819 */ /* 0x000fe400000006ff */
[----:B0-----:R-:W-:Y:S02]  /*0b70*/  SHF.L.U32 R0, R18, 0x10, RZ ;  /* 0x0000001012007819 */ /* 0x001fe400000006ff */
[----:B------:R-:W-:-:S02]  /*0b80*/  @P2 PRMT R220, R218, 0x7632, R220 ;  /* 0x00007632dadc2816 */ /* 0x000fc400000000dc */
[----:B-1----:R-:W-:Y:S01]  /*0b90*/  SHF.L.U32 R4, R12, 0x10, RZ ;  /* 0x000000100c047819 */ /* 0x002fe200000006ff */
[----:B------:R0:W-:Y:S01]  /*0ba0*/  STL [R1+0x34], R0 ;  /* 0x0000340001007387 */ /* 0x0001e20000100800 */
[----:B------:R-:W-:Y:S01]  /*0bb0*/  SHF.L.U32 R221, R218, 0x10, RZ ;  /* 0x00000010dadd7819 */ /* 0x000fe200000006ff */
[----:B------:R-:W-:Y:S01]  /*0bc0*/  IMAD.U32 R220, R220, 0x10000, RZ ;  /* 0x00010000dcdc7824 */ /* 0x000fe200078e00ff */
[----:B--2---:R-:W-:Y:S01]  /*0bd0*/  SHF.L.U32 R2, R13, 0x10, RZ ;  /* 0x000000100d027819 */ /* 0x004fe200000006ff */
[----:B------:R1:W-:Y:S01]  /*0be0*/  STL [R1+0x2c], R4 ;  /* 0x00002c0401007387 */ /* 0x0003e20000100800 */
[----:B------:R-:W-:Y:S02]  /*0bf0*/  @P4 PRMT R209, R6, 0x7632, R209 ;  /* 0x0000763206d14816 */ /* 0x000fe400000000d1 */
[----:B------:R-:W-:Y:S01]  /*0c00*/  @P4 PRMT R205, R7, 0x7632, R205 ;  /* 0x0000763207cd4816 */ /* 0x000fe200000000cd */
[----:B------:R2:W-:Y:S01]  /*0c10*/  STL [R1+0x24], R2 ;  /* 0x0000240201007387 */ /* 0x0005e20000100800 */
[----:B------:R-:W-:-:S02]  /*0c20*/  @P2 PRMT R251, R11, 0x7632, R251 ;  /* 0x000076320bfb2816 */ /* 0x000fc400000000fb */
[----:B0-----:R-:W-:Y:S02]  /*0c30*/  SHF.L.U32 R0, R14, 0x10, RZ ;  /* 0x000000100e007819 */ /* 0x001fe400000006ff */
[----:B------:R-:W-:Y:S01]  /*0c40*/  @P0 PRMT R234, R235, 0x7632, R234 ;  /* 0x00007632ebea0816 */ /* 0x000fe200000000ea */
[----:B-1----:R-:W-:Y:S01]  /*0c50*/  IMAD.U32 R4, R15, 0x10000, RZ ;  /* 0x000100000f047824 */ /* 0x002fe200078e00ff */
[----:B------:R-:W-:Y:S01]  /*0c60*/  @P1 PRMT R226, R227, 0x7632, R226 ;  /* 0x00007632e3e21816 */ /* 0x000fe200000000e2 */
[----:B------:R0:W-:Y:S01]  /*0c70*/  STL [R1+0x1c], R0 ;  /* 0x00001c0001007387 */ /* 0x0001e20000100800 */
[----:B------:R-:W-:Y:S02]  /*0c80*/  @P2 PRMT R218, R219, 0x7632, R218 ;  /* 0x00007632dbda2816 */ /* 0x000fe400000000da */
[----:B--2---:R-:W-:Y:S01]  /*0c90*/  SHF.L.U32 R2, R8, 0x10, RZ ;  /* 0x0000001008027819 */ /* 0x004fe200000006ff */
[----:B------:R-:W-:Y:S01]  /*0ca0*/  STL [R1+0x14], R4 ;  /* 0x0000140401007387 */ /* 0x000fe20000100800 */
[----:B------:R-:W-:-:S02]  /*0cb0*/  ISETP.NE.AND P4, PT, RZ, UR6, PT ;  /* 0x00000006ff007c0c */ /* 0x000fc4000bf85270 */
[----:B------:R-:W-:Y:S01]  /*0cc0*/  SHF.L.U32 R243, R243, 0x10, RZ ;  /* 0x00000010f3f37819 */ /* 0x000fe200000006ff */
[----:B------:R1:W-:Y:S01]  /*0cd0*/  STL [R1+0xc], R2 ;  /* 0x00000c0201007387 */ /* 0x0003e20000100800 */
[----:B------:R-:W-:Y:S02]  /*0ce0*/  SHF.L.U32 R235, R235, 0x10, RZ ;  /* 0x00000010ebeb7819 */ /* 0x000fe400000006ff */
[----:B0-----:R-:W-:Y:S02]  /*0cf0*/  SHF.L.U32 R0, R9, 0x10, RZ ;  /* 0x0000001009007819 */ /* 0x001fe400000006ff */
[----:B------:R-:W-:Y:S02]  /*0d00*/  SHF.L.U32 R227, R227, 0x10, RZ ;  /* 0x00000010e3e37819 */ /* 0x000fe400000006ff */
[----:B------:R-:W-:Y:S01]  /*0d10*/  SHF.L.U32 R219, R219, 0x10, RZ ;  /* 0x00000010dbdb7819 */ /* 0x000fe200000006ff */
[----:B------:R0:W-:Y:S01]  /*0d20*/  STL [R1+0x4], R0 ;  /* 0x0000040001007387 */ /* 0x0001e20000100800 */
[----:B------:R-:W-:-:S02]  /*0d30*/  SHF.L.U32 R206, R7, 0x10, RZ ;  /* 0x0000001007ce7819 */ /* 0x000fc400000006ff */
[----:B------:R-:W-:Y:S02]  /*0d40*/  ISETP.NE.AND.EX P3, PT, RZ, UR7, PT, P3 ;  /* 0x00000007ff007c0c */ /* 0x000fe4000bf65330 */
        /* <DEDUP_REMOVED lines=16> */
[----:B-1----:R-:W-:-:S02]  /*0e50*/  P2R R2, PR, RZ, 0x10 ;  /* 0x00000010ff027803 */ /* 0x002fc40000000000 */
[----:B------:R-:W-:Y:S02]  /*0e60*/  SHF.L.U32 R214, R214, 0x10, RZ ;  /* 0x00000010d6d67819 */ /* 0x000fe400000006ff */
[----:B------:R-:W-:Y:S02]  /*0e70*/  SHF.L.U32 R209, R209, 0x10, RZ ;  /* 0x00000010d1d17819 */ /* 0x000fe400000006ff */
[----:B0-----:R-:W-:-:S07]  /*0e80*/  SHF.L.U32 R205, R205, 0x10, RZ ;  /* 0x00000010cdcd7819 */ /* 0x001fce00000006ff */
.L_x_1008:
[----:B0-----:R-:W0:Y:S01]  /*0e90*/  @P3 LDC.64 R4, c[0x0][0x270] ;  /* 0x00009c00ff043b82 */ /* 0x001e220000000a00 */
[----:B-----5:R-:W-:Y:S02]  /*0ea0*/  SHF.R.S32.HI R6, RZ, 0x1f, R3 ;  /* 0x0000001fff067819 */ /* 0x020fe40000011403 */
[----:B------:R-:W-:-:S05]  /*0eb0*/  ISETP.NE.AND P5, PT, R2, RZ, PT ;  /* 0x000000ff0200720c */ /* 0x000fca0003fa5270 */
[----:B-123--:R-:W1:Y:S01]  /*0ec0*/  LDC.64 R154, c[0x0][0x250] ;  /* 0x00009400ff9a7b82 */ /* 0x00ee620000000a00 */
        /* <DEDUP_REMOVED lines=8> */
[----:B------:R-:W-:Y:S01]  /*0f50*/  BSSY B0, `(.L_x_991) ;  /* 0x0000075000007945 */ /* 0x000fe20003800000 */
[----:B0-----:R-:W-:-:S05]  /*0f60*/  IMAD.WIDE R4, R3, 0x4, R4 ;  /* 0x0000000403047825 */ /* 0x001fca00078e0204 */
[----:B------:R0:W5:Y:S01]  /*0f70*/  LDG.E R6, desc[UR4][R4.64] ;  /* 0x0000000404067981 */ /* 0x000162000c1e1900 */
[----:B------:R-:W-:Y:S02]  /*0f80*/  CS2R R210, SRZ ;  /* 0x0000000000d27805 */ /* 0x000fe4000001ff00 */
[----:B-1----:R-:W-:Y:S01]  /*0f90*/  LOP3.LUT R203, R250, 0xff, RZ, 0xc0, !PT ;  /* 0x000000fffacb7812 */ /* 0x002fe200078ec0ff */
[----:B0-----:R-:W-:Y:S02]  /*0fa0*/  IMAD R4, R3, R202, RZ ;  /* 0x000000ca03047224 */ /* 0x001fe400078e02ff */
[----:B------:R-:W-:Y:S01]  /*0fb0*/  IMAD.MOV.U32 R5, RZ, RZ, 0x3f800000 ;  /* 0x3f800000ff057424 */ /* 0x000fe200078e00ff */
[----:B--2---:R-:W-:Y:S02]  /*0fc0*/  @P3 SHF.L.U32 R5, R152, 0x10, RZ ;  /* 0x0000001098053819 */ /* 0x004fe400000006ff */
[----:B------:R-:W-:-:S04]  /*0fd0*/  SHF.R.S32.HI R152, RZ, 0x1f, R4 ;  /* 0x0000001fff987819 */ /* 0x000fc80000011404 */
[----:B------:R-:W-:-:S04]  /*0fe0*/  LEA.HI R4, R152, R4, RZ, 0x3 ;  /* 0x0000000498047211 */ /* 0x000fc800078f18ff */
[----:B------:R-:W-:-:S04]  /*0ff0*/  LEA.HI.SX32 R4, R4, R203, 0x1d ;  /* 0x000000cb04047211 */ /* 0x000fc800078feaff */
[----:B------:R-:W-:Y:S02]  /*1000*/  MOV R212, R4 ;  /* 0x0000000400d47202 */ /* 0x000fe40000000f00 */
[----:B---3--:R-:W-:Y:S01]  /*1010*/  FSEL R208, R208, RZ, !P5 ;  /* 0x000000ffd0d07208 */ /* 0x008fe20006800000 */
        /* <DEDUP_REMOVED lines=17> */
[----:B------:R-:W-:-:S04]  /*1130*/  LEA R34, P4, R4, UR12, 0x3 ;  /* 0x0000000c04227c11 */ /* 0x000fc8000f8818ff */
[----:B------:R-:W-:-:S06]  /*1140*/  LEA.HI.X R35, R4, UR13, RZ, 0x3, P4 ;  /* 0x0000000d04237c11 */ /* 0x000fcc000a0f1cff */
[----:B------:R-:W5:Y:S01]  /*1150*/  LDG.E.64 R34, desc[UR4][R34.64] ;  /* 0x0000000422227981 */ /* 0x000f62000c1e1b00 */
[C---:B--2---:R-:W-:Y:S02]  /*1160*/  SHF.L.U32 R0, R12.reuse, 0x10, RZ ;  /* 0x000000100c007819 */ /* 0x044fe400000006ff */
[----:B0-----:R-:W-:-:S03]  /*1170*/  PRMT R11, R12, 0x7632, R11 ;  /* 0x000076320c0b7816 */ /* 0x001fc6000000000b */
[----:B------:R-:W-:Y:S01]  /*1180*/  FADD.FTZ R0, -R208, R0 ;  /* 0x00000000d0007221 */ /* 0x000fe20000010100 */
[C---:B------:R-:W-:Y:S02]  /*1190*/  PRMT R156, R15.reuse, 0x7632, R156 ;  /* 0x000076320f9c7816 */ /* 0x040fe4000000009c */
[----:B------:R-:W-:Y:S01]  /*11a0*/  SHF.L.U32 R12, R15, 0x10, RZ ;  /* 0x000000100f0c7819 */ /* 0x000fe200000006ff */
[----:B-----5:R-:W-:Y:S01]  /*11b0*/  FMUL.FTZ R0, R6, R0 ;  /* 0x0000000006007220 */ /* 0x020fe20000410000 */
[----:B---3--:R-:W-:-:S05]  /*11c0*/  SHF.L.U32 R15, R152, 0x10, RZ ;  /* 0x00000010980f7819 */ /* 0x008fca00000006ff */
[----:B------:R-:W-:Y:S01]  /*11d0*/  FADD.FTZ R76, R76, R15 ;  /* 0x0000000f4c4c7221 */ /* 0x000fe20000010000 */
[-C--:B------:R-:W-:Y:S01]  /*11e0*/  FFMA.FTZ R40, R0, R15.reuse, R40 ;  /* 0x0000000f00287223 */ /* 0x080fe20000010028 */
[----:B------:R-:W-:Y:S02]  /*11f0*/  FMUL.FTZ R15, R158, R15 ;  /* 0x0000000f9e0f7220 */ /* 0x000fe40000410000 */
[----:B------:R-:W2:Y:S01]  /*1200*/  LDL R158, [R1+0x4c] ;  /* 0x00004c00019e7983 */ /* 0x000ea20000100800 */
[C---:B------:R-:W-:Y:S02]  /*1210*/  PRMT R9, R13.reuse, 0x7632, R9 ;  /* 0x000076320d097816 */ /* 0x040fe40000000009 */
[----:B------:R-:W-:Y:S01]  /*1220*/  SHF.L.U32 R157, R13, 0x10, RZ ;  /* 0x000000100d9d7819 */ /* 0x000fe200000006ff */
[C---:B------:R-:W-:Y:S01]  /*1230*/  IMAD.U32 R13, R14.reuse, 0x10000, RZ ;  /* 0x000100000e0d7824 */ /* 0x040fe200078e00ff */
[----:B------:R-:W-:-:S03]  /*1240*/  PRMT R10, R14, 0x7632, R10 ;  /* 0x000076320e0a7816 */ /* 0x000fc6000000000a */
[C---:B------:R-:W-:Y:S01]  /*1250*/  FADD.FTZ R14, -R208.reuse, R157 ;  /* 0x0000009dd00e7221 */ /* 0x040fe20000010100 */
[----:B------:R-:W-:Y:S01]  /*1260*/  FADD.FTZ R13, -R208, R13 ;  /* 0x0000000dd00d7221 */ /* 0x000fe20000010100 */
[----:B------:R-:W3:Y:S01]  /*1270*/  LDL R157, [R1+0x44] ;  /* 0x00004400019d7983 */ /* 0x000ee20000100800 */
[C---:B------:R-:W-:Y:S02]  /*1280*/  PRMT R197, R154.reuse, 0x7632, R197 ;  /* 0x000076329ac57816 */ /* 0x040fe400000000c5 */
[----:B------:R-:W-:Y:S01]  /*1290*/  SHF.L.U32 R154, R154, 0x10, RZ ;  /* 0x000000109a9a7819 */ /* 0x000fe200000006ff */
[----:B------:R-:W-:-:S04]  /*12a0*/  FMUL.FTZ R13, R6, R13 ;  /* 0x0000000d060d7220 */ /* 0x000fc80000410000 */
[----:B------:R-:W-:Y:S01]  /*12b0*/  FADD.FTZ R80, R80, R154 ;  /* 0x0000009a50507221 */ /* 0x000fe20000010000 */
[-C--:B------:R-:W-:Y:S01]  /*12c0*/  FFMA.FTZ R44, R13, R154.reuse, R44 ;  /* 0x0000009a0d2c7223 */ /* 0x080fe2000001002c */
[----:B------:R-:W-:Y:S02]  /*12d0*/  FMUL.FTZ R198, R195, R154 ;  /* 0x0000009ac3c67220 */ /* 0x000fe40000410000 */
[----:B------:R-:W3:Y:S01]  /*12e0*/  LDL R154, [R1+0x3c] ;  /* 0x00003c00019a7983 */ /* 0x000ee20000100800 */
[----:B------:R-:W-:Y:S02]  /*12f0*/  SHF.L.U32 R11, R11, 0x10, RZ ;  /* 0x000000100b0b7819 */ /* 0x000fe400000006ff */
[----:B------:R-:W-:-:S03]  /*1300*/  PRMT R201, R152, 0x7632, R201 ;  /* 0x0000763298c97816 */ /* 0x000fc600000000c9 */
[----:B------:R-:W-:Y:S01]  /*1310*/  FADD.FTZ R11, -R208, R11 ;  /* 0x0000000bd00b7221 */ /* 0x000fe20000010100 */
[----:B------:R-:W-:Y:S01]  /*1320*/  PRMT R199, R153, 0x7632, R199 ;  /* 0x0000763299c77816 */ /* 0x000fe200000000c7 */
[----:B------:R-:W-:Y:S01]  /*1330*/  IMAD.U32 R201, R201, 0x10000, RZ ;  /* 0x00010000c9c97824 */ /* 0x000fe200078e00ff */
[----:B------:R-:W-:Y:S01]  /*1340*/  SHF.L.U32 R153, R153, 0x10, RZ ;  /* 0x0000001099997819 */ /* 0x000fe200000006ff */
[C---:B------:R-:W-:Y:S01]  /*1350*/  FMUL.FTZ R14, R6.reuse, R14 ;  /* 0x0000000e060e7220 */ /* 0x040fe20000410000 */
[----:B------:R-:W-:Y:S01]  /*1360*/  SHF.L.U32 R152, R9, 0x10, RZ ;  /* 0x0000001009987819 */ /* 0x000fe200000006ff */
[----:B------:R-:W-:Y:S01]  /*1370*/  FMUL.FTZ R11, R6, R11 ;  /* 0x0000000b060b7220 */ /* 0x000fe20000410000 */
[----:B------:R-:W-:Y:S02]  /*1380*/  IMAD.U32 R9, R10, 0x10000, RZ ;  /* 0x000100000a097824 */ /* 0x000fe400078e00ff */
[----:B------:R-:W-:Y:S01]  /*1390*/  FADD.FTZ R78, R78, R153 ;  /* 0x000000994e4e7221 */ /* 0x000fe20000010000 */
[-C--:B------:R-:W-:Y:S01]  /*13a0*/  FFMA.FTZ R42, R14, R153.reuse, R42 ;  /* 0x000000990e2a7223 */ /* 0x080fe2000001002a */
[----:B----4-:R-:W-:Y:S01]  /*13b0*/  FMUL.FTZ R200, R196, R153 ;  /* 0x00000099c4c87220 */ /* 0x010fe20000410000 */
[----:B------:R-:W-:Y:S01]  /*13c0*/  FADD.FTZ R10, -R208, R152 ;  /* 0x00000098d00a7221 */ /* 0x000fe20000010100 */
[----:B------:R-:W-:Y:S01]  /*13d0*/  FADD.FTZ R77, R77, R201 ;  /* 0x000000c94d4d7221 */ /* 0x000fe20000010000 */
[-C--:B------:R-:W-:Y:S01]  /*13e0*/  FFMA.FTZ R41, R11, R201.reuse, R41 ;  /* 0x000000c90b297223 */ /* 0x080fe20000010029 */
[----:B------:R-:W-:Y:S01]  /*13f0*/  FMUL.FTZ R201, R159, R201 ;  /* 0x000000c99fc97220 */ /* 0x000fe20000410000 */
[----:B------:R-:W-:Y:S01]  /*1400*/  FADD.FTZ R152, RZ, R15 ;  /* 0x0000000fff987221 */ /* 0x000fe20000010000 */
[----:B------:R-:W-:Y:S01]  /*1410*/  FFMA.FTZ R153, R0, R15, RZ ;  /* 0x0000000f00997223 */ /* 0x000fe200000100ff */
[----:B------:R-:W-:Y:S01]  /*1420*/  SHF.L.U32 R199, R199, 0x10, RZ ;  /* 0x00000010c7c77819 */ /* 0x000fe200000006ff */
        /* <DEDUP_REMOVED lines=8> */
[----:B------:R-:W-:Y:S01]  /*14b0*/  SHF.L.U32 R197, R197, 0x10, RZ ;  /* 0x00000010c5c57819 */ /* 0x000fe200000006ff */
[----:B------:R-:W-:Y:S01]  /*14c0*/  FMUL.FTZ R9, R6, R9 ;  /* 0x0000000906097220 */ /* 0x000fe20000410000 */
[----:B------:R-:W-:-:S02]  /*14d0*/  SHF.L.U32 R156, R156, 0x10, RZ ;  /* 0x000000109c9c7819 */ /* 0x000fc400000006ff */
[----:B------:R-:W-:Y:S01]  /*14e0*/  PRMT R194, R155, 0x7632, R194 ;  /* 0x000076329bc27816 */ /* 0x000fe200000000c2 */
[----:B------:R-:W-:Y:S01]  /*14f0*/  FADD.FTZ R81, R81, R197 ;  /* 0x000000c551517221 */ /* 0x000fe20000010000 */
[----:B------:R-:W-:Y:S01]  /*1500*/  SHF.L.U32 R155, R155, 0x10, RZ ;  /* 0x000000109b9b7819 */ /* 0x000fe200000006ff */
[C---:B------:R-:W-:Y:S01]  /*1510*/  FADD.FTZ R195, -R208.reuse, R156 ;  /* 0x0000009cd0c37221 */ /* 0x040fe20000010100 */
[----:B------:R-:W-:Y:S01]  /*1520*/  FFMA.FTZ R45, R9, R197, R45 ;  /* 0x000000c5092d7223 */ /* 0x000fe2000001002d */
[----:B------:R-:W-:Y:S01]  /*1530*/  FADD.FTZ R12, -R208, R12 ;  /* 0x0000000cd00c7221 */ /* 0x000fe20000010100 */
[----:B------:R-:W-:Y:S01]  /*1540*/  SHF.L.U32 R194, R194, 0x10, RZ ;  /* 0x00000010c2c27819 */ /* 0x000fe200000006ff */
[----:B------:R-:W-:Y:S01]  /*1550*/  FMUL.FTZ R195, R6, R195 ;  /* 0x000000c306c37220 */ /* 0x000fe20000410000 */
[-C--:B------:R-:W-:Y:S01]  /*1560*/  FMUL.FTZ R196, R252, R155.reuse ;  /* 0x0000009bfcc47220 */ /* 0x080fe20000410000 */
[----:B------:R-:W-:Y:S02]  /*1570*/  FMUL.FTZ R12, R6, R12 ;  /* 0x0000000c060c7220 */ /* 0x000fe40000410000 */
[----:B------:R-:W-:Y:S01]  /*1580*/  FADD.FTZ R83, R83, R194 ;  /* 0x000000c253537221 */ /* 0x000fe20000010000 */
[----:B------:R-:W-:Y:S01]  /*1590*/  FFMA.FTZ R47, R195, R194, R47 ;  /* 0x000000c2c32f7223 */ /* 0x000fe2000001002f */
[----:B------:R-:W-:Y:S01]  /*15a0*/  FADD.FTZ R82, R82, R155 ;  /* 0x0000009b52527221 */ /* 0x000fe20000010000 */
[----:B------:R-:W-:Y:S01]  /*15b0*/  FFMA.FTZ R46, R12, R155, R46 ;  /* 0x0000009b0c2e7223 */ /* 0x000fe2000001002e */
[----:B------:R-:W-:Y:S01]  /*15c0*/  IADD3 R212, R4, 0x100, RZ ;  /* 0x0000010004d47810 */ /* 0x000fe20007ffe0ff */
[----:B--2---:R-:W-:-:S04]  /*15d0*/  FMUL.FTZ R199, R158, R199 ;  /* 0x000000c79ec77220 */ /* 0x004fc80000410000 */
[----:B------:R-:W-:Y:S01]  /*15e0*/  FADD.FTZ R152, R152, R199 ;  /* 0x000000c798987221 */ /* 0x000fe20000010000 */
[----:B------:R-:W-:-:S03]  /*15f0*/  FFMA.FTZ R153, R10, R199, R153 ;  /* 0x000000c70a997223 */ /* 0x000fc60000010099 */
[----:B------:R-:W-:Y:S01]  /*1600*/  FADD.FTZ R152, R152, R198 ;  /* 0x000000c698987221 */ /* 0x000fe20000010000 */
[----:B------:R-:W-:Y:S01]  /*1610*/  FFMA.FTZ R153, R13, R198, R153 ;  /* 0x000000c60d997223 */ /* 0x000fe20000010099 */
[----:B---3--:R-:W-:-:S04]  /*1620*/  FMUL.FTZ R197, R157, R197 ;  /* 0x000000c59dc57220 */ /* 0x008fc80000410000 */
[----:B------:R-:W-:Y:S01]  /*1630*/  FADD.FTZ R152, R152, R197 ;  /* 0x000000c598987221 */ /* 0x000fe20000010000 */
[----:B------:R-:W-:-:S03]  /*1640*/  FFMA.FTZ R153, R9, R197, R153 ;  /* 0x000000c509997223 */ /* 0x000fc60000010099 */
[----:B------:R-:W-:Y:S01]  /*1650*/  FADD.FTZ R152, R152, R196 ;  /* 0x000000c498987221 */ /* 0x000fe20000010000 */
[----:B------:R-:W-:Y:S01]  /*1660*/  FFMA.FTZ R153, R12, R196, R153 ;  /* 0x000000c40c997223 */ /* 0x000fe20000010099 */
[----:B------:R-:W-:-:S04]  /*1670*/  FMUL.FTZ R194, R154, R194 ;  /* 0x000000c29ac27220 */ /* 0x000fc80000410000 */
[----:B------:R-:W-:Y:S01]  /*1680*/  FADD.FTZ R211, R152, R194 ;  /* 0x000000c298d37221 */ /* 0x000fe20000010000 */
[----:B------:R-:W-:-:S07]  /*1690*/  FFMA.FTZ R210, R195, R194, R153 ;  /* 0x000000c2c3d27223 */ /* 0x000fce0000010099 */
.L_x_992:
[----:B------:R-:W-:Y:S05]  /*16a0*/  BSYNC B0 ;  /* 0x0000000000007941 */ /* 0x000fea0003800000 */
.L_x_991:
[----:B------:R-:W-:Y:S04]  /*16b0*/  BSSY B0, `(.L_x_993) ;  /* 0x0000069000007945 */ /* 0x000fe80003800000 */
[----:B------:R-:W-:Y:S05]  /*16c0*/  @!P1 BRA `(.L_x_994) ;  /* 0x00000004009c9947 */ /* 0x000fea0003800000 */
[----:B------:R-:W0:Y:S01]  /*16d0*/  LDC.64 R156, c[0x0][0x2b8] ;  /* 0x0000ae00ff9c7b82 */ /* 0x000e220000000a00 */
[C---:B------:R-:W-:Y:S01]  /*16e0*/  LEA R152, P4, R212.reuse, UR10, 0x4 ;  /* 0x0000000ad4987c11 */ /* 0x040fe2000f8820ff */
[----:B------:R-:W2:Y:S03]  /*16f0*/  LDL R172, [R1+0x30] ;  /* 0x0000300001ac7983 */ /* 0x000ea60000100800 */
[C---:B------:R-:W-:Y:S01]  /*1700*/  LEA.HI.X R153, R212.reuse, UR11, RZ, 0x4, P4 ;  /* 0x0000000bd4997c11 */ /* 0x040fe2000a0f24ff */
[----:B------:R-:W3:Y:S04]  /*1710*/  LDL R170, [R1+0x38] ;  /* 0x0000380001aa7983 */ /* 0x000ee80000100800 */
[----:B------:R-:W4:Y:S04]  /*1720*/  LDL R169, [R1+0x20] ;  /* 0x0000200001a97983 */ /* 0x000f280000100800 */
[----:B------:R-:W2:Y:S04]  /*1730*/  LDG.E.128 R152, desc[UR4][R152.64] ;  /* 0x0000000498987981 */ /* 0x000ea8000c1e1d00 */
[----:B------:R-:W4:Y:S01]  /*1740*/  LDL R252, [R1+0x28] ;  /* 0x0000280001fc7983 */ /* 0x000f220000100800 */
[----:B0-----:R-:W-:-:S06]  /*1750*/  IMAD.WIDE.U32 R156, R212, 0x10, R156 ;  /* 0x00000010d49c7825 */ /* 0x001fcc00078e009c */
[----:B------:R-:W3:Y:S01]  /*1760*/  LDG.E.128 R156, desc[UR4][R156.64] ;  /* 0x000000049c9c7981 */ /* 0x000ee2000c1e1d00 */
[----:B------:R-:W-:-:S04]  /*1770*/  ISETP.NE.U32.AND P4, PT, RZ, UR8, PT ;  /* 0x00000008ff007c0c */ /* 0x000fc8000bf85070 */
[----:B------:R-:W-:-:S13]  /*1780*/  ISETP.NE.AND.EX P4, PT, RZ, UR9, PT, P4 ;  /* 0x00000009ff007c0c */ /* 0x000fda000bf85340 */
[----:B------:R-:W-:-:S04]  /*1790*/  @P4 LEA R32, P5, R212, UR8, 0x4 ;  /* 0x00000008d4204c11 */ /* 0x000fc8000f8a20ff */
[----:B------:R-:W-:-:S05]  /*17a0*/  @P4 LEA.HI.X R33, R212, UR9, RZ, 0x4, P5 ;  /* 0x00000009d4214c11 */ /* 0x000fca000a8f24ff */
[----:B------:R0:W5:Y:S02]  /*17b0*/  @P4 LDG.E.128 R36, desc[UR4][R32.64] ;  /* 0x0000000420244981 */ /* 0x000164000c1e1d00 */
[----:B0-----:R-:W-:-:S04]  /*17c0*/  LEA R32, P4, R212, UR12, 0x3 ;  /* 0x0000000cd4207c11 */ /* 0x001fc8000f8818ff */
[----:B------:R-:W-:-:S06]  /*17d0*/  LEA.HI.X R33, R212, UR13, RZ, 0x3, P4 ;  /* 0x0000000dd4217c11 */ /* 0x000fcc000a0f1cff */
[----:B------:R-:W5:Y:S01]  /*17e0*/  LDG.E.64 R32, desc[UR4][R32.64] ;  /* 0x0000000420207981 */ /* 0x000f62000c1e1b00 */
[----:B--2---:R-:W-:Y:S02]  /*17f0*/  SHF.L.U32 R164, R152, 0x10, RZ ;  /* 0x0000001098a47819 */ /* 0x004fe400000006ff */
[C---:B---3--:R-:W-:Y:S02]  /*1800*/  PRMT R190, R157.reuse, 0x7632, R190 ;  /* 0x000076329dbe7816 */ /* 0x048fe400000000be */
[----:B------:R-:W-:Y:S02]  /*1810*/  SHF.L.U32 R157, R157, 0x10, RZ ;  /* 0x000000109d9d7819 */ /* 0x000fe400000006ff */
[----:B------:R-:W-:-:S03]  /*1820*/  PRMT R192, R156, 0x7632, R192 ;  /* 0x000076329cc07816 */ /* 0x000fc600000000c0 */
[----:B------:R-:W-:Y:S02]  /*1830*/  FMUL.FTZ R191, R172, R157 ;  /* 0x0000009dacbf7220 */ /* 0x000fe40000410000 */
[----:B------:R-:W2:Y:S01]  /*1840*/  LDL R172, [R1+0x34] ;  /* 0x0000340001ac7983 */ /* 0x000ea20000100800 */
[----:B------:R-:W-:Y:S01]  /*1850*/  SHF.L.U32 R156, R156, 0x10, RZ ;  /* 0x000000109c9c7819 */ /* 0x000fe200000006ff */
[----:B------:R-:W-:-:S04]  /*1860*/  FADD.FTZ R164, -R208, R164 ;  /* 0x000000a4d0a47221 */ /* 0x000fc80000010100 */
[----:B------:R-:W-:Y:S02]  /*1870*/  FMUL.FTZ R193, R170, R156 ;  /* 0x0000009caac17220 */ /* 0x000fe40000410000 */
[----:B------:R-:W3:Y:S01]  /*1880*/  LDL R170, [R1+0x2c] ;  /* 0x00002c0001aa7983 */ /* 0x000ee20000100800 */
[----:B-----5:R-:W-:Y:S01]  /*1890*/  FMUL.FTZ R165, R6, R164 ;  /* 0x000000a406a57220 */ /* 0x020fe20000410000 */
[C---:B------:R-:W-:Y:S02]  /*18a0*/  PRMT R168, R153.reuse, 0x7632, R168 ;  /* 0x0000763299a87816 */ /* 0x040fe400000000a8 */
[----:B------:R-:W-:Y:S02]  /*18b0*/  SHF.L.U32 R8, R153, 0x10, RZ ;  /* 0x0000001099087819 */ /* 0x000fe400000006ff */
[C---:B------:R-:W-:Y:S01]  /*18c0*/  PRMT R153, R155.reuse, 0x7632, R153 ;  /* 0x000076329b997816 */ /* 0x040fe20000000099 */
[----:B------:R-:W-:Y:S02]  /*18d0*/  IMAD.U32 R155, R155, 0x10000, RZ ;  /* 0x000100009b9b7824 */ /* 0x000fe400078e00ff */
[----:B------:R-:W-:Y:S01]  /*18e0*/  FADD.FTZ R140, R140, R156 ;  /* 0x0000009c8c8c7221 */ /* 0x000fe20000010000 */
[----:B------:R-:W-:-:S02]  /*18f0*/  FFMA.FTZ R84, R165, R156, R84 ;  /* 0x0000009ca5547223 */ /* 0x000fc40000010054 */
[----:B------:R-:W3:Y:S01]  /*1900*/  LDL R156, [R1+0x24] ;  /* 0x00002400019c7983 */ /* 0x000ee20000100800 */
[----:B------:R-:W-:-:S04]  /*1910*/  FADD.FTZ R155, -R208, R155 ;  /* 0x0000009bd09b7221 */ /* 0x000fc80000010100 */
[----:B------:R-:W-:Y:S02]  /*1920*/  FMUL.FTZ R166, R6, R155 ;  /* 0x0000009b06a67220 */ /* 0x000fe40000410000 */
[----:B------:R-:W3:Y:S01]  /*1930*/  LDL R155, [R1+0x1c] ;  /* 0x00001c00019b7983 */ /* 0x000ee20000100800 */
[----:B------:R-:W-:Y:S01]  /*1940*/  PRMT R167, R152, 0x7632, R167 ;  /* 0x0000763298a77816 */ /* 0x000fe200000000a7 */
[----:B------:R-:W-:Y:S01]  /*1950*/  FADD.FTZ R8, -R208, R8 ;  /* 0x00000008d0087221 */ /* 0x000fe20000010100 */
[C---:B------:R-:W-:Y:S02]  /*1960*/  PRMT R152, R154.reuse, 0x7632, R152 ;  /* 0x000076329a987816 */ /* 0x040fe40000000098 */
[----:B------:R-:W-:Y:S01]  /*1970*/  SHF.L.U32 R154, R154, 0x10, RZ ;  /* 0x000000109a9a7819 */ /* 0x000fe200000006ff */
[----:B------:R-:W-:Y:S01]  /*1980*/  FMUL.FTZ R164, R6, R8 ;  /* 0x0000000806a47220 */ /* 0x000fe20000410000 */
[----:B------:R-:W-:-:S03]  /*1990*/  PRMT R173, R159, 0x7632, R173 ;  /* 0x000076329fad7816 */ /* 0x000fc600000000ad */
[----:B------:R-:W-:Y:S01]  /*19a0*/  FADD.FTZ R8, -R208, R154 ;  /* 0x0000009ad0087221 */ /* 0x000fe20000010100 */
[----:B------:R-:W-:Y:S02]  /*19b0*/  SHF.L.U32 R154, R167, 0x10, RZ ;  /* 0x00000010a79a7819 */ /* 0x000fe400000006ff */
[----:B------:R-:W-:Y:S02]  /*19c0*/  SHF.L.U32 R159, R159, 0x10, RZ ;  /* 0x000000109f9f7819 */ /* 0x000fe400000006ff */
[----:B------:R-:W-:Y:S01]  /*19d0*/  SHF.L.U32 R168, R168, 0x10, RZ ;  /* 0x00000010a8a87819 */ /* 0x000fe200000006ff */
[----:B------:R-:W-:Y:S01]  /*19e0*/  FADD.FTZ R154, -R208, R154 ;  /* 0x0000009ad09a7221 */ /* 0x000fe20000010100 */
[----:B------:R-:W-:Y:S01]  /*19f0*/  SHF.L.U32 R192, R192, 0x10, RZ ;  /* 0x00000010c0c07819 */ /* 0x000fe200000006ff */
[----:B----4-:R-:W-:Y:S02]  /*1a00*/  FMUL.FTZ R167, R169, R159 ;  /* 0x0000009fa9a77220 */ /* 0x010fe40000410000 */
[----:B------:R-:W-:Y:S01]  /*1a10*/  FADD.FTZ R169, -R208, R168 ;  /* 0x000000a8d0a97221 */ /* 0x000fe20000010100 */
[----:B------:R-:W-:Y:S01]  /*1a20*/  FMUL.FTZ R168, R6, R154 ;  /* 0x0000009a06a87220 */ /* 0x000fe20000410000 */
[----:B------:R-:W-:Y:S01]  /*1a30*/  FADD.FTZ R141, R141, R192 ;  /* 0x000000c08d8d7221 */ /* 0x000fe20000010000 */
[----:B------:R-:W-:Y:S01]  /*1a40*/  FADD.FTZ R211, R211, R193 ;  /* 0x000000c1d3d37221 */ /* 0x000fe20000010000 */
[----:B------:R-:W-:Y:S01]  /*1a50*/  FFMA.FTZ R210, R165, R193, R210 ;  /* 0x000000c1a5d27223 */ /* 0x000fe200000100d2 */
[----:B------:R-:W-:Y:S01]  /*1a60*/  FFMA.FTZ R85, R168, R192, R85 ;  /* 0x000000c0a8557223 */ /* 0x000fe20000010055 */
[----:B------:R-:W-:Y:S01]  /*1a70*/  SHF.L.U32 R152, R152, 0x10, RZ ;  /* 0x0000001098987819 */ /* 0x000fe200000006ff */
[----:B------:R-:W-:-:S02]  /*1a80*/  IMAD.U32 R190, R190, 0x10000, RZ ;  /* 0x00010000bebe7824 */ /* 0x000fc400078e00ff */
[----:B------:R-:W-:Y:S01]  /*1a90*/  FMUL.FTZ R169, R6, R169 ;  /* 0x000000a906a97220 */ /* 0x000fe20000410000 */
[C---:B------:R-:W-:Y:S02]  /*1aa0*/  PRMT R171, R158.reuse, 0x7632, R171 ;  /* 0x000076329eab7816 */ /* 0x040fe400000000ab */
[----:B------:R-:W-:Y:S01]  /*1ab0*/  SHF.L.U32 R158, R158, 0x10, RZ ;  /* 0x000000109e9e7819 */ /* 0x000fe200000006ff */
[----:B------:R-:W-:Y:S01]  /*1ac0*/  FADD.FTZ R143, R143, R190 ;  /* 0x000000be8f8f7221 */ /* 0x000fe20000010000 */
[----:B------:R-:W-:Y:S01]  /*1ad0*/  FFMA.FTZ R87, R169, R190, R87 ;  /* 0x000000bea9577223 */ /* 0x000fe20000010057 */
[----:B------:R-:W-:Y:S01]  /*1ae0*/  FADD.FTZ R152, -R208, R152 ;  /* 0x00000098d0987221 */ /* 0x000fe20000010100 */
[----:B------:R-:W-:Y:S02]  /*1af0*/  SHF.L.U32 R171, R171, 0x10, RZ ;  /* 0x00000010abab7819 */ /* 0x000fe400000006ff */
[----:B------:R-:W-:Y:S01]  /*1b00*/  SHF.L.U32 R153, R153, 0x10, RZ ;  /* 0x0000001099997819 */ /* 0x000fe200000006ff */
[----:B------:R-:W-:Y:S01]  /*1b10*/  FMUL.FTZ R8, R6, R8 ;  /* 0x0000000806087220 */ /* 0x000fe20000410000 */
[----:B------:R-:W-:Y:S01]  /*1b20*/  FMUL.FTZ R189, R252, R158 ;  /* 0x0000009efcbd7220 */ /* 0x000fe20000410000 */
[----:B------:R-:W-:-:S02]  /*1b30*/  FADD.FTZ R53, R53, R171 ;  /* 0x000000ab35357221 */ /* 0x000fc40000010000 */
[----:B------:R-:W-:Y:S01]  /*1b40*/  FADD.FTZ R153, -R208, R153 ;  /* 0x00000099d0997221 */ /* 0x000fe20000010100 */
[----:B------:R-:W-:-:S05]  /*1b50*/  SHF.L.U32 R173, R173, 0x10, RZ ;  /* 0x00000010adad7819 */ /* 0x000fca00000006ff */
[----:B------:R-:W-:Y:S01]  /*1b60*/  FADD.FTZ R55, R55, R173 ;  /* 0x000000ad37377221 */ /* 0x000fe20000010000 */
[----:B------:R-:W-:Y:S01]  /*1b70*/  FADD.FTZ R142, R142, R157 ;  /* 0x0000009d8e8e7221 */ /* 0x000fe20000010000 */
[----:B------:R-:W-:Y:S01]  /*1b80*/  FFMA.FTZ R86, R164, R157, R86 ;  /* 0x0000009da4567223 */ /* 0x000fe20000010056 */
[----:B------:R-:W-:Y:S01]  /*1b90*/  FADD.FTZ R52, R52, R158 ;  /* 0x0000009e34347221 */ /* 0x000fe20000010000 */
[----:B------:R-:W-:Y:S01]  /*1ba0*/  FFMA.FTZ R56, R8, R158, R56 ;  /* 0x0000009e08387223 */ /* 0x000fe20000010038 */
[----:B------:R-:W-:Y:S01]  /*1bb0*/  FADD.FTZ R54, R54, R159 ;  /* 0x0000009f36367221 */ /* 0x000fe20000010000 */
[----:B------:R-:W-:Y:S01]  /*1bc0*/  FFMA.FTZ R58, R166, R159, R58 ;  /* 0x0000009fa63a7223 */ /* 0x000fe2000001003a */
[----:B------:R-:W-:Y:S02]  /*1bd0*/  VIADD R212, R212, 0x100 ;  /* 0x00000100d4d47836 */ /* 0x000fe40000000000 */
[----:B--2---:R-:W-:-:S04]  /*1be0*/  FMUL.FTZ R192, R172, R192 ;  /* 0x000000c0acc07220 */ /* 0x004fc80000410000 */
[----:B------:R-:W-:Y:S01]  /*1bf0*/  FADD.FTZ R211, R211, R192 ;  /* 0x000000c0d3d37221 */ /* 0x000fe20000010000 */
[----:B------:R-:W-:Y:S01]  /*1c00*/  FFMA.FTZ R210, R168, R192, R210 ;  /* 0x000000c0a8d27223 */ /* 0x000fe200000100d2 */
[----:B---3--:R-:W-:Y:S02]  /*1c10*/  FMUL.FTZ R190, R170, R190 ;  /* 0x000000beaabe7220 */ /* 0x008fe40000410000 */
[----:B------:R-:W-:Y:S01]  /*1c20*/  FADD.FTZ R211, R211, R191 ;  /* 0x000000bfd3d37221 */ /* 0x000fe20000010000 */
[----:B------:R-:W-:Y:S01]  /*1c30*/  FFMA.FTZ R210, R164, R191, R210 ;  /* 0x000000bfa4d27223 */ /* 0x000fe200000100d2 */
[----:B------:R-:W-:Y:S02]  /*1c40*/  FMUL.FTZ R170, R6, R152 ;  /* 0x0000009806aa7220 */ /* 0x000fe40000410000 */
[----:B------:R-:W-:Y:S01]  /*1c50*/  FADD.FTZ R211, R211, R190 ;  /* 0x000000bed3d37221 */ /* 0x000fe20000010000 */
[----:B------:R-:W-:Y:S01]  /*1c60*/  FFMA.FTZ R210, R169, R190, R210 ;  /* 0x000000bea9d27223 */ /* 0x000fe200000100d2 */
[----:B------:R-:W-:-:S02]  /*1c70*/  FFMA.FTZ R57, R170, R171, R57 ;  /* 0x000000abaa397223 */ /* 0x000fc40000010039 */
[----:B------:R-:W-:Y:S01]  /*1c80*/  FADD.FTZ R211, R211, R189 ;  /* 0x000000bdd3d37221 */ /* 0x000fe20000010000 */
[----:B------:R-:W-:Y:S01]  /*1c90*/  FFMA.FTZ R210, R8, R189, R210 ;  /* 0x000000bd08d27223 */ /* 0x000fe200000100d2 */
[----:B------:R-:W-:Y:S01]  /*1ca0*/  FMUL.FTZ R171, R156, R171 ;  /* 0x000000ab9cab7220 */ /* 0x000fe20000410000 */
[----:B------:R-:W-:-:S03]  /*1cb0*/  FMUL.FTZ R172, R6, R153 ;  /* 0x0000009906ac7220 */ /* 0x000fc60000410000 */
[----:B------:R-:W-:Y:S01]  /*1cc0*/  FADD.FTZ R211, R211, R171 ;  /* 0x000000abd3d37221 */ /* 0x000fe20000010000 */
[----:B------:R-:W-:Y:S01]  /*1cd0*/  FFMA.FTZ R210, R170, R171, R210 ;  /* 0x000000abaad27223 */ /* 0x000fe200000100d2 */
[-C--:B------:R-:W-:Y:S01]  /*1ce0*/  FFMA.FTZ R59, R172, R173.reuse, R59 ;  /* 0x000000adac3b7223 */ /* 0x080fe2000001003b */
[----:B------:R-:W-:Y:S01]  /*1cf0*/  FMUL.FTZ R173, R155, R173 ;  /* 0x000000ad9bad7220 */ /* 0x000fe20000410000 */
[----:B------:R-:W-:Y:S01]  /*1d00*/  FADD.FTZ R211, R211, R167 ;  /* 0x000000a7d3d37221 */ /* 0x000fe20000010000 */
[----:B------:R-:W-:-:S03]  /*1d10*/  FFMA.FTZ R210, R166, R167, R210 ;  /* 0x000000a7a6d27223 */ /* 0x000fc600000100d2 */
[----:B------:R-:W-:Y:S01]  /*1d20*/  FADD.FTZ R211, R211, R173 ;  /* 0x000000add3d37221 */ /* 0x000fe20000010000 */
[----:B------:R-:W-:-:S07]  /*1d30*/  FFMA.FTZ R210, R172, R173, R210 ;  /* 0x000000adacd27223 */ /* 0x000fce00000100d2 */
.L_x_994:
[----:B------:R-:W-:Y:S05]  /*1d40*/  BSYNC B0 ;  /* 0x0000000000007941 */ /* 0x000fea0003800000 */
.L_x_993:
        /* <DEDUP_REMOVED lines=10> */
[----:B------:R-:W4:Y:S01]  /*1df0*/  LDL R157, [R1] ;  /* 0x00000000019d7983 */ /* 0x000f220000100800 */
        /* <DEDUP_REMOVED lines=10> */
[C---:B--2---:R-:W-:Y:S02]  /*1ea0*/  PRMT R24, R16.reuse, 0x7632, R24 ;  /* 0x0000763210187816 */ /* 0x044fe40000000018 */
[C---:B------:R-:W-:Y:S02]  /*1eb0*/  PRMT R26, R17.reuse, 0x7632, R26 ;  /* 0x00007632111a7816 */ /* 0x040fe4000000001a */
[----:B------:R-:W-:Y:S02]  /*1ec0*/  SHF.L.U32 R16, R16, 0x10, RZ ;  /* 0x0000001010107819 */ /* 0x000fe400000006ff */
[----:B------:R-:W-:Y:S02]  /*1ed0*/  SHF.L.U32 R17, R17, 0x10, RZ ;  /* 0x0000001011117819 */ /* 0x000fe400000006ff */
[----:B------:R-:W-:Y:S01]  /*1ee0*/  PRMT R25, R18, 0x7632, R25 ;  /* 0x0000763212197816 */ /* 0x000fe20000000019 */
[----:B------:R-:W-:Y:S01]  /*1ef0*/  FADD.FTZ R16, -R208, R16 ;  /* 0x00000010d0107221 */ /* 0x000fe20000010100 */
[----:B------:R-:W-:Y:S01]  /*1f00*/  SHF.L.U32 R29, R18, 0x10, RZ ;  /* 0x00000010121d7819 */ /* 0x000fe200000006ff */
[----:B------:R-:W-:Y:S01]  /*1f10*/  FADD.FTZ R18, -R208, R17 ;  /* 0x00000011d0127221 */ /* 0x000fe20000010100 */
[----:B---3--:R-:W-:-:S02]  /*1f20*/  PRMT R30, R20, 0x7632, R30 ;  /* 0x00007632141e7816 */ /* 0x008fc4000000001e */
[----:B------:R-:W-:Y:S01]  /*1f30*/  SHF.L.U32 R20, R20, 0x10, RZ ;  /* 0x0000001014147819 */ /* 0x000fe200000006ff */
[----:B-----5:R-:W-:Y:S01]  /*1f40*/  FMUL.FTZ R16, R6, R16 ;  /* 0x0000001006107220 */ /* 0x020fe20000410000 */
[----:B------:R-:W-:-:S03]  /*1f50*/  PRMT R27, R19, 0x7632, R27 ;  /* 0x00007632131b7816 */ /* 0x000fc6000000001b */
[-C--:B------:R-:W-:Y:S02]  /*1f60*/  FMUL.FTZ R17, R155, R20.reuse ;  /* 0x000000149b117220 */ /* 0x080fe40000410000 */
[----:B------:R-:W2:Y:S01]  /*1f70*/  LDL R155, [R1+0xc] ;  /* 0x00000c00019b7983 */ /* 0x000ea20000100800 */
[----:B------:R-:W-:Y:S02]  /*1f80*/  SHF.L.U32 R31, R19, 0x10, RZ ;  /* 0x00000010131f7819 */ /* 0x000fe400000006ff */
[C---:B------:R-:W-:Y:S02]  /*1f90*/  PRMT R28, R21.reuse, 0x7632, R28 ;  /* 0x00007632151c7816 */ /* 0x040fe4000000001c */
[----:B------:R-:W-:Y:S01]  /*1fa0*/  SHF.L.U32 R19, R21, 0x10, RZ ;  /* 0x0000001015137819 */ /* 0x000fe200000006ff */
[C---:B------:R-:W-:Y:S01]  /*1fb0*/  IMAD.U32 R152, R22.reuse, 0x10000, RZ ;  /* 0x0001000016987824 */ /* 0x040fe200078e00ff */
[----:B------:R-:W-:Y:S01]  /*1fc0*/  PRMT R21, R22, 0x7632, R21 ;  /* 0x0000763216157816 */ /* 0x000fe20000000015 */
[----:B------:R-:W-:Y:S01]  /*1fd0*/  FADD.FTZ R88, R88, R20 ;  /* 0x0000001458587221 */ /* 0x000fe20000010000 */
[----:B------:R-:W-:Y:S01]  /*1fe0*/  FFMA.FTZ R60, R16, R20, R60 ;  /* 0x00000014103c7223 */ /* 0x000fe2000001003c */
[----:B------:R-:W-:Y:S01]  /*1ff0*/  FADD.FTZ R20, -R208, R29 ;  /* 0x0000001dd0147221 */ /* 0x000fe20000010100 */
[----:B------:R-:W-:Y:S01]  /*2000*/  SHF.L.U32 R29, R21, 0x10, RZ ;  /* 0x00000010151d7819 */ /* 0x000fe200000006ff */
[----:B------:R-:W-:-:S02]  /*2010*/  FMUL.FTZ R21, R154, R152 ;  /* 0x000000989a157220 */ /* 0x000fc40000410000 */
[----:B------:R-:W3:Y:S01]  /*2020*/  LDL R154, [R1+0x4] ;  /* 0x00000400019a7983 */ /* 0x000ee20000100800 */
[----:B------:R-:W-:Y:S01]  /*2030*/  SHF.L.U32 R24, R24, 0x10, RZ ;  /* 0x0000001018187819 */ /* 0x000fe200000006ff */
[C---:B------:R-:W-:Y:S01]  /*2040*/  FMUL.FTZ R20, R6.reuse, R20 ;  /* 0x0000001406147220 */ /* 0x040fe20000410000 */
[----:B------:R-:W-:Y:S01]  /*2050*/  FMUL.FTZ R18, R6, R18 ;  /* 0x0000001206127220 */ /* 0x000fe20000410000 */
[----:B------:R-:W-:Y:S01]  /*2060*/  IMAD.U32 R26, R26, 0x10000, RZ ;  /* 0x000100001a1a7824 */ /* 0x000fe200078e00ff */
[----:B------:R-:W-:Y:S01]  /*2070*/  SHF.L.U32 R30, R30, 0x10, RZ ;  /* 0x000000101e1e7819 */ /* 0x000fe200000006ff */
[----:B------:R-:W-:Y:S01]  /*2080*/  FADD.FTZ R92, R92, R152 ;  /* 0x000000985c5c7221 */ /* 0x000fe20000010000 */
[----:B------:R-:W-:Y:S01]  /*2090*/  FFMA.FTZ R64, R20, R152, R64 ;  /* 0x0000009814407223 */ /* 0x000fe20000010040 */
[----:B------:R-:W-:Y:S01]  /*20a0*/  FADD.FTZ R24, -R208, R24 ;  /* 0x00000018d0187221 */ /* 0x000fe20000010100 */
[----:B------:R-:W-:Y:S01]  /*20b0*/  SHF.L.U32 R152, R25, 0x10, RZ ;  /* 0x0000001019987819 */ /* 0x000fe200000006ff */
[----:B------:R-:W-:Y:S01]  /*20c0*/  FADD.FTZ R90, R90, R19 ;  /* 0x000000135a5a7221 */ /* 0x000fe20000010000 */
[-C--:B------:R-:W-:Y:S01]  /*20d0*/  FFMA.FTZ R62, R18, R19.reuse, R62 ;  /* 0x00000013123e7223 */ /* 0x080fe2000001003e */
[C---:B------:R-:W-:Y:S01]  /*20e0*/  FADD.FTZ R25, -R208.reuse, R26 ;  /* 0x0000001ad0197221 */ /* 0x040fe20000010100 */
[----:B------:R-:W-:Y:S01]  /*20f0*/  PRMT R22, R23, 0x7632, R22 ;  /* 0x0000763217167816 */ /* 0x000fe20000000016 */
[----:B----4-:R-:W-:Y:S01]  /*2100*/  FMUL.FTZ R19, R153, R19 ;  /* 0x0000001399137220 */ /* 0x010fe20000410000 */
[----:B------:R-:W-:Y:S01]  /*2110*/  FADD.FTZ R153, -R208, R31 ;  /* 0x0000001fd0997221 */ /* 0x000fe20000010100 */
[----:B------:R-:W-:Y:S01]  /*2120*/  FMUL.FTZ R24, R6, R24 ;  /* 0x0000001806187220 */ /* 0x000fe20000410000 */
[----:B------:R-:W-:Y:S01]  /*2130*/  FADD.FTZ R211, R211, R17 ;  /* 0x00000011d3d37221 */ /* 0x000fe20000010000 */
[----:B------:R-:W-:Y:S01]  /*2140*/  FMUL.FTZ R26, R156, R30 ;  /* 0x0000001e9c1a7220 */ /* 0x000fe20000410000 */
[----:B------:R-:W-:Y:S01]  /*2150*/  FFMA.FTZ R210, R16, R17, R210 ;  /* 0x0000001110d27223 */ /* 0x000fe200000100d2 */
[----:B------:R-:W-:Y:S01]  /*2160*/  SHF.L.U32 R28, R28, 0x10, RZ ;  /* 0x000000101c1c7819 */ /* 0x000fe200000006ff */
[----:B------:R-:W-:Y:S01]  /*2170*/  FMUL.FTZ R25, R6, R25 ;  /* 0x0000001906197220 */ /* 0x000fe20000410000 */
[----:B------:R-:W-:Y:S01]  /*2180*/  SHF.L.U32 R31, R22, 0x10, RZ ;  /* 0x00000010161f7819 */ /* 0x000fe200000006ff */
        /* <DEDUP_REMOVED lines=8> */
[----:B------:R-:W-:Y:S01]  /*2210*/  SHF.L.U32 R23, R23, 0x10, RZ ;  /* 0x0000001017177819 */ /* 0x000fe200000006ff */
[----:B------:R-:W-:Y:S01]  /*2220*/  FADD.FTZ R89, R89, R30 ;  /* 0x0000001e59597221 */ /* 0x000fe20000010000 */
[----:B------:R-:W-:Y:S01]  /*2230*/  FFMA.FTZ R61, R24, R30, R61 ;  /* 0x0000001e183d7223 */ /* 0x000fe2000001003d */
[----:B------:R-:W-:Y:S01]  /*2240*/  FADD.FTZ R93, R93, R29 ;  /* 0x0000001d5d5d7221 */ /* 0x000fe20000010000 */
[----:B------:R-:W-:Y:S01]  /*2250*/  FADD.FTZ R30, -R208, R153 ;  /* 0x00000099d01e7221 */ /* 0x000fe20000010100 */
[----:B------:R-:W-:Y:S01]  /*2260*/  FADD.FTZ R94, R94, R23 ;  /* 0x000000175e5e7221 */ /* 0x000fe20000010000 */
[-C--:B------:R-:W-:Y:S01]  /*2270*/  FFMA.FTZ R66, R22, R23.reuse, R66 ;  /* 0x0000001716427223 */ /* 0x080fe20000010042 */
[----:B------:R-:W-:Y:S01]  /*2280*/  FMUL.FTZ R23, R157, R23 ;  /* 0x000000179d177220 */ /* 0x000fe20000410000 */
[----:B------:R-:W-:Y:S01]  /*2290*/  FMUL.FTZ R30, R6, R30 ;  /* 0x0000001e061e7220 */ /* 0x000fe20000410000 */
[----:B------:R-:W-:-:S03]  /*22a0*/  FADD.FTZ R95, R95, R31 ;  /* 0x0000001f5f5f7221 */ /* 0x000fc60000010000 */
[-C--:B------:R-:W-:Y:S01]  /*22b0*/  FFMA.FTZ R67, R30, R31.reuse, R67 ;  /* 0x0000001f1e437223 */ /* 0x080fe20000010043 */
[----:B------:R-:W-:Y:S01]  /*22c0*/  FMUL.FTZ R31, R251, R31 ;  /* 0x0000001ffb1f7220 */ /* 0x000fe20000410000 */
[----:B------:R-:W-:Y:S01]  /*22d0*/  IADD3 R212, R212, 0x100, RZ ;  /* 0x00000100d4d47810 */ /* 0x000fe20007ffe0ff */
[----:B--2---:R-:W-:Y:S01]  /*22e0*/  FMUL.FTZ R27, R155, R28 ;  /* 0x0000001c9b1b7220 */ /* 0x004fe20000410000 */
[----:B------:R-:W-:-:S03]  /*22f0*/  FADD.FTZ R28, -R208, R152 ;  /* 0x00000098d01c7221 */ /* 0x000fc60000010100 */
[----:B------:R-:W-:Y:S01]  /*2300*/  FADD.FTZ R211, R211, R27 ;  /* 0x0000001bd3d37221 */ /* 0x000fe20000010000 */
[----:B------:R-:W-:Y:S01]  /*2310*/  FMUL.FTZ R28, R6, R28 ;  /* 0x0000001c061c7220 */ /* 0x000fe20000410000 */
[----:B------:R-:W-:Y:S02]  /*2320*/  FFMA.FTZ R210, R25, R27, R210 ;  /* 0x0000001b19d27223 */ /* 0x000fe400000100d2 */
[----:B------:R-:W-:Y:S01]  /*2330*/  FADD.FTZ R211, R211, R21 ;  /* 0x00000015d3d37221 */ /* 0x000fe20000010000 */
[----:B------:R-:W-:Y:S01]  /*2340*/  FFMA.FTZ R65, R28, R29, R65 ;  /* 0x0000001d1c417223 */ /* 0x000fe20000010041 */
[----:B------:R-:W-:Y:S01]  /*2350*/  FFMA.FTZ R210, R20, R21, R210 ;  /* 0x0000001514d27223 */ /* 0x000fe200000100d2 */
[----:B---3--:R-:W-:-:S04]  /*2360*/  FMUL.FTZ R29, R154, R29 ;  /* 0x0000001d9a1d7220 */ /* 0x008fc80000410000 */
[----:B------:R-:W-:Y:S01]  /*2370*/  FADD.FTZ R211, R211, R29 ;  /* 0x0000001dd3d37221 */ /* 0x000fe20000010000 */
[----:B------:R-:W-:-:S03]  /*2380*/  FFMA.FTZ R210, R28, R29, R210 ;  /* 0x0000001d1cd27223 */ /* 0x000fc600000100d2 */
[----:B------:R-:W-:Y:S01]  /*2390*/  FADD.FTZ R211, R211, R23 ;  /* 0x00000017d3d37221 */ /* 0x000fe20000010000 */
[----:B------:R-:W-:-:S03]  /*23a0*/  FFMA.FTZ R210, R22, R23, R210 ;  /* 0x0000001716d27223 */ /* 0x000fc600000100d2 */
[----:B------:R-:W-:Y:S01]  /*23b0*/  FADD.FTZ R211, R211, R31 ;  /* 0x0000001fd3d37221 */ /* 0x000fe20000010000 */
[----:B------:R-:W-:-:S07]  /*23c0*/  FFMA.FTZ R210, R30, R31, R210 ;  /* 0x0000001f1ed27223 */ /* 0x000fce00000100d2 */
.L_x_996:
[----:B------:R-:W-:Y:S05]  /*23d0*/  BSYNC B0 ;  /* 0x0000000000007941 */ /* 0x000fea0003800000 */
.L_x_995:
        /* <DEDUP_REMOVED lines=13> */
[----:B------:R0:W5:Y:S02]  /*24b0*/  @P4 LDG.E.128 R148, desc[UR4][R162.64] ;  /* 0x00000004a2944981 */ /* 0x000164000c1e1d00 */
[----:B0-----:R-:W-:-:S04]  /*24c0*/  LEA R162, P4, R212, UR12, 0x3 ;  /* 0x0000000cd4a27c11 */ /* 0x001fc8000f8818ff */
[----:B------:R-:W-:-:S06]  /*24d0*/  LEA.HI.X R163, R212, UR13, RZ, 0x3, P4 ;  /* 0x0000000dd4a37c11 */ /* 0x000fcc000a0f1cff */
[----:B------:R-:W5:Y:S01]  /*24e0*/  LDG.E.64 R162, desc[UR4][R162.64] ;  /* 0x00000004a2a27981 */ /* 0x000f62000c1e1b00 */
[C---:B--2---:R-:W-:Y:S02]  /*24f0*/  PRMT R180, R156.reuse, 0x7632, R180 ;  /* 0x000076329cb47816 */ /* 0x044fe400000000b4 */
[----:B------:R-:W-:Y:S02]  /*2500*/  SHF.L.U32 R7, R156, 0x10, RZ ;  /* 0x000000109c077819 */ /* 0x000fe400000006ff */
[----:B------:R-:W-:Y:S02]  /*2510*/  SHF.L.U32 R180, R180, 0x10, RZ ;  /* 0x00000010b4b47819 */ /* 0x000fe400000006ff */
[----:B------:R-:W-:Y:S01]  /*2520*/  PRMT R183, R157, 0x7632, R183 ;  /* 0x000076329db77816 */ /* 0x000fe200000000b7 */
[C---:B------:R-:W-:Y:S02]  /*2530*/  FADD.FTZ R7, -R208.reuse, R7 ;  /* 0x00000007d0077221 */ /* 0x040fe40000010100 */
[----:B------:R-:W-:Y:S01]  /*2540*/  FADD.FTZ R180, -R208, R180 ;  /* 0x000000b4d0b47221 */ /* 0x000fe20000010100 */
[----:B------:R-:W-:Y:S01]  /*2550*/  SHF.L.U32 R183, R183, 0x10, RZ ;  /* 0x00000010b7b77819 */ /* 0x000fe200000006ff */
[C---:B-----5:R-:W-:Y:S01]  /*2560*/  FMUL.FTZ R7, R6.reuse, R7 ;  /* 0x0000000706077220 */ /* 0x060fe20000410000 */
[----:B------:R-:W-:Y:S01]  /*2570*/  SHF.L.U32 R175, R157, 0x10, RZ ;  /* 0x000000109daf7819 */ /* 0x000fe200000006ff */
[----:B------:R-:W-:Y:S01]  /*2580*/  FMUL.FTZ R180, R6, R180 ;  /* 0x000000b406b47220 */ /* 0x000fe20000410000 */
[----:B---3--:R-:W-:-:S02]  /*2590*/  PRMT R182, R152, 0x7632, R182 ;  /* 0x0000763298b67816 */ /* 0x008fc400000000b6 */
[----:B------:R-:W-:Y:S02]  /*25a0*/  SHF.L.U32 R152, R152, 0x10, RZ ;  /* 0x0000001098987819 */ /* 0x000fe400000006ff */
        /* <DEDUP_REMOVED lines=13> */
[----:B------:R-:W-:Y:S01]  /*2680*/  FMUL.FTZ R183, R6, R183 ;  /* 0x000000b706b77220 */ /* 0x000fe20000410000 */
        /* <DEDUP_REMOVED lines=17> */
[----:B------:R-:W-:Y:S01]  /*27a0*/  FMUL.FTZ R185, R6, R185 ;  /* 0x000000b906b97220 */ /* 0x000fe20000410000 */
[----:B------:R-:W-:Y:S01]  /*27b0*/  SHF.L.U32 R186, R186, 0x10, RZ ;  /* 0x00000010baba7819 */ /* 0x000fe200000006ff */
[----:B------:R-:W-:Y:S02]  /*27c0*/  IMAD.U32 R179, R159, 0x10000, RZ ;  /* 0x000100009fb37824 */ /* 0x000fe400078e00ff */
        /* <DEDUP_REMOVED lines=34> */
.L_x_998:
[----:B------:R-:W-:Y:S05]  /*29f0*/  BSYNC B0 ;  /* 0x0000000000007941 */ /* 0x000fea0003800000 */
.L_x_997:
        /* <DEDUP_REMOVED lines=26> */
.L_x_1025:
[----:B0-----:R-:W-:Y:S01]  /*2ba0*/  FADD.FTZ R153, R157, R153 ;  /* 0x000000999d997221 */ /* 0x001fe20000010000 */
[----:B------:R-:W-:Y:S01]  /*2bb0*/  @!P4 LOP3.LUT R155, R212, 0x7, RZ, 0xc0, !PT ;  /* 0x00000007d49bc812 */ /* 0x000fe200078ec0ff */
[----:B-1----:R-:W0:Y:S01]  /*2bc0*/  S2R R157, SR_CgaCtaId ;  /* 0x00000000009d7919 */ /* 0x002e220000008800 */
[----:B------:R-:W-:Y:S01]  /*2bd0*/  MOV R154, 0x400 ;  /* 0x00000400009a7802 */ /* 0x000fe20000000f00 */
[----:B------:R-:W-:Y:S01]  /*2be0*/  FADD.FTZ R152, R159, R208 ;  /* 0x000000d09f987221 */ /* 0x000fe20000010000 */
[----:B------:R-:W-:Y:S05]  /*2bf0*/  WARPSYNC.ALL ;  /* 0x0000000000007948 */ /* 0x000fea0003800000 */
[----:B------:R-:W-:Y:S01]  /*2c00*/  @!P4 IMAD.IADD R155, R156, 0x1, R155 ;  /* 0x000000019c9bc824 */ /* 0x000fe200078e029b */
        /* <DEDUP_REMOVED lines=27> */
[----:B------:R-:W-:Y:S01]  /*2dc0*/  FMUL.FTZ R207, R153, UR14 ;  /* 0x0000000e99cf7c20 */ /* 0x000fe20008410000 */
[----:B------:R-:W-:Y:S06]  /*2dd0*/  @!P0 BRA `(.L_x_1001) ;  /* 0x0000000800748947 */ /* 0x000fec0003800000 */
[----:B------:R-:W0:Y:S01]  /*2de0*/  LDC.64 R152, c[0x0][0x220] ;  /* 0x00008800ff987b82 */ /* 0x000e220000000a00 */
[----:B------:R-:W-:Y:S01]  /*2df0*/  ISETP.NE.AND P6, PT, R2, RZ, PT ;  /* 0x000000ff0200720c */ /* 0x000fe20003fc5270 */
[----:B0-----:R-:W-:-:S06]  /*2e00*/  IMAD.WIDE.U32 R152, R4, 0x10, R152 ;  /* 0x0000001004987825 */ /* 0x001fcc00078e0098 */
[----:B------:R-:W2:Y:S01]  /*2e10*/  LDG.E.128 R152, desc[UR4][R152.64] ;  /* 0x0000000498987981 */ /* 0x000ea2000c1e1d00 */
[----:B------:R-:W-:Y:S01]  /*2e20*/  ISETP.NE.U32.AND P5, PT, RZ, UR8, PT ;  /* 0x00000008ff007c0c */ /* 0x000fe2000bfa5070 */
[----:B------:R-:W-:Y:S01]  /*2e30*/  HFMA2.MMA R208, -RZ, RZ, 0, 0 ;  /* 0x00000000ffd07435 */ /* 0x000fe200000001ff */
[----:B------:R-:W-:Y:S02]  /*2e40*/  FSEL R212, R159, RZ, !P6 ;  /* 0x000000ff9fd47208 */ /* 0x000fe40007000000 */
[----:B------:R-:W-:Y:S02]  /*2e50*/  ISETP.NE.AND.EX P5, PT, RZ, UR9, PT, P5 ;  /* 0x00000009ff007c0c */ /* 0x000fe4000bfa5350 */
[----:B------:R-:W-:Y:S01]  /*2e60*/  LOP3.LUT P6, RZ, R34, 0xff00, RZ, 0xc0, !PT ;  /* 0x0000ff0022ff7812 */ /* 0x000fe200078cc0ff */
[----:B------:R-:W-:-:S04]  /*2e70*/  FFMA.FTZ R156, R0, R207, R212 ;  /* 0x000000cf009c7223 */ /* 0x000fc800000100d4 */
[----:B------:R-:W-:-:S04]  /*2e80*/  FADD.FTZ R156, R15, -R156 ;  /* 0x8000009c0f9c7221 */ /* 0x000fc80000010000 */
[----:B-----5:R-:W-:Y:S02]  /*2e90*/  FMUL.FTZ R157, R6, R156 ;  /* 0x0000009c069d7220 */ /* 0x020fe40000410000 */
[----:B------:R-:W-:-:S05]  /*2ea0*/  @P5 SHF.L.U32 R156, R136, 0x10, RZ ;  /* 0x00000010889c5819 */ /* 0x000fca00000006ff */
[----:B------:R-:W-:Y:S01]  /*2eb0*/  @P5 FADD.FTZ R157, R157, R156 ;  /* 0x0000009c9d9d5221 */ /* 0x000fe20000010000 */
[----:B------:R-:W-:-:S03]  /*2ec0*/  MOV R156, R34 ;  /* 0x00000022009c7202 */ /* 0x000fc60000000f00 */
[----:B------:R-:W-:Y:S01]  /*2ed0*/  FMUL.FTZ R210, R157, R5 ;  /* 0x000000059dd27220 */ /* 0x000fe20000410000 */
[----:B------:R-:W-:-:S03]  /*2ee0*/  LOP3.LUT P4, RZ, R156, 0xff, RZ, 0xc0, !PT ;  /* 0x000000ff9cff7812 */ /* 0x000fc6000788c0ff */
[----:B------:R-:W-:-:S10]  /*2ef0*/  FMUL.FTZ R210, R210, UR15 ;  /* 0x0000000fd2d27c20 */ /* 0x000fd40008410000 */
[----:B--2---:R-:W-:-:S05]  /*2f00*/  @P4 SHF.L.U32 R156, R152, 0x10, RZ ;  /* 0x00000010989c4819 */ /* 0x004fca00000006ff */
[----:B------:R-:W-:Y:S01]  /*2f10*/  @P4 FMUL.FTZ R208, R210, R156 ;  /* 0x0000009cd2d04220 */ /* 0x000fe20000410000 */
[----:B------:R-:W-:Y:S02]  /*2f20*/  IMAD.MOV.U32 R156, RZ, RZ, RZ ;  /* 0x000000ffff9c7224 */ /* 0x000fe400078e00ff */
[----:B------:R-:W-:Y:S01]  /*2f30*/  @P4 FMUL.FTZ R156, R241, R210 ;  /* 0x000000d2f19c4220 */ /* 0x000fe20000410000 */
[----:B------:R-:W-:Y:S01]  /*2f40*/  ISETP.NE.U32.AND P4, PT, RZ, UR16, PT ;  /* 0x00000010ff007c0c */ /* 0x000fe2000bf85070 */
[----:B------:R-:W-:Y:S01]  /*2f50*/  FFMA.FTZ R210, R11, R207, R212 ;  /* 0x000000cf0bd27223 */ /* 0x000fe200000100d4 */
[----:B------:R-:W-:Y:S01]  /*2f60*/  FADD.FTZ R104, R104, R208 ;  /* 0x000000d068687221 */ /* 0x000fe20000010000 */
[----:B------:R-:W-:Y:S02]  /*2f70*/  @P5 SHF.L.U32 R208, R137, 0x10, RZ ;  /* 0x0000001089d05819 */ /* 0x000fe400000006ff */
[----:B------:R-:W-:Y:S01]  /*2f80*/  ISETP.NE.AND.EX P4, PT, RZ, UR17, PT, P4 ;  /* 0x00000011ff007c0c */ /* 0x000fe2000bf85340 */
[----:B------:R-:W-:-:S04]  /*2f90*/  FADD.FTZ R210, R201, -R210 ;  /* 0x800000d2c9d27221 */ /* 0x000fc80000010000 */
[----:B------:R-:W-:-:S08]  /*2fa0*/  FMUL.FTZ R210, R6, R210 ;  /* 0x000000d206d27220 */ /* 0x000fd00000410000 */
[----:B------:R-:W-:-:S04]  /*2fb0*/  @P4 F2FP.BF16.F32.PACK_AB R157, RZ, R157 ;  /* 0x0000009dff9d423e */ /* 0x000fc800000010ff */
[----:B------:R-:W-:Y:S02]  /*2fc0*/  @P4 PRMT R48, R157, 0x7610, R48 ;  /* 0x000076109d304816 */ /* 0x000fe40000000030 */
[----:B------:R-:W-:-:S04]  /*2fd0*/  @P5 PRMT R157, R136, 0x7632, R157 ;  /* 0x00007632889d5816 */ /* 0x000fc8000000009d */
[----:B------:R-:W-:-:S05]  /*2fe0*/  @P5 SHF.L.U32 R157, R157, 0x10, RZ ;  /* 0x000000109d9d5819 */ /* 0x000fca00000006ff */
[--C-:B------:R-:W-:Y:S01]  /*2ff0*/  @P5 FADD.FTZ R210, R210, R157.reuse ;  /* 0x0000009dd2d25221 */ /* 0x100fe20000010000 */
[----:B------:R-:W-:Y:S02]  /*3000*/  @P6 PRMT R157, R152, 0x7632, R157 ;  /* 0x00007632989d6816 */ /* 0x000fe4000000009d */
[----:B------:R-:W-:Y:S01]  /*3010*/  MOV R152, RZ ;  /* 0x000000ff00987202 */ /* 0x000fe20000000f00 */
[----:B------:R-:W-:Y:S01]  /*3020*/  FMUL.FTZ R211, R210, R5 ;  /* 0x00000005d2d37220 */ /* 0x000fe20000410000 */
[----:B------:R-:W-:Y:S02]  /*3030*/  @P6 SHF.L.U32 R157, R157, 0x10, RZ ;  /* 0x000000109d9d6819 */ /* 0x000fe400000006ff */
[----:B------:R-:W-:Y:S01]  /*3040*/  @P4 F2FP.BF16.F32.PACK_AB R210, RZ, R210 ;  /* 0x000000d2ffd2423e */ /* 0x000fe200000010ff */
[----:B------:R-:W-:-:S03]  /*3050*/  FMUL.FTZ R211, R211, UR15 ;  /* 0x0000000fd3d37c20 */ /* 0x000fc60008410000 */
[----:B------:R-:W-:Y:S01]  /*3060*/  @P4 PRMT R48, R48, 0x5410, R210 ;  /* 0x0000541030304816 */ /* 0x000fe200000000d2 */
[----:B------:R-:W-:Y:S01]  /*3070*/  @P6 FMUL.FTZ R152, R211, R157 ;  /* 0x0000009dd3986220 */ /* 0x000fe20000410000 */
[----:B------:R-:W-:Y:S01]  /*3080*/  HFMA2.MMA R157, -RZ, RZ, 0, 0 ;  /* 0x00000000ff9d7435 */ /* 0x000fe200000001ff */
[----:B------:R-:W-:Y:S02]  /*3090*/  FFMA.FTZ R210, R14, R207, R212 ;  /* 0x000000cf0ed27223 */ /* 0x000fe400000100d4 */
[----:B------:R-:W-:Y:S02]  /*30a0*/  FADD.FTZ R105, R105, R152 ;  /* 0x0000009869697221 */ /* 0x000fe40000010000 */
[----:B------:R-:W-:Y:S01]  /*30b0*/  FADD.FTZ R210, R200, -R210 ;  /* 0x800000d2c8d27221 */ /* 0x000fe20000010000 */
[----:B------:R-:W-:Y:S01]  /*30c0*/  @P6 FMUL.FTZ R157, R240, R211 ;  /* 0x000000d3f09d6220 */ /* 0x000fe20000410000 */
[----:B------:R-:W-:Y:S02]  /*30d0*/  LOP3.LUT P6, RZ, R34, 0xff0000, RZ, 0xc0, !PT ;  /* 0x00ff000022ff7812 */ /* 0x000fe400078cc0ff */
[----:B------:R-:W-:Y:S01]  /*30e0*/  FMUL.FTZ R210, R6, R210 ;  /* 0x000000d206d27220 */ /* 0x000fe20000410000 */
[----:B------:R-:W-:-:S03]  /*30f0*/  MOV R211, RZ ;  /* 0x000000ff00d37202 */ /* 0x000fc60000000f00 */
[----:B------:R-:W-:-:S04]  /*3100*/  @P5 FADD.FTZ R210, R210, R208 ;  /* 0x000000d0d2d25221 */ /* 0x000fc80000010000 */
[----:B------:R-:W-:Y:S01]  /*3110*/  FMUL.FTZ R152, R210, R5 ;  /* 0x00000005d2987220 */ /* 0x000fe20000410000 */
[----:B------:R-:W-:Y:S02]  /*3120*/  @P4 F2FP.BF16.F32.PACK_AB R210, RZ, R210 ;  /* 0x000000d2ffd2423e */ /* 0x000fe400000010ff */
[----:B------:R-:W-:Y:S02]  /*3130*/  @P6 IMAD.U32 R208, R153, 0x10000, RZ ;  /* 0x0001000099d06824 */ /* 0x000fe400078e00ff */
[----:B------:R-:W-:Y:S01]  /*3140*/  FMUL.FTZ R152, R152, UR15 ;  /* 0x0000000f98987c20 */ /* 0x000fe20008410000 */
[----:B------:R-:W-:Y:S02]  /*3150*/  @P4 PRMT R49, R210, 0x7610, R49 ;  /* 0x00007610d2314816 */ /* 0x000fe40000000031 */
[----:B------:R-:W-:Y:S01]  /*3160*/  @P5 PRMT R210, R137, 0x7632, R210 ;  /* 0x0000763289d25816 */ /* 0x000fe200000000d2 */
[----:B------:R-:W-:Y:S01]  /*3170*/  @P6 FMUL.FTZ R211, R152, R208 ;  /* 0x000000d098d36220 */ /* 0x000fe20000410000 */
[----:B------:R-:W-:-:S02]  /*3180*/  HFMA2.MMA R208, -RZ, RZ, 0, 0 ;  /* 0x00000000ffd07435 */ /* 0x000fc400000001ff */
[----:B------:R-:W-:Y:S01]  /*3190*/  @P5 SHF.L.U32 R210, R210, 0x10, RZ ;  /* 0x00000010d2d25819 */ /* 0x000fe200000006ff */
[----:B------:R-:W-:Y:S01]  /*31a0*/  FADD.FTZ R106, R106, R211 ;  /* 0x000000d36a6a7221 */ /* 0x000fe20000010000 */
[----:B------:R-:W-:Y:S02]  /*31b0*/  MOV R211, RZ ;  /* 0x000000ff00d37202 */ /* 0x000fe40000000f00 */
[----:B------:R-:W-:Y:S01]  /*31c0*/  @P6 FMUL.FTZ R208, R239, R152 ;  /* 0x00000098efd06220 */ /* 0x000fe20000410000 */
[----:B------:R-:W-:Y:S01]  /*31d0*/  FFMA.FTZ R152, R10, R207, R212 ;  /* 0x000000cf0a987223 */ /* 0x000fe200000100d4 */
[----:B------:R-:W-:-:S03]  /*31e0*/  LOP3.LUT P6, RZ, R34, 0xff000000, RZ, 0xc0, !PT ;  /* 0xff00000022ff7812 */ /* 0x000fc600078cc0ff */
[----:B------:R-:W-:-:S04]  /*31f0*/  FADD.FTZ R152, R199, -R152 ;  /* 0x80000098c7987221 */ /* 0x000fc80000010000 */
[----:B------:R-:W-:-:S04]  /*3200*/  FMUL.FTZ R152, R6, R152 ;  /* 0x0000009806987220 */ /* 0x000fc80000410000 */
[--C-:B------:R-:W-:Y:S02]  /*3210*/  @P5 FADD.FTZ R152, R152, R210.reuse ;  /* 0x000000d298985221 */ /* 0x100fe40000010000 */
[----:B------:R-:W-:Y:S02]  /*3220*/  @P6 PRMT R210, R153, 0x7632, R210 ;  /* 0x0000763299d26816 */ /* 0x000fe400000000d2 */
[----:B------:R-:W-:Y:S01]  /*3230*/  FMUL.FTZ R153, R152, R5 ;  /* 0x0000000598997220 */ /* 0x000fe20000410000 */
[----:B------:R-:W-:Y:S02]  /*3240*/  @P4 F2FP.BF16.F32.PACK_AB R152, RZ, R152 ;  /* 0x00000098ff98423e */ /* 0x000fe400000010ff */
[----:B------:R-:W-:Y:S01]  /*3250*/  @P6 SHF.L.U32 R210, R210, 0x10, RZ ;  /* 0x00000010d2d26819 */ /* 0x000fe200000006ff */
[----:B------:R-:W-:Y:S01]  /*3260*/  FMUL.FTZ R153, R153, UR15 ;  /* 0x0000000f99997c20 */ /* 0x000fe20008410000 */
[----:B------:R-:W-:Y:S01]  /*3270*/  @P4 PRMT R49, R49, 0x5410, R152 ;  /* 0x0000541031314816 */ /* 0x000fe20000000098 */
[----:B------:R-:W-:-:S02]  /*3280*/  FFMA.FTZ R152, R13, R207, R212 ;  /* 0x000000cf0d987223 */ /* 0x000fc400000100d4 */
[----:B------:R-:W-:Y:S01]  /*3290*/  @P6 FMUL.FTZ R211, R153, R210 ;  /* 0x000000d299d36220 */ /* 0x000fe20000410000 */
[----:B------:R-:W-:Y:S01]  /*32a0*/  HFMA2.MMA R210, -RZ, RZ, 0, 0 ;  /* 0x00000000ffd27435 */ /* 0x000fe200000001ff */
[----:B------:R-:W-:Y:S02]  /*32b0*/  FADD.FTZ R152, R198, -R152 ;  /* 0x80000098c6987221 */ /* 0x000fe40000010000 */
[----:B------:R-:W-:-:S03]  /*32c0*/  FADD.FTZ R107, R107, R211 ;  /* 0x000000d36b6b7221 */ /* 0x000fc60000010000 */
[----:B------:R-:W-:Y:S01]  /*32d0*/  @P6 FMUL.FTZ R210, R238, R153 ;  /* 0x00000099eed26220 */ /* 0x000fe20000410000 */
[----:B------:R-:W-:Y:S01]  /*32e0*/  FMUL.FTZ R153, R6, R152 ;  /* 0x0000009806997220 */ /* 0x000fe20000410000 */
[----:B------:R-:W-:Y:S02]  /*32f0*/  @P5 SHF.L.U32 R152, R138, 0x10, RZ ;  /* 0x000000108a985819 */ /* 0x000fe400000006ff */
[----:B------:R-:W-:-:S03]  /*3300*/  LOP3.LUT P6, RZ, R35, 0xff, RZ, 0xc0, !PT ;  /* 0x000000ff23ff7812 */ /* 0x000fc600078cc0ff */
[----:B------:R-:W-:-:S05]  /*3310*/  @P5 FADD.FTZ R153, R153, R152 ;  /* 0x0000009899995221 */ /* 0x000fca0000010000 */
[----:B------:R-:W-:Y:S01]  /*3320*/  @P4 F2FP.BF16.F32.PACK_AB R152, RZ, R153 ;  /* 0x00000099ff98423e */ /* 0x000fe200000010ff */
[----:B------:R-:W-:-:S03]  /*3330*/  FMUL.FTZ R153, R153, R5 ;  /* 0x0000000599997220 */ /* 0x000fc60000410000 */
[----:B------:R-:W-:Y:S01]  /*3340*/  @P4 PRMT R50, R152, 0x7610, R50 ;  /* 0x0000761098324816 */ /* 0x000fe20000000032 */
[----:B------:R-:W-:Y:S01]  /*3350*/  FMUL.FTZ R152, R153, UR15 ;  /* 0x0000000f99987c20 */ /* 0x000fe20008410000 */
[----:B------:R-:W-:Y:S01]  /*3360*/  @P6 SHF.L.U32 R211, R154, 0x10, RZ ;  /* 0x000000109ad36819 */ /* 0x000fe200000006ff */
[----:B------:R-:W-:-:S04]  /*3370*/  IMAD.MOV.U32 R153, RZ, RZ, RZ ;  /* 0x000000ffff997224 */ /* 0x000fc800078e00ff */
[----:B------:R-:W-:Y:S01]  /*3380*/  @P6 FMUL.FTZ R153, R152, R211 ;  /* 0x000000d398996220 */ /* 0x000fe20000410000 */
[----:B------:R-:W-:Y:S01]  /*3390*/  MOV R211, RZ ;  /* 0x000000ff00d37202 */ /* 0x000fe20000000f00 */
[----:B------:R-:W-:Y:S01]  /*33a0*/  @P6 FMUL.FTZ R211, R237, R152 ;  /* 0x00000098edd36220 */ /* 0x000fe20000410000 */
[----:B------:R-:W-:Y:S01]  /*33b0*/  @P5 PRMT R152, R138, 0x7632, R152 ;  /* 0x000076328a985816 */ /* 0x000fe20000000098 */
[----:B------:R-:W-:Y:S01]  /*33c0*/  FADD.FTZ R108, R108, R153 ;  /* 0x000000996c6c7221 */ /* 0x000fe20000010000 */
[----:B------:R-:W-:Y:S01]  /*33d0*/  FFMA.FTZ R153, R9, R207, R212 ;  /* 0x000000cf09997223 */ /* 0x000fe200000100d4 */
[----:B------:R-:W-:Y:S02]  /*33e0*/  LOP3.LUT P6, RZ, R35, 0xff00, RZ, 0xc0, !PT ;  /* 0x0000ff0023ff7812 */ /* 0x000fe400078cc0ff */
[----:B------:R-:W-:Y:S01]  /*33f0*/  @P5 SHF.L.U32 R152, R152, 0x10, RZ ;  /* 0x0000001098985819 */ /* 0x000fe200000006ff */
[----:B------:R-:W-:-:S04]  /*3400*/  FADD.FTZ R153, R197, -R153 ;  /* 0x80000099c5997221 */ /* 0x000fc80000010000 */
[----:B------:R-:W-:-:S04]  /*3410*/  FMUL.FTZ R153, R6, R153 ;  /* 0x0000009906997220 */ /* 0x000fc80000410000 */
[----:B------:R-:W-:Y:S02]  /*3420*/  @P5 FADD.FTZ R153, R153, R152 ;  /* 0x0000009899995221 */ /* 0x000fe40000010000 */
[----:B------:R-:W-:-:S03]  /*3430*/  @P6 PRMT R154, R154, 0x7632, R154 ;  /* 0x000076329a9a6816 */ /* 0x000fc6000000009a */
[----:B------:R-:W-:Y:S02]  /*3440*/  @P4 F2FP.BF16.F32.PACK_AB R152, RZ, R153 ;  /* 0x00000099ff98423e */ /* 0x000fe400000010ff */
[----:B------:R-:W-:Y:S02]  /*3450*/  @P6 SHF.L.U32 R154, R154, 0x10, RZ ;  /* 0x000000109a9a6819 */ /* 0x000fe400000006ff */
[----:B------:R-:W-:Y:S01]  /*3460*/  @P4 PRMT R50, R50, 0x5410, R152 ;  /* 0x0000541032324816 */ /* 0x000fe20000000098 */
[----:B------:R-:W-:Y:S01]  /*3470*/  FMUL.FTZ R152, R153, R5 ;  /* 0x0000000599987220 */ /* 0x000fe20000410000 */
[----:B------:R-:W-:-:S03]  /*3480*/  HFMA2.MMA R153, -RZ, RZ, 0, 0 ;  /* 0x00000000ff997435 */ /* 0x000fc600000001ff */
[----:B------:R-:W-:-:S04]  /*3490*/  FMUL.FTZ R152, R152, UR15 ;  /* 0x0000000f98987c20 */ /* 0x000fc80008410000 */
[----:B------:R-:W-:Y:S01]  /*34a0*/  @P6 FMUL.FTZ R153, R152, R154 ;  /* 0x0000009a98996220 */ /* 0x000fe20000410000 */
[----:B------:R-:W-:Y:S01]  /*34b0*/  MOV R154, RZ ;  /* 0x000000ff009a7202 */ /* 0x000fe20000000f00 */
[----:B------:R-:W-:Y:S01]  /*34c0*/  @P6 FMUL.FTZ R154, R236, R152 ;  /* 0x00000098ec9a6220 */ /* 0x000fe20000410000 */
[-CC-:B------:R-:W-:Y:S01]  /*34d0*/  FFMA.FTZ R152, R12, R207.reuse, R212.reuse ;  /* 0x000000cf0c987223 */ /* 0x180fe200000100d4 */
[----:B------:R-:W-:Y:S01]  /*34e0*/  FADD.FTZ R109, R109, R153 ;  /* 0x000000996d6d7221 */ /* 0x000fe20000010000 */
[----:B------:R-:W-:Y:S02]  /*34f0*/  FFMA.FTZ R212, R195, R207, R212 ;  /* 0x000000cfc3d47223 */ /* 0x000fe400000100d4 */
[----:B------:R-:W-:Y:S01]  /*3500*/  FADD.FTZ R152, R196, -R152 ;  /* 0x80000098c4987221 */ /* 0x000fe20000010000 */
[----:B------:R-:W-:-:S03]  /*3510*/  F2FP.BF16.F32.PACK_AB R154, R154, R211 ;  /* 0x000000d39a9a723e */ /* 0x000fc600000010ff */
[----:B------:R-:W-:Y:S01]  /*3520*/  FMUL.FTZ R153, R6, R152 ;  /* 0x0000009806997220 */ /* 0x000fe20000410000 */
[----:B------:R-:W-:-:S04]  /*3530*/  @P5 IMAD.U32 R152, R139, 0x10000, RZ ;  /* 0x000100008b985824 */ /* 0x000fc800078e00ff */
[----:B------:R-:W-:Y:S01]  /*3540*/  @P5 FADD.FTZ R153, R153, R152 ;  /* 0x0000009899995221 */ /* 0x000fe20000010000 */
[--C-:B------:R-:W-:Y:S01]  /*3550*/  FADD.FTZ R152, R194, -R212.reuse ;  /* 0x800000d4c2987221 */ /* 0x100fe20000010000 */
[----:B------:R-:W-:-:S03]  /*3560*/  @P5 PRMT R212, R139, 0x7632, R212 ;  /* 0x000076328bd45816 */ /* 0x000fc600000000d4 */
[----:B------:R-:W-:Y:S01]  /*3570*/  FMUL.FTZ R152, R6, R152 ;  /* 0x0000009806987220 */ /* 0x000fe20000410000 */
[----:B------:R-:W-:-:S05]  /*3580*/  @P5 SHF.L.U32 R212, R212, 0x10, RZ ;  /* 0x00000010d4d45819 */ /* 0x000fca00000006ff */
[----:B------:R-:W-:Y:S01]  /*3590*/  @P5 FADD.FTZ R152, R152, R212 ;  /* 0x000000d498985221 */ /* 0x000fe20000010000 */
[----:B------:R-:W-:Y:S02]  /*35a0*/  LOP3.LUT P5, RZ, R35, 0xff0000, RZ, 0xc0, !PT ;  /* 0x00ff000023ff7812 */ /* 0x000fe400078ac0ff */
[----:B------:R-:W-:Y:S01]  /*35b0*/  @P4 F2FP.BF16.F32.PACK_AB R212, RZ, R153 ;  /* 0x00000099ffd4423e */ /* 0x000fe200000010ff */
[----:B------:R-:W-:-:S03]  /*35c0*/  FMUL.FTZ R153, R153, R5 ;  /* 0x0000000599997220 */ /* 0x000fc60000410000 */
[----:B------:R-:W-:Y:S01]  /*35d0*/  @P4 PRMT R51, R212, 0x7610, R51 ;  /* 0x00007610d4334816 */ /* 0x000fe20000000033 */
[----:B------:R-:W-:Y:S01]  /*35e0*/  HFMA2.MMA R212, -RZ, RZ, 0, 0 ;  /* 0x00000000ffd47435 */ /* 0x000fe200000001ff */
[----:B------:R-:W-:-:S05]  /*35f0*/  FMUL.FTZ R153, R153, UR15 ;  /* 0x0000000f99997c20 */ /* 0x000fca0008410000 */
[----:B------:R-:W-:-:S05]  /*3600*/  @P5 SHF.L.U32 R250, R155, 0x10, RZ ;  /* 0x000000109bfa5819 */ /* 0x000fca00000006ff */
[----:B------:R-:W-:Y:S01]  /*3610*/  @P5 FMUL.FTZ R212, R153, R250 ;  /* 0x000000fa99d45220 */ /* 0x000fe20000410000 */
[----:B------:R-:W-:-:S03]  /*3620*/  IMAD.MOV.U32 R250, RZ, RZ, RZ ;  /* 0x000000fffffa7224 */ /* 0x000fc600078e00ff */
[----:B------:R-:W-:Y:S01]  /*3630*/  FADD.FTZ R110, R110, R212 ;  /* 0x000000d46e6e7221 */ /* 0x000fe20000010000 */
[----:B------:R-:W-:Y:S01]  /*3640*/  MOV R212, RZ ;  /* 0x000000ff00d47202 */ /* 0x000fe20000000f00 */
[----:B------:R-:W-:Y:S01]  /*3650*/  @P5 FMUL.FTZ R212, R235, R153 ;  /* 0x00000099ebd45220 */ /* 0x000fe20000410000 */
[----:B------:R-:W-:Y:S02]  /*3660*/  LOP3.LUT P5, RZ, R35, 0xff000000, RZ, 0xc0, !PT ;  /* 0xff00000023ff7812 */ /* 0x000fe400078ac0ff */
[----:B------:R-:W-:Y:S01]  /*3670*/  @P4 F2FP.BF16.F32.PACK_AB R153, RZ, R152 ;  /* 0x00000098ff99423e */ /* 0x000fe200000010ff */
[----:B------:R-:W-:-:S03]  /*3680*/  FMUL.FTZ R152, R152, R5 ;  /* 0x0000000598987220 */ /* 0x000fc60000410000 */
[----:B------:R-:W-:Y:S01]  /*3690*/  @P4 PRMT R51, R51, 0x5410, R153 ;  /* 0x0000541033334816 */ /* 0x000fe20000000099 */
[----:B------:R-:W-:-:S06]  /*36a0*/  FMUL.FTZ R152, R152, UR15 ;  /* 0x0000000f98987c20 */ /* 0x000fcc0008410000 */
[----:B------:R-:W-:Y:S01]  /*36b0*/  @P5 PRMT R153, R155, 0x7632, R153 ;  /* 0x000076329b995816 */ /* 0x000fe20000000099 */
[----:B------:R-:W-:Y:S01]  /*36c0*/  HFMA2.MMA R155, -RZ, RZ, 0, 0 ;  /* 0x00000000ff9b7435 */ /* 0x000fe200000001ff */
[----:B------:R-:W-:Y:S02]  /*36d0*/  @P5 FMUL.FTZ R250, R234, R152 ;  /* 0x00000098eafa5220 */ /* 0x000fe40000410000 */
[----:B------:R-:W-:-:S05]  /*36e0*/  @P5 SHF.L.U32 R153, R153, 0x10, RZ ;  /* 0x0000001099995819 */ /* 0x000fca00000006ff */
[----:B------:R-:W-:Y:S02]  /*36f0*/  @P5 FMUL.FTZ R155, R152, R153 ;  /* 0x00000099989b5220 */ /* 0x000fe40000410000 */
[----:B------:R-:W0:Y:S02]  /*3700*/  @P4 LDC.64 R152, c[0x0][0x308] ;  /* 0x0000c200ff984b82 */ /* 0x000e240000000a00 */
[----:B------:R-:W-:Y:S01]  /*3710*/  FADD.FTZ R111, R111, R155 ;  /* 0x0000009b6f6f7221 */ /* 0x000fe20000010000 */
[----:B------:R-:W-:Y:S01]  /*3720*/  F2FP.BF16.F32.PACK_AB R155, R250, R212 ;  /* 0x000000d4fa9b723e */ /* 0x000fe200000010ff */
[----:B0-----:R-:W-:-:S05]  /*3730*/  @P4 IMAD.WIDE.U32 R152, R4, 0x10, R152 ;  /* 0x0000001004984825 */ /* 0x001fca00078e0098 */
[----:B------:R0:W-:Y:S02]  /*3740*/  @P4 STG.E.128 desc[UR4][R152.64], R48 ;  /* 0x0000003098004986 */ /* 0x0001e4000c101d04 */
[----:B0-----:R-:W-:Y:S02]  /*3750*/  F2FP.BF16.F32.PACK_AB R153, R210, R208 ;  /* 0x000000d0d299723e */ /* 0x001fe400000010ff */
[----:B------:R-:W0:Y:S01]  /*3760*/  LDC.64 R210, c[0x0][0x2f8] ;  /* 0x0000be00ffd27b82 */ /* 0x000e220000000a00 */
[----:B------:R-:W-:Y:S01]  /*3770*/  F2FP.BF16.F32.PACK_AB R152, R157, R156 ;  /* 0x0000009c9d98723e */ /* 0x000fe200000010ff */
[C---:B0-----:R-:W-:Y:S01]  /*3780*/  IMAD.WIDE.U32 R156, R4.reuse, 0x10, R210 ;  /* 0x00000010049c7825 */ /* 0x041fe200078e00d2 */
[----:B------:R-:W-:-:S04]  /*3790*/  IADD3 R4, R4, 0x100, RZ ;  /* 0x0000010004047810 */ /* 0x000fc80007ffe0ff */
[----:B------:R0:W-:Y:S03]  /*37a0*/  STG.E.128 desc[UR4][R156.64], R152 ;  /* 0x000000989c007986 */ /* 0x0001e6000c101d04 */
.L_x_1001:
[----:B------:R-:W-:Y:S05]  /*37b0*/  BSYNC B0 ;  /* 0x0000000000007941 */ /* 0x000fea0003800000 */
.L_x_1000:
[----:B------:R-:W-:Y:S04]  /*37c0*/  BSSY B0, `(.L_x_1002) ;  /* 0x000009f000007945 */ /* 0x000fe80003800000 */
[----:B------:R-:W-:Y:S05]  /*37d0*/  @!P1 BRA `(.L_x_1003) ;  /* 0x0000000800749947 */ /* 0x000fea0003800000 */
[----:B0-----:R-:W0:Y:S01]  /*37e0*/  LDC.64 R152, c[0x0][0x220] ;  /* 0x00008800ff987b82 */ /* 0x001e220000000a00 */
[----:B------:R-:W-:Y:S01]  /*37f0*/  ISETP.NE.AND P4, PT, R2, RZ, PT ;  /* 0x000000ff0200720c */ /* 0x000fe20003f85270 */
[----:B0-----:R-:W-:-:S06]  /*3800*/  IMAD.WIDE.U32 R152, R4, 0x10, R152 ;  /* 0x0000001004987825 */ /* 0x001fcc00078e0098 */
[----:B------:R-:W2:Y:S01]  /*3810*/  LDG.E.128 R152, desc[UR4][R152.64] ;  /* 0x0000000498987981 */ /* 0x000ea2000c1e1d00 */
[----:B------:R-:W-:Y:S01]  /*3820*/  ISETP.NE.U32.AND P5, PT, RZ, UR8, PT ;  /* 0x00000008ff007c0c */ /* 0x000fe2000bfa5070 */
[----:B------:R-:W-:Y:S01]  /*3830*/  HFMA2.MMA R250, -RZ, RZ, 0, 0 ;  /* 0x00000000fffa7435 */ /* 0x000fe200000001ff */
[----:B------:R-:W-:Y:S02]  /*3840*/  FSEL R156, R159, RZ, !P4 ;  /* 0x000000ff9f9c7208 */ /* 0x000fe40006000000 */
[----:B------:R-:W-:Y:S02]  /*3850*/  ISETP.NE.AND.EX P5, PT, RZ, UR9, PT, P5 ;  /* 0x00000009ff007c0c */ /* 0x000fe4000bfa5350 */
[----:B------:R-:W-:Y:S01]  /*3860*/  MOV R208, R32 ;  /* 0x0000002000d07202 */ /* 0x000fe20000000f00 */
[----:B------:R-:W-:Y:S01]  /*3870*/  FFMA.FTZ R157, R165, R207, R156 ;  /* 0x000000cfa59d7223 */ /* 0x000fe2000001009c */
[----:B------:R-:W-:Y:S02]  /*3880*/  LOP3.LUT P6, RZ, R32, 0xff00, RZ, 0xc0, !PT ;  /* 0x0000ff0020ff7812 */ /* 0x000fe400078cc0ff */
[----:B------:R-:W-:Y:S01]  /*3890*/  LOP3.LUT P4, RZ, R208, 0xff, RZ, 0xc0, !PT ;  /* 0x000000ffd0ff7812 */ /* 0x000fe2000788c0ff */
[----:B------:R-:W-:Y:S01]  /*38a0*/  FADD.FTZ R157, R193, -R157 ;  /* 0x8000009dc19d7221 */ /* 0x000fe20000010000 */
[----:B------:R-:W-:-:S03]  /*38b0*/  MOV R252, RZ ;  /* 0x000000ff00fc7202 */ /* 0x000fc60000000f00 */
[----:B-----5:R-:W-:Y:S02]  /*38c0*/  FMUL.FTZ R210, R6, R157 ;  /* 0x0000009d06d27220 */ /* 0x020fe40000410000 */
[----:B------:R-:W-:-:S05]  /*38d0*/  @P5 SHF.L.U32 R157, R36, 0x10, RZ ;  /* 0x00000010249d5819 */ /* 0x000fca00000006ff */
[----:B------:R-:W-:Y:S01]  /*38e0*/  @P5 FADD.FTZ R210, R210, R157 ;  /* 0x0000009dd2d25221 */ /* 0x000fe20000010000 */
[----:B------:R-:W-:-:S03]  /*38f0*/  HFMA2.MMA R157, -RZ, RZ, 0, 0 ;  /* 0x00000000ff9d7435 */ /* 0x000fc600000001ff */
[----:B------:R-:W-:-:S04]  /*3900*/  FMUL.FTZ R211, R210, R5 ;  /* 0x00000005d2d37220 */ /* 0x000fc80000410000 */
[----:B------:R-:W-:Y:S01]  /*3910*/  FMUL.FTZ R211, R211, UR15 ;  /* 0x0000000fd3d37c20 */ /* 0x000fe20008410000 */
[----:B--2---:R-:W-:-:S05]  /*3920*/  @P4 SHF.L.U32 R208, R152, 0x10, RZ ;  /* 0x0000001098d04819 */ /* 0x004fca00000006ff */
[----:B------:R-:W-:Y:S01]  /*3930*/  @P4 FMUL.FTZ R157, R211, R208 ;  /* 0x000000d0d39d4220 */ /* 0x000fe20000410000 */
[----:B------:R-:W-:Y:S01]  /*3940*/  MOV R208, RZ ;  /* 0x000000ff00d07202 */ /* 0x000fe20000000f00 */
[----:B------:R-:W-:Y:S01]  /*3950*/  @P4 FMUL.FTZ R208, R233, R211 ;  /* 0x000000d3e9d04220 */ /* 0x000fe20000410000 */
[----:B------:R-:W-:Y:S01]  /*3960*/  ISETP.NE.U32.AND P4, PT, RZ, UR16, PT ;  /* 0x00000010ff007c0c */ /* 0x000fe2000bf85070 */
[----:B------:R-:W-:Y:S01]  /*3970*/  FFMA.FTZ R211, R168, R207, R156 ;  /* 0x000000cfa8d37223 */ /* 0x000fe2000001009c */
[----:B------:R-:W-:Y:S02]  /*3980*/  FADD.FTZ R112, R112, R157 ;  /* 0x0000009d70707221 */ /* 0x000fe40000010000 */
[----:B------:R-:W-:Y:S01]  /*3990*/  ISETP.NE.AND.EX P4, PT, RZ, UR17, PT, P4 ;  /* 0x00000011ff007c0c */ /* 0x000fe2000bf85340 */
[----:B------:R-:W-:-:S04]  /*39a0*/  FADD.FTZ R211, R192, -R211 ;  /* 0x800000d3c0d37221 */ /* 0x000fc80000010000 */
[----:B------:R-:W-:-:S08]  /*39b0*/  FMUL.FTZ R211, R6, R211 ;  /* 0x000000d306d37220 */ /* 0x000fd00000410000 */
[----:B------:R-:W-:-:S04]  /*39c0*/  @P4 F2FP.BF16.F32.PACK_AB R210, RZ, R210 ;  /* 0x000000d2ffd2423e */ /* 0x000fc800000010ff */
[----:B------:R-:W-:Y:S02]  /*39d0*/  @P4 PRMT R48, R210, 0x7610, R48 ;  /* 0x00007610d2304816 */ /* 0x000fe40000000030 */
[----:B------:R-:W-:-:S05]  /*39e0*/  @P5 PRMT R210, R36, 0x7632, R210 ;  /* 0x0000763224d25816 */ /* 0x000fca00000000d2 */
[----:B------:R-:W-:-:S04]  /*39f0*/  @P5 IMAD.U32 R210, R210, 0x10000, RZ ;  /* 0x00010000d2d25824 */ /* 0x000fc800078e00ff */
[--C-:B------:R-:W-:Y:S01]  /*3a00*/  @P5 FADD.FTZ R211, R211, R210.reuse ;  /* 0x000000d2d3d35221 */ /* 0x100fe20000010000 */
[----:B------:R-:W-:Y:S01]  /*3a10*/  @P6 PRMT R210, R152, 0x7632, R210 ;  /* 0x0000763298d26816 */ /* 0x000fe200000000d2 */
[----:B------:R-:W-:Y:S02]  /*3a20*/  HFMA2.MMA R152, -RZ, RZ, 0, 0 ;  /* 0x00000000ff987435 */ /* 0x000fe400000001ff */
[----:B------:R-:W-:Y:S01]  /*3a30*/  FMUL.FTZ R212, R211, R5 ;  /* 0x00000005d3d47220 */ /* 0x000fe20000410000 */
[----:B------:R-:W-:Y:S02]  /*3a40*/  @P4 F2FP.BF16.F32.PACK_AB R211, RZ, R211 ;  /* 0x000000d3ffd3423e */ /* 0x000fe400000010ff */
[----:B------:R-:W-:Y:S01]  /*3a50*/  @P6 SHF.L.U32 R210, R210, 0x10, RZ ;  /* 0x00000010d2d26819 */ /* 0x000fe200000006ff */
[----:B------:R-:W-:Y:S01]  /*3a60*/  FMUL.FTZ R212, R212, UR15 ;  /* 0x0000000fd4d47c20 */ /* 0x000fe20008410000 */
[----:B------:R-:W-:Y:S01]  /*3a70*/  @P4 PRMT R48, R48, 0x5410, R211 ;  /* 0x0000541030304816 */ /* 0x000fe200000000d3 */
[----:B------:R-:W-:-:S02]  /*3a80*/  FFMA.FTZ R211, R164, R207, R156 ;  /* 0x000000cfa4d37223 */ /* 0x000fc4000001009c */
[----:B------:R-:W-:Y:S01]  /*3a90*/  @P6 FMUL.FTZ R152, R212, R210 ;  /* 0x000000d2d4986220 */ /* 0x000fe20000410000 */
[----:B------:R-:W-:Y:S01]  /*3aa0*/  MOV R210, RZ ;  /* 0x000000ff00d27202 */ /* 0x000fe20000000f00 */
[----:B------:R-:W-:Y:S01]  /*3ab0*/  FADD.FTZ R211, R191, -R211 ;  /* 0x800000d3bfd37221 */ /* 0x000fe20000010000 */
[----:B------:R-:W-:Y:S01]  /*3ac0*/  @P6 FMUL.FTZ R210, R232, R212 ;  /* 0x000000d4e8d26220 */ /* 0x000fe20000410000 */
[----:B------:R-:W-:Y:S01]  /*3ad0*/  LOP3.LUT P6, RZ, R32, 0xff0000, RZ, 0xc0, !PT ;  /* 0x00ff000020ff7812 */ /* 0x000fe200078cc0ff */
[----:B------:R-:W-:Y:S01]  /*3ae0*/  FADD.FTZ R113, R113, R152 ;  /* 0x0000009871717221 */ /* 0x000fe20000010000 */
[----:B------:R-:W-:Y:S01]  /*3af0*/  FMUL.FTZ R157, R6, R211 ;  /* 0x000000d3069d7220 */ /* 0x000fe20000410000 */
[----:B------:R-:W-:Y:S01]  /*3b00*/  @P5 SHF.L.U32 R211, R37, 0x10, RZ ;  /* 0x0000001025d35819 */ /* 0x000fe200000006ff */
[----:B------:R-:W-:-:S04]  /*3b10*/  HFMA2.MMA R212, -RZ, RZ, 0, 0 ;  /* 0x00000000ffd47435 */ /* 0x000fc800000001ff */
[----:B------:R-:W-:-:S04]  /*3b20*/  @P5 FADD.FTZ R157, R157, R211 ;  /* 0x000000d39d9d5221 */ /* 0x000fc80000010000 */
[----:B------:R-:W-:Y:S01]  /*3b30*/  FMUL.FTZ R152, R157, R5 ;  /* 0x000000059d987220 */ /* 0x000fe20000410000 */
[----:B------:R-:W-:Y:S02]  /*3b40*/  @P6 SHF.L.U32 R211, R153, 0x10, RZ ;  /* 0x0000001099d36819 */ /* 0x000fe400000006ff */
[----:B------:R-:W-:Y:S01]  /*3b50*/  @P4 F2FP.BF16.F32.PACK_AB R157, RZ, R157 ;  /* 0x0000009dff9d423e */ /* 0x000fe200000010ff */
[----:B------:R-:W-:-:S03]  /*3b60*/  FMUL.FTZ R152, R152, UR15 ;  /* 0x0000000f98987c20 */ /* 0x000fc60008410000 */
[----:B------:R-:W-:Y:S01]  /*3b70*/  @P4 PRMT R49, R157, 0x7610, R49 ;  /* 0x000076109d314816 */ /* 0x000fe20000000031 */
[----:B------:R-:W-:Y:S01]  /*3b80*/  @P6 FMUL.FTZ R212, R152, R211 ;  /* 0x000000d398d46220 */ /* 0x000fe20000410000 */
[----:B------:R-:W-:Y:S02]  /*3b90*/  IMAD.MOV.U32 R211, RZ, RZ, RZ ;  /* 0x000000ffffd37224 */ /* 0x000fe400078e00ff */
[----:B------:R-:W-:Y:S01]  /*3ba0*/  @P6 FMUL.FTZ R211, R231, R152 ;  /* 0x00000098e7d36220 */ /* 0x000fe20000410000 */
[----:B------:R-:W-:Y:S01]  /*3bb0*/  FFMA.FTZ R152, R169, R207, R156 ;  /* 0x000000cfa9987223 */ /* 0x000fe2000001009c */
[----:B------:R-:W-:Y:S01]  /*3bc0*/  LOP3.LUT P6, RZ, R32, 0xff000000, RZ, 0xc0, !PT ;  /* 0xff00000020ff7812 */ /* 0x000fe200078cc0ff */
[----:B------:R-:W-:Y:S01]  /*3bd0*/  FADD.FTZ R114, R114, R212 ;  /* 0x000000d472727221 */ /* 0x000fe20000010000 */
[----:B------:R-:W-:Y:S01]  /*3be0*/  @P5 PRMT R157, R37, 0x7632, R157 ;  /* 0x00007632259d5816 */ /* 0x000fe2000000009d */
[----:B------:R-:W-:-:S03]  /*3bf0*/  FADD.FTZ R152, R190, -R152 ;  /* 0x80000098be987221 */ /* 0x000fc60000010000 */
[----:B------:R-:W-:Y:S01]  /*3c00*/  @P5 SHF.L.U32 R157, R157, 0x10, RZ ;  /* 0x000000109d9d5819 */ /* 0x000fe200000006ff */
[----:B------:R-:W-:-:S04]  /*3c10*/  FMUL.FTZ R152, R6, R152 ;  /* 0x0000009806987220 */ /* 0x000fc80000410000 */
[----:B------:R-:W-:Y:S01]  /*3c20*/  @P5 FADD.FTZ R152, R152, R157 ;  /* 0x0000009d98985221 */ /* 0x000fe20000010000 */
[----:B------:R-:W-:Y:S02]  /*3c30*/  MOV R157, RZ ;  /* 0x000000ff009d7202 */ /* 0x000fe40000000f00 */
[----:B------:R-:W-:Y:S01]  /*3c40*/  @P6 PRMT R212, R153, 0x7632, R212 ;  /* 0x0000763299d46816 */ /* 0x000fe200000000d4 */
        /* <DEDUP_REMOVED lines=19> */
[----:B------:R-:W-:Y:S01]  /*3d80*/  @P6 IMAD.U32 R157, R154, 0x10000, RZ ;  /* 0x000100009a9d6824 */ /* 0x000fe200078e00ff */
[----:B------:R-:W-:Y:S02]  /*3d90*/  MOV R153, RZ ;  /* 0x000000ff00997202 */ /* 0x000fe40000000f00 */
[----:B------:R-:W-:Y:S01]  /*3da0*/  @P6 FMUL.FTZ R250, R229, R152 ;  /* 0x00000098e5fa6220 */ /* 0x000fe20000410000 */
[----:B------:R-:W-:Y:S01]  /*3db0*/  @P6 FMUL.FTZ R153, R152, R157 ;  /* 0x0000009d98996220 */ /* 0x000fe20000410000 */
[----:B------:R-:W-:Y:S02]  /*3dc0*/  @P5 PRMT R152, R38, 0x7632, R152 ;  /* 0x0000763226985816 */ /* 0x000fe40000000098 */
[----:B------:R-:W-:Y:S01]  /*3dd0*/  LOP3.LUT P6, RZ, R33, 0xff00, RZ, 0xc0, !PT ;  /* 0x0000ff0021ff7812 */ /* 0x000fe200078cc0ff */
[----:B------:R-:W-:Y:S01]  /*3de0*/  FADD.FTZ R116, R116, R153 ;  /* 0x0000009974747221 */ /* 0x000fe20000010000 */
[----:B------:R-:W-:Y:S01]  /*3df0*/  FFMA.FTZ R153, R170, R207, R156 ;  /* 0x000000cfaa997223 */ /* 0x000fe2000001009c */
[----:B------:R-:W-:-:S03]  /*3e00*/  @P5 SHF.L.U32 R152, R152, 0x10, RZ ;  /* 0x0000001098985819 */ /* 0x000fc600000006ff */
[----:B------:R-:W-:-:S04]  /*3e10*/  FADD.FTZ R153, R171, -R153 ;  /* 0x80000099ab997221 */ /* 0x000fc80000010000 */
[----:B------:R-:W-:-:S03]  /*3e20*/  FMUL.FTZ R153, R6, R153 ;  /* 0x0000009906997220 */ /* 0x000fc60000410000 */
[----:B------:R-:W-:Y:S01]  /*3e30*/  @P6 PRMT R154, R154, 0x7632, R154 ;  /* 0x000076329a9a6816 */ /* 0x000fe2000000009a */
[----:B------:R-:W-:-:S03]  /*3e40*/  @P5 FADD.FTZ R153, R153, R152 ;  /* 0x0000009899995221 */ /* 0x000fc60000010000 */
[----:B------:R-:W-:Y:S02]  /*3e50*/  @P6 SHF.L.U32 R154, R154, 0x10, RZ ;  /* 0x000000109a9a6819 */ /* 0x000fe400000006ff */
[----:B------:R-:W-:-:S04]  /*3e60*/  @P4 F2FP.BF16.F32.PACK_AB R152, RZ, R153 ;  /* 0x00000099ff98423e */ /* 0x000fc800000010ff */
[----:B------:R-:W-:Y:S01]  /*3e70*/  @P4 PRMT R50, R50, 0x5410, R152 ;  /* 0x0000541032324816 */ /* 0x000fe20000000098 */
[----:B------:R-:W-:Y:S01]  /*3e80*/  FMUL.FTZ R152, R153, R5 ;  /* 0x0000000599987220 */ /* 0x000fe20000410000 */
[----:B------:R-:W-:-:S03]  /*3e90*/  MOV R153, RZ ;  /* 0x000000ff00997202 */ /* 0x000fc60000000f00 */
[----:B------:R-:W-:-:S04]  /*3ea0*/  FMUL.FTZ R152, R152, UR15 ;  /* 0x0000000f98987c20 */ /* 0x000fc80008410000 */
[----:B------:R-:W-:Y:S01]  /*3eb0*/  @P6 FMUL.FTZ R153, R152, R154 ;  /* 0x0000009a98996220 */ /* 0x000fe20000410000 */
[----:B------:R-:W-:-:S03]  /*3ec0*/  HFMA2.MMA R154, -RZ, RZ, 0, 0 ;  /* 0x00000000ff9a7435 */ /* 0x000fc600000001ff */
[----:B------:R-:W-:-:S03]  /*3ed0*/  FADD.FTZ R117, R117, R153 ;  /* 0x0000009975757221 */ /* 0x000fc60000010000 */
[----:B------:R-:W-:Y:S01]  /*3ee0*/  @P6 FMUL.FTZ R154, R228, R152 ;  /* 0x00000098e49a6220 */ /* 0x000fe20000410000 */
[-CC-:B------:R-:W-:Y:S01]  /*3ef0*/  FFMA.FTZ R152, R166, R207.reuse, R156.reuse ;  /* 0x000000cfa6987223 */ /* 0x180fe2000001009c */
[----:B------:R-:W-:-:S03]  /*3f00*/  FFMA.FTZ R156, R172, R207, R156 ;  /* 0x000000cfac9c7223 */ /* 0x000fc6000001009c */
[----:B------:R-:W-:Y:S01]  /*3f10*/  FADD.FTZ R152, R167, -R152 ;  /* 0x80000098a7987221 */ /* 0x000fe20000010000 */
[----:B------:R-:W-:-:S03]  /*3f20*/  F2FP.BF16.F32.PACK_AB R154, R154, R250 ;  /* 0x000000fa9a9a723e */ /* 0x000fc600000010ff */
[----:B------:R-:W-:Y:S01]  /*3f30*/  FMUL.FTZ R153, R6, R152 ;  /* 0x0000009806997220 */ /* 0x000fe20000410000 */
[----:B------:R-:W-:-:S05]  /*3f40*/  @P5 SHF.L.U32 R152, R39, 0x10, RZ ;  /* 0x0000001027985819 */ /* 0x000fca00000006ff */
[----:B------:R-:W-:Y:S01]  /*3f50*/  @P5 FADD.FTZ R153, R153, R152 ;  /* 0x0000009899995221 */ /* 0x000fe20000010000 */
[--C-:B------:R-:W-:Y:S01]  /*3f60*/  FADD.FTZ R152, R173, -R156.reuse ;  /* 0x8000009cad987221 */ /* 0x100fe20000010000 */
[----:B------:R-:W-:-:S03]  /*3f70*/  @P5 PRMT R156, R39, 0x7632, R156 ;  /* 0x00007632279c5816 */ /* 0x000fc6000000009c */
[----:B------:R-:W-:Y:S02]  /*3f80*/  FMUL.FTZ R152, R6, R152 ;  /* 0x0000009806987220 */ /* 0x000fe40000410000 */
[----:B------:R-:W-:-:S04]  /*3f90*/  @P5 IMAD.U32 R156, R156, 0x10000, RZ ;  /* 0x000100009c9c5824 */ /* 0x000fc800078e00ff */
[----:B------:R-:W-:Y:S01]  /*3fa0*/  @P5 FADD.FTZ R152, R152, R156 ;  /* 0x0000009c98985221 */ /* 0x000fe20000010000 */
[----:B------:R-:W-:Y:S02]  /*3fb0*/  LOP3.LUT P5, RZ, R33, 0xff0000, RZ, 0xc0, !PT ;  /* 0x00ff000021ff7812 */ /* 0x000fe400078ac0ff */
[----:B------:R-:W-:Y:S01]  /*3fc0*/  @P4 F2FP.BF16.F32.PACK_AB R156, RZ, R153 ;  /* 0x00000099ff9c423e */ /* 0x000fe200000010ff */
[----:B------:R-:W-:-:S03]  /*3fd0*/  FMUL.FTZ R153, R153, R5 ;  /* 0x0000000599997220 */ /* 0x000fc60000410000 */
[----:B------:R-:W-:Y:S01]  /*3fe0*/  @P4 PRMT R51, R156, 0x7610, R51 ;  /* 0x000076109c334816 */ /* 0x000fe20000000033 */
[----:B------:R-:W-:Y:S01]  /*3ff0*/  FMUL.FTZ R153, R153, UR15 ;  /* 0x0000000f99997c20 */ /* 0x000fe20008410000 */
[----:B------:R-:W-:-:S05]  /*4000*/  MOV R156, RZ ;  /* 0x000000ff009c7202 */ /* 0x000fca0000000f00 */
[----:B------:R-:W-:-:S05]  /*4010*/  @P5 SHF.L.U32 R157, R155, 0x10, RZ ;  /* 0x000000109b9d5819 */ /* 0x000fca00000006ff */
[----:B------:R-:W-:-:S04]  /*4020*/  @P5 FMUL.FTZ R156, R153, R157 ;  /* 0x0000009d999c5220 */ /* 0x000fc80000410000 */
[----:B------:R-:W-:Y:S01]  /*4030*/  FADD.FTZ R118, R118, R156 ;  /* 0x0000009c76767221 */ /* 0x000fe20000010000 */
[----:B------:R-:W-:-:S06]  /*4040*/  HFMA2.MMA R156, -RZ, RZ, 0, 0 ;  /* 0x00000000ff9c7435 */ /* 0x000fcc00000001ff */
[----:B------:R-:W-:Y:S01]  /*4050*/  @P5 FMUL.FTZ R156, R227, R153 ;  /* 0x00000099e39c5220 */ /* 0x000fe20000410000 */
[----:B------:R-:W-:Y:S02]  /*4060*/  LOP3.LUT P5, RZ, R33, 0xff000000, RZ, 0xc0, !PT ;  /* 0xff00000021ff7812 */ /* 0x000fe400078ac0ff */
[----:B------:R-:W-:Y:S01]  /*4070*/  @P4 F2FP.BF16.F32.PACK_AB R153, RZ, R152 ;  /* 0x00000098ff99423e */ /* 0x000fe200000010ff */
[----:B------:R-:W-:-:S03]  /*4080*/  FMUL.FTZ R152, R152, R5 ;  /* 0x0000000598987220 */ /* 0x000fc60000410000 */
[----:B------:R-:W-:Y:S01]  /*4090*/  @P4 PRMT R51, R51, 0x5410, R153 ;  /* 0x0000541033334816 */ /* 0x000fe20000000099 */
[----:B------:R-:W-:-:S06]  /*40a0*/  FMUL.FTZ R152, R152, UR15 ;  /* 0x0000000f98987c20 */ /* 0x000fcc0008410000 */
[----:B------:R-:W-:Y:S01]  /*40b0*/  @P5 PRMT R153, R155, 0x7632, R153 ;  /* 0x000076329b995816 */ /* 0x000fe20000000099 */
[----:B------:R-:W-:-:S03]  /*40c0*/  HFMA2.MMA R155, -RZ, RZ, 0, 0 ;  /* 0x00000000ff9b7435 */ /* 0x000fc600000001ff */
[----:B------:R-:W-:-:S03]  /*40d0*/  @P5 SHF.L.U32 R153, R153, 0x10, RZ ;  /* 0x0000001099995819 */ /* 0x000fc600000006ff */
[----:B------:R-:W-:Y:S02]  /*40e0*/  @P5 FMUL.FTZ R155, R226, R152 ;  /* 0x00000098e29b5220 */ /* 0x000fe40000410000 */
[----:B------:R-:W-:Y:S01]  /*40f0*/  @P5 FMUL.FTZ R252, R152, R153 ;  /* 0x0000009998fc5220 */ /* 0x000fe20000410000 */
[C---:B------:R-:W-:Y:S02]  /*4100*/  @P4 LEA R152, P5, R4.reuse, UR16, 0x4 ;  /* 0x0000001004984c11 */ /* 0x040fe4000f8a20ff */
[----:B------:R-:W-:Y:S01]  /*4110*/  F2FP.BF16.F32.PACK_AB R155, R155, R156 ;  /* 0x0000009c9b9b723e */ /* 0x000fe200000010ff */
[----:B------:R-:W-:Y:S01]  /*4120*/  FADD.FTZ R119, R119, R252 ;  /* 0x000000fc77777221 */ /* 0x000fe20000010000 */
[----:B------:R-:W-:-:S05]  /*4130*/  @P4 LEA.HI.X R153, R4, UR17, RZ, 0x4, P5 ;  /* 0x0000001104994c11 */ /* 0x000fca000a8f24ff */
[----:B------:R0:W-:Y:S01]  /*4140*/  @P4 STG.E.128 desc[UR4][R152.64], R48 ;  /* 0x0000003098004986 */ /* 0x0001e2000c101d04 */
[----:B------:R-:W-:-:S04]  /*4150*/  LEA R156, P4, R4, UR18, 0x4 ;  /* 0x00000012049c7c11 */ /* 0x000fc8000f8820ff */
[C---:B------:R-:W-:Y:S01]  /*4160*/  LEA.HI.X R157, R4.reuse, UR19, RZ, 0x4, P4 ;  /* 0x00000013049d7c11 */ /* 0x040fe2000a0f24ff */
[----:B------:R-:W-:Y:S01]  /*4170*/  VIADD R4, R4, 0x100 ;  /* 0x0000010004047836 */ /* 0x000fe20000000000 */
[----:B0-----:R-:W-:Y:S02]  /*4180*/  F2FP.BF16.F32.PACK_AB R153, R212, R211 ;  /* 0x000000d3d499723e */ /* 0x001fe400000010ff */
[----:B------:R-:W-:-:S05]  /*4190*/  F2FP.BF16.F32.PACK_AB R152, R210, R208 ;  /* 0x000000d0d298723e */ /* 0x000fca00000010ff */
[----:B------:R1:W-:Y:S02]  /*41a0*/  STG.E.128 desc[UR4][R156.64], R152 ;  /* 0x000000989c007986 */ /* 0x0003e4000c101d04 */
.L_x_1003:
[----:B------:R-:W-:Y:S05]  /*41b0*/  BSYNC B0 ;  /* 0x0000000000007941 */ /* 0x000fea0003800000 */
.L_x_1002:
[----:B------:R-:W-:Y:S04]  /*41c0*/  BSSY B0, `(.L_x_1004) ;  /* 0x000009f000007945 */ /* 0x000fe80003800000 */
[----:B------:R-:W-:Y:S05]  /*41d0*/  @!P2 BRA `(.L_x_1005) ;  /* 0x000000080074a947 */ /* 0x000fea0003800000 */
[----:B01----:R-:W0:Y:S01]  /*41e0*/  LDC.64 R152, c[0x0][0x220] ;  /* 0x00008800ff987b82 */ /* 0x003e220000000a00 */
[----:B------:R-:W-:Y:S01]  /*41f0*/  ISETP.NE.AND P4, PT, R2, RZ, PT ;  /* 0x000000ff0200720c */ /* 0x000fe20003f85270 */
[----:B0-----:R-:W-:-:S06]  /*4200*/  IMAD.WIDE.U32 R152, R4, 0x10, R152 ;  /* 0x0000001004987825 */ /* 0x001fcc00078e0098 */
[----:B------:R-:W2:Y:S01]  /*4210*/  LDG.E.128 R152, desc[UR4][R152.64] ;  /* 0x0000000498987981 */ /* 0x000ea2000c1e1d00 */
[----:B------:R-:W-:Y:S01]  /*4220*/  ISETP.NE.U32.AND P5, PT, RZ, UR8, PT ;  /* 0x00000008ff007c0c */ /* 0x000fe2000bfa5070 */
[----:B------:R-:W-:Y:S01]  /*4230*/  IMAD.MOV.U32 R250, RZ, RZ, RZ ;  /* 0x000000fffffa7224 */ /* 0x000fe200078e00ff */
[----:B------:R-:W-:Y:S01]  /*4240*/  FSEL R156, R159, RZ, !P4 ;  /* 0x000000ff9f9c7208 */ /* 0x000fe20006000000 */
[----:B------:R-:W-:Y:S01]  /*4250*/  HFMA2.MMA R252, -RZ, RZ, 0, 0 ;  /* 0x00000000fffc7435 */ /* 0x000fe200000001ff */
[----:B------:R-:W-:Y:S02]  /*4260*/  ISETP.NE.AND.EX P5, PT, RZ, UR9, PT, P5 ;  /* 0x00000009ff007c0c */ /* 0x000fe4000bfa5350 */
[----:B------:R-:W-:Y:S01]  /*4270*/  MOV R208, R160 ;  /* 0x000000a000d07202 */ /* 0x000fe20000000f00 */
[----:B------:R-:W-:Y:S01]  /*4280*/  FFMA.FTZ R157, R16, R207, R156 ;  /* 0x000000cf109d7223 */ /* 0x000fe2000001009c */
[----:B------:R-:W-:Y:S02]  /*4290*/  LOP3.LUT P6, RZ, R160, 0xff00, RZ, 0xc0, !PT ;  /* 0x0000ff00a0ff7812 */ /* 0x000fe400078cc0ff */
[----:B------:R-:W-:Y:S01]  /*42a0*/  LOP3.LUT P4, RZ, R208, 0xff, RZ, 0xc0, !PT ;  /* 0x000000ffd0ff7812 */ /* 0x000fe2000788c0ff */
[----:B------:R-:W-:-:S04]  /*42b0*/  FADD.FTZ R157, R17, -R157 ;  /* 0x8000009d119d7221 */ /* 0x000fc80000010000 */
        /* <DEDUP_REMOVED lines=21> */
[----:B------:R-:W-:Y:S01]  /*4410*/  @P6 PRMT R210, R152, 0x7632, R210 ;  /* 0x0000763298d26816 */ /* 0x000fe200000000d2 */
[----:B------:R-:W-:Y:S02]  /*4420*/  HFMA2.MMA R152, -RZ, RZ, 0, 0 ;  /* 0x00000000ff987435 */ /* 0x000fe400000001ff */
[----:B------:R-:W-:Y:S01]  /*4430*/  FMUL.FTZ R212, R211, R5 ;  /* 0x00000005d3d47220 */ /* 0x000fe20000410000 */
[----:B------:R-:W-:Y:S01]  /*4440*/  @P4 F2FP.BF16.F32.PACK_AB R211, RZ, R211 ;  /* 0x000000d3ffd3423e */ /* 0x000fe200000010ff */
[----:B------:R-:W-:Y:S02]  /*4450*/  @P6 IMAD.U32 R210, R210, 0x10000, RZ ;  /* 0x00010000d2d26824 */ /* 0x000fe400078e00ff */
        /* <DEDUP_REMOVED lines=19> */
[----:B------:R-:W-:Y:S01]  /*4590*/  MOV R211, RZ ;  /* 0x000000ff00d37202 */ /* 0x000fe20000000f00 */
[----:B------:R-:W-:Y:S01]  /*45a0*/  @P6 FMUL.FTZ R211, R223, R152 ;  /* 0x00000098dfd36220 */ /* 0x000fe20000410000 */
[----:B------:R-:W-:Y:S01]  /*45b0*/  FFMA.FTZ R152, R25, R207, R156 ;  /* 0x000000cf19987223 */ /* 0x000fe2000001009c */
[----:B------:R-:W-:Y:S01]  /*45c0*/  LOP3.LUT P6, RZ, R160, 0xff000000, RZ, 0xc0, !PT ;  /* 0xff000000a0ff7812 */ /* 0x000fe200078cc0ff */
[----:B------:R-:W-:Y:S01]  /*45d0*/  FADD.FTZ R122, R122, R212 ;  /* 0x000000d47a7a7221 */ /* 0x000fe20000010000 */
[----:B------:R-:W-:Y:S01]  /*45e0*/  @P5 PRMT R157, R145, 0x7632, R157 ;  /* 0x00007632919d5816 */ /* 0x000fe2000000009d */
[----:B------:R-:W-:-:S04]  /*45f0*/  FADD.FTZ R152, R27, -R152 ;  /* 0x800000981b987221 */ /* 0x000fc80000010000 */
[----:B------:R-:W-:Y:S02]  /*4600*/  @P5 IMAD.U32 R157, R157, 0x10000, RZ ;  /* 0x000100009d9d5824 */ /* 0x000fe400078e00ff */
[----:B------:R-:W-:-:S04]  /*4610*/  FMUL.FTZ R152, R6, R152 ;  /* 0x0000009806987220 */ /* 0x000fc80000410000 */
[----:B------:R-:W-:Y:S01]  /*4620*/  @P5 FADD.FTZ R152, R152, R157 ;  /* 0x0000009d98985221 */ /* 0x000fe20000010000 */
        /* <DEDUP_REMOVED lines=15> */
[----:B------:R-:W-:-:S05]  /*4720*/  @P5 SHF.L.U32 R152, R146, 0x10, RZ ;  /* 0x0000001092985819 */ /* 0x000fca00000006ff */
[----:B------:R-:W-:-:S05]  /*4730*/  @P5 FADD.FTZ R153, R153, R152 ;  /* 0x0000009899995221 */ /* 0x000fca0000010000 */
[----:B------:R-:W-:Y:S01]  /*4740*/  @P4 F2FP.BF16.F32.PACK_AB R152, RZ, R153 ;  /* 0x00000099ff98423e */ /* 0x000fe200000010ff */
[----:B------:R-:W-:Y:S01]  /*4750*/  FMUL.FTZ R153, R153, R5 ;  /* 0x0000000599997220 */ /* 0x000fe20000410000 */
[----:B------:R-:W-:Y:S02]  /*4760*/  @P6 SHF.L.U32 R157, R154, 0x10, RZ ;  /* 0x000000109a9d6819 */ /* 0x000fe400000006ff */
[----:B------:R-:W-:Y:S01]  /*4770*/  @P4 PRMT R50, R152, 0x7610, R50 ;  /* 0x0000761098324816 */ /* 0x000fe20000000032 */
[----:B------:R-:W-:Y:S01]  /*4780*/  FMUL.FTZ R152, R153, UR15 ;  /* 0x0000000f99987c20 */ /* 0x000fe20008410000 */
[----:B------:R-:W-:-:S03]  /*4790*/  HFMA2.MMA R153, -RZ, RZ, 0, 0 ;  /* 0x00000000ff997435 */ /* 0x000fc600000001ff */
[----:B------:R-:W-:-:S03]  /*47a0*/  @P6 FMUL.FTZ R250, R221, R152 ;  /* 0x00000098ddfa6220 */ /* 0x000fc60000410000 */
        /* <DEDUP_REMOVED lines=36> */
[----:B------:R-:W-:Y:S01]  /*49f0*/  FMUL.FTZ R153, R153, UR15 ;  /* 0x0000000f99997c20 */ /* 0x000fe20008410000 */
[----:B------:R-:W-:-:S05]  /*4a00*/  IMAD.MOV.U32 R156, RZ, RZ, RZ ;  /* 0x000000ffff9c7224 */ /* 0x000fca00078e00ff */
[----:B------:R-:W-:-:S05]  /*4a10*/  @P5 SHF.L.U32 R157, R155, 0x10, RZ ;  /* 0x000000109b9d5819 */ /* 0x000fca00000006ff */
[----:B------:R-:W-:-:S04]  /*4a20*/  @P5 FMUL.FTZ R156, R153, R157 ;  /* 0x0000009d999c5220 */ /* 0x000fc80000410000 */
        /* <DEDUP_REMOVED lines=8> */
[----:B------:R-:W-:Y:S02]  /*4ab0*/  @P5 PRMT R153, R155, 0x7632, R153 ;  /* 0x000076329b995816 */ /* 0x000fe40000000099 */
[----:B------:R-:W-:Y:S01]  /*4ac0*/  MOV R155, RZ ;  /* 0x000000ff009b7202 */ /* 0x000fe20000000f00 */
[----:B------:R-:W-:Y:S01]  /*4ad0*/  @P5 FMUL.FTZ R155, R218, R152 ;  /* 0x00000098da9b5220 */ /* 0x000fe20000410000 */
[----:B------:R-:W-:-:S04]  /*4ae0*/  @P5 SHF.L.U32 R153, R153, 0x10, RZ ;  /* 0x0000001099995819 */ /* 0x000fc800000006ff */
[----:B------:R-:W-:Y:S01]  /*4af0*/  F2FP.BF16.F32.PACK_AB R155, R155, R156 ;  /* 0x0000009c9b9b723e */ /* 0x000fe200000010ff */
[----:B------:R-:W-:Y:S01]  /*4b00*/  @P5 FMUL.FTZ R252, R152, R153 ;  /* 0x0000009998fc5220 */ /* 0x000fe20000410000 */
[----:B------:R-:W-:-:S03]  /*4b10*/  @P4 LEA R152, P5, R4, UR16, 0x4 ;  /* 0x0000001004984c11 */ /* 0x000fc6000f8a20ff */
[----:B------:R-:W-:Y:S01]  /*4b20*/  FADD.FTZ R127, R127, R252 ;  /* 0x000000fc7f7f7221 */ /* 0x000fe20000010000 */
[----:B------:R-:W-:-:S05]  /*4b30*/  @P4 LEA.HI.X R153, R4, UR17, RZ, 0x4, P5 ;  /* 0x0000001104994c11 */ /* 0x000fca000a8f24ff */
[----:B------:R0:W-:Y:S01]  /*4b40*/  @P4 STG.E.128 desc[UR4][R152.64], R48 ;  /* 0x0000003098004986 */ /* 0x0001e2000c101d04 */
[----:B------:R-:W-:-:S04]  /*4b50*/  LEA R156, P4, R4, UR18, 0x4 ;  /* 0x00000012049c7c11 */ /* 0x000fc8000f8820ff */
[C---:B------:R-:W-:Y:S02]  /*4b60*/  LEA.HI.X R157, R4.reuse, UR19, RZ, 0x4, P4 ;  /* 0x00000013049d7c11 */ /* 0x040fe4000a0f24ff */
[----:B------:R-:W-:Y:S02]  /*4b70*/  IADD3 R4, R4, 0x100, RZ ;  /* 0x0000010004047810 */ /* 0x000fe40007ffe0ff */
[----:B0-----:R-:W-:Y:S02]  /*4b80*/  F2FP.BF16.F32.PACK_AB R153, R212, R211 ;  /* 0x000000d3d499723e */ /* 0x001fe400000010ff */
[----:B------:R-:W-:-:S05]  /*4b90*/  F2FP.BF16.F32.PACK_AB R152, R210, R208 ;  /* 0x000000d0d298723e */ /* 0x000fca00000010ff */
[----:B------:R2:W-:Y:S02]  /*4ba0*/  STG.E.128 desc[UR4][R156.64], R152 ;  /* 0x000000989c007986 */ /* 0x0005e4000c101d04 */
.L_x_1005:
[----:B------:R-:W-:Y:S05]  /*4bb0*/  BSYNC B0 ;  /* 0x0000000000007941 */ /* 0x000fea0003800000 */
.L_x_1004:
[----:B------:R-:W-:Y:S01]  /*4bc0*/  ISETP.NE.AND P4, PT, R204, RZ, PT ;  /* 0x000000ffcc00720c */ /* 0x000fe20003f85270 */
[----:B------:R-:W-:-:S12]  /*4bd0*/  BSSY B0, `(.L_x_1006) ;  /* 0x000009d000007945 */ /* 0x000fd80003800000 */
[----:B------:R-:W-:Y:S05]  /*4be0*/  @!P4 BRA `(.L_x_1007) ;  /* 0x00000008006cc947 */ /* 0x000fea0003800000 */
[----:B012---:R-:W0:Y:S01]  /*4bf0*/  LDC.64 R152, c[0x0][0x220] ;  /* 0x00008800ff987b82 */ /* 0x007e220000000a00 */
        /* <DEDUP_REMOVED lines=14> */
[----:B------:R-:W-:-:S04]  /*4ce0*/  @P5 IMAD.U32 R156, R148, 0x10000, RZ ;  /* 0x00010000949c5824 */ /* 0x000fc800078e00ff */
[----:B------:R-:W-:-:S04]  /*4cf0*/  @P5 FADD.FTZ R210, R210, R156 ;  /* 0x0000009cd2d25221 */ /* 0x000fc80000010000 */
[----:B------:R-:W-:-:S04]  /*4d00*/  FMUL.FTZ R156, R210, R5 ;  /* 0x00000005d29c7220 */ /* 0x000fc80000410000 */
[----:B------:R-:W-:Y:S01]  /*4d10*/  FMUL.FTZ R156, R156, UR15 ;  /* 0x0000000f9c9c7c20 */ /* 0x000fe20008410000 */
[----:B--2---:R-:W-:-:S05]  /*4d20*/  @P4 SHF.L.U32 R159, R152, 0x10, RZ ;  /* 0x00000010989f4819 */ /* 0x004fca00000006ff */
[----:B------:R-:W-:Y:S01]  /*4d30*/  @P4 FMUL.FTZ R208, R156, R159 ;  /* 0x0000009f9cd04220 */ /* 0x000fe20000410000 */
[----:B------:R-:W-:Y:S01]  /*4d40*/  MOV R159, RZ ;  /* 0x000000ff009f7202 */ /* 0x000fe20000000f00 */
[----:B------:R-:W-:Y:S01]  /*4d50*/  @P4 FMUL.FTZ R159, R217, R156 ;  /* 0x0000009cd99f4220 */ /* 0x000fe20000410000 */
[----:B------:R-:W-:Y:S01]  /*4d60*/  FFMA.FTZ R156, R180, R207, R157 ;  /* 0x000000cfb49c7223 */ /* 0x000fe2000001009d */
[----:B------:R-:W-:Y:S01]  /*4d70*/  ISETP.NE.U32.AND P4, PT, RZ, UR16, PT ;  /* 0x00000010ff007c0c */ /* 0x000fe2000bf85070 */
[--C-:B------:R-:W-:Y:S01]  /*4d80*/  FADD.FTZ R128, R128, R208.reuse ;  /* 0x000000d080807221 */ /* 0x100fe20000010000 */
[----:B------:R-:W-:Y:S01]  /*4d90*/  @P5 PRMT R208, R148, 0x7632, R208 ;  /* 0x0000763294d05816 */ /* 0x000fe200000000d0 */
[----:B------:R-:W-:Y:S01]  /*4da0*/  FADD.FTZ R156, R182, -R156 ;  /* 0x8000009cb69c7221 */ /* 0x000fe20000010000 */
[----:B------:R-:W-:Y:S02]  /*4db0*/  ISETP.NE.AND.EX P4, PT, RZ, UR17, PT, P4 ;  /* 0x00000011ff007c0c */ /* 0x000fe4000bf85340 */
[----:B------:R-:W-:Y:S01]  /*4dc0*/  @P5 SHF.L.U32 R208, R208, 0x10, RZ ;  /* 0x00000010d0d05819 */ /* 0x000fe200000006ff */
[----:B------:R-:W-:-:S04]  /*4dd0*/  FMUL.FTZ R156, R6, R156 ;  /* 0x0000009c069c7220 */ /* 0x000fc80000410000 */
[--C-:B------:R-:W-:Y:S01]  /*4de0*/  @P5 FADD.FTZ R156, R156, R208.reuse ;  /* 0x000000d09c9c5221 */ /* 0x100fe20000010000 */
[----:B------:R-:W-:-:S03]  /*4df0*/  @P6 PRMT R208, R152, 0x7632, R208 ;  /* 0x0000763298d06816 */ /* 0x000fc600000000d0 */
[----:B------:R-:W-:Y:S01]  /*4e00*/  FMUL.FTZ R152, R156, R5 ;  /* 0x000000059c987220 */ /* 0x000fe20000410000 */
[----:B------:R-:W-:Y:S02]  /*4e10*/  @P6 SHF.L.U32 R208, R208, 0x10, RZ ;  /* 0x00000010d0d06819 */ /* 0x000fe400000006ff */
[----:B------:R-:W-:Y:S01]  /*4e20*/  @P4 F2FP.BF16.F32.PACK_AB R210, RZ, R210 ;  /* 0x000000d2ffd2423e */ /* 0x000fe200000010ff */
[----:B------:R-:W-:Y:S01]  /*4e30*/  FMUL.FTZ R152, R152, UR15 ;  /* 0x0000000f98987c20 */ /* 0x000fe20008410000 */
[----:B------:R-:W-:Y:S02]  /*4e40*/  @P4 F2FP.BF16.F32.PACK_AB R156, RZ, R156 ;  /* 0x0000009cff9c423e */ /* 0x000fe400000010ff */
[----:B------:R-:W-:Y:S01]  /*4e50*/  @P4 PRMT R48, R210, 0x7610, R48 ;  /* 0x00007610d2304816 */ /* 0x000fe20000000030 */
[----:B------:R-:W-:Y:S02]  /*4e60*/  IMAD.MOV.U32 R210, RZ, RZ, RZ ;  /* 0x000000ffffd27224 */ /* 0x000fe400078e00ff */
[----:B------:R-:W-:Y:S01]  /*4e70*/  @P6 FMUL.FTZ R210, R152, R208 ;  /* 0x000000d098d26220 */ /* 0x000fe20000410000 */
[----:B------:R-:W-:Y:S01]  /*4e80*/  HFMA2.MMA R208, -RZ, RZ, 0, 0 ;  /* 0x00000000ffd07435 */ /* 0x000fe200000001ff */
[----:B------:R-:W-:-:S02]  /*4e90*/  @P4 PRMT R48, R48, 0x5410, R156 ;  /* 0x0000541030304816 */ /* 0x000fc4000000009c */
[----:B------:R-:W-:-:S03]  /*4ea0*/  FADD.FTZ R129, R129, R210 ;  /* 0x000000d281817221 */ /* 0x000fc60000010000 */
[----:B------:R-:W-:Y:S01]  /*4eb0*/  @P6 FMUL.FTZ R208, R216, R152 ;  /* 0x00000098d8d06220 */ /* 0x000fe20000410000 */
[----:B------:R-:W-:Y:S01]  /*4ec0*/  FFMA.FTZ R152, R175, R207, R157 ;  /* 0x000000cfaf987223 */ /* 0x000fe2000001009d */
[----:B------:R-:W-:-:S03]  /*4ed0*/  LOP3.LUT P6, RZ, R162, 0xff0000, RZ, 0xc0, !PT ;  /* 0x00ff0000a2ff7812 */ /* 0x000fc600078cc0ff */
[----:B------:R-:W-:-:S04]  /*4ee0*/  FADD.FTZ R152, R177, -R152 ;  /* 0x80000098b1987221 */ /* 0x000fc80000010000 */
[----:B------:R-:W-:Y:S01]  /*4ef0*/  FMUL.FTZ R156, R6, R152 ;  /* 0x00000098069c7220 */ /* 0x000fe20000410000 */
[----:B------:R-:W-:-:S05]  /*4f00*/  @P5 SHF.L.U32 R152, R149, 0x10, RZ ;  /* 0x0000001095985819 */ /* 0x000fca00000006ff */
[----:B------:R-:W-:Y:S01]  /*4f10*/  @P5 FADD.FTZ R156, R156, R152 ;  /* 0x000000989c9c5221 */ /* 0x000fe20000010000 */
[----:B------:R-:W-:-:S04]  /*4f20*/  @P6 SHF.L.U32 R210, R153, 0x10, RZ ;  /* 0x0000001099d26819 */ /* 0x000fc800000006ff */
[----:B------:R-:W-:Y:S01]  /*4f30*/  @P4 F2FP.BF16.F32.PACK_AB R152, RZ, R156 ;  /* 0x0000009cff98423e */ /* 0x000fe200000010ff */
[----:B------:R-:W-:-:S03]  /*4f40*/  FMUL.FTZ R156, R156, R5 ;  /* 0x000000059c9c7220 */ /* 0x000fc60000410000 */
[----:B------:R-:W-:Y:S01]  /*4f50*/  @P4 PRMT R49, R152, 0x7610, R49 ;  /* 0x0000761098314816 */ /* 0x000fe20000000031 */
[----:B------:R-:W-:Y:S01]  /*4f60*/  FMUL.FTZ R152, R156, UR15 ;  /* 0x0000000f9c987c20 */ /* 0x000fe20008410000 */
[----:B------:R-:W-:-:S03]  /*4f70*/  MOV R156, RZ ;  /* 0x000000ff009c7202 */ /* 0x000fc60000000f00 */
[----:B------:R-:W-:Y:S01]  /*4f80*/  @P6 FMUL.FTZ R156, R152, R210 ;  /* 0x000000d2989c6220 */ /* 0x000fe20000410000 */
[----:B------:R-:W-:Y:S02]  /*4f90*/  CS2R R210, SRZ ;  /* 0x0000000000d27805 */ /* 0x000fe4000001ff00 */
[----:B------:R-:W-:Y:S01]  /*4fa0*/  @P6 FMUL.FTZ R210, R215, R152 ;  /* 0x00000098d7d26220 */ /* 0x000fe20000410000 */
[----:B------:R-:W-:Y:S01]  /*4fb0*/  FADD.FTZ R130, R130, R156 ;  /* 0x0000009c82827221 */ /* 0x000fe20000010000 */
[----:B------:R-:W-:Y:S01]  /*4fc0*/  FFMA.FTZ R156, R183, R207, R157 ;  /* 0x000000cfb79c7223 */ /* 0x000fe2000001009d */
[----:B------:R-:W-:Y:S02]  /*4fd0*/  @P5 PRMT R152, R149, 0x7632, R152 ;  /* 0x0000763295985816 */ /* 0x000fe40000000098 */
[----:B------:R-:W-:Y:S01]  /*4fe0*/  LOP3.LUT P6, RZ, R162, 0xff000000, RZ, 0xc0, !PT ;  /* 0xff000000a2ff7812 */ /* 0x000fe200078cc0ff */
[----:B------:R-:W-:Y:S01]  /*4ff0*/  FADD.FTZ R156, R184, -R156 ;  /* 0x8000009cb89c7221 */ /* 0x000fe20000010000 */
[----:B------:R-:W-:-:S03]  /*5000*/  @P5 SHF.L.U32 R152, R152, 0x10, RZ ;  /* 0x0000001098985819 */ /* 0x000fc600000006ff */
[----:B------:R-:W-:-:S04]  /*5010*/  FMUL.FTZ R156, R6, R156 ;  /* 0x0000009c069c7220 */ /* 0x000fc80000410000 */
[----:B------:R-:W-:-:S04]  /*5020*/  @P5 FADD.FTZ R156, R156, R152 ;  /* 0x000000989c9c5221 */ /* 0x000fc80000010000 */
[----:B------:R-:W-:Y:S02]  /*5030*/  @P6 PRMT R153, R153, 0x7632, R153 ;  /* 0x0000763299996816 */ /* 0x000fe40000000099 */
[----:B------:R-:W-:-:S04]  /*5040*/  @P4 F2FP.BF16.F32.PACK_AB R152, RZ, R156 ;  /* 0x0000009cff98423e */ /* 0x000fc800000010ff */
[----:B------:R-:W-:Y:S01]  /*5050*/  @P4 PRMT R49, R49, 0x5410, R152 ;  /* 0x0000541031314816 */ /* 0x000fe20000000098 */
[----:B------:R-:W-:Y:S01]  /*5060*/  FMUL.FTZ R152, R156, R5 ;  /* 0x000000059c987220 */ /* 0x000fe20000410000 */
[----:B------:R-:W-:Y:S01]  /*5070*/  @P6 SHF.L.U32 R156, R153, 0x10, RZ ;  /* 0x00000010999c6819 */ /* 0x000fe200000006ff */
[----:B------:R-:W-:Y:S02]  /*5080*/  IMAD.MOV.U32 R153, RZ, RZ, RZ ;  /* 0x000000ffff997224 */ /* 0x000fe400078e00ff */
[----:B------:R-:W-:-:S04]  /*5090*/  FMUL.FTZ R152, R152, UR15 ;  /* 0x0000000f98987c20 */ /* 0x000fc80008410000 */
[----:B------:R-:W-:Y:S01]  /*50a0*/  @P6 FMUL.FTZ R153, R152, R156 ;  /* 0x0000009c98996220 */ /* 0x000fe20000410000 */
[----:B------:R-:W-:Y:S01]  /*50b0*/  @P6 FMUL.FTZ R211, R214, R152 ;  /* 0x00000098d6d36220 */ /* 0x000fe20000410000 */
[----:B------:R-:W-:Y:S01]  /*50c0*/  FFMA.FTZ R152, R176, R207, R157 ;  /* 0x000000cfb0987223 */ /* 0x000fe2000001009d */
[----:B------:R-:W-:Y:S01]  /*50d0*/  LOP3.LUT P6, RZ, R163, 0xff, RZ, 0xc0, !PT ;  /* 0x000000ffa3ff7812 */ /* 0x000fe200078cc0ff */
[----:B------:R-:W-:Y:S02]  /*50e0*/  FADD.FTZ R131, R131, R153 ;  /* 0x0000009983837221 */ /* 0x000fe40000010000 */
[----:B------:R-:W-:-:S04]  /*50f0*/  FADD.FTZ R152, R178, -R152 ;  /* 0x80000098b2987221 */ /* 0x000fc80000010000 */
[----:B------:R-:W-:Y:S01]  /*5100*/  FMUL.FTZ R153, R6, R152 ;  /* 0x0000009806997220 */ /* 0x000fe20000410000 */
[----:B------:R-:W-:-:S05]  /*5110*/  @P5 SHF.L.U32 R152, R150, 0x10, RZ ;  /* 0x0000001096985819 */ /* 0x000fca00000006ff */
[----:B------:R-:W-:Y:S01]  /*5120*/  @P5 FADD.FTZ R153, R153, R152 ;  /* 0x0000009899995221 */ /* 0x000fe20000010000 */
[----:B------:R-:W-:-:S04]  /*5130*/  @P6 SHF.L.U32 R156, R154, 0x10, RZ ;  /* 0x000000109a9c6819 */ /* 0x000fc800000006ff */
[----:B------:R-:W-:-:S04]  /*5140*/  @P4 F2FP.BF16.F32.PACK_AB R152, RZ, R153 ;  /* 0x00000099ff98423e */ /* 0x000fc800000010ff */
[----:B------:R-:W-:Y:S01]  /*5150*/  @P4 PRMT R50, R152, 0x7610, R50 ;  /* 0x0000761098324816 */ /* 0x000fe20000000032 */
[----:B------:R-:W-:Y:S01]  /*5160*/  FMUL.FTZ R152, R153, R5 ;  /* 0x0000000599987220 */ /* 0x000fe20000410000 */
[----:B------:R-:W-:-:S03]  /*5170*/  HFMA2.MMA R153, -RZ, RZ, 0, 0 ;  /* 0x00000000ff997435 */ /* 0x000fc600000001ff */
[----:B------:R-:W-:-:S04]  /*5180*/  FMUL.FTZ R152, R152, UR15 ;  /* 0x0000000f98987c20 */ /* 0x000fc80008410000 */
[----:B------:R-:W-:Y:S01]  /*5190*/  @P6 FMUL.FTZ R153, R152, R156 ;  /* 0x0000009c98996220 */ /* 0x000fe20000410000 */
[----:B------:R-:W-:Y:S01]  /*51a0*/  @P6 FMUL.FTZ R212, R213, R152 ;  /* 0x00000098d5d46220 */ /* 0x000fe20000410000 */
[----:B------:R-:W-:Y:S01]  /*51b0*/  @P5 PRMT R152, R150, 0x7632, R152 ;  /* 0x0000763296985816 */ /* 0x000fe20000000098 */
[----:B------:R-:W-:Y:S02]  /*51c0*/  IMAD.MOV.U32 R156, RZ, RZ, RZ ;  /* 0x000000ffff9c7224 */ /* 0x000fe400078e00ff */
        /* <DEDUP_REMOVED lines=8> */
[----:B------:R-:W-:-:S04]  /*5250*/  @P4 F2FP.BF16.F32.PACK_AB R152, RZ, R153 ;  /* 0x00000099ff98423e */ /* 0x000fc800000010ff */
[----:B------:R-:W-:Y:S01]  /*5260*/  @P4 PRMT R50, R50, 0x5410, R152 ;  /* 0x0000541032324816 */ /* 0x000fe20000000098 */
[----:B------:R-:W-:Y:S01]  /*5270*/  FMUL.FTZ R152, R153, R5 ;  /* 0x0000000599987220 */ /* 0x000fe20000410000 */
[----:B------:R-:W-:Y:S01]  /*5280*/  @P6 SHF.L.U32 R153, R154, 0x10, RZ ;  /* 0x000000109a996819 */ /* 0x000fe200000006ff */
[----:B------:R-:W-:Y:S02]  /*5290*/  HFMA2.MMA R154, -RZ, RZ, 0, 0 ;  /* 0x00000000ff9a7435 */ /* 0x000fe400000001ff */
[----:B------:R-:W-:-:S04]  /*52a0*/  FMUL.FTZ R152, R152, UR15 ;  /* 0x0000000f98987c20 */ /* 0x000fc80008410000 */
[----:B------:R-:W-:Y:S01]  /*52b0*/  @P6 FMUL.FTZ R156, R152, R153 ;  /* 0x00000099989c6220 */ /* 0x000fe20000410000 */
[----:B------:R-:W-:Y:S01]  /*52c0*/  @P6 FMUL.FTZ R154, R209, R152 ;  /* 0x00000098d19a6220 */ /* 0x000fe20000410000 */
[-CC-:B------:R-:W-:Y:S01]  /*52d0*/  FFMA.FTZ R152, R179, R207.reuse, R157.reuse ;  /* 0x000000cfb3987223 */ /* 0x180fe2000001009d */
[----:B------:R-:W-:Y:S01]  /*52e0*/  FFMA.FTZ R157, R187, R207, R157 ;  /* 0x000000cfbb9d7223 */ /* 0x000fe2000001009d */
[----:B------:R-:W-:Y:S01]  /*52f0*/  HFMA2.MMA R207, -RZ, RZ, 0, 0 ;  /* 0x00000000ffcf7435 */ /* 0x000fe200000001ff */
[----:B------:R-:W-:Y:S01]  /*5300*/  FADD.FTZ R133, R133, R156 ;  /* 0x0000009c85857221 */ /* 0x000fe20000010000 */
[----:B------:R-:W-:Y:S01]  /*5310*/  FADD.FTZ R152, R181, -R152 ;  /* 0x80000098b5987221 */ /* 0x000fe20000010000 */
[----:B------:R-:W-:Y:S01]  /*5320*/  FADD.FTZ R157, R188, -R157 ;  /* 0x8000009dbc9d7221 */ /* 0x000fe20000010000 */
[----:B------:R-:W-:Y:S02]  /*5330*/  F2FP.BF16.F32.PACK_AB R154, R154, R212 ;  /* 0x000000d49a9a723e */ /* 0x000fe400000010ff */
[C---:B------:R-:W-:Y:S01]  /*5340*/  FMUL.FTZ R152, R6.reuse, R152 ;  /* 0x0000009806987220 */ /* 0x040fe20000410000 */
[----:B------:R-:W-:Y:S01]  /*5350*/  FMUL.FTZ R157, R6, R157 ;  /* 0x0000009d069d7220 */ /* 0x000fe20000410000 */
[----:B------:R-:W-:-:S05]  /*5360*/  @P5 SHF.L.U32 R6, R151, 0x10, RZ ;  /* 0x0000001097065819 */ /* 0x000fca00000006ff */
[--C-:B------:R-:W-:Y:S01]  /*5370*/  @P5 FADD.FTZ R152, R152, R6.reuse ;  /* 0x0000000698985221 */ /* 0x100fe20000010000 */
[----:B------:R-:W-:-:S04]  /*5380*/  @P5 PRMT R6, R151, 0x7632, R6 ;  /* 0x0000763297065816 */ /* 0x000fc80000000006 */
[----:B------:R-:W-:-:S05]  /*5390*/  @P5 SHF.L.U32 R6, R6, 0x10, RZ ;  /* 0x0000001006065819 */ /* 0x000fca00000006ff */
[----:B------:R-:W-:Y:S01]  /*53a0*/  @P5 FADD.FTZ R157, R157, R6 ;  /* 0x000000069d9d5221 */ /* 0x000fe20000010000 */
[----:B------:R-:W-:Y:S02]  /*53b0*/  LOP3.LUT P5, RZ, R163, 0xff0000, RZ, 0xc0, !PT ;  /* 0x00ff0000a3ff7812 */ /* 0x000fe400078ac0ff */
[----:B------:R-:W-:Y:S01]  /*53c0*/  @P4 F2FP.BF16.F32.PACK_AB R6, RZ, R152 ;  /* 0x00000098ff06423e */ /* 0x000fe200000010ff */
[-C--:B------:R-:W-:Y:S01]  /*53d0*/  FMUL.FTZ R152, R152, R5.reuse ;  /* 0x0000000598987220 */ /* 0x080fe20000410000 */
[----:B------:R-:W-:Y:S02]  /*53e0*/  FMUL.FTZ R5, R157, R5 ;  /* 0x000000059d057220 */ /* 0x000fe40000410000 */
[----:B------:R-:W-:Y:S01]  /*53f0*/  @P4 PRMT R51, R6, 0x7610, R51 ;  /* 0x0000761006334816 */ /* 0x000fe20000000033 */
[----:B------:R-:W-:Y:S01]  /*5400*/  FMUL.FTZ R152, R152, UR15 ;  /* 0x0000000f98987c20 */ /* 0x000fe20008410000 */
[----:B------:R-:W-:-:S04]  /*5410*/  @P4 F2FP.BF16.F32.PACK_AB R6, RZ, R157 ;  /* 0x0000009dff06423e */ /* 0x000fc800000010ff */
[----:B------:R-:W-:Y:S01]  /*5420*/  @P4 PRMT R51, R51, 0x5410, R6 ;  /* 0x0000541033334816 */ /* 0x000fe20000000006 */
[----:B------:R-:W-:Y:S01]  /*5430*/  @P5 FMUL.FTZ R207, R206, R152 ;  /* 0x00000098cecf5220 */ /* 0x000fe20000410000 */
[----:B------:R-:W-:Y:S02]  /*5440*/  @P5 SHF.L.U32 R153, R155, 0x10, RZ ;  /* 0x000000109b995819 */ /* 0x000fe400000006ff */
[----:B------:R-:W-:-:S03]  /*5450*/  MOV R6, RZ ;  /* 0x000000ff00067202 */ /* 0x000fc60000000f00 */
[----:B------:R-:W-:Y:S01]  /*5460*/  @P5 FMUL.FTZ R6, R152, R153 ;  /* 0x0000009998065220 */ /* 0x000fe20000410000 */
[----:B------:R-:W-:Y:S01]  /*5470*/  LOP3.LUT P5, RZ, R163, 0xff000000, RZ, 0xc0, !PT ;  /* 0xff000000a3ff7812 */ /* 0x000fe200078ac0ff */
[----:B------:R-:W-:Y:S01]  /*5480*/  FMUL.FTZ R153, R5, UR15 ;  /* 0x0000000f05997c20 */ /* 0x000fe20008410000 */
[----:B------:R-:W-:Y:S01]  /*5490*/  MOV R5, RZ ;  /* 0x000000ff00057202 */ /* 0x000fe20000000f00 */
[----:B------:R-:W-:-:S10]  /*54a0*/  FADD.FTZ R134, R134, R6 ;  /* 0x0000000686867221 */ /* 0x000fd40000010000 */
[----:B------:R-:W-:Y:S01]  /*54b0*/  @P5 PRMT R152, R155, 0x7632, R152 ;  /* 0x000076329b985816 */ /* 0x000fe20000000098 */
[----:B------:R-:W-:-:S04]  /*54c0*/  HFMA2.MMA R155, -RZ, RZ, 0, 0 ;  /* 0x00000000ff9b7435 */ /* 0x000fc800000001ff */
[----:B------:R-:W-:Y:S02]  /*54d0*/  @P5 IMAD.U32 R152, R152, 0x10000, RZ ;  /* 0x0001000098985824 */ /* 0x000fe400078e00ff */
        /* <DEDUP_REMOVED lines=8> */
[----:B------:R-:W-:Y:S02]  /*5560*/  LEA.HI.X R157, R4, UR19, RZ, 0x4, P4 ;  /* 0x00000013049d7c11 */ /* 0x000fe4000a0f24ff */
[----:B0-----:R-:W-:Y:S02]  /*5570*/  F2FP.BF16.F32.PACK_AB R153, R211, R210 ;  /* 0x000000d2d399723e */ /* 0x001fe400000010ff */
[----:B------:R-:W-:-:S05]  /*5580*/  F2FP.BF16.F32.PACK_AB R152, R208, R159 ;  /* 0x0000009fd098723e */ /* 0x000fca00000010ff */
[----:B------:R3:W-:Y:S02]  /*5590*/  STG.E.128 desc[UR4][R156.64], R152 ;  /* 0x000000989c007986 */ /* 0x0007e4000c101d04 */
.L_x_1007:
[----:B------:R-:W-:Y:S05]  /*55a0*/  BSYNC B0 ;  /* 0x0000000000007941 */ /* 0x000fea0003800000 */
.L_x_1006:
[----:B------:R-:W-:Y:S02]  /*55b0*/  ISETP.NE.AND P4, PT, R158, RZ, PT ;  /* 0x000000ff9e00720c */ /* 0x000fe40003f85270 */
[----:B------:R-:W-:Y:S02]  /*55c0*/  IADD3 R3, R3, UR20, RZ ;  /* 0x0000001403037c10 */ /* 0x000fe4000fffe0ff */
[----:B------:R-:W-:Y:S02]  /*55d0*/  SEL R207, RZ, 0x1, P4 ;  /* 0x00000001ffcf7807 */ /* 0x000fe40002000000 */
[----:B------:R-:W-:-:S13]  /*55e0*/  ISETP.GE.AND P4, PT, R3, UR21, PT ;  /* 0x0000001503007c0c */ /* 0x000fda000bf86270 */
[----:B------:R-:W-:Y:S05]  /*55f0*/  @!P4 BRA `(.L_x_1008) ;  /* 0xffffffb80024c947 */ /* 0x000fea000383ffff */
.L_x_990:
        /* <DEDUP_REMOVED lines=8> */
[----:B-----5:R-:W0:Y:S08]  /*5680*/  LDC.64 R4, c[0x0][0x2d8] ;  /* 0x0000b600ff047b82 */ /* 0x020e300000000a00 */
[----:B------:R-:W1:Y:S01]  /*5690*/  LDC.64 R6, c[0x0][0x2f0] ;  /* 0x0000bc00ff067b82 */ /* 0x000e620000000a00 */
[----:B----4-:R-:W-:-:S05]  /*56a0*/  IMAD.WIDE.U32 R2, R203, 0x20, R2 ;  /* 0x00000020cb027825 */ /* 0x010fca00078e0002 */
[----:B------:R4:W-:Y:S01]  /*56b0*/  STG.E.128 desc[UR4][R2.64], R76 ;  /* 0x0000004c02007986 */ /* 0x0009e2000c101d04 */
[----:B0-----:R-:W-:-:S03]  /*56c0*/  IMAD.WIDE.U32 R4, R203, 0x20, R4 ;  /* 0x00000020cb047825 */ /* 0x001fc600078e0004 */
[----:B------:R4:W-:Y:S04]  /*56d0*/  STG.E.128 desc[UR4][R2.64+0x10], R80 ;  /* 0x0000105002007986 */ /* 0x0009e8000c101d04 */
[----:B------:R4:W-:Y:S01]  /*56e0*/  STG.E.128 desc[UR4][R4.64], R40 ;  /* 0x0000002804007986 */ /* 0x0009e2000c101d04 */
[----:B-1----:R-:W-:-:S03]  /*56f0*/  IMAD.WIDE.U32 R6, R203, 0x20, R6 ;  /* 0x00000020cb067825 */ /* 0x002fc600078e0006 */
[----:B------:R4:W-:Y:S01]  /*5700*/  STG.E.128 desc[UR4][R4.64+0x10], R44 ;  /* 0x0000102c04007986 */ /* 0x0009e2000c101d04 */
[----:B------:R-:W-:-:S03]  /*5710*/  IADD3 R203, R203, 0x100, RZ ;  /* 0x00000100cbcb7810 */ /* 0x000fc60007ffe0ff */
[----:B------:R4:W-:Y:S04]  /*5720*/  STG.E.128 desc[UR4][R6.64], R104 ;  /* 0x0000006806007986 */ /* 0x0009e8000c101d04 */
[----:B------:R4:W-:Y:S02]  /*5730*/  STG.E.128 desc[UR4][R6.64+0x10], R108 ;  /* 0x0000106c06007986 */ /* 0x0009e4000c101d04 */
.L_x_1010:
[----:B------:R-:W-:Y:S05]  /*5740*/  BSYNC B0 ;  /* 0x0000000000007941 */ /* 0x000fea0003800000 */
.L_x_1009:
[----:B------:R-:W-:Y:S04]  /*5750*/  BSSY B0, `(.L_x_1011) ;  /* 0x000000f000007945 */ /* 0x000fe80003800000 */
[----:B------:R-:W-:Y:S05]  /*5760*/  @!P1 BRA `(.L_x_1012) ;  /* 0x0000000000349947 */ /* 0x000fea0003800000 */
[----:B----4-:R-:W4:Y:S08]  /*5770*/  LDC.64 R2, c[0x0][0x2d0] ;  /* 0x0000b400ff027b82 */ /* 0x010f300000000a00 */
        /* <DEDUP_REMOVED lines=12> */
.L_x_1012:
[----:B------:R-:W-:Y:S05]  /*5840*/  BSYNC B0 ;  /* 0x0000000000007941 */ /* 0x000fea0003800000 */
.L_x_1011:
        /* <DEDUP_REMOVED lines=15> */
.L_x_1014:
[----:B------:R-:W-:Y:S05]  /*5940*/  BSYNC B0 ;  /* 0x0000000000007941 */ /* 0x000fea0003800000 */
.L_x_1013:
[----:B------:R-:W-:-:S13]  /*5950*/  ISETP.NE.AND P0, PT, R204, RZ, PT ;  /* 0x000000ffcc00720c */ /* 0x000fda0003f05270 */
[----:B------:R-:W-:Y:S05]  /*5960*/  @!P0 EXIT ;  /* 0x000000000000894d */ /* 0x000fea0003800000 */
[----:B----4-:R-:W4:Y:S08]  /*5970*/  LDC.64 R2, c[0x0][0x2d0] ;  /* 0x0000b400ff027b82 */ /* 0x010f300000000a00 */
[----:B-----5:R-:W0:Y:S08]  /*5980*/  LDC.64 R4, c[0x0][0x2d8] ;  /* 0x0000b600ff047b82 */ /* 0x020e300000000a00 */
[----:B------:R-:W1:Y:S01]  /*5990*/  LDC.64 R6, c[0x0][0x2f0] ;  /* 0x0000bc00ff067b82 */ /* 0x000e620000000a00 */
[----:B----4-:R-:W-:-:S05]  /*59a0*/  IMAD.WIDE.U32 R2, R203, 0x20, R2 ;  /* 0x00000020cb027825 */ /* 0x010fca00078e0002 */
[----:B------:R-:W-:Y:S01]  /*59b0*/  STG.E.128 desc[UR4][R2.64], R96 ;  /* 0x0000006002007986 */ /* 0x000fe2000c101d04 */
[----:B0-----:R-:W-:-:S03]  /*59c0*/  IMAD.WIDE.U32 R4, R203, 0x20, R4 ;  /* 0x00000020cb047825 */ /* 0x001fc600078e0004 */
[----:B------:R-:W-:Y:S04]  /*59d0*/  STG.E.128 desc[UR4][R2.64+0x10], R100 ;  /* 0x0000106402007986 */ /* 0x000fe8000c101d04 */
[----:B------:R-:W-:Y:S01]  /*59e0*/  STG.E.128 desc[UR4][R4.64], R68 ;  /* 0x0000004404007986 */ /* 0x000fe2000c101d04 */
[----:B-1----:R-:W-:-:S03]  /*59f0*/  IMAD.WIDE.U32 R6, R203, 0x20, R6 ;  /* 0x00000020cb067825 */ /* 0x002fc600078e0006 */
[----:B------:R-:W-:Y:S04]  /*5a00*/  STG.E.128 desc[UR4][R4.64+0x10], R72 ;  /* 0x0000104804007986 */ /* 0x000fe8000c101d04 */
[----:B------:R-:W-:Y:S04]  /*5a10*/  STG.E.128 desc[UR4][R6.64], R128 ;  /* 0x0000008006007986 */ /* 0x000fe8000c101d04 */
[----:B------:R-:W-:Y:S01]  /*5a20*/  STG.E.128 desc[UR4][R6.64+0x10], R132 ;  /* 0x0000108406007986 */ /* 0x000fe2000c101d04 */
[----:B------:R-:W-:Y:S05]  /*5a30*/  EXIT ;  /* 0x000000000000794d */ /* 0x000fea0003800000 */
.L_x_999:
[----:B------:R-:W-:Y:S01]  /*5a40*/  HFMA2.MMA R153, -RZ, RZ, 0, 1.847743988037109375e-06 ;  /* 0x0000001fff997435 */ /* 0x000fe200000001ff */
[----:B------:R-:W-:Y:S01]  /*5a50*/  IMAD.MOV.U32 R155, RZ, RZ, R211 ;  /* 0x000000ffff9b7224 */ /* 0x000fe200078e00d3 */
[----:B------:R-:W-:Y:S02]  /*5a60*/  MOV R152, 0x10 ;  /* 0x0000001000987802 */ /* 0x000fe40000000f00 */
[----:B------:R-:W-:-:S07]  /*5a70*/  MOV R154, 0xffffffff ;  /* 0xffffffff009a7802 */ /* 0x000fce0000000f00 */
[----:B-----5:R-:W-:Y:S05]  /*5a80*/  WARPSYNC.COLLECTIVE R154, `(.L_x_1015) ;  /* 0x000000009a087348 */ /* 0x020fea0003c00000 */
[----:B------:R0:W1:Y:S02]  /*5a90*/  SHFL.DOWN P5, R207, R155, R152, R153 ;  /* 0x080000989bcf7389 */ /* 0x00006400000a0099 */
[----:B01---5:R-:W-:Y:S01]  /*5aa0*/  ENDCOLLECTIVE ;  /* 0x000000000000791b */ /* 0x023fe20003800000 */
.L_x_1015:
[----:B------:R-:W-:Y:S01]  /*5ab0*/  MOV R155, R210 ;  /* 0x000000d2009b7202 */ /* 0x000fe20000000f00 */
[----:B------:R-:W-:-:S07]  /*5ac0*/  FADD.FTZ R211, R207, R211 ;  /* 0x000000d3cfd37221 */ /* 0x000fce0000010000 */
[----:B------:R-:W-:Y:S05]  /*5ad0*/  WARPSYNC.COLLECTIVE R154, `(.L_x_1016) ;  /* 0x000000009a087348 */ /* 0x000fea0003c00000 */
[----:B------:R0:W1:Y:S02]  /*5ae0*/  SHFL.DOWN P5, R207, R155, R152, R153 ;  /* 0x080000989bcf7389 */ /* 0x00006400000a0099 */
[----:B01----:R-:W-:Y:S01]  /*5af0*/  ENDCOLLECTIVE ;  /* 0x000000000000791b */ /* 0x003fe20003800000 */
.L_x_1016:
[----:B------:R-:W-:Y:S01]  /*5b00*/  HFMA2.MMA R152, -RZ, RZ, 0, 4.76837158203125e-07 ;  /* 0x00000008ff987435 */ /* 0x000fe200000001ff */
[----:B------:R-:W-:Y:S01]  /*5b10*/  MOV R155, R211 ;  /* 0x000000d3009b7202 */ /* 0x000fe20000000f00 */
[----:B------:R-:W-:-:S09]  /*5b20*/  FADD.FTZ R210, R207, R210 ;  /* 0x000000d2cfd27221 */ /* 0x000fd20000010000 */
[----:B------:R-:W-:Y:S05]  /*5b30*/  WARPSYNC.COLLECTIVE R154, `(.L_x_1017) ;  /* 0x000000009a087348 */ /* 0x000fea0003c00000 */
[----:B------:R0:W1:Y:S02]  /*5b40*/  SHFL.DOWN P5, R207, R155, R152, R153 ;  /* 0x080000989bcf7389 */ /* 0x00006400000a0099 */
[----:B01----:R-:W-:Y:S01]  /*5b50*/  ENDCOLLECTIVE ;  /* 0x000000000000791b */ /* 0x003fe20003800000 */
.L_x_1017:
[----:B------:R-:W-:Y:S02]  /*5b60*/  IMAD.MOV.U32 R155, RZ, RZ, R210 ;  /* 0x000000ffff9b7224 */ /* 0x000fe400078e00d2 */
[----:B------:R-:W-:-:S07]  /*5b70*/  FADD.FTZ R211, R211, R207 ;  /* 0x000000cfd3d37221 */ /* 0x000fce0000010000 */
[----:B------:R-:W-:Y:S05]  /*5b80*/  WARPSYNC.COLLECTIVE R154, `(.L_x_1018) ;  /* 0x000000009a087348 */ /* 0x000fea0003c00000 */
[----:B------:R0:W1:Y:S02]  /*5b90*/  SHFL.DOWN P5, R207, R155, R152, R153 ;  /* 0x080000989bcf7389 */ /* 0x00006400000a0099 */
[----:B01----:R-:W-:Y:S01]  /*5ba0*/  ENDCOLLECTIVE ;  /* 0x000000000000791b */ /* 0x003fe20003800000 */
.L_x_1018:
[----:B------:R-:W-:Y:S01]  /*5bb0*/  HFMA2.MMA R152, -RZ, RZ, 0, 2.384185791015625e-07 ;  /* 0x00000004ff987435 */ /* 0x000fe200000001ff */
[----:B------:R-:W-:Y:S01]  /*5bc0*/  MOV R155, R211 ;  /* 0x000000d3009b7202 */ /* 0x000fe20000000f00 */
[----:B------:R-:W-:-:S09]  /*5bd0*/  FADD.FTZ R210, R210, R207 ;  /* 0x000000cfd2d27221 */ /* 0x000fd20000010000 */
[----:B------:R-:W-:Y:S05]  /*5be0*/  WARPSYNC.COLLECTIVE R154, `(.L_x_1019) ;  /* 0x000000009a087348 */ /* 0x000fea0003c00000 */
[----:B------:R0:W1:Y:S02]  /*5bf0*/  SHFL.DOWN P5, R207, R155, R152, R153 ;  /* 0x080000989bcf7389 */ /* 0x00006400000a0099 */
[----:B01----:R-:W-:Y:S01]  /*5c00*/  ENDCOLLECTIVE ;  /* 0x000000000000791b */ /* 0x003fe20003800000 */
.L_x_1019:
[----:B------:R-:W-:Y:S02]  /*5c10*/  MOV R155, R210 ;  /* 0x000000d2009b7202 */ /* 0x000fe40000000f00 */
[----:B------:R-:W-:-:S07]  /*5c20*/  MOV R159, R207 ;  /* 0x000000cf009f7202 */ /* 0x000fce0000000f00 */
[----:B------:R-:W-:Y:S05]  /*5c30*/  WARPSYNC.COLLECTIVE R154, `(.L_x_1020) ;  /* 0x000000009a087348 */ /* 0x000fea0003c00000 */
[----:B------:R0:W1:Y:S02]  /*5c40*/  SHFL.DOWN P5, R207, R155, R152, R153 ;  /* 0x080000989bcf7389 */ /* 0x00006400000a0099 */
[----:B01----:R-:W-:Y:S01]  /*5c50*/  ENDCOLLECTIVE ;  /* 0x000000000000791b */ /* 0x003fe20003800000 */
.L_x_1020:
[----:B------:R-:W-:-:S05]  /*5c60*/  FADD.FTZ R159, R211, R159 ;  /* 0x0000009fd39f7221 */ /* 0x000fca0000010000 */
[----:B------:R-:W-:Y:S01]  /*5c70*/  MOV R155, R159 ;  /* 0x0000009f009b7202 */ /* 0x000fe20000000f00 */
[----:B------:R-:W-:Y:S01]  /*5c80*/  IMAD.MOV.U32 R152, RZ, RZ, 0x2 ;  /* 0x00000002ff987424 */ /* 0x000fe200078e00ff */
[----:B------:R-:W-:-:S07]  /*5c90*/  MOV R157, R207 ;  /* 0x000000cf009d7202 */ /* 0x000fce0000000f00 */
[----:B------:R-:W-:Y:S05]  /*5ca0*/  WARPSYNC.COLLECTIVE R154, `(.L_x_1021) ;  /* 0x000000009a087348 */ /* 0x000fea0003c00000 */
[----:B------:R0:W1:Y:S02]  /*5cb0*/  SHFL.DOWN P5, R207, R155, R152, R153 ;  /* 0x080000989bcf7389 */ /* 0x00006400000a0099 */
[----:B01----:R-:W-:Y:S01]  /*5cc0*/  ENDCOLLECTIVE ;  /* 0x000000000000791b */ /* 0x003fe20003800000 */
.L_x_1021:
[----:B------:R-:W-:-:S05]  /*5cd0*/  FADD.FTZ R157, R210, R157 ;  /* 0x0000009dd29d7221 */ /* 0x000fca0000010000 */
[----:B------:R-:W-:Y:S01]  /*5ce0*/  MOV R155, R157 ;  /* 0x0000009d009b7202 */ /* 0x000fe20000000f00 */
[----:B------:R-:W-:-:S07]  /*5cf0*/  FADD.FTZ R159, R159, R207 ;  /* 0x000000cf9f9f7221 */ /* 0x000fce0000010000 */
[----:B------:R-:W-:Y:S05]  /*5d00*/  WARPSYNC.COLLECTIVE R154, `(.L_x_1022) ;  /* 0x000000009a087348 */ /* 0x000fea0003c00000 */
[----:B------:R0:W1:Y:S02]  /*5d10*/  SHFL.DOWN P5, R207, R155, R152, R153 ;  /* 0x080000989bcf7389 */ /* 0x00006400000a0099 */
[----:B01----:R-:W-:Y:S01]  /*5d20*/  ENDCOLLECTIVE ;  /* 0x000000000000791b */ /* 0x003fe20003800000 */
.L_x_1022:
[----:B------:R-:W-:Y:S01]  /*5d30*/  HFMA2.MMA R152, -RZ, RZ, 0, 5.9604644775390625e-08 ;  /* 0x00000001ff987435 */ /* 0x000fe200000001ff */
[----:B------:R-:W-:Y:S01]  /*5d40*/  MOV R155, R159 ;  /* 0x0000009f009b7202 */ /* 0x000fe20000000f00 */
[----:B------:R-:W-:-:S09]  /*5d50*/  FADD.FTZ R157, R157, R207 ;  /* 0x000000cf9d9d7221 */ /* 0x000fd20000010000 */
[----:B------:R-:W-:Y:S05]  /*5d60*/  WARPSYNC.COLLECTIVE R154, `(.L_x_1023) ;  /* 0x000000009a087348 */ /* 0x000fea0003c00000 */
[----:B------:R0:W1:Y:S02]  /*5d70*/  SHFL.DOWN P5, R207, R155, R152, R153 ;  /* 0x080000989bcf7389 */ /* 0x00006400000a0099 */
[----:B01----:R-:W-:Y:S01]  /*5d80*/  ENDCOLLECTIVE ;  /* 0x000000000000791b */ /* 0x003fe20003800000 */
.L_x_1023:
[----:B------:R-:W-:Y:S02]  /*5d90*/  MOV R155, R157 ;  /* 0x0000009d009b7202 */ /* 0x000fe40000000f00 */
[----:B------:R-:W-:-:S07]  /*5da0*/  MOV R208, R207 ;  /* 0x000000cf00d07202 */ /* 0x000fce0000000f00 */
[----:B------:R-:W-:Y:S05]  /*5db0*/  WARPSYNC.COLLECTIVE R154, `(.L_x_1024) ;  /* 0x000000009a087348 */ /* 0x000fea0003c00000 */
[----:B------:R0:W1:Y:S02]  /*5dc0*/  SHFL.DOWN P5, R207, R155, R152, R153 ;  /* 0x080000989bcf7389 */ /* 0x00006400000a0099 */
[----:B01----:R-:W-:Y:S01]  /*5dd0*/  ENDCOLLECTIVE ;  /* 0x000000000000791b */ /* 0x003fe20003800000 */
.L_x_1024:
[----:B------:R-:W-:Y:S01]  /*5de0*/  MOV R153, R207 ;  /* 0x000000cf00997202 */ /* 0x000fe20000000f00 */
[----:B------:R-:W-:Y:S06]  /*5df0*/  BRA `(.L_x_1025) ;  /* 0xffffffcc00687947 */ /* 0x000fec000383ffff */
.L_x_1026:
        /* <DEDUP_REMOVED lines=16> */
.L_x_13874:


//--------------------- .text._ZN10layer_norm13ln_bwd_kernelINS_13Kernel_traitsI13__nv_bfloat16S2_S2_S2_fjLj8192ELj1ELj1ELj8ELj16ENS_18Kernel_traits_baseILj8192ES2_S2_S2_S2_fjLj256EEEEELb1ELb1ELb0ELb1EEEvNS_9BwdParamsE --------------------------
	.section	.text._ZN10layer_norm13ln_bwd_kernelINS_13Kernel_traitsI13__nv_bfloat16S2_S2_S2_fjLj8192ELj1ELj1ELj8ELj16ENS_18Kernel_traits_baseILj8192ES2_S2_S2_S2_fjLj256EEEEELb1ELb1ELb0ELb1EEEvNS_9BwdParamsE,"ax",@progbits
	.align	128
        .global         _ZN10layer_norm13ln_bwd_kernelINS_13Kernel_traitsI13__nv_bfloat16S2_S2_S2_fjLj8192ELj1ELj1ELj8ELj16ENS_18Kernel_traits_baseILj8192ES2_S2_S2_S2_fjLj256EEEEELb1ELb1ELb0ELb1EEEvNS_9BwdParamsE
        .type           _ZN10layer_norm13ln_bwd_kernelINS_13Kernel_traitsI13__nv_bfloat16S2_S2_S2_fjLj8192ELj1ELj1ELj8ELj16ENS_18Kernel_traits_baseILj8192ES2_S2_S2_S2_fjLj256EEEEELb1ELb1ELb0ELb1EEEvNS_9BwdParamsE,@function
        .size           _ZN10layer_norm13ln_bwd_kernelINS_13Kernel_traitsI13__nv_bfloat16S2_S2_S2_fjLj8192ELj1ELj1ELj8ELj16ENS_18Kernel_traits_baseILj8192ES2_S2_S2_S2_fjLj256EEEEELb1ELb1ELb0ELb1EEEvNS_9BwdParamsE,(.L_x_13875 - _ZN10layer_norm13ln_bwd_kernelINS_13Kernel_traitsI13__nv_bfloat16S2_S2_S2_fjLj8192ELj1ELj1ELj8ELj16ENS_18Kernel_traits_baseILj8192ES2_S2_S2_S2_fjLj256EEEEELb1ELb1ELb0ELb1EEEvNS_9BwdParamsE)
        .other          _ZN10layer_norm13ln_bwd_kernelINS_13Kernel_traitsI13__nv_bfloat16S2_S2_S2_fjLj8192ELj1ELj1ELj8ELj16ENS_18Kernel_traits_baseILj8192ES2_S2_S2_S2_fjLj256EEEEELb1ELb1ELb0ELb1EEEvNS_9BwdParamsE,@"STO_CUDA_ENTRY STV_DEFAULT"
_ZN10layer_norm13ln_bwd_kernelINS_13Kernel_traitsI13__nv_bfloat16S2_S2_S2_fjLj8192ELj1ELj1ELj8ELj16ENS_18Kernel_traits_baseILj8192ES2_S2_S2_S2_fjLj256EEEEELb1ELb1ELb0ELb1EEEvNS_9BwdParamsE:
.text._ZN10layer_norm13ln_bwd_kernelINS_13Kernel_traitsI13__nv_bfloat16S2_S2_S2_fjLj8192ELj1ELj1ELj8ELj16ENS_18Kernel_traits_baseILj8192ES2_S2_S2_S2_fjLj256EEEEELb1ELb1ELb0ELb1EEEvNS_9BwdParamsE:
[----:B------:R-:W0:Y:S01]  /*0000*/  LDC R1, c[0x0][0x28] ;  /* 0x00000a00ff017b82 */ /* 0x000e220000000800 */
[----:B------:R-:W1:Y:S01]  /*0010*/  S2R R4, SR_TID.X ;  /* 0x0000000000047919 */ /* 0x000e620000002100 */
[----:B------:R-:W-:Y:S01]  /*0020*/  ULDC.64 UR4, c[0x0][0x278] ;  /* 0x00009e0000047ab9 */ /* 0x000fe20000000a00 */
        /* <DEDUP_REMOVED lines=8> */
[----:B------:R-:W-:Y:S01]  /*00b0*/  ULDC.64 UR18, c[0x0][0x210] ;  /* 0x0000840000127ab9 */ /* 0x000fe20000000a00 */
[----:B0-----:R-:W-:-:S02]  /*00c0*/  IADD3 R1, R1, -0x8, RZ ;  /* 0xfffffff801017810 */ /* 0x001fc40007ffe0ff */
[----:B-1----:R-:W-:-:S04]  /*00d0*/  SHF.L.U32 R0, R4, 0x4, RZ ;  /* 0x0000000404007819 */ /* 0x002fc800000006ff */
[----:B------:R-:W-:-:S04]  /*00e0*/  LOP3.LUT R0, R0, 0xff0, RZ, 0xc0, !PT ;  /* 0x00000ff000007812 */ /* 0x000fc800078ec0ff */
[----:B------:R-:W-:Y:S01]  /*00f0*/  IADD3 R2, P0, R0, UR4, RZ ;  /* 0x0000000400027c10 */ /* 0x000fe2000ff1e0ff */
[----:B------:R-:W0:Y:S03]  /*0100*/  S2UR UR4, SR_CTAID.X ;  /* 0x00000000000479c3 */ /* 0x000e260000002500 */
[----:B------:R-:W-:-:S05]  /*0110*/  IADD3.X R3, RZ, UR5, RZ, P0, !PT ;  /* 0x00000005ff037c10 */ /* 0x000fca00087fe4ff */
[----:B------:R-:W5:Y:S04]  /*0120*/  LDG.E.128 R60, desc[UR6][R2.64] ;  /* 0x00000006023c7981 */ /* 0x000f68000c1e1d00 */
[----:B------:R-:W5:Y:S04]  /*0130*/  LDG.E.128 R56, desc[UR6][R2.64+0x1000] ;  /* 0x0010000602387981 */ /* 0x000f68000c1e1d00 */
[----:B------:R-:W5:Y:S04]  /*0140*/  LDG.E.128 R52, desc[UR6][R2.64+0x2000] ;  /* 0x0020000602347981 */ /* 0x000f68000c1e1d00 */
[----:B------:R1:W5:Y:S01]  /*0150*/  LDG.E.128 R48, desc[UR6][R2.64+0x3000] ;  /* 0x0030000602307981 */ /* 0x000362000c1e1d00 */
[----:B0-----:R-:W-:Y:S01]  /*0160*/  LEA.HI R0, R4, UR4, RZ, 0x18 ;  /* 0x0000000404007c11 */ /* 0x001fe2000f8fc0ff */
[----:B------:R-:W-:-:S03]  /*0170*/  ULDC UR4, c[0x0][0x214] ;  /* 0x0000850000047ab9 */ /* 0x000fc60000000800 */
[----:B------:R-:W-:Y:S02]  /*0180*/  ISETP.GE.AND P0, PT, R0, UR4, PT ;  /* 0x0000000400007c0c */ /* 0x000fe4000bf06270 */
[----:B-1----:R-:W-:-:S11]  /*0190*/  LOP3.LUT R2, R4, 0xff, RZ, 0xc0, !PT ;  /* 0x000000ff04027812 */ /* 0x002fd600078ec0ff */
        /* <DEDUP_REMOVED lines=25> */
[----:B-----5:R-:W-:Y:S02]  /*0330*/  CS2R R54, SRZ ;  /* 0x0000000000367805 */ /* 0x020fe4000001ff00 */
        /* <DEDUP_REMOVED lines=24> */
.L_x_1027:
[----:B------:R-:W-:Y:S02]  /*04c0*/  ULDC.64 UR4, c[0x0][0x260] ;  /* 0x0000980000047ab9 */ /* 0x000fe40000000a00 */
[----:B------:R-:W-:-:S04]  /*04d0*/  LEA R2, P0, R2, UR4, 0x4 ;  /* 0x0000000402027c11 */ /* 0x000fc8000f8020ff */
[----:B------:R-:W-:Y:S01]  /*04e0*/  IADD3.X R3, RZ, UR5, RZ, P0, !PT ;  /* 0x00000005ff037c10 */ /* 0x000fe200087fe4ff */
[----:B------:R-:W-:-:S04]  /*04f0*/  ULDC.64 UR4, c[0x0][0x270] ;  /* 0x00009c0000047ab9 */ /* 0x000fc80000000a00 */
[----:B------:R-:W2:Y:S04]  /*0500*/  LDG.E.128 R244, desc[UR6][R2.64] ;  /* 0x0000000602f47981 */ /* 0x000ea8000c1e1d00 */
[----:B------:R-:W3:Y:S04]  /*0510*/  LDG.E.128 R236, desc[UR6][R2.64+0x1000] ;  /* 0x0010000602ec7981 */ /* 0x000ee8000c1e1d00 */
[----:B------:R-:W4:Y:S04]  /*0520*/  LDG.E.128 R220, desc[UR6][R2.64+0x2000] ;  /* 0x0020000602dc7981 */ /* 0x000f28000c1e1d00 */
[----:B------:R2:W4:Y:S01]  /*0530*/  LDG.E.128 R4, desc[UR6][R2.64+0x3000] ;  /* 0x0030000602047981 */ /* 0x000522000c1e1d00 */
        /* <DEDUP_REMOVED lines=48> */
[----:B--2---:R-:W-:Y:S01]  /*0840*/  IMAD.U32 R2, R244, 0x10000, RZ ;  /* 0x00010000f4027824 */ /* 0x004fe200078e00ff */
[C---:B------:R-:W-:Y:S02]  /*0850*/  PRMT R248, R246.reuse, 0x7632, R248 ;  /* 0x00007632f6f87816 */ /* 0x040fe400000000f8 */
[----:B------:R-:W-:Y:S01]  /*0860*/  SHF.L.U32 R249, R246, 0x10, RZ ;  /* 0x00000010f6f97819 */ /* 0x000fe200000006ff */
[----:B---3--:R-:W-:Y:S01]  /*0870*/  IMAD.U32 R243, R237, 0x10000, RZ ;  /* 0x00010000edf37824 */ /* 0x008fe200078e00ff */
[----:B------:R-:W-:Y:S01]  /*0880*/  PRMT R252, R244, 0x7632, R252 ;  /* 0x00007632f4fc7816 */ /* 0x000fe200000000fc */
[----:B------:R0:W-:Y:S01]  /*0890*/  STL [R1], R2 ;  /* 0x0000000201007387 */ /* 0x0001e20000100800 */
[----:B------:R-:W-:-:S02]  /*08a0*/  PRMT R246, R247, 0x7632, R246 ;  /* 0x00007632f7f67816 */ /* 0x000fc400000000f6 */
[C---:B------:R-:W-:Y:S02]  /*08b0*/  PRMT R240, R238.reuse, 0x7632, R240 ;  /* 0x00007632eef07816 */ /* 0x040fe400000000f0 */
[----:B------:R-:W-:Y:S01]  /*08c0*/  SHF.L.U32 R241, R238, 0x10, RZ ;  /* 0x00000010eef17819 */ /* 0x000fe200000006ff */
[----:B----4-:R-:W-:Y:S01]  /*08d0*/  IMAD.U32 R180, R7, 0x10000, RZ ;  /* 0x0001000007b47824 */ /* 0x010fe200078e00ff */
[----:B------:R-:W-:Y:S01]  /*08e0*/  PRMT R225, R220, 0x7632, R225 ;  /* 0x00007632dce17816 */ /* 0x000fe200000000e1 */
[----:B------:R-:W-:Y:S01]  /*08f0*/  IMAD.U32 R246, R246, 0x10000, RZ ;  /* 0x00010000f6f67824 */ /* 0x000fe200078e00ff */
[C---:B------:R-:W-:Y:S02]  /*0900*/  PRMT R64, R221.reuse, 0x7632, R64 ;  /* 0x00007632dd407816 */ /* 0x040fe40000000040 */
[----:B0-----:R-:W-:Y:S02]  /*0910*/  CS2R R2, SRZ ;  /* 0x0000000000027805 */ /* 0x001fe4000001ff00 */
[----:B------:R-:W-:Y:S01]  /*0920*/  SHF.L.U32 R224, R221, 0x10, RZ ;  /* 0x00000010dde07819 */ /* 0x000fe200000006ff */
[----:B------:R-:W-:Y:S01]  /*0930*/  IMAD.U32 R225, R225, 0x10000, RZ ;  /* 0x00010000e1e17824 */ /* 0x000fe200078e00ff */
[----:B------:R-:W-:-:S02]  /*0940*/  PRMT R184, R5, 0x7632, R184 ;  /* 0x0000763205b87816 */ /* 0x000fc400000000b8 */
[----:B------:R-:W-:Y:S02]  /*0950*/  PRMT R250, R245, 0x7632, R250 ;  /* 0x00007632f5fa7816 */ /* 0x000fe400000000fa */
[----:B------:R-:W-:Y:S01]  /*0960*/  PRMT R244, R236, 0x7632, R244 ;  /* 0x00007632ecf47816 */ /* 0x000fe200000000f4 */
[----:B------:R-:W-:Y:S01]  /*0970*/  IMAD.U32 R184, R184, 0x10000, RZ ;  /* 0x00010000b8b87824 */ /* 0x000fe200078e00ff */
[----:B------:R-:W-:Y:S02]  /*0980*/  PRMT R242, R237, 0x7632, R242 ;  /* 0x00007632edf27816 */ /* 0x000fe400000000f2 */
[----:B------:R-:W-:Y:S02]  /*0990*/  PRMT R238, R239, 0x7632, R238 ;  /* 0x00007632efee7816 */ /* 0x000fe400000000ee */
[C---:B------:R-:W-:Y:S01]  /*09a0*/  PRMT R221, R222.reuse, 0x7632, R221 ;  /* 0x00007632dedd7816 */ /* 0x040fe200000000dd */
[----:B------:R-:W-:Y:S01]  /*09b0*/  IMAD.U32 R222, R222, 0x10000, RZ ;  /* 0x00010000dede7824 */ /* 0x000fe200078e00ff */
[----:B------:R-:W-:-:S02]  /*09c0*/  PRMT R188, R223, 0x7632, R188 ;  /* 0x00007632dfbc7816 */ /* 0x000fc400000000bc */
[----:B------:R-:W-:Y:S02]  /*09d0*/  PRMT R186, R4, 0x7632, R186 ;  /* 0x0000763204ba7816 */ /* 0x000fe400000000ba */
[----:B------:R-:W-:Y:S02]  /*09e0*/  PRMT R181, R6, 0x7632, R181 ;  /* 0x0000763206b57816 */ /* 0x000fe400000000b5 */
[----:B------:R-:W-:Y:S02]  /*09f0*/  PRMT R179, R7, 0x7632, R179 ;  /* 0x0000763207b37816 */ /* 0x000fe400000000b3 */
[----:B------:R-:W-:Y:S02]  /*0a00*/  SHF.L.U32 R237, R220, 0x10, RZ ;  /* 0x00000010dced7819 */ /* 0x000fe400000006ff */
[----:B------:R-:W-:Y:S02]  /*0a10*/  SHF.L.U32 R251, R245, 0x10, RZ ;  /* 0x00000010f5fb7819 */ /* 0x000fe400000006ff */
[----:B------:R-:W-:-:S02]  /*0a20*/  SHF.L.U32 R220, R223, 0x10, RZ ;  /* 0x00000010dfdc7819 */ /* 0x000fc400000006ff */
[----:B------:R-:W-:Y:S02]  /*0a30*/  SHF.L.U32 R187, R4, 0x10, RZ ;  /* 0x0000001004bb7819 */ /* 0x000fe400000006ff */
[----:B------:R-:W-:Y:S02]  /*0a40*/  SHF.L.U32 R185, R5, 0x10, RZ ;  /* 0x0000001005b97819 */ /* 0x000fe400000006ff */
[----:B------:R-:W-:Y:S02]  /*0a50*/  CS2R R4, SRZ ;  /* 0x0000000000047805 */ /* 0x000fe4000001ff00 */
[----:B------:R-:W-:Y:S02]  /*0a60*/  SHF.L.U32 R183, R6, 0x10, RZ ;  /* 0x0000001006b77819 */ /* 0x000fe400000006ff */
[----:B------:R-:W-:Y:S02]  /*0a70*/  CS2R R6, SRZ ;  /* 0x0000000000067805 */ /* 0x000fe4000001ff00 */
        /* <DEDUP_REMOVED lines=16> */
.L_x_1031:
[----:B------:R-:W0:Y:S01]  /*0b80*/  S2R R89, SR_TID.X ;  /* 0x0000000000597919 */ /* 0x000e220000002100 */
[----:B------:R-:W1:Y:S01]  /*0b90*/  @P0 LDC.64 R84, c[0x0][0x270] ;  /* 0x00009c00ff540b82 */ /* 0x000e620000000a00 */
[----:B------:R-:W-:Y:S01]  /*0ba0*/  IMAD R86, R0, UR9, RZ ;  /* 0x0000000900567c24 */ /* 0x000fe2000f8e02ff */
[----:B------:R-:W-:Y:S01]  /*0bb0*/  SHF.R.S32.HI R88, RZ, 0x1f, R0 ;  /* 0x0000001fff587819 */ /* 0x000fe20000011400 */
[----:B------:R-:W2:Y:S03]  /*0bc0*/  LDL R227, [R1] ;  /* 0x0000000001e37983 */ /* 0x000ea60000100800 */
[----:B------:R-:W-:Y:S02]  /*0bd0*/  SHF.R.S32.HI R87, RZ, 0x1f, R86 ;  /* 0x0000001fff577819 */ /* 0x000fe40000011456 */
[----:B------:R-:W3:Y:S02]  /*0be0*/  LDC.64 R102, c[0x0][0x238] ;  /* 0x00008e00ff667b82 */ /* 0x000ee40000000a00 */
[----:B------:R-:W-:-:S06]  /*0bf0*/  LEA.HI R87, R87, R86, RZ, 0x3 ;  /* 0x0000005657577211 */ /* 0x000fcc00078f18ff */
[----:B------:R-:W4:Y:S01]  /*0c00*/  LDC.64 R112, c[0x0][0x2b8] ;  /* 0x0000ae00ff707b82 */ /* 0x000f220000000a00 */
[----:B-1----:R-:W-:-:S07]  /*0c10*/  @P0 LEA R84, P1, R0, R84, 0x1 ;  /* 0x0000005400540211 */ /* 0x002fce00078208ff */
[----:B------:R-:W1:Y:S01]  /*0c20*/  LDC.64 R100, c[0x0][0x250] ;  /* 0x00009400ff647b82 */ /* 0x000e620000000a00 */
[----:B------:R-:W-:Y:S02]  /*0c30*/  @P0 LEA.HI.X R85, R0, R85, R88, 0x1, P1 ;  /* 0x0000005500550211 */ /* 0x000fe400008f0c58 */
[----:B0-----:R-:W-:-:S03]  /*0c40*/  LOP3.LUT R89, R89, 0xff, RZ, 0xc0, !PT ;  /* 0x000000ff59597812 */ /* 0x001fc600078ec0ff */
[----:B------:R3:W2:Y:S02]  /*0c50*/  @P0 LDG.E.U16 R161, desc[UR6][R84.64] ;  /* 0x0000000654a10981 */ /* 0x0006a4000c1e1500 */
[----:B------:R-:W0:Y:S01]  /*0c60*/  LDC.64 R158, c[0x0][0x258] ;  /* 0x00009600ff9e7b82 */ /* 0x000e220000000a00 */
[----:B------:R-:W-:-:S04]  /*0c70*/  LEA.HI.SX32 R182, R87, R89, 0x1d ;  /* 0x0000005957b67211 */ /* 0x000fc800078feaff */
[C---:B------:R-:W-:Y:S02]  /*0c80*/  IADD3 R178, R182.reuse, 0x100, RZ ;  /* 0x00000100b6b27810 */ /* 0x040fe40007ffe0ff */
[C---:B------:R-:W-:Y:S01]  /*0c90*/  IADD3 R171, R182.reuse, 0x200, RZ ;  /* 0x00000200b6ab7810 */ /* 0x040fe20007ffe0ff */
[C---:B----4-:R-:W-:Y:S01]  /*0ca0*/  IMAD.WIDE.U32 R88, R182.reuse, 0x10, R112 ;  /* 0x00000010b6587825 */ /* 0x050fe200078e0070 */
[----:B------:R-:W4:Y:S03]  /*0cb0*/  LDC.64 R212, c[0x0][0x240] ;  /* 0x00009000ffd47b82 */ /* 0x000f260000000a00 */
[--C-:B---3--:R-:W-:Y:S02]  /*0cc0*/  IMAD.WIDE.U32 R84, R182, 0x10, R102.reuse ;  /* 0x00000010b6547825 */ /* 0x108fe400078e0066 */
[----:B------:R-:W3:Y:S02]  /*0cd0*/  LDG.E.128 R88, desc[UR6][R88.64] ;  /* 0x0000000658587981 */ /* 0x000ee4000c1e1d00 */
[----:B------:R-:W-:-:S02]  /*0ce0*/  IMAD.WIDE.U32 R92, R178, 0x10, R102 ;  /* 0x00000010b25c7825 */ /* 0x000fc400078e0066 */
[----:B------:R-:W4:Y:S02]  /*0cf0*/  LDG.E.128 R84, desc[UR6][R84.64] ;  /* 0x0000000654547981 */ /* 0x000f24000c1e1d00 */
[----:B------:R-:W-:Y:S02]  /*0d00*/  IMAD.WIDE.U32 R96, R171, 0x10, R102 ;  /* 0x00000010ab607825 */ /* 0x000fe400078e0066 */
[----:B------:R-:W2:Y:S04]  /*0d10*/  LDG.E.128 R92, desc[UR6][R92.64] ;  /* 0x000000065c5c7981 */ /* 0x000ea8000c1e1d00 */
[----:B------:R-:W2:Y:S01]  /*0d20*/  LDG.E.128 R96, desc[UR6][R96.64] ;  /* 0x0000000660607981 */ /* 0x000ea2000c1e1d00 */
[----:B-1----:R-:W-:-:S04]  /*0d30*/  IMAD.WIDE R100, R0, 0x4, R100 ;  /* 0x0000000400647825 */ /* 0x002fc800078e0264 */
[----:B------:R-:W-:Y:S01]  /*0d40*/  VIADD R170, R182, 0x300 ;  /* 0x00000300b6aa7836 */ /* 0x000fe20000000000 */
[----:B------:R-:W2:Y:S01]  /*0d50*/  LDG.E R192, desc[UR6][R100.64] ;  /* 0x0000000664c07981 */ /* 0x000ea2000c1e1900 */
[----:B0-----:R-:W-:-:S04]  /*0d60*/  IMAD.WIDE R158, R0, 0x4, R158 ;  /* 0x00000004009e7825 */ /* 0x001fc800078e029e */
[----:B------:R-:W-:Y:S01]  /*0d70*/  IMAD.WIDE.U32 R102, R170, 0x10, R102 ;  /* 0x00000010aa667825 */ /* 0x000fe200078e0066 */
[----:B------:R0:W2:Y:S03]  /*0d80*/  LDG.E R172, desc[UR6][R158.64] ;  /* 0x000000069eac7981 */ /* 0x0000a6000c1e1900 */
[--C-:B------:R-:W-:Y:S02]  /*0d90*/  IMAD.WIDE.U32 R108, R171, 0x10, R112.reuse ;  /* 0x00000010ab6c7825 */ /* 0x100fe400078e0070 */
[----:B------:R-:W2:Y:S04]  /*0da0*/  LDG.E.128 R100, desc[UR6][R102.64] ;  /* 0x0000000666647981 */ /* 0x000ea8000c1e1d00 */
[----:B------:R-:W2:Y:S01]  /*0db0*/  LDG.E.128 R108, desc[UR6][R108.64] ;  /* 0x000000066c6c7981 */ /* 0x000ea2000c1e1d00 */
[----:B------:R-:W-:-:S04]  /*0dc0*/  IMAD.WIDE.U32 R104, R178, 0x10, R112 ;  /* 0x00000010b2687825 */ /* 0x000fc800078e0070 */
[----:B------:R-:W-:Y:S02]  /*0dd0*/  IMAD.WIDE.U32 R112, R170, 0x10, R112 ;  /* 0x00000010aa707825 */ /* 0x000fe400078e0070 */
[----:B------:R-:W2:Y:S04]  /*0de0*/  LDG.E.128 R104, desc[UR6][R104.64] ;  /* 0x0000000668687981 */ /* 0x000ea8000c1e1d00 */
[----:B------:R-:W2:Y:S01]  /*0df0*/  LDG.E.128 R112, desc[UR6][R112.64] ;  /* 0x0000000670707981 */ /* 0x000ea2000c1e1d00 */
[----:B------:R-:W-:-:S04]  /*0e00*/  ISETP.NE.U32.AND P1, PT, RZ, UR10, PT ;  /* 0x0000000aff007c0c */ /* 0x000fc8000bf25070 */
[----:B------:R-:W-:-:S13]  /*0e10*/  ISETP.NE.AND.EX P1, PT, RZ, UR11, PT, P1 ;  /* 0x0000000bff007c0c */ /* 0x000fda000bf25310 */
[----:B------:R-:W1:Y:S08]  /*0e20*/  @P1 LDC.64 R174, c[0x0][0x2c8] ;  /* 0x0000b200ffae1b82 */ /* 0x000e700000000a00 */
[----:B------:R-:W1:Y:S01]  /*0e30*/  @P1 LDC.64 R176, c[0x0][0x2c8] ;  /* 0x0000b200ffb01b82 */ /* 0x000e620000000a00 */
[----:B------:R-:W-:Y:S02]  /*0e40*/  MOV R173, 0x3f800000 ;  /* 0x3f80000000ad7802 */ /* 0x000fe40000000f00 */
[----:B------:R-:W-:-:S05]  /*0e50*/  LOP3.LUT P3, RZ, R160, 0xff, RZ, 0xc0, !PT ;  /* 0x000000ffa0ff7812 */ /* 0x000fca000786c0ff */
[----:B0-----:R-:W0:Y:S01]  /*0e60*/  @P1 LDC.64 R158, c[0x0][0x2c8] ;  /* 0x0000b200ff9e1b82 */ /* 0x001e220000000a00 */
[----:B------:R-:W0:Y:S01]  /*0e70*/  S2R R230, SR_TID.X ;  /* 0x0000000000e67919 */ /* 0x000e220000002100 */
[----:B------:R-:W-:Y:S01]  /*0e80*/  ISETP.NE.AND P4, PT, RZ, UR8, PT ;  /* 0x00000008ff007c0c */ /* 0x000fe2000bf85270 */
[----:B0-----:R-:W-:-:S05]  /*0e90*/  @P1 IMAD.WIDE.U32 R158, R182, 0x10, R158 ;  /* 0x00000010b69e1825 */ /* 0x001fca00078e009e */
[----:B-----5:R-:W5:Y:S01]  /*0ea0*/  @P1 LDG.E.128 R64, desc[UR6][R158.64] ;  /* 0x000000069e401981 */ /* 0x020f62000c1e1d00 */
[----:B------:R-:W-:Y:S02]  /*0eb0*/  LOP3.LUT P2, RZ, R230, 0x1f, RZ, 0xc0, !PT ;  /* 0x0000001fe6ff7812 */ /* 0x000fe4000784c0ff */
[C---:B---3--:R-:W-:Y:S02]  /*0ec0*/  PRMT R193, R88.reuse, 0x7632, R193 ;  /* 0x0000763258c17816 */ /* 0x048fe400000000c1 */
[----:B------:R-:W-:Y:S02]  /*0ed0*/  SHF.L.U32 R234, R88, 0x10, RZ ;  /* 0x0000001058ea7819 */ /* 0x000fe400000006ff */
[----:B----4-:R-:W-:Y:S01]  /*0ee0*/  PRMT R197, R84, 0x7632, R197 ;  /* 0x0000763254c57816 */ /* 0x010fe200000000c5 */
[----:B------:R-:W-:Y:S01]  /*0ef0*/  IMAD.U32 R200, R86, 0x10000, RZ ;  /* 0x0001000056c87824 */ /* 0x000fe200078e00ff */
[----:B------:R-:W-:Y:S02]  /*0f00*/  SHF.L.U32 R202, R84, 0x10, RZ ;  /* 0x0000001054ca7819 */ /* 0x000fe400000006ff */
[----:B------:R-:W-:-:S02]  /*0f10*/  PRMT R195, R85, 0x7632, R195 ;  /* 0x0000763255c37816 */ /* 0x000fc400000000c3 */
[----:B------:R-:W-:Y:S01]  /*0f20*/  SHF.L.U32 R203, R85, 0x10, RZ ;  /* 0x0000001055cb7819 */ /* 0x000fe200000006ff */
[----:B-1----:R-:W-:Y:S01]  /*0f30*/  @P1 IMAD.WIDE.U32 R84, R171, 0x10, R174 ;  /* 0x00000010ab541825 */ /* 0x002fe200078e00ae */
[----:B------:R-:W-:Y:S02]  /*0f40*/  PRMT R194, R86, 0x7632, R194 ;  /* 0x0000763256c27816 */ /* 0x000fe400000000c2 */
[C---:B------:R-:W-:Y:S02]  /*0f50*/  PRMT R199, R87.reuse, 0x7632, R199 ;  /* 0x0000763257c77816 */ /* 0x040fe400000000c7 */
[----:B------:R-:W-:Y:S01]  /*0f60*/  SHF.L.U32 R226, R87, 0x10, RZ ;  /* 0x0000001057e27819 */ /* 0x000fe200000006ff */
[----:B------:R-:W-:Y:S01]  /*0f70*/  @P1 IMAD.WIDE.U32 R86, R170, 0x10, R176 ;  /* 0x00000010aa561825 */ /* 0x000fe200078e00b0 */
[C---:B------:R-:W-:Y:S01]  /*0f80*/  PRMT R191, R89.reuse, 0x7632, R191 ;  /* 0x0000763259bf7816 */ /* 0x040fe200000000bf */
[----:B------:R0:W5:Y:S01]  /*0f90*/  @P1 LDG.E.128 R72, desc[UR6][R84.64] ;  /* 0x0000000654481981 */ /* 0x000162000c1e1d00 */
[----:B------:R-:W-:Y:S01]  /*0fa0*/  SHF.L.U32 R190, R89, 0x10, RZ ;  /* 0x0000001059be7819 */ /* 0x000fe200000006ff */
[----:B--2---:R-:W-:Y:S01]  /*0fb0*/  IMAD.U32 R177, R96, 0x10000, RZ ;  /* 0x0001000060b17824 */ /* 0x004fe200078e00ff */
[C---:B------:R-:W-:Y:S01]  /*0fc0*/  PRMT R89, R92.reuse, 0x7632, R89 ;  /* 0x000076325c597816 */ /* 0x040fe20000000059 */
[----:B------:R1:W5:Y:S01]  /*0fd0*/  @P1 LDG.E.128 R76, desc[UR6][R86.64] ;  /* 0x00000006564c1981 */ /* 0x000362000c1e1d00 */
[----:B------:R-:W-:-:S02]  /*0fe0*/  SHF.L.U32 R218, R92, 0x10, RZ ;  /* 0x000000105cda7819 */ /* 0x000fc400000006ff */
[C---:B------:R-:W-:Y:S02]  /*0ff0*/  PRMT R88, R93.reuse, 0x7632, R88 ;  /* 0x000076325d587816 */ /* 0x040fe40000000058 */
[----:B------:R-:W-:Y:S01]  /*1000*/  SHF.L.U32 R211, R93, 0x10, RZ ;  /* 0x000000105dd37819 */ /* 0x000fe200000006ff */
[----:B------:R-:W-:Y:S01]  /*1010*/  IMAD.WIDE.U32 R92, R170, 0x8, R212 ;  /* 0x00000008aa5c7825 */ /* 0x000fe200078e00d4 */
[C---:B------:R-:W-:Y:S02]  /*1020*/  PRMT R196, R94.reuse, 0x7632, R196 ;  /* 0x000076325ec47816 */ /* 0x040fe400000000c4 */
[----:B------:R-:W-:Y:S02]  /*1030*/  SHF.L.U32 R216, R94, 0x10, RZ ;  /* 0x000000105ed87819 */ /* 0x000fe400000006ff */
[C---:B------:R-:W-:Y:S01]  /*1040*/  PRMT R198, R95.reuse, 0x7632, R198 ;  /* 0x000076325fc67816 */ /* 0x040fe200000000c6 */
[----:B------:R-:W5:Y:S01]  /*1050*/  LDG.E.64 R92, desc[UR6][R92.64] ;  /* 0x000000065c5c7981 */ /* 0x000f62000c1e1b00 */
[----:B------:R-:W-:Y:S01]  /*1060*/  SHF.L.U32 R204, R95, 0x10, RZ ;  /* 0x000000105fcc7819 */ /* 0x000fe200000006ff */
[----:B------:R-:W-:Y:S01]  /*1070*/  IMAD.WIDE.U32 R94, R171, 0x8, R212 ;  /* 0x00000008ab5e7825 */ /* 0x000fe200078e00d4 */
[----:B------:R-:W-:-:S02]  /*1080*/  PRMT R174, R96, 0x7632, R174 ;  /* 0x0000763260ae7816 */ /* 0x000fc400000000ae */
[C---:B------:R-:W-:Y:S02]  /*1090*/  PRMT R175, R97.reuse, 0x7632, R175 ;  /* 0x0000763261af7816 */ /* 0x040fe400000000af */
[----:B------:R-:W-:Y:S01]  /*10a0*/  SHF.L.U32 R206, R97, 0x10, RZ ;  /* 0x0000001061ce7819 */ /* 0x000fe200000006ff */
[----:B------:R-:W-:Y:S01]  /*10b0*/  IMAD.WIDE.U32 R96, R178, 0x8, R212 ;  /* 0x00000008b2607825 */ /* 0x000fe200078e00d4 */
[C---:B------:R-:W-:Y:S01]  /*10c0*/  PRMT R176, R98.reuse, 0x7632, R176 ;  /* 0x0000763262b07816 */ /* 0x040fe200000000b0 */
[----:B------:R-:W5:Y:S01]  /*10d0*/  LDG.E.64 R94, desc[UR6][R94.64] ;  /* 0x000000065e5e7981 */ /* 0x000f62000c1e1b00 */
[----:B------:R-:W-:Y:S02]  /*10e0*/  SHF.L.U32 R207, R98, 0x10, RZ ;  /* 0x0000001062cf7819 */ /* 0x000fe400000006ff */
[C---:B------:R-:W-:Y:S01]  /*10f0*/  PRMT R205, R99.reuse, 0x7632, R205 ;  /* 0x0000763263cd7816 */ /* 0x040fe200000000cd */
[----:B------:R-:W5:Y:S01]  /*1100*/  LDG.E.64 R96, desc[UR6][R96.64] ;  /* 0x0000000660607981 */ /* 0x000f62000c1e1b00 */
[----:B------:R-:W-:Y:S01]  /*1110*/  SHF.L.U32 R208, R99, 0x10, RZ ;  /* 0x0000001063d07819 */ /* 0x000fe200000006ff */
[----:B------:R-:W-:-:S06]  /*1120*/  IMAD.WIDE.U32 R98, R182, 0x8, R212 ;  /* 0x00000008b6627825 */ /* 0x000fcc00078e00d4 */
[----:B------:R-:W5:Y:S01]  /*1130*/  LDG.E.64 R98, desc[UR6][R98.64] ;  /* 0x0000000662627981 */ /* 0x000f62000c1e1b00 */
[----:B------:R-:W-:Y:S02]  /*1140*/  @P0 SHF.L.U32 R173, R161, 0x10, RZ ;  /* 0x00000010a1ad0819 */ /* 0x000fe400000006ff */
[----:B------:R-:W2:Y:S01]  /*1150*/  @P1 LDC.64 R160, c[0x0][0x2c8] ;  /* 0x0000b200ffa01b82 */ /* 0x000ea20000000a00 */
[----:B0-----:R-:W-:Y:S02]  /*1160*/  FSEL R84, R192, RZ, !P4 ;  /* 0x000000ffc0547208 */ /* 0x001fe40006000000 */
[----:B------:R-:W-:Y:S02]  /*1170*/  SHF.L.U32 R199, R199, 0x10, RZ ;  /* 0x00000010c7c77819 */ /* 0x000fe400000006ff */
[----:B------:R-:W-:Y:S01]  /*1180*/  SHF.L.U32 R197, R197, 0x10, RZ ;  /* 0x00000010c5c57819 */ /* 0x000fe200000006ff */
[----:B------:R-:W-:Y:S01]  /*1190*/  FADD.FTZ R158, -R84, R202 ;  /* 0x000000ca549e7221 */ /* 0x000fe20000010100 */
[----:B------:R-:W-:Y:S01]  /*11a0*/  PRMT R189, R90, 0x7632, R189 ;  /* 0x000076325abd7816 */ /* 0x000fe200000000bd */
[----:B------:R-:W-:Y:S01]  /*11b0*/  FADD.FTZ R226, -R84, R226 ;  /* 0x000000e254e27221 */ /* 0x000fe20000010100 */
[----:B------:R-:W-:Y:S01]  /*11c0*/  SHF.L.U32 R201, R90, 0x10, RZ ;  /* 0x000000105ac97819 */ /* 0x000fe200000006ff */
[----:B------:R-:W-:Y:S01]  /*11d0*/  FMUL.FTZ R158, R172, R158 ;  /* 0x0000009eac9e7220 */ /* 0x000fe20000410000 */
[----:B------:R-:W-:Y:S01]  /*11e0*/  PRMT R90, R91, 0x7632, R90 ;  /* 0x000076325b5a7816 */ /* 0x000fe2000000005a */
[----:B------:R-:W-:Y:S01]  /*11f0*/  FADD.FTZ R229, -R84, R199 ;  /* 0x000000c754e57221 */ /* 0x000fe20000010100 */
[----:B------:R-:W-:-:S02]  /*1200*/  SHF.L.U32 R195, R195, 0x10, RZ ;  /* 0x00000010c3c37819 */ /* 0x000fc400000006ff */
[----:B------:R-:W-:Y:S01]  /*1210*/  SHF.L.U32 R175, R175, 0x10, RZ ;  /* 0x00000010afaf7819 */ /* 0x000fe200000006ff */
[----:B--2---:R-:W-:Y:S01]  /*1220*/  @P1 IMAD.WIDE.U32 R160, R178, 0x10, R160 ;  /* 0x00000010b2a01825 */ /* 0x004fe200078e00a0 */
[----:B-1----:R-:W-:-:S04]  /*1230*/  PRMT R86, R100, 0x7632, R86 ;  /* 0x0000763264567816 */ /* 0x002fc80000000056 */
[----:B------:R0:W5:Y:S01]  /*1240*/  @P1 LDG.E.128 R68, desc[UR6][R160.64] ;  /* 0x00000006a0441981 */ /* 0x000162000c1e1d00 */
[----:B------:R-:W-:Y:S01]  /*1250*/  PRMT R87, R101, 0x7632, R87 ;  /* 0x0000763265577816 */ /* 0x000fe20000000057 */
[----:B------:R-:W-:Y:S01]  /*1260*/  FADD.FTZ R235, -R84, R197 ;  /* 0x000000c554eb7221 */ /* 0x000fe20000010100 */
[----:B------:R-:W-:Y:S01]  /*1270*/  PRMT R85, R102, 0x7632, R85 ;  /* 0x0000763266557816 */ /* 0x000fe20000000055 */
[----:B------:R-:W-:Y:S01]  /*1280*/  IMAD.U32 R91, R91, 0x10000, RZ ;  /* 0x000100005b5b7824 */ /* 0x000fe200078e00ff */
[----:B------:R-:W-:Y:S01]  /*1290*/  PRMT R159, R103, 0x7632, R159 ;  /* 0x00007632679f7816 */ /* 0x000fe2000000009f */
[----:B0-----:R-:W-:Y:S01]  /*12a0*/  IMAD.U32 R161, R194, 0x10000, RZ ;  /* 0x00010000c2a17824 */ /* 0x001fe200078e00ff */
[----:B------:R-:W-:Y:S01]  /*12b0*/  SHF.L.U32 R193, R193, 0x10, RZ ;  /* 0x00000010c1c17819 */ /* 0x000fe200000006ff */
[----:B------:R-:W-:Y:S01]  /*12c0*/  FADD.FTZ R143, R234, R143 ;  /* 0x0000008fea8f7221 */ /* 0x000fe20000010000 */
[----:B------:R-:W-:Y:S01]  /*12d0*/  FFMA.FTZ R119, R158, R234, R119 ;  /* 0x000000ea9e777223 */ /* 0x000fe20000010077 */
[C---:B------:R-:W-:Y:S01]  /*12e0*/  FADD.FTZ R228, -R84.reuse, R161 ;  /* 0x000000a154e47221 */ /* 0x040fe20000010100 */
[----:B------:R-:W-:Y:S01]  /*12f0*/  FADD.FTZ R161, -R84, R177 ;  /* 0x000000b154a17221 */ /* 0x000fe20000010100 */
[----:B------:R-:W-:Y:S01]  /*1300*/  FMUL.FTZ R226, R172, R226 ;  /* 0x000000e2ace27220 */ /* 0x000fe20000410000 */
[----:B------:R-:W-:Y:S01]  /*1310*/  SHF.L.U32 R90, R90, 0x10, RZ ;  /* 0x000000105a5a7819 */ /* 0x000fe200000006ff */
[----:B------:R-:W-:Y:S01]  /*1320*/  FADD.FTZ R160, -R84, R203 ;  /* 0x000000cb54a07221 */ /* 0x000fe20000010100 */
[----:B------:R-:W-:Y:S01]  /*1330*/  SHF.L.U32 R192, R102, 0x10, RZ ;  /* 0x0000001066c07819 */ /* 0x000fe200000006ff */
[C---:B------:R-:W-:Y:S01]  /*1340*/  FADD.FTZ R232, -R84.reuse, R195 ;  /* 0x000000c354e87221 */ /* 0x040fe20000010100 */
[C---:B------:R-:W-:Y:S01]  /*1350*/  FADD.FTZ R177, -R84.reuse, R207 ;  /* 0x000000cf54b17221 */ /* 0x040fe20000010100 */
[----:B------:R-:W-:Y:S01]  /*1360*/  FADD.FTZ R194, -R84, R175 ;  /* 0x000000af54c27221 */ /* 0x000fe20000010100 */
[----:B------:R-:W-:Y:S01]  /*1370*/  FMUL.FTZ R234, R227, R234 ;  /* 0x000000eae3ea7220 */ /* 0x000fe20000410000 */
[----:B------:R-:W-:Y:S01]  /*1380*/  FMUL.FTZ R229, R172, R229 ;  /* 0x000000e5ace57220 */ /* 0x000fe20000410000 */
        /* <DEDUP_REMOVED lines=14> */
[----:B------:R-:W-:Y:S01]  /*1470*/  PRMT R175, R108, 0x7632, R175 ;  /* 0x000076326caf7816 */ /* 0x000fe200000000af */
[----:B------:R-:W-:Y:S01]  /*1480*/  FADD.FTZ R137, R91, R137 ;  /* 0x000000895b897221 */ /* 0x000fe20000010000 */
[----:B------:R-:W-:Y:S01]  /*1490*/  SHF.L.U32 R159, R159, 0x10, RZ ;  /* 0x000000109f9f7819 */ /* 0x000fe200000006ff */
[-C--:B------:R-:W-:Y:S01]  /*14a0*/  FFMA.FTZ R149, R226, R91.reuse, R149 ;  /* 0x0000005be2957223 */ /* 0x080fe20000010095 */
[----:B------:R-:W-:Y:S01]  /*14b0*/  SHF.L.U32 R108, R108, 0x10, RZ ;  /* 0x000000106c6c7819 */ /* 0x000fe200000006ff */
[----:B------:R-:W-:Y:S01]  /*14c0*/  FMUL.FTZ R227, R247, R91 ;  /* 0x0000005bf7e37220 */ /* 0x000fe20000410000 */
[----:B------:R-:W-:Y:S01]  /*14d0*/  FMUL.FTZ R161, R172, R161 ;  /* 0x000000a1aca17220 */ /* 0x000fe20000410000 */
[-C--:B------:R-:W-:Y:S01]  /*14e0*/  FMUL.FTZ R236, R252, R193.reuse ;  /* 0x000000c1fcec7220 */ /* 0x080fe20000410000 */
[----:B------:R-:W-:Y:S01]  /*14f0*/  FADD.FTZ R156, R90, R156 ;  /* 0x0000009c5a9c7221 */ /* 0x000fe20000010000 */
[-C--:B------:R-:W-:Y:S01]  /*1500*/  FFMA.FTZ R47, R229, R90.reuse, R47 ;  /* 0x0000005ae52f7223 */ /* 0x080fe2000001002f */
[----:B------:R-:W-:Y:S01]  /*1510*/  FMUL.FTZ R231, R246, R90 ;  /* 0x0000005af6e77220 */ /* 0x000fe20000410000 */
[----:B------:R-:W-:Y:S01]  /*1520*/  FADD.FTZ R91, RZ, R234 ;  /* 0x000000eaff5b7221 */ /* 0x000fe20000010000 */
[C---:B------:R-:W-:Y:S01]  /*1530*/  FADD.FTZ R174, -R84.reuse, R206 ;  /* 0x000000ce54ae7221 */ /* 0x040fe20000010100 */
[C---:B------:R-:W-:Y:S01]  /*1540*/  FADD.FTZ R102, -R84.reuse, R208 ;  /* 0x000000d054667221 */ /* 0x040fe20000010100 */
[----:B------:R-:W-:Y:S01]  /*1550*/  FADD.FTZ R89, -R84, R192 ;  /* 0x000000c054597221 */ /* 0x000fe20000010100 */
[----:B------:R-:W-:Y:S01]  /*1560*/  FADD.FTZ R150, R193, R150 ;  /* 0x00000096c1967221 */ /* 0x000fe20000010000 */
[----:B------:R-:W-:Y:S01]  /*1570*/  FFMA.FTZ R151, R235, R193, R151 ;  /* 0x000000c1eb977223 */ /* 0x000fe20000010097 */
[----:B------:R-:W-:Y:S01]  /*1580*/  FFMA.FTZ R90, R158, R234, RZ ;  /* 0x000000ea9e5a7223 */ /* 0x000fe200000100ff */
        /* <DEDUP_REMOVED lines=18> */
[----:B------:R-:W-:Y:S01]  /*16b0*/  SHF.L.U32 R193, R175, 0x10, RZ ;  /* 0x00000010afc17819 */ /* 0x000fe200000006ff */
[----:B------:R-:W-:Y:S01]  /*16c0*/  FADD.FTZ R84, -R84, R159 ;  /* 0x0000009f54547221 */ /* 0x000fe20000010100 */
[----:B------:R-:W-:Y:S01]  /*16d0*/  SHF.L.U32 R191, R191, 0x10, RZ ;  /* 0x00000010bfbf7819 */ /* 0x000fe200000006ff */
[----:B------:R-:W-:Y:S01]  /*16e0*/  FADD.FTZ R127, R108, R127 ;  /* 0x0000007f6c7f7221 */ /* 0x000fe20000010000 */
[-C--:B------:R-:W-:Y:S01]  /*16f0*/  FFMA.FTZ R165, R161, R108.reuse, R165 ;  /* 0x0000006ca1a57223 */ /* 0x080fe200000100a5 */
[----:B------:R-:W-:Y:S01]  /*1700*/  FMUL.FTZ R175, R237, R108 ;  /* 0x0000006cedaf7220 */ /* 0x000fe20000410000 */
[----:B------:R-:W-:Y:S01]  /*1710*/  FMUL.FTZ R159, R251, R190 ;  /* 0x000000befb9f7220 */ /* 0x000fe20000410000 */
[----:B------:R-:W-:Y:S01]  /*1720*/  SHF.L.U32 R189, R189, 0x10, RZ ;  /* 0x00000010bdbd7819 */ /* 0x000fe200000006ff */
[----:B------:R-:W-:Y:S01]  /*1730*/  FADD.FTZ R108, R91, R236 ;  /* 0x000000ec5b6c7221 */ /* 0x000fe20000010000 */
[C---:B------:R-:W-:Y:S01]  /*1740*/  FMUL.FTZ R160, R172.reuse, R160 ;  /* 0x000000a0aca07220 */ /* 0x040fe20000410000 */
[C---:B------:R-:W-:Y:S01]  /*1750*/  FMUL.FTZ R228, R172.reuse, R228 ;  /* 0x000000e4ace47220 */ /* 0x040fe20000410000 */
[----:B------:R-:W-:Y:S01]  /*1760*/  FFMA.FTZ R91, R235, R236, R90 ;  /* 0x000000eceb5b7223 */ /* 0x000fe2000001005a */
[----:B------:R-:W-:Y:S01]  /*1770*/  FMUL.FTZ R200, R172, R200 ;  /* 0x000000c8acc87220 */ /* 0x000fe20000410000 */
[----:B------:R-:W-:Y:S01]  /*1780*/  PRMT R213, R104, 0x7632, R213 ;  /* 0x0000763268d57816 */ /* 0x000fe200000000d5 */
[----:B------:R-:W-:Y:S01]  /*1790*/  FMUL.FTZ R233, R250, R191 ;  /* 0x000000bffae97220 */ /* 0x000fe20000410000 */
[----:B------:R-:W-:Y:S01]  /*17a0*/  SHF.L.U32 R219, R104, 0x10, RZ ;  /* 0x0000001068db7819 */ /* 0x000fe200000006ff */
[----:B------:R-:W-:Y:S01]  /*17b0*/  FADD.FTZ R108, R108, R159 ;  /* 0x0000009f6c6c7221 */ /* 0x000fe20000010000 */
[----:B------:R-:W-:Y:S01]  /*17c0*/  SHF.L.U32 R104, R111, 0x10, RZ ;  /* 0x000000106f687819 */ /* 0x000fe200000006ff */
[----:B------:R-:W-:Y:S01]  /*17d0*/  FMUL.FTZ R232, R172, R232 ;  /* 0x000000e8ace87220 */ /* 0x000fe20000410000 */
[----:B------:R-:W-:Y:S01]  /*17e0*/  FADD.FTZ R154, R189, R154 ;  /* 0x0000009abd9a7221 */ /* 0x000fe20000010000 */
[-C--:B------:R-:W-:Y:S01]  /*17f0*/  FFMA.FTZ R155, R228, R189.reuse, R155 ;  /* 0x000000bde49b7223 */ /* 0x080fe2000001009b */
[----:B------:R-:W-:Y:S01]  /*1800*/  FMUL.FTZ R230, R248, R189 ;  /* 0x000000bdf8e67220 */ /* 0x000fe20000410000 */
[----:B------:R-:W-:Y:S01]  /*1810*/  FFMA.FTZ R91, R160, R159, R91 ;  /* 0x0000009fa05b7223 */ /* 0x000fe2000001005b */
[----:B------:R-:W-:Y:S01]  /*1820*/  FMUL.FTZ R189, R172, R102 ;  /* 0x00000066acbd7220 */ /* 0x000fe20000410000 */
[----:B------:R-:W-:Y:S01]  /*1830*/  FADD.FTZ R139, R201, R139 ;  /* 0x0000008bc98b7221 */ /* 0x000fe20000010000 */
[-C--:B------:R-:W-:Y:S01]  /*1840*/  FFMA.FTZ R116, R200, R201.reuse, R116 ;  /* 0x000000c9c8747223 */ /* 0x080fe20000010074 */
[----:B------:R-:W-:Y:S01]  /*1850*/  FMUL.FTZ R201, R249, R201 ;  /* 0x000000c9f9c97220 */ /* 0x000fe20000410000 */
[----:B------:R-:W-:Y:S01]  /*1860*/  FADD.FTZ R108, R108, R233 ;  /* 0x000000e96c6c7221 */ /* 0x000fe20000010000 */
[C---:B------:R-:W-:Y:S01]  /*1870*/  PRMT R207, R106.reuse, 0x7632, R207 ;  /* 0x000076326acf7816 */ /* 0x040fe200000000cf */
[----:B------:R-:W-:Y:S01]  /*1880*/  FADD.FTZ R152, R191, R152 ;  /* 0x00000098bf987221 */ /* 0x000fe20000010000 */
[----:B------:R-:W-:Y:S01]  /*1890*/  SHF.L.U32 R217, R106, 0x10, RZ ;  /* 0x000000106ad97819 */ /* 0x000fe200000006ff */
[C---:B------:R-:W-:Y:S01]  /*18a0*/  FFMA.FTZ R153, R232.reuse, R191, R153 ;  /* 0x000000bfe8997223 */ /* 0x040fe20000010099 */
[----:B------:R-:W-:Y:S01]  /*18b0*/  FFMA.FTZ R91, R232, R233, R91 ;  /* 0x000000e9e85b7223 */ /* 0x000fe2000001005b */
[----:B------:R-:W-:Y:S01]  /*18c0*/  PRMT R106, R115, 0x7632, R106 ;  /* 0x00007632736a7816 */ /* 0x000fe2000000006a */
[----:B------:R-:W-:Y:S01]  /*18d0*/  FADD.FTZ R121, R104, R121 ;  /* 0x0000007968797221 */ /* 0x000fe20000010000 */
[-C--:B------:R-:W-:Y:S01]  /*18e0*/  FFMA.FTZ R34, R189, R104.reuse, R34 ;  /* 0x00000068bd227223 */ /* 0x080fe20000010022 */
[----:B------:R-:W-:Y:S01]  /*18f0*/  FMUL.FTZ R191, R220, R104 ;  /* 0x00000068dcbf7220 */ /* 0x000fe20000410000 */
[----:B------:R-:W-:Y:S01]  /*1900*/  FMUL.FTZ R104, R172, R89 ;  /* 0x00000059ac687220 */ /* 0x000fe20000410000 */
[C---:B------:R-:W-:Y:S01]  /*1910*/  PRMT R209, R107.reuse, 0x7632, R209 ;  /* 0x000076326bd17816 */ /* 0x040fe200000000d1 */
[----:B------:R-:W-:Y:S01]  /*1920*/  FADD.FTZ R89, R108, R201 ;  /* 0x000000c96c597221 */ /* 0x000fe20000010000 */
[----:B------:R-:W-:Y:S01]  /*1930*/  SHF.L.U32 R205, R107, 0x10, RZ ;  /* 0x000000106bcd7819 */ /* 0x000fe200000006ff */
[----:B------:R-:W-:-:S02]  /*1940*/  IMAD.U32 R107, R115, 0x10000, RZ ;  /* 0x00010000736b7824 */ /* 0x000fc400078e00ff */
[----:B------:R-:W-:Y:S01]  /*1950*/  FFMA.FTZ R91, R200, R201, R91 ;  /* 0x000000c9c85b7223 */ /* 0x000fe2000001005b */
[----:B------:R-:W-:Y:S01]  /*1960*/  SHF.L.U32 R115, R106, 0x10, RZ ;  /* 0x000000106a737819 */ /* 0x000fe200000006ff */
[----:B------:R-:W-:Y:S01]  /*1970*/  FMUL.FTZ R106, R172, R88 ;  /* 0x00000058ac6a7220 */ /* 0x000fe20000410000 */
[----:B------:R-:W-:Y:S01]  /*1980*/  FADD.FTZ R88, R89, R230 ;  /* 0x000000e659587221 */ /* 0x000fe20000010000 */
[----:B------:R-:W-:Y:S01]  /*1990*/  FFMA.FTZ R91, R228, R230, R91 ;  /* 0x000000e6e45b7223 */ /* 0x000fe2000001005b */
[----:B------:R-:W-:Y:S02]  /*19a0*/  FMUL.FTZ R218, R172, R218 ;  /* 0x000000daacda7220 */ /* 0x000fe40000410000 */
[----:B------:R-:W-:Y:S01]  /*19b0*/  FADD.FTZ R88, R88, R227 ;  /* 0x000000e358587221 */ /* 0x000fe20000010000 */
[----:B------:R-:W-:Y:S01]  /*19c0*/  FFMA.FTZ R90, R226, R227, R91 ;  /* 0x000000e3e25a7223 */ /* 0x000fe2000001005b */
[----:B------:R-:W-:Y:S02]  /*19d0*/  IMAD.U32 R213, R213, 0x10000, RZ ;  /* 0x00010000d5d57824 */ /* 0x000fe400078e00ff */
[----:B------:R-:W-:Y:S01]  /*19e0*/  FADD.FTZ R135, R219, R135 ;  /* 0x00000087db877221 */ /* 0x000fe20000010000 */
[-C--:B------:R-:W-:Y:S01]  /*19f0*/  FFMA.FTZ R162, R218, R219.reuse, R162 ;  /* 0x000000dbdaa27223 */ /* 0x080fe200000100a2 */
[----:B------:R-:W-:Y:S01]  /*1a00*/  FMUL.FTZ R210, R172, R210 ;  /* 0x000000d2acd27220 */ /* 0x000fe20000410000 */
[----:B------:R-:W-:Y:S01]  /*1a10*/  FMUL.FTZ R219, R245, R219 ;  /* 0x000000dbf5db7220 */ /* 0x000fe20000410000 */
[----:B------:R-:W-:Y:S01]  /*1a20*/  FADD.FTZ R88, R88, R231 ;  /* 0x000000e758587221 */ /* 0x000fe20000010000 */
[----:B------:R-:W-:Y:S01]  /*1a30*/  FFMA.FTZ R89, R229, R231, R90 ;  /* 0x000000e7e5597223 */ /* 0x000fe2000001005a */
[C---:B------:R-:W-:Y:S01]  /*1a40*/  PRMT R214, R105.reuse, 0x7632, R214 ;  /* 0x0000763269d67816 */ /* 0x040fe200000000d6 */
[----:B------:R-:W-:-:S02]  /*1a50*/  IMAD.U32 R212, R105, 0x10000, RZ ;  /* 0x0001000069d47824 */ /* 0x000fc400078e00ff */
        /* <DEDUP_REMOVED lines=22> */
[C---:B------:R-:W-:Y:S01]  /*1bc0*/  FMUL.FTZ R206, R172.reuse, R206 ;  /* 0x000000ceacce7220 */ /* 0x040fe20000410000 */
        /* <DEDUP_REMOVED lines=24> */
[C---:B------:R-:W-:Y:S01]  /*1d50*/  PRMT R195, R109.reuse, 0x7632, R195 ;  /* 0x000076326dc37816 */ /* 0x040fe200000000c3 */
[----:B------:R-:W-:Y:S01]  /*1d60*/  FMUL.FTZ R174, R172, R174 ;  /* 0x000000aeacae7220 */ /* 0x000fe20000410000 */
[----:B------:R-:W-:Y:S01]  /*1d70*/  SHF.L.U32 R176, R109, 0x10, RZ ;  /* 0x000000106db07819 */ /* 0x000fe200000006ff */
[----:B------:R-:W-:Y:S01]  /*1d80*/  FADD.FTZ R118, R193, R118 ;  /* 0x00000076c1767221 */ /* 0x000fe20000010000 */
[-C--:B------:R-:W-:Y:S01]  /*1d90*/  FFMA.FTZ R38, R192, R193.reuse, R38 ;  /* 0x000000c1c0267223 */ /* 0x080fe20000010026 */
[----:B------:R-:W-:Y:S01]  /*1da0*/  FMUL.FTZ R193, R225, R193 ;  /* 0x000000c1e1c17220 */ /* 0x000fe20000410000 */
        /* <DEDUP_REMOVED lines=8> */
[----:B------:R-:W-:Y:S01]  /*1e30*/  FFMA.FTZ R89, R192, R193, R89 ;  /* 0x000000c1c0597223 */ /* 0x000fe20000010059 */
[----:B------:R-:W-:Y:S01]  /*1e40*/  PRMT R197, R110, 0x7632, R197 ;  /* 0x000076326ec57816 */ /* 0x000fe200000000c5 */
[----:B------:R-:W-:Y:S01]  /*1e50*/  FADD.FTZ R140, R195, R140 ;  /* 0x0000008cc38c7221 */ /* 0x000fe20000010000 */
[-C--:B------:R-:W-:Y:S01]  /*1e60*/  FFMA.FTZ R36, R194, R195.reuse, R36 ;  /* 0x000000c3c2247223 */ /* 0x080fe20000010024 */
[----:B------:R-:W-:Y:S02]  /*1e70*/  IMAD.U32 R110, R110, 0x10000, RZ ;  /* 0x000100006e6e7824 */ /* 0x000fe400078e00ff */
        /* <DEDUP_REMOVED lines=9> */
[----:B------:R-:W-:Y:S01]  /*1f10*/  FMUL.FTZ R177, R172, R177 ;  /* 0x000000b1acb17220 */ /* 0x000fe20000410000 */
[----:B------:R-:W-:Y:S01]  /*1f20*/  FFMA.FTZ R88, R194, R195, R89 ;  /* 0x000000c3c2587223 */ /* 0x000fe20000010059 */
[----:B------:R-:W-:Y:S01]  /*1f30*/  PRMT R199, R111, 0x7632, R199 ;  /* 0x000076326fc77816 */ /* 0x000fe200000000c7 */
[----:B------:R-:W-:Y:S01]  /*1f40*/  FADD.FTZ R136, R197, R136 ;  /* 0x00000088c5887221 */ /* 0x000fe20000010000 */
[-C--:B------:R-:W-:Y:S01]  /*1f50*/  FFMA.FTZ R35, R196, R197.reuse, R35 ;  /* 0x000000c5c4237223 */ /* 0x080fe20000010023 */
[----:B------:R-:W-:Y:S01]  /*1f60*/  FMUL.FTZ R197, R221, R197 ;  /* 0x000000c5ddc57220 */ /* 0x000fe20000410000 */
[----:B------:R-:W-:Y:S01]  /*1f70*/  FADD.FTZ R90, R91, R190 ;  /* 0x000000be5b5a7221 */ /* 0x000fe20000010000 */
[----:B------:R-:W-:Y:S01]  /*1f80*/  FFMA.FTZ R89, R177, R190, R88 ;  /* 0x000000beb1597223 */ /* 0x000fe20000010058 */
[----:B------:R-:W-:Y:S01]  /*1f90*/  SHF.L.U32 R199, R199, 0x10, RZ ;  /* 0x00000010c7c77819 */ /* 0x000fe200000006ff */
[----:B------:R-:W-:Y:S01]  /*1fa0*/  FMUL.FTZ R198, R172, R198 ;  /* 0x000000c6acc67220 */ /* 0x000fe20000410000 */
[----:B------:R-:W-:Y:S01]  /*1fb0*/  FADD.FTZ R90, R90, R197 ;  /* 0x000000c55a5a7221 */ /* 0x000fe20000010000 */
[----:B------:R-:W-:Y:S01]  /*1fc0*/  FFMA.FTZ R88, R196, R197, R89 ;  /* 0x000000c5c4587223 */ /* 0x000fe20000010059 */
[C---:B------:R-:W-:Y:S01]  /*1fd0*/  PRMT R109, R112.reuse, 0x7632, R109 ;  /* 0x00007632706d7816 */ /* 0x040fe2000000006d */
[----:B------:R-:W-:Y:S01]  /*1fe0*/  FADD.FTZ R117, R199, R117 ;  /* 0x00000075c7757221 */ /* 0x000fe20000010000 */
[----:B------:R-:W-:Y:S01]  /*1ff0*/  SHF.L.U32 R112, R112, 0x10, RZ ;  /* 0x0000001070707819 */ /* 0x000fe200000006ff */
        /* <DEDUP_REMOVED lines=8> */
[----:B------:R-:W-:Y:S01]  /*2080*/  FMUL.FTZ R100, R172, R100 ;  /* 0x00000064ac647220 */ /* 0x000fe20000410000 */
[----:B------:R-:W-:Y:S01]  /*2090*/  FFMA.FTZ R89, R198, R199, R89 ;  /* 0x000000c7c6597223 */ /* 0x000fe20000010059 */
[C---:B------:R-:W-:Y:S01]  /*20a0*/  PRMT R111, R113.reuse, 0x7632, R111 ;  /* 0x00007632716f7816 */ /* 0x040fe2000000006f */
[----:B------:R-:W-:Y:S01]  /*20b0*/  FMUL.FTZ R101, R172, R101 ;  /* 0x00000065ac657220 */ /* 0x000fe20000410000 */
[----:B------:R-:W-:Y:S01]  /*20c0*/  SHF.L.U32 R103, R113, 0x10, RZ ;  /* 0x0000001071677819 */ /* 0x000fe200000006ff */
[----:B------:R-:W-:Y:S01]  /*20d0*/  FADD.FTZ R142, R109, R142 ;  /* 0x0000008e6d8e7221 */ /* 0x000fe20000010000 */
[-C--:B------:R-:W-:Y:S01]  /*20e0*/  FFMA.FTZ R145, R108, R109.reuse, R145 ;  /* 0x0000006d6c917223 */ /* 0x080fe20000010091 */
[----:B------:R-:W-:Y:S01]  /*20f0*/  FADD.FTZ R88, R87, R102 ;  /* 0x0000006657587221 */ /* 0x000fe20000010000 */
[----:B------:R-:W-:Y:S01]  /*2100*/  FMUL.FTZ R109, R186, R109 ;  /* 0x0000006dba6d7220 */ /* 0x000fe20000410000 */
        /* <DEDUP_REMOVED lines=42> */
[----:B------:R-:W-:-:S03]  /*23b0*/  FFMA.FTZ R87, R106, R107, R87 ;  /* 0x0000006b6a577223 */ /* 0x000fc60000010057 */
        /* <DEDUP_REMOVED lines=21> */
.L_x_1042:
[----:B------:R-:W3:Y:S01]  /*2510*/  S2R R88, SR_TID.X ;  /* 0x0000000000587919 */ /* 0x000ee20000002100 */
[----:B01----:R-:W-:Y:S01]  /*2520*/  FADD.FTZ R84, R84, R87 ;  /* 0x0000005754547221 */ /* 0x003fe20000010000 */
[----:B--2---:R-:W-:Y:S01]  /*2530*/  FADD.FTZ R85, R85, R86 ;  /* 0x0000005655557221 */ /* 0x004fe20000010000 */
[----:B------:R-:W-:Y:S06]  /*2540*/  @P2 BRA `(.L_x_1030) ;  /* 0x0000000000242947 */ /* 0x000fec0003800000 */
[----:B------:R-:W0:Y:S01]  /*2550*/  S2UR UR5, SR_CgaCtaId ;  /* 0x00000000000579c3 */ /* 0x000e220000008800 */
[----:B---3--:R-:W-:Y:S01]  /*2560*/  SHF.R.U32.HI R86, RZ, 0x5, R88 ;  /* 0x00000005ff567819 */ /* 0x008fe20000011658 */
[----:B------:R-:W-:-:S03]  /*2570*/  UMOV UR4, 0x400 ;  /* 0x0000040000047882 */ /* 0x000fc60000000000 */
[----:B------:R-:W-:-:S04]  /*2580*/  LOP3.LUT R87, R86, 0x7fffff8, RZ, 0xc0, !PT ;  /* 0x07fffff856577812 */ /* 0x000fc800078ec0ff */
[----:B------:R-:W-:-:S04]  /*2590*/  @!P3 IADD3 R87, R87, 0x8, RZ ;  /* 0x000000085757b810 */ /* 0x000fc80007ffe0ff */
[----:B------:R-:W-:Y:S01]  /*25a0*/  LOP3.LUT R86, R87, 0x7, R86, 0xf8, !PT ;  /* 0x0000000757567812 */ /* 0x000fe200078ef856 */
[----:B0-----:R-:W-:-:S06]  /*25b0*/  ULEA UR4, UR5, UR4, 0x18 ;  /* 0x0000000405047291 */ /* 0x001fcc000f8ec03f */
[----:B------:R-:W-:-:S05]  /*25c0*/  LEA R86, R86, UR4, 0x3 ;  /* 0x0000000456567c11 */ /* 0x000fca000f8e18ff */
[----:B------:R0:W-:Y:S02]  /*25d0*/  STS.64 [R86+0x8000], R84 ;  /* 0x0080005456007388 */ /* 0x0001e40000000a00 */
.L_x_1030:
[----:B------:R-:W-:Y:S05]  /*25e0*/  WARPSYNC.ALL ;  /* 0x0000000000007948 */ /* 0x000fea0003800000 */
[----:B------:R-:W1:Y:S08]  /*25f0*/  S2UR UR5, SR_CgaCtaId ;  /* 0x00000000000579c3 */ /* 0x000e700000008800 */
[----:B------:R-:W-:Y:S01]  /*2600*/  BAR.SYNC.DEFER_BLOCKING 0x0 ;  /* 0x0000000000007b1d */ /* 0x000fe20000010000 */
[----:B0--3--:R-:W-:-:S04]  /*2610*/  SHF.R.U32.HI R84, RZ, 0x5, R88 ;  /* 0x00000005ff547819 */ /* 0x009fc80000011658 */
[----:B------:R-:W-:Y:S01]  /*2620*/  LOP3.LUT R84, R84, 0x7fffff8, RZ, 0xc0, !PT ;  /* 0x07fffff854547812 */ /* 0x000fe200078ec0ff */
[----:B------:R-:W-:-:S03]  /*2630*/  UMOV UR4, 0x400 ;  /* 0x0000040000047882 */ /* 0x000fc60000000000 */
        /* <DEDUP_REMOVED lines=15> */
[----:B------:R-:W-:Y:S01]  /*2730*/  FADD.FTZ R85, R203, R85 ;  /* 0x00000055cb557221 */ /* 0x000fe20000010000 */
[----:B------:R0:W1:Y:S02]  /*2740*/  LDS.128 R88, [R202+0x8030] ;  /* 0x00803000ca587984 */ /* 0x0000640000000c00 */
[----:B------:R-:W-:Y:S01]  /*2750*/  FADD.FTZ R84, R86, R84 ;  /* 0x0000005456547221 */ /* 0x000fe20000010000 */
[----:B------:R-:W-:Y:S01]  /*2760*/  FADD.FTZ R85, R87, R85 ;  /* 0x0000005557557221 */ /* 0x000fe20000010000 */
[----:B0-----:R-:W0:Y:S02]  /*2770*/  LDC.64 R202, c[0x0][0x220] ;  /* 0x00008800ffca7b82 */ /* 0x001e240000000a00 */
[----:B-1----:R-:W-:Y:S01]  /*2780*/  FADD.FTZ R84, R84, R88 ;  /* 0x0000005854547221 */ /* 0x002fe20000010000 */
[----:B------:R-:W-:-:S03]  /*2790*/  FADD.FTZ R89, R85, R89 ;  /* 0x0000005955597221 */ /* 0x000fc60000010000 */
[----:B------:R-:W-:Y:S01]  /*27a0*/  FADD.FTZ R90, R90, R84 ;  /* 0x000000545a5a7221 */ /* 0x000fe20000010000 */
[----:B0-----:R-:W-:-:S06]  /*27b0*/  IMAD.WIDE.U32 R84, R182, 0x10, R202 ;  /* 0x00000010b6547825 */ /* 0x001fcc00078e00ca */
[----:B------:R-:W2:Y:S01]  /*27c0*/  LDG.E.128 R84, desc[UR6][R84.64] ;  /* 0x0000000654547981 */ /* 0x000ea2000c1e1d00 */
[----:B------:R-:W-:Y:S01]  /*27d0*/  FMUL.FTZ R90, R90, UR12 ;  /* 0x0000000c5a5a7c20 */ /* 0x000fe20008410000 */
[----:B------:R-:W-:Y:S01]  /*27e0*/  FADD.FTZ R89, R91, R89 ;  /* 0x000000595b597221 */ /* 0x000fe20000010000 */
[----:B------:R-:W-:Y:S02]  /*27f0*/  ISETP.NE.U32.AND P2, PT, RZ, UR14, PT ;  /* 0x0000000eff007c0c */ /* 0x000fe4000bf45070 */
[----:B-----5:R-:W-:Y:S01]  /*2800*/  @P1 PRMT R91, R65, 0x7632, R91 ;  /* 0x00007632415b1816 */ /* 0x020fe2000000005b */
[----:B------:R-:W-:Y:S01]  /*2810*/  FMUL.FTZ R203, R89, UR12 ;  /* 0x0000000c59cb7c20 */ /* 0x000fe20008410000 */
[----:B------:R-:W-:Y:S01]  /*2820*/  FSEL R202, R90, RZ, !P4 ;  /* 0x000000ff5aca7208 */ /* 0x000fe20006000000 */
[----:B------:R-:W-:Y:S01]  /*2830*/  IMAD.MOV.U32 R90, RZ, RZ, R98 ;  /* 0x000000ffff5a7224 */ /* 0x000fe200078e0062 */
[----:B------:R-:W-:Y:S01]  /*2840*/  ISETP.NE.AND.EX P2, PT, RZ, UR15, PT, P2 ;  /* 0x0000000fff007c0c */ /* 0x000fe2000bf45320 */
[----:B------:R-:W-:Y:S01]  /*2850*/  @P1 IMAD.U32 R91, R91, 0x10000, RZ ;  /* 0x000100005b5b1824 */ /* 0x000fe200078e00ff */
[----:B------:R-:W-:Y:S01]  /*2860*/  LOP3.LUT P5, RZ, R99, 0xff00, RZ, 0xc0, !PT ;  /* 0x0000ff0063ff7812 */ /* 0x000fe200078ac0ff */
[-CC-:B------:R-:W-:Y:S01]  /*2870*/  FFMA.FTZ R158, R158, R203.reuse, R202.reuse ;  /* 0x000000cb9e9e7223 */ /* 0x180fe200000100ca */
[----:B------:R-:W-:Y:S01]  /*2880*/  LOP3.LUT P4, RZ, R90, 0xff, RZ, 0xc0, !PT ;  /* 0x000000ff5aff7812 */ /* 0x000fe2000788c0ff */
[-CC-:B------:R-:W-:Y:S01]  /*2890*/  FFMA.FTZ R235, R235, R203.reuse, R202.reuse ;  /* 0x000000cbebeb7223 */ /* 0x180fe200000100ca */
[----:B------:R-:W-:Y:S01]  /*28a0*/  FFMA.FTZ R232, R232, R203, R202 ;  /* 0x000000cbe8e87223 */ /* 0x000fe200000100ca */
[----:B------:R-:W-:Y:S01]  /*28b0*/  FADD.FTZ R89, R234, -R158 ;  /* 0x8000009eea597221 */ /* 0x000fe20000010000 */
[----:B------:R-:W-:Y:S01]  /*28c0*/  MOV R158, RZ ;  /* 0x000000ff009e7202 */ /* 0x000fe20000000f00 */
[----:B------:R-:W-:Y:S01]  /*28d0*/  FADD.FTZ R236, R236, -R235 ;  /* 0x800000ebecec7221 */ /* 0x000fe20000010000 */
[----:B------:R-:W-:Y:S01]  /*28e0*/  HFMA2.MMA R234, -RZ, RZ, 0, 0 ;  /* 0x00000000ffea7435 */ /* 0x000fe200000001ff */
[----:B------:R-:W-:Y:S01]  /*28f0*/  FMUL.FTZ R88, R172, R89 ;  /* 0x00000059ac587220 */ /* 0x000fe20000410000 */
[----:B------:R-:W-:Y:S01]  /*2900*/  @P1 SHF.L.U32 R89, R64, 0x10, RZ ;  /* 0x0000001040591819 */ /* 0x000fe200000006ff */
[----:B------:R-:W-:Y:S01]  /*2910*/  FMUL.FTZ R236, R172, R236 ;  /* 0x000000ecacec7220 */ /* 0x000fe20000410000 */
[----:B------:R-:W-:Y:S01]  /*2920*/  FADD.FTZ R233, R233, -R232 ;  /* 0x800000e8e9e97221 */ /* 0x000fe20000010000 */
[-CC-:B------:R-:W-:Y:S01]  /*2930*/  FFMA.FTZ R200, R200, R203.reuse, R202.reuse ;  /* 0x000000cbc8c87223 */ /* 0x180fe200000100ca */
[----:B------:R-:W-:Y:S01]  /*2940*/  FFMA.FTZ R226, R226, R203, R202 ;  /* 0x000000cbe2e27223 */ /* 0x000fe200000100ca */
[----:B------:R-:W-:Y:S01]  /*2950*/  @P1 FADD.FTZ R88, R88, R89 ;  /* 0x0000005958581221 */ /* 0x000fe20000010000 */
[----:B------:R-:W-:Y:S01]  /*2960*/  @P4 SHF.L.U32 R90, R60, 0x10, RZ ;  /* 0x000000103c5a4819 */ /* 0x000fe200000006ff */
[----:B------:R-:W-:Y:S01]  /*2970*/  FMUL.FTZ R232, R172, R233 ;  /* 0x000000e9ace87220 */ /* 0x000fe20000410000 */
[----:B------:R-:W-:Y:S01]  /*2980*/  FADD.FTZ R201, R201, -R200 ;  /* 0x800000c8c9c97221 */ /* 0x000fe20000010000 */
[----:B------:R-:W-:Y:S01]  /*2990*/  MOV R200, RZ ;  /* 0x000000ff00c87202 */ /* 0x000fe20000000f00 */
[----:B------:R-:W-:Y:S01]  /*29a0*/  FADD.FTZ R227, R227, -R226 ;  /* 0x800000e2e3e37221 */ /* 0x000fe20000010000 */
[----:B------:R-:W-:Y:S01]  /*29b0*/  @P2 F2FP.BF16.F32.PACK_AB R89, RZ, R88 ;  /* 0x00000058ff59223e */ /* 0x000fe200000010ff */
[----:B------:R-:W-:Y:S01]  /*29c0*/  FMUL.FTZ R88, R88, R173 ;  /* 0x000000ad58587220 */ /* 0x000fe20000410000 */
[----:B------:R-:W-:Y:S01]  /*29d0*/  @P1 FADD.FTZ R232, R232, R91 ;  /* 0x0000005be8e81221 */ /* 0x000fe20000010000 */
[----:B------:R-:W-:-:S02]  /*29e0*/  LOP3.LUT P6, RZ, R99, 0xff0000, RZ, 0xc0, !PT ;  /* 0x00ff000063ff7812 */ /* 0x000fc400078cc0ff */
[----:B------:R-:W-:Y:S01]  /*29f0*/  @P2 PRMT R80, R89, 0x7610, R80 ;  /* 0x0000761059502816 */ /* 0x000fe20000000050 */
[----:B------:R-:W-:-:S10]  /*2a00*/  FMUL.FTZ R89, R88, UR13 ;  /* 0x0000000d58597c20 */ /* 0x000fd40008410000 */
[----:B------:R-:W-:Y:S02]  /*2a10*/  @P6 SHF.L.U32 R233, R63, 0x10, RZ ;  /* 0x000000103fe96819 */ /* 0x000fe400000006ff */
[----:B--2---:R-:W-:-:S05]  /*2a20*/  @P4 SHF.L.U32 R88, R84, 0x10, RZ ;  /* 0x0000001054584819 */ /* 0x004fca00000006ff */
[----:B------:R-:W-:Y:S01]  /*2a30*/  @P4 FMUL.FTZ R158, R89, R88 ;  /* 0x00000058599e4220 */ /* 0x000fe20000410000 */
[----:B------:R-:W-:-:S06]  /*2a40*/  HFMA2.MMA R88, -RZ, RZ, 0, 0 ;  /* 0x00000000ff587435 */ /* 0x000fcc00000001ff */
[----:B------:R-:W-:Y:S01]  /*2a50*/  @P4 FMUL.FTZ R88, R89, R90 ;  /* 0x0000005a59584220 */ /* 0x000fe20000410000 */
[----:B------:R-:W-:Y:S01]  /*2a60*/  @P1 PRMT R89, R64, 0x7632, R89 ;  /* 0x0000763240591816 */ /* 0x000fe20000000059 */
[----:B------:R-:W-:Y:S01]  /*2a70*/  FFMA.FTZ R90, R160, R203, R202 ;  /* 0x000000cba05a7223 */ /* 0x000fe200000100ca */
[----:B------:R-:W-:Y:S02]  /*2a80*/  LOP3.LUT P4, RZ, R98, 0xff00, RZ, 0xc0, !PT ;  /* 0x0000ff0062ff7812 */ /* 0x000fe4000788c0ff */
[----:B------:R-:W-:Y:S01]  /*2a90*/  MOV R160, RZ ;  /* 0x000000ff00a07202 */ /* 0x000fe20000000f00 */
[----:B------:R-:W-:Y:S02]  /*2aa0*/  @P1 IMAD.U32 R89, R89, 0x10000, RZ ;  /* 0x0001000059591824 */ /* 0x000fe400078e00ff */
[----:B------:R-:W-:Y:S01]  /*2ab0*/  FADD.FTZ R90, R159, -R90 ;  /* 0x8000005a9f5a7221 */ /* 0x000fe20000010000 */
[----:B------:R-:W-:Y:S01]  /*2ac0*/  MOV R159, RZ ;  /* 0x000000ff009f7202 */ /* 0x000fe20000000f00 */
[----:B------:R-:W-:-:S02]  /*2ad0*/  @P1 FADD.FTZ R236, R236, R89 ;  /* 0x00000059ecec1221 */ /* 0x000fc40000010000 */
[----:B------:R-:W-:-:S03]  /*2ae0*/  FMUL.FTZ R90, R172, R90 ;  /* 0x0000005aac5a7220 */ /* 0x000fc60000410000 */
[----:B------:R-:W-:-:S04]  /*2af0*/  @P2 F2FP.BF16.F32.PACK_AB R89, RZ, R236 ;  /* 0x000000ecff59223e */ /* 0x000fc800000010ff */
[--C-:B------:R-:W-:Y:S02]  /*2b00*/  @P2 PRMT R80, R80, 0x5410, R89.reuse ;  /* 0x0000541050502816 */ /* 0x100fe40000000059 */
[----:B------:R-:W-:Y:S01]  /*2b10*/  @P4 PRMT R89, R84, 0x7632, R89 ;  /* 0x0000763254594816 */ /* 0x000fe20000000059 */
[----:B------:R-:W-:-:S03]  /*2b20*/  FMUL.FTZ R84, R236, R173 ;  /* 0x000000adec547220 */ /* 0x000fc60000410000 */
[----:B------:R-:W-:Y:S01]  /*2b30*/  @P4 SHF.L.U32 R89, R89, 0x10, RZ ;  /* 0x0000001059594819 */ /* 0x000fe200000006ff */
[----:B------:R-:W-:-:S04]  /*2b40*/  FMUL.FTZ R84, R84, UR13 ;  /* 0x0000000d54547c20 */ /* 0x000fc80008410000 */
[----:B------:R-:W-:Y:S01]  /*2b50*/  @P4 FMUL.FTZ R159, R84, R89 ;  /* 0x00000059549f4220 */ /* 0x000fe20000410000 */
[----:B------:R-:W-:-:S04]  /*2b60*/  @P4 PRMT R89, R60, 0x7632, R89 ;  /* 0x000076323c594816 */ /* 0x000fc80000000059 */
[----:B------:R-:W-:-:S05]  /*2b70*/  @P4 SHF.L.U32 R89, R89, 0x10, RZ ;  /* 0x0000001059594819 */ /* 0x000fca00000006ff */
[----:B------:R-:W-:Y:S01]  /*2b80*/  @P4 FMUL.FTZ R234, R84, R89 ;  /* 0x0000005954ea4220 */ /* 0x000fe20000410000 */
[----:B------:R-:W-:Y:S01]  /*2b90*/  @P1 IMAD.U32 R89, R65, 0x10000, RZ ;  /* 0x0001000041591824 */ /* 0x000fe200078e00ff */
[----:B------:R-:W-:-:S03]  /*2ba0*/  LOP3.LUT P4, RZ, R98, 0xff0000, RZ, 0xc0, !PT ;  /* 0x00ff000062ff7812 */ /* 0x000fc6000788c0ff */
[----:B------:R-:W-:Y:S01]  /*2bb0*/  @P1 FADD.FTZ R90, R90, R89 ;  /* 0x000000595a5a1221 */ /* 0x000fe20000010000 */
[----:B------:R-:W-:Y:S02]  /*2bc0*/  F2FP.BF16.F32.PACK_AB R88, R234, R88 ;  /* 0x00000058ea58723e */ /* 0x000fe400000010ff */
[----:B------:R-:W0:Y:S02]  /*2bd0*/  LDC.64 R234, c[0x0][0x220] ;  /* 0x00008800ffea7b82 */ /* 0x000e240000000a00 */
[----:B------:R-:W-:Y:S01]  /*2be0*/  @P2 F2FP.BF16.F32.PACK_AB R84, RZ, R90 ;  /* 0x0000005aff54223e */ /* 0x000fe200000010ff */
[----:B------:R-:W-:-:S03]  /*2bf0*/  FMUL.FTZ R90, R90, R173 ;  /* 0x000000ad5a5a7220 */ /* 0x000fc60000410000 */
[----:B------:R-:W-:Y:S01]  /*2c00*/  @P2 PRMT R81, R84, 0x7610, R81 ;  /* 0x0000761054512816 */ /* 0x000fe20000000051 */
[----:B------:R-:W-:Y:S01]  /*2c10*/  FMUL.FTZ R84, R90, UR13 ;  /* 0x0000000d5a547c20 */ /* 0x000fe20008410000 */
[----:B------:R-:W-:Y:S02]  /*2c20*/  @P4 SHF.L.U32 R89, R85, 0x10, RZ ;  /* 0x0000001055594819 */ /* 0x000fe400000006ff */
[----:B------:R-:W-:-:S03]  /*2c30*/  @P4 SHF.L.U32 R90, R61, 0x10, RZ ;  /* 0x000000103d5a4819 */ /* 0x000fc600000006ff */
[----:B------:R-:W-:Y:S01]  /*2c40*/  @P4 FMUL.FTZ R160, R84, R89 ;  /* 0x0000005954a04220 */ /* 0x000fe20000410000 */
[----:B------:R-:W-:-:S06]  /*2c50*/  HFMA2.MMA R89, -RZ, RZ, 0, 0 ;  /* 0x00000000ff597435 */ /* 0x000fcc00000001ff */
[----:B------:R-:W-:Y:S01]  /*2c60*/  @P4 FMUL.FTZ R89, R84, R90 ;  /* 0x0000005a54594220 */ /* 0x000fe20000410000 */
[----:B------:R-:W-:Y:S01]  /*2c70*/  LOP3.LUT P4, RZ, R98, 0xff000000, RZ, 0xc0, !PT ;  /* 0xff00000062ff7812 */ /* 0x000fe2000788c0ff */
[----:B------:R-:W-:Y:S01]  /*2c80*/  FMUL.FTZ R84, R232, R173 ;  /* 0x000000ade8547220 */ /* 0x000fe20000410000 */
[----:B------:R-:W-:Y:S01]  /*2c90*/  HFMA2.MMA R98, -RZ, RZ, 0, 0 ;  /* 0x00000000ff627435 */ /* 0x000fe200000001ff */
[----:B------:R-:W-:Y:S02]  /*2ca0*/  @P2 F2FP.BF16.F32.PACK_AB R232, RZ, R232 ;  /* 0x000000e8ffe8223e */ /* 0x000fe400000010ff */
[----:B------:R-:W-:Y:S02]  /*2cb0*/  FMUL.FTZ R84, R84, UR13 ;  /* 0x0000000d54547c20 */ /* 0x000fe40008410000 */
[----:B------:R-:W-:-:S06]  /*2cc0*/  @P2 PRMT R81, R81, 0x5410, R232 ;  /* 0x0000541051512816 */ /* 0x000fcc00000000e8 */
[----:B------:R-:W-:-:S04]  /*2cd0*/  @P4 PRMT R85, R85, 0x7632, R85 ;  /* 0x0000763255554816 */ /* 0x000fc80000000055 */
[----:B------:R-:W-:-:S05]  /*2ce0*/  @P4 SHF.L.U32 R85, R85, 0x10, RZ ;  /* 0x0000001055554819 */ /* 0x000fca00000006ff */
[----:B------:R-:W-:Y:S01]  /*2cf0*/  @P4 FMUL.FTZ R200, R84, R85 ;  /* 0x0000005554c84220 */ /* 0x000fe20000410000 */
[----:B------:R-:W-:-:S04]  /*2d00*/  @P4 PRMT R85, R61, 0x7632, R85 ;  /* 0x000076323d554816 */ /* 0x000fc80000000055 */
[----:B------:R-:W-:-:S05]  /*2d10*/  @P4 SHF.L.U32 R85, R85, 0x10, RZ ;  /* 0x0000001055554819 */ /* 0x000fca00000006ff */
[----:B------:R-:W-:Y:S01]  /*2d20*/  @P4 FMUL.FTZ R98, R84, R85 ;  /* 0x0000005554624220 */ /* 0x000fe20000410000 */
[----:B------:R-:W-:Y:S01]  /*2d30*/  LOP3.LUT P4, RZ, R99, 0xff, RZ, 0xc0, !PT ;  /* 0x000000ff63ff7812 */ /* 0x000fe2000788c0ff */
[----:B------:R-:W-:Y:S01]  /*2d40*/  FMUL.FTZ R84, R172, R201 ;  /* 0x000000c9ac547220 */ /* 0x000fe20000410000 */
[----:B------:R-:W-:Y:S01]  /*2d50*/  @P1 IMAD.U32 R85, R66, 0x10000, RZ ;  /* 0x0001000042551824 */ /* 0x000fe200078e00ff */
[----:B------:R-:W-:Y:S02]  /*2d60*/  MOV R201, RZ ;  /* 0x000000ff00c97202 */ /* 0x000fe40000000f00 */
[----:B------:R-:W-:Y:S01]  /*2d70*/  F2FP.BF16.F32.PACK_AB R89, R98, R89 ;  /* 0x000000596259723e */ /* 0x000fe200000010ff */
[----:B------:R-:W-:-:S04]  /*2d80*/  @P1 FADD.FTZ R84, R84, R85 ;  /* 0x0000005554541221 */ /* 0x000fc80000010000 */
[----:B------:R-:W-:Y:S01]  /*2d90*/  FMUL.FTZ R85, R84, R173 ;  /* 0x000000ad54557220 */ /* 0x000fe20000410000 */
[----:B------:R-:W-:Y:S02]  /*2da0*/  @P2 F2FP.BF16.F32.PACK_AB R84, RZ, R84 ;  /* 0x00000054ff54223e */ /* 0x000fe400000010ff */
[----:B------:R-:W-:Y:S01]  /*2db0*/  @P4 SHF.L.U32 R90, R86, 0x10, RZ ;  /* 0x00000010565a4819 */ /* 0x000fe200000006ff */
[----:B------:R-:W-:Y:S01]  /*2dc0*/  FMUL.FTZ R85, R85, UR13 ;  /* 0x0000000d55557c20 */ /* 0x000fe20008410000 */
[----:B------:R-:W-:Y:S02]  /*2dd0*/  @P4 SHF.L.U32 R91, R62, 0x10, RZ ;  /* 0x000000103e5b4819 */ /* 0x000fe400000006ff */
[----:B------:R-:W-:Y:S01]  /*2de0*/  @P2 PRMT R82, R84, 0x7610, R82 ;  /* 0x0000761054522816 */ /* 0x000fe20000000052 */
[----:B------:R-:W-:Y:S01]  /*2df0*/  @P4 FMUL.FTZ R201, R85, R90 ;  /* 0x0000005a55c94220 */ /* 0x000fe20000410000 */
[----:B------:R-:W-:-:S06]  /*2e00*/  HFMA2.MMA R90, -RZ, RZ, 0, 0 ;  /* 0x00000000ff5a7435 */ /* 0x000fcc00000001ff */
[----:B------:R-:W-:Y:S01]  /*2e10*/  @P4 FMUL.FTZ R90, R85, R91 ;  /* 0x0000005b555a4220 */ /* 0x000fe20000410000 */
[-C--:B------:R-:W-:Y:S01]  /*2e20*/  FFMA.FTZ R85, R228, R203.reuse, R202 ;  /* 0x000000cbe4557223 */ /* 0x080fe200000100ca */
[----:B------:R-:W-:Y:S01]  /*2e30*/  @P1 PRMT R228, R66, 0x7632, R228 ;  /* 0x0000763242e41816 */ /* 0x000fe200000000e4 */
[----:B------:R-:W-:Y:S01]  /*2e40*/  HFMA2.MMA R91, -RZ, RZ, 0, 0 ;  /* 0x00000000ff5b7435 */ /* 0x000fe200000001ff */
[----:B------:R-:W-:Y:S01]  /*2e50*/  LOP3.LUT P4, RZ, R99, 0xff000000, RZ, 0xc0, !PT ;  /* 0xff00000063ff7812 */ /* 0x000fe2000788c0ff */
[----:B------:R-:W-:Y:S01]  /*2e60*/  FADD.FTZ R85, R230, -R85 ;  /* 0x80000055e6557221 */ /* 0x000fe20000010000 */
[----:B------:R-:W-:Y:S01]  /*2e70*/  FFMA.FTZ R230, R229, R203, R202 ;  /* 0x000000cbe5e67223 */ /* 0x000fe200000100ca */
[----:B------:R-:W-:Y:S01]  /*2e80*/  @P1 IMAD.U32 R228, R228, 0x10000, RZ ;  /* 0x00010000e4e41824 */ /* 0x000fe200078e00ff */
[----:B------:R-:W-:Y:S01]  /*2e90*/  MOV R99, RZ ;  /* 0x000000ff00637202 */ /* 0x000fe20000000f00 */
[----:B------:R-:W-:Y:S01]  /*2ea0*/  FMUL.FTZ R229, R172, R85 ;  /* 0x00000055ace57220 */ /* 0x000fe20000410000 */
[----:B------:R-:W-:Y:S01]  /*2eb0*/  FADD.FTZ R231, R231, -R230 ;  /* 0x800000e6e7e77221 */ /* 0x000fe20000010000 */
[----:B------:R-:W-:Y:S01]  /*2ec0*/  @P5 PRMT R85, R62, 0x7632, R85 ;  /* 0x000076323e555816 */ /* 0x000fe20000000055 */
[C---:B------:R-:W-:Y:S01]  /*2ed0*/  FMUL.FTZ R230, R172.reuse, R227 ;  /* 0x000000e3ace67220 */ /* 0x040fe20000410000 */
[--C-:B------:R-:W-:Y:S01]  /*2ee0*/  @P1 FADD.FTZ R229, R229, R228.reuse ;  /* 0x000000e4e5e51221 */ /* 0x100fe20000010000 */
[----:B------:R-:W-:Y:S01]  /*2ef0*/  @P1 PRMT R228, R67, 0x7632, R228 ;  /* 0x0000763243e41816 */ /* 0x000fe200000000e4 */
[----:B------:R-:W-:Y:S01]  /*2f00*/  FMUL.FTZ R231, R172, R231 ;  /* 0x000000e7ace77220 */ /* 0x000fe20000410000 */
[----:B------:R-:W-:-:S02]  /*2f10*/  @P5 SHF.L.U32 R85, R85, 0x10, RZ ;  /* 0x0000001055555819 */ /* 0x000fc400000006ff */
[----:B------:R-:W-:-:S05]  /*2f20*/  @P1 SHF.L.U32 R228, R228, 0x10, RZ ;  /* 0x00000010e4e41819 */ /* 0x000fca00000006ff */
[----:B------:R-:W-:Y:S01]  /*2f30*/  @P1 FADD.FTZ R231, R231, R228 ;  /* 0x000000e4e7e71221 */ /* 0x000fe20000010000 */
[----:B------:R-:W-:Y:S01]  /*2f40*/  FMUL.FTZ R228, R229, R173 ;  /* 0x000000ade5e47220 */ /* 0x000fe20000410000 */
[----:B------:R-:W-:Y:S02]  /*2f50*/  @P2 F2FP.BF16.F32.PACK_AB R229, RZ, R229 ;  /* 0x000000e5ffe5223e */ /* 0x000fe400000010ff */
[----:B------:R-:W-:Y:S01]  /*2f60*/  FMUL.FTZ R226, R231, R173 ;  /* 0x000000ade7e27220 */ /* 0x000fe20000410000 */
[----:B------:R-:W-:Y:S01]  /*2f70*/  FMUL.FTZ R228, R228, UR13 ;  /* 0x0000000de4e47c20 */ /* 0x000fe20008410000 */
[----:B------:R-:W-:Y:S02]  /*2f80*/  @P2 F2FP.BF16.F32.PACK_AB R231, RZ, R231 ;  /* 0x000000e7ffe7223e */ /* 0x000fe400000010ff */
[----:B------:R-:W-:Y:S01]  /*2f90*/  FMUL.FTZ R226, R226, UR13 ;  /* 0x0000000de2e27c20 */ /* 0x000fe20008410000 */
[----:B------:R-:W-:Y:S01]  /*2fa0*/  @P5 FMUL.FTZ R99, R228, R85 ;  /* 0x00000055e4635220 */ /* 0x000fe20000410000 */
[----:B------:R-:W-:-:S02]  /*2fb0*/  @P1 SHF.L.U32 R85, R67, 0x10, RZ ;  /* 0x0000001043551819 */ /* 0x000fc400000006ff */
[----:B------:R-:W-:Y:S02]  /*2fc0*/  @P2 PRMT R82, R82, 0x5410, R229 ;  /* 0x0000541052522816 */ /* 0x000fe400000000e5 */
[----:B------:R-:W-:Y:S01]  /*2fd0*/  F2FP.BF16.F32.PACK_AB R90, R99, R90 ;  /* 0x0000005a635a723e */ /* 0x000fe200000010ff */
[--C-:B------:R-:W-:Y:S01]  /*2fe0*/  @P1 FADD.FTZ R230, R230, R85.reuse ;  /* 0x00000055e6e61221 */ /* 0x100fe20000010000 */
[----:B------:R-:W-:Y:S01]  /*2ff0*/  @P4 PRMT R85, R63, 0x7632, R85 ;  /* 0x000076323f554816 */ /* 0x000fe20000000055 */
[----:B------:R-:W1:Y:S02]  /*3000*/  LDC.64 R98, c[0x0][0x2f8] ;  /* 0x0000be00ff627b82 */ /* 0x000e640000000a00 */
[----:B------:R-:W-:Y:S01]  /*3010*/  FMUL.FTZ R227, R230, R173 ;  /* 0x000000ade6e37220 */ /* 0x000fe20000410000 */
[----:B------:R-:W-:Y:S01]  /*3020*/  @P2 F2FP.BF16.F32.PACK_AB R230, RZ, R230 ;  /* 0x000000e6ffe6223e */ /* 0x000fe200000010ff */
[----:B------:R-:W-:Y:S02]  /*3030*/  @P4 IMAD.U32 R85, R85, 0x10000, RZ ;  /* 0x0001000055554824 */ /* 0x000fe400078e00ff */
[----:B------:R-:W-:Y:S01]  /*3040*/  FMUL.FTZ R227, R227, UR13 ;  /* 0x0000000de3e37c20 */ /* 0x000fe20008410000 */
[----:B------:R-:W-:Y:S01]  /*3050*/  @P2 PRMT R83, R230, 0x7610, R83 ;  /* 0x00007610e6532816 */ /* 0x000fe20000000053 */
[----:B------:R-:W-:Y:S01]  /*3060*/  @P4 FMUL.FTZ R91, R226, R85 ;  /* 0x00000055e25b4220 */ /* 0x000fe20000410000 */
[----:B------:R-:W-:Y:S01]  /*3070*/  MOV R85, RZ ;  /* 0x000000ff00557202 */ /* 0x000fe20000000f00 */
[----:B------:R-:W-:Y:S01]  /*3080*/  @P6 FMUL.FTZ R85, R227, R233 ;  /* 0x000000e9e3556220 */ /* 0x000fe20000410000 */
[----:B------:R-:W-:-:S04]  /*3090*/  @P2 PRMT R83, R83, 0x5410, R231 ;  /* 0x0000541053532816 */ /* 0x000fc800000000e7 */
[----:B------:R-:W-:Y:S02]  /*30a0*/  F2FP.BF16.F32.PACK_AB R91, R91, R85 ;  /* 0x000000555b5b723e */ /* 0x000fe400000010ff */
[----:B------:R-:W2:Y:S01]  /*30b0*/  @P2 LDC.64 R84, c[0x0][0x308] ;  /* 0x0000c200ff542b82 */ /* 0x000ea20000000a00 */
[----:B-1----:R-:W-:-:S04]  /*30c0*/  IMAD.WIDE.U32 R98, R182, 0x10, R98 ;  /* 0x00000010b6627825 */ /* 0x002fc800078e0062 */
[----:B--2---:R-:W-:-:S05]  /*30d0*/  @P2 IMAD.WIDE.U32 R84, R182, 0x10, R84 ;  /* 0x00000010b6542825 */ /* 0x004fca00078e0054 */
[----:B------:R-:W-:Y:S04]  /*30e0*/  @P2 STG.E.128 desc[UR6][R84.64], R80 ;  /* 0x0000005054002986 */ /* 0x000fe8000c101d06 */
[----:B------:R0:W-:Y:S02]  /*30f0*/  STG.E.128 desc[UR6][R98.64], R88 ;  /* 0x0000005862007986 */ /* 0x0001e4000c101d06 */
[----:B0-----:R-:W-:-:S06]  /*3100*/  IMAD.WIDE.U32 R88, R178, 0x10, R234 ;  /* 0x00000010b2587825 */ /* 0x001fcc00078e00ea */
[----:B------:R-:W2:Y:S01]  /*3110*/  LDG.E.128 R88, desc[UR6][R88.64] ;  /* 0x0000000658587981 */ /* 0x000ea2000c1e1d00 */
[----:B------:R-:W-:Y:S01]  /*3120*/  @P5 PRMT R86, R86, 0x7632, R86 ;  /* 0x0000763256565816 */ /* 0x000fe20000000056 */
[----:B------:R-:W-:Y:S01]  /*3130*/  FFMA.FTZ R218, R218, R203, R202 ;  /* 0x000000cbdada7223 */ /* 0x000fe200000100ca */
[----:B------:R-:W-:Y:S01]  /*3140*/  @P6 IMAD.U32 R84, R87, 0x10000, RZ ;  /* 0x0001000057546824 */ /* 0x000fe200078e00ff */
[----:B------:R-:W-:Y:S02]  /*3150*/  CS2R R98, SRZ ;  /* 0x0000000000627805 */ /* 0x000fe4000001ff00 */
[----:B------:R-:W-:Y:S01]  /*3160*/  @P5 SHF.L.U32 R229, R86, 0x10, RZ ;  /* 0x0000001056e55819 */ /* 0x000fe200000006ff */
[----:B------:R-:W-:Y:S01]  /*3170*/  FADD.FTZ R219, R219, -R218 ;  /* 0x800000dadbdb7221 */ /* 0x000fe20000010000 */
[----:B------:R-:W-:Y:S01]  /*3180*/  MOV R86, R96 ;  /* 0x0000006000567202 */ /* 0x000fe20000000f00 */
[----:B------:R-:W-:Y:S01]  /*3190*/  @P6 FMUL.FTZ R99, R227, R84 ;  /* 0x00000054e3636220 */ /* 0x000fe20000410000 */
[----:B------:R-:W-:Y:S01]  /*31a0*/  @P1 SHF.L.U32 R85, R68, 0x10, RZ ;  /* 0x0000001044551819 */ /* 0x000fe200000006ff */
[----:B------:R-:W-:Y:S01]  /*31b0*/  @P5 FMUL.FTZ R98, R228, R229 ;  /* 0x000000e5e4625220 */ /* 0x000fe20000410000 */
[----:B------:R-:W-:Y:S01]  /*31c0*/  FMUL.FTZ R84, R172, R219 ;  /* 0x000000dbac547220 */ /* 0x000fe20000410000 */
[----:B------:R-:W-:Y:S01]  /*31d0*/  LOP3.LUT P5, RZ, R86, 0xff, RZ, 0xc0, !PT ;  /* 0x000000ff56ff7812 */ /* 0x000fe200078ac0ff */
[----:B------:R-:W-:Y:S01]  /*31e0*/  HFMA2.MMA R182, -RZ, RZ, 0, 0 ;  /* 0x00000000ffb67435 */ /* 0x000fe200000001ff */
[----:B------:R-:W-:Y:S01]  /*31f0*/  @P4 PRMT R87, R87, 0x7632, R87 ;  /* 0x0000763257574816 */ /* 0x000fe20000000057 */
[----:B------:R-:W-:Y:S01]  /*3200*/  @P1 FADD.FTZ R84, R84, R85 ;  /* 0x0000005554541221 */ /* 0x000fe20000010000 */
[----:B------:R-:W-:Y:S01]  /*3210*/  FFMA.FTZ R211, R211, R203, R202 ;  /* 0x000000cbd3d37223 */ /* 0x000fe200000100ca */
[----:B------:R-:W-:-:S02]  /*3220*/  CS2R R218, SRZ ;  /* 0x0000000000da7805 */ /* 0x000fc4000001ff00 */
[----:B------:R-:W-:Y:S01]  /*3230*/  @P4 SHF.L.U32 R87, R87, 0x10, RZ ;  /* 0x0000001057574819 */ /* 0x000fe200000006ff */
[----:B------:R-:W-:Y:S01]  /*3240*/  FMUL.FTZ R85, R84, R173 ;  /* 0x000000ad54557220 */ /* 0x000fe20000410000 */
[----:B------:R-:W-:Y:S01]  /*3250*/  FADD.FTZ R211, R212, -R211 ;  /* 0x800000d3d4d37221 */ /* 0x000fe20000010000 */
[-CC-:B------:R-:W-:Y:S01]  /*3260*/  FFMA.FTZ R216, R216, R203.reuse, R202.reuse ;  /* 0x000000cbd8d87223 */ /* 0x180fe200000100ca */
[----:B------:R-:W-:Y:S01]  /*3270*/  FFMA.FTZ R210, R210, R203, R202 ;  /* 0x000000cbd2d27223 */ /* 0x000fe200000100ca */
[----:B------:R-:W-:Y:S01]  /*3280*/  @P4 FMUL.FTZ R182, R226, R87 ;  /* 0x00000057e2b64220 */ /* 0x000fe20000410000 */
[----:B------:R-:W-:Y:S01]  /*3290*/  FMUL.FTZ R87, R85, UR13 ;  /* 0x0000000d55577c20 */ /* 0x000fe20008410000 */
[----:B------:R-:W-:Y:S01]  /*32a0*/  @P5 IMAD.U32 R86, R56, 0x10000, RZ ;  /* 0x0001000038565824 */ /* 0x000fe200078e00ff */
[----:B------:R-:W-:Y:S01]  /*32b0*/  LOP3.LUT P4, RZ, R96, 0xff0000, RZ, 0xc0, !PT ;  /* 0x00ff000060ff7812 */ /* 0x000fe2000788c0ff */
[----:B------:R-:W-:Y:S01]  /*32c0*/  FADD.FTZ R213, R213, -R210 ;  /* 0x800000d2d5d57221 */ /* 0x000fe20000010000 */
[-CC-:B------:R-:W-:Y:S01]  /*32d0*/  FFMA.FTZ R215, R215, R203.reuse, R202.reuse ;  /* 0x000000cbd7d77223 */ /* 0x180fe200000100ca */
[----:B------:R-:W-:Y:S01]  /*32e0*/  @P5 FMUL.FTZ R219, R87, R86 ;  /* 0x0000005657db5220 */ /* 0x000fe20000410000 */
[----:B------:R-:W-:Y:S01]  /*32f0*/  @P1 SHF.L.U32 R86, R69, 0x10, RZ ;  /* 0x0000001045561819 */ /* 0x000fe200000006ff */
[-CC-:B------:R-:W-:Y:S01]  /*3300*/  FFMA.FTZ R206, R206, R203.reuse, R202.reuse ;  /* 0x000000cbcece7223 */ /* 0x180fe200000100ca */
[----:B------:R-:W-:Y:S01]  /*3310*/  FADD.FTZ R215, R214, -R215 ;  /* 0x800000d7d6d77221 */ /* 0x000fe20000010000 */
[----:B------:R-:W-:Y:S01]  /*3320*/  LOP3.LUT P6, RZ, R97, 0xff0000, RZ, 0xc0, !PT ;  /* 0x00ff000061ff7812 */ /* 0x000fe200078cc0ff */
[----:B------:R-:W-:Y:S01]  /*3330*/  FFMA.FTZ R208, R208, R203, R202 ;  /* 0x000000cbd0d07223 */ /* 0x000fe200000100ca */
[----:B------:R-:W-:Y:S01]  /*3340*/  FADD.FTZ R207, R207, -R206 ;  /* 0x800000cecfcf7221 */ /* 0x000fe20000010000 */
[----:B------:R-:W-:Y:S01]  /*3350*/  FMUL.FTZ R228, R172, R215 ;  /* 0x000000d7ace47220 */ /* 0x000fe20000410000 */
[----:B------:R-:W-:Y:S01]  /*3360*/  FFMA.FTZ R204, R204, R203, R202 ;  /* 0x000000cbcccc7223 */ /* 0x000fe200000100ca */
[----:B------:R-:W-:Y:S01]  /*3370*/  FADD.FTZ R209, R209, -R208 ;  /* 0x800000d0d1d17221 */ /* 0x000fe20000010000 */
[----:B------:R-:W-:Y:S01]  /*3380*/  @P4 SHF.L.U32 R212, R57, 0x10, RZ ;  /* 0x0000001039d44819 */ /* 0x000fe200000006ff */
[C---:B------:R-:W-:Y:S01]  /*3390*/  FMUL.FTZ R206, R172.reuse, R207 ;  /* 0x000000cfacce7220 */ /* 0x040fe20000410000 */
[----:B------:R-:W-:Y:S01]  /*33a0*/  MOV R207, RZ ;  /* 0x000000ff00cf7202 */ /* 0x000fe20000000f00 */
[----:B------:R-:W-:Y:S01]  /*33b0*/  FMUL.FTZ R208, R172, R209 ;  /* 0x000000d1acd07220 */ /* 0x000fe20000410000 */
[----:B------:R-:W-:-:S04]  /*33c0*/  @P2 F2FP.BF16.F32.PACK_AB R209, RZ, R84 ;  /* 0x00000054ffd1223e */ /* 0x000fc800000010ff */
[----:B------:R-:W-:Y:S01]  /*33d0*/  @P2 PRMT R80, R209, 0x7610, R80 ;  /* 0x00007610d1502816 */ /* 0x000fe20000000050 */
[----:B------:R-:W-:Y:S01]  /*33e0*/  @P6 IMAD.U32 R209, R59, 0x10000, RZ ;  /* 0x000100003bd16824 */ /* 0x000fe200078e00ff */
[----:B--2---:R-:W-:Y:S02]  /*33f0*/  @P5 SHF.L.U32 R85, R88, 0x10, RZ ;  /* 0x0000001058555819 */ /* 0x004fe400000006ff */
[----:B------:R-:W-:-:S03]  /*3400*/  @P1 PRMT R88, R68, 0x7632, R88 ;  /* 0x0000763244581816 */ /* 0x000fc60000000058 */
[----:B------:R-:W-:Y:S01]  /*3410*/  @P5 FMUL.FTZ R218, R87, R85 ;  /* 0x0000005557da5220 */ /* 0x000fe20000410000 */
[----:B------:R-:W-:Y:S01]  /*3420*/  FMUL.FTZ R85, R172, R211 ;  /* 0x000000d3ac557220 */ /* 0x000fe20000410000 */
[----:B------:R-:W-:Y:S01]  /*3430*/  FADD.FTZ R87, R217, -R216 ;  /* 0x800000d8d9577221 */ /* 0x000fe20000010000 */
[----:B------:R-:W-:Y:S01]  /*3440*/  LOP3.LUT P5, RZ, R97, 0xff, RZ, 0xc0, !PT ;  /* 0x000000ff61ff7812 */ /* 0x000fe200078ac0ff */
[----:B------:R-:W-:Y:S02]  /*3450*/  IMAD.MOV.U32 R216, RZ, RZ, RZ ;  /* 0x000000ffffd87224 */ /* 0x000fe400078e00ff */
[----:B------:R-:W-:Y:S01]  /*3460*/  @P1 FADD.FTZ R85, R85, R86 ;  /* 0x0000005655551221 */ /* 0x000fe20000010000 */
[----:B------:R-:W-:Y:S01]  /*3470*/  @P1 SHF.L.U32 R86, R70, 0x10, RZ ;  /* 0x0000001046561819 */ /* 0x000fe200000006ff */
[----:B------:R-:W-:Y:S01]  /*3480*/  FMUL.FTZ R87, R172, R87 ;  /* 0x00000057ac577220 */ /* 0x000fe20000410000 */
[----:B------:R-:W-:Y:S02]  /*3490*/  MOV R211, RZ ;  /* 0x000000ff00d37202 */ /* 0x000fe40000000f00 */
[----:B------:R-:W-:Y:S01]  /*34a0*/  @P2 F2FP.BF16.F32.PACK_AB R215, RZ, R85 ;  /* 0x00000055ffd7223e */ /* 0x000fe200000010ff */
[----:B------:R-:W-:Y:S01]  /*34b0*/  @P1 FADD.FTZ R87, R87, R86 ;  /* 0x0000005657571221 */ /* 0x000fe20000010000 */
[----:B------:R-:W-:Y:S01]  /*34c0*/  FMUL.FTZ R86, R85, R173 ;  /* 0x000000ad55567220 */ /* 0x000fe20000410000 */
[----:B------:R-:W-:-:S02]  /*34d0*/  @P1 SHF.L.U32 R85, R71, 0x10, RZ ;  /* 0x0000001047551819 */ /* 0x000fc400000006ff */
[----:B------:R-:W-:Y:S01]  /*34e0*/  @P2 PRMT R81, R215, 0x7610, R81 ;  /* 0x00007610d7512816 */ /* 0x000fe20000000051 */
[----:B------:R-:W-:Y:S01]  /*34f0*/  FMUL.FTZ R217, R86, UR13 ;  /* 0x0000000d56d97c20 */ /* 0x000fe20008410000 */
[----:B------:R-:W-:Y:S01]  /*3500*/  @P4 SHF.L.U32 R86, R89, 0x10, RZ ;  /* 0x0000001059564819 */ /* 0x000fe200000006ff */
[----:B------:R-:W-:Y:S02]  /*3510*/  @P5 IMAD.U32 R226, R58, 0x10000, RZ ;  /* 0x000100003ae25824 */ /* 0x000fe400078e00ff */
[C---:B------:R-:W-:Y:S01]  /*3520*/  @P4 FMUL.FTZ R216, R217.reuse, R212 ;  /* 0x000000d4d9d84220 */ /* 0x040fe20000410000 */
[----:B------:R-:W-:Y:S01]  /*3530*/  HFMA2.MMA R212, -RZ, RZ, 0, 0 ;  /* 0x00000000ffd47435 */ /* 0x000fe200000001ff */
[----:B------:R-:W-:Y:S01]  /*3540*/  @P4 FMUL.FTZ R211, R217, R86 ;  /* 0x00000056d9d34220 */ /* 0x000fe20000410000 */
[----:B------:R-:W-:Y:S01]  /*3550*/  FMUL.FTZ R86, R87, R173 ;  /* 0x000000ad57567220 */ /* 0x000fe20000410000 */
[----:B------:R-:W-:Y:S02]  /*3560*/  @P5 SHF.L.U32 R217, R90, 0x10, RZ ;  /* 0x000000105ad95819 */ /* 0x000fe400000006ff */
[----:B------:R-:W-:Y:S01]  /*3570*/  LOP3.LUT P4, RZ, R96, 0xff00, RZ, 0xc0, !PT ;  /* 0x0000ff0060ff7812 */ /* 0x000fe2000788c0ff */
[----:B------:R-:W-:Y:S01]  /*3580*/  FMUL.FTZ R227, R86, UR13 ;  /* 0x0000000d56e37c20 */ /* 0x000fe20008410000 */
[----:B------:R-:W-:-:S02]  /*3590*/  MOV R86, RZ ;  /* 0x000000ff00567202 */ /* 0x000fc40000000f00 */
[----:B------:R-:W-:Y:S01]  /*35a0*/  @P1 PRMT R90, R70, 0x7632, R90 ;  /* 0x00007632465a1816 */ /* 0x000fe2000000005a */
[C---:B------:R-:W-:Y:S01]  /*35b0*/  @P5 FMUL.FTZ R212, R227.reuse, R217 ;  /* 0x000000d9e3d45220 */ /* 0x040fe20000410000 */
[----:B------:R-:W-:Y:S01]  /*35c0*/  @P1 SHF.L.U32 R217, R88, 0x10, RZ ;  /* 0x0000001058d91819 */ /* 0x000fe200000006ff */
[----:B------:R-:W-:Y:S01]  /*35d0*/  @P5 FMUL.FTZ R86, R227, R226 ;  /* 0x000000e2e3565220 */ /* 0x000fe20000410000 */
[----:B------:R-:W-:Y:S01]  /*35e0*/  @P1 PRMT R88, R69, 0x7632, R88 ;  /* 0x0000763245581816 */ /* 0x000fe20000000058 */
[----:B------:R-:W-:Y:S01]  /*35f0*/  FMUL.FTZ R226, R172, R213 ;  /* 0x000000d5ace27220 */ /* 0x000fe20000410000 */
[----:B------:R-:W-:Y:S01]  /*3600*/  LOP3.LUT P5, RZ, R96, 0xff000000, RZ, 0xc0, !PT ;  /* 0xff00000060ff7812 */ /* 0x000fe200078ac0ff */
[----:B------:R-:W-:Y:S01]  /*3610*/  IMAD.MOV.U32 R96, RZ, RZ, RZ ;  /* 0x000000ffff607224 */ /* 0x000fe200078e00ff */
[----:B------:R-:W-:Y:S01]  /*3620*/  @P1 SHF.L.U32 R213, R88, 0x10, RZ ;  /* 0x0000001058d51819 */ /* 0x000fe200000006ff */
[----:B------:R-:W-:Y:S01]  /*3630*/  @P1 FADD.FTZ R226, R226, R217 ;  /* 0x000000d9e2e21221 */ /* 0x000fe20000010000 */
[----:B------:R-:W-:Y:S01]  /*3640*/  @P4 PRMT R88, R56, 0x7632, R88 ;  /* 0x0000763238584816 */ /* 0x000fe20000000058 */
[----:B------:R-:W-:-:S02]  /*3650*/  FADD.FTZ R217, R205, -R204 ;  /* 0x800000cccdd97221 */ /* 0x000fc40000010000 */
[----:B------:R-:W-:Y:S01]  /*3660*/  @P1 FADD.FTZ R228, R228, R213 ;  /* 0x000000d5e4e41221 */ /* 0x000fe20000010000 */
[----:B------:R-:W-:Y:S01]  /*3670*/  FMUL.FTZ R210, R226, R173 ;  /* 0x000000ade2d27220 */ /* 0x000fe20000410000 */
[C---:B------:R-:W-:Y:S02]  /*3680*/  @P4 SHF.L.U32 R213, R88.reuse, 0x10, RZ ;  /* 0x0000001058d54819 */ /* 0x040fe400000006ff */
[----:B------:R-:W-:Y:S01]  /*3690*/  @P4 PRMT R88, R88, 0x7632, R88 ;  /* 0x0000763258584816 */ /* 0x000fe20000000058 */
[----:B------:R-:W-:Y:S01]  /*36a0*/  FMUL.FTZ R214, R210, UR13 ;  /* 0x0000000dd2d67c20 */ /* 0x000fe20008410000 */
[----:B------:R-:W-:Y:S01]  /*36b0*/  HFMA2.MMA R210, -RZ, RZ, 0, 0 ;  /* 0x00000000ffd27435 */ /* 0x000fe200000001ff */
[----:B------:R-:W-:Y:S02]  /*36c0*/  @P5 PRMT R89, R57, 0x7632, R89 ;  /* 0x0000763239595816 */ /* 0x000fe40000000059 */
[----:B------:R-:W-:Y:S01]  /*36d0*/  @P4 SHF.L.U32 R88, R88, 0x10, RZ ;  /* 0x0000001058584819 */ /* 0x000fe200000006ff */
[----:B------:R-:W-:Y:S01]  /*36e0*/  @P4 FMUL.FTZ R96, R214, R213 ;  /* 0x000000d5d6604220 */ /* 0x000fe20000410000 */
[----:B------:R-:W-:-:S02]  /*36f0*/  @P5 SHF.L.U32 R213, R89, 0x10, RZ ;  /* 0x0000001059d55819 */ /* 0x000fc400000006ff */
[----:B------:R-:W-:Y:S01]  /*3700*/  @P5 PRMT R89, R89, 0x7632, R89 ;  /* 0x0000763259595816 */ /* 0x000fe20000000059 */
[----:B------:R-:W-:Y:S01]  /*3710*/  @P4 FMUL.FTZ R210, R214, R88 ;  /* 0x00000058d6d24220 */ /* 0x000fe20000410000 */
[----:B------:R-:W-:Y:S01]  /*3720*/  FMUL.FTZ R88, R228, R173 ;  /* 0x000000ade4587220 */ /* 0x000fe20000410000 */
[----:B------:R-:W-:Y:S02]  /*3730*/  MOV R214, RZ ;  /* 0x000000ff00d67202 */ /* 0x000fe40000000f00 */
[----:B------:R-:W-:Y:S02]  /*3740*/  @P5 IMAD.U32 R89, R89, 0x10000, RZ ;  /* 0x0001000059595824 */ /* 0x000fe400078e00ff */
[----:B------:R-:W-:Y:S01]  /*3750*/  FMUL.FTZ R88, R88, UR13 ;  /* 0x0000000d58587c20 */ /* 0x000fe20008410000 */
[----:B------:R-:W-:Y:S02]  /*3760*/  LOP3.LUT P4, RZ, R97, 0xff00, RZ, 0xc0, !PT ;  /* 0x0000ff0061ff7812 */ /* 0x000fe4000788c0ff */
[----:B------:R-:W-:Y:S01]  /*3770*/  @P2 F2FP.BF16.F32.PACK_AB R226, RZ, R226 ;  /* 0x000000e2ffe2223e */ /* 0x000fe200000010ff */
[----:B------:R-:W-:Y:S01]  /*3780*/  @P5 FMUL.FTZ R214, R88, R213 ;  /* 0x000000d558d65220 */ /* 0x000fe20000410000 */
[----:B------:R-:W-:Y:S01]  /*3790*/  HFMA2.MMA R213, -RZ, RZ, 0, 0 ;  /* 0x00000000ffd57435 */ /* 0x000fe200000001ff */
[----:B------:R-:W-:-:S02]  /*37a0*/  @P2 F2FP.BF16.F32.PACK_AB R228, RZ, R228 ;  /* 0x000000e4ffe4223e */ /* 0x000fc400000010ff */
[----:B------:R-:W-:Y:S02]  /*37b0*/  @P2 PRMT R80, R80, 0x5410, R226 ;  /* 0x0000541050502816 */ /* 0x000fe400000000e2 */
[----:B------:R-:W-:Y:S01]  /*37c0*/  @P2 PRMT R81, R81, 0x5410, R228 ;  /* 0x0000541051512816 */ /* 0x000fe200000000e4 */
[----:B------:R-:W-:Y:S01]  /*37d0*/  @P5 FMUL.FTZ R213, R88, R89 ;  /* 0x0000005958d55220 */ /* 0x000fe20000410000 */
[----:B------:R-:W-:-:S04]  /*37e0*/  LEA R88, P5, R178, UR16, 0x4 ;  /* 0x00000010b2587c11 */ /* 0x000fc8000f8a20ff */
[----:B------:R-:W-:Y:S02]  /*37f0*/  LEA.HI.X R89, R178, UR17, RZ, 0x4, P5 ;  /* 0x00000011b2597c11 */ /* 0x000fe4000a8f24ff */
[----:B------:R-:W-:Y:S02]  /*3800*/  LOP3.LUT P5, RZ, R97, 0xff000000, RZ, 0xc0, !PT ;  /* 0xff00000061ff7812 */ /* 0x000fe400078ac0ff */
[----:B------:R-:W-:Y:S02]  /*3810*/  @P1 SHF.L.U32 R97, R90, 0x10, RZ ;  /* 0x000000105a611819 */ /* 0x000fe400000006ff */
[----:B------:R-:W-:-:S03]  /*3820*/  @P1 PRMT R90, R71, 0x7632, R90 ;  /* 0x00007632475a1816 */ /* 0x000fc6000000005a */
[----:B------:R-:W-:Y:S01]  /*3830*/  @P1 FADD.FTZ R206, R206, R97 ;  /* 0x00000061cece1221 */ /* 0x000fe20000010000 */
[----:B------:R-:W-:Y:S02]  /*3840*/  @P1 SHF.L.U32 R97, R90, 0x10, RZ ;  /* 0x000000105a611819 */ /* 0x000fe400000006ff */
[----:B------:R-:W-:Y:S01]  /*3850*/  @P4 PRMT R90, R58, 0x7632, R90 ;  /* 0x000076323a5a4816 */ /* 0x000fe2000000005a */
[----:B------:R-:W-:Y:S02]  /*3860*/  FMUL.FTZ R204, R206, R173 ;  /* 0x000000adcecc7220 */ /* 0x000fe40000410000 */
[----:B------:R-:W-:Y:S01]  /*3870*/  @P1 FADD.FTZ R208, R208, R97 ;  /* 0x00000061d0d01221 */ /* 0x000fe20000010000 */
[----:B------:R-:W-:Y:S01]  /*3880*/  @P4 SHF.L.U32 R205, R90, 0x10, RZ ;  /* 0x000000105acd4819 */ /* 0x000fe200000006ff */
[----:B------:R-:W-:Y:S01]  /*3890*/  FMUL.FTZ R204, R204, UR13 ;  /* 0x0000000dcccc7c20 */ /* 0x000fe20008410000 */
[----:B------:R-:W-:Y:S01]  /*38a0*/  IMAD.MOV.U32 R97, RZ, RZ, RZ ;  /* 0x000000ffff617224 */ /* 0x000fe200078e00ff */
[----:B------:R-:W-:-:S02]  /*38b0*/  @P5 PRMT R90, R59, 0x7632, R90 ;  /* 0x000076323b5a5816 */ /* 0x000fc4000000005a */
[----:B------:R-:W-:Y:S01]  /*38c0*/  @P4 FMUL.FTZ R97, R204, R205 ;  /* 0x000000cdcc614220 */ /* 0x000fe20000410000 */
[----:B------:R-:W-:Y:S01]  /*38d0*/  FMUL.FTZ R205, R208, R173 ;  /* 0x000000add0cd7220 */ /* 0x000fe20000410000 */
[----:B------:R-:W-:Y:S02]  /*38e0*/  @P5 SHF.L.U32 R230, R90, 0x10, RZ ;  /* 0x000000105ae65819 */ /* 0x000fe400000006ff */
[----:B------:R-:W-:Y:S01]  /*38f0*/  @P2 F2FP.BF16.F32.PACK_AB R208, RZ, R208 ;  /* 0x000000d0ffd0223e */ /* 0x000fe200000010ff */
[----:B------:R-:W-:Y:S01]  /*3900*/  FMUL.FTZ R205, R205, UR13 ;  /* 0x0000000dcdcd7c20 */ /* 0x000fe20008410000 */
[----:B------:R-:W-:-:S03]  /*3910*/  F2FP.BF16.F32.PACK_AB R86, R97, R86 ;  /* 0x000000566156723e */ /* 0x000fc600000010ff */
[----:B------:R-:W-:Y:S01]  /*3920*/  @P5 FMUL.FTZ R207, R205, R230 ;  /* 0x000000e6cdcf5220 */ /* 0x000fe20000410000 */
[----:B------:R-:W-:Y:S01]  /*3930*/  FMUL.FTZ R230, R172, R217 ;  /* 0x000000d9ace67220 */ /* 0x000fe20000410000 */
[----:B------:R-:W-:Y:S02]  /*3940*/  @P2 F2FP.BF16.F32.PACK_AB R217, RZ, R87 ;  /* 0x00000057ffd9223e */ /* 0x000fe400000010ff */
[----:B------:R-:W-:Y:S01]  /*3950*/  @P2 F2FP.BF16.F32.PACK_AB R87, RZ, R206 ;  /* 0x000000ceff57223e */ /* 0x000fe200000010ff */
[----:B------:R-:W-:Y:S01]  /*3960*/  @P1 FADD.FTZ R230, R230, R85 ;  /* 0x00000055e6e61221 */ /* 0x000fe20000010000 */
[----:B------:R-:W-:Y:S01]  /*3970*/  @P2 PRMT R82, R217, 0x7610, R82 ;  /* 0x00007610d9522816 */ /* 0x000fe20000000052 */
[----:B------:R-:W0:Y:S03]  /*3980*/  @P2 LDC.64 R84, c[0x0][0x308] ;  /* 0x0000c200ff542b82 */ /* 0x000e260000000a00 */
[----:B------:R-:W-:Y:S01]  /*3990*/  @P2 F2FP.BF16.F32.PACK_AB R206, RZ, R230 ;  /* 0x000000e6ffce223e */ /* 0x000fe200000010ff */
[----:B------:R-:W-:Y:S01]  /*39a0*/  FMUL.FTZ R230, R230, R173 ;  /* 0x000000ade6e67220 */ /* 0x000fe20000410000 */
[----:B------:R-:W-:-:S02]  /*39b0*/  @P2 PRMT R82, R82, 0x5410, R87 ;  /* 0x0000541052522816 */ /* 0x000fc40000000057 */
[----:B------:R-:W-:Y:S01]  /*39c0*/  @P2 PRMT R83, R206, 0x7610, R83 ;  /* 0x00007610ce532816 */ /* 0x000fe20000000053 */
[----:B------:R-:W-:Y:S01]  /*39d0*/  FMUL.FTZ R206, R230, UR13 ;  /* 0x0000000de6ce7c20 */ /* 0x000fe20008410000 */
[----:B------:R-:W-:Y:S02]  /*39e0*/  HFMA2.MMA R230, -RZ, RZ, 0, 0 ;  /* 0x00000000ffe67435 */ /* 0x000fe400000001ff */
[----:B------:R-:W-:-:S04]  /*39f0*/  @P2 PRMT R83, R83, 0x5410, R208 ;  /* 0x0000541053532816 */ /* 0x000fc800000000d0 */
[----:B------:R-:W-:-:S05]  /*3a00*/  @P6 FMUL.FTZ R230, R206, R209 ;  /* 0x000000d1cee66220 */ /* 0x000fca0000410000 */
[----:B------:R-:W-:Y:S01]  /*3a10*/  F2FP.BF16.F32.PACK_AB R87, R207, R230 ;  /* 0x000000e6cf57723e */ /* 0x000fe200000010ff */
[----:B0-----:R-:W-:-:S05]  /*3a20*/  @P2 IMAD.WIDE.U32 R84, R178, 0x10, R84 ;  /* 0x00000010b2542825 */ /* 0x001fca00078e0054 */
[----:B------:R0:W-:Y:S02]  /*3a30*/  @P2 STG.E.128 desc[UR6][R84.64], R80 ;  /* 0x0000005054002986 */ /* 0x0001e4000c101d06 */
[----:B0-----:R-:W-:Y:S02]  /*3a40*/  F2FP.BF16.F32.PACK_AB R85, R214, R216 ;  /* 0x000000d8d655723e */ /* 0x001fe400000010ff */
[----:B------:R-:W-:Y:S01]  /*3a50*/  F2FP.BF16.F32.PACK_AB R84, R96, R219 ;  /* 0x000000db6054723e */ /* 0x000fe200000010ff */
[----:B------:R-:W-:-:S04]  /*3a60*/  IMAD.WIDE.U32 R96, R171, 0x10, R234 ;  /* 0x00000010ab607825 */ /* 0x000fc800078e00ea */
[----:B------:R0:W-:Y:S04]  /*3a70*/  STG.E.128 desc[UR6][R88.64], R84 ;  /* 0x0000005458007986 */ /* 0x0001e8000c101d06 */
[----:B0-----:R0:W2:Y:S01]  /*3a80*/  LDG.E.128 R84, desc[UR6][R96.64] ;  /* 0x0000000660547981 */ /* 0x0010a2000c1e1d00 */
[----:B------:R-:W-:Y:S01]  /*3a90*/  @P4 PRMT R90, R90, 0x7632, R90 ;  /* 0x000076325a5a4816 */ /* 0x000fe2000000005a */
[----:B------:R-:W-:Y:S01]  /*3aa0*/  @P6 IMAD.U32 R89, R91, 0x10000, RZ ;  /* 0x000100005b596824 */ /* 0x000fe200078e00ff */
[----:B------:R-:W-:Y:S01]  /*3ab0*/  MOV R178, RZ ;  /* 0x000000ff00b27202 */ /* 0x000fe20000000f00 */
[-CC-:B------:R-:W-:Y:S01]  /*3ac0*/  FFMA.FTZ R194, R194, R203.reuse, R202.reuse ;  /* 0x000000cbc2c27223 */ /* 0x180fe200000100ca */
[----:B------:R-:W-:Y:S01]  /*3ad0*/  @P4 SHF.L.U32 R207, R90, 0x10, RZ ;  /* 0x000000105acf4819 */ /* 0x000fe200000006ff */
[-CC-:B------:R-:W-:Y:S01]  /*3ae0*/  FFMA.FTZ R90, R161, R203.reuse, R202.reuse ;  /* 0x000000cba15a7223 */ /* 0x180fe200000100ca */
[-CC-:B------:R-:W-:Y:S01]  /*3af0*/  FFMA.FTZ R161, R174, R203.reuse, R202.reuse ;  /* 0x000000cbaea17223 */ /* 0x180fe200000100ca */
[----:B------:R-:W-:Y:S01]  /*3b00*/  FFMA.FTZ R177, R177, R203, R202 ;  /* 0x000000cbb1b17223 */ /* 0x000fe200000100ca */
[----:B------:R-:W-:Y:S01]  /*3b10*/  FADD.FTZ R195, R195, -R194 ;  /* 0x800000c2c3c37221 */ /* 0x000fe20000010000 */
[----:B------:R-:W-:Y:S01]  /*3b20*/  @P4 FMUL.FTZ R178, R204, R207 ;  /* 0x000000cfccb24220 */ /* 0x000fe20000410000 */
[----:B0-----:R-:W-:Y:S01]  /*3b30*/  FADD.FTZ R97, R176, -R161 ;  /* 0x800000a1b0617221 */ /* 0x001fe20000010000 */
[----:B------:R-:W-:Y:S01]  /*3b40*/  HFMA2.MMA R161, -RZ, RZ, 0, 0 ;  /* 0x00000000ffa17435 */ /* 0x000fe200000001ff */
[----:B------:R-:W-:Y:S01]  /*3b50*/  FADD.FTZ R175, R175, -R90 ;  /* 0x8000005aafaf7221 */ /* 0x000fe20000010000 */
[----:B------:R-:W-:Y:S01]  /*3b60*/  MOV R204, R94 ;  /* 0x0000005e00cc7202 */ /* 0x000fe20000000f00 */
[----:B------:R-:W-:Y:S01]  /*3b70*/  FADD.FTZ R207, R190, -R177 ;  /* 0x800000b1becf7221 */ /* 0x000fe20000010000 */
[----:B------:R-:W-:Y:S01]  /*3b80*/  @P1 SHF.L.U32 R177, R73, 0x10, RZ ;  /* 0x0000001049b11819 */ /* 0x000fe200000006ff */
[----:B------:R-:W-:Y:S01]  /*3b90*/  FMUL.FTZ R194, R172, R175 ;  /* 0x000000afacc27220 */ /* 0x000fe20000410000 */
[----:B------:R-:W-:Y:S01]  /*3ba0*/  @P6 FMUL.FTZ R161, R206, R89 ;  /* 0x00000059cea16220 */ /* 0x000fe20000410000 */
[----:B------:R-:W-:Y:S01]  /*3bb0*/  @P1 SHF.L.U32 R89, R72, 0x10, RZ ;  /* 0x0000001048591819 */ /* 0x000fe200000006ff */
[----:B------:R-:W-:Y:S01]  /*3bc0*/  FMUL.FTZ R90, R172, R97 ;  /* 0x00000061ac5a7220 */ /* 0x000fe20000410000 */
[----:B------:R-:W-:Y:S01]  /*3bd0*/  LOP3.LUT P6, RZ, R94, 0xff0000, RZ, 0xc0, !PT ;  /* 0x00ff00005eff7812 */ /* 0x000fe200078cc0ff */
[-CC-:B------:R-:W-:Y:S01]  /*3be0*/  FFMA.FTZ R192, R192, R203.reuse, R202.reuse ;  /* 0x000000cbc0c07223 */ /* 0x180fe200000100ca */
[----:B------:R-:W-:Y:S01]  /*3bf0*/  LOP3.LUT P4, RZ, R204, 0xff, RZ, 0xc0, !PT ;  /* 0x000000ffccff7812 */ /* 0x000fe2000788c0ff */
[----:B------:R-:W-:Y:S01]  /*3c00*/  @P1 FADD.FTZ R194, R194, R89 ;  /* 0x00000059c2c21221 */ /* 0x000fe20000010000 */
[----:B------:R-:W-:Y:S01]  /*3c10*/  @P5 PRMT R91, R91, 0x7632, R91 ;  /* 0x000076325b5b5816 */ /* 0x000fe2000000005b */
[----:B------:R-:W-:Y:S01]  /*3c20*/  @P1 FADD.FTZ R90, R90, R177 ;  /* 0x000000b15a5a1221 */ /* 0x000fe20000010000 */
[----:B------:R-:W-:Y:S01]  /*3c30*/  FFMA.FTZ R176, R189, R203, R202 ;  /* 0x000000cbbdb07223 */ /* 0x000fe200000100ca */
[----:B------:R-:W-:Y:S01]  /*3c40*/  FADD.FTZ R193, R193, -R192 ;  /* 0x800000c0c1c17221 */ /* 0x000fe20000010000 */
[----:B------:R-:W-:Y:S01]  /*3c50*/  HFMA2.MMA R175, -RZ, RZ, 0, 0 ;  /* 0x00000000ffaf7435 */ /* 0x000fe200000001ff */
[----:B------:R-:W-:-:S02]  /*3c60*/  @P5 IMAD.U32 R88, R91, 0x10000, RZ ;  /* 0x000100005b585824 */ /* 0x000fc400078e00ff */
[-C--:B------:R-:W-:Y:S01]  /*3c70*/  FMUL.FTZ R91, R194, R173.reuse ;  /* 0x000000adc25b7220 */ /* 0x080fe20000410000 */
[----:B------:R-:W-:Y:S01]  /*3c80*/  FMUL.FTZ R189, R90, R173 ;  /* 0x000000ad5abd7220 */ /* 0x000fe20000410000 */
[----:B------:R-:W-:Y:S01]  /*3c90*/  FADD.FTZ R191, R191, -R176 ;  /* 0x800000b0bfbf7221 */ /* 0x000fe20000010000 */
[----:B------:R-:W-:Y:S01]  /*3ca0*/  @P6 SHF.L.U32 R190, R53, 0x10, RZ ;  /* 0x0000001035be6819 */ /* 0x000fe200000006ff */
[----:B------:R-:W-:Y:S01]  /*3cb0*/  FMUL.FTZ R192, R91, UR13 ;  /* 0x0000000d5bc07c20 */ /* 0x000fe20008410000 */
[----:B------:R-:W-:Y:S01]  /*3cc0*/  MOV R174, RZ ;  /* 0x000000ff00ae7202 */ /* 0x000fe20000000f00 */
[----:B------:R-:W-:Y:S01]  /*3cd0*/  FMUL.FTZ R189, R189, UR13 ;  /* 0x0000000dbdbd7c20 */ /* 0x000fe20008410000 */
[----:B------:R-:W-:Y:S01]  /*3ce0*/  @P4 SHF.L.U32 R176, R52, 0x10, RZ ;  /* 0x0000001034b04819 */ /* 0x000fe200000006ff */
[----:B------:R-:W-:Y:S01]  /*3cf0*/  @P5 FMUL.FTZ R174, R205, R88 ;  /* 0x00000058cdae5220 */ /* 0x000fe20000410000 */
[----:B------:R-:W-:Y:S02]  /*3d00*/  CS2R R88, SRZ ;  /* 0x0000000000587805 */ /* 0x000fe4000001ff00 */
[----:B------:R-:W-:Y:S01]  /*3d10*/  MOV R177, RZ ;  /* 0x000000ff00b17202 */ /* 0x000fe20000000f00 */
[----:B------:R-:W-:Y:S01]  /*3d20*/  @P6 FMUL.FTZ R89, R189, R190 ;  /* 0x000000bebd596220 */ /* 0x000fe20000410000 */
[----:B------:R-:W-:Y:S01]  /*3d30*/  LOP3.LUT P5, RZ, R95, 0xff, RZ, 0xc0, !PT ;  /* 0x000000ff5fff7812 */ /* 0x000fe200078ac0ff */
[----:B------:R-:W-:Y:S01]  /*3d40*/  FMUL.FTZ R96, R172, R207 ;  /* 0x000000cfac607220 */ /* 0x000fe20000410000 */
[----:B------:R-:W-:Y:S01]  /*3d50*/  @P1 SHF.L.U32 R209, R74, 0x10, RZ ;  /* 0x000000104ad11819 */ /* 0x000fe200000006ff */
[----:B------:R-:W-:Y:S01]  /*3d60*/  @P4 FMUL.FTZ R88, R192, R176 ;  /* 0x000000b0c0584220 */ /* 0x000fe20000410000 */
[--C-:B------:R-:W-:Y:S01]  /*3d70*/  FFMA.FTZ R196, R196, R203, R202.reuse ;  /* 0x000000cbc4c47223 */ /* 0x100fe200000100ca */
[----:B------:R-:W-:Y:S01]  /*3d80*/  FMUL.FTZ R204, R172, R193 ;  /* 0x000000c1accc7220 */ /* 0x000fe20000410000 */
[----:B------:R-:W-:Y:S01]  /*3d90*/  FFMA.FTZ R198, R198, R203, R202 ;  /* 0x000000cbc6c67223 */ /* 0x000fe200000100ca */
[----:B------:R-:W-:Y:S01]  /*3da0*/  @P1 FADD.FTZ R96, R96, R209 ;  /* 0x000000d160601221 */ /* 0x000fe20000010000 */
[----:B------:R-:W-:Y:S01]  /*3db0*/  FADD.FTZ R197, R197, -R196 ;  /* 0x800000c4c5c57221 */ /* 0x000fe20000010000 */
[----:B------:R-:W-:Y:S01]  /*3dc0*/  FMUL.FTZ R196, R172, R195 ;  /* 0x000000c3acc47220 */ /* 0x000fe20000410000 */
[----:B------:R-:W-:Y:S01]  /*3dd0*/  FADD.FTZ R199, R199, -R198 ;  /* 0x800000c6c7c77221 */ /* 0x000fe20000010000 */
[----:B------:R-:W-:Y:S01]  /*3de0*/  MOV R195, RZ ;  /* 0x000000ff00c37202 */ /* 0x000fe20000000f00 */
[----:B------:R-:W-:Y:S01]  /*3df0*/  HFMA2.MMA R198, -RZ, RZ, 0, 0 ;  /* 0x00000000ffc67435 */ /* 0x000fe200000001ff */
[----:B------:R-:W-:Y:S01]  /*3e00*/  @P5 SHF.L.U32 R190, R54, 0x10, RZ ;  /* 0x0000001036be5819 */ /* 0x000fe200000006ff */
[C---:B------:R-:W-:Y:S01]  /*3e10*/  FMUL.FTZ R208, R172.reuse, R197 ;  /* 0x000000c5acd07220 */ /* 0x040fe20000410000 */
[C---:B------:R-:W-:Y:S01]  /*3e20*/  FMUL.FTZ R206, R172.reuse, R191 ;  /* 0x000000bfacce7220 */ /* 0x040fe20000410000 */
[----:B------:R-:W-:Y:S01]  /*3e30*/  FMUL.FTZ R214, R172, R199 ;  /* 0x000000c7acd67220 */ /* 0x000fe20000410000 */
[----:B------:R-:W-:-:S02]  /*3e40*/  MOV R216, RZ ;  /* 0x000000ff00d87202 */ /* 0x000fc40000000f00 */
[----:B------:R-:W-:-:S04]  /*3e50*/  @P2 F2FP.BF16.F32.PACK_AB R194, RZ, R194 ;  /* 0x000000c2ffc2223e */ /* 0x000fc800000010ff */
[----:B------:R-:W-:Y:S02]  /*3e60*/  @P2 PRMT R80, R194, 0x7610, R80 ;  /* 0x00007610c2502816 */ /* 0x000fe40000000050 */
[----:B--2---:R-:W-:Y:S01]  /*3e70*/  @P6 SHF.L.U32 R91, R85, 0x10, RZ ;  /* 0x00000010555b6819 */ /* 0x004fe200000006ff */
[----:B------:R-:W-:Y:S01]  /*3e80*/  @P4 IMAD.U32 R97, R84, 0x10000, RZ ;  /* 0x0001000054614824 */ /* 0x000fe200078e00ff */
[----:B------:R-:W-:Y:S02]  /*3e90*/  @P1 PRMT R85, R73, 0x7632, R85 ;  /* 0x0000763249551816 */ /* 0x000fe40000000055 */
[----:B------:R-:W-:Y:S01]  /*3ea0*/  @P1 PRMT R84, R72, 0x7632, R84 ;  /* 0x0000763248541816 */ /* 0x000fe20000000054 */
[----:B------:R-:W-:Y:S01]  /*3eb0*/  @P6 FMUL.FTZ R177, R189, R91 ;  /* 0x0000005bbdb16220 */ /* 0x000fe20000410000 */
[----:B------:R-:W-:Y:S01]  /*3ec0*/  @P4 FMUL.FTZ R175, R192, R97 ;  /* 0x00000061c0af4220 */ /* 0x000fe20000410000 */
[C---:B------:R-:W-:Y:S01]  /*3ed0*/  LOP3.LUT P6, RZ, R94.reuse, 0xff000000, RZ, 0xc0, !PT ;  /* 0xff0000005eff7812 */ /* 0x040fe200078cc0ff */
[----:B------:R-:W-:Y:S01]  /*3ee0*/  HFMA2.MMA R189, -RZ, RZ, 0, 0 ;  /* 0x00000000ffbd7435 */ /* 0x000fe200000001ff */
[----:B------:R-:W-:Y:S01]  /*3ef0*/  LOP3.LUT P4, RZ, R94, 0xff00, RZ, 0xc0, !PT ;  /* 0x0000ff005eff7812 */ /* 0x000fe2000788c0ff */
[-C--:B------:R-:W-:Y:S01]  /*3f00*/  FMUL.FTZ R94, R96, R173.reuse ;  /* 0x000000ad605e7220 */ /* 0x080fe20000410000 */
[----:B------:R-:W-:Y:S01]  /*3f10*/  @P1 SHF.L.U32 R91, R84, 0x10, RZ ;  /* 0x00000010545b1819 */ /* 0x000fe200000006ff */
[----:B------:R-:W-:Y:S01]  /*3f20*/  @P1 IMAD.U32 R205, R85, 0x10000, RZ ;  /* 0x0001000055cd1824 */ /* 0x000fe200078e00ff */
[----:B------:R-:W-:Y:S01]  /*3f30*/  @P5 SHF.L.U32 R176, R86, 0x10, RZ ;  /* 0x0000001056b05819 */ /* 0x000fe200000006ff */
[----:B------:R-:W-:Y:S01]  /*3f40*/  FMUL.FTZ R193, R94, UR13 ;  /* 0x0000000d5ec17c20 */ /* 0x000fe20008410000 */
[----:B------:R-:W-:Y:S01]  /*3f50*/  MOV R97, RZ ;  /* 0x000000ff00617202 */ /* 0x000fe20000000f00 */
[----:B------:R-:W-:Y:S01]  /*3f60*/  @P1 FADD.FTZ R196, R196, R205 ;  /* 0x000000cdc4c41221 */ /* 0x000fe20000010000 */
[----:B------:R-:W-:Y:S01]  /*3f70*/  @P1 FADD.FTZ R204, R204, R91 ;  /* 0x0000005bcccc1221 */ /* 0x000fe20000010000 */
[C---:B------:R-:W-:Y:S01]  /*3f80*/  @P5 FMUL.FTZ R189, R193.reuse, R176 ;  /* 0x000000b0c1bd5220 */ /* 0x040fe20000410000 */
[----:B------:R-:W-:Y:S01]  /*3f90*/  @P5 FMUL.FTZ R97, R193, R190 ;  /* 0x000000bec1615220 */ /* 0x000fe20000410000 */
[----:B------:R-:W-:Y:S01]  /*3fa0*/  @P6 PRMT R85, R53, 0x7632, R85 ;  /* 0x0000763235556816 */ /* 0x000fe20000000055 */
[-C--:B------:R-:W-:Y:S01]  /*3fb0*/  FMUL.FTZ R192, R196, R173.reuse ;  /* 0x000000adc4c07220 */ /* 0x080fe20000410000 */
[----:B------:R-:W-:Y:S01]  /*3fc0*/  @P4 PRMT R84, R52, 0x7632, R84 ;  /* 0x0000763234544816 */ /* 0x000fe20000000054 */
[----:B------:R-:W-:Y:S01]  /*3fd0*/  FMUL.FTZ R91, R204, R173 ;  /* 0x000000adcc5b7220 */ /* 0x000fe20000410000 */
[C---:B------:R-:W-:Y:S01]  /*3fe0*/  @P6 SHF.L.U32 R193, R85.reuse, 0x10, RZ ;  /* 0x0000001055c16819 */ /* 0x040fe200000006ff */
[----:B------:R-:W-:Y:S01]  /*3ff0*/  HFMA2.MMA R176, -RZ, RZ, 0, 0 ;  /* 0x00000000ffb07435 */ /* 0x000fe200000001ff */
[----:B------:R-:W-:Y:S01]  /*4000*/  @P4 SHF.L.U32 R94, R84, 0x10, RZ ;  /* 0x00000010545e4819 */ /* 0x000fe200000006ff */
[----:B------:R-:W-:Y:S01]  /*4010*/  FMUL.FTZ R192, R192, UR13 ;  /* 0x0000000dc0c07c20 */ /* 0x000fe20008410000 */
[----:B------:R-:W-:Y:S01]  /*4020*/  @P6 PRMT R85, R85, 0x7632, R85 ;  /* 0x0000763255556816 */ /* 0x000fe20000000055 */
[----:B------:R-:W-:Y:S01]  /*4030*/  FMUL.FTZ R91, R91, UR13 ;  /* 0x0000000d5b5b7c20 */ /* 0x000fe20008410000 */
[----:B------:R-:W-:Y:S01]  /*4040*/  @P4 PRMT R84, R84, 0x7632, R84 ;  /* 0x0000763254544816 */ /* 0x000fe20000000054 */
[----:B------:R-:W-:-:S02]  /*4050*/  IMAD.MOV.U32 R190, RZ, RZ, RZ ;  /* 0x000000ffffbe7224 */ /* 0x000fc400078e00ff */
[----:B------:R-:W-:Y:S01]  /*4060*/  @P6 FMUL.FTZ R198, R192, R193 ;  /* 0x000000c1c0c66220 */ /* 0x000fe20000410000 */
[----:B------:R-:W-:Y:S01]  /*4070*/  @P6 IMAD.U32 R85, R85, 0x10000, RZ ;  /* 0x0001000055556824 */ /* 0x000fe200078e00ff */
[----:B------:R-:W-:Y:S01]  /*4080*/  @P4 SHF.L.U32 R84, R84, 0x10, RZ ;  /* 0x0000001054544819 */ /* 0x000fe200000006ff */
[----:B------:R-:W-:Y:S01]  /*4090*/  @P4 FMUL.FTZ R195, R91, R94 ;  /* 0x0000005e5bc34220 */ /* 0x000fe20000410000 */
[----:B------:R-:W-:Y:S01]  /*40a0*/  LOP3.LUT P5, RZ, R95, 0xff00, RZ, 0xc0, !PT ;  /* 0x0000ff005fff7812 */ /* 0x000fe200078ac0ff */
[----:B------:R-:W-:Y:S01]  /*40b0*/  @P6 FMUL.FTZ R190, R192, R85 ;  /* 0x00000055c0be6220 */ /* 0x000fe20000410000 */
[----:B------:R-:W-:Y:S01]  /*40c0*/  @P1 PRMT R85, R74, 0x7632, R85 ;  /* 0x000076324a551816 */ /* 0x000fe20000000055 */
[----:B------:R-:W-:Y:S01]  /*40d0*/  @P4 FMUL.FTZ R176, R91, R84 ;  /* 0x000000545bb04220 */ /* 0x000fe20000410000 */
[----:B------:R-:W-:Y:S02]  /*40e0*/  LEA R84, P4, R171, UR16, 0x4 ;  /* 0x00000010ab547c11 */ /* 0x000fe4000f8820ff */
[----:B------:R-:W-:-:S02]  /*40f0*/  @P1 SHF.L.U32 R91, R85, 0x10, RZ ;  /* 0x00000010555b1819 */ /* 0x000fc400000006ff */
[----:B------:R-:W-:Y:S02]  /*4100*/  LEA.HI.X R85, R171, UR17, RZ, 0x4, P4 ;  /* 0x00000011ab557c11 */ /* 0x000fe4000a0f24ff */
[C---:B------:R-:W-:Y:S01]  /*4110*/  LOP3.LUT P6, RZ, R95.reuse, 0xff000000, RZ, 0xc0, !PT ;  /* 0xff0000005fff7812 */ /* 0x040fe200078cc0ff */
[----:B------:R-:W-:Y:S01]  /*4120*/  @P1 FADD.FTZ R208, R208, R91 ;  /* 0x0000005bd0d01221 */ /* 0x000fe20000010000 */
[----:B------:R-:W-:Y:S02]  /*4130*/  LOP3.LUT P4, RZ, R95, 0xff0000, RZ, 0xc0, !PT ;  /* 0x00ff00005fff7812 */ /* 0x000fe4000788c0ff */
[----:B------:R-:W0:Y:S01]  /*4140*/  @P2 LDC.64 R94, c[0x0][0x308] ;  /* 0x0000c200ff5e2b82 */ /* 0x000e220000000a00 */
[C---:B------:R-:W-:Y:S01]  /*4150*/  @P1 PRMT R86, R75.reuse, 0x7632, R86 ;  /* 0x000076324b561816 */ /* 0x040fe20000000056 */
[----:B------:R-:W-:Y:S01]  /*4160*/  FMUL.FTZ R192, R208, R173 ;  /* 0x000000add0c07220 */ /* 0x000fe20000410000 */
[----:B------:R-:W-:Y:S02]  /*4170*/  @P1 SHF.L.U32 R193, R75, 0x10, RZ ;  /* 0x000000104bc11819 */ /* 0x000fe400000006ff */
[----:B------:R-:W-:Y:S01]  /*4180*/  @P1 SHF.L.U32 R205, R86, 0x10, RZ ;  /* 0x0000001056cd1819 */ /* 0x000fe200000006ff */
[----:B------:R-:W-:Y:S01]  /*4190*/  FMUL.FTZ R192, R192, UR13 ;  /* 0x0000000dc0c07c20 */ /* 0x000fe20008410000 */
[----:B------:R-:W-:Y:S01]  /*41a0*/  @P5 PRMT R86, R54, 0x7632, R86 ;  /* 0x0000763236565816 */ /* 0x000fe20000000056 */
[----:B------:R-:W-:Y:S01]  /*41b0*/  @P1 FADD.FTZ R206, R206, R193 ;  /* 0x000000c1cece1221 */ /* 0x000fe20000010000 */
[----:B------:R-:W-:Y:S01]  /*41c0*/  @P6 PRMT R91, R55, 0x7632, R91 ;  /* 0x00007632375b6816 */ /* 0x000fe2000000005b */
[----:B------:R-:W-:Y:S01]  /*41d0*/  @P1 FADD.FTZ R214, R214, R205 ;  /* 0x000000cdd6d61221 */ /* 0x000fe20000010000 */
[----:B------:R-:W-:-:S02]  /*41e0*/  @P5 SHF.L.U32 R193, R86, 0x10, RZ ;  /* 0x0000001056c15819 */ /* 0x000fc400000006ff */
[----:B------:R-:W-:Y:S01]  /*41f0*/  @P4 SHF.L.U32 R228, R55, 0x10, RZ ;  /* 0x0000001037e44819 */ /* 0x000fe200000006ff */
[----:B------:R-:W-:Y:S01]  /*4200*/  FMUL.FTZ R191, R214, R173 ;  /* 0x000000add6bf7220 */ /* 0x000fe20000410000 */
[----:B------:R-:W-:Y:S02]  /*4210*/  @P6 IMAD.U32 R226, R91, 0x10000, RZ ;  /* 0x000100005be26824 */ /* 0x000fe400078e00ff */
[----:B------:R-:W-:Y:S01]  /*4220*/  @P5 FMUL.FTZ R216, R192, R193 ;  /* 0x000000c1c0d85220 */ /* 0x000fe20000410000 */
[----:B------:R-:W-:Y:S01]  /*4230*/  HFMA2.MMA R91, -RZ, RZ, 0, 0 ;  /* 0x00000000ff5b7435 */ /* 0x000fe200000001ff */
[----:B------:R-:W-:Y:S01]  /*4240*/  FMUL.FTZ R193, R206, R173 ;  /* 0x000000adcec17220 */ /* 0x000fe20000410000 */
[----:B------:R-:W-:Y:S01]  /*4250*/  FMUL.FTZ R191, R191, UR13 ;  /* 0x0000000dbfbf7c20 */ /* 0x000fe20008410000 */
[----:B------:R-:W-:Y:S02]  /*4260*/  @P2 F2FP.BF16.F32.PACK_AB R96, RZ, R96 ;  /* 0x00000060ff60223e */ /* 0x000fe400000010ff */
[----:B------:R-:W-:Y:S01]  /*4270*/  FMUL.FTZ R193, R193, UR13 ;  /* 0x0000000dc1c17c20 */ /* 0x000fe20008410000 */
[----:B------:R-:W-:Y:S01]  /*4280*/  @P2 F2FP.BF16.F32.PACK_AB R206, RZ, R206 ;  /* 0x000000ceffce223e */ /* 0x000fe200000010ff */
[----:B0-----:R-:W-:Y:S01]  /*4290*/  @P2 IMAD.WIDE.U32 R94, R171, 0x10, R94 ;  /* 0x00000010ab5e2825 */ /* 0x001fe200078e005e */
[----:B------:R-:W-:-:S03]  /*42a0*/  @P2 F2FP.BF16.F32.PACK_AB R171, RZ, R90 ;  /* 0x0000005affab223e */ /* 0x000fc600000010ff */
[----:B------:R-:W-:Y:S01]  /*42b0*/  @P6 FMUL.FTZ R91, R191, R226 ;  /* 0x000000e2bf5b6220 */ /* 0x000fe20000410000 */
[----:B------:R-:W-:Y:S01]  /*42c0*/  MOV R226, RZ ;  /* 0x000000ff00e27202 */ /* 0x000fe20000000f00 */
[----:B------:R-:W-:Y:S01]  /*42d0*/  @P4 FMUL.FTZ R226, R193, R228 ;  /* 0x000000e4c1e24220 */ /* 0x000fe20000410000 */
[----:B------:R-:W-:Y:S02]  /*42e0*/  @P2 F2FP.BF16.F32.PACK_AB R204, RZ, R204 ;  /* 0x000000ccffcc223e */ /* 0x000fe400000010ff */
[----:B------:R-:W-:Y:S02]  /*42f0*/  @P2 F2FP.BF16.F32.PACK_AB R196, RZ, R196 ;  /* 0x000000c4ffc4223e */ /* 0x000fe400000010ff */
[----:B------:R-:W-:Y:S02]  /*4300*/  @P2 F2FP.BF16.F32.PACK_AB R208, RZ, R208 ;  /* 0x000000d0ffd0223e */ /* 0x000fe400000010ff */
[----:B------:R-:W-:Y:S02]  /*4310*/  @P2 F2FP.BF16.F32.PACK_AB R214, RZ, R214 ;  /* 0x000000d6ffd6223e */ /* 0x000fe400000010ff */
[----:B------:R-:W-:-:S02]  /*4320*/  @P2 PRMT R81, R171, 0x7610, R81 ;  /* 0x00007610ab512816 */ /* 0x000fc40000000051 */
[----:B------:R-:W-:Y:S02]  /*4330*/  @P2 PRMT R82, R96, 0x7610, R82 ;  /* 0x0000761060522816 */ /* 0x000fe40000000052 */
[----:B------:R-:W-:Y:S02]  /*4340*/  @P2 PRMT R83, R206, 0x7610, R83 ;  /* 0x00007610ce532816 */ /* 0x000fe40000000053 */
[----:B------:R-:W-:Y:S02]  /*4350*/  @P2 PRMT R80, R80, 0x5410, R204 ;  /* 0x0000541050502816 */ /* 0x000fe400000000cc */
[----:B------:R-:W-:Y:S02]  /*4360*/  @P2 PRMT R81, R81, 0x5410, R196 ;  /* 0x0000541051512816 */ /* 0x000fe400000000c4 */
[----:B------:R-:W-:Y:S02]  /*4370*/  @P2 PRMT R82, R82, 0x5410, R208 ;  /* 0x0000541052522816 */ /* 0x000fe400000000d0 */
[----:B------:R-:W-:-:S02]  /*4380*/  @P2 PRMT R83, R83, 0x5410, R214 ;  /* 0x0000541053532816 */ /* 0x000fc400000000d6 */
[----:B------:R-:W-:Y:S02]  /*4390*/  F2FP.BF16.F32.PACK_AB R91, R91, R226 ;  /* 0x000000e25b5b723e */ /* 0x000fe400000010ff */
[----:B------:R-:W-:Y:S01]  /*43a0*/  F2FP.BF16.F32.PACK_AB R90, R216, R97 ;  /* 0x00000061d85a723e */ /* 0x000fe200000010ff */
[----:B------:R-:W-:Y:S01]  /*43b0*/  IMAD.WIDE.U32 R96, R170, 0x10, R234 ;  /* 0x00000010aa607825 */ /* 0x000fe200078e00ea */
[----:B------:R-:W-:Y:S01]  /*43c0*/  F2FP.BF16.F32.PACK_AB R89, R198, R89 ;  /* 0x00000059c659723e */ /* 0x000fe200000010ff */
[----:B------:R-:W-:Y:S01]  /*43d0*/  @P2 STG.E.128 desc[UR6][R94.64], R80 ;  /* 0x000000505e002986 */ /* 0x000fe2000c101d06 */
[----:B------:R-:W-:-:S05]  /*43e0*/  F2FP.BF16.F32.PACK_AB R88, R195, R88 ;  /* 0x00000058c358723e */ /* 0x000fca00000010ff */
[----:B------:R0:W-:Y:S04]  /*43f0*/  STG.E.128 desc[UR6][R84.64], R88 ;  /* 0x0000005854007986 */ /* 0x0001e8000c101d06 */
[----:B0-----:R0:W2:Y:S01]  /*4400*/  LDG.E.128 R88, desc[UR6][R96.64] ;  /* 0x0000000660587981 */ /* 0x0010a2000c1e1d00 */
[----:B------:R-:W-:Y:S01]  /*4410*/  @P5 PRMT R171, R86, 0x7632, R171 ;  /* 0x0000763256ab5816 */ /* 0x000fe200000000ab */
[----:B------:R-:W-:Y:S02]  /*4420*/  IMAD.MOV.U32 R86, RZ, RZ, RZ ;  /* 0x000000ffff567224 */ /* 0x000fe400078e00ff */
[-CC-:B------:R-:W-:Y:S01]  /*4430*/  FFMA.FTZ R94, R101, R203.reuse, R202.reuse ;  /* 0x000000cb655e7223 */ /* 0x180fe200000100ca */
[----:B------:R-:W-:Y:S01]  /*4440*/  @P1 SHF.L.U32 R85, R76, 0x10, RZ ;  /* 0x000000104c551819 */ /* 0x000fe200000006ff */
[-C--:B------:R-:W-:Y:S01]  /*4450*/  FFMA.FTZ R108, R108, R203.reuse, R202 ;  /* 0x000000cb6c6c7223 */ /* 0x080fe200000100ca */
[----:B------:R-:W-:Y:S01]  /*4460*/  @P5 SHF.L.U32 R171, R171, 0x10, RZ ;  /* 0x00000010abab5819 */ /* 0x000fe200000006ff */
[----:B------:R-:W-:Y:S01]  /*4470*/  FADD.FTZ R103, R103, -R94 ;  /* 0x8000005e67677221 */ /* 0x000fe20000010000 */
[----:B------:R-:W-:Y:S01]  /*4480*/  @P1 PRMT R84, R76, 0x7632, R84 ;  /* 0x000076324c541816 */ /* 0x000fe20000000054 */
[--C-:B------:R-:W-:Y:S01]  /*4490*/  FFMA.FTZ R104, R104, R203, R202.reuse ;  /* 0x000000cb68687223 */ /* 0x100fe200000100ca */
[----:B0-----:R-:W-:Y:S01]  /*44a0*/  @P1 PRMT R97, R77, 0x7632, R97 ;  /* 0x000076324d611816 */ /* 0x001fe20000000061 */
[----:B------:R-:W-:Y:S01]  /*44b0*/  @P5 FMUL.FTZ R86, R192, R171 ;  /* 0x000000abc0565220 */ /* 0x000fe20000410000 */
[----:B------:R-:W-:Y:S01]  /*44c0*/  FFMA.FTZ R171, R100, R203, R202 ;  /* 0x000000cb64ab7223 */ /* 0x000fe200000100ca */
[----:B------:R-:W-:Y:S01]  /*44d0*/  FADD.FTZ R109, R109, -R108 ;  /* 0x8000006c6d6d7221 */ /* 0x000fe20000010000 */
[----:B------:R-:W-:Y:S01]  /*44e0*/  @P1 SHF.L.U32 R101, R97, 0x10, RZ ;  /* 0x0000001061651819 */ /* 0x000fe200000006ff */
[----:B------:R-:W-:Y:S01]  /*44f0*/  HFMA2.MMA R97, -RZ, RZ, 0, 0 ;  /* 0x00000000ff617435 */ /* 0x000fe200000001ff */
[----:B------:R-:W-:Y:S01]  /*4500*/  FADD.FTZ R171, R102, -R171 ;  /* 0x800000ab66ab7221 */ /* 0x000fe20000010000 */
[----:B------:R-:W-:Y:S01]  /*4510*/  FADD.FTZ R105, R105, -R104 ;  /* 0x8000006869697221 */ /* 0x000fe20000010000 */
[----:B------:R-:W-:Y:S01]  /*4520*/  MOV R194, R92 ;  /* 0x0000005c00c27202 */ /* 0x000fe20000000f00 */
[C---:B------:R-:W-:Y:S01]  /*4530*/  FMUL.FTZ R104, R172.reuse, R109 ;  /* 0x0000006dac687220 */ /* 0x040fe20000410000 */
[----:B------:R-:W-:Y:S01]  /*4540*/  FMUL.FTZ R94, R172, R171 ;  /* 0x000000abac5e7220 */ /* 0x000fe20000410000 */
[-CC-:B------:R-:W-:Y:S01]  /*4550*/  FFMA.FTZ R110, R110, R203.reuse, R202.reuse ;  /* 0x000000cb6e6e7223 */ /* 0x180fe200000100ca */
[----:B------:R-:W-:Y:S01]  /*4560*/  FFMA.FTZ R106, R106, R203, R202 ;  /* 0x000000cb6a6a7223 */ /* 0x000fe200000100ca */
[----:B------:R-:W-:Y:S01]  /*4570*/  FMUL.FTZ R108, R172, R103 ;  /* 0x00000067ac6c7220 */ /* 0x000fe20000410000 */
[----:B------:R-:W-:Y:S01]  /*4580*/  @P1 FADD.FTZ R94, R94, R85 ;  /* 0x000000555e5e1221 */ /* 0x000fe20000010000 */
[----:B------:R-:W-:Y:S01]  /*4590*/  @P1 SHF.L.U32 R85, R84, 0x10, RZ ;  /* 0x0000001054551819 */ /* 0x000fe200000006ff */
[----:B------:R-:W-:Y:S01]  /*45a0*/  @P1 IMAD.U32 R95, R77, 0x10000, RZ ;  /* 0x000100004d5f1824 */ /* 0x000fe200078e00ff */
[----:B------:R-:W-:Y:S01]  /*45b0*/  @P4 SHF.L.U32 R84, R87, 0x10, RZ ;  /* 0x0000001057544819 */ /* 0x000fe200000006ff */
[----:B------:R-:W-:Y:S01]  /*45c0*/  FADD.FTZ R111, R111, -R110 ;  /* 0x8000006e6f6f7221 */ /* 0x000fe20000010000 */
[----:B------:R-:W-:Y:S01]  /*45d0*/  LOP3.LUT P5, RZ, R194, 0xff, RZ, 0xc0, !PT ;  /* 0x000000ffc2ff7812 */ /* 0x000fe200078ac0ff */
[----:B------:R-:W-:Y:S01]  /*45e0*/  @P1 FADD.FTZ R104, R104, R85 ;  /* 0x0000005568681221 */ /* 0x000fe20000010000 */
[----:B------:R-:W-:Y:S01]  /*45f0*/  @P6 PRMT R87, R87, 0x7632, R87 ;  /* 0x0000763257576816 */ /* 0x000fe20000000057 */
[----:B------:R-:W-:Y:S01]  /*4600*/  @P4 FMUL.FTZ R97, R193, R84 ;  /* 0x00000054c1614220 */ /* 0x000fe20000410000 */
[C---:B------:R-:W-:Y:S01]  /*4610*/  @P1 PRMT R84, R78.reuse, 0x7632, R84 ;  /* 0x000076324e541816 */ /* 0x040fe20000000054 */
[----:B------:R-:W-:Y:S01]  /*4620*/  FADD.FTZ R107, R107, -R106 ;  /* 0x8000006a6b6b7221 */ /* 0x000fe20000010000 */
[----:B------:R-:W-:Y:S01]  /*4630*/  @P1 SHF.L.U32 R85, R78, 0x10, RZ ;  /* 0x000000104e551819 */ /* 0x000fe200000006ff */
[----:B------:R-:W-:Y:S01]  /*4640*/  FMUL.FTZ R110, R172, R105 ;  /* 0x00000069ac6e7220 */ /* 0x000fe20000410000 */
[----:B------:R-:W-:Y:S01]  /*4650*/  @P1 FADD.FTZ R108, R108, R95 ;  /* 0x0000005f6c6c1221 */ /* 0x000fe20000010000 */
[----:B------:R-:W-:Y:S01]  /*4660*/  @P1 IMAD.U32 R95, R84, 0x10000, RZ ;  /* 0x00010000545f1824 */ /* 0x000fe200078e00ff */
[----:B------:R-:W-:Y:S01]  /*4670*/  @P6 SHF.L.U32 R84, R87, 0x10, RZ ;  /* 0x0000001057546819 */ /* 0x000fe200000006ff */
[----:B------:R-:W-:Y:S01]  /*4680*/  FMUL.FTZ R102, R172, R107 ;  /* 0x0000006bac667220 */ /* 0x000fe20000410000 */
[----:B------:R-:W-:Y:S01]  /*4690*/  @P1 FADD.FTZ R110, R110, R85 ;  /* 0x000000556e6e1221 */ /* 0x000fe20000010000 */
[----:B------:R-:W-:-:S02]  /*46a0*/  CS2R R106, SRZ ;  /* 0x00000000006a7805 */ /* 0x000fc4000001ff00 */
[----:B------:R-:W-:Y:S01]  /*46b0*/  @P1 SHF.L.U32 R85, R79, 0x10, RZ ;  /* 0x000000104f551819 */ /* 0x000fe200000006ff */
[--C-:B------:R-:W-:Y:S01]  /*46c0*/  FFMA.FTZ R114, R114, R203, R202.reuse ;  /* 0x000000cb72727223 */ /* 0x100fe200000100ca */
[----:B------:R-:W-:Y:S01]  /*46d0*/  @P6 FMUL.FTZ R106, R191, R84 ;  /* 0x00000054bf6a6220 */ /* 0x000fe20000410000 */
[----:B------:R-:W-:Y:S01]  /*46e0*/  FMUL.FTZ R84, R94, R173 ;  /* 0x000000ad5e547220 */ /* 0x000fe20000410000 */
[----:B------:R-:W-:Y:S01]  /*46f0*/  FMUL.FTZ R96, R172, R111 ;  /* 0x0000006fac607220 */ /* 0x000fe20000410000 */
[----:B------:R-:W-:Y:S01]  /*4700*/  @P1 FADD.FTZ R102, R102, R85 ;  /* 0x0000005566661221 */ /* 0x000fe20000010000 */
[----:B------:R-:W-:Y:S01]  /*4710*/  FFMA.FTZ R112, R112, R203, R202 ;  /* 0x000000cb70707223 */ /* 0x000fe200000100ca */
[----:B------:R-:W-:Y:S01]  /*4720*/  FADD.FTZ R115, R115, -R114 ;  /* 0x8000007273737221 */ /* 0x000fe20000010000 */
[----:B------:R-:W-:Y:S01]  /*4730*/  @P5 SHF.L.U32 R85, R48, 0x10, RZ ;  /* 0x0000001030555819 */ /* 0x000fe200000006ff */
[----:B------:R-:W-:Y:S01]  /*4740*/  FMUL.FTZ R114, R84, UR13 ;  /* 0x0000000d54727c20 */ /* 0x000fe20008410000 */
[--C-:B------:R-:W-:Y:S01]  /*4750*/  @P1 FADD.FTZ R96, R96, R101.reuse ;  /* 0x0000006560601221 */ /* 0x100fe20000010000 */
[----:B------:R-:W-:Y:S01]  /*4760*/  FADD.FTZ R113, R113, -R112 ;  /* 0x8000007071717221 */ /* 0x000fe20000010000 */
[----:B------:R-:W-:Y:S01]  /*4770*/  @P1 PRMT R101, R79, 0x7632, R101 ;  /* 0x000076324f651816 */ /* 0x000fe20000000065 */
[----:B------:R-:W-:Y:S01]  /*4780*/  FMUL.FTZ R87, R108, R173 ;  /* 0x000000ad6c577220 */ /* 0x000fe20000410000 */
[----:B------:R-:W-:Y:S01]  /*4790*/  LOP3.LUT P6, RZ, R93, 0xff, RZ, 0xc0, !PT ;  /* 0x000000ff5dff7812 */ /* 0x000fe200078cc0ff */
[----:B------:R-:W-:Y:S01]  /*47a0*/  FMUL.FTZ R100, R172, R113 ;  /* 0x00000071ac647220 */ /* 0x000fe20000410000 */
[----:B------:R-:W-:Y:S01]  /*47b0*/  MOV R103, RZ ;  /* 0x000000ff00677202 */ /* 0x000fe20000000f00 */
[----:B------:R-:W-:Y:S01]  /*47c0*/  @P5 FMUL.FTZ R103, R114, R85 ;  /* 0x0000005572675220 */ /* 0x000fe20000410000 */
[----:B------:R-:W-:Y:S01]  /*47d0*/  LOP3.LUT P4, RZ, R92, 0xff0000, RZ, 0xc0, !PT ;  /* 0x00ff00005cff7812 */ /* 0x000fe2000788c0ff */
[----:B------:R-:W0:Y:S01]  /*47e0*/  @P2 LDC.64 R84, c[0x0][0x308] ;  /* 0x0000c200ff542b82 */ /* 0x000e220000000a00 */
[----:B------:R-:W-:Y:S01]  /*47f0*/  @P1 SHF.L.U32 R101, R101, 0x10, RZ ;  /* 0x0000001065651819 */ /* 0x000fe200000006ff */
[----:B------:R-:W-:Y:S01]  /*4800*/  FMUL.FTZ R172, R172, R115 ;  /* 0x00000073acac7220 */ /* 0x000fe20000410000 */
[----:B------:R-:W-:Y:S01]  /*4810*/  FMUL.FTZ R192, R87, UR13 ;  /* 0x0000000d57c07c20 */ /* 0x000fe20008410000 */
[----:B------:R-:W-:Y:S01]  /*4820*/  HFMA2.MMA R105, -RZ, RZ, 0, 0 ;  /* 0x00000000ff697435 */ /* 0x000fe200000001ff */
[----:B------:R-:W-:Y:S01]  /*4830*/  @P1 FADD.FTZ R100, R100, R95 ;  /* 0x0000005f64641221 */ /* 0x000fe20000010000 */
[----:B------:R-:W-:Y:S01]  /*4840*/  @P1 FADD.FTZ R172, R172, R101 ;  /* 0x00000065acac1221 */ /* 0x000fe20000010000 */
[----:B------:R-:W-:Y:S01]  /*4850*/  FMUL.FTZ R101, R110, R173 ;  /* 0x000000ad6e657220 */ /* 0x000fe20000410000 */
[----:B------:R-:W-:Y:S01]  /*4860*/  @P6 SHF.L.U32 R87, R50, 0x10, RZ ;  /* 0x0000001032576819 */ /* 0x000fe200000006ff */
[----:B------:R-:W-:Y:S01]  /*4870*/  FADD.FTZ R13, R86, R13 ;  /* 0x0000000d560d7221 */ /* 0x000fe20000010000 */
[----:B------:R-:W-:Y:S01]  /*4880*/  @P2 F2FP.BF16.F32.PACK_AB R94, RZ, R94 ;  /* 0x0000005eff5e223e */ /* 0x000fe200000010ff */
[----:B------:R-:W-:Y:S01]  /*4890*/  FMUL.FTZ R115, R101, UR13 ;  /* 0x0000000d65737c20 */ /* 0x000fe20008410000 */
[----:B------:R-:W-:Y:S01]  /*48a0*/  @P2 F2FP.BF16.F32.PACK_AB R108, RZ, R108 ;  /* 0x0000006cff6c223e */ /* 0x000fe200000010ff */
[----:B------:R-:W-:Y:S01]  /*48b0*/  @P4 IMAD.U32 R95, R49, 0x10000, RZ ;  /* 0x00010000315f4824 */ /* 0x000fe200078e00ff */
[----:B------:R-:W-:Y:S01]  /*48c0*/  @P2 F2FP.BF16.F32.PACK_AB R110, RZ, R110 ;  /* 0x0000006eff6e223e */ /* 0x000fe200000010ff */
[----:B------:R-:W-:Y:S01]  /*48d0*/  @P6 FMUL.FTZ R107, R115, R87 ;  /* 0x00000057736b6220 */ /* 0x000fe20000410000 */
[----:B------:R-:W-:Y:S01]  /*48e0*/  @P2 F2FP.BF16.F32.PACK_AB R111, RZ, R102 ;  /* 0x00000066ff6f223e */ /* 0x000fe200000010ff */
[----:B------:R-:W-:Y:S01]  /*48f0*/  @P4 FMUL.FTZ R105, R192, R95 ;  /* 0x0000005fc0694220 */ /* 0x000fe20000410000 */
[----:B------:R-:W-:Y:S01]  /*4900*/  @P2 F2FP.BF16.F32.PACK_AB R109, RZ, R96 ;  /* 0x00000060ff6d223e */ /* 0x000fe200000010ff */
[----:B------:R-:W-:Y:S01]  /*4910*/  FMUL.FTZ R96, R96, R173 ;  /* 0x000000ad60607220 */ /* 0x000fe20000410000 */
[----:B------:R-:W-:Y:S01]  /*4920*/  @P2 PRMT R80, R94, 0x7610, R80 ;  /* 0x000076105e502816 */ /* 0x000fe20000000050 */
[----:B------:R-:W-:Y:S01]  /*4930*/  FADD.FTZ R26, R99, R26 ;  /* 0x0000001a631a7221 */ /* 0x000fe20000010000 */
[----:B------:R-:W-:Y:S01]  /*4940*/  @P2 PRMT R81, R108, 0x7610, R81 ;  /* 0x000076106c512816 */ /* 0x000fe20000000051 */
[----:B------:R-:W-:Y:S01]  /*4950*/  FADD.FTZ R10, R97, R10 ;  /* 0x0000000a610a7221 */ /* 0x000fe20000010000 */
[----:B------:R-:W-:Y:S01]  /*4960*/  @P2 F2FP.BF16.F32.PACK_AB R95, RZ, R104 ;  /* 0x00000068ff5f223e */ /* 0x000fe200000010ff */
[----:B0-----:R-:W-:Y:S01]  /*4970*/  @P2 IMAD.WIDE.U32 R84, R170, 0x10, R84 ;  /* 0x00000010aa542825 */ /* 0x001fe200078e0054 */
[----:B------:R-:W-:-:S03]  /*4980*/  @P2 F2FP.BF16.F32.PACK_AB R112, RZ, R100 ;  /* 0x00000064ff70223e */ /* 0x000fc600000010ff */
[-C--:B------:R-:W-:Y:S01]  /*4990*/  FMUL.FTZ R104, R104, R173.reuse ;  /* 0x000000ad68687220 */ /* 0x080fe20000410000 */
[----:B------:R-:W-:Y:S01]  /*49a0*/  @P2 F2FP.BF16.F32.PACK_AB R113, RZ, R172 ;  /* 0x000000acff71223e */ /* 0x000fe200000010ff */
[-C--:B------:R-:W-:Y:S01]  /*49b0*/  FMUL.FTZ R100, R100, R173.reuse ;  /* 0x000000ad64647220 */ /* 0x080fe20000410000 */
[----:B------:R-:W-:Y:S01]  /*49c0*/  @P2 PRMT R82, R110, 0x7610, R82 ;  /* 0x000076106e522816 */ /* 0x000fe20000000052 */
[----:B------:R-:W-:Y:S01]  /*49d0*/  FMUL.FTZ R172, R172, R173 ;  /* 0x000000adacac7220 */ /* 0x000fe20000410000 */
[----:B------:R-:W-:Y:S01]  /*49e0*/  @P2 PRMT R83, R111, 0x7610, R83 ;  /* 0x000076106f532816 */ /* 0x000fe20000000053 */
[----:B------:R-:W-:Y:S01]  /*49f0*/  HFMA2.MMA R111, -RZ, RZ, 0, 0 ;  /* 0x00000000ff6f7435 */ /* 0x000fe200000001ff */
[----:B------:R-:W-:Y:S01]  /*4a00*/  LOP3.LUT P1, RZ, R92, 0xff00, RZ, 0xc0, !PT ;  /* 0x0000ff005cff7812 */ /* 0x000fe2000782c0ff */
[----:B------:R-:W-:Y:S01]  /*4a10*/  FMUL.FTZ R100, R100, UR13 ;  /* 0x0000000d64647c20 */ /* 0x000fe20008410000 */
[----:B------:R-:W-:Y:S01]  /*4a20*/  MOV R101, RZ ;  /* 0x000000ff00657202 */ /* 0x000fe20000000f00 */
[----:B------:R-:W-:Y:S01]  /*4a30*/  FMUL.FTZ R172, R172, UR13 ;  /* 0x0000000dacac7c20 */ /* 0x000fe20008410000 */
[----:B------:R-:W-:Y:S01]  /*4a40*/  @P2 PRMT R81, R81, 0x5410, R109 ;  /* 0x0000541051512816 */ /* 0x000fe2000000006d */
[----:B------:R-:W-:Y:S01]  /*4a50*/  IMAD.MOV.U32 R109, RZ, RZ, RZ ;  /* 0x000000ffff6d7224 */ /* 0x000fe200078e00ff */
[----:B------:R-:W-:Y:S01]  /*4a60*/  @P2 PRMT R80, R80, 0x5410, R95 ;  /* 0x0000541050502816 */ /* 0x000fe2000000005f */
[----:B------:R-:W-:Y:S01]  /*4a70*/  FADD.FTZ R29, R98, R29 ;  /* 0x0000001d621d7221 */ /* 0x000fe20000010000 */
[----:B------:R-:W-:Y:S01]  /*4a80*/  @P2 PRMT R82, R82, 0x5410, R112 ;  /* 0x0000541052522816 */ /* 0x000fe20000000070 */
[----:B------:R-:W-:Y:S01]  /*4a90*/  FMUL.FTZ R112, R104, UR13 ;  /* 0x0000000d68707c20 */ /* 0x000fe20008410000 */
[----:B------:R-:W-:Y:S01]  /*4aa0*/  @P2 PRMT R83, R83, 0x5410, R113 ;  /* 0x0000541053532816 */ /* 0x000fe20000000071 */
[----:B------:R-:W-:Y:S01]  /*4ab0*/  HFMA2.MMA R113, -RZ, RZ, 0, 0 ;  /* 0x00000000ff717435 */ /* 0x000fe200000001ff */
[----:B------:R-:W-:Y:S01]  /*4ac0*/  MOV R104, RZ ;  /* 0x000000ff00687202 */ /* 0x000fe20000000f00 */
[----:B------:R-:W-:Y:S01]  /*4ad0*/  IMAD.MOV.U32 R98, RZ, RZ, RZ ;  /* 0x000000ffff627224 */ /* 0x000fe200078e00ff */
[----:B------:R-:W-:Y:S01]  /*4ae0*/  IADD3 R0, R0, UR18, RZ ;  /* 0x0000001200007c10 */ /* 0x000fe2000fffe0ff */
[----:B------:R0:W-:Y:S01]  /*4af0*/  @P2 STG.E.128 desc[UR6][R84.64], R80 ;  /* 0x0000005054002986 */ /* 0x0001e2000c101d06 */
[----:B------:R-:W-:Y:S01]  /*4b00*/  LOP3.LUT P2, RZ, R93, 0xff00, RZ, 0xc0, !PT ;  /* 0x0000ff005dff7812 */ /* 0x000fe2000784c0ff */
[----:B------:R-:W-:Y:S01]  /*4b10*/  FADD.FTZ R30, R160, R30 ;  /* 0x0000001ea01e7221 */ /* 0x000fe20000010000 */
        /* <DEDUP_REMOVED lines=15> */
[----:B0-----:R-:W-:Y:S01]  /*4c10*/  HFMA2.MMA R84, -RZ, RZ, 0, 0 ;  /* 0x00000000ff547435 */ /* 0x001fe200000001ff */
[----:B------:R-:W-:Y:S01]  /*4c20*/  FADD.FTZ R12, R189, R12 ;  /* 0x0000000cbd0c7221 */ /* 0x000fe20000010000 */
[----:B------:R-:W-:Y:S01]  /*4c30*/  FADD.FTZ R17, R176, R17 ;  /* 0x00000011b0117221 */ /* 0x000fe20000010000 */
[----:B------:R-:W-:Y:S01]  /*4c40*/  FADD.FTZ R15, R190, R15 ;  /* 0x0000000fbe0f7221 */ /* 0x000fe20000010000 */
[----:B------:R-:W-:Y:S01]  /*4c50*/  FADD.FTZ R11, R106, R11 ;  /* 0x0000000b6a0b7221 */ /* 0x000fe20000010000 */
[----:B------:R-:W-:-:S02]  /*4c60*/  SEL R160, RZ, 0x1, P3 ;  /* 0x00000001ffa07807 */ /* 0x000fc40001800000 */
[----:B--2---:R-:W-:Y:S02]  /*4c70*/  @P5 SHF.L.U32 R87, R88, 0x10, RZ ;  /* 0x0000001058575819 */ /* 0x004fe400000006ff */
[----:B------:R-:W-:-:S03]  /*4c80*/  @P6 SHF.L.U32 R94, R90, 0x10, RZ ;  /* 0x000000105a5e6819 */ /* 0x000fc600000006ff */
[----:B------:R-:W-:Y:S01]  /*4c90*/  @P5 FMUL.FTZ R101, R114, R87 ;  /* 0x0000005772655220 */ /* 0x000fe20000410000 */
[----:B------:R-:W-:Y:S01]  /*4ca0*/  @P4 SHF.L.U32 R87, R89, 0x10, RZ ;  /* 0x0000001059574819 */ /* 0x000fe200000006ff */
[----:B------:R-:W-:Y:S01]  /*4cb0*/  @P6 FMUL.FTZ R109, R115, R94 ;  /* 0x0000005e736d6220 */ /* 0x000fe20000410000 */
[----:B------:R-:W-:Y:S01]  /*4cc0*/  LEA R94, P6, R170, UR16, 0x4 ;  /* 0x00000010aa5e7c11 */ /* 0x000fe2000f8c20ff */
[----:B------:R-:W-:Y:S01]  /*4cd0*/  FMUL.FTZ R114, R96, UR13 ;  /* 0x0000000d60727c20 */ /* 0x000fe20008410000 */
[----:B------:R-:W-:Y:S01]  /*4ce0*/  LOP3.LUT P5, RZ, R93, 0xff0000, RZ, 0xc0, !PT ;  /* 0x00ff00005dff7812 */ /* 0x000fe200078ac0ff */
[----:B------:R-:W-:Y:S01]  /*4cf0*/  @P4 FMUL.FTZ R111, R192, R87 ;  /* 0x00000057c06f4220 */ /* 0x000fe20000410000 */
[----:B------:R-:W-:Y:S01]  /*4d00*/  LOP3.LUT P4, RZ, R92, 0xff000000, RZ, 0xc0, !PT ;  /* 0xff0000005cff7812 */ /* 0x000fe2000788c0ff */
[----:B------:R-:W-:Y:S01]  /*4d10*/  FADD.FTZ R8, R101, R8 ;  /* 0x0000000865087221 */ /* 0x000fe20000010000 */
[----:B------:R-:W-:Y:S01]  /*4d20*/  LEA.HI.X R95, R170, UR17, RZ, 0x4, P6 ;  /* 0x00000011aa5f7c11 */ /* 0x000fe2000b0f24ff */
[----:B------:R-:W-:Y:S01]  /*4d30*/  FADD.FTZ R6, R111, R6 ;  /* 0x000000066f067221 */ /* 0x000fe20000010000 */
[----:B------:R-:W-:Y:S01]  /*4d40*/  LOP3.LUT P6, RZ, R93, 0xff000000, RZ, 0xc0, !PT ;  /* 0xff0000005dff7812 */ /* 0x000fe200078cc0ff */
[----:B------:R-:W-:Y:S01]  /*4d50*/  FMUL.FTZ R93, R102, R173 ;  /* 0x000000ad665d7220 */ /* 0x000fe20000410000 */
[----:B------:R-:W-:Y:S01]  /*4d60*/  @P1 PRMT R87, R48, 0x7632, R87 ;  /* 0x0000763230571816 */ /* 0x000fe20000000057 */
[----:B------:R-:W-:Y:S01]  /*4d70*/  IMAD.MOV.U32 R102, RZ, RZ, RZ ;  /* 0x000000ffff667224 */ /* 0x000fe200078e00ff */
[----:B------:R-:W-:Y:S01]  /*4d80*/  MOV R92, RZ ;  /* 0x000000ff005c7202 */ /* 0x000fe20000000f00 */
[----:B------:R-:W-:Y:S01]  /*4d90*/  FMUL.FTZ R115, R93, UR13 ;  /* 0x0000000d5d737c20 */ /* 0x000fe20008410000 */
[----:B------:R-:W-:Y:S01]  /*4da0*/  @P1 SHF.L.U32 R87, R87, 0x10, RZ ;  /* 0x0000001057571819 */ /* 0x000fe200000006ff */
[----:B------:R-:W-:Y:S01]  /*4db0*/  FADD.FTZ R4, R109, R4 ;  /* 0x000000046d047221 */ /* 0x000fe20000010000 */
[----:B------:R-:W-:-:S02]  /*4dc0*/  @P5 SHF.L.U32 R108, R51, 0x10, RZ ;  /* 0x00000010336c5819 */ /* 0x000fc400000006ff */
[----:B------:R-:W-:Y:S01]  /*4dd0*/  @P4 PRMT R85, R49, 0x7632, R85 ;  /* 0x0000763231554816 */ /* 0x000fe20000000055 */
[----:B------:R-:W-:Y:S01]  /*4de0*/  @P1 FMUL.FTZ R92, R112, R87 ;  /* 0x00000057705c1220 */ /* 0x000fe20000410000 */
[----:B------:R-:W-:Y:S01]  /*4df0*/  @P2 PRMT R87, R50, 0x7632, R87 ;  /* 0x0000763232572816 */ /* 0x000fe20000000057 */
[----:B------:R-:W-:Y:S01]  /*4e00*/  @P5 FMUL.FTZ R104, R115, R108 ;  /* 0x0000006c73685220 */ /* 0x000fe20000410000 */
[----:B------:R-:W-:Y:S02]  /*4e10*/  @P6 PRMT R88, R51, 0x7632, R88 ;  /* 0x0000763233586816 */ /* 0x000fe40000000058 */
[----:B------:R-:W-:Y:S02]  /*4e20*/  @P4 SHF.L.U32 R85, R85, 0x10, RZ ;  /* 0x0000001055554819 */ /* 0x000fe400000006ff */
[----:B------:R-:W-:Y:S01]  /*4e30*/  @P2 SHF.L.U32 R87, R87, 0x10, RZ ;  /* 0x0000001057572819 */ /* 0x000fe200000006ff */
[C---:B------:R-:W-:Y:S01]  /*4e40*/  @P6 IMAD.U32 R110, R88.reuse, 0x10000, RZ ;  /* 0x00010000586e6824 */ /* 0x040fe200078e00ff */
[----:B------:R-:W-:Y:S01]  /*4e50*/  @P1 PRMT R89, R88, 0x7632, R89 ;  /* 0x0000763258591816 */ /* 0x000fe20000000059 */
[----:B------:R-:W-:Y:S01]  /*4e60*/  @P4 FMUL.FTZ R84, R114, R85 ;  /* 0x0000005572544220 */ /* 0x000fe20000410000 */
[----:B------:R-:W-:Y:S01]  /*4e70*/  MOV R88, RZ ;  /* 0x000000ff00587202 */ /* 0x000fe20000000f00 */
[----:B------:R-:W-:Y:S01]  /*4e80*/  @P2 FMUL.FTZ R102, R100, R87 ;  /* 0x0000005764662220 */ /* 0x000fe20000410000 */
[----:B------:R-:W-:Y:S01]  /*4e90*/  @P6 FMUL.FTZ R113, R172, R110 ;  /* 0x0000006eac716220 */ /* 0x000fe20000410000 */
[----:B------:R-:W-:Y:S01]  /*4ea0*/  @P2 PRMT R93, R90, 0x7632, R93 ;  /* 0x000076325a5d2816 */ /* 0x000fe2000000005d */
[----:B------:R-:W-:Y:S01]  /*4eb0*/  HFMA2.MMA R90, -RZ, RZ, 0, 0 ;  /* 0x00000000ff5a7435 */ /* 0x000fe200000001ff */
[----:B------:R-:W-:-:S02]  /*4ec0*/  F2FP.BF16.F32.PACK_AB R85, R84, R105 ;  /* 0x000000695455723e */ /* 0x000fc400000010ff */
[----:B------:R-:W-:Y:S02]  /*4ed0*/  F2FP.BF16.F32.PACK_AB R87, R113, R104 ;  /* 0x000000687157723e */ /* 0x000fe400000010ff */
[----:B------:R-:W-:Y:S02]  /*4ee0*/  F2FP.BF16.F32.PACK_AB R86, R102, R107 ;  /* 0x0000006b6656723e */ /* 0x000fe400000010ff */
[----:B------:R-:W-:Y:S02]  /*4ef0*/  F2FP.BF16.F32.PACK_AB R84, R92, R103 ;  /* 0x000000675c54723e */ /* 0x000fe400000010ff */
[C---:B------:R-:W-:Y:S02]  /*4f00*/  @P4 PRMT R92, R89.reuse, 0x7632, R92 ;  /* 0x00007632595c4816 */ /* 0x040fe4000000005c */
[----:B------:R-:W-:Y:S01]  /*4f10*/  @P1 SHF.L.U32 R89, R89, 0x10, RZ ;  /* 0x0000001059591819 */ /* 0x000fe200000006ff */
[----:B------:R0:W-:Y:S01]  /*4f20*/  STG.E.128 desc[UR6][R94.64], R84 ;  /* 0x000000545e007986 */ /* 0x0001e2000c101d06 */
[----:B------:R-:W-:-:S02]  /*4f30*/  @P6 PRMT R99, R91, 0x7632, R99 ;  /* 0x000076325b636816 */ /* 0x000fc40000000063 */
[----:B------:R-:W-:Y:S01]  /*4f40*/  @P5 SHF.L.U32 R97, R91, 0x10, RZ ;  /* 0x000000105b615819 */ /* 0x000fe200000006ff */
[----:B------:R-:W-:Y:S01]  /*4f50*/  @P1 FMUL.FTZ R88, R112, R89 ;  /* 0x0000005970581220 */ /* 0x000fe20000410000 */
[----:B------:R-:W-:Y:S01]  /*4f60*/  ISETP.GE.AND P1, PT, R0, UR19, PT ;  /* 0x0000001300007c0c */ /* 0x000fe2000bf26270 */
[----:B------:R-:W-:Y:S01]  /*4f70*/  HFMA2.MMA R91, -RZ, RZ, 0, 0 ;  /* 0x00000000ff5b7435 */ /* 0x000fe200000001ff */
[----:B------:R-:W-:Y:S01]  /*4f80*/  @P4 SHF.L.U32 R92, R92, 0x10, RZ ;  /* 0x000000105c5c4819 */ /* 0x000fe200000006ff */
[----:B------:R-:W-:Y:S01]  /*4f90*/  FADD.FTZ R9, R88, R9 ;  /* 0x0000000958097221 */ /* 0x000fe20000010000 */
[----:B------:R-:W-:Y:S02]  /*4fa0*/  @P2 SHF.L.U32 R93, R93, 0x10, RZ ;  /* 0x000000105d5d2819 */ /* 0x000fe400000006ff */
[----:B------:R-:W-:Y:S01]  /*4fb0*/  @P6 SHF.L.U32 R99, R99, 0x10, RZ ;  /* 0x0000001063636819 */ /* 0x000fe200000006ff */
[----:B------:R-:W-:Y:S01]  /*4fc0*/  @P5 FMUL.FTZ R91, R115, R97 ;  /* 0x00000061735b5220 */ /* 0x000fe20000410000 */
[----:B------:R-:W-:Y:S01]  /*4fd0*/  MOV R96, RZ ;  /* 0x000000ff00607202 */ /* 0x000fe20000000f00 */
[----:B------:R-:W-:Y:S01]  /*4fe0*/  @P4 FMUL.FTZ R90, R114, R92 ;  /* 0x0000005c725a4220 */ /* 0x000fe20000410000 */
[----:B------:R-:W-:Y:S01]  /*4ff0*/  @P2 FMUL.FTZ R96, R100, R93 ;  /* 0x0000005d64602220 */ /* 0x000fe20000410000 */
[----:B------:R-:W-:Y:S01]  /*5000*/  @P6 FMUL.FTZ R98, R172, R99 ;  /* 0x00000063ac626220 */ /* 0x000fe20000410000 */
[----:B------:R-:W-:Y:S01]  /*5010*/  FADD.FTZ R2, R91, R2 ;  /* 0x000000025b027221 */ /* 0x000fe20000010000 */
[----:B------:R-:W-:Y:S01]  /*5020*/  FADD.FTZ R7, R90, R7 ;  /* 0x000000075a077221 */ /* 0x000fe20000010000 */
[----:B------:R-:W-:Y:S01]  /*5030*/  FADD.FTZ R5, R96, R5 ;  /* 0x0000000560057221 */ /* 0x000fe20000010000 */
[----:B------:R-:W-:Y:S01]  /*5040*/  FADD.FTZ R3, R98, R3 ;  /* 0x0000000362037221 */ /* 0x000fe20000010000 */
[----:B0-----:R-:W-:Y:S06]  /*5050*/  @!P1 BRA `(.L_x_1031) ;  /* 0xffffffb800c89947 */ /* 0x001fec000383ffff */
        /* <DEDUP_REMOVED lines=80> */
[----:B------:R-:W-:-:S07]  /*5560*/  MOV R47, R3 ;  /* 0x00000003002f7202 */ /* 0x000fce0000000f00 */
.L_x_1028:
[----:B------:R-:W0:Y:S01]  /*5570*/  S2R R0, SR_TID.X ;  /* 0x0000000000007919 */ /* 0x000e220000002100 */
[----:B------:R-:W1:Y:S08]  /*5580*/  S2UR UR4, SR_CTAID.X ;  /* 0x00000000000479c3 */ /* 0x000e700000002500 */
[----:B------:R-:W2:Y:S08]  /*5590*/  LDC.64 R2, c[0x0][0x2d0] ;  /* 0x0000b400ff027b82 */ /* 0x000eb00000000a00 */
[----:B------:R-:W3:Y:S08]  /*55a0*/  LDC.64 R4, c[0x0][0x2d8] ;  /* 0x0000b600ff047b82 */ /* 0x000ef00000000a00 */
[----:B------:R-:W4:Y:S01]  /*55b0*/  LDC.64 R6, c[0x0][0x2f0] ;  /* 0x0000bc00ff067b82 */ /* 0x000f220000000a00 */
[----:B0-----:R-:W-:-:S02]  /*55c0*/  LOP3.LUT R100, R0, 0xff, RZ, 0xc0, !PT ;  /* 0x000000ff00647812 */ /* 0x001fc400078ec0ff */
[----:B-1----:R-:W-:Y:S01]  /*55d0*/  LEA.HI R0, R0, UR4, RZ, 0x18 ;  /* 0x0000000400007c11 */ /* 0x002fe2000f8fc0ff */
[----:B------:R-:W-:-:S04]  /*55e0*/  ULDC UR4, c[0x0][0x218] ;  /* 0x0000860000047ab9 */ /* 0x000fc80000000800 */
[----:B------:R-:W-:-:S05]  /*55f0*/  IMAD R0, R0, UR4, RZ ;  /* 0x0000000400007c24 */ /* 0x000fca000f8e02ff */
[----:B------:R-:W-:-:S05]  /*5600*/  LEA.HI R101, R0, R100, RZ, 0x1d ;  /* 0x0000006400657211 */ /* 0x000fca00078fe8ff */
[----:B--2---:R-:W-:-:S04]  /*5610*/  IMAD.WIDE.U32 R2, R101, 0x20, R2 ;  /* 0x0000002065027825 */ /* 0x004fc800078e0002 */
[C---:B---3--:R-:W-:Y:S01]  /*5620*/  IMAD.WIDE.U32 R4, R101.reuse, 0x20, R4 ;  /* 0x0000002065047825 */ /* 0x048fe200078e0004 */
[----:B------:R-:W-:Y:S03]  /*5630*/  STG.E.128 desc[UR6][R2.64], R80 ;  /* 0x0000005002007986 */ /* 0x000fe6000c101d06 */
[----:B----4-:R-:W-:Y:S01]  /*5640*/  IMAD.WIDE.U32 R6, R101, 0x20, R6 ;  /* 0x0000002065067825 */ /* 0x010fe200078e0006 */
        /* <DEDUP_REMOVED lines=24> */
.L_x_1029:
[----:B------:R-:W-:Y:S01]  /*57d0*/  HFMA2.MMA R89, -RZ, RZ, 0, 1.847743988037109375e-06 ;  /* 0x0000001fff597435 */ /* 0x000fe200000001ff */
[----:B------:R-:W-:Y:S02]  /*57e0*/  MOV R90, 0x10 ;  /* 0x00000010005a7802 */ /* 0x000fe40000000f00 */
[----:B------:R-:W-:-:S08]  /*57f0*/  MOV R88, 0xffffffff ;  /* 0xffffffff00587802 */ /* 0x000fd00000000f00 */
[----:B-----5:R-:W-:Y:S05]  /*5800*/  WARPSYNC.COLLECTIVE R88, `(.L_x_1032) ;  /* 0x0000000058087348 */ /* 0x020fea0003c00000 */
[----:B------:R0:W1:Y:S02]  /*5810*/  SHFL.DOWN P5, R86, R91, R90, R89 ;  /* 0x0800005a5b567389 */ /* 0x00006400000a0059 */
[----:B01---5:R-:W-:Y:S01]  /*5820*/  ENDCOLLECTIVE ;  /* 0x000000000000791b */ /* 0x023fe20003800000 */
.L_x_1032:
[----:B------:R-:W-:Y:S01]  /*5830*/  FADD.FTZ R85, R91, R86 ;  /* 0x000000565b557221 */ /* 0x000fe20000010000 */
[----:B------:R-:W-:-:S07]  /*5840*/  IMAD.MOV.U32 R91, RZ, RZ, R84 ;  /* 0x000000ffff5b7224 */ /* 0x000fce00078e0054 */
[----:B------:R-:W-:Y:S05]  /*5850*/  WARPSYNC.COLLECTIVE R88, `(.L_x_1033) ;  /* 0x0000000058087348 */ /* 0x000fea0003c00000 */
[----:B------:R0:W1:Y:S02]  /*5860*/  SHFL.DOWN P5, R86, R91, R90, R89 ;  /* 0x0800005a5b567389 */ /* 0x00006400000a0059 */
[----:B01----:R-:W-:Y:S01]  /*5870*/  ENDCOLLECTIVE ;  /* 0x000000000000791b */ /* 0x003fe20003800000 */
.L_x_1033:
[----:B------:R-:W-:Y:S01]  /*5880*/  HFMA2.MMA R90, -RZ, RZ, 0, 4.76837158203125e-07 ;  /* 0x00000008ff5a7435 */ /* 0x000fe200000001ff */
[----:B------:R-:W-:Y:S02]  /*5890*/  MOV R91, R85 ;  /* 0x00000055005b7202 */ /* 0x000fe40000000f00 */
[----:B------:R-:W-:-:S08]  /*58a0*/  MOV R87, R86 ;  /* 0x0000005600577202 */ /* 0x000fd00000000f00 */
[----:B------:R-:W-:Y:S05]  /*58b0*/  WARPSYNC.COLLECTIVE R88, `(.L_x_1034) ;  /* 0x0000000058087348 */ /* 0x000fea0003c00000 */
[----:B------:R0:W1:Y:S02]  /*58c0*/  SHFL.DOWN P5, R86, R91, R90, R89 ;  /* 0x0800005a5b567389 */ /* 0x00006400000a0059 */
[----:B01----:R-:W-:Y:S01]  /*58d0*/  ENDCOLLECTIVE ;  /* 0x000000000000791b */ /* 0x003fe20003800000 */
.L_x_1034:
[----:B------:R-:W-:-:S05]  /*58e0*/  FADD.FTZ R87, R84, R87 ;  /* 0x0000005754577221 */ /* 0x000fca0000010000 */
[----:B------:R-:W-:Y:S01]  /*58f0*/  MOV R91, R87 ;  /* 0x00000057005b7202 */ /* 0x000fe20000000f00 */
[----:B------:R-:W-:-:S07]  /*5900*/  FADD.FTZ R203, R85, R86 ;  /* 0x0000005655cb7221 */ /* 0x000fce0000010000 */
[----:B------:R-:W-:Y:S05]  /*5910*/  WARPSYNC.COLLECTIVE R88, `(.L_x_1035) ;  /* 0x0000000058087348 */ /* 0x000fea0003c00000 */
[----:B------:R0:W1:Y:S02]  /*5920*/  SHFL.DOWN P5, R86, R91, R90, R89 ;  /* 0x0800005a5b567389 */ /* 0x00006400000a0059 */
[----:B01----:R-:W-:Y:S01]  /*5930*/  ENDCOLLECTIVE ;  /* 0x000000000000791b */ /* 0x003fe20003800000 */
.L_x_1035:
[----:B------:R-:W-:Y:S01]  /*5940*/  HFMA2.MMA R90, -RZ, RZ, 0, 2.384185791015625e-07 ;  /* 0x00000004ff5a7435 */ /* 0x000fe200000001ff */
[----:B------:R-:W-:Y:S01]  /*5950*/  IMAD.MOV.U32 R91, RZ, RZ, R203 ;  /* 0x000000ffff5b7224 */ /* 0x000fe200078e00cb */
[----:B------:R-:W-:-:S09]  /*5960*/  MOV R202, R86 ;  /* 0x0000005600ca7202 */ /* 0x000fd20000000f00 */
[----:B------:R-:W-:Y:S05]  /*5970*/  WARPSYNC.COLLECTIVE R88, `(.L_x_1036) ;  /* 0x0000000058087348 */ /* 0x000fea0003c00000 */
[----:B------:R0:W1:Y:S02]  /*5980*/  SHFL.DOWN P5, R86, R91, R90, R89 ;  /* 0x0800005a5b567389 */ /* 0x00006400000a0059 */
[----:B01----:R-:W-:Y:S01]  /*5990*/  ENDCOLLECTIVE ;  /* 0x000000000000791b */ /* 0x003fe20003800000 */
.L_x_1036:
[----:B------:R-:W-:-:S05]  /*59a0*/  FADD.FTZ R202, R87, R202 ;  /* 0x000000ca57ca7221 */ /* 0x000fca0000010000 */
[----:B------:R-:W-:Y:S01]  /*59b0*/  MOV R91, R202 ;  /* 0x000000ca005b7202 */ /* 0x000fe20000000f00 */
[----:B------:R-:W-:-:S07]  /*59c0*/  FADD.FTZ R203, R203, R86 ;  /* 0x00000056cbcb7221 */ /* 0x000fce0000010000 */
[----:B------:R-:W-:Y:S05]  /*59d0*/  WARPSYNC.COLLECTIVE R88, `(.L_x_1037) ;  /* 0x0000000058087348 */ /* 0x000fea0003c00000 */
[----:B------:R0:W1:Y:S02]  /*59e0*/  SHFL.DOWN P5, R86, R91, R90, R89 ;  /* 0x0800005a5b567389 */ /* 0x00006400000a0059 */
[----:B01----:R-:W-:Y:S01]  /*59f0*/  ENDCOLLECTIVE ;  /* 0x000000000000791b */ /* 0x003fe20003800000 */
.L_x_1037:
[----:B------:R-:W-:Y:S01]  /*5a00*/  HFMA2.MMA R90, -RZ, RZ, 0, 1.1920928955078125e-07 ;  /* 0x00000002ff5a7435 */ /* 0x000fe200000001ff */
[----:B------:R-:W-:Y:S02]  /*5a10*/  MOV R91, R203 ;  /* 0x000000cb005b7202 */ /* 0x000fe40000000f00 */
[----:B------:R-:W-:-:S08]  /*5a20*/  MOV R85, R86 ;  /* 0x0000005600557202 */ /* 0x000fd00000000f00 */
[----:B------:R-:W-:Y:S05]  /*5a30*/  WARPSYNC.COLLECTIVE R88, `(.L_x_1038) ;  /* 0x0000000058087348 */ /* 0x000fea0003c00000 */
[----:B------:R0:W1:Y:S02]  /*5a40*/  SHFL.DOWN P5, R86, R91, R90, R89 ;  /* 0x0800005a5b567389 */ /* 0x00006400000a0059 */
[----:B01----:R-:W-:Y:S01]  /*5a50*/  ENDCOLLECTIVE ;  /* 0x000000000000791b */ /* 0x003fe20003800000 */
.L_x_1038:
[----:B------:R-:W-:-:S04]  /*5a60*/  FADD.FTZ R202, R202, R85 ;  /* 0x00000055caca7221 */ /* 0x000fc80000010000 */
[----:B------:R-:W-:Y:S02]  /*5a70*/  IMAD.MOV.U32 R91, RZ, RZ, R202 ;  /* 0x000000ffff5b7224 */ /* 0x000fe400078e00ca */
[----:B------:R-:W-:-:S07]  /*5a80*/  FADD.FTZ R84, R203, R86 ;  /* 0x00000056cb547221 */ /* 0x000fce0000010000 */
[----:B------:R-:W-:Y:S05]  /*5a90*/  WARPSYNC.COLLECTIVE R88, `(.L_x_1039) ;  /* 0x0000000058087348 */ /* 0x000fea0003c00000 */
[----:B------:R0:W1:Y:S02]  /*5aa0*/  SHFL.DOWN P5, R86, R91, R90, R89 ;  /* 0x0800005a5b567389 */ /* 0x00006400000a0059 */
[----:B01----:R-:W-:Y:S01]  /*5ab0*/  ENDCOLLECTIVE ;  /* 0x000000000000791b */ /* 0x003fe20003800000 */
.L_x_1039:
[----:B------:R-:W-:Y:S01]  /*5ac0*/  HFMA2.MMA R90, -RZ, RZ, 0, 5.9604644775390625e-08 ;  /* 0x00000001ff5a7435 */ /* 0x000fe200000001ff */
[----:B------:R-:W-:Y:S02]  /*5ad0*/  MOV R91, R84 ;  /* 0x00000054005b7202 */ /* 0x000fe40000000f00 */
[----:B------:R-:W-:-:S08]  /*5ae0*/  MOV R85, R86 ;  /* 0x0000005600557202 */ /* 0x000fd00000000f00 */
[----:B------:R-:W-:Y:S05]  /*5af0*/  WARPSYNC.COLLECTIVE R88, `(.L_x_1040) ;  /* 0x0000000058087348 */ /* 0x000fea0003c00000 */
[----:B------:R0:W1:Y:S02]  /*5b00*/  SHFL.DOWN P5, R86, R91, R90, R89 ;  /* 0x0800005a5b567389 */ /* 0x00006400000a0059 */
[----:B01----:R-:W-:Y:S01]  /*5b10*/  ENDCOLLECTIVE ;  /* 0x000000000000791b */ /* 0x003fe20003800000 */
.L_x_1040:
[----:B------:R-:W-:-:S05]  /*5b20*/  FADD.FTZ R85, R202, R85 ;  /* 0x00000055ca557221 */ /* 0x000fca0000010000 */
[----:B------:R-:W-:Y:S02]  /*5b30*/  MOV R91, R85 ;  /* 0x00000055005b7202 */ /* 0x000fe40000000f00 */
[----:B------:R-:W-:-:S07]  /*5b40*/  MOV R87, R86 ;  /* 0x0000005600577202 */ /* 0x000fce0000000f00 */
[----:B------:R-:W-:Y:S05]  /*5b50*/  WARPSYNC.COLLECTIVE R88, `(.L_x_1041) ;  /* 0x0000000058087348 */ /* 0x000fea0003c00000 */
[----:B------:R0:W1:Y:S02]  /*5b60*/  SHFL.DOWN P5, R86, R91, R90, R89 ;  /* 0x0800005a5b567389 */ /* 0x00006400000a0059 */
[----:B01----:R-:W-:Y:S01]  /*5b70*/  ENDCOLLECTIVE ;  /* 0x000000000000791b */ /* 0x003fe20003800000 */
.L_x_1041:
[----:B------:R-:W-:Y:S05]  /*5b80*/  BRA `(.L_x_1042) ;  /* 0xffffffc800607947 */ /* 0x000fea000383ffff */
.L_x_1043:
        /* <DEDUP_REMOVED lines=15> */
.L_x_13875:


//--------------------- .text._ZN10layer_norm22ln_bwd_finalize_kernelINS_22Kernel_traits_finalizeILj8192E13__nv_bfloat16S2_S2_S2_fjLb1ELj1024ELj4ENS_18Kernel_traits_baseILj8192ES2_S2_S2_S2_fjLj1024EEEEELb1ELb0EEEvNS_9BwdParamsE --------------------------
	.section	.text._ZN10layer_norm22ln_bwd_finalize_kernelINS_22Kernel_traits_finalizeILj8192E13__nv_bfloat16S2_S2_S2_fjLb1ELj1024ELj4ENS_18Kernel_traits_baseILj8192ES2_S2_S2_S2_fjLj1024EEEEELb1ELb0EEEvNS_9BwdParamsE,"ax",@progbits
	.align	128
        .global         _ZN10layer_norm22ln_bwd_finalize_kernelINS_22Kernel_traits_finalizeILj8192E13__nv_bfloat16S2_S2_S2_fjLb1ELj1024ELj4ENS_18Kernel_traits_baseILj8192ES2_S2_S2_S2_fjLj1024EEEEELb1ELb0EEEvNS_9BwdParamsE
        .type           _ZN10layer_norm22ln_bwd_finalize_kernelINS_22Kernel_traits_finalizeILj8192E13__nv_bfloat16S2_S2_S2_fjLb1ELj1024ELj4ENS_18Kernel_traits_baseILj8192ES2_S2_S2_S2_fjLj1024EEEEELb1ELb0EEEvNS_9BwdParamsE,@function
        .size           _ZN10layer_norm22ln_bwd_finalize_kernelINS_22Kernel_traits_finalizeILj8192E13__nv_bfloat16S2_S2_S2_fjLb1ELj1024ELj4ENS_18Kernel_traits_baseILj8192ES2_S2_S2_S2_fjLj1024EEEEELb1ELb0EEEvNS_9BwdParamsE,(.L_x_13876 - _ZN10layer_norm22ln_bwd_finalize_kernelINS_22Kernel_traits_finalizeILj8192E13__nv_bfloat16S2_S2_S2_fjLb1ELj1024ELj4ENS_18Kernel_traits_baseILj8192ES2_S2_S2_S2_fjLj1024EEEEELb1ELb0EEEvNS_9BwdParamsE)
        .other          _ZN10layer_norm22ln_bwd_finalize_kernelINS_22Kernel_traits_finalizeILj8192E13__nv_bfloat16S2_S2_S2_fjLb1ELj1024ELj4ENS_18Kernel_traits_baseILj8192ES2_S2_S2_S2_fjLj1024EEEEELb1ELb0EEEvNS_9BwdParamsE,@"STO_CUDA_ENTRY STV_DEFAULT"
_ZN10layer_norm22ln_bwd_finalize_kernelINS_22Kernel_traits_finalizeILj8192E13__nv_bfloat16S2_S2_S2_fjLb1ELj1024ELj4ENS_18Kernel_traits_baseILj8192ES2_S2_S2_S2_fjLj1024EEEEELb1ELb0EEEvNS_9BwdParamsE:
.text._ZN10layer_norm22ln_bwd_finalize_kernelINS_22Kernel_traits_finalizeILj8192E13__nv_bfloat16S2_S2_S2_fjLb1ELj1024ELj4ENS_18Kernel_traits_baseILj8192ES2_S2_S2_S2_fjLj1024EEEEELb1ELb0EEEvNS_9BwdParamsE:
        /* <DEDUP_REMOVED lines=11> */
[----:B------:R-:W-:Y:S01]  /*00b0*/  SHF.L.U32 R7, R7, 0x4, RZ ;  /* 0x0000000407077819 */ /* 0x000fe200000006ff */
[----:B------:R-:W-:Y:S01]  /*00c0*/  ULDC.64 UR6, c[0x0][0x208] ;  /* 0x0000820000067ab9 */ /* 0x000fe20000000a00 */
[----:B------:R-:W-:Y:S02]  /*00d0*/  LOP3.LUT R5, R0, 0x3fffffe0, RZ, 0xc0, !PT ;  /* 0x3fffffe000057812 */ /* 0x000fe400078ec0ff */
[----:B------:R-:W-:Y:S02]  /*00e0*/  LOP3.LUT R6, R3, 0x1f, R0, 0x78, !PT ;  /* 0x0000001f03067812 */ /* 0x000fe400078e7800 */
[----:B------:R-:W-:Y:S02]  /*00f0*/  LOP3.LUT R9, R7, 0x7ffffff0, RZ, 0xc0, !PT ;  /* 0x7ffffff007097812 */ /* 0x000fe400078ec0ff */
[----:B------:R-:W-:-:S02]  /*0100*/  IADD3 R7, R5, R6, RZ ;  /* 0x0000000605077210 */ /* 0x000fc40007ffe0ff */
[----:B------:R-:W-:Y:S02]  /*0110*/  ISETP.NE.AND P0, PT, R3, 0x1f, PT ;  /* 0x0000001f0300780c */ /* 0x000fe40003f05270 */
[C---:B------:R-:W-:Y:S02]  /*0120*/  LEA R8, R2.reuse, R6, 0x5 ;  /* 0x0000000602087211 */ /* 0x040fe400078e28ff */
[C---:B------:R-:W-:Y:S02]  /*0130*/  ISETP.GT.U32.OR P0, PT, R2.reuse, 0xf, P0 ;  /* 0x0000000f0200780c */ /* 0x040fe40000704470 */
[----:B------:R-:W-:Y:S01]  /*0140*/  IADD3 R5, R2, R9, RZ ;  /* 0x0000000902057210 */ /* 0x000fe20007ffe0ff */
[----:B0-----:R-:W-:-:S06]  /*0150*/  ULEA UR4, UR5, UR4, 0x18 ;  /* 0x0000000405047291 */ /* 0x001fcc000f8ec03f */
[----:B------:R-:W-:Y:S02]  /*0160*/  LEA R6, R7, UR4, 0x2 ;  /* 0x0000000407067c11 */ /* 0x000fe4000f8e10ff */
[----:B------:R-:W-:-:S07]  /*0170*/  LEA R7, R8, UR4, 0x2 ;  /* 0x0000000408077c11 */ /* 0x000fce000f8e10ff */
.L_x_1056:
[----:B0--3--:R-:W0:Y:S01]  /*0180*/  LDC R8, c[0x0][0x210] ;  /* 0x00008400ff087b82 */ /* 0x009e220000000800 */
[----:B------:R-:W-:Y:S01]  /*0190*/  BSSY B0, `(.L_x_1044) ;  /* 0x0000086000007945 */ /* 0x000fe20003800000 */
[----:B------:R-:W-:Y:S01]  /*01a0*/  HFMA2.MMA R11, -RZ, RZ, 0, 0 ;  /* 0x00000000ff0b7435 */ /* 0x000fe200000001ff */
[----:B------:R-:W-:Y:S01]  /*01b0*/  IMAD.MOV.U32 R22, RZ, RZ, RZ ;  /* 0x000000ffff167224 */ /* 0x000fe200078e00ff */
[----:B------:R-:W-:-:S04]  /*01c0*/  MOV R24, RZ ;  /* 0x000000ff00187202 */ /* 0x000fc80000000f00 */
[----:B-1----:R-:W1:Y:S01]  /*01d0*/  LDC R9, c[0x0][0x218] ;  /* 0x00008600ff097b82 */ /* 0x002e620000000800 */
[----:B0-----:R-:W-:-:S04]  /*01e0*/  ISETP.GE.U32.AND P1, PT, R3, R8, PT ;  /* 0x000000080300720c */ /* 0x001fc80003f26070 */
[----:B-1----:R-:W-:-:S13]  /*01f0*/  ISETP.GE.U32.OR P1, PT, R4, R9, P1 ;  /* 0x000000090400720c */ /* 0x002fda0000f26470 */
[----:B--2---:R-:W-:Y:S05]  /*0200*/  @P1 BRA `(.L_x_1045) ;  /* 0x0000000400f81947 */ /* 0x004fea0003800000 */
[----:B------:R-:W-:Y:S02]  /*0210*/  ISETP.GE.U32.AND P2, PT, R3, R8, PT ;  /* 0x000000080300720c */ /* 0x000fe40003f46070 */
[----:B------:R-:W-:-:S11]  /*0220*/  MOV R23, R3 ;  /* 0x0000000300177202 */ /* 0x000fd60000000f00 */
[----:B------:R-:W0:Y:S01]  /*0230*/  @P2 LDC.64 R12, c[0x0][0x2d0] ;  /* 0x0000b400ff0c2b82 */ /* 0x000e220000000a00 */
[----:B------:R-:W-:-:S07]  /*0240*/  @P2 IMAD R17, R23, R9, R4 ;  /* 0x0000000917112224 */ /* 0x000fce00078e0204 */
[----:B------:R-:W1:Y:S08]  /*0250*/  @P2 LDC.64 R14, c[0x0][0x2d8] ;  /* 0x0000b600ff0e2b82 */ /* 0x000e700000000a00 */
[----:B------:R-:W2:Y:S01]  /*0260*/  @P2 LDC.64 R10, c[0x0][0x2f0] ;  /* 0x0000bc00ff0a2b82 */ /* 0x000ea20000000a00 */
[----:B0-----:R-:W-:-:S06]  /*0270*/  @P2 IMAD.WIDE.U32 R12, R17, 0x4, R12 ;  /* 0x00000004110c2825 */ /* 0x001fcc00078e000c */
[----:B------:R-:W3:Y:S01]  /*0280*/  @P2 LDG.E R13, desc[UR6][R12.64] ;  /* 0x000000060c0d2981 */ /* 0x000ee2000c1e1900 */
[----:B-1----:R-:W-:-:S06]  /*0290*/  @P2 IMAD.WIDE.U32 R14, R17, 0x4, R14 ;  /* 0x00000004110e2825 */ /* 0x002fcc00078e000e */
[----:B------:R-:W4:Y:S01]  /*02a0*/  @P2 LDG.E R15, desc[UR6][R14.64] ;  /* 0x000000060e0f2981 */ /* 0x000f22000c1e1900 */
[----:B--2---:R-:W-:-:S06]  /*02b0*/  @P2 IMAD.WIDE.U32 R16, R17, 0x4, R10 ;  /* 0x0000000411102825 */ /* 0x004fcc00078e000a */
[----:B------:R-:W2:Y:S01]  /*02c0*/  @P2 LDG.E R16, desc[UR6][R16.64] ;  /* 0x0000000610102981 */ /* 0x000ea2000c1e1900 */
[----:B------:R-:W-:-:S04]  /*02d0*/  @P2 IADD3 R23, R23, 0x20, RZ ;  /* 0x0000002017172810 */ /* 0x000fc80007ffe0ff */
[CC--:B------:R-:W-:Y:S02]  /*02e0*/  ISETP.GE.U32.AND P1, PT, R23.reuse, R8.reuse, PT ;  /* 0x000000081700720c */ /* 0x0c0fe40003f26070 */
[----:B------:R-:W-:-:S04]  /*02f0*/  IADD3 R10, -R23, R8, RZ ;  /* 0x00000008170a7210 */ /* 0x000fc80007ffe1ff */
[----:B------:R-:W-:Y:S01]  /*0300*/  ISETP.LE.U32.OR P1, PT, R10, 0x60, P1 ;  /* 0x000000600a00780c */ /* 0x000fe20000f23470 */
[----:B------:R-:W-:Y:S01]  /*0310*/  IMAD.MOV.U32 R22, RZ, RZ, RZ ;  /* 0x000000ffff167224 */ /* 0x000fe200078e00ff */
[----:B------:R-:W-:Y:S02]  /*0320*/  MOV R24, RZ ;  /* 0x000000ff00187202 */ /* 0x000fe40000000f00 */
[----:B------:R-:W-:Y:S01]  /*0330*/  MOV R11, RZ ;  /* 0x000000ff000b7202 */ /* 0x000fe20000000f00 */
[----:B------:R-:W-:Y:S02]  /*0340*/  BSSY B1, `(.L_x_1046) ;  /* 0x0000039000017945 */ /* 0x000fe40003800000 */
[----:B---3--:R-:W-:Y:S01]  /*0350*/  @P2 FADD.FTZ R24, R24, R13 ;  /* 0x0000000d18182221 */ /* 0x008fe20000010000 */
[----:B----4-:R-:W-:Y:S01]  /*0360*/  @P2 FADD.FTZ R22, R22, R15 ;  /* 0x0000000f16162221 */ /* 0x010fe20000010000 */
[----:B--2---:R-:W-:Y:S01]  /*0370*/  @P2 FADD.FTZ R11, R11, R16 ;  /* 0x000000100b0b2221 */ /* 0x004fe20000010000 */
[----:B------:R-:W-:-:S03]  /*0380*/  PLOP3.LUT P2, PT, P2, PT, PT, 0x8, 0x0 ;  /* 0x000000000000781c */ /* 0x000fc6000174e170 */
[----:B------:R-:W-:Y:S10]  /*0390*/  @P1 BRA `(.L_x_1047) ;  /* 0x0000000000cc1947 */ /* 0x000ff40003800000 */
[----:B------:R-:W-:Y:S02]  /*03a0*/  PLOP3.LUT P2, PT, PT, PT, PT, 0x8, 0x0 ;  /* 0x000000000000781c */ /* 0x000fe40003f4e170 */
[----:B------:R-:W-:-:S11]  /*03b0*/  IADD3 R12, R8, -0x60, RZ ;  /* 0xffffffa0080c7810 */ /* 0x000fd60007ffe0ff */
.L_x_1048:
[----:B------:R-:W0:Y:S01]  /*03c0*/  LDC.64 R14, c[0x0][0x2d0] ;  /* 0x0000b400ff0e7b82 */ /* 0x000e220000000a00 */
[C---:B------:R-:W-:Y:S01]  /*03d0*/  IADD3 R27, R23.reuse, 0x20, RZ ;  /* 0x00000020171b7810 */ /* 0x040fe20007ffe0ff */
[----:B------:R-:W-:-:S04]  /*03e0*/  IMAD R25, R23, R9, R4 ;  /* 0x0000000917197224 */ /* 0x000fc800078e0204 */
[----:B------:R-:W-:Y:S02]  /*03f0*/  IMAD R27, R27, R9, R4 ;  /* 0x000000091b1b7224 */ /* 0x000fe400078e0204 */
[----:B0-----:R-:W-:-:S04]  /*0400*/  IMAD.WIDE.U32 R20, R25, 0x4, R14 ;  /* 0x0000000419147825 */ /* 0x001fc800078e000e */
[----:B------:R-:W-:Y:S01]  /*0410*/  IMAD.WIDE.U32 R16, R27, 0x4, R14 ;  /* 0x000000041b107825 */ /* 0x000fe200078e000e */
[----:B------:R-:W2:Y:S04]  /*0420*/  LDG.E R26, desc[UR6][R20.64] ;  /* 0x00000006141a7981 */ /* 0x000ea8000c1e1900 */
[----:B------:R0:W3:Y:S01]  /*0430*/  LDG.E R10, desc[UR6][R16.64] ;  /* 0x00000006100a7981 */ /* 0x0000e2000c1e1900 */
[C---:B------:R-:W-:Y:S02]  /*0440*/  IADD3 R19, R23.reuse, 0x40, RZ ;  /* 0x0000004017137810 */ /* 0x040fe40007ffe0ff */
[----:B------:R-:W-:-:S03]  /*0450*/  IADD3 R29, R23, 0x60, RZ ;  /* 0x00000060171d7810 */ /* 0x000fc60007ffe0ff */
[-CC-:B------:R-:W-:Y:S02]  /*0460*/  IMAD R19, R19, R9.reuse, R4.reuse ;  /* 0x0000000913137224 */ /* 0x180fe400078e0204 */
[----:B------:R-:W-:Y:S01]  /*0470*/  IMAD R29, R29, R9, R4 ;  /* 0x000000091d1d7224 */ /* 0x000fe200078e0204 */
[----:B0-----:R-:W0:Y:S01]  /*0480*/  LDC.64 R16, c[0x0][0x2d8] ;  /* 0x0000b600ff107b82 */ /* 0x001e220000000a00 */
[----:B------:R-:W-:-:S04]  /*0490*/  IMAD.WIDE.U32 R20, R19, 0x4, R14 ;  /* 0x0000000413147825 */ /* 0x000fc800078e000e */
[----:B------:R-:W-:Y:S01]  /*04a0*/  IMAD.WIDE.U32 R14, R29, 0x4, R14 ;  /* 0x000000041d0e7825 */ /* 0x000fe200078e000e */
[----:B------:R0:W4:Y:S04]  /*04b0*/  LDG.E R18, desc[UR6][R20.64] ;  /* 0x0000000614127981 */ /* 0x000128000c1e1900 */
[----:B------:R1:W5:Y:S01]  /*04c0*/  LDG.E R13, desc[UR6][R14.64] ;  /* 0x000000060e0d7981 */ /* 0x000362000c1e1900 */
[----:B0-----:R-:W-:-:S06]  /*04d0*/  IMAD.WIDE.U32 R20, R25, 0x4, R16 ;  /* 0x0000000419147825 */ /* 0x001fcc00078e0010 */
[----:B------:R3:W4:Y:S01]  /*04e0*/  LDG.E R20, desc[UR6][R20.64] ;  /* 0x0000000614147981 */ /* 0x000722000c1e1900 */
[----:B-1----:R-:W-:-:S04]  /*04f0*/  IMAD.WIDE.U32 R14, R27, 0x4, R16 ;  /* 0x000000041b0e7825 */ /* 0x002fc800078e0010 */
[----:B--2---:R-:W-:-:S04]  /*0500*/  FADD.FTZ R26, R26, R24 ;  /* 0x000000181a1a7221 */ /* 0x004fc80000010000 */
[----:B---3--:R-:W-:Y:S02]  /*0510*/  FADD.FTZ R21, R26, R10 ;  /* 0x0000000a1a157221 */ /* 0x008fe40000010000 */
[----:B------:R0:W2:Y:S02]  /*0520*/  LDG.E R10, desc[UR6][R14.64] ;  /* 0x000000060e0a7981 */ /* 0x0000a4000c1e1900 */
[----:B0-----:R-:W-:-:S04]  /*0530*/  IMAD.WIDE.U32 R14, R19, 0x4, R16 ;  /* 0x00000004130e7825 */ /* 0x001fc800078e0010 */
[----:B------:R-:W-:Y:S01]  /*0540*/  IMAD.WIDE.U32 R16, R29, 0x4, R16 ;  /* 0x000000041d107825 */ /* 0x000fe200078e0010 */
[----:B------:R0:W3:Y:S05]  /*0550*/  LDG.E R26, desc[UR6][R14.64] ;  /* 0x000000060e1a7981 */ /* 0x0000ea000c1e1900 */
[----:B------:R-:W3:Y:S01]  /*0560*/  LDG.E R16, desc[UR6][R16.64] ;  /* 0x0000000610107981 */ /* 0x000ee2000c1e1900 */
[----:B0-----:R-:W0:Y:S01]  /*0570*/  LDC.64 R14, c[0x0][0x2f0] ;  /* 0x0000bc00ff0e7b82 */ /* 0x001e220000000a00 */
[----:B----4-:R-:W-:Y:S01]  /*0580*/  FADD.FTZ R22, R20, R22 ;  /* 0x0000001614167221 */ /* 0x010fe20000010000 */
[----:B0-----:R-:W-:-:S05]  /*0590*/  IMAD.WIDE.U32 R24, R25, 0x4, R14 ;  /* 0x0000000419187825 */ /* 0x001fca00078e000e */
[----:B------:R0:W4:Y:S01]  /*05a0*/  LDG.E R20, desc[UR6][R24.64] ;  /* 0x0000000618147981 */ /* 0x000122000c1e1900 */
[----:B------:R-:W-:-:S06]  /*05b0*/  IMAD.WIDE.U32 R28, R29, 0x4, R14 ;  /* 0x000000041d1c7825 */ /* 0x000fcc00078e000e */
[----:B------:R-:W3:Y:S01]  /*05c0*/  LDG.E R28, desc[UR6][R28.64] ;  /* 0x000000061c1c7981 */ /* 0x000ee2000c1e1900 */
[----:B0-----:R-:W-:-:S05]  /*05d0*/  IMAD.WIDE.U32 R24, R27, 0x4, R14 ;  /* 0x000000041b187825 */ /* 0x001fca00078e000e */
[----:B------:R0:W3:Y:S02]  /*05e0*/  LDG.E R27, desc[UR6][R24.64] ;  /* 0x00000006181b7981 */ /* 0x0000e4000c1e1900 */
[----:B0-----:R-:W-:-:S05]  /*05f0*/  IMAD.WIDE.U32 R24, R19, 0x4, R14 ;  /* 0x0000000413187825 */ /* 0x001fca00078e000e */
[----:B------:R5:W3:Y:S01]  /*0600*/  LDG.E R19, desc[UR6][R24.64] ;  /* 0x0000000618137981 */ /* 0x000ae2000c1e1900 */
[----:B------:R-:W-:-:S05]  /*0610*/  VIADD R23, R23, 0x80 ;  /* 0x0000008017177836 */ /* 0x000fca0000000000 */
[----:B------:R-:W-:Y:S01]  /*0620*/  ISETP.GE.U32.AND P1, PT, R23, R12, PT ;  /* 0x0000000c1700720c */ /* 0x000fe20003f26070 */
[----:B------:R-:W-:-:S04]  /*0630*/  FADD.FTZ R18, R21, R18 ;  /* 0x0000001215127221 */ /* 0x000fc80000010000 */
[----:B-----5:R-:W-:Y:S01]  /*0640*/  FADD.FTZ R24, R18, R13 ;  /* 0x0000000d12187221 */ /* 0x020fe20000010000 */
[----:B----4-:R-:W-:Y:S01]  /*0650*/  FADD.FTZ R20, R20, R11 ;  /* 0x0000000b14147221 */ /* 0x010fe20000010000 */
[----:B--2---:R-:W-:-:S04]  /*0660*/  FADD.FTZ R11, R22, R10 ;  /* 0x0000000a160b7221 */ /* 0x004fc80000010000 */
[----:B---3--:R-:W-:Y:S01]  /*0670*/  FADD.FTZ R11, R11, R26 ;  /* 0x0000001a0b0b7221 */ /* 0x008fe20000010000 */
[----:B------:R-:W-:-:S03]  /*0680*/  FADD.FTZ R20, R20, R27 ;  /* 0x0000001b14147221 */ /* 0x000fc60000010000 */
[----:B------:R-:W-:Y:S01]  /*0690*/  FADD.FTZ R22, R11, R16 ;  /* 0x000000100b167221 */ /* 0x000fe20000010000 */
[----:B------:R-:W-:-:S04]  /*06a0*/  FADD.FTZ R19, R20, R19 ;  /* 0x0000001314137221 */ /* 0x000fc80000010000 */
[----:B------:R-:W-:Y:S01]  /*06b0*/  FADD.FTZ R11, R19, R28 ;  /* 0x0000001c130b7221 */ /* 0x000fe20000010000 */
[----:B------:R-:W-:Y:S06]  /*06c0*/  @!P1 BRA `(.L_x_1048) ;  /* 0xfffffffc003c9947 */ /* 0x000fec000383ffff */
.L_x_1047:
[----:B------:R-:W-:Y:S05]  /*06d0*/  BSYNC B1 ;  /* 0x0000000000017941 */ /* 0x000fea0003800000 */
.L_x_1046:
        /* <DEDUP_REMOVED lines=9> */
[----:B------:R-:W1:Y:S08]  /*0770*/  LDC.64 R18, c[0x0][0x2d8] ;  /* 0x0000b600ff127b82 */ /* 0x000e700000000a00 */
[----:B------:R-:W2:Y:S01]  /*0780*/  LDC.64 R14, c[0x0][0x2f0] ;  /* 0x0000bc00ff0e7b82 */ /* 0x000ea20000000a00 */
[----:B0-----:R-:W-:-:S04]  /*0790*/  IMAD.WIDE.U32 R26, R13, 0x4, R20 ;  /* 0x000000040d1a7825 */ /* 0x001fc800078e0014 */
[----:B-1----:R-:W-:Y:S02]  /*07a0*/  IMAD.WIDE.U32 R16, R13, 0x4, R18 ;  /* 0x000000040d107825 */ /* 0x002fe400078e0012 */
[----:B------:R-:W3:Y:S02]  /*07b0*/  LDG.E R27, desc[UR6][R26.64] ;  /* 0x000000061a1b7981 */ /* 0x000ee4000c1e1900 */
[----:B------:R-:W-:Y:S02]  /*07c0*/  IMAD.WIDE.U32 R20, R25, 0x4, R20 ;  /* 0x0000000419147825 */ /* 0x000fe400078e0014 */
[----:B------:R-:W4:Y:S02]  /*07d0*/  LDG.E R17, desc[UR6][R16.64] ;  /* 0x0000000610117981 */ /* 0x000f24000c1e1900 */
[----:B--2---:R-:W-:Y:S02]  /*07e0*/  IMAD.WIDE.U32 R12, R13, 0x4, R14 ;  /* 0x000000040d0c7825 */ /* 0x004fe400078e000e */
[----:B------:R-:W2:Y:S02]  /*07f0*/  LDG.E R21, desc[UR6][R20.64] ;  /* 0x0000000614157981 */ /* 0x000ea4000c1e1900 */
[----:B------:R-:W-:-:S02]  /*0800*/  IMAD.WIDE.U32 R18, R25, 0x4, R18 ;  /* 0x0000000419127825 */ /* 0x000fc400078e0012 */
[----:B------:R-:W5:Y:S02]  /*0810*/  LDG.E R12, desc[UR6][R12.64] ;  /* 0x000000060c0c7981 */ /* 0x000f64000c1e1900 */
[----:B------:R-:W-:Y:S02]  /*0820*/  IMAD.WIDE.U32 R14, R25, 0x4, R14 ;  /* 0x00000004190e7825 */ /* 0x000fe400078e000e */
[----:B------:R-:W5:Y:S04]  /*0830*/  LDG.E R19, desc[UR6][R18.64] ;  /* 0x0000000612137981 */ /* 0x000f68000c1e1900 */
[----:B------:R-:W5:Y:S01]  /*0840*/  LDG.E R14, desc[UR6][R14.64] ;  /* 0x000000060e0e7981 */ /* 0x000f62000c1e1900 */
[----:B------:R-:W-:Y:S02]  /*0850*/  PLOP3.LUT P2, PT, PT, PT, PT, 0x8, 0x0 ;  /* 0x000000000000781c */ /* 0x000fe40003f4e170 */
[----:B------:R-:W-:Y:S01]  /*0860*/  IADD3 R23, R23, 0x40, RZ ;  /* 0x0000004017177810 */ /* 0x000fe20007ffe0ff */
[----:B---3--:R-:W-:Y:S01]  /*0870*/  FADD.FTZ R24, R24, R27 ;  /* 0x0000001b18187221 */ /* 0x008fe20000010000 */
[----:B----4-:R-:W-:-:S03]  /*0880*/  FADD.FTZ R22, R22, R17 ;  /* 0x0000001116167221 */ /* 0x010fc60000010000 */
[----:B--2---:R-:W-:Y:S01]  /*0890*/  FADD.FTZ R24, R24, R21 ;  /* 0x0000001518187221 */ /* 0x004fe20000010000 */
[----:B-----5:R-:W-:Y:S01]  /*08a0*/  FADD.FTZ R11, R11, R12 ;  /* 0x0000000c0b0b7221 */ /* 0x020fe20000010000 */
[----:B------:R-:W-:-:S03]  /*08b0*/  FADD.FTZ R22, R22, R19 ;  /* 0x0000001316167221 */ /* 0x000fc60000010000 */
[----:B------:R-:W-:-:S07]  /*08c0*/  FADD.FTZ R11, R11, R14 ;  /* 0x0000000e0b0b7221 */ /* 0x000fce0000010000 */
.L_x_1050:
[----:B------:R-:W-:Y:S05]  /*08d0*/  BSYNC B1 ;  /* 0x0000000000017941 */ /* 0x000fea0003800000 */
.L_x_1049:
[----:B------:R-:W-:Y:S01]  /*08e0*/  ISETP.LT.U32.OR P2, PT, R23, R8, P2 ;  /* 0x000000081700720c */ /* 0x000fe20001741470 */
[----:B------:R-:W-:-:S12]  /*08f0*/  BSSY B1, `(.L_x_1045) ;  /* 0x000000f000017945 */ /* 0x000fd80003800000 */
[----:B------:R-:W-:Y:S05]  /*0900*/  @!P2 BRA `(.L_x_1051) ;  /* 0x000000000034a947 */ /* 0x000fea0003800000 */
[----:B------:R-:W0:Y:S01]  /*0910*/  LDC.64 R16, c[0x0][0x2d0] ;  /* 0x0000b400ff107b82 */ /* 0x000e220000000a00 */
[----:B------:R-:W-:-:S07]  /*0920*/  IMAD R19, R23, R9, R4 ;  /* 0x0000000917137224 */ /* 0x000fce00078e0204 */
[----:B------:R-:W1:Y:S08]  /*0930*/  LDC.64 R12, c[0x0][0x2d8] ;  /* 0x0000b600ff0c7b82 */ /* 0x000e700000000a00 */
[----:B------:R-:W2:Y:S01]  /*0940*/  LDC.64 R14, c[0x0][0x2f0] ;  /* 0x0000bc00ff0e7b82 */ /* 0x000ea20000000a00 */
[----:B0-----:R-:W-:-:S06]  /*0950*/  IMAD.WIDE.U32 R16, R19, 0x4, R16 ;  /* 0x0000000413107825 */ /* 0x001fcc00078e0010 */
[----:B------:R-:W3:Y:S01]  /*0960*/  LDG.E R17, desc[UR6][R16.64] ;  /* 0x0000000610117981 */ /* 0x000ee2000c1e1900 */
[----:B-1----:R-:W-:-:S06]  /*0970*/  IMAD.WIDE.U32 R12, R19, 0x4, R12 ;  /* 0x00000004130c7825 */ /* 0x002fcc00078e000c */
[----:B------:R-:W4:Y:S01]  /*0980*/  LDG.E R13, desc[UR6][R12.64] ;  /* 0x000000060c0d7981 */ /* 0x000f22000c1e1900 */
[----:B--2---:R-:W-:-:S06]  /*0990*/  IMAD.WIDE.U32 R14, R19, 0x4, R14 ;  /* 0x00000004130e7825 */ /* 0x004fcc00078e000e */
[----:B------:R-:W2:Y:S01]  /*09a0*/  LDG.E R14, desc[UR6][R14.64] ;  /* 0x000000060e0e7981 */ /* 0x000ea2000c1e1900 */
[----:B---3--:R-:W-:Y:S01]  /*09b0*/  FADD.FTZ R24, R24, R17 ;  /* 0x0000001118187221 */ /* 0x008fe20000010000 */
[----:B----4-:R-:W-:Y:S01]  /*09c0*/  FADD.FTZ R22, R22, R13 ;  /* 0x0000000d16167221 */ /* 0x010fe20000010000 */
[----:B--2---:R-:W-:-:S07]  /*09d0*/  FADD.FTZ R11, R11, R14 ;  /* 0x0000000e0b0b7221 */ /* 0x004fce0000010000 */
.L_x_1051:
[----:B------:R-:W-:Y:S05]  /*09e0*/  BSYNC B1 ;  /* 0x0000000000017941 */ /* 0x000fea0003800000 */
.L_x_1045:
[----:B------:R-:W-:Y:S05]  /*09f0*/  BSYNC B0 ;  /* 0x0000000000007941 */ /* 0x000fea0003800000 */
.L_x_1044:
[----:B------:R-:W-:Y:S01]  /*0a00*/  ISETP.GT.U32.AND P1, PT, R0, 0x3ff, PT ;  /* 0x000003ff0000780c */ /* 0x000fe20003f24070 */
[----:B------:R0:W-:Y:S01]  /*0a10*/  STS [R6], R22 ;  /* 0x0000001606007388 */ /* 0x0001e20000000800 */
[----:B------:R-:W-:Y:S05]  /*0a20*/  WARPSYNC.ALL ;  /* 0x0000000000007948 */ /* 0x000fea0003800000 */
[----:B------:R0:W-:Y:S04]  /*0a30*/  STS [R6+0x1000], R24 ;  /* 0x0010001806007388 */ /* 0x0001e80000000800 */
[----:B------:R0:W-:Y:S01]  /*0a40*/  STS [R6+0x2000], R11 ;  /* 0x0020000b06007388 */ /* 0x0001e20000000800 */
[----:B------:R-:W-:Y:S06]  /*0a50*/  BAR.SYNC.DEFER_BLOCKING 0x0 ;  /* 0x0000000000007b1d */ /* 0x000fec0000010000 */
[----:B------:R-:W-:Y:S05]  /*0a60*/  @P1 BRA `(.L_x_1052) ;  /* 0x0000000000a41947 */ /* 0x000fea0003800000 */
[----:B------:R1:W2:Y:S01]  /*0a70*/  LDS R12, [R7] ;  /* 0x00000000070c7984 */ /* 0x0002a20000000800 */
[----:B------:R-:W-:Y:S01]  /*0a80*/  UMOV UR5, 0xffffffff ;  /* 0xffffffff00057882 */ /* 0x000fe20000000000 */
[----:B------:R-:W-:Y:S02]  /*0a90*/  ISETP.NE.AND P1, PT, R2, RZ, PT ;  /* 0x000000ff0200720c */ /* 0x000fe40003f25270 */
[----:B------:R1:W3:Y:S04]  /*0aa0*/  LDS R8, [R7+0x2000] ;  /* 0x0020000007087984 */ /* 0x0002e80000000800 */
[----:B------:R1:W4:Y:S01]  /*0ab0*/  LDS R10, [R7+0x1000] ;  /* 0x00100000070a7984 */ /* 0x0003220000000800 */
[----:B------:R-:W-:Y:S06]  /*0ac0*/  BRA.DIV UR5, `(.L_x_1053) ;  /* 0x0000000605007947 */ /* 0x000fec000b800000 */
[----:B0---4-:R-:W0:Y:S04]  /*0ad0*/  SHFL.BFLY PT, R11, R10, 0x1, 0x1f ;  /* 0x0c201f000a0b7f89 */ /* 0x011e2800000e0000 */
[----:B--2---:R-:W2:Y:S04]  /*0ae0*/  SHFL.BFLY PT, R13, R12, 0x1, 0x1f ;  /* 0x0c201f000c0d7f89 */ /* 0x004ea800000e0000 */
[----:B---3--:R-:W3:Y:S01]  /*0af0*/  SHFL.BFLY PT, R17, R8, 0x1, 0x1f ;  /* 0x0c201f0008117f89 */ /* 0x008ee200000e0000 */
[----:B0-----:R-:W-:Y:S01]  /*0b00*/  FADD.FTZ R11, R10, R11 ;  /* 0x0000000b0a0b7221 */ /* 0x001fe20000010000 */
[----:B--2---:R-:W-:-:S04]  /*0b10*/  FADD.FTZ R15, R12, R13 ;  /* 0x0000000d0c0f7221 */ /* 0x004fc80000010000 */
[----:B------:R-:W0:Y:S01]  /*0b20*/  SHFL.BFLY PT, R14, R11, 0x2, 0x1f ;  /* 0x0c401f000b0e7f89 */ /* 0x000e2200000e0000 */
[----:B---3--:R-:W-:-:S03]  /*0b30*/  FADD.FTZ R18, R8, R17 ;  /* 0x0000001108127221 */ /* 0x008fc60000010000 */
[----:B------:R-:W2:Y:S04]  /*0b40*/  SHFL.BFLY PT, R16, R15, 0x2, 0x1f ;  /* 0x0c401f000f107f89 */ /* 0x000ea800000e0000 */
[----:B------:R-:W3:Y:S01]  /*0b50*/  SHFL.BFLY PT, R13, R18, 0x2, 0x1f ;  /* 0x0c401f00120d7f89 */ /* 0x000ee200000e0000 */
[----:B0-----:R-:W-:Y:S01]  /*0b60*/  FADD.FTZ R14, R11, R14 ;  /* 0x0000000e0b0e7221 */ /* 0x001fe20000010000 */
[----:B--2---:R-:W-:Y:S01]  /*0b70*/  FADD.FTZ R16, R15, R16 ;  /* 0x000000100f107221 */ /* 0x004fe20000010000 */
[----:B---3--:R-:W-:-:S04]  /*0b80*/  FADD.FTZ R19, R18, R13 ;  /* 0x0000000d12137221 */ /* 0x008fc80000010000 */
[----:B------:R-:W0:Y:S04]  /*0b90*/  SHFL.BFLY PT, R17, R16, 0x4, 0x1f ;  /* 0x0c801f0010117f89 */ /* 0x000e2800000e0000 */
[----:B------:R-:W2:Y:S04]  /*0ba0*/  SHFL.BFLY PT, R13, R14, 0x4, 0x1f ;  /* 0x0c801f000e0d7f89 */ /* 0x000ea800000e0000 */
[----:B------:R-:W3:Y:S01]  /*0bb0*/  SHFL.BFLY PT, R8, R19, 0x4, 0x1f ;  /* 0x0c801f0013087f89 */ /* 0x000ee200000e0000 */
[----:B0-----:R-:W-:Y:S01]  /*0bc0*/  FADD.FTZ R17, R16, R17 ;  /* 0x0000001110117221 */ /* 0x001fe20000010000 */
[----:B--2---:R-:W-:-:S04]  /*0bd0*/  FADD.FTZ R13, R14, R13 ;  /* 0x0000000d0e0d7221 */ /* 0x004fc80000010000 */
[----:B------:R-:W0:Y:S01]  /*0be0*/  SHFL.BFLY PT, R12, R17, 0x8, 0x1f ;  /* 0x0d001f00110c7f89 */ /* 0x000e2200000e0000 */
[----:B---3--:R-:W-:-:S03]  /*0bf0*/  FADD.FTZ R8, R19, R8 ;  /* 0x0000000813087221 */ /* 0x008fc60000010000 */
[----:B------:R-:W2:Y:S04]  /*0c00*/  SHFL.BFLY PT, R10, R13, 0x8, 0x1f ;  /* 0x0d001f000d0a7f89 */ /* 0x000ea800000e0000 */
[----:B------:R-:W3:Y:S01]  /*0c10*/  SHFL.BFLY PT, R21, R8, 0x8, 0x1f ;  /* 0x0d001f0008157f89 */ /* 0x000ee200000e0000 */
[----:B0-----:R-:W-:Y:S01]  /*0c20*/  FADD.FTZ R12, R17, R12 ;  /* 0x0000000c110c7221 */ /* 0x001fe20000010000 */
[----:B--2---:R-:W-:-:S04]  /*0c30*/  FADD.FTZ R11, R13, R10 ;  /* 0x0000000a0d0b7221 */ /* 0x004fc80000010000 */
[----:B------:R0:W2:Y:S01]  /*0c40*/  SHFL.BFLY PT, R15, R12, 0x10, 0x1f ;  /* 0x0e001f000c0f7f89 */ /* 0x0000a200000e0000 */
[----:B---3--:R-:W-:-:S03]  /*0c50*/  FADD.FTZ R21, R8, R21 ;  /* 0x0000001508157221 */ /* 0x008fc60000010000 */
[----:B------:R0:W3:Y:S04]  /*0c60*/  SHFL.BFLY PT, R10, R11, 0x10, 0x1f ;  /* 0x0e001f000b0a7f89 */ /* 0x0000e800000e0000 */
[----:B------:R0:W4:Y:S02]  /*0c70*/  SHFL.BFLY PT, R14, R21, 0x10, 0x1f ;  /* 0x0e001f00150e7f89 */ /* 0x00012400000e0000 */
.L_x_1072:
[----:B------:R-:W-:Y:S01]  /*0c80*/  @!P1 SHF.R.U32.HI R8, RZ, 0x3, R0 ;  /* 0x00000003ff089819 */ /* 0x000fe20000011600 */
[----:B--2---:R-:W-:Y:S01]  /*0c90*/  FADD.FTZ R15, R12, R15 ;  /* 0x0000000f0c0f7221 */ /* 0x004fe20000010000 */
[----:B---3--:R-:W-:Y:S01]  /*0ca0*/  FADD.FTZ R10, R11, R10 ;  /* 0x0000000a0b0a7221 */ /* 0x008fe20000010000 */
[----:B----4-:R-:W-:Y:S01]  /*0cb0*/  FADD.FTZ R14, R21, R14 ;  /* 0x0000000e150e7221 */ /* 0x010fe20000010000 */
[----:B------:R-:W-:-:S05]  /*0cc0*/  @!P1 LOP3.LUT R13, R8, 0x1ffffffc, RZ, 0xc0, !PT ;  /* 0x1ffffffc080d9812 */ /* 0x000fca00078ec0ff */
[----:B------:R2:W-:Y:S04]  /*0cd0*/  @!P1 STS [R13+UR4+0x3000], R15 ;  /* 0x0030000f0d009988 */ /* 0x0005e80008000804 */
[----:B------:R2:W-:Y:S04]  /*0ce0*/  @!P1 STS [R13+UR4+0x3080], R10 ;  /* 0x0030800a0d009988 */ /* 0x0005e80008000804 */
[----:B------:R2:W-:Y:S02]  /*0cf0*/  @!P1 STS [R13+UR4+0x3100], R14 ;  /* 0x0031000e0d009988 */ /* 0x0005e40008000804 */
.L_x_1052:
[----:B------:R-:W-:Y:S01]  /*0d00*/  SHF.L.U32 R8, R5, 0x1, RZ ;  /* 0x0000000105087819 */ /* 0x000fe200000006ff */
[----:B------:R-:W-:Y:S05]  /*0d10*/  WARPSYNC.ALL ;  /* 0x0000000000007948 */ /* 0x000fea0003800000 */
[----:B------:R-:W-:Y:S01]  /*0d20*/  BAR.SYNC.DEFER_BLOCKING 0x0 ;  /* 0x0000000000007b1d */ /* 0x000fe20000010000 */
[----:B------:R-:W-:-:S05]  /*0d30*/  ISETP.GE.U32.OR P1, PT, R8, R9, P0 ;  /* 0x000000090800720c */ /* 0x000fca0000726470 */
[----:B------:R-:W-:Y:S08]  /*0d40*/  BSSY B0, `(.L_x_1054) ;  /* 0x0000013000007945 */ /* 0x000ff00003800000 */
[----:B------:R-:W-:Y:S05]  /*0d50*/  @P1 BRA `(.L_x_1055) ;  /* 0x0000000000441947 */ /* 0x000fea0003800000 */
[----:B------:R-:W-:Y:S01]  /*0d60*/  SHF.L.U32 R8, R0, 0x3, RZ ;  /* 0x0000000300087819 */ /* 0x000fe200000006ff */
[----:B--2---:R-:W2:Y:S03]  /*0d70*/  LDC.64 R14, c[0x0][0x318] ;  /* 0x0000c600ff0e7b82 */ /* 0x004ea60000000a00 */
[----:B------:R-:W-:-:S05]  /*0d80*/  LOP3.LUT R18, R8, 0xf8, RZ, 0xc0, !PT ;  /* 0x000000f808127812 */ /* 0x000fca00078ec0ff */
[----:B0-----:R-:W0:Y:S01]  /*0d90*/  LDS.64 R20, [R18+UR4+0x3000] ;  /* 0x0030000412147984 */ /* 0x001e220008000a00 */
[----:B------:R-:W3:Y:S03]  /*0da0*/  LDC.64 R10, c[0x0][0x310] ;  /* 0x0000c400ff0a7b82 */ /* 0x000ee60000000a00 */
[----:B------:R-:W4:Y:S04]  /*0db0*/  LDS.64 R12, [R18+UR4+0x3080] ;  /* 0x00308004120c7984 */ /* 0x000f280008000a00 */
[----:B------:R-:W5:Y:S01]  /*0dc0*/  LDS.64 R16, [R18+UR4+0x3100] ;  /* 0x0031000412107984 */ /* 0x000f620008000a00 */
[----:B------:R-:W1:Y:S01]  /*0dd0*/  LDC.64 R8, c[0x0][0x330] ;  /* 0x0000cc00ff087b82 */ /* 0x000e620000000a00 */
[----:B--2---:R-:W-:-:S04]  /*0de0*/  IMAD.WIDE.U32 R14, R5, 0x4, R14 ;  /* 0x00000004050e7825 */ /* 0x004fc800078e000e */
[----:B---3--:R-:W-:-:S04]  /*0df0*/  IMAD.WIDE.U32 R10, R5, 0x4, R10 ;  /* 0x00000004050a7825 */ /* 0x008fc800078e000a */
[----:B-1----:R-:W-:Y:S01]  /*0e00*/  IMAD.WIDE.U32 R8, R5, 0x4, R8 ;  /* 0x0000000405087825 */ /* 0x002fe200078e0008 */
[----:B0-----:R-:W-:Y:S02]  /*0e10*/  F2FP.BF16.F32.PACK_AB R21, R21, R20 ;  /* 0x000000141515723e */ /* 0x001fe400000010ff */
[----:B----4-:R-:W-:-:S03]  /*0e20*/  F2FP.BF16.F32.PACK_AB R13, R13, R12 ;  /* 0x0000000c0d0d723e */ /* 0x010fc600000010ff */
[----:B------:R3:W-:Y:S01]  /*0e30*/  STG.E desc[UR6][R14.64], R21 ;  /* 0x000000150e007986 */ /* 0x0007e2000c101906 */
[----:B-----5:R-:W-:-:S03]  /*0e40*/  F2FP.BF16.F32.PACK_AB R17, R17, R16 ;  /* 0x000000101111723e */ /* 0x020fc600000010ff */
[----:B------:R3:W-:Y:S04]  /*0e50*/  STG.E desc[UR6][R10.64], R13 ;  /* 0x0000000d0a007986 */ /* 0x0007e8000c101906 */
[----:B------:R3:W-:Y:S02]  /*0e60*/  STG.E desc[UR6][R8.64], R17 ;  /* 0x0000001108007986 */ /* 0x0007e4000c101906 */
.L_x_1055:
[----:B------:R-:W-:Y:S05]  /*0e70*/  BSYNC B0 ;  /* 0x0000000000007941 */ /* 0x000fea0003800000 */
.L_x_1054:
[C---:B------:R-:W-:Y:S01]  /*0e80*/  ISETP.GT.U32.AND P1, PT, R4.reuse, -0x2001, PT ;  /* 0xffffdfff0400780c */ /* 0x040fe20003f24070 */
[----:B------:R-:W-:Y:S01]  /*0e90*/  VIADD R4, R4, 0x2000 ;  /* 0x0000200004047836 */ /* 0x000fe20000000000 */
[----:B------:R-:W-:-:S11]  /*0ea0*/  IADD3 R5, R5, 0x1000, RZ ;  /* 0x0000100005057810 */ /* 0x000fd60007ffe0ff */
[----:B------:R-:W-:Y:S05]  /*0eb0*/  @P1 BRA `(.L_x_1056) ;  /* 0xfffffff000b01947 */ /* 0x000fea000383ffff */
[----:B------:R-:W-:Y:S05]  /*0ec0*/  EXIT ;  /* 0x000000000000794d */ /* 0x000fea0003800000 */
.L_x_1053:
[----:B0-----:R-:W-:Y:S01]  /*0ed0*/  HFMA2.MMA R24, -RZ, RZ, 0, 5.9604644775390625e-08 ;  /* 0x00000001ff187435 */ /* 0x001fe200000001ff */
[----:B----4-:R-:W-:Y:S02]  /*0ee0*/  MOV R23, R10 ;  /* 0x0000000a00177202 */ /* 0x010fe40000000f00 */
[----:B------:R-:W-:Y:S02]  /*0ef0*/  MOV R25, 0x1f ;  /* 0x0000001f00197802 */ /* 0x000fe40000000f00 */
[----:B------:R-:W-:-:S07]  /*0f00*/  MOV R20, 0xffffffff ;  /* 0xffffffff00147802 */ /* 0x000fce0000000f00 */
[----:B-123--:R-:W-:Y:S05]  /*0f10*/  WARPSYNC.COLLECTIVE R20, `(.L_x_1057) ;  /* 0x0000000014087348 */ /* 0x00efea0003c00000 */
[----:B------:R0:W4:Y:S02]  /*0f20*/  SHFL.BFLY P2, R22, R23, R24, R25 ;  /* 0x0c00001817167389 */ /* 0x0001240000040019 */
[----:B01234-:R-:W-:Y:S01]  /*0f30*/  ENDCOLLECTIVE ;  /* 0x000000000000791b */ /* 0x01ffe20003800000 */
.L_x_1057:
[----:B------:R-:W-:Y:S01]  /*0f40*/  HFMA2.MMA R24, -RZ, RZ, 0, 1.1920928955078125e-07 ;  /* 0x00000002ff187435 */ /* 0x000fe200000001ff */
[----:B------:R-:W-:-:S05]  /*0f50*/  MOV R11, R22 ;  /* 0x00000016000b7202 */ /* 0x000fca0000000f00 */
[----:B------:R-:W-:-:S04]  /*0f60*/  FADD.FTZ R11, R10, R11 ;  /* 0x0000000b0a0b7221 */ /* 0x000fc80000010000 */
[----:B------:R-:W-:-:S07]  /*0f70*/  IMAD.MOV.U32 R23, RZ, RZ, R11 ;  /* 0x000000ffff177224 */ /* 0x000fce00078e000b */
[----:B------:R-:W-:Y:S05]  /*0f80*/  WARPSYNC.COLLECTIVE R20, `(.L_x_1058) ;  /* 0x0000000014087348 */ /* 0x000fea0003c00000 */
[----:B------:R0:W1:Y:S02]  /*0f90*/  SHFL.BFLY P2, R22, R23, R24, R25 ;  /* 0x0c00001817167389 */ /* 0x0000640000040019 */
[----:B01----:R-:W-:Y:S01]  /*0fa0*/  ENDCOLLECTIVE ;  /* 0x000000000000791b */ /* 0x003fe20003800000 */
.L_x_1058:
[----:B------:R-:W-:Y:S01]  /*0fb0*/  HFMA2.MMA R24, -RZ, RZ, 0, 2.384185791015625e-07 ;  /* 0x00000004ff187435 */ /* 0x000fe200000001ff */
[----:B------:R-:W-:-:S05]  /*0fc0*/  MOV R14, R22 ;  /* 0x00000016000e7202 */ /* 0x000fca0000000f00 */
[----:B------:R-:W-:-:S05]  /*0fd0*/  FADD.FTZ R14, R11, R14 ;  /* 0x0000000e0b0e7221 */ /* 0x000fca0000010000 */
[----:B------:R-:W-:-:S07]  /*0fe0*/  MOV R23, R14 ;  /* 0x0000000e00177202 */ /* 0x000fce0000000f00 */
[----:B------:R-:W-:Y:S05]  /*0ff0*/  WARPSYNC.COLLECTIVE R20, `(.L_x_1059) ;  /* 0x0000000014087348 */ /* 0x000fea0003c00000 */
[----:B------:R0:W1:Y:S02]  /*1000*/  SHFL.BFLY P2, R22, R23, R24, R25 ;  /* 0x0c00001817167389 */ /* 0x0000640000040019 */
[----:B01----:R-:W-:Y:S01]  /*1010*/  ENDCOLLECTIVE ;  /* 0x000000000000791b */ /* 0x003fe20003800000 */
.L_x_1059:
[----:B------:R-:W-:Y:S01]  /*1020*/  IMAD.MOV.U32 R24, RZ, RZ, 0x8 ;  /* 0x00000008ff187424 */ /* 0x000fe200078e00ff */
[----:B------:R-:W-:-:S05]  /*1030*/  MOV R13, R22 ;  /* 0x00000016000d7202 */ /* 0x000fca0000000f00 */
[----:B------:R-:W-:-:S05]  /*1040*/  FADD.FTZ R13, R14, R13 ;  /* 0x0000000d0e0d7221 */ /* 0x000fca0000010000 */
[----:B------:R-:W-:-:S07]  /*1050*/  MOV R23, R13 ;  /* 0x0000000d00177202 */ /* 0x000fce0000000f00 */
[----:B------:R-:W-:Y:S05]  /*1060*/  WARPSYNC.COLLECTIVE R20, `(.L_x_1060) ;  /* 0x0000000014087348 */ /* 0x000fea0003c00000 */
[----:B------:R0:W1:Y:S02]  /*1070*/  SHFL.BFLY P2, R22, R23, R24, R25 ;  /* 0x0c00001817167389 */ /* 0x0000640000040019 */
[----:B01----:R-:W-:Y:S01]  /*1080*/  ENDCOLLECTIVE ;  /* 0x000000000000791b */ /* 0x003fe20003800000 */
.L_x_1060:
[----:B------:R-:W-:Y:S01]  /*1090*/  HFMA2.MMA R24, -RZ, RZ, 0, 9.5367431640625e-07 ;  /* 0x00000010ff187435 */ /* 0x000fe200000001ff */
[----:B------:R-:W-:-:S05]  /*10a0*/  MOV R10, R22 ;  /* 0x00000016000a7202 */ /* 0x000fca0000000f00 */
[----:B------:R-:W-:-:S05]  /*10b0*/  FADD.FTZ R11, R13, R10 ;  /* 0x0000000a0d0b7221 */ /* 0x000fca0000010000 */
[----:B------:R-:W-:-:S07]  /*10c0*/  MOV R23, R11 ;  /* 0x0000000b00177202 */ /* 0x000fce0000000f00 */
[----:B------:R-:W-:Y:S05]  /*10d0*/  WARPSYNC.COLLECTIVE R20, `(.L_x_1061) ;  /* 0x0000000014087348 */ /* 0x000fea0003c00000 */
[----:B------:R0:W1:Y:S02]  /*10e0*/  SHFL.BFLY P2, R22, R23, R24, R25 ;  /* 0x0c00001817167389 */ /* 0x0000640000040019 */
[----:B01----:R-:W-:Y:S01]  /*10f0*/  ENDCOLLECTIVE ;  /* 0x000000000000791b */ /* 0x003fe20003800000 */
.L_x_1061:
[----:B------:R-:W-:Y:S01]  /*1100*/  HFMA2.MMA R24, -RZ, RZ, 0, 5.9604644775390625e-08 ;  /* 0x00000001ff187435 */ /* 0x000fe200000001ff */
[----:B------:R-:W-:Y:S02]  /*1110*/  MOV R23, R12 ;  /* 0x0000000c00177202 */ /* 0x000fe40000000f00 */
[----:B------:R-:W-:-:S08]  /*1120*/  MOV R10, R22 ;  /* 0x00000016000a7202 */ /* 0x000fd00000000f00 */
[----:B------:R-:W-:Y:S05]  /*1130*/  WARPSYNC.COLLECTIVE R20, `(.L_x_1062) ;  /* 0x0000000014087348 */ /* 0x000fea0003c00000 */
[----:B------:R0:W1:Y:S02]  /*1140*/  SHFL.BFLY P2, R22, R23, R24, R25 ;  /* 0x0c00001817167389 */ /* 0x0000640000040019 */
[----:B01----:R-:W-:Y:S01]  /*1150*/  ENDCOLLECTIVE ;  /* 0x000000000000791b */ /* 0x003fe20003800000 */
.L_x_1062:
[----:B------:R-:W-:Y:S01]  /*1160*/  HFMA2.MMA R24, -RZ, RZ, 0, 1.1920928955078125e-07 ;  /* 0x00000002ff187435 */ /* 0x000fe200000001ff */
[----:B------:R-:W-:-:S04]  /*1170*/  IMAD.MOV.U32 R13, RZ, RZ, R22 ;  /* 0x000000ffff0d7224 */ /* 0x000fc800078e0016 */
[----:B------:R-:W-:-:S05]  /*1180*/  FADD.FTZ R15, R12, R13 ;  /* 0x0000000d0c0f7221 */ /* 0x000fca0000010000 */
[----:B------:R-:W-:-:S07]  /*1190*/  MOV R23, R15 ;  /* 0x0000000f00177202 */ /* 0x000fce0000000f00 */
[----:B------:R-:W-:Y:S05]  /*11a0*/  WARPSYNC.COLLECTIVE R20, `(.L_x_1063) ;  /* 0x0000000014087348 */ /* 0x000fea0003c00000 */
[----:B------:R0:W1:Y:S02]  /*11b0*/  SHFL.BFLY P2, R22, R23, R24, R25 ;  /* 0x0c00001817167389 */ /* 0x0000640000040019 */
[----:B01----:R-:W-:Y:S01]  /*11c0*/  ENDCOLLECTIVE ;  /* 0x000000000000791b */ /* 0x003fe20003800000 */
.L_x_1063:
[----:B------:R-:W-:Y:S01]  /*11d0*/  HFMA2.MMA R24, -RZ, RZ, 0, 2.384185791015625e-07 ;  /* 0x00000004ff187435 */ /* 0x000fe200000001ff */
[----:B------:R-:W-:-:S05]  /*11e0*/  MOV R16, R22 ;  /* 0x0000001600107202 */ /* 0x000fca0000000f00 */
[----:B------:R-:W-:-:S05]  /*11f0*/  FADD.FTZ R16, R15, R16 ;  /* 0x000000100f107221 */ /* 0x000fca0000010000 */
[----:B------:R-:W-:-:S07]  /*1200*/  MOV R23, R16 ;  /* 0x0000001000177202 */ /* 0x000fce0000000f00 */
[----:B------:R-:W-:Y:S05]  /*1210*/  WARPSYNC.COLLECTIVE R20, `(.L_x_1064) ;  /* 0x0000000014087348 */ /* 0x000fea0003c00000 */
[----:B------:R0:W1:Y:S02]  /*1220*/  SHFL.BFLY P2, R22, R23, R24, R25 ;  /* 0x0c00001817167389 */ /* 0x0000640000040019 */
[----:B01----:R-:W-:Y:S01]  /*1230*/  ENDCOLLECTIVE ;  /* 0x000000000000791b */ /* 0x003fe20003800000 */
.L_x_1064:
[----:B------:R-:W-:Y:S01]  /*1240*/  HFMA2.MMA R24, -RZ, RZ, 0, 4.76837158203125e-07 ;  /* 0x00000008ff187435 */ /* 0x000fe200000001ff */
[----:B------:R-:W-:-:S05]  /*1250*/  MOV R17, R22 ;  /* 0x0000001600117202 */ /* 0x000fca0000000f00 */
[----:B------:R-:W-:-:S04]  /*1260*/  FADD.FTZ R17, R16, R17 ;  /* 0x0000001110117221 */ /* 0x000fc80000010000 */
[----:B------:R-:W-:-:S07]  /*1270*/  IMAD.MOV.U32 R23, RZ, RZ, R17 ;  /* 0x000000ffff177224 */ /* 0x000fce00078e0011 */
[----:B------:R-:W-:Y:S05]  /*1280*/  WARPSYNC.COLLECTIVE R20, `(.L_x_1065) ;  /* 0x0000000014087348 */ /* 0x000fea0003c00000 */
[----:B------:R0:W1:Y:S02]  /*1290*/  SHFL.BFLY P2, R22, R23, R24, R25 ;  /* 0x0c00001817167389 */ /* 0x0000640000040019 */
[----:B01----:R-:W-:Y:S01]  /*12a0*/  ENDCOLLECTIVE ;  /* 0x000000000000791b */ /* 0x003fe20003800000 */
.L_x_1065:
[----:B------:R-:W-:Y:S01]  /*12b0*/  HFMA2.MMA R24, -RZ, RZ, 0, 9.5367431640625e-07 ;  /* 0x00000010ff187435 */ /* 0x000fe200000001ff */
[----:B------:R-:W-:-:S05]  /*12c0*/  MOV R12, R22 ;  /* 0x00000016000c7202 */ /* 0x000fca0000000f00 */
[----:B------:R-:W-:-:S05]  /*12d0*/  FADD.FTZ R12, R17, R12 ;  /* 0x0000000c110c7221 */ /* 0x000fca0000010000 */
[----:B------:R-:W-:-:S07]  /*12e0*/  MOV R23, R12 ;  /* 0x0000000c00177202 */ /* 0x000fce0000000f00 */
[----:B------:R-:W-:Y:S05]  /*12f0*/  WARPSYNC.COLLECTIVE R20, `(.L_x_1066) ;  /* 0x0000000014087348 */ /* 0x000fea0003c00000 */
[----:B------:R0:W1:Y:S02]  /*1300*/  SHFL.BFLY P2, R22, R23, R24, R25 ;  /* 0x0c00001817167389 */ /* 0x0000640000040019 */
[----:B01----:R-:W-:Y:S01]  /*1310*/  ENDCOLLECTIVE ;  /* 0x000000000000791b */ /* 0x003fe20003800000 */
.L_x_1066:
[----:B------:R-:W-:Y:S01]  /*1320*/  MOV R23, R8 ;  /* 0x0000000800177202 */ /* 0x000fe20000000f00 */
[----:B------:R-:W-:Y:S01]  /*1330*/  IMAD.MOV.U32 R24, RZ, RZ, 0x1 ;  /* 0x00000001ff187424 */ /* 0x000fe200078e00ff */
[----:B------:R-:W-:-:S07]  /*1340*/  MOV R15, R22 ;  /* 0x00000016000f7202 */ /* 0x000fce0000000f00 */
[----:B------:R-:W-:Y:S05]  /*1350*/  WARPSYNC.COLLECTIVE R20, `(.L_x_1067) ;  /* 0x0000000014087348 */ /* 0x000fea0003c00000 */
[----:B------:R0:W1:Y:S02]  /*1360*/  SHFL.BFLY P2, R22, R23, R24, R25 ;  /* 0x0c00001817167389 */ /* 0x0000640000040019 */
[----:B01----:R-:W-:Y:S01]  /*1370*/  ENDCOLLECTIVE ;  /* 0x000000000000791b */ /* 0x003fe20003800000 */
.L_x_1067:
[----:B------:R-:W-:Y:S01]  /*1380*/  HFMA2.MMA R24, -RZ, RZ, 0, 1.1920928955078125e-07 ;  /* 0x00000002ff187435 */ /* 0x000fe200000001ff */
[----:B------:R-:W-:-:S05]  /*1390*/  MOV R17, R22 ;  /* 0x0000001600117202 */ /* 0x000fca0000000f00 */
[----:B------:R-:W-:-:S05]  /*13a0*/  FADD.FTZ R18, R8, R17 ;  /* 0x0000001108127221 */ /* 0x000fca0000010000 */
[----:B------:R-:W-:-:S07]  /*13b0*/  MOV R23, R18 ;  /* 0x0000001200177202 */ /* 0x000fce0000000f00 */
[----:B------:R-:W-:Y:S05]  /*13c0*/  WARPSYNC.COLLECTIVE R20, `(.L_x_1068) ;  /* 0x0000000014087348 */ /* 0x000fea0003c00000 */
[----:B------:R0:W1:Y:S02]  /*13d0*/  SHFL.BFLY P2, R22, R23, R24, R25 ;  /* 0x0c00001817167389 */ /* 0x0000640000040019 */
[----:B01----:R-:W-:Y:S01]  /*13e0*/  ENDCOLLECTIVE ;  /* 0x000000000000791b */ /* 0x003fe20003800000 */
.L_x_1068:
[----:B------:R-:W-:Y:S01]  /*13f0*/  HFMA2.MMA R24, -RZ, RZ, 0, 2.384185791015625e-07 ;  /* 0x00000004ff187435 */ /* 0x000fe200000001ff */
[----:B------:R-:W-:-:S05]  /*1400*/  MOV R13, R22 ;  /* 0x00000016000d7202 */ /* 0x000fca0000000f00 */
[----:B------:R-:W-:-:S05]  /*1410*/  FADD.FTZ R19, R18, R13 ;  /* 0x0000000d12137221 */ /* 0x000fca0000010000 */
[----:B------:R-:W-:-:S07]  /*1420*/  MOV R23, R19 ;  /* 0x0000001300177202 */ /* 0x000fce0000000f00 */
[----:B------:R-:W-:Y:S05]  /*1430*/  WARPSYNC.COLLECTIVE R20, `(.L_x_1069) ;  /* 0x0000000014087348 */ /* 0x000fea0003c00000 */
[----:B------:R0:W1:Y:S02]  /*1440*/  SHFL.BFLY P2, R22, R23, R24, R25 ;  /* 0x0c00001817167389 */ /* 0x0000640000040019 */
[----:B01----:R-:W-:Y:S01]  /*1450*/  ENDCOLLECTIVE ;  /* 0x000000000000791b */ /* 0x003fe20003800000 */
.L_x_1069:
[----:B------:R-:W-:Y:S01]  /*1460*/  HFMA2.MMA R24, -RZ, RZ, 0, 4.76837158203125e-07 ;  /* 0x00000008ff187435 */ /* 0x000fe200000001ff */
[----:B------:R-:W-:-:S04]  /*1470*/  IMAD.MOV.U32 R8, RZ, RZ, R22 ;  /* 0x000000ffff087224 */ /* 0x000fc800078e0016 */
[----:B------:R-:W-:-:S05]  /*1480*/  FADD.FTZ R8, R19, R8 ;  /* 0x0000000813087221 */ /* 0x000fca0000010000 */
[----:B------:R-:W-:-:S07]  /*1490*/  MOV R23, R8 ;  /* 0x0000000800177202 */ /* 0x000fce0000000f00 */
[----:B------:R-:W-:Y:S05]  /*14a0*/  WARPSYNC.COLLECTIVE R20, `(.L_x_1070) ;  /* 0x0000000014087348 */ /* 0x000fea0003c00000 */
[----:B------:R0:W1:Y:S02]  /*14b0*/  SHFL.BFLY P2, R22, R23, R24, R25 ;  /* 0x0c00001817167389 */ /* 0x0000640000040019 */
[----:B01----:R-:W-:Y:S01]  /*14c0*/  ENDCOLLECTIVE ;  /* 0x000000000000791b */ /* 0x003fe20003800000 */
.L_x_1070:
[----:B------:R-:W-:Y:S01]  /*14d0*/  HFMA2.MMA R24, -RZ, RZ, 0, 9.5367431640625e-07 ;  /* 0x00000010ff187435 */ /* 0x000fe200000001ff */
[----:B------:R-:W-:-:S05]  /*14e0*/  MOV R21, R22 ;  /* 0x0000001600157202 */ /* 0x000fca0000000f00 */
[----:B------:R-:W-:-:S05]  /*14f0*/  FADD.FTZ R21, R8, R21 ;  /* 0x0000001508157221 */ /* 0x000fca0000010000 */
[----:B------:R-:W-:-:S07]  /*1500*/  MOV R23, R21 ;  /* 0x0000001500177202 */ /* 0x000fce0000000f00 */
[----:B------:R-:W-:Y:S05]  /*1510*/  WARPSYNC.COLLECTIVE R20, `(.L_x_1071) ;  /* 0x0000000014087348 */ /* 0x000fea0003c00000 */
[----:B------:R0:W1:Y:S02]  /*1520*/  SHFL.BFLY P2, R22, R23, R24, R25 ;  /* 0x0c00001817167389 */ /* 0x0000640000040019 */
[----:B01----:R-:W-:Y:S01]  /*1530*/  ENDCOLLECTIVE ;  /* 0x000000000000791b */ /* 0x003fe20003800000 */
.L_x_1071:
[----:B------:R-:W-:Y:S01]  /*1540*/  MOV R14, R22 ;  /* 0x00000016000e7202 */ /* 0x000fe20000000f00 */
[----:B------:R-:W-:Y:S06]  /*1550*/  BRA `(.L_x_1072) ;  /* 0xfffffff400c87947 */ /* 0x000fec000383ffff */
.L_x_1073:
        /* <DEDUP_REMOVED lines=10> */
.L_x_13876:


//--------------------- .text._ZN10layer_norm13ln_bwd_kernelINS_13Kernel_traitsI13__nv_bfloat16S2_S2_S2_fjLj8192ELj1ELj1ELj8ELj16ENS_18Kernel_traits_baseILj8192ES2_S2_S2_S2_fjLj256EEEEELb1ELb1ELb1ELb0EEEvNS_9BwdParamsE --------------------------
	.section	.text._ZN10layer_norm13ln_bwd_kernelINS_13Kernel_traitsI13__nv_bfloat16S2_S2_S2_fjLj8192ELj1ELj1ELj8ELj16ENS_18Kernel_traits_baseILj8192ES2_S2_S2_S2_fjLj256EEEEELb1ELb1ELb1ELb0EEEvNS_9BwdParamsE,"ax",@progbits
	.align	128
        .global         _ZN10layer_norm13ln_bwd_kernelINS_13Kernel_traitsI13__nv_bfloat16S2_S2_S2_fjLj8192ELj1ELj1ELj8ELj16ENS_18Kernel_traits_baseILj8192ES2_S2_S2_S2_fjLj256EEEEELb1ELb1ELb1ELb0EEEvNS_9BwdParamsE
        .type           _ZN10layer_norm13ln_bwd_kernelINS_13Kernel_traitsI13__nv_bfloat16S2_S2_S2_fjLj8192ELj1ELj1ELj8ELj16ENS_18Kernel_traits_baseILj8192ES2_S2_S2_S2_fjLj256EEEEELb1ELb1ELb1ELb0EEEvNS_9BwdParamsE,@function
        .size           _ZN10layer_norm13ln_bwd_kernelINS_13Kernel_traitsI13__nv_bfloat16S2_S2_S2_fjLj8192ELj1ELj1ELj8ELj16ENS_18Kernel_traits_baseILj8192ES2_S2_S2_S2_fjLj256EEEEELb1ELb1ELb1ELb0EEEvNS_9BwdParamsE,(.L_x_13877 - _ZN10layer_norm13ln_bwd_kernelINS_13Kernel_traitsI13__nv_bfloat16S2_S2_S2_fjLj8192ELj1ELj1ELj8ELj16ENS_18Kernel_traits_baseILj8192ES2_S2_S2_S2_fjLj256EEEEELb1ELb1ELb1ELb0EEEvNS_9BwdParamsE)
        .other          _ZN10layer_norm13ln_bwd_kernelINS_13Kernel_traitsI13__nv_bfloat16S2_S2_S2_fjLj8192ELj1ELj1ELj8ELj16ENS_18Kernel_traits_baseILj8192ES2_S2_S2_S2_fjLj256EEEEELb1ELb1ELb1ELb0EEEvNS_9BwdParamsE,@"STO_CUDA_ENTRY STV_DEFAULT"
_ZN10layer_norm13ln_bwd_kernelINS_13Kernel_traitsI13__nv_bfloat16S2_S2_S2_fjLj8192ELj1ELj1ELj8ELj16ENS_18Kernel_traits_baseILj8192ES2_S2_S2_S2_fjLj256EEEEELb1ELb1ELb1ELb0EEEvNS_9BwdParamsE:
.text._ZN10layer_norm13ln_bwd_kernelINS_13Kernel_traitsI13__nv_bfloat16S2_S2_S2_fjLj8192ELj1ELj1ELj8ELj16ENS_18Kernel_traits_baseILj8192ES2_S2_S2_S2_fjLj256EEEEELb1ELb1ELb1ELb0EEEvNS_9BwdParamsE:
        /* <DEDUP_REMOVED lines=16> */
[----:B------:R-:W-:Y:S01]  /*0100*/  LOP3.LUT R0, R3, 0xff, RZ, 0x3c, !PT ;  /* 0x000000ff03007812 */ /* 0x000fe200078e3cff */
[----:B------:R-:W-:-:S03]  /*0110*/  IMAD.MOV.U32 R41, RZ, RZ, R3 ;  /* 0x000000ffff297224 */ /* 0x000fc600078e0003 */
        /* <DEDUP_REMOVED lines=10> */
[----:B------:R-:W1:Y:S08]  /*01c0*/  @P4 LDC.64 R22, c[0x0][0x278] ;  /* 0x00009e00ff164b82 */ /* 0x000e700000000a00 */
[----:B------:R-:W3:Y:S08]  /*01d0*/  @P0 LDC.64 R24, c[0x0][0x260] ;  /* 0x00009800ff180b82 */ /* 0x000ef00000000a00 */
[----:B------:R-:W4:Y:S01]  /*01e0*/  @P0 LDC.64 R26, c[0x0][0x278] ;  /* 0x00009e00ff1a0b82 */ /* 0x000f220000000a00 */
[----:B0-----:R-:W-:-:S05]  /*01f0*/  @P4 IMAD.WIDE.U32 R20, R41, 0x10, R20 ;  /* 0x0000001029144825 */ /* 0x001fca00078e0014 */
[----:B------:R-:W5:Y:S02]  /*0200*/  @P4 LDG.E.128 R16, desc[UR4][R20.64] ;  /* 0x0000000414104981 */ /* 0x000f64000c1e1d00 */
[----:B------:R-:W0:Y:S01]  /*0210*/  @P1 LDC.64 R32, c[0x0][0x260] ;  /* 0x00009800ff201b82 */ /* 0x000e220000000a00 */
[C---:B-1----:R-:W-:Y:S01]  /*0220*/  @P4 IMAD.WIDE.U32 R22, R41.reuse, 0x10, R22 ;  /* 0x0000001029164825 */ /* 0x042fe200078e0016 */
[----:B------:R-:W-:-:S04]  /*0230*/  @P4 LOP3.LUT R41, R41, 0x100, RZ, 0xfc, !PT ;  /* 0x0000010029294812 */ /* 0x000fc800078efcff */
[----:B------:R2:W5:Y:S02]  /*0240*/  @P4 LDG.E.128 R248, desc[UR4][R22.64] ;  /* 0x0000000416f84981 */ /* 0x000564000c1e1d00 */
[----:B------:R-:W1:Y:S01]  /*0250*/  @P1 LDC.64 R34, c[0x0][0x278] ;  /* 0x00009e00ff221b82 */ /* 0x000e620000000a00 */
[----:B---3--:R-:W-:-:S05]  /*0260*/  @P0 IMAD.WIDE.U32 R28, R41, 0x10, R24 ;  /* 0x00000010291c0825 */ /* 0x008fca00078e0018 */
[----:B------:R3:W5:Y:S02]  /*0270*/  @P0 LDG.E.128 R12, desc[UR4][R28.64] ;  /* 0x000000041c0c0981 */ /* 0x000764000c1e1d00 */
[----:B------:R-:W2:Y:S01]  /*0280*/  @P3 LDC.64 R36, c[0x0][0x260] ;  /* 0x00009800ff243b82 */ /* 0x000ea20000000a00 */
[C---:B----4-:R-:W-:Y:S01]  /*0290*/  @P0 IMAD.WIDE.U32 R30, R41.reuse, 0x10, R26 ;  /* 0x00000010291e0825 */ /* 0x050fe200078e001a */
[----:B------:R-:W-:-:S04]  /*02a0*/  @P0 IADD3 R41, R41, 0x100, RZ ;  /* 0x0000010029290810 */ /* 0x000fc80007ffe0ff */
[----:B------:R3:W5:Y:S02]  /*02b0*/  @P0 LDG.E.128 R240, desc[UR4][R30.64] ;  /* 0x000000041ef00981 */ /* 0x000764000c1e1d00 */
[----:B------:R-:W4:Y:S01]  /*02c0*/  @P3 LDC.64 R38, c[0x0][0x278] ;  /* 0x00009e00ff263b82 */ /* 0x000f220000000a00 */
[----:B0-----:R-:W-:-:S05]  /*02d0*/  @P1 IMAD.WIDE.U32 R32, R41, 0x10, R32 ;  /* 0x0000001029201825 */ /* 0x001fca00078e0020 */
[----:B------:R3:W5:Y:S01]  /*02e0*/  @P1 LDG.E.128 R8, desc[UR4][R32.64] ;  /* 0x0000000420081981 */ /* 0x000762000c1e1d00 */
[C---:B-1----:R-:W-:Y:S01]  /*02f0*/  @P1 IMAD.WIDE.U32 R34, R41.reuse, 0x10, R34 ;  /* 0x0000001029221825 */ /* 0x042fe200078e0022 */
[----:B------:R-:W-:-:S04]  /*0300*/  @P1 IADD3 R41, R41, 0x100, RZ ;  /* 0x0000010029291810 */ /* 0x000fc80007ffe0ff */
[----:B------:R3:W5:Y:S01]  /*0310*/  @P1 LDG.E.128 R232, desc[UR4][R34.64] ;  /* 0x0000000422e81981 */ /* 0x000762000c1e1d00 */
[----:B--2---:R-:W-:-:S05]  /*0320*/  @P3 IMAD.WIDE.U32 R24, R41, 0x10, R36 ;  /* 0x0000001029183825 */ /* 0x004fca00078e0024 */
[----:B------:R3:W5:Y:S01]  /*0330*/  @P3 LDG.E.128 R4, desc[UR4][R24.64] ;  /* 0x0000000418043981 */ /* 0x000762000c1e1d00 */
[----:B----4-:R-:W-:-:S05]  /*0340*/  @P3 IMAD.WIDE.U32 R26, R41, 0x10, R38 ;  /* 0x00000010291a3825 */ /* 0x010fca00078e0026 */
[----:B------:R3:W5:Y:S01]  /*0350*/  @P3 LDG.E.128 R224, desc[UR4][R26.64] ;  /* 0x000000041ae03981 */ /* 0x000762000c1e1d00 */
[----:B------:R-:W-:-:S04]  /*0360*/  LEA.HI R23, R40, UR6, RZ, 0x18 ;  /* 0x0000000628177c11 */ /* 0x000fc8000f8fc0ff */
        /* <DEDUP_REMOVED lines=48> */
[----:B---3--:R-:W-:Y:S06]  /*0670*/  @P2 BRA `(.L_x_1074) ;  /* 0x0000007000c02947 */ /* 0x008fec0003800000 */
[C---:B-----5:R-:W-:Y:S01]  /*0680*/  IMAD.U32 R25, R16.reuse, 0x10000, RZ ;  /* 0x0001000010197824 */ /* 0x060fe200078e00ff */
[----:B------:R-:W-:Y:S01]  /*0690*/  SHF.L.U32 R24, R17, 0x10, RZ ;  /* 0x0000001011187819 */ /* 0x000fe200000006ff */
[----:B------:R-:W0:Y:S01]  /*06a0*/  LDC.U8 R222, c[0x0][0x2a0] ;  /* 0x0000a800ffde7b82 */ /* 0x000e220000000000 */
[----:B------:R-:W-:Y:S01]  /*06b0*/  @P4 PRMT R3, R16, 0x7632, R3 ;  /* 0x0000763210034816 */ /* 0x000fe20000000003 */
[----:B------:R-:W-:Y:S01]  /*06c0*/  IMAD.U32 R244, R241, 0x10000, RZ ;  /* 0x00010000f1f47824 */ /* 0x000fe200078e00ff */
[----:B------:R1:W-:Y:S01]  /*06d0*/  STL [R1+0x84], R25 ;  /* 0x0000841901007387 */ /* 0x0003e20000100800 */
[----:B------:R-:W-:Y:S01]  /*06e0*/  @P4 PRMT R16, R17, 0x7632, R16 ;  /* 0x0000763211104816 */ /* 0x000fe20000000010 */
[----:B------:R-:W-:Y:S01]  /*06f0*/  IMAD.U32 R238, R232, 0x10000, RZ ;  /* 0x00010000e8ee7824 */ /* 0x000fe200078e00ff */
[----:B------:R-:W-:Y:S01]  /*0700*/  @P4 PRMT R17, R18, 0x7632, R17 ;  /* 0x0000763212114816 */ /* 0x000fe20000000011 */
[----:B------:R2:W-:Y:S01]  /*0710*/  STL [R1+0x7c], R24 ;  /* 0x00007c1801007387 */ /* 0x0005e20000100800 */
[----:B------:R-:W-:Y:S01]  /*0720*/  SHF.L.U32 R3, R3, 0x10, RZ ;  /* 0x0000001003037819 */ /* 0x000fe200000006ff */
[----:B------:R-:W-:Y:S01]  /*0730*/  IMAD.U32 R16, R16, 0x10000, RZ ;  /* 0x0001000010107824 */ /* 0x000fe200078e00ff */
[----:B------:R-:W-:Y:S01]  /*0740*/  SHF.L.U32 R17, R17, 0x10, RZ ;  /* 0x0000001011117819 */ /* 0x000fe200000006ff */
[----:B------:R-:W-:Y:S01]  /*0750*/  HFMA2.MMA R141, -RZ, RZ, 0, 0 ;  /* 0x00000000ff8d7435 */ /* 0x000fe200000001ff */
[----:B------:R-:W-:Y:S01]  /*0760*/  @P3 PRMT R20, R5, 0x7632, R20 ;  /* 0x0000763205143816 */ /* 0x000fe20000000014 */
[----:B------:R-:W-:Y:S01]  /*0770*/  IMAD.MOV.U32 R221, RZ, RZ, 0x1 ;  /* 0x00000001ffdd7424 */ /* 0x000fe200078e00ff */
[----:B-1----:R-:W-:-:S02]  /*0780*/  SHF.L.U32 R25, R18, 0x10, RZ ;  /* 0x0000001012197819 */ /* 0x002fc400000006ff */
[C---:B------:R-:W-:Y:S01]  /*0790*/  @P4 PRMT R18, R19.reuse, 0x7632, R18 ;  /* 0x0000763213124816 */ /* 0x040fe20000000012 */
[----:B--2---:R-:W-:Y:S01]  /*07a0*/  IMAD.U32 R24, R19, 0x10000, RZ ;  /* 0x0001000013187824 */ /* 0x004fe200078e00ff */
[----:B------:R-:W-:Y:S01]  /*07b0*/  @P0 PRMT R19, R12, 0x7632, R19 ;  /* 0x000076320c130816 */ /* 0x000fe20000000013 */
[----:B------:R1:W-:Y:S01]  /*07c0*/  STL [R1+0x74], R25 ;  /* 0x0000741901007387 */ /* 0x0003e20000100800 */
[----:B------:R-:W-:Y:S02]  /*07d0*/  @P3 PRMT R21, R6, 0x7632, R21 ;  /* 0x0000763206153816 */ /* 0x000fe40000000015 */
[----:B------:R-:W-:Y:S01]  /*07e0*/  @P3 PRMT R22, R7, 0x7632, R22 ;  /* 0x0000763207163816 */ /* 0x000fe20000000016 */
[----:B------:R2:W-:Y:S01]  /*07f0*/  STL [R1+0x6c], R24 ;  /* 0x00006c1801007387 */ /* 0x0005e20000100800 */
[----:B------:R-:W-:Y:S02]  /*0800*/  @P4 PRMT R2, R248, 0x7632, R2 ;  /* 0x00007632f8024816 */ /* 0x000fe40000000002 */
[----:B------:R-:W-:-:S02]  /*0810*/  @P4 PRMT R0, R249, 0x7632, R0 ;  /* 0x00007632f9004816 */ /* 0x000fc40000000000 */
[----:B------:R-:W-:Y:S01]  /*0820*/  SHF.L.U32 R252, R249, 0x10, RZ ;  /* 0x00000010f9fc7819 */ /* 0x000fe200000006ff */
[----:B------:R-:W-:Y:S01]  /*0830*/  IMAD.U32 R2, R2, 0x10000, RZ ;  /* 0x0001000002027824 */ /* 0x000fe200078e00ff */
[----:B-1----:R-:W-:Y:S02]  /*0840*/  SHF.L.U32 R25, R12, 0x10, RZ ;  /* 0x000000100c197819 */ /* 0x002fe400000006ff */
[C---:B------:R-:W-:Y:S02]  /*0850*/  @P0 PRMT R12, R13.reuse, 0x7632, R12 ;  /* 0x000076320d0c0816 */ /* 0x040fe4000000000c */
[----:B--2---:R-:W-:Y:S01]  /*0860*/  SHF.L.U32 R24, R13, 0x10, RZ ;  /* 0x000000100d187819 */ /* 0x004fe200000006ff */
[----:B------:R1:W-:Y:S01]  /*0870*/  STL [R1+0x64], R25 ;  /* 0x0000641901007387 */ /* 0x0003e20000100800 */
[----:B------:R-:W-:Y:S02]  /*0880*/  @P0 PRMT R13, R14, 0x7632, R13 ;  /* 0x000076320e0d0816 */ /* 0x000fe4000000000d */
[----:B------:R-:W-:Y:S01]  /*0890*/  SHF.L.U32 R12, R12, 0x10, RZ ;  /* 0x000000100c0c7819 */ /* 0x000fe200000006ff */
[----:B------:R2:W-:Y:S01]  /*08a0*/  STL [R1+0x5c], R24 ;  /* 0x00005c1801007387 */ /* 0x0005e20000100800 */
[----:B------:R-:W-:-:S02]  /*08b0*/  @P4 PRMT R247, R251, 0x7632, R247 ;  /* 0x00007632fbf74816 */ /* 0x000fc400000000f7 */
[----:B------:R-:W-:Y:S02]  /*08c0*/  SHF.L.U32 R236, R233, 0x10, RZ ;  /* 0x00000010e9ec7819 */ /* 0x000fe400000006ff */
[----:B------:R-:W-:Y:S01]  /*08d0*/  @P3 PRMT R229, R224, 0x7632, R229 ;  /* 0x00007632e0e53816 */ /* 0x000fe200000000e5 */
[----:B-1----:R-:W-:Y:S01]  /*08e0*/  IMAD.U32 R25, R14, 0x10000, RZ ;  /* 0x000100000e197824 */ /* 0x002fe200078e00ff */
[----:B------:R-:W-:Y:S01]  /*08f0*/  @P0 PRMT R14, R15, 0x7632, R14 ;  /* 0x000076320f0e0816 */ /* 0x000fe2000000000e */
[----:B------:R-:W-:Y:S01]  /*0900*/  IMAD.U32 R247, R247, 0x10000, RZ ;  /* 0x00010000f7f77824 */ /* 0x000fe200078e00ff */
[----:B------:R-:W-:Y:S01]  /*0910*/  SHF.L.U32 R228, R225, 0x10, RZ ;  /* 0x00000010e1e47819 */ /* 0x000fe200000006ff */
[----:B------:R-:W-:Y:S01]  /*0920*/  IMAD.U32 R229, R229, 0x10000, RZ ;  /* 0x00010000e5e57824 */ /* 0x000fe200078e00ff */
[----:B--2---:R-:W-:Y:S01]  /*0930*/  SHF.L.U32 R24, R15, 0x10, RZ ;  /* 0x000000100f187819 */ /* 0x004fe200000006ff */
[----:B------:R1:W-:Y:S01]  /*0940*/  STL [R1+0x54], R25 ;  /* 0x0000541901007387 */ /* 0x0003e20000100800 */
[----:B------:R-:W-:-:S02]  /*0950*/  @P1 PRMT R15, R8, 0x7632, R15 ;  /* 0x00007632080f1816 */ /* 0x000fc4000000000f */
[----:B------:R-:W-:Y:S01]  /*0960*/  @P3 PRMT R223, R227, 0x7632, R223 ;  /* 0x00007632e3df3816 */ /* 0x000fe200000000df */
[----:B------:R2:W-:Y:S01]  /*0970*/  STL [R1+0x4c], R24 ;  /* 0x00004c1801007387 */ /* 0x0005e20000100800 */
[C---:B------:R-:W-:Y:S01]  /*0980*/  @P4 PRMT R249, R250.reuse, 0x7632, R249 ;  /* 0x00007632faf94816 */ /* 0x040fe200000000f9 */
[----:B------:R-:W-:Y:S01]  /*0990*/  IMAD.U32 R250, R250, 0x10000, RZ ;  /* 0x00010000fafa7824 */ /* 0x000fe200078e00ff */
[----:B------:R-:W-:Y:S01]  /*09a0*/  @P0 PRMT R245, R240, 0x7632, R245 ;  /* 0x00007632f0f50816 */ /* 0x000fe200000000f5 */
[----:B------:R-:W-:Y:S01]  /*09b0*/  IMAD.U32 R223, R223, 0x10000, RZ ;  /* 0x00010000dfdf7824 */ /* 0x000fe200078e00ff */
[----:B------:R-:W-:Y:S02]  /*09c0*/  @P0 PRMT R239, R243, 0x7632, R239 ;  /* 0x00007632f3ef0816 */ /* 0x000fe400000000ef */
[----:B-1----:R-:W-:Y:S02]  /*09d0*/  SHF.L.U32 R25, R8, 0x10, RZ ;  /* 0x0000001008197819 */ /* 0x002fe400000006ff */
[C---:B------:R-:W-:Y:S01]  /*09e0*/  @P1 PRMT R8, R9.reuse, 0x7632, R8 ;  /* 0x0000763209081816 */ /* 0x040fe20000000008 */
[----:B--2---:R-:W-:Y:S01]  /*09f0*/  IMAD.U32 R24, R9, 0x10000, RZ ;  /* 0x0001000009187824 */ /* 0x004fe200078e00ff */
[----:B------:R-:W-:Y:S01]  /*0a00*/  @P1 PRMT R9, R10, 0x7632, R9 ;  /* 0x000076320a091816 */ /* 0x000fe20000000009 */
[----:B------:R1:W-:Y:S01]  /*0a10*/  STL [R1+0x44], R25 ;  /* 0x0000441901007387 */ /* 0x0003e20000100800 */
[----:B------:R-:W-:Y:S01]  /*0a20*/  @P1 PRMT R237, R232, 0x7632, R237 ;  /* 0x00007632e8ed1816 */ /* 0x000fe200000000ed */
[C---:B------:R-:W-:Y:S01]  /*0a30*/  IMAD.U32 R232, R235.reuse, 0x10000, RZ ;  /* 0x00010000ebe87824 */ /* 0x040fe200078e00ff */
[----:B------:R-:W-:Y:S01]  /*0a40*/  @P1 PRMT R231, R235, 0x7632, R231 ;  /* 0x00007632ebe71816 */ /* 0x000fe200000000e7 */
[----:B------:R2:W-:Y:S01]  /*0a50*/  STL [R1+0x3c], R24 ;  /* 0x00003c1801007387 */ /* 0x0005e20000100800 */
[----:B------:R-:W-:Y:S01]  /*0a60*/  IMAD.U32 R9, R9, 0x10000, RZ ;  /* 0x0001000009097824 */ /* 0x000fe200078e00ff */
[----:B------:R-:W-:-:S02]  /*0a70*/  SHF.L.U32 R246, R240, 0x10, RZ ;  /* 0x00000010f0f67819 */ /* 0x000fc400000006ff */
[----:B------:R-:W-:Y:S02]  /*0a80*/  SHF.L.U32 R230, R224, 0x10, RZ ;  /* 0x00000010e0e67819 */ /* 0x000fe400000006ff */
[----:B-1----:R-:W-:Y:S02]  /*0a90*/  SHF.L.U32 R25, R10, 0x10, RZ ;  /* 0x000000100a197819 */ /* 0x002fe400000006ff */
[C---:B------:R-:W-:Y:S02]  /*0aa0*/  @P1 PRMT R10, R11.reuse, 0x7632, R10 ;  /* 0x000076320b0a1816 */ /* 0x040fe4000000000a */
[----:B--2---:R-:W-:Y:S01]  /*0ab0*/  SHF.L.U32 R24, R11, 0x10, RZ ;  /* 0x000000100b187819 */ /* 0x004fe200000006ff */
[----:B------:R-:W-:Y:S01]  /*0ac0*/  STL [R1+0x34], R25 ;  /* 0x0000341901007387 */ /* 0x000fe20000100800 */
[C---:B------:R-:W-:Y:S01]  /*0ad0*/  @P3 PRMT R11, R4.reuse, 0x7632, R11 ;  /* 0x00007632040b3816 */ /* 0x040fe2000000000b */
[----:B------:R-:W-:Y:S01]  /*0ae0*/  IMAD.U32 R4, R4, 0x10000, RZ ;  /* 0x0001000004047824 */ /* 0x000fe200078e00ff */
[----:B------:R-:W-:Y:S01]  /*0af0*/  SHF.L.U32 R240, R243, 0x10, RZ ;  /* 0x00000010f3f07819 */ /* 0x000fe200000006ff */
[----:B------:R1:W-:Y:S01]  /*0b00*/  STL [R1+0x2c], R24 ;  /* 0x00002c1801007387 */ /* 0x0003e20000100800 */
[----:B------:R-:W-:-:S02]  /*0b10*/  SHF.L.U32 R224, R227, 0x10, RZ ;  /* 0x00000010e3e07819 */ /* 0x000fc400000006ff */
[----:B------:R-:W-:Y:S01]  /*0b20*/  SHF.L.U32 R249, R249, 0x10, RZ ;  /* 0x00000010f9f97819 */ /* 0x000fe200000006ff */
[----:B------:R2:W-:Y:S01]  /*0b30*/  STL [R1+0x24], R4 ;  /* 0x0000240401007387 */ /* 0x0005e20000100800 */
[----:B------:R-:W-:Y:S02]  /*0b40*/  SHF.L.U32 R245, R245, 0x10, RZ ;  /* 0x00000010f5f57819 */ /* 0x000fe400000006ff */
[----:B------:R-:W-:Y:S02]  /*0b50*/  SHF.L.U32 R239, R239, 0x10, RZ ;  /* 0x00000010efef7819 */ /* 0x000fe400000006ff */
[----:B------:R-:W-:Y:S02]  /*0b60*/  SHF.L.U32 R237, R237, 0x10, RZ ;  /* 0x00000010eded7819 */ /* 0x000fe400000006ff */
[----:B-1----:R-:W-:Y:S02]  /*0b70*/  SHF.L.U32 R24, R5, 0x10, RZ ;  /* 0x0000001005187819 */ /* 0x002fe400000006ff */
[----:B------:R-:W-:-:S02]  /*0b80*/  @P0 PRMT R5, R241, 0x7632, R5 ;  /* 0x00007632f1050816 */ /* 0x000fc40000000005 */
[----:B--2---:R-:W-:Y:S01]  /*0b90*/  SHF.L.U32 R4, R6, 0x10, RZ ;  /* 0x0000001006047819 */ /* 0x004fe200000006ff */
[----:B------:R1:W-:Y:S01]  /*0ba0*/  STL [R1+0x1c], R24 ;  /* 0x00001c1801007387 */ /* 0x0003e20000100800 */
[----:B------:R-:W-:Y:S02]  /*0bb0*/  @P0 PRMT R241, R242, 0x7632, R241 ;  /* 0x00007632f2f10816 */ /* 0x000fe400000000f1 */
[----:B------:R-:W-:Y:S01]  /*0bc0*/  @P1 PRMT R6, R233, 0x7632, R6 ;  /* 0x00007632e9061816 */ /* 0x000fe20000000006 */
[----:B------:R2:W-:Y:S01]  /*0bd0*/  STL [R1+0x14], R4 ;  /* 0x0000140401007387 */ /* 0x0005e20000100800 */
[----:B------:R-:W-:Y:S01]  /*0be0*/  @P1 PRMT R233, R234, 0x7632, R233 ;  /* 0x00007632eae91816 */ /* 0x000fe200000000e9 */
[----:B------:R-:W-:Y:S01]  /*0bf0*/  IMAD.U32 R241, R241, 0x10000, RZ ;  /* 0x00010000f1f17824 */ /* 0x000fe200078e00ff */
[----:B------:R-:W-:Y:S01]  /*0c00*/  SHF.L.U32 R242, R242, 0x10, RZ ;  /* 0x00000010f2f27819 */ /* 0x000fe200000006ff */
[----:B------:R-:W-:Y:S01]  /*0c10*/  IMAD.U32 R235, R6, 0x10000, RZ ;  /* 0x0001000006eb7824 */ /* 0x000fe200078e00ff */
[----:B------:R-:W-:Y:S01]  /*0c20*/  SHF.L.U32 R234, R234, 0x10, RZ ;  /* 0x00000010eaea7819 */ /* 0x000fe200000006ff */
[----:B-1----:R-:W-:Y:S01]  /*0c30*/  IMAD.U32 R24, R7, 0x10000, RZ ;  /* 0x0001000007187824 */ /* 0x002fe200078e00ff */
[----:B------:R-:W-:-:S02]  /*0c40*/  @P3 PRMT R7, R225, 0x7632, R7 ;  /* 0x00007632e1073816 */ /* 0x000fc40000000007 */
[C---:B------:R-:W-:Y:S01]  /*0c50*/  @P3 PRMT R225, R226.reuse, 0x7632, R225 ;  /* 0x00007632e2e13816 */ /* 0x040fe200000000e1 */
[----:B------:R-:W-:Y:S01]  /*0c60*/  IMAD.U32 R226, R226, 0x10000, RZ ;  /* 0x00010000e2e27824 */ /* 0x000fe200078e00ff */
[----:B--2---:R-:W-:Y:S01]  /*0c70*/  SHF.L.U32 R4, R248, 0x10, RZ ;  /* 0x00000010f8047819 */ /* 0x004fe200000006ff */
[----:B------:R-:W-:Y:S01]  /*0c80*/  STL [R1+0xc], R24 ;  /* 0x00000c1801007387 */ /* 0x000fe20000100800 */
[----:B------:R-:W-:Y:S02]  /*0c90*/  SHF.L.U32 R248, R251, 0x10, RZ ;  /* 0x00000010fbf87819 */ /* 0x000fe400000006ff */
[----:B------:R-:W-:Y:S01]  /*0ca0*/  SHF.L.U32 R251, R0, 0x10, RZ ;  /* 0x0000001000fb7819 */ /* 0x000fe200000006ff */
[----:B------:R1:W-:Y:S01]  /*0cb0*/  STL [R1+0x4], R4 ;  /* 0x0000040401007387 */ /* 0x0003e20000100800 */
[----:B------:R-:W-:Y:S02]  /*0cc0*/  SHF.L.U32 R243, R5, 0x10, RZ ;  /* 0x0000001005f37819 */ /* 0x000fe400000006ff */
[----:B------:R-:W-:Y:S01]  /*0cd0*/  SHF.L.U32 R233, R233, 0x10, RZ ;  /* 0x00000010e9e97819 */ /* 0x000fe200000006ff */
[----:B------:R2:W-:Y:S01]  /*0ce0*/  STL [R1+0x80], R3 ;  /* 0x0000800301007387 */ /* 0x0005e20000100800 */
[----:B------:R-:W-:-:S02]  /*0cf0*/  SHF.L.U32 R231, R231, 0x10, RZ ;  /* 0x00000010e7e77819 */ /* 0x000fc400000006ff */
[----:B------:R-:W-:Y:S01]  /*0d00*/  SHF.L.U32 R227, R7, 0x10, RZ ;  /* 0x0000001007e37819 */ /* 0x000fe200000006ff */
[----:B------:R3:W-:Y:S01]  /*0d10*/  STL [R1+0x78], R16 ;  /* 0x0000781001007387 */ /* 0x0007e20000100800 */
[----:B------:R-:W-:Y:S02]  /*0d20*/  SHF.L.U32 R225, R225, 0x10, RZ ;  /* 0x00000010e1e17819 */ /* 0x000fe400000006ff */
[----:B-1----:R-:W-:Y:S01]  /*0d30*/  MOV R4, R23 ;  /* 0x0000001700047202 */ /* 0x002fe20000000f00 */
[----:B------:R-:W-:Y:S01]  /*0d40*/  STL [R1+0x70], R17 ;  /* 0x0000701101007387 */ /* 0x000fe20000100800 */
[----:B--2---:R-:W-:Y:S01]  /*0d50*/  SHF.L.U32 R3, R18, 0x10, RZ ;  /* 0x0000001012037819 */ /* 0x004fe200000006ff */
[----:B---3--:R-:W-:-:S04]  /*0d60*/  IMAD.U32 R16, R19, 0x10000, RZ ;  /* 0x0001000013107824 */ /* 0x008fc800078e00ff */
[----:B------:R1:W-:Y:S04]  /*0d70*/  STL [R1+0x68], R3 ;  /* 0x0000680301007387 */ /* 0x0003e80000100800 */
[----:B------:R-:W-:Y:S04]  /*0d80*/  STL [R1+0x60], R16 ;  /* 0x0000601001007387 */ /* 0x000fe80000100800 */
[----:B------:R2:W-:Y:S01]  /*0d90*/  STL [R1+0x58], R12 ;  /* 0x0000580c01007387 */ /* 0x0005e20000100800 */
[----:B-1----:R-:W-:Y:S01]  /*0da0*/  SHF.L.U32 R3, R13, 0x10, RZ ;  /* 0x000000100d037819 */ /* 0x002fe200000006ff */
[----:B------:R-:W-:-:S04]  /*0db0*/  IMAD.U32 R13, R14, 0x10000, RZ ;  /* 0x000100000e0d7824 */ /* 0x000fc800078e00ff */
[----:B------:R1:W-:Y:S01]  /*0dc0*/  STL [R1+0x50], R3 ;  /* 0x0000500301007387 */ /* 0x0003e20000100800 */
[----:B--2---:R-:W-:-:S03]  /*0dd0*/  SHF.L.U32 R12, R15, 0x10, RZ ;  /* 0x000000100f0c7819 */ /* 0x004fc600000006ff */
[----:B------:R-:W-:Y:S04]  /*0de0*/  STL [R1+0x48], R13 ;  /* 0x0000480d01007387 */ /* 0x000fe80000100800 */
[----:B------:R-:W-:Y:S01]  /*0df0*/  STL [R1+0x40], R12 ;  /* 0x0000400c01007387 */ /* 0x000fe20000100800 */
[----:B-1----:R-:W-:Y:S02]  /*0e00*/  SHF.L.U32 R3, R8, 0x10, RZ ;  /* 0x0000001008037819 */ /* 0x002fe400000006ff */
[----:B------:R-:W-:-:S03]  /*0e10*/  SHF.L.U32 R8, R10, 0x10, RZ ;  /* 0x000000100a087819 */ /* 0x000fc600000006ff */
[----:B------:R1:W-:Y:S04]  /*0e20*/  STL [R1+0x38], R3 ;  /* 0x0000380301007387 */ /* 0x0003e80000100800 */
[----:B------:R2:W-:Y:S04]  /*0e30*/  STL [R1+0x30], R9 ;  /* 0x0000300901007387 */ /* 0x0005e80000100800 */
[----:B------:R3:W-:Y:S01]  /*0e40*/  STL [R1+0x28], R8 ;  /* 0x0000280801007387 */ /* 0x0007e20000100800 */
[----:B-1----:R-:W-:Y:S01]  /*0e50*/  SHF.L.U32 R3, R11, 0x10, RZ ;  /* 0x000000100b037819 */ /* 0x002fe200000006ff */
[----:B--2---:R-:W-:-:S04]  /*0e60*/  IMAD.U32 R9, R20, 0x10000, RZ ;  /* 0x0001000014097824 */ /* 0x004fc800078e00ff */
[----:B------:R1:W-:Y:S01]  /*0e70*/  STL [R1+0x20], R3 ;  /* 0x0000200301007387 */ /* 0x0003e20000100800 */
[----:B---3--:R-:W-:-:S03]  /*0e80*/  SHF.L.U32 R8, R21, 0x10, RZ ;  /* 0x0000001015087819 */ /* 0x008fc600000006ff */
[----:B------:R2:W-:Y:S04]  /*0e90*/  STL [R1+0x18], R9 ;  /* 0x0000180901007387 */ /* 0x0005e80000100800 */
[----:B------:R2:W-:Y:S01]  /*0ea0*/  STL [R1+0x10], R8 ;  /* 0x0000100801007387 */ /* 0x0005e20000100800 */
[----:B-1----:R-:W-:-:S05]  /*0eb0*/  SHF.L.U32 R3, R22, 0x10, RZ ;  /* 0x0000001016037819 */ /* 0x002fca00000006ff */
[----:B------:R2:W-:Y:S04]  /*0ec0*/  STL [R1+0x8], R3 ;  /* 0x0000080301007387 */ /* 0x0005e80000100800 */
[----:B0-----:R2:W-:Y:S02]  /*0ed0*/  STL [R1], R2 ;  /* 0x0000000201007387 */ /* 0x0015e40000100800 */
.L_x_1267:
[----:B0-2---:R-:W0:Y:S08]  /*0ee0*/  LDC.64 R2, c[0x0][0x288] ;  /* 0x0000a200ff027b82 */ /* 0x005e300000000a00 */
[----:B-1-3--:R-:W1:Y:S08]  /*0ef0*/  LDC.64 R6, c[0x0][0x258] ;  /* 0x00009600ff067b82 */ /* 0x00ae700000000a00 */
[----:B------:R-:W2:Y:S01]  /*0f00*/  LDC.64 R156, c[0x0][0x280] ;  /* 0x0000a000ff9c7b82 */ /* 0x000ea20000000a00 */
[----:B0-----:R-:W-:-:S07]  /*0f10*/  IMAD.WIDE R2, R4, 0x4, R2 ;  /* 0x0000000404027825 */ /* 0x001fce00078e0202 */
[----:B------:R-:W0:Y:S01]  /*0f20*/  LDC.64 R160, c[0x0][0x2c8] ;  /* 0x0000b200ffa07b82 */ /* 0x000e220000000a00 */
[----:B------:R1:W3:Y:S01]  /*0f30*/  LDG.E R158, desc[UR4][R2.64] ;  /* 0x00000004029e7981 */ /* 0x0002e2000c1e1900 */
[----:B------:R-:W4:Y:S01]  /*0f40*/  S2R R159, SR_TID.X ;  /* 0x00000000009f7919 */ /* 0x000f220000002100 */
[----:B-1----:R-:W-:-:S04]  /*0f50*/  IMAD.WIDE R2, R4, 0x4, R6 ;  /* 0x0000000404027825 */ /* 0x002fc800078e0206 */
[----:B--2---:R-:W-:Y:S01]  /*0f60*/  IMAD.WIDE R6, R4, 0x4, R156 ;  /* 0x0000000404067825 */ /* 0x004fe200078e029c */
[----:B-----5:R1:W5:Y:S05]  /*0f70*/  LDG.E R5, desc[UR4][R2.64] ;  /* 0x0000000402057981 */ /* 0x02036a000c1e1900 */
[----:B------:R2:W5:Y:S01]  /*0f80*/  LDG.E R6, desc[UR4][R6.64] ;  /* 0x0000000406067981 */ /* 0x000562000c1e1900 */
[----:B------:R-:W-:Y:S01]  /*0f90*/  BSSY B0, `(.L_x_1075) ;  /* 0x0000200000007945 */ /* 0x000fe20003800000 */
[----:B-1----:R-:W-:-:S05]  /*0fa0*/  MOV R2, UR16 ;  /* 0x0000001000027c02 */ /* 0x002fca0008000f00 */
[----:B------:R-:W-:-:S05]  /*0fb0*/  IMAD R3, R4, R2, RZ ;  /* 0x0000000204037224 */ /* 0x000fca00078e02ff */
[----:B--2---:R-:W-:-:S04]  /*0fc0*/  SHF.R.S32.HI R7, RZ, 0x1f, R3 ;  /* 0x0000001fff077819 */ /* 0x004fc80000011403 */
[----:B------:R-:W-:Y:S02]  /*0fd0*/  LEA.HI R7, R7, R3, RZ, 0x3 ;  /* 0x0000000307077211 */ /* 0x000fe400078f18ff */
[----:B----4-:R-:W-:-:S04]  /*0fe0*/  LOP3.LUT R3, R159, 0xff, RZ, 0xc0, !PT ;  /* 0x000000ff9f037812 */ /* 0x010fc800078ec0ff */
[----:B------:R-:W-:-:S05]  /*0ff0*/  LEA.HI.SX32 R7, R7, R3, 0x1d ;  /* 0x0000000307077211 */ /* 0x000fca00078feaff */
[----:B0-----:R-:W-:Y:S01]  /*1000*/  IMAD.WIDE.U32 R194, R7, 0x10, R160 ;  /* 0x0000001007c27825 */ /* 0x001fe200078e00a0 */
[----:B---3--:R-:W-:-:S13]  /*1010*/  ISETP.GT.AND P2, PT, R158, RZ, PT ;  /* 0x000000ff9e00720c */ /* 0x008fda0003f44270 */
[----:B------:R-:W-:Y:S05]  /*1020*/  @P2 BRA `(.L_x_1076) ;  /* 0x0000000000e02947 */ /* 0x000fea0003800000 */
        /* <DEDUP_REMOVED lines=15> */
[----:B0-----:R-:W-:-:S06]  /*1120*/  IMAD.WIDE.U32 R178, R158, 0x8, R178 ;  /* 0x000000089eb27825 */ /* 0x001fcc00078e00b2 */
[----:B------:R-:W5:Y:S01]  /*1130*/  LDG.E.64 R178, desc[UR4][R178.64] ;  /* 0x00000004b2b27981 */ /* 0x000f62000c1e1b00 */
[----:B------:R-:W-:Y:S01]  /*1140*/  IADD3 R158, R158, 0x100, RZ ;  /* 0x000001009e9e7810 */ /* 0x000fe20007ffe0ff */
[----:B-1----:R-:W-:-:S07]  /*1150*/  VIADD R159, R7, 0x100 ;  /* 0x00000100079f7836 */ /* 0x002fce0000000000 */
.L_x_1078:
[----:B------:R-:W-:Y:S05]  /*1160*/  BSYNC B1 ;  /* 0x0000000000017941 */ /* 0x000fea0003800000 */
.L_x_1077:
[----:B------:R-:W-:Y:S04]  /*1170*/  BSSY B1, `(.L_x_1079) ;  /* 0x000000b000017945 */ /* 0x000fe80003800000 */
        /* <DEDUP_REMOVED lines=8> */
[----:B------:R-:W-:Y:S02]  /*1200*/  IADD3 R158, R158, 0x100, RZ ;  /* 0x000001009e9e7810 */ /* 0x000fe40007ffe0ff */
[----:B-1----:R-:W-:-:S07]  /*1210*/  IADD3 R159, R159, 0x100, RZ ;  /* 0x000001009f9f7810 */ /* 0x002fce0007ffe0ff */
.L_x_1080:
[----:B------:R-:W-:Y:S05]  /*1220*/  BSYNC B1 ;  /* 0x0000000000017941 */ /* 0x000fea0003800000 */
.L_x_1079:
        /* <DEDUP_REMOVED lines=9> */
[----:B------:R-:W-:Y:S01]  /*12c0*/  VIADD R158, R158, 0x100 ;  /* 0x000001009e9e7836 */ /* 0x000fe20000000000 */
[----:B-1----:R-:W-:-:S07]  /*12d0*/  IADD3 R159, R159, 0x100, RZ ;  /* 0x000001009f9f7810 */ /* 0x002fce0007ffe0ff */
.L_x_1082:
[----:B------:R-:W-:Y:S05]  /*12e0*/  BSYNC B1 ;  /* 0x0000000000017941 */ /* 0x000fea0003800000 */
.L_x_1081:
[----:B------:R-:W-:Y:S02]  /*12f0*/  ISETP.NE.AND P4, PT, R219, RZ, PT ;  /* 0x000000ffdb00720c */ /* 0x000fe40003f85270 */
[----:B------:R-:W-:-:S11]  /*1300*/  CS2R R214, SRZ ;  /* 0x0000000000d67805 */ /* 0x000fd6000001ff00 */
        /* <DEDUP_REMOVED lines=8> */
[----:B------:R-:W-:Y:S01]  /*1390*/  HFMA2.MMA R215, -RZ, RZ, 0, 0 ;  /* 0x00000000ffd77435 */ /* 0x000fe200000001ff */
[----:B-1----:R-:W-:Y:S10]  /*13a0*/  BRA `(.L_x_1083) ;  /* 0x0000001800f87947 */ /* 0x002ff40003800000 */
.L_x_1076:
[----:B------:R-:W0:Y:S01]  /*13b0*/  LDC.64 R156, c[0x0][0x250] ;  /* 0x00009400ff9c7b82 */ /* 0x000e220000000a00 */
[----:B------:R-:W-:Y:S01]  /*13c0*/  ISETP.NE.AND P5, PT, R220, RZ, PT ;  /* 0x000000ffdc00720c */ /* 0x000fe20003fa5270 */
[----:B0-----:R-:W-:-:S06]  /*13d0*/  IMAD.WIDE R156, R4, 0x4, R156 ;  /* 0x00000004049c7825 */ /* 0x001fcc00078e029c */
[----:B------:R0:W2:Y:S01]  /*13e0*/  LDG.E R156, desc[UR4][R156.64] ;  /* 0x000000049c9c7981 */ /* 0x0000a2000c1e1900 */
[----:B-----5:R-:W-:Y:S01]  /*13f0*/  ISETP.GE.AND P3, PT, R6, 0x1, PT ;  /* 0x000000010600780c */ /* 0x020fe20003f66270 */
[----:B------:R-:W-:Y:S01]  /*1400*/  VIADD R213, R158, 0xffffffff ;  /* 0xffffffff9ed57836 */ /* 0x000fe20000000000 */
[----:B------:R-:W-:Y:S01]  /*1410*/  ISETP.NE.AND P4, PT, R222, RZ, PT ;  /* 0x000000ffde00720c */ /* 0x000fe20003f85270 */
[----:B------:R-:W-:Y:S01]  /*1420*/  BSSY B1, `(.L_x_1084) ;  /* 0x0000076000017945 */ /* 0x000fe20003800000 */
[----:B------:R-:W-:Y:S01]  /*1430*/  MOV R212, RZ ;  /* 0x000000ff00d47202 */ /* 0x000fe20000000f00 */
[----:B------:R-:W-:Y:S01]  /*1440*/  IMAD R213, R213, R2, RZ ;  /* 0x00000002d5d57224 */ /* 0x000fe200078e02ff */
[----:B------:R-:W-:Y:S01]  /*1450*/  CS2R R214, SRZ ;  /* 0x0000000000d67805 */ /* 0x000fe2000001ff00 */
[----:B------:R-:W-:-:S03]  /*1460*/  IMAD.MOV.U32 R216, RZ, RZ, R7 ;  /* 0x000000ffffd87224 */ /* 0x000fc600078e0007 */
[----:B------:R-:W-:-:S03]  /*1470*/  SHF.R.S32.HI R158, RZ, 0x1f, R213 ;  /* 0x0000001fff9e7819 */ /* 0x000fc600000114d5 */
[----:B0-----:R-:W-:Y:S02]  /*1480*/  @P3 IADD3 R157, R6, -0x1, RZ ;  /* 0xffffffff069d3810 */ /* 0x001fe40007ffe0ff */
        /* <DEDUP_REMOVED lines=8> */
[----:B------:R-:W0:Y:S01]  /*1510*/  LDC.64 R156, c[0x0][0x238] ;  /* 0x00008e00ff9c7b82 */ /* 0x000e220000000a00 */
[----:B------:R-:W2:Y:S04]  /*1520*/  LDL R208, [R1+0x84] ;  /* 0x0000840001d07983 */ /* 0x000ea80000100800 */
[----:B------:R-:W3:Y:S03]  /*1530*/  LDL R204, [R1+0x7c] ;  /* 0x00007c0001cc7983 */ /* 0x000ee60000100800 */
[----:B------:R-:W1:Y:S01]  /*1540*/  LDC.64 R160, c[0x0][0x2b8] ;  /* 0x0000ae00ffa07b82 */ /* 0x000e620000000a00 */
[----:B------:R-:W4:Y:S04]  /*1550*/  LDL R218, [R1+0x74] ;  /* 0x0000740001da7983 */ /* 0x000f280000100800 */
[----:B------:R-:W4:Y:S03]  /*1560*/  LDL R207, [R1+0x6c] ;  /* 0x00006c0001cf7983 */ /* 0x000f260000100800 */
[----:B------:R-:W1:Y:S01]  /*1570*/  LDC.64 R178, c[0x0][0x240] ;  /* 0x00009000ffb27b82 */ /* 0x000e620000000a00 */
[----:B------:R-:W4:Y:S01]  /*1580*/  LDL R203, [R1+0x80] ;  /* 0x0000800001cb7983 */ /* 0x000f220000100800 */
[----:B0-----:R-:W-:-:S06]  /*1590*/  IMAD.WIDE.U32 R156, R7, 0x10, R156 ;  /* 0x00000010079c7825 */ /* 0x001fcc00078e009c */
[----:B------:R-:W2:Y:S01]  /*15a0*/  LDG.E.128 R156, desc[UR4][R156.64] ;  /* 0x000000049c9c7981 */ /* 0x000ea2000c1e1d00 */
[----:B-1----:R-:W-:-:S06]  /*15b0*/  IMAD.WIDE.U32 R160, R213, 0x10, R160 ;  /* 0x00000010d5a07825 */ /* 0x002fcc00078e00a0 */
[----:B------:R-:W3:Y:S01]  /*15c0*/  LDG.E.128 R160, desc[UR4][R160.64] ;  /* 0x00000004a0a07981 */ /* 0x000ee2000c1e1d00 */
[----:B------:R-:W-:-:S04]  /*15d0*/  ISETP.NE.U32.AND P4, PT, RZ, UR8, PT ;  /* 0x00000008ff007c0c */ /* 0x000fc8000bf85070 */
[----:B------:R-:W-:-:S13]  /*15e0*/  ISETP.NE.AND.EX P4, PT, RZ, UR9, PT, P4 ;  /* 0x00000009ff007c0c */ /* 0x000fda000bf85340 */
[----:B------:R0:W5:Y:S04]  /*15f0*/  @P4 LDG.E.128 R44, desc[UR4][R194.64] ;  /* 0x00000004c22c4981 */ /* 0x000168000c1e1d00 */
[----:B------:R-:W4:Y:S01]  /*1600*/  LDL R195, [R1+0x78] ;  /* 0x0000780001c37983 */ /* 0x000f220000100800 */
[----:B------:R-:W-:-:S06]  /*1610*/  IMAD.WIDE.U32 R178, R212, 0x8, R178 ;  /* 0x00000008d4b27825 */ /* 0x000fcc00078e00b2 */
[----:B------:R-:W5:Y:S01]  /*1620*/  LDG.E.64 R178, desc[UR4][R178.64] ;  /* 0x00000004b2b27981 */ /* 0x000f62000c1e1b00 */
[----:B--2---:R-:W-:Y:S02]  /*1630*/  SHF.L.U32 R169, R156, 0x10, RZ ;  /* 0x000000109ca97819 */ /* 0x004fe400000006ff */
[----:B------:R-:W-:-:S03]  /*1640*/  PRMT R0, R157, 0x7632, R0 ;  /* 0x000076329d007816 */ /* 0x000fc60000000000 */
[----:B------:R-:W-:Y:S01]  /*1650*/  FADD.FTZ R169, -R211, R169 ;  /* 0x000000a9d3a97221 */ /* 0x000fe20000010100 */
[----:B------:R-:W-:Y:S01]  /*1660*/  PRMT R166, R156, 0x7632, R166 ;  /* 0x000076329ca67816 */ /* 0x000fe200000000a6 */
[C---:B------:R-:W-:Y:S01]  /*1670*/  IMAD.U32 R167, R158.reuse, 0x10000, RZ ;  /* 0x000100009ea77824 */ /* 0x040fe200078e00ff */
[----:B------:R-:W-:Y:S02]  /*1680*/  PRMT R156, R158, 0x7632, R156 ;  /* 0x000076329e9c7816 */ /* 0x000fe4000000009c */
[----:B------:R-:W-:Y:S01]  /*1690*/  SHF.L.U32 R158, R0, 0x10, RZ ;  /* 0x00000010009e7819 */ /* 0x000fe200000006ff */
[----:B------:R-:W-:Y:S01]  /*16a0*/  FMUL.FTZ R0, R5, R169 ;  /* 0x000000a905007220 */ /* 0x000fe20000410000 */
[C---:B---3--:R-:W-:Y:S01]  /*16b0*/  PRMT R217, R160.reuse, 0x7632, R217 ;  /* 0x00007632a0d97816 */ /* 0x048fe200000000d9 */
[----:B------:R-:W2:Y:S01]  /*16c0*/  LDL R169, [R1+0x70] ;  /* 0x0000700001a97983 */ /* 0x000ea20000100800 */
[----:B------:R-:W-:Y:S02]  /*16d0*/  SHF.L.U32 R160, R160, 0x10, RZ ;  /* 0x00000010a0a07819 */ /* 0x000fe400000006ff */
[----:B0-----:R-:W-:-:S02]  /*16e0*/  SHF.L.U32 R194, R157, 0x10, RZ ;  /* 0x000000109dc27819 */ /* 0x001fc400000006ff */
[C---:B------:R-:W-:Y:S02]  /*16f0*/  PRMT R157, R159.reuse, 0x7632, R157 ;  /* 0x000076329f9d7816 */ /* 0x040fe4000000009d */
[----:B------:R-:W-:Y:S01]  /*1700*/  SHF.L.U32 R168, R159, 0x10, RZ ;  /* 0x000000109fa87819 */ /* 0x000fe200000006ff */
[----:B------:R-:W-:Y:S02]  /*1710*/  IMAD.U32 R159, R166, 0x10000, RZ ;  /* 0x00010000a69f7824 */ /* 0x000fe400078e00ff */
[----:B------:R-:W-:Y:S01]  /*1720*/  FADD.FTZ R108, R108, R160 ;  /* 0x000000a06c6c7221 */ /* 0x000fe20000010000 */
[-C--:B------:R-:W-:Y:S01]  /*1730*/  FFMA.FTZ R140, R0, R160.reuse, R140 ;  /* 0x000000a0008c7223 */ /* 0x080fe2000001008c */
[----:B------:R-:W-:Y:S02]  /*1740*/  FMUL.FTZ R166, R208, R160 ;  /* 0x000000a0d0a67220 */ /* 0x000fe40000410000 */
[----:B------:R-:W3:Y:S01]  /*1750*/  LDL R160, [R1+0x68] ;  /* 0x0000680001a07983 */ /* 0x000ee20000100800 */
[C---:B------:R-:W-:Y:S01]  /*1760*/  PRMT R206, R161.reuse, 0x7632, R206 ;  /* 0x00007632a1ce7816 */ /* 0x040fe200000000ce */
[----:B------:R-:W-:Y:S01]  /*1770*/  IMAD.U32 R161, R161, 0x10000, RZ ;  /* 0x00010000a1a17824 */ /* 0x000fe200078e00ff */
[----:B------:R-:W-:-:S02]  /*1780*/  PRMT R202, R162, 0x7632, R202 ;  /* 0x00007632a2ca7816 */ /* 0x000fc400000000ca */
[----:B------:R-:W-:Y:S01]  /*1790*/  SHF.L.U32 R162, R162, 0x10, RZ ;  /* 0x00000010a2a27819 */ /* 0x000fe200000006ff */
[----:B------:R-:W-:Y:S01]  /*17a0*/  FADD.FTZ R159, -R211, R159 ;  /* 0x0000009fd39f7221 */ /* 0x000fe20000010100 */
[C---:B------:R-:W-:Y:S01]  /*17b0*/  PRMT R170, R163.reuse, 0x7632, R170 ;  /* 0x00007632a3aa7816 */ /* 0x040fe200000000aa */
[----:B------:R-:W-:Y:S01]  /*17c0*/  FMUL.FTZ R208, R204, R161 ;  /* 0x000000a1ccd07220 */ /* 0x000fe20000410000 */
[----:B------:R-:W-:Y:S01]  /*17d0*/  SHF.L.U32 R163, R163, 0x10, RZ ;  /* 0x00000010a3a37819 */ /* 0x000fe200000006ff */
[----:B----4-:R-:W-:Y:S01]  /*17e0*/  FMUL.FTZ R204, R218, R162 ;  /* 0x000000a2dacc7220 */ /* 0x010fe20000410000 */
[----:B------:R-:W-:Y:S01]  /*17f0*/  SHF.L.U32 R217, R217, 0x10, RZ ;  /* 0x00000010d9d97819 */ /* 0x000fe200000006ff */
[----:B------:R-:W-:Y:S01]  /*1800*/  FADD.FTZ R158, -R211, R158 ;  /* 0x0000009ed39e7221 */ /* 0x000fe20000010100 */
[----:B------:R-:W-:Y:S01]  /*1810*/  FMUL.FTZ R218, R5, R159 ;  /* 0x0000009f05da7220 */ /* 0x000fe20000410000 */
[C---:B------:R-:W-:Y:S01]  /*1820*/  FADD.FTZ R205, -R211.reuse, R167 ;  /* 0x000000a7d3cd7221 */ /* 0x040fe20000010100 */
[----:B------:R-:W-:Y:S01]  /*1830*/  FADD.FTZ R167, -R211, R168 ;  /* 0x000000a8d3a77221 */ /* 0x000fe20000010100 */
[----:B------:R-:W-:Y:S01]  /*1840*/  FMUL.FTZ R168, R207, R163 ;  /* 0x000000a3cfa87220 */ /* 0x000fe20000410000 */
[----:B------:R-:W-:Y:S01]  /*1850*/  FADD.FTZ R109, R109, R217 ;  /* 0x000000d96d6d7221 */ /* 0x000fe20000010000 */
[-C--:B------:R-:W-:Y:S01]  /*1860*/  FFMA.FTZ R141, R218, R217.reuse, R141 ;  /* 0x000000d9da8d7223 */ /* 0x080fe2000001008d */
[----:B------:R-:W-:Y:S01]  /*1870*/  FMUL.FTZ R207, R5, R158 ;  /* 0x0000009e05cf7220 */ /* 0x000fe20000410000 */
[----:B------:R-:W-:Y:S01]  /*1880*/  FADD.FTZ R194, -R211, R194 ;  /* 0x000000c2d3c27221 */ /* 0x000fe20000010100 */
[----:B------:R-:W-:Y:S01]  /*1890*/  FMUL.FTZ R217, R203, R217 ;  /* 0x000000d9cbd97220 */ /* 0x000fe20000410000 */
[----:B------:R-:W-:Y:S01]  /*18a0*/  FADD.FTZ R158, RZ, R166 ;  /* 0x000000a6ff9e7221 */ /* 0x000fe20000010000 */
[----:B------:R-:W-:Y:S01]  /*18b0*/  FFMA.FTZ R159, R0, R166, RZ ;  /* 0x000000a6009f7223 */ /* 0x000fe200000100ff */
[----:B------:R-:W-:-:S02]  /*18c0*/  SHF.L.U32 R156, R156, 0x10, RZ ;  /* 0x000000109c9c7819 */ /* 0x000fc400000006ff */
[----:B------:R-:W-:Y:S01]  /*18d0*/  SHF.L.U32 R206, R206, 0x10, RZ ;  /* 0x00000010cece7819 */ /* 0x000fe200000006ff */
[----:B------:R-:W-:Y:S01]  /*18e0*/  FMUL.FTZ R209, R5, R194 ;  /* 0x000000c205d17220 */ /* 0x000fe20000410000 */
[----:B------:R-:W-:Y:S01]  /*18f0*/  FADD.FTZ R158, R158, R217 ;  /* 0x000000d99e9e7221 */ /* 0x000fe20000010000 */
[----:B------:R-:W-:Y:S01]  /*1900*/  FFMA.FTZ R159, R218, R217, R159 ;  /* 0x000000d9da9f7223 */ /* 0x000fe2000001009f */
[----:B------:R-:W-:Y:S01]  /*1910*/  FADD.FTZ R156, -R211, R156 ;  /* 0x0000009cd39c7221 */ /* 0x000fe20000010100 */
[----:B------:R-:W-:Y:S01]  /*1920*/  FADD.FTZ R111, R111, R206 ;  /* 0x000000ce6f6f7221 */ /* 0x000fe20000010000 */
[-C--:B------:R-:W-:Y:S01]  /*1930*/  FFMA.FTZ R143, R207, R206.reuse, R143 ;  /* 0x000000cecf8f7223 */ /* 0x080fe2000001008f */
[----:B------:R-:W-:Y:S01]  /*1940*/  FMUL.FTZ R206, R195, R206 ;  /* 0x000000cec3ce7220 */ /* 0x000fe20000410000 */
[----:B------:R-:W-:Y:S01]  /*1950*/  FADD.FTZ R158, R158, R208 ;  /* 0x000000d09e9e7221 */ /* 0x000fe20000010000 */
[----:B------:R-:W-:Y:S01]  /*1960*/  FFMA.FTZ R159, R209, R208, R159 ;  /* 0x000000d0d19f7223 */ /* 0x000fe2000001009f */
[----:B------:R-:W-:-:S02]  /*1970*/  IMAD.U32 R157, R157, 0x10000, RZ ;  /* 0x000100009d9d7824 */ /* 0x000fc400078e00ff */
[C---:B------:R-:W-:Y:S01]  /*1980*/  FMUL.FTZ R203, R5.reuse, R156 ;  /* 0x0000009c05cb7220 */ /* 0x040fe20000410000 */
[----:B------:R-:W-:Y:S02]  /*1990*/  IMAD.U32 R202, R202, 0x10000, RZ ;  /* 0x00010000caca7824 */ /* 0x000fe400078e00ff */
        /* <DEDUP_REMOVED lines=9> */
[----:B------:R-:W-:-:S04]  /*1a30*/  FMUL.FTZ R167, R5, R167 ;  /* 0x000000a705a77220 */ /* 0x000fc80000410000 */
[----:B------:R-:W-:Y:S01]  /*1a40*/  FADD.FTZ R107, R107, R170 ;  /* 0x000000aa6b6b7221 */ /* 0x000fe20000010000 */
[----:B------:R-:W-:Y:S01]  /*1a50*/  FADD.FTZ R110, R110, R161 ;  /* 0x000000a16e6e7221 */ /* 0x000fe20000010000 */
[----:B------:R-:W-:Y:S01]  /*1a60*/  FFMA.FTZ R142, R209, R161, R142 ;  /* 0x000000a1d18e7223 */ /* 0x000fe2000001008e */
[----:B------:R-:W-:Y:S01]  /*1a70*/  FADD.FTZ R104, R104, R162 ;  /* 0x000000a268687221 */ /* 0x000fe20000010000 */
[----:B------:R-:W-:Y:S01]  /*1a80*/  FFMA.FTZ R136, R205, R162, R136 ;  /* 0x000000a2cd887223 */ /* 0x000fe20000010088 */
[----:B------:R-:W-:Y:S01]  /*1a90*/  FADD.FTZ R106, R106, R163 ;  /* 0x000000a36a6a7221 */ /* 0x000fe20000010000 */
[----:B------:R-:W-:Y:S01]  /*1aa0*/  FFMA.FTZ R138, R167, R163, R138 ;  /* 0x000000a3a78a7223 */ /* 0x000fe2000001008a */
[----:B------:R-:W-:Y:S01]  /*1ab0*/  IADD3 R213, R213, 0x100, RZ ;  /* 0x00000100d5d57810 */ /* 0x000fe20007ffe0ff */
[----:B------:R-:W-:Y:S01]  /*1ac0*/  VIADD R212, R212, 0x100 ;  /* 0x00000100d4d47836 */ /* 0x000fe20000000000 */
[----:B------:R-:W-:Y:S01]  /*1ad0*/  IADD3 R216, R7, 0x100, RZ ;  /* 0x0000010007d87810 */ /* 0x000fe20007ffe0ff */
[----:B--2---:R-:W-:Y:S01]  /*1ae0*/  FMUL.FTZ R202, R169, R202 ;  /* 0x000000caa9ca7220 */ /* 0x004fe20000410000 */
[----:B------:R-:W-:-:S03]  /*1af0*/  FMUL.FTZ R169, R5, R157 ;  /* 0x0000009d05a97220 */ /* 0x000fc60000410000 */
[----:B------:R-:W-:Y:S01]  /*1b00*/  FADD.FTZ R158, R158, R202 ;  /* 0x000000ca9e9e7221 */ /* 0x000fe20000010000 */
[----:B------:R-:W-:Y:S01]  /*1b10*/  FFMA.FTZ R156, R203, R202, R156 ;  /* 0x000000cacb9c7223 */ /* 0x000fe2000001009c */
[----:B------:R-:W-:Y:S02]  /*1b20*/  FFMA.FTZ R139, R169, R170, R139 ;  /* 0x000000aaa98b7223 */ /* 0x000fe4000001008b */
[----:B------:R-:W-:Y:S01]  /*1b30*/  FADD.FTZ R158, R158, R168 ;  /* 0x000000a89e9e7221 */ /* 0x000fe20000010000 */
[----:B------:R-:W-:Y:S01]  /*1b40*/  FFMA.FTZ R156, R167, R168, R156 ;  /* 0x000000a8a79c7223 */ /* 0x000fe2000001009c */
[----:B---3--:R-:W-:-:S04]  /*1b50*/  FMUL.FTZ R170, R160, R170 ;  /* 0x000000aaa0aa7220 */ /* 0x008fc80000410000 */
[----:B------:R-:W-:Y:S01]  /*1b60*/  FADD.FTZ R214, R158, R170 ;  /* 0x000000aa9ed67221 */ /* 0x000fe20000010000 */
[----:B------:R-:W-:-:S07]  /*1b70*/  FFMA.FTZ R215, R169, R170, R156 ;  /* 0x000000aaa9d77223 */ /* 0x000fce000001009c */
.L_x_1085:
[----:B------:R-:W-:Y:S05]  /*1b80*/  BSYNC B1 ;  /* 0x0000000000017941 */ /* 0x000fea0003800000 */
.L_x_1084:
[----:B------:R-:W-:Y:S04]  /*1b90*/  BSSY B1, `(.L_x_1086) ;  /* 0x000006b000017945 */ /* 0x000fe80003800000 */
[----:B------:R-:W-:Y:S05]  /*1ba0*/  @!P0 BRA `(.L_x_1087) ;  /* 0x0000000400a48947 */ /* 0x000fea0003800000 */
[----:B------:R-:W0:Y:S01]  /*1bb0*/  LDC.64 R8, c[0x0][0x238] ;  /* 0x00008e00ff087b82 */ /* 0x000e220000000a00 */
[----:B------:R-:W2:Y:S04]  /*1bc0*/  LDL R159, [R1+0x64] ;  /* 0x00006400019f7983 */ /* 0x000ea80000100800 */
[----:B------:R-:W3:Y:S03]  /*1bd0*/  LDL R158, [R1+0x5c] ;  /* 0x00005c00019e7983 */ /* 0x000ee60000100800 */
[----:B------:R-:W1:Y:S01]  /*1be0*/  LDC.64 R12, c[0x0][0x2b8] ;  /* 0x0000ae00ff0c7b82 */ /* 0x000e620000000a00 */
[----:B------:R-:W-:Y:S01]  /*1bf0*/  ISETP.NE.U32.AND P4, PT, RZ, UR8, PT ;  /* 0x00000008ff007c0c */ /* 0x000fe2000bf85070 */
[----:B------:R-:W4:Y:S04]  /*1c00*/  LDL R160, [R1+0x60] ;  /* 0x0000600001a07983 */ /* 0x000f280000100800 */
[----:B------:R-:W4:Y:S02]  /*1c10*/  LDL R162, [R1+0x54] ;  /* 0x0000540001a27983 */ /* 0x000f240000100800 */
[----:B------:R-:W1:Y:S02]  /*1c20*/  LDC.64 R156, c[0x0][0x2c8] ;  /* 0x0000b200ff9c7b82 */ /* 0x000e640000000a00 */
[----:B------:R-:W4:Y:S01]  /*1c30*/  LDL R161, [R1+0x4c] ;  /* 0x00004c0001a17983 */ /* 0x000f220000100800 */
[----:B0-----:R-:W-:-:S05]  /*1c40*/  IMAD.WIDE.U32 R8, R216, 0x10, R8 ;  /* 0x00000010d8087825 */ /* 0x001fca00078e0008 */
[----:B------:R-:W0:Y:S01]  /*1c50*/  LDC.64 R176, c[0x0][0x240] ;  /* 0x00009000ffb07b82 */ /* 0x000e220000000a00 */
[----:B------:R-:W2:Y:S01]  /*1c60*/  LDG.E.128 R8, desc[UR4][R8.64] ;  /* 0x0000000408087981 */ /* 0x000ea2000c1e1d00 */
[----:B-1----:R-:W-:-:S06]  /*1c70*/  IMAD.WIDE.U32 R12, R213, 0x10, R12 ;  /* 0x00000010d50c7825 */ /* 0x002fcc00078e000c */
[----:B------:R-:W3:Y:S01]  /*1c80*/  LDG.E.128 R12, desc[UR4][R12.64] ;  /* 0x000000040c0c7981 */ /* 0x000ee2000c1e1d00 */
[----:B------:R-:W-:-:S13]  /*1c90*/  ISETP.NE.AND.EX P4, PT, RZ, UR9, PT, P4 ;  /* 0x00000009ff007c0c */ /* 0x000fda000bf85340 */
[----:B------:R-:W-:-:S05]  /*1ca0*/  @P4 IMAD.WIDE.U32 R16, R216, 0x10, R156 ;  /* 0x00000010d8104825 */ /* 0x000fca00078e009c */
[----:B------:R1:W5:Y:S01]  /*1cb0*/  @P4 LDG.E.128 R40, desc[UR4][R16.64] ;  /* 0x0000000410284981 */ /* 0x000362000c1e1d00 */
[----:B0-----:R-:W-:-:S06]  /*1cc0*/  IMAD.WIDE.U32 R176, R212, 0x8, R176 ;  /* 0x00000008d4b07825 */ /* 0x001fcc00078e00b0 */
[----:B------:R-:W5:Y:S01]  /*1cd0*/  LDG.E.64 R176, desc[UR4][R176.64] ;  /* 0x00000004b0b07981 */ /* 0x000f62000c1e1b00 */
[C---:B--2---:R-:W-:Y:S02]  /*1ce0*/  PRMT R22, R8.reuse, 0x7632, R22 ;  /* 0x0000763208167816 */ /* 0x044fe40000000016 */
[----:B------:R-:W-:Y:S01]  /*1cf0*/  SHF.L.U32 R8, R8, 0x10, RZ ;  /* 0x0000001008087819 */ /* 0x000fe200000006ff */
[C---:B------:R-:W-:Y:S01]  /*1d00*/  IMAD.U32 R156, R9.reuse, 0x10000, RZ ;  /* 0x00010000099c7824 */ /* 0x040fe200078e00ff */
[----:B-1----:R-:W-:-:S03]  /*1d10*/  PRMT R16, R9, 0x7632, R16 ;  /* 0x0000763209107816 */ /* 0x002fc60000000010 */
[----:B------:R-:W-:Y:S01]  /*1d20*/  FADD.FTZ R8, -R211, R8 ;  /* 0x00000008d3087221 */ /* 0x000fe20000010100 */
[----:B---3--:R-:W-:Y:S01]  /*1d30*/  IMAD.U32 R9, R12, 0x10000, RZ ;  /* 0x000100000c097824 */ /* 0x008fe200078e00ff */
[C---:B------:R-:W-:Y:S02]  /*1d40*/  PRMT R20, R10.reuse, 0x7632, R20 ;  /* 0x000076320a147816 */ /* 0x040fe40000000014 */
[----:B------:R-:W-:Y:S01]  /*1d50*/  FMUL.FTZ R8, R5, R8 ;  /* 0x0000000805087220 */ /* 0x000fe20000410000 */
[----:B------:R-:W-:Y:S01]  /*1d60*/  SHF.L.U32 R10, R10, 0x10, RZ ;  /* 0x000000100a0a7819 */ /* 0x000fe200000006ff */
[----:B------:R-:W-:Y:S01]  /*1d70*/  FADD.FTZ R156, -R211, R156 ;  /* 0x0000009cd39c7221 */ /* 0x000fe20000010100 */
[----:B------:R-:W-:Y:S01]  /*1d80*/  FADD.FTZ R100, R100, R9 ;  /* 0x0000000964647221 */ /* 0x000fe20000010000 */
[-C--:B------:R-:W-:Y:S01]  /*1d90*/  FFMA.FTZ R132, R8, R9.reuse, R132 ;  /* 0x0000000908847223 */ /* 0x080fe20000010084 */
[----:B------:R-:W-:Y:S01]  /*1da0*/  FMUL.FTZ R9, R159, R9 ;  /* 0x000000099f097220 */ /* 0x000fe20000410000 */
[----:B------:R-:W-:Y:S01]  /*1db0*/  PRMT R18, R12, 0x7632, R18 ;  /* 0x000076320c127816 */ /* 0x000fe20000000012 */
[----:B------:R-:W2:Y:S01]  /*1dc0*/  LDL R159, [R1+0x58] ;  /* 0x00005800019f7983 */ /* 0x000ea20000100800 */
[----:B------:R-:W-:Y:S01]  /*1dd0*/  SHF.L.U32 R12, R13, 0x10, RZ ;  /* 0x000000100d0c7819 */ /* 0x000fe200000006ff */
[----:B------:R-:W-:Y:S01]  /*1de0*/  FADD.FTZ R157, -R211, R10 ;  /* 0x0000000ad39d7221 */ /* 0x000fe20000010100 */
[----:B------:R-:W-:Y:S01]  /*1df0*/  FMUL.FTZ R10, R5, R156 ;  /* 0x0000009c050a7220 */ /* 0x000fe20000410000 */
[----:B------:R-:W-:-:S02]  /*1e00*/  PRMT R17, R11, 0x7632, R17 ;  /* 0x000076320b117816 */ /* 0x000fc40000000011 */
[----:B------:R-:W-:Y:S01]  /*1e10*/  FADD.FTZ R102, R102, R12 ;  /* 0x0000000c66667221 */ /* 0x000fe20000010000 */
[-C--:B------:R-:W-:Y:S01]  /*1e20*/  FFMA.FTZ R134, R10, R12.reuse, R134 ;  /* 0x0000000c0a867223 */ /* 0x080fe20000010086 */
[----:B------:R-:W-:Y:S01]  /*1e30*/  FMUL.FTZ R12, R158, R12 ;  /* 0x0000000c9e0c7220 */ /* 0x000fe20000410000 */
[----:B------:R-:W-:Y:S01]  /*1e40*/  SHF.L.U32 R11, R11, 0x10, RZ ;  /* 0x000000100b0b7819 */ /* 0x000fe200000006ff */
[----:B------:R-:W3:Y:S01]  /*1e50*/  LDL R158, [R1+0x50] ;  /* 0x00005000019e7983 */ /* 0x000ee20000100800 */
[----:B------:R-:W-:Y:S02]  /*1e60*/  PRMT R19, R13, 0x7632, R19 ;  /* 0x000076320d137816 */ /* 0x000fe40000000013 */
[C---:B------:R-:W-:Y:S02]  /*1e70*/  PRMT R21, R14.reuse, 0x7632, R21 ;  /* 0x000076320e157816 */ /* 0x040fe40000000015 */
[----:B------:R-:W-:Y:S01]  /*1e80*/  SHF.L.U32 R13, R14, 0x10, RZ ;  /* 0x000000100e0d7819 */ /* 0x000fe200000006ff */
[----:B------:R-:W-:Y:S01]  /*1e90*/  FADD.FTZ R14, -R211, R11 ;  /* 0x0000000bd30e7221 */ /* 0x000fe20000010100 */
[----:B------:R-:W-:-:S02]  /*1ea0*/  FMUL.FTZ R11, R5, R157 ;  /* 0x0000009d050b7220 */ /* 0x000fc40000410000 */
[----:B------:R-:W3:Y:S01]  /*1eb0*/  LDL R157, [R1+0x48] ;  /* 0x00004800019d7983 */ /* 0x000ee20000100800 */
[----:B------:R-:W-:Y:S01]  /*1ec0*/  SHF.L.U32 R22, R22, 0x10, RZ ;  /* 0x0000001016167819 */ /* 0x000fe200000006ff */
[----:B------:R-:W-:Y:S01]  /*1ed0*/  IMAD.U32 R16, R16, 0x10000, RZ ;  /* 0x0001000010107824 */ /* 0x000fe200078e00ff */
[----:B------:R-:W-:Y:S01]  /*1ee0*/  SHF.L.U32 R17, R17, 0x10, RZ ;  /* 0x0000001011117819 */ /* 0x000fe200000006ff */
[----:B------:R-:W-:Y:S02]  /*1ef0*/  IMAD.U32 R18, R18, 0x10000, RZ ;  /* 0x0001000012127824 */ /* 0x000fe400078e00ff */
[C---:B------:R-:W-:Y:S01]  /*1f00*/  FADD.FTZ R22, -R211.reuse, R22 ;  /* 0x00000016d3167221 */ /* 0x040fe20000010100 */
[----:B------:R-:W-:Y:S01]  /*1f10*/  FADD.FTZ R156, -R211, R16 ;  /* 0x00000010d39c7221 */ /* 0x000fe20000010100 */
[----:B------:R-:W-:Y:S02]  /*1f20*/  FADD.FTZ R214, R214, R9 ;  /* 0x00000009d6d67221 */ /* 0x000fe40000010000 */
[----:B------:R-:W-:Y:S01]  /*1f30*/  FMUL.FTZ R16, R5, R22 ;  /* 0x0000001605107220 */ /* 0x000fe20000410000 */
[----:B------:R-:W-:Y:S01]  /*1f40*/  FADD.FTZ R22, -R211, R17 ;  /* 0x00000011d3167221 */ /* 0x000fe20000010100 */
[-C--:B----4-:R-:W-:Y:S01]  /*1f50*/  FMUL.FTZ R17, R160, R18.reuse ;  /* 0x00000012a0117220 */ /* 0x090fe20000410000 */
[----:B------:R-:W-:Y:S01]  /*1f60*/  FFMA.FTZ R215, R8, R9, R215 ;  /* 0x0000000908d77223 */ /* 0x000fe200000100d7 */
[----:B------:R-:W-:Y:S01]  /*1f70*/  SHF.L.U32 R20, R20, 0x10, RZ ;  /* 0x0000001014147819 */ /* 0x000fe200000006ff */
[----:B------:R-:W-:Y:S01]  /*1f80*/  FADD.FTZ R101, R101, R18 ;  /* 0x0000001265657221 */ /* 0x000fe20000010000 */
[----:B------:R-:W-:Y:S01]  /*1f90*/  SHF.L.U32 R19, R19, 0x10, RZ ;  /* 0x0000001013137819 */ /* 0x000fe200000006ff */
[----:B------:R-:W-:Y:S01]  /*1fa0*/  FFMA.FTZ R133, R16, R18, R133 ;  /* 0x0000001210857223 */ /* 0x000fe20000010085 */
        /* <DEDUP_REMOVED lines=13> */
[C---:B------:R-:W-:Y:S01]  /*2080*/  PRMT R23, R15.reuse, 0x7632, R23 ;  /* 0x000076320f177816 */ /* 0x040fe20000000017 */
[----:B------:R-:W-:-:S02]  /*2090*/  IMAD.U32 R15, R15, 0x10000, RZ ;  /* 0x000100000f0f7824 */ /* 0x000fc400078e00ff */
[----:B------:R-:W-:Y:S01]  /*20a0*/  FMUL.FTZ R14, R5, R14 ;  /* 0x0000000e050e7220 */ /* 0x000fe20000410000 */
[----:B------:R-:W-:Y:S01]  /*20b0*/  FADD.FTZ R97, R97, R21 ;  /* 0x0000001561617221 */ /* 0x000fe20000010000 */
[----:B------:R-:W-:Y:S01]  /*20c0*/  FFMA.FTZ R129, R20, R21, R129 ;  /* 0x0000001514817223 */ /* 0x000fe20000010081 */
[----:B------:R-:W-:Y:S02]  /*20d0*/  IMAD.U32 R23, R23, 0x10000, RZ ;  /* 0x0001000017177824 */ /* 0x000fe400078e00ff */
[----:B------:R-:W-:Y:S01]  /*20e0*/  FADD.FTZ R98, R98, R15 ;  /* 0x0000000f62627221 */ /* 0x000fe20000010000 */
[-C--:B------:R-:W-:Y:S01]  /*20f0*/  FFMA.FTZ R130, R14, R15.reuse, R130 ;  /* 0x0000000f0e827223 */ /* 0x080fe20000010082 */
[----:B------:R-:W-:Y:S01]  /*2100*/  FMUL.FTZ R22, R5, R22 ;  /* 0x0000001605167220 */ /* 0x000fe20000410000 */
[----:B------:R-:W-:Y:S01]  /*2110*/  FMUL.FTZ R15, R161, R15 ;  /* 0x0000000fa10f7220 */ /* 0x000fe20000410000 */
[----:B------:R-:W-:Y:S02]  /*2120*/  FADD.FTZ R99, R99, R23 ;  /* 0x0000001763637221 */ /* 0x000fe40000010000 */
[----:B------:R-:W-:Y:S01]  /*2130*/  FFMA.FTZ R131, R22, R23, R131 ;  /* 0x0000001716837223 */ /* 0x000fe20000010083 */
[----:B------:R-:W-:-:S02]  /*2140*/  IADD3 R213, R213, 0x100, RZ ;  /* 0x00000100d5d57810 */ /* 0x000fc40007ffe0ff */
[----:B------:R-:W-:Y:S02]  /*2150*/  IADD3 R212, R212, 0x100, RZ ;  /* 0x00000100d4d47810 */ /* 0x000fe40007ffe0ff */
        /* <DEDUP_REMOVED lines=10> */
[----:B------:R-:W-:Y:S01]  /*2200*/  FMUL.FTZ R23, R157, R23 ;  /* 0x000000179d177220 */ /* 0x000fe20000410000 */
[----:B------:R-:W-:-:S03]  /*2210*/  FFMA.FTZ R215, R14, R15, R215 ;  /* 0x0000000f0ed77223 */ /* 0x000fc600000100d7 */
[----:B------:R-:W-:Y:S01]  /*2220*/  FADD.FTZ R214, R214, R23 ;  /* 0x00000017d6d67221 */ /* 0x000fe20000010000 */
[----:B------:R-:W-:-:S07]  /*2230*/  FFMA.FTZ R215, R22, R23, R215 ;  /* 0x0000001716d77223 */ /* 0x000fce00000100d7 */
.L_x_1087:
[----:B------:R-:W-:Y:S05]  /*2240*/  BSYNC B1 ;  /* 0x0000000000017941 */ /* 0x000fea0003800000 */
.L_x_1086:
        /* <DEDUP_REMOVED lines=8> */
[----:B------:R-:W1:Y:S02]  /*22d0*/  LDC.64 R156, c[0x0][0x2c8] ;  /* 0x0000b200ff9c7b82 */ /* 0x000e640000000a00 */
[----:B------:R-:W4:Y:S04]  /*22e0*/  LDL R171, [R1+0x34] ;  /* 0x0000340001ab7983 */ /* 0x000f280000100800 */
[----:B------:R-:W4:Y:S01]  /*22f0*/  LDL R181, [R1+0x3c] ;  /* 0x00003c0001b57983 */ /* 0x000f220000100800 */
[----:B0-----:R-:W-:Y:S01]  /*2300*/  IMAD.WIDE.U32 R24, R216, 0x10, R24 ;  /* 0x00000010d8187825 */ /* 0x001fe200078e0018 */
[----:B------:R-:W0:Y:S05]  /*2310*/  LDC.64 R174, c[0x0][0x240] ;  /* 0x00009000ffae7b82 */ /* 0x000e2a0000000a00 */
        /* <DEDUP_REMOVED lines=8> */
[C---:B--2---:R-:W-:Y:S01]  /*23a0*/  PRMT R159, R24.reuse, 0x7632, R159 ;  /* 0x00007632189f7816 */ /* 0x044fe2000000009f */
[----:B------:R-:W-:Y:S01]  /*23b0*/  IMAD.U32 R24, R24, 0x10000, RZ ;  /* 0x0001000018187824 */ /* 0x000fe200078e00ff */
[----:B-1----:R-:W-:-:S03]  /*23c0*/  PRMT R157, R25, 0x7632, R157 ;  /* 0x00007632199d7816 */ /* 0x002fc6000000009d */
[----:B------:R-:W-:Y:S01]  /*23d0*/  FADD.FTZ R24, -R211, R24 ;  /* 0x00000018d3187221 */ /* 0x000fe20000010100 */
[----:B------:R-:W-:Y:S02]  /*23e0*/  SHF.L.U32 R160, R25, 0x10, RZ ;  /* 0x0000001019a07819 */ /* 0x000fe400000006ff */
[----:B---3--:R-:W-:Y:S01]  /*23f0*/  SHF.L.U32 R25, R28, 0x10, RZ ;  /* 0x000000101c197819 */ /* 0x008fe200000006ff */
[----:B------:R-:W-:Y:S01]  /*2400*/  FMUL.FTZ R24, R5, R24 ;  /* 0x0000001805187220 */ /* 0x000fe20000410000 */
[C---:B------:R-:W-:Y:S02]  /*2410*/  PRMT R158, R26.reuse, 0x7632, R158 ;  /* 0x000076321a9e7816 */ /* 0x040fe4000000009e */
[----:B------:R-:W-:Y:S01]  /*2420*/  SHF.L.U32 R26, R26, 0x10, RZ ;  /* 0x000000101a1a7819 */ /* 0x000fe200000006ff */
[----:B------:R-:W-:Y:S01]  /*2430*/  FADD.FTZ R92, R92, R25 ;  /* 0x000000195c5c7221 */ /* 0x000fe20000010000 */
[-C--:B------:R-:W-:Y:S01]  /*2440*/  FFMA.FTZ R124, R24, R25.reuse, R124 ;  /* 0x00000019187c7223 */ /* 0x080fe2000001007c */
[----:B------:R-:W-:Y:S01]  /*2450*/  FMUL.FTZ R25, R162, R25 ;  /* 0x00000019a2197220 */ /* 0x000fe20000410000 */
[C---:B------:R-:W-:Y:S01]  /*2460*/  PRMT R156, R27.reuse, 0x7632, R156 ;  /* 0x000076321b9c7816 */ /* 0x040fe2000000009c */
[----:B------:R-:W2:Y:S01]  /*2470*/  LDL R162, [R1+0x38] ;  /* 0x0000380001a27983 */ /* 0x000ea20000100800 */
[----:B------:R-:W-:-:S02]  /*2480*/  IMAD.U32 R27, R27, 0x10000, RZ ;  /* 0x000100001b1b7824 */ /* 0x000fc400078e00ff */
[----:B------:R-:W-:Y:S01]  /*2490*/  FADD.FTZ R161, -R211, R26 ;  /* 0x0000001ad3a17221 */ /* 0x000fe20000010100 */
[----:B------:R-:W-:Y:S02]  /*24a0*/  PRMT R165, R28, 0x7632, R165 ;  /* 0x000076321ca57816 */ /* 0x000fe400000000a5 */
[C---:B------:R-:W-:Y:S02]  /*24b0*/  PRMT R180, R29.reuse, 0x7632, R180 ;  /* 0x000076321db47816 */ /* 0x040fe400000000b4 */
[----:B------:R-:W-:Y:S01]  /*24c0*/  SHF.L.U32 R28, R29, 0x10, RZ ;  /* 0x000000101d1c7819 */ /* 0x000fe200000006ff */
[C---:B------:R-:W-:Y:S01]  /*24d0*/  IMAD.U32 R29, R30.reuse, 0x10000, RZ ;  /* 0x000100001e1d7824 */ /* 0x040fe200078e00ff */
[----:B------:R-:W-:Y:S01]  /*24e0*/  PRMT R182, R30, 0x7632, R182 ;  /* 0x000076321eb67816 */ /* 0x000fe200000000b6 */
[----:B------:R-:W-:Y:S01]  /*24f0*/  FADD.FTZ R30, -R211, R27 ;  /* 0x0000001bd31e7221 */ /* 0x000fe20000010100 */
[----:B------:R-:W-:Y:S02]  /*2500*/  FMUL.FTZ R27, R5, R161 ;  /* 0x000000a1051b7220 */ /* 0x000fe40000410000 */
[----:B------:R-:W3:Y:S01]  /*2510*/  LDL R161, [R1+0x30] ;  /* 0x0000300001a17983 */ /* 0x000ee20000100800 */
[----:B------:R-:W-:-:S04]  /*2520*/  FADD.FTZ R160, -R211, R160 ;  /* 0x000000a0d3a07221 */ /* 0x000fc80000010100 */
[----:B------:R-:W-:Y:S02]  /*2530*/  FMUL.FTZ R26, R5, R160 ;  /* 0x000000a0051a7220 */ /* 0x000fe40000410000 */
[----:B------:R-:W3:Y:S01]  /*2540*/  LDL R160, [R1+0x28] ;  /* 0x0000280001a07983 */ /* 0x000ee20000100800 */
[----:B------:R-:W-:Y:S01]  /*2550*/  PRMT R184, R31, 0x7632, R184 ;  /* 0x000076321fb87816 */ /* 0x000fe200000000b8 */
[----:B------:R-:W-:Y:S01]  /*2560*/  IMAD.U32 R159, R159, 0x10000, RZ ;  /* 0x000100009f9f7824 */ /* 0x000fe200078e00ff */
[----:B------:R-:W-:Y:S01]  /*2570*/  SHF.L.U32 R31, R31, 0x10, RZ ;  /* 0x000000101f1f7819 */ /* 0x000fe200000006ff */
[----:B------:R-:W-:Y:S02]  /*2580*/  FMUL.FTZ R30, R5, R30 ;  /* 0x0000001e051e7220 */ /* 0x000fe40000410000 */
[----:B------:R-:W-:Y:S01]  /*2590*/  FADD.FTZ R159, -R211, R159 ;  /* 0x0000009fd39f7221 */ /* 0x000fe20000010100 */
[----:B------:R-:W-:Y:S01]  /*25a0*/  SHF.L.U32 R157, R157, 0x10, RZ ;  /* 0x000000109d9d7819 */ /* 0x000fe200000006ff */
[----:B------:R-:W-:Y:S01]  /*25b0*/  FADD.FTZ R90, R90, R31 ;  /* 0x0000001f5a5a7221 */ /* 0x000fe20000010000 */
[-C--:B------:R-:W-:Y:S01]  /*25c0*/  FFMA.FTZ R122, R30, R31.reuse, R122 ;  /* 0x0000001f1e7a7223 */ /* 0x080fe2000001007a */
[----:B------:R-:W-:Y:S01]  /*25d0*/  SHF.L.U32 R165, R165, 0x10, RZ ;  /* 0x00000010a5a57819 */ /* 0x000fe200000006ff */
[----:B------:R-:W-:Y:S01]  /*25e0*/  FMUL.FTZ R31, R164, R31 ;  /* 0x0000001fa41f7220 */ /* 0x000fe20000410000 */
[----:B------:R-:W-:Y:S01]  /*25f0*/  FMUL.FTZ R164, R5, R159 ;  /* 0x0000009f05a47220 */ /* 0x000fe20000410000 */
[----:B------:R-:W-:Y:S01]  /*2600*/  FADD.FTZ R157, -R211, R157 ;  /* 0x0000009dd39d7221 */ /* 0x000fe20000010100 */
[----:B------:R-:W-:Y:S01]  /*2610*/  FADD.FTZ R214, R214, R25 ;  /* 0x00000019d6d67221 */ /* 0x000fe20000010000 */
[----:B------:R-:W-:Y:S01]  /*2620*/  FADD.FTZ R93, R93, R165 ;  /* 0x000000a55d5d7221 */ /* 0x000fe20000010000 */
[-C--:B------:R-:W-:Y:S01]  /*2630*/  FFMA.FTZ R125, R164, R165.reuse, R125 ;  /* 0x000000a5a47d7223 */ /* 0x080fe2000001007d */
[----:B----4-:R-:W-:Y:S01]  /*2640*/  FMUL.FTZ R165, R163, R165 ;  /* 0x000000a5a3a57220 */ /* 0x010fe20000410000 */
[----:B------:R-:W-:Y:S01]  /*2650*/  FFMA.FTZ R215, R24, R25, R215 ;  /* 0x0000001918d77223 */ /* 0x000fe200000100d7 */
[----:B------:R-:W-:Y:S01]  /*2660*/  FADD.FTZ R88, R88, R29 ;  /* 0x0000001d58587221 */ /* 0x000fe20000010000 */
[-C--:B------:R-:W-:Y:S01]  /*2670*/  FFMA.FTZ R120, R27, R29.reuse, R120 ;  /* 0x0000001d1b787223 */ /* 0x080fe20000010078 */
[----:B------:R-:W-:Y:S01]  /*2680*/  SHF.L.U32 R158, R158, 0x10, RZ ;  /* 0x000000109e9e7819 */ /* 0x000fe200000006ff */
[----:B------:R-:W-:Y:S01]  /*2690*/  FMUL.FTZ R29, R171, R29 ;  /* 0x0000001dab1d7220 */ /* 0x000fe20000410000 */
[----:B------:R-:W-:Y:S01]  /*26a0*/  SHF.L.U32 R180, R180, 0x10, RZ ;  /* 0x00000010b4b47819 */ /* 0x000fe200000006ff */
[----:B------:R-:W-:Y:S01]  /*26b0*/  FADD.FTZ R94, R94, R28 ;  /* 0x0000001c5e5e7221 */ /* 0x000fe20000010000 */
[-C--:B------:R-:W-:Y:S01]  /*26c0*/  FFMA.FTZ R126, R26, R28.reuse, R126 ;  /* 0x0000001c1a7e7223 */ /* 0x080fe2000001007e */
[----:B------:R-:W-:Y:S01]  /*26d0*/  FMUL.FTZ R171, R5, R157 ;  /* 0x0000009d05ab7220 */ /* 0x000fe20000410000 */
        /* <DEDUP_REMOVED lines=8> */
[----:B------:R-:W-:-:S02]  /*2760*/  IMAD.U32 R156, R156, 0x10000, RZ ;  /* 0x000100009c9c7824 */ /* 0x000fc400078e00ff */
[----:B------:R-:W-:Y:S01]  /*2770*/  FMUL.FTZ R181, R5, R158 ;  /* 0x0000009e05b57220 */ /* 0x000fe20000410000 */
[----:B------:R-:W-:Y:S02]  /*2780*/  IMAD.U32 R182, R182, 0x10000, RZ ;  /* 0x00010000b6b67824 */ /* 0x000fe400078e00ff */
[----:B------:R-:W-:Y:S02]  /*2790*/  FADD.FTZ R156, -R211, R156 ;  /* 0x0000009cd39c7221 */ /* 0x000fe40000010100 */
[----:B------:R-:W-:Y:S01]  /*27a0*/  FADD.FTZ R89, R89, R182 ;  /* 0x000000b659597221 */ /* 0x000fe20000010000 */
[----:B------:R-:W-:Y:S01]  /*27b0*/  FFMA.FTZ R121, R181, R182, R121 ;  /* 0x000000b6b5797223 */ /* 0x000fe20000010079 */
[----:B------:R-:W-:Y:S01]  /*27c0*/  SHF.L.U32 R184, R184, 0x10, RZ ;  /* 0x00000010b8b87819 */ /* 0x000fe200000006ff */
[----:B------:R-:W-:-:S04]  /*27d0*/  FMUL.FTZ R183, R5, R156 ;  /* 0x0000009c05b77220 */ /* 0x000fc80000410000 */
[----:B------:R-:W-:Y:S01]  /*27e0*/  FADD.FTZ R91, R91, R184 ;  /* 0x000000b85b5b7221 */ /* 0x000fe20000010000 */
[----:B------:R-:W-:Y:S01]  /*27f0*/  FFMA.FTZ R123, R183, R184, R123 ;  /* 0x000000b8b77b7223 */ /* 0x000fe2000001007b */
[----:B------:R-:W-:Y:S01]  /*2800*/  IADD3 R213, R213, 0x100, RZ ;  /* 0x00000100d5d57810 */ /* 0x000fe20007ffe0ff */
[----:B------:R-:W-:Y:S01]  /*2810*/  VIADD R216, R216, 0x100 ;  /* 0x00000100d8d87836 */ /* 0x000fe20000000000 */
        /* <DEDUP_REMOVED lines=8> */
[----:B------:R-:W-:Y:S01]  /*28a0*/  FFMA.FTZ R215, R181, R182, R215 ;  /* 0x000000b6b5d77223 */ /* 0x000fe200000100d7 */
[----:B------:R-:W-:Y:S02]  /*28b0*/  FMUL.FTZ R184, R160, R184 ;  /* 0x000000b8a0b87220 */ /* 0x000fe40000410000 */
[----:B------:R-:W-:Y:S01]  /*28c0*/  FADD.FTZ R214, R214, R31 ;  /* 0x0000001fd6d67221 */ /* 0x000fe20000010000 */
[----:B------:R-:W-:-:S03]  /*28d0*/  FFMA.FTZ R215, R30, R31, R215 ;  /* 0x0000001f1ed77223 */ /* 0x000fc600000100d7 */
[----:B------:R-:W-:Y:S01]  /*28e0*/  FADD.FTZ R214, R214, R184 ;  /* 0x000000b8d6d67221 */ /* 0x000fe20000010000 */
[----:B------:R-:W-:-:S07]  /*28f0*/  FFMA.FTZ R215, R183, R184, R215 ;  /* 0x000000b8b7d77223 */ /* 0x000fce00000100d7 */
.L_x_1089:
[----:B------:R-:W-:Y:S05]  /*2900*/  BSYNC B1 ;  /* 0x0000000000017941 */ /* 0x000fea0003800000 */
.L_x_1088:
[----:B------:R-:W-:-:S13]  /*2910*/  ISETP.NE.AND P4, PT, R219, RZ, PT ;  /* 0x000000ffdb00720c */ /* 0x000fda0003f85270 */
[----:B------:R-:W-:Y:S05]  /*2920*/  @!P4 BRA `(.L_x_1083) ;  /* 0x000000040098c947 */ /* 0x000fea0003800000 */
[----:B------:R-:W0:Y:S08]  /*2930*/  LDC.64 R156, c[0x0][0x238] ;  /* 0x00008e00ff9c7b82 */ /* 0x000e300000000a00 */
[----:B------:R-:W1:Y:S01]  /*2940*/  LDC.64 R160, c[0x0][0x2b8] ;  /* 0x0000ae00ffa07b82 */ /* 0x000e620000000a00 */
[----:B------:R-:W-:Y:S01]  /*2950*/  ISETP.NE.U32.AND P4, PT, RZ, UR8, PT ;  /* 0x00000008ff007c0c */ /* 0x000fe2000bf85070 */
[----:B------:R-:W2:Y:S04]  /*2960*/  LDL R185, [R1+0x24] ;  /* 0x0000240001b97983 */ /* 0x000ea80000100800 */
[----:B------:R-:W3:Y:S02]  /*2970*/  LDL R188, [R1+0x1c] ;  /* 0x00001c0001bc7983 */ /* 0x000ee40000100800 */
[----:B------:R-:W4:Y:S02]  /*2980*/  LDC.64 R194, c[0x0][0x2c8] ;  /* 0x0000b200ffc27b82 */ /* 0x000f240000000a00 */
[----:B------:R-:W3:Y:S04]  /*2990*/  LDL R189, [R1+0x14] ;  /* 0x0000140001bd7983 */ /* 0x000ee80000100800 */
[----:B------:R-:W3:Y:S01]  /*29a0*/  LDL R192, [R1+0xc] ;  /* 0x00000c0001c07983 */ /* 0x000ee20000100800 */
[----:B0-----:R-:W-:Y:S01]  /*29b0*/  IMAD.WIDE.U32 R156, R216, 0x10, R156 ;  /* 0x00000010d89c7825 */ /* 0x001fe200078e009c */
[----:B------:R-:W0:Y:S05]  /*29c0*/  LDC.64 R186, c[0x0][0x240] ;  /* 0x00009000ffba7b82 */ /* 0x000e2a0000000a00 */
[----:B------:R-:W2:Y:S01]  /*29d0*/  LDG.E.128 R156, desc[UR4][R156.64] ;  /* 0x000000049c9c7981 */ /* 0x000ea2000c1e1d00 */
[----:B-1----:R-:W-:Y:S01]  /*29e0*/  IMAD.WIDE.U32 R160, R213, 0x10, R160 ;  /* 0x00000010d5a07825 */ /* 0x002fe200078e00a0 */
[----:B------:R-:W-:-:S05]  /*29f0*/  ISETP.NE.AND.EX P4, PT, RZ, UR9, PT, P4 ;  /* 0x00000009ff007c0c */ /* 0x000fca000bf85340 */
[----:B------:R-:W3:Y:S08]  /*2a00*/  LDG.E.128 R160, desc[UR4][R160.64] ;  /* 0x00000004a0a07981 */ /* 0x000ef0000c1e1d00 */
[----:B----4-:R-:W-:Y:S02]  /*2a10*/  @P4 IMAD.WIDE.U32 R172, R216, 0x10, R194 ;  /* 0x00000010d8ac4825 */ /* 0x010fe400078e00c2 */
[----:B------:R-:W4:Y:S04]  /*2a20*/  LDL R195, [R1+0x20] ;  /* 0x0000200001c37983 */ /* 0x000f280000100800 */
[----:B------:R-:W4:Y:S01]  /*2a30*/  LDL R194, [R1+0x18] ;  /* 0x0000180001c27983 */ /* 0x000f220000100800 */
[----:B0-----:R-:W-:-:S03]  /*2a40*/  IMAD.WIDE.U32 R212, R212, 0x8, R186 ;  /* 0x00000008d4d47825 */ /* 0x001fc600078e00ba */
[----:B------:R0:W5:Y:S04]  /*2a50*/  @P4 LDG.E.128 R32, desc[UR4][R172.64] ;  /* 0x00000004ac204981 */ /* 0x000168000c1e1d00 */
[----:B------:R0:W5:Y:S01]  /*2a60*/  LDG.E.64 R172, desc[UR4][R212.64] ;  /* 0x00000004d4ac7981 */ /* 0x000162000c1e1b00 */
[C---:B--2---:R-:W-:Y:S02]  /*2a70*/  PRMT R196, R157.reuse, 0x7632, R196 ;  /* 0x000076329dc47816 */ /* 0x044fe400000000c4 */
[----:B------:R-:W-:Y:S02]  /*2a80*/  SHF.L.U32 R186, R157, 0x10, RZ ;  /* 0x000000109dba7819 */ /* 0x000fe400000006ff */
[----:B------:R-:W2:Y:S01]  /*2a90*/  LDL R157, [R1+0x10] ;  /* 0x00001000019d7983 */ /* 0x000ea20000100800 */
[----:B------:R-:W-:-:S02]  /*2aa0*/  PRMT R191, R156, 0x7632, R191 ;  /* 0x000076329cbf7816 */ /* 0x000fc400000000bf */
[----:B------:R-:W-:Y:S02]  /*2ab0*/  SHF.L.U32 R210, R156, 0x10, RZ ;  /* 0x000000109cd27819 */ /* 0x000fe400000006ff */
[----:B------:R-:W2:Y:S01]  /*2ac0*/  LDL R156, [R1+0x8] ;  /* 0x00000800019c7983 */ /* 0x000ea20000100800 */
[----:B------:R-:W-:Y:S02]  /*2ad0*/  SHF.L.U32 R191, R191, 0x10, RZ ;  /* 0x00000010bfbf7819 */ /* 0x000fe400000006ff */
[C---:B---3--:R-:W-:Y:S01]  /*2ae0*/  PRMT R193, R160.reuse, 0x7632, R193 ;  /* 0x00007632a0c17816 */ /* 0x048fe200000000c1 */
[C---:B------:R-:W-:Y:S01]  /*2af0*/  FADD.FTZ R210, -R211.reuse, R210 ;  /* 0x000000d2d3d27221 */ /* 0x040fe20000010100 */
[----:B------:R-:W-:Y:S02]  /*2b00*/  IMAD.U32 R160, R160, 0x10000, RZ ;  /* 0x00010000a0a07824 */ /* 0x000fe400078e00ff */
[----:B------:R-:W-:Y:S01]  /*2b10*/  FADD.FTZ R191, -R211, R191 ;  /* 0x000000bfd3bf7221 */ /* 0x000fe20000010100 */
[----:B------:R-:W-:Y:S01]  /*2b20*/  SHF.L.U32 R193, R193, 0x10, RZ ;  /* 0x00000010c1c17819 */ /* 0x000fe200000006ff */
[----:B------:R-:W-:-:S02]  /*2b30*/  IMAD.U32 R196, R196, 0x10000, RZ ;  /* 0x00010000c4c47824 */ /* 0x000fc400078e00ff */
[C---:B------:R-:W-:Y:S01]  /*2b40*/  FMUL.FTZ R210, R5.reuse, R210 ;  /* 0x000000d205d27220 */ /* 0x040fe20000410000 */
[----:B------:R-:W-:Y:S01]  /*2b50*/  FMUL.FTZ R191, R5, R191 ;  /* 0x000000bf05bf7220 */ /* 0x000fe20000410000 */
        /* <DEDUP_REMOVED lines=9> */
[----:B----4-:R-:W-:Y:S01]  /*2bf0*/  FMUL.FTZ R193, R195, R193 ;  /* 0x000000c1c3c17220 */ /* 0x010fe20000410000 */
[----:B------:R-:W-:Y:S01]  /*2c00*/  FFMA.FTZ R215, R210, R185, R215 ;  /* 0x000000b9d2d77223 */ /* 0x000fe200000100d7 */
[----:B------:R-:W-:Y:S01]  /*2c10*/  SHF.L.U32 R198, R198, 0x10, RZ ;  /* 0x00000010c6c67819 */ /* 0x000fe200000006ff */
[----:B------:R-:W-:Y:S01]  /*2c20*/  FMUL.FTZ R196, R5, R196 ;  /* 0x000000c405c47220 */ /* 0x000fe20000410000 */
[----:B------:R-:W-:Y:S01]  /*2c30*/  SHF.L.U32 R197, R197, 0x10, RZ ;  /* 0x00000010c5c57819 */ /* 0x000fe200000006ff */
[----:B------:R-:W-:-:S02]  /*2c40*/  IMAD.U32 R187, R158, 0x10000, RZ ;  /* 0x000100009ebb7824 */ /* 0x000fc400078e00ff */
[----:B------:R-:W-:Y:S01]  /*2c50*/  FMUL.FTZ R186, R5, R186 ;  /* 0x000000ba05ba7220 */ /* 0x000fe20000410000 */
        /* <DEDUP_REMOVED lines=23> */
[----:B------:R-:W-:Y:S01]  /*2dd0*/  FADD.FTZ R81, R81, R199 ;  /* 0x000000c751517221 */ /* 0x000fe20000010000 */
[----:B------:R-:W-:Y:S01]  /*2de0*/  FFMA.FTZ R113, R198, R199, R113 ;  /* 0x000000c7c6717223 */ /* 0x000fe20000010071 */
[----:B------:R-:W-:Y:S01]  /*2df0*/  FADD.FTZ R190, -R211, R190 ;  /* 0x000000bed3be7221 */ /* 0x000fe20000010100 */
[----:B------:R-:W-:-:S02]  /*2e00*/  IMAD.U32 R163, R163, 0x10000, RZ ;  /* 0x00010000a3a37824 */ /* 0x000fc400078e00ff */
[----:B------:R-:W-:Y:S01]  /*2e10*/  FADD.FTZ R214, R214, R189 ;  /* 0x000000bdd6d67221 */ /* 0x000fe20000010000 */
[----:B------:R-:W-:Y:S01]  /*2e20*/  FFMA.FTZ R215, R187, R189, R215 ;  /* 0x000000bdbbd77223 */ /* 0x000fe200000100d7 */
[----:B------:R-:W-:Y:S01]  /*2e30*/  SHF.L.U32 R201, R201, 0x10, RZ ;  /* 0x00000010c9c97819 */ /* 0x000fe200000006ff */
[C---:B------:R-:W-:Y:S01]  /*2e40*/  FMUL.FTZ R200, R5.reuse, R200 ;  /* 0x000000c805c87220 */ /* 0x040fe20000410000 */
[----:B------:R-:W-:Y:S01]  /*2e50*/  FMUL.FTZ R190, R5, R190 ;  /* 0x000000be05be7220 */ /* 0x000fe20000410000 */
[----:B------:R-:W-:Y:S02]  /*2e60*/  FMUL.FTZ R192, R192, R163 ;  /* 0x000000a3c0c07220 */ /* 0x000fe40000410000 */
        /* <DEDUP_REMOVED lines=10> */
[----:B--2---:R-:W-:-:S04]  /*2f10*/  FMUL.FTZ R199, R157, R199 ;  /* 0x000000c79dc77220 */ /* 0x004fc80000410000 */
[----:B------:R-:W-:Y:S01]  /*2f20*/  FADD.FTZ R214, R214, R199 ;  /* 0x000000c7d6d67221 */ /* 0x000fe20000010000 */
[----:B------:R-:W-:Y:S01]  /*2f30*/  FFMA.FTZ R215, R198, R199, R215 ;  /* 0x000000c7c6d77223 */ /* 0x000fe200000100d7 */
[----:B------:R-:W-:Y:S02]  /*2f40*/  FMUL.FTZ R201, R156, R201 ;  /* 0x000000c99cc97220 */ /* 0x000fe40000410000 */
[----:B------:R-:W-:Y:S01]  /*2f50*/  FADD.FTZ R214, R214, R192 ;  /* 0x000000c0d6d67221 */ /* 0x000fe20000010000 */
[----:B------:R-:W-:-:S03]  /*2f60*/  FFMA.FTZ R215, R190, R192, R215 ;  /* 0x000000c0bed77223 */ /* 0x000fc600000100d7 */
[----:B------:R-:W-:Y:S01]  /*2f70*/  FADD.FTZ R214, R214, R201 ;  /* 0x000000c9d6d67221 */ /* 0x000fe20000010000 */
[----:B0-----:R-:W-:-:S07]  /*2f80*/  FFMA.FTZ R215, R200, R201, R215 ;  /* 0x000000c9c8d77223 */ /* 0x001fce00000100d7 */
.L_x_1083:
[----:B------:R-:W-:Y:S05]  /*2f90*/  BSYNC B0 ;  /* 0x0000000000007941 */ /* 0x000fea0003800000 */
.L_x_1075:
        /* <DEDUP_REMOVED lines=27> */
.L_x_1284:
[----:B0-----:R-:W-:Y:S01]  /*3150*/  FADD.FTZ R157, R162, R157 ;  /* 0x0000009da29d7221 */ /* 0x001fe20000010000 */
[----:B------:R-:W-:Y:S01]  /*3160*/  @!P4 LOP3.LUT R159, R211, 0x7, RZ, 0xc0, !PT ;  /* 0x00000007d39fc812 */ /* 0x000fe200078ec0ff */
[----:B-1----:R-:W0:Y:S01]  /*3170*/  S2R R162, SR_CgaCtaId ;  /* 0x0000000000a27919 */ /* 0x002e220000008800 */
[----:B------:R-:W-:Y:S01]  /*3180*/  MOV R158, 0x400 ;  /* 0x00000400009e7802 */ /* 0x000fe20000000f00 */
[----:B------:R-:W-:Y:S01]  /*3190*/  FADD.FTZ R156, R163, R195 ;  /* 0x000000c3a39c7221 */ /* 0x000fe20000010000 */
[----:B------:R-:W-:Y:S05]  /*31a0*/  WARPSYNC.ALL ;  /* 0x0000000000007948 */ /* 0x000fea0003800000 */
[----:B------:R-:W-:Y:S01]  /*31b0*/  @!P4 IMAD.IADD R159, R161, 0x1, R159 ;  /* 0x00000001a19fc824 */ /* 0x000fe200078e029f */
[----:B------:R-:W-:Y:S01]  /*31c0*/  ISETP.NE.AND P5, PT, R220, RZ, PT ;  /* 0x000000ffdc00720c */ /* 0x000fe20003fa5270 */
[----:B------:R-:W-:Y:S01]  /*31d0*/  @P3 VIADD R6, R6, 0xffffffff ;  /* 0xffffffff06063836 */ /* 0x000fe20000000000 */
[----:B------:R-:W-:Y:S03]  /*31e0*/  BSSY B0, `(.L_x_1091) ;  /* 0x0000136000007945 */ /* 0x000fe60003800000 */
[----:B------:R-:W-:Y:S01]  /*31f0*/  @P3 IMAD R6, R6, R2, RZ ;  /* 0x0000000206063224 */ /* 0x000fe200078e02ff */
        /* <DEDUP_REMOVED lines=25> */
[----:B------:R-:W-:Y:S01]  /*3390*/  FADD.FTZ R156, R158, R156 ;  /* 0x0000009c9e9c7221 */ /* 0x000fe20000010000 */
[----:B------:R-:W-:Y:S01]  /*33a0*/  HFMA2.MMA R158, -RZ, RZ, 0, 0 ;  /* 0x00000000ff9e7435 */ /* 0x000fe200000001ff */
[----:B------:R-:W-:Y:S01]  /*33b0*/  FMUL.FTZ R159, R159, UR10 ;  /* 0x0000000a9f9f7c20 */ /* 0x000fe20008410000 */
[----:B------:R-:W-:Y:S01]  /*33c0*/  @P3 LEA.HI R157, R157, R6, RZ, 0x3 ;  /* 0x000000069d9d3211 */ /* 0x000fe200078f18ff */
[----:B------:R-:W-:-:S03]  /*33d0*/  FMUL.FTZ R6, R156, UR10 ;  /* 0x0000000a9c067c20 */ /* 0x000fc60008410000 */
[----:B------:R-:W-:Y:S01]  /*33e0*/  @P3 LEA.HI.SX32 R158, R157, R3, 0x1d ;  /* 0x000000039d9e3211 */ /* 0x000fe200078feaff */
[----:B------:R-:W-:Y:S06]  /*33f0*/  @!P5 BRA `(.L_x_1092) ;  /* 0x000000100050d947 */ /* 0x000fec0003800000 */
[----:B------:R-:W-:Y:S04]  /*3400*/  BSSY B1, `(.L_x_1093) ;  /* 0x0000005000017945 */ /* 0x000fe80003800000 */
[----:B------:R-:W-:Y:S05]  /*3410*/  @!P3 BRA `(.L_x_1094) ;  /* 0x00000000000cb947 */ /* 0x000fea0003800000 */
[----:B------:R-:W0:Y:S02]  /*3420*/  LDC.64 R144, c[0x0][0x220] ;  /* 0x00008800ff907b82 */ /* 0x000e240000000a00 */
[----:B0-----:R-:W-:-:S06]  /*3430*/  IMAD.WIDE.U32 R144, R158, 0x10, R144 ;  /* 0x000000109e907825 */ /* 0x001fcc00078e0090 */
[----:B------:R-:W5:Y:S02]  /*3440*/  LDG.E.128 R144, desc[UR4][R144.64] ;  /* 0x0000000490907981 */ /* 0x000f64000c1e1d00 */
.L_x_1094:
[----:B------:R-:W-:Y:S05]  /*3450*/  BSYNC B1 ;  /* 0x0000000000017941 */ /* 0x000fea0003800000 */
.L_x_1093:
[----:B------:R-:W-:Y:S04]  /*3460*/  BSSY B1, `(.L_x_1095) ;  /* 0x0000013000017945 */ /* 0x000fe80003800000 */
[----:B------:R-:W-:Y:S05]  /*3470*/  @P2 BRA `(.L_x_1096) ;  /* 0x00000000001c2947 */ /* 0x000fea0003800000 */
[----:B------:R-:W-:Y:S01]  /*3480*/  UISETP.NE.U32.AND UP0, UPT, UR8, URZ, UPT ;  /* 0x0000003f0800728c */ /* 0x000fe2000bf05070 */
[----:B------:R-:W-:-:S03]  /*3490*/  MOV R157, RZ ;  /* 0x000000ff009d7202 */ /* 0x000fc60000000f00 */
[----:B------:R-:W-:-:S06]  /*34a0*/  UISETP.NE.AND.EX UP0, UPT, UR9, URZ, UPT, UP0 ;  /* 0x0000003f0900728c */ /* 0x000fcc000bf05300 */
[----:B------:R-:W-:-:S13]  /*34b0*/  PLOP3.LUT P4, PT, PT, PT, UP0, 0x80, 0x0 ;  /* 0x000000000000781c */ /* 0x000fda0003f8f008 */
[----:B------:R-:W-:Y:S05]  /*34c0*/  @!P4 BRA `(.L_x_1097) ;  /* 0x000000000030c947 */ /* 0x000fea0003800000 */
[----:B-----5:R-:W-:Y:S01]  /*34d0*/  IMAD.U32 R157, R44, 0x10000, RZ ;  /* 0x000100002c9d7824 */ /* 0x020fe200078e00ff */
[----:B------:R-:W-:Y:S06]  /*34e0*/  BRA `(.L_x_1097) ;  /* 0x0000000000287947 */ /* 0x000fec0003800000 */
.L_x_1096:
        /* <DEDUP_REMOVED lines=10> */
.L_x_1097:
[----:B------:R-:W-:Y:S05]  /*3590*/  BSYNC B1 ;  /* 0x0000000000017941 */ /* 0x000fea0003800000 */
.L_x_1095:
[----:B------:R-:W-:Y:S01]  /*35a0*/  ISETP.NE.U32.AND P5, PT, RZ, UR6, PT ;  /* 0x00000006ff007c0c */ /* 0x000fe2000bfa5070 */
[----:B------:R-:W-:Y:S03]  /*35b0*/  BSSY B1, `(.L_x_1098) ;  /* 0x0000011000017945 */ /* 0x000fe60003800000 */
[----:B------:R-:W-:-:S13]  /*35c0*/  ISETP.NE.AND.EX P5, PT, RZ, UR7, PT, P5 ;  /* 0x00000007ff007c0c */ /* 0x000fda000bfa5350 */
[----:B------:R-:W-:-:S04]  /*35d0*/  @P5 F2FP.BF16.F32.PACK_AB R156, RZ, R157 ;  /* 0x0000009dff9c523e */ /* 0x000fc800000010ff */
[----:B------:R-:W-:Y:S01]  /*35e0*/  @P5 PRMT R148, R156, 0x7610, R148 ;  /* 0x000076109c945816 */ /* 0x000fe20000000094 */
[----:B------:R-:W-:Y:S06]  /*35f0*/  @!P3 BRA `(.L_x_1099) ;  /* 0x000000000030b947 */ /* 0x000fec0003800000 */
[----:B------:R-:W2:Y:S01]  /*3600*/  LDL R162, [R1+0x4] ;  /* 0x0000040001a27983 */ /* 0x000ea20000100800 */
[----:B-----5:R-:W-:Y:S01]  /*3610*/  LOP3.LUT P6, RZ, R178, 0xff, RZ, 0xc0, !PT ;  /* 0x000000ffb2ff7812 */ /* 0x020fe200078cc0ff */
[----:B------:R-:W-:Y:S01]  /*3620*/  FMUL.FTZ R156, R157, UR13 ;  /* 0x0000000d9d9c7c20 */ /* 0x000fe20008410000 */
[----:B------:R-:W-:-:S03]  /*3630*/  HFMA2.MMA R157, -RZ, RZ, 0, 0 ;  /* 0x00000000ff9d7435 */ /* 0x000fc600000001ff */
[----:B------:R-:W-:-:S08]  /*3640*/  FMUL.FTZ R156, R156, UR12 ;  /* 0x0000000c9c9c7c20 */ /* 0x000fd00008410000 */
[----:B------:R-:W-:-:S04]  /*3650*/  @P6 IMAD.U32 R161, R144, 0x10000, RZ ;  /* 0x0001000090a16824 */ /* 0x000fc800078e00ff */
[----:B------:R-:W-:-:S04]  /*3660*/  @P6 FMUL.FTZ R157, R156, R161 ;  /* 0x000000a19c9d6220 */ /* 0x000fc80000410000 */
[----:B------:R-:W-:Y:S01]  /*3670*/  FADD.FTZ R76, R76, R157 ;  /* 0x0000009d4c4c7221 */ /* 0x000fe20000010000 */
[----:B------:R-:W-:Y:S01]  /*3680*/  MOV R157, RZ ;  /* 0x000000ff009d7202 */ /* 0x000fe20000000f00 */
[----:B--2---:R-:W-:-:S05]  /*3690*/  @P6 FMUL.FTZ R157, R162, R156 ;  /* 0x0000009ca29d6220 */ /* 0x004fca0000410000 */
[----:B------:R-:W-:-:S04]  /*36a0*/  F2FP.BF16.F32.PACK_AB R157, RZ, R157 ;  /* 0x0000009dff9d723e */ /* 0x000fc800000010ff */
[----:B------:R-:W-:-:S07]  /*36b0*/  PRMT R152, R157, 0x7610, R152 ;  /* 0x000076109d987816 */ /* 0x000fce0000000098 */
.L_x_1099:
[----:B------:R-:W-:Y:S05]  /*36c0*/  BSYNC B1 ;  /* 0x0000000000017941 */ /* 0x000fea0003800000 */
.L_x_1098:
[----:B------:R-:W-:Y:S04]  /*36d0*/  BSSY B1, `(.L_x_1100) ;  /* 0x000000f000017945 */ /* 0x000fe80003800000 */
[----:B------:R-:W-:Y:S05]  /*36e0*/  @P2 BRA `(.L_x_1101) ;  /* 0x0000000000142947 */ /* 0x000fea0003800000 */
[----:B------:R-:W-:Y:S01]  /*36f0*/  HFMA2.MMA R157, -RZ, RZ, 0, 0 ;  /* 0x00000000ff9d7435 */ /* 0x000fe200000001ff */
[----:B------:R-:W-:Y:S10]  /*3700*/  @!P4 BRA `(.L_x_1102) ;  /* 0x00000000002cc947 */ /* 0x000ff40003800000 */
[----:B-----5:R-:W-:-:S05]  /*3710*/  PRMT R157, R44, 0x7632, R157 ;  /* 0x000076322c9d7816 */ /* 0x020fca000000009d */
[----:B------:R-:W-:Y:S01]  /*3720*/  IMAD.U32 R157, R157, 0x10000, RZ ;  /* 0x000100009d9d7824 */ /* 0x000fe200078e00ff */
[----:B------:R-:W-:Y:S06]  /*3730*/  BRA `(.L_x_1102) ;  /* 0x0000000000207947 */ /* 0x000fec0003800000 */
.L_x_1101:
[----:B------:R-:W-:-:S04]  /*3740*/  ISETP.NE.AND P6, PT, R222, RZ, PT ;  /* 0x000000ffde00720c */ /* 0x000fc80003fc5270 */
[----:B------:R-:W-:-:S05]  /*3750*/  FSEL R156, R6, RZ, !P6 ;  /* 0x000000ff069c7208 */ /* 0x000fca0007000000 */
[----:B------:R-:W-:-:S04]  /*3760*/  FFMA.FTZ R156, R218, R159, R156 ;  /* 0x0000009fda9c7223 */ /* 0x000fc8000001009c */
[--C-:B------:R-:W-:Y:S01]  /*3770*/  FADD.FTZ R157, R217, -R156.reuse ;  /* 0x8000009cd99d7221 */ /* 0x100fe20000010000 */
[----:B-----5:R-:W-:-:S03]  /*3780*/  @P4 PRMT R156, R44, 0x7632, R156 ;  /* 0x000076322c9c4816 */ /* 0x020fc6000000009c */
[----:B------:R-:W-:Y:S01]  /*3790*/  FMUL.FTZ R157, R5, R157 ;  /* 0x0000009d059d7220 */ /* 0x000fe20000410000 */
[----:B------:R-:W-:-:S05]  /*37a0*/  @P4 SHF.L.U32 R156, R156, 0x10, RZ ;  /* 0x000000109c9c4819 */ /* 0x000fca00000006ff */
[----:B------:R-:W-:-:S07]  /*37b0*/  @P4 FADD.FTZ R157, R157, R156 ;  /* 0x0000009c9d9d4221 */ /* 0x000fce0000010000 */
.L_x_1102:
[----:B------:R-:W-:Y:S05]  /*37c0*/  BSYNC B1 ;  /* 0x0000000000017941 */ /* 0x000fea0003800000 */
.L_x_1100:
[----:B------:R-:W-:Y:S01]  /*37d0*/  @P5 F2FP.BF16.F32.PACK_AB R156, RZ, R157 ;  /* 0x0000009dff9c523e */ /* 0x000fe200000010ff */
[----:B------:R-:W-:Y:S03]  /*37e0*/  BSSY B1, `(.L_x_1103) ;  /* 0x0000010000017945 */ /* 0x000fe60003800000 */
[----:B------:R-:W-:Y:S01]  /*37f0*/  @P5 PRMT R148, R148, 0x5410, R156 ;  /* 0x0000541094945816 */ /* 0x000fe2000000009c */
[----:B------:R-:W-:Y:S06]  /*3800*/  @!P3 BRA `(.L_x_1104) ;  /* 0x000000000034b947 */ /* 0x000fec0003800000 */
[----:B------:R-:W2:Y:S01]  /*3810*/  LDL R162, [R1] ;  /* 0x0000000001a27983 */ /* 0x000ea20000100800 */
[----:B-----5:R-:W-:Y:S01]  /*3820*/  LOP3.LUT P6, RZ, R178, 0xff00, RZ, 0xc0, !PT ;  /* 0x0000ff00b2ff7812 */ /* 0x020fe200078cc0ff */
[----:B------:R-:W-:Y:S01]  /*3830*/  FMUL.FTZ R156, R157, UR13 ;  /* 0x0000000d9d9c7c20 */ /* 0x000fe20008410000 */
[----:B------:R-:W-:-:S03]  /*3840*/  IMAD.MOV.U32 R161, RZ, RZ, RZ ;  /* 0x000000ffffa17224 */ /* 0x000fc600078e00ff */
[----:B------:R-:W-:-:S08]  /*3850*/  FMUL.FTZ R156, R156, UR12 ;  /* 0x0000000c9c9c7c20 */ /* 0x000fd00008410000 */
[----:B------:R-:W-:-:S04]  /*3860*/  @P6 PRMT R157, R144, 0x7632, R157 ;  /* 0x00007632909d6816 */ /* 0x000fc8000000009d */
[----:B------:R-:W-:-:S05]  /*3870*/  @P6 SHF.L.U32 R157, R157, 0x10, RZ ;  /* 0x000000109d9d6819 */ /* 0x000fca00000006ff */
[----:B------:R-:W-:Y:S01]  /*3880*/  @P6 FMUL.FTZ R161, R156, R157 ;  /* 0x0000009d9ca16220 */ /* 0x000fe20000410000 */
[----:B------:R-:W-:-:S03]  /*3890*/  MOV R157, RZ ;  /* 0x000000ff009d7202 */ /* 0x000fc60000000f00 */
[----:B------:R-:W-:Y:S01]  /*38a0*/  FADD.FTZ R77, R77, R161 ;  /* 0x000000a14d4d7221 */ /* 0x000fe20000010000 */
[----:B--2---:R-:W-:-:S05]  /*38b0*/  @P6 FMUL.FTZ R157, R162, R156 ;  /* 0x0000009ca29d6220 */ /* 0x004fca0000410000 */
[----:B------:R-:W-:-:S04]  /*38c0*/  F2FP.BF16.F32.PACK_AB R157, RZ, R157 ;  /* 0x0000009dff9d723e */ /* 0x000fc800000010ff */
[----:B------:R-:W-:-:S07]  /*38d0*/  PRMT R152, R152, 0x5410, R157 ;  /* 0x0000541098987816 */ /* 0x000fce000000009d */
.L_x_1104:
[----:B------:R-:W-:Y:S05]  /*38e0*/  BSYNC B1 ;  /* 0x0000000000017941 */ /* 0x000fea0003800000 */
.L_x_1103:
[----:B------:R-:W-:Y:S04]  /*38f0*/  BSSY B1, `(.L_x_1105) ;  /* 0x000000d000017945 */ /* 0x000fe80003800000 */
[----:B------:R-:W-:Y:S05]  /*3900*/  @P2 BRA `(.L_x_1106) ;  /* 0x0000000000102947 */ /* 0x000fea0003800000 */
[----:B------:R-:W-:Y:S01]  /*3910*/  HFMA2.MMA R157, -RZ, RZ, 0, 0 ;  /* 0x00000000ff9d7435 */ /* 0x000fe200000001ff */
[----:B------:R-:W-:Y:S10]  /*3920*/  @!P4 BRA `(.L_x_1107) ;  /* 0x000000000024c947 */ /* 0x000ff40003800000 */
[----:B-----5:R-:W-:Y:S01]  /*3930*/  IMAD.U32 R157, R45, 0x10000, RZ ;  /* 0x000100002d9d7824 */ /* 0x020fe200078e00ff */
[----:B------:R-:W-:Y:S06]  /*3940*/  BRA `(.L_x_1107) ;  /* 0x00000000001c7947 */ /* 0x000fec0003800000 */
.L_x_1106:
[----:B------:R-:W-:-:S04]  /*3950*/  ISETP.NE.AND P6, PT, R222, RZ, PT ;  /* 0x000000ffde00720c */ /* 0x000fc80003fc5270 */
[----:B------:R-:W-:-:S05]  /*3960*/  FSEL R156, R6, RZ, !P6 ;  /* 0x000000ff069c7208 */ /* 0x000fca0007000000 */
[----:B------:R-:W-:-:S04]  /*3970*/  FFMA.FTZ R156, R209, R159, R156 ;  /* 0x0000009fd19c7223 */ /* 0x000fc8000001009c */
[----:B------:R-:W-:-:S04]  /*3980*/  FADD.FTZ R156, R208, -R156 ;  /* 0x8000009cd09c7221 */ /* 0x000fc80000010000 */
[----:B------:R-:W-:Y:S01]  /*3990*/  FMUL.FTZ R157, R5, R156 ;  /* 0x0000009c059d7220 */ /* 0x000fe20000410000 */
[----:B-----5:R-:W-:-:S05]  /*39a0*/  @P4 SHF.L.U32 R156, R45, 0x10, RZ ;  /* 0x000000102d9c4819 */ /* 0x020fca00000006ff */
[----:B------:R-:W-:-:S07]  /*39b0*/  @P4 FADD.FTZ R157, R157, R156 ;  /* 0x0000009c9d9d4221 */ /* 0x000fce0000010000 */
.L_x_1107:
[----:B------:R-:W-:Y:S05]  /*39c0*/  BSYNC B1 ;  /* 0x0000000000017941 */ /* 0x000fea0003800000 */
.L_x_1105:
[----:B------:R-:W-:Y:S01]  /*39d0*/  @P5 F2FP.BF16.F32.PACK_AB R156, RZ, R157 ;  /* 0x0000009dff9c523e */ /* 0x000fe200000010ff */
[----:B------:R-:W-:Y:S03]  /*39e0*/  BSSY B1, `(.L_x_1108) ;  /* 0x000000e000017945 */ /* 0x000fe60003800000 */
[----:B------:R-:W-:Y:S01]  /*39f0*/  @P5 PRMT R149, R156, 0x7610, R149 ;  /* 0x000076109c955816 */ /* 0x000fe20000000095 */
[----:B------:R-:W-:Y:S06]  /*3a00*/  @!P3 BRA `(.L_x_1109) ;  /* 0x00000000002cb947 */ /* 0x000fec0003800000 */
[----:B-----5:R-:W-:Y:S01]  /*3a10*/  LOP3.LUT P6, RZ, R178, 0xff0000, RZ, 0xc0, !PT ;  /* 0x00ff0000b2ff7812 */ /* 0x020fe200078cc0ff */
[----:B------:R-:W-:Y:S01]  /*3a20*/  FMUL.FTZ R156, R157, UR13 ;  /* 0x0000000d9d9c7c20 */ /* 0x000fe20008410000 */
[----:B------:R-:W-:-:S03]  /*3a30*/  MOV R157, RZ ;  /* 0x000000ff009d7202 */ /* 0x000fc60000000f00 */
[----:B------:R-:W-:-:S08]  /*3a40*/  FMUL.FTZ R156, R156, UR12 ;  /* 0x0000000c9c9c7c20 */ /* 0x000fd00008410000 */
[----:B------:R-:W-:-:S04]  /*3a50*/  @P6 IMAD.U32 R161, R145, 0x10000, RZ ;  /* 0x0001000091a16824 */ /* 0x000fc800078e00ff */
[----:B------:R-:W-:-:S04]  /*3a60*/  @P6 FMUL.FTZ R157, R156, R161 ;  /* 0x000000a19c9d6220 */ /* 0x000fc80000410000 */
[----:B------:R-:W-:Y:S01]  /*3a70*/  FADD.FTZ R78, R78, R157 ;  /* 0x0000009d4e4e7221 */ /* 0x000fe20000010000 */
[----:B------:R-:W-:-:S06]  /*3a80*/  HFMA2.MMA R157, -RZ, RZ, 0, 0 ;  /* 0x00000000ff9d7435 */ /* 0x000fcc00000001ff */
[----:B------:R-:W-:-:S05]  /*3a90*/  @P6 FMUL.FTZ R157, R252, R156 ;  /* 0x0000009cfc9d6220 */ /* 0x000fca0000410000 */
[----:B------:R-:W-:-:S04]  /*3aa0*/  F2FP.BF16.F32.PACK_AB R157, RZ, R157 ;  /* 0x0000009dff9d723e */ /* 0x000fc800000010ff */
[----:B------:R-:W-:-:S07]  /*3ab0*/  PRMT R153, R157, 0x7610, R153 ;  /* 0x000076109d997816 */ /* 0x000fce0000000099 */
.L_x_1109:
[----:B------:R-:W-:Y:S05]  /*3ac0*/  BSYNC B1 ;  /* 0x0000000000017941 */ /* 0x000fea0003800000 */
.L_x_1108:
[----:B------:R-:W-:Y:S04]  /*3ad0*/  BSSY B1, `(.L_x_1110) ;  /* 0x000000f000017945 */ /* 0x000fe80003800000 */
[----:B------:R-:W-:Y:S05]  /*3ae0*/  @P2 BRA `(.L_x_1111) ;  /* 0x0000000000142947 */ /* 0x000fea0003800000 */
[----:B------:R-:W-:Y:S01]  /*3af0*/  MOV R157, RZ ;  /* 0x000000ff009d7202 */ /* 0x000fe20000000f00 */
[----:B------:R-:W-:Y:S06]  /*3b00*/  @!P4 BRA `(.L_x_1112) ;  /* 0x00000000002cc947 */ /* 0x000fec0003800000 */
[----:B-----5:R-:W-:-:S05]  /*3b10*/  PRMT R157, R45, 0x7632, R157 ;  /* 0x000076322d9d7816 */ /* 0x020fca000000009d */
[----:B------:R-:W-:Y:S01]  /*3b20*/  IMAD.U32 R157, R157, 0x10000, RZ ;  /* 0x000100009d9d7824 */ /* 0x000fe200078e00ff */
[----:B------:R-:W-:Y:S06]  /*3b30*/  BRA `(.L_x_1112) ;  /* 0x0000000000207947 */ /* 0x000fec0003800000 */
.L_x_1111:
        /* <DEDUP_REMOVED lines=8> */
.L_x_1112:
[----:B------:R-:W-:Y:S05]  /*3bc0*/  BSYNC B1 ;  /* 0x0000000000017941 */ /* 0x000fea0003800000 */
.L_x_1110:
[----:B------:R-:W-:Y:S01]  /*3bd0*/  @P5 F2FP.BF16.F32.PACK_AB R156, RZ, R157 ;  /* 0x0000009dff9c523e */ /* 0x000fe200000010ff */
[----:B------:R-:W-:Y:S03]  /*3be0*/  BSSY B1, `(.L_x_1113) ;  /* 0x000000f000017945 */ /* 0x000fe60003800000 */
[----:B------:R-:W-:Y:S01]  /*3bf0*/  @P5 PRMT R149, R149, 0x5410, R156 ;  /* 0x0000541095955816 */ /* 0x000fe2000000009c */
[----:B------:R-:W-:Y:S06]  /*3c00*/  @!P3 BRA `(.L_x_1114) ;  /* 0x000000000030b947 */ /* 0x000fec0003800000 */
[----:B-----5:R-:W-:Y:S01]  /*3c10*/  LOP3.LUT P6, RZ, R178, 0xff000000, RZ, 0xc0, !PT ;  /* 0xff000000b2ff7812 */ /* 0x020fe200078cc0ff */
[----:B------:R-:W-:Y:S01]  /*3c20*/  FMUL.FTZ R156, R157, UR13 ;  /* 0x0000000d9d9c7c20 */ /* 0x000fe20008410000 */
[----:B------:R-:W-:-:S03]  /*3c30*/  IMAD.MOV.U32 R161, RZ, RZ, RZ ;  /* 0x000000ffffa17224 */ /* 0x000fc600078e00ff */
[----:B------:R-:W-:-:S08]  /*3c40*/  FMUL.FTZ R156, R156, UR12 ;  /* 0x0000000c9c9c7c20 */ /* 0x000fd00008410000 */
[----:B------:R-:W-:-:S04]  /*3c50*/  @P6 PRMT R157, R145, 0x7632, R157 ;  /* 0x00007632919d6816 */ /* 0x000fc8000000009d */
[----:B------:R-:W-:-:S05]  /*3c60*/  @P6 SHF.L.U32 R157, R157, 0x10, RZ ;  /* 0x000000109d9d6819 */ /* 0x000fca00000006ff */
[----:B------:R-:W-:Y:S01]  /*3c70*/  @P6 FMUL.FTZ R161, R156, R157 ;  /* 0x0000009d9ca16220 */ /* 0x000fe20000410000 */
[----:B------:R-:W-:-:S03]  /*3c80*/  HFMA2.MMA R157, -RZ, RZ, 0, 0 ;  /* 0x00000000ff9d7435 */ /* 0x000fc600000001ff */
[----:B------:R-:W-:-:S03]  /*3c90*/  FADD.FTZ R79, R79, R161 ;  /* 0x000000a14f4f7221 */ /* 0x000fc60000010000 */
[----:B------:R-:W-:-:S05]  /*3ca0*/  @P6 FMUL.FTZ R157, R251, R156 ;  /* 0x0000009cfb9d6220 */ /* 0x000fca0000410000 */
[----:B------:R-:W-:-:S04]  /*3cb0*/  F2FP.BF16.F32.PACK_AB R157, RZ, R157 ;  /* 0x0000009dff9d723e */ /* 0x000fc800000010ff */
[----:B------:R-:W-:-:S07]  /*3cc0*/  PRMT R153, R153, 0x5410, R157 ;  /* 0x0000541099997816 */ /* 0x000fce000000009d */
.L_x_1114:
[----:B------:R-:W-:Y:S05]  /*3cd0*/  BSYNC B1 ;  /* 0x0000000000017941 */ /* 0x000fea0003800000 */
.L_x_1113:
[----:B------:R-:W-:Y:S04]  /*3ce0*/  BSSY B1, `(.L_x_1115) ;  /* 0x000000d000017945 */ /* 0x000fe80003800000 */
[----:B------:R-:W-:Y:S05]  /*3cf0*/  @P2 BRA `(.L_x_1116) ;  /* 0x0000000000102947 */ /* 0x000fea0003800000 */
[----:B------:R-:W-:Y:S01]  /*3d00*/  MOV R157, RZ ;  /* 0x000000ff009d7202 */ /* 0x000fe20000000f00 */
[----:B------:R-:W-:Y:S06]  /*3d10*/  @!P4 BRA `(.L_x_1117) ;  /* 0x000000000024c947 */ /* 0x000fec0003800000 */
[----:B-----5:R-:W-:Y:S01]  /*3d20*/  IMAD.U32 R157, R46, 0x10000, RZ ;  /* 0x000100002e9d7824 */ /* 0x020fe200078e00ff */
[----:B------:R-:W-:Y:S06]  /*3d30*/  BRA `(.L_x_1117) ;  /* 0x00000000001c7947 */ /* 0x000fec0003800000 */
.L_x_1116:
[----:B------:R-:W-:-:S04]  /*3d40*/  ISETP.NE.AND P6, PT, R222, RZ, PT ;  /* 0x000000ffde00720c */ /* 0x000fc80003fc5270 */
[----:B------:R-:W-:-:S05]  /*3d50*/  FSEL R156, R6, RZ, !P6 ;  /* 0x000000ff069c7208 */ /* 0x000fca0007000000 */
[----:B------:R-:W-:-:S04]  /*3d60*/  FFMA.FTZ R156, R205, R159, R156 ;  /* 0x0000009fcd9c7223 */ /* 0x000fc8000001009c */
[----:B------:R-:W-:-:S04]  /*3d70*/  FADD.FTZ R156, R204, -R156 ;  /* 0x8000009ccc9c7221 */ /* 0x000fc80000010000 */
[----:B------:R-:W-:Y:S01]  /*3d80*/  FMUL.FTZ R157, R5, R156 ;  /* 0x0000009c059d7220 */ /* 0x000fe20000410000 */
[----:B-----5:R-:W-:-:S05]  /*3d90*/  @P4 SHF.L.U32 R156, R46, 0x10, RZ ;  /* 0x000000102e9c4819 */ /* 0x020fca00000006ff */
[----:B------:R-:W-:-:S07]  /*3da0*/  @P4 FADD.FTZ R157, R157, R156 ;  /* 0x0000009c9d9d4221 */ /* 0x000fce0000010000 */
.L_x_1117:
[----:B------:R-:W-:Y:S05]  /*3db0*/  BSYNC B1 ;  /* 0x0000000000017941 */ /* 0x000fea0003800000 */
.L_x_1115:
[----:B------:R-:W-:Y:S01]  /*3dc0*/  @P5 F2FP.BF16.F32.PACK_AB R156, RZ, R157 ;  /* 0x0000009dff9c523e */ /* 0x000fe200000010ff */
[----:B------:R-:W-:Y:S03]  /*3dd0*/  BSSY B1, `(.L_x_1118) ;  /* 0x000000e000017945 */ /* 0x000fe60003800000 */
[----:B------:R-:W-:Y:S01]  /*3de0*/  @P5 PRMT R150, R156, 0x7610, R150 ;  /* 0x000076109c965816 */ /* 0x000fe20000000096 */
[----:B------:R-:W-:Y:S06]  /*3df0*/  @!P3 BRA `(.L_x_1119) ;  /* 0x00000000002cb947 */ /* 0x000fec0003800000 */
        /* <DEDUP_REMOVED lines=8> */
[----:B------:R-:W-:-:S05]  /*3e80*/  @P6 FMUL.FTZ R157, R250, R156 ;  /* 0x0000009cfa9d6220 */ /* 0x000fca0000410000 */
[----:B------:R-:W-:-:S04]  /*3e90*/  F2FP.BF16.F32.PACK_AB R157, RZ, R157 ;  /* 0x0000009dff9d723e */ /* 0x000fc800000010ff */
[----:B------:R-:W-:-:S07]  /*3ea0*/  PRMT R154, R157, 0x7610, R154 ;  /* 0x000076109d9a7816 */ /* 0x000fce000000009a */
.L_x_1119:
[----:B------:R-:W-:Y:S05]  /*3eb0*/  BSYNC B1 ;  /* 0x0000000000017941 */ /* 0x000fea0003800000 */
.L_x_1118:
[----:B------:R-:W-:Y:S04]  /*3ec0*/  BSSY B1, `(.L_x_1120) ;  /* 0x000000f000017945 */ /* 0x000fe80003800000 */
[----:B------:R-:W-:Y:S05]  /*3ed0*/  @P2 BRA `(.L_x_1121) ;  /* 0x0000000000142947 */ /* 0x000fea0003800000 */
[----:B------:R-:W-:Y:S01]  /*3ee0*/  HFMA2.MMA R157, -RZ, RZ, 0, 0 ;  /* 0x00000000ff9d7435 */ /* 0x000fe200000001ff */
[----:B------:R-:W-:Y:S10]  /*3ef0*/  @!P4 BRA `(.L_x_1122) ;  /* 0x00000000002cc947 */ /* 0x000ff40003800000 */
[----:B-----5:R-:W-:-:S05]  /*3f00*/  PRMT R157, R46, 0x7632, R157 ;  /* 0x000076322e9d7816 */ /* 0x020fca000000009d */
[----:B------:R-:W-:Y:S01]  /*3f10*/  IMAD.U32 R157, R157, 0x10000, RZ ;  /* 0x000100009d9d7824 */ /* 0x000fe200078e00ff */
[----:B------:R-:W-:Y:S06]  /*3f20*/  BRA `(.L_x_1122) ;  /* 0x0000000000207947 */ /* 0x000fec0003800000 */
.L_x_1121:
        /* <DEDUP_REMOVED lines=8> */
.L_x_1122:
[----:B------:R-:W-:Y:S05]  /*3fb0*/  BSYNC B1 ;  /* 0x0000000000017941 */ /* 0x000fea0003800000 */
.L_x_1120:
        /* <DEDUP_REMOVED lines=11> */
[----:B------:R-:W-:Y:S01]  /*4070*/  MOV R157, RZ ;  /* 0x000000ff009d7202 */ /* 0x000fe20000000f00 */
[----:B------:R-:W-:Y:S02]  /*4080*/  @P6 FMUL.FTZ R157, R249, R156 ;  /* 0x0000009cf99d6220 */ /* 0x000fe40000410000 */
[----:B------:R-:W-:-:S03]  /*4090*/  FADD.FTZ R73, R73, R161 ;  /* 0x000000a149497221 */ /* 0x000fc60000010000 */
[----:B------:R-:W-:-:S04]  /*40a0*/  F2FP.BF16.F32.PACK_AB R157, RZ, R157 ;  /* 0x0000009dff9d723e */ /* 0x000fc800000010ff */
[----:B------:R-:W-:-:S07]  /*40b0*/  PRMT R154, R154, 0x5410, R157 ;  /* 0x000054109a9a7816 */ /* 0x000fce000000009d */
.L_x_1124:
[----:B------:R-:W-:Y:S05]  /*40c0*/  BSYNC B1 ;  /* 0x0000000000017941 */ /* 0x000fea0003800000 */
.L_x_1123:
[----:B------:R-:W-:Y:S04]  /*40d0*/  BSSY B1, `(.L_x_1125) ;  /* 0x000000d000017945 */ /* 0x000fe80003800000 */
[----:B------:R-:W-:Y:S05]  /*40e0*/  @P2 BRA `(.L_x_1126) ;  /* 0x0000000000102947 */ /* 0x000fea0003800000 */
[----:B------:R-:W-:Y:S01]  /*40f0*/  HFMA2.MMA R157, -RZ, RZ, 0, 0 ;  /* 0x00000000ff9d7435 */ /* 0x000fe200000001ff */
[----:B------:R-:W-:Y:S10]  /*4100*/  @!P4 BRA `(.L_x_1127) ;  /* 0x000000000024c947 */ /* 0x000ff40003800000 */
[----:B-----5:R-:W-:Y:S01]  /*4110*/  IMAD.U32 R157, R47, 0x10000, RZ ;  /* 0x000100002f9d7824 */ /* 0x020fe200078e00ff */
[----:B------:R-:W-:Y:S06]  /*4120*/  BRA `(.L_x_1127) ;  /* 0x00000000001c7947 */ /* 0x000fec0003800000 */
.L_x_1126:
[----:B------:R-:W-:-:S04]  /*4130*/  ISETP.NE.AND P6, PT, R222, RZ, PT ;  /* 0x000000ffde00720c */ /* 0x000fc80003fc5270 */
[----:B------:R-:W-:-:S05]  /*4140*/  FSEL R156, R6, RZ, !P6 ;  /* 0x000000ff069c7208 */ /* 0x000fca0007000000 */
[----:B------:R-:W-:-:S04]  /*4150*/  FFMA.FTZ R156, R167, R159, R156 ;  /* 0x0000009fa79c7223 */ /* 0x000fc8000001009c */
[----:B------:R-:W-:-:S04]  /*4160*/  FADD.FTZ R156, R168, -R156 ;  /* 0x8000009ca89c7221 */ /* 0x000fc80000010000 */
[----:B------:R-:W-:Y:S01]  /*4170*/  FMUL.FTZ R157, R5, R156 ;  /* 0x0000009c059d7220 */ /* 0x000fe20000410000 */
[----:B-----5:R-:W-:-:S05]  /*4180*/  @P4 SHF.L.U32 R156, R47, 0x10, RZ ;  /* 0x000000102f9c4819 */ /* 0x020fca00000006ff */
[----:B------:R-:W-:-:S07]  /*4190*/  @P4 FADD.FTZ R157, R157, R156 ;  /* 0x0000009c9d9d4221 */ /* 0x000fce0000010000 */
.L_x_1127:
[----:B------:R-:W-:Y:S05]  /*41a0*/  BSYNC B1 ;  /* 0x0000000000017941 */ /* 0x000fea0003800000 */
.L_x_1125:
        /* <DEDUP_REMOVED lines=15> */
.L_x_1129:
[----:B------:R-:W-:Y:S05]  /*42a0*/  BSYNC B1 ;  /* 0x0000000000017941 */ /* 0x000fea0003800000 */
.L_x_1128:
[----:B------:R-:W-:Y:S04]  /*42b0*/  BSSY B1, `(.L_x_1130) ;  /* 0x000000f000017945 */ /* 0x000fe80003800000 */
[----:B------:R-:W-:Y:S05]  /*42c0*/  @P2 BRA `(.L_x_1131) ;  /* 0x0000000000142947 */ /* 0x000fea0003800000 */
[----:B------:R-:W-:Y:S01]  /*42d0*/  MOV R157, RZ ;  /* 0x000000ff009d7202 */ /* 0x000fe20000000f00 */
[----:B------:R-:W-:Y:S06]  /*42e0*/  @!P4 BRA `(.L_x_1132) ;  /* 0x00000000002cc947 */ /* 0x000fec0003800000 */
[----:B-----5:R-:W-:-:S05]  /*42f0*/  PRMT R157, R47, 0x7632, R157 ;  /* 0x000076322f9d7816 */ /* 0x020fca000000009d */
[----:B------:R-:W-:Y:S01]  /*4300*/  IMAD.U32 R157, R157, 0x10000, RZ ;  /* 0x000100009d9d7824 */ /* 0x000fe200078e00ff */
[----:B------:R-:W-:Y:S06]  /*4310*/  BRA `(.L_x_1132) ;  /* 0x0000000000207947 */ /* 0x000fec0003800000 */
.L_x_1131:
        /* <DEDUP_REMOVED lines=8> */
.L_x_1132:
[----:B------:R-:W-:Y:S05]  /*43a0*/  BSYNC B1 ;  /* 0x0000000000017941 */ /* 0x000fea0003800000 */
.L_x_1130:
        /* <DEDUP_REMOVED lines=16> */
.L_x_1134:
[----:B------:R-:W-:Y:S05]  /*44b0*/  BSYNC B1 ;  /* 0x0000000000017941 */ /* 0x000fea0003800000 */
.L_x_1133:
        /* <DEDUP_REMOVED lines=8> */
.L_x_1092:
[----:B------:R-:W-:Y:S05]  /*4540*/  BSYNC B0 ;  /* 0x0000000000007941 */ /* 0x000fea0003800000 */
.L_x_1091:
[----:B------:R-:W-:Y:S04]  /*4550*/  BSSY B0, `(.L_x_1135) ;  /* 0x0000114000007945 */ /* 0x000fe80003800000 */
[----:B------:R-:W-:Y:S05]  /*4560*/  @!P0 BRA `(.L_x_1136) ;  /* 0x0000001000488947 */ /* 0x000fea0003800000 */
[----:B------:R-:W-:Y:S04]  /*4570*/  BSSY B1, `(.L_x_1137) ;  /* 0x0000005000017945 */ /* 0x000fe80003800000 */
[----:B------:R-:W-:Y:S05]  /*4580*/  @!P3 BRA `(.L_x_1138) ;  /* 0x00000000000cb947 */ /* 0x000fea0003800000 */
[----:B-----5:R-:W1:Y:S02]  /*4590*/  LDC.64 R144, c[0x0][0x220] ;  /* 0x00008800ff907b82 */ /* 0x020e640000000a00 */
[----:B-1----:R-:W-:-:S06]  /*45a0*/  IMAD.WIDE.U32 R144, R158, 0x10, R144 ;  /* 0x000000109e907825 */ /* 0x002fcc00078e0090 */
[----:B------:R-:W5:Y:S02]  /*45b0*/  LDG.E.128 R144, desc[UR4][R144.64] ;  /* 0x0000000490907981 */ /* 0x000f64000c1e1d00 */
.L_x_1138:
[----:B------:R-:W-:Y:S05]  /*45c0*/  BSYNC B1 ;  /* 0x0000000000017941 */ /* 0x000fea0003800000 */
.L_x_1137:
[----:B------:R-:W-:Y:S04]  /*45d0*/  BSSY B1, `(.L_x_1139) ;  /* 0x0000013000017945 */ /* 0x000fe80003800000 */
[----:B------:R-:W-:Y:S05]  /*45e0*/  @P2 BRA `(.L_x_1140) ;  /* 0x00000000001c2947 */ /* 0x000fea0003800000 */
[----:B------:R-:W-:Y:S01]  /*45f0*/  UISETP.NE.U32.AND UP0, UPT, UR8, URZ, UPT ;  /* 0x0000003f0800728c */ /* 0x000fe2000bf05070 */
[----:B0-----:R-:W-:-:S03]  /*4600*/  MOV R157, RZ ;  /* 0x000000ff009d7202 */ /* 0x001fc60000000f00 */
[----:B------:R-:W-:-:S06]  /*4610*/  UISETP.NE.AND.EX UP0, UPT, UR9, URZ, UPT, UP0 ;  /* 0x0000003f0900728c */ /* 0x000fcc000bf05300 */
[----:B------:R-:W-:-:S13]  /*4620*/  PLOP3.LUT P4, PT, PT, PT, UP0, 0x80, 0x0 ;  /* 0x000000000000781c */ /* 0x000fda0003f8f008 */
[----:B------:R-:W-:Y:S05]  /*4630*/  @!P4 BRA `(.L_x_1141) ;  /* 0x000000000030c947 */ /* 0x000fea0003800000 */
[----:B-----5:R-:W-:Y:S01]  /*4640*/  SHF.L.U32 R157, R40, 0x10, RZ ;  /* 0x00000010289d7819 */ /* 0x020fe200000006ff */
[----:B------:R-:W-:Y:S06]  /*4650*/  BRA `(.L_x_1141) ;  /* 0x0000000000287947 */ /* 0x000fec0003800000 */
.L_x_1140:
        /* <DEDUP_REMOVED lines=8> */
[----:B-----5:R-:W-:-:S04]  /*46e0*/  @P4 IMAD.U32 R156, R40, 0x10000, RZ ;  /* 0x00010000289c4824 */ /* 0x020fc800078e00ff */
[----:B------:R-:W-:-:S07]  /*46f0*/  @P4 FADD.FTZ R157, R157, R156 ;  /* 0x0000009c9d9d4221 */ /* 0x000fce0000010000 */
.L_x_1141:
[----:B------:R-:W-:Y:S05]  /*4700*/  BSYNC B1 ;  /* 0x0000000000017941 */ /* 0x000fea0003800000 */
.L_x_1139:
[----:B------:R-:W-:Y:S01]  /*4710*/  ISETP.NE.U32.AND P5, PT, RZ, UR6, PT ;  /* 0x00000006ff007c0c */ /* 0x000fe2000bfa5070 */
[----:B------:R-:W-:Y:S03]  /*4720*/  BSSY B1, `(.L_x_1142) ;  /* 0x0000010000017945 */ /* 0x000fe60003800000 */
[----:B------:R-:W-:-:S13]  /*4730*/  ISETP.NE.AND.EX P5, PT, RZ, UR7, PT, P5 ;  /* 0x00000007ff007c0c */ /* 0x000fda000bfa5350 */
[----:B------:R-:W-:-:S04]  /*4740*/  @P5 F2FP.BF16.F32.PACK_AB R156, RZ, R157 ;  /* 0x0000009dff9c523e */ /* 0x000fc800000010ff */
[----:B------:R-:W-:Y:S01]  /*4750*/  @P5 PRMT R148, R156, 0x7610, R148 ;  /* 0x000076109c945816 */ /* 0x000fe20000000094 */
[----:B------:R-:W-:Y:S06]  /*4760*/  @!P3 BRA `(.L_x_1143) ;  /* 0x00000000002cb947 */ /* 0x000fec0003800000 */
[----:B-----5:R-:W-:Y:S01]  /*4770*/  LOP3.LUT P6, RZ, R176, 0xff, RZ, 0xc0, !PT ;  /* 0x000000ffb0ff7812 */ /* 0x020fe200078cc0ff */
[----:B------:R-:W-:Y:S01]  /*4780*/  FMUL.FTZ R156, R157, UR13 ;  /* 0x0000000d9d9c7c20 */ /* 0x000fe20008410000 */
[----:B------:R-:W-:-:S03]  /*4790*/  HFMA2.MMA R157, -RZ, RZ, 0, 0 ;  /* 0x00000000ff9d7435 */ /* 0x000fc600000001ff */
[----:B------:R-:W-:-:S08]  /*47a0*/  FMUL.FTZ R156, R156, UR12 ;  /* 0x0000000c9c9c7c20 */ /* 0x000fd00008410000 */
[----:B------:R-:W-:-:S05]  /*47b0*/  @P6 SHF.L.U32 R161, R144, 0x10, RZ ;  /* 0x0000001090a16819 */ /* 0x000fca00000006ff */
[----:B------:R-:W-:-:S04]  /*47c0*/  @P6 FMUL.FTZ R157, R161, R156 ;  /* 0x0000009ca19d6220 */ /* 0x000fc80000410000 */
[----:B------:R-:W-:Y:S01]  /*47d0*/  FADD.FTZ R68, R68, R157 ;  /* 0x0000009d44447221 */ /* 0x000fe20000010000 */
[----:B------:R-:W-:Y:S02]  /*47e0*/  IMAD.MOV.U32 R157, RZ, RZ, RZ ;  /* 0x000000ffff9d7224 */ /* 0x000fe400078e00ff */
[----:B------:R-:W-:-:S05]  /*47f0*/  @P6 FMUL.FTZ R157, R246, R156 ;  /* 0x0000009cf69d6220 */ /* 0x000fca0000410000 */
[----:B------:R-:W-:-:S04]  /*4800*/  F2FP.BF16.F32.PACK_AB R157, RZ, R157 ;  /* 0x0000009dff9d723e */ /* 0x000fc800000010ff */
[----:B------:R-:W-:-:S07]  /*4810*/  PRMT R152, R157, 0x7610, R152 ;  /* 0x000076109d987816 */ /* 0x000fce0000000098 */
.L_x_1143:
[----:B------:R-:W-:Y:S05]  /*4820*/  BSYNC B1 ;  /* 0x0000000000017941 */ /* 0x000fea0003800000 */
.L_x_1142:
[----:B------:R-:W-:Y:S04]  /*4830*/  BSSY B1, `(.L_x_1144) ;  /* 0x000000f000017945 */ /* 0x000fe80003800000 */
[----:B------:R-:W-:Y:S05]  /*4840*/  @P2 BRA `(.L_x_1145) ;  /* 0x0000000000142947 */ /* 0x000fea0003800000 */
[----:B------:R-:W-:Y:S01]  /*4850*/  MOV R157, RZ ;  /* 0x000000ff009d7202 */ /* 0x000fe20000000f00 */
[----:B------:R-:W-:Y:S06]  /*4860*/  @!P4 BRA `(.L_x_1146) ;  /* 0x00000000002cc947 */ /* 0x000fec0003800000 */
[----:B-----5:R-:W-:-:S04]  /*4870*/  PRMT R157, R40, 0x7632, R157 ;  /* 0x00007632289d7816 */ /* 0x020fc8000000009d */
[----:B------:R-:W-:Y:S01]  /*4880*/  SHF.L.U32 R157, R157, 0x10, RZ ;  /* 0x000000109d9d7819 */ /* 0x000fe200000006ff */
[----:B------:R-:W-:Y:S06]  /*4890*/  BRA `(.L_x_1146) ;  /* 0x0000000000207947 */ /* 0x000fec0003800000 */
.L_x_1145:
[----:B------:R-:W-:-:S04]  /*48a0*/  ISETP.NE.AND P6, PT, R222, RZ, PT ;  /* 0x000000ffde00720c */ /* 0x000fc80003fc5270 */
[----:B------:R-:W-:-:S05]  /*48b0*/  FSEL R156, R6, RZ, !P6 ;  /* 0x000000ff069c7208 */ /* 0x000fca0007000000 */
[----:B------:R-:W-:-:S04]  /*48c0*/  FFMA.FTZ R156, R16, R159, R156 ;  /* 0x0000009f109c7223 */ /* 0x000fc8000001009c */
[--C-:B------:R-:W-:Y:S01]  /*48d0*/  FADD.FTZ R157, R17, -R156.reuse ;  /* 0x8000009c119d7221 */ /* 0x100fe20000010000 */
[----:B-----5:R-:W-:-:S03]  /*48e0*/  @P4 PRMT R156, R40, 0x7632, R156 ;  /* 0x00007632289c4816 */ /* 0x020fc6000000009c */
[----:B------:R-:W-:Y:S02]  /*48f0*/  FMUL.FTZ R157, R5, R157 ;  /* 0x0000009d059d7220 */ /* 0x000fe40000410000 */
[----:B------:R-:W-:-:S04]  /*4900*/  @P4 IMAD.U32 R156, R156, 0x10000, RZ ;  /* 0x000100009c9c4824 */ /* 0x000fc800078e00ff */
[----:B------:R-:W-:-:S07]  /*4910*/  @P4 FADD.FTZ R157, R157, R156 ;  /* 0x0000009c9d9d4221 */ /* 0x000fce0000010000 */
.L_x_1146:
[----:B------:R-:W-:Y:S05]  /*4920*/  BSYNC B1 ;  /* 0x0000000000017941 */ /* 0x000fea0003800000 */
.L_x_1144:
        /* <DEDUP_REMOVED lines=8> */
[----:B------:R-:W-:-:S04]  /*49b0*/  @P6 PRMT R157, R144, 0x7632, R157 ;  /* 0x00007632909d6816 */ /* 0x000fc8000000009d */
[----:B------:R-:W-:-:S05]  /*49c0*/  @P6 SHF.L.U32 R157, R157, 0x10, RZ ;  /* 0x000000109d9d6819 */ /* 0x000fca00000006ff */
[----:B------:R-:W-:Y:S01]  /*49d0*/  @P6 FMUL.FTZ R161, R156, R157 ;  /* 0x0000009d9ca16220 */ /* 0x000fe20000410000 */
[----:B------:R-:W-:Y:S02]  /*49e0*/  IMAD.MOV.U32 R157, RZ, RZ, RZ ;  /* 0x000000ffff9d7224 */ /* 0x000fe400078e00ff */
[----:B------:R-:W-:Y:S01]  /*49f0*/  @P6 FMUL.FTZ R157, R245, R156 ;  /* 0x0000009cf59d6220 */ /* 0x000fe20000410000 */
[----:B------:R-:W-:-:S04]  /*4a00*/  FADD.FTZ R69, R69, R161 ;  /* 0x000000a145457221 */ /* 0x000fc80000010000 */
[----:B------:R-:W-:-:S04]  /*4a10*/  F2FP.BF16.F32.PACK_AB R157, RZ, R157 ;  /* 0x0000009dff9d723e */ /* 0x000fc800000010ff */
[----:B------:R-:W-:-:S07]  /*4a20*/  PRMT R152, R152, 0x5410, R157 ;  /* 0x0000541098987816 */ /* 0x000fce000000009d */
.L_x_1148:
[----:B------:R-:W-:Y:S05]  /*4a30*/  BSYNC B1 ;  /* 0x0000000000017941 */ /* 0x000fea0003800000 */
.L_x_1147:
[----:B------:R-:W-:Y:S04]  /*4a40*/  BSSY B1, `(.L_x_1149) ;  /* 0x000000d000017945 */ /* 0x000fe80003800000 */
[----:B------:R-:W-:Y:S05]  /*4a50*/  @P2 BRA `(.L_x_1150) ;  /* 0x0000000000102947 */ /* 0x000fea0003800000 */
[----:B------:R-:W-:Y:S01]  /*4a60*/  MOV R157, RZ ;  /* 0x000000ff009d7202 */ /* 0x000fe20000000f00 */
[----:B------:R-:W-:Y:S06]  /*4a70*/  @!P4 BRA `(.L_x_1151) ;  /* 0x000000000024c947 */ /* 0x000fec0003800000 */
[----:B-----5:R-:W-:Y:S01]  /*4a80*/  SHF.L.U32 R157, R41, 0x10, RZ ;  /* 0x00000010299d7819 */ /* 0x020fe200000006ff */
[----:B------:R-:W-:Y:S06]  /*4a90*/  BRA `(.L_x_1151) ;  /* 0x00000000001c7947 */ /* 0x000fec0003800000 */
.L_x_1150:
[----:B------:R-:W-:-:S04]  /*4aa0*/  ISETP.NE.AND P6, PT, R222, RZ, PT ;  /* 0x000000ffde00720c */ /* 0x000fc80003fc5270 */
[----:B------:R-:W-:-:S05]  /*4ab0*/  FSEL R156, R6, RZ, !P6 ;  /* 0x000000ff069c7208 */ /* 0x000fca0007000000 */
[----:B------:R-:W-:-:S04]  /*4ac0*/  FFMA.FTZ R156, R10, R159, R156 ;  /* 0x0000009f0a9c7223 */ /* 0x000fc8000001009c */
[----:B------:R-:W-:-:S04]  /*4ad0*/  FADD.FTZ R156, R12, -R156 ;  /* 0x8000009c0c9c7221 */ /* 0x000fc80000010000 */
[----:B------:R-:W-:Y:S01]  /*4ae0*/  FMUL.FTZ R157, R5, R156 ;  /* 0x0000009c059d7220 */ /* 0x000fe20000410000 */
[----:B-----5:R-:W-:-:S04]  /*4af0*/  @P4 IMAD.U32 R156, R41, 0x10000, RZ ;  /* 0x00010000299c4824 */ /* 0x020fc800078e00ff */
[----:B------:R-:W-:-:S07]  /*4b00*/  @P4 FADD.FTZ R157, R157, R156 ;  /* 0x0000009c9d9d4221 */ /* 0x000fce0000010000 */
.L_x_1151:
[----:B------:R-:W-:Y:S05]  /*4b10*/  BSYNC B1 ;  /* 0x0000000000017941 */ /* 0x000fea0003800000 */
.L_x_1149:
        /* <DEDUP_REMOVED lines=15> */
.L_x_1153:
[----:B------:R-:W-:Y:S05]  /*4c10*/  BSYNC B1 ;  /* 0x0000000000017941 */ /* 0x000fea0003800000 */
.L_x_1152:
[----:B------:R-:W-:Y:S04]  /*4c20*/  BSSY B1, `(.L_x_1154) ;  /* 0x000000f000017945 */ /* 0x000fe80003800000 */
[----:B------:R-:W-:Y:S05]  /*4c30*/  @P2 BRA `(.L_x_1155) ;  /* 0x0000000000142947 */ /* 0x000fea0003800000 */
[----:B------:R-:W-:Y:S01]  /*4c40*/  MOV R157, RZ ;  /* 0x000000ff009d7202 */ /* 0x000fe20000000f00 */
[----:B------:R-:W-:Y:S06]  /*4c50*/  @!P4 BRA `(.L_x_1156) ;  /* 0x00000000002cc947 */ /* 0x000fec0003800000 */
[----:B-----5:R-:W-:-:S04]  /*4c60*/  PRMT R157, R41, 0x7632, R157 ;  /* 0x00007632299d7816 */ /* 0x020fc8000000009d */
[----:B------:R-:W-:Y:S01]  /*4c70*/  SHF.L.U32 R157, R157, 0x10, RZ ;  /* 0x000000109d9d7819 */ /* 0x000fe200000006ff */
[----:B------:R-:W-:Y:S06]  /*4c80*/  BRA `(.L_x_1156) ;  /* 0x0000000000207947 */ /* 0x000fec0003800000 */
.L_x_1155:
        /* <DEDUP_REMOVED lines=8> */
.L_x_1156:
[----:B------:R-:W-:Y:S05]  /*4d10*/  BSYNC B1 ;  /* 0x0000000000017941 */ /* 0x000fea0003800000 */
.L_x_1154:
        /* <DEDUP_REMOVED lines=16> */
.L_x_1158:
[----:B------:R-:W-:Y:S05]  /*4e20*/  BSYNC B1 ;  /* 0x0000000000017941 */ /* 0x000fea0003800000 */
.L_x_1157:
[----:B------:R-:W-:Y:S04]  /*4e30*/  BSSY B1, `(.L_x_1159) ;  /* 0x000000d000017945 */ /* 0x000fe80003800000 */
[----:B------:R-:W-:Y:S05]  /*4e40*/  @P2 BRA `(.L_x_1160) ;  /* 0x0000000000102947 */ /* 0x000fea0003800000 */
[----:B------:R-:W-:Y:S01]  /*4e50*/  MOV R157, RZ ;  /* 0x000000ff009d7202 */ /* 0x000fe20000000f00 */
[----:B------:R-:W-:Y:S06]  /*4e60*/  @!P4 BRA `(.L_x_1161) ;  /* 0x000000000024c947 */ /* 0x000fec0003800000 */
[----:B-----5:R-:W-:Y:S01]  /*4e70*/  SHF.L.U32 R157, R42, 0x10, RZ ;  /* 0x000000102a9d7819 */ /* 0x020fe200000006ff */
[----:B------:R-:W-:Y:S06]  /*4e80*/  BRA `(.L_x_1161) ;  /* 0x00000000001c7947 */ /* 0x000fec0003800000 */
.L_x_1160:
[----:B------:R-:W-:-:S04]  /*4e90*/  ISETP.NE.AND P6, PT, R222, RZ, PT ;  /* 0x000000ffde00720c */ /* 0x000fc80003fc5270 */
[----:B------:R-:W-:-:S05]  /*4ea0*/  FSEL R156, R6, RZ, !P6 ;  /* 0x000000ff069c7208 */ /* 0x000fca0007000000 */
[----:B------:R-:W-:-:S04]  /*4eb0*/  FFMA.FTZ R156, R11, R159, R156 ;  /* 0x0000009f0b9c7223 */ /* 0x000fc8000001009c */
[----:B------:R-:W-:-:S04]  /*4ec0*/  FADD.FTZ R156, R13, -R156 ;  /* 0x8000009c0d9c7221 */ /* 0x000fc80000010000 */
[----:B------:R-:W-:Y:S01]  /*4ed0*/  FMUL.FTZ R157, R5, R156 ;  /* 0x0000009c059d7220 */ /* 0x000fe20000410000 */
[----:B-----5:R-:W-:-:S04]  /*4ee0*/  @P4 IMAD.U32 R156, R42, 0x10000, RZ ;  /* 0x000100002a9c4824 */ /* 0x020fc800078e00ff */
[----:B------:R-:W-:-:S07]  /*4ef0*/  @P4 FADD.FTZ R157, R157, R156 ;  /* 0x0000009c9d9d4221 */ /* 0x000fce0000010000 */
.L_x_1161:
[----:B------:R-:W-:Y:S05]  /*4f00*/  BSYNC B1 ;  /* 0x0000000000017941 */ /* 0x000fea0003800000 */
.L_x_1159:
        /* <DEDUP_REMOVED lines=15> */
.L_x_1163:
[----:B------:R-:W-:Y:S05]  /*5000*/  BSYNC B1 ;  /* 0x0000000000017941 */ /* 0x000fea0003800000 */
.L_x_1162:
[----:B------:R-:W-:Y:S04]  /*5010*/  BSSY B1, `(.L_x_1164) ;  /* 0x000000f000017945 */ /* 0x000fe80003800000 */
[----:B------:R-:W-:Y:S05]  /*5020*/  @P2 BRA `(.L_x_1165) ;  /* 0x0000000000142947 */ /* 0x000fea0003800000 */
[----:B------:R-:W-:Y:S01]  /*5030*/  MOV R157, RZ ;  /* 0x000000ff009d7202 */ /* 0x000fe20000000f00 */
[----:B------:R-:W-:Y:S06]  /*5040*/  @!P4 BRA `(.L_x_1166) ;  /* 0x00000000002cc947 */ /* 0x000fec0003800000 */
[----:B-----5:R-:W-:-:S04]  /*5050*/  PRMT R157, R42, 0x7632, R157 ;  /* 0x000076322a9d7816 */ /* 0x020fc8000000009d */
[----:B------:R-:W-:Y:S01]  /*5060*/  SHF.L.U32 R157, R157, 0x10, RZ ;  /* 0x000000109d9d7819 */ /* 0x000fe200000006ff */
[----:B------:R-:W-:Y:S06]  /*5070*/  BRA `(.L_x_1166) ;  /* 0x0000000000207947 */ /* 0x000fec0003800000 */
.L_x_1165:
        /* <DEDUP_REMOVED lines=8> */
.L_x_1166:
[----:B------:R-:W-:Y:S05]  /*5100*/  BSYNC B1 ;  /* 0x0000000000017941 */ /* 0x000fea0003800000 */
.L_x_1164:
        /* <DEDUP_REMOVED lines=16> */
.L_x_1168:
[----:B------:R-:W-:Y:S05]  /*5210*/  BSYNC B1 ;  /* 0x0000000000017941 */ /* 0x000fea0003800000 */
.L_x_1167:
[----:B------:R-:W-:Y:S04]  /*5220*/  BSSY B1, `(.L_x_1169) ;  /* 0x000000d000017945 */ /* 0x000fe80003800000 */
[----:B------:R-:W-:Y:S05]  /*5230*/  @P2 BRA `(.L_x_1170) ;  /* 0x0000000000102947 */ /* 0x000fea0003800000 */
[----:B------:R-:W-:Y:S01]  /*5240*/  MOV R157, RZ ;  /* 0x000000ff009d7202 */ /* 0x000fe20000000f00 */
[----:B------:R-:W-:Y:S06]  /*5250*/  @!P4 BRA `(.L_x_1171) ;  /* 0x000000000024c947 */ /* 0x000fec0003800000 */
[----:B-----5:R-:W-:Y:S01]  /*5260*/  SHF.L.U32 R157, R43, 0x10, RZ ;  /* 0x000000102b9d7819 */ /* 0x020fe200000006ff */
[----:B------:R-:W-:Y:S06]  /*5270*/  BRA `(.L_x_1171) ;  /* 0x00000000001c7947 */ /* 0x000fec0003800000 */
.L_x_1170:
[----:B------:R-:W-:-:S04]  /*5280*/  ISETP.NE.AND P6, PT, R222, RZ, PT ;  /* 0x000000ffde00720c */ /* 0x000fc80003fc5270 */
[----:B------:R-:W-:-:S05]  /*5290*/  FSEL R156, R6, RZ, !P6 ;  /* 0x000000ff069c7208 */ /* 0x000fca0007000000 */
[----:B------:R-:W-:-:S04]  /*52a0*/  FFMA.FTZ R156, R14, R159, R156 ;  /* 0x0000009f0e9c7223 */ /* 0x000fc8000001009c */
[----:B------:R-:W-:-:S04]  /*52b0*/  FADD.FTZ R156, R15, -R156 ;  /* 0x8000009c0f9c7221 */ /* 0x000fc80000010000 */
[----:B------:R-:W-:Y:S01]  /*52c0*/  FMUL.FTZ R157, R5, R156 ;  /* 0x0000009c059d7220 */ /* 0x000fe20000410000 */
[----:B-----5:R-:W-:-:S04]  /*52d0*/  @P4 IMAD.U32 R156, R43, 0x10000, RZ ;  /* 0x000100002b9c4824 */ /* 0x020fc800078e00ff */
[----:B------:R-:W-:-:S07]  /*52e0*/  @P4 FADD.FTZ R157, R157, R156 ;  /* 0x0000009c9d9d4221 */ /* 0x000fce0000010000 */
.L_x_1171:
[----:B------:R-:W-:Y:S05]  /*52f0*/  BSYNC B1 ;  /* 0x0000000000017941 */ /* 0x000fea0003800000 */
.L_x_1169:
        /* <DEDUP_REMOVED lines=15> */
.L_x_1173:
[----:B------:R-:W-:Y:S05]  /*53f0*/  BSYNC B1 ;  /* 0x0000000000017941 */ /* 0x000fea0003800000 */
.L_x_1172:
[----:B------:R-:W-:Y:S04]  /*5400*/  BSSY B1, `(.L_x_1174) ;  /* 0x000000f000017945 */ /* 0x000fe80003800000 */
[----:B------:R-:W-:Y:S05]  /*5410*/  @P2 BRA `(.L_x_1175) ;  /* 0x0000000000142947 */ /* 0x000fea0003800000 */
[----:B------:R-:W-:Y:S01]  /*5420*/  MOV R157, RZ ;  /* 0x000000ff009d7202 */ /* 0x000fe20000000f00 */
[----:B------:R-:W-:Y:S06]  /*5430*/  @!P4 BRA `(.L_x_1176) ;  /* 0x00000000002cc947 */ /* 0x000fec0003800000 */
[----:B-----5:R-:W-:-:S04]  /*5440*/  PRMT R157, R43, 0x7632, R157 ;  /* 0x000076322b9d7816 */ /* 0x020fc8000000009d */
[----:B------:R-:W-:Y:S01]  /*5450*/  SHF.L.U32 R157, R157, 0x10, RZ ;  /* 0x000000109d9d7819 */ /* 0x000fe200000006ff */
[----:B------:R-:W-:Y:S06]  /*5460*/  BRA `(.L_x_1176) ;  /* 0x0000000000207947 */ /* 0x000fec0003800000 */
.L_x_1175:
        /* <DEDUP_REMOVED lines=8> */
.L_x_1176:
[----:B------:R-:W-:Y:S05]  /*54f0*/  BSYNC B1 ;  /* 0x0000000000017941 */ /* 0x000fea0003800000 */
.L_x_1174:
        /* <DEDUP_REMOVED lines=16> */
.L_x_1178:
[----:B------:R-:W-:Y:S05]  /*5600*/  BSYNC B1 ;  /* 0x0000000000017941 */ /* 0x000fea0003800000 */
.L_x_1177:
        /* <DEDUP_REMOVED lines=8> */
.L_x_1136:
[----:B------:R-:W-:Y:S05]  /*5690*/  BSYNC B0 ;  /* 0x0000000000007941 */ /* 0x000fea0003800000 */
.L_x_1135:
[----:B------:R-:W-:Y:S04]  /*56a0*/  BSSY B0, `(.L_x_1179) ;  /* 0x0000114000007945 */ /* 0x000fe80003800000 */
[----:B------:R-:W-:Y:S05]  /*56b0*/  @!P1 BRA `(.L_x_1180) ;  /* 0x0000001000489947 */ /* 0x000fea0003800000 */
[----:B------:R-:W-:Y:S04]  /*56c0*/  BSSY B1, `(.L_x_1181) ;  /* 0x0000005000017945 */ /* 0x000fe80003800000 */
[----:B------:R-:W-:Y:S05]  /*56d0*/  @!P3 BRA `(.L_x_1182) ;  /* 0x00000000000cb947 */ /* 0x000fea0003800000 */
[----:B-----5:R-:W2:Y:S02]  /*56e0*/  LDC.64 R144, c[0x0][0x220] ;  /* 0x00008800ff907b82 */ /* 0x020ea40000000a00 */
[----:B--2---:R-:W-:-:S06]  /*56f0*/  IMAD.WIDE.U32 R144, R158, 0x10, R144 ;  /* 0x000000109e907825 */ /* 0x004fcc00078e0090 */
[----:B------:R-:W5:Y:S02]  /*5700*/  LDG.E.128 R144, desc[UR4][R144.64] ;  /* 0x0000000490907981 */ /* 0x000f64000c1e1d00 */
.L_x_1182:
[----:B------:R-:W-:Y:S05]  /*5710*/  BSYNC B1 ;  /* 0x0000000000017941 */ /* 0x000fea0003800000 */
.L_x_1181:
[----:B------:R-:W-:Y:S04]  /*5720*/  BSSY B1, `(.L_x_1183) ;  /* 0x0000013000017945 */ /* 0x000fe80003800000 */
[----:B------:R-:W-:Y:S05]  /*5730*/  @P2 BRA `(.L_x_1184) ;  /* 0x00000000001c2947 */ /* 0x000fea0003800000 */
[----:B------:R-:W-:Y:S01]  /*5740*/  UISETP.NE.U32.AND UP0, UPT, UR8, URZ, UPT ;  /* 0x0000003f0800728c */ /* 0x000fe2000bf05070 */
[----:B01----:R-:W-:-:S03]  /*5750*/  IMAD.MOV.U32 R157, RZ, RZ, RZ ;  /* 0x000000ffff9d7224 */ /* 0x003fc600078e00ff */
[----:B------:R-:W-:-:S06]  /*5760*/  UISETP.NE.AND.EX UP0, UPT, UR9, URZ, UPT, UP0 ;  /* 0x0000003f0900728c */ /* 0x000fcc000bf05300 */
[----:B------:R-:W-:-:S13]  /*5770*/  PLOP3.LUT P4, PT, PT, PT, UP0, 0x80, 0x0 ;  /* 0x000000000000781c */ /* 0x000fda0003f8f008 */
[----:B------:R-:W-:Y:S05]  /*5780*/  @!P4 BRA `(.L_x_1185) ;  /* 0x000000000030c947 */ /* 0x000fea0003800000 */
[----:B-----5:R-:W-:Y:S01]  /*5790*/  SHF.L.U32 R157, R36, 0x10, RZ ;  /* 0x00000010249d7819 */ /* 0x020fe200000006ff */
[----:B------:R-:W-:Y:S06]  /*57a0*/  BRA `(.L_x_1185) ;  /* 0x0000000000287947 */ /* 0x000fec0003800000 */
.L_x_1184:
        /* <DEDUP_REMOVED lines=8> */
[----:B-----5:R-:W-:-:S05]  /*5830*/  @P4 SHF.L.U32 R156, R36, 0x10, RZ ;  /* 0x00000010249c4819 */ /* 0x020fca00000006ff */
[----:B------:R-:W-:-:S07]  /*5840*/  @P4 FADD.FTZ R157, R157, R156 ;  /* 0x0000009c9d9d4221 */ /* 0x000fce0000010000 */
.L_x_1185:
[----:B------:R-:W-:Y:S05]  /*5850*/  BSYNC B1 ;  /* 0x0000000000017941 */ /* 0x000fea0003800000 */
.L_x_1183:
        /* <DEDUP_REMOVED lines=8> */
[----:B------:R-:W-:-:S03]  /*58e0*/  IMAD.MOV.U32 R157, RZ, RZ, RZ ;  /* 0x000000ffff9d7224 */ /* 0x000fc600078e00ff */
[----:B------:R-:W-:-:S08]  /*58f0*/  FMUL.FTZ R156, R156, UR12 ;  /* 0x0000000c9c9c7c20 */ /* 0x000fd00008410000 */
[----:B------:R-:W-:-:S05]  /*5900*/  @P6 SHF.L.U32 R161, R144, 0x10, RZ ;  /* 0x0000001090a16819 */ /* 0x000fca00000006ff */
[----:B------:R-:W-:-:S04]  /*5910*/  @P6 FMUL.FTZ R157, R161, R156 ;  /* 0x0000009ca19d6220 */ /* 0x000fc80000410000 */
[----:B------:R-:W-:Y:S01]  /*5920*/  FADD.FTZ R60, R60, R157 ;  /* 0x0000009d3c3c7221 */ /* 0x000fe20000010000 */
[----:B------:R-:W-:Y:S01]  /*5930*/  MOV R157, RZ ;  /* 0x000000ff009d7202 */ /* 0x000fe20000000f00 */
[----:B------:R-:W-:-:S05]  /*5940*/  @P6 FMUL.FTZ R157, R238, R156 ;  /* 0x0000009cee9d6220 */ /* 0x000fca0000410000 */
[----:B------:R-:W-:-:S04]  /*5950*/  F2FP.BF16.F32.PACK_AB R157, RZ, R157 ;  /* 0x0000009dff9d723e */ /* 0x000fc800000010ff */
[----:B------:R-:W-:-:S07]  /*5960*/  PRMT R152, R157, 0x7610, R152 ;  /* 0x000076109d987816 */ /* 0x000fce0000000098 */
.L_x_1187:
[----:B------:R-:W-:Y:S05]  /*5970*/  BSYNC B1 ;  /* 0x0000000000017941 */ /* 0x000fea0003800000 */
.L_x_1186:
[----:B------:R-:W-:Y:S04]  /*5980*/  BSSY B1, `(.L_x_1188) ;  /* 0x000000f000017945 */ /* 0x000fe80003800000 */
[----:B------:R-:W-:Y:S05]  /*5990*/  @P2 BRA `(.L_x_1189) ;  /* 0x0000000000142947 */ /* 0x000fea0003800000 */
[----:B------:R-:W-:Y:S01]  /*59a0*/  IMAD.MOV.U32 R157, RZ, RZ, RZ ;  /* 0x000000ffff9d7224 */ /* 0x000fe200078e00ff */
[----:B------:R-:W-:Y:S06]  /*59b0*/  @!P4 BRA `(.L_x_1190) ;  /* 0x00000000002cc947 */ /* 0x000fec0003800000 */
[----:B-----5:R-:W-:-:S04]  /*59c0*/  PRMT R157, R36, 0x7632, R157 ;  /* 0x00007632249d7816 */ /* 0x020fc8000000009d */
[----:B------:R-:W-:Y:S01]  /*59d0*/  SHF.L.U32 R157, R157, 0x10, RZ ;  /* 0x000000109d9d7819 */ /* 0x000fe200000006ff */
[----:B------:R-:W-:Y:S06]  /*59e0*/  BRA `(.L_x_1190) ;  /* 0x0000000000207947 */ /* 0x000fec0003800000 */
.L_x_1189:
        /* <DEDUP_REMOVED lines=8> */
.L_x_1190:
[----:B------:R-:W-:Y:S05]  /*5a70*/  BSYNC B1 ;  /* 0x0000000000017941 */ /* 0x000fea0003800000 */
.L_x_1188:
        /* <DEDUP_REMOVED lines=8> */
[----:B------:R-:W-:-:S05]  /*5b00*/  @P6 PRMT R157, R144, 0x7632, R157 ;  /* 0x00007632909d6816 */ /* 0x000fca000000009d */
[----:B------:R-:W-:-:S04]  /*5b10*/  @P6 IMAD.U32 R157, R157, 0x10000, RZ ;  /* 0x000100009d9d6824 */ /* 0x000fc800078e00ff */
[----:B------:R-:W-:Y:S01]  /*5b20*/  @P6 FMUL.FTZ R161, R156, R157 ;  /* 0x0000009d9ca16220 */ /* 0x000fe20000410000 */
[----:B------:R-:W-:Y:S01]  /*5b30*/  MOV R157, RZ ;  /* 0x000000ff009d7202 */ /* 0x000fe20000000f00 */
[----:B------:R-:W-:Y:S02]  /*5b40*/  @P6 FMUL.FTZ R157, R237, R156 ;  /* 0x0000009ced9d6220 */ /* 0x000fe40000410000 */
[----:B------:R-:W-:-:S03]  /*5b50*/  FADD.FTZ R61, R61, R161 ;  /* 0x000000a13d3d7221 */ /* 0x000fc60000010000 */
[----:B------:R-:W-:-:S04]  /*5b60*/  F2FP.BF16.F32.PACK_AB R157, RZ, R157 ;  /* 0x0000009dff9d723e */ /* 0x000fc800000010ff */
[----:B------:R-:W-:-:S07]  /*5b70*/  PRMT R152, R152, 0x5410, R157 ;  /* 0x0000541098987816 */ /* 0x000fce000000009d */
.L_x_1192:
[----:B------:R-:W-:Y:S05]  /*5b80*/  BSYNC B1 ;  /* 0x0000000000017941 */ /* 0x000fea0003800000 */
.L_x_1191:
[----:B------:R-:W-:Y:S04]  /*5b90*/  BSSY B1, `(.L_x_1193) ;  /* 0x000000d000017945 */ /* 0x000fe80003800000 */
[----:B------:R-:W-:Y:S05]  /*5ba0*/  @P2 BRA `(.L_x_1194) ;  /* 0x0000000000102947 */ /* 0x000fea0003800000 */
[----:B------:R-:W-:Y:S01]  /*5bb0*/  IMAD.MOV.U32 R157, RZ, RZ, RZ ;  /* 0x000000ffff9d7224 */ /* 0x000fe200078e00ff */
[----:B------:R-:W-:Y:S06]  /*5bc0*/  @!P4 BRA `(.L_x_1195) ;  /* 0x000000000024c947 */ /* 0x000fec0003800000 */
[----:B-----5:R-:W-:Y:S01]  /*5bd0*/  SHF.L.U32 R157, R37, 0x10, RZ ;  /* 0x00000010259d7819 */ /* 0x020fe200000006ff */
[----:B------:R-:W-:Y:S06]  /*5be0*/  BRA `(.L_x_1195) ;  /* 0x00000000001c7947 */ /* 0x000fec0003800000 */
.L_x_1194:
[----:B------:R-:W-:-:S04]  /*5bf0*/  ISETP.NE.AND P6, PT, R222, RZ, PT ;  /* 0x000000ffde00720c */ /* 0x000fc80003fc5270 */
[----:B------:R-:W-:-:S05]  /*5c00*/  FSEL R156, R6, RZ, !P6 ;  /* 0x000000ff069c7208 */ /* 0x000fca0007000000 */
[----:B------:R-:W-:-:S04]  /*5c10*/  FFMA.FTZ R156, R26, R159, R156 ;  /* 0x0000009f1a9c7223 */ /* 0x000fc8000001009c */
[----:B------:R-:W-:-:S04]  /*5c20*/  FADD.FTZ R156, R28, -R156 ;  /* 0x8000009c1c9c7221 */ /* 0x000fc80000010000 */
[----:B------:R-:W-:Y:S01]  /*5c30*/  FMUL.FTZ R157, R5, R156 ;  /* 0x0000009c059d7220 */ /* 0x000fe20000410000 */
[----:B-----5:R-:W-:-:S05]  /*5c40*/  @P4 SHF.L.U32 R156, R37, 0x10, RZ ;  /* 0x00000010259c4819 */ /* 0x020fca00000006ff */
[----:B------:R-:W-:-:S07]  /*5c50*/  @P4 FADD.FTZ R157, R157, R156 ;  /* 0x0000009c9d9d4221 */ /* 0x000fce0000010000 */
.L_x_1195:
[----:B------:R-:W-:Y:S05]  /*5c60*/  BSYNC B1 ;  /* 0x0000000000017941 */ /* 0x000fea0003800000 */
.L_x_1193:
        /* <DEDUP_REMOVED lines=11> */
[----:B------:R-:W-:-:S06]  /*5d20*/  HFMA2.MMA R157, -RZ, RZ, 0, 0 ;  /* 0x00000000ff9d7435 */ /* 0x000fcc00000001ff */
[----:B------:R-:W-:-:S05]  /*5d30*/  @P6 FMUL.FTZ R157, R236, R156 ;  /* 0x0000009cec9d6220 */ /* 0x000fca0000410000 */
[----:B------:R-:W-:-:S04]  /*5d40*/  F2FP.BF16.F32.PACK_AB R157, RZ, R157 ;  /* 0x0000009dff9d723e */ /* 0x000fc800000010ff */
[----:B------:R-:W-:-:S07]  /*5d50*/  PRMT R153, R157, 0x7610, R153 ;  /* 0x000076109d997816 */ /* 0x000fce0000000099 */
.L_x_1197:
[----:B------:R-:W-:Y:S05]  /*5d60*/  BSYNC B1 ;  /* 0x0000000000017941 */ /* 0x000fea0003800000 */
.L_x_1196:
[----:B------:R-:W-:Y:S04]  /*5d70*/  BSSY B1, `(.L_x_1198) ;  /* 0x000000f000017945 */ /* 0x000fe80003800000 */
[----:B------:R-:W-:Y:S05]  /*5d80*/  @P2 BRA `(.L_x_1199) ;  /* 0x0000000000142947 */ /* 0x000fea0003800000 */
[----:B------:R-:W-:Y:S01]  /*5d90*/  IMAD.MOV.U32 R157, RZ, RZ, RZ ;  /* 0x000000ffff9d7224 */ /* 0x000fe200078e00ff */
[----:B------:R-:W-:Y:S06]  /*5da0*/  @!P4 BRA `(.L_x_1200) ;  /* 0x00000000002cc947 */ /* 0x000fec0003800000 */
[----:B-----5:R-:W-:-:S04]  /*5db0*/  PRMT R157, R37, 0x7632, R157 ;  /* 0x00007632259d7816 */ /* 0x020fc8000000009d */
[----:B------:R-:W-:Y:S01]  /*5dc0*/  SHF.L.U32 R157, R157, 0x10, RZ ;  /* 0x000000109d9d7819 */ /* 0x000fe200000006ff */
[----:B------:R-:W-:Y:S06]  /*5dd0*/  BRA `(.L_x_1200) ;  /* 0x0000000000207947 */ /* 0x000fec0003800000 */
.L_x_1199:
        /* <DEDUP_REMOVED lines=8> */
.L_x_1200:
[----:B------:R-:W-:Y:S05]  /*5e60*/  BSYNC B1 ;  /* 0x0000000000017941 */ /* 0x000fea0003800000 */
.L_x_1198:
        /* <DEDUP_REMOVED lines=8> */
[----:B------:R-:W-:-:S05]  /*5ef0*/  @P6 PRMT R157, R145, 0x7632, R157 ;  /* 0x00007632919d6816 */ /* 0x000fca000000009d */
[----:B------:R-:W-:-:S04]  /*5f00*/  @P6 IMAD.U32 R157, R157, 0x10000, RZ ;  /* 0x000100009d9d6824 */ /* 0x000fc800078e00ff */
[----:B------:R-:W-:Y:S01]  /*5f10*/  @P6 FMUL.FTZ R161, R156, R157 ;  /* 0x0000009d9ca16220 */ /* 0x000fe20000410000 */
[----:B------:R-:W-:-:S03]  /*5f20*/  HFMA2.MMA R157, -RZ, RZ, 0, 0 ;  /* 0x00000000ff9d7435 */ /* 0x000fc600000001ff */
[----:B------:R-:W-:-:S03]  /*5f30*/  FADD.FTZ R63, R63, R161 ;  /* 0x000000a13f3f7221 */ /* 0x000fc60000010000 */
[----:B------:R-:W-:-:S05]  /*5f40*/  @P6 FMUL.FTZ R157, R235, R156 ;  /* 0x0000009ceb9d6220 */ /* 0x000fca0000410000 */
[----:B------:R-:W-:-:S04]  /*5f50*/  F2FP.BF16.F32.PACK_AB R157, RZ, R157 ;  /* 0x0000009dff9d723e */ /* 0x000fc800000010ff */
[----:B------:R-:W-:-:S07]  /*5f60*/  PRMT R153, R153, 0x5410, R157 ;  /* 0x0000541099997816 */ /* 0x000fce000000009d */
.L_x_1202:
[----:B------:R-:W-:Y:S05]  /*5f70*/  BSYNC B1 ;  /* 0x0000000000017941 */ /* 0x000fea0003800000 */
.L_x_1201:
[----:B------:R-:W-:Y:S04]  /*5f80*/  BSSY B1, `(.L_x_1203) ;  /* 0x000000d000017945 */ /* 0x000fe80003800000 */
[----:B------:R-:W-:Y:S05]  /*5f90*/  @P2 BRA `(.L_x_1204) ;  /* 0x0000000000102947 */ /* 0x000fea0003800000 */
[----:B------:R-:W-:Y:S01]  /*5fa0*/  IMAD.MOV.U32 R157, RZ, RZ, RZ ;  /* 0x000000ffff9d7224 */ /* 0x000fe200078e00ff */
[----:B------:R-:W-:Y:S06]  /*5fb0*/  @!P4 BRA `(.L_x_1205) ;  /* 0x000000000024c947 */ /* 0x000fec0003800000 */
[----:B-----5:R-:W-:Y:S01]  /*5fc0*/  SHF.L.U32 R157, R38, 0x10, RZ ;  /* 0x00000010269d7819 */ /* 0x020fe200000006ff */
[----:B------:R-:W-:Y:S06]  /*5fd0*/  BRA `(.L_x_1205) ;  /* 0x00000000001c7947 */ /* 0x000fec0003800000 */
.L_x_1204:
[----:B------:R-:W-:-:S04]  /*5fe0*/  ISETP.NE.AND P6, PT, R222, RZ, PT ;  /* 0x000000ffde00720c */ /* 0x000fc80003fc5270 */
[----:B------:R-:W-:-:S05]  /*5ff0*/  FSEL R156, R6, RZ, !P6 ;  /* 0x000000ff069c7208 */ /* 0x000fca0007000000 */
[----:B------:R-:W-:-:S04]  /*6000*/  FFMA.FTZ R156, R27, R159, R156 ;  /* 0x0000009f1b9c7223 */ /* 0x000fc8000001009c */
[----:B------:R-:W-:-:S04]  /*6010*/  FADD.FTZ R156, R29, -R156 ;  /* 0x8000009c1d9c7221 */ /* 0x000fc80000010000 */
[----:B------:R-:W-:Y:S01]  /*6020*/  FMUL.FTZ R157, R5, R156 ;  /* 0x0000009c059d7220 */ /* 0x000fe20000410000 */
[----:B-----5:R-:W-:-:S05]  /*6030*/  @P4 SHF.L.U32 R156, R38, 0x10, RZ ;  /* 0x00000010269c4819 */ /* 0x020fca00000006ff */
[----:B------:R-:W-:-:S07]  /*6040*/  @P4 FADD.FTZ R157, R157, R156 ;  /* 0x0000009c9d9d4221 */ /* 0x000fce0000010000 */
.L_x_1205:
[----:B------:R-:W-:Y:S05]  /*6050*/  BSYNC B1 ;  /* 0x0000000000017941 */ /* 0x000fea0003800000 */
.L_x_1203:
        /* <DEDUP_REMOVED lines=15> */
.L_x_1207:
[----:B------:R-:W-:Y:S05]  /*6150*/  BSYNC B1 ;  /* 0x0000000000017941 */ /* 0x000fea0003800000 */
.L_x_1206:
[----:B------:R-:W-:Y:S04]  /*6160*/  BSSY B1, `(.L_x_1208) ;  /* 0x000000f000017945 */ /* 0x000fe80003800000 */
[----:B------:R-:W-:Y:S05]  /*6170*/  @P2 BRA `(.L_x_1209) ;  /* 0x0000000000142947 */ /* 0x000fea0003800000 */
[----:B------:R-:W-:Y:S01]  /*6180*/  IMAD.MOV.U32 R157, RZ, RZ, RZ ;  /* 0x000000ffff9d7224 */ /* 0x000fe200078e00ff */
[----:B------:R-:W-:Y:S06]  /*6190*/  @!P4 BRA `(.L_x_1210) ;  /* 0x00000000002cc947 */ /* 0x000fec0003800000 */
[----:B-----5:R-:W-:-:S04]  /*61a0*/  PRMT R157, R38, 0x7632, R157 ;  /* 0x00007632269d7816 */ /* 0x020fc8000000009d */
[----:B------:R-:W-:Y:S01]  /*61b0*/  SHF.L.U32 R157, R157, 0x10, RZ ;  /* 0x000000109d9d7819 */ /* 0x000fe200000006ff */
[----:B------:R-:W-:Y:S06]  /*61c0*/  BRA `(.L_x_1210) ;  /* 0x0000000000207947 */ /* 0x000fec0003800000 */
.L_x_1209:
        /* <DEDUP_REMOVED lines=8> */
.L_x_1210:
[----:B------:R-:W-:Y:S05]  /*6250*/  BSYNC B1 ;  /* 0x0000000000017941 */ /* 0x000fea0003800000 */
.L_x_1208:
        /* <DEDUP_REMOVED lines=16> */
.L_x_1212:
[----:B------:R-:W-:Y:S05]  /*6360*/  BSYNC B1 ;  /* 0x0000000000017941 */ /* 0x000fea0003800000 */
.L_x_1211:
[----:B------:R-:W-:Y:S04]  /*6370*/  BSSY B1, `(.L_x_1213) ;  /* 0x000000d000017945 */ /* 0x000fe80003800000 */
[----:B------:R-:W-:Y:S05]  /*6380*/  @P2 BRA `(.L_x_1214) ;  /* 0x0000000000102947 */ /* 0x000fea0003800000 */
[----:B------:R-:W-:Y:S01]  /*6390*/  IMAD.MOV.U32 R157, RZ, RZ, RZ ;  /* 0x000000ffff9d7224 */ /* 0x000fe200078e00ff */
[----:B------:R-:W-:Y:S06]  /*63a0*/  @!P4 BRA `(.L_x_1215) ;  /* 0x000000000024c947 */ /* 0x000fec0003800000 */
[----:B-----5:R-:W-:Y:S01]  /*63b0*/  SHF.L.U32 R157, R39, 0x10, RZ ;  /* 0x00000010279d7819 */ /* 0x020fe200000006ff */
[----:B------:R-:W-:Y:S06]  /*63c0*/  BRA `(.L_x_1215) ;  /* 0x00000000001c7947 */ /* 0x000fec0003800000 */
.L_x_1214:
[----:B------:R-:W-:-:S04]  /*63d0*/  ISETP.NE.AND P6, PT, R222, RZ, PT ;  /* 0x000000ffde00720c */ /* 0x000fc80003fc5270 */
[----:B------:R-:W-:-:S05]  /*63e0*/  FSEL R156, R6, RZ, !P6 ;  /* 0x000000ff069c7208 */ /* 0x000fca0007000000 */
[----:B------:R-:W-:-:S04]  /*63f0*/  FFMA.FTZ R156, R30, R159, R156 ;  /* 0x0000009f1e9c7223 */ /* 0x000fc8000001009c */
[----:B------:R-:W-:-:S04]  /*6400*/  FADD.FTZ R156, R31, -R156 ;  /* 0x8000009c1f9c7221 */ /* 0x000fc80000010000 */
[----:B------:R-:W-:Y:S01]  /*6410*/  FMUL.FTZ R157, R5, R156 ;  /* 0x0000009c059d7220 */ /* 0x000fe20000410000 */
[----:B-----5:R-:W-:-:S05]  /*6420*/  @P4 SHF.L.U32 R156, R39, 0x10, RZ ;  /* 0x00000010279c4819 */ /* 0x020fca00000006ff */
[----:B------:R-:W-:-:S07]  /*6430*/  @P4 FADD.FTZ R157, R157, R156 ;  /* 0x0000009c9d9d4221 */ /* 0x000fce0000010000 */
.L_x_1215:
[----:B------:R-:W-:Y:S05]  /*6440*/  BSYNC B1 ;  /* 0x0000000000017941 */ /* 0x000fea0003800000 */
.L_x_1213:
        /* <DEDUP_REMOVED lines=15> */
.L_x_1217:
[----:B------:R-:W-:Y:S05]  /*6540*/  BSYNC B1 ;  /* 0x0000000000017941 */ /* 0x000fea0003800000 */
.L_x_1216:
[----:B------:R-:W-:Y:S04]  /*6550*/  BSSY B1, `(.L_x_1218) ;  /* 0x000000f000017945 */ /* 0x000fe80003800000 */
[----:B------:R-:W-:Y:S05]  /*6560*/  @P2 BRA `(.L_x_1219) ;  /* 0x0000000000142947 */ /* 0x000fea0003800000 */
[----:B------:R-:W-:Y:S01]  /*6570*/  IMAD.MOV.U32 R157, RZ, RZ, RZ ;  /* 0x000000ffff9d7224 */ /* 0x000fe200078e00ff */
[----:B------:R-:W-:Y:S06]  /*6580*/  @!P4 BRA `(.L_x_1220) ;  /* 0x00000000002cc947 */ /* 0x000fec0003800000 */
[----:B-----5:R-:W-:-:S04]  /*6590*/  PRMT R157, R39, 0x7632, R157 ;  /* 0x00007632279d7816 */ /* 0x020fc8000000009d */
[----:B------:R-:W-:Y:S01]  /*65a0*/  SHF.L.U32 R157, R157, 0x10, RZ ;  /* 0x000000109d9d7819 */ /* 0x000fe200000006ff */
[----:B------:R-:W-:Y:S06]  /*65b0*/  BRA `(.L_x_1220) ;  /* 0x0000000000207947 */ /* 0x000fec0003800000 */
.L_x_1219:
        /* <DEDUP_REMOVED lines=8> */
.L_x_1220:
[----:B------:R-:W-:Y:S05]  /*6640*/  BSYNC B1 ;  /* 0x0000000000017941 */ /* 0x000fea0003800000 */
.L_x_1218:
        /* <DEDUP_REMOVED lines=16> */
.L_x_1222:
[----:B------:R-:W-:Y:S05]  /*6750*/  BSYNC B1 ;  /* 0x0000000000017941 */ /* 0x000fea0003800000 */
.L_x_1221:
        /* <DEDUP_REMOVED lines=8> */
.L_x_1180:
[----:B------:R-:W-:Y:S05]  /*67e0*/  BSYNC B0 ;  /* 0x0000000000007941 */ /* 0x000fea0003800000 */
.L_x_1179:
[----:B------:R-:W-:Y:S01]  /*67f0*/  ISETP.NE.AND P4, PT, R219, RZ, PT ;  /* 0x000000ffdb00720c */ /* 0x000fe20003f85270 */
[----:B------:R-:W-:-:S12]  /*6800*/  BSSY B0, `(.L_x_1223) ;  /* 0x0000112000007945 */ /* 0x000fd80003800000 */
[----:B------:R-:W-:Y:S05]  /*6810*/  @!P4 BRA `(.L_x_1224) ;  /* 0x000000100040c947 */ /* 0x000fea0003800000 */
[----:B------:R-:W-:Y:S04]  /*6820*/  BSSY B1, `(.L_x_1225) ;  /* 0x0000005000017945 */ /* 0x000fe80003800000 */
[----:B------:R-:W-:Y:S05]  /*6830*/  @!P3 BRA `(.L_x_1226) ;  /* 0x00000000000cb947 */ /* 0x000fea0003800000 */
[----:B-----5:R-:W3:Y:S02]  /*6840*/  LDC.64 R144, c[0x0][0x220] ;  /* 0x00008800ff907b82 */ /* 0x020ee40000000a00 */
[----:B---3--:R-:W-:-:S06]  /*6850*/  IMAD.WIDE.U32 R144, R158, 0x10, R144 ;  /* 0x000000109e907825 */ /* 0x008fcc00078e0090 */
[----:B------:R-:W5:Y:S02]  /*6860*/  LDG.E.128 R144, desc[UR4][R144.64] ;  /* 0x0000000490907981 */ /* 0x000f64000c1e1d00 */
.L_x_1226:
[----:B------:R-:W-:Y:S05]  /*6870*/  BSYNC B1 ;  /* 0x0000000000017941 */ /* 0x000fea0003800000 */
.L_x_1225:
[----:B------:R-:W-:Y:S04]  /*6880*/  BSSY B1, `(.L_x_1227) ;  /* 0x0000013000017945 */ /* 0x000fe80003800000 */
[----:B------:R-:W-:Y:S05]  /*6890*/  @P2 BRA `(.L_x_1228) ;  /* 0x00000000001c2947 */ /* 0x000fea0003800000 */
[----:B------:R-:W-:Y:S01]  /*68a0*/  UISETP.NE.U32.AND UP0, UPT, UR8, URZ, UPT ;  /* 0x0000003f0800728c */ /* 0x000fe2000bf05070 */
[----:B012---:R-:W-:-:S03]  /*68b0*/  MOV R157, RZ ;  /* 0x000000ff009d7202 */ /* 0x007fc60000000f00 */
[----:B------:R-:W-:-:S06]  /*68c0*/  UISETP.NE.AND.EX UP0, UPT, UR9, URZ, UPT, UP0 ;  /* 0x0000003f0900728c */ /* 0x000fcc000bf05300 */
[----:B------:R-:W-:-:S13]  /*68d0*/  PLOP3.LUT P4, PT, PT, PT, UP0, 0x80, 0x0 ;  /* 0x000000000000781c */ /* 0x000fda0003f8f008 */
[----:B------:R-:W-:Y:S05]  /*68e0*/  @!P4 BRA `(.L_x_1229) ;  /* 0x000000000030c947 */ /* 0x000fea0003800000 */
[----:B-----5:R-:W-:Y:S01]  /*68f0*/  IMAD.U32 R157, R32, 0x10000, RZ ;  /* 0x00010000209d7824 */ /* 0x020fe200078e00ff */
[----:B------:R-:W-:Y:S06]  /*6900*/  BRA `(.L_x_1229) ;  /* 0x0000000000287947 */ /* 0x000fec0003800000 */
.L_x_1228:
        /* <DEDUP_REMOVED lines=10> */
.L_x_1229:
[----:B------:R-:W-:Y:S05]  /*69b0*/  BSYNC B1 ;  /* 0x0000000000017941 */ /* 0x000fea0003800000 */
.L_x_1227:
        /* <DEDUP_REMOVED lines=17> */
.L_x_1231:
[----:B------:R-:W-:Y:S05]  /*6ad0*/  BSYNC B1 ;  /* 0x0000000000017941 */ /* 0x000fea0003800000 */
.L_x_1230:
[----:B------:R-:W-:Y:S04]  /*6ae0*/  BSSY B1, `(.L_x_1232) ;  /* 0x000000f000017945 */ /* 0x000fe80003800000 */
[----:B------:R-:W-:Y:S05]  /*6af0*/  @P2 BRA `(.L_x_1233) ;  /* 0x0000000000142947 */ /* 0x000fea0003800000 */
[----:B------:R-:W-:Y:S01]  /*6b00*/  HFMA2.MMA R157, -RZ, RZ, 0, 0 ;  /* 0x00000000ff9d7435 */ /* 0x000fe200000001ff */
[----:B------:R-:W-:Y:S10]  /*6b10*/  @!P4 BRA `(.L_x_1234) ;  /* 0x00000000002cc947 */ /* 0x000ff40003800000 */
[----:B-----5:R-:W-:-:S05]  /*6b20*/  PRMT R157, R32, 0x7632, R157 ;  /* 0x00007632209d7816 */ /* 0x020fca000000009d */
[----:B------:R-:W-:Y:S01]  /*6b30*/  IMAD.U32 R157, R157, 0x10000, RZ ;  /* 0x000100009d9d7824 */ /* 0x000fe200078e00ff */
[----:B------:R-:W-:Y:S06]  /*6b40*/  BRA `(.L_x_1234) ;  /* 0x0000000000207947 */ /* 0x000fec0003800000 */
.L_x_1233:
        /* <DEDUP_REMOVED lines=8> */
.L_x_1234:
[----:B------:R-:W-:Y:S05]  /*6bd0*/  BSYNC B1 ;  /* 0x0000000000017941 */ /* 0x000fea0003800000 */
.L_x_1232:
        /* <DEDUP_REMOVED lines=16> */
.L_x_1236:
[----:B------:R-:W-:Y:S05]  /*6ce0*/  BSYNC B1 ;  /* 0x0000000000017941 */ /* 0x000fea0003800000 */
.L_x_1235:
[----:B------:R-:W-:Y:S04]  /*6cf0*/  BSSY B1, `(.L_x_1237) ;  /* 0x000000d000017945 */ /* 0x000fe80003800000 */
[----:B------:R-:W-:Y:S05]  /*6d00*/  @P2 BRA `(.L_x_1238) ;  /* 0x0000000000102947 */ /* 0x000fea0003800000 */
[----:B------:R-:W-:Y:S01]  /*6d10*/  HFMA2.MMA R157, -RZ, RZ, 0, 0 ;  /* 0x00000000ff9d7435 */ /* 0x000fe200000001ff */
[----:B------:R-:W-:Y:S10]  /*6d20*/  @!P4 BRA `(.L_x_1239) ;  /* 0x000000000024c947 */ /* 0x000ff40003800000 */
[----:B-----5:R-:W-:Y:S01]  /*6d30*/  IMAD.U32 R157, R33, 0x10000, RZ ;  /* 0x00010000219d7824 */ /* 0x020fe200078e00ff */
[----:B------:R-:W-:Y:S06]  /*6d40*/  BRA `(.L_x_1239) ;  /* 0x00000000001c7947 */ /* 0x000fec0003800000 */
.L_x_1238:
[----:B------:R-:W-:-:S04]  /*6d50*/  ISETP.NE.AND P6, PT, R222, RZ, PT ;  /* 0x000000ffde00720c */ /* 0x000fc80003fc5270 */
[----:B------:R-:W-:-:S05]  /*6d60*/  FSEL R156, R6, RZ, !P6 ;  /* 0x000000ff069c7208 */ /* 0x000fca0007000000 */
[----:B------:R-:W-:-:S04]  /*6d70*/  FFMA.FTZ R156, R186, R159, R156 ;  /* 0x0000009fba9c7223 */ /* 0x000fc8000001009c */
[----:B------:R-:W-:-:S04]  /*6d80*/  FADD.FTZ R156, R188, -R156 ;  /* 0x8000009cbc9c7221 */ /* 0x000fc80000010000 */
[----:B------:R-:W-:Y:S01]  /*6d90*/  FMUL.FTZ R157, R5, R156 ;  /* 0x0000009c059d7220 */ /* 0x000fe20000410000 */
[----:B-----5:R-:W-:-:S05]  /*6da0*/  @P4 SHF.L.U32 R156, R33, 0x10, RZ ;  /* 0x00000010219c4819 */ /* 0x020fca00000006ff */
[----:B------:R-:W-:-:S07]  /*6db0*/  @P4 FADD.FTZ R157, R157, R156 ;  /* 0x0000009c9d9d4221 */ /* 0x000fce0000010000 */
.L_x_1239:
[----:B------:R-:W-:Y:S05]  /*6dc0*/  BSYNC B1 ;  /* 0x0000000000017941 */ /* 0x000fea0003800000 */
.L_x_1237:
        /* <DEDUP_REMOVED lines=15> */
.L_x_1241:
[----:B------:R-:W-:Y:S05]  /*6ec0*/  BSYNC B1 ;  /* 0x0000000000017941 */ /* 0x000fea0003800000 */
.L_x_1240:
[----:B------:R-:W-:Y:S04]  /*6ed0*/  BSSY B1, `(.L_x_1242) ;  /* 0x000000f000017945 */ /* 0x000fe80003800000 */
[----:B------:R-:W-:Y:S05]  /*6ee0*/  @P2 BRA `(.L_x_1243) ;  /* 0x0000000000142947 */ /* 0x000fea0003800000 */
[----:B------:R-:W-:Y:S01]  /*6ef0*/  MOV R157, RZ ;  /* 0x000000ff009d7202 */ /* 0x000fe20000000f00 */
[----:B------:R-:W-:Y:S06]  /*6f00*/  @!P4 BRA `(.L_x_1244) ;  /* 0x00000000002cc947 */ /* 0x000fec0003800000 */
[----:B-----5:R-:W-:-:S05]  /*6f10*/  PRMT R157, R33, 0x7632, R157 ;  /* 0x00007632219d7816 */ /* 0x020fca000000009d */
[----:B------:R-:W-:Y:S01]  /*6f20*/  IMAD.U32 R157, R157, 0x10000, RZ ;  /* 0x000100009d9d7824 */ /* 0x000fe200078e00ff */
[----:B------:R-:W-:Y:S06]  /*6f30*/  BRA `(.L_x_1244) ;  /* 0x0000000000207947 */ /* 0x000fec0003800000 */
.L_x_1243:
        /* <DEDUP_REMOVED lines=8> */
.L_x_1244:
[----:B------:R-:W-:Y:S05]  /*6fc0*/  BSYNC B1 ;  /* 0x0000000000017941 */ /* 0x000fea0003800000 */
.L_x_1242:
        /* <DEDUP_REMOVED lines=16> */
.L_x_1246:
[----:B------:R-:W-:Y:S05]  /*70d0*/  BSYNC B1 ;  /* 0x0000000000017941 */ /* 0x000fea0003800000 */
.L_x_1245:
[----:B------:R-:W-:Y:S04]  /*70e0*/  BSSY B1, `(.L_x_1247) ;  /* 0x000000d000017945 */ /* 0x000fe80003800000 */
[----:B------:R-:W-:Y:S05]  /*70f0*/  @P2 BRA `(.L_x_1248) ;  /* 0x0000000000102947 */ /* 0x000fea0003800000 */
[----:B------:R-:W-:Y:S01]  /*7100*/  MOV R157, RZ ;  /* 0x000000ff009d7202 */ /* 0x000fe20000000f00 */
[----:B------:R-:W-:Y:S06]  /*7110*/  @!P4 BRA `(.L_x_1249) ;  /* 0x000000000024c947 */ /* 0x000fec0003800000 */
[----:B-----5:R-:W-:Y:S01]  /*7120*/  IMAD.U32 R157, R34, 0x10000, RZ ;  /* 0x00010000229d7824 */ /* 0x020fe200078e00ff */
[----:B------:R-:W-:Y:S06]  /*7130*/  BRA `(.L_x_1249) ;  /* 0x00000000001c7947 */ /* 0x000fec0003800000 */
.L_x_1248:
[----:B------:R-:W-:-:S04]  /*7140*/  ISETP.NE.AND P6, PT, R222, RZ, PT ;  /* 0x000000ffde00720c */ /* 0x000fc80003fc5270 */
[----:B------:R-:W-:-:S05]  /*7150*/  FSEL R156, R6, RZ, !P6 ;  /* 0x000000ff069c7208 */ /* 0x000fca0007000000 */
[----:B------:R-:W-:-:S04]  /*7160*/  FFMA.FTZ R156, R187, R159, R156 ;  /* 0x0000009fbb9c7223 */ /* 0x000fc8000001009c */
[----:B------:R-:W-:-:S04]  /*7170*/  FADD.FTZ R156, R189, -R156 ;  /* 0x8000009cbd9c7221 */ /* 0x000fc80000010000 */
[----:B------:R-:W-:Y:S01]  /*7180*/  FMUL.FTZ R157, R5, R156 ;  /* 0x0000009c059d7220 */ /* 0x000fe20000410000 */
[----:B-----5:R-:W-:-:S05]  /*7190*/  @P4 SHF.L.U32 R156, R34, 0x10, RZ ;  /* 0x00000010229c4819 */ /* 0x020fca00000006ff */
[----:B------:R-:W-:-:S07]  /*71a0*/  @P4 FADD.FTZ R157, R157, R156 ;  /* 0x0000009c9d9d4221 */ /* 0x000fce0000010000 */
.L_x_1249:
[----:B------:R-:W-:Y:S05]  /*71b0*/  BSYNC B1 ;  /* 0x0000000000017941 */ /* 0x000fea0003800000 */
.L_x_1247:
        /* <DEDUP_REMOVED lines=15> */
.L_x_1251:
[----:B------:R-:W-:Y:S05]  /*72b0*/  BSYNC B1 ;  /* 0x0000000000017941 */ /* 0x000fea0003800000 */
.L_x_1250:
[----:B------:R-:W-:Y:S04]  /*72c0*/  BSSY B1, `(.L_x_1252) ;  /* 0x000000f000017945 */ /* 0x000fe80003800000 */
[----:B------:R-:W-:Y:S05]  /*72d0*/  @P2 BRA `(.L_x_1253) ;  /* 0x0000000000142947 */ /* 0x000fea0003800000 */
[----:B------:R-:W-:Y:S01]  /*72e0*/  MOV R157, RZ ;  /* 0x000000ff009d7202 */ /* 0x000fe20000000f00 */
[----:B------:R-:W-:Y:S06]  /*72f0*/  @!P4 BRA `(.L_x_1254) ;  /* 0x00000000002cc947 */ /* 0x000fec0003800000 */
[----:B-----5:R-:W-:-:S04]  /*7300*/  PRMT R157, R34, 0x7632, R157 ;  /* 0x00007632229d7816 */ /* 0x020fc8000000009d */
[----:B------:R-:W-:Y:S01]  /*7310*/  SHF.L.U32 R157, R157, 0x10, RZ ;  /* 0x000000109d9d7819 */ /* 0x000fe200000006ff */
[----:B------:R-:W-:Y:S06]  /*7320*/  BRA `(.L_x_1254) ;  /* 0x0000000000207947 */ /* 0x000fec0003800000 */
.L_x_1253:
        /* <DEDUP_REMOVED lines=8> */
.L_x_1254:
[----:B------:R-:W-:Y:S05]  /*73b0*/  BSYNC B1 ;  /* 0x0000000000017941 */ /* 0x000fea0003800000 */
.L_x_1252:
        /* <DEDUP_REMOVED lines=16> */
.L_x_1256:
[----:B------:R-:W-:Y:S05]  /*74c0*/  BSYNC B1 ;  /* 0x0000000000017941 */ /* 0x000fea0003800000 */
.L_x_1255:
[----:B------:R-:W-:Y:S04]  /*74d0*/  BSSY B1, `(.L_x_1257) ;  /* 0x000000d000017945 */ /* 0x000fe80003800000 */
[----:B------:R-:W-:Y:S05]  /*74e0*/  @P2 BRA `(.L_x_1258) ;  /* 0x0000000000102947 */ /* 0x000fea0003800000 */
[----:B------:R-:W-:Y:S01]  /*74f0*/  HFMA2.MMA R157, -RZ, RZ, 0, 0 ;  /* 0x00000000ff9d7435 */ /* 0x000fe200000001ff */
[----:B------:R-:W-:Y:S10]  /*7500*/  @!P4 BRA `(.L_x_1259) ;  /* 0x000000000024c947 */ /* 0x000ff40003800000 */
[----:B-----5:R-:W-:Y:S01]  /*7510*/  IMAD.U32 R157, R35, 0x10000, RZ ;  /* 0x00010000239d7824 */ /* 0x020fe200078e00ff */
[----:B------:R-:W-:Y:S06]  /*7520*/  BRA `(.L_x_1259) ;  /* 0x00000000001c7947 */ /* 0x000fec0003800000 */
.L_x_1258:
[----:B------:R-:W-:-:S04]  /*7530*/  ISETP.NE.AND P6, PT, R222, RZ, PT ;  /* 0x000000ffde00720c */ /* 0x000fc80003fc5270 */
[----:B------:R-:W-:-:S05]  /*7540*/  FSEL R156, R6, RZ, !P6 ;  /* 0x000000ff069c7208 */ /* 0x000fca0007000000 */
[----:B------:R-:W-:-:S04]  /*7550*/  FFMA.FTZ R156, R190, R159, R156 ;  /* 0x0000009fbe9c7223 */ /* 0x000fc8000001009c */
[----:B------:R-:W-:-:S04]  /*7560*/  FADD.FTZ R156, R192, -R156 ;  /* 0x8000009cc09c7221 */ /* 0x000fc80000010000 */
[----:B------:R-:W-:Y:S01]  /*7570*/  FMUL.FTZ R157, R5, R156 ;  /* 0x0000009c059d7220 */ /* 0x000fe20000410000 */
[----:B-----5:R-:W-:-:S05]  /*7580*/  @P4 SHF.L.U32 R156, R35, 0x10, RZ ;  /* 0x00000010239c4819 */ /* 0x020fca00000006ff */
[----:B------:R-:W-:-:S07]  /*7590*/  @P4 FADD.FTZ R157, R157, R156 ;  /* 0x0000009c9d9d4221 */ /* 0x000fce0000010000 */
.L_x_1259:
[----:B------:R-:W-:Y:S05]  /*75a0*/  BSYNC B1 ;  /* 0x0000000000017941 */ /* 0x000fea0003800000 */
.L_x_1257:
        /* <DEDUP_REMOVED lines=15> */
.L_x_1261:
[----:B------:R-:W-:Y:S05]  /*76a0*/  BSYNC B1 ;  /* 0x0000000000017941 */ /* 0x000fea0003800000 */
.L_x_1260:
[----:B------:R-:W-:Y:S04]  /*76b0*/  BSSY B1, `(.L_x_1262) ;  /* 0x000000f000017945 */ /* 0x000fe80003800000 */
[----:B------:R-:W-:Y:S05]  /*76c0*/  @P2 BRA `(.L_x_1263) ;  /* 0x0000000000142947 */ /* 0x000fea0003800000 */
[----:B------:R-:W-:Y:S01]  /*76d0*/  HFMA2.MMA R6, -RZ, RZ, 0, 0 ;  /* 0x00000000ff067435 */ /* 0x000fe200000001ff */
[----:B------:R-:W-:Y:S10]  /*76e0*/  @!P4 BRA `(.L_x_1264) ;  /* 0x00000000002cc947 */ /* 0x000ff40003800000 */
[----:B-----5:R-:W-:-:S04]  /*76f0*/  PRMT R6, R35, 0x7632, R6 ;  /* 0x0000763223067816 */ /* 0x020fc80000000006 */
[----:B------:R-:W-:Y:S01]  /*7700*/  SHF.L.U32 R6, R6, 0x10, RZ ;  /* 0x0000001006067819 */ /* 0x000fe200000006ff */
[----:B------:R-:W-:Y:S06]  /*7710*/  BRA `(.L_x_1264) ;  /* 0x0000000000207947 */ /* 0x000fec0003800000 */
.L_x_1263:
[----:B------:R-:W-:-:S04]  /*7720*/  ISETP.NE.AND P2, PT, R222, RZ, PT ;  /* 0x000000ffde00720c */ /* 0x000fc80003f45270 */
[----:B------:R-:W-:-:S05]  /*7730*/  FSEL R6, R6, RZ, !P2 ;  /* 0x000000ff06067208 */ /* 0x000fca0005000000 */
[----:B------:R-:W-:-:S04]  /*7740*/  FFMA.FTZ R6, R200, R159, R6 ;  /* 0x0000009fc8067223 */ /* 0x000fc80000010006 */
[----:B------:R-:W-:-:S04]  /*7750*/  FADD.FTZ R6, R201, -R6 ;  /* 0x80000006c9067221 */ /* 0x000fc80000010000 */
[----:B------:R-:W-:Y:S01]  /*7760*/  FMUL.FTZ R6, R5, R6 ;  /* 0x0000000605067220 */ /* 0x000fe20000410000 */
[----:B-----5:R-:W-:-:S04]  /*7770*/  @P4 PRMT R5, R35, 0x7632, R5 ;  /* 0x0000763223054816 */ /* 0x020fc80000000005 */
[----:B------:R-:W-:-:S05]  /*7780*/  @P4 SHF.L.U32 R5, R5, 0x10, RZ ;  /* 0x0000001005054819 */ /* 0x000fca00000006ff */
[----:B------:R-:W-:-:S07]  /*7790*/  @P4 FADD.FTZ R6, R6, R5 ;  /* 0x0000000506064221 */ /* 0x000fce0000010000 */
.L_x_1264:
[----:B------:R-:W-:Y:S05]  /*77a0*/  BSYNC B1 ;  /* 0x0000000000017941 */ /* 0x000fea0003800000 */
.L_x_1262:
        /* <DEDUP_REMOVED lines=16> */
.L_x_1266:
[----:B------:R-:W-:Y:S05]  /*78b0*/  BSYNC B1 ;  /* 0x0000000000017941 */ /* 0x000fea0003800000 */
.L_x_1265:
[----:B------:R-:W0:Y:S02]  /*78c0*/  @P5 LDC.64 R156, c[0x0][0x308] ;  /* 0x0000c200ff9c5b82 */ /* 0x000e240000000a00 */
[----:B0-----:R-:W-:-:S05]  /*78d0*/  @P5 IMAD.WIDE.U32 R6, R7, 0x10, R156 ;  /* 0x0000001007065825 */ /* 0x001fca00078e009c */
[----:B------:R0:W-:Y:S02]  /*78e0*/  @P5 STG.E.128 desc[UR4][R6.64], R148 ;  /* 0x0000009406005986 */ /* 0x0001e4000c101d04 */
[----:B0-----:R-:W0:Y:S02]  /*78f0*/  @P3 LDC.64 R6, c[0x0][0x2f8] ;  /* 0x0000be00ff063b82 */ /* 0x001e240000000a00 */
[----:B0-----:R-:W-:-:S05]  /*7900*/  @P3 IMAD.WIDE.U32 R6, R158, 0x10, R6 ;  /* 0x000000109e063825 */ /* 0x001fca00078e0006 */
[----:B------:R3:W-:Y:S02]  /*7910*/  @P3 STG.E.128 desc[UR4][R6.64], R152 ;  /* 0x0000009806003986 */ /* 0x0007e4000c101d04 */
.L_x_1224:
[----:B------:R-:W-:Y:S05]  /*7920*/  BSYNC B0 ;  /* 0x0000000000007941 */ /* 0x000fea0003800000 */
.L_x_1223:
[----:B------:R-:W-:Y:S02]  /*7930*/  IADD3 R4, R4, UR14, RZ ;  /* 0x0000000e04047c10 */ /* 0x000fe4000fffe0ff */
[----:B------:R-:W-:Y:S02]  /*7940*/  ISETP.NE.AND P3, PT, R160, RZ, PT ;  /* 0x000000ffa000720c */ /* 0x000fe40003f65270 */
[----:B------:R-:W-:Y:S02]  /*7950*/  ISETP.GE.AND P2, PT, R4, UR15, PT ;  /* 0x0000000f04007c0c */ /* 0x000fe4000bf46270 */
[----:B------:R-:W-:-:S11]  /*7960*/  SEL R221, RZ, 0x1, P3 ;  /* 0x00000001ffdd7807 */ /* 0x000fd60001800000 */
[----:B------:R-:W-:Y:S05]  /*7970*/  @!P2 BRA `(.L_x_1267) ;  /* 0xffffff940058a947 */ /* 0x000fea000383ffff */
.L_x_1074:
[----:B------:R-:W4:Y:S01]  /*7980*/  S2R R0, SR_TID.X ;  /* 0x0000000000007919 */ /* 0x000f220000002100 */
[----:B------:R-:W4:Y:S01]  /*7990*/  S2UR UR11, SR_CTAID.X ;  /* 0x00000000000b79c3 */ /* 0x000f220000002500 */
[----:B------:R-:W-:Y:S01]  /*79a0*/  ISETP.NE.AND P2, PT, R220, RZ, PT ;  /* 0x000000ffdc00720c */ /* 0x000fe20003f45270 */
[----:B------:R-:W-:Y:S01]  /*79b0*/  BSSY B0, `(.L_x_1268) ;  /* 0x0000012000007945 */ /* 0x000fe20003800000 */
[----:B----45:R-:W-:-:S05]  /*79c0*/  LEA.HI R5, R0, UR11, RZ, 0x18 ;  /* 0x0000000b00057c11 */ /* 0x030fca000f8fc0ff */
[----:B------:R-:W-:-:S05]  /*79d0*/  IMAD R2, R5, R2, RZ ;  /* 0x0000000205027224 */ /* 0x000fca00078e02ff */
[----:B------:R-:W-:Y:S01]  /*79e0*/  LEA.HI R9, R2, R3, RZ, 0x1d ;  /* 0x0000000302097211 */ /* 0x000fe200078fe8ff */
[----:B------:R-:W-:Y:S06]  /*79f0*/  @!P2 BRA `(.L_x_1269) ;  /* 0x000000000034a947 */ /* 0x000fec0003800000 */
[----:B------:R-:W4:Y:S08]  /*7a00*/  LDC.64 R2, c[0x0][0x2d0] ;  /* 0x0000b400ff027b82 */ /* 0x000f300000000a00 */
[----:B------:R-:W5:Y:S08]  /*7a10*/  LDC.64 R4, c[0x0][0x2d8] ;  /* 0x0000b600ff047b82 */ /* 0x000f700000000a00 */
[----:B---3--:R-:W3:Y:S01]  /*7a20*/  LDC.64 R6, c[0x0][0x2f0] ;  /* 0x0000bc00ff067b82 */ /* 0x008ee20000000a00 */
[----:B----4-:R-:W-:-:S05]  /*7a30*/  IMAD.WIDE.U32 R2, R9, 0x20, R2 ;  /* 0x0000002009027825 */ /* 0x010fca00078e0002 */
[----:B------:R4:W-:Y:S01]  /*7a40*/  STG.E.128 desc[UR4][R2.64], R108 ;  /* 0x0000006c02007986 */ /* 0x0009e2000c101d04 */
[----:B-----5:R-:W-:-:S03]  /*7a50*/  IMAD.WIDE.U32 R4, R9, 0x20, R4 ;  /* 0x0000002009047825 */ /* 0x020fc600078e0004 */
[----:B------:R4:W-:Y:S04]  /*7a60*/  STG.E.128 desc[UR4][R2.64+0x10], R104 ;  /* 0x0000106802007986 */ /* 0x0009e8000c101d04 */
[----:B------:R4:W-:Y:S01]  /*7a70*/  STG.E.128 desc[UR4][R4.64], R140 ;  /* 0x0000008c04007986 */ /* 0x0009e2000c101d04 */
[----:B---3--:R-:W-:-:S03]  /*7a80*/  IMAD.WIDE.U32 R6, R9, 0x20, R6 ;  /* 0x0000002009067825 */ /* 0x008fc600078e0006 */
[----:B------:R4:W-:Y:S01]  /*7a90*/  STG.E.128 desc[UR4][R4.64+0x10], R136 ;  /* 0x0000108804007986 */ /* 0x0009e2000c101d04 */
[----:B------:R-:W-:-:S03]  /*7aa0*/  VIADD R9, R9, 0x100 ;  /* 0x0000010009097836 */ /* 0x000fc60000000000 */
[----:B------:R4:W-:Y:S04]  /*7ab0*/  STG.E.128 desc[UR4][R6.64], R76 ;  /* 0x0000004c06007986 */ /* 0x0009e8000c101d04 */
[----:B------:R4:W-:Y:S02]  /*7ac0*/  STG.E.128 desc[UR4][R6.64+0x10], R72 ;  /* 0x0000104806007986 */ /* 0x0009e4000c101d04 */
.L_x_1269:
[----:B------:R-:W-:Y:S05]  /*7ad0*/  BSYNC B0 ;  /* 0x0000000000007941 */ /* 0x000fea0003800000 */
.L_x_1268:
[----:B------:R-:W-:Y:S04]  /*7ae0*/  BSSY B0, `(.L_x_1270) ;  /* 0x000000f000007945 */ /* 0x000fe80003800000 */
[----:B------:R-:W-:Y:S05]  /*7af0*/  @!P0 BRA `(.L_x_1271) ;  /* 0x0000000000348947 */ /* 0x000fea0003800000 */
[----:B----4-:R-:W4:Y:S08]  /*7b00*/  LDC.64 R2, c[0x0][0x2d0] ;  /* 0x0000b400ff027b82 */ /* 0x010f300000000a00 */
        /* <DEDUP_REMOVED lines=9> */
[----:B------:R-:W-:-:S03]  /*7ba0*/  IADD3 R9, R9, 0x100, RZ ;  /* 0x0000010009097810 */ /* 0x000fc60007ffe0ff */
[----:B------:R4:W-:Y:S04]  /*7bb0*/  STG.E.128 desc[UR4][R6.64], R68 ;  /* 0x0000004406007986 */ /* 0x0009e8000c101d04 */
[----:B------:R4:W-:Y:S02]  /*7bc0*/  STG.E.128 desc[UR4][R6.64+0x10], R64 ;  /* 0x0000104006007986 */ /* 0x0009e4000c101d04 */
.L_x_1271:
[----:B------:R-:W-:Y:S05]  /*7bd0*/  BSYNC B0 ;  /* 0x0000000000007941 */ /* 0x000fea0003800000 */
.L_x_1270:
        /* <DEDUP_REMOVED lines=15> */
.L_x_1273:
[----:B------:R-:W-:Y:S05]  /*7cd0*/  BSYNC B0 ;  /* 0x0000000000007941 */ /* 0x000fea0003800000 */
.L_x_1272:
[----:B------:R-:W-:-:S13]  /*7ce0*/  ISETP.NE.AND P0, PT, R219, RZ, PT ;  /* 0x000000ffdb00720c */ /* 0x000fda0003f05270 */
[----:B------:R-:W-:Y:S05]  /*7cf0*/  @!P0 EXIT ;  /* 0x000000000000894d */ /* 0x000fea0003800000 */
[----:B----4-:R-:W4:Y:S08]  /*7d00*/  LDC.64 R2, c[0x0][0x2d0] ;  /* 0x0000b400ff027b82 */ /* 0x010f300000000a00 */
[----:B------:R-:W5:Y:S08]  /*7d10*/  LDC.64 R4, c[0x0][0x2d8] ;  /* 0x0000b600ff047b82 */ /* 0x000f700000000a00 */
[----:B---3--:R-:W3:Y:S01]  /*7d20*/  LDC.64 R6, c[0x0][0x2f0] ;  /* 0x0000bc00ff067b82 */ /* 0x008ee20000000a00 */
[----:B----4-:R-:W-:-:S05]  /*7d30*/  IMAD.WIDE.U32 R2, R9, 0x20, R2 ;  /* 0x0000002009027825 */ /* 0x010fca00078e0002 */
[----:B------:R-:W-:Y:S01]  /*7d40*/  STG.E.128 desc[UR4][R2.64], R84 ;  /* 0x0000005402007986 */ /* 0x000fe2000c101d04 */
[----:B-----5:R-:W-:-:S03]  /*7d50*/  IMAD.WIDE.U32 R4, R9, 0x20, R4 ;  /* 0x0000002009047825 */ /* 0x020fc600078e0004 */
[----:B------:R-:W-:Y:S04]  /*7d60*/  STG.E.128 desc[UR4][R2.64+0x10], R80 ;  /* 0x0000105002007986 */ /* 0x000fe8000c101d04 */
[----:B------:R-:W-:Y:S01]  /*7d70*/  STG.E.128 desc[UR4][R4.64], R116 ;  /* 0x0000007404007986 */ /* 0x000fe2000c101d04 */
[----:B---3--:R-:W-:-:S03]  /*7d80*/  IMAD.WIDE.U32 R6, R9, 0x20, R6 ;  /* 0x0000002009067825 */ /* 0x008fc600078e0006 */
[----:B------:R-:W-:Y:S04]  /*7d90*/  STG.E.128 desc[UR4][R4.64+0x10], R112 ;  /* 0x0000107004007986 */ /* 0x000fe8000c101d04 */
[----:B------:R-:W-:Y:S04]  /*7da0*/  STG.E.128 desc[UR4][R6.64], R52 ;  /* 0x0000003406007986 */ /* 0x000fe8000c101d04 */
[----:B------:R-:W-:Y:S01]  /*7db0*/  STG.E.128 desc[UR4][R6.64+0x10], R48 ;  /* 0x0000103006007986 */ /* 0x000fe2000c101d04 */
[----:B------:R-:W-:Y:S05]  /*7dc0*/  EXIT ;  /* 0x000000000000794d */ /* 0x000fea0003800000 */
.L_x_1090:
[----:B------:R-:W-:Y:S01]  /*7dd0*/  HFMA2.MMA R157, -RZ, RZ, 0, 1.847743988037109375e-06 ;  /* 0x0000001fff9d7435 */ /* 0x000fe200000001ff */
[----:B------:R-:W-:Y:S01]  /*7de0*/  MOV R159, R214 ;  /* 0x000000d6009f7202 */ /* 0x000fe20000000f00 */
[----:B------:R-:W-:Y:S01]  /*7df0*/  IMAD.MOV.U32 R156, RZ, RZ, 0x10 ;  /* 0x00000010ff9c7424 */ /* 0x000fe200078e00ff */
[----:B------:R-:W-:-:S08]  /*7e00*/  MOV R158, 0xffffffff ;  /* 0xffffffff009e7802 */ /* 0x000fd00000000f00 */
[----:B-----5:R-:W-:Y:S05]  /*7e10*/  WARPSYNC.COLLECTIVE R158, `(.L_x_1274) ;  /* 0x000000009e087348 */ /* 0x020fea0003c00000 */
[----:B------:R0:W1:Y:S02]  /*7e20*/  SHFL.DOWN P5, R194, R159, R156, R157 ;  /* 0x0800009c9fc27389 */ /* 0x00006400000a009d */
[----:B01---5:R-:W-:Y:S01]  /*7e30*/  ENDCOLLECTIVE ;  /* 0x000000000000791b */ /* 0x023fe20003800000 */
.L_x_1274:
[----:B------:R-:W-:Y:S01]  /*7e40*/  MOV R159, R215 ;  /* 0x000000d7009f7202 */ /* 0x000fe20000000f00 */
[----:B------:R-:W-:-:S07]  /*7e50*/  FADD.FTZ R214, R194, R214 ;  /* 0x000000d6c2d67221 */ /* 0x000fce0000010000 */
[----:B------:R-:W-:Y:S05]  /*7e60*/  WARPSYNC.COLLECTIVE R158, `(.L_x_1275) ;  /* 0x000000009e087348 */ /* 0x000fea0003c00000 */
[----:B------:R0:W1:Y:S02]  /*7e70*/  SHFL.DOWN P5, R194, R159, R156, R157 ;  /* 0x0800009c9fc27389 */ /* 0x00006400000a009d */
[----:B01----:R-:W-:Y:S01]  /*7e80*/  ENDCOLLECTIVE ;  /* 0x000000000000791b */ /* 0x003fe20003800000 */
.L_x_1275:
[----:B------:R-:W-:Y:S01]  /*7e90*/  HFMA2.MMA R156, -RZ, RZ, 0, 4.76837158203125e-07 ;  /* 0x00000008ff9c7435 */ /* 0x000fe200000001ff */
[----:B------:R-:W-:Y:S02]  /*7ea0*/  IMAD.MOV.U32 R159, RZ, RZ, R214 ;  /* 0x000000ffff9f7224 */ /* 0x000fe400078e00d6 */
[----:B------:R-:W-:-:S08]  /*7eb0*/  FADD.FTZ R215, R194, R215 ;  /* 0x000000d7c2d77221 */ /* 0x000fd00000010000 */
[----:B------:R-:W-:Y:S05]  /*7ec0*/  WARPSYNC.COLLECTIVE R158, `(.L_x_1276) ;  /* 0x000000009e087348 */ /* 0x000fea0003c00000 */
[----:B------:R0:W1:Y:S02]  /*7ed0*/  SHFL.DOWN P5, R194, R159, R156, R157 ;  /* 0x0800009c9fc27389 */ /* 0x00006400000a009d */
[----:B01----:R-:W-:Y:S01]  /*7ee0*/  ENDCOLLECTIVE ;  /* 0x000000000000791b */ /* 0x003fe20003800000 */
.L_x_1276:
[----:B------:R-:W-:Y:S01]  /*7ef0*/  MOV R159, R215 ;  /* 0x000000d7009f7202 */ /* 0x000fe20000000f00 */
[----:B------:R-:W-:-:S07]  /*7f00*/  FADD.FTZ R214, R214, R194 ;  /* 0x000000c2d6d67221 */ /* 0x000fce0000010000 */
[----:B------:R-:W-:Y:S05]  /*7f10*/  WARPSYNC.COLLECTIVE R158, `(.L_x_1277) ;  /* 0x000000009e087348 */ /* 0x000fea0003c00000 */
[----:B------:R0:W1:Y:S02]  /*7f20*/  SHFL.DOWN P5, R194, R159, R156, R157 ;  /* 0x0800009c9fc27389 */ /* 0x00006400000a009d */
[----:B01----:R-:W-:Y:S01]  /*7f30*/  ENDCOLLECTIVE ;  /* 0x000000000000791b */ /* 0x003fe20003800000 */
.L_x_1277:
[----:B------:R-:W-:Y:S01]  /*7f40*/  MOV R159, R214 ;  /* 0x000000d6009f7202 */ /* 0x000fe20000000f00 */
[----:B------:R-:W-:Y:S02]  /*7f50*/  IMAD.MOV.U32 R156, RZ, RZ, 0x4 ;  /* 0x00000004ff9c7424 */ /* 0x000fe400078e00ff */
[----:B------:R-:W-:-:S07]  /*7f60*/  FADD.FTZ R215, R215, R194 ;  /* 0x000000c2d7d77221 */ /* 0x000fce0000010000 */
[----:B------:R-:W-:Y:S05]  /*7f70*/  WARPSYNC.COLLECTIVE R158, `(.L_x_1278) ;  /* 0x000000009e087348 */ /* 0x000fea0003c00000 */
[----:B------:R0:W1:Y:S02]  /*7f80*/  SHFL.DOWN P5, R194, R159, R156, R157 ;  /* 0x0800009c9fc27389 */ /* 0x00006400000a009d */
[----:B01----:R-:W-:Y:S01]  /*7f90*/  ENDCOLLECTIVE ;  /* 0x000000000000791b */ /* 0x003fe20003800000 */
.L_x_1278:
[----:B------:R-:W-:Y:S02]  /*7fa0*/  MOV R159, R215 ;  /* 0x000000d7009f7202 */ /* 0x000fe40000000f00 */
[----:B------:R-:W-:-:S07]  /*7fb0*/  MOV R163, R194 ;  /* 0x000000c200a37202 */ /* 0x000fce0000000f00 */
[----:B------:R-:W-:Y:S05]  /*7fc0*/  WARPSYNC.COLLECTIVE R158, `(.L_x_1279) ;  /* 0x000000009e087348 */ /* 0x000fea0003c00000 */
[----:B------:R0:W1:Y:S02]  /*7fd0*/  SHFL.DOWN P5, R194, R159, R156, R157 ;  /* 0x0800009c9fc27389 */ /* 0x00006400000a009d */
[----:B01----:R-:W-:Y:S01]  /*7fe0*/  ENDCOLLECTIVE ;  /* 0x000000000000791b */ /* 0x003fe20003800000 */
.L_x_1279:
[----:B------:R-:W-:Y:S01]  /*7ff0*/  FADD.FTZ R163, R214, R163 ;  /* 0x000000a3d6a37221 */ /* 0x000fe20000010000 */
[----:B------:R-:W-:-:S03]  /*8000*/  HFMA2.MMA R156, -RZ, RZ, 0, 1.1920928955078125e-07 ;  /* 0x00000002ff9c7435 */ /* 0x000fc600000001ff */
[----:B------:R-:W-:Y:S01]  /*8010*/  IMAD.MOV.U32 R159, RZ, RZ, R163 ;  /* 0x000000ffff9f7224 */ /* 0x000fe200078e00a3 */
[----:B------:R-:W-:-:S07]  /*8020*/  MOV R162, R194 ;  /* 0x000000c200a27202 */ /* 0x000fce0000000f00 */
[----:B------:R-:W-:Y:S05]  /*8030*/  WARPSYNC.COLLECTIVE R158, `(.L_x_1280) ;  /* 0x000000009e087348 */ /* 0x000fea0003c00000 */
[----:B------:R0:W1:Y:S02]  /*8040*/  SHFL.DOWN P5, R194, R159, R156, R157 ;  /* 0x0800009c9fc27389 */ /* 0x00006400000a009d */
[----:B01----:R-:W-:Y:S01]  /*8050*/  ENDCOLLECTIVE ;  /* 0x000000000000791b */ /* 0x003fe20003800000 */
.L_x_1280:
[----:B------:R-:W-:-:S05]  /*8060*/  FADD.FTZ R162, R215, R162 ;  /* 0x000000a2d7a27221 */ /* 0x000fca0000010000 */
[----:B------:R-:W-:Y:S01]  /*8070*/  MOV R159, R162 ;  /* 0x000000a2009f7202 */ /* 0x000fe20000000f00 */
[----:B------:R-:W-:-:S07]  /*8080*/  FADD.FTZ R163, R163, R194 ;  /* 0x000000c2a3a37221 */ /* 0x000fce0000010000 */
[----:B------:R-:W-:Y:S05]  /*8090*/  WARPSYNC.COLLECTIVE R158, `(.L_x_1281) ;  /* 0x000000009e087348 */ /* 0x000fea0003c00000 */
[----:B------:R0:W1:Y:S02]  /*80a0*/  SHFL.DOWN P5, R194, R159, R156, R157 ;  /* 0x0800009c9fc27389 */ /* 0x00006400000a009d */
[----:B01----:R-:W-:Y:S01]  /*80b0*/  ENDCOLLECTIVE ;  /* 0x000000000000791b */ /* 0x003fe20003800000 */
.L_x_1281:
[----:B------:R-:W-:Y:S01]  /*80c0*/  MOV R159, R163 ;  /* 0x000000a3009f7202 */ /* 0x000fe20000000f00 */
[----:B------:R-:W-:Y:S02]  /*80d0*/  IMAD.MOV.U32 R156, RZ, RZ, 0x1 ;  /* 0x00000001ff9c7424 */ /* 0x000fe400078e00ff */
[----:B------:R-:W-:-:S07]  /*80e0*/  FADD.FTZ R162, R162, R194 ;  /* 0x000000c2a2a27221 */ /* 0x000fce0000010000 */
[----:B------:R-:W-:Y:S05]  /*80f0*/  WARPSYNC.COLLECTIVE R158, `(.L_x_1282) ;  /* 0x000000009e087348 */ /* 0x000fea0003c00000 */
[----:B------:R0:W1:Y:S02]  /*8100*/  SHFL.DOWN P5, R194, R159, R156, R157 ;  /* 0x0800009c9fc27389 */ /* 0x00006400000a009d */
[----:B01----:R-:W-:Y:S01]  /*8110*/  ENDCOLLECTIVE ;  /* 0x000000000000791b */ /* 0x003fe20003800000 */
.L_x_1282:
[----:B------:R-:W-:Y:S02]  /*8120*/  MOV R159, R162 ;  /* 0x000000a2009f7202 */ /* 0x000fe40000000f00 */
[----:B------:R-:W-:-:S07]  /*8130*/  MOV R195, R194 ;  /* 0x000000c200c37202 */ /* 0x000fce0000000f00 */
[----:B------:R-:W-:Y:S05]  /*8140*/  WARPSYNC.COLLECTIVE R158, `(.L_x_1283) ;  /* 0x000000009e087348 */ /* 0x000fea0003c00000 */
[----:B------:R0:W1:Y:S02]  /*8150*/  SHFL.DOWN P5, R194, R159, R156, R157 ;  /* 0x0800009c9fc27389 */ /* 0x00006400000a009d */
[----:B01----:R-:W-:Y:S01]  /*8160*/  ENDCOLLECTIVE ;  /* 0x000000000000791b */ /* 0x003fe20003800000 */
.L_x_1283:
[----:B------:R-:W-:Y:S01]  /*8170*/  MOV R157, R194 ;  /* 0x000000c2009d7202 */ /* 0x000fe20000000f00 */
[----:B------:R-:W-:Y:S06]  /*8180*/  BRA `(.L_x_1284) ;  /* 0xffffffac00f07947 */ /* 0x000fec000383ffff */
.L_x_1285:
        /* <DEDUP_REMOVED lines=15> */
.L_x_13877:


//--------------------- .text._ZN10layer_norm22ln_bwd_finalize_kernelINS_22Kernel_traits_finalizeILj8192E13__nv_bfloat16S2_S2_S2_fjLb1ELj1024ELj4ENS_18Kernel_traits_baseILj8192ES2_S2_S2_S2_fjLj1024EEEEELb1ELb1EEEvNS_9BwdParamsE --------------------------
	.section	.text._ZN10layer_norm22ln_bwd_finalize_kernelINS_22Kernel_traits_finalizeILj8192E13__nv_bfloat16S2_S2_S2_fjLb1ELj1024ELj4ENS_18Kernel_traits_baseILj8192ES2_S2_S2_S2_fjLj1024EEEEELb1ELb1EEEvNS_9BwdParamsE,"ax",@progbits
	.align	128
        .global         _ZN10layer_norm22ln_bwd_finalize_kernelINS_22Kernel_traits_finalizeILj8192E13__nv_bfloat16S2_S2_S2_fjLb1ELj1024ELj4ENS_18Kernel_traits_baseILj8192ES2_S2_S2_S2_fjLj1024EEEEELb1ELb1EEEvNS_9BwdParamsE
        .type           _ZN10layer_norm22ln_bwd_finalize_kernelINS_22Kernel_traits_finalizeILj8192E13__nv_bfloat16S2_S2_S2_fjLb1ELj1024ELj4ENS_18Kernel_traits_baseILj8192ES2_S2_S2_S2_fjLj1024EEEEELb1ELb1EEEvNS_9BwdParamsE,@function
        .size           _ZN10layer_norm22ln_bwd_finalize_kernelINS_22Kernel_traits_finalizeILj8192E13__nv_bfloat16S2_S2_S2_fjLb1ELj1024ELj4ENS_18Kernel_traits_baseILj8192ES2_S2_S2_S2_fjLj1024EEEEELb1ELb1EEEvNS_9BwdParamsE,(.L_x_13878 - _ZN10layer_norm22ln_bwd_finalize_kernelINS_22Kernel_traits_finalizeILj8192E13__nv_bfloat16S2_S2_S2_fjLb1ELj1024ELj4ENS_18Kernel_traits_baseILj8192ES2_S2_S2_S2_fjLj1024EEEEELb1ELb1EEEvNS_9BwdParamsE)
        .other          _ZN10layer_norm22ln_bwd_finalize_kernelINS_22Kernel_traits_finalizeILj8192E13__nv_bfloat16S2_S2_S2_fjLb1ELj1024ELj4ENS_18Kernel_traits_baseILj8192ES2_S2_S2_S2_fjLj1024EEEEELb1ELb1EEEvNS_9BwdParamsE,@"STO_CUDA_ENTRY STV_DEFAULT"
_ZN10layer_norm22ln_bwd_finalize_kernelINS_22Kernel_traits_finalizeILj8192E13__nv_bfloat16S2_S2_S2_fjLb1ELj1024ELj4ENS_18Kernel_traits_baseILj8192ES2_S2_S2_S2_fjLj1024EEEEELb1ELb1EEEvNS_9BwdParamsE:
.text._ZN10layer_norm22ln_bwd_finalize_kernelINS_22Kernel_traits_finalizeILj8192E13__nv_bfloat16S2_S2_S2_fjLb1ELj1024ELj4ENS_18Kernel_traits_baseILj8192ES2_S2_S2_S2_fjLj1024EEEEELb1ELb1EEEvNS_9BwdParamsE:
        /* <DEDUP_REMOVED lines=17> */
[C---:B------:R-:W-:Y:S02]  /*0110*/  ISETP.GE.U32.AND P0, PT, R2.reuse, 0x10, PT ;  /* 0x000000100200780c */ /* 0x040fe40003f06070 */
[C---:B------:R-:W-:Y:S02]  /*0120*/  LEA R8, R2.reuse, R6, 0x5 ;  /* 0x0000000602087211 */ /* 0x040fe400078e28ff */
[----:B------:R-:W-:Y:S02]  /*0130*/  ISETP.EQ.AND P0, PT, R3, 0x1f, !P0 ;  /* 0x0000001f0300780c */ /* 0x000fe40004702270 */
[----:B------:R-:W-:Y:S01]  /*0140*/  IADD3 R5, R2, R9, RZ ;  /* 0x0000000902057210 */ /* 0x000fe20007ffe0ff */
[----:B0-----:R-:W-:-:S03]  /*0150*/  ULEA UR4, UR5, UR4, 0x18 ;  /* 0x0000000405047291 */ /* 0x001fc6000f8ec03f */
[----:B------:R-:W-:-:S03]  /*0160*/  ULDC UR5, c[0x0][0x218] ;  /* 0x0000860000057ab9 */ /* 0x000fc60000000800 */
[----:B------:R-:W-:Y:S02]  /*0170*/  LEA R6, R7, UR4, 0x2 ;  /* 0x0000000407067c11 */ /* 0x000fe4000f8e10ff */
[----:B------:R-:W-:-:S07]  /*0180*/  LEA R7, R8, UR4, 0x2 ;  /* 0x0000000408077c11 */ /* 0x000fce000f8e10ff */
.L_x_1297:
[----:B0-23--:R-:W0:Y:S01]  /*0190*/  LDC R8, c[0x0][0x210] ;  /* 0x00008400ff087b82 */ /* 0x00de220000000800 */
[----:B------:R-:W-:Y:S01]  /*01a0*/  BSSY B0, `(.L_x_1286) ;  /* 0x0000083000007945 */ /* 0x000fe20003800000 */
[----:B------:R-:W-:Y:S01]  /*01b0*/  HFMA2.MMA R22, -RZ, RZ, 0, 0 ;  /* 0x00000000ff167435 */ /* 0x000fe200000001ff */
[----:B-1----:R-:W-:Y:S02]  /*01c0*/  CS2R R10, SRZ ;  /* 0x00000000000a7805 */ /* 0x002fe4000001ff00 */
[----:B0-----:R-:W-:-:S13]  /*01d0*/  ISETP.GE.U32.AND P1, PT, R3, R8, PT ;  /* 0x000000080300720c */ /* 0x001fda0003f26070 */
[----:B------:R-:W-:Y:S05]  /*01e0*/  @P1 BRA `(.L_x_1287) ;  /* 0x0000000400f81947 */ /* 0x000fea0003800000 */
[----:B------:R-:W-:Y:S02]  /*01f0*/  ISETP.GE.U32.AND P2, PT, R3, R8, PT ;  /* 0x000000080300720c */ /* 0x000fe40003f46070 */
[----:B------:R-:W-:-:S11]  /*0200*/  MOV R21, R3 ;  /* 0x0000000300157202 */ /* 0x000fd60000000f00 */
[----:B------:R-:W0:Y:S08]  /*0210*/  @P2 LDC R17, c[0x0][0x218] ;  /* 0x00008600ff112b82 */ /* 0x000e300000000800 */
[----:B------:R-:W1:Y:S08]  /*0220*/  @P2 LDC.64 R12, c[0x0][0x2d0] ;  /* 0x0000b400ff0c2b82 */ /* 0x000e700000000a00 */
[----:B------:R-:W2:Y:S08]  /*0230*/  @P2 LDC.64 R14, c[0x0][0x2d8] ;  /* 0x0000b600ff0e2b82 */ /* 0x000eb00000000a00 */
[----:B------:R-:W3:Y:S01]  /*0240*/  @P2 LDC.64 R10, c[0x0][0x2f0] ;  /* 0x0000bc00ff0a2b82 */ /* 0x000ee20000000a00 */
[----:B0-----:R-:W-:-:S04]  /*0250*/  @P2 IMAD R17, R21, R17, R4 ;  /* 0x0000001115112224 */ /* 0x001fc800078e0204 */
[----:B-1----:R-:W-:-:S06]  /*0260*/  @P2 IMAD.WIDE.U32 R12, R17, 0x4, R12 ;  /* 0x00000004110c2825 */ /* 0x002fcc00078e000c */
[----:B------:R-:W4:Y:S01]  /*0270*/  @P2 LDG.E R13, desc[UR6][R12.64] ;  /* 0x000000060c0d2981 */ /* 0x000f22000c1e1900 */
[----:B--2---:R-:W-:-:S06]  /*0280*/  @P2 IMAD.WIDE.U32 R14, R17, 0x4, R14 ;  /* 0x00000004110e2825 */ /* 0x004fcc00078e000e */
[----:B------:R-:W2:Y:S01]  /*0290*/  @P2 LDG.E R15, desc[UR6][R14.64] ;  /* 0x000000060e0f2981 */ /* 0x000ea2000c1e1900 */
[----:B---3--:R-:W-:-:S06]  /*02a0*/  @P2 IMAD.WIDE.U32 R16, R17, 0x4, R10 ;  /* 0x0000000411102825 */ /* 0x008fcc00078e000a */
[----:B------:R-:W3:Y:S01]  /*02b0*/  @P2 LDG.E R16, desc[UR6][R16.64] ;  /* 0x0000000610102981 */ /* 0x000ee2000c1e1900 */
[----:B------:R-:W-:-:S04]  /*02c0*/  @P2 IADD3 R21, R21, 0x20, RZ ;  /* 0x0000002015152810 */ /* 0x000fc80007ffe0ff */
[----:B------:R-:W-:Y:S01]  /*02d0*/  ISETP.GE.U32.AND P1, PT, R21, R8, PT ;  /* 0x000000081500720c */ /* 0x000fe20003f26070 */
[----:B------:R-:W-:-:S05]  /*02e0*/  IMAD.IADD R9, R8, 0x1, -R21 ;  /* 0x0000000108097824 */ /* 0x000fca00078e0a15 */
[----:B------:R-:W-:Y:S02]  /*02f0*/  ISETP.LE.U32.OR P1, PT, R9, 0x60, P1 ;  /* 0x000000600900780c */ /* 0x000fe40000f23470 */
[----:B------:R-:W-:Y:S02]  /*0300*/  CS2R R10, SRZ ;  /* 0x00000000000a7805 */ /* 0x000fe4000001ff00 */
[----:B------:R-:W-:Y:S01]  /*0310*/  MOV R22, RZ ;  /* 0x000000ff00167202 */ /* 0x000fe20000000f00 */
[----:B------:R-:W-:Y:S03]  /*0320*/  BSSY B1, `(.L_x_1288) ;  /* 0x0000039000017945 */ /* 0x000fe60003800000 */
[----:B----4-:R-:W-:Y:S01]  /*0330*/  @P2 FADD.FTZ R10, R10, R13 ;  /* 0x0000000d0a0a2221 */ /* 0x010fe20000010000 */
[----:B--2---:R-:W-:Y:S01]  /*0340*/  @P2 FADD.FTZ R22, R22, R15 ;  /* 0x0000000f16162221 */ /* 0x004fe20000010000 */
[----:B---3--:R-:W-:Y:S01]  /*0350*/  @P2 FADD.FTZ R11, R11, R16 ;  /* 0x000000100b0b2221 */ /* 0x008fe20000010000 */
[----:B------:R-:W-:-:S02]  /*0360*/  PLOP3.LUT P2, PT, P2, PT, PT, 0x8, 0x0 ;  /* 0x000000000000781c */ /* 0x000fc4000174e170 */
[----:B------:R-:W-:Y:S11]  /*0370*/  @P1 BRA `(.L_x_1289) ;  /* 0x0000000000cc1947 */ /* 0x000ff60003800000 */
[----:B------:R-:W-:Y:S02]  /*0380*/  PLOP3.LUT P2, PT, PT, PT, PT, 0x8, 0x0 ;  /* 0x000000000000781c */ /* 0x000fe40003f4e170 */
[----:B------:R-:W-:-:S11]  /*0390*/  IADD3 R9, R8, -0x60, RZ ;  /* 0xffffffa008097810 */ /* 0x000fd60007ffe0ff */
.L_x_1290:
[----:B------:R-:W0:Y:S01]  /*03a0*/  LDC.64 R14, c[0x0][0x2d0] ;  /* 0x0000b400ff0e7b82 */ /* 0x000e220000000a00 */
[----:B------:R-:W-:-:S07]  /*03b0*/  IMAD R23, R21, UR5, R4 ;  /* 0x0000000515177c24 */ /* 0x000fce000f8e0204 */
[----:B------:R-:W1:Y:S01]  /*03c0*/  LDC.64 R16, c[0x0][0x2d8] ;  /* 0x0000b600ff107b82 */ /* 0x000e620000000a00 */
[----:B0-----:R-:W-:-:S06]  /*03d0*/  IMAD.WIDE.U32 R24, R23, 0x4, R14 ;  /* 0x0000000417187825 */ /* 0x001fcc00078e000e */
[----:B------:R0:W2:Y:S01]  /*03e0*/  LDG.E R25, desc[UR6][R24.64] ;  /* 0x0000000618197981 */ /* 0x0000a2000c1e1900 */
[----:B-1----:R-:W-:-:S05]  /*03f0*/  IMAD.WIDE.U32 R26, R23, 0x4, R16 ;  /* 0x00000004171a7825 */ /* 0x002fca00078e0010 */
[----:B------:R1:W3:Y:S01]  /*0400*/  LDG.E R20, desc[UR6][R26.64] ;  /* 0x000000061a147981 */ /* 0x0002e2000c1e1900 */
[C---:B------:R-:W-:Y:S02]  /*0410*/  IADD3 R13, R21.reuse, 0x20, RZ ;  /* 0x00000020150d7810 */ /* 0x040fe40007ffe0ff */
[C---:B------:R-:W-:Y:S02]  /*0420*/  IADD3 R19, R21.reuse, 0x40, RZ ;  /* 0x0000004015137810 */ /* 0x040fe40007ffe0ff */
[----:B0-----:R-:W-:-:S03]  /*0430*/  IADD3 R24, R21, 0x60, RZ ;  /* 0x0000006015187810 */ /* 0x001fc60007ffe0ff */
[--C-:B------:R-:W-:Y:S02]  /*0440*/  IMAD R19, R19, UR5, R4.reuse ;  /* 0x0000000513137c24 */ /* 0x100fe4000f8e0204 */
[----:B-1----:R-:W-:-:S04]  /*0450*/  IMAD R27, R13, UR5, R4 ;  /* 0x000000050d1b7c24 */ /* 0x002fc8000f8e0204 */
[----:B------:R-:W-:-:S05]  /*0460*/  IMAD.WIDE.U32 R28, R27, 0x4, R14 ;  /* 0x000000041b1c7825 */ /* 0x000fca00078e000e */
[----:B------:R0:W4:Y:S01]  /*0470*/  LDG.E R18, desc[UR6][R28.64] ;  /* 0x000000061c127981 */ /* 0x000122000c1e1900 */
[----:B------:R-:W-:-:S06]  /*0480*/  IMAD.WIDE.U32 R12, R19, 0x4, R14 ;  /* 0x00000004130c7825 */ /* 0x000fcc00078e000e */
[----:B------:R-:W5:Y:S01]  /*0490*/  LDG.E R13, desc[UR6][R12.64] ;  /* 0x000000060c0d7981 */ /* 0x000f62000c1e1900 */
[----:B0-----:R-:W-:-:S04]  /*04a0*/  IMAD R29, R24, UR5, R4 ;  /* 0x00000005181d7c24 */ /* 0x001fc8000f8e0204 */
[----:B------:R-:W-:-:S05]  /*04b0*/  IMAD.WIDE.U32 R14, R29, 0x4, R14 ;  /* 0x000000041d0e7825 */ /* 0x000fca00078e000e */
[----:B------:R0:W5:Y:S02]  /*04c0*/  LDG.E R12, desc[UR6][R14.64] ;  /* 0x000000060e0c7981 */ /* 0x000164000c1e1900 */
[----:B0-----:R-:W-:-:S04]  /*04d0*/  IMAD.WIDE.U32 R14, R27, 0x4, R16 ;  /* 0x000000041b0e7825 */ /* 0x001fc800078e0010 */
[----:B--2---:R-:W-:Y:S02]  /*04e0*/  FADD.FTZ R25, R25, R10 ;  /* 0x0000000a19197221 */ /* 0x004fe40000010000 */
[----:B------:R0:W2:Y:S02]  /*04f0*/  LDG.E R10, desc[UR6][R14.64] ;  /* 0x000000060e0a7981 */ /* 0x0000a4000c1e1900 */
[----:B0-----:R-:W-:-:S04]  /*0500*/  IMAD.WIDE.U32 R14, R19, 0x4, R16 ;  /* 0x00000004130e7825 */ /* 0x001fc800078e0010 */
[----:B---3--:R-:W-:Y:S01]  /*0510*/  FADD.FTZ R20, R20, R22 ;  /* 0x0000001614147221 */ /* 0x008fe20000010000 */
[----:B------:R-:W-:Y:S01]  /*0520*/  IMAD.WIDE.U32 R16, R29, 0x4, R16 ;  /* 0x000000041d107825 */ /* 0x000fe200078e0010 */
[----:B------:R0:W3:Y:S05]  /*0530*/  LDG.E R24, desc[UR6][R14.64] ;  /* 0x000000060e187981 */ /* 0x0000ea000c1e1900 */
[----:B------:R-:W3:Y:S01]  /*0540*/  LDG.E R16, desc[UR6][R16.64] ;  /* 0x0000000610107981 */ /* 0x000ee2000c1e1900 */
[----:B0-----:R-:W0:Y:S02]  /*0550*/  LDC.64 R14, c[0x0][0x2f0] ;  /* 0x0000bc00ff0e7b82 */ /* 0x001e240000000a00 */
[----:B0-----:R-:W-:-:S04]  /*0560*/  IMAD.WIDE.U32 R22, R23, 0x4, R14 ;  /* 0x0000000417167825 */ /* 0x001fc800078e000e */
[--C-:B------:R-:W-:Y:S01]  /*0570*/  IMAD.WIDE.U32 R26, R27, 0x4, R14.reuse ;  /* 0x000000041b1a7825 */ /* 0x100fe200078e000e */
[----:B------:R0:W3:Y:S05]  /*0580*/  LDG.E R28, desc[UR6][R22.64] ;  /* 0x00000006161c7981 */ /* 0x0000ea000c1e1900 */
[----:B------:R-:W3:Y:S01]  /*0590*/  LDG.E R26, desc[UR6][R26.64] ;  /* 0x000000061a1a7981 */ /* 0x000ee2000c1e1900 */
[----:B0-----:R-:W-:-:S04]  /*05a0*/  IMAD.WIDE.U32 R22, R19, 0x4, R14 ;  /* 0x0000000413167825 */ /* 0x001fc800078e000e */
[----:B------:R-:W-:Y:S01]  /*05b0*/  IMAD.WIDE.U32 R14, R29, 0x4, R14 ;  /* 0x000000041d0e7825 */ /* 0x000fe200078e000e */
[----:B------:R0:W3:Y:S05]  /*05c0*/  LDG.E R19, desc[UR6][R22.64] ;  /* 0x0000000616137981 */ /* 0x0000ea000c1e1900 */
[----:B------:R-:W3:Y:S01]  /*05d0*/  LDG.E R14, desc[UR6][R14.64] ;  /* 0x000000060e0e7981 */ /* 0x000ee2000c1e1900 */
[----:B------:R-:W-:Y:S01]  /*05e0*/  IADD3 R21, R21, 0x80, RZ ;  /* 0x0000008015157810 */ /* 0x000fe20007ffe0ff */
[----:B----4-:R-:W-:-:S03]  /*05f0*/  FADD.FTZ R18, R25, R18 ;  /* 0x0000001219127221 */ /* 0x010fc60000010000 */
[----:B------:R-:W-:Y:S01]  /*0600*/  ISETP.GE.U32.AND P1, PT, R21, R9, PT ;  /* 0x000000091500720c */ /* 0x000fe20003f26070 */
[----:B-----5:R-:W-:Y:S01]  /*0610*/  FADD.FTZ R13, R18, R13 ;  /* 0x0000000d120d7221 */ /* 0x020fe20000010000 */
[----:B--2---:R-:W-:-:S04]  /*0620*/  FADD.FTZ R17, R20, R10 ;  /* 0x0000000a14117221 */ /* 0x004fc80000010000 */
[----:B---3--:R-:W-:-:S04]  /*0630*/  FADD.FTZ R17, R17, R24 ;  /* 0x0000001811117221 */ /* 0x008fc80000010000 */
[----:B0-----:R-:W-:Y:S01]  /*0640*/  FADD.FTZ R22, R17, R16 ;  /* 0x0000001011167221 */ /* 0x001fe20000010000 */
[----:B------:R-:W-:-:S04]  /*0650*/  FADD.FTZ R11, R28, R11 ;  /* 0x0000000b1c0b7221 */ /* 0x000fc80000010000 */
[----:B------:R-:W-:-:S04]  /*0660*/  FADD.FTZ R10, R11, R26 ;  /* 0x0000001a0b0a7221 */ /* 0x000fc80000010000 */
[----:B------:R-:W-:Y:S01]  /*0670*/  FADD.FTZ R19, R10, R19 ;  /* 0x000000130a137221 */ /* 0x000fe20000010000 */
[----:B------:R-:W-:-:S03]  /*0680*/  FADD.FTZ R10, R13, R12 ;  /* 0x0000000c0d0a7221 */ /* 0x000fc60000010000 */
[----:B------:R-:W-:Y:S01]  /*0690*/  FADD.FTZ R11, R19, R14 ;  /* 0x0000000e130b7221 */ /* 0x000fe20000010000 */
[----:B------:R-:W-:Y:S06]  /*06a0*/  @!P1 BRA `(.L_x_1290) ;  /* 0xfffffffc003c9947 */ /* 0x000fec000383ffff */
.L_x_1289:
[----:B------:R-:W-:Y:S05]  /*06b0*/  BSYNC B1 ;  /* 0x0000000000017941 */ /* 0x000fea0003800000 */
.L_x_1288:
[CC--:B------:R-:W-:Y:S01]  /*06c0*/  ISETP.GE.U32.AND P1, PT, R21.reuse, R8.reuse, PT ;  /* 0x000000081500720c */ /* 0x0c0fe20003f26070 */
[----:B------:R-:W-:Y:S01]  /*06d0*/  BSSY B1, `(.L_x_1291) ;  /* 0x000001f000017945 */ /* 0x000fe20003800000 */
[----:B------:R-:W-:-:S04]  /*06e0*/  IADD3 R9, -R21, R8, RZ ;  /* 0x0000000815097210 */ /* 0x000fc80007ffe1ff */
[----:B------:R-:W-:-:S13]  /*06f0*/  ISETP.LE.U32.OR P1, PT, R9, 0x20, P1 ;  /* 0x000000200900780c */ /* 0x000fda0000f23470 */
[----:B------:R-:W-:Y:S05]  /*0700*/  @P1 BRA `(.L_x_1292) ;  /* 0x00000000006c1947 */ /* 0x000fea0003800000 */
[----:B------:R-:W0:Y:S01]  /*0710*/  LDC.64 R24, c[0x0][0x2d0] ;  /* 0x0000b400ff187b82 */ /* 0x000e220000000a00 */
[----:B------:R-:W-:Y:S01]  /*0720*/  ULDC UR8, c[0x0][0x218] ;  /* 0x0000860000087ab9 */ /* 0x000fe20000000800 */
[C---:B------:R-:W-:Y:S02]  /*0730*/  VIADD R9, R21.reuse, 0x20 ;  /* 0x0000002015097836 */ /* 0x040fe40000000000 */
[--C-:B------:R-:W-:Y:S02]  /*0740*/  IMAD R15, R21, UR8, R4.reuse ;  /* 0x00000008150f7c24 */ /* 0x100fe4000f8e0204 */
[----:B------:R-:W-:Y:S02]  /*0750*/  IMAD R9, R9, UR8, R4 ;  /* 0x0000000809097c24 */ /* 0x000fe4000f8e0204 */
        /* <DEDUP_REMOVED lines=22> */
.L_x_1292:
[----:B------:R-:W-:Y:S05]  /*08c0*/  BSYNC B1 ;  /* 0x0000000000017941 */ /* 0x000fea0003800000 */
.L_x_1291:
[----:B------:R-:W-:-:S13]  /*08d0*/  ISETP.LT.U32.OR P2, PT, R21, R8, P2 ;  /* 0x000000081500720c */ /* 0x000fda0001741470 */
[----:B------:R-:W-:Y:S05]  /*08e0*/  @!P2 BRA `(.L_x_1287) ;  /* 0x000000000038a947 */ /* 0x000fea0003800000 */
[----:B------:R-:W0:Y:S01]  /*08f0*/  LDC.64 R14, c[0x0][0x2d0] ;  /* 0x0000b400ff0e7b82 */ /* 0x000e220000000a00 */
[----:B------:R-:W-:Y:S02]  /*0900*/  ULDC UR8, c[0x0][0x218] ;  /* 0x0000860000087ab9 */ /* 0x000fe40000000800 */
[----:B------:R-:W-:-:S05]  /*0910*/  IMAD R17, R21, UR8, R4 ;  /* 0x0000000815117c24 */ /* 0x000fca000f8e0204 */
        /* <DEDUP_REMOVED lines=11> */
.L_x_1287:
[----:B------:R-:W-:Y:S05]  /*09d0*/  BSYNC B0 ;  /* 0x0000000000007941 */ /* 0x000fea0003800000 */
.L_x_1286:
[----:B------:R-:W-:Y:S01]  /*09e0*/  ISETP.GT.U32.AND P1, PT, R0, 0x3ff, PT ;  /* 0x000003ff0000780c */ /* 0x000fe20003f24070 */
[----:B------:R0:W-:Y:S01]  /*09f0*/  STS [R6], R22 ;  /* 0x0000001606007388 */ /* 0x0001e20000000800 */
[----:B------:R-:W-:Y:S05]  /*0a00*/  WARPSYNC.ALL ;  /* 0x0000000000007948 */ /* 0x000fea0003800000 */
[----:B------:R0:W-:Y:S04]  /*0a10*/  STS [R6+0x1000], R10 ;  /* 0x0010000a06007388 */ /* 0x0001e80000000800 */
[----:B------:R0:W-:Y:S01]  /*0a20*/  STS [R6+0x2000], R11 ;  /* 0x0020000b06007388 */ /* 0x0001e20000000800 */
[----:B------:R-:W-:Y:S06]  /*0a30*/  BAR.SYNC.DEFER_BLOCKING 0x0 ;  /* 0x0000000000007b1d */ /* 0x000fec0000010000 */
[----:B------:R-:W-:Y:S05]  /*0a40*/  @P1 BRA `(.L_x_1293) ;  /* 0x0000000000a41947 */ /* 0x000fea0003800000 */
[----:B0-----:R0:W1:Y:S01]  /*0a50*/  LDS R11, [R7] ;  /* 0x00000000070b7984 */ /* 0x0010620000000800 */
[----:B------:R-:W-:Y:S01]  /*0a60*/  UMOV UR8, 0xffffffff ;  /* 0xffffffff00087882 */ /* 0x000fe20000000000 */
[----:B------:R-:W-:Y:S02]  /*0a70*/  ISETP.NE.AND P1, PT, R2, RZ, PT ;  /* 0x000000ff0200720c */ /* 0x000fe40003f25270 */
[----:B------:R0:W2:Y:S04]  /*0a80*/  LDS R10, [R7+0x2000] ;  /* 0x00200000070a7984 */ /* 0x0000a80000000800 */
[----:B------:R0:W3:Y:S01]  /*0a90*/  LDS R8, [R7+0x1000] ;  /* 0x0010000007087984 */ /* 0x0000e20000000800 */
[----:B------:R-:W-:Y:S06]  /*0aa0*/  BRA.DIV UR8, `(.L_x_1294) ;  /* 0x0000000208f87947 */ /* 0x000fec000b800000 */
[----:B---3--:R-:W3:Y:S04]  /*0ab0*/  SHFL.BFLY PT, R9, R8, 0x1, 0x1f ;  /* 0x0c201f0008097f89 */ /* 0x008ee800000e0000 */
[----:B-1----:R-:W1:Y:S04]  /*0ac0*/  SHFL.BFLY PT, R12, R11, 0x1, 0x1f ;  /* 0x0c201f000b0c7f89 */ /* 0x002e6800000e0000 */
[----:B--2---:R-:W2:Y:S01]  /*0ad0*/  SHFL.BFLY PT, R13, R10, 0x1, 0x1f ;  /* 0x0c201f000a0d7f89 */ /* 0x004ea200000e0000 */
[----:B---3--:R-:W-:Y:S01]  /*0ae0*/  FADD.FTZ R9, R8, R9 ;  /* 0x0000000908097221 */ /* 0x008fe20000010000 */
[----:B-1----:R-:W-:-:S04]  /*0af0*/  FADD.FTZ R14, R11, R12 ;  /* 0x0000000c0b0e7221 */ /* 0x002fc80000010000 */
[----:B------:R-:W1:Y:S01]  /*0b00*/  SHFL.BFLY PT, R12, R9, 0x2, 0x1f ;  /* 0x0c401f00090c7f89 */ /* 0x000e6200000e0000 */
[----:B--2---:R-:W-:-:S03]  /*0b10*/  FADD.FTZ R17, R10, R13 ;  /* 0x0000000d0a117221 */ /* 0x004fc60000010000 */
[----:B------:R-:W2:Y:S04]  /*0b20*/  SHFL.BFLY PT, R13, R14, 0x2, 0x1f ;  /* 0x0c401f000e0d7f89 */ /* 0x000ea800000e0000 */
[----:B------:R-:W3:Y:S01]  /*0b30*/  SHFL.BFLY PT, R16, R17, 0x2, 0x1f ;  /* 0x0c401f0011107f89 */ /* 0x000ee200000e0000 */
[----:B-1----:R-:W-:Y:S01]  /*0b40*/  FADD.FTZ R12, R9, R12 ;  /* 0x0000000c090c7221 */ /* 0x002fe20000010000 */
[----:B--2---:R-:W-:-:S04]  /*0b50*/  FADD.FTZ R15, R14, R13 ;  /* 0x0000000d0e0f7221 */ /* 0x004fc80000010000 */
[----:B------:R-:W1:Y:S01]  /*0b60*/  SHFL.BFLY PT, R13, R12, 0x4, 0x1f ;  /* 0x0c801f000c0d7f89 */ /* 0x000e6200000e0000 */
[----:B---3--:R-:W-:-:S03]  /*0b70*/  FADD.FTZ R18, R17, R16 ;  /* 0x0000001011127221 */ /* 0x008fc60000010000 */
        /* <DEDUP_REMOVED lines=10> */
[----:B------:R1:W2:Y:S01]  /*0c20*/  SHFL.BFLY PT, R8, R9, 0x10, 0x1f ;  /* 0x0e001f0009087f89 */ /* 0x0002a200000e0000 */
[----:B---3--:R-:W-:-:S03]  /*0c30*/  FADD.FTZ R10, R19, R10 ;  /* 0x0000000a130a7221 */ /* 0x008fc60000010000 */
[----:B------:R1:W3:Y:S04]  /*0c40*/  SHFL.BFLY PT, R12, R11, 0x10, 0x1f ;  /* 0x0e001f000b0c7f89 */ /* 0x0002e800000e0000 */
[----:B------:R1:W4:Y:S02]  /*0c50*/  SHFL.BFLY PT, R15, R10, 0x10, 0x1f ;  /* 0x0e001f000a0f7f89 */ /* 0x00032400000e0000 */
.L_x_1313:
[----:B------:R-:W-:Y:S01]  /*0c60*/  @!P1 SHF.R.U32.HI R13, RZ, 0x3, R0 ;  /* 0x00000003ff0d9819 */ /* 0x000fe20000011600 */
[----:B---3--:R-:W-:Y:S01]  /*0c70*/  FADD.FTZ R12, R11, R12 ;  /* 0x0000000c0b0c7221 */ /* 0x008fe20000010000 */
[----:B--2---:R-:W-:Y:S01]  /*0c80*/  FADD.FTZ R8, R9, R8 ;  /* 0x0000000809087221 */ /* 0x004fe20000010000 */
[----:B----4-:R-:W-:Y:S01]  /*0c90*/  FADD.FTZ R15, R10, R15 ;  /* 0x0000000f0a0f7221 */ /* 0x010fe20000010000 */
[----:B------:R-:W-:-:S05]  /*0ca0*/  @!P1 LOP3.LUT R13, R13, 0x1ffffffc, RZ, 0xc0, !PT ;  /* 0x1ffffffc0d0d9812 */ /* 0x000fca00078ec0ff */
[----:B------:R2:W-:Y:S04]  /*0cb0*/  @!P1 STS [R13+UR4+0x3000], R12 ;  /* 0x0030000c0d009988 */ /* 0x0005e80008000804 */
[----:B------:R2:W-:Y:S04]  /*0cc0*/  @!P1 STS [R13+UR4+0x3080], R8 ;  /* 0x003080080d009988 */ /* 0x0005e80008000804 */
[----:B------:R2:W-:Y:S02]  /*0cd0*/  @!P1 STS [R13+UR4+0x3100], R15 ;  /* 0x0031000f0d009988 */ /* 0x0005e40008000804 */
.L_x_1293:
[----:B------:R-:W-:Y:S05]  /*0ce0*/  WARPSYNC.ALL ;  /* 0x0000000000007948 */ /* 0x000fea0003800000 */
[----:B------:R-:W-:Y:S06]  /*0cf0*/  BAR.SYNC.DEFER_BLOCKING 0x0 ;  /* 0x0000000000007b1d */ /* 0x000fec0000010000 */
[----:B------:R-:W-:Y:S04]  /*0d00*/  BSSY B0, `(.L_x_1295) ;  /* 0x0000013000007945 */ /* 0x000fe80003800000 */
[----:B------:R-:W-:Y:S05]  /*0d10*/  @!P0 BRA `(.L_x_1296) ;  /* 0x0000000000448947 */ /* 0x000fea0003800000 */
[----:B--2---:R-:W-:Y:S01]  /*0d20*/  SHF.L.U32 R8, R0, 0x3, RZ ;  /* 0x0000000300087819 */ /* 0x004fe200000006ff */
[----:B------:R-:W2:Y:S03]  /*0d30*/  LDC.64 R14, c[0x0][0x318] ;  /* 0x0000c600ff0e7b82 */ /* 0x000ea60000000a00 */
[----:B------:R-:W-:-:S05]  /*0d40*/  LOP3.LUT R18, R8, 0xf8, RZ, 0xc0, !PT ;  /* 0x000000f808127812 */ /* 0x000fca00078ec0ff */
[----:B------:R-:W3:Y:S01]  /*0d50*/  LDS.64 R20, [R18+UR4+0x3000] ;  /* 0x0030000412147984 */ /* 0x000ee20008000a00 */
[----:B01----:R-:W0:Y:S03]  /*0d60*/  LDC.64 R10, c[0x0][0x310] ;  /* 0x0000c400ff0a7b82 */ /* 0x003e260000000a00 */
[----:B------:R-:W1:Y:S04]  /*0d70*/  LDS.64 R12, [R18+UR4+0x3080] ;  /* 0x00308004120c7984 */ /* 0x000e680008000a00 */
[----:B------:R-:W4:Y:S01]  /*0d80*/  LDS.64 R16, [R18+UR4+0x3100] ;  /* 0x0031000412107984 */ /* 0x000f220008000a00 */
[----:B------:R-:W5:Y:S01]  /*0d90*/  LDC.64 R8, c[0x0][0x330] ;  /* 0x0000cc00ff087b82 */ /* 0x000f620000000a00 */
[----:B--2---:R-:W-:-:S04]  /*0da0*/  IMAD.WIDE.U32 R14, R5, 0x4, R14 ;  /* 0x00000004050e7825 */ /* 0x004fc800078e000e */
[----:B0-----:R-:W-:-:S04]  /*0db0*/  IMAD.WIDE.U32 R10, R5, 0x4, R10 ;  /* 0x00000004050a7825 */ /* 0x001fc800078e000a */
[----:B-----5:R-:W-:Y:S01]  /*0dc0*/  IMAD.WIDE.U32 R8, R5, 0x4, R8 ;  /* 0x0000000405087825 */ /* 0x020fe200078e0008 */
[----:B---3--:R-:W-:Y:S02]  /*0dd0*/  F2FP.BF16.F32.PACK_AB R21, R21, R20 ;  /* 0x000000141515723e */ /* 0x008fe400000010ff */
[----:B-1----:R-:W-:-:S03]  /*0de0*/  F2FP.BF16.F32.PACK_AB R13, R13, R12 ;  /* 0x0000000c0d0d723e */ /* 0x002fc600000010ff */
[----:B------:R3:W-:Y:S01]  /*0df0*/  STG.E desc[UR6][R14.64], R21 ;  /* 0x000000150e007986 */ /* 0x0007e2000c101906 */
[----:B----4-:R-:W-:-:S03]  /*0e00*/  F2FP.BF16.F32.PACK_AB R17, R17, R16 ;  /* 0x000000101111723e */ /* 0x010fc600000010ff */
[----:B------:R3:W-:Y:S04]  /*0e10*/  STG.E desc[UR6][R10.64], R13 ;  /* 0x0000000d0a007986 */ /* 0x0007e8000c101906 */
[----:B------:R3:W-:Y:S02]  /*0e20*/  STG.E desc[UR6][R8.64], R17 ;  /* 0x0000001108007986 */ /* 0x0007e4000c101906 */
.L_x_1296:
[----:B------:R-:W-:Y:S05]  /*0e30*/  BSYNC B0 ;  /* 0x0000000000007941 */ /* 0x000fea0003800000 */
.L_x_1295:
[C---:B------:R-:W-:Y:S02]  /*0e40*/  ISETP.GT.U32.AND P1, PT, R4.reuse, -0x2001, PT ;  /* 0xffffdfff0400780c */ /* 0x040fe40003f24070 */
[----:B------:R-:W-:Y:S02]  /*0e50*/  IADD3 R4, R4, 0x2000, RZ ;  /* 0x0000200004047810 */ /* 0x000fe40007ffe0ff */
[----:B------:R-:W-:-:S09]  /*0e60*/  IADD3 R5, R5, 0x1000, RZ ;  /* 0x0000100005057810 */ /* 0x000fd20007ffe0ff */
[----:B------:R-:W-:Y:S05]  /*0e70*/  @P1 BRA `(.L_x_1297) ;  /* 0xfffffff000c41947 */ /* 0x000fea000383ffff */
[----:B------:R-:W-:Y:S05]  /*0e80*/  EXIT ;  /* 0x000000000000794d */ /* 0x000fea0003800000 */
.L_x_1294:
[----:B------:R-:W-:Y:S01]  /*0e90*/  HFMA2.MMA R22, -RZ, RZ, 0, 5.9604644775390625e-08 ;  /* 0x00000001ff167435 */ /* 0x000fe200000001ff */
[----:B---3--:R-:W-:Y:S01]  /*0ea0*/  MOV R23, R8 ;  /* 0x0000000800177202 */ /* 0x008fe20000000f00 */
[----:B------:R-:W-:Y:S01]  /*0eb0*/  IMAD.MOV.U32 R20, RZ, RZ, -0x1 ;  /* 0xffffffffff147424 */ /* 0x000fe200078e00ff */
[----:B------:R-:W-:-:S08]  /*0ec0*/  MOV R25, 0x1f ;  /* 0x0000001f00197802 */ /* 0x000fd00000000f00 */
[----:B012---:R-:W-:Y:S05]  /*0ed0*/  WARPSYNC.COLLECTIVE R20, `(.L_x_1298) ;  /* 0x0000000014087348 */ /* 0x007fea0003c00000 */
[----:B------:R3:W4:Y:S02]  /*0ee0*/  SHFL.BFLY P2, R21, R23, R22, R25 ;  /* 0x0c00001617157389 */ /* 0x0007240000040019 */
[----:B01234-:R-:W-:Y:S01]  /*0ef0*/  ENDCOLLECTIVE ;  /* 0x000000000000791b */ /* 0x01ffe20003800000 */
.L_x_1298:
[----:B------:R-:W-:Y:S01]  /*0f00*/  HFMA2.MMA R22, -RZ, RZ, 0, 1.1920928955078125e-07 ;  /* 0x00000002ff167435 */ /* 0x000fe200000001ff */
[----:B------:R-:W-:-:S05]  /*0f10*/  MOV R9, R21 ;  /* 0x0000001500097202 */ /* 0x000fca0000000f00 */
[----:B------:R-:W-:-:S05]  /*0f20*/  FADD.FTZ R9, R8, R9 ;  /* 0x0000000908097221 */ /* 0x000fca0000010000 */
[----:B------:R-:W-:-:S07]  /*0f30*/  MOV R23, R9 ;  /* 0x0000000900177202 */ /* 0x000fce0000000f00 */
[----:B------:R-:W-:Y:S05]  /*0f40*/  WARPSYNC.COLLECTIVE R20, `(.L_x_1299) ;  /* 0x0000000014087348 */ /* 0x000fea0003c00000 */
[----:B------:R0:W1:Y:S02]  /*0f50*/  SHFL.BFLY P2, R21, R23, R22, R25 ;  /* 0x0c00001617157389 */ /* 0x0000640000040019 */
[----:B01----:R-:W-:Y:S01]  /*0f60*/  ENDCOLLECTIVE ;  /* 0x000000000000791b */ /* 0x003fe20003800000 */
.L_x_1299:
[----:B------:R-:W-:Y:S01]  /*0f70*/  HFMA2.MMA R22, -RZ, RZ, 0, 2.384185791015625e-07 ;  /* 0x00000004ff167435 */ /* 0x000fe200000001ff */
[----:B------:R-:W-:-:S05]  /*0f80*/  MOV R12, R21 ;  /* 0x00000015000c7202 */ /* 0x000fca0000000f00 */
[----:B------:R-:W-:-:S05]  /*0f90*/  FADD.FTZ R12, R9, R12 ;  /* 0x0000000c090c7221 */ /* 0x000fca0000010000 */
[----:B------:R-:W-:-:S07]  /*0fa0*/  MOV R23, R12 ;  /* 0x0000000c00177202 */ /* 0x000fce0000000f00 */
[----:B------:R-:W-:Y:S05]  /*0fb0*/  WARPSYNC.COLLECTIVE R20, `(.L_x_1300) ;  /* 0x0000000014087348 */ /* 0x000fea0003c00000 */
[----:B------:R0:W1:Y:S02]  /*0fc0*/  SHFL.BFLY P2, R21, R23, R22, R25 ;  /* 0x0c00001617157389 */ /* 0x0000640000040019 */
[----:B01----:R-:W-:Y:S01]  /*0fd0*/  ENDCOLLECTIVE ;  /* 0x000000000000791b */ /* 0x003fe20003800000 */
.L_x_1300:
[----:B------:R-:W-:Y:S01]  /*0fe0*/  HFMA2.MMA R22, -RZ, RZ, 0, 4.76837158203125e-07 ;  /* 0x00000008ff167435 */ /* 0x000fe200000001ff */
[----:B------:R-:W-:-:S05]  /*0ff0*/  MOV R13, R21 ;  /* 0x00000015000d7202 */ /* 0x000fca0000000f00 */
[----:B------:R-:W-:-:S04]  /*1000*/  FADD.FTZ R13, R12, R13 ;  /* 0x0000000d0c0d7221 */ /* 0x000fc80000010000 */
[----:B------:R-:W-:-:S07]  /*1010*/  IMAD.MOV.U32 R23, RZ, RZ, R13 ;  /* 0x000000ffff177224 */ /* 0x000fce00078e000d */
[----:B------:R-:W-:Y:S05]  /*1020*/  WARPSYNC.COLLECTIVE R20, `(.L_x_1301) ;  /* 0x0000000014087348 */ /* 0x000fea0003c00000 */
[----:B------:R0:W1:Y:S02]  /*1030*/  SHFL.BFLY P2, R21, R23, R22, R25 ;  /* 0x0c00001617157389 */ /* 0x0000640000040019 */
[----:B01----:R-:W-:Y:S01]  /*1040*/  ENDCOLLECTIVE ;  /* 0x000000000000791b */ /* 0x003fe20003800000 */
.L_x_1301:
[----:B------:R-:W-:Y:S01]  /*1050*/  HFMA2.MMA R22, -RZ, RZ, 0, 9.5367431640625e-07 ;  /* 0x00000010ff167435 */ /* 0x000fe200000001ff */
[----:B------:R-:W-:-:S05]  /*1060*/  MOV R8, R21 ;  /* 0x0000001500087202 */ /* 0x000fca0000000f00 */
[----:B------:R-:W-:-:S05]  /*1070*/  FADD.FTZ R9, R13, R8 ;  /* 0x000000080d097221 */ /* 0x000fca0000010000 */
[----:B------:R-:W-:-:S07]  /*1080*/  MOV R23, R9 ;  /* 0x0000000900177202 */ /* 0x000fce0000000f00 */
[----:B------:R-:W-:Y:S05]  /*1090*/  WARPSYNC.COLLECTIVE R20, `(.L_x_1302) ;  /* 0x0000000014087348 */ /* 0x000fea0003c00000 */
[----:B------:R0:W1:Y:S02]  /*10a0*/  SHFL.BFLY P2, R21, R23, R22, R25 ;  /* 0x0c00001617157389 */ /* 0x0000640000040019 */
[----:B01----:R-:W-:Y:S01]  /*10b0*/  ENDCOLLECTIVE ;  /* 0x000000000000791b */ /* 0x003fe20003800000 */
.L_x_1302:
[----:B------:R-:W-:Y:S01]  /*10c0*/  HFMA2.MMA R22, -RZ, RZ, 0, 5.9604644775390625e-08 ;  /* 0x00000001ff167435 */ /* 0x000fe200000001ff */
[----:B------:R-:W-:Y:S02]  /*10d0*/  MOV R23, R11 ;  /* 0x0000000b00177202 */ /* 0x000fe40000000f00 */
[----:B------:R-:W-:-:S08]  /*10e0*/  MOV R8, R21 ;  /* 0x0000001500087202 */ /* 0x000fd00000000f00 */
[----:B------:R-:W-:Y:S05]  /*10f0*/  WARPSYNC.COLLECTIVE R20, `(.L_x_1303) ;  /* 0x0000000014087348 */ /* 0x000fea0003c00000 */
[----:B------:R0:W1:Y:S02]  /*1100*/  SHFL.BFLY P2, R21, R23, R22, R25 ;  /* 0x0c00001617157389 */ /* 0x0000640000040019 */
[----:B01----:R-:W-:Y:S01]  /*1110*/  ENDCOLLECTIVE ;  /* 0x000000000000791b */ /* 0x003fe20003800000 */
.L_x_1303:
[----:B------:R-:W-:Y:S01]  /*1120*/  HFMA2.MMA R22, -RZ, RZ, 0, 1.1920928955078125e-07 ;  /* 0x00000002ff167435 */ /* 0x000fe200000001ff */
[----:B------:R-:W-:-:S05]  /*1130*/  MOV R12, R21 ;  /* 0x00000015000c7202 */ /* 0x000fca0000000f00 */
[----:B------:R-:W-:-:S04]  /*1140*/  FADD.FTZ R14, R11, R12 ;  /* 0x0000000c0b0e7221 */ /* 0x000fc80000010000 */
[----:B------:R-:W-:-:S07]  /*1150*/  IMAD.MOV.U32 R23, RZ, RZ, R14 ;  /* 0x000000ffff177224 */ /* 0x000fce00078e000e */
[----:B------:R-:W-:Y:S05]  /*1160*/  WARPSYNC.COLLECTIVE R20, `(.L_x_1304) ;  /* 0x0000000014087348 */ /* 0x000fea0003c00000 */
[----:B------:R0:W1:Y:S02]  /*1170*/  SHFL.BFLY P2, R21, R23, R22, R25 ;  /* 0x0c00001617157389 */ /* 0x0000640000040019 */
[----:B01----:R-:W-:Y:S01]  /*1180*/  ENDCOLLECTIVE ;  /* 0x000000000000791b */ /* 0x003fe20003800000 */
.L_x_1304:
[----:B------:R-:W-:Y:S01]  /*1190*/  HFMA2.MMA R22, -RZ, RZ, 0, 2.384185791015625e-07 ;  /* 0x00000004ff167435 */ /* 0x000fe200000001ff */
[----:B------:R-:W-:-:S05]  /*11a0*/  MOV R13, R21 ;  /* 0x00000015000d7202 */ /* 0x000fca0000000f00 */
[----:B------:R-:W-:-:S05]  /*11b0*/  FADD.FTZ R15, R14, R13 ;  /* 0x0000000d0e0f7221 */ /* 0x000fca0000010000 */
[----:B------:R-:W-:-:S07]  /*11c0*/  MOV R23, R15 ;  /* 0x0000000f00177202 */ /* 0x000fce0000000f00 */
[----:B------:R-:W-:Y:S05]  /*11d0*/  WARPSYNC.COLLECTIVE R20, `(.L_x_1305) ;  /* 0x0000000014087348 */ /* 0x000fea0003c00000 */
[----:B------:R0:W1:Y:S02]  /*11e0*/  SHFL.BFLY P2, R21, R23, R22, R25 ;  /* 0x0c00001617157389 */ /* 0x0000640000040019 */
[----:B01----:R-:W-:Y:S01]  /*11f0*/  ENDCOLLECTIVE ;  /* 0x000000000000791b */ /* 0x003fe20003800000 */
.L_x_1305:
[----:B------:R-:W-:Y:S01]  /*1200*/  HFMA2.MMA R22, -RZ, RZ, 0, 4.76837158203125e-07 ;  /* 0x00000008ff167435 */ /* 0x000fe200000001ff */
[----:B------:R-:W-:-:S05]  /*1210*/  MOV R16, R21 ;  /* 0x0000001500107202 */ /* 0x000fca0000000f00 */
[----:B------:R-:W-:-:S05]  /*1220*/  FADD.FTZ R16, R15, R16 ;  /* 0x000000100f107221 */ /* 0x000fca0000010000 */
[----:B------:R-:W-:-:S07]  /*1230*/  MOV R23, R16 ;  /* 0x0000001000177202 */ /* 0x000fce0000000f00 */
[----:B------:R-:W-:Y:S05]  /*1240*/  WARPSYNC.COLLECTIVE R20, `(.L_x_1306) ;  /* 0x0000000014087348 */ /* 0x000fea0003c00000 */
[----:B------:R0:W1:Y:S02]  /*1250*/  SHFL.BFLY P2, R21, R23, R22, R25 ;  /* 0x0c00001617157389 */ /* 0x0000640000040019 */
[----:B01----:R-:W-:Y:S01]  /*1260*/  ENDCOLLECTIVE ;  /* 0x000000000000791b */ /* 0x003fe20003800000 */
.L_x_1306:
[----:B------:R-:W-:Y:S01]  /*1270*/  HFMA2.MMA R22, -RZ, RZ, 0, 9.5367431640625e-07 ;  /* 0x00000010ff167435 */ /* 0x000fe200000001ff */
[----:B------:R-:W-:-:S05]  /*1280*/  MOV R11, R21 ;  /* 0x00000015000b7202 */ /* 0x000fca0000000f00 */
[----:B------:R-:W-:-:S04]  /*1290*/  FADD.FTZ R11, R16, R11 ;  /* 0x0000000b100b7221 */ /* 0x000fc80000010000 */
[----:B------:R-:W-:-:S07]  /*12a0*/  IMAD.MOV.U32 R23, RZ, RZ, R11 ;  /* 0x000000ffff177224 */ /* 0x000fce00078e000b */
[----:B------:R-:W-:Y:S05]  /*12b0*/  WARPSYNC.COLLECTIVE R20, `(.L_x_1307) ;  /* 0x0000000014087348 */ /* 0x000fea0003c00000 */
[----:B------:R0:W1:Y:S02]  /*12c0*/  SHFL.BFLY P2, R21, R23, R22, R25 ;  /* 0x0c00001617157389 */ /* 0x0000640000040019 */
[----:B01----:R-:W-:Y:S01]  /*12d0*/  ENDCOLLECTIVE ;  /* 0x000000000000791b */ /* 0x003fe20003800000 */
.L_x_1307:
[----:B------:R-:W-:Y:S01]  /*12e0*/  HFMA2.MMA R22, -RZ, RZ, 0, 5.9604644775390625e-08 ;  /* 0x00000001ff167435 */ /* 0x000fe200000001ff */
[----:B------:R-:W-:Y:S02]  /*12f0*/  MOV R23, R10 ;  /* 0x0000000a00177202 */ /* 0x000fe40000000f00 */
[----:B------:R-:W-:-:S08]  /*1300*/  MOV R12, R21 ;  /* 0x00000015000c7202 */ /* 0x000fd00000000f00 */
[----:B------:R-:W-:Y:S05]  /*1310*/  WARPSYNC.COLLECTIVE R20, `(.L_x_1308) ;  /* 0x0000000014087348 */ /* 0x000fea0003c00000 */
[----:B------:R0:W1:Y:S02]  /*1320*/  SHFL.BFLY P2, R21, R23, R22, R25 ;  /* 0x0c00001617157389 */ /* 0x0000640000040019 */
[----:B01----:R-:W-:Y:S01]  /*1330*/  ENDCOLLECTIVE ;  /* 0x000000000000791b */ /* 0x003fe20003800000 */
.L_x_1308:
[----:B------:R-:W-:Y:S01]  /*1340*/  HFMA2.MMA R22, -RZ, RZ, 0, 1.1920928955078125e-07 ;  /* 0x00000002ff167435 */ /* 0x000fe200000001ff */
[----:B------:R-:W-:-:S05]  /*1350*/  MOV R13, R21 ;  /* 0x00000015000d7202 */ /* 0x000fca0000000f00 */
[----:B------:R-:W-:-:S05]  /*1360*/  FADD.FTZ R17, R10, R13 ;  /* 0x0000000d0a117221 */ /* 0x000fca0000010000 */
[----:B------:R-:W-:-:S07]  /*1370*/  MOV R23, R17 ;  /* 0x0000001100177202 */ /* 0x000fce0000000f00 */
[----:B------:R-:W-:Y:S05]  /*1380*/  WARPSYNC.COLLECTIVE R20, `(.L_x_1309) ;  /* 0x0000000014087348 */ /* 0x000fea0003c00000 */
[----:B------:R0:W1:Y:S02]  /*1390*/  SHFL.BFLY P2, R21, R23, R22, R25 ;  /* 0x0c00001617157389 */ /* 0x0000640000040019 */
[----:B01----:R-:W-:Y:S01]  /*13a0*/  ENDCOLLECTIVE ;  /* 0x000000000000791b */ /* 0x003fe20003800000 */
.L_x_1309:
[----:B------:R-:W-:Y:S01]  /*13b0*/  HFMA2.MMA R22, -RZ, RZ, 0, 2.384185791015625e-07 ;  /* 0x00000004ff167435 */ /* 0x000fe200000001ff */
[----:B------:R-:W-:-:S05]  /*13c0*/  MOV R16, R21 ;  /* 0x0000001500107202 */ /* 0x000fca0000000f00 */
[----:B------:R-:W-:-:S04]  /*13d0*/  FADD.FTZ R18, R17, R16 ;  /* 0x0000001011127221 */ /* 0x000fc80000010000 */
[----:B------:R-:W-:-:S07]  /*13e0*/  IMAD.MOV.U32 R23, RZ, RZ, R18 ;  /* 0x000000ffff177224 */ /* 0x000fce00078e0012 */
[----:B------:R-:W-:Y:S05]  /*13f0*/  WARPSYNC.COLLECTIVE R20, `(.L_x_1310) ;  /* 0x0000000014087348 */ /* 0x000fea0003c00000 */
[----:B------:R0:W1:Y:S02]  /*1400*/  SHFL.BFLY P2, R21, R23, R22, R25 ;  /* 0x0c00001617157389 */ /* 0x0000640000040019 */
[----:B01----:R-:W-:Y:S01]  /*1410*/  ENDCOLLECTIVE ;  /* 0x000000000000791b */ /* 0x003fe20003800000 */
.L_x_1310:
[----:B------:R-:W-:Y:S01]  /*1420*/  HFMA2.MMA R22, -RZ, RZ, 0, 4.76837158203125e-07 ;  /* 0x00000008ff167435 */ /* 0x000fe200000001ff */
[----:B------:R-:W-:-:S05]  /*1430*/  MOV R19, R21 ;  /* 0x0000001500137202 */ /* 0x000fca0000000f00 */
[----:B------:R-:W-:-:S05]  /*1440*/  FADD.FTZ R19, R18, R19 ;  /* 0x0000001312137221 */ /* 0x000fca0000010000 */
[----:B------:R-:W-:-:S07]  /*1450*/  MOV R23, R19 ;  /* 0x0000001300177202 */ /* 0x000fce0000000f00 */
[----:B------:R-:W-:Y:S05]  /*1460*/  WARPSYNC.COLLECTIVE R20, `(.L_x_1311) ;  /* 0x0000000014087348 */ /* 0x000fea0003c00000 */
[----:B------:R0:W1:Y:S02]  /*1470*/  SHFL.BFLY P2, R21, R23, R22, R25 ;  /* 0x0c00001617157389 */ /* 0x0000640000040019 */
[----:B01----:R-:W-:Y:S01]  /*1480*/  ENDCOLLECTIVE ;  /* 0x000000000000791b */ /* 0x003fe20003800000 */
.L_x_1311:
[----:B------:R-:W-:Y:S01]  /*1490*/  HFMA2.MMA R22, -RZ, RZ, 0, 9.5367431640625e-07 ;  /* 0x00000010ff167435 */ /* 0x000fe200000001ff */
[----:B------:R-:W-:-:S05]  /*14a0*/  MOV R10, R21 ;  /* 0x00000015000a7202 */ /* 0x000fca0000000f00 */
[----:B------:R-:W-:-:S05]  /*14b0*/  FADD.FTZ R10, R19, R10 ;  /* 0x0000000a130a7221 */ /* 0x000fca0000010000 */
[----:B------:R-:W-:-:S07]  /*14c0*/  MOV R23, R10 ;  /* 0x0000000a00177202 */ /* 0x000fce0000000f00 */
[----:B------:R-:W-:Y:S05]  /*14d0*/  WARPSYNC.COLLECTIVE R20, `(.L_x_1312) ;  /* 0x0000000014087348 */ /* 0x000fea0003c00000 */
[----:B------:R0:W1:Y:S02]  /*14e0*/  SHFL.BFLY P2, R21, R23, R22, R25 ;  /* 0x0c00001617157389 */ /* 0x0000640000040019 */
[----:B01----:R-:W-:Y:S01]  /*14f0*/  ENDCOLLECTIVE ;  /* 0x000000000000791b */ /* 0x003fe20003800000 */
.L_x_1312:
[----:B------:R-:W-:Y:S01]  /*1500*/  MOV R15, R21 ;  /* 0x00000015000f7202 */ /* 0x000fe20000000f00 */
[----:B------:R-:W-:Y:S06]  /*1510*/  BRA `(.L_x_1313) ;  /* 0xfffffff400d07947 */ /* 0x000fec000383ffff */
.L_x_1314:
        /* <DEDUP_REMOVED lines=14> */
.L_x_13878:


//--------------------- .text._ZN10layer_norm13ln_bwd_kernelINS_13Kernel_traitsI13__nv_bfloat16S2_S2_S2_fjLj8192ELj1ELj1ELj8ELj16ENS_18Kernel_traits_baseILj8192ES2_S2_S2_S2_fjLj256EEEEELb1ELb1ELb1ELb1EEEvNS_9BwdParamsE --------------------------
	.section	.text._ZN10layer_norm13ln_bwd_kernelINS_13Kernel_traitsI13__nv_bfloat16S2_S2_S2_fjLj8192ELj1ELj1ELj8ELj16ENS_18Kernel_traits_baseILj8192ES2_S2_S2_S2_fjLj256EEEEELb1ELb1ELb1ELb1EEEvNS_9BwdParamsE,"ax",@progbits
	.align	128
        .global         _ZN10layer_norm13ln_bwd_kernelINS_13Kernel_traitsI13__nv_bfloat16S2_S2_S2_fjLj8192ELj1ELj1ELj8ELj16ENS_18Kernel_traits_baseILj8192ES2_S2_S2_S2_fjLj256EEEEELb1ELb1ELb1ELb1EEEvNS_9BwdParamsE
        .type           _ZN10layer_norm13ln_bwd_kernelINS_13Kernel_traitsI13__nv_bfloat16S2_S2_S2_fjLj8192ELj1ELj1ELj8ELj16ENS_18Kernel_traits_baseILj8192ES2_S2_S2_S2_fjLj256EEEEELb1ELb1ELb1ELb1EEEvNS_9BwdParamsE,@function
        .size           _ZN10layer_norm13ln_bwd_kernelINS_13Kernel_traitsI13__nv_bfloat16S2_S2_S2_fjLj8192ELj1ELj1ELj8ELj16ENS_18Kernel_traits_baseILj8192ES2_S2_S2_S2_fjLj256EEEEELb1ELb1ELb1ELb1EEEvNS_9BwdParamsE,(.L_x_13879 - _ZN10layer_norm13ln_bwd_kernelINS_13Kernel_traitsI13__nv_bfloat16S2_S2_S2_fjLj8192ELj1ELj1ELj8ELj16ENS_18Kernel_traits_baseILj8192ES2_S2_S2_S2_fjLj256EEEEELb1ELb1ELb1ELb1EEEvNS_9BwdParamsE)
        .other          _ZN10layer_norm13ln_bwd_kernelINS_13Kernel_traitsI13__nv_bfloat16S2_S2_S2_fjLj8192ELj1ELj1ELj8ELj16ENS_18Kernel_traits_baseILj8192ES2_S2_S2_S2_fjLj256EEEEELb1ELb1ELb1ELb1EEEvNS_9BwdParamsE,@"STO_CUDA_ENTRY STV_DEFAULT"
_ZN10layer_norm13ln_bwd_kernelINS_13Kernel_traitsI13__nv_bfloat16S2_S2_S2_fjLj8192ELj1ELj1ELj8ELj16ENS_18Kernel_traits_baseILj8192ES2_S2_S2_S2_fjLj256EEEEELb1ELb1ELb1ELb1EEEvNS_9BwdParamsE:
.text._ZN10layer_norm13ln_bwd_kernelINS_13Kernel_traitsI13__nv_bfloat16S2_S2_S2_fjLj8192ELj1ELj1ELj8ELj16ENS_18Kernel_traits_baseILj8192ES2_S2_S2_S2_fjLj256EEEEELb1ELb1ELb1ELb1EEEvNS_9BwdParamsE:
[----:B------:R-:W0:Y:S01]  /*0000*/  LDC R1, c[0x0][0x28] ;  /* 0x00000a00ff017b82 */ /* 0x000e220000000800 */
[----:B------:R-:W1:Y:S07]  /*0010*/  S2R R3, SR_TID.X ;  /* 0x0000000000037919 */ /* 0x000e6e0000002100 */
[----:B------:R-:W2:Y:S01]  /*0020*/  S2UR UR6, SR_CTAID.X ;  /* 0x00000000000679c3 */ /* 0x000ea20000002500 */
[----:B------:R-:W-:Y:S01]  /*0030*/  ULDC.64 UR4, c[0x0][0x278] ;  /* 0x00009e0000047ab9 */ /* 0x000fe20000000a00 */
[----:B------:R-:W-:Y:S01]  /*0040*/  ULDC UR10, c[0x0][0x290] ;  /* 0x0000a400000a7ab9 */ /* 0x000fe20000000800 */
[----:B------:R-:W-:Y:S01]  /*0050*/  ULDC.64 UR14, c[0x0][0x298] ;  /* 0x0000a600000e7ab9 */ /* 0x000fe20000000a00 */
[----:B------:R-:W-:Y:S01]  /*0060*/  ULDC.64 UR16, c[0x0][0x2c8] ;  /* 0x0000b20000107ab9 */ /* 0x000fe20000000a00 */
[----:B------:R-:W-:Y:S01]  /*0070*/  ULDC.64 UR8, c[0x0][0x210] ;  /* 0x0000840000087ab9 */ /* 0x000fe20000000a00 */
[----:B------:R-:W-:Y:S01]  /*0080*/  ULDC.64 UR12, c[0x0][0x308] ;  /* 0x0000c200000c7ab9 */ /* 0x000fe20000000a00 */
[----:B0-----:R-:W-:Y:S01]  /*0090*/  IADD3 R1, R1, -0x40, RZ ;  /* 0xffffffc001017810 */ /* 0x001fe20007ffe0ff */
[----:B-1----:R-:W-:-:S05]  /*00a0*/  IMAD.SHL.U32 R0, R3, 0x10, RZ ;  /* 0x0000001003007824 */ /* 0x002fca00078e00ff */
[----:B------:R-:W-:Y:S02]  /*00b0*/  LOP3.LUT R0, R0, 0xff0, RZ, 0xc0, !PT ;  /* 0x00000ff000007812 */ /* 0x000fe400078ec0ff */
[----:B--2---:R-:W-:Y:S01]  /*00c0*/  LEA.HI R2, R3, UR6, RZ, 0x18 ;  /* 0x0000000603027c11 */ /* 0x004fe2000f8fc0ff */
[----:B------:R-:W-:Y:S01]  /*00d0*/  ULDC UR6, c[0x0][0x214] ;  /* 0x0000850000067ab9 */ /* 0x000fe20000000800 */
[----:B------:R-:W-:-:S04]  /*00e0*/  IADD3 R4, P0, R0, UR4, RZ ;  /* 0x0000000400047c10 */ /* 0x000fc8000ff1e0ff */
[----:B------:R-:W-:Y:S01]  /*00f0*/  IADD3.X R5, RZ, UR5, RZ, P0, !PT ;  /* 0x00000005ff057c10 */ /* 0x000fe200087fe4ff */
[----:B------:R-:W-:Y:S01]  /*0100*/  ULDC.64 UR4, c[0x0][0x208] ;  /* 0x0000820000047ab9 */ /* 0x000fe20000000a00 */
[----:B------:R-:W-:-:S03]  /*0110*/  ISETP.GE.AND P0, PT, R2, UR6, PT ;  /* 0x0000000602007c0c */ /* 0x000fc6000bf06270 */
[----:B------:R-:W5:Y:S04]  /*0120*/  LDG.E.128 R28, desc[UR4][R4.64] ;  /* 0x00000004041c7981 */ /* 0x000f68000c1e1d00 */
[----:B------:R-:W5:Y:S04]  /*0130*/  LDG.E.128 R32, desc[UR4][R4.64+0x1000] ;  /* 0x0010000404207981 */ /* 0x000f68000c1e1d00 */
[----:B------:R-:W5:Y:S04]  /*0140*/  LDG.E.128 R36, desc[UR4][R4.64+0x2000] ;  /* 0x0020000404247981 */ /* 0x000f68000c1e1d00 */
[----:B------:R0:W5:Y:S02]  /*0150*/  LDG.E.128 R40, desc[UR4][R4.64+0x3000] ;  /* 0x0030000404287981 */ /* 0x000164000c1e1d00 */
[----:B0-----:R-:W-:Y:S01]  /*0160*/  LOP3.LUT R4, R3, 0xff, RZ, 0xc0, !PT ;  /* 0x000000ff03047812 */ /* 0x001fe200078ec0ff */
[----:B------:R-:W-:Y:S06]  /*0170*/  @!P0 BRA `(.L_x_1315) ;  /* 0x0000000000c48947 */ /* 0x000fec0003800000 */
        /* <DEDUP_REMOVED lines=49> */
.L_x_1315:
        /* <DEDUP_REMOVED lines=56> */
[----:B--2---:R-:W-:Y:S01]  /*0810*/  SHF.L.U32 R16, R8, 0x10, RZ ;  /* 0x0000001008107819 */ /* 0x004fe200000006ff */
[----:B------:R-:W-:Y:S01]  /*0820*/  IMAD.U32 R17, R9, 0x10000, RZ ;  /* 0x0001000009117824 */ /* 0x000fe200078e00ff */
[----:B------:R-:W-:-:S03]  /*0830*/  PRMT R6, R10, 0x7632, R6 ;  /* 0x000076320a067816 */ /* 0x000fc60000000006 */
[----:B------:R1:W-:Y:S01]  /*0840*/  STL [R1+0x38], R16 ;  /* 0x0000381001007387 */ /* 0x0003e20000100800 */
[----:B------:R-:W-:-:S03]  /*0850*/  PRMT R7, R11, 0x7632, R7 ;  /* 0x000076320b077816 */ /* 0x000fc60000000007 */
[----:B------:R-:W-:Y:S01]  /*0860*/  STL [R1+0x30], R17 ;  /* 0x0000301101007387 */ /* 0x000fe20000100800 */
[----:B-1----:R-:W-:Y:S01]  /*0870*/  SHF.L.U32 R16, R10, 0x10, RZ ;  /* 0x000000100a107819 */ /* 0x002fe200000006ff */
[----:B------:R-:W-:Y:S01]  /*0880*/  IMAD.U32 R10, R11, 0x10000, RZ ;  /* 0x000100000b0a7824 */ /* 0x000fe200078e00ff */
[----:B---3--:R-:W-:-:S03]  /*0890*/  SHF.L.U32 R11, R12, 0x10, RZ ;  /* 0x000000100c0b7819 */ /* 0x008fc600000006ff */
[----:B------:R-:W-:Y:S04]  /*08a0*/  STL [R1+0x28], R16 ;  /* 0x0000281001007387 */ /* 0x000fe80000100800 */
[----:B------:R1:W-:Y:S01]  /*08b0*/  STL [R1+0x20], R10 ;  /* 0x0000200a01007387 */ /* 0x0003e20000100800 */
[----:B------:R-:W-:-:S03]  /*08c0*/  PRMT R0, R8, 0x7632, R0 ;  /* 0x0000763208007816 */ /* 0x000fc60000000000 */
[----:B------:R2:W-:Y:S01]  /*08d0*/  STL [R1+0x18], R11 ;  /* 0x0000180b01007387 */ /* 0x0005e20000100800 */
[----:B-1----:R-:W-:Y:S01]  /*08e0*/  IMAD.U32 R10, R13, 0x10000, RZ ;  /* 0x000100000d0a7824 */ /* 0x002fe200078e00ff */
[----:B------:R-:W-:Y:S02]  /*08f0*/  PRMT R3, R9, 0x7632, R3 ;  /* 0x0000763209037816 */ /* 0x000fe40000000003 */
[----:B--2---:R-:W-:Y:S02]  /*0900*/  SHF.L.U32 R11, R14, 0x10, RZ ;  /* 0x000000100e0b7819 */ /* 0x004fe400000006ff */
[----:B------:R1:W-:Y:S01]  /*0910*/  STL [R1+0x10], R10 ;  /* 0x0000100a01007387 */ /* 0x0003e20000100800 */
[----:B------:R-:W-:-:S03]  /*0920*/  IMAD.U32 R0, R0, 0x10000, RZ ;  /* 0x0001000000007824 */ /* 0x000fc600078e00ff */
[----:B------:R-:W-:Y:S01]  /*0930*/  STL [R1+0x8], R11 ;  /* 0x0000080b01007387 */ /* 0x000fe20000100800 */
[----:B-1----:R-:W-:Y:S01]  /*0940*/  IMAD.U32 R10, R15, 0x10000, RZ ;  /* 0x000100000f0a7824 */ /* 0x002fe200078e00ff */
[----:B------:R-:W-:-:S04]  /*0950*/  PRMT R8, R12, 0x7632, R8 ;  /* 0x000076320c087816 */ /* 0x000fc80000000008 */
[----:B------:R1:W-:Y:S01]  /*0960*/  STL [R1], R10 ;  /* 0x0000000a01007387 */ /* 0x0003e20000100800 */
[----:B0-----:R-:W-:-:S03]  /*0970*/  PRMT R4, R13, 0x7632, R4 ;  /* 0x000076320d047816 */ /* 0x001fc60000000004 */
[----:B------:R0:W-:Y:S01]  /*0980*/  STL [R1+0x34], R0 ;  /* 0x0000340001007387 */ /* 0x0001e20000100800 */
[----:B------:R-:W-:Y:S02]  /*0990*/  PRMT R5, R14, 0x7632, R5 ;  /* 0x000076320e057816 */ /* 0x000fe40000000005 */
[----:B-1----:R-:W-:Y:S01]  /*09a0*/  SHF.L.U32 R10, R3, 0x10, RZ ;  /* 0x00000010030a7819 */ /* 0x002fe200000006ff */
[----:B------:R-:W-:Y:S01]  /*09b0*/  IMAD.U32 R3, R6, 0x10000, RZ ;  /* 0x0001000006037824 */ /* 0x000fe200078e00ff */
[----:B0-----:R-:W-:-:S03]  /*09c0*/  SHF.L.U32 R0, R7, 0x10, RZ ;  /* 0x0000001007007819 */ /* 0x001fc600000006ff */
[----:B------:R-:W-:Y:S01]  /*09d0*/  STL [R1+0x2c], R10 ;  /* 0x00002c0a01007387 */ /* 0x000fe20000100800 */
[----:B------:R-:W-:-:S03]  /*09e0*/  IMAD.U32 R6, R8, 0x10000, RZ ;  /* 0x0001000008067824 */ /* 0x000fc600078e00ff */
[----:B------:R0:W-:Y:S04]  /*09f0*/  STL [R1+0x24], R3 ;  /* 0x0000240301007387 */ /* 0x0001e80000100800 */
[----:B------:R1:W-:Y:S01]  /*0a00*/  STL [R1+0x1c], R0 ;  /* 0x00001c0001007387 */ /* 0x0003e20000100800 */
[----:B----4-:R-:W-:Y:S02]  /*0a10*/  PRMT R235, R229, 0x7632, R235 ;  /* 0x00007632e5eb7816 */ /* 0x010fe400000000eb */
[----:B0-----:R-:W-:Y:S01]  /*0a20*/  SHF.L.U32 R3, R4, 0x10, RZ ;  /* 0x0000001004037819 */ /* 0x001fe200000006ff */
[----:B------:R0:W-:Y:S01]  /*0a30*/  STL [R1+0x14], R6 ;  /* 0x0000140601007387 */ /* 0x0001e20000100800 */
[----:B-1----:R-:W-:-:S03]  /*0a40*/  IMAD.U32 R0, R5, 0x10000, RZ ;  /* 0x0001000005007824 */ /* 0x002fc600078e00ff */
[----:B------:R0:W-:Y:S01]  /*0a50*/  STL [R1+0xc], R3 ;  /* 0x00000c0301007387 */ /* 0x0001e20000100800 */
[----:B------:R-:W-:Y:S02]  /*0a60*/  IMAD.U32 R236, R229, 0x10000, RZ ;  /* 0x00010000e5ec7824 */ /* 0x000fe400078e00ff */
[----:B------:R-:W1:Y:S01]  /*0a70*/  LDC.U8 R229, c[0x0][0x2a0] ;  /* 0x0000a800ffe57b82 */ /* 0x000e620000000000 */
[----:B------:R0:W-:Y:S01]  /*0a80*/  STL [R1+0x4], R0 ;  /* 0x0000040001007387 */ /* 0x0001e20000100800 */
[C---:B------:R-:W-:Y:S01]  /*0a90*/  PRMT R9, R241.reuse, 0x7632, R9 ;  /* 0x00007632f1097816 */ /* 0x040fe20000000009 */
[----:B------:R-:W-:Y:S01]  /*0aa0*/  IMAD.U32 R245, R241, 0x10000, RZ ;  /* 0x00010000f1f57824 */ /* 0x000fe200078e00ff */
[----:B------:R-:W-:Y:S02]  /*0ab0*/  PRMT R246, R240, 0x7632, R246 ;  /* 0x00007632f0f67816 */ /* 0x000fe400000000f6 */
[----:B------:R-:W-:Y:S02]  /*0ac0*/  PRMT R241, R242, 0x7632, R241 ;  /* 0x00007632f2f17816 */ /* 0x000fe400000000f1 */
[----:B------:R-:W-:-:S02]  /*0ad0*/  PRMT R237, R228, 0x7632, R237 ;  /* 0x00007632e4ed7816 */ /* 0x000fc400000000ed */
[C---:B------:R-:W-:Y:S02]  /*0ae0*/  PRMT R233, R230.reuse, 0x7632, R233 ;  /* 0x00007632e6e97816 */ /* 0x040fe400000000e9 */
[----:B------:R-:W-:Y:S02]  /*0af0*/  SHF.L.U32 R234, R230, 0x10, RZ ;  /* 0x00000010e6ea7819 */ /* 0x000fe400000006ff */
[----:B------:R-:W-:Y:S02]  /*0b00*/  PRMT R248, R15, 0x7632, R248 ;  /* 0x000076320ff87816 */ /* 0x000fe400000000f8 */
[----:B------:R-:W-:Y:S02]  /*0b10*/  PRMT R239, R243, 0x7632, R239 ;  /* 0x00007632f3ef7816 */ /* 0x000fe400000000ef */
[----:B------:R-:W-:Y:S02]  /*0b20*/  PRMT R230, R231, 0x7632, R230 ;  /* 0x00007632e7e67816 */ /* 0x000fe400000000e6 */
        /* <DEDUP_REMOVED lines=13> */
[----:B0-----:R-:W-:-:S07]  /*0c00*/  SHF.L.U32 R230, R230, 0x10, RZ ;  /* 0x00000010e6e67819 */ /* 0x001fce00000006ff */
.L_x_1487:
[----:B0-----:R-:W0:Y:S08]  /*0c10*/  LDC.64 R168, c[0x0][0x288] ;  /* 0x0000a200ffa87b82 */ /* 0x001e300000000a00 */
[----:B------:R-:W2:Y:S08]  /*0c20*/  LDC.64 R188, c[0x0][0x280] ;  /* 0x0000a000ffbc7b82 */ /* 0x000eb00000000a00 */
[----:B------:R-:W3:Y:S01]  /*0c30*/  LDC R244, c[0x0][0x218] ;  /* 0x00008600fff47b82 */ /* 0x000ee20000000800 */
[----:B0-----:R-:W-:-:S07]  /*0c40*/  IMAD.WIDE R168, R2, 0x4, R168 ;  /* 0x0000000402a87825 */ /* 0x001fce00078e02a8 */
[----:B------:R-:W0:Y:S01]  /*0c50*/  LDC.64 R170, c[0x0][0x258] ;  /* 0x00009600ffaa7b82 */ /* 0x000e220000000a00 */
[----:B------:R2:W4:Y:S01]  /*0c60*/  LDG.E R194, desc[UR4][R168.64] ;  /* 0x00000004a8c27981 */ /* 0x000522000c1e1900 */
[----:B------:R-:W1:Y:S06]  /*0c70*/  S2R R190, SR_TID.X ;  /* 0x0000000000be7919 */ /* 0x000e6c0000002100 */
[----:B------:R-:W1:Y:S01]  /*0c80*/  LDC.64 R192, c[0x0][0x250] ;  /* 0x00009400ffc07b82 */ /* 0x000e620000000a00 */
[----:B--2---:R-:W-:-:S05]  /*0c90*/  IMAD.WIDE R168, R2, 0x4, R188 ;  /* 0x0000000402a87825 */ /* 0x004fca00078e02bc */
[----:B-----5:R2:W5:Y:S01]  /*0ca0*/  LDG.E R228, desc[UR4][R168.64] ;  /* 0x00000004a8e47981 */ /* 0x020562000c1e1900 */
[C---:B---3--:R-:W-:Y:S02]  /*0cb0*/  IMAD R188, R2.reuse, R244, RZ ;  /* 0x000000f402bc7224 */ /* 0x048fe400078e02ff */
[----:B0-----:R-:W-:Y:S01]  /*0cc0*/  IMAD.WIDE R170, R2, 0x4, R170 ;  /* 0x0000000402aa7825 */ /* 0x001fe200078e02aa */
[----:B--2---:R-:W0:Y:S02]  /*0cd0*/  LDC.64 R168, c[0x0][0x2c8] ;  /* 0x0000b200ffa87b82 */ /* 0x004e240000000a00 */
[----:B------:R-:W-:Y:S01]  /*0ce0*/  SHF.R.S32.HI R189, RZ, 0x1f, R188 ;  /* 0x0000001fffbd7819 */ /* 0x000fe200000114bc */
[----:B------:R-:W-:Y:S01]  /*0cf0*/  BSSY B0, `(.L_x_1317) ;  /* 0x00001b6000007945 */ /* 0x000fe20003800000 */
[----:B------:R2:W5:Y:S02]  /*0d00*/  LDG.E R218, desc[UR4][R170.64] ;  /* 0x00000004aada7981 */ /* 0x000564000c1e1900 */
[----:B------:R-:W-:-:S02]  /*0d10*/  LEA.HI R189, R189, R188, RZ, 0x3 ;  /* 0x000000bcbdbd7211 */ /* 0x000fc400078f18ff */
[----:B-1----:R-:W-:-:S04]  /*0d20*/  LOP3.LUT R232, R190, 0xff, RZ, 0xc0, !PT ;  /* 0x000000ffbee87812 */ /* 0x002fc800078ec0ff */
[----:B------:R-:W-:Y:S01]  /*0d30*/  LEA.HI.SX32 R222, R189, R232, 0x1d ;  /* 0x000000e8bdde7211 */ /* 0x000fe200078feaff */
[----:B------:R-:W-:-:S03]  /*0d40*/  IMAD.WIDE R192, R2, 0x4, R192 ;  /* 0x0000000402c07825 */ /* 0x000fc600078e02c0 */
[----:B------:R-:W-:Y:S01]  /*0d50*/  IADD3 R221, R222, 0x100, RZ ;  /* 0x00000100dedd7810 */ /* 0x000fe20007ffe0ff */
[----:B------:R-:W-:Y:S01]  /*0d60*/  VIADD R2, R2, UR8 ;  /* 0x0000000802027c36 */ /* 0x000fe20008000000 */
[C---:B------:R-:W-:Y:S01]  /*0d70*/  IADD3 R219, R222.reuse, 0x300, RZ ;  /* 0x00000300dedb7810 */ /* 0x040fe20007ffe0ff */
[C---:B------:R-:W-:Y:S02]  /*0d80*/  VIADD R220, R222.reuse, 0x200 ;  /* 0x00000200dedc7836 */ /* 0x040fe40000000000 */
[----:B0-----:R-:W-:Y:S01]  /*0d90*/  IMAD.WIDE.U32 R190, R222, 0x10, R168 ;  /* 0x00000010debe7825 */ /* 0x001fe200078e00a8 */
[----:B------:R-:W-:-:S03]  /*0da0*/  ISETP.GE.AND P2, PT, R2, UR9, PT ;  /* 0x0000000902007c0c */ /* 0x000fc6000bf46270 */
[----:B------:R-:W-:-:S04]  /*0db0*/  IMAD.WIDE.U32 R188, R221, 0x10, R168 ;  /* 0x00000010ddbc7825 */ /* 0x000fc800078e00a8 */
[----:B--2---:R-:W-:-:S04]  /*0dc0*/  IMAD.WIDE.U32 R170, R220, 0x10, R168 ;  /* 0x00000010dcaa7825 */ /* 0x004fc800078e00a8 */
[----:B------:R-:W-:Y:S01]  /*0dd0*/  IMAD.WIDE.U32 R168, R219, 0x10, R168 ;  /* 0x00000010dba87825 */ /* 0x000fe200078e00a8 */
[----:B----4-:R-:W-:-:S13]  /*0de0*/  ISETP.GT.AND P3, PT, R194, RZ, PT ;  /* 0x000000ffc200720c */ /* 0x010fda0003f64270 */
[----:B------:R-:W-:Y:S05]  /*0df0*/  @P3 BRA `(.L_x_1318) ;  /* 0x0000000000783947 */ /* 0x000fea0003800000 */
[----:B------:R-:W-:Y:S01]  /*0e00*/  IMAD.U32 R223, RZ, RZ, UR16 ;  /* 0x00000010ffdf7e24 */ /* 0x000fe2000f8e00ff */
[----:B------:R-:W-:Y:S01]  /*0e10*/  MOV R224, UR17 ;  /* 0x0000001100e07c02 */ /* 0x000fe20008000f00 */
[----:B------:R-:W0:Y:S01]  /*0e20*/  LDC.64 R226, c[0x0][0x240] ;  /* 0x00009000ffe27b82 */ /* 0x000e220000000a00 */
[----:B-----5:R-:W-:Y:S02]  /*0e30*/  ISETP.GE.AND P4, PT, R228, 0x1, PT ;  /* 0x00000001e400780c */ /* 0x020fe40003f86270 */
[----:B------:R-:W-:-:S04]  /*0e40*/  ISETP.NE.U32.AND P0, PT, R223, RZ, PT ;  /* 0x000000ffdf00720c */ /* 0x000fc80003f05070 */
[----:B------:R-:W-:-:S13]  /*0e50*/  ISETP.NE.AND.EX P0, PT, R224, RZ, PT, P0 ;  /* 0x000000ffe000720c */ /* 0x000fda0003f05300 */
[----:B------:R1:W5:Y:S01]  /*0e60*/  @P0 LDG.E.128 R144, desc[UR4][R188.64] ;  /* 0x00000004bc900981 */ /* 0x000362000c1e1d00 */
[----:B------:R-:W-:-:S03]  /*0e70*/  MOV R194, RZ ;  /* 0x000000ff00c27202 */ /* 0x000fc60000000f00 */
[----:B------:R2:W5:Y:S04]  /*0e80*/  @P0 LDG.E.128 R140, desc[UR4][R190.64] ;  /* 0x00000004be8c0981 */ /* 0x000568000c1e1d00 */
[----:B------:R-:W5:Y:S01]  /*0e90*/  @P0 LDG.E.128 R148, desc[UR4][R170.64] ;  /* 0x00000004aa940981 */ /* 0x000f62000c1e1d00 */
[----:B-1----:R-:W-:Y:S01]  /*0ea0*/  @P4 VIADD R188, R228, 0xffffffff ;  /* 0xffffffffe4bc4836 */ /* 0x002fe20000000000 */
[----:B------:R-:W-:Y:S02]  /*0eb0*/  HFMA2.MMA R250, -RZ, RZ, 0, 0 ;  /* 0x00000000fffa7435 */ /* 0x000fe400000001ff */
[----:B------:R1:W5:Y:S01]  /*0ec0*/  @P0 LDG.E.128 R152, desc[UR4][R168.64] ;  /* 0x00000004a8980981 */ /* 0x000362000c1e1d00 */
[----:B------:R-:W-:-:S05]  /*0ed0*/  @P4 IMAD R188, R188, R244, RZ ;  /* 0x000000f4bcbc4224 */ /* 0x000fca00078e02ff */
[----:B------:R-:W-:-:S04]  /*0ee0*/  @P4 SHF.R.S32.HI R189, RZ, 0x1f, R188 ;  /* 0x0000001fffbd4819 */ /* 0x000fc800000114bc */
[----:B------:R-:W-:-:S04]  /*0ef0*/  @P4 LEA.HI R189, R189, R188, RZ, 0x3 ;  /* 0x000000bcbdbd4211 */ /* 0x000fc800078f18ff */
[----:B------:R-:W-:-:S04]  /*0f00*/  @P4 LEA.HI.SX32 R194, R189, R232, 0x1d ;  /* 0x000000e8bdc24211 */ /* 0x000fc800078feaff */
[C---:B--2---:R-:W-:Y:S01]  /*0f10*/  IADD3 R190, R194.reuse, 0x200, RZ ;  /* 0x00000200c2be7810 */ /* 0x044fe20007ffe0ff */
[C---:B------:R-:W-:Y:S02]  /*0f20*/  VIADD R192, R194.reuse, 0x100 ;  /* 0x00000100c2c07836 */ /* 0x040fe40000000000 */
[C---:B------:R-:W-:Y:S02]  /*0f30*/  VIADD R188, R194.reuse, 0x300 ;  /* 0x00000300c2bc7836 */ /* 0x040fe40000000000 */
        /* <DEDUP_REMOVED lines=8> */
[----:B-1----:R-:W-:Y:S01]  /*0fc0*/  IMAD.MOV.U32 R169, RZ, RZ, RZ ;  /* 0x000000ffffa97224 */ /* 0x002fe200078e00ff */
[----:B------:R-:W-:Y:S06]  /*0fd0*/  BRA `(.L_x_1319) ;  /* 0x00000018001c7947 */ /* 0x000fec0003800000 */
.L_x_1318:
[----:B------:R-:W0:Y:S01]  /*0fe0*/  LDC.64 R8, c[0x0][0x238] ;  /* 0x00008e00ff087b82 */ /* 0x000e220000000a00 */
[----:B------:R-:W-:Y:S01]  /*0ff0*/  IADD3 R194, R194, -0x1, RZ ;  /* 0xffffffffc2c27810 */ /* 0x000fe20007ffe0ff */
[----:B------:R1:W2:Y:S04]  /*1000*/  LDG.E R0, desc[UR4][R192.64] ;  /* 0x00000004c0007981 */ /* 0x0002a8000c1e1900 */
[----:B------:R-:W-:Y:S02]  /*1010*/  IMAD R194, R194, R244, RZ ;  /* 0x000000f4c2c27224 */ /* 0x000fe400078e02ff */
[----:B------:R-:W3:Y:S03]  /*1020*/  LDC.64 R20, c[0x0][0x2b8] ;  /* 0x0000ae00ff147b82 */ /* 0x000ee60000000a00 */
[----:B------:R-:W-:-:S04]  /*1030*/  SHF.R.S32.HI R3, RZ, 0x1f, R194 ;  /* 0x0000001fff037819 */ /* 0x000fc800000114c2 */
[----:B------:R-:W-:Y:S01]  /*1040*/  LEA.HI R3, R3, R194, RZ, 0x3 ;  /* 0x000000c203037211 */ /* 0x000fe200078f18ff */
[----:B------:R-:W4:Y:S03]  /*1050*/  LDC.64 R204, c[0x0][0x240] ;  /* 0x00009000ffcc7b82 */ /* 0x000f260000000a00 */
[----:B------:R-:W-:Y:S01]  /*1060*/  LEA.HI.SX32 R3, R3, R232, 0x1d ;  /* 0x000000e803037211 */ /* 0x000fe200078feaff */
[----:B0-----:R-:W-:-:S04]  /*1070*/  IMAD.WIDE.U32 R176, R222, 0x10, R8 ;  /* 0x00000010deb07825 */ /* 0x001fc800078e0008 */
[----:B------:R-:W-:Y:S02]  /*1080*/  IMAD.WIDE.U32 R172, R221, 0x10, R8 ;  /* 0x00000010ddac7825 */ /* 0x000fe400078e0008 */
[----:B------:R-:W2:Y:S02]  /*1090*/  LDG.E.128 R176, desc[UR4][R176.64] ;  /* 0x00000004b0b07981 */ /* 0x000ea4000c1e1d00 */
[----:B---3--:R-:W-:Y:S02]  /*10a0*/  IMAD.WIDE.U32 R24, R3, 0x10, R20 ;  /* 0x0000001003187825 */ /* 0x008fe400078e0014 */
[----:B------:R-:W3:Y:S04]  /*10b0*/  LDG.E.128 R172, desc[UR4][R172.64] ;  /* 0x00000004acac7981 */ /* 0x000ee8000c1e1d00 */
[----:B------:R-:W3:Y:S01]  /*10c0*/  LDG.E.128 R24, desc[UR4][R24.64] ;  /* 0x0000000418187981 */ /* 0x000ee2000c1e1d00 */
[----:B------:R-:W-:-:S04]  /*10d0*/  IMAD.WIDE.U32 R4, R220, 0x10, R8 ;  /* 0x00000010dc047825 */ /* 0x000fc800078e0008 */
[----:B------:R-:W-:Y:S02]  /*10e0*/  IMAD.WIDE.U32 R8, R219, 0x10, R8 ;  /* 0x00000010db087825 */ /* 0x000fe400078e0008 */
[----:B------:R-:W3:Y:S02]  /*10f0*/  LDG.E.128 R4, desc[UR4][R4.64] ;  /* 0x0000000404047981 */ /* 0x000ee4000c1e1d00 */
[----:B------:R-:W-:Y:S02]  /*1100*/  VIADD R13, R3, 0x100 ;  /* 0x00000100030d7836 */ /* 0x000fe40000000000 */
[----:B------:R-:W3:Y:S02]  /*1110*/  LDG.E.128 R8, desc[UR4][R8.64] ;  /* 0x0000000408087981 */ /* 0x000ee4000c1e1d00 */
[----:B------:R-:W-:-:S06]  /*1120*/  IMAD.WIDE.U32 R12, R13, 0x10, R20 ;  /* 0x000000100d0c7825 */ /* 0x000fcc00078e0014 */
[----:B------:R-:W3:Y:S01]  /*1130*/  LDG.E.128 R12, desc[UR4][R12.64] ;  /* 0x000000040c0c7981 */ /* 0x000ee2000c1e1d00 */
[----:B-----5:R-:W-:Y:S02]  /*1140*/  ISETP.GE.AND P4, PT, R228, 0x1, PT ;  /* 0x00000001e400780c */ /* 0x020fe40003f86270 */
[C---:B------:R-:W-:Y:S01]  /*1150*/  IADD3 R17, R3.reuse, 0x200, RZ ;  /* 0x0000020003117810 */ /* 0x040fe20007ffe0ff */
[----:B------:R-:W-:-:S04]  /*1160*/  VIADD R3, R3, 0x300 ;  /* 0x0000030003037836 */ /* 0x000fc80000000000 */
[----:B------:R-:W-:-:S04]  /*1170*/  IMAD.WIDE.U32 R16, R17, 0x10, R20 ;  /* 0x0000001011107825 */ /* 0x000fc800078e0014 */
[----:B------:R-:W-:Y:S02]  /*1180*/  IMAD.WIDE.U32 R20, R3, 0x10, R20 ;  /* 0x0000001003147825 */ /* 0x000fe400078e0014 */
[----:B------:R-:W-:Y:S01]  /*1190*/  @P4 IADD3 R3, R228, -0x1, RZ ;  /* 0xffffffffe4034810 */ /* 0x000fe20007ffe0ff */
[----:B------:R-:W3:Y:S01]  /*11a0*/  LDG.E.128 R16, desc[UR4][R16.64] ;  /* 0x0000000410107981 */ /* 0x000ee2000c1e1d00 */
[----:B------:R-:W-:-:S03]  /*11b0*/  MOV R223, UR16 ;  /* 0x0000001000df7c02 */ /* 0x000fc60008000f00 */
[----:B------:R-:W-:Y:S01]  /*11c0*/  @P4 IMAD R3, R3, R244, RZ ;  /* 0x000000f403034224 */ /* 0x000fe200078e02ff */
[----:B------:R-:W-:Y:S01]  /*11d0*/  ISETP.NE.U32.AND P0, PT, R223, RZ, PT ;  /* 0x000000ffdf00720c */ /* 0x000fe20003f05070 */
[----:B------:R-:W-:Y:S01]  /*11e0*/  IMAD.U32 R224, RZ, RZ, UR17 ;  /* 0x00000011ffe07e24 */ /* 0x000fe2000f8e00ff */
[----:B------:R-:W3:Y:S02]  /*11f0*/  LDG.E.128 R20, desc[UR4][R20.64] ;  /* 0x0000000414147981 */ /* 0x000ee4000c1e1d00 */
[----:B------:R-:W-:Y:S02]  /*1200*/  @P4 SHF.R.S32.HI R180, RZ, 0x1f, R3 ;  /* 0x0000001fffb44819 */ /* 0x000fe40000011403 */
[----:B------:R-:W-:Y:S02]  /*1210*/  ISETP.NE.AND.EX P0, PT, R224, RZ, PT, P0 ;  /* 0x000000ffe000720c */ /* 0x000fe40003f05300 */
[----:B------:R-:W-:Y:S01]  /*1220*/  @P4 LEA.HI R180, R180, R3, RZ, 0x3 ;  /* 0x00000003b4b44211 */ /* 0x000fe200078f18ff */
[----:B------:R-:W-:-:S03]  /*1230*/  IMAD.MOV.U32 R194, RZ, RZ, RZ ;  /* 0x000000ffffc27224 */ /* 0x000fc600078e00ff */
[----:B------:R-:W-:-:S07]  /*1240*/  @P4 LEA.HI.SX32 R194, R180, R232, 0x1d ;  /* 0x000000e8b4c24211 */ /* 0x000fce00078feaff */
[----:B------:R-:W5:Y:S04]  /*1250*/  @P0 LDG.E.128 R140, desc[UR4][R190.64] ;  /* 0x00000004be8c0981 */ /* 0x000f68000c1e1d00 */
[----:B------:R-:W5:Y:S04]  /*1260*/  @P0 LDG.E.128 R144, desc[UR4][R188.64] ;  /* 0x00000004bc900981 */ /* 0x000f68000c1e1d00 */
[----:B------:R-:W5:Y:S04]  /*1270*/  @P0 LDG.E.128 R148, desc[UR4][R170.64] ;  /* 0x00000004aa940981 */ /* 0x000f68000c1e1d00 */
[----:B------:R2:W5:Y:S01]  /*1280*/  @P0 LDG.E.128 R152, desc[UR4][R168.64] ;  /* 0x00000004a8980981 */ /* 0x000562000c1e1d00 */
[----:B------:R-:W-:Y:S01]  /*1290*/  ISETP.NE.AND P0, PT, R229, RZ, PT ;  /* 0x000000ffe500720c */ /* 0x000fe20003f05270 */
[----:B-1----:R-:W-:-:S04]  /*12a0*/  VIADD R193, R194, 0x100 ;  /* 0x00000100c2c17836 */ /* 0x002fc80000000000 */
[----:B----4-:R-:W-:-:S06]  /*12b0*/  IMAD.WIDE.U32 R192, R193, 0x8, R204 ;  /* 0x00000008c1c07825 */ /* 0x010fcc00078e00cc */
[----:B------:R-:W5:Y:S01]  /*12c0*/  LDG.E.64 R192, desc[UR4][R192.64] ;  /* 0x00000004c0c07981 */ /* 0x000f62000c1e1b00 */
[----:B--2---:R-:W-:Y:S02]  /*12d0*/  FSEL R168, R0, RZ, !P0 ;  /* 0x000000ff00a87208 */ /* 0x004fe40004000000 */
[C---:B------:R-:W-:Y:S02]  /*12e0*/  PRMT R186, R179.reuse, 0x7632, R186 ;  /* 0x00007632b3ba7816 */ /* 0x040fe400000000ba */
[----:B------:R-:W-:Y:S01]  /*12f0*/  SHF.L.U32 R196, R179, 0x10, RZ ;  /* 0x00000010b3c47819 */ /* 0x000fe200000006ff */
[C---:B------:R-:W-:Y:S01]  /*1300*/  IMAD.U32 R197, R176.reuse, 0x10000, RZ ;  /* 0x00010000b0c57824 */ /* 0x040fe200078e00ff */
[----:B------:R-:W-:Y:S01]  /*1310*/  PRMT R3, R176, 0x7632, R3 ;  /* 0x00007632b0037816 */ /* 0x000fe20000000003 */
[----:B------:R-:W-:Y:S01]  /*1320*/  IMAD.U32 R187, R178, 0x10000, RZ ;  /* 0x00010000b2bb7824 */ /* 0x000fe200078e00ff */
[----:B------:R-:W-:Y:S02]  /*1330*/  PRMT R176, R177, 0x7632, R176 ;  /* 0x00007632b1b07816 */ /* 0x000fe400000000b0 */
[C---:B---3--:R-:W-:Y:S01]  /*1340*/  PRMT R179, R25.reuse, 0x7632, R179 ;  /* 0x0000763219b37816 */ /* 0x048fe200000000b3 */
[----:B------:R-:W-:Y:S01]  /*1350*/  IMAD.U32 R183, R25, 0x10000, RZ ;  /* 0x0001000019b77824 */ /* 0x000fe200078e00ff */
[----:B------:R-:W-:Y:S01]  /*1360*/  SHF.L.U32 R198, R177, 0x10, RZ ;  /* 0x00000010b1c67819 */ /* 0x000fe200000006ff */
[----:B------:R-:W-:Y:S01]  /*1370*/  VIADD R25, R194, 0x300 ;  /* 0x00000300c2197836 */ /* 0x000fe20000000000 */
[----:B------:R-:W-:-:S02]  /*1380*/  PRMT R177, R178, 0x7632, R177 ;  /* 0x00007632b2b17816 */ /* 0x000fc400000000b1 */
[C---:B------:R-:W-:Y:S02]  /*1390*/  PRMT R178, R24.reuse, 0x7632, R178 ;  /* 0x0000763218b27816 */ /* 0x040fe400000000b2 */
[----:B------:R-:W-:Y:S01]  /*13a0*/  SHF.L.U32 R182, R24, 0x10, RZ ;  /* 0x0000001018b67819 */ /* 0x000fe200000006ff */
[----:B------:R-:W-:Y:S01]  /*13b0*/  IMAD.WIDE.U32 R24, R25, 0x8, R204 ;  /* 0x0000000819187825 */ /* 0x000fe200078e00cc */
[C---:B------:R-:W-:Y:S02]  /*13c0*/  PRMT R199, R172.reuse, 0x7632, R199 ;  /* 0x00007632acc77816 */ /* 0x040fe400000000c7 */
[----:B------:R-:W-:Y:S01]  /*13d0*/  SHF.L.U32 R200, R172, 0x10, RZ ;  /* 0x00000010acc87819 */ /* 0x000fe200000006ff */
[C---:B------:R-:W-:Y:S01]  /*13e0*/  IMAD.U32 R201, R173.reuse, 0x10000, RZ ;  /* 0x00010000adc97824 */ /* 0x040fe200078e00ff */
[----:B------:R-:W-:Y:S01]  /*13f0*/  PRMT R172, R173, 0x7632, R172 ;  /* 0x00007632adac7816 */ /* 0x000fe200000000ac */
[C---:B------:R-:W-:Y:S01]  /*1400*/  IMAD.U32 R185, R27.reuse, 0x10000, RZ ;  /* 0x000100001bb97824 */ /* 0x040fe200078e00ff */
[----:B------:R-:W-:Y:S01]  /*1410*/  PRMT R181, R27, 0x7632, R181 ;  /* 0x000076321bb57816 */ /* 0x000fe200000000b5 */
[----:B------:R0:W5:Y:S01]  /*1420*/  LDG.E.64 R188, desc[UR4][R24.64] ;  /* 0x0000000418bc7981 */ /* 0x000162000c1e1b00 */
[----:B------:R-:W-:-:S02]  /*1430*/  PRMT R173, R174, 0x7632, R173 ;  /* 0x00007632aead7816 */ /* 0x000fc400000000ad */
[----:B------:R-:W-:Y:S02]  /*1440*/  SHF.L.U32 R202, R174, 0x10, RZ ;  /* 0x00000010aeca7819 */ /* 0x000fe400000006ff */
[C---:B------:R-:W-:Y:S02]  /*1450*/  PRMT R174, R175.reuse, 0x7632, R174 ;  /* 0x00007632afae7816 */ /* 0x040fe400000000ae */
[----:B------:R-:W-:Y:S02]  /*1460*/  IADD3 R27, R194, 0x200, RZ ;  /* 0x00000200c21b7810 */ /* 0x000fe40007ffe0ff */
[----:B------:R-:W-:Y:S02]  /*1470*/  SHF.L.U32 R175, R175, 0x10, RZ ;  /* 0x00000010afaf7819 */ /* 0x000fe400000006ff */
[----:B0-----:R-:W-:Y:S01]  /*1480*/  PRMT R24, R8, 0x7632, R24 ;  /* 0x0000763208187816 */ /* 0x001fe20000000018 */
[----:B------:R-:W-:Y:S01]  /*1490*/  IMAD.WIDE.U32 R194, R194, 0x8, R204 ;  /* 0x00000008c2c27825 */ /* 0x000fe200078e00cc */
[----:B------:R-:W-:-:S02]  /*14a0*/  PRMT R180, R26, 0x7632, R180 ;  /* 0x000076321ab47816 */ /* 0x000fc400000000b4 */
[----:B------:R-:W-:Y:S01]  /*14b0*/  SHF.L.U32 R184, R26, 0x10, RZ ;  /* 0x000000101ab87819 */ /* 0x000fe200000006ff */
[----:B------:R-:W-:Y:S01]  /*14c0*/  IMAD.WIDE.U32 R26, R27, 0x8, R204 ;  /* 0x000000081b1a7825 */ /* 0x000fe200078e00cc */
[----:B------:R-:W-:Y:S02]  /*14d0*/  PRMT R171, R6, 0x7632, R171 ;  /* 0x0000763206ab7816 */ /* 0x000fe400000000ab */
[----:B------:R-:W-:Y:S02]  /*14e0*/  SHF.L.U32 R251, R7, 0x10, RZ ;  /* 0x0000001007fb7819 */ /* 0x000fe400000006ff */
[C---:B------:R-:W-:Y:S02]  /*14f0*/  SHF.L.U32 R249, R9.reuse, 0x10, RZ ;  /* 0x0000001009f97819 */ /* 0x040fe400000006ff */
[----:B------:R-:W-:Y:S01]  /*1500*/  PRMT R169, R4, 0x7632, R169 ;  /* 0x0000763204a97816 */ /* 0x000fe200000000a9 */
[----:B------:R-:W-:Y:S01]  /*1510*/  IMAD.U32 R172, R172, 0x10000, RZ ;  /* 0x00010000acac7824 */ /* 0x000fe200078e00ff */
[----:B------:R-:W-:Y:S01]  /*1520*/  PRMT R25, R9, 0x7632, R25 ;  /* 0x0000763209197816 */ /* 0x000fe20000000019 */
[----:B------:R-:W-:Y:S01]  /*1530*/  FADD.FTZ R9, -R168, R175 ;  /* 0x000000afa8097221 */ /* 0x000fe20000010100 */
[----:B------:R-:W-:Y:S01]  /*1540*/  SHF.L.U32 R204, R4, 0x10, RZ ;  /* 0x0000001004cc7819 */ /* 0x000fe200000006ff */
[----:B------:R-:W-:Y:S01]  /*1550*/  FADD.FTZ R4, -R168, R187 ;  /* 0x000000bba8047221 */ /* 0x000fe20000010100 */
[----:B------:R-:W-:Y:S01]  /*1560*/  SHF.L.U32 R174, R174, 0x10, RZ ;  /* 0x00000010aeae7819 */ /* 0x000fe200000006ff */
[----:B------:R0:W5:Y:S01]  /*1570*/  LDG.E.64 R190, desc[UR4][R26.64] ;  /* 0x000000041abe7981 */ /* 0x000162000c1e1b00 */
[----:B------:R-:W-:-:S02]  /*1580*/  SHF.L.U32 R175, R24, 0x10, RZ ;  /* 0x0000001018af7819 */ /* 0x000fc400000006ff */
[----:B------:R-:W-:Y:S01]  /*1590*/  SHF.L.U32 R171, R171, 0x10, RZ ;  /* 0x00000010abab7819 */ /* 0x000fe200000006ff */
[----:B------:R-:W-:Y:S01]  /*15a0*/  IMAD.U32 R250, R8, 0x10000, RZ ;  /* 0x0001000008fa7824 */ /* 0x000fe200078e00ff */
[----:B------:R-:W-:Y:S01]  /*15b0*/  SHF.L.U32 R187, R25, 0x10, RZ ;  /* 0x0000001019bb7819 */ /* 0x000fe200000006ff */
[C---:B------:R-:W-:Y:S01]  /*15c0*/  FADD.FTZ R251, -R168.reuse, R251 ;  /* 0x000000fba8fb7221 */ /* 0x040fe20000010100 */
[C---:B------:R-:W-:Y:S01]  /*15d0*/  FADD.FTZ R25, -R168.reuse, R174 ;  /* 0x000000aea8197221 */ /* 0x040fe20000010100 */
[C---:B------:R-:W-:Y:S01]  /*15e0*/  FADD.FTZ R213, -R168.reuse, R172 ;  /* 0x000000aca8d57221 */ /* 0x040fe20000010100 */
[----:B------:R-:W-:Y:S01]  /*15f0*/  FADD.FTZ R174, -R168, R175 ;  /* 0x000000afa8ae7221 */ /* 0x000fe20000010100 */
[----:B0-----:R-:W-:Y:S01]  /*1600*/  PRMT R26, R10, 0x7632, R26 ;  /* 0x000076320a1a7816 */ /* 0x001fe2000000001a */
[C---:B------:R-:W-:Y:S01]  /*1610*/  FADD.FTZ R172, -R168.reuse, R171 ;  /* 0x000000aba8ac7221 */ /* 0x040fe20000010100 */
[----:B------:R-:W-:Y:S01]  /*1620*/  FADD.FTZ R175, -R168, R187 ;  /* 0x000000bba8af7221 */ /* 0x000fe20000010100 */
[C---:B------:R-:W-:Y:S01]  /*1630*/  PRMT R171, R13.reuse, 0x7632, R171 ;  /* 0x000076320dab7816 */ /* 0x040fe200000000ab */
[----:B------:R-:W-:-:S02]  /*1640*/  IMAD.U32 R187, R13, 0x10000, RZ ;  /* 0x000100000dbb7824 */ /* 0x000fc400078e00ff */
[----:B------:R-:W-:Y:S01]  /*1650*/  FMUL.FTZ R13, R218, R251 ;  /* 0x000000fbda0d7220 */ /* 0x000fe20000410000 */
[C---:B------:R-:W-:Y:S01]  /*1660*/  PRMT R170, R5.reuse, 0x7632, R170 ;  /* 0x0000763205aa7816 */ /* 0x040fe200000000aa */
[----:B------:R-:W-:Y:S01]  /*1670*/  IMAD.U32 R205, R5, 0x10000, RZ ;  /* 0x0001000005cd7824 */ /* 0x000fe200078e00ff */
[----:B------:R-:W-:Y:S01]  /*1680*/  SHF.L.U32 R176, R176, 0x10, RZ ;  /* 0x00000010b0b07819 */ /* 0x000fe200000006ff */
[----:B------:R-:W2:Y:S01]  /*1690*/  LDL R251, [R1+0x30] ;  /* 0x0000300001fb7983 */ /* 0x000ea20000100800 */
[----:B------:R-:W-:Y:S01]  /*16a0*/  FADD.FTZ R5, -R168, R196 ;  /* 0x000000c4a8057221 */ /* 0x000fe20000010100 */
[----:B------:R-:W-:Y:S02]  /*16b0*/  IMAD.U32 R196, R26, 0x10000, RZ ;  /* 0x000100001ac47824 */ /* 0x000fe400078e00ff */
[----:B------:R-:W-:Y:S01]  /*16c0*/  FADD.FTZ R250, -R168, R250 ;  /* 0x000000faa8fa7221 */ /* 0x000fe20000010100 */
[----:B------:R-:W-:Y:S01]  /*16d0*/  SHF.L.U32 R244, R10, 0x10, RZ ;  /* 0x000000100af47819 */ /* 0x000fe200000006ff */
[C---:B------:R-:W-:Y:S01]  /*16e0*/  FADD.FTZ R226, -R168.reuse, R176 ;  /* 0x000000b0a8e27221 */ /* 0x040fe20000010100 */
[----:B------:R-:W-:Y:S01]  /*16f0*/  PRMT R27, R11, 0x7632, R27 ;  /* 0x000076320b1b7816 */ /* 0x000fe2000000001b */
[C---:B------:R-:W-:Y:S01]  /*1700*/  FADD.FTZ R10, -R168.reuse, R204 ;  /* 0x000000cca80a7221 */ /* 0x040fe20000010100 */
[--C-:B------:R-:W-:Y:S01]  /*1710*/  FADD.FTZ R176, -R168, R196.reuse ;  /* 0x000000c4a8b07221 */ /* 0x100fe20000010100 */
[----:B------:R-:W-:Y:S01]  /*1720*/  PRMT R196, R14, 0x7632, R196 ;  /* 0x000076320ec47816 */ /* 0x000fe200000000c4 */
[----:B------:R-:W-:Y:S01]  /*1730*/  FADD.FTZ R0, -R168, R197 ;  /* 0x000000c5a8007221 */ /* 0x000fe20000010100 */
[----:B------:R-:W-:Y:S01]  /*1740*/  SHF.L.U32 R204, R14, 0x10, RZ ;  /* 0x000000100ecc7819 */ /* 0x000fe200000006ff */
[----:B------:R-:W-:Y:S01]  /*1750*/  FMUL.FTZ R14, R218, R250 ;  /* 0x000000fada0e7220 */ /* 0x000fe20000410000 */
[----:B------:R-:W-:Y:S01]  /*1760*/  IMAD.U32 R177, R177, 0x10000, RZ ;  /* 0x00010000b1b17824 */ /* 0x000fe200078e00ff */
[----:B------:R-:W-:Y:S01]  /*1770*/  SHF.L.U32 R197, R27, 0x10, RZ ;  /* 0x000000101bc57819 */ /* 0x000fe200000006ff */
[----:B------:R-:W3:Y:S01]  /*1780*/  LDL R250, [R1+0x28] ;  /* 0x0000280001fa7983 */ /* 0x000ee20000100800 */
[----:B------:R-:W-:Y:S01]  /*1790*/  FADD.FTZ R249, -R168, R249 ;  /* 0x000000f9a8f97221 */ /* 0x000fe20000010100 */
[----:B------:R-:W-:-:S02]  /*17a0*/  IMAD.U32 R232, R11, 0x10000, RZ ;  /* 0x000100000be87824 */ /* 0x000fc400078e00ff */
[C---:B------:R-:W-:Y:S01]  /*17b0*/  FADD.FTZ R217, -R168.reuse, R177 ;  /* 0x000000b1a8d97221 */ /* 0x040fe20000010100 */
[C---:B------:R-:W-:Y:S01]  /*17c0*/  FADD.FTZ R11, -R168.reuse, R205 ;  /* 0x000000cda80b7221 */ /* 0x040fe20000010100 */
[--C-:B------:R-:W-:Y:S01]  /*17d0*/  FADD.FTZ R177, -R168, R197.reuse ;  /* 0x000000c5a8b17221 */ /* 0x100fe20000010100 */
[----:B------:R-:W-:Y:S02]  /*17e0*/  PRMT R197, R15, 0x7632, R197 ;  /* 0x000076320fc57816 */ /* 0x000fe400000000c5 */
[----:B------:R-:W-:Y:S01]  /*17f0*/  SHF.L.U32 R199, R199, 0x10, RZ ;  /* 0x00000010c7c77819 */ /* 0x000fe200000006ff */
[----:B------:R-:W-:Y:S01]  /*1800*/  IMAD.U32 R211, R22, 0x10000, RZ ;  /* 0x0001000016d37824 */ /* 0x000fe200078e00ff */
[----:B------:R-:W-:Y:S01]  /*1810*/  SHF.L.U32 R205, R15, 0x10, RZ ;  /* 0x000000100fcd7819 */ /* 0x000fe200000006ff */
[----:B------:R-:W-:Y:S01]  /*1820*/  FMUL.FTZ R15, R218, R249 ;  /* 0x000000f9da0f7220 */ /* 0x000fe20000410000 */
[----:B------:R-:W-:Y:S01]  /*1830*/  PRMT R203, R7, 0x7632, R203 ;  /* 0x0000763207cb7816 */ /* 0x000fe200000000cb */
[----:B------:R-:W4:Y:S01]  /*1840*/  LDL R249, [R1+0x38] ;  /* 0x0000380001f97983 */ /* 0x000f220000100800 */
[----:B------:R-:W-:-:S02]  /*1850*/  IMAD.U32 R169, R169, 0x10000, RZ ;  /* 0x00010000a9a97824 */ /* 0x000fc400078e00ff */
[----:B------:R-:W-:Y:S01]  /*1860*/  FADD.FTZ R214, -R168, R199 ;  /* 0x000000c7a8d67221 */ /* 0x000fe20000010100 */
[----:B------:R-:W-:Y:S02]  /*1870*/  SHF.L.U32 R186, R186, 0x10, RZ ;  /* 0x00000010baba7819 */ /* 0x000fe400000006ff */
[----:B------:R-:W-:Y:S01]  /*1880*/  SHF.L.U32 R252, R6, 0x10, RZ ;  /* 0x0000001006fc7819 */ /* 0x000fe200000006ff */
[--C-:B------:R-:W-:Y:S01]  /*1890*/  FADD.FTZ R26, -R168, R169.reuse ;  /* 0x000000a9a81a7221 */ /* 0x100fe20000010100 */
[----:B------:R-:W-:Y:S01]  /*18a0*/  PRMT R169, R22, 0x7632, R169 ;  /* 0x0000763216a97816 */ /* 0x000fe200000000a9 */
[----:B------:R-:W-:Y:S01]  /*18b0*/  FMUL.FTZ R22, R218, R214 ;  /* 0x000000d6da167220 */ /* 0x000fe20000410000 */
[----:B------:R-:W-:Y:S01]  /*18c0*/  SHF.L.U32 R173, R173, 0x10, RZ ;  /* 0x00000010adad7819 */ /* 0x000fe200000006ff */
[----:B------:R-:W-:Y:S01]  /*18d0*/  IMAD.U32 R214, R179, 0x10000, RZ ;  /* 0x00010000b3d67824 */ /* 0x000fe200078e00ff */
[----:B------:R-:W-:Y:S01]  /*18e0*/  SHF.L.U32 R206, R21, 0x10, RZ ;  /* 0x0000001015ce7819 */ /* 0x000fe200000006ff */
[----:B------:R-:W-:-:S02]  /*18f0*/  IMAD.U32 R203, R203, 0x10000, RZ ;  /* 0x00010000cbcb7824 */ /* 0x000fc400078e00ff */
[C---:B------:R-:W-:Y:S01]  /*1900*/  FADD.FTZ R215, -R168.reuse, R186 ;  /* 0x000000baa8d77221 */ /* 0x040fe20000010100 */
[C---:B------:R-:W-:Y:S01]  /*1910*/  FADD.FTZ R24, -R168.reuse, R173 ;  /* 0x000000ada8187221 */ /* 0x040fe20000010100 */
[----:B------:R-:W-:Y:S01]  /*1920*/  SHF.L.U32 R227, R3, 0x10, RZ ;  /* 0x0000001003e37819 */ /* 0x000fe200000006ff */
[--C-:B------:R-:W-:Y:S01]  /*1930*/  FADD.FTZ R173, -R168, R203.reuse ;  /* 0x000000cba8ad7221 */ /* 0x100fe20000010100 */
[----:B------:R-:W-:Y:S01]  /*1940*/  PRMT R203, R21, 0x7632, R203 ;  /* 0x0000763215cb7816 */ /* 0x000fe200000000cb */
[----:B------:R-:W-:Y:S01]  /*1950*/  FMUL.FTZ R21, R218, R215 ;  /* 0x000000d7da157220 */ /* 0x000fe20000410000 */
[----:B------:R-:W-:Y:S02]  /*1960*/  SHF.L.U32 R170, R170, 0x10, RZ ;  /* 0x00000010aaaa7819 */ /* 0x000fe400000006ff */
[----:B------:R-:W-:Y:S01]  /*1970*/  SHF.L.U32 R216, R23, 0x10, RZ ;  /* 0x0000001017d87819 */ /* 0x000fe200000006ff */
[----:B------:R-:W-:Y:S01]  /*1980*/  IMAD.U32 R210, R19, 0x10000, RZ ;  /* 0x0001000013d27824 */ /* 0x000fe200078e00ff */
        /* <DEDUP_REMOVED lines=12> */
[----:B------:R-:W-:Y:S01]  /*1a50*/  PRMT R170, R12, 0x7632, R170 ;  /* 0x000076320caa7816 */ /* 0x000fe200000000aa */
[----:B------:R-:W-:Y:S01]  /*1a60*/  FADD.FTZ R44, R44, R182 ;  /* 0x000000b62c2c7221 */ /* 0x000fe20000010000 */
[----:B------:R-:W-:Y:S01]  /*1a70*/  SHF.L.U32 R186, R12, 0x10, RZ ;  /* 0x000000100cba7819 */ /* 0x000fe200000006ff */
[----:B------:R-:W-:Y:S01]  /*1a80*/  FMUL.FTZ R12, R218, R252 ;  /* 0x000000fcda0c7220 */ /* 0x000fe20000410000 */
[----:B------:R-:W-:Y:S01]  /*1a90*/  SHF.L.U32 R213, R178, 0x10, RZ ;  /* 0x00000010b2d57819 */ /* 0x000fe200000006ff */
[----:B------:R-:W4:Y:S01]  /*1aa0*/  LDL R252, [R1+0x20] ;  /* 0x0000200001fc7983 */ /* 0x000f220000100800 */
[----:B------:R-:W-:Y:S01]  /*1ab0*/  SHF.L.U32 R209, R18, 0x10, RZ ;  /* 0x0000001012d17819 */ /* 0x000fe200000006ff */
[----:B------:R-:W-:-:S02]  /*1ac0*/  IMAD.U32 R207, R16, 0x10000, RZ ;  /* 0x0001000010cf7824 */ /* 0x000fc400078e00ff */
[----:B------:R-:W-:Y:S01]  /*1ad0*/  FADD.FTZ R46, R46, R183 ;  /* 0x000000b72e2e7221 */ /* 0x000fe20000010000 */
[----:B------:R-:W-:Y:S02]  /*1ae0*/  SHF.L.U32 R208, R17, 0x10, RZ ;  /* 0x0000001011d07819 */ /* 0x000fe400000006ff */
[----:B------:R-:W-:Y:S01]  /*1af0*/  SHF.L.U32 R212, R20, 0x10, RZ ;  /* 0x0000001014d47819 */ /* 0x000fe200000006ff */
[----:B------:R-:W-:Y:S01]  /*1b00*/  FADD.FTZ R50, R50, R185 ;  /* 0x000000b932327221 */ /* 0x000fe20000010000 */
[----:B------:R-:W5:Y:S01]  /*1b10*/  LDG.E.64 R194, desc[UR4][R194.64] ;  /* 0x00000004c2c27981 */ /* 0x000f62000c1e1b00 */
[----:B--2---:R-:W-:-:S03]  /*1b20*/  FMUL.FTZ R179, R251, R183 ;  /* 0x000000b7fbb37220 */ /* 0x004fc60000410000 */
[----:B------:R-:W2:Y:S01]  /*1b30*/  LDL R251, [R1+0x2c] ;  /* 0x00002c0001fb7983 */ /* 0x000ea20000100800 */
[----:B---3--:R-:W-:-:S03]  /*1b40*/  FMUL.FTZ R180, R250, R184 ;  /* 0x000000b8fab47220 */ /* 0x008fc60000410000 */
[----:B------:R-:W3:Y:S01]  /*1b50*/  LDL R250, [R1+0x24] ;  /* 0x0000240001fa7983 */ /* 0x000ee20000100800 */
[----:B----4-:R-:W-:-:S03]  /*1b60*/  FMUL.FTZ R178, R249, R182 ;  /* 0x000000b6f9b27220 */ /* 0x010fc60000410000 */
[----:B------:R-:W4:Y:S01]  /*1b70*/  LDL R249, [R1+0x1c] ;  /* 0x00001c0001f97983 */ /* 0x000f220000100800 */
[C---:B------:R-:W-:Y:S01]  /*1b80*/  FMUL.FTZ R0, R218.reuse, R0 ;  /* 0x00000000da007220 */ /* 0x040fe20000410000 */
[----:B------:R-:W-:Y:S01]  /*1b90*/  PRMT R201, R19, 0x7632, R201 ;  /* 0x0000763213c97816 */ /* 0x000fe200000000c9 */
[----:B------:R-:W-:Y:S01]  /*1ba0*/  FMUL.FTZ R19, R218, R226 ;  /* 0x000000e2da137220 */ /* 0x000fe20000410000 */
[----:B------:R-:W-:Y:S01]  /*1bb0*/  PRMT R200, R18, 0x7632, R200 ;  /* 0x0000763212c87816 */ /* 0x000fe200000000c8 */
[----:B------:R-:W-:Y:S01]  /*1bc0*/  FFMA.FTZ R136, R0, R182, R136 ;  /* 0x000000b600887223 */ /* 0x000fe20000010088 */
[C---:B------:R-:W-:Y:S01]  /*1bd0*/  FMUL.FTZ R18, R218.reuse, R227 ;  /* 0x000000e3da127220 */ /* 0x040fe20000410000 */
[----:B------:R-:W4:Y:S04]  /*1be0*/  LDL R182, [R1+0x34] ;  /* 0x0000340001b67983 */ /* 0x000f280000100800 */
[----:B------:R-:W4:Y:S04]  /*1bf0*/  LDL R226, [R1] ;  /* 0x0000000001e27983 */ /* 0x000f280000100800 */
[----:B------:R-:W4:Y:S01]  /*1c00*/  LDL R227, [R1+0x8] ;  /* 0x0000080001e37983 */ /* 0x000f220000100800 */
[----:B------:R-:W-:Y:S01]  /*1c10*/  FMUL.FTZ R3, R218, R3 ;  /* 0x00000003da037220 */ /* 0x000fe20000410000 */
[----:B------:R-:W-:Y:S01]  /*1c20*/  PRMT R198, R16, 0x7632, R198 ;  /* 0x0000763210c67816 */ /* 0x000fe200000000c6 */
[----:B------:R-:W-:-:S02]  /*1c30*/  FMUL.FTZ R16, R218, R244 ;  /* 0x000000f4da107220 */ /* 0x000fc40000410000 */
[----:B------:R-:W4:Y:S01]  /*1c40*/  LDL R244, [R1+0x18] ;  /* 0x0000180001f47983 */ /* 0x000f220000100800 */
[----:B------:R-:W-:Y:S01]  /*1c50*/  FFMA.FTZ R138, R3, R183, R138 ;  /* 0x000000b7038a7223 */ /* 0x000fe2000001008a */
[----:B------:R-:W-:Y:S01]  /*1c60*/  PRMT R199, R17, 0x7632, R199 ;  /* 0x0000763211c77816 */ /* 0x000fe200000000c7 */
[C---:B------:R-:W-:Y:S01]  /*1c70*/  FMUL.FTZ R4, R218.reuse, R4 ;  /* 0x00000004da047220 */ /* 0x040fe20000410000 */
[----:B------:R-:W-:Y:S02]  /*1c80*/  FMUL.FTZ R17, R218, R232 ;  /* 0x000000e8da117220 */ /* 0x000fe40000410000 */
[----:B------:R-:W4:Y:S01]  /*1c90*/  LDL R232, [R1+0x10] ;  /* 0x0000100001e87983 */ /* 0x000f220000100800 */
[----:B------:R-:W-:Y:S01]  /*1ca0*/  FFMA.FTZ R132, R4, R184, R132 ;  /* 0x000000b804847223 */ /* 0x000fe20000010084 */
[----:B------:R-:W-:Y:S01]  /*1cb0*/  FADD.FTZ R48, R48, R184 ;  /* 0x000000b830307221 */ /* 0x000fe20000010000 */
[----:B------:R-:W-:Y:S01]  /*1cc0*/  PRMT R202, R20, 0x7632, R202 ;  /* 0x0000763214ca7816 */ /* 0x000fe200000000ca */
[C---:B------:R-:W-:Y:S01]  /*1cd0*/  FMUL.FTZ R20, R218.reuse, R217 ;  /* 0x000000d9da147220 */ /* 0x040fe20000410000 */
[----:B------:R-:W-:Y:S01]  /*1ce0*/  FMUL.FTZ R5, R218, R5 ;  /* 0x00000005da057220 */ /* 0x000fe20000410000 */
[----:B------:R-:W-:-:S03]  /*1cf0*/  SHF.L.U32 R217, R181, 0x10, RZ ;  /* 0x00000010b5d97819 */ /* 0x000fc600000006ff */
[-C--:B------:R-:W-:Y:S01]  /*1d00*/  FFMA.FTZ R134, R5, R185.reuse, R134 ;  /* 0x000000b905867223 */ /* 0x080fe20000010086 */
[----:B------:R-:W-:Y:S01]  /*1d10*/  FMUL.FTZ R181, R252, R185 ;  /* 0x000000b9fcb57220 */ /* 0x000fe20000410000 */
[----:B--2---:R-:W-:Y:S02]  /*1d20*/  FMUL.FTZ R183, R251, R214 ;  /* 0x000000d6fbb77220 */ /* 0x004fe40000410000 */
[----:B------:R-:W2:Y:S01]  /*1d30*/  LDL R251, [R1+0x14] ;  /* 0x0000140001fb7983 */ /* 0x000ea20000100800 */
[----:B---3--:R-:W-:-:S03]  /*1d40*/  FMUL.FTZ R184, R250, R215 ;  /* 0x000000d7fab87220 */ /* 0x008fc60000410000 */
[----:B------:R-:W3:Y:S01]  /*1d50*/  LDL R250, [R1+0xc] ;  /* 0x00000c0001fa7983 */ /* 0x000ee20000100800 */
[----:B----4-:R-:W-:-:S03]  /*1d60*/  FMUL.FTZ R185, R249, R217 ;  /* 0x000000d9f9b97220 */ /* 0x010fc60000410000 */
[----:B------:R-:W4:Y:S01]  /*1d70*/  LDL R249, [R1+0x4] ;  /* 0x0000040001f97983 */ /* 0x000f220000100800 */
[C---:B------:R-:W-:Y:S01]  /*1d80*/  FMUL.FTZ R9, R218.reuse, R9 ;  /* 0x00000009da097220 */ /* 0x040fe20000410000 */
[----:B------:R-:W-:Y:S01]  /*1d90*/  FMUL.FTZ R8, R218, R8 ;  /* 0x00000008da087220 */ /* 0x000fe20000410000 */
[----:B------:R-:W-:Y:S01]  /*1da0*/  FFMA.FTZ R139, R19, R214, R139 ;  /* 0x000000d6138b7223 */ /* 0x000fe2000001008b */
[----:B------:R-:W-:Y:S01]  /*1db0*/  FADD.FTZ R47, R47, R214 ;  /* 0x000000d62f2f7221 */ /* 0x000fe20000010000 */
[-C--:B------:R-:W-:Y:S01]  /*1dc0*/  FFMA.FTZ R137, R18, R213.reuse, R137 ;  /* 0x000000d512897223 */ /* 0x080fe20000010089 */
[----:B------:R-:W-:Y:S01]  /*1dd0*/  FADD.FTZ R45, R45, R213 ;  /* 0x000000d52d2d7221 */ /* 0x000fe20000010000 */
[----:B------:R-:W-:Y:S01]  /*1de0*/  FMUL.FTZ R182, R182, R213 ;  /* 0x000000d5b6b67220 */ /* 0x000fe20000410000 */
[----:B------:R-:W-:Y:S01]  /*1df0*/  IMAD.U32 R214, R197, 0x10000, RZ ;  /* 0x00010000c5d67824 */ /* 0x000fe200078e00ff */
[----:B------:R-:W-:Y:S01]  /*1e00*/  SHF.L.U32 R213, R196, 0x10, RZ ;  /* 0x00000010c4d57819 */ /* 0x000fe200000006ff */
[-C--:B------:R-:W-:Y:S01]  /*1e10*/  FFMA.FTZ R126, R9, R205.reuse, R126 ;  /* 0x000000cd097e7223 */ /* 0x080fe2000001007e */
[----:B------:R-:W-:Y:S01]  /*1e20*/  FADD.FTZ R58, R58, R205 ;  /* 0x000000cd3a3a7221 */ /* 0x000fe20000010000 */
[----:B------:R-:W-:Y:S01]  /*1e30*/  FMUL.FTZ R197, R226, R205 ;  /* 0x000000cde2c57220 */ /* 0x000fe20000410000 */
[-C--:B------:R-:W-:Y:S01]  /*1e40*/  FFMA.FTZ R124, R8, R204.reuse, R124 ;  /* 0x000000cc087c7223 */ /* 0x080fe2000001007c */
[----:B------:R-:W-:Y:S01]  /*1e50*/  FADD.FTZ R56, R56, R204 ;  /* 0x000000cc38387221 */ /* 0x000fe20000010000 */
[----:B------:R-:W-:Y:S01]  /*1e60*/  FMUL.FTZ R196, R227, R204 ;  /* 0x000000cce3c47220 */ /* 0x000fe20000410000 */
[----:B------:R-:W-:Y:S01]  /*1e70*/  FADD.FTZ R205, RZ, R178 ;  /* 0x000000b2ffcd7221 */ /* 0x000fe20000010000 */
[----:B------:R-:W-:-:S03]  /*1e80*/  FFMA.FTZ R204, R0, R178, RZ ;  /* 0x000000b200cc7223 */ /* 0x000fc600000100ff */
        /* <DEDUP_REMOVED lines=13> */
[----:B------:R-:W-:Y:S02]  /*1f60*/  IMAD.U32 R170, R170, 0x10000, RZ ;  /* 0x00010000aaaa7824 */ /* 0x000fe400078e00ff */
[-C--:B------:R-:W-:Y:S01]  /*1f70*/  FFMA.FTZ R128, R6, R186.reuse, R128 ;  /* 0x000000ba06807223 */ /* 0x080fe20000010080 */
[----:B------:R-:W-:Y:S01]  /*1f80*/  FADD.FTZ R52, R52, R186 ;  /* 0x000000ba34347221 */ /* 0x000fe20000010000 */
[----:B------:R-:W-:Y:S01]  /*1f90*/  FMUL.FTZ R186, R244, R186 ;  /* 0x000000baf4ba7220 */ /* 0x000fe20000410000 */
[----:B------:R-:W-:Y:S01]  /*1fa0*/  FADD.FTZ R205, R205, R185 ;  /* 0x000000b9cdcd7221 */ /* 0x000fe20000010000 */
[----:B------:R-:W-:Y:S01]  /*1fb0*/  FFMA.FTZ R204, R21, R185, R204 ;  /* 0x000000b915cc7223 */ /* 0x000fe200000100cc */
[----:B------:R-:W-:-:S02]  /*1fc0*/  IMAD.U32 R244, R203, 0x10000, RZ ;  /* 0x00010000cbf47824 */ /* 0x000fc400078e00ff */
[----:B------:R-:W-:Y:S01]  /*1fd0*/  FMUL.FTZ R7, R218, R7 ;  /* 0x00000007da077220 */ /* 0x000fe20000410000 */
[----:B------:R-:W-:Y:S01]  /*1fe0*/  FFMA.FTZ R129, R22, R170, R129 ;  /* 0x000000aa16817223 */ /* 0x000fe20000010081 */
[----:B------:R-:W-:Y:S01]  /*1ff0*/  FADD.FTZ R53, R53, R170 ;  /* 0x000000aa35357221 */ /* 0x000fe20000010000 */
[----:B------:R-:W-:Y:S01]  /*2000*/  FFMA.FTZ R204, R6, R186, R204 ;  /* 0x000000ba06cc7223 */ /* 0x000fe200000100cc */
[----:B------:R-:W-:Y:S01]  /*2010*/  SHF.L.U32 R171, R171, 0x10, RZ ;  /* 0x00000010abab7819 */ /* 0x000fe200000006ff */
[-C--:B------:R-:W-:Y:S01]  /*2020*/  FFMA.FTZ R130, R7, R187.reuse, R130 ;  /* 0x000000bb07827223 */ /* 0x080fe20000010082 */
[----:B------:R-:W-:Y:S01]  /*2030*/  FADD.FTZ R54, R54, R187 ;  /* 0x000000bb36367221 */ /* 0x000fe20000010000 */
[----:B------:R-:W-:Y:S02]  /*2040*/  FMUL.FTZ R187, R232, R187 ;  /* 0x000000bbe8bb7220 */ /* 0x000fe40000410000 */
[----:B------:R-:W-:Y:S01]  /*2050*/  FFMA.FTZ R131, R23, R171, R131 ;  /* 0x000000ab17837223 */ /* 0x000fe20000010083 */
[----:B------:R-:W-:Y:S01]  /*2060*/  FADD.FTZ R55, R55, R171 ;  /* 0x000000ab37377221 */ /* 0x000fe20000010000 */
[C---:B------:R-:W-:Y:S01]  /*2070*/  FMUL.FTZ R24, R218.reuse, R24 ;  /* 0x00000018da187220 */ /* 0x040fe20000410000 */
[----:B------:R-:W-:Y:S01]  /*2080*/  FMUL.FTZ R10, R218, R10 ;  /* 0x0000000ada0a7220 */ /* 0x000fe20000410000 */
[----:B------:R-:W-:Y:S01]  /*2090*/  FFMA.FTZ R133, R20, R215, R133 ;  /* 0x000000d714857223 */ /* 0x000fe20000010085 */
[----:B------:R-:W-:Y:S01]  /*20a0*/  FADD.FTZ R49, R49, R215 ;  /* 0x000000d731317221 */ /* 0x000fe20000010000 */
[----:B------:R-:W-:Y:S01]  /*20b0*/  SHF.L.U32 R215, R198, 0x10, RZ ;  /* 0x00000010c6d77819 */ /* 0x000fe200000006ff */
[-C--:B------:R-:W-:Y:S01]  /*20c0*/  FFMA.FTZ R120, R10, R207.reuse, R120 ;  /* 0x000000cf0a787223 */ /* 0x080fe20000010078 */
[----:B------:R-:W-:Y:S01]  /*20d0*/  FADD.FTZ R60, R60, R207 ;  /* 0x000000cf3c3c7221 */ /* 0x000fe20000010000 */
[----:B------:R-:W-:Y:S01]  /*20e0*/  FMUL.FTZ R198, R247, R207 ;  /* 0x000000cff7c67220 */ /* 0x000fe20000410000 */
[----:B------:R-:W-:Y:S01]  /*20f0*/  FMUL.FTZ R207, R248, R214 ;  /* 0x000000d6f8cf7220 */ /* 0x000fe20000410000 */
        /* <DEDUP_REMOVED lines=9> */
[----:B------:R-:W-:Y:S01]  /*2190*/  FMUL.FTZ R26, R218, R26 ;  /* 0x0000001ada1a7220 */ /* 0x000fe20000410000 */
[----:B------:R-:W-:-:S02]  /*21a0*/  IMAD.U32 R226, R200, 0x10000, RZ ;  /* 0x00010000c8e27824 */ /* 0x000fc400078e00ff */
[-C--:B------:R-:W-:Y:S01]  /*21b0*/  FFMA.FTZ R116, R12, R209.reuse, R116 ;  /* 0x000000d10c747223 */ /* 0x080fe20000010074 */
[----:B------:R-:W-:Y:S01]  /*21c0*/  FADD.FTZ R64, R64, R209 ;  /* 0x000000d140407221 */ /* 0x000fe20000010000 */
[----:B------:R-:W-:Y:S01]  /*21d0*/  FMUL.FTZ R200, R242, R209 ;  /* 0x000000d1f2c87220 */ /* 0x000fe20000410000 */
[----:B------:R-:W-:Y:S01]  /*21e0*/  FMUL.FTZ R209, R243, R217 ;  /* 0x000000d9f3d17220 */ /* 0x000fe20000410000 */
[----:B------:R-:W-:Y:S01]  /*21f0*/  FMUL.FTZ R27, R218, R27 ;  /* 0x0000001bda1b7220 */ /* 0x000fe20000410000 */
[----:B------:R-:W-:Y:S01]  /*2200*/  SHF.L.U32 R227, R201, 0x10, RZ ;  /* 0x00000010c9e37819 */ /* 0x000fe200000006ff */
        /* <DEDUP_REMOVED lines=11> */
[----:B------:R-:W-:Y:S01]  /*22c0*/  FFMA.FTZ R125, R24, R213, R125 ;  /* 0x000000d5187d7223 */ /* 0x000fe2000001007d */
[----:B------:R-:W-:Y:S01]  /*22d0*/  FADD.FTZ R57, R57, R213 ;  /* 0x000000d539397221 */ /* 0x000fe20000010000 */
[----:B------:R-:W-:Y:S01]  /*22e0*/  FMUL.FTZ R174, R218, R174 ;  /* 0x000000aedaae7220 */ /* 0x000fe20000410000 */
[-C--:B------:R-:W-:Y:S01]  /*22f0*/  FFMA.FTZ R114, R15, R206.reuse, R114 ;  /* 0x000000ce0f727223 */ /* 0x080fe20000010072 */
[----:B------:R-:W-:Y:S01]  /*2300*/  FADD.FTZ R70, R70, R206 ;  /* 0x000000ce46467221 */ /* 0x000fe20000010000 */
[----:B------:R-:W-:Y:S01]  /*2310*/  FMUL.FTZ R206, R236, R206 ;  /* 0x000000ceecce7220 */ /* 0x000fe20000410000 */
[----:B------:R-:W-:Y:S01]  /*2320*/  FFMA.FTZ R127, R25, R214, R127 ;  /* 0x000000d6197f7223 */ /* 0x000fe2000001007f */
[----:B------:R-:W-:Y:S01]  /*2330*/  FADD.FTZ R59, R59, R214 ;  /* 0x000000d63b3b7221 */ /* 0x000fe20000010000 */
[----:B------:R-:W-:Y:S01]  /*2340*/  FFMA.FTZ R121, R26, R215, R121 ;  /* 0x000000d71a797223 */ /* 0x000fe20000010079 */
[----:B------:R-:W-:Y:S01]  /*2350*/  FADD.FTZ R61, R61, R215 ;  /* 0x000000d73d3d7221 */ /* 0x000fe20000010000 */
[----:B------:R-:W-:Y:S01]  /*2360*/  FMUL.FTZ R214, R235, R244 ;  /* 0x000000f4ebd67220 */ /* 0x000fe20000410000 */
[C---:B------:R-:W-:Y:S01]  /*2370*/  FMUL.FTZ R175, R218.reuse, R175 ;  /* 0x000000afdaaf7220 */ /* 0x040fe20000410000 */
[----:B------:R-:W-:Y:S01]  /*2380*/  SHF.L.U32 R169, R169, 0x10, RZ ;  /* 0x00000010a9a97819 */ /* 0x000fe200000006ff */
[----:B------:R-:W-:Y:S01]  /*2390*/  FMUL.FTZ R176, R218, R176 ;  /* 0x000000b0dab07220 */ /* 0x000fe20000410000 */
[-C--:B------:R-:W-:Y:S01]  /*23a0*/  FFMA.FTZ R108, R16, R211.reuse, R108 ;  /* 0x000000d3106c7223 */ /* 0x080fe2000001006c */
[----:B------:R-:W-:Y:S01]  /*23b0*/  FADD.FTZ R72, R72, R211 ;  /* 0x000000d348487221 */ /* 0x000fe20000010000 */
[----:B------:R-:W-:Y:S01]  /*23c0*/  FMUL.FTZ R211, R234, R211 ;  /* 0x000000d3ead37220 */ /* 0x000fe20000410000 */
[----:B------:R-:W-:Y:S01]  /*23d0*/  FFMA.FTZ R109, R176, R169, R109 ;  /* 0x000000a9b06d7223 */ /* 0x000fe2000001006d */
[----:B------:R-:W-:Y:S01]  /*23e0*/  FADD.FTZ R73, R73, R169 ;  /* 0x000000a949497221 */ /* 0x000fe20000010000 */
[----:B------:R-:W-:Y:S01]  /*23f0*/  SHF.L.U32 R168, R168, 0x10, RZ ;  /* 0x00000010a8a87819 */ /* 0x000fe200000006ff */
[-C--:B------:R-:W-:Y:S01]  /*2400*/  FFMA.FTZ R110, R17, R216.reuse, R110 ;  /* 0x000000d8116e7223 */ /* 0x080fe2000001006e */
[----:B------:R-:W-:Y:S01]  /*2410*/  FADD.FTZ R74, R74, R216 ;  /* 0x000000d84a4a7221 */ /* 0x000fe20000010000 */
[----:B------:R-:W-:Y:S01]  /*2420*/  FMUL.FTZ R216, R231, R216 ;  /* 0x000000d8e7d87220 */ /* 0x000fe20000410000 */
[----:B------:R-:W-:Y:S01]  /*2430*/  FFMA.FTZ R123, R27, R217, R123 ;  /* 0x000000d91b7b7223 */ /* 0x000fe2000001007b */
[----:B------:R-:W-:Y:S01]  /*2440*/  FADD.FTZ R63, R63, R217 ;  /* 0x000000d93f3f7221 */ /* 0x000fe20000010000 */
[----:B------:R-:W-:Y:S01]  /*2450*/  FMUL.FTZ R217, R230, R168 ;  /* 0x000000a8e6d97220 */ /* 0x000fe20000410000 */
        /* <DEDUP_REMOVED lines=11> */
[----:B--2---:R-:W-:Y:S01]  /*2510*/  FMUL.FTZ R203, R251, R170 ;  /* 0x000000aafbcb7220 */ /* 0x004fe20000410000 */
[----:B------:R-:W-:-:S03]  /*2520*/  FADD.FTZ R170, R205, R186 ;  /* 0x000000bacdaa7221 */ /* 0x000fc60000010000 */
[----:B------:R-:W-:Y:S01]  /*2530*/  FFMA.FTZ R205, R22, R203, R204 ;  /* 0x000000cb16cd7223 */ /* 0x000fe200000100cc */
[----:B------:R-:W-:-:S04]  /*2540*/  FADD.FTZ R170, R170, R203 ;  /* 0x000000cbaaaa7221 */ /* 0x000fc80000010000 */
[----:B------:R-:W-:Y:S01]  /*2550*/  FADD.FTZ R170, R170, R187 ;  /* 0x000000bbaaaa7221 */ /* 0x000fe20000010000 */
[----:B---3--:R-:W-:Y:S01]  /*2560*/  FMUL.FTZ R204, R250, R171 ;  /* 0x000000abfacc7220 */ /* 0x008fe20000410000 */
[----:B------:R-:W-:-:S03]  /*2570*/  FFMA.FTZ R171, R7, R187, R205 ;  /* 0x000000bb07ab7223 */ /* 0x000fc600000100cd */
[----:B------:R-:W-:Y:S01]  /*2580*/  FADD.FTZ R170, R170, R204 ;  /* 0x000000ccaaaa7221 */ /* 0x000fe20000010000 */
[----:B------:R-:W-:-:S03]  /*2590*/  FFMA.FTZ R171, R23, R204, R171 ;  /* 0x000000cc17ab7223 */ /* 0x000fc600000100ab */
[----:B------:R-:W-:Y:S01]  /*25a0*/  FADD.FTZ R170, R170, R196 ;  /* 0x000000c4aaaa7221 */ /* 0x000fe20000010000 */
[----:B------:R-:W-:Y:S01]  /*25b0*/  FFMA.FTZ R171, R8, R196, R171 ;  /* 0x000000c408ab7223 */ /* 0x000fe200000100ab */
[----:B----4-:R-:W-:-:S04]  /*25c0*/  FMUL.FTZ R205, R249, R213 ;  /* 0x000000d5f9cd7220 */ /* 0x010fc80000410000 */
        /* <DEDUP_REMOVED lines=40> */
.L_x_1319:
[----:B------:R-:W-:Y:S05]  /*2850*/  BSYNC B0 ;  /* 0x0000000000007941 */ /* 0x000fea0003800000 */
.L_x_1317:
[----:B------:R-:W0:Y:S01]  /*2860*/  S2R R171, SR_TID.X ;  /* 0x0000000000ab7919 */ /* 0x000e220000002100 */
[----:B------:R-:W-:Y:S01]  /*2870*/  LOP3.LUT P5, RZ, R225, 0xff, RZ, 0xc0, !PT ;  /* 0x000000ffe1ff7812 */ /* 0x000fe200078ac0ff */
[----:B-----5:R-:W-:Y:S01]  /*2880*/  IMAD.MOV.U32 R170, RZ, RZ, R194 ;  /* 0x000000ffffaa7224 */ /* 0x020fe200078e00c2 */
[----:B------:R-:W-:Y:S01]  /*2890*/  MOV R168, R192 ;  /* 0x000000c000a87202 */ /* 0x000fe20000000f00 */
[----:B------:R-:W-:-:S03]  /*28a0*/  UMOV UR6, 0xffffffff ;  /* 0xffffffff00067882 */ /* 0x000fc60000000000 */
[----:B------:R-:W-:Y:S01]  /*28b0*/  PRMT R226, R168, 0x7610, R226 ;  /* 0x00007610a8e27816 */ /* 0x000fe200000000e2 */
[----:B------:R-:W-:Y:S01]  /*28c0*/  IMAD.MOV.U32 R168, RZ, RZ, R188 ;  /* 0x000000ffffa87224 */ /* 0x000fe200078e00bc */
[----:B------:R-:W-:Y:S02]  /*28d0*/  PRMT R232, R170, 0x7610, R232 ;  /* 0x00007610aae87816 */ /* 0x000fe400000000e8 */
[----:B------:R-:W-:Y:S02]  /*28e0*/  MOV R170, R190 ;  /* 0x000000be00aa7202 */ /* 0x000fe40000000f00 */
[----:B------:R-:W-:Y:S02]  /*28f0*/  PRMT R227, R168, 0x7610, R227 ;  /* 0x00007610a8e37816 */ /* 0x000fe400000000e3 */
[----:B------:R-:W-:Y:S02]  /*2900*/  PRMT R225, R170, 0x7610, R225 ;  /* 0x00007610aae17816 */ /* 0x000fe400000000e1 */
[----:B0-----:R-:W-:-:S02]  /*2910*/  LOP3.LUT P0, RZ, R171, 0x1f, RZ, 0xc0, !PT ;  /* 0x0000001fabff7812 */ /* 0x001fc4000780c0ff */
[----:B------:R-:W-:-:S04]  /*2920*/  SHF.R.U32.HI R171, RZ, 0x5, R171 ;  /* 0x00000005ffab7819 */ /* 0x000fc800000116ab */
[----:B------:R-:W-:-:S04]  /*2930*/  LOP3.LUT R244, R171, 0x7fffff8, RZ, 0xc0, !PT ;  /* 0x07fffff8abf47812 */ /* 0x000fc800078ec0ff */
        /* <DEDUP_REMOVED lines=20> */
.L_x_1498:
[----:B------:R-:W2:Y:S01]  /*2a80*/  S2R R168, SR_TID.X ;  /* 0x0000000000a87919 */ /* 0x000ea20000002100 */
[----:B01----:R-:W-:Y:S01]  /*2a90*/  FADD.FTZ R169, R169, R170 ;  /* 0x000000aaa9a97221 */ /* 0x003fe20000010000 */
[----:B------:R-:W-:Y:S01]  /*2aa0*/  MOV R170, 0x400 ;  /* 0x0000040000aa7802 */ /* 0x000fe20000000f00 */
[----:B------:R-:W-:Y:S05]  /*2ab0*/  WARPSYNC.ALL ;  /* 0x0000000000007948 */ /* 0x000fea0003800000 */
[----:B------:R-:W0:Y:S01]  /*2ac0*/  S2R R249, SR_CgaCtaId ;  /* 0x0000000000f97919 */ /* 0x000e220000008800 */
[----:B------:R-:W1:Y:S01]  /*2ad0*/  LDC R251, c[0x0][0x218] ;  /* 0x00008600fffb7b82 */ /* 0x000e620000000800 */
[----:B------:R-:W-:-:S02]  /*2ae0*/  @P4 IADD3 R228, R228, -0x1, RZ ;  /* 0xffffffffe4e44810 */ /* 0x000fc40007ffe0ff */
[----:B--2---:R-:W-:Y:S01]  /*2af0*/  SHF.R.U32.HI R171, RZ, 0x5, R168 ;  /* 0x00000005ffab7819 */ /* 0x004fe200000116a8 */
[----:B------:R-:W-:Y:S02]  /*2b00*/  FADD.FTZ R168, R250, R252 ;  /* 0x000000fcfaa87221 */ /* 0x000fe40000010000 */
[----:B-1----:R-:W-:Y:S01]  /*2b10*/  @P4 IMAD R228, R228, R251, RZ ;  /* 0x000000fbe4e44224 */ /* 0x002fe200078e02ff */
[----:B------:R-:W-:Y:S01]  /*2b20*/  @!P0 LOP3.LUT R171, R171, 0x7, RZ, 0xc0, !PT ;  /* 0x00000007abab8812 */ /* 0x000fe200078ec0ff */
[----:B------:R-:W1:Y:S01]  /*2b30*/  S2R R251, SR_TID.X ;  /* 0x0000000000fb7919 */ /* 0x000e620000002100 */
[----:B0-----:R-:W-:Y:S02]  /*2b40*/  LEA R170, R249, R170, 0x18 ;  /* 0x000000aaf9aa7211 */ /* 0x001fe400078ec0ff */
[C---:B------:R-:W-:Y:S02]  /*2b50*/  @!P0 IADD3 R171, R244.reuse, R171, RZ ;  /* 0x000000abf4ab8210 */ /* 0x040fe40007ffe0ff */
[----:B------:R-:W-:-:S03]  /*2b60*/  LEA R244, R244, R170, 0x3 ;  /* 0x000000aaf4f47211 */ /* 0x000fc600078e18ff */
[----:B------:R-:W-:-:S05]  /*2b70*/  @!P0 IMAD R171, R171, 0x8, R170 ;  /* 0x00000008abab8824 */ /* 0x000fca00078e02aa */
[----:B------:R-:W-:Y:S01]  /*2b80*/  @!P0 STS.64 [R171+0x8000], R168 ;  /* 0x008000a8ab008388 */ /* 0x000fe20000000a00 */
[----:B------:R-:W-:Y:S01]  /*2b90*/  BAR.SYNC.DEFER_BLOCKING 0x0 ;  /* 0x0000000000007b1d */ /* 0x000fe20000010000 */
[----:B-1----:R-:W-:-:S05]  /*2ba0*/  LOP3.LUT R251, R251, 0xff, RZ, 0xc0, !PT ;  /* 0x000000fffbfb7812 */ /* 0x002fca00078ec0ff */
        /* <DEDUP_REMOVED lines=37> */
.L_x_1322:
[----:B------:R-:W-:Y:S02]  /*2e00*/  ISETP.NE.AND P1, PT, R229, RZ, PT ;  /* 0x000000ffe500720c */ /* 0x000fe40003f25270 */
[----:B------:R-:W-:Y:S02]  /*2e10*/  ISETP.NE.U32.AND P0, PT, R223, RZ, PT ;  /* 0x000000ffdf00720c */ /* 0x000fe40003f05070 */
[----:B0-----:R-:W-:Y:S02]  /*2e20*/  FSEL R168, R170, RZ, !P1 ;  /* 0x000000ffaaa87208 */ /* 0x001fe40004800000 */
[----:B------:R-:W-:-:S03]  /*2e30*/  ISETP.NE.AND.EX P0, PT, R224, RZ, PT, P0 ;  /* 0x000000ffe000720c */ /* 0x000fc60003f05300 */
[----:B------:R-:W-:-:S04]  /*2e40*/  FFMA.FTZ R168, R0, R171, R168 ;  /* 0x000000ab00a87223 */ /* 0x000fc800000100a8 */
[----:B------:R-:W-:-:S04]  /*2e50*/  FADD.FTZ R168, R178, -R168 ;  /* 0x800000a8b2a87221 */ /* 0x000fc80000010000 */
[----:B------:R-:W-:Y:S02]  /*2e60*/  FMUL.FTZ R169, R218, R168 ;  /* 0x000000a8daa97220 */ /* 0x000fe40000410000 */
[----:B------:R-:W-:-:S04]  /*2e70*/  @P0 IMAD.U32 R168, R140, 0x10000, RZ ;  /* 0x000100008ca80824 */ /* 0x000fc800078e00ff */
[----:B------:R-:W-:-:S07]  /*2e80*/  @P0 FADD.FTZ R169, R169, R168 ;  /* 0x000000a8a9a90221 */ /* 0x000fce0000010000 */
.L_x_1323:
[----:B------:R-:W-:Y:S05]  /*2e90*/  BSYNC B0 ;  /* 0x0000000000007941 */ /* 0x000fea0003800000 */
.L_x_1321:
[----:B------:R-:W-:Y:S01]  /*2ea0*/  ISETP.NE.U32.AND P1, PT, RZ, UR12, PT ;  /* 0x0000000cff007c0c */ /* 0x000fe2000bf25070 */
[----:B------:R-:W-:Y:S03]  /*2eb0*/  BSSY B0, `(.L_x_1324) ;  /* 0x0000011000007945 */ /* 0x000fe60003800000 */
[----:B------:R-:W-:-:S13]  /*2ec0*/  ISETP.NE.AND.EX P1, PT, RZ, UR13, PT, P1 ;  /* 0x0000000dff007c0c */ /* 0x000fda000bf25310 */
[----:B------:R-:W-:-:S04]  /*2ed0*/  @P1 F2FP.BF16.F32.PACK_AB R168, RZ, R169 ;  /* 0x000000a9ffa8123e */ /* 0x000fc800000010ff */
[----:B------:R-:W-:Y:S01]  /*2ee0*/  @P1 PRMT R160, R168, 0x7610, R160 ;  /* 0x00007610a8a01816 */ /* 0x000fe200000000a0 */
[----:B------:R-:W-:Y:S06]  /*2ef0*/  @!P4 BRA `(.L_x_1325) ;  /* 0x000000000030c947 */ /* 0x000fec0003800000 */
[----:B------:R-:W-:Y:S01]  /*2f00*/  LOP3.LUT P6, RZ, R232, 0xff, RZ, 0xc0, !PT ;  /* 0x000000ffe8ff7812 */ /* 0x000fe200078cc0ff */
[----:B------:R-:W-:Y:S01]  /*2f10*/  FMUL.FTZ R168, R169, UR15 ;  /* 0x0000000fa9a87c20 */ /* 0x000fe20008410000 */
[----:B------:R-:W-:-:S03]  /*2f20*/  MOV R169, RZ ;  /* 0x000000ff00a97202 */ /* 0x000fc60000000f00 */
[----:B------:R-:W-:-:S08]  /*2f30*/  FMUL.FTZ R168, R168, UR14 ;  /* 0x0000000ea8a87c20 */ /* 0x000fd00008410000 */
[----:B-----5:R-:W-:-:S05]  /*2f40*/  @P6 SHF.L.U32 R223, R156, 0x10, RZ ;  /* 0x000000109cdf6819 */ /* 0x020fca00000006ff */
[----:B------:R-:W-:Y:S01]  /*2f50*/  @P6 FMUL.FTZ R169, R168, R223 ;  /* 0x000000dfa8a96220 */ /* 0x000fe20000410000 */
[----:B------:R-:W-:-:S03]  /*2f60*/  @P6 SHF.L.U32 R223, R28, 0x10, RZ ;  /* 0x000000101cdf6819 */ /* 0x000fc600000006ff */
[----:B------:R-:W-:Y:S01]  /*2f70*/  FADD.FTZ R76, R76, R169 ;  /* 0x000000a94c4c7221 */ /* 0x000fe20000010000 */
[----:B------:R-:W-:Y:S02]  /*2f80*/  IMAD.MOV.U32 R169, RZ, RZ, RZ ;  /* 0x000000ffffa97224 */ /* 0x000fe400078e00ff */
[----:B------:R-:W-:-:S05]  /*2f90*/  @P6 FMUL.FTZ R169, R168, R223 ;  /* 0x000000dfa8a96220 */ /* 0x000fca0000410000 */
[----:B------:R-:W-:-:S04]  /*2fa0*/  F2FP.BF16.F32.PACK_AB R169, RZ, R169 ;  /* 0x000000a9ffa9723e */ /* 0x000fc800000010ff */
[----:B------:R-:W-:-:S07]  /*2fb0*/  PRMT R164, R169, 0x7610, R164 ;  /* 0x00007610a9a47816 */ /* 0x000fce00000000a4 */
.L_x_1325:
[----:B------:R-:W-:Y:S05]  /*2fc0*/  BSYNC B0 ;  /* 0x0000000000007941 */ /* 0x000fea0003800000 */
.L_x_1324:
[----:B------:R-:W-:Y:S04]  /*2fd0*/  BSSY B0, `(.L_x_1326) ;  /* 0x000000f000007945 */ /* 0x000fe80003800000 */
[----:B------:R-:W-:Y:S05]  /*2fe0*/  @P3 BRA `(.L_x_1327) ;  /* 0x0000000000143947 */ /* 0x000fea0003800000 */
[----:B------:R-:W-:Y:S01]  /*2ff0*/  HFMA2.MMA R169, -RZ, RZ, 0, 0 ;  /* 0x00000000ffa97435 */ /* 0x000fe200000001ff */
[----:B------:R-:W-:Y:S10]  /*3000*/  @!P0 BRA `(.L_x_1328) ;  /* 0x00000000002c8947 */ /* 0x000ff40003800000 */
[----:B------:R-:W-:-:S05]  /*3010*/  PRMT R169, R140, 0x7632, R169 ;  /* 0x000076328ca97816 */ /* 0x000fca00000000a9 */
[----:B------:R-:W-:Y:S01]  /*3020*/  IMAD.U32 R169, R169, 0x10000, RZ ;  /* 0x00010000a9a97824 */ /* 0x000fe200078e00ff */
[----:B------:R-:W-:Y:S06]  /*3030*/  BRA `(.L_x_1328) ;  /* 0x0000000000207947 */ /* 0x000fec0003800000 */
.L_x_1327:
        /* <DEDUP_REMOVED lines=8> */
.L_x_1328:
[----:B------:R-:W-:Y:S05]  /*30c0*/  BSYNC B0 ;  /* 0x0000000000007941 */ /* 0x000fea0003800000 */
.L_x_1326:
[----:B------:R-:W-:Y:S01]  /*30d0*/  @P1 F2FP.BF16.F32.PACK_AB R168, RZ, R169 ;  /* 0x000000a9ffa8123e */ /* 0x000fe200000010ff */
[----:B------:R-:W-:Y:S03]  /*30e0*/  BSSY B0, `(.L_x_1329) ;  /* 0x0000011000007945 */ /* 0x000fe60003800000 */
[----:B------:R-:W-:Y:S01]  /*30f0*/  @P1 PRMT R160, R160, 0x5410, R168 ;  /* 0x00005410a0a01816 */ /* 0x000fe200000000a8 */
[----:B------:R-:W-:Y:S06]  /*3100*/  @!P4 BRA `(.L_x_1330) ;  /* 0x000000000038c947 */ /* 0x000fec0003800000 */
[----:B------:R-:W-:Y:S01]  /*3110*/  LOP3.LUT P6, RZ, R194, 0xff00, RZ, 0xc0, !PT ;  /* 0x0000ff00c2ff7812 */ /* 0x000fe200078cc0ff */
[----:B------:R-:W-:Y:S01]  /*3120*/  FMUL.FTZ R168, R169, UR15 ;  /* 0x0000000fa9a87c20 */ /* 0x000fe20008410000 */
[----:B------:R-:W-:-:S03]  /*3130*/  IMAD.MOV.U32 R223, RZ, RZ, RZ ;  /* 0x000000ffffdf7224 */ /* 0x000fc600078e00ff */
[----:B------:R-:W-:-:S08]  /*3140*/  FMUL.FTZ R168, R168, UR14 ;  /* 0x0000000ea8a87c20 */ /* 0x000fd00008410000 */
[----:B-----5:R-:W-:-:S04]  /*3150*/  @P6 PRMT R169, R156, 0x7632, R169 ;  /* 0x000076329ca96816 */ /* 0x020fc800000000a9 */
[----:B------:R-:W-:-:S05]  /*3160*/  @P6 SHF.L.U32 R169, R169, 0x10, RZ ;  /* 0x00000010a9a96819 */ /* 0x000fca00000006ff */
[----:B------:R-:W-:Y:S01]  /*3170*/  @P6 FMUL.FTZ R223, R168, R169 ;  /* 0x000000a9a8df6220 */ /* 0x000fe20000410000 */
[----:B------:R-:W-:-:S03]  /*3180*/  @P6 PRMT R169, R28, 0x7632, R169 ;  /* 0x000076321ca96816 */ /* 0x000fc600000000a9 */
[----:B------:R-:W-:Y:S01]  /*3190*/  FADD.FTZ R77, R77, R223 ;  /* 0x000000df4d4d7221 */ /* 0x000fe20000010000 */
[----:B------:R-:W-:Y:S02]  /*31a0*/  @P6 SHF.L.U32 R169, R169, 0x10, RZ ;  /* 0x00000010a9a96819 */ /* 0x000fe400000006ff */
[----:B------:R-:W-:-:S03]  /*31b0*/  MOV R223, RZ ;  /* 0x000000ff00df7202 */ /* 0x000fc60000000f00 */
[----:B------:R-:W-:-:S05]  /*31c0*/  @P6 FMUL.FTZ R223, R168, R169 ;  /* 0x000000a9a8df6220 */ /* 0x000fca0000410000 */
[----:B------:R-:W-:-:S04]  /*31d0*/  F2FP.BF16.F32.PACK_AB R223, RZ, R223 ;  /* 0x000000dfffdf723e */ /* 0x000fc800000010ff */
[----:B------:R-:W-:-:S07]  /*31e0*/  PRMT R164, R164, 0x5410, R223 ;  /* 0x00005410a4a47816 */ /* 0x000fce00000000df */
.L_x_1330:
[----:B------:R-:W-:Y:S05]  /*31f0*/  BSYNC B0 ;  /* 0x0000000000007941 */ /* 0x000fea0003800000 */
.L_x_1329:
[----:B------:R-:W-:Y:S04]  /*3200*/  BSSY B0, `(.L_x_1331) ;  /* 0x000000d000007945 */ /* 0x000fe80003800000 */
[----:B------:R-:W-:Y:S05]  /*3210*/  @P3 BRA `(.L_x_1332) ;  /* 0x0000000000103947 */ /* 0x000fea0003800000 */
[----:B------:R-:W-:Y:S01]  /*3220*/  IMAD.MOV.U32 R169, RZ, RZ, RZ ;  /* 0x000000ffffa97224 */ /* 0x000fe200078e00ff */
[----:B------:R-:W-:Y:S06]  /*3230*/  @!P0 BRA `(.L_x_1333) ;  /* 0x0000000000248947 */ /* 0x000fec0003800000 */
[----:B------:R-:W-:Y:S01]  /*3240*/  SHF.L.U32 R169, R141, 0x10, RZ ;  /* 0x000000108da97819 */ /* 0x000fe200000006ff */
[----:B------:R-:W-:Y:S06]  /*3250*/  BRA `(.L_x_1333) ;  /* 0x00000000001c7947 */ /* 0x000fec0003800000 */
.L_x_1332:
[----:B------:R-:W-:-:S04]  /*3260*/  ISETP.NE.AND P6, PT, R229, RZ, PT ;  /* 0x000000ffe500720c */ /* 0x000fc80003fc5270 */
[----:B------:R-:W-:-:S05]  /*3270*/  FSEL R168, R170, RZ, !P6 ;  /* 0x000000ffaaa87208 */ /* 0x000fca0007000000 */
[----:B------:R-:W-:-:S04]  /*3280*/  FFMA.FTZ R168, R3, R171, R168 ;  /* 0x000000ab03a87223 */ /* 0x000fc800000100a8 */
[----:B------:R-:W-:-:S04]  /*3290*/  FADD.FTZ R168, R179, -R168 ;  /* 0x800000a8b3a87221 */ /* 0x000fc80000010000 */
[----:B------:R-:W-:Y:S01]  /*32a0*/  FMUL.FTZ R169, R218, R168 ;  /* 0x000000a8daa97220 */ /* 0x000fe20000410000 */
[----:B------:R-:W-:-:S05]  /*32b0*/  @P0 SHF.L.U32 R168, R141, 0x10, RZ ;  /* 0x000000108da80819 */ /* 0x000fca00000006ff */
[----:B------:R-:W-:-:S07]  /*32c0*/  @P0 FADD.FTZ R169, R169, R168 ;  /* 0x000000a8a9a90221 */ /* 0x000fce0000010000 */
.L_x_1333:
[----:B------:R-:W-:Y:S05]  /*32d0*/  BSYNC B0 ;  /* 0x0000000000007941 */ /* 0x000fea0003800000 */
.L_x_1331:
        /* <DEDUP_REMOVED lines=8> */
[----:B-----5:R-:W-:-:S05]  /*3360*/  @P6 SHF.L.U32 R223, R157, 0x10, RZ ;  /* 0x000000109ddf6819 */ /* 0x020fca00000006ff */
[----:B------:R-:W-:Y:S01]  /*3370*/  @P6 FMUL.FTZ R169, R168, R223 ;  /* 0x000000dfa8a96220 */ /* 0x000fe20000410000 */
[----:B------:R-:W-:-:S03]  /*3380*/  @P6 IMAD.U32 R223, R29, 0x10000, RZ ;  /* 0x000100001ddf6824 */ /* 0x000fc600078e00ff */
[----:B------:R-:W-:Y:S01]  /*3390*/  FADD.FTZ R78, R78, R169 ;  /* 0x000000a94e4e7221 */ /* 0x000fe20000010000 */
[----:B------:R-:W-:-:S06]  /*33a0*/  HFMA2.MMA R169, -RZ, RZ, 0, 0 ;  /* 0x00000000ffa97435 */ /* 0x000fcc00000001ff */
[----:B------:R-:W-:-:S05]  /*33b0*/  @P6 FMUL.FTZ R169, R168, R223 ;  /* 0x000000dfa8a96220 */ /* 0x000fca0000410000 */
[----:B------:R-:W-:-:S04]  /*33c0*/  F2FP.BF16.F32.PACK_AB R169, RZ, R169 ;  /* 0x000000a9ffa9723e */ /* 0x000fc800000010ff */
[----:B------:R-:W-:-:S07]  /*33d0*/  PRMT R165, R169, 0x7610, R165 ;  /* 0x00007610a9a57816 */ /* 0x000fce00000000a5 */
.L_x_1335:
[----:B------:R-:W-:Y:S05]  /*33e0*/  BSYNC B0 ;  /* 0x0000000000007941 */ /* 0x000fea0003800000 */
.L_x_1334:
[----:B------:R-:W-:Y:S04]  /*33f0*/  BSSY B0, `(.L_x_1336) ;  /* 0x000000f000007945 */ /* 0x000fe80003800000 */
[----:B------:R-:W-:Y:S05]  /*3400*/  @P3 BRA `(.L_x_1337) ;  /* 0x0000000000143947 */ /* 0x000fea0003800000 */
[----:B------:R-:W-:Y:S01]  /*3410*/  MOV R169, RZ ;  /* 0x000000ff00a97202 */ /* 0x000fe20000000f00 */
[----:B------:R-:W-:Y:S06]  /*3420*/  @!P0 BRA `(.L_x_1338) ;  /* 0x00000000002c8947 */ /* 0x000fec0003800000 */
[----:B------:R-:W-:-:S04]  /*3430*/  PRMT R169, R141, 0x7632, R169 ;  /* 0x000076328da97816 */ /* 0x000fc800000000a9 */
[----:B------:R-:W-:Y:S01]  /*3440*/  SHF.L.U32 R169, R169, 0x10, RZ ;  /* 0x00000010a9a97819 */ /* 0x000fe200000006ff */
[----:B------:R-:W-:Y:S06]  /*3450*/  BRA `(.L_x_1338) ;  /* 0x0000000000207947 */ /* 0x000fec0003800000 */
.L_x_1337:
        /* <DEDUP_REMOVED lines=8> */
.L_x_1338:
[----:B------:R-:W-:Y:S05]  /*34e0*/  BSYNC B0 ;  /* 0x0000000000007941 */ /* 0x000fea0003800000 */
.L_x_1336:
[----:B------:R-:W-:Y:S01]  /*34f0*/  @P1 F2FP.BF16.F32.PACK_AB R168, RZ, R169 ;  /* 0x000000a9ffa8123e */ /* 0x000fe200000010ff */
[----:B------:R-:W-:Y:S03]  /*3500*/  BSSY B0, `(.L_x_1339) ;  /* 0x0000011000007945 */ /* 0x000fe60003800000 */
[----:B------:R-:W-:Y:S01]  /*3510*/  @P1 PRMT R161, R161, 0x5410, R168 ;  /* 0x00005410a1a11816 */ /* 0x000fe200000000a8 */
[----:B------:R-:W-:Y:S06]  /*3520*/  @!P4 BRA `(.L_x_1340) ;  /* 0x000000000038c947 */ /* 0x000fec0003800000 */
[----:B------:R-:W-:Y:S01]  /*3530*/  LOP3.LUT P6, RZ, R194, 0xff000000, RZ, 0xc0, !PT ;  /* 0xff000000c2ff7812 */ /* 0x000fe200078cc0ff */
[----:B------:R-:W-:Y:S01]  /*3540*/  FMUL.FTZ R168, R169, UR15 ;  /* 0x0000000fa9a87c20 */ /* 0x000fe20008410000 */
[----:B------:R-:W-:-:S03]  /*3550*/  HFMA2.MMA R223, -RZ, RZ, 0, 0 ;  /* 0x00000000ffdf7435 */ /* 0x000fc600000001ff */
[----:B------:R-:W-:-:S08]  /*3560*/  FMUL.FTZ R168, R168, UR14 ;  /* 0x0000000ea8a87c20 */ /* 0x000fd00008410000 */
[----:B-----5:R-:W-:-:S04]  /*3570*/  @P6 PRMT R169, R157, 0x7632, R169 ;  /* 0x000076329da96816 */ /* 0x020fc800000000a9 */
[----:B------:R-:W-:-:S05]  /*3580*/  @P6 SHF.L.U32 R169, R169, 0x10, RZ ;  /* 0x00000010a9a96819 */ /* 0x000fca00000006ff */
[----:B------:R-:W-:Y:S01]  /*3590*/  @P6 FMUL.FTZ R223, R168, R169 ;  /* 0x000000a9a8df6220 */ /* 0x000fe20000410000 */
[----:B------:R-:W-:-:S03]  /*35a0*/  @P6 PRMT R169, R29, 0x7632, R169 ;  /* 0x000076321da96816 */ /* 0x000fc600000000a9 */
[----:B------:R-:W-:Y:S01]  /*35b0*/  FADD.FTZ R79, R79, R223 ;  /* 0x000000df4f4f7221 */ /* 0x000fe20000010000 */
[----:B------:R-:W-:Y:S01]  /*35c0*/  MOV R223, RZ ;  /* 0x000000ff00df7202 */ /* 0x000fe20000000f00 */
[----:B------:R-:W-:-:S04]  /*35d0*/  @P6 IMAD.U32 R169, R169, 0x10000, RZ ;  /* 0x00010000a9a96824 */ /* 0x000fc800078e00ff */
[----:B------:R-:W-:-:S05]  /*35e0*/  @P6 FMUL.FTZ R223, R168, R169 ;  /* 0x000000a9a8df6220 */ /* 0x000fca0000410000 */
[----:B------:R-:W-:-:S04]  /*35f0*/  F2FP.BF16.F32.PACK_AB R223, RZ, R223 ;  /* 0x000000dfffdf723e */ /* 0x000fc800000010ff */
[----:B------:R-:W-:-:S07]  /*3600*/  PRMT R165, R165, 0x5410, R223 ;  /* 0x00005410a5a57816 */ /* 0x000fce00000000df */
.L_x_1340:
[----:B------:R-:W-:Y:S05]  /*3610*/  BSYNC B0 ;  /* 0x0000000000007941 */ /* 0x000fea0003800000 */
.L_x_1339:
[----:B------:R-:W-:Y:S04]  /*3620*/  BSSY B0, `(.L_x_1341) ;  /* 0x000000d000007945 */ /* 0x000fe80003800000 */
[----:B------:R-:W-:Y:S05]  /*3630*/  @P3 BRA `(.L_x_1342) ;  /* 0x0000000000103947 */ /* 0x000fea0003800000 */
[----:B------:R-:W-:Y:S01]  /*3640*/  HFMA2.MMA R169, -RZ, RZ, 0, 0 ;  /* 0x00000000ffa97435 */ /* 0x000fe200000001ff */
[----:B------:R-:W-:Y:S10]  /*3650*/  @!P0 BRA `(.L_x_1343) ;  /* 0x0000000000248947 */ /* 0x000ff40003800000 */
[----:B------:R-:W-:Y:S01]  /*3660*/  IMAD.U32 R169, R142, 0x10000, RZ ;  /* 0x000100008ea97824 */ /* 0x000fe200078e00ff */
[----:B------:R-:W-:Y:S06]  /*3670*/  BRA `(.L_x_1343) ;  /* 0x00000000001c7947 */ /* 0x000fec0003800000 */
.L_x_1342:
[----:B------:R-:W-:-:S04]  /*3680*/  ISETP.NE.AND P6, PT, R229, RZ, PT ;  /* 0x000000ffe500720c */ /* 0x000fc80003fc5270 */
[----:B------:R-:W-:-:S05]  /*3690*/  FSEL R168, R170, RZ, !P6 ;  /* 0x000000ffaaa87208 */ /* 0x000fca0007000000 */
[----:B------:R-:W-:-:S04]  /*36a0*/  FFMA.FTZ R168, R4, R171, R168 ;  /* 0x000000ab04a87223 */ /* 0x000fc800000100a8 */
[----:B------:R-:W-:-:S04]  /*36b0*/  FADD.FTZ R168, R180, -R168 ;  /* 0x800000a8b4a87221 */ /* 0x000fc80000010000 */
[----:B------:R-:W-:Y:S01]  /*36c0*/  FMUL.FTZ R169, R218, R168 ;  /* 0x000000a8daa97220 */ /* 0x000fe20000410000 */
[----:B------:R-:W-:-:S05]  /*36d0*/  @P0 SHF.L.U32 R168, R142, 0x10, RZ ;  /* 0x000000108ea80819 */ /* 0x000fca00000006ff */
[----:B------:R-:W-:-:S07]  /*36e0*/  @P0 FADD.FTZ R169, R169, R168 ;  /* 0x000000a8a9a90221 */ /* 0x000fce0000010000 */
.L_x_1343:
[----:B------:R-:W-:Y:S05]  /*36f0*/  BSYNC B0 ;  /* 0x0000000000007941 */ /* 0x000fea0003800000 */
.L_x_1341:
[----:B------:R-:W-:Y:S01]  /*3700*/  @P1 F2FP.BF16.F32.PACK_AB R168, RZ, R169 ;  /* 0x000000a9ffa8123e */ /* 0x000fe200000010ff */
[----:B------:R-:W-:Y:S03]  /*3710*/  BSSY B0, `(.L_x_1344) ;  /* 0x000000f000007945 */ /* 0x000fe60003800000 */
[----:B------:R-:W-:Y:S01]  /*3720*/  @P1 PRMT R162, R168, 0x7610, R162 ;  /* 0x00007610a8a21816 */ /* 0x000fe200000000a2 */
[----:B------:R-:W-:Y:S06]  /*3730*/  @!P4 BRA `(.L_x_1345) ;  /* 0x000000000030c947 */ /* 0x000fec0003800000 */
[----:B------:R-:W-:Y:S01]  /*3740*/  LOP3.LUT P6, RZ, R195, 0xff, RZ, 0xc0, !PT ;  /* 0x000000ffc3ff7812 */ /* 0x000fe200078cc0ff */
[----:B------:R-:W-:Y:S01]  /*3750*/  FMUL.FTZ R168, R169, UR15 ;  /* 0x0000000fa9a87c20 */ /* 0x000fe20008410000 */
[----:B------:R-:W-:-:S03]  /*3760*/  MOV R169, RZ ;  /* 0x000000ff00a97202 */ /* 0x000fc60000000f00 */
[----:B------:R-:W-:-:S08]  /*3770*/  FMUL.FTZ R168, R168, UR14 ;  /* 0x0000000ea8a87c20 */ /* 0x000fd00008410000 */
[----:B-----5:R-:W-:-:S04]  /*3780*/  @P6 IMAD.U32 R223, R158, 0x10000, RZ ;  /* 0x000100009edf6824 */ /* 0x020fc800078e00ff */
[----:B------:R-:W-:Y:S01]  /*3790*/  @P6 FMUL.FTZ R169, R168, R223 ;  /* 0x000000dfa8a96220 */ /* 0x000fe20000410000 */
[----:B------:R-:W-:-:S03]  /*37a0*/  @P6 SHF.L.U32 R223, R30, 0x10, RZ ;  /* 0x000000101edf6819 */ /* 0x000fc600000006ff */
[----:B------:R-:W-:Y:S01]  /*37b0*/  FADD.FTZ R80, R80, R169 ;  /* 0x000000a950507221 */ /* 0x000fe20000010000 */
[----:B------:R-:W-:-:S06]  /*37c0*/  HFMA2.MMA R169, -RZ, RZ, 0, 0 ;  /* 0x00000000ffa97435 */ /* 0x000fcc00000001ff */
[----:B------:R-:W-:-:S05]  /*37d0*/  @P6 FMUL.FTZ R169, R168, R223 ;  /* 0x000000dfa8a96220 */ /* 0x000fca0000410000 */
[----:B------:R-:W-:-:S04]  /*37e0*/  F2FP.BF16.F32.PACK_AB R169, RZ, R169 ;  /* 0x000000a9ffa9723e */ /* 0x000fc800000010ff */
[----:B------:R-:W-:-:S07]  /*37f0*/  PRMT R166, R169, 0x7610, R166 ;  /* 0x00007610a9a67816 */ /* 0x000fce00000000a6 */
.L_x_1345:
[----:B------:R-:W-:Y:S05]  /*3800*/  BSYNC B0 ;  /* 0x0000000000007941 */ /* 0x000fea0003800000 */
.L_x_1344:
[----:B------:R-:W-:Y:S04]  /*3810*/  BSSY B0, `(.L_x_1346) ;  /* 0x000000f000007945 */ /* 0x000fe80003800000 */
[----:B------:R-:W-:Y:S05]  /*3820*/  @P3 BRA `(.L_x_1347) ;  /* 0x0000000000143947 */ /* 0x000fea0003800000 */
[----:B------:R-:W-:Y:S01]  /*3830*/  IMAD.MOV.U32 R169, RZ, RZ, RZ ;  /* 0x000000ffffa97224 */ /* 0x000fe200078e00ff */
[----:B------:R-:W-:Y:S06]  /*3840*/  @!P0 BRA `(.L_x_1348) ;  /* 0x00000000002c8947 */ /* 0x000fec0003800000 */
[----:B------:R-:W-:-:S04]  /*3850*/  PRMT R169, R142, 0x7632, R169 ;  /* 0x000076328ea97816 */ /* 0x000fc800000000a9 */
[----:B------:R-:W-:Y:S01]  /*3860*/  SHF.L.U32 R169, R169, 0x10, RZ ;  /* 0x00000010a9a97819 */ /* 0x000fe200000006ff */
[----:B------:R-:W-:Y:S06]  /*3870*/  BRA `(.L_x_1348) ;  /* 0x0000000000207947 */ /* 0x000fec0003800000 */
.L_x_1347:
        /* <DEDUP_REMOVED lines=8> */
.L_x_1348:
[----:B------:R-:W-:Y:S05]  /*3900*/  BSYNC B0 ;  /* 0x0000000000007941 */ /* 0x000fea0003800000 */
.L_x_1346:
        /* <DEDUP_REMOVED lines=8> */
[----:B-----5:R-:W-:-:S05]  /*3990*/  @P6 PRMT R169, R158, 0x7632, R169 ;  /* 0x000076329ea96816 */ /* 0x020fca00000000a9 */
[----:B------:R-:W-:-:S04]  /*39a0*/  @P6 IMAD.U32 R169, R169, 0x10000, RZ ;  /* 0x00010000a9a96824 */ /* 0x000fc800078e00ff */
[----:B------:R-:W-:Y:S01]  /*39b0*/  @P6 FMUL.FTZ R223, R168, R169 ;  /* 0x000000a9a8df6220 */ /* 0x000fe20000410000 */
[----:B------:R-:W-:-:S03]  /*39c0*/  @P6 PRMT R169, R30, 0x7632, R169 ;  /* 0x000076321ea96816 */ /* 0x000fc600000000a9 */
[----:B------:R-:W-:Y:S01]  /*39d0*/  FADD.FTZ R81, R81, R223 ;  /* 0x000000df51517221 */ /* 0x000fe20000010000 */
[----:B------:R-:W-:Y:S01]  /*39e0*/  @P6 SHF.L.U32 R169, R169, 0x10, RZ ;  /* 0x00000010a9a96819 */ /* 0x000fe200000006ff */
[----:B------:R-:W-:-:S04]  /*39f0*/  IMAD.MOV.U32 R223, RZ, RZ, RZ ;  /* 0x000000ffffdf7224 */ /* 0x000fc800078e00ff */
[----:B------:R-:W-:-:S05]  /*3a00*/  @P6 FMUL.FTZ R223, R168, R169 ;  /* 0x000000a9a8df6220 */ /* 0x000fca0000410000 */
[----:B------:R-:W-:-:S04]  /*3a10*/  F2FP.BF16.F32.PACK_AB R223, RZ, R223 ;  /* 0x000000dfffdf723e */ /* 0x000fc800000010ff */
[----:B------:R-:W-:-:S07]  /*3a20*/  PRMT R166, R166, 0x5410, R223 ;  /* 0x00005410a6a67816 */ /* 0x000fce00000000df */
.L_x_1350:
[----:B------:R-:W-:Y:S05]  /*3a30*/  BSYNC B0 ;  /* 0x0000000000007941 */ /* 0x000fea0003800000 */
.L_x_1349:
[----:B------:R-:W-:Y:S04]  /*3a40*/  BSSY B0, `(.L_x_1351) ;  /* 0x000000d000007945 */ /* 0x000fe80003800000 */
[----:B------:R-:W-:Y:S05]  /*3a50*/  @P3 BRA `(.L_x_1352) ;  /* 0x0000000000103947 */ /* 0x000fea0003800000 */
[----:B------:R-:W-:Y:S01]  /*3a60*/  HFMA2.MMA R169, -RZ, RZ, 0, 0 ;  /* 0x00000000ffa97435 */ /* 0x000fe200000001ff */
[----:B------:R-:W-:Y:S10]  /*3a70*/  @!P0 BRA `(.L_x_1353) ;  /* 0x0000000000248947 */ /* 0x000ff40003800000 */
[----:B------:R-:W-:Y:S01]  /*3a80*/  SHF.L.U32 R169, R143, 0x10, RZ ;  /* 0x000000108fa97819 */ /* 0x000fe200000006ff */
[----:B------:R-:W-:Y:S06]  /*3a90*/  BRA `(.L_x_1353) ;  /* 0x00000000001c7947 */ /* 0x000fec0003800000 */
.L_x_1352:
[----:B------:R-:W-:-:S04]  /*3aa0*/  ISETP.NE.AND P6, PT, R229, RZ, PT ;  /* 0x000000ffe500720c */ /* 0x000fc80003fc5270 */
[----:B------:R-:W-:-:S05]  /*3ab0*/  FSEL R168, R170, RZ, !P6 ;  /* 0x000000ffaaa87208 */ /* 0x000fca0007000000 */
[----:B------:R-:W-:-:S04]  /*3ac0*/  FFMA.FTZ R168, R5, R171, R168 ;  /* 0x000000ab05a87223 */ /* 0x000fc800000100a8 */
[----:B------:R-:W-:-:S04]  /*3ad0*/  FADD.FTZ R168, R181, -R168 ;  /* 0x800000a8b5a87221 */ /* 0x000fc80000010000 */
[----:B------:R-:W-:Y:S01]  /*3ae0*/  FMUL.FTZ R169, R218, R168 ;  /* 0x000000a8daa97220 */ /* 0x000fe20000410000 */
[----:B------:R-:W-:-:S04]  /*3af0*/  @P0 IMAD.U32 R168, R143, 0x10000, RZ ;  /* 0x000100008fa80824 */ /* 0x000fc800078e00ff */
[----:B------:R-:W-:-:S07]  /*3b00*/  @P0 FADD.FTZ R169, R169, R168 ;  /* 0x000000a8a9a90221 */ /* 0x000fce0000010000 */
.L_x_1353:
[----:B------:R-:W-:Y:S05]  /*3b10*/  BSYNC B0 ;  /* 0x0000000000007941 */ /* 0x000fea0003800000 */
.L_x_1351:
        /* <DEDUP_REMOVED lines=16> */
.L_x_1355:
[----:B------:R-:W-:Y:S05]  /*3c20*/  BSYNC B0 ;  /* 0x0000000000007941 */ /* 0x000fea0003800000 */
.L_x_1354:
[----:B------:R-:W-:Y:S04]  /*3c30*/  BSSY B0, `(.L_x_1356) ;  /* 0x000000f000007945 */ /* 0x000fe80003800000 */
[----:B------:R-:W-:Y:S05]  /*3c40*/  @P3 BRA `(.L_x_1357) ;  /* 0x0000000000143947 */ /* 0x000fea0003800000 */
[----:B------:R-:W-:Y:S01]  /*3c50*/  HFMA2.MMA R169, -RZ, RZ, 0, 0 ;  /* 0x00000000ffa97435 */ /* 0x000fe200000001ff */
[----:B------:R-:W-:Y:S10]  /*3c60*/  @!P0 BRA `(.L_x_1358) ;  /* 0x00000000002c8947 */ /* 0x000ff40003800000 */
[----:B------:R-:W-:-:S05]  /*3c70*/  PRMT R169, R143, 0x7632, R169 ;  /* 0x000076328fa97816 */ /* 0x000fca00000000a9 */
[----:B------:R-:W-:Y:S01]  /*3c80*/  IMAD.U32 R169, R169, 0x10000, RZ ;  /* 0x00010000a9a97824 */ /* 0x000fe200078e00ff */
[----:B------:R-:W-:Y:S06]  /*3c90*/  BRA `(.L_x_1358) ;  /* 0x0000000000207947 */ /* 0x000fec0003800000 */
.L_x_1357:
        /* <DEDUP_REMOVED lines=8> */
.L_x_1358:
[----:B------:R-:W-:Y:S05]  /*3d20*/  BSYNC B0 ;  /* 0x0000000000007941 */ /* 0x000fea0003800000 */
.L_x_1356:
        /* <DEDUP_REMOVED lines=18> */
.L_x_1360:
[----:B------:R-:W-:Y:S05]  /*3e50*/  BSYNC B0 ;  /* 0x0000000000007941 */ /* 0x000fea0003800000 */
.L_x_1359:
[----:B------:R-:W0:Y:S01]  /*3e60*/  @P1 LDC.64 R168, c[0x0][0x308] ;  /* 0x0000c200ffa81b82 */ /* 0x000e220000000a00 */
[----:B------:R-:W-:Y:S01]  /*3e70*/  BSSY B0, `(.L_x_1361) ;  /* 0x000000b000007945 */ /* 0x000fe20003800000 */
[----:B0-----:R-:W-:-:S05]  /*3e80*/  @P1 IMAD.WIDE.U32 R168, R222, 0x10, R168 ;  /* 0x00000010dea81825 */ /* 0x001fca00078e00a8 */
[----:B------:R0:W-:Y:S02]  /*3e90*/  @P1 STG.E.128 desc[UR4][R168.64], R160 ;  /* 0x000000a0a8001986 */ /* 0x0001e4000c101d04 */
[----:B0-----:R-:W0:Y:S02]  /*3ea0*/  @P4 LDC.64 R168, c[0x0][0x2f8] ;  /* 0x0000be00ffa84b82 */ /* 0x001e240000000a00 */
[----:B0-----:R-:W-:-:S05]  /*3eb0*/  @P4 IMAD.WIDE.U32 R168, R228, 0x10, R168 ;  /* 0x00000010e4a84825 */ /* 0x001fca00078e00a8 */
[----:B------:R0:W-:Y:S01]  /*3ec0*/  @P4 STG.E.128 desc[UR4][R168.64], R164 ;  /* 0x000000a4a8004986 */ /* 0x0001e2000c101d04 */
[----:B------:R-:W-:Y:S05]  /*3ed0*/  @!P4 BRA `(.L_x_1362) ;  /* 0x000000000010c947 */ /* 0x000fea0003800000 */
[----:B-----5:R-:W1:Y:S01]  /*3ee0*/  LDC.64 R158, c[0x0][0x220] ;  /* 0x00008800ff9e7b82 */ /* 0x020e620000000a00 */
[----:B------:R-:W-:-:S04]  /*3ef0*/  VIADD R156, R228, 0x100 ;  /* 0x00000100e49c7836 */ /* 0x000fc80000000000 */
[----:B-1----:R-:W-:-:S06]  /*3f00*/  IMAD.WIDE.U32 R156, R156, 0x10, R158 ;  /* 0x000000109c9c7825 */ /* 0x002fcc00078e009e */
[----:B------:R-:W5:Y:S02]  /*3f10*/  LDG.E.128 R156, desc[UR4][R156.64] ;  /* 0x000000049c9c7981 */ /* 0x000f64000c1e1d00 */
.L_x_1362:
[----:B------:R-:W-:Y:S05]  /*3f20*/  BSYNC B0 ;  /* 0x0000000000007941 */ /* 0x000fea0003800000 */
.L_x_1361:
[----:B------:R-:W-:Y:S04]  /*3f30*/  BSSY B0, `(.L_x_1363) ;  /* 0x000000d000007945 */ /* 0x000fe80003800000 */
[----:B------:R-:W-:Y:S05]  /*3f40*/  @P3 BRA `(.L_x_1364) ;  /* 0x0000000000103947 */ /* 0x000fea0003800000 */
[----:B0-----:R-:W-:Y:S01]  /*3f50*/  HFMA2.MMA R169, -RZ, RZ, 0, 0 ;  /* 0x00000000ffa97435 */ /* 0x001fe200000001ff */
[----:B------:R-:W-:Y:S10]  /*3f60*/  @!P0 BRA `(.L_x_1365) ;  /* 0x0000000000248947 */ /* 0x000ff40003800000 */
[----:B------:R-:W-:Y:S01]  /*3f70*/  SHF.L.U32 R169, R144, 0x10, RZ ;  /* 0x0000001090a97819 */ /* 0x000fe200000006ff */
[----:B------:R-:W-:Y:S06]  /*3f80*/  BRA `(.L_x_1365) ;  /* 0x00000000001c7947 */ /* 0x000fec0003800000 */
.L_x_1364:
[----:B------:R-:W-:-:S04]  /*3f90*/  ISETP.NE.AND P6, PT, R229, RZ, PT ;  /* 0x000000ffe500720c */ /* 0x000fc80003fc5270 */
[----:B0-----:R-:W-:-:S05]  /*3fa0*/  FSEL R168, R170, RZ, !P6 ;  /* 0x000000ffaaa87208 */ /* 0x001fca0007000000 */
[----:B------:R-:W-:-:S04]  /*3fb0*/  FFMA.FTZ R168, R6, R171, R168 ;  /* 0x000000ab06a87223 */ /* 0x000fc800000100a8 */
[----:B------:R-:W-:-:S04]  /*3fc0*/  FADD.FTZ R168, R186, -R168 ;  /* 0x800000a8baa87221 */ /* 0x000fc80000010000 */
[----:B------:R-:W-:Y:S01]  /*3fd0*/  FMUL.FTZ R169, R218, R168 ;  /* 0x000000a8daa97220 */ /* 0x000fe20000410000 */
[----:B------:R-:W-:-:S04]  /*3fe0*/  @P0 IMAD.U32 R168, R144, 0x10000, RZ ;  /* 0x0001000090a80824 */ /* 0x000fc800078e00ff */
[----:B------:R-:W-:-:S07]  /*3ff0*/  @P0 FADD.FTZ R169, R169, R168 ;  /* 0x000000a8a9a90221 */ /* 0x000fce0000010000 */
.L_x_1365:
[----:B------:R-:W-:Y:S05]  /*4000*/  BSYNC B0 ;  /* 0x0000000000007941 */ /* 0x000fea0003800000 */
.L_x_1363:
        /* <DEDUP_REMOVED lines=16> */
.L_x_1367:
[----:B------:R-:W-:Y:S05]  /*4110*/  BSYNC B0 ;  /* 0x0000000000007941 */ /* 0x000fea0003800000 */
.L_x_1366:
[----:B------:R-:W-:Y:S04]  /*4120*/  BSSY B0, `(.L_x_1368) ;  /* 0x000000f000007945 */ /* 0x000fe80003800000 */
[----:B------:R-:W-:Y:S05]  /*4130*/  @P3 BRA `(.L_x_1369) ;  /* 0x0000000000143947 */ /* 0x000fea0003800000 */
[----:B------:R-:W-:Y:S01]  /*4140*/  HFMA2.MMA R169, -RZ, RZ, 0, 0 ;  /* 0x00000000ffa97435 */ /* 0x000fe200000001ff */
[----:B------:R-:W-:Y:S10]  /*4150*/  @!P0 BRA `(.L_x_1370) ;  /* 0x00000000002c8947 */ /* 0x000ff40003800000 */
[----:B------:R-:W-:-:S05]  /*4160*/  PRMT R169, R144, 0x7632, R169 ;  /* 0x0000763290a97816 */ /* 0x000fca00000000a9 */
[----:B------:R-:W-:Y:S01]  /*4170*/  IMAD.U32 R169, R169, 0x10000, RZ ;  /* 0x00010000a9a97824 */ /* 0x000fe200078e00ff */
[----:B------:R-:W-:Y:S06]  /*4180*/  BRA `(.L_x_1370) ;  /* 0x0000000000207947 */ /* 0x000fec0003800000 */
.L_x_1369:
        /* <DEDUP_REMOVED lines=8> */
.L_x_1370:
[----:B------:R-:W-:Y:S05]  /*4210*/  BSYNC B0 ;  /* 0x0000000000007941 */ /* 0x000fea0003800000 */
.L_x_1368:
        /* <DEDUP_REMOVED lines=18> */
.L_x_1372:
[----:B------:R-:W-:Y:S05]  /*4340*/  BSYNC B0 ;  /* 0x0000000000007941 */ /* 0x000fea0003800000 */
.L_x_1371:
[----:B------:R-:W-:Y:S04]  /*4350*/  BSSY B0, `(.L_x_1373) ;  /* 0x000000d000007945 */ /* 0x000fe80003800000 */
[----:B------:R-:W-:Y:S05]  /*4360*/  @P3 BRA `(.L_x_1374) ;  /* 0x0000000000103947 */ /* 0x000fea0003800000 */
[----:B------:R-:W-:Y:S01]  /*4370*/  IMAD.MOV.U32 R169, RZ, RZ, RZ ;  /* 0x000000ffffa97224 */ /* 0x000fe200078e00ff */
[----:B------:R-:W-:Y:S06]  /*4380*/  @!P0 BRA `(.L_x_1375) ;  /* 0x0000000000248947 */ /* 0x000fec0003800000 */
[----:B------:R-:W-:Y:S01]  /*4390*/  SHF.L.U32 R169, R145, 0x10, RZ ;  /* 0x0000001091a97819 */ /* 0x000fe200000006ff */
[----:B------:R-:W-:Y:S06]  /*43a0*/  BRA `(.L_x_1375) ;  /* 0x00000000001c7947 */ /* 0x000fec0003800000 */
.L_x_1374:
[----:B------:R-:W-:-:S04]  /*43b0*/  ISETP.NE.AND P6, PT, R229, RZ, PT ;  /* 0x000000ffe500720c */ /* 0x000fc80003fc5270 */
[----:B------:R-:W-:-:S05]  /*43c0*/  FSEL R168, R170, RZ, !P6 ;  /* 0x000000ffaaa87208 */ /* 0x000fca0007000000 */
[----:B------:R-:W-:-:S04]  /*43d0*/  FFMA.FTZ R168, R7, R171, R168 ;  /* 0x000000ab07a87223 */ /* 0x000fc800000100a8 */
[----:B------:R-:W-:-:S04]  /*43e0*/  FADD.FTZ R168, R187, -R168 ;  /* 0x800000a8bba87221 */ /* 0x000fc80000010000 */
[----:B------:R-:W-:Y:S01]  /*43f0*/  FMUL.FTZ R169, R218, R168 ;  /* 0x000000a8daa97220 */ /* 0x000fe20000410000 */
[----:B------:R-:W-:-:S05]  /*4400*/  @P0 SHF.L.U32 R168, R145, 0x10, RZ ;  /* 0x0000001091a80819 */ /* 0x000fca00000006ff */
[----:B------:R-:W-:-:S07]  /*4410*/  @P0 FADD.FTZ R169, R169, R168 ;  /* 0x000000a8a9a90221 */ /* 0x000fce0000010000 */
.L_x_1375:
[----:B------:R-:W-:Y:S05]  /*4420*/  BSYNC B0 ;  /* 0x0000000000007941 */ /* 0x000fea0003800000 */
.L_x_1373:
        /* <DEDUP_REMOVED lines=16> */
.L_x_1377:
[----:B------:R-:W-:Y:S05]  /*4530*/  BSYNC B0 ;  /* 0x0000000000007941 */ /* 0x000fea0003800000 */
.L_x_1376:
[----:B------:R-:W-:Y:S04]  /*4540*/  BSSY B0, `(.L_x_1378) ;  /* 0x000000f000007945 */ /* 0x000fe80003800000 */
[----:B------:R-:W-:Y:S05]  /*4550*/  @P3 BRA `(.L_x_1379) ;  /* 0x0000000000143947 */ /* 0x000fea0003800000 */
[----:B------:R-:W-:Y:S01]  /*4560*/  MOV R169, RZ ;  /* 0x000000ff00a97202 */ /* 0x000fe20000000f00 */
[----:B------:R-:W-:Y:S06]  /*4570*/  @!P0 BRA `(.L_x_1380) ;  /* 0x00000000002c8947 */ /* 0x000fec0003800000 */
[----:B------:R-:W-:-:S04]  /*4580*/  PRMT R169, R145, 0x7632, R169 ;  /* 0x0000763291a97816 */ /* 0x000fc800000000a9 */
[----:B------:R-:W-:Y:S01]  /*4590*/  SHF.L.U32 R169, R169, 0x10, RZ ;  /* 0x00000010a9a97819 */ /* 0x000fe200000006ff */
[----:B------:R-:W-:Y:S06]  /*45a0*/  BRA `(.L_x_1380) ;  /* 0x0000000000207947 */ /* 0x000fec0003800000 */
.L_x_1379:
        /* <DEDUP_REMOVED lines=8> */
.L_x_1380:
[----:B------:R-:W-:Y:S05]  /*4630*/  BSYNC B0 ;  /* 0x0000000000007941 */ /* 0x000fea0003800000 */
.L_x_1378:
        /* <DEDUP_REMOVED lines=18> */
.L_x_1382:
[----:B------:R-:W-:Y:S05]  /*4760*/  BSYNC B0 ;  /* 0x0000000000007941 */ /* 0x000fea0003800000 */
.L_x_1381:
[----:B------:R-:W-:Y:S04]  /*4770*/  BSSY B0, `(.L_x_1383) ;  /* 0x000000d000007945 */ /* 0x000fe80003800000 */
[----:B------:R-:W-:Y:S05]  /*4780*/  @P3 BRA `(.L_x_1384) ;  /* 0x0000000000103947 */ /* 0x000fea0003800000 */
[----:B------:R-:W-:Y:S01]  /*4790*/  HFMA2.MMA R169, -RZ, RZ, 0, 0 ;  /* 0x00000000ffa97435 */ /* 0x000fe200000001ff */
[----:B------:R-:W-:Y:S10]  /*47a0*/  @!P0 BRA `(.L_x_1385) ;  /* 0x0000000000248947 */ /* 0x000ff40003800000 */
[----:B------:R-:W-:Y:S01]  /*47b0*/  IMAD.U32 R169, R146, 0x10000, RZ ;  /* 0x0001000092a97824 */ /* 0x000fe200078e00ff */
[----:B------:R-:W-:Y:S06]  /*47c0*/  BRA `(.L_x_1385) ;  /* 0x00000000001c7947 */ /* 0x000fec0003800000 */
.L_x_1384:
[----:B------:R-:W-:-:S04]  /*47d0*/  ISETP.NE.AND P6, PT, R229, RZ, PT ;  /* 0x000000ffe500720c */ /* 0x000fc80003fc5270 */
[----:B------:R-:W-:-:S05]  /*47e0*/  FSEL R168, R170, RZ, !P6 ;  /* 0x000000ffaaa87208 */ /* 0x000fca0007000000 */
[----:B------:R-:W-:-:S04]  /*47f0*/  FFMA.FTZ R168, R8, R171, R168 ;  /* 0x000000ab08a87223 */ /* 0x000fc800000100a8 */
[----:B------:R-:W-:-:S04]  /*4800*/  FADD.FTZ R168, R196, -R168 ;  /* 0x800000a8c4a87221 */ /* 0x000fc80000010000 */
[----:B------:R-:W-:Y:S01]  /*4810*/  FMUL.FTZ R169, R218, R168 ;  /* 0x000000a8daa97220 */ /* 0x000fe20000410000 */
[----:B------:R-:W-:-:S05]  /*4820*/  @P0 SHF.L.U32 R168, R146, 0x10, RZ ;  /* 0x0000001092a80819 */ /* 0x000fca00000006ff */
[----:B------:R-:W-:-:S07]  /*4830*/  @P0 FADD.FTZ R169, R169, R168 ;  /* 0x000000a8a9a90221 */ /* 0x000fce0000010000 */
.L_x_1385:
[----:B------:R-:W-:Y:S05]  /*4840*/  BSYNC B0 ;  /* 0x0000000000007941 */ /* 0x000fea0003800000 */
.L_x_1383:
        /* <DEDUP_REMOVED lines=16> */
.L_x_1387:
[----:B------:R-:W-:Y:S05]  /*4950*/  BSYNC B0 ;  /* 0x0000000000007941 */ /* 0x000fea0003800000 */
.L_x_1386:
[----:B------:R-:W-:Y:S04]  /*4960*/  BSSY B0, `(.L_x_1388) ;  /* 0x000000f000007945 */ /* 0x000fe80003800000 */
[----:B------:R-:W-:Y:S05]  /*4970*/  @P3 BRA `(.L_x_1389) ;  /* 0x0000000000143947 */ /* 0x000fea0003800000 */
[----:B------:R-:W-:Y:S01]  /*4980*/  IMAD.MOV.U32 R169, RZ, RZ, RZ ;  /* 0x000000ffffa97224 */ /* 0x000fe200078e00ff */
[----:B------:R-:W-:Y:S06]  /*4990*/  @!P0 BRA `(.L_x_1390) ;  /* 0x00000000002c8947 */ /* 0x000fec0003800000 */
[----:B------:R-:W-:-:S04]  /*49a0*/  PRMT R169, R146, 0x7632, R169 ;  /* 0x0000763292a97816 */ /* 0x000fc800000000a9 */
[----:B------:R-:W-:Y:S01]  /*49b0*/  SHF.L.U32 R169, R169, 0x10, RZ ;  /* 0x00000010a9a97819 */ /* 0x000fe200000006ff */
[----:B------:R-:W-:Y:S06]  /*49c0*/  BRA `(.L_x_1390) ;  /* 0x0000000000207947 */ /* 0x000fec0003800000 */
.L_x_1389:
        /* <DEDUP_REMOVED lines=8> */
.L_x_1390:
[----:B------:R-:W-:Y:S05]  /*4a50*/  BSYNC B0 ;  /* 0x0000000000007941 */ /* 0x000fea0003800000 */
.L_x_1388:
        /* <DEDUP_REMOVED lines=18> */
.L_x_1392:
[----:B------:R-:W-:Y:S05]  /*4b80*/  BSYNC B0 ;  /* 0x0000000000007941 */ /* 0x000fea0003800000 */
.L_x_1391:
[----:B------:R-:W-:Y:S04]  /*4b90*/  BSSY B0, `(.L_x_1393) ;  /* 0x000000d000007945 */ /* 0x000fe80003800000 */
[----:B------:R-:W-:Y:S05]  /*4ba0*/  @P3 BRA `(.L_x_1394) ;  /* 0x0000000000103947 */ /* 0x000fea0003800000 */
[----:B------:R-:W-:Y:S01]  /*4bb0*/  HFMA2.MMA R169, -RZ, RZ, 0, 0 ;  /* 0x00000000ffa97435 */ /* 0x000fe200000001ff */
[----:B------:R-:W-:Y:S10]  /*4bc0*/  @!P0 BRA `(.L_x_1395) ;  /* 0x0000000000248947 */ /* 0x000ff40003800000 */
[----:B------:R-:W-:Y:S01]  /*4bd0*/  SHF.L.U32 R169, R147, 0x10, RZ ;  /* 0x0000001093a97819 */ /* 0x000fe200000006ff */
[----:B------:R-:W-:Y:S06]  /*4be0*/  BRA `(.L_x_1395) ;  /* 0x00000000001c7947 */ /* 0x000fec0003800000 */
.L_x_1394:
[----:B------:R-:W-:-:S04]  /*4bf0*/  ISETP.NE.AND P6, PT, R229, RZ, PT ;  /* 0x000000ffe500720c */ /* 0x000fc80003fc5270 */
[----:B------:R-:W-:-:S05]  /*4c00*/  FSEL R168, R170, RZ, !P6 ;  /* 0x000000ffaaa87208 */ /* 0x000fca0007000000 */
[----:B------:R-:W-:-:S04]  /*4c10*/  FFMA.FTZ R168, R9, R171, R168 ;  /* 0x000000ab09a87223 */ /* 0x000fc800000100a8 */
[----:B------:R-:W-:-:S04]  /*4c20*/  FADD.FTZ R168, R197, -R168 ;  /* 0x800000a8c5a87221 */ /* 0x000fc80000010000 */
[----:B------:R-:W-:Y:S01]  /*4c30*/  FMUL.FTZ R169, R218, R168 ;  /* 0x000000a8daa97220 */ /* 0x000fe20000410000 */
[----:B------:R-:W-:-:S04]  /*4c40*/  @P0 IMAD.U32 R168, R147, 0x10000, RZ ;  /* 0x0001000093a80824 */ /* 0x000fc800078e00ff */
[----:B------:R-:W-:-:S07]  /*4c50*/  @P0 FADD.FTZ R169, R169, R168 ;  /* 0x000000a8a9a90221 */ /* 0x000fce0000010000 */
.L_x_1395:
[----:B------:R-:W-:Y:S05]  /*4c60*/  BSYNC B0 ;  /* 0x0000000000007941 */ /* 0x000fea0003800000 */
.L_x_1393:
        /* <DEDUP_REMOVED lines=16> */
.L_x_1397:
[----:B------:R-:W-:Y:S05]  /*4d70*/  BSYNC B0 ;  /* 0x0000000000007941 */ /* 0x000fea0003800000 */
.L_x_1396:
[----:B------:R-:W-:Y:S04]  /*4d80*/  BSSY B0, `(.L_x_1398) ;  /* 0x000000f000007945 */ /* 0x000fe80003800000 */
[----:B------:R-:W-:Y:S05]  /*4d90*/  @P3 BRA `(.L_x_1399) ;  /* 0x0000000000143947 */ /* 0x000fea0003800000 */
[----:B------:R-:W-:Y:S01]  /*4da0*/  HFMA2.MMA R169, -RZ, RZ, 0, 0 ;  /* 0x00000000ffa97435 */ /* 0x000fe200000001ff */
[----:B------:R-:W-:Y:S10]  /*4db0*/  @!P0 BRA `(.L_x_1400) ;  /* 0x00000000002c8947 */ /* 0x000ff40003800000 */
[----:B------:R-:W-:-:S05]  /*4dc0*/  PRMT R169, R147, 0x7632, R169 ;  /* 0x0000763293a97816 */ /* 0x000fca00000000a9 */
[----:B------:R-:W-:Y:S01]  /*4dd0*/  IMAD.U32 R169, R169, 0x10000, RZ ;  /* 0x00010000a9a97824 */ /* 0x000fe200078e00ff */
[----:B------:R-:W-:Y:S06]  /*4de0*/  BRA `(.L_x_1400) ;  /* 0x0000000000207947 */ /* 0x000fec0003800000 */
.L_x_1399:
        /* <DEDUP_REMOVED lines=8> */
.L_x_1400:
[----:B------:R-:W-:Y:S05]  /*4e70*/  BSYNC B0 ;  /* 0x0000000000007941 */ /* 0x000fea0003800000 */
.L_x_1398:
        /* <DEDUP_REMOVED lines=18> */
.L_x_1402:
[----:B------:R-:W-:Y:S05]  /*4fa0*/  BSYNC B0 ;  /* 0x0000000000007941 */ /* 0x000fea0003800000 */
.L_x_1401:
[----:B------:R-:W0:Y:S01]  /*4fb0*/  @P1 LDC.64 R168, c[0x0][0x308] ;  /* 0x0000c200ffa81b82 */ /* 0x000e220000000a00 */
[----:B------:R-:W-:Y:S01]  /*4fc0*/  @P4 VIADD R192, R228, 0x100 ;  /* 0x00000100e4c04836 */ /* 0x000fe20000000000 */
[----:B------:R-:W-:Y:S01]  /*4fd0*/  BSSY B0, `(.L_x_1403) ;  /* 0x000000b000007945 */ /* 0x000fe20003800000 */
[----:B0-----:R-:W-:-:S05]  /*4fe0*/  @P1 IMAD.WIDE.U32 R168, R221, 0x10, R168 ;  /* 0x00000010dda81825 */ /* 0x001fca00078e00a8 */
[----:B------:R0:W-:Y:S02]  /*4ff0*/  @P1 STG.E.128 desc[UR4][R168.64], R160 ;  /* 0x000000a0a8001986 */ /* 0x0001e4000c101d04 */
[----:B0-----:R-:W0:Y:S02]  /*5000*/  @P4 LDC.64 R168, c[0x0][0x2f8] ;  /* 0x0000be00ffa84b82 */ /* 0x001e240000000a00 */
[----:B0-----:R-:W-:Y:S01]  /*5010*/  @P4 IMAD.WIDE.U32 R168, R192, 0x10, R168 ;  /* 0x00000010c0a84825 */ /* 0x001fe200078e00a8 */
[----:B------:R-:W-:-:S04]  /*5020*/  IADD3 R192, R228, 0x200, RZ ;  /* 0x00000200e4c07810 */ /* 0x000fc80007ffe0ff */
[----:B------:R0:W-:Y:S01]  /*5030*/  @P4 STG.E.128 desc[UR4][R168.64], R164 ;  /* 0x000000a4a8004986 */ /* 0x0001e2000c101d04 */
[----:B------:R-:W-:Y:S05]  /*5040*/  @!P4 BRA `(.L_x_1404) ;  /* 0x00000000000cc947 */ /* 0x000fea0003800000 */
[----:B-----5:R-:W1:Y:S02]  /*5050*/  LDC.64 R156, c[0x0][0x220] ;  /* 0x00008800ff9c7b82 */ /* 0x020e640000000a00 */
[----:B-1----:R-:W-:-:S06]  /*5060*/  IMAD.WIDE.U32 R156, R192, 0x10, R156 ;  /* 0x00000010c09c7825 */ /* 0x002fcc00078e009c */
[----:B------:R-:W5:Y:S02]  /*5070*/  LDG.E.128 R156, desc[UR4][R156.64] ;  /* 0x000000049c9c7981 */ /* 0x000f64000c1e1d00 */
.L_x_1404:
[----:B------:R-:W-:Y:S05]  /*5080*/  BSYNC B0 ;  /* 0x0000000000007941 */ /* 0x000fea0003800000 */
.L_x_1403:
[----:B------:R-:W-:Y:S04]  /*5090*/  BSSY B0, `(.L_x_1405) ;  /* 0x000000d000007945 */ /* 0x000fe80003800000 */
[----:B------:R-:W-:Y:S05]  /*50a0*/  @P3 BRA `(.L_x_1406) ;  /* 0x0000000000103947 */ /* 0x000fea0003800000 */
[----:B0-----:R-:W-:Y:S01]  /*50b0*/  HFMA2.MMA R169, -RZ, RZ, 0, 0 ;  /* 0x00000000ffa97435 */ /* 0x001fe200000001ff */
[----:B------:R-:W-:Y:S10]  /*50c0*/  @!P0 BRA `(.L_x_1407) ;  /* 0x0000000000248947 */ /* 0x000ff40003800000 */
[----:B------:R-:W-:Y:S01]  /*50d0*/  IMAD.U32 R169, R148, 0x10000, RZ ;  /* 0x0001000094a97824 */ /* 0x000fe200078e00ff */
[----:B------:R-:W-:Y:S06]  /*50e0*/  BRA `(.L_x_1407) ;  /* 0x00000000001c7947 */ /* 0x000fec0003800000 */
.L_x_1406:
[----:B------:R-:W-:-:S04]  /*50f0*/  ISETP.NE.AND P6, PT, R229, RZ, PT ;  /* 0x000000ffe500720c */ /* 0x000fc80003fc5270 */
[----:B0-----:R-:W-:-:S05]  /*5100*/  FSEL R168, R170, RZ, !P6 ;  /* 0x000000ffaaa87208 */ /* 0x001fca0007000000 */
[----:B------:R-:W-:-:S04]  /*5110*/  FFMA.FTZ R168, R10, R171, R168 ;  /* 0x000000ab0aa87223 */ /* 0x000fc800000100a8 */
[----:B------:R-:W-:-:S04]  /*5120*/  FADD.FTZ R168, R198, -R168 ;  /* 0x800000a8c6a87221 */ /* 0x000fc80000010000 */
[----:B------:R-:W-:Y:S01]  /*5130*/  FMUL.FTZ R169, R218, R168 ;  /* 0x000000a8daa97220 */ /* 0x000fe20000410000 */
[----:B------:R-:W-:-:S05]  /*5140*/  @P0 SHF.L.U32 R168, R148, 0x10, RZ ;  /* 0x0000001094a80819 */ /* 0x000fca00000006ff */
[----:B------:R-:W-:-:S07]  /*5150*/  @P0 FADD.FTZ R169, R169, R168 ;  /* 0x000000a8a9a90221 */ /* 0x000fce0000010000 */
.L_x_1407:
[----:B------:R-:W-:Y:S05]  /*5160*/  BSYNC B0 ;  /* 0x0000000000007941 */ /* 0x000fea0003800000 */
.L_x_1405:
        /* <DEDUP_REMOVED lines=16> */
.L_x_1409:
[----:B------:R-:W-:Y:S05]  /*5270*/  BSYNC B0 ;  /* 0x0000000000007941 */ /* 0x000fea0003800000 */
.L_x_1408:
[----:B------:R-:W-:Y:S04]  /*5280*/  BSSY B0, `(.L_x_1410) ;  /* 0x000000f000007945 */ /* 0x000fe80003800000 */
[----:B------:R-:W-:Y:S05]  /*5290*/  @P3 BRA `(.L_x_1411) ;  /* 0x0000000000143947 */ /* 0x000fea0003800000 */
[----:B------:R-:W-:Y:S01]  /*52a0*/  IMAD.MOV.U32 R169, RZ, RZ, RZ ;  /* 0x000000ffffa97224 */ /* 0x000fe200078e00ff */
[----:B------:R-:W-:Y:S06]  /*52b0*/  @!P0 BRA `(.L_x_1412) ;  /* 0x00000000002c8947 */ /* 0x000fec0003800000 */
[----:B------:R-:W-:-:S04]  /*52c0*/  PRMT R169, R148, 0x7632, R169 ;  /* 0x0000763294a97816 */ /* 0x000fc800000000a9 */
[----:B------:R-:W-:Y:S01]  /*52d0*/  SHF.L.U32 R169, R169, 0x10, RZ ;  /* 0x00000010a9a97819 */ /* 0x000fe200000006ff */
[----:B------:R-:W-:Y:S06]  /*52e0*/  BRA `(.L_x_1412) ;  /* 0x0000000000207947 */ /* 0x000fec0003800000 */
.L_x_1411:
        /* <DEDUP_REMOVED lines=8> */
.L_x_1412:
[----:B------:R-:W-:Y:S05]  /*5370*/  BSYNC B0 ;  /* 0x0000000000007941 */ /* 0x000fea0003800000 */
.L_x_1410:
        /* <DEDUP_REMOVED lines=18> */
.L_x_1414:
[----:B------:R-:W-:Y:S05]  /*54a0*/  BSYNC B0 ;  /* 0x0000000000007941 */ /* 0x000fea0003800000 */
.L_x_1413:
[----:B------:R-:W-:Y:S04]  /*54b0*/  BSSY B0, `(.L_x_1415) ;  /* 0x000000d000007945 */ /* 0x000fe80003800000 */
[----:B------:R-:W-:Y:S05]  /*54c0*/  @P3 BRA `(.L_x_1416) ;  /* 0x0000000000103947 */ /* 0x000fea0003800000 */
[----:B------:R-:W-:Y:S01]  /*54d0*/  HFMA2.MMA R169, -RZ, RZ, 0, 0 ;  /* 0x00000000ffa97435 */ /* 0x000fe200000001ff */
[----:B------:R-:W-:Y:S10]  /*54e0*/  @!P0 BRA `(.L_x_1417) ;  /* 0x0000000000248947 */ /* 0x000ff40003800000 */
[----:B------:R-:W-:Y:S01]  /*54f0*/  SHF.L.U32 R169, R149, 0x10, RZ ;  /* 0x0000001095a97819 */ /* 0x000fe200000006ff */
[----:B------:R-:W-:Y:S06]  /*5500*/  BRA `(.L_x_1417) ;  /* 0x00000000001c7947 */ /* 0x000fec0003800000 */
.L_x_1416:
[----:B------:R-:W-:-:S04]  /*5510*/  ISETP.NE.AND P6, PT, R229, RZ, PT ;  /* 0x000000ffe500720c */ /* 0x000fc80003fc5270 */
[----:B------:R-:W-:-:S05]  /*5520*/  FSEL R168, R170, RZ, !P6 ;  /* 0x000000ffaaa87208 */ /* 0x000fca0007000000 */
[----:B------:R-:W-:-:S04]  /*5530*/  FFMA.FTZ R168, R11, R171, R168 ;  /* 0x000000ab0ba87223 */ /* 0x000fc800000100a8 */
[----:B------:R-:W-:-:S04]  /*5540*/  FADD.FTZ R168, R199, -R168 ;  /* 0x800000a8c7a87221 */ /* 0x000fc80000010000 */
[----:B------:R-:W-:Y:S01]  /*5550*/  FMUL.FTZ R169, R218, R168 ;  /* 0x000000a8daa97220 */ /* 0x000fe20000410000 */
[----:B------:R-:W-:-:S04]  /*5560*/  @P0 IMAD.U32 R168, R149, 0x10000, RZ ;  /* 0x0001000095a80824 */ /* 0x000fc800078e00ff */
[----:B------:R-:W-:-:S07]  /*5570*/  @P0 FADD.FTZ R169, R169, R168 ;  /* 0x000000a8a9a90221 */ /* 0x000fce0000010000 */
.L_x_1417:
[----:B------:R-:W-:Y:S05]  /*5580*/  BSYNC B0 ;  /* 0x0000000000007941 */ /* 0x000fea0003800000 */
.L_x_1415:
        /* <DEDUP_REMOVED lines=16> */
.L_x_1419:
[----:B------:R-:W-:Y:S05]  /*5690*/  BSYNC B0 ;  /* 0x0000000000007941 */ /* 0x000fea0003800000 */
.L_x_1418:
[----:B------:R-:W-:Y:S04]  /*56a0*/  BSSY B0, `(.L_x_1420) ;  /* 0x000000f000007945 */ /* 0x000fe80003800000 */
[----:B------:R-:W-:Y:S05]  /*56b0*/  @P3 BRA `(.L_x_1421) ;  /* 0x0000000000143947 */ /* 0x000fea0003800000 */
[----:B------:R-:W-:Y:S01]  /*56c0*/  HFMA2.MMA R169, -RZ, RZ, 0, 0 ;  /* 0x00000000ffa97435 */ /* 0x000fe200000001ff */
[----:B------:R-:W-:Y:S10]  /*56d0*/  @!P0 BRA `(.L_x_1422) ;  /* 0x00000000002c8947 */ /* 0x000ff40003800000 */
[----:B------:R-:W-:-:S05]  /*56e0*/  PRMT R169, R149, 0x7632, R169 ;  /* 0x0000763295a97816 */ /* 0x000fca00000000a9 */
[----:B------:R-:W-:Y:S01]  /*56f0*/  IMAD.U32 R169, R169, 0x10000, RZ ;  /* 0x00010000a9a97824 */ /* 0x000fe200078e00ff */
[----:B------:R-:W-:Y:S06]  /*5700*/  BRA `(.L_x_1422) ;  /* 0x0000000000207947 */ /* 0x000fec0003800000 */
.L_x_1421:
        /* <DEDUP_REMOVED lines=8> */
.L_x_1422:
[----:B------:R-:W-:Y:S05]  /*5790*/  BSYNC B0 ;  /* 0x0000000000007941 */ /* 0x000fea0003800000 */
.L_x_1420:
        /* <DEDUP_REMOVED lines=18> */
.L_x_1424:
[----:B------:R-:W-:Y:S05]  /*58c0*/  BSYNC B0 ;  /* 0x0000000000007941 */ /* 0x000fea0003800000 */
.L_x_1423:
[----:B------:R-:W-:Y:S04]  /*58d0*/  BSSY B0, `(.L_x_1425) ;  /* 0x000000d000007945 */ /* 0x000fe80003800000 */
[----:B------:R-:W-:Y:S05]  /*58e0*/  @P3 BRA `(.L_x_1426) ;  /* 0x0000000000103947 */ /* 0x000fea0003800000 */
[----:B------:R-:W-:Y:S01]  /*58f0*/  IMAD.MOV.U32 R169, RZ, RZ, RZ ;  /* 0x000000ffffa97224 */ /* 0x000fe200078e00ff */
[----:B------:R-:W-:Y:S06]  /*5900*/  @!P0 BRA `(.L_x_1427) ;  /* 0x0000000000248947 */ /* 0x000fec0003800000 */
[----:B------:R-:W-:Y:S01]  /*5910*/  SHF.L.U32 R169, R150, 0x10, RZ ;  /* 0x0000001096a97819 */ /* 0x000fe200000006ff */
[----:B------:R-:W-:Y:S06]  /*5920*/  BRA `(.L_x_1427) ;  /* 0x00000000001c7947 */ /* 0x000fec0003800000 */
.L_x_1426:
[----:B------:R-:W-:-:S04]  /*5930*/  ISETP.NE.AND P6, PT, R229, RZ, PT ;  /* 0x000000ffe500720c */ /* 0x000fc80003fc5270 */
[----:B------:R-:W-:-:S05]  /*5940*/  FSEL R168, R170, RZ, !P6 ;  /* 0x000000ffaaa87208 */ /* 0x000fca0007000000 */
[----:B------:R-:W-:-:S04]  /*5950*/  FFMA.FTZ R168, R12, R171, R168 ;  /* 0x000000ab0ca87223 */ /* 0x000fc800000100a8 */
[----:B------:R-:W-:-:S04]  /*5960*/  FADD.FTZ R168, R200, -R168 ;  /* 0x800000a8c8a87221 */ /* 0x000fc80000010000 */
[----:B------:R-:W-:Y:S01]  /*5970*/  FMUL.FTZ R169, R218, R168 ;  /* 0x000000a8daa97220 */ /* 0x000fe20000410000 */
[----:B------:R-:W-:-:S05]  /*5980*/  @P0 SHF.L.U32 R168, R150, 0x10, RZ ;  /* 0x0000001096a80819 */ /* 0x000fca00000006ff */
[----:B------:R-:W-:-:S07]  /*5990*/  @P0 FADD.FTZ R169, R169, R168 ;  /* 0x000000a8a9a90221 */ /* 0x000fce0000010000 */
.L_x_1427:
[----:B------:R-:W-:Y:S05]  /*59a0*/  BSYNC B0 ;  /* 0x0000000000007941 */ /* 0x000fea0003800000 */
.L_x_1425:
        /* <DEDUP_REMOVED lines=16> */
.L_x_1429:
[----:B------:R-:W-:Y:S05]  /*5ab0*/  BSYNC B0 ;  /* 0x0000000000007941 */ /* 0x000fea0003800000 */
.L_x_1428:
[----:B------:R-:W-:Y:S04]  /*5ac0*/  BSSY B0, `(.L_x_1430) ;  /* 0x000000f000007945 */ /* 0x000fe80003800000 */
[----:B------:R-:W-:Y:S05]  /*5ad0*/  @P3 BRA `(.L_x_1431) ;  /* 0x0000000000143947 */ /* 0x000fea0003800000 */
[----:B------:R-:W-:Y:S01]  /*5ae0*/  MOV R169, RZ ;  /* 0x000000ff00a97202 */ /* 0x000fe20000000f00 */
[----:B------:R-:W-:Y:S06]  /*5af0*/  @!P0 BRA `(.L_x_1432) ;  /* 0x00000000002c8947 */ /* 0x000fec0003800000 */
[----:B------:R-:W-:-:S04]  /*5b00*/  PRMT R169, R150, 0x7632, R169 ;  /* 0x0000763296a97816 */ /* 0x000fc800000000a9 */
[----:B------:R-:W-:Y:S01]  /*5b10*/  SHF.L.U32 R169, R169, 0x10, RZ ;  /* 0x00000010a9a97819 */ /* 0x000fe200000006ff */
[----:B------:R-:W-:Y:S06]  /*5b20*/  BRA `(.L_x_1432) ;  /* 0x0000000000207947 */ /* 0x000fec0003800000 */
.L_x_1431:
        /* <DEDUP_REMOVED lines=8> */
.L_x_1432:
[----:B------:R-:W-:Y:S05]  /*5bb0*/  BSYNC B0 ;  /* 0x0000000000007941 */ /* 0x000fea0003800000 */
.L_x_1430:
        /* <DEDUP_REMOVED lines=18> */
.L_x_1434:
[----:B------:R-:W-:Y:S05]  /*5ce0*/  BSYNC B0 ;  /* 0x0000000000007941 */ /* 0x000fea0003800000 */
.L_x_1433:
[----:B------:R-:W-:Y:S04]  /*5cf0*/  BSSY B0, `(.L_x_1435) ;  /* 0x000000d000007945 */ /* 0x000fe80003800000 */
[----:B------:R-:W-:Y:S05]  /*5d00*/  @P3 BRA `(.L_x_1436) ;  /* 0x0000000000103947 */ /* 0x000fea0003800000 */
[----:B------:R-:W-:Y:S01]  /*5d10*/  HFMA2.MMA R169, -RZ, RZ, 0, 0 ;  /* 0x00000000ffa97435 */ /* 0x000fe200000001ff */
[----:B------:R-:W-:Y:S10]  /*5d20*/  @!P0 BRA `(.L_x_1437) ;  /* 0x0000000000248947 */ /* 0x000ff40003800000 */
[----:B------:R-:W-:Y:S01]  /*5d30*/  IMAD.U32 R169, R151, 0x10000, RZ ;  /* 0x0001000097a97824 */ /* 0x000fe200078e00ff */
[----:B------:R-:W-:Y:S06]  /*5d40*/  BRA `(.L_x_1437) ;  /* 0x00000000001c7947 */ /* 0x000fec0003800000 */
.L_x_1436:
[----:B------:R-:W-:-:S04]  /*5d50*/  ISETP.NE.AND P6, PT, R229, RZ, PT ;  /* 0x000000ffe500720c */ /* 0x000fc80003fc5270 */
[----:B------:R-:W-:-:S05]  /*5d60*/  FSEL R168, R170, RZ, !P6 ;  /* 0x000000ffaaa87208 */ /* 0x000fca0007000000 */
[----:B------:R-:W-:-:S04]  /*5d70*/  FFMA.FTZ R168, R13, R171, R168 ;  /* 0x000000ab0da87223 */ /* 0x000fc800000100a8 */
[----:B------:R-:W-:-:S04]  /*5d80*/  FADD.FTZ R168, R201, -R168 ;  /* 0x800000a8c9a87221 */ /* 0x000fc80000010000 */
[----:B------:R-:W-:Y:S01]  /*5d90*/  FMUL.FTZ R169, R218, R168 ;  /* 0x000000a8daa97220 */ /* 0x000fe20000410000 */
[----:B------:R-:W-:-:S05]  /*5da0*/  @P0 SHF.L.U32 R168, R151, 0x10, RZ ;  /* 0x0000001097a80819 */ /* 0x000fca00000006ff */
[----:B------:R-:W-:-:S07]  /*5db0*/  @P0 FADD.FTZ R169, R169, R168 ;  /* 0x000000a8a9a90221 */ /* 0x000fce0000010000 */
.L_x_1437:
[----:B------:R-:W-:Y:S05]  /*5dc0*/  BSYNC B0 ;  /* 0x0000000000007941 */ /* 0x000fea0003800000 */
.L_x_1435:
        /* <DEDUP_REMOVED lines=16> */
.L_x_1439:
[----:B------:R-:W-:Y:S05]  /*5ed0*/  BSYNC B0 ;  /* 0x0000000000007941 */ /* 0x000fea0003800000 */
.L_x_1438:
[----:B------:R-:W-:Y:S04]  /*5ee0*/  BSSY B0, `(.L_x_1440) ;  /* 0x000000f000007945 */ /* 0x000fe80003800000 */
[----:B------:R-:W-:Y:S05]  /*5ef0*/  @P3 BRA `(.L_x_1441) ;  /* 0x0000000000143947 */ /* 0x000fea0003800000 */
[----:B------:R-:W-:Y:S01]  /*5f00*/  IMAD.MOV.U32 R169, RZ, RZ, RZ ;  /* 0x000000ffffa97224 */ /* 0x000fe200078e00ff */
[----:B------:R-:W-:Y:S06]  /*5f10*/  @!P0 BRA `(.L_x_1442) ;  /* 0x00000000002c8947 */ /* 0x000fec0003800000 */
[----:B------:R-:W-:-:S04]  /*5f20*/  PRMT R169, R151, 0x7632, R169 ;  /* 0x0000763297a97816 */ /* 0x000fc800000000a9 */
[----:B------:R-:W-:Y:S01]  /*5f30*/  SHF.L.U32 R169, R169, 0x10, RZ ;  /* 0x00000010a9a97819 */ /* 0x000fe200000006ff */
[----:B------:R-:W-:Y:S06]  /*5f40*/  BRA `(.L_x_1442) ;  /* 0x0000000000207947 */ /* 0x000fec0003800000 */
.L_x_1441:
        /* <DEDUP_REMOVED lines=8> */
.L_x_1442:
[----:B------:R-:W-:Y:S05]  /*5fd0*/  BSYNC B0 ;  /* 0x0000000000007941 */ /* 0x000fea0003800000 */
.L_x_1440:
        /* <DEDUP_REMOVED lines=18> */
.L_x_1444:
[----:B------:R-:W-:Y:S05]  /*6100*/  BSYNC B0 ;  /* 0x0000000000007941 */ /* 0x000fea0003800000 */
.L_x_1443:
[----:B------:R-:W0:Y:S01]  /*6110*/  @P1 LDC.64 R168, c[0x0][0x308] ;  /* 0x0000c200ffa81b82 */ /* 0x000e220000000a00 */
[----:B------:R-:W-:Y:S01]  /*6120*/  BSSY B0, `(.L_x_1445) ;  /* 0x000000b000007945 */ /* 0x000fe20003800000 */
[----:B------:R-:W-:Y:S01]  /*6130*/  IADD3 R228, R228, 0x300, RZ ;  /* 0x00000300e4e47810 */ /* 0x000fe20007ffe0ff */
[----:B0-----:R-:W-:-:S05]  /*6140*/  @P1 IMAD.WIDE.U32 R168, R220, 0x10, R168 ;  /* 0x00000010dca81825 */ /* 0x001fca00078e00a8 */
[----:B------:R0:W-:Y:S02]  /*6150*/  @P1 STG.E.128 desc[UR4][R168.64], R160 ;  /* 0x000000a0a8001986 */ /* 0x0001e4000c101d04 */
[----:B0-----:R-:W0:Y:S02]  /*6160*/  @P4 LDC.64 R168, c[0x0][0x2f8] ;  /* 0x0000be00ffa84b82 */ /* 0x001e240000000a00 */
[----:B0-----:R-:W-:-:S05]  /*6170*/  @P4 IMAD.WIDE.U32 R168, R192, 0x10, R168 ;  /* 0x00000010c0a84825 */ /* 0x001fca00078e00a8 */
[----:B------:R0:W-:Y:S01]  /*6180*/  @P4 STG.E.128 desc[UR4][R168.64], R164 ;  /* 0x000000a4a8004986 */ /* 0x0001e2000c101d04 */
[----:B------:R-:W-:Y:S05]  /*6190*/  @!P4 BRA `(.L_x_1446) ;  /* 0x00000000000cc947 */ /* 0x000fea0003800000 */
[----:B-----5:R-:W1:Y:S02]  /*61a0*/  LDC.64 R156, c[0x0][0x220] ;  /* 0x00008800ff9c7b82 */ /* 0x020e640000000a00 */
[----:B-1----:R-:W-:-:S06]  /*61b0*/  IMAD.WIDE.U32 R156, R228, 0x10, R156 ;  /* 0x00000010e49c7825 */ /* 0x002fcc00078e009c */
[----:B------:R-:W5:Y:S02]  /*61c0*/  LDG.E.128 R156, desc[UR4][R156.64] ;  /* 0x000000049c9c7981 */ /* 0x000f64000c1e1d00 */
.L_x_1446:
[----:B------:R-:W-:Y:S05]  /*61d0*/  BSYNC B0 ;  /* 0x0000000000007941 */ /* 0x000fea0003800000 */
.L_x_1445:
[----:B------:R-:W-:Y:S04]  /*61e0*/  BSSY B0, `(.L_x_1447) ;  /* 0x000000d000007945 */ /* 0x000fe80003800000 */
[----:B------:R-:W-:Y:S05]  /*61f0*/  @P3 BRA `(.L_x_1448) ;  /* 0x0000000000103947 */ /* 0x000fea0003800000 */
[----:B0-----:R-:W-:Y:S01]  /*6200*/  HFMA2.MMA R169, -RZ, RZ, 0, 0 ;  /* 0x00000000ffa97435 */ /* 0x001fe200000001ff */
[----:B------:R-:W-:Y:S10]  /*6210*/  @!P0 BRA `(.L_x_1449) ;  /* 0x0000000000248947 */ /* 0x000ff40003800000 */
[----:B------:R-:W-:Y:S01]  /*6220*/  IMAD.U32 R169, R152, 0x10000, RZ ;  /* 0x0001000098a97824 */ /* 0x000fe200078e00ff */
[----:B------:R-:W-:Y:S06]  /*6230*/  BRA `(.L_x_1449) ;  /* 0x00000000001c7947 */ /* 0x000fec0003800000 */
.L_x_1448:
[----:B------:R-:W-:Y:S02]  /*6240*/  ISETP.NE.AND P6, PT, R229, RZ, PT ;  /* 0x000000ffe500720c */ /* 0x000fe40003fc5270 */
[----:B0-----:R-:W-:Y:S02]  /*6250*/  @P0 SHF.L.U32 R168, R152, 0x10, RZ ;  /* 0x0000001098a80819 */ /* 0x001fe400000006ff */
[----:B------:R-:W-:-:S05]  /*6260*/  FSEL R169, R170, RZ, !P6 ;  /* 0x000000ffaaa97208 */ /* 0x000fca0007000000 */
[----:B------:R-:W-:-:S04]  /*6270*/  FFMA.FTZ R169, R14, R171, R169 ;  /* 0x000000ab0ea97223 */ /* 0x000fc800000100a9 */
[----:B------:R-:W-:-:S04]  /*6280*/  FADD.FTZ R169, R202, -R169 ;  /* 0x800000a9caa97221 */ /* 0x000fc80000010000 */
[----:B------:R-:W-:-:S04]  /*6290*/  FMUL.FTZ R169, R218, R169 ;  /* 0x000000a9daa97220 */ /* 0x000fc80000410000 */
[----:B------:R-:W-:-:S07]  /*62a0*/  @P0 FADD.FTZ R169, R169, R168 ;  /* 0x000000a8a9a90221 */ /* 0x000fce0000010000 */
.L_x_1449:
[----:B------:R-:W-:Y:S05]  /*62b0*/  BSYNC B0 ;  /* 0x0000000000007941 */ /* 0x000fea0003800000 */
.L_x_1447:
[----:B------:R-:W-:Y:S01]  /*62c0*/  @P1 F2FP.BF16.F32.PACK_AB R168, RZ, R169 ;  /* 0x000000a9ffa8123e */ /* 0x000fe200000010ff */
[----:B------:R-:W-:Y:S03]  /*62d0*/  BSSY B0, `(.L_x_1450) ;  /* 0x000000e000007945 */ /* 0x000fe60003800000 */
[----:B------:R-:W-:Y:S01]  /*62e0*/  @P1 PRMT R160, R168, 0x7610, R160 ;  /* 0x00007610a8a01816 */ /* 0x000fe200000000a0 */
[----:B------:R-:W-:Y:S06]  /*62f0*/  @!P4 BRA `(.L_x_1451) ;  /* 0x00000000002cc947 */ /* 0x000fec0003800000 */
[----:B------:R-:W-:Y:S01]  /*6300*/  LOP3.LUT P6, RZ, R227, 0xff, RZ, 0xc0, !PT ;  /* 0x000000ffe3ff7812 */ /* 0x000fe200078cc0ff */
[----:B------:R-:W-:-:S04]  /*6310*/  FMUL.FTZ R169, R169, UR15 ;  /* 0x0000000fa9a97c20 */ /* 0x000fc80008410000 */
[----:B------:R-:W-:Y:S01]  /*6320*/  FMUL.FTZ R190, R169, UR14 ;  /* 0x0000000ea9be7c20 */ /* 0x000fe20008410000 */
[----:B------:R-:W-:-:S07]  /*6330*/  CS2R R168, SRZ ;  /* 0x0000000000a87805 */ /* 0x000fce000001ff00 */
[----:B-----5:R-:W-:-:S05]  /*6340*/  @P6 SHF.L.U32 R191, R156, 0x10, RZ ;  /* 0x000000109cbf6819 */ /* 0x020fca00000006ff */
[----:B------:R-:W-:-:S04]  /*6350*/  @P6 FMUL.FTZ R169, R191, R190 ;  /* 0x000000bebfa96220 */ /* 0x000fc80000410000 */
[----:B------:R-:W-:Y:S01]  /*6360*/  FADD.FTZ R100, R100, R169 ;  /* 0x000000a964647221 */ /* 0x000fe20000010000 */
[----:B------:R-:W-:-:S04]  /*6370*/  @P6 IMAD.U32 R169, R40, 0x10000, RZ ;  /* 0x0001000028a96824 */ /* 0x000fc800078e00ff */
[----:B------:R-:W-:-:S05]  /*6380*/  @P6 FMUL.FTZ R168, R190, R169 ;  /* 0x000000a9bea86220 */ /* 0x000fca0000410000 */
[----:B------:R-:W-:-:S04]  /*6390*/  F2FP.BF16.F32.PACK_AB R168, RZ, R168 ;  /* 0x000000a8ffa8723e */ /* 0x000fc800000010ff */
[----:B------:R-:W-:-:S07]  /*63a0*/  PRMT R164, R168, 0x7610, R164 ;  /* 0x00007610a8a47816 */ /* 0x000fce00000000a4 */
.L_x_1451:
[----:B------:R-:W-:Y:S05]  /*63b0*/  BSYNC B0 ;  /* 0x0000000000007941 */ /* 0x000fea0003800000 */
.L_x_1450:
[----:B------:R-:W-:Y:S04]  /*63c0*/  BSSY B0, `(.L_x_1452) ;  /* 0x000000f000007945 */ /* 0x000fe80003800000 */
[----:B------:R-:W-:Y:S05]  /*63d0*/  @P3 BRA `(.L_x_1453) ;  /* 0x0000000000143947 */ /* 0x000fea0003800000 */
[----:B------:R-:W-:Y:S01]  /*63e0*/  MOV R169, RZ ;  /* 0x000000ff00a97202 */ /* 0x000fe20000000f00 */
[----:B------:R-:W-:Y:S06]  /*63f0*/  @!P0 BRA `(.L_x_1454) ;  /* 0x00000000002c8947 */ /* 0x000fec0003800000 */
[----:B------:R-:W-:-:S04]  /*6400*/  PRMT R169, R152, 0x7632, R169 ;  /* 0x0000763298a97816 */ /* 0x000fc800000000a9 */
[----:B------:R-:W-:Y:S01]  /*6410*/  SHF.L.U32 R169, R169, 0x10, RZ ;  /* 0x00000010a9a97819 */ /* 0x000fe200000006ff */
[----:B------:R-:W-:Y:S06]  /*6420*/  BRA `(.L_x_1454) ;  /* 0x0000000000207947 */ /* 0x000fec0003800000 */
.L_x_1453:
        /* <DEDUP_REMOVED lines=8> */
.L_x_1454:
[----:B------:R-:W-:Y:S05]  /*64b0*/  BSYNC B0 ;  /* 0x0000000000007941 */ /* 0x000fea0003800000 */
.L_x_1452:
        /* <DEDUP_REMOVED lines=12> */
[----:B------:R-:W-:Y:S02]  /*6580*/  FADD.FTZ R101, R101, R190 ;  /* 0x000000be65657221 */ /* 0x000fe40000010000 */
[----:B------:R-:W-:Y:S01]  /*6590*/  @P6 IMAD.U32 R191, R169, 0x10000, RZ ;  /* 0x00010000a9bf6824 */ /* 0x000fe200078e00ff */
[----:B------:R-:W-:-:S03]  /*65a0*/  MOV R169, RZ ;  /* 0x000000ff00a97202 */ /* 0x000fc60000000f00 */
[----:B------:R-:W-:-:S05]  /*65b0*/  @P6 FMUL.FTZ R169, R168, R191 ;  /* 0x000000bfa8a96220 */ /* 0x000fca0000410000 */
[----:B------:R-:W-:-:S04]  /*65c0*/  F2FP.BF16.F32.PACK_AB R169, RZ, R169 ;  /* 0x000000a9ffa9723e */ /* 0x000fc800000010ff */
[----:B------:R-:W-:-:S07]  /*65d0*/  PRMT R164, R164, 0x5410, R169 ;  /* 0x00005410a4a47816 */ /* 0x000fce00000000a9 */
.L_x_1456:
[----:B------:R-:W-:Y:S05]  /*65e0*/  BSYNC B0 ;  /* 0x0000000000007941 */ /* 0x000fea0003800000 */
.L_x_1455:
[----:B------:R-:W-:Y:S04]  /*65f0*/  BSSY B0, `(.L_x_1457) ;  /* 0x000000d000007945 */ /* 0x000fe80003800000 */
[----:B------:R-:W-:Y:S05]  /*6600*/  @P3 BRA `(.L_x_1458) ;  /* 0x0000000000103947 */ /* 0x000fea0003800000 */
[----:B------:R-:W-:Y:S01]  /*6610*/  HFMA2.MMA R169, -RZ, RZ, 0, 0 ;  /* 0x00000000ffa97435 */ /* 0x000fe200000001ff */
[----:B------:R-:W-:Y:S10]  /*6620*/  @!P0 BRA `(.L_x_1459) ;  /* 0x0000000000248947 */ /* 0x000ff40003800000 */
[----:B------:R-:W-:Y:S01]  /*6630*/  IMAD.U32 R169, R153, 0x10000, RZ ;  /* 0x0001000099a97824 */ /* 0x000fe200078e00ff */
[----:B------:R-:W-:Y:S06]  /*6640*/  BRA `(.L_x_1459) ;  /* 0x00000000001c7947 */ /* 0x000fec0003800000 */
.L_x_1458:
[----:B------:R-:W-:-:S04]  /*6650*/  ISETP.NE.AND P6, PT, R229, RZ, PT ;  /* 0x000000ffe500720c */ /* 0x000fc80003fc5270 */
[----:B------:R-:W-:-:S05]  /*6660*/  FSEL R168, R170, RZ, !P6 ;  /* 0x000000ffaaa87208 */ /* 0x000fca0007000000 */
[----:B------:R-:W-:Y:S01]  /*6670*/  FFMA.FTZ R169, R15, R171, R168 ;  /* 0x000000ab0fa97223 */ /* 0x000fe200000100a8 */
[----:B------:R-:W-:-:S03]  /*6680*/  @P0 SHF.L.U32 R168, R153, 0x10, RZ ;  /* 0x0000001099a80819 */ /* 0x000fc600000006ff */
[----:B------:R-:W-:-:S04]  /*6690*/  FADD.FTZ R169, R206, -R169 ;  /* 0x800000a9cea97221 */ /* 0x000fc80000010000 */
[----:B------:R-:W-:-:S04]  /*66a0*/  FMUL.FTZ R169, R218, R169 ;  /* 0x000000a9daa97220 */ /* 0x000fc80000410000 */
[----:B------:R-:W-:-:S07]  /*66b0*/  @P0 FADD.FTZ R169, R169, R168 ;  /* 0x000000a8a9a90221 */ /* 0x000fce0000010000 */
.L_x_1459:
[----:B------:R-:W-:Y:S05]  /*66c0*/  BSYNC B0 ;  /* 0x0000000000007941 */ /* 0x000fea0003800000 */
.L_x_1457:
        /* <DEDUP_REMOVED lines=15> */
.L_x_1461:
[----:B------:R-:W-:Y:S05]  /*67c0*/  BSYNC B0 ;  /* 0x0000000000007941 */ /* 0x000fea0003800000 */
.L_x_1460:
[----:B------:R-:W-:Y:S04]  /*67d0*/  BSSY B0, `(.L_x_1462) ;  /* 0x000000f000007945 */ /* 0x000fe80003800000 */
[----:B------:R-:W-:Y:S05]  /*67e0*/  @P3 BRA `(.L_x_1463) ;  /* 0x0000000000143947 */ /* 0x000fea0003800000 */
[----:B------:R-:W-:Y:S01]  /*67f0*/  MOV R169, RZ ;  /* 0x000000ff00a97202 */ /* 0x000fe20000000f00 */
[----:B------:R-:W-:Y:S06]  /*6800*/  @!P0 BRA `(.L_x_1464) ;  /* 0x00000000002c8947 */ /* 0x000fec0003800000 */
[----:B------:R-:W-:-:S04]  /*6810*/  PRMT R169, R153, 0x7632, R169 ;  /* 0x0000763299a97816 */ /* 0x000fc800000000a9 */
[----:B------:R-:W-:Y:S01]  /*6820*/  SHF.L.U32 R169, R169, 0x10, RZ ;  /* 0x00000010a9a97819 */ /* 0x000fe200000006ff */
[----:B------:R-:W-:Y:S06]  /*6830*/  BRA `(.L_x_1464) ;  /* 0x0000000000207947 */ /* 0x000fec0003800000 */
.L_x_1463:
        /* <DEDUP_REMOVED lines=8> */
.L_x_1464:
[----:B------:R-:W-:Y:S05]  /*68c0*/  BSYNC B0 ;  /* 0x0000000000007941 */ /* 0x000fea0003800000 */
.L_x_1462:
        /* <DEDUP_REMOVED lines=18> */
.L_x_1466:
[----:B------:R-:W-:Y:S05]  /*69f0*/  BSYNC B0 ;  /* 0x0000000000007941 */ /* 0x000fea0003800000 */
.L_x_1465:
[----:B------:R-:W-:Y:S04]  /*6a00*/  BSSY B0, `(.L_x_1467) ;  /* 0x000000d000007945 */ /* 0x000fe80003800000 */
[----:B------:R-:W-:Y:S05]  /*6a10*/  @P3 BRA `(.L_x_1468) ;  /* 0x0000000000103947 */ /* 0x000fea0003800000 */
[----:B------:R-:W-:Y:S01]  /*6a20*/  HFMA2.MMA R169, -RZ, RZ, 0, 0 ;  /* 0x00000000ffa97435 */ /* 0x000fe200000001ff */
[----:B------:R-:W-:Y:S10]  /*6a30*/  @!P0 BRA `(.L_x_1469) ;  /* 0x0000000000248947 */ /* 0x000ff40003800000 */
[----:B------:R-:W-:Y:S01]  /*6a40*/  IMAD.U32 R169, R154, 0x10000, RZ ;  /* 0x000100009aa97824 */ /* 0x000fe200078e00ff */
[----:B------:R-:W-:Y:S06]  /*6a50*/  BRA `(.L_x_1469) ;  /* 0x00000000001c7947 */ /* 0x000fec0003800000 */
.L_x_1468:
[----:B------:R-:W-:-:S04]  /*6a60*/  ISETP.NE.AND P6, PT, R229, RZ, PT ;  /* 0x000000ffe500720c */ /* 0x000fc80003fc5270 */
[----:B------:R-:W-:-:S05]  /*6a70*/  FSEL R169, R170, RZ, !P6 ;  /* 0x000000ffaaa97208 */ /* 0x000fca0007000000 */
[----:B------:R-:W-:-:S04]  /*6a80*/  FFMA.FTZ R168, R16, R171, R169 ;  /* 0x000000ab10a87223 */ /* 0x000fc800000100a9 */
[----:B------:R-:W-:Y:S01]  /*6a90*/  FADD.FTZ R169, R211, -R168 ;  /* 0x800000a8d3a97221 */ /* 0x000fe20000010000 */
[----:B------:R-:W-:-:S03]  /*6aa0*/  @P0 SHF.L.U32 R168, R154, 0x10, RZ ;  /* 0x000000109aa80819 */ /* 0x000fc600000006ff */
[----:B------:R-:W-:-:S04]  /*6ab0*/  FMUL.FTZ R169, R218, R169 ;  /* 0x000000a9daa97220 */ /* 0x000fc80000410000 */
[----:B------:R-:W-:-:S07]  /*6ac0*/  @P0 FADD.FTZ R169, R169, R168 ;  /* 0x000000a8a9a90221 */ /* 0x000fce0000010000 */
.L_x_1469:
[----:B------:R-:W-:Y:S05]  /*6ad0*/  BSYNC B0 ;  /* 0x0000000000007941 */ /* 0x000fea0003800000 */
.L_x_1467:
        /* <DEDUP_REMOVED lines=15> */
.L_x_1471:
[----:B------:R-:W-:Y:S05]  /*6bd0*/  BSYNC B0 ;  /* 0x0000000000007941 */ /* 0x000fea0003800000 */
.L_x_1470:
[----:B------:R-:W-:Y:S04]  /*6be0*/  BSSY B0, `(.L_x_1472) ;  /* 0x000000f000007945 */ /* 0x000fe80003800000 */
[----:B------:R-:W-:Y:S05]  /*6bf0*/  @P3 BRA `(.L_x_1473) ;  /* 0x0000000000143947 */ /* 0x000fea0003800000 */
[----:B------:R-:W-:Y:S01]  /*6c00*/  MOV R169, RZ ;  /* 0x000000ff00a97202 */ /* 0x000fe20000000f00 */
[----:B------:R-:W-:Y:S06]  /*6c10*/  @!P0 BRA `(.L_x_1474) ;  /* 0x00000000002c8947 */ /* 0x000fec0003800000 */
[----:B------:R-:W-:-:S04]  /*6c20*/  PRMT R169, R154, 0x7632, R169 ;  /* 0x000076329aa97816 */ /* 0x000fc800000000a9 */
[----:B------:R-:W-:Y:S01]  /*6c30*/  SHF.L.U32 R169, R169, 0x10, RZ ;  /* 0x00000010a9a97819 */ /* 0x000fe200000006ff */
[----:B------:R-:W-:Y:S06]  /*6c40*/  BRA `(.L_x_1474) ;  /* 0x0000000000207947 */ /* 0x000fec0003800000 */
.L_x_1473:
        /* <DEDUP_REMOVED lines=8> */
.L_x_1474:
[----:B------:R-:W-:Y:S05]  /*6cd0*/  BSYNC B0 ;  /* 0x0000000000007941 */ /* 0x000fea0003800000 */
.L_x_1472:
        /* <DEDUP_REMOVED lines=18> */
.L_x_1476:
[----:B------:R-:W-:Y:S05]  /*6e00*/  BSYNC B0 ;  /* 0x0000000000007941 */ /* 0x000fea0003800000 */
.L_x_1475:
[----:B------:R-:W-:Y:S04]  /*6e10*/  BSSY B0, `(.L_x_1477) ;  /* 0x000000d000007945 */ /* 0x000fe80003800000 */
[----:B------:R-:W-:Y:S05]  /*6e20*/  @P3 BRA `(.L_x_1478) ;  /* 0x0000000000103947 */ /* 0x000fea0003800000 */
[----:B------:R-:W-:Y:S01]  /*6e30*/  HFMA2.MMA R169, -RZ, RZ, 0, 0 ;  /* 0x00000000ffa97435 */ /* 0x000fe200000001ff */
[----:B------:R-:W-:Y:S10]  /*6e40*/  @!P0 BRA `(.L_x_1479) ;  /* 0x0000000000248947 */ /* 0x000ff40003800000 */
[----:B------:R-:W-:Y:S01]  /*6e50*/  IMAD.U32 R169, R155, 0x10000, RZ ;  /* 0x000100009ba97824 */ /* 0x000fe200078e00ff */
[----:B------:R-:W-:Y:S06]  /*6e60*/  BRA `(.L_x_1479) ;  /* 0x00000000001c7947 */ /* 0x000fec0003800000 */
.L_x_1478:
[----:B------:R-:W-:-:S04]  /*6e70*/  ISETP.NE.AND P6, PT, R229, RZ, PT ;  /* 0x000000ffe500720c */ /* 0x000fc80003fc5270 */
[----:B------:R-:W-:-:S05]  /*6e80*/  FSEL R168, R170, RZ, !P6 ;  /* 0x000000ffaaa87208 */ /* 0x000fca0007000000 */
[----:B------:R-:W-:Y:S01]  /*6e90*/  FFMA.FTZ R169, R17, R171, R168 ;  /* 0x000000ab11a97223 */ /* 0x000fe200000100a8 */
[----:B------:R-:W-:-:S03]  /*6ea0*/  @P0 SHF.L.U32 R168, R155, 0x10, RZ ;  /* 0x000000109ba80819 */ /* 0x000fc600000006ff */
[----:B------:R-:W-:-:S04]  /*6eb0*/  FADD.FTZ R169, R216, -R169 ;  /* 0x800000a9d8a97221 */ /* 0x000fc80000010000 */
[----:B------:R-:W-:-:S04]  /*6ec0*/  FMUL.FTZ R169, R218, R169 ;  /* 0x000000a9daa97220 */ /* 0x000fc80000410000 */
[----:B------:R-:W-:-:S07]  /*6ed0*/  @P0 FADD.FTZ R169, R169, R168 ;  /* 0x000000a8a9a90221 */ /* 0x000fce0000010000 */
.L_x_1479:
[----:B------:R-:W-:Y:S05]  /*6ee0*/  BSYNC B0 ;  /* 0x0000000000007941 */ /* 0x000fea0003800000 */
.L_x_1477:
        /* <DEDUP_REMOVED lines=15> */
.L_x_1481:
[----:B------:R-:W-:Y:S05]  /*6fe0*/  BSYNC B0 ;  /* 0x0000000000007941 */ /* 0x000fea0003800000 */
.L_x_1480:
[----:B------:R-:W-:Y:S04]  /*6ff0*/  BSSY B0, `(.L_x_1482) ;  /* 0x000000f000007945 */ /* 0x000fe80003800000 */
[----:B------:R-:W-:Y:S05]  /*7000*/  @P3 BRA `(.L_x_1483) ;  /* 0x0000000000143947 */ /* 0x000fea0003800000 */
[----:B------:R-:W-:Y:S01]  /*7010*/  MOV R169, RZ ;  /* 0x000000ff00a97202 */ /* 0x000fe20000000f00 */
[----:B------:R-:W-:Y:S06]  /*7020*/  @!P0 BRA `(.L_x_1484) ;  /* 0x00000000002c8947 */ /* 0x000fec0003800000 */
[----:B------:R-:W-:-:S04]  /*7030*/  PRMT R169, R155, 0x7632, R169 ;  /* 0x000076329ba97816 */ /* 0x000fc800000000a9 */
[----:B------:R-:W-:Y:S01]  /*7040*/  SHF.L.U32 R169, R169, 0x10, RZ ;  /* 0x00000010a9a97819 */ /* 0x000fe200000006ff */
[----:B------:R-:W-:Y:S06]  /*7050*/  BRA `(.L_x_1484) ;  /* 0x0000000000207947 */ /* 0x000fec0003800000 */
.L_x_1483:
        /* <DEDUP_REMOVED lines=8> */
.L_x_1484:
[----:B------:R-:W-:Y:S05]  /*70e0*/  BSYNC B0 ;  /* 0x0000000000007941 */ /* 0x000fea0003800000 */
.L_x_1482:
        /* <DEDUP_REMOVED lines=18> */
.L_x_1486:
[----:B------:R-:W-:Y:S05]  /*7210*/  BSYNC B0 ;  /* 0x0000000000007941 */ /* 0x000fea0003800000 */
.L_x_1485:
[----:B------:R-:W0:Y:S01]  /*7220*/  @P1 LDC.64 R170, c[0x0][0x308] ;  /* 0x0000c200ffaa1b82 */ /* 0x000e220000000a00 */
[----:B------:R-:W-:-:S07]  /*7230*/  SEL R225, RZ, 0x1, P5 ;  /* 0x00000001ffe17807 */ /* 0x000fce0002800000 */
[----:B------:R-:W1:Y:S01]  /*7240*/  @P4 LDC.64 R168, c[0x0][0x2f8] ;  /* 0x0000be00ffa84b82 */ /* 0x000e620000000a00 */
[----:B0-----:R-:W-:-:S05]  /*7250*/  @P1 IMAD.WIDE.U32 R170, R219, 0x10, R170 ;  /* 0x00000010dbaa1825 */ /* 0x001fca00078e00aa */
[----:B------:R0:W-:Y:S01]  /*7260*/  @P1 STG.E.128 desc[UR4][R170.64], R160 ;  /* 0x000000a0aa001986 */ /* 0x0001e2000c101d04 */
[----:B-1----:R-:W-:-:S05]  /*7270*/  @P4 IMAD.WIDE.U32 R168, R228, 0x10, R168 ;  /* 0x00000010e4a84825 */ /* 0x002fca00078e00a8 */
[----:B------:R0:W-:Y:S01]  /*7280*/  @P4 STG.E.128 desc[UR4][R168.64], R164 ;  /* 0x000000a4a8004986 */ /* 0x0001e2000c101d04 */
[----:B------:R-:W-:Y:S05]  /*7290*/  @!P2 BRA `(.L_x_1487) ;  /* 0xffffff98005ca947 */ /* 0x000fea000383ffff */
.L_x_1316:
[----:B0-----:R-:W0:Y:S01]  /*72a0*/  S2R R169, SR_TID.X ;  /* 0x0000000000a97919 */ /* 0x001e220000002100 */
        /* <DEDUP_REMOVED lines=37> */
.L_x_1320:
[----:B------:R-:W-:Y:S01]  /*7500*/  HFMA2.MMA R170, -RZ, RZ, 0, 1.847743988037109375e-06 ;  /* 0x0000001fffaa7435 */ /* 0x000fe200000001ff */
[----:B------:R-:W-:Y:S01]  /*7510*/  MOV R249, R250 ;  /* 0x000000fa00f97202 */ /* 0x000fe20000000f00 */
[----:B------:R-:W-:Y:S01]  /*7520*/  IMAD.MOV.U32 R171, RZ, RZ, 0x10 ;  /* 0x00000010ffab7424 */ /* 0x000fe200078e00ff */
[----:B------:R-:W-:-:S08]  /*7530*/  MOV R168, 0xffffffff ;  /* 0xffffffff00a87802 */ /* 0x000fd00000000f00 */
[----:B------:R-:W-:Y:S05]  /*7540*/  WARPSYNC.COLLECTIVE R168, `(.L_x_1488) ;  /* 0x00000000a8087348 */ /* 0x000fea0003c00000 */
[----:B------:R0:W1:Y:S02]  /*7550*/  SHFL.DOWN P1, R251, R249, R171, R170 ;  /* 0x080000abf9fb7389 */ /* 0x00006400000200aa */
[----:B01----:R-:W-:Y:S01]  /*7560*/  ENDCOLLECTIVE ;  /* 0x000000000000791b */ /* 0x003fe20003800000 */
.L_x_1488:
[----:B------:R-:W-:Y:S02]  /*7570*/  IMAD.MOV.U32 R249, RZ, RZ, R169 ;  /* 0x000000fffff97224 */ /* 0x000fe400078e00a9 */
[----:B------:R-:W-:-:S07]  /*7580*/  FADD.FTZ R250, R251, R250 ;  /* 0x000000fafbfa7221 */ /* 0x000fce0000010000 */
[----:B------:R-:W-:Y:S05]  /*7590*/  WARPSYNC.COLLECTIVE R168, `(.L_x_1489) ;  /* 0x00000000a8087348 */ /* 0x000fea0003c00000 */
[----:B------:R0:W1:Y:S02]  /*75a0*/  SHFL.DOWN P1, R251, R249, R171, R170 ;  /* 0x080000abf9fb7389 */ /* 0x00006400000200aa */
[----:B01----:R-:W-:Y:S01]  /*75b0*/  ENDCOLLECTIVE ;  /* 0x000000000000791b */ /* 0x003fe20003800000 */
.L_x_1489:
[----:B------:R-:W-:Y:S01]  /*75c0*/  HFMA2.MMA R171, -RZ, RZ, 0, 4.76837158203125e-07 ;  /* 0x00000008ffab7435 */ /* 0x000fe200000001ff */
[----:B------:R-:W-:Y:S01]  /*75d0*/  MOV R249, R250 ;  /* 0x000000fa00f97202 */ /* 0x000fe20000000f00 */
[----:B------:R-:W-:-:S09]  /*75e0*/  FADD.FTZ R169, R251, R169 ;  /* 0x000000a9fba97221 */ /* 0x000fd20000010000 */
[----:B------:R-:W-:Y:S05]  /*75f0*/  WARPSYNC.COLLECTIVE R168, `(.L_x_1490) ;  /* 0x00000000a8087348 */ /* 0x000fea0003c00000 */
[----:B------:R0:W1:Y:S02]  /*7600*/  SHFL.DOWN P1, R251, R249, R171, R170 ;  /* 0x080000abf9fb7389 */ /* 0x00006400000200aa */
[----:B01----:R-:W-:Y:S01]  /*7610*/  ENDCOLLECTIVE ;  /* 0x000000000000791b */ /* 0x003fe20003800000 */
.L_x_1490:
[----:B------:R-:W-:Y:S02]  /*7620*/  IMAD.MOV.U32 R249, RZ, RZ, R169 ;  /* 0x000000fffff97224 */ /* 0x000fe400078e00a9 */
[----:B------:R-:W-:-:S07]  /*7630*/  FADD.FTZ R250, R250, R251 ;  /* 0x000000fbfafa7221 */ /* 0x000fce0000010000 */
[----:B------:R-:W-:Y:S05]  /*7640*/  WARPSYNC.COLLECTIVE R168, `(.L_x_1491) ;  /* 0x00000000a8087348 */ /* 0x000fea0003c00000 */
[----:B------:R0:W1:Y:S02]  /*7650*/  SHFL.DOWN P1, R251, R249, R171, R170 ;  /* 0x080000abf9fb7389 */ /* 0x00006400000200aa */
[----:B01----:R-:W-:Y:S01]  /*7660*/  ENDCOLLECTIVE ;  /* 0x000000000000791b */ /* 0x003fe20003800000 */
.L_x_1491:
[----:B------:R-:W-:Y:S01]  /*7670*/  HFMA2.MMA R171, -RZ, RZ, 0, 2.384185791015625e-07 ;  /* 0x00000004ffab7435 */ /* 0x000fe200000001ff */
[----:B------:R-:W-:Y:S01]  /*7680*/  MOV R249, R250 ;  /* 0x000000fa00f97202 */ /* 0x000fe20000000f00 */
[----:B------:R-:W-:-:S09]  /*7690*/  FADD.FTZ R169, R169, R251 ;  /* 0x000000fba9a97221 */ /* 0x000fd20000010000 */
[----:B------:R-:W-:Y:S05]  /*76a0*/  WARPSYNC.COLLECTIVE R168, `(.L_x_1492) ;  /* 0x00000000a8087348 */ /* 0x000fea0003c00000 */
[----:B------:R0:W1:Y:S02]  /*76b0*/  SHFL.DOWN P1, R251, R249, R171, R170 ;  /* 0x080000abf9fb7389 */ /* 0x00006400000200aa */
[----:B01----:R-:W-:Y:S01]  /*76c0*/  ENDCOLLECTIVE ;  /* 0x000000000000791b */ /* 0x003fe20003800000 */
.L_x_1492:
[----:B------:R-:W-:Y:S02]  /*76d0*/  IMAD.MOV.U32 R249, RZ, RZ, R169 ;  /* 0x000000fffff97224 */ /* 0x000fe400078e00a9 */
[----:B------:R-:W-:-:S07]  /*76e0*/  FADD.FTZ R250, R250, R251 ;  /* 0x000000fbfafa7221 */ /* 0x000fce0000010000 */
[----:B------:R-:W-:Y:S05]  /*76f0*/  WARPSYNC.COLLECTIVE R168, `(.L_x_1493) ;  /* 0x00000000a8087348 */ /* 0x000fea0003c00000 */
[----:B------:R0:W1:Y:S02]  /*7700*/  SHFL.DOWN P1, R251, R249, R171, R170 ;  /* 0x080000abf9fb7389 */ /* 0x00006400000200aa */
[----:B01----:R-:W-:Y:S01]  /*7710*/  ENDCOLLECTIVE ;  /* 0x000000000000791b */ /* 0x003fe20003800000 */
.L_x_1493:
[----:B------:R-:W-:Y:S01]  /*7720*/  HFMA2.MMA R171, -RZ, RZ, 0, 1.1920928955078125e-07 ;  /* 0x00000002ffab7435 */ /* 0x000fe200000001ff */
[----:B------:R-:W-:Y:S01]  /*7730*/  MOV R249, R250 ;  /* 0x000000fa00f97202 */ /* 0x000fe20000000f00 */
[----:B------:R-:W-:-:S09]  /*7740*/  FADD.FTZ R169, R169, R251 ;  /* 0x000000fba9a97221 */ /* 0x000fd20000010000 */
[----:B------:R-:W-:Y:S05]  /*7750*/  WARPSYNC.COLLECTIVE R168, `(.L_x_1494) ;  /* 0x00000000a8087348 */ /* 0x000fea0003c00000 */
[----:B------:R0:W1:Y:S02]  /*7760*/  SHFL.DOWN P1, R251, R249, R171, R170 ;  /* 0x080000abf9fb7389 */ /* 0x00006400000200aa */
[----:B01----:R-:W-:Y:S01]  /*7770*/  ENDCOLLECTIVE ;  /* 0x000000000000791b */ /* 0x003fe20003800000 */
.L_x_1494:
[----:B------:R-:W-:Y:S02]  /*7780*/  IMAD.MOV.U32 R249, RZ, RZ, R169 ;  /* 0x000000fffff97224 */ /* 0x000fe400078e00a9 */
[----:B------:R-:W-:-:S07]  /*7790*/  FADD.FTZ R250, R250, R251 ;  /* 0x000000fbfafa7221 */ /* 0x000fce0000010000 */
[----:B------:R-:W-:Y:S05]  /*77a0*/  WARPSYNC.COLLECTIVE R168, `(.L_x_1495) ;  /* 0x00000000a8087348 */ /* 0x000fea0003c00000 */
[----:B------:R0:W1:Y:S02]  /*77b0*/  SHFL.DOWN P1, R251, R249, R171, R170 ;  /* 0x080000abf9fb7389 */ /* 0x00006400000200aa */
[----:B01----:R-:W-:Y:S01]  /*77c0*/  ENDCOLLECTIVE ;  /* 0x000000000000791b */ /* 0x003fe20003800000 */
.L_x_1495:
[----:B------:R-:W-:Y:S01]  /*77d0*/  HFMA2.MMA R171, -RZ, RZ, 0, 5.9604644775390625e-08 ;  /* 0x00000001ffab7435 */ /* 0x000fe200000001ff */
[----:B------:R-:W-:Y:S01]  /*77e0*/  MOV R249, R250 ;  /* 0x000000fa00f97202 */ /* 0x000fe20000000f00 */
[----:B------:R-:W-:-:S09]  /*77f0*/  FADD.FTZ R169, R169, R251 ;  /* 0x000000fba9a97221 */ /* 0x000fd20000010000 */
[----:B------:R-:W-:Y:S05]  /*7800*/  WARPSYNC.COLLECTIVE R168, `(.L_x_1496) ;  /* 0x00000000a8087348 */ /* 0x000fea0003c00000 */
[----:B------:R0:W1:Y:S02]  /*7810*/  SHFL.DOWN P1, R251, R249, R171, R170 ;  /* 0x080000abf9fb7389 */ /* 0x00006400000200aa */
[----:B01----:R-:W-:Y:S01]  /*7820*/  ENDCOLLECTIVE ;  /* 0x000000000000791b */ /* 0x003fe20003800000 */
.L_x_1496:
[----:B------:R-:W-:Y:S01]  /*7830*/  MOV R249, R169 ;  /* 0x000000a900f97202 */ /* 0x000fe20000000f00 */
[----:B------:R-:W-:-:S07]  /*7840*/  IMAD.MOV.U32 R252, RZ, RZ, R251 ;  /* 0x000000fffffc7224 */ /* 0x000fce00078e00fb */
[----:B------:R-:W-:Y:S05]  /*7850*/  WARPSYNC.COLLECTIVE R168, `(.L_x_1497) ;  /* 0x00000000a8087348 */ /* 0x000fea0003c00000 */
[----:B------:R0:W1:Y:S02]  /*7860*/  SHFL.DOWN P1, R251, R249, R171, R170 ;  /* 0x080000abf9fb7389 */ /* 0x00006400000200aa */
[----:B01----:R-:W-:Y:S01]  /*7870*/  ENDCOLLECTIVE ;  /* 0x000000000000791b */ /* 0x003fe20003800000 */
.L_x_1497:
[----:B------:R-:W-:Y:S01]  /*7880*/  MOV R170, R251 ;  /* 0x000000fb00aa7202 */ /* 0x000fe20000000f00 */
[----:B------:R-:W-:Y:S06]  /*7890*/  BRA `(.L_x_1498) ;  /* 0xffffffb000787947 */ /* 0x000fec000383ffff */
.L_x_1499:
        /* <DEDUP_REMOVED lines=14> */
.L_x_13879:


//--------------------- .text._ZN10layer_norm13ln_bwd_kernelINS_13Kernel_traitsI6__halfS2_S2_S2_fjLj8192ELj1ELj1ELj8ELj16ENS_18Kernel_traits_baseILj8192ES2_S2_S2_S2_fjLj256EEEEELb0ELb0ELb0ELb0EEEvNS_9BwdParamsE --------------------------
	.section	.text._ZN10layer_norm13ln_bwd_kernelINS_13Kernel_traitsI6__halfS2_S2_S2_fjLj8192ELj1ELj1ELj8ELj16ENS_18Kernel_traits_baseILj8192ES2_S2_S2_S2_fjLj256EEEEELb0ELb0ELb0ELb0EEEvNS_9BwdParamsE,"ax",@progbits
	.align	128
        .global         _ZN10layer_norm13ln_bwd_kernelINS_13Kernel_traitsI6__halfS2_S2_S2_fjLj8192ELj1ELj1ELj8ELj16ENS_18Kernel_traits_baseILj8192ES2_S2_S2_S2_fjLj256EEEEELb0ELb0ELb0ELb0EEEvNS_9BwdParamsE
        .type           _ZN10layer_norm13ln_bwd_kernelINS_13Kernel_traitsI6__halfS2_S2_S2_fjLj8192ELj1ELj1ELj8ELj16ENS_18Kernel_traits_baseILj8192ES2_S2_S2_S2_fjLj256EEEEELb0ELb0ELb0ELb0EEEvNS_9BwdParamsE,@function
        .size           _ZN10layer_norm13ln_bwd_kernelINS_13Kernel_traitsI6__halfS2_S2_S2_fjLj8192ELj1ELj1ELj8ELj16ENS_18Kernel_traits_baseILj8192ES2_S2_S2_S2_fjLj256EEEEELb0ELb0ELb0ELb0EEEvNS_9BwdParamsE,(.L_x_13880 - _ZN10layer_norm13ln_bwd_kernelINS_13Kernel_traitsI6__halfS2_S2_S2_fjLj8192ELj1ELj1ELj8ELj16ENS_18Kernel_traits_baseILj8192ES2_S2_S2_S2_fjLj256EEEEELb0ELb0ELb0ELb0EEEvNS_9BwdParamsE)
        .other          _ZN10layer_norm13ln_bwd_kernelINS_13Kernel_traitsI6__halfS2_S2_S2_fjLj8192ELj1ELj1ELj8ELj16ENS_18Kernel_traits_baseILj8192ES2_S2_S2_S2_fjLj256EEEEELb0ELb0ELb0ELb0EEEvNS_9BwdParamsE,@"STO_CUDA_ENTRY STV_DEFAULT"
_ZN10layer_norm13ln_bwd_kernelINS_13Kernel_traitsI6__halfS2_S2_S2_fjLj8192ELj1ELj1ELj8ELj16ENS_18Kernel_traits_baseILj8192ES2_S2_S2_S2_fjLj256EEEEELb0ELb0ELb0ELb0EEEvNS_9BwdParamsE:
.text._ZN10layer_norm13ln_bwd_kernelINS_13Kernel_traitsI6__halfS2_S2_S2_fjLj8192ELj1ELj1ELj8ELj16ENS_18Kernel_traits_baseILj8192ES2_S2_S2_S2_fjLj256EEEEELb0ELb0ELb0ELb0EEEvNS_9BwdParamsE:
        /* <DEDUP_REMOVED lines=75> */
[--C-:B-----5:R-:W-:Y:S01]  /*04b0*/  HADD2.F32 R34, -RZ, R24.reuse.H0_H0 ;  /* 0x20000018ff227230 */ /* 0x120fe20000004100 */
[----:B------:R-:W-:Y:S01]  /*04c0*/  ISETP.NE.U32.AND P1, PT, RZ, UR6, PT ;  /* 0x00000006ff007c0c */ /* 0x000fe2000bf25070 */
[----:B------:R-:W-:Y:S01]  /*04d0*/  HADD2.F32 R33, -RZ, R24.H1_H1 ;  /* 0x30000018ff217230 */ /* 0x000fe20000004100 */
[----:B------:R-:W-:Y:S01]  /*04e0*/  HFMA2.MMA R134, -RZ, RZ, 0, 5.9604644775390625e-08 ;  /* 0x00000001ff867435 */ /* 0x000fe200000001ff */
[--C-:B------:R-:W-:Y:S01]  /*04f0*/  HADD2.F32 R32, -RZ, R25.reuse.H0_H0 ;  /* 0x20000019ff207230 */ /* 0x100fe20000004100 */
[----:B------:R-:W-:Y:S01]  /*0500*/  ISETP.NE.AND.EX P1, PT, RZ, UR7, PT, P1 ;  /* 0x00000007ff007c0c */ /* 0x000fe2000bf25310 */
[----:B------:R-:W-:Y:S01]  /*0510*/  HADD2.F32 R31, -RZ, R25.H1_H1 ;  /* 0x30000019ff1f7230 */ /* 0x000fe20000004100 */
[----:B------:R-:W-:Y:S01]  /*0520*/  MOV R101, RZ ;  /* 0x000000ff00657202 */ /* 0x000fe20000000f00 */
[--C-:B------:R-:W-:Y:S02]  /*0530*/  HADD2.F32 R30, -RZ, R26.reuse.H0_H0 ;  /* 0x2000001aff1e7230 */ /* 0x100fe40000004100 */
[----:B------:R-:W-:-:S02]  /*0540*/  HADD2.F32 R29, -RZ, R26.H1_H1 ;  /* 0x3000001aff1d7230 */ /* 0x000fc40000004100 */
[----:B------:R-:W-:Y:S02]  /*0550*/  HADD2.F32 R28, -RZ, R27.H0_H0 ;  /* 0x2000001bff1c7230 */ /* 0x000fe40000004100 */
[--C-:B------:R-:W-:Y:S02]  /*0560*/  HADD2.F32 R26, -RZ, R16.reuse.H0_H0 ;  /* 0x20000010ff1a7230 */ /* 0x100fe40000004100 */
[----:B------:R-:W-:Y:S02]  /*0570*/  HADD2.F32 R25, -RZ, R16.H1_H1 ;  /* 0x30000010ff197230 */ /* 0x000fe40000004100 */
[--C-:B------:R-:W-:Y:S02]  /*0580*/  HADD2.F32 R24, -RZ, R17.reuse.H0_H0 ;  /* 0x20000011ff187230 */ /* 0x100fe40000004100 */
[----:B------:R-:W-:Y:S02]  /*0590*/  HADD2.F32 R23, -RZ, R17.H1_H1 ;  /* 0x30000011ff177230 */ /* 0x000fe40000004100 */
[----:B------:R-:W-:-:S02]  /*05a0*/  HADD2.F32 R22, -RZ, R18.H0_H0 ;  /* 0x20000012ff167230 */ /* 0x000fc40000004100 */
[----:B------:R-:W-:Y:S02]  /*05b0*/  HADD2.F32 R21, -RZ, R18.H1_H1 ;  /* 0x30000012ff157230 */ /* 0x000fe40000004100 */
[----:B------:R-:W-:Y:S02]  /*05c0*/  HADD2.F32 R20, -RZ, R19.H0_H0 ;  /* 0x20000013ff147230 */ /* 0x000fe40000004100 */
[----:B------:R-:W-:Y:S02]  /*05d0*/  HADD2.F32 R27, -RZ, R27.H1_H1 ;  /* 0x3000001bff1b7230 */ /* 0x000fe40000004100 */
[----:B------:R-:W-:Y:S02]  /*05e0*/  HADD2.F32 R19, -RZ, R19.H1_H1 ;  /* 0x30000013ff137230 */ /* 0x000fe40000004100 */
[--C-:B------:R-:W-:Y:S02]  /*05f0*/  HADD2.F32 R18, -RZ, R108.reuse.H0_H0 ;  /* 0x2000006cff127230 */ /* 0x100fe40000004100 */
[----:B------:R-:W-:-:S02]  /*0600*/  HADD2.F32 R17, -RZ, R108.H1_H1 ;  /* 0x3000006cff117230 */ /* 0x000fc40000004100 */
[--C-:B------:R-:W-:Y:S02]  /*0610*/  HADD2.F32 R16, -RZ, R109.reuse.H0_H0 ;  /* 0x2000006dff107230 */ /* 0x100fe40000004100 */
[----:B------:R-:W-:Y:S02]  /*0620*/  HADD2.F32 R15, -RZ, R109.H1_H1 ;  /* 0x3000006dff0f7230 */ /* 0x000fe40000004100 */
[--C-:B------:R-:W-:Y:S02]  /*0630*/  HADD2.F32 R14, -RZ, R110.reuse.H0_H0 ;  /* 0x2000006eff0e7230 */ /* 0x100fe40000004100 */
        /* <DEDUP_REMOVED lines=10> */
[----:B------:R-:W-:-:S07]  /*06e0*/  HADD2.F32 R2, -RZ, R107.H1_H1 ;  /* 0x3000006bff027230 */ /* 0x000fce0000004100 */
.L_x_1518:
[----:B0-----:R-:W0:Y:S01]  /*06f0*/  @P1 LDC.64 R36, c[0x0][0x270] ;  /* 0x00009c00ff241b82 */ /* 0x001e220000000a00 */
[----:B---3--:R-:W-:-:S07]  /*0700*/  SHF.R.S32.HI R38, RZ, 0x1f, R0 ;  /* 0x0000001fff267819 */ /* 0x008fce0000011400 */
[----:B-12---:R-:W1:Y:S01]  /*0710*/  LDC.64 R126, c[0x0][0x250] ;  /* 0x00009400ff7e7b82 */ /* 0x006e620000000a00 */
        /* <DEDUP_REMOVED lines=16> */
[----:B------:R-:W-:Y:S02]  /*0820*/  CS2R R138, SRZ ;  /* 0x00000000008a7805 */ /* 0x000fe4000001ff00 */
        /* <DEDUP_REMOVED lines=14> */
[--C-:B--2---:R-:W-:Y:S02]  /*0910*/  HADD2.F32 R3, -RZ, R128.reuse.H0_H0 ;  /* 0x20000080ff037230 */ /* 0x104fe40000004100 */
[----:B------:R-:W-:Y:S02]  /*0920*/  HADD2.F32 R137, -RZ, R128.H1_H1 ;  /* 0x30000080ff897230 */ /* 0x000fe40000004100 */
[----:B------:R-:W-:-:S02]  /*0930*/  HADD2.F32 R139, -RZ, R129.H0_H0 ;  /* 0x20000081ff8b7230 */ /* 0x000fc40000004100 */
[----:B------:R-:W-:Y:S02]  /*0940*/  HADD2.F32 R149, -RZ, R129.H1_H1 ;  /* 0x30000081ff957230 */ /* 0x000fe40000004100 */
[----:B------:R-:W-:Y:S02]  /*0950*/  HADD2.F32 R151, -RZ, R130.H0_H0 ;  /* 0x20000082ff977230 */ /* 0x000fe40000004100 */
[--C-:B---3--:R-:W-:Y:S02]  /*0960*/  HADD2.F32 R129, -RZ, R124.reuse.H0_H0 ;  /* 0x2000007cff817230 */ /* 0x108fe40000004100 */
[----:B------:R-:W-:Y:S02]  /*0970*/  HADD2.F32 R128, -RZ, R124.H1_H1 ;  /* 0x3000007cff807230 */ /* 0x000fe40000004100 */
[----:B------:R-:W-:-:S04]  /*0980*/  FADD.FTZ R124, -R136, R3 ;  /* 0x00000003887c7221 */ /* 0x000fc80000010100 */
[C---:B-----5:R-:W-:Y:S01]  /*0990*/  FMUL.FTZ R3, R39.reuse, R124 ;  /* 0x0000007c27037220 */ /* 0x060fe20000410000 */
[C---:B------:R-:W-:Y:S01]  /*09a0*/  FADD.FTZ R124, -R136.reuse, R139 ;  /* 0x0000008b887c7221 */ /* 0x040fe20000010100 */
[C---:B------:R-:W-:Y:S01]  /*09b0*/  FADD.FTZ R144, -R136.reuse, R149 ;  /* 0x0000009588907221 */ /* 0x040fe20000010100 */
[----:B------:R-:W-:Y:S02]  /*09c0*/  HADD2.F32 R155, -RZ, R130.H1_H1 ;  /* 0x30000082ff9b7230 */ /* 0x000fe40000004100 */
[----:B------:R-:W-:Y:S01]  /*09d0*/  FMUL.FTZ R149, R39, R124 ;  /* 0x0000007c27957220 */ /* 0x000fe20000410000 */
[----:B------:R-:W-:Y:S01]  /*09e0*/  FADD.FTZ R124, -R136, R151 ;  /* 0x00000097887c7221 */ /* 0x000fe20000010100 */
[--C-:B------:R-:W-:Y:S02]  /*09f0*/  HADD2.F32 R157, -RZ, R131.reuse.H0_H0 ;  /* 0x20000083ff9d7230 */ /* 0x100fe40000004100 */
[----:B------:R-:W-:Y:S02]  /*0a00*/  HADD2.F32 R187, -RZ, R131.H1_H1 ;  /* 0x30000083ffbb7230 */ /* 0x000fe40000004100 */
[----:B------:R-:W-:-:S02]  /*0a10*/  HADD2.F32 R131, -RZ, R125.H0_H0 ;  /* 0x2000007dff837230 */ /* 0x000fc40000004100 */
[----:B------:R-:W-:Y:S02]  /*0a20*/  HADD2.F32 R130, -RZ, R125.H1_H1 ;  /* 0x3000007dff827230 */ /* 0x000fe40000004100 */
[----:B------:R-:W-:Y:S01]  /*0a30*/  FMUL.FTZ R142, R34, R129 ;  /* 0x00000081228e7220 */ /* 0x000fe20000410000 */
[--C-:B------:R-:W-:Y:S02]  /*0a40*/  HADD2.F32 R125, -RZ, R126.reuse.H0_H0 ;  /* 0x2000007eff7d7230 */ /* 0x100fe40000004100 */
[----:B------:R-:W-:Y:S01]  /*0a50*/  FMUL.FTZ R151, R39, R124 ;  /* 0x0000007c27977220 */ /* 0x000fe20000410000 */
[C---:B------:R-:W-:Y:S01]  /*0a60*/  FADD.FTZ R140, -R136.reuse, R137 ;  /* 0x00000089888c7221 */ /* 0x040fe20000010100 */
[----:B------:R-:W-:Y:S01]  /*0a70*/  FMUL.FTZ R147, R33, R128 ;  /* 0x0000008021937220 */ /* 0x000fe20000410000 */
[----:B------:R-:W-:Y:S01]  /*0a80*/  FADD.FTZ R150, -R136, R155 ;  /* 0x0000009b88967221 */ /* 0x000fe20000010100 */
[----:B------:R-:W-:Y:S01]  /*0a90*/  FADD.FTZ R64, R64, R125 ;  /* 0x0000007d40407221 */ /* 0x000fe20000010000 */
[-C--:B------:R-:W-:Y:S01]  /*0aa0*/  FFMA.FTZ R96, R151, R125.reuse, R96 ;  /* 0x0000007d97607223 */ /* 0x080fe20000010060 */
[----:B------:R-:W-:Y:S01]  /*0ab0*/  FMUL.FTZ R148, R30, R125 ;  /* 0x0000007d1e947220 */ /* 0x000fe20000410000 */
[----:B------:R-:W-:Y:S01]  /*0ac0*/  FADD.FTZ R124, RZ, R142 ;  /* 0x0000008eff7c7221 */ /* 0x000fe20000010000 */
[----:B------:R-:W-:Y:S01]  /*0ad0*/  FMUL.FTZ R140, R39, R140 ;  /* 0x0000008c278c7220 */ /* 0x000fe20000410000 */
[----:B------:R-:W-:Y:S01]  /*0ae0*/  FFMA.FTZ R125, R3, R142, RZ ;  /* 0x0000008e037d7223 */ /* 0x000fe200000100ff */
[----:B------:R-:W-:-:S02]  /*0af0*/  HADD2.F32 R126, -RZ, R126.H1_H1 ;  /* 0x3000007eff7e7230 */ /* 0x000fc40000004100 */
[----:B------:R-:W-:Y:S01]  /*0b00*/  FMUL.FTZ R150, R39, R150 ;  /* 0x0000009627967220 */ /* 0x000fe20000410000 */
[--C-:B0-----:R-:W-:Y:S02]  /*0b10*/  HADD2.F32 R133, -RZ, R127.reuse.H0_H0 ;  /* 0x2000007fff857230 */ /* 0x101fe40000004100 */
[----:B------:R-:W-:Y:S02]  /*0b20*/  HADD2.F32 R132, -RZ, R127.H1_H1 ;  /* 0x3000007fff847230 */ /* 0x000fe40000004100 */
[----:B------:R-:W-:Y:S01]  /*0b30*/  FADD.FTZ R127, R124, R147 ;  /* 0x000000937c7f7221 */ /* 0x000fe20000010000 */
[----:B------:R-:W-:Y:S01]  /*0b40*/  FMUL.FTZ R146, R32, R131 ;  /* 0x0000008320927220 */ /* 0x000fe20000410000 */
[----:B------:R-:W-:Y:S01]  /*0b50*/  FFMA.FTZ R124, R140, R147, R125 ;  /* 0x000000938c7c7223 */ /* 0x000fe2000001007d */
[----:B------:R-:W-:Y:S01]  /*0b60*/  FADD.FTZ R65, R65, R126 ;  /* 0x0000007e41417221 */ /* 0x000fe20000010000 */
[-C--:B------:R-:W-:Y:S01]  /*0b70*/  FFMA.FTZ R97, R150, R126.reuse, R97 ;  /* 0x0000007e96617223 */ /* 0x080fe20000010061 */
[----:B------:R-:W-:Y:S01]  /*0b80*/  FMUL.FTZ R155, R29, R126 ;  /* 0x0000007e1d9b7220 */ /* 0x000fe20000410000 */
[----:B------:R-:W-:Y:S01]  /*0b90*/  FMUL.FTZ R144, R39, R144 ;  /* 0x0000009027907220 */ /* 0x000fe20000410000 */
[----:B------:R-:W-:Y:S01]  /*0ba0*/  FMUL.FTZ R153, R31, R130 ;  /* 0x000000821f997220 */ /* 0x000fe20000410000 */
[----:B------:R-:W-:Y:S01]  /*0bb0*/  FADD.FTZ R126, R127, R146 ;  /* 0x000000927f7e7221 */ /* 0x000fe20000010000 */
[----:B------:R-:W-:-:S03]  /*0bc0*/  FFMA.FTZ R125, R149, R146, R124 ;  /* 0x00000092957d7223 */ /* 0x000fc6000001007c */
[----:B------:R-:W-:Y:S01]  /*0bd0*/  FADD.FTZ R127, R126, R153 ;  /* 0x000000997e7f7221 */ /* 0x000fe20000010000 */
[----:B------:R-:W-:Y:S01]  /*0be0*/  FFMA.FTZ R124, R144, R153, R125 ;  /* 0x00000099907c7223 */ /* 0x000fe2000001007d */
[----:B------:R-:W-:Y:S01]  /*0bf0*/  FADD.FTZ R69, R69, R128 ;  /* 0x0000008045457221 */ /* 0x000fe20000010000 */
[----:B------:R-:W-:Y:S01]  /*0c00*/  FFMA.FTZ R101, R140, R128, R101 ;  /* 0x000000808c657223 */ /* 0x000fe20000010065 */
[----:B------:R-:W-:Y:S01]  /*0c10*/  FADD.FTZ R128, -R136, R157 ;  /* 0x0000009d88807221 */ /* 0x000fe20000010100 */
[----:B------:R-:W-:Y:S01]  /*0c20*/  FADD.FTZ R126, R127, R148 ;  /* 0x000000947f7e7221 */ /* 0x000fe20000010000 */
[----:B------:R-:W-:Y:S01]  /*0c30*/  FFMA.FTZ R125, R151, R148, R124 ;  /* 0x00000094977d7223 */ /* 0x000fe2000001007c */
        /* <DEDUP_REMOVED lines=22> */
.L_x_1502:
[----:B------:R-:W-:Y:S05]  /*0da0*/  BSYNC B0 ;  /* 0x0000000000007941 */ /* 0x000fea0003800000 */
.L_x_1501:
        /* <DEDUP_REMOVED lines=13> */
[----:B------:R-:W-:Y:S01]  /*0e80*/  IADD3 R137, R137, 0x100, RZ ;  /* 0x0000010089897810 */ /* 0x000fe20007ffe0ff */
[--C-:B--2---:R-:W-:Y:S02]  /*0e90*/  HADD2.F32 R145, -RZ, R124.reuse.H0_H0 ;  /* 0x2000007cff917230 */ /* 0x104fe40000004100 */
[----:B------:R-:W-:Y:S02]  /*0ea0*/  HADD2.F32 R159, -RZ, R124.H1_H1 ;  /* 0x3000007cff9f7230 */ /* 0x000fe40000004100 */
[----:B------:R-:W-:-:S02]  /*0eb0*/  HADD2.F32 R161, -RZ, R125.H0_H0 ;  /* 0x2000007dffa17230 */ /* 0x000fc40000004100 */
[C---:B------:R-:W-:Y:S01]  /*0ec0*/  FADD.FTZ R124, -R136.reuse, R145 ;  /* 0x00000091887c7221 */ /* 0x040fe20000010100 */
[----:B------:R-:W-:Y:S02]  /*0ed0*/  HADD2.F32 R163, -RZ, R125.H1_H1 ;  /* 0x3000007dffa37230 */ /* 0x000fe40000004100 */
[----:B------:R-:W-:Y:S02]  /*0ee0*/  HADD2.F32 R165, -RZ, R126.H0_H0 ;  /* 0x2000007effa57230 */ /* 0x000fe40000004100 */
[----:B-----5:R-:W-:Y:S01]  /*0ef0*/  FMUL.FTZ R145, R39, R124 ;  /* 0x0000007c27917220 */ /* 0x020fe20000410000 */
[----:B------:R-:W-:Y:S01]  /*0f00*/  FADD.FTZ R124, -R136, R161 ;  /* 0x000000a1887c7221 */ /* 0x000fe20000010100 */
[----:B------:R-:W-:-:S03]  /*0f10*/  HADD2.F32 R169, -RZ, R127.H0_H0 ;  /* 0x2000007fffa97230 */ /* 0x000fc60000004100 */
[----:B------:R-:W-:Y:S01]  /*0f20*/  FMUL.FTZ R161, R39, R124 ;  /* 0x0000007c27a17220 */ /* 0x000fe20000410000 */
[C---:B------:R-:W-:Y:S01]  /*0f30*/  FADD.FTZ R124, -R136.reuse, R165 ;  /* 0x000000a5887c7221 */ /* 0x040fe20000010100 */
[--C-:B---3--:R-:W-:Y:S02]  /*0f40*/  HADD2.F32 R125, -RZ, R128.reuse.H0_H0 ;  /* 0x20000080ff7d7230 */ /* 0x108fe40000004100 */
[----:B------:R-:W-:Y:S02]  /*0f50*/  HADD2.F32 R128, -RZ, R128.H1_H1 ;  /* 0x30000080ff807230 */ /* 0x000fe40000004100 */
[----:B------:R-:W-:Y:S01]  /*0f60*/  FADD.FTZ R158, -R136, R159 ;  /* 0x0000009f889e7221 */ /* 0x000fe20000010100 */
[----:B------:R-:W-:Y:S02]  /*0f70*/  HADD2.F32 R171, -RZ, R127.H1_H1 ;  /* 0x3000007fffab7230 */ /* 0x000fe40000004100 */
[----:B------:R-:W-:Y:S01]  /*0f80*/  FMUL.FTZ R160, R26, R125 ;  /* 0x0000007d1aa07220 */ /* 0x000fe20000410000 */
[----:B------:R-:W-:-:S02]  /*0f90*/  HADD2.F32 R127, -RZ, R129.H0_H0 ;  /* 0x20000081ff7f7230 */ /* 0x000fc40000004100 */
[----:B------:R-:W-:Y:S01]  /*0fa0*/  FADD.FTZ R162, -R136, R163 ;  /* 0x000000a388a27221 */ /* 0x000fe20000010100 */
[----:B------:R-:W-:Y:S01]  /*0fb0*/  FMUL.FTZ R163, R39, R124 ;  /* 0x0000007c27a37220 */ /* 0x000fe20000410000 */
[----:B------:R-:W-:Y:S01]  /*0fc0*/  FADD.FTZ R60, R60, R125 ;  /* 0x0000007d3c3c7221 */ /* 0x000fe20000010000 */
[----:B------:R-:W-:Y:S01]  /*0fd0*/  FFMA.FTZ R92, R145, R125, R92 ;  /* 0x0000007d915c7223 */ /* 0x000fe2000001005c */
[----:B------:R-:W-:Y:S01]  /*0fe0*/  FMUL.FTZ R159, R25, R128 ;  /* 0x00000080199f7220 */ /* 0x000fe20000410000 */
[----:B------:R-:W-:Y:S01]  /*0ff0*/  FADD.FTZ R124, R139, R160 ;  /* 0x000000a08b7c7221 */ /* 0x000fe20000010000 */
[----:B------:R-:W-:Y:S01]  /*1000*/  FMUL.FTZ R158, R39, R158 ;  /* 0x0000009e279e7220 */ /* 0x000fe20000410000 */
[----:B------:R-:W-:Y:S01]  /*1010*/  FFMA.FTZ R125, R145, R160, R138 ;  /* 0x000000a0917d7223 */ /* 0x000fe2000001008a */
[----:B------:R-:W-:Y:S02]  /*1020*/  HADD2.F32 R167, -RZ, R126.H1_H1 ;  /* 0x3000007effa77230 */ /* 0x000fe40000004100 */
[----:B------:R-:W-:Y:S01]  /*1030*/  FADD.FTZ R62, R62, R127 ;  /* 0x0000007f3e3e7221 */ /* 0x000fe20000010000 */
[----:B------:R-:W-:-:S02]  /*1040*/  HADD2.F32 R126, -RZ, R129.H1_H1 ;  /* 0x30000081ff7e7230 */ /* 0x000fc40000004100 */
[-C--:B------:R-:W-:Y:S01]  /*1050*/  FFMA.FTZ R94, R161, R127.reuse, R94 ;  /* 0x0000007fa15e7223 */ /* 0x080fe2000001005e */
[----:B------:R-:W-:Y:S01]  /*1060*/  FMUL.FTZ R164, R24, R127 ;  /* 0x0000007f18a47220 */ /* 0x000fe20000410000 */
[----:B------:R-:W-:Y:S01]  /*1070*/  FMUL.FTZ R162, R39, R162 ;  /* 0x000000a227a27220 */ /* 0x000fe20000410000 */
[----:B------:R-:W-:Y:S01]  /*1080*/  FADD.FTZ R127, R124, R159 ;  /* 0x0000009f7c7f7221 */ /* 0x000fe20000010000 */
[----:B------:R-:W-:Y:S01]  /*1090*/  FFMA.FTZ R124, R158, R159, R125 ;  /* 0x0000009f9e7c7223 */ /* 0x000fe2000001007d */
[--C-:B------:R-:W-:Y:S02]  /*10a0*/  HADD2.F32 R129, -RZ, R130.reuse.H0_H0 ;  /* 0x20000082ff817230 */ /* 0x100fe40000004100 */
[----:B------:R-:W-:Y:S01]  /*10b0*/  FADD.FTZ R63, R63, R126 ;  /* 0x0000007e3f3f7221 */ /* 0x000fe20000010000 */
[-C--:B------:R-:W-:Y:S01]  /*10c0*/  FFMA.FTZ R95, R162, R126.reuse, R95 ;  /* 0x0000007ea25f7223 */ /* 0x080fe2000001005f */
[----:B------:R-:W-:Y:S01]  /*10d0*/  FMUL.FTZ R165, R23, R126 ;  /* 0x0000007e17a57220 */ /* 0x000fe20000410000 */
[----:B------:R-:W-:Y:S01]  /*10e0*/  FADD.FTZ R126, R127, R164 ;  /* 0x000000a47f7e7221 */ /* 0x000fe20000010000 */
[----:B------:R-:W-:Y:S01]  /*10f0*/  FFMA.FTZ R125, R161, R164, R124 ;  /* 0x000000a4a17d7223 */ /* 0x000fe2000001007c */
[----:B------:R-:W-:-:S02]  /*1100*/  HADD2.F32 R130, -RZ, R130.H1_H1 ;  /* 0x30000082ff827230 */ /* 0x000fc40000004100 */
[----:B------:R-:W-:Y:S01]  /*1110*/  FMUL.FTZ R166, R22, R129 ;  /* 0x0000008116a67220 */ /* 0x000fe20000410000 */
[----:B------:R-:W-:Y:S01]  /*1120*/  FADD.FTZ R168, -R136, R167 ;  /* 0x000000a788a87221 */ /* 0x000fe20000010100 */
[----:B------:R-:W-:Y:S01]  /*1130*/  FADD.FTZ R127, R126, R165 ;  /* 0x000000a57e7f7221 */ /* 0x000fe20000010000 */
[----:B------:R-:W-:Y:S01]  /*1140*/  FFMA.FTZ R124, R162, R165, R125 ;  /* 0x000000a5a27c7223 */ /* 0x000fe2000001007d */
[--C-:B0-----:R-:W-:Y:S02]  /*1150*/  HADD2.F32 R133, -RZ, R131.reuse.H0_H0 ;  /* 0x20000083ff857230 */ /* 0x101fe40000004100 */
[----:B------:R-:W-:Y:S01]  /*1160*/  FADD.FTZ R61, R61, R128 ;  /* 0x000000803d3d7221 */ /* 0x000fe20000010000 */
[----:B------:R-:W-:Y:S01]  /*1170*/  FFMA.FTZ R93, R158, R128, R93 ;  /* 0x000000809e5d7223 */ /* 0x000fe2000001005d */
[----:B------:R-:W-:Y:S01]  /*1180*/  FMUL.FTZ R168, R39, R168 ;  /* 0x000000a827a87220 */ /* 0x000fe20000410000 */
[----:B------:R-:W-:Y:S01]  /*1190*/  FADD.FTZ R128, -R136, R169 ;  /* 0x000000a988807221 */ /* 0x000fe20000010100 */
[----:B------:R-:W-:Y:S01]  /*11a0*/  FMUL.FTZ R167, R21, R130 ;  /* 0x0000008215a77220 */ /* 0x000fe20000410000 */
[----:B------:R-:W-:Y:S01]  /*11b0*/  FADD.FTZ R126, R127, R166 ;  /* 0x000000a67f7e7221 */ /* 0x000fe20000010000 */
[----:B------:R-:W-:Y:S01]  /*11c0*/  FFMA.FTZ R125, R163, R166, R124 ;  /* 0x000000a6a37d7223 */ /* 0x000fe2000001007c */
[----:B------:R-:W-:-:S02]  /*11d0*/  HADD2.F32 R132, -RZ, R131.H1_H1 ;  /* 0x30000083ff847230 */ /* 0x000fc40000004100 */
        /* <DEDUP_REMOVED lines=19> */
.L_x_1504:
[----:B------:R-:W-:Y:S05]  /*1310*/  BSYNC B0 ;  /* 0x0000000000007941 */ /* 0x000fea0003800000 */
.L_x_1503:
        /* <DEDUP_REMOVED lines=86> */
.L_x_1506:
[----:B------:R-:W-:Y:S05]  /*1880*/  BSYNC B0 ;  /* 0x0000000000007941 */ /* 0x000fea0003800000 */
.L_x_1505:
        /* <DEDUP_REMOVED lines=13> */
[--C-:B--2---:R-:W-:Y:S02]  /*1960*/  HADD2.F32 R141, -RZ, R128.reuse.H1_H1 ;  /* 0x30000080ff8d7230 */ /* 0x104fe40000004100 */
[----:B------:R-:W-:Y:S02]  /*1970*/  HADD2.F32 R137, -RZ, R128.H0_H0 ;  /* 0x20000080ff897230 */ /* 0x000fe40000004100 */
[----:B------:R-:W-:-:S02]  /*1980*/  HADD2.F32 R187, -RZ, R129.H0_H0 ;  /* 0x20000081ffbb7230 */ /* 0x000fc40000004100 */
[C---:B------:R-:W-:Y:S01]  /*1990*/  FADD.FTZ R192, -R136.reuse, R141 ;  /* 0x0000008d88c07221 */ /* 0x040fe20000010100 */
[----:B------:R-:W-:Y:S02]  /*19a0*/  HADD2.F32 R189, -RZ, R129.H1_H1 ;  /* 0x30000081ffbd7230 */ /* 0x000fe40000004100 */
[----:B------:R-:W-:Y:S01]  /*19b0*/  FADD.FTZ R128, -R136, R137 ;  /* 0x0000008988807221 */ /* 0x000fe20000010100 */
[----:B------:R-:W-:Y:S02]  /*19c0*/  HADD2.F32 R191, -RZ, R130.H0_H0 ;  /* 0x20000082ffbf7230 */ /* 0x000fe40000004100 */
[--C-:B------:R-:W-:Y:S02]  /*19d0*/  HADD2.F32 R195, -RZ, R131.reuse.H0_H0 ;  /* 0x20000083ffc37230 */ /* 0x100fe40000004100 */
[C---:B-----5:R-:W-:Y:S01]  /*19e0*/  FMUL.FTZ R192, R39.reuse, R192 ;  /* 0x000000c027c07220 */ /* 0x060fe20000410000 */
[----:B------:R-:W-:Y:S02]  /*19f0*/  HADD2.F32 R131, -RZ, R131.H1_H1 ;  /* 0x30000083ff837230 */ /* 0x000fe40000004100 */
[----:B------:R-:W-:Y:S01]  /*1a00*/  FMUL.FTZ R141, R39, R128 ;  /* 0x00000080278d7220 */ /* 0x000fe20000410000 */
[----:B---3--:R-:W-:-:S02]  /*1a10*/  HADD2.F32 R129, -RZ, R124.H0_H0 ;  /* 0x2000007cff817230 */ /* 0x008fc40000004100 */
[----:B------:R-:W-:Y:S02]  /*1a20*/  HADD2.F32 R124, -RZ, R124.H1_H1 ;  /* 0x3000007cff7c7230 */ /* 0x000fe40000004100 */
[----:B------:R-:W-:Y:S01]  /*1a30*/  FADD.FTZ R186, -R136, R191 ;  /* 0x000000bf88ba7221 */ /* 0x000fe20000010100 */
[----:B------:R-:W-:Y:S01]  /*1a40*/  FMUL.FTZ R194, R10, R129 ;  /* 0x000000810ac27220 */ /* 0x000fe20000410000 */
[----:B------:R-:W-:Y:S01]  /*1a50*/  FADD.FTZ R206, -R136, R131 ;  /* 0x0000008388ce7221 */ /* 0x000fe20000010100 */
[----:B------:R-:W-:Y:S01]  /*1a60*/  FADD.FTZ R45, R45, R124 ;  /* 0x0000007c2d2d7221 */ /* 0x000fe20000010000 */
[-C--:B------:R-:W-:Y:S01]  /*1a70*/  FFMA.FTZ R77, R192, R124.reuse, R77 ;  /* 0x0000007cc04d7223 */ /* 0x080fe2000001004d */
[----:B------:R-:W-:Y:S01]  /*1a80*/  FMUL.FTZ R191, R9, R124 ;  /* 0x0000007c09bf7220 */ /* 0x000fe20000410000 */
[----:B------:R-:W-:Y:S02]  /*1a90*/  HADD2.F32 R193, -RZ, R130.H1_H1 ;  /* 0x30000082ffc17230 */ /* 0x000fe40000004100 */
[----:B------:R-:W-:Y:S01]  /*1aa0*/  FADD.FTZ R124, R139, R194 ;  /* 0x000000c28b7c7221 */ /* 0x000fe20000010000 */
[----:B------:R-:W-:-:S02]  /*1ab0*/  HADD2.F32 R131, -RZ, R125.H0_H0 ;  /* 0x2000007dff837230 */ /* 0x000fc40000004100 */
[C---:B------:R-:W-:Y:S01]  /*1ac0*/  FADD.FTZ R130, -R136.reuse, R187 ;  /* 0x000000bb88827221 */ /* 0x040fe20000010100 */
[----:B0-----:R-:W-:Y:S02]  /*1ad0*/  HADD2.F32 R132, -RZ, R125.H1_H1 ;  /* 0x3000007dff847230 */ /* 0x001fe40000004100 */
[----:B------:R-:W-:Y:S01]  /*1ae0*/  FFMA.FTZ R125, R141, R194, R138 ;  /* 0x000000c28d7d7223 */ /* 0x000fe2000001008a */
[--C-:B------:R-:W-:Y:S02]  /*1af0*/  HADD2.F32 R137, -RZ, R127.reuse.H0_H0 ;  /* 0x2000007fff897230 */ /* 0x100fe40000004100 */
[----:B------:R-:W-:Y:S01]  /*1b00*/  FADD.FTZ R196, -R136, R189 ;  /* 0x000000bd88c47221 */ /* 0x000fe20000010100 */
[----:B------:R-:W-:Y:S02]  /*1b10*/  HADD2.F32 R128, -RZ, R127.H1_H1 ;  /* 0x3000007fff807230 */ /* 0x000fe40000004100 */
[----:B------:R-:W-:Y:S01]  /*1b20*/  FADD.FTZ R127, R124, R191 ;  /* 0x000000bf7c7f7221 */ /* 0x000fe20000010000 */
[----:B------:R-:W-:Y:S01]  /*1b30*/  FMUL.FTZ R189, R39, R130 ;  /* 0x0000008227bd7220 */ /* 0x000fe20000410000 */
[----:B------:R-:W-:Y:S01]  /*1b40*/  FMUL.FTZ R198, R8, R131 ;  /* 0x0000008308c67220 */ /* 0x000fe20000410000 */
[----:B------:R-:W-:Y:S01]  /*1b50*/  FFMA.FTZ R124, R192, R191, R125 ;  /* 0x000000bfc07c7223 */ /* 0x000fe2000001007d */
[C---:B------:R-:W-:Y:S01]  /*1b60*/  FADD.FTZ R202, -R136.reuse, R193 ;  /* 0x000000c188ca7221 */ /* 0x040fe20000010100 */
[----:B------:R-:W-:Y:S01]  /*1b70*/  FADD.FTZ R204, -R136, R195 ;  /* 0x000000c388cc7221 */ /* 0x000fe20000010100 */
[----:B------:R-:W-:-:S02]  /*1b80*/  HADD2.F32 R133, -RZ, R126.H0_H0 ;  /* 0x2000007eff857230 */ /* 0x000fc40000004100 */
[----:B------:R-:W-:Y:S01]  /*1b90*/  FMUL.FTZ R196, R39, R196 ;  /* 0x000000c427c47220 */ /* 0x000fe20000410000 */
[----:B------:R-:W-:Y:S02]  /*1ba0*/  HADD2.F32 R136, -RZ, R126.H1_H1 ;  /* 0x3000007eff887230 */ /* 0x000fe40000004100 */
[----:B------:R-:W-:Y:S01]  /*1bb0*/  FMUL.FTZ R193, R7, R132 ;  /* 0x0000008407c17220 */ /* 0x000fe20000410000 */
[----:B------:R-:W-:Y:S01]  /*1bc0*/  FADD.FTZ R126, R127, R198 ;  /* 0x000000c67f7e7221 */ /* 0x000fe20000010000 */
[----:B------:R-:W-:Y:S01]  /*1bd0*/  FFMA.FTZ R125, R189, R198, R124 ;  /* 0x000000c6bd7d7223 */ /* 0x000fe2000001007c */
[C---:B------:R-:W-:Y:S01]  /*1be0*/  FMUL.FTZ R195, R39.reuse, R186 ;  /* 0x000000ba27c37220 */ /* 0x040fe20000410000 */
[----:B------:R-:W-:Y:S01]  /*1bf0*/  FMUL.FTZ R200, R6, R133 ;  /* 0x0000008506c87220 */ /* 0x000fe20000410000 */
[----:B------:R-:W-:Y:S01]  /*1c00*/  FADD.FTZ R127, R126, R193 ;  /* 0x000000c17e7f7221 */ /* 0x000fe20000010000 */
[----:B------:R-:W-:Y:S01]  /*1c10*/  FFMA.FTZ R124, R196, R193, R125 ;  /* 0x000000c1c47c7223 */ /* 0x000fe2000001007d */
[----:B------:R-:W-:Y:S01]  /*1c20*/  FMUL.FTZ R202, R39, R202 ;  /* 0x000000ca27ca7220 */ /* 0x000fe20000410000 */
        /* <DEDUP_REMOVED lines=27> */
.L_x_1508:
[----:B------:R-:W-:Y:S05]  /*1de0*/  BSYNC B0 ;  /* 0x0000000000007941 */ /* 0x000fea0003800000 */
.L_x_1507:
[----:B------:R-:W-:Y:S01]  /*1df0*/  LOP3.LUT P0, RZ, R134, 0xff, RZ, 0xc0, !PT ;  /* 0x000000ff86ff7812 */ /* 0x000fe2000780c0ff */
[----:B------:R-:W-:Y:S01]  /*1e00*/  HFMA2.MMA R203, -RZ, RZ, 1.875, 0 ;  /* 0x3f800000ffcb7435 */ /* 0x000fe200000001ff */
[----:B------:R-:W-:Y:S01]  /*1e10*/  SHF.R.U32.HI R124, RZ, 0x5, R35 ;  /* 0x00000005ff7c7819 */ /* 0x000fe20000011623 */
[----:B------:R-:W-:Y:S01]  /*1e20*/  UMOV UR6, 0xffffffff ;  /* 0xffffffff00067882 */ /* 0x000fe20000000000 */
[----:B------:R-:W-:Y:S02]  /*1e30*/  LOP3.LUT P6, RZ, R35, 0x1f, RZ, 0xc0, !PT ;  /* 0x0000001f23ff7812 */ /* 0x000fe400078cc0ff */
[----:B------:R-:W-:Y:S01]  /*1e40*/  LOP3.LUT R125, R124, 0x7fffff8, RZ, 0xc0, !PT ;  /* 0x07fffff87c7d7812 */ /* 0x000fe200078ec0ff */
[----:B-----5:R-:W-:Y:S01]  /*1e50*/  @P1 HADD2.F32 R203, -RZ, R135.H0_H0 ;  /* 0x20000087ffcb1230 */ /* 0x020fe20000004100 */
[----:B------:R-:W-:-:S05]  /*1e60*/  P2R R126, PR, RZ, 0x40 ;  /* 0x00000040ff7e7803 */ /* 0x000fca0000000000 */
        /* <DEDUP_REMOVED lines=20> */
.L_x_1535:
        /* <DEDUP_REMOVED lines=42> */
[-CC-:B------:R-:W-:Y:S01]  /*2250*/  FFMA.FTZ R125, R149, R132.reuse, R133.reuse ;  /* 0x00000084957d7223 */ /* 0x180fe20000010085 */
[----:B------:R-:W-:Y:S01]  /*2260*/  ISETP.NE.AND.EX P6, PT, RZ, UR11, PT, P6 ;  /* 0x0000000bff007c0c */ /* 0x000fe2000bfc5360 */
[----:B------:R-:W-:Y:S01]  /*2270*/  FFMA.FTZ R126, R144, R132, R133 ;  /* 0x00000084907e7223 */ /* 0x000fe20000010085 */
[----:B------:R-:W-:Y:S01]  /*2280*/  FADD.FTZ R130, R155, -R124 ;  /* 0x8000007c9b827221 */ /* 0x000fe20000010000 */
[----:B------:R-:W-:Y:S01]  /*2290*/  FADD.FTZ R128, R148, -R127 ;  /* 0x8000007f94807221 */ /* 0x000fe20000010000 */
[----:B------:R-:W-:Y:S01]  /*22a0*/  FADD.FTZ R124, R146, -R125 ;  /* 0x8000007d927c7221 */ /* 0x000fe20000010000 */
[----:B------:R-:W-:Y:S01]  /*22b0*/  FADD.FTZ R126, R153, -R126 ;  /* 0x8000007e997e7221 */ /* 0x000fe20000010000 */
[C---:B------:R-:W-:Y:S01]  /*22c0*/  FMUL.FTZ R186, R39.reuse, R130 ;  /* 0x0000008227ba7220 */ /* 0x040fe20000410000 */
[C---:B------:R-:W-:Y:S01]  /*22d0*/  FMUL.FTZ R138, R39.reuse, R128 ;  /* 0x00000080278a7220 */ /* 0x040fe20000410000 */
[C---:B------:R-:W-:Y:S01]  /*22e0*/  FMUL.FTZ R134, R39.reuse, R124 ;  /* 0x0000007c27867220 */ /* 0x040fe20000410000 */
[----:B------:R-:W-:Y:S01]  /*22f0*/  FMUL.FTZ R136, R39, R126 ;  /* 0x0000007e27887220 */ /* 0x000fe20000410000 */
[----:B------:R-:W-:-:S03]  /*2300*/  FFMA.FTZ R126, R140, R132, R133 ;  /* 0x000000848c7e7223 */ /* 0x000fc60000010085 */
[--C-:B------:R-:W-:Y:S02]  /*2310*/  @P6 HADD2.F32 R129, -RZ, R106.reuse.H0_H0 ;  /* 0x2000006aff816230 */ /* 0x100fe40000004100 */
[----:B------:R-:W-:Y:S01]  /*2320*/  FADD.FTZ R126, R147, -R126 ;  /* 0x8000007e937e7221 */ /* 0x000fe20000010000 */
[--C-:B------:R-:W-:Y:S02]  /*2330*/  @P6 HADD2.F32 R125, -RZ, R105.reuse.H0_H0 ;  /* 0x20000069ff7d6230 */ /* 0x100fe40000004100 */
[----:B------:R-:W-:Y:S02]  /*2340*/  @P6 HADD2.F32 R127, -RZ, R105.H1_H1 ;  /* 0x30000069ff7f6230 */ /* 0x000fe40000004100 */
[----:B------:R-:W-:Y:S01]  /*2350*/  @P6 FADD.FTZ R138, R138, R129 ;  /* 0x000000818a8a6221 */ /* 0x000fe20000010000 */
[-C--:B------:R-:W-:Y:S01]  /*2360*/  FFMA.FTZ R129, R156, R132.reuse, R133 ;  /* 0x000000849c817223 */ /* 0x080fe20000010085 */
[----:B------:R-:W-:Y:S01]  /*2370*/  @P6 FADD.FTZ R134, R134, R125 ;  /* 0x0000007d86866221 */ /* 0x000fe20000010000 */
[-C--:B------:R-:W-:Y:S01]  /*2380*/  FFMA.FTZ R125, R3, R132.reuse, R133 ;  /* 0x00000084037d7223 */ /* 0x080fe20000010085 */
[----:B------:R-:W-:Y:S01]  /*2390*/  @P6 FADD.FTZ R136, R136, R127 ;  /* 0x0000007f88886221 */ /* 0x000fe20000010000 */
[----:B------:R-:W-:Y:S01]  /*23a0*/  FFMA.FTZ R127, R157, R132, R133 ;  /* 0x000000849d7f7223 */ /* 0x000fe20000010085 */
[----:B------:R-:W-:-:S02]  /*23b0*/  @P6 HADD2.F32 R131, -RZ, R106.H1_H1 ;  /* 0x3000006aff836230 */ /* 0x000fc40000004100 */
[----:B------:R-:W-:Y:S01]  /*23c0*/  FADD.FTZ R124, R142, -R125 ;  /* 0x8000007d8e7c7221 */ /* 0x000fe20000010000 */
[----:B------:R-:W-:Y:S01]  /*23d0*/  FADD.FTZ R130, R154, -R129 ;  /* 0x800000819a827221 */ /* 0x000fe20000010000 */
[----:B------:R-:W-:Y:S01]  /*23e0*/  FADD.FTZ R128, R152, -R127 ;  /* 0x8000007f98807221 */ /* 0x000fe20000010000 */
[--C-:B------:R-:W-:Y:S02]  /*23f0*/  @P6 HADD2.F32 R125, -RZ, R104.reuse.H0_H0 ;  /* 0x20000068ff7d6230 */ /* 0x100fe40000004100 */
[----:B------:R-:W-:Y:S01]  /*2400*/  @P6 FADD.FTZ R186, R186, R131 ;  /* 0x00000083baba6221 */ /* 0x000fe20000010000 */
[----:B------:R-:W-:Y:S02]  /*2410*/  @P6 HADD2.F32 R127, -RZ, R104.H1_H1 ;  /* 0x30000068ff7f6230 */ /* 0x000fe40000004100 */
[C---:B------:R-:W-:Y:S01]  /*2420*/  FMUL.FTZ R124, R39.reuse, R124 ;  /* 0x0000007c277c7220 */ /* 0x040fe20000410000 */
[--C-:B------:R-:W-:Y:S02]  /*2430*/  @P6 HADD2.F32 R129, -RZ, R107.reuse.H0_H0 ;  /* 0x2000006bff816230 */ /* 0x100fe40000004100 */
[----:B------:R-:W-:Y:S01]  /*2440*/  FMUL.FTZ R126, R39, R126 ;  /* 0x0000007e277e7220 */ /* 0x000fe20000410000 */
[----:B------:R-:W-:-:S02]  /*2450*/  @P6 HADD2.F32 R131, -RZ, R107.H1_H1 ;  /* 0x3000006bff836230 */ /* 0x000fc40000004100 */
[C---:B------:R-:W-:Y:S01]  /*2460*/  FMUL.FTZ R208, R39.reuse, R128 ;  /* 0x0000008027d07220 */ /* 0x040fe20000410000 */
[----:B------:R-:W-:Y:S01]  /*2470*/  FMUL.FTZ R210, R39, R130 ;  /* 0x0000008227d27220 */ /* 0x000fe20000410000 */
[----:B------:R-:W-:Y:S01]  /*2480*/  @P6 FADD.FTZ R124, R124, R125 ;  /* 0x0000007d7c7c6221 */ /* 0x000fe20000010000 */
[----:B------:R-:W-:Y:S01]  /*2490*/  @P6 FADD.FTZ R126, R126, R127 ;  /* 0x0000007f7e7e6221 */ /* 0x000fe20000010000 */
[----:B------:R-:W-:Y:S01]  /*24a0*/  @P6 FADD.FTZ R208, R208, R129 ;  /* 0x00000081d0d06221 */ /* 0x000fe20000010000 */
[----:B------:R-:W-:Y:S01]  /*24b0*/  @P6 FADD.FTZ R210, R210, R131 ;  /* 0x00000083d2d26221 */ /* 0x000fe20000010000 */
[----:B------:R-:W-:-:S04]  /*24c0*/  ISETP.NE.U32.AND P6, PT, RZ, UR14, PT ;  /* 0x0000000eff007c0c */ /* 0x000fc8000bfc5070 */
[----:B------:R-:W-:-:S13]  /*24d0*/  ISETP.NE.AND.EX P6, PT, RZ, UR15, PT, P6 ;  /* 0x0000000fff007c0c */ /* 0x000fda000bfc5360 */
[----:B------:R-:W-:Y:S01]  /*24e0*/  @P6 F2FP.F16.F32.PACK_AB R130, RZ, R138 ;  /* 0x0000008aff82623e */ /* 0x000fe200000000ff */
[-C--:B------:R-:W-:Y:S01]  /*24f0*/  FMUL.FTZ R138, R138, R203.reuse ;  /* 0x000000cb8a8a7220 */ /* 0x080fe20000410000 */
[----:B------:R-:W-:Y:S02]  /*2500*/  @P6 F2FP.F16.F32.PACK_AB R128, RZ, R134 ;  /* 0x00000086ff80623e */ /* 0x000fe400000000ff */
[----:B------:R-:W-:Y:S01]  /*2510*/  @P6 F2FP.F16.F32.PACK_AB R125, RZ, R124 ;  /* 0x0000007cff7d623e */ /* 0x000fe200000000ff */
[-C--:B------:R-:W-:Y:S01]  /*2520*/  FMUL.FTZ R124, R124, R203.reuse ;  /* 0x000000cb7c7c7220 */ /* 0x080fe20000410000 */
[----:B------:R-:W-:Y:S01]  /*2530*/  @P6 F2FP.F16.F32.PACK_AB R135, RZ, R208 ;  /* 0x000000d0ff87623e */ /* 0x000fe200000000ff */
[-C--:B------:R-:W-:Y:S01]  /*2540*/  FMUL.FTZ R208, R208, R203.reuse ;  /* 0x000000cbd0d07220 */ /* 0x080fe20000410000 */
[----:B------:R-:W-:Y:S02]  /*2550*/  @P6 F2FP.F16.F32.PACK_AB R131, RZ, R186 ;  /* 0x000000baff83623e */ /* 0x000fe400000000ff */
[----:B------:R-:W-:Y:S01]  /*2560*/  @P6 F2FP.F16.F32.PACK_AB R129, RZ, R136 ;  /* 0x00000088ff81623e */ /* 0x000fe200000000ff */
[----:B------:R-:W-:Y:S01]  /*2570*/  FMUL.FTZ R136, R136, R203 ;  /* 0x000000cb88887220 */ /* 0x000fe20000410000 */
[----:B------:R-:W-:-:S02]  /*2580*/  @P6 F2FP.F16.F32.PACK_AB R127, RZ, R126 ;  /* 0x0000007eff7f623e */ /* 0x000fc400000000ff */
[----:B------:R-:W-:Y:S02]  /*2590*/  @P6 F2FP.F16.F32.PACK_AB R137, RZ, R210 ;  /* 0x000000d2ff89623e */ /* 0x000fe400000000ff */
[----:B------:R-:W-:Y:S02]  /*25a0*/  @P6 PRMT R122, R130, 0x7610, R122 ;  /* 0x00007610827a6816 */ /* 0x000fe4000000007a */
[----:B------:R-:W-:Y:S02]  /*25b0*/  @P6 PRMT R121, R128, 0x7610, R121 ;  /* 0x0000761080796816 */ /* 0x000fe40000000079 */
[----:B------:R-:W-:Y:S01]  /*25c0*/  @P6 PRMT R120, R125, 0x7610, R120 ;  /* 0x000076107d786816 */ /* 0x000fe20000000078 */
[-C--:B------:R-:W-:Y:S01]  /*25d0*/  FMUL.FTZ R125, R134, R203.reuse ;  /* 0x000000cb867d7220 */ /* 0x080fe20000410000 */
[----:B------:R-:W-:Y:S01]  /*25e0*/  @P6 PRMT R123, R135, 0x7610, R123 ;  /* 0x00007610877b6816 */ /* 0x000fe2000000007b */
[----:B------:R-:W-:Y:S01]  /*25f0*/  FMUL.FTZ R135, R186, R203 ;  /* 0x000000cbba877220 */ /* 0x000fe20000410000 */
[----:B------:R-:W-:-:S02]  /*2600*/  @P6 PRMT R122, R122, 0x5410, R131 ;  /* 0x000054107a7a6816 */ /* 0x000fc40000000083 */
[----:B------:R-:W-:Y:S02]  /*2610*/  @P6 PRMT R121, R121, 0x5410, R129 ;  /* 0x0000541079796816 */ /* 0x000fe40000000081 */
[----:B------:R-:W-:Y:S01]  /*2620*/  @P6 PRMT R120, R120, 0x5410, R127 ;  /* 0x0000541078786816 */ /* 0x000fe2000000007f */
[----:B------:R-:W0:Y:S01]  /*2630*/  LDC.64 R128, c[0x0][0x2f8] ;  /* 0x0000be00ff807b82 */ /* 0x000e220000000a00 */
[----:B------:R-:W-:Y:S01]  /*2640*/  @P6 PRMT R123, R123, 0x5410, R137 ;  /* 0x000054107b7b6816 */ /* 0x000fe20000000089 */
[-C--:B------:R-:W-:Y:S01]  /*2650*/  FMUL.FTZ R127, R126, R203.reuse ;  /* 0x000000cb7e7f7220 */ /* 0x080fe20000410000 */
[----:B------:R-:W-:Y:S01]  /*2660*/  ISETP.NE.U32.AND P6, PT, RZ, UR14, PT ;  /* 0x0000000eff007c0c */ /* 0x000fe2000bfc5070 */
[----:B------:R-:W-:Y:S01]  /*2670*/  FMUL.FTZ R137, R210, R203 ;  /* 0x000000cbd2897220 */ /* 0x000fe20000410000 */
[----:B------:R-:W-:Y:S02]  /*2680*/  F2FP.F16.F32.PACK_AB R126, R135, R138 ;  /* 0x0000008a877e723e */ /* 0x000fe400000000ff */
[----:B------:R-:W-:-:S02]  /*2690*/  ISETP.NE.AND.EX P6, PT, RZ, UR15, PT, P6 ;  /* 0x0000000fff007c0c */ /* 0x000fc4000bfc5360 */
[----:B------:R-:W-:Y:S02]  /*26a0*/  F2FP.F16.F32.PACK_AB R124, R127, R124 ;  /* 0x0000007c7f7c723e */ /* 0x000fe400000000ff */
[----:B------:R-:W-:Y:S02]  /*26b0*/  F2FP.F16.F32.PACK_AB R125, R136, R125 ;  /* 0x0000007d887d723e */ /* 0x000fe400000000ff */
[----:B------:R-:W-:-:S07]  /*26c0*/  F2FP.F16.F32.PACK_AB R127, R137, R208 ;  /* 0x000000d0897f723e */ /* 0x000fce00000000ff */
[----:B------:R-:W1:Y:S01]  /*26d0*/  @P6 LDC.64 R130, c[0x0][0x308] ;  /* 0x0000c200ff826b82 */ /* 0x000e620000000a00 */
[----:B0-----:R-:W-:-:S04]  /*26e0*/  IMAD.WIDE.U32 R128, R38, 0x10, R128 ;  /* 0x0000001026807825 */ /* 0x001fc800078e0080 */
[C---:B-1----:R-:W-:Y:S01]  /*26f0*/  @P6 IMAD.WIDE.U32 R130, R38.reuse, 0x10, R130 ;  /* 0x0000001026826825 */ /* 0x042fe200078e0082 */
[----:B------:R-:W-:-:S04]  /*2700*/  IADD3 R38, R38, 0x100, RZ ;  /* 0x0000010026267810 */ /* 0x000fc80007ffe0ff */
[----:B------:R0:W-:Y:S04]  /*2710*/  @P6 STG.E.128 desc[UR4][R130.64], R120 ;  /* 0x0000007882006986 */ /* 0x0001e8000c101d04 */
[----:B------:R0:W-:Y:S02]  /*2720*/  STG.E.128 desc[UR4][R128.64], R124 ;  /* 0x0000007c80007986 */ /* 0x0001e4000c101d04 */
.L_x_1511:
[----:B------:R-:W-:Y:S05]  /*2730*/  BSYNC B0 ;  /* 0x0000000000007941 */ /* 0x000fea0003800000 */
.L_x_1510:
[----:B------:R-:W-:Y:S04]  /*2740*/  BSSY B0, `(.L_x_1512) ;  /* 0x0000053000007945 */ /* 0x000fe80003800000 */
[----:B------:R-:W-:Y:S05]  /*2750*/  @!P4 BRA `(.L_x_1513) ;  /* 0x000000040044c947 */ /* 0x000fea0003800000 */
[----:B------:R-:W-:Y:S01]  /*2760*/  ISETP.NE.U32.AND P6, PT, RZ, UR10, PT ;  /* 0x0000000aff007c0c */ /* 0x000fe2000bfc5070 */
[-CC-:B0-----:R-:W-:Y:S01]  /*2770*/  FFMA.FTZ R124, R168, R132.reuse, R133.reuse ;  /* 0x00000084a87c7223 */ /* 0x181fe20000010085 */
        /* <DEDUP_REMOVED lines=11> */
[-CC-:B------:R-:W-:Y:S01]  /*2830*/  FFMA.FTZ R126, R158, R132.reuse, R133.reuse ;  /* 0x000000849e7e7223 */ /* 0x180fe20000010085 */
[----:B------:R-:W-:Y:S01]  /*2840*/  FFMA.FTZ R130, R172, R132, R133 ;  /* 0x00000084ac827223 */ /* 0x000fe20000010085 */
[----:B------:R-:W-:-:S02]  /*2850*/  FMUL.FTZ R138, R39, R128 ;  /* 0x00000080278a7220 */ /* 0x000fc40000410000 */
[--C-:B------:R-:W-:Y:S02]  /*2860*/  @P6 HADD2.F32 R125, -RZ, R109.reuse.H0_H0 ;  /* 0x2000006dff7d6230 */ /* 0x100fe40000004100 */
[----:B------:R-:W-:Y:S01]  /*2870*/  FADD.FTZ R126, R159, -R126 ;  /* 0x8000007e9f7e7221 */ /* 0x000fe20000010000 */
[----:B------:R-:W-:Y:S02]  /*2880*/  @P6 HADD2.F32 R127, -RZ, R109.H1_H1 ;  /* 0x3000006dff7f6230 */ /* 0x000fe40000004100 */
[----:B------:R-:W-:Y:S01]  /*2890*/  FADD.FTZ R130, R171, -R130 ;  /* 0x80000082ab827221 */ /* 0x000fe20000010000 */
[--C-:B------:R-:W-:Y:S02]  /*28a0*/  @P6 HADD2.F32 R129, -RZ, R110.reuse.H0_H0 ;  /* 0x2000006eff816230 */ /* 0x100fe40000004100 */
[----:B------:R-:W-:Y:S01]  /*28b0*/  @P6 FADD.FTZ R134, R134, R125 ;  /* 0x0000007d86866221 */ /* 0x000fe20000010000 */
[-C--:B------:R-:W-:Y:S01]  /*28c0*/  FFMA.FTZ R125, R145, R132.reuse, R133 ;  /* 0x00000084917d7223 */ /* 0x080fe20000010085 */
[----:B------:R-:W-:Y:S01]  /*28d0*/  @P6 FADD.FTZ R136, R136, R127 ;  /* 0x0000007f88886221 */ /* 0x000fe20000010000 */
[----:B------:R-:W-:Y:S01]  /*28e0*/  FFMA.FTZ R127, R169, R132, R133 ;  /* 0x00000084a97f7223 */ /* 0x000fe20000010085 */
[----:B------:R-:W-:-:S02]  /*28f0*/  @P6 HADD2.F32 R131, -RZ, R110.H1_H1 ;  /* 0x3000006eff836230 */ /* 0x000fc40000004100 */
[----:B------:R-:W-:Y:S01]  /*2900*/  FADD.FTZ R124, R160, -R125 ;  /* 0x8000007da07c7221 */ /* 0x000fe20000010000 */
[----:B------:R-:W-:Y:S01]  /*2910*/  @P6 FADD.FTZ R138, R138, R129 ;  /* 0x000000818a8a6221 */ /* 0x000fe20000010000 */
        /* <DEDUP_REMOVED lines=53> */
.L_x_1513:
[----:B------:R-:W-:Y:S05]  /*2c70*/  BSYNC B0 ;  /* 0x0000000000007941 */ /* 0x000fea0003800000 */
.L_x_1512:
[----:B------:R-:W-:Y:S04]  /*2c80*/  BSSY B0, `(.L_x_1514) ;  /* 0x0000053000007945 */ /* 0x000fe80003800000 */
[----:B------:R-:W-:Y:S05]  /*2c90*/  @!P3 BRA `(.L_x_1515) ;  /* 0x000000040044b947 */ /* 0x000fea0003800000 */
[----:B------:R-:W-:Y:S01]  /*2ca0*/  ISETP.NE.U32.AND P6, PT, RZ, UR10, PT ;  /* 0x0000000aff007c0c */ /* 0x000fe2000bfc5070 */
[-CC-:B01----:R-:W-:Y:S01]  /*2cb0*/  FFMA.FTZ R124, R184, R132.reuse, R133.reuse ;  /* 0x00000084b87c7223 */ /* 0x183fe20000010085 */
        /* <DEDUP_REMOVED lines=61> */
[----:B------:R-:W-:Y:S01]  /*3090*/  @P6 PRMT R121, R121, 0x5410, R129 ;  /* 0x0000541079796816 */ /* 0x000fe20000000081 */
[----:B------:R-:W0:Y:S01]  /*30a0*/  LDC.64 R130, c[0x0][0x2f8] ;  /* 0x0000be00ff827b82 */ /* 0x000e220000000a00 */
[----:B------:R-:W-:Y:S01]  /*30b0*/  @P6 PRMT R120, R120, 0x5410, R127 ;  /* 0x0000541078786816 */ /* 0x000fe2000000007f */
[-C--:B------:R-:W-:Y:S01]  /*30c0*/  FMUL.FTZ R127, R126, R203.reuse ;  /* 0x000000cb7e7f7220 */ /* 0x080fe20000410000 */
[----:B------:R-:W-:Y:S01]  /*30d0*/  @P6 PRMT R123, R123, 0x5410, R137 ;  /* 0x000054107b7b6816 */ /* 0x000fe20000000089 */
[----:B------:R-:W-:Y:S01]  /*30e0*/  FMUL.FTZ R137, R210, R203 ;  /* 0x000000cbd2897220 */ /* 0x000fe20000410000 */
[----:B------:R-:W-:Y:S02]  /*30f0*/  ISETP.NE.U32.AND P6, PT, RZ, UR14, PT ;  /* 0x0000000eff007c0c */ /* 0x000fe4000bfc5070 */
        /* <DEDUP_REMOVED lines=11> */
.L_x_1515:
[----:B------:R-:W-:Y:S05]  /*31b0*/  BSYNC B0 ;  /* 0x0000000000007941 */ /* 0x000fea0003800000 */
.L_x_1514:
        /* <DEDUP_REMOVED lines=10> */
[-CC-:B------:R-:W-:Y:S01]  /*3260*/  FFMA.FTZ R131, R199, R132.reuse, R133.reuse ;  /* 0x00000084c7837223 */ /* 0x180fe20000010085 */
[----:B------:R-:W-:Y:S01]  /*3270*/  FFMA.FTZ R208, R206, R132, R133 ;  /* 0x00000084ced07223 */ /* 0x000fe20000010085 */
[----:B------:R-:W-:Y:S01]  /*3280*/  FADD.FTZ R132, R198, -R127 ;  /* 0x8000007fc6847221 */ /* 0x000fe20000010000 */
[----:B------:R-:W-:Y:S01]  /*3290*/  FADD.FTZ R136, R200, -R129 ;  /* 0x80000081c8887221 */ /* 0x000fe20000010000 */
[----:B------:R-:W-:Y:S01]  /*32a0*/  FADD.FTZ R138, R197, -R138 ;  /* 0x8000008ac58a7221 */ /* 0x000fe20000010000 */
[----:B------:R-:W-:Y:S01]  /*32b0*/  FADD.FTZ R124, R194, -R125 ;  /* 0x8000007dc27c7221 */ /* 0x000fe20000010000 */
[----:B------:R-:W-:Y:S01]  /*32c0*/  FADD.FTZ R128, R191, -R126 ;  /* 0x8000007ebf807221 */ /* 0x000fe20000010000 */
[----:B------:R-:W-:Y:S01]  /*32d0*/  FADD.FTZ R134, R193, -R130 ;  /* 0x80000082c1867221 */ /* 0x000fe20000010000 */
[----:B------:R-:W-:Y:S01]  /*32e0*/  FADD.FTZ R186, R204, -R131 ;  /* 0x80000083ccba7221 */ /* 0x000fe20000010000 */
[----:B------:R-:W-:-:S02]  /*32f0*/  @P6 HADD2.F32 R127, -RZ, R118.H0_H0 ;  /* 0x20000076ff7f6230 */ /* 0x000fc40000004100 */
[----:B------:R-:W-:Y:S01]  /*3300*/  FADD.FTZ R208, R201, -R208 ;  /* 0x800000d0c9d07221 */ /* 0x000fe20000010000 */
[----:B------:R-:W-:Y:S02]  /*3310*/  @P6 HADD2.F32 R129, -RZ, R118.H1_H1 ;  /* 0x30000076ff816230 */ /* 0x000fe40000004100 */
[C---:B------:R-:W-:Y:S01]  /*3320*/  FMUL.FTZ R132, R39.reuse, R132 ;  /* 0x0000008427847220 */ /* 0x040fe20000410000 */
[--C-:B------:R-:W-:Y:S02]  /*3330*/  @P6 HADD2.F32 R125, -RZ, R117.reuse.H0_H0 ;  /* 0x20000075ff7d6230 */ /* 0x100fe40000004100 */
[C---:B------:R-:W-:Y:S01]  /*3340*/  FMUL.FTZ R136, R39.reuse, R136 ;  /* 0x0000008827887220 */ /* 0x040fe20000410000 */
[C---:B------:R-:W-:Y:S01]  /*3350*/  FMUL.FTZ R138, R39.reuse, R138 ;  /* 0x0000008a278a7220 */ /* 0x040fe20000410000 */
[C---:B------:R-:W-:Y:S01]  /*3360*/  FMUL.FTZ R126, R39.reuse, R124 ;  /* 0x0000007c277e7220 */ /* 0x040fe20000410000 */
[C---:B------:R-:W-:Y:S01]  /*3370*/  FMUL.FTZ R130, R39.reuse, R128 ;  /* 0x0000008027827220 */ /* 0x040fe20000410000 */
[C---:B------:R-:W-:Y:S01]  /*3380*/  FMUL.FTZ R134, R39.reuse, R134 ;  /* 0x0000008627867220 */ /* 0x040fe20000410000 */
[C---:B------:R-:W-:Y:S01]  /*3390*/  FMUL.FTZ R186, R39.reuse, R186 ;  /* 0x000000ba27ba7220 */ /* 0x040fe20000410000 */
[----:B------:R-:W-:Y:S01]  /*33a0*/  FMUL.FTZ R208, R39, R208 ;  /* 0x000000d027d07220 */ /* 0x000fe20000410000 */
[----:B------:R-:W-:Y:S01]  /*33b0*/  @P6 FADD.FTZ R136, R136, R127 ;  /* 0x0000007f88886221 */ /* 0x000fe20000010000 */
[----:B------:R-:W-:Y:S01]  /*33c0*/  @P6 FADD.FTZ R138, R138, R129 ;  /* 0x000000818a8a6221 */ /* 0x000fe20000010000 */
[----:B------:R-:W-:Y:S01]  /*33d0*/  @P6 FADD.FTZ R132, R132, R125 ;  /* 0x0000007d84846221 */ /* 0x000fe20000010000 */
[----:B------:R-:W-:-:S02]  /*33e0*/  @P6 HADD2.F32 R127, -RZ, R117.H1_H1 ;  /* 0x30000075ff7f6230 */ /* 0x000fc40000004100 */
[--C-:B------:R-:W-:Y:S02]  /*33f0*/  @P6 HADD2.F32 R39, -RZ, R116.reuse.H0_H0 ;  /* 0x20000074ff276230 */ /* 0x100fe40000004100 */
[----:B------:R-:W-:Y:S02]  /*3400*/  @P6 HADD2.F32 R125, -RZ, R116.H1_H1 ;  /* 0x30000074ff7d6230 */ /* 0x000fe40000004100 */
[----:B------:R-:W-:Y:S01]  /*3410*/  @P6 FADD.FTZ R134, R134, R127 ;  /* 0x0000007f86866221 */ /* 0x000fe20000010000 */
[--C-:B------:R-:W-:Y:S02]  /*3420*/  @P6 HADD2.F32 R129, -RZ, R119.reuse.H0_H0 ;  /* 0x20000077ff816230 */ /* 0x100fe40000004100 */
[----:B------:R-:W-:Y:S01]  /*3430*/  @P6 FADD.FTZ R126, R126, R39 ;  /* 0x000000277e7e6221 */ /* 0x000fe20000010000 */
[----:B------:R-:W-:Y:S02]  /*3440*/  @P6 HADD2.F32 R131, -RZ, R119.H1_H1 ;  /* 0x30000077ff836230 */ /* 0x000fe40000004100 */
[----:B------:R-:W-:Y:S01]  /*3450*/  @P6 FADD.FTZ R130, R130, R125 ;  /* 0x0000007d82826221 */ /* 0x000fe20000010000 */
[----:B------:R-:W-:-:S02]  /*3460*/  @P6 FADD.FTZ R186, R186, R129 ;  /* 0x00000081baba6221 */ /* 0x000fc40000010000 */
[----:B------:R-:W-:Y:S01]  /*3470*/  @P6 FADD.FTZ R208, R208, R131 ;  /* 0x00000083d0d06221 */ /* 0x000fe20000010000 */
[----:B------:R-:W-:-:S04]  /*3480*/  ISETP.NE.U32.AND P6, PT, RZ, UR14, PT ;  /* 0x0000000eff007c0c */ /* 0x000fc8000bfc5070 */
[----:B------:R-:W-:-:S13]  /*3490*/  ISETP.NE.AND.EX P6, PT, RZ, UR15, PT, P6 ;  /* 0x0000000fff007c0c */ /* 0x000fda000bfc5360 */
[----:B------:R-:W-:Y:S01]  /*34a0*/  @P6 F2FP.F16.F32.PACK_AB R128, RZ, R136 ;  /* 0x00000088ff80623e */ /* 0x000fe200000000ff */
[-C--:B------:R-:W-:Y:S01]  /*34b0*/  FMUL.FTZ R136, R136, R203.reuse ;  /* 0x000000cb88887220 */ /* 0x080fe20000410000 */
[----:B------:R-:W-:Y:S01]  /*34c0*/  @P6 F2FP.F16.F32.PACK_AB R125, RZ, R132 ;  /* 0x00000084ff7d623e */ /* 0x000fe200000000ff */
[-C--:B------:R-:W-:Y:S01]  /*34d0*/  FMUL.FTZ R132, R132, R203.reuse ;  /* 0x000000cb84847220 */ /* 0x080fe20000410000 */
[----:B------:R-:W-:Y:S02]  /*34e0*/  @P6 F2FP.F16.F32.PACK_AB R39, RZ, R126 ;  /* 0x0000007eff27623e */ /* 0x000fe400000000ff */
[----:B------:R-:W-:Y:S01]  /*34f0*/  @P6 F2FP.F16.F32.PACK_AB R131, RZ, R186 ;  /* 0x000000baff83623e */ /* 0x000fe200000000ff */
[----:B------:R-:W-:Y:S01]  /*3500*/  FMUL.FTZ R186, R186, R203 ;  /* 0x000000cbbaba7220 */ /* 0x000fe20000410000 */
[----:B------:R-:W-:Y:S02]  /*3510*/  @P6 F2FP.F16.F32.PACK_AB R129, RZ, R138 ;  /* 0x0000008aff81623e */ /* 0x000fe400000000ff */
[----:B------:R-:W-:-:S02]  /*3520*/  @P6 F2FP.F16.F32.PACK_AB R127, RZ, R134 ;  /* 0x00000086ff7f623e */ /* 0x000fc400000000ff */
[----:B------:R-:W-:Y:S01]  /*3530*/  @P6 F2FP.F16.F32.PACK_AB R124, RZ, R130 ;  /* 0x00000082ff7c623e */ /* 0x000fe200000000ff */
[-C--:B------:R-:W-:Y:S01]  /*3540*/  FMUL.FTZ R130, R130, R203.reuse ;  /* 0x000000cb82827220 */ /* 0x080fe20000410000 */
[----:B------:R-:W-:Y:S02]  /*3550*/  @P6 F2FP.F16.F32.PACK_AB R133, RZ, R208 ;  /* 0x000000d0ff85623e */ /* 0x000fe400000000ff */
[----:B------:R-:W-:Y:S02]  /*3560*/  @P6 PRMT R122, R128, 0x7610, R122 ;  /* 0x00007610807a6816 */ /* 0x000fe4000000007a */
[----:B------:R-:W-:Y:S02]  /*3570*/  @P6 PRMT R121, R125, 0x7610, R121 ;  /* 0x000076107d796816 */ /* 0x000fe40000000079 */
[----:B------:R-:W-:Y:S02]  /*3580*/  @P6 PRMT R120, R39, 0x7610, R120 ;  /* 0x0000761027786816 */ /* 0x000fe40000000078 */
[----:B------:R-:W-:Y:S01]  /*3590*/  @P6 PRMT R123, R131, 0x7610, R123 ;  /* 0x00007610837b6816 */ /* 0x000fe2000000007b */
[----:B------:R-:W-:Y:S01]  /*35a0*/  FMUL.FTZ R131, R134, R203 ;  /* 0x000000cb86837220 */ /* 0x000fe20000410000 */
[----:B------:R-:W-:-:S02]  /*35b0*/  @P6 PRMT R122, R122, 0x5410, R129 ;  /* 0x000054107a7a6816 */ /* 0x000fc40000000081 */
[----:B------:R-:W-:Y:S01]  /*35c0*/  @P6 PRMT R121, R121, 0x5410, R127 ;  /* 0x0000541079796816 */ /* 0x000fe2000000007f */
[-C--:B------:R-:W-:Y:S01]  /*35d0*/  FMUL.FTZ R127, R126, R203.reuse ;  /* 0x000000cb7e7f7220 */ /* 0x080fe20000410000 */
[----:B------:R-:W-:Y:S02]  /*35e0*/  @P6 PRMT R120, R120, 0x5410, R124 ;  /* 0x0000541078786816 */ /* 0x000fe4000000007c */
[----:B------:R-:W-:Y:S01]  /*35f0*/  @P6 PRMT R123, R123, 0x5410, R133 ;  /* 0x000054107b7b6816 */ /* 0x000fe20000000085 */
[----:B------:R-:W0:Y:S01]  /*3600*/  LDC.64 R124, c[0x0][0x2f8] ;  /* 0x0000be00ff7c7b82 */ /* 0x000e220000000a00 */
[----:B------:R-:W-:Y:S01]  /*3610*/  ISETP.NE.U32.AND P6, PT, RZ, UR14, PT ;  /* 0x0000000eff007c0c */ /* 0x000fe2000bfc5070 */
[-C--:B------:R-:W-:Y:S01]  /*3620*/  FMUL.FTZ R133, R138, R203.reuse ;  /* 0x000000cb8a857220 */ /* 0x080fe20000410000 */
[----:B------:R-:W-:Y:S02]  /*3630*/  FMUL.FTZ R203, R208, R203 ;  /* 0x000000cbd0cb7220 */ /* 0x000fe40000410000 */
[----:B------:R-:W-:-:S02]  /*3640*/  ISETP.NE.AND.EX P6, PT, RZ, UR15, PT, P6 ;  /* 0x0000000fff007c0c */ /* 0x000fc4000bfc5360 */
[----:B------:R-:W-:-:S11]  /*3650*/  F2FP.F16.F32.PACK_AB R126, R133, R136 ;  /* 0x00000088857e723e */ /* 0x000fd600000000ff */
[----:B------:R-:W1:Y:S02]  /*3660*/  @P6 LDC.64 R128, c[0x0][0x308] ;  /* 0x0000c200ff806b82 */ /* 0x000e640000000a00 */
[----:B-1----:R-:W-:-:S04]  /*3670*/  @P6 IMAD.WIDE.U32 R128, R38, 0x10, R128 ;  /* 0x0000001026806825 */ /* 0x002fc800078e0080 */
[----:B0-----:R-:W-:Y:S01]  /*3680*/  IMAD.WIDE.U32 R38, R38, 0x10, R124 ;  /* 0x0000001026267825 */ /* 0x001fe200078e007c */
[----:B------:R-:W-:Y:S01]  /*3690*/  F2FP.F16.F32.PACK_AB R124, R130, R127 ;  /* 0x0000007f827c723e */ /* 0x000fe200000000ff */
[----:B------:R3:W-:Y:S01]  /*36a0*/  @P6 STG.E.128 desc[UR4][R128.64], R120 ;  /* 0x0000007880006986 */ /* 0x0007e2000c101d04 */
[----:B------:R-:W-:Y:S02]  /*36b0*/  F2FP.F16.F32.PACK_AB R125, R131, R132 ;  /* 0x00000084837d723e */ /* 0x000fe400000000ff */
[----:B------:R-:W-:-:S05]  /*36c0*/  F2FP.F16.F32.PACK_AB R127, R203, R186 ;  /* 0x000000bacb7f723e */ /* 0x000fca00000000ff */
[----:B------:R3:W-:Y:S02]  /*36d0*/  STG.E.128 desc[UR4][R38.64], R124 ;  /* 0x0000007c26007986 */ /* 0x0007e4000c101d04 */
.L_x_1517:
[----:B------:R-:W-:Y:S05]  /*36e0*/  BSYNC B0 ;  /* 0x0000000000007941 */ /* 0x000fea0003800000 */
.L_x_1516:
[----:B------:R-:W-:Y:S02]  /*36f0*/  IADD3 R0, R0, UR16, RZ ;  /* 0x0000001000007c10 */ /* 0x000fe4000fffe0ff */
[----:B------:R-:W-:Y:S02]  /*3700*/  SEL R134, RZ, 0x1, P0 ;  /* 0x00000001ff867807 */ /* 0x000fe40000000000 */
[----:B------:R-:W-:-:S13]  /*3710*/  ISETP.GE.AND P6, PT, R0, UR17, PT ;  /* 0x0000001100007c0c */ /* 0x000fda000bfc6270 */
[----:B------:R-:W-:Y:S05]  /*3720*/  @!P6 BRA `(.L_x_1518) ;  /* 0xffffffcc00f0e947 */ /* 0x000fea000383ffff */
.L_x_1500:
        /* <DEDUP_REMOVED lines=16> */
.L_x_1520:
[----:B------:R-:W-:Y:S05]  /*3830*/  BSYNC B0 ;  /* 0x0000000000007941 */ /* 0x000fea0003800000 */
.L_x_1519:
        /* <DEDUP_REMOVED lines=11> */
.L_x_1522:
[----:B------:R-:W-:Y:S05]  /*38f0*/  BSYNC B0 ;  /* 0x0000000000007941 */ /* 0x000fea0003800000 */
.L_x_1521:
        /* <DEDUP_REMOVED lines=11> */
.L_x_1524:
[----:B------:R-:W-:Y:S05]  /*39b0*/  BSYNC B0 ;  /* 0x0000000000007941 */ /* 0x000fea0003800000 */
.L_x_1523:
        /* <DEDUP_REMOVED lines=10> */
.L_x_1509:
[----:B------:R-:W-:Y:S02]  /*3a60*/  MOV R135, R139 ;  /* 0x0000008b00877202 */ /* 0x000fe40000000f00 */
[----:B------:R-:W-:Y:S02]  /*3a70*/  MOV R136, 0x10 ;  /* 0x0000001000887802 */ /* 0x000fe40000000f00 */
[----:B------:R-:W-:Y:S02]  /*3a80*/  MOV R137, 0x1f ;  /* 0x0000001f00897802 */ /* 0x000fe40000000f00 */
[----:B------:R-:W-:-:S07]  /*3a90*/  MOV R134, 0xffffffff ;  /* 0xffffffff00867802 */ /* 0x000fce0000000f00 */
[----:B------:R-:W-:Y:S05]  /*3aa0*/  WARPSYNC.COLLECTIVE R134, `(.L_x_1525) ;  /* 0x0000000086087348 */ /* 0x000fea0003c00000 */
[----:B------:R0:W1:Y:S02]  /*3ab0*/  SHFL.DOWN P6, R187, R135, R136, R137 ;  /* 0x0800008887bb7389 */ /* 0x00006400000c0089 */
[----:B01----:R-:W-:Y:S01]  /*3ac0*/  ENDCOLLECTIVE ;  /* 0x000000000000791b */ /* 0x003fe20003800000 */
.L_x_1525:
[----:B------:R-:W-:Y:S02]  /*3ad0*/  MOV R135, R138 ;  /* 0x0000008a00877202 */ /* 0x000fe40000000f00 */
[----:B------:R-:W-:-:S07]  /*3ae0*/  MOV R126, R187 ;  /* 0x000000bb007e7202 */ /* 0x000fce0000000f00 */
[----:B------:R-:W-:Y:S05]  /*3af0*/  WARPSYNC.COLLECTIVE R134, `(.L_x_1526) ;  /* 0x0000000086087348 */ /* 0x000fea0003c00000 */
[----:B------:R0:W1:Y:S02]  /*3b00*/  SHFL.DOWN P6, R187, R135, R136, R137 ;  /* 0x0800008887bb7389 */ /* 0x00006400000c0089 */
[----:B01----:R-:W-:Y:S01]  /*3b10*/  ENDCOLLECTIVE ;  /* 0x000000000000791b */ /* 0x003fe20003800000 */
.L_x_1526:
[----:B------:R-:W-:-:S05]  /*3b20*/  FADD.FTZ R126, R126, R139 ;  /* 0x0000008b7e7e7221 */ /* 0x000fca0000010000 */
[----:B------:R-:W-:Y:S02]  /*3b30*/  MOV R135, R126 ;  /* 0x0000007e00877202 */ /* 0x000fe40000000f00 */
[----:B------:R-:W-:Y:S02]  /*3b40*/  MOV R136, 0x8 ;  /* 0x0000000800887802 */ /* 0x000fe40000000f00 */
[----:B------:R-:W-:-:S07]  /*3b50*/  MOV R127, R187 ;  /* 0x000000bb007f7202 */ /* 0x000fce0000000f00 */
[----:B------:R-:W-:Y:S05]  /*3b60*/  WARPSYNC.COLLECTIVE R134, `(.L_x_1527) ;  /* 0x0000000086087348 */ /* 0x000fea0003c00000 */
[----:B------:R0:W1:Y:S02]  /*3b70*/  SHFL.DOWN P6, R187, R135, R136, R137 ;  /* 0x0800008887bb7389 */ /* 0x00006400000c0089 */
[----:B01----:R-:W-:Y:S01]  /*3b80*/  ENDCOLLECTIVE ;  /* 0x000000000000791b */ /* 0x003fe20003800000 */
.L_x_1527:
[----:B------:R-:W-:-:S05]  /*3b90*/  FADD.FTZ R127, R127, R138 ;  /* 0x0000008a7f7f7221 */ /* 0x000fca0000010000 */
[----:B------:R-:W-:Y:S02]  /*3ba0*/  MOV R135, R127 ;  /* 0x0000007f00877202 */ /* 0x000fe40000000f00 */
[----:B------:R-:W-:-:S07]  /*3bb0*/  MOV R129, R187 ;  /* 0x000000bb00817202 */ /* 0x000fce0000000f00 */
[----:B------:R-:W-:Y:S05]  /*3bc0*/  WARPSYNC.COLLECTIVE R134, `(.L_x_1528) ;  /* 0x0000000086087348 */ /* 0x000fea0003c00000 */
[----:B------:R0:W1:Y:S02]  /*3bd0*/  SHFL.DOWN P6, R187, R135, R136, R137 ;  /* 0x0800008887bb7389 */ /* 0x00006400000c0089 */
[----:B01----:R-:W-:Y:S01]  /*3be0*/  ENDCOLLECTIVE ;  /* 0x000000000000791b */ /* 0x003fe20003800000 */
.L_x_1528:
[----:B------:R-:W-:-:S05]  /*3bf0*/  FADD.FTZ R129, R126, R129 ;  /* 0x000000817e817221 */ /* 0x000fca0000010000 */
[----:B------:R-:W-:Y:S02]  /*3c00*/  MOV R135, R129 ;  /* 0x0000008100877202 */ /* 0x000fe40000000f00 */
[----:B------:R-:W-:Y:S02]  /*3c10*/  MOV R136, 0x4 ;  /* 0x0000000400887802 */ /* 0x000fe40000000f00 */
[----:B------:R-:W-:-:S07]  /*3c20*/  MOV R128, R187 ;  /* 0x000000bb00807202 */ /* 0x000fce0000000f00 */
[----:B------:R-:W-:Y:S05]  /*3c30*/  WARPSYNC.COLLECTIVE R134, `(.L_x_1529) ;  /* 0x0000000086087348 */ /* 0x000fea0003c00000 */
[----:B------:R0:W1:Y:S02]  /*3c40*/  SHFL.DOWN P6, R187, R135, R136, R137 ;  /* 0x0800008887bb7389 */ /* 0x00006400000c0089 */
[----:B01----:R-:W-:Y:S01]  /*3c50*/  ENDCOLLECTIVE ;  /* 0x000000000000791b */ /* 0x003fe20003800000 */
.L_x_1529:
[----:B------:R-:W-:-:S05]  /*3c60*/  FADD.FTZ R128, R127, R128 ;  /* 0x000000807f807221 */ /* 0x000fca0000010000 */
[----:B------:R-:W-:Y:S02]  /*3c70*/  MOV R135, R128 ;  /* 0x0000008000877202 */ /* 0x000fe40000000f00 */
[----:B------:R-:W-:-:S07]  /*3c80*/  MOV R130, R187 ;  /* 0x000000bb00827202 */ /* 0x000fce0000000f00 */
[----:B------:R-:W-:Y:S05]  /*3c90*/  WARPSYNC.COLLECTIVE R134, `(.L_x_1530) ;  /* 0x0000000086087348 */ /* 0x000fea0003c00000 */
[----:B------:R0:W1:Y:S02]  /*3ca0*/  SHFL.DOWN P6, R187, R135, R136, R137 ;  /* 0x0800008887bb7389 */ /* 0x00006400000c0089 */
[----:B01----:R-:W-:Y:S01]  /*3cb0*/  ENDCOLLECTIVE ;  /* 0x000000000000791b */ /* 0x003fe20003800000 */
.L_x_1530:
[----:B------:R-:W-:-:S05]  /*3cc0*/  FADD.FTZ R130, R129, R130 ;  /* 0x0000008281827221 */ /* 0x000fca0000010000 */
[----:B------:R-:W-:Y:S02]  /*3cd0*/  MOV R135, R130 ;  /* 0x0000008200877202 */ /* 0x000fe40000000f00 */
[----:B------:R-:W-:Y:S02]  /*3ce0*/  MOV R136, 0x2 ;  /* 0x0000000200887802 */ /* 0x000fe40000000f00 */
[----:B------:R-:W-:-:S07]  /*3cf0*/  MOV R131, R187 ;  /* 0x000000bb00837202 */ /* 0x000fce0000000f00 */
[----:B------:R-:W-:Y:S05]  /*3d00*/  WARPSYNC.COLLECTIVE R134, `(.L_x_1531) ;  /* 0x0000000086087348 */ /* 0x000fea0003c00000 */
[----:B------:R0:W1:Y:S02]  /*3d10*/  SHFL.DOWN P6, R187, R135, R136, R137 ;  /* 0x0800008887bb7389 */ /* 0x00006400000c0089 */
[----:B01----:R-:W-:Y:S01]  /*3d20*/  ENDCOLLECTIVE ;  /* 0x000000000000791b */ /* 0x003fe20003800000 */
.L_x_1531:
[----:B------:R-:W-:-:S05]  /*3d30*/  FADD.FTZ R131, R128, R131 ;  /* 0x0000008380837221 */ /* 0x000fca0000010000 */
[----:B------:R-:W-:Y:S02]  /*3d40*/  MOV R135, R131 ;  /* 0x0000008300877202 */ /* 0x000fe40000000f00 */
[----:B------:R-:W-:-:S07]  /*3d50*/  MOV R133, R187 ;  /* 0x000000bb00857202 */ /* 0x000fce0000000f00 */
[----:B------:R-:W-:Y:S05]  /*3d60*/  WARPSYNC.COLLECTIVE R134, `(.L_x_1532) ;  /* 0x0000000086087348 */ /* 0x000fea0003c00000 */
[----:B------:R0:W1:Y:S02]  /*3d70*/  SHFL.DOWN P6, R187, R135, R136, R137 ;  /* 0x0800008887bb7389 */ /* 0x00006400000c0089 */
[----:B01----:R-:W-:Y:S01]  /*3d80*/  ENDCOLLECTIVE ;  /* 0x000000000000791b */ /* 0x003fe20003800000 */
.L_x_1532:
[----:B------:R-:W-:-:S05]  /*3d90*/  FADD.FTZ R133, R130, R133 ;  /* 0x0000008582857221 */ /* 0x000fca0000010000 */
[----:B------:R-:W-:Y:S02]  /*3da0*/  MOV R135, R133 ;  /* 0x0000008500877202 */ /* 0x000fe40000000f00 */
[----:B------:R-:W-:Y:S02]  /*3db0*/  MOV R136, 0x1 ;  /* 0x0000000100887802 */ /* 0x000fe40000000f00 */
[----:B------:R-:W-:-:S07]  /*3dc0*/  MOV R132, R187 ;  /* 0x000000bb00847202 */ /* 0x000fce0000000f00 */
[----:B------:R-:W-:Y:S05]  /*3dd0*/  WARPSYNC.COLLECTIVE R134, `(.L_x_1533) ;  /* 0x0000000086087348 */ /* 0x000fea0003c00000 */
[----:B------:R0:W1:Y:S02]  /*3de0*/  SHFL.DOWN P6, R187, R135, R136, R137 ;  /* 0x0800008887bb7389 */ /* 0x00006400000c0089 */
[----:B01----:R-:W-:Y:S01]  /*3df0*/  ENDCOLLECTIVE ;  /* 0x000000000000791b */ /* 0x003fe20003800000 */
.L_x_1533:
[----:B------:R-:W-:-:S05]  /*3e00*/  FADD.FTZ R132, R131, R132 ;  /* 0x0000008483847221 */ /* 0x000fca0000010000 */
[----:B------:R-:W-:Y:S02]  /*3e10*/  MOV R135, R132 ;  /* 0x0000008400877202 */ /* 0x000fe40000000f00 */
[----:B------:R-:W-:-:S07]  /*3e20*/  MOV R186, R187 ;  /* 0x000000bb00ba7202 */ /* 0x000fce0000000f00 */
[----:B------:R-:W-:Y:S05]  /*3e30*/  WARPSYNC.COLLECTIVE R134, `(.L_x_1534) ;  /* 0x0000000086087348 */ /* 0x000fea0003c00000 */
[----:B------:R0:W1:Y:S02]  /*3e40*/  SHFL.DOWN P6, R187, R135, R136, R137 ;  /* 0x0800008887bb7389 */ /* 0x00006400000c0089 */
[----:B01----:R-:W-:Y:S01]  /*3e50*/  ENDCOLLECTIVE ;  /* 0x000000000000791b */ /* 0x003fe20003800000 */
.L_x_1534:
[----:B------:R-:W-:Y:S05]  /*3e60*/  BRA `(.L_x_1535) ;  /* 0xffffffe000507947 */ /* 0x000fea000383ffff */
.L_x_1536:
        /* <DEDUP_REMOVED lines=9> */
.L_x_13880:


//--------------------- .text._ZN10layer_norm13ln_bwd_kernelINS_13Kernel_traitsI6__halfS2_S2_S2_fjLj8192ELj1ELj1ELj8ELj16ENS_18Kernel_traits_baseILj8192ES2_S2_S2_S2_fjLj256EEEEELb0ELb0ELb0ELb1EEEvNS_9BwdParamsE --------------------------
	.section	.text._ZN10layer_norm13ln_bwd_kernelINS_13Kernel_traitsI6__halfS2_S2_S2_fjLj8192ELj1ELj1ELj8ELj16ENS_18Kernel_traits_baseILj8192ES2_S2_S2_S2_fjLj256EEEEELb0ELb0ELb0ELb1EEEvNS_9BwdParamsE,"ax",@progbits
	.align	128
        .global         _ZN10layer_norm13ln_bwd_kernelINS_13Kernel_traitsI6__halfS2_S2_S2_fjLj8192ELj1ELj1ELj8ELj16ENS_18Kernel_traits_baseILj8192ES2_S2_S2_S2_fjLj256EEEEELb0ELb0ELb0ELb1EEEvNS_9BwdParamsE
        .type           _ZN10layer_norm13ln_bwd_kernelINS_13Kernel_traitsI6__halfS2_S2_S2_fjLj8192ELj1ELj1ELj8ELj16ENS_18Kernel_traits_baseILj8192ES2_S2_S2_S2_fjLj256EEEEELb0ELb0ELb0ELb1EEEvNS_9BwdParamsE,@function
        .size           _ZN10layer_norm13ln_bwd_kernelINS_13Kernel_traitsI6__halfS2_S2_S2_fjLj8192ELj1ELj1ELj8ELj16ENS_18Kernel_traits_baseILj8192ES2_S2_S2_S2_fjLj256EEEEELb0ELb0ELb0ELb1EEEvNS_9BwdParamsE,(.L_x_13881 - _ZN10layer_norm13ln_bwd_kernelINS_13Kernel_traitsI6__halfS2_S2_S2_fjLj8192ELj1ELj1ELj8ELj16ENS_18Kernel_traits_baseILj8192ES2_S2_S2_S2_fjLj256EEEEELb0ELb0ELb0ELb1EEEvNS_9BwdParamsE)
        .other          _ZN10layer_norm13ln_bwd_kernelINS_13Kernel_traitsI6__halfS2_S2_S2_fjLj8192ELj1ELj1ELj8ELj16ENS_18Kernel_traits_baseILj8192ES2_S2_S2_S2_fjLj256EEEEELb0ELb0ELb0ELb1EEEvNS_9BwdParamsE,@"STO_CUDA_ENTRY STV_DEFAULT"
_ZN10layer_norm13ln_bwd_kernelINS_13Kernel_traitsI6__halfS2_S2_S2_fjLj8192ELj1ELj1ELj8ELj16ENS_18Kernel_traits_baseILj8192ES2_S2_S2_S2_fjLj256EEEEELb0ELb0ELb0ELb1EEEvNS_9BwdParamsE:
.text._ZN10layer_norm13ln_bwd_kernelINS_13Kernel_traitsI6__halfS2_S2_S2_fjLj8192ELj1ELj1ELj8ELj16ENS_18Kernel_traits_baseILj8192ES2_S2_S2_S2_fjLj256EEEEELb0ELb0ELb0ELb1EEEvNS_9BwdParamsE:
        /* <DEDUP_REMOVED lines=47> */
.L_x_1537:
        /* <DEDUP_REMOVED lines=11> */
[----:B------:R-:W-:Y:S01]  /*03a0*/  HFMA2.MMA R160, -RZ, RZ, 0, 5.9604644775390625e-08 ;  /* 0x00000001ffa07435 */ /* 0x000fe200000001ff */
[----:B------:R-:W-:Y:S01]  /*03b0*/  MOV R61, RZ ;  /* 0x000000ff003d7202 */ /* 0x000fe20000000f00 */
[----:B------:R-:W-:Y:S01]  /*03c0*/  HFMA2.MMA R159, -RZ, RZ, 0, 0 ;  /* 0x00000000ff9f7435 */ /* 0x000fe200000001ff */
[----:B------:R-:W-:Y:S01]  /*03d0*/  ISETP.NE.AND.EX P0, PT, RZ, UR5, PT, P0 ;  /* 0x00000005ff007c0c */ /* 0x000fe2000bf05300 */
[----:B------:R-:W-:Y:S01]  /*03e0*/  HFMA2.MMA R126, -RZ, RZ, 0, 0 ;  /* 0x00000000ff7e7435 */ /* 0x000fe200000001ff */
        /* <DEDUP_REMOVED lines=30> */
[----:B------:R-:W-:Y:S01]  /*05d0*/  MOV R161, RZ ;  /* 0x000000ff00a17202 */ /* 0x000fe20000000f00 */
[----:B--2---:R-:W-:-:S02]  /*05e0*/  HADD2.F32 R127, -RZ, R4.H0_H0 ;  /* 0x20000004ff7f7230 */ /* 0x004fc40000004100 */
[----:B------:R-:W-:Y:S02]  /*05f0*/  HADD2.F32 R128, -RZ, R4.H1_H1 ;  /* 0x30000004ff807230 */ /* 0x000fe40000004100 */
[--C-:B------:R-:W-:Y:S02]  /*0600*/  HADD2.F32 R129, -RZ, R5.reuse.H0_H0 ;  /* 0x20000005ff817230 */ /* 0x100fe40000004100 */
[----:B------:R-:W-:Y:S02]  /*0610*/  HADD2.F32 R130, -RZ, R5.H1_H1 ;  /* 0x30000005ff827230 */ /* 0x000fe40000004100 */
[--C-:B------:R-:W-:Y:S02]  /*0620*/  HADD2.F32 R131, -RZ, R6.reuse.H0_H0 ;  /* 0x20000006ff837230 */ /* 0x100fe40000004100 */
[----:B------:R-:W-:Y:S02]  /*0630*/  HADD2.F32 R132, -RZ, R6.H1_H1 ;  /* 0x30000006ff847230 */ /* 0x000fe40000004100 */
[----:B------:R-:W-:-:S02]  /*0640*/  HADD2.F32 R133, -RZ, R7.H0_H0 ;  /* 0x20000007ff857230 */ /* 0x000fc40000004100 */
[----:B------:R-:W-:Y:S02]  /*0650*/  HADD2.F32 R134, -RZ, R7.H1_H1 ;  /* 0x30000007ff867230 */ /* 0x000fe40000004100 */
[--C-:B---3--:R-:W-:Y:S02]  /*0660*/  HADD2.F32 R135, -RZ, R8.reuse.H0_H0 ;  /* 0x20000008ff877230 */ /* 0x108fe40000004100 */
[----:B------:R-:W-:Y:S02]  /*0670*/  HADD2.F32 R136, -RZ, R8.H1_H1 ;  /* 0x30000008ff887230 */ /* 0x000fe40000004100 */
[--C-:B------:R-:W-:Y:S02]  /*0680*/  HADD2.F32 R137, -RZ, R9.reuse.H0_H0 ;  /* 0x20000009ff897230 */ /* 0x100fe40000004100 */
[----:B------:R-:W-:Y:S02]  /*0690*/  HADD2.F32 R138, -RZ, R9.H1_H1 ;  /* 0x30000009ff8a7230 */ /* 0x000fe40000004100 */
[----:B------:R-:W-:-:S02]  /*06a0*/  HADD2.F32 R139, -RZ, R10.H0_H0 ;  /* 0x2000000aff8b7230 */ /* 0x000fc40000004100 */
[----:B------:R-:W-:Y:S02]  /*06b0*/  HADD2.F32 R140, -RZ, R10.H1_H1 ;  /* 0x3000000aff8c7230 */ /* 0x000fe40000004100 */
[--C-:B------:R-:W-:Y:S02]  /*06c0*/  HADD2.F32 R141, -RZ, R11.reuse.H0_H0 ;  /* 0x2000000bff8d7230 */ /* 0x100fe40000004100 */
[----:B------:R-:W-:Y:S02]  /*06d0*/  HADD2.F32 R142, -RZ, R11.H1_H1 ;  /* 0x3000000bff8e7230 */ /* 0x000fe40000004100 */
[--C-:B----4-:R-:W-:Y:S02]  /*06e0*/  HADD2.F32 R143, -RZ, R12.reuse.H0_H0 ;  /* 0x2000000cff8f7230 */ /* 0x110fe40000004100 */
[----:B------:R-:W-:Y:S02]  /*06f0*/  HADD2.F32 R144, -RZ, R12.H1_H1 ;  /* 0x3000000cff907230 */ /* 0x000fe40000004100 */
[----:B------:R-:W-:-:S02]  /*0700*/  HADD2.F32 R145, -RZ, R13.H0_H0 ;  /* 0x2000000dff917230 */ /* 0x000fc40000004100 */
[----:B------:R-:W-:Y:S02]  /*0710*/  HADD2.F32 R146, -RZ, R13.H1_H1 ;  /* 0x3000000dff927230 */ /* 0x000fe40000004100 */
[--C-:B------:R-:W-:Y:S02]  /*0720*/  HADD2.F32 R147, -RZ, R14.reuse.H0_H0 ;  /* 0x2000000eff937230 */ /* 0x100fe40000004100 */
[----:B------:R-:W-:Y:S02]  /*0730*/  HADD2.F32 R148, -RZ, R14.H1_H1 ;  /* 0x3000000eff947230 */ /* 0x000fe40000004100 */
[--C-:B------:R-:W-:Y:S02]  /*0740*/  HADD2.F32 R149, -RZ, R15.reuse.H0_H0 ;  /* 0x2000000fff957230 */ /* 0x100fe40000004100 */
[----:B------:R-:W-:Y:S02]  /*0750*/  HADD2.F32 R150, -RZ, R15.H1_H1 ;  /* 0x3000000fff967230 */ /* 0x000fe40000004100 */
[----:B-----5:R-:W-:-:S02]  /*0760*/  HADD2.F32 R151, -RZ, R16.H0_H0 ;  /* 0x20000010ff977230 */ /* 0x020fc40000004100 */
[----:B------:R-:W-:Y:S02]  /*0770*/  HADD2.F32 R152, -RZ, R16.H1_H1 ;  /* 0x30000010ff987230 */ /* 0x000fe40000004100 */
[--C-:B------:R-:W-:Y:S02]  /*0780*/  HADD2.F32 R153, -RZ, R17.reuse.H0_H0 ;  /* 0x20000011ff997230 */ /* 0x100fe40000004100 */
[----:B------:R-:W-:Y:S02]  /*0790*/  HADD2.F32 R154, -RZ, R17.H1_H1 ;  /* 0x30000011ff9a7230 */ /* 0x000fe40000004100 */
[--C-:B------:R-:W-:Y:S02]  /*07a0*/  HADD2.F32 R155, -RZ, R18.reuse.H0_H0 ;  /* 0x20000012ff9b7230 */ /* 0x100fe40000004100 */
[----:B------:R-:W-:Y:S02]  /*07b0*/  HADD2.F32 R156, -RZ, R18.H1_H1 ;  /* 0x30000012ff9c7230 */ /* 0x000fe40000004100 */
[----:B------:R-:W-:-:S02]  /*07c0*/  HADD2.F32 R157, -RZ, R19.H0_H0 ;  /* 0x20000013ff9d7230 */ /* 0x000fc40000004100 */
[----:B------:R-:W-:-:S07]  /*07d0*/  HADD2.F32 R158, -RZ, R19.H1_H1 ;  /* 0x30000013ff9e7230 */ /* 0x000fce0000004100 */
.L_x_1541:
        /* <DEDUP_REMOVED lines=13> */
[C---:B-1----:R-:W-:Y:S01]  /*08b0*/  IMAD.WIDE.U32 R20, R171.reuse, 0x10, R44 ;  /* 0x00000010ab147825 */ /* 0x042fe200078e002c */
[C---:B------:R-:W-:Y:S02]  /*08c0*/  IADD3 R169, R171.reuse, 0x100, RZ ;  /* 0x00000100aba97810 */ /* 0x040fe40007ffe0ff */
[C---:B------:R-:W-:Y:S01]  /*08d0*/  IADD3 R167, R171.reuse, 0x200, RZ ;  /* 0x00000200aba77810 */ /* 0x040fe20007ffe0ff */
[----:B------:R1:W4:Y:S01]  /*08e0*/  @P0 LDG.E.U16 R0, desc[UR6][R36.64] ;  /* 0x0000000624000981 */ /* 0x000322000c1e1500 */
[----:B------:R-:W-:Y:S01]  /*08f0*/  IADD3 R165, R171, 0x300, RZ ;  /* 0x00000300aba57810 */ /* 0x000fe20007ffe0ff */
[--C-:B--2---:R-:W-:Y:S02]  /*0900*/  IMAD.WIDE.U32 R32, R169, 0x10, R2.reuse ;  /* 0x00000010a9207825 */ /* 0x104fe400078e0002 */
[----:B------:R-:W2:Y:S02]  /*0910*/  LDG.E.128 R20, desc[UR6][R20.64] ;  /* 0x0000000614147981 */ /* 0x000ea4000c1e1d00 */
[----:B------:R-:W-:-:S02]  /*0920*/  IMAD.WIDE.U32 R24, R171, 0x10, R2 ;  /* 0x00000010ab187825 */ /* 0x000fc400078e0002 */
[----:B------:R-:W4:Y:S02]  /*0930*/  LDG.E.128 R32, desc[UR6][R32.64] ;  /* 0x0000000620207981 */ /* 0x000f24000c1e1d00 */
[----:B---3--:R-:W-:Y:S02]  /*0940*/  IMAD.WIDE R54, R163, 0x4, R46 ;  /* 0x00000004a3367825 */ /* 0x008fe400078e022e */
[----:B------:R-:W3:Y:S02]  /*0950*/  LDG.E.128 R24, desc[UR6][R24.64] ;  /* 0x0000000618187981 */ /* 0x000ee4000c1e1d00 */
[--C-:B-1----:R-:W-:Y:S02]  /*0960*/  IMAD.WIDE.U32 R36, R167, 0x10, R44.reuse ;  /* 0x00000010a7247825 */ /* 0x102fe400078e002c */
[----:B------:R1:W3:Y:S02]  /*0970*/  LDG.E R184, desc[UR6][R54.64] ;  /* 0x0000000636b87981 */ /* 0x0002e4000c1e1900 */
[----:B------:R-:W-:-:S02]  /*0980*/  IMAD.WIDE.U32 R28, R169, 0x10, R44 ;  /* 0x00000010a91c7825 */ /* 0x000fc400078e002c */
[----:B------:R-:W3:Y:S02]  /*0990*/  LDG.E.128 R36, desc[UR6][R36.64] ;  /* 0x0000000624247981 */ /* 0x000ee4000c1e1d00 */
[----:B------:R-:W-:Y:S02]  /*09a0*/  IMAD.WIDE.U32 R44, R165, 0x10, R44 ;  /* 0x00000010a52c7825 */ /* 0x000fe400078e002c */
[----:B------:R-:W3:Y:S02]  /*09b0*/  LDG.E.128 R28, desc[UR6][R28.64] ;  /* 0x000000061c1c7981 */ /* 0x000ee4000c1e1d00 */
[--C-:B------:R-:W-:Y:S02]  /*09c0*/  IMAD.WIDE.U32 R40, R167, 0x10, R2.reuse ;  /* 0x00000010a7287825 */ /* 0x100fe400078e0002 */
[----:B------:R-:W3:Y:S02]  /*09d0*/  LDG.E.128 R44, desc[UR6][R44.64] ;  /* 0x000000062c2c7981 */ /* 0x000ee4000c1e1d00 */
[----:B------:R-:W-:-:S02]  /*09e0*/  IMAD.WIDE.U32 R48, R165, 0x10, R2 ;  /* 0x00000010a5307825 */ /* 0x000fc400078e0002 */
[----:B------:R-:W3:Y:S02]  /*09f0*/  LDG.E.128 R40, desc[UR6][R40.64] ;  /* 0x0000000628287981 */ /* 0x000ee4000c1e1d00 */
[----:B0-----:R-:W-:Y:S02]  /*0a00*/  IMAD.WIDE R58, R163, 0x4, R52 ;  /* 0x00000004a33a7825 */ /* 0x001fe400078e0234 */
[----:B------:R-:W3:Y:S04]  /*0a10*/  LDG.E.128 R48, desc[UR6][R48.64] ;  /* 0x0000000630307981 */ /* 0x000ee8000c1e1d00 */
[----:B------:R0:W3:Y:S01]  /*0a20*/  LDG.E R59, desc[UR6][R58.64] ;  /* 0x000000063a3b7981 */ /* 0x0000e2000c1e1900 */
[----:B------:R-:W-:-:S04]  /*0a30*/  ISETP.NE.U32.AND P1, PT, RZ, UR10, PT ;  /* 0x0000000aff007c0c */ /* 0x000fc8000bf25070 */
[----:B------:R-:W-:-:S13]  /*0a40*/  ISETP.NE.AND.EX P1, PT, RZ, UR11, PT, P1 ;  /* 0x0000000bff007c0c */ /* 0x000fda000bf25310 */
[----:B------:R-:W0:Y:S08]  /*0a50*/  @P1 LDC.64 R52, c[0x0][0x2c8] ;  /* 0x0000b200ff341b82 */ /* 0x000e300000000a00 */
[----:B------:R-:W0:Y:S08]  /*0a60*/  @P1 LDC.64 R56, c[0x0][0x2c8] ;  /* 0x0000b200ff381b82 */ /* 0x000e300000000a00 */
[----:B------:R-:W0:Y:S08]  /*0a70*/  @P1 LDC.64 R2, c[0x0][0x2c8] ;  /* 0x0000b200ff021b82 */ /* 0x000e300000000a00 */
[----:B-1----:R-:W1:Y:S01]  /*0a80*/  @P1 LDC.64 R54, c[0x0][0x2c8] ;  /* 0x0000b200ff361b82 */ /* 0x002e620000000a00 */
[----:B0-----:R-:W-:Y:S01]  /*0a90*/  @P1 IMAD.WIDE.U32 R52, R171, 0x10, R52 ;  /* 0x00000010ab341825 */ /* 0x001fe200078e0034 */
[----:B------:R-:W-:-:S04]  /*0aa0*/  ISETP.NE.AND P4, PT, RZ, UR8, PT ;  /* 0x00000008ff007c0c */ /* 0x000fc8000bf85270 */
[----:B------:R4:W5:Y:S01]  /*0ab0*/  @P1 LDG.E.128 R84, desc[UR6][R52.64] ;  /* 0x0000000634541981 */ /* 0x000962000c1e1d00 */
[----:B------:R-:W-:-:S05]  /*0ac0*/  @P1 IMAD.WIDE.U32 R56, R169, 0x10, R56 ;  /* 0x00000010a9381825 */ /* 0x000fca00078e0038 */
[----:B------:R0:W5:Y:S01]  /*0ad0*/  @P1 LDG.E.128 R4, desc[UR6][R56.64] ;  /* 0x0000000638041981 */ /* 0x000162000c1e1d00 */
[----:B------:R-:W-:-:S05]  /*0ae0*/  @P1 IMAD.WIDE.U32 R2, R165, 0x10, R2 ;  /* 0x00000010a5021825 */ /* 0x000fca00078e0002 */
[----:B------:R3:W5:Y:S01]  /*0af0*/  @P1 LDG.E.128 R12, desc[UR6][R2.64] ;  /* 0x00000006020c1981 */ /* 0x000762000c1e1d00 */
[----:B-1----:R-:W-:-:S05]  /*0b00*/  @P1 IMAD.WIDE.U32 R54, R167, 0x10, R54 ;  /* 0x00000010a7361825 */ /* 0x002fca00078e0036 */
[----:B------:R1:W5:Y:S01]  /*0b10*/  @P1 LDG.E.128 R8, desc[UR6][R54.64] ;  /* 0x0000000636081981 */ /* 0x000362000c1e1d00 */
[----:B------:R-:W-:Y:S01]  /*0b20*/  MOV R58, 0x3f800000 ;  /* 0x3f800000003a7802 */ /* 0x000fe20000000f00 */
[----:B------:R-:W-:Y:S01]  /*0b30*/  UMOV UR4, 0xffffffff ;  /* 0xffffffff00047882 */ /* 0x000fe20000000000 */
[----:B------:R-:W-:Y:S01]  /*0b40*/  LOP3.LUT P2, RZ, R60, 0x1f, RZ, 0xc0, !PT ;  /* 0x0000001f3cff7812 */ /* 0x000fe2000784c0ff */
[--C-:B--2---:R-:W-:Y:S02]  /*0b50*/  HADD2.F32 R180, -RZ, R23.reuse.H0_H0 ;  /* 0x20000017ffb47230 */ /* 0x104fe40000004100 */
[----:B------:R-:W-:Y:S02]  /*0b60*/  HADD2.F32 R23, -RZ, R23.H1_H1 ;  /* 0x30000017ff177230 */ /* 0x000fe40000004100 */
[--C-:B----4-:R-:W-:Y:S02]  /*0b70*/  HADD2.F32 R52, -RZ, R32.reuse.H0_H0 ;  /* 0x20000020ff347230 */ /* 0x110fe40000004100 */
[----:B0-----:R-:W-:-:S02]  /*0b80*/  HADD2.F32 R57, -RZ, R32.H1_H1 ;  /* 0x30000020ff397230 */ /* 0x001fc40000004100 */
[--C-:B------:R-:W-:Y:S01]  /*0b90*/  HADD2.F32 R177, -RZ, R22.reuse.H0_H0 ;  /* 0x20000016ffb17230 */ /* 0x100fe20000004100 */
[----:B---3--:R-:W-:Y:S01]  /*0ba0*/  FSEL R187, R184, RZ, !P4 ;  /* 0x000000ffb8bb7208 */ /* 0x008fe20006000000 */
[----:B------:R-:W-:Y:S02]  /*0bb0*/  HADD2.F32 R22, -RZ, R22.H1_H1 ;  /* 0x30000016ff167230 */ /* 0x000fe40000004100 */
[----:B------:R-:W-:Y:S02]  /*0bc0*/  HADD2.F32 R178, -RZ, R24.H0_H0 ;  /* 0x20000018ffb27230 */ /* 0x000fe40000004100 */
[----:B------:R-:W-:Y:S02]  /*0bd0*/  HADD2.F32 R32, -RZ, R36.H0_H0 ;  /* 0x20000024ff207230 */ /* 0x000fe40000004100 */
[----:B------:R-:W-:Y:S02]  /*0be0*/  HADD2.F32 R173, -RZ, R24.H1_H1 ;  /* 0x30000018ffad7230 */ /* 0x000fe40000004100 */
[----:B------:R-:W-:Y:S01]  /*0bf0*/  FADD.FTZ R198, -R187, R23 ;  /* 0x00000017bbc67221 */ /* 0x000fe20000010100 */
[----:B------:R-:W-:-:S02]  /*0c00*/  HADD2.F32 R2, -RZ, R28.H0_H0 ;  /* 0x2000001cff027230 */ /* 0x000fc40000004100 */
[----:B------:R-:W-:Y:S02]  /*0c10*/  HADD2.F32 R24, -RZ, R30.H0_H0 ;  /* 0x2000001eff187230 */ /* 0x000fe40000004100 */
[--C-:B------:R-:W-:Y:S02]  /*0c20*/  HADD2.F32 R190, -RZ, R39.reuse.H0_H0 ;  /* 0x20000027ffbe7230 */ /* 0x100fe40000004100 */
[----:B------:R-:W-:Y:S02]  /*0c30*/  HADD2.F32 R186, -RZ, R39.H1_H1 ;  /* 0x30000027ffba7230 */ /* 0x000fe40000004100 */
[--C-:B------:R-:W-:Y:S02]  /*0c40*/  HADD2.F32 R162, -RZ, R26.reuse.H0_H0 ;  /* 0x2000001affa27230 */ /* 0x100fe40000004100 */
[----:B-1----:R-:W-:Y:S02]  /*0c50*/  HADD2.F32 R55, -RZ, R26.H1_H1 ;  /* 0x3000001aff377230 */ /* 0x002fe40000004100 */
[----:B------:R-:W-:-:S02]  /*0c60*/  HADD2.F32 R28, -RZ, R28.H1_H1 ;  /* 0x3000001cff1c7230 */ /* 0x000fc40000004100 */
[----:B------:R-:W-:Y:S02]  /*0c70*/  HADD2.F32 R3, -RZ, R29.H0_H0 ;  /* 0x2000001dff037230 */ /* 0x000fe40000004100 */
[----:B------:R-:W-:Y:S02]  /*0c80*/  HADD2.F32 R30, -RZ, R30.H1_H1 ;  /* 0x3000001eff1e7230 */ /* 0x000fe40000004100 */
[----:B------:R-:W-:Y:S02]  /*0c90*/  HADD2.F32 R39, -RZ, R45.H0_H0 ;  /* 0x2000002dff277230 */ /* 0x000fe40000004100 */
[----:B------:R-:W-:Y:S01]  /*0ca0*/  FADD.FTZ R216, -R187, R32 ;  /* 0x00000020bbd87221 */ /* 0x000fe20000010100 */
[--C-:B------:R-:W-:Y:S02]  /*0cb0*/  HADD2.F32 R170, -RZ, R25.reuse.H0_H0 ;  /* 0x20000019ffaa7230 */ /* 0x100fe40000004100 */
[----:B------:R-:W-:Y:S02]  /*0cc0*/  HADD2.F32 R166, -RZ, R25.H1_H1 ;  /* 0x30000019ffa67230 */ /* 0x000fe40000004100 */
[----:B------:R-:W-:-:S02]  /*0cd0*/  HADD2.F32 R29, -RZ, R29.H1_H1 ;  /* 0x3000001dff1d7230 */ /* 0x000fc40000004100 */
[--C-:B------:R-:W-:Y:S02]  /*0ce0*/  HADD2.F32 R26, -RZ, R31.reuse.H0_H0 ;  /* 0x2000001fff1a7230 */ /* 0x100fe40000004100 */
[----:B------:R-:W-:Y:S02]  /*0cf0*/  HADD2.F32 R181, -RZ, R31.H1_H1 ;  /* 0x3000001fffb57230 */ /* 0x000fe40000004100 */
[--C-:B------:R-:W-:Y:S02]  /*0d00*/  HADD2.F32 R164, -RZ, R34.reuse.H0_H0 ;  /* 0x20000022ffa47230 */ /* 0x100fe40000004100 */
[----:B------:R-:W-:Y:S02]  /*0d10*/  HADD2.F32 R179, -RZ, R34.H1_H1 ;  /* 0x30000022ffb37230 */ /* 0x000fe40000004100 */
[----:B------:R-:W-:Y:S02]  /*0d20*/  HADD2.F32 R182, -RZ, R36.H1_H1 ;  /* 0x30000024ffb67230 */ /* 0x000fe40000004100 */
[----:B------:R-:W-:-:S02]  /*0d30*/  HADD2.F32 R183, -RZ, R37.H0_H0 ;  /* 0x20000025ffb77230 */ /* 0x000fc40000004100 */
[----:B------:R-:W-:Y:S02]  /*0d40*/  HADD2.F32 R196, -RZ, R37.H1_H1 ;  /* 0x30000025ffc47230 */ /* 0x000fe40000004100 */
[----:B------:R-:W-:Y:S02]  /*0d50*/  HADD2.F32 R45, -RZ, R45.H1_H1 ;  /* 0x3000002dff2d7230 */ /* 0x000fe40000004100 */
[--C-:B------:R-:W-:Y:S02]  /*0d60*/  HADD2.F32 R188, -RZ, R41.reuse.H0_H0 ;  /* 0x20000029ffbc7230 */ /* 0x100fe40000004100 */
[----:B------:R-:W-:Y:S02]  /*0d70*/  HADD2.F32 R31, -RZ, R41.H1_H1 ;  /* 0x30000029ff1f7230 */ /* 0x000fe40000004100 */
[--C-:B------:R-:W-:Y:S02]  /*0d80*/  HADD2.F32 R34, -RZ, R43.reuse.H0_H0 ;  /* 0x2000002bff227230 */ /* 0x100fe40000004100 */
[----:B------:R-:W-:-:S02]  /*0d90*/  HADD2.F32 R25, -RZ, R43.H1_H1 ;  /* 0x3000002bff197230 */ /* 0x000fc40000004100 */
[--C-:B------:R-:W-:Y:S02]  /*0da0*/  HADD2.F32 R184, -RZ, R44.reuse.H0_H0 ;  /* 0x2000002cffb87230 */ /* 0x100fe40000004100 */
[----:B------:R-:W-:Y:S02]  /*0db0*/  HADD2.F32 R37, -RZ, R44.H1_H1 ;  /* 0x3000002cff257230 */ /* 0x000fe40000004100 */
[----:B------:R-:W-:Y:S01]  /*0dc0*/  FADD.FTZ R44, -R187, R22 ;  /* 0x00000016bb2c7221 */ /* 0x000fe20000010100 */
[----:B------:R-:W-:Y:S02]  /*0dd0*/  HADD2.F32 R174, -RZ, R21.H0_H0 ;  /* 0x20000015ffae7230 */ /* 0x000fe40000004100 */
[----:B------:R-:W-:Y:S02]  /*0de0*/  HADD2.F32 R53, -RZ, R27.H1_H1 ;  /* 0x3000001bff357230 */ /* 0x000fe40000004100 */
[--C-:B------:R-:W-:Y:S02]  /*0df0*/  HADD2.F32 R41, -RZ, R46.reuse.H0_H0 ;  /* 0x2000002eff297230 */ /* 0x100fe40000004100 */
[----:B------:R-:W-:-:S02]  /*0e00*/  HADD2.F32 R43, -RZ, R46.H1_H1 ;  /* 0x3000002eff2b7230 */ /* 0x000fc40000004100 */
[----:B------:R-:W-:Y:S01]  /*0e10*/  FADD.FTZ R46, -R187, R180 ;  /* 0x000000b4bb2e7221 */ /* 0x000fe20000010100 */
[--C-:B------:R-:W-:Y:S02]  /*0e20*/  HADD2.F32 R32, -RZ, R49.reuse.H0_H0 ;  /* 0x20000031ff207230 */ /* 0x100fe40000004100 */
[----:B------:R-:W-:Y:S02]  /*0e30*/  HADD2.F32 R23, -RZ, R49.H1_H1 ;  /* 0x30000031ff177230 */ /* 0x000fe40000004100 */
[----:B------:R-:W-:Y:S01]  /*0e40*/  FMUL.FTZ R49, R59, R198 ;  /* 0x000000c63b317220 */ /* 0x000fe20000410000 */
[----:B------:R-:W-:Y:S02]  /*0e50*/  @P0 HADD2.F32 R58, -RZ, R0.H0_H0 ;  /* 0x20000000ff3a0230 */ /* 0x000fe40000004100 */
[C---:B------:R-:W-:Y:S01]  /*0e60*/  FADD.FTZ R202, -R187.reuse, R28 ;  /* 0x0000001cbbca7221 */ /* 0x040fe20000010100 */
[----:B------:R-:W-:Y:S02]  /*0e70*/  HADD2.F32 R21, -RZ, R21.H1_H1 ;  /* 0x30000015ff157230 */ /* 0x000fe40000004100 */
[----:B------:R-:W-:Y:S01]  /*0e80*/  FADD.FTZ R210, -R187, R30 ;  /* 0x0000001ebbd27221 */ /* 0x000fe20000010100 */
[----:B------:R-:W-:-:S02]  /*0e90*/  HADD2.F32 R0, -RZ, R20.H0_H0 ;  /* 0x20000014ff007230 */ /* 0x000fc40000004100 */
[C---:B------:R-:W-:Y:S01]  /*0ea0*/  FADD.FTZ R206, -R187.reuse, R29 ;  /* 0x0000001dbbce7221 */ /* 0x040fe20000010100 */
[C---:B------:R-:W-:Y:S01]  /*0eb0*/  FADD.FTZ R218, -R187.reuse, R182 ;  /* 0x000000b6bbda7221 */ /* 0x040fe20000010100 */
[----:B------:R-:W-:Y:S01]  /*0ec0*/  FADD.FTZ R30, -R187, R45 ;  /* 0x0000002dbb1e7221 */ /* 0x000fe20000010100 */
[----:B------:R-:W-:Y:S02]  /*0ed0*/  HADD2.F32 R20, -RZ, R20.H1_H1 ;  /* 0x30000014ff147230 */ /* 0x000fe40000004100 */
[----:B------:R-:W-:Y:S01]  /*0ee0*/  FMUL.FTZ R45, R59, R44 ;  /* 0x0000002c3b2d7220 */ /* 0x000fe20000410000 */
[----:B------:R-:W-:Y:S02]  /*0ef0*/  HADD2.F32 R54, -RZ, R27.H0_H0 ;  /* 0x2000001bff367230 */ /* 0x000fe40000004100 */
[----:B------:R-:W-:Y:S01]  /*0f00*/  FADD.FTZ R200, -R187, R2 ;  /* 0x00000002bbc87221 */ /* 0x000fe20000010100 */
[--C-:B------:R-:W-:Y:S02]  /*0f10*/  HADD2.F32 R192, -RZ, R38.reuse.H0_H0 ;  /* 0x20000026ffc07230 */ /* 0x100fe40000004100 */
[----:B------:R-:W-:Y:S01]  /*0f20*/  FMUL.FTZ R44, R59, R46 ;  /* 0x0000002e3b2c7220 */ /* 0x000fe20000410000 */
[----:B------:R-:W-:-:S02]  /*0f30*/  HADD2.F32 R194, -RZ, R38.H1_H1 ;  /* 0x30000026ffc27230 */ /* 0x000fc40000004100 */
[----:B------:R-:W-:Y:S01]  /*0f40*/  FADD.FTZ R38, -R187, R174 ;  /* 0x000000aebb267221 */ /* 0x000fe20000010100 */
[--C-:B------:R-:W-:Y:S02]  /*0f50*/  HADD2.F32 R182, -RZ, R48.reuse.H0_H0 ;  /* 0x20000030ffb67230 */ /* 0x100fe40000004100 */
[----:B------:R-:W-:Y:S01]  /*0f60*/  FADD.FTZ R90, R53, R90 ;  /* 0x0000005a355a7221 */ /* 0x000fe20000010000 */
[----:B------:R-:W-:Y:S02]  /*0f70*/  HADD2.F32 R29, -RZ, R48.H1_H1 ;  /* 0x30000030ff1d7230 */ /* 0x000fe40000004100 */
[-C--:B------:R-:W-:Y:S01]  /*0f80*/  FFMA.FTZ R118, R49, R53.reuse, R118 ;  /* 0x0000003531767223 */ /* 0x080fe20000010076 */
[--C-:B------:R-:W-:Y:S02]  /*0f90*/  HADD2.F32 R56, -RZ, R33.reuse.H0_H0 ;  /* 0x20000021ff387230 */ /* 0x100fe40000004100 */
[----:B------:R-:W-:Y:S01]  /*0fa0*/  FMUL.FTZ R48, R134, R53 ;  /* 0x0000003586307220 */ /* 0x000fe20000410000 */
[----:B------:R-:W-:-:S02]  /*0fb0*/  HADD2.F32 R175, -RZ, R33.H1_H1 ;  /* 0x30000021ffaf7230 */ /* 0x000fc40000004100 */
[----:B------:R-:W-:Y:S01]  /*0fc0*/  FMUL.FTZ R53, R59, R202 ;  /* 0x000000ca3b357220 */ /* 0x000fe20000410000 */
[--C-:B------:R-:W-:Y:S02]  /*0fd0*/  HADD2.F32 R172, -RZ, R42.reuse.H0_H0 ;  /* 0x2000002affac7230 */ /* 0x100fe40000004100 */
[----:B------:R-:W-:Y:S02]  /*0fe0*/  HADD2.F32 R27, -RZ, R42.H1_H1 ;  /* 0x3000002aff1b7230 */ /* 0x000fe40000004100 */
[C---:B------:R-:W-:Y:S01]  /*0ff0*/  FADD.FTZ R42, -R187.reuse, R177 ;  /* 0x000000b1bb2a7221 */ /* 0x040fe20000010100 */
[--C-:B------:R-:W-:Y:S02]  /*1000*/  HADD2.F32 R176, -RZ, R40.reuse.H0_H0 ;  /* 0x20000028ffb07230 */ /* 0x100fe40000004100 */
[C---:B------:R-:W-:Y:S01]  /*1010*/  FADD.FTZ R204, -R187.reuse, R3 ;  /* 0x00000003bbcc7221 */ /* 0x040fe20000010100 */
[----:B------:R-:W-:Y:S02]  /*1020*/  HADD2.F32 R33, -RZ, R40.H1_H1 ;  /* 0x30000028ff217230 */ /* 0x000fe40000004100 */
[----:B------:R-:W-:Y:S01]  /*1030*/  FADD.FTZ R40, -R187, R21 ;  /* 0x00000015bb287221 */ /* 0x000fe20000010100 */
[----:B------:R-:W-:-:S02]  /*1040*/  HADD2.F32 R185, -RZ, R47.H0_H0 ;  /* 0x2000002fffb97230 */ /* 0x000fc40000004100 */
[C---:B------:R-:W-:Y:S01]  /*1050*/  FADD.FTZ R208, -R187.reuse, R24 ;  /* 0x00000018bbd07221 */ /* 0x040fe20000010100 */
[----:B------:R-:W-:Y:S02]  /*1060*/  HADD2.F32 R47, -RZ, R47.H1_H1 ;  /* 0x3000002fff2f7230 */ /* 0x000fe40000004100 */
[C---:B------:R-:W-:Y:S01]  /*1070*/  FADD.FTZ R174, -R187.reuse, R39 ;  /* 0x00000027bbae7221 */ /* 0x040fe20000010100 */
[--C-:B------:R-:W-:Y:S02]  /*1080*/  HADD2.F32 R28, -RZ, R50.reuse.H0_H0 ;  /* 0x20000032ff1c7230 */ /* 0x100fe40000004100 */
[----:B------:R-:W-:Y:S01]  /*1090*/  FADD.FTZ R36, -R187, R20 ;  /* 0x00000014bb247221 */ /* 0x000fe20000010100 */
[----:B------:R-:W-:Y:S02]  /*10a0*/  HADD2.F32 R21, -RZ, R50.H1_H1 ;  /* 0x30000032ff157230 */ /* 0x000fe40000004100 */
[----:B------:R-:W-:Y:S01]  /*10b0*/  FMUL.FTZ R39, R59, R38 ;  /* 0x000000263b277220 */ /* 0x000fe20000410000 */
[----:B------:R-:W-:-:S02]  /*10c0*/  HADD2.F32 R24, -RZ, R51.H0_H0 ;  /* 0x20000033ff187230 */ /* 0x000fc40000004100 */
[----:B------:R-:W-:Y:S01]  /*10d0*/  FADD.FTZ R89, R54, R89 ;  /* 0x0000005936597221 */ /* 0x000fe20000010000 */
[----:B------:R-:W-:Y:S02]  /*10e0*/  HADD2.F32 R3, -RZ, R51.H1_H1 ;  /* 0x30000033ff037230 */ /* 0x000fe40000004100 */
[-C--:B------:R-:W-:Y:S01]  /*10f0*/  FFMA.FTZ R117, R44, R54.reuse, R117 ;  /* 0x000000362c757223 */ /* 0x080fe20000010075 */
[----:B------:R-:W-:Y:S01]  /*1100*/  FMUL.FTZ R51, R133, R54 ;  /* 0x0000003685337220 */ /* 0x000fe20000410000 */
[C---:B------:R-:W-:Y:S01]  /*1110*/  FMUL.FTZ R50, R59.reuse, R200 ;  /* 0x000000c83b327220 */ /* 0x040fe20000410000 */
[----:B------:R-:W-:Y:S01]  /*1120*/  FMUL.FTZ R38, R59, R42 ;  /* 0x0000002a3b267220 */ /* 0x000fe20000410000 */
[----:B------:R-:W-:Y:S01]  /*1130*/  FADD.FTZ R88, R57, R88 ;  /* 0x0000005839587221 */ /* 0x000fe20000010000 */
[-C--:B------:R-:W-:Y:S01]  /*1140*/  FFMA.FTZ R116, R53, R57.reuse, R116 ;  /* 0x0000003935747223 */ /* 0x080fe20000010074 */
[----:B------:R-:W-:Y:S01]  /*1150*/  FMUL.FTZ R54, R136, R57 ;  /* 0x0000003988367220 */ /* 0x000fe20000410000 */
[----:B------:R-:W-:Y:S01]  /*1160*/  FMUL.FTZ R57, R59, R206 ;  /* 0x000000ce3b397220 */ /* 0x000fe20000410000 */
[----:B------:R-:W-:Y:S01]  /*1170*/  FADD.FTZ R22, -R187, R43 ;  /* 0x0000002bbb167221 */ /* 0x000fe20000010100 */
[----:B------:R-:W-:Y:S01]  /*1180*/  FADD.FTZ R92, R55, R92 ;  /* 0x0000005c375c7221 */ /* 0x000fe20000010000 */
[-C--:B------:R-:W-:Y:S01]  /*1190*/  FFMA.FTZ R120, R45, R55.reuse, R120 ;  /* 0x000000372d787223 */ /* 0x080fe20000010078 */
[----:B------:R-:W-:Y:S01]  /*11a0*/  FMUL.FTZ R46, R132, R55 ;  /* 0x00000037842e7220 */ /* 0x000fe20000410000 */
[----:B------:R-:W-:Y:S01]  /*11b0*/  FADD.FTZ R2, -R187, R47 ;  /* 0x0000002fbb027221 */ /* 0x000fe20000010100 */
[----:B------:R-:W-:Y:S01]  /*11c0*/  FMUL.FTZ R43, R59, R36 ;  /* 0x000000243b2b7220 */ /* 0x000fe20000410000 */
[----:B------:R-:W-:Y:S01]  /*11d0*/  FADD.FTZ R83, R52, R83 ;  /* 0x0000005334537221 */ /* 0x000fe20000010000 */
[-C--:B------:R-:W-:Y:S01]  /*11e0*/  FFMA.FTZ R115, R50, R52.reuse, R115 ;  /* 0x0000003432737223 */ /* 0x080fe20000010073 */
[----:B------:R-:W-:Y:S01]  /*11f0*/  FMUL.FTZ R55, R135, R52 ;  /* 0x0000003487377220 */ /* 0x000fe20000410000 */
[C---:B------:R-:W-:Y:S01]  /*1200*/  FADD.FTZ R0, -R187.reuse, R0 ;  /* 0x00000000bb007221 */ /* 0x040fe20000010100 */
[----:B------:R-:W-:Y:S01]  /*1210*/  FADD.FTZ R180, -R187, R37 ;  /* 0x00000025bbb47221 */ /* 0x000fe20000010100 */
[----:B------:R-:W-:Y:S01]  /*1220*/  FADD.FTZ R91, R162, R91 ;  /* 0x0000005ba25b7221 */ /* 0x000fe20000010000 */
[-C--:B------:R-:W-:Y:S01]  /*1230*/  FFMA.FTZ R119, R38, R162.reuse, R119 ;  /* 0x000000a226777223 */ /* 0x080fe20000010077 */
[----:B------:R-:W-:Y:S01]  /*1240*/  FMUL.FTZ R47, R131, R162 ;  /* 0x000000a2832f7220 */ /* 0x000fe20000410000 */
[C---:B------:R-:W-:Y:S01]  /*1250*/  FMUL.FTZ R52, R59.reuse, R204 ;  /* 0x000000cc3b347220 */ /* 0x040fe20000410000 */
[----:B------:R-:W-:Y:S01]  /*1260*/  FMUL.FTZ R37, R59, R40 ;  /* 0x000000283b257220 */ /* 0x000fe20000410000 */
[----:B------:R-:W-:Y:S01]  /*1270*/  FADD.FTZ R82, R175, R82 ;  /* 0x00000052af527221 */ /* 0x000fe20000010000 */
[-C--:B------:R-:W-:Y:S01]  /*1280*/  FFMA.FTZ R114, R57, R175.reuse, R114 ;  /* 0x000000af39727223 */ /* 0x080fe20000010072 */
[----:B------:R-:W-:Y:S01]  /*1290*/  FMUL.FTZ R162, R138, R175 ;  /* 0x000000af8aa27220 */ /* 0x000fe20000410000 */
[----:B------:R-:W-:Y:S01]  /*12a0*/  FADD.FTZ R212, -R187, R26 ;  /* 0x0000001abbd47221 */ /* 0x000fe20000010100 */
[----:B------:R-:W-:Y:S01]  /*12b0*/  FMUL.FTZ R175, R59, R210 ;  /* 0x000000d23baf7220 */ /* 0x000fe20000410000 */
[C---:B------:R-:W-:Y:S01]  /*12c0*/  FADD.FTZ R214, -R187.reuse, R181 ;  /* 0x000000b5bbd67221 */ /* 0x040fe20000010100 */
[----:B------:R-:W-:Y:S01]  /*12d0*/  FADD.FTZ R26, -R187, R41 ;  /* 0x00000029bb1a7221 */ /* 0x000fe20000010100 */
[----:B------:R-:W-:Y:S01]  /*12e0*/  FADD.FTZ R125, R173, R125 ;  /* 0x0000007dad7d7221 */ /* 0x000fe20000010000 */
[-C--:B------:R-:W-:Y:S01]  /*12f0*/  FFMA.FTZ R126, R43, R173.reuse, R126 ;  /* 0x000000ad2b7e7223 */ /* 0x080fe2000001007e */
[----:B------:R-:W-:Y:S01]  /*1300*/  FMUL.FTZ R36, R128, R173 ;  /* 0x000000ad80247220 */ /* 0x000fe20000410000 */
[----:B------:R-:W-:Y:S01]  /*1310*/  FMUL.FTZ R0, R59, R0 ;  /* 0x000000003b007220 */ /* 0x000fe20000410000 */
[----:B------:R-:W-:Y:S01]  /*1320*/  FMUL.FTZ R41, R127, R178 ;  /* 0x000000b27f297220 */ /* 0x000fe20000410000 */
[----:B------:R-:W-:Y:S01]  /*1330*/  FADD.FTZ R81, R56, R81 ;  /* 0x0000005138517221 */ /* 0x000fe20000010000 */
[-C--:B------:R-:W-:Y:S01]  /*1340*/  FFMA.FTZ R113, R52, R56.reuse, R113 ;  /* 0x0000003834717223 */ /* 0x080fe20000010071 */
[----:B------:R-:W-:Y:S01]  /*1350*/  FMUL.FTZ R173, R137, R56 ;  /* 0x0000003889ad7220 */ /* 0x000fe20000410000 */
[----:B------:R-:W-:-:S02]  /*1360*/  HADD2.F32 R168, -RZ, R35.H0_H0 ;  /* 0x20000023ffa87230 */ /* 0x000fc40000004100 */
[----:B------:R-:W-:Y:S01]  /*1370*/  FADD.FTZ R121, R166, R121 ;  /* 0x00000079a6797221 */ /* 0x000fe20000010000 */
[-C--:B------:R-:W-:Y:S01]  /*1380*/  FFMA.FTZ R122, R37, R166.reuse, R122 ;  /* 0x000000a6257a7223 */ /* 0x080fe2000001007a */
[----:B------:R-:W-:Y:S01]  /*1390*/  FMUL.FTZ R42, R130, R166 ;  /* 0x000000a6822a7220 */ /* 0x000fe20000410000 */
[----:B------:R-:W-:Y:S01]  /*13a0*/  FMUL.FTZ R56, R59, R208 ;  /* 0x000000d03b387220 */ /* 0x000fe20000410000 */
[----:B------:R-:W-:Y:S02]  /*13b0*/  HADD2.F32 R35, -RZ, R35.H1_H1 ;  /* 0x30000023ff237230 */ /* 0x000fe40000004100 */
[----:B------:R-:W-:Y:S01]  /*13c0*/  FADD.FTZ R80, R179, R80 ;  /* 0x00000050b3507221 */ /* 0x000fe20000010000 */
[-C--:B------:R-:W-:Y:S01]  /*13d0*/  FFMA.FTZ R112, R175, R179.reuse, R112 ;  /* 0x000000b3af707223 */ /* 0x080fe20000010070 */
[----:B------:R-:W-:Y:S01]  /*13e0*/  FMUL.FTZ R166, R140, R179 ;  /* 0x000000b38ca67220 */ /* 0x000fe20000410000 */
[----:B------:R-:W-:Y:S01]  /*13f0*/  FADD.FTZ R20, -R187, R185 ;  /* 0x000000b9bb147221 */ /* 0x000fe20000010100 */
[----:B------:R-:W-:Y:S01]  /*1400*/  FMUL.FTZ R179, R59, R214 ;  /* 0x000000d63bb37220 */ /* 0x000fe20000410000 */
[----:B------:R-:W-:Y:S01]  /*1410*/  FADD.FTZ R159, R178, R159 ;  /* 0x0000009fb29f7221 */ /* 0x000fe20000010000 */
[----:B------:R-:W-:Y:S01]  /*1420*/  FFMA.FTZ R161, R0, R178, R161 ;  /* 0x000000b200a17223 */ /* 0x000fe200000100a1 */
[----:B------:R-:W-:Y:S01]  /*1430*/  FADD.FTZ R185, RZ, R41 ;  /* 0x00000029ffb97221 */ /* 0x000fe20000010000 */
[----:B------:R-:W-:Y:S01]  /*1440*/  FADD.FTZ R79, R164, R79 ;  /* 0x0000004fa44f7221 */ /* 0x000fe20000010000 */
[-C--:B------:R-:W-:Y:S01]  /*1450*/  FFMA.FTZ R111, R56, R164.reuse, R111 ;  /* 0x000000a4386f7223 */ /* 0x080fe2000001006f */
[----:B------:R-:W-:Y:S01]  /*1460*/  FMUL.FTZ R177, R139, R164 ;  /* 0x000000a48bb17220 */ /* 0x000fe20000410000 */
[----:B------:R-:W-:Y:S01]  /*1470*/  FFMA.FTZ R178, R0, R41, RZ ;  /* 0x0000002900b27223 */ /* 0x000fe200000100ff */
[----:B------:R-:W-:Y:S01]  /*1480*/  FADD.FTZ R123, R170, R123 ;  /* 0x0000007baa7b7221 */ /* 0x000fe20000010000 */
[-C--:B------:R-:W-:Y:S01]  /*1490*/  FFMA.FTZ R124, R39, R170.reuse, R124 ;  /* 0x000000aa277c7223 */ /* 0x080fe2000001007c */
[----:B------:R-:W-:Y:S01]  /*14a0*/  FMUL.FTZ R40, R129, R170 ;  /* 0x000000aa81287220 */ /* 0x000fe20000410000 */
        /* <DEDUP_REMOVED lines=25> */
[C---:B------:R-:W-:Y:S01]  /*1640*/  FADD.FTZ R196, -R187.reuse, R196 ;  /* 0x000000c4bbc47221 */ /* 0x040fe20000010100 */
[C---:B------:R-:W-:Y:S01]  /*1650*/  FADD.FTZ R192, -R187.reuse, R192 ;  /* 0x000000c0bbc07221 */ /* 0x040fe20000010100 */
[C---:B------:R-:W-:Y:S01]  /*1660*/  FADD.FTZ R194, -R187.reuse, R194 ;  /* 0x000000c2bbc27221 */ /* 0x040fe20000010100 */
[C---:B------:R-:W-:Y:S01]  /*1670*/  FADD.FTZ R190, -R187.reuse, R190 ;  /* 0x000000bebbbe7221 */ /* 0x040fe20000010100 */
[C---:B------:R-:W-:Y:S01]  /*1680*/  FADD.FTZ R186, -R187.reuse, R186 ;  /* 0x000000babbba7221 */ /* 0x040fe20000010100 */
[----:B------:R-:W-:Y:S01]  /*1690*/  FADD.FTZ R184, -R187, R184 ;  /* 0x000000b8bbb87221 */ /* 0x000fe20000010100 */
[----:B------:R-:W-:Y:S01]  /*16a0*/  FADD.FTZ R73, R188, R73 ;  /* 0x00000049bc497221 */ /* 0x000fe20000010000 */
[-C--:B------:R-:W-:Y:S01]  /*16b0*/  FFMA.FTZ R105, R178, R188.reuse, R105 ;  /* 0x000000bcb2697223 */ /* 0x080fe20000010069 */
[----:B------:R-:W-:Y:S01]  /*16c0*/  FMUL.FTZ R187, R145, R188 ;  /* 0x000000bc91bb7220 */ /* 0x000fe20000410000 */
[----:B------:R-:W-:Y:S01]  /*16d0*/  FADD.FTZ R188, R35, R46 ;  /* 0x0000002e23bc7221 */ /* 0x000fe20000010000 */
[----:B------:R-:W-:Y:S01]  /*16e0*/  FFMA.FTZ R33, R45, R46, R198 ;  /* 0x0000002e2d217223 */ /* 0x000fe200000100c6 */
[----:B------:R-:W-:-:S02]  /*16f0*/  FMUL.FTZ R189, R59, R196 ;  /* 0x000000c43bbd7220 */ /* 0x000fc40000410000 */
[----:B------:R-:W-:Y:S01]  /*1700*/  FADD.FTZ R35, R188, R51 ;  /* 0x00000033bc237221 */ /* 0x000fe20000010000 */
[----:B------:R-:W-:-:S03]  /*1710*/  FFMA.FTZ R196, R44, R51, R33 ;  /* 0x000000332cc47223 */ /* 0x000fc60000010021 */
        /* <DEDUP_REMOVED lines=16> */
[----:B------:R-:W-:Y:S01]  /*1820*/  FADD.FTZ R72, R27, R72 ;  /* 0x000000481b487221 */ /* 0x000fe20000010000 */
[-C--:B------:R-:W-:Y:S01]  /*1830*/  FFMA.FTZ R104, R193, R27.reuse, R104 ;  /* 0x0000001bc1687223 */ /* 0x080fe20000010068 */
[----:B------:R-:W-:Y:S01]  /*1840*/  FMUL.FTZ R172, R148, R27 ;  /* 0x0000001b94ac7220 */ /* 0x000fe20000410000 */
[----:B------:R-:W-:Y:S01]  /*1850*/  FADD.FTZ R196, R33, R162 ;  /* 0x000000a221c47221 */ /* 0x000fe20000010000 */
[----:B------:R-:W-:Y:S01]  /*1860*/  FFMA.FTZ R27, R57, R162, R194 ;  /* 0x000000a2391b7223 */ /* 0x000fe200000100c2 */
[----:B------:R-:W-:Y:S02]  /*1870*/  FMUL.FTZ R190, R59, R190 ;  /* 0x000000be3bbe7220 */ /* 0x000fe40000410000 */
        /* <DEDUP_REMOVED lines=40> */
[----:B------:R-:W-:Y:S01]  /*1b00*/  FMUL.FTZ R201, R59, R180 ;  /* 0x000000b43bc97220 */ /* 0x000fe20000410000 */
[----:B------:R-:W-:Y:S01]  /*1b10*/  FADD.FTZ R66, R23, R66 ;  /* 0x0000004217427221 */ /* 0x000fe20000010000 */
[-C--:B------:R-:W-:Y:S01]  /*1b20*/  FFMA.FTZ R98, R205, R23.reuse, R98 ;  /* 0x00000017cd627223 */ /* 0x080fe20000010062 */
[----:B------:R-:W-:Y:S01]  /*1b30*/  FMUL.FTZ R182, R154, R23 ;  /* 0x000000179ab67220 */ /* 0x000fe20000410000 */
        /* <DEDUP_REMOVED lines=20> */
[----:B------:R-:W-:-:S02]  /*1c80*/  FMUL.FTZ R211, R157, R24 ;  /* 0x000000189dd37220 */ /* 0x000fc40000410000 */
        /* <DEDUP_REMOVED lines=33> */
.L_x_1552:
[----:B------:R-:W-:Y:S01]  /*1ea0*/  LOP3.LUT P3, RZ, R160, 0xff, RZ, 0xc0, !PT ;  /* 0x000000ffa0ff7812 */ /* 0x000fe2000786c0ff */
[----:B-1----:R-:W-:Y:S01]  /*1eb0*/  FADD.FTZ R2, R21, R2 ;  /* 0x0000000215027221 */ /* 0x002fe20000010000 */
[----:B--2---:R-:W-:Y:S01]  /*1ec0*/  FADD.FTZ R3, R23, R20 ;  /* 0x0000001417037221 */ /* 0x004fe20000010000 */
[----:B------:R-:W-:Y:S10]  /*1ed0*/  @P2 BRA `(.L_x_1540) ;  /* 0x0000000000242947 */ /* 0x000ff40003800000 */
[----:B------:R-:W1:Y:S01]  /*1ee0*/  S2UR UR5, SR_CgaCtaId ;  /* 0x00000000000579c3 */ /* 0x000e620000008800 */
[----:B------:R-:W-:Y:S01]  /*1ef0*/  SHF.R.U32.HI R20, RZ, 0x5, R60 ;  /* 0x00000005ff147819 */ /* 0x000fe2000001163c */
[----:B------:R-:W-:-:S03]  /*1f00*/  UMOV UR4, 0x400 ;  /* 0x0000040000047882 */ /* 0x000fc60000000000 */
[----:B0-----:R-:W-:-:S04]  /*1f10*/  LOP3.LUT R21, R20, 0x7fffff8, RZ, 0xc0, !PT ;  /* 0x07fffff814157812 */ /* 0x001fc800078ec0ff */
[----:B------:R-:W-:-:S04]  /*1f20*/  @!P3 IADD3 R21, R21, 0x8, RZ ;  /* 0x000000081515b810 */ /* 0x000fc80007ffe0ff */
[----:B------:R-:W-:Y:S01]  /*1f30*/  LOP3.LUT R20, R21, 0x7, R20, 0xf8, !PT ;  /* 0x0000000715147812 */ /* 0x000fe200078ef814 */
[----:B-1----:R-:W-:-:S06]  /*1f40*/  ULEA UR4, UR5, UR4, 0x18 ;  /* 0x0000000405047291 */ /* 0x002fcc000f8ec03f */
[----:B------:R-:W-:-:S05]  /*1f50*/  LEA R20, R20, UR4, 0x3 ;  /* 0x0000000414147c11 */ /* 0x000fca000f8e18ff */
[----:B------:R1:W-:Y:S02]  /*1f60*/  STS.64 [R20+0x8000], R2 ;  /* 0x0080000214007388 */ /* 0x0003e40000000a00 */
.L_x_1540:
[----:B------:R-:W-:Y:S05]  /*1f70*/  WARPSYNC.ALL ;  /* 0x0000000000007948 */ /* 0x000fea0003800000 */
[----:B------:R-:W2:Y:S08]  /*1f80*/  S2UR UR5, SR_CgaCtaId ;  /* 0x00000000000579c3 */ /* 0x000eb00000008800 */
[----:B------:R-:W-:Y:S01]  /*1f90*/  BAR.SYNC.DEFER_BLOCKING 0x0 ;  /* 0x0000000000007b1d */ /* 0x000fe20000010000 */
[----:B-1----:R-:W-:-:S02]  /*1fa0*/  SHF.R.U32.HI R2, RZ, 0x5, R60 ;  /* 0x00000005ff027819 */ /* 0x002fc4000001163c */
[----:B------:R-:W-:Y:S02]  /*1fb0*/  ISETP.NE.U32.AND P2, PT, RZ, UR14, PT ;  /* 0x0000000eff007c0c */ /* 0x000fe4000bf45070 */
[----:B------:R-:W-:Y:S01]  /*1fc0*/  LOP3.LUT R2, R2, 0x7fffff8, RZ, 0xc0, !PT ;  /* 0x07fffff802027812 */ /* 0x000fe200078ec0ff */
[----:B------:R-:W-:Y:S01]  /*1fd0*/  UMOV UR4, 0x400 ;  /* 0x0000040000047882 */ /* 0x000fe20000000000 */
[----:B------:R-:W-:Y:S02]  /*1fe0*/  ISETP.NE.AND.EX P2, PT, RZ, UR15, PT, P2 ;  /* 0x0000000fff007c0c */ /* 0x000fe4000bf45320 */
[----:B------:R-:W-:Y:S02]  /*1ff0*/  @!P3 IADD3 R2, R2, 0x8, RZ ;  /* 0x000000080202b810 */ /* 0x000fe40007ffe0ff */
[----:B------:R-:W-:Y:S02]  /*2000*/  IADD3 R163, R163, UR16, RZ ;  /* 0x00000010a3a37c10 */ /* 0x000fe4000fffe0ff */
[----:B------:R-:W-:Y:S01]  /*2010*/  SEL R160, RZ, 0x1, P3 ;  /* 0x00000001ffa07807 */ /* 0x000fe20001800000 */
[----:B--2---:R-:W-:-:S06]  /*2020*/  ULEA UR4, UR5, UR4, 0x18 ;  /* 0x0000000405047291 */ /* 0x004fcc000f8ec03f */
[----:B------:R-:W-:-:S05]  /*2030*/  LEA R2, R2, UR4, 0x3 ;  /* 0x0000000402027c11 */ /* 0x000fca000f8e18ff */
[----:B0-----:R-:W0:Y:S04]  /*2040*/  LDS.128 R20, [R2+0x8000] ;  /* 0x0080000002147984 */ /* 0x001e280000000c00 */
[----:B------:R-:W1:Y:S04]  /*2050*/  LDS.128 R24, [R2+0x8010] ;  /* 0x0080100002187984 */ /* 0x000e680000000c00 */
[----:B------:R-:W2:Y:S04]  /*2060*/  LDS.128 R28, [R2+0x8020] ;  /* 0x00802000021c7984 */ /* 0x000ea80000000c00 */
[----:B------:R3:W4:Y:S02]  /*2070*/  LDS.128 R32, [R2+0x8030] ;  /* 0x0080300002207984 */ /* 0x0007240000000c00 */
[----:B---3-5:R-:W-:-:S02]  /*2080*/  @P1 HADD2.F32 R2, -RZ, R86.H0_H0 ;  /* 0x20000056ff021230 */ /* 0x028fc40000004100 */
[----:B0-----:R-:W-:Y:S01]  /*2090*/  FADD.FTZ R3, RZ, R20 ;  /* 0x00000014ff037221 */ /* 0x001fe20000010000 */
[----:B------:R-:W-:-:S03]  /*20a0*/  FADD.FTZ R20, RZ, R21 ;  /* 0x00000015ff147221 */ /* 0x000fc60000010000 */
[----:B------:R-:W-:Y:S01]  /*20b0*/  FADD.FTZ R3, R22, R3 ;  /* 0x0000000316037221 */ /* 0x000fe20000010000 */
[----:B------:R-:W-:Y:S01]  /*20c0*/  FADD.FTZ R20, R23, R20 ;  /* 0x0000001417147221 */ /* 0x000fe20000010000 */
[----:B------:R-:W-:Y:S02]  /*20d0*/  @P1 HADD2.F32 R22, -RZ, R87.H1_H1 ;  /* 0x30000057ff161230 */ /* 0x000fe40000004100 */
[----:B-1----:R-:W-:Y:S01]  /*20e0*/  FADD.FTZ R3, R3, R24 ;  /* 0x0000001803037221 */ /* 0x002fe20000010000 */
[----:B------:R-:W-:Y:S01]  /*20f0*/  FADD.FTZ R20, R20, R25 ;  /* 0x0000001914147221 */ /* 0x000fe20000010000 */
[----:B------:R-:W-:Y:S02]  /*2100*/  @P1 HADD2.F32 R24, -RZ, R86.H1_H1 ;  /* 0x30000056ff181230 */ /* 0x000fe40000004100 */
[----:B------:R-:W-:Y:S01]  /*2110*/  FADD.FTZ R3, R26, R3 ;  /* 0x000000031a037221 */ /* 0x000fe20000010000 */
[----:B------:R-:W-:Y:S01]  /*2120*/  FADD.FTZ R20, R27, R20 ;  /* 0x000000141b147221 */ /* 0x000fe20000010000 */
[----:B------:R-:W-:-:S02]  /*2130*/  @P1 HADD2.F32 R26, -RZ, R15.H1_H1 ;  /* 0x3000000fff1a1230 */ /* 0x000fc40000004100 */
[----:B--2---:R-:W-:Y:S01]  /*2140*/  FADD.FTZ R3, R3, R28 ;  /* 0x0000001c03037221 */ /* 0x004fe20000010000 */
[----:B------:R-:W-:-:S03]  /*2150*/  FADD.FTZ R20, R20, R29 ;  /* 0x0000001d14147221 */ /* 0x000fc60000010000 */
[----:B------:R-:W-:Y:S01]  /*2160*/  FADD.FTZ R3, R30, R3 ;  /* 0x000000031e037221 */ /* 0x000fe20000010000 */
[----:B------:R-:W-:-:S03]  /*2170*/  FADD.FTZ R20, R31, R20 ;  /* 0x000000141f147221 */ /* 0x000fc60000010000 */
[----:B----4-:R-:W-:Y:S01]  /*2180*/  FADD.FTZ R3, R3, R32 ;  /* 0x0000002003037221 */ /* 0x010fe20000010000 */
        /* <DEDUP_REMOVED lines=10> */
[----:B------:R-:W-:Y:S01]  /*2230*/  FADD.FTZ R38, R47, -R38 ;  /* 0x800000262f267221 */ /* 0x000fe20000010000 */
[----:B------:R-:W-:Y:S01]  /*2240*/  FADD.FTZ R36, R36, -R43 ;  /* 0x8000002b24247221 */ /* 0x000fe20000010000 */
[----:B------:R-:W-:Y:S01]  /*2250*/  FADD.FTZ R0, R41, -R0 ;  /* 0x8000000029007221 */ /* 0x000fe20000010000 */
[--C-:B------:R-:W-:Y:S01]  /*2260*/  FFMA.FTZ R44, R44, R20, R3.reuse ;  /* 0x000000142c2c7223 */ /* 0x100fe20000010003 */
[C---:B------:R-:W-:Y:S01]  /*2270*/  FMUL.FTZ R29, R59.reuse, R38 ;  /* 0x000000263b1d7220 */ /* 0x040fe20000410000 */
[----:B------:R-:W-:Y:S01]  /*2280*/  FMUL.FTZ R27, R59, R36 ;  /* 0x000000243b1b7220 */ /* 0x000fe20000410000 */
[-CC-:B------:R-:W-:Y:S01]  /*2290*/  FFMA.FTZ R189, R189, R20.reuse, R3.reuse ;  /* 0x00000014bdbd7223 */ /* 0x180fe20000010003 */
[----:B------:R-:W-:Y:S01]  /*22a0*/  FFMA.FTZ R164, R164, R20, R3 ;  /* 0x00000014a4a47223 */ /* 0x000fe20000010003 */
[----:B------:R-:W-:Y:S01]  /*22b0*/  @P1 FADD.FTZ R29, R29, R2 ;  /* 0x000000021d1d1221 */ /* 0x000fe20000010000 */
[----:B------:R-:W-:-:S02]  /*22c0*/  @P1 HADD2.F32 R2, -RZ, R84.H1_H1 ;  /* 0x30000054ff021230 */ /* 0x000fc40000004100 */
[----:B------:R-:W-:Y:S01]  /*22d0*/  FADD.FTZ R56, R177, -R56 ;  /* 0x80000038b1387221 */ /* 0x000fe20000010000 */
[----:B------:R-:W-:Y:S01]  /*22e0*/  FMUL.FTZ R25, R59, R0 ;  /* 0x000000003b197220 */ /* 0x000fe20000410000 */
[----:B------:R-:W-:Y:S02]  /*22f0*/  @P1 HADD2.F32 R0, -RZ, R84.H0_H0 ;  /* 0x20000054ff001230 */ /* 0x000fe40000004100 */
[-CC-:B------:R-:W-:Y:S01]  /*2300*/  FFMA.FTZ R53, R53, R20.reuse, R3.reuse ;  /* 0x0000001435357223 */ /* 0x180fe20000010003 */
[----:B------:R-:W-:Y:S01]  /*2310*/  FADD.FTZ R44, R51, -R44 ;  /* 0x8000002c332c7221 */ /* 0x000fe20000010000 */
[----:B------:R-:W-:Y:S01]  /*2320*/  @P1 FADD.FTZ R27, R27, R2 ;  /* 0x000000021b1b1221 */ /* 0x000fe20000010000 */
[-C--:B------:R-:W-:Y:S01]  /*2330*/  FFMA.FTZ R193, R193, R20.reuse, R3 ;  /* 0x00000014c1c17223 */ /* 0x080fe20000010003 */
[----:B------:R-:W-:Y:S01]  /*2340*/  FADD.FTZ R188, R188, -R189 ;  /* 0x800000bdbcbc7221 */ /* 0x000fe20000010000 */
[----:B------:R-:W-:Y:S02]  /*2350*/  @P1 HADD2.F32 R2, -RZ, R6.H0_H0 ;  /* 0x20000006ff021230 */ /* 0x000fe40000004100 */
        /* <DEDUP_REMOVED lines=23> */
[----:B------:R-:W-:Y:S01]  /*24d0*/  FADD.FTZ R164, R181, -R164 ;  /* 0x800000a4b5a47221 */ /* 0x000fe20000010000 */
[----:B------:R-:W-:Y:S01]  /*24e0*/  FMUL.FTZ R189, R59, R56 ;  /* 0x000000383bbd7220 */ /* 0x000fe20000410000 */
[----:B------:R-:W-:-:S02]  /*24f0*/  @P1 HADD2.F32 R20, -RZ, R87.H0_H0 ;  /* 0x20000057ff141230 */ /* 0x000fc40000004100 */
[----:B------:R-:W-:Y:S01]  /*2500*/  FADD.FTZ R54, R54, -R53 ;  /* 0x8000003536367221 */ /* 0x000fe20000010000 */
[----:B------:R-:W-:Y:S01]  /*2510*/  FMUL.FTZ R33, R59, R44 ;  /* 0x0000002c3b217220 */ /* 0x000fe20000410000 */
[----:B------:R-:W-:Y:S01]  /*2520*/  @P1 FADD.FTZ R25, R25, R0 ;  /* 0x0000000019191221 */ /* 0x000fe20000010000 */
[----:B------:R-:W-:Y:S01]  /*2530*/  FADD.FTZ R172, R172, -R193 ;  /* 0x800000c1acac7221 */ /* 0x000fe20000010000 */
[----:B------:R-:W-:Y:S02]  /*2540*/  @P1 HADD2.F32 R0, -RZ, R7.H0_H0 ;  /* 0x20000007ff001230 */ /* 0x000fe40000004100 */
[----:B------:R-:W-:Y:S01]  /*2550*/  FADD.FTZ R40, R40, -R39 ;  /* 0x8000002728287221 */ /* 0x000fe20000010000 */
[----:B------:R-:W-:Y:S01]  /*2560*/  FMUL.FTZ R193, R59, R164 ;  /* 0x000000a43bc17220 */ /* 0x000fe20000410000 */
[----:B------:R-:W-:Y:S01]  /*2570*/  @P1 FADD.FTZ R189, R189, R2 ;  /* 0x00000002bdbd1221 */ /* 0x000fe20000010000 */
[----:B------:R-:W-:Y:S01]  /*2580*/  FADD.FTZ R168, R183, -R168 ;  /* 0x800000a8b7a87221 */ /* 0x000fe20000010000 */
[----:B------:R-:W-:-:S02]  /*2590*/  @P1 HADD2.F32 R2, -RZ, R4.H1_H1 ;  /* 0x30000004ff021230 */ /* 0x000fc40000004100 */
[----:B------:R-:W-:Y:S01]  /*25a0*/  FADD.FTZ R48, R48, -R49 ;  /* 0x8000003130307221 */ /* 0x000fe20000010000 */
[----:B------:R-:W-:Y:S01]  /*25b0*/  FADD.FTZ R52, R173, -R52 ;  /* 0x80000034ad347221 */ /* 0x000fe20000010000 */
[----:B------:R-:W-:Y:S01]  /*25c0*/  FMUL.FTZ R183, R59, R54 ;  /* 0x000000363bb77220 */ /* 0x000fe20000410000 */
[----:B------:R-:W-:Y:S01]  /*25d0*/  @P1 FADD.FTZ R33, R33, R20 ;  /* 0x0000001421211221 */ /* 0x000fe20000010000 */
[----:B------:R-:W-:Y:S02]  /*25e0*/  @P1 HADD2.F32 R20, -RZ, R85.H0_H0 ;  /* 0x20000055ff141230 */ /* 0x000fe40000004100 */
[----:B------:R-:W-:Y:S01]  /*25f0*/  FADD.FTZ R192, R191, -R192 ;  /* 0x800000c0bfc07221 */ /* 0x000fe20000010000 */
[----:B------:R-:W-:Y:S01]  /*2600*/  FMUL.FTZ R21, R59, R40 ;  /* 0x000000283b157220 */ /* 0x000fe20000410000 */
[----:B------:R-:W-:Y:S01]  /*2610*/  @P1 FADD.FTZ R193, R193, R0 ;  /* 0x00000000c1c11221 */ /* 0x000fe20000010000 */
[----:B------:R-:W-:Y:S01]  /*2620*/  FADD.FTZ R176, R176, -R185 ;  /* 0x800000b9b0b07221 */ /* 0x000fe20000010000 */
[----:B------:R-:W-:-:S02]  /*2630*/  @P1 HADD2.F32 R0, -RZ, R5.H0_H0 ;  /* 0x20000005ff001230 */ /* 0x000fc40000004100 */
[----:B------:R-:W-:Y:S01]  /*2640*/  FADD.FTZ R166, R166, -R175 ;  /* 0x800000afa6a67221 */ /* 0x000fe20000010000 */
[C---:B------:R-:W-:Y:S01]  /*2650*/  FMUL.FTZ R35, R59.reuse, R48 ;  /* 0x000000303b237220 */ /* 0x040fe20000410000 */
[----:B------:R-:W-:Y:S01]  /*2660*/  FMUL.FTZ R185, R59, R52 ;  /* 0x000000343bb97220 */ /* 0x000fe20000410000 */
[----:B------:R-:W-:Y:S01]  /*2670*/  @P1 FADD.FTZ R183, R183, R2 ;  /* 0x00000002b7b71221 */ /* 0x000fe20000010000 */
[----:B------:R-:W-:Y:S02]  /*2680*/  @P1 HADD2.F32 R2, -RZ, R10.H0_H0 ;  /* 0x2000000aff021230 */ /* 0x000fe40000004100 */
[----:B------:R-:W-:Y:S01]  /*2690*/  FADD.FTZ R42, R42, -R37 ;  /* 0x800000252a2a7221 */ /* 0x000fe20000010000 */
[----:B------:R-:W-:Y:S01]  /*26a0*/  FADD.FTZ R50, R55, -R50 ;  /* 0x8000003237327221 */ /* 0x000fe20000010000 */
[----:B------:R-:W-:Y:S01]  /*26b0*/  FMUL.FTZ R173, R59, R192 ;  /* 0x000000c03bad7220 */ /* 0x000fe20000410000 */
[----:B------:R-:W-:Y:S01]  /*26c0*/  @P1 FADD.FTZ R21, R21, R20 ;  /* 0x0000001415151221 */ /* 0x000fe20000010000 */
[----:B------:R-:W-:-:S02]  /*26d0*/  @P1 HADD2.F32 R20, -RZ, R6.H1_H1 ;  /* 0x30000006ff141230 */ /* 0x000fc40000004100 */
[----:B------:R-:W-:Y:S01]  /*26e0*/  FMUL.FTZ R191, R59, R166 ;  /* 0x000000a63bbf7220 */ /* 0x000fe20000410000 */
[----:B------:R-:W-:Y:S01]  /*26f0*/  @P1 FADD.FTZ R35, R35, R22 ;  /* 0x0000001623231221 */ /* 0x000fe20000010000 */
[----:B------:R-:W-:Y:S01]  /*2700*/  @P1 FADD.FTZ R185, R185, R0 ;  /* 0x00000000b9b91221 */ /* 0x000fe20000010000 */
[----:B------:R-:W-:Y:S02]  /*2710*/  @P1 HADD2.F32 R22, -RZ, R85.H1_H1 ;  /* 0x30000055ff161230 */ /* 0x000fe40000004100 */
[----:B------:R-:W-:Y:S01]  /*2720*/  FADD.FTZ R162, R162, -R57 ;  /* 0x80000039a2a27221 */ /* 0x000fe20000010000 */
[----:B------:R-:W-:Y:S02]  /*2730*/  @P1 HADD2.F32 R0, -RZ, R4.H0_H0 ;  /* 0x20000004ff001230 */ /* 0x000fe40000004100 */
[C---:B------:R-:W-:Y:S01]  /*2740*/  FMUL.FTZ R23, R59.reuse, R42 ;  /* 0x0000002a3b177220 */ /* 0x040fe20000410000 */
[----:B------:R-:W-:Y:S01]  /*2750*/  FMUL.FTZ R181, R59, R50 ;  /* 0x000000323bb57220 */ /* 0x000fe20000410000 */
[----:B------:R-:W-:Y:S01]  /*2760*/  @P1 FADD.FTZ R173, R173, R2 ;  /* 0x00000002adad1221 */ /* 0x000fe20000010000 */
[----:B------:R-:W-:-:S02]  /*2770*/  @P1 HADD2.F32 R2, -RZ, R9.H1_H1 ;  /* 0x30000009ff021230 */ /* 0x000fc40000004100 */
[----:B------:R-:W-:Y:S01]  /*2780*/  FADD.FTZ R170, R170, -R179 ;  /* 0x800000b3aaaa7221 */ /* 0x000fe20000010000 */
[----:B------:R-:W-:Y:S01]  /*2790*/  FADD.FTZ R178, R187, -R178 ;  /* 0x800000b2bbb27221 */ /* 0x000fe20000010000 */
[----:B------:R-:W-:Y:S01]  /*27a0*/  FMUL.FTZ R57, R59, R188 ;  /* 0x000000bc3b397220 */ /* 0x000fe20000410000 */
[----:B------:R-:W-:Y:S01]  /*27b0*/  @P1 FADD.FTZ R191, R191, R20 ;  /* 0x00000014bfbf1221 */ /* 0x000fe20000010000 */
[----:B------:R-:W-:Y:S02]  /*27c0*/  @P1 HADD2.F32 R20, -RZ, R5.H1_H1 ;  /* 0x30000005ff141230 */ /* 0x000fe40000004100 */
[----:B------:R-:W-:Y:S01]  /*27d0*/  FMUL.FTZ R187, R59, R162 ;  /* 0x000000a23bbb7220 */ /* 0x000fe20000410000 */
[----:B------:R-:W-:Y:S01]  /*27e0*/  @P1 FADD.FTZ R23, R23, R22 ;  /* 0x0000001617171221 */ /* 0x000fe20000010000 */
[----:B------:R-:W-:Y:S01]  /*27f0*/  @P1 FADD.FTZ R181, R181, R0 ;  /* 0x00000000b5b51221 */ /* 0x000fe20000010000 */
[----:B------:R-:W-:Y:S01]  /*2800*/  FADD.FTZ R190, R195, -R190 ;  /* 0x800000bec3be7221 */ /* 0x000fe20000010000 */
[----:B------:R-:W-:-:S02]  /*2810*/  @P1 HADD2.F32 R22, -RZ, R7.H1_H1 ;  /* 0x30000007ff161230 */ /* 0x000fc40000004100 */
[----:B------:R-:W-:Y:S01]  /*2820*/  FADD.FTZ R186, R186, -R197 ;  /* 0x800000c5baba7221 */ /* 0x000fe20000010000 */
[----:B------:R-:W-:Y:S02]  /*2830*/  @P1 HADD2.F32 R0, -RZ, R9.H0_H0 ;  /* 0x20000009ff001230 */ /* 0x000fe40000004100 */
[C---:B------:R-:W-:Y:S01]  /*2840*/  FMUL.FTZ R195, R59.reuse, R170 ;  /* 0x000000aa3bc37220 */ /* 0x040fe20000410000 */
[----:B------:R-:W-:Y:S01]  /*2850*/  FMUL.FTZ R55, R59, R178 ;  /* 0x000000b23b377220 */ /* 0x000fe20000410000 */
[----:B------:R-:W-:Y:S01]  /*2860*/  @P1 FADD.FTZ R57, R57, R2 ;  /* 0x0000000239391221 */ /* 0x000fe20000010000 */
[----:B------:R-:W-:Y:S02]  /*2870*/  @P1 HADD2.F32 R2, -RZ, R8.H1_H1 ;  /* 0x30000008ff021230 */ /* 0x000fe40000004100 */
[----:B------:R-:W-:Y:S01]  /*2880*/  FMUL.FTZ R53, R59, R176 ;  /* 0x000000b03b357220 */ /* 0x000fe20000410000 */
[----:B------:R-:W-:Y:S01]  /*2890*/  @P1 FADD.FTZ R187, R187, R20 ;  /* 0x00000014bbbb1221 */ /* 0x000fe20000010000 */
[----:B------:R-:W-:-:S02]  /*28a0*/  @P1 HADD2.F32 R20, -RZ, R11.H1_H1 ;  /* 0x3000000bff141230 */ /* 0x000fc40000004100 */
[----:B------:R-:W-:Y:S01]  /*28b0*/  FMUL.FTZ R179, R59, R186 ;  /* 0x000000ba3bb37220 */ /* 0x000fe20000410000 */
[----:B------:R-:W-:Y:S01]  /*28c0*/  @P1 FADD.FTZ R195, R195, R22 ;  /* 0x00000016c3c31221 */ /* 0x000fe20000010000 */
[----:B------:R-:W-:Y:S01]  /*28d0*/  @P1 FADD.FTZ R55, R55, R0 ;  /* 0x0000000037371221 */ /* 0x000fe20000010000 */
[----:B------:R-:W-:Y:S02]  /*28e0*/  @P1 HADD2.F32 R22, -RZ, R11.H0_H0 ;  /* 0x2000000bff161230 */ /* 0x000fe40000004100 */
[C---:B------:R-:W-:Y:S01]  /*28f0*/  FMUL.FTZ R51, R59.reuse, R168 ;  /* 0x000000a83b337220 */ /* 0x040fe20000410000 */
[----:B------:R-:W-:Y:S02]  /*2900*/  @P1 HADD2.F32 R0, -RZ, R8.H0_H0 ;  /* 0x20000008ff001230 */ /* 0x000fe40000004100 */
[----:B------:R-:W-:Y:S01]  /*2910*/  FMUL.FTZ R177, R59, R190 ;  /* 0x000000be3bb17220 */ /* 0x000fe20000410000 */
[----:B------:R-:W-:Y:S01]  /*2920*/  @P1 FADD.FTZ R53, R53, R2 ;  /* 0x0000000235351221 */ /* 0x000fe20000010000 */
[----:B------:R-:W-:Y:S01]  /*2930*/  FADD.FTZ R180, R180, -R201 ;  /* 0x800000c9b4b47221 */ /* 0x000fe20000010000 */
[----:B------:R-:W0:Y:S01]  /*2940*/  @P2 LDC.64 R2, c[0x0][0x308] ;  /* 0x0000c200ff022b82 */ /* 0x000e220000000a00 */
[----:B------:R-:W-:Y:S01]  /*2950*/  FADD.FTZ R174, R203, -R174 ;  /* 0x800000aecbae7221 */ /* 0x000fe20000010000 */
[----:B------:R-:W-:Y:S01]  /*2960*/  @P1 FADD.FTZ R179, R179, R20 ;  /* 0x00000014b3b31221 */ /* 0x000fe20000010000 */
[----:B------:R-:W-:-:S02]  /*2970*/  @P1 HADD2.F32 R20, -RZ, R10.H1_H1 ;  /* 0x3000000aff141230 */ /* 0x000fc40000004100 */
[----:B------:R-:W-:Y:S01]  /*2980*/  FMUL.FTZ R175, R59, R172 ;  /* 0x000000ac3baf7220 */ /* 0x000fe20000410000 */
[----:B------:R-:W-:Y:S01]  /*2990*/  @P1 FADD.FTZ R177, R177, R22 ;  /* 0x00000016b1b11221 */ /* 0x000fe20000010000 */
[----:B------:R-:W-:Y:S01]  /*29a0*/  @P1 FADD.FTZ R51, R51, R0 ;  /* 0x0000000033331221 */ /* 0x000fe20000010000 */
[--C-:B------:R-:W-:Y:S02]  /*29b0*/  @P1 HADD2.F32 R22, -RZ, R12.reuse.H1_H1 ;  /* 0x3000000cff161230 */ /* 0x100fe40000004100 */
[----:B------:R-:W-:Y:S01]  /*29c0*/  FADD.FTZ R46, R46, -R45 ;  /* 0x8000002d2e2e7221 */ /* 0x000fe20000010000 */
[----:B------:R-:W-:Y:S02]  /*29d0*/  @P1 HADD2.F32 R0, -RZ, R13.H0_H0 ;  /* 0x2000000dff001230 */ /* 0x000fe40000004100 */
[----:B------:R-:W-:Y:S01]  /*29e0*/  FADD.FTZ R184, R199, -R184 ;  /* 0x800000b8c7b87221 */ /* 0x000fe20000010000 */
[C---:B------:R-:W-:Y:S01]  /*29f0*/  FMUL.FTZ R39, R59.reuse, R180 ;  /* 0x000000b43b277220 */ /* 0x040fe20000410000 */
[----:B------:R-:W-:Y:S01]  /*2a00*/  FMUL.FTZ R41, R59, R174 ;  /* 0x000000ae3b297220 */ /* 0x000fe20000410000 */
[----:B------:R-:W-:Y:S01]  /*2a10*/  FADD.FTZ R182, R182, -R205 ;  /* 0x800000cdb6b67221 */ /* 0x000fe20000010000 */
[----:B------:R-:W-:Y:S01]  /*2a20*/  FADD.FTZ R194, R207, -R194 ;  /* 0x800000c2cfc27221 */ /* 0x000fe20000010000 */
[----:B------:R-:W-:Y:S01]  /*2a30*/  FADD.FTZ R196, R196, -R209 ;  /* 0x800000d1c4c47221 */ /* 0x000fe20000010000 */
[----:B------:R-:W-:Y:S01]  /*2a40*/  FADD.FTZ R198, R211, -R198 ;  /* 0x800000c6d3c67221 */ /* 0x000fe20000010000 */
[----:B------:R-:W-:Y:S01]  /*2a50*/  FADD.FTZ R200, R200, -R213 ;  /* 0x800000d5c8c87221 */ /* 0x000fe20000010000 */
[----:B------:R-:W-:Y:S01]  /*2a60*/  @P1 FADD.FTZ R175, R175, R20 ;  /* 0x00000014afaf1221 */ /* 0x000fe20000010000 */
[----:B------:R-:W-:-:S02]  /*2a70*/  @P1 HADD2.F32 R20, -RZ, R12.H0_H0 ;  /* 0x2000000cff141230 */ /* 0x000fc40000004100 */
[C---:B------:R-:W-:Y:S01]  /*2a80*/  FMUL.FTZ R31, R59.reuse, R46 ;  /* 0x0000002e3b1f7220 */ /* 0x040fe20000410000 */
[----:B------:R-:W-:Y:S01]  /*2a90*/  FMUL.FTZ R37, R59, R184 ;  /* 0x000000b83b257220 */ /* 0x000fe20000410000 */
[----:B------:R-:W-:Y:S01]  /*2aa0*/  @P1 FADD.FTZ R39, R39, R22 ;  /* 0x0000001627271221 */ /* 0x000fe20000010000 */
[----:B------:R-:W-:Y:S01]  /*2ab0*/  @P1 FADD.FTZ R41, R41, R0 ;  /* 0x0000000029291221 */ /* 0x000fe20000010000 */
[C---:B------:R-:W-:Y:S01]  /*2ac0*/  FMUL.FTZ R43, R59.reuse, R182 ;  /* 0x000000b63b2b7220 */ /* 0x040fe20000410000 */
[C---:B------:R-:W-:Y:S01]  /*2ad0*/  FMUL.FTZ R45, R59.reuse, R194 ;  /* 0x000000c23b2d7220 */ /* 0x040fe20000410000 */
[C---:B------:R-:W-:Y:S01]  /*2ae0*/  FMUL.FTZ R47, R59.reuse, R196 ;  /* 0x000000c43b2f7220 */ /* 0x040fe20000410000 */
[C---:B------:R-:W-:Y:S01]  /*2af0*/  FMUL.FTZ R49, R59.reuse, R198 ;  /* 0x000000c63b317220 */ /* 0x040fe20000410000 */
[----:B------:R-:W-:Y:S02]  /*2b00*/  @P1 HADD2.F32 R0, -RZ, R13.H1_H1 ;  /* 0x3000000dff001230 */ /* 0x000fe40000004100 */
[----:B------:R-:W-:Y:S01]  /*2b10*/  FMUL.FTZ R59, R59, R200 ;  /* 0x000000c83b3b7220 */ /* 0x000fe20000410000 */
[----:B------:R-:W-:-:S02]  /*2b20*/  @P1 HADD2.F32 R22, -RZ, R14.H1_H1 ;  /* 0x3000000eff161230 */ /* 0x000fc40000004100 */
[----:B------:R-:W-:Y:S01]  /*2b30*/  @P1 FADD.FTZ R31, R31, R24 ;  /* 0x000000181f1f1221 */ /* 0x000fe20000010000 */
[----:B------:R-:W-:Y:S01]  /*2b40*/  @P1 FADD.FTZ R37, R37, R20 ;  /* 0x0000001425251221 */ /* 0x000fe20000010000 */
[----:B------:R-:W-:Y:S02]  /*2b50*/  @P1 HADD2.F32 R20, -RZ, R14.H0_H0 ;  /* 0x2000000eff141230 */ /* 0x000fe40000004100 */
[----:B------:R-:W-:Y:S01]  /*2b60*/  @P1 FADD.FTZ R43, R43, R0 ;  /* 0x000000002b2b1221 */ /* 0x000fe20000010000 */
[----:B------:R-:W-:Y:S02]  /*2b70*/  @P1 HADD2.F32 R24, -RZ, R15.H0_H0 ;  /* 0x2000000fff181230 */ /* 0x000fe40000004100 */
[----:B------:R-:W-:Y:S01]  /*2b80*/  @P1 FADD.FTZ R47, R47, R22 ;  /* 0x000000162f2f1221 */ /* 0x000fe20000010000 */
[----:B------:R-:W-:Y:S01]  /*2b90*/  @P1 FADD.FTZ R59, R59, R26 ;  /* 0x0000001a3b3b1221 */ /* 0x000fe20000010000 */
[----:B------:R-:W-:Y:S01]  /*2ba0*/  @P2 F2FP.F16.F32.PACK_AB R30, RZ, R33 ;  /* 0x00000021ff1e223e */ /* 0x000fe200000000ff */
[----:B------:R-:W-:Y:S01]  /*2bb0*/  @P1 FADD.FTZ R45, R45, R20 ;  /* 0x000000142d2d1221 */ /* 0x000fe20000010000 */
[----:B------:R-:W-:Y:S01]  /*2bc0*/  @P2 F2FP.F16.F32.PACK_AB R26, RZ, R29 ;  /* 0x0000001dff1a223e */ /* 0x000fe200000000ff */
[----:B------:R-:W-:Y:S01]  /*2bd0*/  @P1 FADD.FTZ R49, R49, R24 ;  /* 0x0000001831311221 */ /* 0x000fe20000010000 */
[----:B------:R-:W-:Y:S01]  /*2be0*/  @P2 F2FP.F16.F32.PACK_AB R22, RZ, R21 ;  /* 0x00000015ff16223e */ /* 0x000fe200000000ff */
[----:B0-----:R-:W-:Y:S01]  /*2bf0*/  @P2 IMAD.WIDE.U32 R2, R171, 0x10, R2 ;  /* 0x00000010ab022825 */ /* 0x001fe200078e0002 */
[----:B------:R-:W-:-:S03]  /*2c00*/  @P2 F2FP.F16.F32.PACK_AB R0, RZ, R25 ;  /* 0x00000019ff00223e */ /* 0x000fc600000000ff */
[-C--:B------:R-:W-:Y:S01]  /*2c10*/  FMUL.FTZ R21, R21, R58.reuse ;  /* 0x0000003a15157220 */ /* 0x080fe20000410000 */
[----:B------:R-:W-:Y:S01]  /*2c20*/  @P2 F2FP.F16.F32.PACK_AB R32, RZ, R35 ;  /* 0x00000023ff20223e */ /* 0x000fe200000000ff */
[-C--:B------:R-:W-:Y:S01]  /*2c30*/  FMUL.FTZ R33, R33, R58.reuse ;  /* 0x0000003a21217220 */ /* 0x080fe20000410000 */
[----:B------:R-:W-:Y:S01]  /*2c40*/  @P2 F2FP.F16.F32.PACK_AB R28, RZ, R31 ;  /* 0x0000001fff1c223e */ /* 0x000fe200000000ff */
[-C--:B------:R-:W-:Y:S01]  /*2c50*/  FMUL.FTZ R31, R31, R58.reuse ;  /* 0x0000003a1f1f7220 */ /* 0x080fe20000410000 */
[----:B------:R-:W-:Y:S01]  /*2c60*/  @P2 F2FP.F16.F32.PACK_AB R24, RZ, R23 ;  /* 0x00000017ff18223e */ /* 0x000fe200000000ff */
[-C--:B------:R-:W-:Y:S01]  /*2c70*/  FMUL.FTZ R46, R195, R58.reuse ;  /* 0x0000003ac32e7220 */ /* 0x080fe20000410000 */
[----:B------:R-:W-:Y:S01]  /*2c80*/  @P2 F2FP.F16.F32.PACK_AB R20, RZ, R27 ;  /* 0x0000001bff14223e */ /* 0x000fe200000000ff */
[-C--:B------:R-:W-:Y:S01]  /*2c90*/  FMUL.FTZ R27, R27, R58.reuse ;  /* 0x0000003a1b1b7220 */ /* 0x080fe20000410000 */
[----:B------:R-:W-:Y:S01]  /*2ca0*/  @P2 PRMT R19, R30, 0x7610, R19 ;  /* 0x000076101e132816 */ /* 0x000fe20000000013 */
[-C--:B------:R-:W-:Y:S01]  /*2cb0*/  FMUL.FTZ R44, R187, R58.reuse ;  /* 0x0000003abb2c7220 */ /* 0x080fe20000410000 */
[----:B------:R-:W-:Y:S01]  /*2cc0*/  @P2 PRMT R18, R26, 0x7610, R18 ;  /* 0x000076101a122816 */ /* 0x000fe20000000012 */
[-C--:B------:R-:W-:Y:S01]  /*2cd0*/  FMUL.FTZ R26, R189, R58.reuse ;  /* 0x0000003abd1a7220 */ /* 0x080fe20000410000 */
[----:B------:R-:W-:Y:S01]  /*2ce0*/  @P2 PRMT R17, R22, 0x7610, R17 ;  /* 0x0000761016112816 */ /* 0x000fe20000000011 */
[----:B------:R-:W-:Y:S01]  /*2cf0*/  FMUL.FTZ R22, R29, R58 ;  /* 0x0000003a1d167220 */ /* 0x000fe20000410000 */
[----:B------:R-:W-:-:S02]  /*2d00*/  @P2 PRMT R16, R0, 0x7610, R16 ;  /* 0x0000761000102816 */ /* 0x000fc40000000010 */
[----:B------:R-:W-:Y:S02]  /*2d10*/  @P2 PRMT R19, R19, 0x5410, R32 ;  /* 0x0000541013132816 */ /* 0x000fe40000000020 */
[----:B------:R-:W-:Y:S02]  /*2d20*/  @P2 PRMT R18, R18, 0x5410, R28 ;  /* 0x0000541012122816 */ /* 0x000fe4000000001c */
[----:B------:R-:W-:Y:S01]  /*2d30*/  @P2 PRMT R17, R17, 0x5410, R24 ;  /* 0x0000541011112816 */ /* 0x000fe20000000018 */
[-C--:B------:R-:W-:Y:S01]  /*2d40*/  FMUL.FTZ R24, R35, R58.reuse ;  /* 0x0000003a23187220 */ /* 0x080fe20000410000 */
[----:B------:R-:W-:Y:S01]  /*2d50*/  @P2 PRMT R16, R16, 0x5410, R20 ;  /* 0x0000541010102816 */ /* 0x000fe20000000014 */
[----:B------:R-:W-:Y:S01]  /*2d60*/  FMUL.FTZ R20, R23, R58 ;  /* 0x0000003a17147220 */ /* 0x000fe20000410000 */
[----:B------:R-:W-:Y:S02]  /*2d70*/  F2FP.F16.F32.PACK_AB R22, R31, R22 ;  /* 0x000000161f16723e */ /* 0x000fe400000000ff */
[----:B------:R-:W0:Y:S01]  /*2d80*/  @P2 LDC.64 R30, c[0x0][0x308] ;  /* 0x0000c200ff1e2b82 */ /* 0x000e220000000a00 */
[----:B------:R1:W-:Y:S01]  /*2d90*/  @P2 STG.E.128 desc[UR6][R2.64], R16 ;  /* 0x0000001002002986 */ /* 0x0003e2000c101d06 */
[----:B------:R-:W-:-:S02]  /*2da0*/  @P2 F2FP.F16.F32.PACK_AB R0, RZ, R181 ;  /* 0x000000b5ff00223e */ /* 0x000fc400000000ff */
[----:B------:R-:W-:Y:S01]  /*2db0*/  @P2 F2FP.F16.F32.PACK_AB R34, RZ, R183 ;  /* 0x000000b7ff22223e */ /* 0x000fe200000000ff */
[-C--:B------:R-:W-:Y:S01]  /*2dc0*/  FMUL.FTZ R183, R183, R58.reuse ;  /* 0x0000003ab7b77220 */ /* 0x080fe20000410000 */
[----:B------:R-:W-:Y:S01]  /*2dd0*/  @P2 F2FP.F16.F32.PACK_AB R40, RZ, R193 ;  /* 0x000000c1ff28223e */ /* 0x000fe200000000ff */
[-C--:B------:R-:W-:Y:S01]  /*2de0*/  FMUL.FTZ R193, R193, R58.reuse ;  /* 0x0000003ac1c17220 */ /* 0x080fe20000410000 */
[----:B------:R-:W-:Y:S02]  /*2df0*/  @P2 F2FP.F16.F32.PACK_AB R32, RZ, R189 ;  /* 0x000000bdff20223e */ /* 0x000fe400000000ff */
[----:B------:R-:W-:Y:S02]  /*2e00*/  @P2 F2FP.F16.F32.PACK_AB R28, RZ, R185 ;  /* 0x000000b9ff1c223e */ /* 0x000fe400000000ff */
[----:B------:R-:W-:Y:S01]  /*2e10*/  F2FP.F16.F32.PACK_AB R21, R20, R21 ;  /* 0x000000151415723e */ /* 0x000fe200000000ff */
[-C--:B------:R-:W-:Y:S01]  /*2e20*/  FMUL.FTZ R20, R25, R58.reuse ;  /* 0x0000003a19147220 */ /* 0x080fe20000410000 */
[----:B------:R-:W-:Y:S01]  /*2e30*/  @P2 F2FP.F16.F32.PACK_AB R42, RZ, R195 ;  /* 0x000000c3ff2a223e */ /* 0x000fe200000000ff */
[-C--:B------:R-:W-:Y:S01]  /*2e40*/  FMUL.FTZ R25, R185, R58.reuse ;  /* 0x0000003ab9197220 */ /* 0x080fe20000410000 */
[----:B------:R-:W-:Y:S01]  /*2e50*/  @P2 F2FP.F16.F32.PACK_AB R38, RZ, R191 ;  /* 0x000000bfff26223e */ /* 0x000fe200000000ff */
[----:B------:R-:W-:Y:S01]  /*2e60*/  FMUL.FTZ R191, R191, R58 ;  /* 0x0000003abfbf7220 */ /* 0x000fe20000410000 */
[----:B------:R-:W-:Y:S01]  /*2e70*/  @P2 F2FP.F16.F32.PACK_AB R36, RZ, R187 ;  /* 0x000000bbff24223e */ /* 0x000fe200000000ff */
[----:B-1----:R-:W1:Y:S01]  /*2e80*/  LDC.64 R2, c[0x0][0x2f8] ;  /* 0x0000be00ff027b82 */ /* 0x002e620000000a00 */
[----:B------:R-:W-:-:S02]  /*2e90*/  @P2 PRMT R16, R0, 0x7610, R16 ;  /* 0x0000761000102816 */ /* 0x000fc40000000010 */
[----:B------:R-:W-:Y:S02]  /*2ea0*/  @P2 PRMT R19, R40, 0x7610, R19 ;  /* 0x0000761028132816 */ /* 0x000fe40000000013 */
[----:B------:R-:W-:Y:S01]  /*2eb0*/  @P2 PRMT R16, R16, 0x5410, R34 ;  /* 0x0000541010102816 */ /* 0x000fe20000000022 */
[----:B0-----:R-:W-:Y:S01]  /*2ec0*/  @P2 IMAD.WIDE.U32 R30, R169, 0x10, R30 ;  /* 0x00000010a91e2825 */ /* 0x001fe200078e001e */
[----:B------:R-:W-:Y:S01]  /*2ed0*/  @P2 PRMT R18, R32, 0x7610, R18 ;  /* 0x0000761020122816 */ /* 0x000fe20000000012 */
[----:B------:R-:W0:Y:S01]  /*2ee0*/  @P2 LDC.64 R34, c[0x0][0x308] ;  /* 0x0000c200ff222b82 */ /* 0x000e220000000a00 */
[----:B------:R-:W-:Y:S02]  /*2ef0*/  @P2 PRMT R17, R28, 0x7610, R17 ;  /* 0x000076101c112816 */ /* 0x000fe40000000011 */
[----:B------:R-:W-:Y:S01]  /*2f00*/  F2FP.F16.F32.PACK_AB R23, R24, R33 ;  /* 0x000000211817723e */ /* 0x000fe200000000ff */
[----:B------:R-:W-:Y:S01]  /*2f10*/  FMUL.FTZ R24, R181, R58 ;  /* 0x0000003ab5187220 */ /* 0x000fe20000410000 */
[----:B------:R-:W-:-:S02]  /*2f20*/  F2FP.F16.F32.PACK_AB R20, R27, R20 ;  /* 0x000000141b14723e */ /* 0x000fc400000000ff */
[----:B------:R-:W-:Y:S02]  /*2f30*/  @P2 PRMT R19, R19, 0x5410, R42 ;  /* 0x0000541013132816 */ /* 0x000fe4000000002a */
[----:B------:R-:W-:Y:S02]  /*2f40*/  @P2 PRMT R18, R18, 0x5410, R38 ;  /* 0x0000541012122816 */ /* 0x000fe40000000026 */
[----:B------:R-:W-:Y:S02]  /*2f50*/  @P2 PRMT R17, R17, 0x5410, R36 ;  /* 0x0000541011112816 */ /* 0x000fe40000000024 */
[----:B------:R-:W-:Y:S02]  /*2f60*/  F2FP.F16.F32.PACK_AB R27, R46, R193 ;  /* 0x000000c12e1b723e */ /* 0x000fe400000000ff */
[----:B------:R-:W-:Y:S01]  /*2f70*/  F2FP.F16.F32.PACK_AB R26, R191, R26 ;  /* 0x0000001abf1a723e */ /* 0x000fe200000000ff */
[----:B-1----:R-:W-:Y:S01]  /*2f80*/  IMAD.WIDE.U32 R28, R171, 0x10, R2 ;  /* 0x00000010ab1c7825 */ /* 0x002fe200078e0002 */
[----:B------:R-:W-:-:S02]  /*2f90*/  F2FP.F16.F32.PACK_AB R25, R44, R25 ;  /* 0x000000192c19723e */ /* 0x000fc400000000ff */
[----:B------:R-:W-:Y:S01]  /*2fa0*/  F2FP.F16.F32.PACK_AB R24, R183, R24 ;  /* 0x00000018b718723e */ /* 0x000fe200000000ff */
[----:B------:R-:W-:Y:S01]  /*2fb0*/  IMAD.WIDE.U32 R32, R169, 0x10, R2 ;  /* 0x00000010a9207825 */ /* 0x000fe200078e0002 */
[----:B------:R1:W-:Y:S01]  /*2fc0*/  STG.E.128 desc[UR6][R28.64], R20 ;  /* 0x000000141c007986 */ /* 0x0003e2000c101d06 */
[----:B------:R-:W-:Y:S02]  /*2fd0*/  @P2 F2FP.F16.F32.PACK_AB R40, RZ, R177 ;  /* 0x000000b1ff28223e */ /* 0x000fe400000000ff */
[----:B------:R-:W-:Y:S01]  /*2fe0*/  @P2 F2FP.F16.F32.PACK_AB R36, RZ, R173 ;  /* 0x000000adff24223e */ /* 0x000fe200000000ff */
[----:B------:R2:W-:Y:S01]  /*2ff0*/  @P2 STG.E.128 desc[UR6][R30.64], R16 ;  /* 0x000000101e002986 */ /* 0x0005e2000c101d06 */
[----:B------:R-:W-:Y:S01]  /*3000*/  @P2 F2FP.F16.F32.PACK_AB R0, RZ, R51 ;  /* 0x00000033ff00223e */ /* 0x000fe200000000ff */
[----:B0-----:R-:W-:Y:S01]  /*3010*/  @P2 IMAD.WIDE.U32 R34, R167, 0x10, R34 ;  /* 0x00000010a7222825 */ /* 0x001fe200078e0022 */
[----:B------:R-:W-:Y:S01]  /*3020*/  @P2 F2FP.F16.F32.PACK_AB R38, RZ, R175 ;  /* 0x000000afff26223e */ /* 0x000fe200000000ff */
[----:B------:R0:W-:Y:S01]  /*3030*/  STG.E.128 desc[UR6][R32.64], R24 ;  /* 0x0000001820007986 */ /* 0x0001e2000c101d06 */
[----:B------:R-:W-:Y:S01]  /*3040*/  @P2 F2FP.F16.F32.PACK_AB R42, RZ, R179 ;  /* 0x000000b3ff2a223e */ /* 0x000fe200000000ff */
[-C--:B------:R-:W-:Y:S01]  /*3050*/  FMUL.FTZ R175, R175, R58.reuse ;  /* 0x0000003aafaf7220 */ /* 0x080fe20000410000 */
[----:B------:R-:W-:Y:S01]  /*3060*/  ISETP.GE.AND P1, PT, R163, UR17, PT ;  /* 0x00000011a3007c0c */ /* 0x000fe2000bf26270 */
[----:B-1----:R-:W1:Y:S01]  /*3070*/  @P2 LDC.64 R28, c[0x0][0x308] ;  /* 0x0000c200ff1c2b82 */ /* 0x002e620000000a00 */
[-C--:B------:R-:W-:Y:S01]  /*3080*/  FMUL.FTZ R21, R55, R58.reuse ;  /* 0x0000003a37157220 */ /* 0x080fe20000410000 */
[-C--:B------:R-:W-:Y:S01]  /*3090*/  FMUL.FTZ R20, R51, R58.reuse ;  /* 0x0000003a33147220 */ /* 0x080fe20000410000 */
[-C--:B------:R-:W-:Y:S01]  /*30a0*/  FMUL.FTZ R23, R177, R58.reuse ;  /* 0x0000003ab1177220 */ /* 0x080fe20000410000 */
[----:B--2---:R-:W-:Y:S01]  /*30b0*/  @P2 F2FP.F16.F32.PACK_AB R31, RZ, R55 ;  /* 0x00000037ff1f223e */ /* 0x004fe200000000ff */
[-C--:B------:R-:W-:Y:S01]  /*30c0*/  FMUL.FTZ R22, R173, R58.reuse ;  /* 0x0000003aad167220 */ /* 0x080fe20000410000 */
[----:B------:R-:W-:Y:S01]  /*30d0*/  @P2 PRMT R19, R40, 0x7610, R19 ;  /* 0x0000761028132816 */ /* 0x000fe20000000013 */
[-C--:B0-----:R-:W-:Y:S01]  /*30e0*/  FMUL.FTZ R24, R57, R58.reuse ;  /* 0x0000003a39187220 */ /* 0x081fe20000410000 */
[-C--:B------:R-:W-:Y:S01]  /*30f0*/  FMUL.FTZ R25, R53, R58.reuse ;  /* 0x0000003a35197220 */ /* 0x080fe20000410000 */
[----:B------:R-:W-:Y:S01]  /*3100*/  @P2 F2FP.F16.F32.PACK_AB R33, RZ, R57 ;  /* 0x00000039ff21223e */ /* 0x000fe200000000ff */
[-C--:B------:R-:W-:Y:S01]  /*3110*/  FMUL.FTZ R26, R179, R58.reuse ;  /* 0x0000003ab31a7220 */ /* 0x080fe20000410000 */
[----:B------:R-:W-:Y:S01]  /*3120*/  @P2 F2FP.F16.F32.PACK_AB R53, RZ, R53 ;  /* 0x00000035ff35223e */ /* 0x000fe200000000ff */
[----:B------:R-:W-:Y:S01]  /*3130*/  FMUL.FTZ R32, R39, R58 ;  /* 0x0000003a27207220 */ /* 0x000fe20000410000 */
[----:B------:R-:W-:-:S02]  /*3140*/  @P2 PRMT R18, R36, 0x7610, R18 ;  /* 0x0000761024122816 */ /* 0x000fc40000000012 */
[----:B------:R-:W-:Y:S02]  /*3150*/  @P2 PRMT R17, R31, 0x7610, R17 ;  /* 0x000076101f112816 */ /* 0x000fe40000000011 */
[----:B------:R-:W-:Y:S02]  /*3160*/  @P2 PRMT R16, R0, 0x7610, R16 ;  /* 0x0000761000102816 */ /* 0x000fe40000000010 */
[----:B------:R-:W-:Y:S02]  /*3170*/  F2FP.F16.F32.PACK_AB R21, R24, R21 ;  /* 0x000000151815723e */ /* 0x000fe400000000ff */
[----:B------:R-:W-:Y:S01]  /*3180*/  F2FP.F16.F32.PACK_AB R20, R25, R20 ;  /* 0x000000141914723e */ /* 0x000fe200000000ff */
[----:B------:R-:W-:Y:S01]  /*3190*/  IMAD.WIDE.U32 R24, R167, 0x10, R2 ;  /* 0x00000010a7187825 */ /* 0x000fe200078e0002 */
[----:B------:R-:W-:Y:S02]  /*31a0*/  @P2 PRMT R19, R19, 0x5410, R42 ;  /* 0x0000541013132816 */ /* 0x000fe4000000002a */
[----:B------:R-:W-:Y:S01]  /*31b0*/  @P2 PRMT R18, R18, 0x5410, R38 ;  /* 0x0000541012122816 */ /* 0x000fe20000000026 */
[----:B-1----:R-:W-:Y:S01]  /*31c0*/  @P2 IMAD.WIDE.U32 R28, R165, 0x10, R28 ;  /* 0x00000010a51c2825 */ /* 0x002fe200078e001c */
[----:B------:R-:W-:-:S02]  /*31d0*/  @P2 PRMT R17, R17, 0x5410, R33 ;  /* 0x0000541011112816 */ /* 0x000fc40000000021 */
[----:B------:R-:W-:Y:S01]  /*31e0*/  @P2 PRMT R16, R16, 0x5410, R53 ;  /* 0x0000541010102816 */ /* 0x000fe20000000035 */
[----:B------:R-:W-:Y:S01]  /*31f0*/  IMAD.WIDE.U32 R2, R165, 0x10, R2 ;  /* 0x00000010a5027825 */ /* 0x000fe200078e0002 */
[----:B------:R-:W-:Y:S02]  /*3200*/  F2FP.F16.F32.PACK_AB R23, R26, R23 ;  /* 0x000000171a17723e */ /* 0x000fe400000000ff */
[----:B------:R-:W-:Y:S01]  /*3210*/  F2FP.F16.F32.PACK_AB R22, R175, R22 ;  /* 0x00000016af16723e */ /* 0x000fe200000000ff */
[----:B------:R0:W-:Y:S01]  /*3220*/  @P2 STG.E.128 desc[UR6][R34.64], R16 ;  /* 0x0000001022002986 */ /* 0x0001e2000c101d06 */
[----:B------:R-:W-:Y:S01]  /*3230*/  @P2 F2FP.F16.F32.PACK_AB R0, RZ, R37 ;  /* 0x00000025ff00223e */ /* 0x000fe200000000ff */
[-C--:B------:R-:W-:Y:S01]  /*3240*/  FMUL.FTZ R37, R37, R58.reuse ;  /* 0x0000003a25257220 */ /* 0x080fe20000410000 */
[----:B------:R-:W-:Y:S01]  /*3250*/  @P2 F2FP.F16.F32.PACK_AB R26, RZ, R41 ;  /* 0x00000029ff1a223e */ /* 0x000fe200000000ff */
[----:B------:R1:W-:Y:S01]  /*3260*/  STG.E.128 desc[UR6][R24.64], R20 ;  /* 0x0000001418007986 */ /* 0x0003e2000c101d06 */
[----:B------:R-:W-:Y:S01]  /*3270*/  @P2 F2FP.F16.F32.PACK_AB R30, RZ, R45 ;  /* 0x0000002dff1e223e */ /* 0x000fe200000000ff */
[----:B------:R-:W-:Y:S01]  /*3280*/  FMUL.FTZ R41, R41, R58 ;  /* 0x0000003a29297220 */ /* 0x000fe20000410000 */
[----:B------:R-:W-:-:S02]  /*3290*/  @P2 F2FP.F16.F32.PACK_AB R27, RZ, R43 ;  /* 0x0000002bff1b223e */ /* 0x000fc400000000ff */
[----:B0-----:R-:W-:Y:S02]  /*32a0*/  @P2 PRMT R16, R0, 0x7610, R16 ;  /* 0x0000761000102816 */ /* 0x001fe40000000010 */
[----:B------:R-:W-:Y:S01]  /*32b0*/  @P2 PRMT R17, R26, 0x7610, R17 ;  /* 0x000076101a112816 */ /* 0x000fe20000000011 */
[-C--:B-1----:R-:W-:Y:S01]  /*32c0*/  FMUL.FTZ R23, R49, R58.reuse ;  /* 0x0000003a31177220 */ /* 0x082fe20000410000 */
[----:B------:R-:W-:Y:S01]  /*32d0*/  @P2 F2FP.F16.F32.PACK_AB R49, RZ, R49 ;  /* 0x00000031ff31223e */ /* 0x000fe200000000ff */
[-C--:B------:R-:W-:Y:S01]  /*32e0*/  FMUL.FTZ R22, R45, R58.reuse ;  /* 0x0000003a2d167220 */ /* 0x080fe20000410000 */
[-C--:B------:R-:W-:Y:S01]  /*32f0*/  FMUL.FTZ R21, R47, R58.reuse ;  /* 0x0000003a2f157220 */ /* 0x080fe20000410000 */
[-C--:B------:R-:W-:Y:S01]  /*3300*/  FMUL.FTZ R20, R43, R58.reuse ;  /* 0x0000003a2b147220 */ /* 0x080fe20000410000 */
[----:B------:R-:W-:Y:S01]  /*3310*/  FMUL.FTZ R24, R59, R58 ;  /* 0x0000003a3b187220 */ /* 0x000fe20000410000 */
[----:B------:R-:W-:Y:S02]  /*3320*/  @P2 F2FP.F16.F32.PACK_AB R25, RZ, R39 ;  /* 0x00000027ff19223e */ /* 0x000fe400000000ff */
[----:B------:R-:W-:-:S02]  /*3330*/  @P2 F2FP.F16.F32.PACK_AB R47, RZ, R47 ;  /* 0x0000002fff2f223e */ /* 0x000fc400000000ff */
[----:B------:R-:W-:Y:S02]  /*3340*/  @P2 F2FP.F16.F32.PACK_AB R59, RZ, R59 ;  /* 0x0000003bff3b223e */ /* 0x000fe400000000ff */
[----:B------:R-:W-:Y:S02]  /*3350*/  @P2 PRMT R18, R30, 0x7610, R18 ;  /* 0x000076101e122816 */ /* 0x000fe40000000012 */
[----:B------:R-:W-:Y:S02]  /*3360*/  @P2 PRMT R19, R49, 0x7610, R19 ;  /* 0x0000761031132816 */ /* 0x000fe40000000013 */
[----:B------:R-:W-:Y:S02]  /*3370*/  F2FP.F16.F32.PACK_AB R22, R21, R22 ;  /* 0x000000161516723e */ /* 0x000fe400000000ff */
[----:B------:R-:W-:Y:S02]  /*3380*/  F2FP.F16.F32.PACK_AB R21, R20, R41 ;  /* 0x000000291415723e */ /* 0x000fe400000000ff */
[----:B------:R-:W-:-:S02]  /*3390*/  @P2 PRMT R16, R16, 0x5410, R25 ;  /* 0x0000541010102816 */ /* 0x000fc40000000019 */
[----:B------:R-:W-:Y:S02]  /*33a0*/  @P2 PRMT R17, R17, 0x5410, R27 ;  /* 0x0000541011112816 */ /* 0x000fe4000000001b */
[----:B------:R-:W-:Y:S02]  /*33b0*/  @P2 PRMT R18, R18, 0x5410, R47 ;  /* 0x0000541012122816 */ /* 0x000fe4000000002f */
[----:B------:R-:W-:Y:S02]  /*33c0*/  @P2 PRMT R19, R19, 0x5410, R59 ;  /* 0x0000541013132816 */ /* 0x000fe4000000003b */
[----:B------:R-:W-:Y:S02]  /*33d0*/  F2FP.F16.F32.PACK_AB R23, R24, R23 ;  /* 0x000000171817723e */ /* 0x000fe400000000ff */
[----:B------:R-:W-:Y:S01]  /*33e0*/  F2FP.F16.F32.PACK_AB R20, R32, R37 ;  /* 0x000000252014723e */ /* 0x000fe200000000ff */
[----:B------:R0:W-:Y:S04]  /*33f0*/  @P2 STG.E.128 desc[UR6][R28.64], R16 ;  /* 0x000000101c002986 */ /* 0x0001e8000c101d06 */
[----:B------:R0:W-:Y:S01]  /*3400*/  STG.E.128 desc[UR6][R2.64], R20 ;  /* 0x0000001402007986 */ /* 0x0001e2000c101d06 */
[----:B------:R-:W-:Y:S05]  /*3410*/  @!P1 BRA `(.L_x_1541) ;  /* 0xffffffd000f09947 */ /* 0x000fea000383ffff */
        /* <DEDUP_REMOVED lines=21> */
[----:B0-----:R-:W-:Y:S02]  /*3570*/  MOV R16, R91 ;  /* 0x0000005b00107202 */ /* 0x001fe40000000f00 */
        /* <DEDUP_REMOVED lines=42> */
.L_x_1538:
        /* <DEDUP_REMOVED lines=27> */
.L_x_1539:
[----:B------:R-:W-:Y:S01]  /*39d0*/  HFMA2.MMA R28, -RZ, RZ, 0, 9.5367431640625e-07 ;  /* 0x00000010ff1c7435 */ /* 0x000fe200000001ff */
[----:B------:R-:W-:Y:S02]  /*39e0*/  MOV R29, R23 ;  /* 0x00000017001d7202 */ /* 0x000fe40000000f00 */
[----:B------:R-:W-:Y:S02]  /*39f0*/  MOV R31, 0x1f ;  /* 0x0000001f001f7802 */ /* 0x000fe40000000f00 */
[----:B------:R-:W-:-:S07]  /*3a00*/  MOV R26, 0xffffffff ;  /* 0xffffffff001a7802 */ /* 0x000fce0000000f00 */
[----:B-----5:R-:W-:Y:S05]  /*3a10*/  WARPSYNC.COLLECTIVE R26, `(.L_x_1542) ;  /* 0x000000001a087348 */ /* 0x020fea0003c00000 */
[----:B------:R0:W1:Y:S02]  /*3a20*/  SHFL.DOWN P3, R27, R29, R28, R31 ;  /* 0x0800001c1d1b7389 */ /* 0x000064000006001f */
[----:B01---5:R-:W-:Y:S01]  /*3a30*/  ENDCOLLECTIVE ;  /* 0x000000000000791b */ /* 0x023fe20003800000 */
.L_x_1542:
[----:B------:R-:W-:Y:S02]  /*3a40*/  MOV R29, R21 ;  /* 0x00000015001d7202 */ /* 0x000fe40000000f00 */
[----:B------:R-:W-:-:S07]  /*3a50*/  MOV R2, R27 ;  /* 0x0000001b00027202 */ /* 0x000fce0000000f00 */
[----:B------:R-:W-:Y:S05]  /*3a60*/  WARPSYNC.COLLECTIVE R26, `(.L_x_1543) ;  /* 0x000000001a087348 */ /* 0x000fea0003c00000 */
[----:B------:R0:W1:Y:S02]  /*3a70*/  SHFL.DOWN P3, R27, R29, R28, R31 ;  /* 0x0800001c1d1b7389 */ /* 0x000064000006001f */
[----:B01----:R-:W-:Y:S01]  /*3a80*/  ENDCOLLECTIVE ;  /* 0x000000000000791b */ /* 0x003fe20003800000 */
.L_x_1543:
[----:B------:R-:W-:Y:S01]  /*3a90*/  FADD.FTZ R2, R23, R2 ;  /* 0x0000000217027221 */ /* 0x000fe20000010000 */
[----:B------:R-:W-:-:S04]  /*3aa0*/  HFMA2.MMA R28, -RZ, RZ, 0, 4.76837158203125e-07 ;  /* 0x00000008ff1c7435 */ /* 0x000fc800000001ff */
[----:B------:R-:W-:Y:S02]  /*3ab0*/  MOV R29, R2 ;  /* 0x00000002001d7202 */ /* 0x000fe40000000f00 */
[----:B------:R-:W-:-:S07]  /*3ac0*/  MOV R20, R27 ;  /* 0x0000001b00147202 */ /* 0x000fce0000000f00 */
[----:B------:R-:W-:Y:S05]  /*3ad0*/  WARPSYNC.COLLECTIVE R26, `(.L_x_1544) ;  /* 0x000000001a087348 */ /* 0x000fea0003c00000 */
[----:B------:R0:W1:Y:S02]  /*3ae0*/  SHFL.DOWN P3, R27, R29, R28, R31 ;  /* 0x0800001c1d1b7389 */ /* 0x000064000006001f */
[----:B01----:R-:W-:Y:S01]  /*3af0*/  ENDCOLLECTIVE ;  /* 0x000000000000791b */ /* 0x003fe20003800000 */
.L_x_1544:
[----:B------:R-:W-:-:S05]  /*3b00*/  FADD.FTZ R20, R21, R20 ;  /* 0x0000001415147221 */ /* 0x000fca0000010000 */
[----:B------:R-:W-:Y:S02]  /*3b10*/  MOV R29, R20 ;  /* 0x00000014001d7202 */ /* 0x000fe40000000f00 */
[----:B------:R-:W-:-:S07]  /*3b20*/  MOV R3, R27 ;  /* 0x0000001b00037202 */ /* 0x000fce0000000f00 */
[----:B------:R-:W-:Y:S05]  /*3b30*/  WARPSYNC.COLLECTIVE R26, `(.L_x_1545) ;  /* 0x000000001a087348 */ /* 0x000fea0003c00000 */
[----:B------:R0:W1:Y:S02]  /*3b40*/  SHFL.DOWN P3, R27, R29, R28, R31 ;  /* 0x0800001c1d1b7389 */ /* 0x000064000006001f */
[----:B01----:R-:W-:Y:S01]  /*3b50*/  ENDCOLLECTIVE ;  /* 0x000000000000791b */ /* 0x003fe20003800000 */
.L_x_1545:
[----:B------:R-:W-:Y:S01]  /*3b60*/  FADD.FTZ R3, R2, R3 ;  /* 0x0000000302037221 */ /* 0x000fe20000010000 */
[----:B------:R-:W-:-:S04]  /*3b70*/  HFMA2.MMA R28, -RZ, RZ, 0, 2.384185791015625e-07 ;  /* 0x00000004ff1c7435 */ /* 0x000fc800000001ff */
[----:B------:R-:W-:Y:S02]  /*3b80*/  MOV R29, R3 ;  /* 0x00000003001d7202 */ /* 0x000fe40000000f00 */
[----:B------:R-:W-:-:S07]  /*3b90*/  MOV R25, R27 ;  /* 0x0000001b00197202 */ /* 0x000fce0000000f00 */
[----:B------:R-:W-:Y:S05]  /*3ba0*/  WARPSYNC.COLLECTIVE R26, `(.L_x_1546) ;  /* 0x000000001a087348 */ /* 0x000fea0003c00000 */
[----:B------:R0:W1:Y:S02]  /*3bb0*/  SHFL.DOWN P3, R27, R29, R28, R31 ;  /* 0x0800001c1d1b7389 */ /* 0x000064000006001f */
[----:B01----:R-:W-:Y:S01]  /*3bc0*/  ENDCOLLECTIVE ;  /* 0x000000000000791b */ /* 0x003fe20003800000 */
.L_x_1546:
[----:B------:R-:W-:-:S05]  /*3bd0*/  FADD.FTZ R25, R20, R25 ;  /* 0x0000001914197221 */ /* 0x000fca0000010000 */
[----:B------:R-:W-:Y:S02]  /*3be0*/  MOV R29, R25 ;  /* 0x00000019001d7202 */ /* 0x000fe40000000f00 */
[----:B------:R-:W-:-:S07]  /*3bf0*/  MOV R22, R27 ;  /* 0x0000001b00167202 */ /* 0x000fce0000000f00 */
[----:B------:R-:W-:Y:S05]  /*3c00*/  WARPSYNC.COLLECTIVE R26, `(.L_x_1547) ;  /* 0x000000001a087348 */ /* 0x000fea0003c00000 */
[----:B------:R0:W1:Y:S02]  /*3c10*/  SHFL.DOWN P3, R27, R29, R28, R31 ;  /* 0x0800001c1d1b7389 */ /* 0x000064000006001f */
[----:B01----:R-:W-:Y:S01]  /*3c20*/  ENDCOLLECTIVE ;  /* 0x000000000000791b */ /* 0x003fe20003800000 */
.L_x_1547:
[----:B------:R-:W-:Y:S01]  /*3c30*/  FADD.FTZ R22, R3, R22 ;  /* 0x0000001603167221 */ /* 0x000fe20000010000 */
[----:B------:R-:W-:-:S04]  /*3c40*/  HFMA2.MMA R28, -RZ, RZ, 0, 1.1920928955078125e-07 ;  /* 0x00000002ff1c7435 */ /* 0x000fc800000001ff */
[----:B------:R-:W-:Y:S02]  /*3c50*/  MOV R29, R22 ;  /* 0x00000016001d7202 */ /* 0x000fe40000000f00 */
[----:B------:R-:W-:-:S07]  /*3c60*/  MOV R24, R27 ;  /* 0x0000001b00187202 */ /* 0x000fce0000000f00 */
[----:B------:R-:W-:Y:S05]  /*3c70*/  WARPSYNC.COLLECTIVE R26, `(.L_x_1548) ;  /* 0x000000001a087348 */ /* 0x000fea0003c00000 */
[----:B------:R0:W1:Y:S02]  /*3c80*/  SHFL.DOWN P3, R27, R29, R28, R31 ;  /* 0x0800001c1d1b7389 */ /* 0x000064000006001f */
[----:B01----:R-:W-:Y:S01]  /*3c90*/  ENDCOLLECTIVE ;  /* 0x000000000000791b */ /* 0x003fe20003800000 */
.L_x_1548:
[----:B------:R-:W-:-:S05]  /*3ca0*/  FADD.FTZ R24, R25, R24 ;  /* 0x0000001819187221 */ /* 0x000fca0000010000 */
[----:B------:R-:W-:Y:S02]  /*3cb0*/  MOV R29, R24 ;  /* 0x00000018001d7202 */ /* 0x000fe40000000f00 */
[----:B------:R-:W-:-:S07]  /*3cc0*/  MOV R21, R27 ;  /* 0x0000001b00157202 */ /* 0x000fce0000000f00 */
[----:B------:R-:W-:Y:S05]  /*3cd0*/  WARPSYNC.COLLECTIVE R26, `(.L_x_1549) ;  /* 0x000000001a087348 */ /* 0x000fea0003c00000 */
[----:B------:R0:W1:Y:S02]  /*3ce0*/  SHFL.DOWN P3, R27, R29, R28, R31 ;  /* 0x0800001c1d1b7389 */ /* 0x000064000006001f */
[----:B01----:R-:W-:Y:S01]  /*3cf0*/  ENDCOLLECTIVE ;  /* 0x000000000000791b */ /* 0x003fe20003800000 */
.L_x_1549:
[----:B------:R-:W-:Y:S01]  /*3d00*/  FADD.FTZ R21, R22, R21 ;  /* 0x0000001516157221 */ /* 0x000fe20000010000 */
[----:B------:R-:W-:-:S04]  /*3d10*/  HFMA2.MMA R28, -RZ, RZ, 0, 5.9604644775390625e-08 ;  /* 0x00000001ff1c7435 */ /* 0x000fc800000001ff */
[----:B------:R-:W-:Y:S02]  /*3d20*/  MOV R29, R21 ;  /* 0x00000015001d7202 */ /* 0x000fe40000000f00 */
[----:B------:R-:W-:-:S07]  /*3d30*/  MOV R23, R27 ;  /* 0x0000001b00177202 */ /* 0x000fce0000000f00 */
[----:B------:R-:W-:Y:S05]  /*3d40*/  WARPSYNC.COLLECTIVE R26, `(.L_x_1550) ;  /* 0x000000001a087348 */ /* 0x000fea0003c00000 */
[----:B------:R0:W1:Y:S02]  /*3d50*/  SHFL.DOWN P3, R27, R29, R28, R31 ;  /* 0x0800001c1d1b7389 */ /* 0x000064000006001f */
[----:B01----:R-:W-:Y:S01]  /*3d60*/  ENDCOLLECTIVE ;  /* 0x000000000000791b */ /* 0x003fe20003800000 */
.L_x_1550:
[----:B------:R-:W-:-:S05]  /*3d70*/  FADD.FTZ R23, R24, R23 ;  /* 0x0000001718177221 */ /* 0x000fca0000010000 */
[----:B------:R-:W-:Y:S02]  /*3d80*/  MOV R29, R23 ;  /* 0x00000017001d7202 */ /* 0x000fe40000000f00 */
[----:B------:R-:W-:-:S07]  /*3d90*/  MOV R2, R27 ;  /* 0x0000001b00027202 */ /* 0x000fce0000000f00 */
[----:B------:R-:W-:Y:S05]  /*3da0*/  WARPSYNC.COLLECTIVE R26, `(.L_x_1551) ;  /* 0x000000001a087348 */ /* 0x000fea0003c00000 */
[----:B------:R0:W1:Y:S02]  /*3db0*/  SHFL.DOWN P3, R27, R29, R28, R31 ;  /* 0x0800001c1d1b7389 */ /* 0x000064000006001f */
[----:B01----:R-:W-:Y:S01]  /*3dc0*/  ENDCOLLECTIVE ;  /* 0x000000000000791b */ /* 0x003fe20003800000 */
.L_x_1551:
[----:B------:R-:W-:Y:S01]  /*3dd0*/  MOV R20, R27 ;  /* 0x0000001b00147202 */ /* 0x000fe20000000f00 */
[----:B------:R-:W-:Y:S06]  /*3de0*/  BRA `(.L_x_1552) ;  /* 0xffffffe0002c7947 */ /* 0x000fec000383ffff */
.L_x_1553:
        /* <DEDUP_REMOVED lines=9> */
.L_x_13881:


//--------------------- .text._ZN10layer_norm13ln_bwd_kernelINS_13Kernel_traitsI6__halfS2_S2_S2_fjLj8192ELj1ELj1ELj8ELj16ENS_18Kernel_traits_baseILj8192ES2_S2_S2_S2_fjLj256EEEEELb0ELb0ELb1ELb0EEEvNS_9BwdParamsE --------------------------
	.section	.text._ZN10layer_norm13ln_bwd_kernelINS_13Kernel_traitsI6__halfS2_S2_S2_fjLj8192ELj1ELj1ELj8ELj16ENS_18Kernel_traits_baseILj8192ES2_S2_S2_S2_fjLj256EEEEELb0ELb0ELb1ELb0EEEvNS_9BwdParamsE,"ax",@progbits
	.align	128
        .global         _ZN10layer_norm13ln_bwd_kernelINS_13Kernel_traitsI6__halfS2_S2_S2_fjLj8192ELj1ELj1ELj8ELj16ENS_18Kernel_traits_baseILj8192ES2_S2_S2_S2_fjLj256EEEEELb0ELb0ELb1ELb0EEEvNS_9BwdParamsE
        .type           _ZN10layer_norm13ln_bwd_kernelINS_13Kernel_traitsI6__halfS2_S2_S2_fjLj8192ELj1ELj1ELj8ELj16ENS_18Kernel_traits_baseILj8192ES2_S2_S2_S2_fjLj256EEEEELb0ELb0ELb1ELb0EEEvNS_9BwdParamsE,@function
        .size           _ZN10layer_norm13ln_bwd_kernelINS_13Kernel_traitsI6__halfS2_S2_S2_fjLj8192ELj1ELj1ELj8ELj16ENS_18Kernel_traits_baseILj8192ES2_S2_S2_S2_fjLj256EEEEELb0ELb0ELb1ELb0EEEvNS_9BwdParamsE,(.L_x_13882 - _ZN10layer_norm13ln_bwd_kernelINS_13Kernel_traitsI6__halfS2_S2_S2_fjLj8192ELj1ELj1ELj8ELj16ENS_18Kernel_traits_baseILj8192ES2_S2_S2_S2_fjLj256EEEEELb0ELb0ELb1ELb0EEEvNS_9BwdParamsE)
        .other          _ZN10layer_norm13ln_bwd_kernelINS_13Kernel_traitsI6__halfS2_S2_S2_fjLj8192ELj1ELj1ELj8ELj16ENS_18Kernel_traits_baseILj8192ES2_S2_S2_S2_fjLj256EEEEELb0ELb0ELb1ELb0EEEvNS_9BwdParamsE,@"STO_CUDA_ENTRY STV_DEFAULT"
_ZN10layer_norm13ln_bwd_kernelINS_13Kernel_traitsI6__halfS2_S2_S2_fjLj8192ELj1ELj1ELj8ELj16ENS_18Kernel_traits_baseILj8192ES2_S2_S2_S2_fjLj256EEEEELb0ELb0ELb1ELb0EEEvNS_9BwdParamsE:
.text._ZN10layer_norm13ln_bwd_kernelINS_13Kernel_traitsI6__halfS2_S2_S2_fjLj8192ELj1ELj1ELj8ELj16ENS_18Kernel_traits_baseILj8192ES2_S2_S2_S2_fjLj256EEEEELb0ELb0ELb1ELb0EEEvNS_9BwdParamsE:
        /* <DEDUP_REMOVED lines=24> */
[----:B------:R-:W-:Y:S01]  /*0180*/  P2R R0, PR, RZ, 0x4 ;  /* 0x00000004ff007803 */ /* 0x000fe20000000000 */
[----:B------:R-:W0:Y:S08]  /*0190*/  @P3 LDC.64 R2, c[0x0][0x260] ;  /* 0x00009800ff023b82 */ /* 0x000e300000000a00 */
[----:B------:R-:W2:Y:S08]  /*01a0*/  @P0 LDC.64 R6, c[0x0][0x260] ;  /* 0x00009800ff060b82 */ /* 0x000eb00000000a00 */
[----:B------:R-:W3:Y:S01]  /*01b0*/  @P1 LDC.64 R10, c[0x0][0x260] ;  /* 0x00009800ff0a1b82 */ /* 0x000ee20000000a00 */
[C---:B0-----:R-:W-:Y:S01]  /*01c0*/  @P3 IMAD.WIDE.U32 R2, R19.reuse, 0x10, R2 ;  /* 0x0000001013023825 */ /* 0x041fe200078e0002 */
[----:B------:R-:W-:-:S06]  /*01d0*/  @P3 LOP3.LUT R19, R19, 0x100, RZ, 0xfc, !PT ;  /* 0x0000010013133812 */ /* 0x000fcc00078efcff */
[----:B------:R-:W0:Y:S01]  /*01e0*/  @P2 LDC.64 R16, c[0x0][0x260] ;  /* 0x00009800ff102b82 */ /* 0x000e220000000a00 */
[----:B------:R-:W5:Y:S01]  /*01f0*/  @P3 LDG.E.128 R20, desc[UR4][R2.64] ;  /* 0x0000000402143981 */ /* 0x000f62000c1e1d00 */
[C---:B--2---:R-:W-:Y:S01]  /*0200*/  @P0 IMAD.WIDE.U32 R8, R19.reuse, 0x10, R6 ;  /* 0x0000001013080825 */ /* 0x044fe200078e0006 */
[----:B------:R-:W-:-:S04]  /*0210*/  @P0 IADD3 R19, R19, 0x100, RZ ;  /* 0x0000010013130810 */ /* 0x000fc80007ffe0ff */
[----:B------:R-:W5:Y:S01]  /*0220*/  @P0 LDG.E.128 R108, desc[UR4][R8.64] ;  /* 0x00000004086c0981 */ /* 0x000f62000c1e1d00 */
[C---:B---3--:R-:W-:Y:S01]  /*0230*/  @P1 IMAD.WIDE.U32 R10, R19.reuse, 0x10, R10 ;  /* 0x00000010130a1825 */ /* 0x048fe200078e000a */
[----:B------:R-:W-:-:S04]  /*0240*/  @P1 IADD3 R19, R19, 0x100, RZ ;  /* 0x0000010013131810 */ /* 0x000fc80007ffe0ff */
[----:B------:R-:W5:Y:S01]  /*0250*/  @P1 LDG.E.128 R12, desc[UR4][R10.64] ;  /* 0x000000040a0c1981 */ /* 0x000f62000c1e1d00 */
[----:B0-----:R-:W-:-:S05]  /*0260*/  @P2 IMAD.WIDE.U32 R6, R19, 0x10, R16 ;  /* 0x0000001013062825 */ /* 0x001fca00078e0010 */
[----:B------:R1:W5:Y:S02]  /*0270*/  @P2 LDG.E.128 R104, desc[UR4][R6.64] ;  /* 0x0000000406682981 */ /* 0x000364000c1e1d00 */
        /* <DEDUP_REMOVED lines=33> */
[----:B------:R-:W-:Y:S06]  /*0490*/  @P2 BRA `(.L_x_1554) ;  /* 0x0000004800702947 */ /* 0x000fec0003800000 */
[----:B------:R-:W0:Y:S01]  /*04a0*/  LDC.U8 R19, c[0x0][0x2a0] ;  /* 0x0000a800ff137b82 */ /* 0x000e220000000000 */
        /* <DEDUP_REMOVED lines=9> */
[--C-:B------:R-:W-:Y:S01]  /*0540*/  HADD2.F32 R35, -RZ, R22.reuse.H0_H0 ;  /* 0x20000016ff237230 */ /* 0x100fe20000004100 */
[----:B------:R-:W-:Y:S01]  /*0550*/  ISETP.LT.U32.OR P2, PT, R5, 0x400, !P2 ;  /* 0x000004000500780c */ /* 0x000fe20005741470 */
[----:B------:R-:W-:-:S02]  /*0560*/  HADD2.F32 R34, -RZ, R22.H1_H1 ;  /* 0x30000016ff227230 */ /* 0x000fc40000004100 */
[--C-:B------:R-:W-:Y:S01]  /*0570*/  HADD2.F32 R33, -RZ, R23.reuse.H0_H0 ;  /* 0x20000017ff217230 */ /* 0x100fe20000004100 */
[----:B------:R-:W-:Y:S01]  /*0580*/  P2R R2, PR, RZ, 0x4 ;  /* 0x00000004ff027803 */ /* 0x000fe20000000000 */
[----:B------:R-:W-:Y:S02]  /*0590*/  HADD2.F32 R32, -RZ, R23.H1_H1 ;  /* 0x30000017ff207230 */ /* 0x000fe40000004100 */
[--C-:B------:R-:W-:Y:S02]  /*05a0*/  HADD2.F32 R23, -RZ, R12.reuse.H0_H0 ;  /* 0x2000000cff177230 */ /* 0x100fe40000004100 */
[----:B------:R-:W-:Y:S02]  /*05b0*/  HADD2.F32 R22, -RZ, R12.H1_H1 ;  /* 0x3000000cff167230 */ /* 0x000fe40000004100 */
[--C-:B------:R-:W-:Y:S02]  /*05c0*/  HADD2.F32 R21, -RZ, R13.reuse.H0_H0 ;  /* 0x2000000dff157230 */ /* 0x100fe40000004100 */
[----:B------:R-:W-:-:S02]  /*05d0*/  HADD2.F32 R20, -RZ, R13.H1_H1 ;  /* 0x3000000dff147230 */ /* 0x000fc40000004100 */
[--C-:B------:R-:W-:Y:S02]  /*05e0*/  HADD2.F32 R18, -RZ, R14.reuse.H0_H0 ;  /* 0x2000000eff127230 */ /* 0x100fe40000004100 */
[----:B------:R-:W-:Y:S02]  /*05f0*/  HADD2.F32 R17, -RZ, R14.H1_H1 ;  /* 0x3000000eff117230 */ /* 0x000fe40000004100 */
[----:B------:R-:W-:Y:S02]  /*0600*/  HADD2.F32 R16, -RZ, R15.H0_H0 ;  /* 0x2000000fff107230 */ /* 0x000fe40000004100 */
[--C-:B------:R-:W-:Y:S02]  /*0610*/  HADD2.F32 R31, -RZ, R108.reuse.H0_H0 ;  /* 0x2000006cff1f7230 */ /* 0x100fe40000004100 */
[----:B------:R-:W-:Y:S02]  /*0620*/  HADD2.F32 R30, -RZ, R108.H1_H1 ;  /* 0x3000006cff1e7230 */ /* 0x000fe40000004100 */
[----:B------:R-:W-:-:S02]  /*0630*/  HADD2.F32 R29, -RZ, R109.H0_H0 ;  /* 0x2000006dff1d7230 */ /* 0x000fc40000004100 */
[----:B------:R-:W-:Y:S02]  /*0640*/  HADD2.F32 R28, -RZ, R109.H1_H1 ;  /* 0x3000006dff1c7230 */ /* 0x000fe40000004100 */
[--C-:B------:R-:W-:Y:S02]  /*0650*/  HADD2.F32 R27, -RZ, R110.reuse.H0_H0 ;  /* 0x2000006eff1b7230 */ /* 0x100fe40000004100 */
[----:B------:R-:W-:Y:S02]  /*0660*/  HADD2.F32 R26, -RZ, R110.H1_H1 ;  /* 0x3000006eff1a7230 */ /* 0x000fe40000004100 */
[--C-:B------:R-:W-:Y:S02]  /*0670*/  HADD2.F32 R25, -RZ, R111.reuse.H0_H0 ;  /* 0x2000006fff197230 */ /* 0x100fe40000004100 */
[----:B------:R-:W-:Y:S02]  /*0680*/  HADD2.F32 R24, -RZ, R111.H1_H1 ;  /* 0x3000006fff187230 */ /* 0x000fe40000004100 */
        /* <DEDUP_REMOVED lines=8> */
[----:B0-----:R-:W-:-:S07]  /*0710*/  HADD2.F32 R7, -RZ, R107.H1_H1 ;  /* 0x3000006bff077230 */ /* 0x001fce0000004100 */
.L_x_1678:
        /* <DEDUP_REMOVED lines=10> */
[----:B------:R-:W-:-:S05]  /*07c0*/  MOV R145, UR9 ;  /* 0x0000000900917c02 */ /* 0x000fca0008000f00 */
        /* <DEDUP_REMOVED lines=17> */
.L_x_1559:
[----:B------:R-:W-:-:S07]  /*08e0*/  IADD3 R129, R147, 0x100, RZ ;  /* 0x0000010093817810 */ /* 0x000fce0007ffe0ff */
.L_x_1558:
[----:B------:R-:W-:Y:S05]  /*08f0*/  BSYNC B1 ;  /* 0x0000000000017941 */ /* 0x000fea0003800000 */
.L_x_1557:
[----:B------:R-:W-:Y:S04]  /*0900*/  BSSY B1, `(.L_x_1560) ;  /* 0x0000008000017945 */ /* 0x000fe80003800000 */
[----:B------:R-:W-:Y:S05]  /*0910*/  @!P0 BRA `(.L_x_1561) ;  /* 0x0000000000188947 */ /* 0x000fea0003800000 */
[----:B------:R-:W-:-:S04]  /*0920*/  ISETP.NE.U32.AND P3, PT, RZ, UR14, PT ;  /* 0x0000000eff007c0c */ /* 0x000fc8000bf65070 */
[----:B------:R-:W-:-:S13]  /*0930*/  ISETP.NE.AND.EX P3, PT, RZ, UR15, PT, P3 ;  /* 0x0000000fff007c0c */ /* 0x000fda000bf65330 */
[----:B------:R-:W-:Y:S05]  /*0940*/  @!P3 BRA `(.L_x_1562) ;  /* 0x000000000008b947 */ /* 0x000fea0003800000 */
[----:B------:R-:W-:-:S06]  /*0950*/  IMAD.WIDE.U32 R108, R129, 0x10, R136 ;  /* 0x00000010816c7825 */ /* 0x000fcc00078e0088 */
[----:B------:R-:W5:Y:S02]  /*0960*/  LDG.E.128 R108, desc[UR4][R108.64] ;  /* 0x000000046c6c7981 */ /* 0x000f64000c1e1d00 */
.L_x_1562:
[----:B------:R-:W-:-:S07]  /*0970*/  IADD3 R129, R129, 0x100, RZ ;  /* 0x0000010081817810 */ /* 0x000fce0007ffe0ff */
.L_x_1561:
[----:B------:R-:W-:Y:S05]  /*0980*/  BSYNC B1 ;  /* 0x0000000000017941 */ /* 0x000fea0003800000 */
.L_x_1560:
[----:B------:R-:W-:Y:S04]  /*0990*/  BSSY B1, `(.L_x_1563) ;  /* 0x0000008000017945 */ /* 0x000fe80003800000 */
[----:B------:R-:W-:Y:S05]  /*09a0*/  @!P1 BRA `(.L_x_1564) ;  /* 0x0000000000189947 */ /* 0x000fea0003800000 */
[----:B------:R-:W-:-:S04]  /*09b0*/  ISETP.NE.U32.AND P3, PT, RZ, UR14, PT ;  /* 0x0000000eff007c0c */ /* 0x000fc8000bf65070 */
[----:B------:R-:W-:-:S13]  /*09c0*/  ISETP.NE.AND.EX P3, PT, RZ, UR15, PT, P3 ;  /* 0x0000000fff007c0c */ /* 0x000fda000bf65330 */
[----:B------:R-:W-:Y:S05]  /*09d0*/  @!P3 BRA `(.L_x_1565) ;  /* 0x000000000008b947 */ /* 0x000fea0003800000 */
[----:B------:R-:W-:-:S06]  /*09e0*/  IMAD.WIDE.U32 R112, R129, 0x10, R136 ;  /* 0x0000001081707825 */ /* 0x000fcc00078e0088 */
[----:B------:R-:W5:Y:S02]  /*09f0*/  LDG.E.128 R112, desc[UR4][R112.64] ;  /* 0x0000000470707981 */ /* 0x000f64000c1e1d00 */
.L_x_1565:
[----:B------:R-:W-:-:S07]  /*0a00*/  IADD3 R129, R129, 0x100, RZ ;  /* 0x0000010081817810 */ /* 0x000fce0007ffe0ff */
.L_x_1564:
[----:B------:R-:W-:Y:S05]  /*0a10*/  BSYNC B1 ;  /* 0x0000000000017941 */ /* 0x000fea0003800000 */
.L_x_1563:
[----:B------:R-:W-:Y:S01]  /*0a20*/  ISETP.NE.AND P3, PT, R2, RZ, PT ;  /* 0x000000ff0200720c */ /* 0x000fe20003f65270 */
[----:B------:R-:W-:Y:S01]  /*0a30*/  HFMA2.MMA R187, -RZ, RZ, 0, 0 ;  /* 0x00000000ffbb7435 */ /* 0x000fe200000001ff */
[----:B------:R-:W-:-:S11]  /*0a40*/  MOV R142, RZ ;  /* 0x000000ff008e7202 */ /* 0x000fd60000000f00 */
[----:B------:R-:W-:Y:S05]  /*0a50*/  @P3 BRA `(.L_x_1566) ;  /* 0x0000001400a43947 */ /* 0x000fea0003800000 */
[----:B------:R-:W-:-:S06]  /*0a60*/  IMAD.WIDE.U32 R116, R129, 0x10, R136 ;  /* 0x0000001081747825 */ /* 0x000fcc00078e0088 */
[----:B------:R-:W5:Y:S01]  /*0a70*/  LDG.E.128 R116, desc[UR4][R116.64] ;  /* 0x0000000474747981 */ /* 0x000f62000c1e1d00 */
[----:B------:R-:W-:Y:S05]  /*0a80*/  BRA `(.L_x_1566) ;  /* 0x0000001400987947 */ /* 0x000fea0003800000 */
.L_x_1556:
        /* <DEDUP_REMOVED lines=8> */
[----:B------:R-:W-:Y:S01]  /*0b10*/  MOV R142, RZ ;  /* 0x000000ff008e7202 */ /* 0x000fe20000000f00 */
[----:B------:R-:W-:Y:S01]  /*0b20*/  IMAD R130, R130, R145, RZ ;  /* 0x0000009182827224 */ /* 0x000fe200078e02ff */
[----:B------:R-:W-:-:S04]  /*0b30*/  MOV R213, R147 ;  /* 0x0000009300d57202 */ /* 0x000fc80000000f00 */
        /* <DEDUP_REMOVED lines=14> */
[----:B------:R-:W-:Y:S02]  /*0c20*/  IADD3 R213, R147, 0x100, RZ ;  /* 0x0000010093d57810 */ /* 0x000fe40007ffe0ff */
[----:B------:R-:W-:Y:S01]  /*0c30*/  IADD3 R143, R143, 0x100, RZ ;  /* 0x000001008f8f7810 */ /* 0x000fe20007ffe0ff */
[----:B--2---:R-:W-:Y:S02]  /*0c40*/  HADD2.F32 R142, -RZ, R128.H0_H0 ;  /* 0x20000080ff8e7230 */ /* 0x004fe40000004100 */
[----:B------:R-:W-:Y:S02]  /*0c50*/  HADD2.F32 R160, -RZ, R130.H0_H0 ;  /* 0x20000082ffa07230 */ /* 0x000fe40000004100 */
[--C-:B------:R-:W-:Y:S02]  /*0c60*/  HADD2.F32 R154, -RZ, R129.reuse.H0_H0 ;  /* 0x20000081ff9a7230 */ /* 0x100fe40000004100 */
[----:B------:R-:W-:Y:S01]  /*0c70*/  FADD.FTZ R142, -R141, R142 ;  /* 0x0000008e8d8e7221 */ /* 0x000fe20000010100 */
[----:B------:R-:W-:-:S02]  /*0c80*/  HADD2.F32 R158, -RZ, R129.H1_H1 ;  /* 0x30000081ff9e7230 */ /* 0x000fc40000004100 */
[----:B------:R-:W-:Y:S01]  /*0c90*/  FADD.FTZ R160, -R141, R160 ;  /* 0x000000a08da07221 */ /* 0x000fe20000010100 */
[----:B---3--:R-:W-:Y:S02]  /*0ca0*/  HADD2.F32 R152, -RZ, R132.H0_H0 ;  /* 0x20000084ff987230 */ /* 0x008fe40000004100 */
[----:B-----5:R-:W-:Y:S01]  /*0cb0*/  FMUL.FTZ R3, R5, R142 ;  /* 0x0000008e05037220 */ /* 0x020fe20000410000 */
[----:B------:R-:W-:Y:S02]  /*0cc0*/  HADD2.F32 R150, -RZ, R128.H1_H1 ;  /* 0x30000080ff967230 */ /* 0x000fe40000004100 */
[C---:B------:R-:W-:Y:S01]  /*0cd0*/  FADD.FTZ R154, -R141.reuse, R154 ;  /* 0x0000009a8d9a7221 */ /* 0x040fe20000010100 */
[----:B------:R-:W-:Y:S02]  /*0ce0*/  HADD2.F32 R128, -RZ, R134.H0_H0 ;  /* 0x20000086ff807230 */ /* 0x000fe40000004100 */
[----:B------:R-:W-:Y:S01]  /*0cf0*/  FADD.FTZ R158, -R141, R158 ;  /* 0x0000009e8d9e7221 */ /* 0x000fe20000010100 */
[----:B------:R-:W-:-:S02]  /*0d00*/  HADD2.F32 R132, -RZ, R132.H1_H1 ;  /* 0x30000084ff847230 */ /* 0x000fc40000004100 */
[----:B------:R-:W-:Y:S01]  /*0d10*/  FADD.FTZ R68, R68, R152 ;  /* 0x0000009844447221 */ /* 0x000fe20000010000 */
[----:B------:R-:W-:Y:S01]  /*0d20*/  FFMA.FTZ R100, R3, R152, R100 ;  /* 0x0000009803647223 */ /* 0x000fe20000010064 */
[----:B------:R-:W-:Y:S01]  /*0d30*/  FMUL.FTZ R155, R5, R160 ;  /* 0x000000a0059b7220 */ /* 0x000fe20000410000 */
[----:B------:R-:W-:Y:S01]  /*0d40*/  FMUL.FTZ R152, R39, R152 ;  /* 0x0000009827987220 */ /* 0x000fe20000410000 */
[----:B------:R-:W-:Y:S01]  /*0d50*/  FADD.FTZ R150, -R141, R150 ;  /* 0x000000968d967221 */ /* 0x000fe20000010100 */
[C---:B------:R-:W-:Y:S01]  /*0d60*/  FMUL.FTZ R151, R5.reuse, R154 ;  /* 0x0000009a05977220 */ /* 0x040fe20000410000 */
[----:B------:R-:W-:Y:S01]  /*0d70*/  FMUL.FTZ R154, R5, R158 ;  /* 0x0000009e059a7220 */ /* 0x000fe20000410000 */
[----:B------:R-:W-:Y:S02]  /*0d80*/  HADD2.F32 R130, -RZ, R130.H1_H1 ;  /* 0x30000082ff827230 */ /* 0x000fe40000004100 */
[----:B------:R-:W-:Y:S01]  /*0d90*/  FADD.FTZ R64, R64, R128 ;  /* 0x0000008040407221 */ /* 0x000fe20000010000 */
[----:B------:R-:W-:-:S02]  /*0da0*/  HADD2.F32 R156, -RZ, R133.H0_H0 ;  /* 0x20000085ff9c7230 */ /* 0x000fc40000004100 */
[-C--:B------:R-:W-:Y:S01]  /*0db0*/  FFMA.FTZ R96, R155, R128.reuse, R96 ;  /* 0x000000809b607223 */ /* 0x080fe20000010060 */
[----:B------:R-:W-:Y:S01]  /*0dc0*/  FMUL.FTZ R158, R35, R128 ;  /* 0x00000080239e7220 */ /* 0x000fe20000410000 */
[----:B------:R-:W-:Y:S01]  /*0dd0*/  FMUL.FTZ R153, R38, R132 ;  /* 0x0000008426997220 */ /* 0x000fe20000410000 */
[----:B------:R-:W-:Y:S01]  /*0de0*/  FADD.FTZ R128, RZ, R152 ;  /* 0x00000098ff807221 */ /* 0x000fe20000010000 */
[----:B------:R-:W-:Y:S01]  /*0df0*/  FMUL.FTZ R150, R5, R150 ;  /* 0x0000009605967220 */ /* 0x000fe20000410000 */
[----:B------:R-:W-:Y:S01]  /*0e00*/  FFMA.FTZ R129, R3, R152, RZ ;  /* 0x0000009803817223 */ /* 0x000fe200000100ff */
[--C-:B------:R-:W-:Y:S02]  /*0e10*/  HADD2.F32 R162, -RZ, R131.reuse.H0_H0 ;  /* 0x20000083ffa27230 */ /* 0x100fe40000004100 */
[----:B------:R-:W-:Y:S01]  /*0e20*/  FADD.FTZ R130, -R141, R130 ;  /* 0x000000828d827221 */ /* 0x000fe20000010100 */
[----:B------:R-:W-:Y:S02]  /*0e30*/  HADD2.F32 R164, -RZ, R131.H1_H1 ;  /* 0x30000083ffa47230 */ /* 0x000fe40000004100 */
[----:B------:R-:W-:Y:S01]  /*0e40*/  FADD.FTZ R70, R70, R156 ;  /* 0x0000009c46467221 */ /* 0x000fe20000010000 */
[----:B------:R-:W-:-:S02]  /*0e50*/  HADD2.F32 R133, -RZ, R133.H1_H1 ;  /* 0x30000085ff857230 */ /* 0x000fc40000004100 */
[-C--:B------:R-:W-:Y:S01]  /*0e60*/  FFMA.FTZ R102, R151, R156.reuse, R102 ;  /* 0x0000009c97667223 */ /* 0x080fe20000010066 */
[----:B------:R-:W-:Y:S01]  /*0e70*/  FADD.FTZ R131, R128, R153 ;  /* 0x0000009980837221 */ /* 0x000fe20000010000 */
[----:B------:R-:W-:Y:S01]  /*0e80*/  FMUL.FTZ R156, R37, R156 ;  /* 0x0000009c259c7220 */ /* 0x000fe20000410000 */
[----:B------:R-:W-:Y:S01]  /*0e90*/  FFMA.FTZ R128, R150, R153, R129 ;  /* 0x0000009996807223 */ /* 0x000fe20000010081 */
[----:B------:R-:W-:Y:S01]  /*0ea0*/  FMUL.FTZ R160, R5, R130 ;  /* 0x0000008205a07220 */ /* 0x000fe20000410000 */
[----:B------:R-:W-:Y:S01]  /*0eb0*/  FMUL.FTZ R157, R36, R133 ;  /* 0x00000085249d7220 */ /* 0x000fe20000410000 */
[----:B------:R-:W-:Y:S01]  /*0ec0*/  FADD.FTZ R130, R131, R156 ;  /* 0x0000009c83827221 */ /* 0x000fe20000010000 */
[----:B------:R-:W-:Y:S01]  /*0ed0*/  FFMA.FTZ R129, R151, R156, R128 ;  /* 0x0000009c97817223 */ /* 0x000fe20000010080 */
[----:B------:R-:W-:Y:S02]  /*0ee0*/  HADD2.F32 R134, -RZ, R134.H1_H1 ;  /* 0x30000086ff867230 */ /* 0x000fe40000004100 */
[----:B------:R-:W-:Y:S01]  /*0ef0*/  FADD.FTZ R162, -R141, R162 ;  /* 0x000000a28da27221 */ /* 0x000fe20000010100 */
[----:B------:R-:W-:Y:S01]  /*0f00*/  FADD.FTZ R131, R130, R157 ;  /* 0x0000009d82837221 */ /* 0x000fe20000010000 */
[----:B------:R-:W-:Y:S01]  /*0f10*/  FFMA.FTZ R128, R154, R157, R129 ;  /* 0x0000009d9a807223 */ /* 0x000fe20000010081 */
[----:B0-----:R-:W-:-:S02]  /*0f20*/  HADD2.F32 R138, -RZ, R135.H0_H0 ;  /* 0x20000087ff8a7230 */ /* 0x001fc40000004100 */
[----:B------:R-:W-:Y:S01]  /*0f30*/  FMUL.FTZ R159, R34, R134 ;  /* 0x00000086229f7220 */ /* 0x000fe20000410000 */
[----:B------:R-:W-:Y:S01]  /*0f40*/  FADD.FTZ R130, R131, R158 ;  /* 0x0000009e83827221 */ /* 0x000fe20000010000 */
[----:B------:R-:W-:Y:S01]  /*0f50*/  FFMA.FTZ R129, R155, R158, R128 ;  /* 0x0000009e9b817223 */ /* 0x000fe20000010080 */
[----:B------:R-:W-:Y:S02]  /*0f60*/  HADD2.F32 R135, -RZ, R135.H1_H1 ;  /* 0x30000087ff877230 */ /* 0x000fe40000004100 */
[----:B------:R-:W-:Y:S01]  /*0f70*/  FMUL.FTZ R161, R5, R162 ;  /* 0x000000a205a17220 */ /* 0x000fe20000410000 */
[----:B------:R-:W-:Y:S01]  /*0f80*/  FADD.FTZ R164, -R141, R164 ;  /* 0x000000a48da47221 */ /* 0x000fe20000010100 */
        /* <DEDUP_REMOVED lines=19> */
.L_x_1568:
[----:B------:R-:W-:Y:S05]  /*10c0*/  BSYNC B1 ;  /* 0x0000000000017941 */ /* 0x000fea0003800000 */
.L_x_1567:
        /* <DEDUP_REMOVED lines=13> */
[----:B------:R-:W-:Y:S01]  /*11a0*/  IADD3 R213, R213, 0x100, RZ ;  /* 0x00000100d5d57810 */ /* 0x000fe20007ffe0ff */
[----:B--2---:R-:W-:Y:S02]  /*11b0*/  HADD2.F32 R166, -RZ, R128.H0_H0 ;  /* 0x20000080ffa67230 */ /* 0x004fe40000004100 */
[----:B------:R-:W-:Y:S02]  /*11c0*/  HADD2.F32 R172, -RZ, R129.H0_H0 ;  /* 0x20000081ffac7230 */ /* 0x000fe40000004100 */
[----:B------:R-:W-:Y:S02]  /*11d0*/  HADD2.F32 R176, -RZ, R130.H0_H0 ;  /* 0x20000082ffb07230 */ /* 0x000fe40000004100 */
[----:B------:R-:W-:Y:S01]  /*11e0*/  FADD.FTZ R166, -R141, R166 ;  /* 0x000000a68da67221 */ /* 0x000fe20000010100 */
[----:B------:R-:W-:-:S02]  /*11f0*/  HADD2.F32 R170, -RZ, R128.H1_H1 ;  /* 0x30000080ffaa7230 */ /* 0x000fc40000004100 */
[----:B------:R-:W-:Y:S01]  /*1200*/  FADD.FTZ R172, -R141, R172 ;  /* 0x000000ac8dac7221 */ /* 0x000fe20000010100 */
[----:B------:R-:W-:Y:S02]  /*1210*/  HADD2.F32 R174, -RZ, R129.H1_H1 ;  /* 0x30000081ffae7230 */ /* 0x000fe40000004100 */
[----:B-----5:R-:W-:Y:S01]  /*1220*/  FMUL.FTZ R165, R5, R166 ;  /* 0x000000a605a57220 */ /* 0x020fe20000410000 */
[--C-:B---3--:R-:W-:Y:S02]  /*1230*/  HADD2.F32 R168, -RZ, R132.reuse.H0_H0 ;  /* 0x20000084ffa87230 */ /* 0x108fe40000004100 */
[C---:B------:R-:W-:Y:S01]  /*1240*/  FADD.FTZ R176, -R141.reuse, R176 ;  /* 0x000000b08db07221 */ /* 0x040fe20000010100 */
[----:B------:R-:W-:Y:S02]  /*1250*/  HADD2.F32 R128, -RZ, R133.H0_H0 ;  /* 0x20000085ff807230 */ /* 0x000fe40000004100 */
[----:B------:R-:W-:Y:S01]  /*1260*/  FADD.FTZ R170, -R141, R170 ;  /* 0x000000aa8daa7221 */ /* 0x000fe20000010100 */
[----:B------:R-:W-:-:S02]  /*1270*/  HADD2.F32 R132, -RZ, R132.H1_H1 ;  /* 0x30000084ff847230 */ /* 0x000fc40000004100 */
[----:B------:R-:W-:Y:S01]  /*1280*/  FADD.FTZ R174, -R141, R174 ;  /* 0x000000ae8dae7221 */ /* 0x000fe20000010100 */
[----:B------:R-:W-:Y:S02]  /*1290*/  HADD2.F32 R129, -RZ, R134.H0_H0 ;  /* 0x20000086ff817230 */ /* 0x000fe40000004100 */
[----:B------:R-:W-:Y:S01]  /*12a0*/  FADD.FTZ R60, R60, R168 ;  /* 0x000000a83c3c7221 */ /* 0x000fe20000010000 */
[----:B------:R-:W-:Y:S01]  /*12b0*/  FFMA.FTZ R92, R165, R168, R92 ;  /* 0x000000a8a55c7223 */ /* 0x000fe2000001005c */
[----:B------:R-:W-:Y:S01]  /*12c0*/  FMUL.FTZ R167, R5, R172 ;  /* 0x000000ac05a77220 */ /* 0x000fe20000410000 */
[----:B------:R-:W-:Y:S01]  /*12d0*/  FMUL.FTZ R168, R31, R168 ;  /* 0x000000a81fa87220 */ /* 0x000fe20000410000 */
[C---:B------:R-:W-:Y:S01]  /*12e0*/  FMUL.FTZ R171, R5.reuse, R176 ;  /* 0x000000b005ab7220 */ /* 0x040fe20000410000 */
[C---:B------:R-:W-:Y:S01]  /*12f0*/  FMUL.FTZ R166, R5.reuse, R170 ;  /* 0x000000aa05a67220 */ /* 0x040fe20000410000 */
[----:B------:R-:W-:Y:S02]  /*1300*/  HADD2.F32 R130, -RZ, R130.H1_H1 ;  /* 0x30000082ff827230 */ /* 0x000fe40000004100 */
[----:B------:R-:W-:Y:S01]  /*1310*/  FADD.FTZ R62, R62, R128 ;  /* 0x000000803e3e7221 */ /* 0x000fe20000010000 */
[----:B------:R-:W-:Y:S01]  /*1320*/  FMUL.FTZ R170, R5, R174 ;  /* 0x000000ae05aa7220 */ /* 0x000fe20000410000 */
        /* <DEDUP_REMOVED lines=8> */
[----:B------:R-:W-:-:S02]  /*13b0*/  HADD2.F32 R178, -RZ, R131.H0_H0 ;  /* 0x20000083ffb27230 */ /* 0x000fc40000004100 */
[----:B------:R-:W-:Y:S01]  /*13c0*/  FADD.FTZ R130, -R141, R130 ;  /* 0x000000828d827221 */ /* 0x000fe20000010100 */
[----:B------:R-:W-:Y:S02]  /*13d0*/  HADD2.F32 R180, -RZ, R131.H1_H1 ;  /* 0x30000083ffb47230 */ /* 0x000fe40000004100 */
[----:B------:R-:W-:Y:S01]  /*13e0*/  FADD.FTZ R131, R128, R169 ;  /* 0x000000a980837221 */ /* 0x000fe20000010000 */
[----:B------:R-:W-:Y:S02]  /*13f0*/  HADD2.F32 R133, -RZ, R133.H1_H1 ;  /* 0x30000085ff857230 */ /* 0x000fe40000004100 */
[----:B------:R-:W-:Y:S01]  /*1400*/  FFMA.FTZ R128, R166, R169, R129 ;  /* 0x000000a9a6807223 */ /* 0x000fe20000010081 */
[----:B------:R-:W-:Y:S01]  /*1410*/  FMUL.FTZ R176, R5, R130 ;  /* 0x0000008205b07220 */ /* 0x000fe20000410000 */
[----:B------:R-:W-:Y:S01]  /*1420*/  FADD.FTZ R130, R131, R172 ;  /* 0x000000ac83827221 */ /* 0x000fe20000010000 */
[----:B------:R-:W-:Y:S02]  /*1430*/  HADD2.F32 R134, -RZ, R134.H1_H1 ;  /* 0x30000086ff867230 */ /* 0x000fe40000004100 */
[----:B------:R-:W-:Y:S01]  /*1440*/  FMUL.FTZ R173, R28, R133 ;  /* 0x000000851cad7220 */ /* 0x000fe20000410000 */
[----:B------:R-:W-:Y:S01]  /*1450*/  FFMA.FTZ R129, R167, R172, R128 ;  /* 0x000000aca7817223 */ /* 0x000fe20000010080 */
[----:B0-----:R-:W-:-:S02]  /*1460*/  HADD2.F32 R138, -RZ, R135.H0_H0 ;  /* 0x20000087ff8a7230 */ /* 0x001fc40000004100 */
[----:B------:R-:W-:Y:S01]  /*1470*/  FADD.FTZ R178, -R141, R178 ;  /* 0x000000b28db27221 */ /* 0x000fe20000010100 */
[----:B------:R-:W-:Y:S01]  /*1480*/  FADD.FTZ R131, R130, R173 ;  /* 0x000000ad82837221 */ /* 0x000fe20000010000 */
[----:B------:R-:W-:Y:S01]  /*1490*/  FFMA.FTZ R128, R170, R173, R129 ;  /* 0x000000adaa807223 */ /* 0x000fe20000010081 */
[----:B------:R-:W-:Y:S01]  /*14a0*/  FMUL.FTZ R175, R26, R134 ;  /* 0x000000861aaf7220 */ /* 0x000fe20000410000 */
[----:B------:R-:W-:Y:S02]  /*14b0*/  HADD2.F32 R135, -RZ, R135.H1_H1 ;  /* 0x30000087ff877230 */ /* 0x000fe40000004100 */
[----:B------:R-:W-:Y:S01]  /*14c0*/  FADD.FTZ R130, R131, R174 ;  /* 0x000000ae83827221 */ /* 0x000fe20000010000 */
[----:B------:R-:W-:Y:S01]  /*14d0*/  FFMA.FTZ R129, R171, R174, R128 ;  /* 0x000000aeab817223 */ /* 0x000fe20000010080 */
        /* <DEDUP_REMOVED lines=21> */
.L_x_1570:
[----:B------:R-:W-:Y:S05]  /*1630*/  BSYNC B1 ;  /* 0x0000000000017941 */ /* 0x000fea0003800000 */
.L_x_1569:
        /* <DEDUP_REMOVED lines=14> */
[--C-:B--2---:R-:W-:Y:S02]  /*1720*/  HADD2.F32 R182, -RZ, R128.reuse.H0_H0 ;  /* 0x20000080ffb67230 */ /* 0x104fe40000004100 */
[----:B------:R-:W-:Y:S02]  /*1730*/  HADD2.F32 R186, -RZ, R128.H1_H1 ;  /* 0x30000080ffba7230 */ /* 0x000fe40000004100 */
[----:B------:R-:W-:Y:S02]  /*1740*/  HADD2.F32 R128, -RZ, R130.H0_H0 ;  /* 0x20000082ff807230 */ /* 0x000fe40000004100 */
[----:B------:R-:W-:Y:S01]  /*1750*/  FADD.FTZ R182, -R141, R182 ;  /* 0x000000b68db67221 */ /* 0x000fe20000010100 */
[----:B------:R-:W-:-:S02]  /*1760*/  HADD2.F32 R188, -RZ, R129.H0_H0 ;  /* 0x20000081ffbc7230 */ /* 0x000fc40000004100 */
[----:B------:R-:W-:Y:S01]  /*1770*/  FADD.FTZ R186, -R141, R186 ;  /* 0x000000ba8dba7221 */ /* 0x000fe20000010100 */
[----:B------:R-:W-:Y:S02]  /*1780*/  HADD2.F32 R192, -RZ, R129.H1_H1 ;  /* 0x30000081ffc07230 */ /* 0x000fe40000004100 */
[----:B-----5:R-:W-:Y:S01]  /*1790*/  FMUL.FTZ R181, R5, R182 ;  /* 0x000000b605b57220 */ /* 0x020fe20000410000 */
[--C-:B---3--:R-:W-:Y:S02]  /*17a0*/  HADD2.F32 R184, -RZ, R132.reuse.H0_H0 ;  /* 0x20000084ffb87230 */ /* 0x108fe40000004100 */
[C---:B------:R-:W-:Y:S01]  /*17b0*/  FADD.FTZ R128, -R141.reuse, R128 ;  /* 0x000000808d807221 */ /* 0x040fe20000010100 */
[C---:B------:R-:W-:Y:S01]  /*17c0*/  FADD.FTZ R188, -R141.reuse, R188 ;  /* 0x000000bc8dbc7221 */ /* 0x040fe20000010100 */
[----:B------:R-:W-:Y:S02]  /*17d0*/  HADD2.F32 R132, -RZ, R132.H1_H1 ;  /* 0x30000084ff847230 */ /* 0x000fe40000004100 */
[----:B------:R-:W-:Y:S01]  /*17e0*/  FADD.FTZ R192, -R141, R192 ;  /* 0x000000c08dc07221 */ /* 0x000fe20000010100 */
[----:B------:R-:W-:-:S02]  /*17f0*/  HADD2.F32 R129, -RZ, R134.H0_H0 ;  /* 0x20000086ff817230 */ /* 0x000fc40000004100 */
[----:B------:R-:W-:Y:S01]  /*1800*/  FADD.FTZ R52, R52, R184 ;  /* 0x000000b834347221 */ /* 0x000fe20000010000 */
[-C--:B------:R-:W-:Y:S01]  /*1810*/  FFMA.FTZ R84, R181, R184.reuse, R84 ;  /* 0x000000b8b5547223 */ /* 0x080fe20000010054 */
[----:B------:R-:W-:Y:S01]  /*1820*/  FMUL.FTZ R184, R23, R184 ;  /* 0x000000b817b87220 */ /* 0x000fe20000410000 */
[C---:B------:R-:W-:Y:S01]  /*1830*/  FMUL.FTZ R189, R5.reuse, R128 ;  /* 0x0000008005bd7220 */ /* 0x040fe20000410000 */
[C---:B------:R-:W-:Y:S01]  /*1840*/  FMUL.FTZ R183, R5.reuse, R188 ;  /* 0x000000bc05b77220 */ /* 0x040fe20000410000 */
[----:B------:R-:W-:Y:S02]  /*1850*/  HADD2.F32 R130, -RZ, R130.H1_H1 ;  /* 0x30000082ff827230 */ /* 0x000fe40000004100 */
[----:B------:R-:W-:Y:S01]  /*1860*/  FMUL.FTZ R188, R5, R192 ;  /* 0x000000c005bc7220 */ /* 0x000fe20000410000 */
[----:B------:R-:W-:Y:S02]  /*1870*/  HADD2.F32 R190, -RZ, R133.H0_H0 ;  /* 0x20000085ffbe7230 */ /* 0x000fe40000004100 */
[----:B------:R-:W-:Y:S01]  /*1880*/  FMUL.FTZ R185, R22, R132 ;  /* 0x0000008416b97220 */ /* 0x000fe20000410000 */
[----:B------:R-:W-:Y:S01]  /*1890*/  FADD.FTZ R48, R48, R129 ;  /* 0x0000008130307221 */ /* 0x000fe20000010000 */
[-C--:B------:R-:W-:Y:S01]  /*18a0*/  FFMA.FTZ R80, R189, R129.reuse, R80 ;  /* 0x00000081bd507223 */ /* 0x080fe20000010050 */
[----:B------:R-:W-:Y:S01]  /*18b0*/  FMUL.FTZ R192, R18, R129 ;  /* 0x0000008112c07220 */ /* 0x000fe20000410000 */
[----:B------:R-:W-:Y:S01]  /*18c0*/  FADD.FTZ R128, R187, R184 ;  /* 0x000000b8bb807221 */ /* 0x000fe20000010000 */
[----:B------:R-:W-:Y:S01]  /*18d0*/  FMUL.FTZ R182, R5, R186 ;  /* 0x000000ba05b67220 */ /* 0x000fe20000410000 */
[----:B------:R-:W-:Y:S01]  /*18e0*/  FFMA.FTZ R129, R181, R184, R142 ;  /* 0x000000b8b5817223 */ /* 0x000fe2000001008e */
[----:B------:R-:W-:-:S02]  /*18f0*/  HADD2.F32 R194, -RZ, R131.H0_H0 ;  /* 0x20000083ffc27230 */ /* 0x000fc40000004100 */
[----:B------:R-:W-:Y:S01]  /*1900*/  FADD.FTZ R130, -R141, R130 ;  /* 0x000000828d827221 */ /* 0x000fe20000010100 */
[----:B------:R-:W-:Y:S02]  /*1910*/  HADD2.F32 R198, -RZ, R131.H1_H1 ;  /* 0x30000083ffc67230 */ /* 0x000fe40000004100 */
[----:B------:R-:W-:Y:S01]  /*1920*/  FADD.FTZ R54, R54, R190 ;  /* 0x000000be36367221 */ /* 0x000fe20000010000 */
[----:B------:R-:W-:Y:S02]  /*1930*/  HADD2.F32 R133, -RZ, R133.H1_H1 ;  /* 0x30000085ff857230 */ /* 0x000fe40000004100 */
[-C--:B------:R-:W-:Y:S01]  /*1940*/  FFMA.FTZ R86, R183, R190.reuse, R86 ;  /* 0x000000beb7567223 */ /* 0x080fe20000010056 */
[----:B------:R-:W-:Y:S01]  /*1950*/  FADD.FTZ R131, R128, R185 ;  /* 0x000000b980837221 */ /* 0x000fe20000010000 */
[----:B------:R-:W-:Y:S01]  /*1960*/  FMUL.FTZ R190, R21, R190 ;  /* 0x000000be15be7220 */ /* 0x000fe20000410000 */
[----:B------:R-:W-:Y:S01]  /*1970*/  FFMA.FTZ R128, R182, R185, R129 ;  /* 0x000000b9b6807223 */ /* 0x000fe20000010081 */
[----:B------:R-:W-:Y:S01]  /*1980*/  FADD.FTZ R196, -R141, R194 ;  /* 0x000000c28dc47221 */ /* 0x000fe20000010100 */
[----:B------:R-:W-:Y:S01]  /*1990*/  FMUL.FTZ R194, R5, R130 ;  /* 0x0000008205c27220 */ /* 0x000fe20000410000 */
[----:B------:R-:W-:Y:S01]  /*19a0*/  FMUL.FTZ R191, R20, R133 ;  /* 0x0000008514bf7220 */ /* 0x000fe20000410000 */
[----:B------:R-:W-:Y:S01]  /*19b0*/  FADD.FTZ R130, R131, R190 ;  /* 0x000000be83827221 */ /* 0x000fe20000010000 */
[----:B------:R-:W-:Y:S01]  /*19c0*/  FFMA.FTZ R129, R183, R190, R128 ;  /* 0x000000beb7817223 */ /* 0x000fe20000010080 */
[----:B------:R-:W-:-:S02]  /*19d0*/  HADD2.F32 R134, -RZ, R134.H1_H1 ;  /* 0x30000086ff867230 */ /* 0x000fc40000004100 */
[----:B------:R-:W-:Y:S01]  /*19e0*/  FMUL.FTZ R195, R5, R196 ;  /* 0x000000c405c37220 */ /* 0x000fe20000410000 */
[----:B------:R-:W-:Y:S01]  /*19f0*/  FADD.FTZ R131, R130, R191 ;  /* 0x000000bf82837221 */ /* 0x000fe20000010000 */
[----:B------:R-:W-:Y:S01]  /*1a00*/  FFMA.FTZ R128, R188, R191, R129 ;  /* 0x000000bfbc807223 */ /* 0x000fe20000010081 */
[--C-:B0-----:R-:W-:Y:S02]  /*1a10*/  HADD2.F32 R139, -RZ, R135.reuse.H0_H0 ;  /* 0x20000087ff8b7230 */ /* 0x101fe40000004100 */
[----:B------:R-:W-:Y:S01]  /*1a20*/  FMUL.FTZ R193, R17, R134 ;  /* 0x0000008611c17220 */ /* 0x000fe20000410000 */
[----:B------:R-:W-:Y:S01]  /*1a30*/  FADD.FTZ R130, R131, R192 ;  /* 0x000000c083827221 */ /* 0x000fe20000010000 */
[----:B------:R-:W-:Y:S01]  /*1a40*/  FFMA.FTZ R129, R189, R192, R128 ;  /* 0x000000c0bd817223 */ /* 0x000fe20000010080 */
[----:B------:R-:W-:Y:S02]  /*1a50*/  HADD2.F32 R138, -RZ, R135.H1_H1 ;  /* 0x30000087ff8a7230 */ /* 0x000fe40000004100 */
        /* <DEDUP_REMOVED lines=20> */
.L_x_1572:
[----:B------:R-:W-:Y:S05]  /*1ba0*/  BSYNC B1 ;  /* 0x0000000000017941 */ /* 0x000fea0003800000 */
.L_x_1571:
        /* <DEDUP_REMOVED lines=12> */
[--C-:B--2---:R-:W-:Y:S02]  /*1c70*/  HADD2.F32 R138, -RZ, R128.reuse.H0_H0 ;  /* 0x20000080ff8a7230 */ /* 0x104fe40000004100 */
[--C-:B------:R-:W-:Y:S02]  /*1c80*/  HADD2.F32 R200, -RZ, R129.reuse.H0_H0 ;  /* 0x20000081ffc87230 */ /* 0x100fe40000004100 */
[----:B------:R-:W-:Y:S02]  /*1c90*/  HADD2.F32 R202, -RZ, R129.H1_H1 ;  /* 0x30000081ffca7230 */ /* 0x000fe40000004100 */
[C---:B------:R-:W-:Y:S01]  /*1ca0*/  FADD.FTZ R138, -R141.reuse, R138 ;  /* 0x0000008a8d8a7221 */ /* 0x040fe20000010100 */
[----:B------:R-:W-:Y:S02]  /*1cb0*/  HADD2.F32 R186, -RZ, R128.H1_H1 ;  /* 0x30000080ffba7230 */ /* 0x000fe40000004100 */
[----:B------:R-:W-:Y:S01]  /*1cc0*/  FADD.FTZ R128, -R141, R200 ;  /* 0x000000c88d807221 */ /* 0x000fe20000010100 */
[----:B---3--:R-:W-:-:S02]  /*1cd0*/  HADD2.F32 R129, -RZ, R132.H0_H0 ;  /* 0x20000084ff817230 */ /* 0x008fc40000004100 */
[----:B------:R-:W-:Y:S01]  /*1ce0*/  FADD.FTZ R204, -R141, R202 ;  /* 0x000000ca8dcc7221 */ /* 0x000fe20000010100 */
[----:B------:R-:W-:Y:S02]  /*1cf0*/  HADD2.F32 R132, -RZ, R132.H1_H1 ;  /* 0x30000084ff847230 */ /* 0x000fe40000004100 */
[----:B-----5:R-:W-:Y:S01]  /*1d00*/  FMUL.FTZ R149, R5, R138 ;  /* 0x0000008a05957220 */ /* 0x020fe20000410000 */
[--C-:B------:R-:W-:Y:S02]  /*1d10*/  HADD2.F32 R206, -RZ, R130.reuse.H0_H0 ;  /* 0x20000082ffce7230 */ /* 0x100fe40000004100 */
[----:B------:R-:W-:Y:S01]  /*1d20*/  FMUL.FTZ R202, R14, R129 ;  /* 0x000000810eca7220 */ /* 0x000fe20000410000 */
[----:B------:R-:W-:Y:S02]  /*1d30*/  HADD2.F32 R130, -RZ, R130.H1_H1 ;  /* 0x30000082ff827230 */ /* 0x000fe40000004100 */
[----:B------:R-:W-:Y:S01]  /*1d40*/  FADD.FTZ R186, -R141, R186 ;  /* 0x000000ba8dba7221 */ /* 0x000fe20000010100 */
[----:B------:R-:W-:-:S02]  /*1d50*/  HADD2.F32 R208, -RZ, R131.H0_H0 ;  /* 0x20000083ffd07230 */ /* 0x000fc40000004100 */
[----:B------:R-:W-:Y:S01]  /*1d60*/  FMUL.FTZ R199, R5, R128 ;  /* 0x0000008005c77220 */ /* 0x000fe20000410000 */
[----:B------:R-:W-:Y:S02]  /*1d70*/  HADD2.F32 R214, -RZ, R131.H1_H1 ;  /* 0x30000083ffd67230 */ /* 0x000fe40000004100 */
[----:B------:R-:W-:Y:S01]  /*1d80*/  FADD.FTZ R44, R44, R129 ;  /* 0x000000812c2c7221 */ /* 0x000fe20000010000 */
[--C-:B------:R-:W-:Y:S02]  /*1d90*/  HADD2.F32 R131, -RZ, R133.reuse.H0_H0 ;  /* 0x20000085ff837230 */ /* 0x100fe40000004100 */
[----:B------:R-:W-:Y:S01]  /*1da0*/  FFMA.FTZ R76, R149, R129, R76 ;  /* 0x00000081954c7223 */ /* 0x000fe2000001004c */
[----:B------:R-:W-:Y:S01]  /*1db0*/  FMUL.FTZ R201, R13, R132 ;  /* 0x000000840dc97220 */ /* 0x000fe20000410000 */
[----:B------:R-:W-:Y:S01]  /*1dc0*/  FADD.FTZ R128, R187, R202 ;  /* 0x000000cabb807221 */ /* 0x000fe20000010000 */
[----:B------:R-:W-:Y:S01]  /*1dd0*/  FMUL.FTZ R200, R5, R186 ;  /* 0x000000ba05c87220 */ /* 0x000fe20000410000 */
[----:B------:R-:W-:Y:S01]  /*1de0*/  FFMA.FTZ R129, R149, R202, R142 ;  /* 0x000000ca95817223 */ /* 0x000fe2000001008e */
[C---:B0-----:R-:W-:Y:S01]  /*1df0*/  FADD.FTZ R136, -R141.reuse, R206 ;  /* 0x000000ce8d887221 */ /* 0x041fe20000010100 */
[----:B------:R-:W-:Y:S01]  /*1e00*/  FADD.FTZ R210, -R141, R130 ;  /* 0x000000828dd27221 */ /* 0x000fe20000010100 */
[----:B------:R-:W-:-:S02]  /*1e10*/  HADD2.F32 R130, -RZ, R133.H1_H1 ;  /* 0x30000085ff827230 */ /* 0x000fc40000004100 */
[----:B------:R-:W-:Y:S01]  /*1e20*/  FADD.FTZ R46, R46, R131 ;  /* 0x000000832e2e7221 */ /* 0x000fe20000010000 */
        /* <DEDUP_REMOVED lines=11> */
[----:B------:R-:W-:Y:S01]  /*1ee0*/  FADD.FTZ R212, -R141, R208 ;  /* 0x000000d08dd47221 */ /* 0x000fe20000010100 */
[----:B------:R-:W-:-:S02]  /*1ef0*/  HADD2.F32 R134, -RZ, R134.H1_H1 ;  /* 0x30000086ff867230 */ /* 0x000fc40000004100 */
[C---:B------:R-:W-:Y:S01]  /*1f00*/  FMUL.FTZ R205, R5.reuse, R136 ;  /* 0x0000008805cd7220 */ /* 0x040fe20000410000 */
[----:B------:R-:W-:Y:S01]  /*1f10*/  FMUL.FTZ R208, R10, R133 ;  /* 0x000000850ad07220 */ /* 0x000fe20000410000 */
[----:B------:R-:W-:Y:S01]  /*1f20*/  FADD.FTZ R131, R130, R203 ;  /* 0x000000cb82837221 */ /* 0x000fe20000010000 */
[----:B------:R-:W-:Y:S01]  /*1f30*/  FFMA.FTZ R128, R204, R203, R129 ;  /* 0x000000cbcc807223 */ /* 0x000fe20000010081 */
[--C-:B------:R-:W-:Y:S02]  /*1f40*/  HADD2.F32 R137, -RZ, R135.reuse.H0_H0 ;  /* 0x20000087ff897230 */ /* 0x100fe40000004100 */
[----:B------:R-:W-:Y:S01]  /*1f50*/  FMUL.FTZ R210, R5, R210 ;  /* 0x000000d205d27220 */ /* 0x000fe20000410000 */
[----:B------:R-:W-:Y:S01]  /*1f60*/  FMUL.FTZ R207, R9, R134 ;  /* 0x0000008609cf7220 */ /* 0x000fe20000410000 */
[----:B------:R-:W-:Y:S01]  /*1f70*/  FADD.FTZ R130, R131, R208 ;  /* 0x000000d083827221 */ /* 0x000fe20000010000 */
[----:B------:R-:W-:Y:S01]  /*1f80*/  FFMA.FTZ R129, R205, R208, R128 ;  /* 0x000000d0cd817223 */ /* 0x000fe20000010080 */
[----:B------:R-:W-:-:S02]  /*1f90*/  HADD2.F32 R138, -RZ, R135.H1_H1 ;  /* 0x30000087ff8a7230 */ /* 0x000fc40000004100 */
        /* <DEDUP_REMOVED lines=21> */
.L_x_1566:
[----:B------:R-:W-:Y:S05]  /*20f0*/  BSYNC B0 ;  /* 0x0000000000007941 */ /* 0x000fea0003800000 */
.L_x_1555:
        /* <DEDUP_REMOVED lines=26> */
.L_x_1695:
        /* <DEDUP_REMOVED lines=10> */
[-C--:B------:R-:W-:Y:S02]  /*2340*/  @!P3 LEA R215, R128, R130.reuse, 0x3 ;  /* 0x0000008280d7b211 */ /* 0x080fe400078e18ff */
[----:B------:R-:W-:-:S03]  /*2350*/  LEA R216, R129, R130, 0x3 ;  /* 0x0000008281d87211 */ /* 0x000fc600078e18ff */
        /* <DEDUP_REMOVED lines=41> */
[----:B------:R-:W-:Y:S01]  /*25f0*/  HADD2.F32 R128, -RZ, R104.H0_H0 ;  /* 0x20000068ff807230 */ /* 0x000fe20000004100 */
[----:B------:R-:W-:Y:S06]  /*2600*/  BRA `(.L_x_1578) ;  /* 0x0000000000207947 */ /* 0x000fec0003800000 */
.L_x_1577:
[----:B------:R-:W-:Y:S01]  /*2610*/  UISETP.NE.U32.AND UP0, UPT, UR14, URZ, UPT ;  /* 0x0000003f0e00728c */ /* 0x000fe2000bf05070 */
[----:B------:R-:W-:-:S03]  /*2620*/  FFMA.FTZ R129, R3, R135, R132 ;  /* 0x0000008703817223 */ /* 0x000fc60000010084 */
[----:B------:R-:W-:Y:S01]  /*2630*/  UISETP.NE.AND.EX UP0, UPT, UR15, URZ, UPT, UP0 ;  /* 0x0000003f0f00728c */ /* 0x000fe2000bf05300 */
[----:B------:R-:W-:-:S04]  /*2640*/  FADD.FTZ R128, R152, -R129 ;  /* 0x8000008198807221 */ /* 0x000fc80000010000 */
[----:B------:R-:W-:Y:S01]  /*2650*/  FMUL.FTZ R128, R5, R128 ;  /* 0x0000008005807220 */ /* 0x000fe20000410000 */
[----:B------:R-:W-:-:S13]  /*2660*/  PLOP3.LUT P4, PT, PT, PT, UP0, 0x80, 0x0 ;  /* 0x000000000000781c */ /* 0x000fda0003f8f008 */
[----:B------:R-:W-:-:S05]  /*2670*/  @P4 HADD2.F32 R129, -RZ, R104.H0_H0 ;  /* 0x20000068ff814230 */ /* 0x000fca0000004100 */
[----:B------:R-:W-:-:S07]  /*2680*/  @P4 FADD.FTZ R128, R128, R129 ;  /* 0x0000008180804221 */ /* 0x000fce0000010000 */
.L_x_1578:
[----:B------:R-:W-:Y:S05]  /*2690*/  BSYNC B1 ;  /* 0x0000000000017941 */ /* 0x000fea0003800000 */
.L_x_1576:
[----:B------:R-:W0:Y:S01]  /*26a0*/  @P3 LDC R129, c[0x0][0x29c] ;  /* 0x0000a700ff813b82 */ /* 0x000e220000000800 */
[----:B------:R-:W-:Y:S01]  /*26b0*/  ISETP.NE.U32.AND P5, PT, RZ, UR10, PT ;  /* 0x0000000aff007c0c */ /* 0x000fe2000bfa5070 */
[----:B------:R-:W-:Y:S03]  /*26c0*/  BSSY B1, `(.L_x_1579) ;  /* 0x0000011000017945 */ /* 0x000fe60003800000 */
[----:B------:R-:W-:Y:S01]  /*26d0*/  ISETP.NE.AND.EX P5, PT, RZ, UR11, PT, P5 ;  /* 0x0000000bff007c0c */ /* 0x000fe2000bfa5350 */
[----:B0-----:R-:W-:-:S12]  /*26e0*/  @P3 FMUL.FTZ R129, R128, R129 ;  /* 0x0000008180813220 */ /* 0x001fd80000410000 */
[----:B------:R-:W-:Y:S02]  /*26f0*/  @P5 F2FP.F16.F32.PACK_AB R128, RZ, R128 ;  /* 0x00000080ff80523e */ /* 0x000fe400000000ff */
[----:B------:R-:W-:Y:S02]  /*2700*/  @P3 F2FP.F16.F32.PACK_AB R129, RZ, R129 ;  /* 0x00000081ff81323e */ /* 0x000fe400000000ff */
[----:B------:R-:W-:Y:S02]  /*2710*/  @P5 PRMT R120, R128, 0x7610, R120 ;  /* 0x0000761080785816 */ /* 0x000fe40000000078 */
[----:B------:R-:W-:Y:S01]  /*2720*/  @P3 PRMT R124, R129, 0x7610, R124 ;  /* 0x00007610817c3816 */ /* 0x000fe2000000007c */
[----:B------:R-:W-:Y:S06]  /*2730*/  @P2 BRA `(.L_x_1580) ;  /* 0x0000000000102947 */ /* 0x000fec0003800000 */
[----:B------:R-:W-:Y:S01]  /*2740*/  HFMA2.MMA R128, -RZ, RZ, 0, 0 ;  /* 0x00000000ff807435 */ /* 0x000fe200000001ff */
[----:B------:R-:W-:Y:S10]  /*2750*/  @!P4 BRA `(.L_x_1581) ;  /* 0x00000000001cc947 */ /* 0x000ff40003800000 */
[----:B------:R-:W-:Y:S01]  /*2760*/  HADD2.F32 R128, -RZ, R104.H1_H1 ;  /* 0x30000068ff807230 */ /* 0x000fe20000004100 */
[----:B------:R-:W-:Y:S06]  /*2770*/  BRA `(.L_x_1581) ;  /* 0x0000000000147947 */ /* 0x000fec0003800000 */
.L_x_1580:
[----:B------:R-:W-:Y:S01]  /*2780*/  FFMA.FTZ R128, R150, R135, R132 ;  /* 0x0000008796807223 */ /* 0x000fe20000010084 */
[----:B------:R-:W-:-:S03]  /*2790*/  @P4 HADD2.F32 R129, -RZ, R104.H1_H1 ;  /* 0x30000068ff814230 */ /* 0x000fc60000004100 */
[----:B------:R-:W-:-:S04]  /*27a0*/  FADD.FTZ R128, R153, -R128 ;  /* 0x8000008099807221 */ /* 0x000fc80000010000 */
[----:B------:R-:W-:-:S04]  /*27b0*/  FMUL.FTZ R128, R5, R128 ;  /* 0x0000008005807220 */ /* 0x000fc80000410000 */
[----:B------:R-:W-:-:S07]  /*27c0*/  @P4 FADD.FTZ R128, R128, R129 ;  /* 0x0000008180804221 */ /* 0x000fce0000010000 */
.L_x_1581:
[----:B------:R-:W-:Y:S05]  /*27d0*/  BSYNC B1 ;  /* 0x0000000000017941 */ /* 0x000fea0003800000 */
.L_x_1579:
[----:B------:R-:W0:Y:S01]  /*27e0*/  @P3 LDC R129, c[0x0][0x29c] ;  /* 0x0000a700ff813b82 */ /* 0x000e220000000800 */
[----:B------:R-:W-:Y:S01]  /*27f0*/  BSSY B1, `(.L_x_1582) ;  /* 0x0000010000017945 */ /* 0x000fe20003800000 */
[----:B0-----:R-:W-:Y:S01]  /*2800*/  @P3 FMUL.FTZ R129, R128, R129 ;  /* 0x0000008180813220 */ /* 0x001fe20000410000 */
[----:B------:R-:W-:-:S04]  /*2810*/  @P5 F2FP.F16.F32.PACK_AB R128, RZ, R128 ;  /* 0x00000080ff80523e */ /* 0x000fc800000000ff */
[----:B------:R-:W-:Y:S02]  /*2820*/  @P3 F2FP.F16.F32.PACK_AB R129, RZ, R129 ;  /* 0x00000081ff81323e */ /* 0x000fe400000000ff */
[----:B------:R-:W-:Y:S02]  /*2830*/  @P5 PRMT R120, R120, 0x5410, R128 ;  /* 0x0000541078785816 */ /* 0x000fe40000000080 */
[----:B------:R-:W-:Y:S01]  /*2840*/  @P3 PRMT R124, R124, 0x5410, R129 ;  /* 0x000054107c7c3816 */ /* 0x000fe20000000081 */
[----:B------:R-:W-:Y:S06]  /*2850*/  @P2 BRA `(.L_x_1583) ;  /* 0x0000000000102947 */ /* 0x000fec0003800000 */
[----:B------:R-:W-:Y:S01]  /*2860*/  MOV R128, RZ ;  /* 0x000000ff00807202 */ /* 0x000fe20000000f00 */
[----:B------:R-:W-:Y:S06]  /*2870*/  @!P4 BRA `(.L_x_1584) ;  /* 0x00000000001cc947 */ /* 0x000fec0003800000 */
[----:B------:R-:W-:Y:S01]  /*2880*/  HADD2.F32 R128, -RZ, R105.H0_H0 ;  /* 0x20000069ff807230 */ /* 0x000fe20000004100 */
[----:B------:R-:W-:Y:S06]  /*2890*/  BRA `(.L_x_1584) ;  /* 0x0000000000147947 */ /* 0x000fec0003800000 */
.L_x_1583:
[----:B------:R-:W-:-:S04]  /*28a0*/  FFMA.FTZ R129, R151, R135, R132 ;  /* 0x0000008797817223 */ /* 0x000fc80000010084 */
[----:B------:R-:W-:Y:S01]  /*28b0*/  FADD.FTZ R128, R156, -R129 ;  /* 0x800000819c807221 */ /* 0x000fe20000010000 */
[----:B------:R-:W-:-:S03]  /*28c0*/  @P4 HADD2.F32 R129, -RZ, R105.H0_H0 ;  /* 0x20000069ff814230 */ /* 0x000fc60000004100 */
[----:B------:R-:W-:-:S04]  /*28d0*/  FMUL.FTZ R128, R5, R128 ;  /* 0x0000008005807220 */ /* 0x000fc80000410000 */
[----:B------:R-:W-:-:S07]  /*28e0*/  @P4 FADD.FTZ R128, R128, R129 ;  /* 0x0000008180804221 */ /* 0x000fce0000010000 */
.L_x_1584:
[----:B------:R-:W-:Y:S05]  /*28f0*/  BSYNC B1 ;  /* 0x0000000000017941 */ /* 0x000fea0003800000 */
.L_x_1582:
        /* <DEDUP_REMOVED lines=12> */
.L_x_1586:
[----:B------:R-:W-:Y:S01]  /*29c0*/  FFMA.FTZ R128, R154, R135, R132 ;  /* 0x000000879a807223 */ /* 0x000fe20000010084 */
[----:B------:R-:W-:-:S03]  /*29d0*/  @P4 HADD2.F32 R129, -RZ, R105.H1_H1 ;  /* 0x30000069ff814230 */ /* 0x000fc60000004100 */
[----:B------:R-:W-:-:S04]  /*29e0*/  FADD.FTZ R128, R157, -R128 ;  /* 0x800000809d807221 */ /* 0x000fc80000010000 */
[----:B------:R-:W-:-:S04]  /*29f0*/  FMUL.FTZ R128, R5, R128 ;  /* 0x0000008005807220 */ /* 0x000fc80000410000 */
[----:B------:R-:W-:-:S07]  /*2a00*/  @P4 FADD.FTZ R128, R128, R129 ;  /* 0x0000008180804221 */ /* 0x000fce0000010000 */
.L_x_1587:
[----:B------:R-:W-:Y:S05]  /*2a10*/  BSYNC B1 ;  /* 0x0000000000017941 */ /* 0x000fea0003800000 */
.L_x_1585:
        /* <DEDUP_REMOVED lines=12> */
.L_x_1589:
[----:B------:R-:W-:-:S04]  /*2ae0*/  FFMA.FTZ R129, R155, R135, R132 ;  /* 0x000000879b817223 */ /* 0x000fc80000010084 */
[----:B------:R-:W-:Y:S01]  /*2af0*/  FADD.FTZ R128, R158, -R129 ;  /* 0x800000819e807221 */ /* 0x000fe20000010000 */
[----:B------:R-:W-:-:S03]  /*2b00*/  @P4 HADD2.F32 R129, -RZ, R106.H0_H0 ;  /* 0x2000006aff814230 */ /* 0x000fc60000004100 */
[----:B------:R-:W-:-:S04]  /*2b10*/  FMUL.FTZ R128, R5, R128 ;  /* 0x0000008005807220 */ /* 0x000fc80000410000 */
[----:B------:R-:W-:-:S07]  /*2b20*/  @P4 FADD.FTZ R128, R128, R129 ;  /* 0x0000008180804221 */ /* 0x000fce0000010000 */
.L_x_1590:
[----:B------:R-:W-:Y:S05]  /*2b30*/  BSYNC B1 ;  /* 0x0000000000017941 */ /* 0x000fea0003800000 */
.L_x_1588:
        /* <DEDUP_REMOVED lines=12> */
.L_x_1592:
[----:B------:R-:W-:Y:S01]  /*2c00*/  FFMA.FTZ R128, R160, R135, R132 ;  /* 0x00000087a0807223 */ /* 0x000fe20000010084 */
[----:B------:R-:W-:-:S03]  /*2c10*/  @P4 HADD2.F32 R129, -RZ, R106.H1_H1 ;  /* 0x3000006aff814230 */ /* 0x000fc60000004100 */
[----:B------:R-:W-:-:S04]  /*2c20*/  FADD.FTZ R128, R159, -R128 ;  /* 0x800000809f807221 */ /* 0x000fc80000010000 */
[----:B------:R-:W-:-:S04]  /*2c30*/  FMUL.FTZ R128, R5, R128 ;  /* 0x0000008005807220 */ /* 0x000fc80000410000 */
[----:B------:R-:W-:-:S07]  /*2c40*/  @P4 FADD.FTZ R128, R128, R129 ;  /* 0x0000008180804221 */ /* 0x000fce0000010000 */
.L_x_1593:
[----:B------:R-:W-:Y:S05]  /*2c50*/  BSYNC B1 ;  /* 0x0000000000017941 */ /* 0x000fea0003800000 */
.L_x_1591:
        /* <DEDUP_REMOVED lines=12> */
.L_x_1595:
[----:B------:R-:W-:-:S04]  /*2d20*/  FFMA.FTZ R129, R161, R135, R132 ;  /* 0x00000087a1817223 */ /* 0x000fc80000010084 */
[----:B------:R-:W-:Y:S01]  /*2d30*/  FADD.FTZ R128, R162, -R129 ;  /* 0x80000081a2807221 */ /* 0x000fe20000010000 */
[----:B------:R-:W-:-:S03]  /*2d40*/  @P4 HADD2.F32 R129, -RZ, R107.H0_H0 ;  /* 0x2000006bff814230 */ /* 0x000fc60000004100 */
[----:B------:R-:W-:-:S04]  /*2d50*/  FMUL.FTZ R128, R5, R128 ;  /* 0x0000008005807220 */ /* 0x000fc80000410000 */
[----:B------:R-:W-:-:S07]  /*2d60*/  @P4 FADD.FTZ R128, R128, R129 ;  /* 0x0000008180804221 */ /* 0x000fce0000010000 */
.L_x_1596:
[----:B------:R-:W-:Y:S05]  /*2d70*/  BSYNC B1 ;  /* 0x0000000000017941 */ /* 0x000fea0003800000 */
.L_x_1594:
        /* <DEDUP_REMOVED lines=12> */
.L_x_1598:
[----:B------:R-:W-:Y:S01]  /*2e40*/  FFMA.FTZ R128, R164, R135, R132 ;  /* 0x00000087a4807223 */ /* 0x000fe20000010084 */
[----:B------:R-:W-:-:S03]  /*2e50*/  @P4 HADD2.F32 R129, -RZ, R107.H1_H1 ;  /* 0x3000006bff814230 */ /* 0x000fc60000004100 */
[----:B------:R-:W-:-:S04]  /*2e60*/  FADD.FTZ R128, R163, -R128 ;  /* 0x80000080a3807221 */ /* 0x000fc80000010000 */
[----:B------:R-:W-:-:S04]  /*2e70*/  FMUL.FTZ R134, R5, R128 ;  /* 0x0000008005867220 */ /* 0x000fc80000410000 */
[----:B------:R-:W-:-:S07]  /*2e80*/  @P4 FADD.FTZ R134, R134, R129 ;  /* 0x0000008186864221 */ /* 0x000fce0000010000 */
.L_x_1599:
[----:B------:R-:W-:Y:S05]  /*2e90*/  BSYNC B1 ;  /* 0x0000000000017941 */ /* 0x000fea0003800000 */
.L_x_1597:
[----:B------:R-:W0:Y:S01]  /*2ea0*/  @P5 LDC.64 R128, c[0x0][0x308] ;  /* 0x0000c200ff805b82 */ /* 0x000e220000000a00 */
[----:B------:R-:W-:-:S04]  /*2eb0*/  @P5 F2FP.F16.F32.PACK_AB R136, RZ, R134 ;  /* 0x00000086ff88523e */ /* 0x000fc800000000ff */
[----:B------:R-:W-:-:S03]  /*2ec0*/  @P5 PRMT R123, R123, 0x5410, R136 ;  /* 0x000054107b7b5816 */ /* 0x000fc60000000088 */
[----:B------:R-:W1:Y:S01]  /*2ed0*/  @P3 LDC R137, c[0x0][0x29c] ;  /* 0x0000a700ff893b82 */ /* 0x000e620000000800 */
[C---:B0-----:R-:W-:Y:S01]  /*2ee0*/  @P5 IMAD.WIDE.U32 R130, R147.reuse, 0x10, R128 ;  /* 0x0000001093825825 */ /* 0x041fe200078e0080 */
[----:B------:R-:W-:-:S06]  /*2ef0*/  IADD3 R147, R147, 0x100, RZ ;  /* 0x0000010093937810 */ /* 0x000fcc0007ffe0ff */
[----:B------:R-:W0:Y:S01]  /*2f00*/  @P3 LDC.64 R128, c[0x0][0x2f8] ;  /* 0x0000be00ff803b82 */ /* 0x000e220000000a00 */
[----:B------:R2:W-:Y:S01]  /*2f10*/  @P5 STG.E.128 desc[UR4][R130.64], R120 ;  /* 0x0000007882005986 */ /* 0x0005e2000c101d04 */
[----:B-1----:R-:W-:-:S05]  /*2f20*/  @P3 FMUL.FTZ R134, R134, R137 ;  /* 0x0000008986863220 */ /* 0x002fca0000410000 */
[----:B------:R-:W-:-:S04]  /*2f30*/  @P3 F2FP.F16.F32.PACK_AB R134, RZ, R134 ;  /* 0x00000086ff86323e */ /* 0x000fc800000000ff */
[----:B------:R-:W-:Y:S01]  /*2f40*/  @P3 PRMT R127, R127, 0x5410, R134 ;  /* 0x000054107f7f3816 */ /* 0x000fe20000000086 */
[C---:B0-----:R-:W-:Y:S01]  /*2f50*/  @P3 IMAD.WIDE.U32 R128, R133.reuse, 0x10, R128 ;  /* 0x0000001085803825 */ /* 0x041fe200078e0080 */
[----:B------:R-:W-:-:S04]  /*2f60*/  IADD3 R133, R133, 0x100, RZ ;  /* 0x0000010085857810 */ /* 0x000fc80007ffe0ff */
[----:B------:R2:W-:Y:S03]  /*2f70*/  @P3 STG.E.128 desc[UR4][R128.64], R124 ;  /* 0x0000007c80003986 */ /* 0x0005e6000c101d04 */
.L_x_1575:
[----:B------:R-:W-:Y:S05]  /*2f80*/  BSYNC B0 ;  /* 0x0000000000007941 */ /* 0x000fea0003800000 */
.L_x_1574:
        /* <DEDUP_REMOVED lines=9> */
[----:B------:R-:W-:Y:S01]  /*3020*/  HADD2.F32 R128, -RZ, R108.H0_H0 ;  /* 0x2000006cff807230 */ /* 0x000fe20000004100 */
[----:B------:R-:W-:Y:S06]  /*3030*/  BRA `(.L_x_1604) ;  /* 0x0000000000207947 */ /* 0x000fec0003800000 */
.L_x_1603:
[----:B------:R-:W-:Y:S01]  /*3040*/  UISETP.NE.U32.AND UP0, UPT, UR14, URZ, UPT ;  /* 0x0000003f0e00728c */ /* 0x000fe2000bf05070 */
[----:B--2---:R-:W-:-:S03]  /*3050*/  FFMA.FTZ R129, R165, R135, R132 ;  /* 0x00000087a5817223 */ /* 0x004fc60000010084 */
[----:B------:R-:W-:Y:S01]  /*3060*/  UISETP.NE.AND.EX UP0, UPT, UR15, URZ, UPT, UP0 ;  /* 0x0000003f0f00728c */ /* 0x000fe2000bf05300 */
[----:B------:R-:W-:-:S04]  /*3070*/  FADD.FTZ R128, R168, -R129 ;  /* 0x80000081a8807221 */ /* 0x000fc80000010000 */
[----:B------:R-:W-:Y:S01]  /*3080*/  FMUL.FTZ R128, R5, R128 ;  /* 0x0000008005807220 */ /* 0x000fe20000410000 */
[----:B------:R-:W-:-:S13]  /*3090*/  PLOP3.LUT P4, PT, PT, PT, UP0, 0x80, 0x0 ;  /* 0x000000000000781c */ /* 0x000fda0003f8f008 */
[----:B------:R-:W-:-:S05]  /*30a0*/  @P4 HADD2.F32 R129, -RZ, R108.H0_H0 ;  /* 0x2000006cff814230 */ /* 0x000fca0000004100 */
[----:B------:R-:W-:-:S07]  /*30b0*/  @P4 FADD.FTZ R128, R128, R129 ;  /* 0x0000008180804221 */ /* 0x000fce0000010000 */
.L_x_1604:
[----:B------:R-:W-:Y:S05]  /*30c0*/  BSYNC B1 ;  /* 0x0000000000017941 */ /* 0x000fea0003800000 */
.L_x_1602:
        /* <DEDUP_REMOVED lines=14> */
.L_x_1606:
[----:B------:R-:W-:Y:S01]  /*31b0*/  FFMA.FTZ R128, R166, R135, R132 ;  /* 0x00000087a6807223 */ /* 0x000fe20000010084 */
[----:B------:R-:W-:-:S03]  /*31c0*/  @P4 HADD2.F32 R129, -RZ, R108.H1_H1 ;  /* 0x3000006cff814230 */ /* 0x000fc60000004100 */
[----:B------:R-:W-:-:S04]  /*31d0*/  FADD.FTZ R128, R169, -R128 ;  /* 0x80000080a9807221 */ /* 0x000fc80000010000 */
[----:B------:R-:W-:-:S04]  /*31e0*/  FMUL.FTZ R128, R5, R128 ;  /* 0x0000008005807220 */ /* 0x000fc80000410000 */
[----:B------:R-:W-:-:S07]  /*31f0*/  @P4 FADD.FTZ R128, R128, R129 ;  /* 0x0000008180804221 */ /* 0x000fce0000010000 */
.L_x_1607:
[----:B------:R-:W-:Y:S05]  /*3200*/  BSYNC B1 ;  /* 0x0000000000017941 */ /* 0x000fea0003800000 */
.L_x_1605:
        /* <DEDUP_REMOVED lines=12> */
.L_x_1609:
[----:B------:R-:W-:-:S04]  /*32d0*/  FFMA.FTZ R129, R167, R135, R132 ;  /* 0x00000087a7817223 */ /* 0x000fc80000010084 */
[----:B------:R-:W-:Y:S01]  /*32e0*/  FADD.FTZ R128, R172, -R129 ;  /* 0x80000081ac807221 */ /* 0x000fe20000010000 */
[----:B------:R-:W-:-:S03]  /*32f0*/  @P4 HADD2.F32 R129, -RZ, R109.H0_H0 ;  /* 0x2000006dff814230 */ /* 0x000fc60000004100 */
[----:B------:R-:W-:-:S04]  /*3300*/  FMUL.FTZ R128, R5, R128 ;  /* 0x0000008005807220 */ /* 0x000fc80000410000 */
[----:B------:R-:W-:-:S07]  /*3310*/  @P4 FADD.FTZ R128, R128, R129 ;  /* 0x0000008180804221 */ /* 0x000fce0000010000 */
.L_x_1610:
[----:B------:R-:W-:Y:S05]  /*3320*/  BSYNC B1 ;  /* 0x0000000000017941 */ /* 0x000fea0003800000 */
.L_x_1608:
        /* <DEDUP_REMOVED lines=12> */
.L_x_1612:
[----:B------:R-:W-:Y:S01]  /*33f0*/  FFMA.FTZ R128, R170, R135, R132 ;  /* 0x00000087aa807223 */ /* 0x000fe20000010084 */
[----:B------:R-:W-:-:S03]  /*3400*/  @P4 HADD2.F32 R129, -RZ, R109.H1_H1 ;  /* 0x3000006dff814230 */ /* 0x000fc60000004100 */
[----:B------:R-:W-:-:S04]  /*3410*/  FADD.FTZ R128, R173, -R128 ;  /* 0x80000080ad807221 */ /* 0x000fc80000010000 */
[----:B------:R-:W-:-:S04]  /*3420*/  FMUL.FTZ R128, R5, R128 ;  /* 0x0000008005807220 */ /* 0x000fc80000410000 */
[----:B------:R-:W-:-:S07]  /*3430*/  @P4 FADD.FTZ R128, R128, R129 ;  /* 0x0000008180804221 */ /* 0x000fce0000010000 */
.L_x_1613:
[----:B------:R-:W-:Y:S05]  /*3440*/  BSYNC B1 ;  /* 0x0000000000017941 */ /* 0x000fea0003800000 */
.L_x_1611:
        /* <DEDUP_REMOVED lines=12> */
.L_x_1615:
[----:B------:R-:W-:-:S04]  /*3510*/  FFMA.FTZ R129, R171, R135, R132 ;  /* 0x00000087ab817223 */ /* 0x000fc80000010084 */
[----:B------:R-:W-:Y:S01]  /*3520*/  FADD.FTZ R128, R174, -R129 ;  /* 0x80000081ae807221 */ /* 0x000fe20000010000 */
[----:B------:R-:W-:-:S03]  /*3530*/  @P4 HADD2.F32 R129, -RZ, R110.H0_H0 ;  /* 0x2000006eff814230 */ /* 0x000fc60000004100 */
[----:B------:R-:W-:-:S04]  /*3540*/  FMUL.FTZ R128, R5, R128 ;  /* 0x0000008005807220 */ /* 0x000fc80000410000 */
[----:B------:R-:W-:-:S07]  /*3550*/  @P4 FADD.FTZ R128, R128, R129 ;  /* 0x0000008180804221 */ /* 0x000fce0000010000 */
.L_x_1616:
[----:B------:R-:W-:Y:S05]  /*3560*/  BSYNC B1 ;  /* 0x0000000000017941 */ /* 0x000fea0003800000 */
.L_x_1614:
        /* <DEDUP_REMOVED lines=12> */
.L_x_1618:
[----:B------:R-:W-:Y:S01]  /*3630*/  FFMA.FTZ R128, R176, R135, R132 ;  /* 0x00000087b0807223 */ /* 0x000fe20000010084 */
[----:B------:R-:W-:-:S03]  /*3640*/  @P4 HADD2.F32 R129, -RZ, R110.H1_H1 ;  /* 0x3000006eff814230 */ /* 0x000fc60000004100 */
[----:B------:R-:W-:-:S04]  /*3650*/  FADD.FTZ R128, R175, -R128 ;  /* 0x80000080af807221 */ /* 0x000fc80000010000 */
[----:B------:R-:W-:-:S04]  /*3660*/  FMUL.FTZ R128, R5, R128 ;  /* 0x0000008005807220 */ /* 0x000fc80000410000 */
[----:B------:R-:W-:-:S07]  /*3670*/  @P4 FADD.FTZ R128, R128, R129 ;  /* 0x0000008180804221 */ /* 0x000fce0000010000 */
.L_x_1619:
[----:B------:R-:W-:Y:S05]  /*3680*/  BSYNC B1 ;  /* 0x0000000000017941 */ /* 0x000fea0003800000 */
.L_x_1617:
        /* <DEDUP_REMOVED lines=12> */
.L_x_1621:
[----:B------:R-:W-:-:S04]  /*3750*/  FFMA.FTZ R129, R177, R135, R132 ;  /* 0x00000087b1817223 */ /* 0x000fc80000010084 */
[----:B------:R-:W-:Y:S01]  /*3760*/  FADD.FTZ R128, R178, -R129 ;  /* 0x80000081b2807221 */ /* 0x000fe20000010000 */
[----:B------:R-:W-:-:S03]  /*3770*/  @P4 HADD2.F32 R129, -RZ, R111.H0_H0 ;  /* 0x2000006fff814230 */ /* 0x000fc60000004100 */
[----:B------:R-:W-:-:S04]  /*3780*/  FMUL.FTZ R128, R5, R128 ;  /* 0x0000008005807220 */ /* 0x000fc80000410000 */
[----:B------:R-:W-:-:S07]  /*3790*/  @P4 FADD.FTZ R128, R128, R129 ;  /* 0x0000008180804221 */ /* 0x000fce0000010000 */
.L_x_1622:
[----:B------:R-:W-:Y:S05]  /*37a0*/  BSYNC B1 ;  /* 0x0000000000017941 */ /* 0x000fea0003800000 */
.L_x_1620:
        /* <DEDUP_REMOVED lines=12> */
.L_x_1624:
[----:B------:R-:W-:Y:S01]  /*3870*/  FFMA.FTZ R128, R180, R135, R132 ;  /* 0x00000087b4807223 */ /* 0x000fe20000010084 */
[----:B------:R-:W-:-:S03]  /*3880*/  @P4 HADD2.F32 R129, -RZ, R111.H1_H1 ;  /* 0x3000006fff814230 */ /* 0x000fc60000004100 */
[----:B------:R-:W-:-:S04]  /*3890*/  FADD.FTZ R128, R179, -R128 ;  /* 0x80000080b3807221 */ /* 0x000fc80000010000 */
[----:B------:R-:W-:-:S04]  /*38a0*/  FMUL.FTZ R134, R5, R128 ;  /* 0x0000008005867220 */ /* 0x000fc80000410000 */
[----:B------:R-:W-:-:S07]  /*38b0*/  @P4 FADD.FTZ R134, R134, R129 ;  /* 0x0000008186864221 */ /* 0x000fce0000010000 */
.L_x_1625:
[----:B------:R-:W-:Y:S05]  /*38c0*/  BSYNC B1 ;  /* 0x0000000000017941 */ /* 0x000fea0003800000 */
.L_x_1623:
        /* <DEDUP_REMOVED lines=14> */
.L_x_1601:
[----:B------:R-:W-:Y:S05]  /*39b0*/  BSYNC B0 ;  /* 0x0000000000007941 */ /* 0x000fea0003800000 */
.L_x_1600:
        /* <DEDUP_REMOVED lines=9> */
[----:B------:R-:W-:Y:S01]  /*3a50*/  HADD2.F32 R128, -RZ, R112.H0_H0 ;  /* 0x20000070ff807230 */ /* 0x000fe20000004100 */
[----:B------:R-:W-:Y:S06]  /*3a60*/  BRA `(.L_x_1630) ;  /* 0x0000000000207947 */ /* 0x000fec0003800000 */
.L_x_1629:
[----:B------:R-:W-:Y:S01]  /*3a70*/  UISETP.NE.U32.AND UP0, UPT, UR14, URZ, UPT ;  /* 0x0000003f0e00728c */ /* 0x000fe2000bf05070 */
[----:B--23--:R-:W-:-:S03]  /*3a80*/  FFMA.FTZ R129, R181, R135, R132 ;  /* 0x00000087b5817223 */ /* 0x00cfc60000010084 */
[----:B------:R-:W-:Y:S01]  /*3a90*/  UISETP.NE.AND.EX UP0, UPT, UR15, URZ, UPT, UP0 ;  /* 0x0000003f0f00728c */ /* 0x000fe2000bf05300 */
[----:B------:R-:W-:-:S04]  /*3aa0*/  FADD.FTZ R128, R184, -R129 ;  /* 0x80000081b8807221 */ /* 0x000fc80000010000 */
[----:B------:R-:W-:Y:S01]  /*3ab0*/  FMUL.FTZ R128, R5, R128 ;  /* 0x0000008005807220 */ /* 0x000fe20000410000 */
[----:B------:R-:W-:-:S13]  /*3ac0*/  PLOP3.LUT P4, PT, PT, PT, UP0, 0x80, 0x0 ;  /* 0x000000000000781c */ /* 0x000fda0003f8f008 */
[----:B------:R-:W-:-:S05]  /*3ad0*/  @P4 HADD2.F32 R129, -RZ, R112.H0_H0 ;  /* 0x20000070ff814230 */ /* 0x000fca0000004100 */
[----:B------:R-:W-:-:S07]  /*3ae0*/  @P4 FADD.FTZ R128, R128, R129 ;  /* 0x0000008180804221 */ /* 0x000fce0000010000 */
.L_x_1630:
[----:B------:R-:W-:Y:S05]  /*3af0*/  BSYNC B1 ;  /* 0x0000000000017941 */ /* 0x000fea0003800000 */
.L_x_1628:
        /* <DEDUP_REMOVED lines=14> */
.L_x_1632:
[----:B------:R-:W-:Y:S01]  /*3be0*/  FFMA.FTZ R128, R182, R135, R132 ;  /* 0x00000087b6807223 */ /* 0x000fe20000010084 */
[----:B------:R-:W-:-:S03]  /*3bf0*/  @P4 HADD2.F32 R129, -RZ, R112.H1_H1 ;  /* 0x30000070ff814230 */ /* 0x000fc60000004100 */
[----:B------:R-:W-:-:S04]  /*3c00*/  FADD.FTZ R128, R185, -R128 ;  /* 0x80000080b9807221 */ /* 0x000fc80000010000 */
[----:B------:R-:W-:-:S04]  /*3c10*/  FMUL.FTZ R128, R5, R128 ;  /* 0x0000008005807220 */ /* 0x000fc80000410000 */
[----:B------:R-:W-:-:S07]  /*3c20*/  @P4 FADD.FTZ R128, R128, R129 ;  /* 0x0000008180804221 */ /* 0x000fce0000010000 */
.L_x_1633:
[----:B------:R-:W-:Y:S05]  /*3c30*/  BSYNC B1 ;  /* 0x0000000000017941 */ /* 0x000fea0003800000 */
.L_x_1631:
        /* <DEDUP_REMOVED lines=12> */
.L_x_1635:
[----:B------:R-:W-:-:S04]  /*3d00*/  FFMA.FTZ R129, R183, R135, R132 ;  /* 0x00000087b7817223 */ /* 0x000fc80000010084 */
[----:B------:R-:W-:Y:S01]  /*3d10*/  FADD.FTZ R128, R190, -R129 ;  /* 0x80000081be807221 */ /* 0x000fe20000010000 */
[----:B------:R-:W-:-:S03]  /*3d20*/  @P4 HADD2.F32 R129, -RZ, R113.H0_H0 ;  /* 0x20000071ff814230 */ /* 0x000fc60000004100 */
[----:B------:R-:W-:-:S04]  /*3d30*/  FMUL.FTZ R128, R5, R128 ;  /* 0x0000008005807220 */ /* 0x000fc80000410000 */
[----:B------:R-:W-:-:S07]  /*3d40*/  @P4 FADD.FTZ R128, R128, R129 ;  /* 0x0000008180804221 */ /* 0x000fce0000010000 */
.L_x_1636:
[----:B------:R-:W-:Y:S05]  /*3d50*/  BSYNC B1 ;  /* 0x0000000000017941 */ /* 0x000fea0003800000 */
.L_x_1634:
        /* <DEDUP_REMOVED lines=12> */
.L_x_1638:
[----:B------:R-:W-:Y:S01]  /*3e20*/  FFMA.FTZ R128, R188, R135, R132 ;  /* 0x00000087bc807223 */ /* 0x000fe20000010084 */
[----:B------:R-:W-:-:S03]  /*3e30*/  @P4 HADD2.F32 R129, -RZ, R113.H1_H1 ;  /* 0x30000071ff814230 */ /* 0x000fc60000004100 */
[----:B------:R-:W-:-:S04]  /*3e40*/  FADD.FTZ R128, R191, -R128 ;  /* 0x80000080bf807221 */ /* 0x000fc80000010000 */
[----:B------:R-:W-:-:S04]  /*3e50*/  FMUL.FTZ R128, R5, R128 ;  /* 0x0000008005807220 */ /* 0x000fc80000410000 */
[----:B------:R-:W-:-:S07]  /*3e60*/  @P4 FADD.FTZ R128, R128, R129 ;  /* 0x0000008180804221 */ /* 0x000fce0000010000 */
.L_x_1639:
[----:B------:R-:W-:Y:S05]  /*3e70*/  BSYNC B1 ;  /* 0x0000000000017941 */ /* 0x000fea0003800000 */
.L_x_1637:
        /* <DEDUP_REMOVED lines=12> */
.L_x_1641:
[----:B------:R-:W-:-:S04]  /*3f40*/  FFMA.FTZ R129, R189, R135, R132 ;  /* 0x00000087bd817223 */ /* 0x000fc80000010084 */
[----:B------:R-:W-:Y:S01]  /*3f50*/  FADD.FTZ R128, R192, -R129 ;  /* 0x80000081c0807221 */ /* 0x000fe20000010000 */
[----:B------:R-:W-:-:S03]  /*3f60*/  @P4 HADD2.F32 R129, -RZ, R114.H0_H0 ;  /* 0x20000072ff814230 */ /* 0x000fc60000004100 */
[----:B------:R-:W-:-:S04]  /*3f70*/  FMUL.FTZ R128, R5, R128 ;  /* 0x0000008005807220 */ /* 0x000fc80000410000 */
[----:B------:R-:W-:-:S07]  /*3f80*/  @P4 FADD.FTZ R128, R128, R129 ;  /* 0x0000008180804221 */ /* 0x000fce0000010000 */
.L_x_1642:
[----:B------:R-:W-:Y:S05]  /*3f90*/  BSYNC B1 ;  /* 0x0000000000017941 */ /* 0x000fea0003800000 */
.L_x_1640:
        /* <DEDUP_REMOVED lines=12> */
.L_x_1644:
[----:B------:R-:W-:Y:S01]  /*4060*/  FFMA.FTZ R128, R194, R135, R132 ;  /* 0x00000087c2807223 */ /* 0x000fe20000010084 */
[----:B------:R-:W-:-:S03]  /*4070*/  @P4 HADD2.F32 R129, -RZ, R114.H1_H1 ;  /* 0x30000072ff814230 */ /* 0x000fc60000004100 */
[----:B------:R-:W-:-:S04]  /*4080*/  FADD.FTZ R128, R193, -R128 ;  /* 0x80000080c1807221 */ /* 0x000fc80000010000 */
[----:B------:R-:W-:-:S04]  /*4090*/  FMUL.FTZ R128, R5, R128 ;  /* 0x0000008005807220 */ /* 0x000fc80000410000 */
[----:B------:R-:W-:-:S07]  /*40a0*/  @P4 FADD.FTZ R128, R128, R129 ;  /* 0x0000008180804221 */ /* 0x000fce0000010000 */
.L_x_1645:
[----:B------:R-:W-:Y:S05]  /*40b0*/  BSYNC B1 ;  /* 0x0000000000017941 */ /* 0x000fea0003800000 */
.L_x_1643:
        /* <DEDUP_REMOVED lines=12> */
.L_x_1647:
[----:B------:R-:W-:-:S04]  /*4180*/  FFMA.FTZ R129, R195, R135, R132 ;  /* 0x00000087c3817223 */ /* 0x000fc80000010084 */
[----:B------:R-:W-:Y:S01]  /*4190*/  FADD.FTZ R128, R196, -R129 ;  /* 0x80000081c4807221 */ /* 0x000fe20000010000 */
[----:B------:R-:W-:-:S03]  /*41a0*/  @P4 HADD2.F32 R129, -RZ, R115.H0_H0 ;  /* 0x20000073ff814230 */ /* 0x000fc60000004100 */
[----:B------:R-:W-:-:S04]  /*41b0*/  FMUL.FTZ R128, R5, R128 ;  /* 0x0000008005807220 */ /* 0x000fc80000410000 */
[----:B------:R-:W-:-:S07]  /*41c0*/  @P4 FADD.FTZ R128, R128, R129 ;  /* 0x0000008180804221 */ /* 0x000fce0000010000 */
.L_x_1648:
[----:B------:R-:W-:Y:S05]  /*41d0*/  BSYNC B1 ;  /* 0x0000000000017941 */ /* 0x000fea0003800000 */
.L_x_1646:
        /* <DEDUP_REMOVED lines=12> */
.L_x_1650:
[----:B------:R-:W-:Y:S01]  /*42a0*/  FFMA.FTZ R128, R198, R135, R132 ;  /* 0x00000087c6807223 */ /* 0x000fe20000010084 */
[----:B------:R-:W-:-:S03]  /*42b0*/  @P4 HADD2.F32 R129, -RZ, R115.H1_H1 ;  /* 0x30000073ff814230 */ /* 0x000fc60000004100 */
[----:B------:R-:W-:-:S04]  /*42c0*/  FADD.FTZ R128, R197, -R128 ;  /* 0x80000080c5807221 */ /* 0x000fc80000010000 */
[----:B------:R-:W-:-:S04]  /*42d0*/  FMUL.FTZ R134, R5, R128 ;  /* 0x0000008005867220 */ /* 0x000fc80000410000 */
[----:B------:R-:W-:-:S07]  /*42e0*/  @P4 FADD.FTZ R134, R134, R129 ;  /* 0x0000008186864221 */ /* 0x000fce0000010000 */
.L_x_1651:
[----:B------:R-:W-:Y:S05]  /*42f0*/  BSYNC B1 ;  /* 0x0000000000017941 */ /* 0x000fea0003800000 */
.L_x_1649:
[----:B------:R-:W0:Y:S01]  /*4300*/  @P3 LDC R137, c[0x0][0x29c] ;  /* 0x0000a700ff893b82 */ /* 0x000e220000000800 */
[----:B------:R-:W-:-:S04]  /*4310*/  @P5 F2FP.F16.F32.PACK_AB R128, RZ, R134 ;  /* 0x00000086ff80523e */ /* 0x000fc800000000ff */
[----:B------:R-:W-:-:S03]  /*4320*/  @P5 PRMT R123, R123, 0x5410, R128 ;  /* 0x000054107b7b5816 */ /* 0x000fc60000000080 */
[----:B------:R-:W1:Y:S08]  /*4330*/  @P5 LDC.64 R130, c[0x0][0x308] ;  /* 0x0000c200ff825b82 */ /* 0x000e700000000a00 */
[----:B------:R-:W2:Y:S01]  /*4340*/  @P3 LDC.64 R128, c[0x0][0x2f8] ;  /* 0x0000be00ff803b82 */ /* 0x000ea20000000a00 */
[----:B0-----:R-:W-:-:S05]  /*4350*/  @P3 FMUL.FTZ R134, R134, R137 ;  /* 0x0000008986863220 */ /* 0x001fca0000410000 */
[----:B------:R-:W-:Y:S01]  /*4360*/  @P3 F2FP.F16.F32.PACK_AB R134, RZ, R134 ;  /* 0x00000086ff86323e */ /* 0x000fe200000000ff */
[----:B-1----:R-:W-:-:S03]  /*4370*/  @P5 IMAD.WIDE.U32 R130, R147, 0x10, R130 ;  /* 0x0000001093825825 */ /* 0x002fc600078e0082 */
[----:B------:R-:W-:Y:S02]  /*4380*/  @P3 PRMT R127, R127, 0x5410, R134 ;  /* 0x000054107f7f3816 */ /* 0x000fe40000000086 */
[----:B------:R-:W-:Y:S01]  /*4390*/  IADD3 R147, R147, 0x100, RZ ;  /* 0x0000010093937810 */ /* 0x000fe20007ffe0ff */
[----:B------:R0:W-:Y:S01]  /*43a0*/  @P5 STG.E.128 desc[UR4][R130.64], R120 ;  /* 0x0000007882005986 */ /* 0x0001e2000c101d04 */
[C---:B--2---:R-:W-:Y:S01]  /*43b0*/  @P3 IMAD.WIDE.U32 R128, R133.reuse, 0x10, R128 ;  /* 0x0000001085803825 */ /* 0x044fe200078e0080 */
[----:B------:R-:W-:-:S04]  /*43c0*/  IADD3 R133, R133, 0x100, RZ ;  /* 0x0000010085857810 */ /* 0x000fc80007ffe0ff */
[----:B------:R0:W-:Y:S03]  /*43d0*/  @P3 STG.E.128 desc[UR4][R128.64], R124 ;  /* 0x0000007c80003986 */ /* 0x0001e6000c101d04 */
.L_x_1627:
[----:B------:R-:W-:Y:S05]  /*43e0*/  BSYNC B0 ;  /* 0x0000000000007941 */ /* 0x000fea0003800000 */
.L_x_1626:
[----:B------:R-:W-:Y:S01]  /*43f0*/  ISETP.NE.AND P4, PT, R0, RZ, PT ;  /* 0x000000ff0000720c */ /* 0x000fe20003f85270 */
[----:B------:R-:W-:-:S12]  /*4400*/  BSSY B0, `(.L_x_1652) ;  /* 0x00000a0000007945 */ /* 0x000fd80003800000 */
[----:B------:R-:W-:Y:S05]  /*4410*/  @!P4 BRA `(.L_x_1653) ;  /* 0x000000080078c947 */ /* 0x000fea0003800000 */
[----:B------:R-:W-:Y:S04]  /*4420*/  BSSY B1, `(.L_x_1654) ;  /* 0x0000011000017945 */ /* 0x000fe80003800000 */
[----:B------:R-:W-:Y:S05]  /*4430*/  @P2 BRA `(.L_x_1655) ;  /* 0x00000000001c2947 */ /* 0x000fea0003800000 */
[----:B------:R-:W-:Y:S01]  /*4440*/  UISETP.NE.U32.AND UP0, UPT, UR14, URZ, UPT ;  /* 0x0000003f0e00728c */ /* 0x000fe2000bf05070 */
[----:B0-23--:R-:W-:-:S03]  /*4450*/  MOV R128, RZ ;  /* 0x000000ff00807202 */ /* 0x00dfc60000000f00 */
[----:B------:R-:W-:-:S06]  /*4460*/  UISETP.NE.AND.EX UP0, UPT, UR15, URZ, UPT, UP0 ;  /* 0x0000003f0f00728c */ /* 0x000fcc000bf05300 */
[----:B------:R-:W-:-:S13]  /*4470*/  PLOP3.LUT P4, PT, PT, PT, UP0, 0x80, 0x0 ;  /* 0x000000000000781c */ /* 0x000fda0003f8f008 */
[----:B------:R-:W-:Y:S05]  /*4480*/  @!P4 BRA `(.L_x_1656) ;  /* 0x000000000028c947 */ /* 0x000fea0003800000 */
[----:B------:R-:W-:Y:S01]  /*4490*/  HADD2.F32 R128, -RZ, R116.H0_H0 ;  /* 0x20000074ff807230 */ /* 0x000fe20000004100 */
[----:B------:R-:W-:Y:S06]  /*44a0*/  BRA `(.L_x_1656) ;  /* 0x0000000000207947 */ /* 0x000fec0003800000 */
.L_x_1655:
[----:B------:R-:W-:Y:S01]  /*44b0*/  UISETP.NE.U32.AND UP0, UPT, UR14, URZ, UPT ;  /* 0x0000003f0e00728c */ /* 0x000fe2000bf05070 */
[----:B0-23--:R-:W-:-:S03]  /*44c0*/  FFMA.FTZ R129, R149, R135, R132 ;  /* 0x0000008795817223 */ /* 0x00dfc60000010084 */
[----:B------:R-:W-:Y:S01]  /*44d0*/  UISETP.NE.AND.EX UP0, UPT, UR15, URZ, UPT, UP0 ;  /* 0x0000003f0f00728c */ /* 0x000fe2000bf05300 */
[----:B------:R-:W-:-:S04]  /*44e0*/  FADD.FTZ R128, R202, -R129 ;  /* 0x80000081ca807221 */ /* 0x000fc80000010000 */
[----:B------:R-:W-:Y:S01]  /*44f0*/  FMUL.FTZ R128, R5, R128 ;  /* 0x0000008005807220 */ /* 0x000fe20000410000 */
[----:B------:R-:W-:-:S13]  /*4500*/  PLOP3.LUT P4, PT, PT, PT, UP0, 0x80, 0x0 ;  /* 0x000000000000781c */ /* 0x000fda0003f8f008 */
[----:B------:R-:W-:-:S05]  /*4510*/  @P4 HADD2.F32 R129, -RZ, R116.H0_H0 ;  /* 0x20000074ff814230 */ /* 0x000fca0000004100 */
[----:B------:R-:W-:-:S07]  /*4520*/  @P4 FADD.FTZ R128, R128, R129 ;  /* 0x0000008180804221 */ /* 0x000fce0000010000 */
.L_x_1656:
[----:B------:R-:W-:Y:S05]  /*4530*/  BSYNC B1 ;  /* 0x0000000000017941 */ /* 0x000fea0003800000 */
.L_x_1654:
        /* <DEDUP_REMOVED lines=14> */
.L_x_1658:
[----:B------:R-:W-:Y:S01]  /*4620*/  FFMA.FTZ R128, R200, R135, R132 ;  /* 0x00000087c8807223 */ /* 0x000fe20000010084 */
[----:B------:R-:W-:-:S03]  /*4630*/  @P4 HADD2.F32 R129, -RZ, R116.H1_H1 ;  /* 0x30000074ff814230 */ /* 0x000fc60000004100 */
[----:B------:R-:W-:-:S04]  /*4640*/  FADD.FTZ R128, R201, -R128 ;  /* 0x80000080c9807221 */ /* 0x000fc80000010000 */
[----:B------:R-:W-:-:S04]  /*4650*/  FMUL.FTZ R128, R5, R128 ;  /* 0x0000008005807220 */ /* 0x000fc80000410000 */
[----:B------:R-:W-:-:S07]  /*4660*/  @P4 FADD.FTZ R128, R128, R129 ;  /* 0x0000008180804221 */ /* 0x000fce0000010000 */
.L_x_1659:
[----:B------:R-:W-:Y:S05]  /*4670*/  BSYNC B1 ;  /* 0x0000000000017941 */ /* 0x000fea0003800000 */
.L_x_1657:
        /* <DEDUP_REMOVED lines=12> */
.L_x_1661:
[----:B------:R-:W-:-:S04]  /*4740*/  FFMA.FTZ R129, R199, R135, R132 ;  /* 0x00000087c7817223 */ /* 0x000fc80000010084 */
[----:B------:R-:W-:Y:S01]  /*4750*/  FADD.FTZ R128, R206, -R129 ;  /* 0x80000081ce807221 */ /* 0x000fe20000010000 */
[----:B------:R-:W-:-:S03]  /*4760*/  @P4 HADD2.F32 R129, -RZ, R117.H0_H0 ;  /* 0x20000075ff814230 */ /* 0x000fc60000004100 */
[----:B------:R-:W-:-:S04]  /*4770*/  FMUL.FTZ R128, R5, R128 ;  /* 0x0000008005807220 */ /* 0x000fc80000410000 */
[----:B------:R-:W-:-:S07]  /*4780*/  @P4 FADD.FTZ R128, R128, R129 ;  /* 0x0000008180804221 */ /* 0x000fce0000010000 */
.L_x_1662:
[----:B------:R-:W-:Y:S05]  /*4790*/  BSYNC B1 ;  /* 0x0000000000017941 */ /* 0x000fea0003800000 */
.L_x_1660:
        /* <DEDUP_REMOVED lines=12> */
.L_x_1664:
[----:B------:R-:W-:Y:S01]  /*4860*/  FFMA.FTZ R128, R204, R135, R132 ;  /* 0x00000087cc807223 */ /* 0x000fe20000010084 */
[----:B------:R-:W-:-:S03]  /*4870*/  @P4 HADD2.F32 R129, -RZ, R117.H1_H1 ;  /* 0x30000075ff814230 */ /* 0x000fc60000004100 */
[----:B------:R-:W-:-:S04]  /*4880*/  FADD.FTZ R128, R203, -R128 ;  /* 0x80000080cb807221 */ /* 0x000fc80000010000 */
[----:B------:R-:W-:-:S04]  /*4890*/  FMUL.FTZ R128, R5, R128 ;  /* 0x0000008005807220 */ /* 0x000fc80000410000 */
[----:B------:R-:W-:-:S07]  /*48a0*/  @P4 FADD.FTZ R128, R128, R129 ;  /* 0x0000008180804221 */ /* 0x000fce0000010000 */
.L_x_1665:
[----:B------:R-:W-:Y:S05]  /*48b0*/  BSYNC B1 ;  /* 0x0000000000017941 */ /* 0x000fea0003800000 */
.L_x_1663:
        /* <DEDUP_REMOVED lines=12> */
.L_x_1667:
[----:B------:R-:W-:-:S04]  /*4980*/  FFMA.FTZ R129, R205, R135, R132 ;  /* 0x00000087cd817223 */ /* 0x000fc80000010084 */
[----:B------:R-:W-:Y:S01]  /*4990*/  FADD.FTZ R128, R208, -R129 ;  /* 0x80000081d0807221 */ /* 0x000fe20000010000 */
[----:B------:R-:W-:-:S03]  /*49a0*/  @P4 HADD2.F32 R129, -RZ, R118.H0_H0 ;  /* 0x20000076ff814230 */ /* 0x000fc60000004100 */
[----:B------:R-:W-:-:S04]  /*49b0*/  FMUL.FTZ R128, R5, R128 ;  /* 0x0000008005807220 */ /* 0x000fc80000410000 */
[----:B------:R-:W-:-:S07]  /*49c0*/  @P4 FADD.FTZ R128, R128, R129 ;  /* 0x0000008180804221 */ /* 0x000fce0000010000 */
.L_x_1668:
[----:B------:R-:W-:Y:S05]  /*49d0*/  BSYNC B1 ;  /* 0x0000000000017941 */ /* 0x000fea0003800000 */
.L_x_1666:
        /* <DEDUP_REMOVED lines=12> */
.L_x_1670:
[----:B------:R-:W-:Y:S01]  /*4aa0*/  FFMA.FTZ R128, R210, R135, R132 ;  /* 0x00000087d2807223 */ /* 0x000fe20000010084 */
[----:B------:R-:W-:-:S03]  /*4ab0*/  @P4 HADD2.F32 R129, -RZ, R118.H1_H1 ;  /* 0x30000076ff814230 */ /* 0x000fc60000004100 */
[----:B------:R-:W-:-:S04]  /*4ac0*/  FADD.FTZ R128, R207, -R128 ;  /* 0x80000080cf807221 */ /* 0x000fc80000010000 */
[----:B------:R-:W-:-:S04]  /*4ad0*/  FMUL.FTZ R128, R5, R128 ;  /* 0x0000008005807220 */ /* 0x000fc80000410000 */
[----:B------:R-:W-:-:S07]  /*4ae0*/  @P4 FADD.FTZ R128, R128, R129 ;  /* 0x0000008180804221 */ /* 0x000fce0000010000 */
.L_x_1671:
[----:B------:R-:W-:Y:S05]  /*4af0*/  BSYNC B1 ;  /* 0x0000000000017941 */ /* 0x000fea0003800000 */
.L_x_1669:
        /* <DEDUP_REMOVED lines=12> */
.L_x_1673:
[----:B------:R-:W-:-:S04]  /*4bc0*/  FFMA.FTZ R129, R209, R135, R132 ;  /* 0x00000087d1817223 */ /* 0x000fc80000010084 */
[----:B------:R-:W-:Y:S01]  /*4bd0*/  FADD.FTZ R128, R212, -R129 ;  /* 0x80000081d4807221 */ /* 0x000fe20000010000 */
[----:B------:R-:W-:-:S03]  /*4be0*/  @P4 HADD2.F32 R129, -RZ, R119.H0_H0 ;  /* 0x20000077ff814230 */ /* 0x000fc60000004100 */
[----:B------:R-:W-:-:S04]  /*4bf0*/  FMUL.FTZ R128, R5, R128 ;  /* 0x0000008005807220 */ /* 0x000fc80000410000 */
[----:B------:R-:W-:-:S07]  /*4c00*/  @P4 FADD.FTZ R128, R128, R129 ;  /* 0x0000008180804221 */ /* 0x000fce0000010000 */
.L_x_1674:
[----:B------:R-:W-:Y:S05]  /*4c10*/  BSYNC B1 ;  /* 0x0000000000017941 */ /* 0x000fea0003800000 */
.L_x_1672:
        /* <DEDUP_REMOVED lines=12> */
.L_x_1676:
[----:B------:R-:W-:Y:S01]  /*4ce0*/  FFMA.FTZ R132, R214, R135, R132 ;  /* 0x00000087d6847223 */ /* 0x000fe20000010084 */
[----:B------:R-:W-:-:S03]  /*4cf0*/  @P4 HADD2.F32 R128, -RZ, R119.H1_H1 ;  /* 0x30000077ff804230 */ /* 0x000fc60000004100 */
[----:B------:R-:W-:-:S04]  /*4d00*/  FADD.FTZ R132, R211, -R132 ;  /* 0x80000084d3847221 */ /* 0x000fc80000010000 */
[----:B------:R-:W-:-:S04]  /*4d10*/  FMUL.FTZ R5, R5, R132 ;  /* 0x0000008405057220 */ /* 0x000fc80000410000 */
[----:B------:R-:W-:-:S07]  /*4d20*/  @P4 FADD.FTZ R5, R5, R128 ;  /* 0x0000008005054221 */ /* 0x000fce0000010000 */
.L_x_1677:
[----:B------:R-:W-:Y:S05]  /*4d30*/  BSYNC B1 ;  /* 0x0000000000017941 */ /* 0x000fea0003800000 */
.L_x_1675:
[----:B------:R-:W0:Y:S01]  /*4d40*/  @P5 LDC.64 R128, c[0x0][0x308] ;  /* 0x0000c200ff805b82 */ /* 0x000e220000000a00 */
[----:B------:R-:W-:-:S04]  /*4d50*/  @P5 F2FP.F16.F32.PACK_AB R132, RZ, R5 ;  /* 0x00000005ff84523e */ /* 0x000fc800000000ff */
[----:B------:R-:W-:-:S03]  /*4d60*/  @P5 PRMT R123, R123, 0x5410, R132 ;  /* 0x000054107b7b5816 */ /* 0x000fc60000000084 */
[----:B------:R-:W1:Y:S01]  /*4d70*/  @P3 LDC R132, c[0x0][0x29c] ;  /* 0x0000a700ff843b82 */ /* 0x000e620000000800 */
[----:B0-----:R-:W-:-:S07]  /*4d80*/  @P5 IMAD.WIDE.U32 R130, R147, 0x10, R128 ;  /* 0x0000001093825825 */ /* 0x001fce00078e0080 */
[----:B------:R-:W0:Y:S01]  /*4d90*/  @P3 LDC.64 R128, c[0x0][0x2f8] ;  /* 0x0000be00ff803b82 */ /* 0x000e220000000a00 */
[----:B------:R4:W-:Y:S01]  /*4da0*/  @P5 STG.E.128 desc[UR4][R130.64], R120 ;  /* 0x0000007882005986 */ /* 0x0009e2000c101d04 */
[----:B-1----:R-:W-:-:S05]  /*4db0*/  @P3 FMUL.FTZ R5, R5, R132 ;  /* 0x0000008405053220 */ /* 0x002fca0000410000 */
[----:B------:R-:W-:-:S04]  /*4dc0*/  @P3 F2FP.F16.F32.PACK_AB R5, RZ, R5 ;  /* 0x00000005ff05323e */ /* 0x000fc800000000ff */
[----:B------:R-:W-:Y:S01]  /*4dd0*/  @P3 PRMT R127, R127, 0x5410, R5 ;  /* 0x000054107f7f3816 */ /* 0x000fe20000000005 */
[----:B0-----:R-:W-:-:S05]  /*4de0*/  @P3 IMAD.WIDE.U32 R128, R133, 0x10, R128 ;  /* 0x0000001085803825 */ /* 0x001fca00078e0080 */
[----:B------:R4:W-:Y:S02]  /*4df0*/  @P3 STG.E.128 desc[UR4][R128.64], R124 ;  /* 0x0000007c80003986 */ /* 0x0009e4000c101d04 */
.L_x_1653:
[----:B------:R-:W-:Y:S05]  /*4e00*/  BSYNC B0 ;  /* 0x0000000000007941 */ /* 0x000fea0003800000 */
.L_x_1652:
[----:B------:R-:W-:Y:S02]  /*4e10*/  IADD3 R6, R6, UR12, RZ ;  /* 0x0000000c06067c10 */ /* 0x000fe4000fffe0ff */
[----:B------:R-:W-:Y:S02]  /*4e20*/  ISETP.NE.AND P3, PT, R213, RZ, PT ;  /* 0x000000ffd500720c */ /* 0x000fe40003f65270 */
[----:B------:R-:W-:Y:S02]  /*4e30*/  ISETP.GE.AND P2, PT, R6, UR13, PT ;  /* 0x0000000d06007c0c */ /* 0x000fe4000bf46270 */
[----:B------:R-:W-:-:S11]  /*4e40*/  SEL R140, RZ, 0x1, P3 ;  /* 0x00000001ff8c7807 */ /* 0x000fd60001800000 */
[----:B------:R-:W-:Y:S05]  /*4e50*/  @!P2 BRA `(.L_x_1678) ;  /* 0xffffffb80030a947 */ /* 0x000fea000383ffff */
.L_x_1554:
        /* <DEDUP_REMOVED lines=17> */
.L_x_1680:
[----:B------:R-:W-:Y:S05]  /*4f70*/  BSYNC B0 ;  /* 0x0000000000007941 */ /* 0x000fea0003800000 */
.L_x_1679:
        /* <DEDUP_REMOVED lines=11> */
.L_x_1682:
[----:B------:R-:W-:Y:S05]  /*5030*/  BSYNC B0 ;  /* 0x0000000000007941 */ /* 0x000fea0003800000 */
.L_x_1681:
        /* <DEDUP_REMOVED lines=11> */
.L_x_1684:
[----:B------:R-:W-:Y:S05]  /*50f0*/  BSYNC B0 ;  /* 0x0000000000007941 */ /* 0x000fea0003800000 */
.L_x_1683:
        /* <DEDUP_REMOVED lines=11> */
.L_x_1573:
[----:B------:R-:W-:Y:S01]  /*51b0*/  HFMA2.MMA R140, -RZ, RZ, 0, 9.5367431640625e-07 ;  /* 0x00000010ff8c7435 */ /* 0x000fe200000001ff */
[----:B------:R-:W-:Y:S02]  /*51c0*/  MOV R141, R187 ;  /* 0x000000bb008d7202 */ /* 0x000fe40000000f00 */
[----:B------:R-:W-:Y:S02]  /*51d0*/  MOV R143, 0x1f ;  /* 0x0000001f008f7802 */ /* 0x000fe40000000f00 */
[----:B0-----:R-:W-:-:S07]  /*51e0*/  MOV R138, 0xffffffff ;  /* 0xffffffff008a7802 */ /* 0x001fce0000000f00 */
[----:B-----5:R-:W-:Y:S05]  /*51f0*/  WARPSYNC.COLLECTIVE R138, `(.L_x_1685) ;  /* 0x000000008a087348 */ /* 0x020fea0003c00000 */
[----:B------:R0:W1:Y:S02]  /*5200*/  SHFL.DOWN P4, R139, R141, R140, R143 ;  /* 0x0800008c8d8b7389 */ /* 0x000064000008008f */
[----:B01---5:R-:W-:Y:S01]  /*5210*/  ENDCOLLECTIVE ;  /* 0x000000000000791b */ /* 0x023fe20003800000 */
.L_x_1685:
[----:B------:R-:W-:Y:S02]  /*5220*/  MOV R141, R142 ;  /* 0x0000008e008d7202 */ /* 0x000fe40000000f00 */
[----:B------:R-:W-:-:S07]  /*5230*/  MOV R130, R139 ;  /* 0x0000008b00827202 */ /* 0x000fce0000000f00 */
[----:B------:R-:W-:Y:S05]  /*5240*/  WARPSYNC.COLLECTIVE R138, `(.L_x_1686) ;  /* 0x000000008a087348 */ /* 0x000fea0003c00000 */
[----:B------:R0:W1:Y:S02]  /*5250*/  SHFL.DOWN P4, R139, R141, R140, R143 ;  /* 0x0800008c8d8b7389 */ /* 0x000064000008008f */
[----:B01----:R-:W-:Y:S01]  /*5260*/  ENDCOLLECTIVE ;  /* 0x000000000000791b */ /* 0x003fe20003800000 */
.L_x_1686:
[----:B------:R-:W-:Y:S01]  /*5270*/  FADD.FTZ R130, R130, R187 ;  /* 0x000000bb82827221 */ /* 0x000fe20000010000 */
[----:B------:R-:W-:-:S04]  /*5280*/  HFMA2.MMA R140, -RZ, RZ, 0, 4.76837158203125e-07 ;  /* 0x00000008ff8c7435 */ /* 0x000fc800000001ff */
[----:B------:R-:W-:Y:S02]  /*5290*/  MOV R141, R130 ;  /* 0x00000082008d7202 */ /* 0x000fe40000000f00 */
[----:B------:R-:W-:-:S07]  /*52a0*/  MOV R131, R139 ;  /* 0x0000008b00837202 */ /* 0x000fce0000000f00 */
[----:B------:R-:W-:Y:S05]  /*52b0*/  WARPSYNC.COLLECTIVE R138, `(.L_x_1687) ;  /* 0x000000008a087348 */ /* 0x000fea0003c00000 */
[----:B------:R0:W1:Y:S02]  /*52c0*/  SHFL.DOWN P4, R139, R141, R140, R143 ;  /* 0x0800008c8d8b7389 */ /* 0x000064000008008f */
[----:B01----:R-:W-:Y:S01]  /*52d0*/  ENDCOLLECTIVE ;  /* 0x000000000000791b */ /* 0x003fe20003800000 */
.L_x_1687:
[----:B------:R-:W-:-:S05]  /*52e0*/  FADD.FTZ R131, R131, R142 ;  /* 0x0000008e83837221 */ /* 0x000fca0000010000 */
[----:B------:R-:W-:Y:S02]  /*52f0*/  MOV R141, R131 ;  /* 0x00000083008d7202 */ /* 0x000fe40000000f00 */
[----:B------:R-:W-:-:S07]  /*5300*/  MOV R133, R139 ;  /* 0x0000008b00857202 */ /* 0x000fce0000000f00 */
[----:B------:R-:W-:Y:S05]  /*5310*/  WARPSYNC.COLLECTIVE R138, `(.L_x_1688) ;  /* 0x000000008a087348 */ /* 0x000fea0003c00000 */
[----:B------:R0:W1:Y:S02]  /*5320*/  SHFL.DOWN P4, R139, R141, R140, R143 ;  /* 0x0800008c8d8b7389 */ /* 0x000064000008008f */
[----:B01----:R-:W-:Y:S01]  /*5330*/  ENDCOLLECTIVE ;  /* 0x000000000000791b */ /* 0x003fe20003800000 */
.L_x_1688:
[----:B------:R-:W-:Y:S01]  /*5340*/  FADD.FTZ R133, R130, R133 ;  /* 0x0000008582857221 */ /* 0x000fe20000010000 */
[----:B------:R-:W-:-:S04]  /*5350*/  HFMA2.MMA R140, -RZ, RZ, 0, 2.384185791015625e-07 ;  /* 0x00000004ff8c7435 */ /* 0x000fc800000001ff */
[----:B------:R-:W-:Y:S02]  /*5360*/  MOV R141, R133 ;  /* 0x00000085008d7202 */ /* 0x000fe40000000f00 */
[----:B------:R-:W-:-:S07]  /*5370*/  MOV R132, R139 ;  /* 0x0000008b00847202 */ /* 0x000fce0000000f00 */
[----:B------:R-:W-:Y:S05]  /*5380*/  WARPSYNC.COLLECTIVE R138, `(.L_x_1689) ;  /* 0x000000008a087348 */ /* 0x000fea0003c00000 */
[----:B------:R0:W1:Y:S02]  /*5390*/  SHFL.DOWN P4, R139, R141, R140, R143 ;  /* 0x0800008c8d8b7389 */ /* 0x000064000008008f */
[----:B01----:R-:W-:Y:S01]  /*53a0*/  ENDCOLLECTIVE ;  /* 0x000000000000791b */ /* 0x003fe20003800000 */
.L_x_1689:
[----:B------:R-:W-:-:S05]  /*53b0*/  FADD.FTZ R132, R131, R132 ;  /* 0x0000008483847221 */ /* 0x000fca0000010000 */
[----:B------:R-:W-:Y:S02]  /*53c0*/  MOV R141, R132 ;  /* 0x00000084008d7202 */ /* 0x000fe40000000f00 */
[----:B------:R-:W-:-:S07]  /*53d0*/  MOV R134, R139 ;  /* 0x0000008b00867202 */ /* 0x000fce0000000f00 */
[----:B------:R-:W-:Y:S05]  /*53e0*/  WARPSYNC.COLLECTIVE R138, `(.L_x_1690) ;  /* 0x000000008a087348 */ /* 0x000fea0003c00000 */
[----:B------:R0:W1:Y:S02]  /*53f0*/  SHFL.DOWN P4, R139, R141, R140, R143 ;  /* 0x0800008c8d8b7389 */ /* 0x000064000008008f */
[----:B01----:R-:W-:Y:S01]  /*5400*/  ENDCOLLECTIVE ;  /* 0x000000000000791b */ /* 0x003fe20003800000 */
.L_x_1690:
[----:B------:R-:W-:Y:S01]  /*5410*/  FADD.FTZ R134, R133, R134 ;  /* 0x0000008685867221 */ /* 0x000fe20000010000 */
[----:B------:R-:W-:-:S04]  /*5420*/  HFMA2.MMA R140, -RZ, RZ, 0, 1.1920928955078125e-07 ;  /* 0x00000002ff8c7435 */ /* 0x000fc800000001ff */
[----:B------:R-:W-:Y:S02]  /*5430*/  MOV R141, R134 ;  /* 0x00000086008d7202 */ /* 0x000fe40000000f00 */
[----:B------:R-:W-:-:S07]  /*5440*/  MOV R135, R139 ;  /* 0x0000008b00877202 */ /* 0x000fce0000000f00 */
[----:B------:R-:W-:Y:S05]  /*5450*/  WARPSYNC.COLLECTIVE R138, `(.L_x_1691) ;  /* 0x000000008a087348 */ /* 0x000fea0003c00000 */
[----:B------:R0:W1:Y:S02]  /*5460*/  SHFL.DOWN P4, R139, R141, R140, R143 ;  /* 0x0800008c8d8b7389 */ /* 0x000064000008008f */
[----:B01----:R-:W-:Y:S01]  /*5470*/  ENDCOLLECTIVE ;  /* 0x000000000000791b */ /* 0x003fe20003800000 */
.L_x_1691:
[----:B------:R-:W-:-:S05]  /*5480*/  FADD.FTZ R135, R132, R135 ;  /* 0x0000008784877221 */ /* 0x000fca0000010000 */
[----:B------:R-:W-:Y:S02]  /*5490*/  MOV R141, R135 ;  /* 0x00000087008d7202 */ /* 0x000fe40000000f00 */
[----:B------:R-:W-:-:S07]  /*54a0*/  MOV R137, R139 ;  /* 0x0000008b00897202 */ /* 0x000fce0000000f00 */
[----:B------:R-:W-:Y:S05]  /*54b0*/  WARPSYNC.COLLECTIVE R138, `(.L_x_1692) ;  /* 0x000000008a087348 */ /* 0x000fea0003c00000 */
[----:B------:R0:W1:Y:S02]  /*54c0*/  SHFL.DOWN P4, R139, R141, R140, R143 ;  /* 0x0800008c8d8b7389 */ /* 0x000064000008008f */
[----:B01----:R-:W-:Y:S01]  /*54d0*/  ENDCOLLECTIVE ;  /* 0x000000000000791b */ /* 0x003fe20003800000 */
.L_x_1692:
[----:B------:R-:W-:Y:S01]  /*54e0*/  FADD.FTZ R137, R134, R137 ;  /* 0x0000008986897221 */ /* 0x000fe20000010000 */
[----:B------:R-:W-:-:S04]  /*54f0*/  HFMA2.MMA R140, -RZ, RZ, 0, 5.9604644775390625e-08 ;  /* 0x00000001ff8c7435 */ /* 0x000fc800000001ff */
[----:B------:R-:W-:Y:S02]  /*5500*/  MOV R141, R137 ;  /* 0x00000089008d7202 */ /* 0x000fe40000000f00 */
[----:B------:R-:W-:-:S07]  /*5510*/  MOV R136, R139 ;  /* 0x0000008b00887202 */ /* 0x000fce0000000f00 */
[----:B------:R-:W-:Y:S05]  /*5520*/  WARPSYNC.COLLECTIVE R138, `(.L_x_1693) ;  /* 0x000000008a087348 */ /* 0x000fea0003c00000 */
[----:B------:R0:W1:Y:S02]  /*5530*/  SHFL.DOWN P4, R139, R141, R140, R143 ;  /* 0x0800008c8d8b7389 */ /* 0x000064000008008f */
[----:B01----:R-:W-:Y:S01]  /*5540*/  ENDCOLLECTIVE ;  /* 0x000000000000791b */ /* 0x003fe20003800000 */
.L_x_1693:
[----:B------:R-:W-:-:S05]  /*5550*/  FADD.FTZ R136, R135, R136 ;  /* 0x0000008887887221 */ /* 0x000fca0000010000 */
[----:B------:R-:W-:Y:S02]  /*5560*/  MOV R141, R136 ;  /* 0x00000088008d7202 */ /* 0x000fe40000000f00 */
[----:B------:R-:W-:-:S07]  /*5570*/  MOV R186, R139 ;  /* 0x0000008b00ba7202 */ /* 0x000fce0000000f00 */
[----:B------:R-:W-:Y:S05]  /*5580*/  WARPSYNC.COLLECTIVE R138, `(.L_x_1694) ;  /* 0x000000008a087348 */ /* 0x000fea0003c00000 */
[----:B------:R0:W1:Y:S02]  /*5590*/  SHFL.DOWN P4, R139, R141, R140, R143 ;  /* 0x0800008c8d8b7389 */ /* 0x000064000008008f */
[----:B01----:R-:W-:Y:S01]  /*55a0*/  ENDCOLLECTIVE ;  /* 0x000000000000791b */ /* 0x003fe20003800000 */
.L_x_1694:
[----:B------:R-:W-:Y:S01]  /*55b0*/  MOV R187, R139 ;  /* 0x0000008b00bb7202 */ /* 0x000fe20000000f00 */
[----:B------:R-:W-:Y:S06]  /*55c0*/  BRA `(.L_x_1695) ;  /* 0xffffffcc00347947 */ /* 0x000fec000383ffff */
.L_x_1696:
        /* <DEDUP_REMOVED lines=11> */
.L_x_13882:


//--------------------- .text._ZN10layer_norm13ln_bwd_kernelINS_13Kernel_traitsI6__halfS2_S2_S2_fjLj8192ELj1ELj1ELj8ELj16ENS_18Kernel_traits_baseILj8192ES2_S2_S2_S2_fjLj256EEEEELb0ELb0ELb1ELb1EEEvNS_9BwdParamsE --------------------------
	.section	.text._ZN10layer_norm13ln_bwd_kernelINS_13Kernel_traitsI6__halfS2_S2_S2_fjLj8192ELj1ELj1ELj8ELj16ENS_18Kernel_traits_baseILj8192ES2_S2_S2_S2_fjLj256EEEEELb0ELb0ELb1ELb1EEEvNS_9BwdParamsE,"ax",@progbits
	.align	128
        .global         _ZN10layer_norm13ln_bwd_kernelINS_13Kernel_traitsI6__halfS2_S2_S2_fjLj8192ELj1ELj1ELj8ELj16ENS_18Kernel_traits_baseILj8192ES2_S2_S2_S2_fjLj256EEEEELb0ELb0ELb1ELb1EEEvNS_9BwdParamsE
        .type           _ZN10layer_norm13ln_bwd_kernelINS_13Kernel_traitsI6__halfS2_S2_S2_fjLj8192ELj1ELj1ELj8ELj16ENS_18Kernel_traits_baseILj8192ES2_S2_S2_S2_fjLj256EEEEELb0ELb0ELb1ELb1EEEvNS_9BwdParamsE,@function
        .size           _ZN10layer_norm13ln_bwd_kernelINS_13Kernel_traitsI6__halfS2_S2_S2_fjLj8192ELj1ELj1ELj8ELj16ENS_18Kernel_traits_baseILj8192ES2_S2_S2_S2_fjLj256EEEEELb0ELb0ELb1ELb1EEEvNS_9BwdParamsE,(.L_x_13883 - _ZN10layer_norm13ln_bwd_kernelINS_13Kernel_traitsI6__halfS2_S2_S2_fjLj8192ELj1ELj1ELj8ELj16ENS_18Kernel_traits_baseILj8192ES2_S2_S2_S2_fjLj256EEEEELb0ELb0ELb1ELb1EEEvNS_9BwdParamsE)
        .other          _ZN10layer_norm13ln_bwd_kernelINS_13Kernel_traitsI6__halfS2_S2_S2_fjLj8192ELj1ELj1ELj8ELj16ENS_18Kernel_traits_baseILj8192ES2_S2_S2_S2_fjLj256EEEEELb0ELb0ELb1ELb1EEEvNS_9BwdParamsE,@"STO_CUDA_ENTRY STV_DEFAULT"
_ZN10layer_norm13ln_bwd_kernelINS_13Kernel_traitsI6__halfS2_S2_S2_fjLj8192ELj1ELj1ELj8ELj16ENS_18Kernel_traits_baseILj8192ES2_S2_S2_S2_fjLj256EEEEELb0ELb0ELb1ELb1EEEvNS_9BwdParamsE:
.text._ZN10layer_norm13ln_bwd_kernelINS_13Kernel_traitsI6__halfS2_S2_S2_fjLj8192ELj1ELj1ELj8ELj16ENS_18Kernel_traits_baseILj8192ES2_S2_S2_S2_fjLj256EEEEELb0ELb0ELb1ELb1EEEvNS_9BwdParamsE:
        /* <DEDUP_REMOVED lines=45> */
.L_x_1697:
[----:B------:R-:W-:Y:S01]  /*02d0*/  SHF.L.U32 R3, R0, 0x4, RZ ;  /* 0x0000000400037819 */ /* 0x000fe200000006ff */
[----:B------:R-:W-:Y:S01]  /*02e0*/  ULDC.64 UR6, c[0x0][0x260] ;  /* 0x0000980000067ab9 */ /* 0x000fe20000000a00 */
[----:B------:R-:W0:Y:S02]  /*02f0*/  LDC.U8 R156, c[0x0][0x2a0] ;  /* 0x0000a800ff9c7b82 */ /* 0x000e240000000000 */
[----:B------:R-:W-:-:S04]  /*0300*/  LOP3.LUT R3, R3, 0xff0, RZ, 0xc0, !PT ;  /* 0x00000ff003037812 */ /* 0x000fc800078ec0ff */
[----:B------:R-:W-:-:S04]  /*0310*/  IADD3 R14, P0, R3, UR6, RZ ;  /* 0x00000006030e7c10 */ /* 0x000fc8000ff1e0ff */
[----:B------:R-:W-:-:S05]  /*0320*/  IADD3.X R15, RZ, UR7, RZ, P0, !PT ;  /* 0x00000007ff0f7c10 */ /* 0x000fca00087fe4ff */
        /* <DEDUP_REMOVED lines=37> */
[--C-:B--2---:R-:W-:Y:S02]  /*0580*/  HADD2.F32 R4, -RZ, R8.reuse.H0_H0 ;  /* 0x20000008ff047230 */ /* 0x104fe40000004100 */
[----:B------:R-:W-:Y:S02]  /*0590*/  HADD2.F32 R5, -RZ, R8.H1_H1 ;  /* 0x30000008ff057230 */ /* 0x000fe40000004100 */
[--C-:B------:R-:W-:Y:S02]  /*05a0*/  HADD2.F32 R6, -RZ, R9.reuse.H0_H0 ;  /* 0x20000009ff067230 */ /* 0x100fe40000004100 */
[----:B------:R-:W-:Y:S02]  /*05b0*/  HADD2.F32 R7, -RZ, R9.H1_H1 ;  /* 0x30000009ff077230 */ /* 0x000fe40000004100 */
[--C-:B---3--:R-:W-:Y:S02]  /*05c0*/  HADD2.F32 R12, -RZ, R16.reuse.H0_H0 ;  /* 0x20000010ff0c7230 */ /* 0x108fe40000004100 */
[----:B------:R-:W-:-:S02]  /*05d0*/  HADD2.F32 R13, -RZ, R16.H1_H1 ;  /* 0x30000010ff0d7230 */ /* 0x000fc40000004100 */
[--C-:B-1----:R-:W-:Y:S02]  /*05e0*/  HADD2.F32 R14, -RZ, R17.reuse.H0_H0 ;  /* 0x20000011ff0e7230 */ /* 0x102fe40000004100 */
[----:B------:R-:W-:Y:S02]  /*05f0*/  HADD2.F32 R15, -RZ, R17.H1_H1 ;  /* 0x30000011ff0f7230 */ /* 0x000fe40000004100 */
[--C-:B----4-:R-:W-:Y:S02]  /*0600*/  HADD2.F32 R20, -RZ, R24.reuse.H0_H0 ;  /* 0x20000018ff147230 */ /* 0x110fe40000004100 */
[----:B------:R-:W-:Y:S02]  /*0610*/  HADD2.F32 R21, -RZ, R24.H1_H1 ;  /* 0x30000018ff157230 */ /* 0x000fe40000004100 */
[--C-:B------:R-:W-:Y:S02]  /*0620*/  HADD2.F32 R22, -RZ, R25.reuse.H0_H0 ;  /* 0x20000019ff167230 */ /* 0x100fe40000004100 */
[----:B------:R-:W-:-:S02]  /*0630*/  HADD2.F32 R23, -RZ, R25.H1_H1 ;  /* 0x30000019ff177230 */ /* 0x000fc40000004100 */
[--C-:B-----5:R-:W-:Y:S02]  /*0640*/  HADD2.F32 R28, -RZ, R32.reuse.H0_H0 ;  /* 0x20000020ff1c7230 */ /* 0x120fe40000004100 */
        /* <DEDUP_REMOVED lines=11> */
[----:B------:R-:W-:Y:S02]  /*0700*/  HADD2.F32 R10, -RZ, R11.H0_H0 ;  /* 0x2000000bff0a7230 */ /* 0x000fe40000004100 */
[----:B------:R-:W-:Y:S02]  /*0710*/  HADD2.F32 R18, -RZ, R19.H0_H0 ;  /* 0x20000013ff127230 */ /* 0x000fe40000004100 */
[----:B------:R-:W-:Y:S02]  /*0720*/  HADD2.F32 R26, -RZ, R27.H0_H0 ;  /* 0x2000001bff1a7230 */ /* 0x000fe40000004100 */
[----:B------:R-:W-:Y:S02]  /*0730*/  HADD2.F32 R34, -RZ, R35.H0_H0 ;  /* 0x20000023ff227230 */ /* 0x000fe40000004100 */
[----:B------:R-:W-:Y:S02]  /*0740*/  HADD2.F32 R11, -RZ, R11.H1_H1 ;  /* 0x3000000bff0b7230 */ /* 0x000fe40000004100 */
[----:B------:R-:W-:-:S02]  /*0750*/  HADD2.F32 R19, -RZ, R19.H1_H1 ;  /* 0x30000013ff137230 */ /* 0x000fc40000004100 */
[----:B------:R-:W-:Y:S02]  /*0760*/  HADD2.F32 R27, -RZ, R27.H1_H1 ;  /* 0x3000001bff1b7230 */ /* 0x000fe40000004100 */
[----:B0-----:R-:W-:-:S07]  /*0770*/  HADD2.F32 R35, -RZ, R35.H1_H1 ;  /* 0x30000023ff237230 */ /* 0x001fce0000004100 */
.L_x_1799:
        /* <DEDUP_REMOVED lines=17> */
[C---:B------:R-:W-:Y:S02]  /*0890*/  IADD3 R160, R161.reuse, 0x100, RZ ;  /* 0x00000100a1a07810 */ /* 0x040fe40007ffe0ff */
[C---:B------:R-:W-:Y:S02]  /*08a0*/  IADD3 R159, R161.reuse, 0x200, RZ ;  /* 0x00000200a19f7810 */ /* 0x040fe40007ffe0ff */
        /* <DEDUP_REMOVED lines=8> */
[----:B------:R-:W-:Y:S01]  /*0930*/  HFMA2.MMA R126, -RZ, RZ, 0, 0 ;  /* 0x00000000ff7e7435 */ /* 0x000fe200000001ff */
[----:B------:R-:W-:Y:S02]  /*0940*/  MOV R165, UR15 ;  /* 0x0000000f00a57c02 */ /* 0x000fe40008000f00 */
[----:B------:R-:W-:Y:S02]  /*0950*/  ISETP.NE.U32.AND P0, PT, R166, RZ, PT ;  /* 0x000000ffa600720c */ /* 0x000fe40003f05070 */
[----:B------:R-:W-:Y:S02]  /*0960*/  MOV R124, RZ ;  /* 0x000000ff007c7202 */ /* 0x000fe40000000f00 */
[----:B------:R-:W-:-:S13]  /*0970*/  ISETP.NE.AND.EX P0, PT, R165, RZ, PT, P0 ;  /* 0x000000ffa500720c */ /* 0x000fda0003f05300 */
[----:B------:R-:W-:Y:S05]  /*0980*/  @!P0 BRA `(.L_x_1701) ;  /* 0x0000001400388947 */ /* 0x000fea0003800000 */
[----:B------:R0:W5:Y:S04]  /*0990*/  LDG.E.128 R48, desc[UR4][R174.64] ;  /* 0x00000004ae307981 */ /* 0x000168000c1e1d00 */
[----:B------:R0:W5:Y:S04]  /*09a0*/  LDG.E.128 R44, desc[UR4][R172.64] ;  /* 0x00000004ac2c7981 */ /* 0x000168000c1e1d00 */
[----:B------:R0:W5:Y:S04]  /*09b0*/  LDG.E.128 R40, desc[UR4][R170.64] ;  /* 0x00000004aa287981 */ /* 0x000168000c1e1d00 */
[----:B------:R0:W5:Y:S01]  /*09c0*/  LDG.E.128 R36, desc[UR4][R168.64] ;  /* 0x00000004a8247981 */ /* 0x000162000c1e1d00 */
[----:B------:R-:W-:-:S02]  /*09d0*/  MOV R124, RZ ;  /* 0x000000ff007c7202 */ /* 0x000fc40000000f00 */
[----:B------:R-:W-:Y:S01]  /*09e0*/  MOV R126, RZ ;  /* 0x000000ff007e7202 */ /* 0x000fe20000000f00 */
[----:B------:R-:W-:Y:S06]  /*09f0*/  BRA `(.L_x_1701) ;  /* 0x00000014001c7947 */ /* 0x000fec0003800000 */
.L_x_1700:
[----:B------:R-:W0:Y:S01]  /*0a00*/  LDC.64 R148, c[0x0][0x238] ;  /* 0x00008e00ff947b82 */ /* 0x000e220000000a00 */
[----:B------:R-:W-:-:S05]  /*0a10*/  IADD3 R124, R126, -0x1, RZ ;  /* 0xffffffff7e7c7810 */ /* 0x000fca0007ffe0ff */
[----:B------:R-:W-:Y:S02]  /*0a20*/  IMAD R124, R124, R163, RZ ;  /* 0x000000a37c7c7224 */ /* 0x000fe400078e02ff */
[----:B------:R-:W1:Y:S03]  /*0a30*/  LDC.64 R176, c[0x0][0x250] ;  /* 0x00009400ffb07b82 */ /* 0x000e660000000a00 */
[----:B------:R-:W-:-:S04]  /*0a40*/  SHF.R.S32.HI R3, RZ, 0x1f, R124 ;  /* 0x0000001fff037819 */ /* 0x000fc8000001147c */
[----:B------:R-:W-:Y:S01]  /*0a50*/  LEA.HI R3, R3, R124, RZ, 0x3 ;  /* 0x0000007c03037211 */ /* 0x000fe200078f18ff */
[----:B------:R-:W2:Y:S03]  /*0a60*/  LDC.64 R152, c[0x0][0x2b8] ;  /* 0x0000ae00ff987b82 */ /* 0x000ea60000000a00 */
[----:B------:R-:W-:-:S04]  /*0a70*/  LEA.HI.SX32 R3, R3, R162, 0x1d ;  /* 0x000000a203037211 */ /* 0x000fc800078feaff */
[----:B------:R-:W-:Y:S01]  /*0a80*/  IADD3 R137, R3, 0x100, RZ ;  /* 0x0000010003897810 */ /* 0x000fe20007ffe0ff */
[----:B0-----:R-:W-:Y:S01]  /*0a90*/  IMAD.WIDE.U32 R124, R161, 0x10, R148 ;  /* 0x00000010a17c7825 */ /* 0x001fe200078e0094 */
[----:B------:R-:W-:-:S03]  /*0aa0*/  IADD3 R145, R3, 0x200, RZ ;  /* 0x0000020003917810 */ /* 0x000fc60007ffe0ff */
[----:B------:R-:W-:Y:S02]  /*0ab0*/  IMAD.WIDE.U32 R132, R160, 0x10, R148 ;  /* 0x00000010a0847825 */ /* 0x000fe400078e0094 */
[----:B------:R-:W3:Y:S02]  /*0ac0*/  LDG.E.128 R124, desc[UR4][R124.64] ;  /* 0x000000047c7c7981 */ /* 0x000ee4000c1e1d00 */
[----:B-1----:R-:W-:Y:S02]  /*0ad0*/  IMAD.WIDE R176, R2, 0x4, R176 ;  /* 0x0000000402b07825 */ /* 0x002fe400078e02b0 */
[----:B------:R-:W4:Y:S02]  /*0ae0*/  LDG.E.128 R132, desc[UR4][R132.64] ;  /* 0x0000000484847981 */ /* 0x000f24000c1e1d00 */
[----:B------:R-:W-:Y:S02]  /*0af0*/  IMAD.WIDE.U32 R140, R159, 0x10, R148 ;  /* 0x000000109f8c7825 */ /* 0x000fe400078e0094 */
[----:B------:R0:W4:Y:S02]  /*0b00*/  LDG.E R176, desc[UR4][R176.64] ;  /* 0x00000004b0b07981 */ /* 0x000124000c1e1900 */
[C-C-:B--2---:R-:W-:Y:S01]  /*0b10*/  IMAD.WIDE.U32 R128, R3.reuse, 0x10, R152.reuse ;  /* 0x0000001003807825 */ /* 0x144fe200078e0098 */
[----:B------:R-:W-:Y:S01]  /*0b20*/  IADD3 R3, R3, 0x300, RZ ;  /* 0x0000030003037810 */ /* 0x000fe20007ffe0ff */
[----:B------:R-:W2:Y:S02]  /*0b30*/  LDG.E.128 R140, desc[UR4][R140.64] ;  /* 0x000000048c8c7981 */ /* 0x000ea4000c1e1d00 */
[----:B------:R-:W-:-:S02]  /*0b40*/  IMAD.WIDE.U32 R136, R137, 0x10, R152 ;  /* 0x0000001089887825 */ /* 0x000fc400078e0098 */
[----:B------:R-:W2:Y:S02]  /*0b50*/  LDG.E.128 R128, desc[UR4][R128.64] ;  /* 0x0000000480807981 */ /* 0x000ea4000c1e1d00 */
[----:B------:R-:W-:Y:S02]  /*0b60*/  IMAD.WIDE.U32 R144, R145, 0x10, R152 ;  /* 0x0000001091907825 */ /* 0x000fe400078e0098 */
[----:B------:R-:W2:Y:S02]  /*0b70*/  LDG.E.128 R136, desc[UR4][R136.64] ;  /* 0x0000000488887981 */ /* 0x000ea4000c1e1d00 */
[----:B------:R-:W-:Y:S02]  /*0b80*/  IMAD.WIDE.U32 R148, R158, 0x10, R148 ;  /* 0x000000109e947825 */ /* 0x000fe400078e0094 */
[----:B------:R-:W2:Y:S02]  /*0b90*/  LDG.E.128 R144, desc[UR4][R144.64] ;  /* 0x0000000490907981 */ /* 0x000ea4000c1e1d00 */
[----:B------:R-:W-:-:S02]  /*0ba0*/  IMAD.WIDE.U32 R152, R3, 0x10, R152 ;  /* 0x0000001003987825 */ /* 0x000fc400078e0098 */
[----:B------:R-:W2:Y:S04]  /*0bb0*/  LDG.E.128 R148, desc[UR4][R148.64] ;  /* 0x0000000494947981 */ /* 0x000ea8000c1e1d00 */
[----:B------:R-:W2:Y:S01]  /*0bc0*/  LDG.E.128 R152, desc[UR4][R152.64] ;  /* 0x0000000498987981 */ /* 0x000ea2000c1e1d00 */
[----:B------:R-:W-:Y:S02]  /*0bd0*/  MOV R166, UR14 ;  /* 0x0000000e00a67c02 */ /* 0x000fe40008000f00 */
[----:B------:R-:W-:Y:S02]  /*0be0*/  MOV R165, UR15 ;  /* 0x0000000f00a57c02 */ /* 0x000fe40008000f00 */
[----:B------:R-:W-:-:S04]  /*0bf0*/  ISETP.NE.U32.AND P0, PT, R166, RZ, PT ;  /* 0x000000ffa600720c */ /* 0x000fc80003f05070 */
[----:B------:R-:W-:-:S13]  /*0c00*/  ISETP.NE.AND.EX P0, PT, R165, RZ, PT, P0 ;  /* 0x000000ffa500720c */ /* 0x000fda0003f05300 */
[----:B------:R1:W5:Y:S04]  /*0c10*/  @P0 LDG.E.128 R48, desc[UR4][R174.64] ;  /* 0x00000004ae300981 */ /* 0x000368000c1e1d00 */
[----:B------:R-:W5:Y:S04]  /*0c20*/  @P0 LDG.E.128 R44, desc[UR4][R172.64] ;  /* 0x00000004ac2c0981 */ /* 0x000f68000c1e1d00 */
[----:B------:R-:W5:Y:S04]  /*0c30*/  @P0 LDG.E.128 R40, desc[UR4][R170.64] ;  /* 0x00000004aa280981 */ /* 0x000f68000c1e1d00 */
[----:B------:R1:W5:Y:S01]  /*0c40*/  @P0 LDG.E.128 R36, desc[UR4][R168.64] ;  /* 0x00000004a8240981 */ /* 0x000362000c1e1d00 */
[----:B------:R-:W-:Y:S01]  /*0c50*/  ISETP.NE.AND P0, PT, R156, RZ, PT ;  /* 0x000000ff9c00720c */ /* 0x000fe20003f05270 */
[----:B---3--:R-:W-:-:S02]  /*0c60*/  HADD2.F32 R3, -RZ, R124.H0_H0 ;  /* 0x2000007cff037230 */ /* 0x008fc40000004100 */
[----:B------:R-:W-:Y:S02]  /*0c70*/  HADD2.F32 R167, -RZ, R124.H1_H1 ;  /* 0x3000007cffa77230 */ /* 0x000fe40000004100 */
[--C-:B0-----:R-:W-:Y:S02]  /*0c80*/  HADD2.F32 R177, -RZ, R125.reuse.H0_H0 ;  /* 0x2000007dffb17230 */ /* 0x101fe40000004100 */
[--C-:B----4-:R-:W-:Y:S01]  /*0c90*/  HADD2.F32 R185, -RZ, R134.reuse.H0_H0 ;  /* 0x20000086ffb97230 */ /* 0x110fe20000004100 */
[----:B------:R-:W-:Y:S01]  /*0ca0*/  FSEL R236, R176, RZ, !P0 ;  /* 0x000000ffb0ec7208 */ /* 0x000fe20004000000 */
[----:B------:R-:W-:Y:S02]  /*0cb0*/  HADD2.F32 R178, -RZ, R125.H1_H1 ;  /* 0x3000007dffb27230 */ /* 0x000fe40000004100 */
[----:B------:R-:W-:Y:S02]  /*0cc0*/  HADD2.F32 R134, -RZ, R134.H1_H1 ;  /* 0x30000086ff867230 */ /* 0x000fe40000004100 */
[----:B------:R-:W-:-:S02]  /*0cd0*/  HADD2.F32 R179, -RZ, R126.H0_H0 ;  /* 0x2000007effb37230 */ /* 0x000fc40000004100 */
[--C-:B--2---:R-:W-:Y:S02]  /*0ce0*/  HADD2.F32 R191, -RZ, R129.reuse.H0_H0 ;  /* 0x20000081ffbf7230 */ /* 0x104fe40000004100 */
[----:B------:R-:W-:Y:S02]  /*0cf0*/  HADD2.F32 R194, -RZ, R129.H1_H1 ;  /* 0x30000081ffc27230 */ /* 0x000fe40000004100 */
[--C-:B------:R-:W-:Y:S02]  /*0d00*/  HADD2.F32 R197, -RZ, R136.reuse.H0_H0 ;  /* 0x20000088ffc57230 */ /* 0x100fe40000004100 */
[----:B------:R-:W-:Y:S02]  /*0d10*/  HADD2.F32 R200, -RZ, R136.H1_H1 ;  /* 0x30000088ffc87230 */ /* 0x000fe40000004100 */
[--C-:B-1----:R-:W-:Y:S02]  /*0d20*/  HADD2.F32 R175, -RZ, R137.reuse.H0_H0 ;  /* 0x20000089ffaf7230 */ /* 0x102fe40000004100 */
[----:B------:R-:W-:-:S02]  /*0d30*/  HADD2.F32 R174, -RZ, R137.H1_H1 ;  /* 0x30000089ffae7230 */ /* 0x000fc40000004100 */
[--C-:B------:R-:W-:Y:S02]  /*0d40*/  HADD2.F32 R129, -RZ, R139.reuse.H0_H0 ;  /* 0x2000008bff817230 */ /* 0x100fe40000004100 */
[----:B------:R-:W-:Y:S02]  /*0d50*/  HADD2.F32 R124, -RZ, R139.H1_H1 ;  /* 0x3000008bff7c7230 */ /* 0x000fe40000004100 */
[--C-:B------:R-:W-:Y:S02]  /*0d60*/  HADD2.F32 R136, -RZ, R140.reuse.H0_H0 ;  /* 0x2000008cff887230 */ /* 0x100fe40000004100 */
[----:B------:R-:W-:Y:S02]  /*0d70*/  HADD2.F32 R137, -RZ, R140.H1_H1 ;  /* 0x3000008cff897230 */ /* 0x000fe40000004100 */
[----:B------:R-:W-:Y:S01]  /*0d80*/  FADD.FTZ R140, -R236, R3 ;  /* 0x00000003ec8c7221 */ /* 0x000fe20000010100 */
[----:B------:R-:W-:Y:S02]  /*0d90*/  HADD2.F32 R139, -RZ, R141.H0_H0 ;  /* 0x2000008dff8b7230 */ /* 0x000fe40000004100 */
[----:B------:R-:W-:-:S02]  /*0da0*/  HADD2.F32 R180, -RZ, R126.H1_H1 ;  /* 0x3000007effb47230 */ /* 0x000fc40000004100 */
        /* <DEDUP_REMOVED lines=8> */
[----:B------:R-:W-:Y:S01]  /*0e30*/  FADD.FTZ R142, -R236, R167 ;  /* 0x000000a7ec8e7221 */ /* 0x000fe20000010100 */
[----:B------:R-:W-:Y:S02]  /*0e40*/  HADD2.F32 R181, -RZ, R127.H0_H0 ;  /* 0x2000007fffb57230 */ /* 0x000fe40000004100 */
[----:B------:R-:W-:Y:S02]  /*0e50*/  HADD2.F32 R201, -RZ, R143.H0_H0 ;  /* 0x2000008fffc97230 */ /* 0x000fe40000004100 */
[--C-:B------:R-:W-:Y:S02]  /*0e60*/  HADD2.F32 R133, -RZ, R144.reuse.H0_H0 ;  /* 0x20000090ff857230 */ /* 0x100fe40000004100 */
[----:B------:R-:W-:-:S02]  /*0e70*/  HADD2.F32 R132, -RZ, R144.H1_H1 ;  /* 0x30000090ff847230 */ /* 0x000fc40000004100 */
[C---:B------:R-:W-:Y:S01]  /*0e80*/  FADD.FTZ R144, -R236.reuse, R177 ;  /* 0x000000b1ec907221 */ /* 0x040fe20000010100 */
[--C-:B------:R-:W-:Y:S02]  /*0e90*/  HADD2.F32 R189, -RZ, R128.reuse.H0_H0 ;  /* 0x20000080ffbd7230 */ /* 0x100fe40000004100 */
[C---:B------:R-:W-:Y:S01]  /*0ea0*/  FADD.FTZ R178, -R236.reuse, R178 ;  /* 0x000000b2ecb27221 */ /* 0x040fe20000010100 */
[----:B------:R-:W-:Y:S02]  /*0eb0*/  HADD2.F32 R192, -RZ, R128.H1_H1 ;  /* 0x30000080ffc07230 */ /* 0x000fe40000004100 */
[----:B------:R-:W-:Y:S01]  /*0ec0*/  FADD.FTZ R190, -R236, R134 ;  /* 0x00000086ecbe7221 */ /* 0x000fe20000010100 */
[--C-:B------:R-:W-:Y:S02]  /*0ed0*/  HADD2.F32 R193, -RZ, R130.reuse.H0_H0 ;  /* 0x20000082ffc17230 */ /* 0x100fe40000004100 */
[----:B------:R-:W-:Y:S02]  /*0ee0*/  HADD2.F32 R196, -RZ, R130.H1_H1 ;  /* 0x30000082ffc47230 */ /* 0x000fe40000004100 */
[----:B------:R-:W-:-:S02]  /*0ef0*/  HADD2.F32 R173, -RZ, R131.H0_H0 ;  /* 0x20000083ffad7230 */ /* 0x000fc40000004100 */
[----:B------:R-:W-:Y:S02]  /*0f00*/  HADD2.F32 R172, -RZ, R131.H1_H1 ;  /* 0x30000083ffac7230 */ /* 0x000fe40000004100 */
[----:B------:R-:W-:Y:S02]  /*0f10*/  HADD2.F32 R143, -RZ, R143.H1_H1 ;  /* 0x3000008fff8f7230 */ /* 0x000fe40000004100 */
[----:B-----5:R-:W-:Y:S01]  /*0f20*/  FMUL.FTZ R3, R157, R140 ;  /* 0x0000008c9d037220 */ /* 0x020fe20000410000 */
[--C-:B------:R-:W-:Y:S02]  /*0f30*/  HADD2.F32 R131, -RZ, R145.reuse.H0_H0 ;  /* 0x20000091ff837230 */ /* 0x100fe40000004100 */
[----:B------:R-:W-:Y:S02]  /*0f40*/  HADD2.F32 R130, -RZ, R145.H1_H1 ;  /* 0x30000091ff827230 */ /* 0x000fe40000004100 */
[--C-:B------:R-:W-:Y:S02]  /*0f50*/  HADD2.F32 R127, -RZ, R146.reuse.H0_H0 ;  /* 0x20000092ff7f7230 */ /* 0x100fe40000004100 */
[----:B------:R-:W-:-:S02]  /*0f60*/  HADD2.F32 R128, -RZ, R146.H1_H1 ;  /* 0x30000092ff807230 */ /* 0x000fc40000004100 */
[C---:B------:R-:W-:Y:S01]  /*0f70*/  FADD.FTZ R146, -R236.reuse, R179 ;  /* 0x000000b3ec927221 */ /* 0x040fe20000010100 */
[--C-:B------:R-:W-:Y:S02]  /*0f80*/  HADD2.F32 R125, -RZ, R147.reuse.H0_H0 ;  /* 0x20000093ff7d7230 */ /* 0x100fe40000004100 */
[C---:B------:R-:W-:Y:S01]  /*0f90*/  FADD.FTZ R180, -R236.reuse, R180 ;  /* 0x000000b4ecb47221 */ /* 0x040fe20000010100 */
[----:B------:R-:W-:Y:S02]  /*0fa0*/  HADD2.F32 R126, -RZ, R147.H1_H1 ;  /* 0x30000093ff7e7230 */ /* 0x000fe40000004100 */
[C---:B------:R-:W-:Y:S01]  /*0fb0*/  FADD.FTZ R182, -R236.reuse, R182 ;  /* 0x000000b6ecb67221 */ /* 0x040fe20000010100 */
[----:B------:R-:W-:Y:S02]  /*0fc0*/  HADD2.F32 R145, -RZ, R148.H0_H0 ;  /* 0x20000094ff917230 */ /* 0x000fe40000004100 */
[----:B------:R-:W-:Y:S01]  /*0fd0*/  FADD.FTZ R176, -R236, R170 ;  /* 0x000000aaecb07221 */ /* 0x000fe20000010100 */
[----:B------:R-:W-:-:S02]  /*0fe0*/  HADD2.F32 R187, -RZ, R135.H0_H0 ;  /* 0x20000087ffbb7230 */ /* 0x000fc40000004100 */
[C---:B------:R-:W-:Y:S01]  /*0ff0*/  FADD.FTZ R184, -R236.reuse, R171 ;  /* 0x000000abecb87221 */ /* 0x040fe20000010100 */
[----:B------:R-:W-:Y:S02]  /*1000*/  HADD2.F32 R147, -RZ, R148.H1_H1 ;  /* 0x30000094ff937230 */ /* 0x000fe40000004100 */
[C---:B------:R-:W-:Y:S01]  /*1010*/  FADD.FTZ R210, -R236.reuse, R141 ;  /* 0x0000008decd27221 */ /* 0x040fe20000010100 */
[C---:B------:R-:W-:Y:S01]  /*1020*/  FMUL.FTZ R140, R157.reuse, R142 ;  /* 0x0000008e9d8c7220 */ /* 0x040fe20000410000 */
[----:B------:R-:W-:Y:S02]  /*1030*/  HADD2.F32 R203, -RZ, R149.H0_H0 ;  /* 0x20000095ffcb7230 */ /* 0x000fe40000004100 */
[----:B------:R-:W-:Y:S01]  /*1040*/  FADD.FTZ R148, -R236, R181 ;  /* 0x000000b5ec947221 */ /* 0x000fe20000010100 */
[--C-:B------:R-:W-:Y:S02]  /*1050*/  HADD2.F32 R205, -RZ, R150.reuse.H0_H0 ;  /* 0x20000096ffcd7230 */ /* 0x100fe40000004100 */
[----:B------:R-:W-:Y:S01]  /*1060*/  FMUL.FTZ R141, R157, R144 ;  /* 0x000000909d8d7220 */ /* 0x000fe20000410000 */
[----:B------:R-:W-:-:S02]  /*1070*/  HADD2.F32 R207, -RZ, R150.H1_H1 ;  /* 0x30000096ffcf7230 */ /* 0x000fc40000004100 */
[C---:B------:R-:W-:Y:S01]  /*1080*/  FADD.FTZ R150, -R236.reuse, R168 ;  /* 0x000000a8ec967221 */ /* 0x040fe20000010100 */
[--C-:B------:R-:W-:Y:S02]  /*1090*/  HADD2.F32 R171, -RZ, R152.reuse.H0_H0 ;  /* 0x20000098ffab7230 */ /* 0x100fe40000004100 */
[----:B------:R-:W-:Y:S01]  /*10a0*/  FADD.FTZ R218, -R236, R143 ;  /* 0x0000008fecda7221 */ /* 0x000fe20000010100 */
[----:B------:R-:W-:Y:S02]  /*10b0*/  HADD2.F32 R170, -RZ, R152.H1_H1 ;  /* 0x30000098ffaa7230 */ /* 0x000fe40000004100 */
[C---:B------:R-:W-:Y:S01]  /*10c0*/  FMUL.FTZ R142, R157.reuse, R178 ;  /* 0x000000b29d8e7220 */ /* 0x040fe20000410000 */
[----:B------:R-:W-:Y:S02]  /*10d0*/  HADD2.F32 R149, -RZ, R149.H1_H1 ;  /* 0x30000095ff957230 */ /* 0x000fe40000004100 */
[C---:B------:R-:W-:Y:S01]  /*10e0*/  FMUL.FTZ R152, R157.reuse, R190 ;  /* 0x000000be9d987220 */ /* 0x040fe20000410000 */
[----:B------:R-:W-:Y:S01]  /*10f0*/  FMUL.FTZ R143, R157, R146 ;  /* 0x000000929d8f7220 */ /* 0x000fe20000410000 */
[-C--:B------:R-:W-:Y:S01]  /*1100*/  FFMA.FTZ R116, R3, R189.reuse, R116 ;  /* 0x000000bd03747223 */ /* 0x080fe20000010074 */
[----:B------:R-:W-:Y:S01]  /*1110*/  FADD.FTZ R92, R92, R189 ;  /* 0x000000bd5c5c7221 */ /* 0x000fe20000010000 */
[----:B------:R-:W-:Y:S01]  /*1120*/  FMUL.FTZ R190, R4, R189 ;  /* 0x000000bd04be7220 */ /* 0x000fe20000410000 */
[----:B------:R-:W-:Y:S01]  /*1130*/  FADD.FTZ R220, -R236, R145 ;  /* 0x00000091ecdc7221 */ /* 0x000fe20000010100 */
[C---:B------:R-:W-:Y:S01]  /*1140*/  FMUL.FTZ R144, R157.reuse, R180 ;  /* 0x000000b49d907220 */ /* 0x040fe20000410000 */
[----:B------:R-:W-:Y:S01]  /*1150*/  FMUL.FTZ R146, R157, R182 ;  /* 0x000000b69d927220 */ /* 0x000fe20000410000 */
[-C--:B------:R-:W-:Y:S01]  /*1160*/  FFMA.FTZ R117, R140, R192.reuse, R117 ;  /* 0x000000c08c757223 */ /* 0x080fe20000010075 */
[----:B------:R-:W-:Y:S01]  /*1170*/  FADD.FTZ R93, R93, R192 ;  /* 0x000000c05d5d7221 */ /* 0x000fe20000010000 */
[----:B------:R-:W-:Y:S01]  /*1180*/  FMUL.FTZ R189, R5, R192 ;  /* 0x000000c005bd7220 */ /* 0x000fe20000410000 */
[C---:B------:R-:W-:Y:S01]  /*1190*/  FADD.FTZ R198, -R236.reuse, R187 ;  /* 0x000000bbecc67221 */ /* 0x040fe20000010100 */
[----:B------:R-:W-:Y:S01]  /*11a0*/  FADD.FTZ R224, -R236, R147 ;  /* 0x00000093ece07221 */ /* 0x000fe20000010100 */
[----:B------:R-:W-:Y:S01]  /*11b0*/  FMUL.FTZ R145, R157, R148 ;  /* 0x000000949d917220 */ /* 0x000fe20000410000 */
[-C--:B------:R-:W-:Y:S01]  /*11c0*/  FFMA.FTZ R118, R141, R191.reuse, R118 ;  /* 0x000000bf8d767223 */ /* 0x080fe20000010076 */
[----:B------:R-:W-:Y:S01]  /*11d0*/  FADD.FTZ R94, R94, R191 ;  /* 0x000000bf5e5e7221 */ /* 0x000fe20000010000 */
[----:B------:R-:W-:Y:S01]  /*11e0*/  FMUL.FTZ R192, R6, R191 ;  /* 0x000000bf06c07220 */ /* 0x000fe20000410000 */
[----:B------:R-:W-:Y:S01]  /*11f0*/  FMUL.FTZ R147, R157, R150 ;  /* 0x000000969d937220 */ /* 0x000fe20000410000 */
[-C--:B------:R-:W-:Y:S01]  /*1200*/  FFMA.FTZ R119, R142, R194.reuse, R119 ;  /* 0x000000c28e777223 */ /* 0x080fe20000010077 */
[----:B------:R-:W-:Y:S01]  /*1210*/  FADD.FTZ R95, R95, R194 ;  /* 0x000000c25f5f7221 */ /* 0x000fe20000010000 */
[----:B------:R-:W-:Y:S01]  /*1220*/  FMUL.FTZ R191, R7, R194 ;  /* 0x000000c207bf7220 */ /* 0x000fe20000410000 */
[----:B------:R-:W-:-:S02]  /*1230*/  HADD2.F32 R135, -RZ, R135.H1_H1 ;  /* 0x30000087ff877230 */ /* 0x000fc40000004100 */
[C---:B------:R-:W-:Y:S01]  /*1240*/  FADD.FTZ R208, -R236.reuse, R139 ;  /* 0x0000008becd07221 */ /* 0x040fe20000010100 */
[C---:B------:R-:W-:Y:S01]  /*1250*/  FADD.FTZ R212, -R236.reuse, R195 ;  /* 0x000000c3ecd47221 */ /* 0x040fe20000010100 */
[----:B------:R-:W-:Y:S01]  /*1260*/  FADD.FTZ R228, -R236, R149 ;  /* 0x00000095ece47221 */ /* 0x000fe20000010100 */
[----:B------:R-:W-:Y:S01]  /*1270*/  FMUL.FTZ R148, R157, R176 ;  /* 0x000000b09d947220 */ /* 0x000fe20000410000 */
[-C--:B------:R-:W-:Y:S01]  /*1280*/  FFMA.FTZ R120, R143, R193.reuse, R120 ;  /* 0x000000c18f787223 */ /* 0x080fe20000010078 */
[----:B------:R-:W-:Y:S01]  /*1290*/  FADD.FTZ R88, R88, R193 ;  /* 0x000000c158587221 */ /* 0x000fe20000010000 */
[----:B------:R-:W-:Y:S01]  /*12a0*/  FMUL.FTZ R194, R8, R193 ;  /* 0x000000c108c27220 */ /* 0x000fe20000410000 */
[----:B------:R-:W-:Y:S01]  /*12b0*/  FADD.FTZ R186, -R236, R183 ;  /* 0x000000b7ecba7221 */ /* 0x000fe20000010100 */
[--C-:B------:R-:W-:Y:S02]  /*12c0*/  HADD2.F32 R139, -RZ, R153.reuse.H0_H0 ;  /* 0x20000099ff8b7230 */ /* 0x100fe40000004100 */
[----:B------:R-:W-:Y:S01]  /*12d0*/  FMUL.FTZ R149, R157, R184 ;  /* 0x000000b89d957220 */ /* 0x000fe20000410000 */
[----:B------:R-:W-:-:S02]  /*12e0*/  HADD2.F32 R168, -RZ, R153.H1_H1 ;  /* 0x30000099ffa87230 */ /* 0x000fc40000004100 */
[-C--:B------:R-:W-:Y:S01]  /*12f0*/  FFMA.FTZ R121, R144, R196.reuse, R121 ;  /* 0x000000c490797223 */ /* 0x080fe20000010079 */
[----:B------:R-:W-:Y:S01]  /*1300*/  FADD.FTZ R89, R89, R196 ;  /* 0x000000c459597221 */ /* 0x000fe20000010000 */
[----:B------:R-:W-:Y:S01]  /*1310*/  FMUL.FTZ R193, R9, R196 ;  /* 0x000000c409c17220 */ /* 0x000fe20000410000 */
[-C--:B------:R-:W-:Y:S01]  /*1320*/  FFMA.FTZ R123, R146, R172.reuse, R123 ;  /* 0x000000ac927b7223 */ /* 0x080fe2000001007b */
[----:B------:R-:W-:Y:S01]  /*1330*/  FADD.FTZ R91, R91, R172 ;  /* 0x000000ac5b5b7221 */ /* 0x000fe20000010000 */
[----:B------:R-:W-:Y:S01]  /*1340*/  FMUL.FTZ R195, R11, R172 ;  /* 0x000000ac0bc37220 */ /* 0x000fe20000410000 */
[----:B------:R-:W-:Y:S01]  /*1350*/  FADD.FTZ R188, -R236, R185 ;  /* 0x000000b9ecbc7221 */ /* 0x000fe20000010100 */
[----:B------:R-:W-:Y:S01]  /*1360*/  FMUL.FTZ R153, R157, R198 ;  /* 0x000000c69d997220 */ /* 0x000fe20000410000 */
[-C--:B------:R-:W-:Y:S01]  /*1370*/  FFMA.FTZ R122, R145, R173.reuse, R122 ;  /* 0x000000ad917a7223 */ /* 0x080fe2000001007a */
[----:B------:R-:W-:Y:S01]  /*1380*/  FADD.FTZ R90, R90, R173 ;  /* 0x000000ad5a5a7221 */ /* 0x000fe20000010000 */
[----:B------:R-:W-:Y:S01]  /*1390*/  FMUL.FTZ R196, R10, R173 ;  /* 0x000000ad0ac47220 */ /* 0x000fe20000410000 */
[----:B------:R-:W-:Y:S01]  /*13a0*/  FADD.FTZ R172, RZ, R190 ;  /* 0x000000beffac7221 */ /* 0x000fe20000010000 */
[----:B------:R-:W-:Y:S01]  /*13b0*/  FFMA.FTZ R173, R3, R190, RZ ;  /* 0x000000be03ad7223 */ /* 0x000fe200000100ff */
[-C--:B------:R-:W-:Y:S01]  /*13c0*/  FFMA.FTZ R52, R147, R197.reuse, R52 ;  /* 0x000000c593347223 */ /* 0x080fe20000010034 */
[----:B------:R-:W-:Y:S01]  /*13d0*/  FADD.FTZ R84, R84, R197 ;  /* 0x000000c554547221 */ /* 0x000fe20000010000 */
[----:B------:R-:W-:Y:S01]  /*13e0*/  FMUL.FTZ R198, R12, R197 ;  /* 0x000000c50cc67220 */ /* 0x000fe20000410000 */
[-C--:B------:R-:W-:Y:S01]  /*13f0*/  FFMA.FTZ R53, R148, R200.reuse, R53 ;  /* 0x000000c894357223 */ /* 0x080fe20000010035 */
[----:B------:R-:W-:Y:S01]  /*1400*/  FADD.FTZ R85, R85, R200 ;  /* 0x000000c855557221 */ /* 0x000fe20000010000 */
[----:B------:R-:W-:Y:S01]  /*1410*/  FMUL.FTZ R197, R13, R200 ;  /* 0x000000c80dc57220 */ /* 0x000fe20000410000 */
[----:B------:R-:W-:-:S02]  /*1420*/  HADD2.F32 R169, -RZ, R138.H0_H0 ;  /* 0x2000008affa97230 */ /* 0x000fc40000004100 */
[----:B------:R-:W-:Y:S01]  /*1430*/  FADD.FTZ R202, -R236, R135 ;  /* 0x00000087ecca7221 */ /* 0x000fe20000010100 */
[--C-:B------:R-:W-:Y:S02]  /*1440*/  HADD2.F32 R209, -RZ, R151.reuse.H0_H0 ;  /* 0x20000097ffd17230 */ /* 0x100fe40000004100 */
[----:B------:R-:W-:Y:S01]  /*1450*/  FMUL.FTZ R150, R157, R186 ;  /* 0x000000ba9d967220 */ /* 0x000fe20000410000 */
[----:B------:R-:W-:Y:S02]  /*1460*/  HADD2.F32 R222, -RZ, R151.H1_H1 ;  /* 0x30000097ffde7230 */ /* 0x000fe40000004100 */
[-C--:B------:R-:W-:Y:S01]  /*1470*/  FFMA.FTZ R54, R149, R175.reuse, R54 ;  /* 0x000000af95367223 */ /* 0x080fe20000010036 */
[----:B------:R-:W-:Y:S01]  /*1480*/  FADD.FTZ R86, R86, R175 ;  /* 0x000000af56567221 */ /* 0x000fe20000010000 */
[----:B------:R-:W-:Y:S01]  /*1490*/  FMUL.FTZ R200, R14, R175 ;  /* 0x000000af0ec87220 */ /* 0x000fe20000410000 */
[----:B------:R-:W-:Y:S01]  /*14a0*/  FMUL.FTZ R151, R157, R188 ;  /* 0x000000bc9d977220 */ /* 0x000fe20000410000 */
[----:B------:R-:W-:Y:S01]  /*14b0*/  FADD.FTZ R175, R172, R189 ;  /* 0x000000bdacaf7221 */ /* 0x000fe20000010000 */
[C---:B------:R-:W-:Y:S01]  /*14c0*/  FADD.FTZ R204, -R236.reuse, R136 ;  /* 0x00000088eccc7221 */ /* 0x040fe20000010100 */
[----:B------:R-:W-:Y:S01]  /*14d0*/  FADD.FTZ R206, -R236, R137 ;  /* 0x00000089ecce7221 */ /* 0x000fe20000010100 */
[----:B------:R-:W-:Y:S01]  /*14e0*/  FFMA.FTZ R172, R140, R189, R173 ;  /* 0x000000bd8cac7223 */ /* 0x000fe200000100ad */
[----:B------:R-:W-:Y:S01]  /*14f0*/  FADD.FTZ R214, -R236, R199 ;  /* 0x000000c7ecd67221 */ /* 0x000fe20000010100 */
[----:B------:R-:W-:-:S02]  /*1500*/  HADD2.F32 R137, -RZ, R154.H0_H0 ;  /* 0x2000009aff897230 */ /* 0x000fc40000004100 */
[----:B------:R-:W-:Y:S01]  /*1510*/  FFMA.FTZ R55, R150, R174, R55 ;  /* 0x000000ae96377223 */ /* 0x000fe20000010037 */
[----:B------:R-:W-:Y:S02]  /*1520*/  HADD2.F32 R136, -RZ, R154.H1_H1 ;  /* 0x3000009aff887230 */ /* 0x000fe40000004100 */
[----:B------:R-:W-:Y:S01]  /*1530*/  FMUL.FTZ R154, R157, R202 ;  /* 0x000000ca9d9a7220 */ /* 0x000fe20000410000 */
[----:B------:R-:W-:Y:S01]  /*1540*/  FADD.FTZ R87, R87, R174 ;  /* 0x000000ae57577221 */ /* 0x000fe20000010000 */
[----:B------:R-:W-:Y:S01]  /*1550*/  FMUL.FTZ R199, R15, R174 ;  /* 0x000000ae0fc77220 */ /* 0x000fe20000410000 */
[-C--:B------:R-:W-:Y:S01]  /*1560*/  FFMA.FTZ R96, R151, R169.reuse, R96 ;  /* 0x000000a997607223 */ /* 0x080fe20000010060 */
[----:B------:R-:W-:Y:S01]  /*1570*/  FADD.FTZ R60, R60, R169 ;  /* 0x000000a93c3c7221 */ /* 0x000fe20000010000 */
[----:B------:R-:W-:Y:S01]  /*1580*/  FMUL.FTZ R202, R16, R169 ;  /* 0x000000a910ca7220 */ /* 0x000fe20000410000 */
[----:B------:R-:W-:Y:S01]  /*1590*/  FADD.FTZ R174, R175, R192 ;  /* 0x000000c0afae7221 */ /* 0x000fe20000010000 */
[----:B------:R-:W-:Y:S01]  /*15a0*/  FFMA.FTZ R169, R141, R192, R172 ;  /* 0x000000c08da97223 */ /* 0x000fe200000100ac */
[----:B------:R-:W-:-:S02]  /*15b0*/  HADD2.F32 R138, -RZ, R138.H1_H1 ;  /* 0x3000008aff8a7230 */ /* 0x000fc40000004100 */
[----:B------:R-:W-:Y:S01]  /*15c0*/  FADD.FTZ R173, R174, R191 ;  /* 0x000000bfaead7221 */ /* 0x000fe20000010000 */
[----:B------:R-:W-:Y:S01]  /*15d0*/  FFMA.FTZ R172, R142, R191, R169 ;  /* 0x000000bf8eac7223 */ /* 0x000fe200000100a9 */
[----:B------:R-:W-:Y:S01]  /*15e0*/  FADD.FTZ R216, -R236, R201 ;  /* 0x000000c9ecd87221 */ /* 0x000fe20000010100 */
[-C--:B------:R-:W-:Y:S01]  /*15f0*/  FFMA.FTZ R97, R152, R138.reuse, R97 ;  /* 0x0000008a98617223 */ /* 0x080fe20000010061 */
[----:B------:R-:W-:Y:S01]  /*1600*/  FADD.FTZ R61, R61, R138 ;  /* 0x0000008a3d3d7221 */ /* 0x000fe20000010000 */
[----:B------:R-:W-:Y:S01]  /*1610*/  FMUL.FTZ R201, R17, R138 ;  /* 0x0000008a11c97220 */ /* 0x000fe20000410000 */
[----:B------:R-:W-:Y:S01]  /*1620*/  FADD.FTZ R138, R173, R194 ;  /* 0x000000c2ad8a7221 */ /* 0x000fe20000010000 */
[--C-:B------:R-:W-:Y:S02]  /*1630*/  HADD2.F32 R135, -RZ, R155.reuse.H0_H0 ;  /* 0x2000009bff877230 */ /* 0x100fe40000004100 */
[----:B------:R-:W-:Y:S01]  /*1640*/  FFMA.FTZ R169, R143, R194, R172 ;  /* 0x000000c28fa97223 */ /* 0x000fe200000100ac */
[----:B------:R-:W-:-:S02]  /*1650*/  HADD2.F32 R134, -RZ, R155.H1_H1 ;  /* 0x3000009bff867230 */ /* 0x000fc40000004100 */
[----:B------:R-:W-:Y:S01]  /*1660*/  FMUL.FTZ R155, R157, R204 ;  /* 0x000000cc9d9b7220 */ /* 0x000fe20000410000 */
[-C--:B------:R-:W-:Y:S01]  /*1670*/  FFMA.FTZ R98, R153, R129.reuse, R98 ;  /* 0x0000008199627223 */ /* 0x080fe20000010062 */
[----:B------:R-:W-:Y:S01]  /*1680*/  FADD.FTZ R62, R62, R129 ;  /* 0x000000813e3e7221 */ /* 0x000fe20000010000 */
[----:B------:R-:W-:Y:S01]  /*1690*/  FMUL.FTZ R204, R18, R129 ;  /* 0x0000008112cc7220 */ /* 0x000fe20000410000 */
[----:B------:R-:W-:Y:S01]  /*16a0*/  FADD.FTZ R129, R138, R193 ;  /* 0x000000c18a817221 */ /* 0x000fe20000010000 */
[----:B------:R-:W-:-:S03]  /*16b0*/  FFMA.FTZ R138, R144, R193, R169 ;  /* 0x000000c1908a7223 */ /* 0x000fc600000100a9 */
[----:B------:R-:W-:Y:S01]  /*16c0*/  FADD.FTZ R172, R129, R196 ;  /* 0x000000c481ac7221 */ /* 0x000fe20000010000 */
[----:B------:R-:W-:Y:S01]  /*16d0*/  FFMA.FTZ R129, R145, R196, R138 ;  /* 0x000000c491817223 */ /* 0x000fe2000001008a */
[----:B------:R-:W-:Y:S02]  /*16e0*/  FADD.FTZ R226, -R236, R203 ;  /* 0x000000cbece27221 */ /* 0x000fe40000010100 */
        /* <DEDUP_REMOVED lines=13> */
[----:B------:R-:W-:Y:S01]  /*17c0*/  FADD.FTZ R230, -R236, R205 ;  /* 0x000000cdece67221 */ /* 0x000fe20000010100 */
        /* <DEDUP_REMOVED lines=13> */
[C---:B------:R-:W-:Y:S01]  /*18a0*/  FMUL.FTZ R178, R157.reuse, R210 ;  /* 0x000000d29db27220 */ /* 0x040fe20000410000 */
[----:B------:R-:W-:Y:S01]  /*18b0*/  FMUL.FTZ R177, R157, R212 ;  /* 0x000000d49db17220 */ /* 0x000fe20000410000 */
[----:B------:R-:W-:Y:S01]  /*18c0*/  FADD.FTZ R131, R132, R201 ;  /* 0x000000c984837221 */ /* 0x000fe20000010000 */
[----:B------:R-:W-:Y:S01]  /*18d0*/  FFMA.FTZ R124, R152, R201, R129 ;  /* 0x000000c9987c7223 */ /* 0x000fe20000010081 */
[----:B------:R-:W-:Y:S01]  /*18e0*/  FADD.FTZ R232, -R236, R207 ;  /* 0x000000cfece87221 */ /* 0x000fe20000010100 */
[-C--:B------:R-:W-:Y:S01]  /*18f0*/  FFMA.FTZ R59, R178, R130.reuse, R59 ;  /* 0x00000082b23b7223 */ /* 0x080fe2000001003b */
[----:B------:R-:W-:Y:S01]  /*1900*/  FADD.FTZ R67, R67, R130 ;  /* 0x0000008243437221 */ /* 0x000fe20000010000 */
        /* <DEDUP_REMOVED lines=59> */
[----:B------:R-:W-:Y:S01]  /*1cc0*/  FADD.FTZ R222, -R236, R222 ;  /* 0x000000deecde7221 */ /* 0x000fe20000010100 */
        /* <DEDUP_REMOVED lines=26> */
.L_x_1701:
[----:B------:R-:W-:Y:S05]  /*1e70*/  BSYNC B0 ;  /* 0x0000000000007941 */ /* 0x000fea0003800000 */
.L_x_1699:
        /* <DEDUP_REMOVED lines=25> */
.L_x_1810:
[----:B------:R-:W3:Y:S01]  /*2010*/  S2R R131, SR_CgaCtaId ;  /* 0x0000000000837919 */ /* 0x000ee20000008800 */
[----:B------:R-:W-:Y:S01]  /*2020*/  MOV R130, 0x400 ;  /* 0x0000040000827802 */ /* 0x000fe20000000f00 */
[----:B--2---:R-:W-:Y:S01]  /*2030*/  FADD.FTZ R168, R124, R129 ;  /* 0x000000817ca87221 */ /* 0x004fe20000010000 */
[----:B------:R-:W-:Y:S01]  /*2040*/  @!P0 LOP3.LUT R128, R125, 0x7, RZ, 0xc0, !PT ;  /* 0x000000077d808812 */ /* 0x000fe200078ec0ff */
[----:B0-----:R-:W-:Y:S01]  /*2050*/  FADD.FTZ R169, R126, R169 ;  /* 0x000000a97ea97221 */ /* 0x001fe20000010000 */
[----:B------:R-:W-:Y:S05]  /*2060*/  WARPSYNC.ALL ;  /* 0x0000000000007948 */ /* 0x000fea0003800000 */
[----:B------:R-:W-:Y:S01]  /*2070*/  @!P0 IADD3 R128, R127, R128, RZ ;  /* 0x000000807f808210 */ /* 0x000fe20007ffe0ff */
[----:B------:R-:W-:Y:S01]  /*2080*/  BSSY B0, `(.L_x_1703) ;  /* 0x0000033000007945 */ /* 0x000fe20003800000 */
[----:B-----5:R-:W-:-:S13]  /*2090*/  ISETP.GE.AND P4, PT, R164, 0x1, PT ;  /* 0x00000001a400780c */ /* 0x020fda0003f86270 */
        /* <DEDUP_REMOVED lines=20> */
[----:B------:R-:W-:Y:S02]  /*21e0*/  HFMA2.MMA R129, -RZ, RZ, 0, 0 ;  /* 0x00000000ff817435 */ /* 0x000fe400000001ff */
[----:B------:R-:W-:Y:S01]  /*21f0*/  FADD.FTZ R173, R130, R173 ;  /* 0x000000ad82ad7221 */ /* 0x000fe20000010000 */
[----:B------:R-:W-:-:S03]  /*2200*/  FADD.FTZ R124, R131, R124 ;  /* 0x0000007c837c7221 */ /* 0x000fc60000010000 */
        /* <DEDUP_REMOVED lines=13> */
[----:B------:R-:W-:Y:S02]  /*22e0*/  ISETP.NE.U32.AND P0, PT, R166, RZ, PT ;  /* 0x000000ffa600720c */ /* 0x000fe40003f05070 */
[----:B------:R-:W-:Y:S02]  /*22f0*/  MOV R124, RZ ;  /* 0x000000ff007c7202 */ /* 0x000fe40000000f00 */
[----:B------:R-:W-:-:S13]  /*2300*/  ISETP.NE.AND.EX P0, PT, R165, RZ, PT, P0 ;  /* 0x000000ffa500720c */ /* 0x000fda0003f05300 */
[----:B------:R-:W-:Y:S05]  /*2310*/  @!P0 BRA `(.L_x_1705) ;  /* 0x0000000000248947 */ /* 0x000fea0003800000 */
[----:B------:R-:W-:Y:S01]  /*2320*/  HADD2.F32 R124, -RZ, R48.H0_H0 ;  /* 0x20000030ff7c7230 */ /* 0x000fe20000004100 */
[----:B------:R-:W-:Y:S06]  /*2330*/  BRA `(.L_x_1705) ;  /* 0x00000000001c7947 */ /* 0x000fec0003800000 */
.L_x_1704:
[----:B------:R-:W-:Y:S01]  /*2340*/  ISETP.NE.U32.AND P0, PT, R166, RZ, PT ;  /* 0x000000ffa600720c */ /* 0x000fe20003f05070 */
[----:B------:R-:W-:-:S03]  /*2350*/  FFMA.FTZ R125, R3, R128, R131 ;  /* 0x00000080037d7223 */ /* 0x000fc60000010083 */
[----:B------:R-:W-:Y:S01]  /*2360*/  ISETP.NE.AND.EX P0, PT, R165, RZ, PT, P0 ;  /* 0x000000ffa500720c */ /* 0x000fe20003f05300 */
[----:B------:R-:W-:-:S04]  /*2370*/  FADD.FTZ R124, R190, -R125 ;  /* 0x8000007dbe7c7221 */ /* 0x000fc80000010000 */
[----:B------:R-:W-:-:S08]  /*2380*/  FMUL.FTZ R124, R157, R124 ;  /* 0x0000007c9d7c7220 */ /* 0x000fd00000410000 */
[----:B------:R-:W-:-:S05]  /*2390*/  @P0 HADD2.F32 R125, -RZ, R48.H0_H0 ;  /* 0x20000030ff7d0230 */ /* 0x000fca0000004100 */
[----:B------:R-:W-:-:S07]  /*23a0*/  @P0 FADD.FTZ R124, R124, R125 ;  /* 0x0000007d7c7c0221 */ /* 0x000fce0000010000 */
.L_x_1705:
[----:B------:R-:W-:Y:S05]  /*23b0*/  BSYNC B0 ;  /* 0x0000000000007941 */ /* 0x000fea0003800000 */
.L_x_1703:
        /* <DEDUP_REMOVED lines=10> */
[----:B------:R-:W-:Y:S01]  /*2460*/  MOV R124, RZ ;  /* 0x000000ff007c7202 */ /* 0x000fe20000000f00 */
[----:B------:R-:W-:Y:S06]  /*2470*/  @!P0 BRA `(.L_x_1708) ;  /* 0x00000000001c8947 */ /* 0x000fec0003800000 */
[----:B------:R-:W-:Y:S01]  /*2480*/  HADD2.F32 R124, -RZ, R48.H1_H1 ;  /* 0x30000030ff7c7230 */ /* 0x000fe20000004100 */
[----:B------:R-:W-:Y:S06]  /*2490*/  BRA `(.L_x_1708) ;  /* 0x0000000000147947 */ /* 0x000fec0003800000 */
.L_x_1707:
[----:B------:R-:W-:Y:S01]  /*24a0*/  FFMA.FTZ R124, R140, R128, R131 ;  /* 0x000000808c7c7223 */ /* 0x000fe20000010083 */
[----:B------:R-:W-:-:S03]  /*24b0*/  @P0 HADD2.F32 R125, -RZ, R48.H1_H1 ;  /* 0x30000030ff7d0230 */ /* 0x000fc60000004100 */
[----:B------:R-:W-:-:S04]  /*24c0*/  FADD.FTZ R124, R189, -R124 ;  /* 0x8000007cbd7c7221 */ /* 0x000fc80000010000 */
[----:B------:R-:W-:-:S04]  /*24d0*/  FMUL.FTZ R124, R157, R124 ;  /* 0x0000007c9d7c7220 */ /* 0x000fc80000410000 */
[----:B------:R-:W-:-:S07]  /*24e0*/  @P0 FADD.FTZ R124, R124, R125 ;  /* 0x0000007d7c7c0221 */ /* 0x000fce0000010000 */
.L_x_1708:
[----:B------:R-:W-:Y:S05]  /*24f0*/  BSYNC B0 ;  /* 0x0000000000007941 */ /* 0x000fea0003800000 */
.L_x_1706:
        /* <DEDUP_REMOVED lines=10> */
[----:B------:R-:W-:Y:S01]  /*25a0*/  HADD2.F32 R124, -RZ, R49.H0_H0 ;  /* 0x20000031ff7c7230 */ /* 0x000fe20000004100 */
[----:B------:R-:W-:Y:S06]  /*25b0*/  BRA `(.L_x_1711) ;  /* 0x0000000000147947 */ /* 0x000fec0003800000 */
.L_x_1710:
[----:B------:R-:W-:-:S04]  /*25c0*/  FFMA.FTZ R125, R141, R128, R131 ;  /* 0x000000808d7d7223 */ /* 0x000fc80000010083 */
[----:B------:R-:W-:Y:S01]  /*25d0*/  FADD.FTZ R124, R192, -R125 ;  /* 0x8000007dc07c7221 */ /* 0x000fe20000010000 */
[----:B------:R-:W-:-:S03]  /*25e0*/  @P0 HADD2.F32 R125, -RZ, R49.H0_H0 ;  /* 0x20000031ff7d0230 */ /* 0x000fc60000004100 */
[----:B------:R-:W-:-:S04]  /*25f0*/  FMUL.FTZ R124, R157, R124 ;  /* 0x0000007c9d7c7220 */ /* 0x000fc80000410000 */
[----:B------:R-:W-:-:S07]  /*2600*/  @P0 FADD.FTZ R124, R124, R125 ;  /* 0x0000007d7c7c0221 */ /* 0x000fce0000010000 */
.L_x_1711:
[----:B------:R-:W-:Y:S05]  /*2610*/  BSYNC B0 ;  /* 0x0000000000007941 */ /* 0x000fea0003800000 */
.L_x_1709:
        /* <DEDUP_REMOVED lines=12> */
.L_x_1713:
[----:B------:R-:W-:Y:S01]  /*26e0*/  FFMA.FTZ R124, R142, R128, R131 ;  /* 0x000000808e7c7223 */ /* 0x000fe20000010083 */
[----:B------:R-:W-:-:S03]  /*26f0*/  @P0 HADD2.F32 R125, -RZ, R49.H1_H1 ;  /* 0x30000031ff7d0230 */ /* 0x000fc60000004100 */
[----:B------:R-:W-:-:S04]  /*2700*/  FADD.FTZ R124, R191, -R124 ;  /* 0x8000007cbf7c7221 */ /* 0x000fc80000010000 */
[----:B------:R-:W-:-:S04]  /*2710*/  FMUL.FTZ R124, R157, R124 ;  /* 0x0000007c9d7c7220 */ /* 0x000fc80000410000 */
[----:B------:R-:W-:-:S07]  /*2720*/  @P0 FADD.FTZ R124, R124, R125 ;  /* 0x0000007d7c7c0221 */ /* 0x000fce0000010000 */
.L_x_1714:
[----:B------:R-:W-:Y:S05]  /*2730*/  BSYNC B0 ;  /* 0x0000000000007941 */ /* 0x000fea0003800000 */
.L_x_1712:
        /* <DEDUP_REMOVED lines=12> */
.L_x_1716:
[----:B------:R-:W-:-:S04]  /*2800*/  FFMA.FTZ R125, R143, R128, R131 ;  /* 0x000000808f7d7223 */ /* 0x000fc80000010083 */
[----:B------:R-:W-:Y:S01]  /*2810*/  FADD.FTZ R124, R194, -R125 ;  /* 0x8000007dc27c7221 */ /* 0x000fe20000010000 */
[----:B------:R-:W-:-:S03]  /*2820*/  @P0 HADD2.F32 R125, -RZ, R50.H0_H0 ;  /* 0x20000032ff7d0230 */ /* 0x000fc60000004100 */
[----:B------:R-:W-:-:S04]  /*2830*/  FMUL.FTZ R124, R157, R124 ;  /* 0x0000007c9d7c7220 */ /* 0x000fc80000410000 */
[----:B------:R-:W-:-:S07]  /*2840*/  @P0 FADD.FTZ R124, R124, R125 ;  /* 0x0000007d7c7c0221 */ /* 0x000fce0000010000 */
.L_x_1717:
[----:B------:R-:W-:Y:S05]  /*2850*/  BSYNC B0 ;  /* 0x0000000000007941 */ /* 0x000fea0003800000 */
.L_x_1715:
        /* <DEDUP_REMOVED lines=12> */
.L_x_1719:
[----:B------:R-:W-:Y:S01]  /*2920*/  FFMA.FTZ R124, R144, R128, R131 ;  /* 0x00000080907c7223 */ /* 0x000fe20000010083 */
[----:B------:R-:W-:-:S03]  /*2930*/  @P0 HADD2.F32 R125, -RZ, R50.H1_H1 ;  /* 0x30000032ff7d0230 */ /* 0x000fc60000004100 */
[----:B------:R-:W-:-:S04]  /*2940*/  FADD.FTZ R124, R193, -R124 ;  /* 0x8000007cc17c7221 */ /* 0x000fc80000010000 */
[----:B------:R-:W-:-:S04]  /*2950*/  FMUL.FTZ R124, R157, R124 ;  /* 0x0000007c9d7c7220 */ /* 0x000fc80000410000 */
[----:B------:R-:W-:-:S07]  /*2960*/  @P0 FADD.FTZ R124, R124, R125 ;  /* 0x0000007d7c7c0221 */ /* 0x000fce0000010000 */
.L_x_1720:
[----:B------:R-:W-:Y:S05]  /*2970*/  BSYNC B0 ;  /* 0x0000000000007941 */ /* 0x000fea0003800000 */
.L_x_1718:
        /* <DEDUP_REMOVED lines=12> */
.L_x_1722:
[----:B------:R-:W-:-:S04]  /*2a40*/  FFMA.FTZ R125, R145, R128, R131 ;  /* 0x00000080917d7223 */ /* 0x000fc80000010083 */
[----:B------:R-:W-:Y:S01]  /*2a50*/  FADD.FTZ R124, R196, -R125 ;  /* 0x8000007dc47c7221 */ /* 0x000fe20000010000 */
[----:B------:R-:W-:-:S03]  /*2a60*/  @P0 HADD2.F32 R125, -RZ, R51.H0_H0 ;  /* 0x20000033ff7d0230 */ /* 0x000fc60000004100 */
[----:B------:R-:W-:-:S04]  /*2a70*/  FMUL.FTZ R124, R157, R124 ;  /* 0x0000007c9d7c7220 */ /* 0x000fc80000410000 */
[----:B------:R-:W-:-:S07]  /*2a80*/  @P0 FADD.FTZ R124, R124, R125 ;  /* 0x0000007d7c7c0221 */ /* 0x000fce0000010000 */
.L_x_1723:
[----:B------:R-:W-:Y:S05]  /*2a90*/  BSYNC B0 ;  /* 0x0000000000007941 */ /* 0x000fea0003800000 */
.L_x_1721:
        /* <DEDUP_REMOVED lines=12> */
.L_x_1725:
[----:B------:R-:W-:Y:S01]  /*2b60*/  FFMA.FTZ R124, R146, R128, R131 ;  /* 0x00000080927c7223 */ /* 0x000fe20000010083 */
[----:B------:R-:W-:-:S03]  /*2b70*/  @P0 HADD2.F32 R125, -RZ, R51.H1_H1 ;  /* 0x30000033ff7d0230 */ /* 0x000fc60000004100 */
[----:B------:R-:W-:-:S04]  /*2b80*/  FADD.FTZ R124, R195, -R124 ;  /* 0x8000007cc37c7221 */ /* 0x000fc80000010000 */
[----:B------:R-:W-:-:S04]  /*2b90*/  FMUL.FTZ R130, R157, R124 ;  /* 0x0000007c9d827220 */ /* 0x000fc80000410000 */
[----:B------:R-:W-:-:S07]  /*2ba0*/  @P0 FADD.FTZ R130, R130, R125 ;  /* 0x0000007d82820221 */ /* 0x000fce0000010000 */
.L_x_1726:
[----:B------:R-:W-:Y:S05]  /*2bb0*/  BSYNC B0 ;  /* 0x0000000000007941 */ /* 0x000fea0003800000 */
.L_x_1724:
[----:B------:R-:W0:Y:S01]  /*2bc0*/  @P4 LDC R133, c[0x0][0x29c] ;  /* 0x0000a700ff854b82 */ /* 0x000e220000000800 */
[----:B------:R-:W-:Y:S07]  /*2bd0*/  BSSY B0, `(.L_x_1727) ;  /* 0x0000016000007945 */ /* 0x000fee0003800000 */
[----:B------:R-:W1:Y:S08]  /*2be0*/  @P1 LDC.64 R124, c[0x0][0x308] ;  /* 0x0000c200ff7c1b82 */ /* 0x000e700000000a00 */
[----:B------:R-:W2:Y:S01]  /*2bf0*/  @P4 LDC.64 R126, c[0x0][0x2f8] ;  /* 0x0000be00ff7e4b82 */ /* 0x000ea20000000a00 */
[----:B0-----:R-:W-:Y:S01]  /*2c00*/  @P4 FMUL.FTZ R132, R130, R133 ;  /* 0x0000008582844220 */ /* 0x001fe20000410000 */
[----:B------:R-:W-:-:S04]  /*2c10*/  @P1 F2FP.F16.F32.PACK_AB R130, RZ, R130 ;  /* 0x00000082ff82123e */ /* 0x000fc800000000ff */
[----:B------:R-:W-:Y:S02]  /*2c20*/  @P4 F2FP.F16.F32.PACK_AB R132, RZ, R132 ;  /* 0x00000084ff84423e */ /* 0x000fe400000000ff */
        /* <DEDUP_REMOVED lines=9> */
[----:B------:R-:W-:Y:S01]  /*2cc0*/  HADD2.F32 R124, -RZ, R44.H0_H0 ;  /* 0x2000002cff7c7230 */ /* 0x000fe20000004100 */
[----:B------:R-:W-:Y:S06]  /*2cd0*/  BRA `(.L_x_1729) ;  /* 0x0000000000147947 */ /* 0x000fec0003800000 */
.L_x_1728:
[----:B0-----:R-:W-:-:S04]  /*2ce0*/  FFMA.FTZ R125, R147, R128, R131 ;  /* 0x00000080937d7223 */ /* 0x001fc80000010083 */
[----:B------:R-:W-:Y:S01]  /*2cf0*/  FADD.FTZ R124, R198, -R125 ;  /* 0x8000007dc67c7221 */ /* 0x000fe20000010000 */
[----:B------:R-:W-:-:S03]  /*2d00*/  @P0 HADD2.F32 R125, -RZ, R44.H0_H0 ;  /* 0x2000002cff7d0230 */ /* 0x000fc60000004100 */
[----:B------:R-:W-:-:S04]  /*2d10*/  FMUL.FTZ R124, R157, R124 ;  /* 0x0000007c9d7c7220 */ /* 0x000fc80000410000 */
[----:B------:R-:W-:-:S07]  /*2d20*/  @P0 FADD.FTZ R124, R124, R125 ;  /* 0x0000007d7c7c0221 */ /* 0x000fce0000010000 */
.L_x_1729:
[----:B------:R-:W-:Y:S05]  /*2d30*/  BSYNC B0 ;  /* 0x0000000000007941 */ /* 0x000fea0003800000 */
.L_x_1727:
        /* <DEDUP_REMOVED lines=12> */
.L_x_1731:
[----:B------:R-:W-:Y:S01]  /*2e00*/  FFMA.FTZ R124, R148, R128, R131 ;  /* 0x00000080947c7223 */ /* 0x000fe20000010083 */
[----:B------:R-:W-:-:S03]  /*2e10*/  @P0 HADD2.F32 R125, -RZ, R44.H1_H1 ;  /* 0x3000002cff7d0230 */ /* 0x000fc60000004100 */
[----:B------:R-:W-:-:S04]  /*2e20*/  FADD.FTZ R124, R197, -R124 ;  /* 0x8000007cc57c7221 */ /* 0x000fc80000010000 */
[----:B------:R-:W-:-:S04]  /*2e30*/  FMUL.FTZ R124, R157, R124 ;  /* 0x0000007c9d7c7220 */ /* 0x000fc80000410000 */
[----:B------:R-:W-:-:S07]  /*2e40*/  @P0 FADD.FTZ R124, R124, R125 ;  /* 0x0000007d7c7c0221 */ /* 0x000fce0000010000 */
.L_x_1732:
[----:B------:R-:W-:Y:S05]  /*2e50*/  BSYNC B0 ;  /* 0x0000000000007941 */ /* 0x000fea0003800000 */
.L_x_1730:
        /* <DEDUP_REMOVED lines=12> */
.L_x_1734:
[----:B------:R-:W-:-:S04]  /*2f20*/  FFMA.FTZ R125, R149, R128, R131 ;  /* 0x00000080957d7223 */ /* 0x000fc80000010083 */
[----:B------:R-:W-:Y:S01]  /*2f30*/  FADD.FTZ R124, R200, -R125 ;  /* 0x8000007dc87c7221 */ /* 0x000fe20000010000 */
[----:B------:R-:W-:-:S03]  /*2f40*/  @P0 HADD2.F32 R125, -RZ, R45.H0_H0 ;  /* 0x2000002dff7d0230 */ /* 0x000fc60000004100 */
[----:B------:R-:W-:-:S04]  /*2f50*/  FMUL.FTZ R124, R157, R124 ;  /* 0x0000007c9d7c7220 */ /* 0x000fc80000410000 */
[----:B------:R-:W-:-:S07]  /*2f60*/  @P0 FADD.FTZ R124, R124, R125 ;  /* 0x0000007d7c7c0221 */ /* 0x000fce0000010000 */
.L_x_1735:
[----:B------:R-:W-:Y:S05]  /*2f70*/  BSYNC B0 ;  /* 0x0000000000007941 */ /* 0x000fea0003800000 */
.L_x_1733:
        /* <DEDUP_REMOVED lines=12> */
.L_x_1737:
[----:B------:R-:W-:Y:S01]  /*3040*/  FFMA.FTZ R124, R150, R128, R131 ;  /* 0x00000080967c7223 */ /* 0x000fe20000010083 */
[----:B------:R-:W-:-:S03]  /*3050*/  @P0 HADD2.F32 R125, -RZ, R45.H1_H1 ;  /* 0x3000002dff7d0230 */ /* 0x000fc60000004100 */
[----:B------:R-:W-:-:S04]  /*3060*/  FADD.FTZ R124, R199, -R124 ;  /* 0x8000007cc77c7221 */ /* 0x000fc80000010000 */
[----:B------:R-:W-:-:S04]  /*3070*/  FMUL.FTZ R124, R157, R124 ;  /* 0x0000007c9d7c7220 */ /* 0x000fc80000410000 */
[----:B------:R-:W-:-:S07]  /*3080*/  @P0 FADD.FTZ R124, R124, R125 ;  /* 0x0000007d7c7c0221 */ /* 0x000fce0000010000 */
.L_x_1738:
[----:B------:R-:W-:Y:S05]  /*3090*/  BSYNC B0 ;  /* 0x0000000000007941 */ /* 0x000fea0003800000 */
.L_x_1736:
        /* <DEDUP_REMOVED lines=12> */
.L_x_1740:
[----:B------:R-:W-:-:S04]  /*3160*/  FFMA.FTZ R125, R151, R128, R131 ;  /* 0x00000080977d7223 */ /* 0x000fc80000010083 */
[----:B------:R-:W-:Y:S01]  /*3170*/  FADD.FTZ R124, R202, -R125 ;  /* 0x8000007dca7c7221 */ /* 0x000fe20000010000 */
[----:B------:R-:W-:-:S03]  /*3180*/  @P0 HADD2.F32 R125, -RZ, R46.H0_H0 ;  /* 0x2000002eff7d0230 */ /* 0x000fc60000004100 */
[----:B------:R-:W-:-:S04]  /*3190*/  FMUL.FTZ R124, R157, R124 ;  /* 0x0000007c9d7c7220 */ /* 0x000fc80000410000 */
[----:B------:R-:W-:-:S07]  /*31a0*/  @P0 FADD.FTZ R124, R124, R125 ;  /* 0x0000007d7c7c0221 */ /* 0x000fce0000010000 */
.L_x_1741:
[----:B------:R-:W-:Y:S05]  /*31b0*/  BSYNC B0 ;  /* 0x0000000000007941 */ /* 0x000fea0003800000 */
.L_x_1739:
        /* <DEDUP_REMOVED lines=12> */
.L_x_1743:
[----:B------:R-:W-:Y:S01]  /*3280*/  FFMA.FTZ R124, R152, R128, R131 ;  /* 0x00000080987c7223 */ /* 0x000fe20000010083 */
[----:B------:R-:W-:-:S03]  /*3290*/  @P0 HADD2.F32 R125, -RZ, R46.H1_H1 ;  /* 0x3000002eff7d0230 */ /* 0x000fc60000004100 */
[----:B------:R-:W-:-:S04]  /*32a0*/  FADD.FTZ R124, R201, -R124 ;  /* 0x8000007cc97c7221 */ /* 0x000fc80000010000 */
[----:B------:R-:W-:-:S04]  /*32b0*/  FMUL.FTZ R124, R157, R124 ;  /* 0x0000007c9d7c7220 */ /* 0x000fc80000410000 */
[----:B------:R-:W-:-:S07]  /*32c0*/  @P0 FADD.FTZ R124, R124, R125 ;  /* 0x0000007d7c7c0221 */ /* 0x000fce0000010000 */
.L_x_1744:
[----:B------:R-:W-:Y:S05]  /*32d0*/  BSYNC B0 ;  /* 0x0000000000007941 */ /* 0x000fea0003800000 */
.L_x_1742:
        /* <DEDUP_REMOVED lines=12> */
.L_x_1746:
[----:B------:R-:W-:-:S04]  /*33a0*/  FFMA.FTZ R125, R153, R128, R131 ;  /* 0x00000080997d7223 */ /* 0x000fc80000010083 */
[----:B------:R-:W-:Y:S01]  /*33b0*/  FADD.FTZ R124, R204, -R125 ;  /* 0x8000007dcc7c7221 */ /* 0x000fe20000010000 */
[----:B------:R-:W-:-:S03]  /*33c0*/  @P0 HADD2.F32 R125, -RZ, R47.H0_H0 ;  /* 0x2000002fff7d0230 */ /* 0x000fc60000004100 */
[----:B------:R-:W-:-:S04]  /*33d0*/  FMUL.FTZ R124, R157, R124 ;  /* 0x0000007c9d7c7220 */ /* 0x000fc80000410000 */
[----:B------:R-:W-:-:S07]  /*33e0*/  @P0 FADD.FTZ R124, R124, R125 ;  /* 0x0000007d7c7c0221 */ /* 0x000fce0000010000 */
.L_x_1747:
[----:B------:R-:W-:Y:S05]  /*33f0*/  BSYNC B0 ;  /* 0x0000000000007941 */ /* 0x000fea0003800000 */
.L_x_1745:
        /* <DEDUP_REMOVED lines=12> */
.L_x_1749:
[----:B------:R-:W-:Y:S01]  /*34c0*/  FFMA.FTZ R124, R154, R128, R131 ;  /* 0x000000809a7c7223 */ /* 0x000fe20000010083 */
[----:B------:R-:W-:-:S03]  /*34d0*/  @P0 HADD2.F32 R125, -RZ, R47.H1_H1 ;  /* 0x3000002fff7d0230 */ /* 0x000fc60000004100 */
[----:B------:R-:W-:-:S04]  /*34e0*/  FADD.FTZ R124, R203, -R124 ;  /* 0x8000007ccb7c7221 */ /* 0x000fc80000010000 */
[----:B------:R-:W-:-:S04]  /*34f0*/  FMUL.FTZ R130, R157, R124 ;  /* 0x0000007c9d827220 */ /* 0x000fc80000410000 */
[----:B------:R-:W-:-:S07]  /*3500*/  @P0 FADD.FTZ R130, R130, R125 ;  /* 0x0000007d82820221 */ /* 0x000fce0000010000 */
.L_x_1750:
[----:B------:R-:W-:Y:S05]  /*3510*/  BSYNC B0 ;  /* 0x0000000000007941 */ /* 0x000fea0003800000 */
.L_x_1748:
[----:B------:R-:W0:Y:S01]  /*3520*/  @P4 LDC R133, c[0x0][0x29c] ;  /* 0x0000a700ff854b82 */ /* 0x000e220000000800 */
[----:B------:R-:W-:Y:S07]  /*3530*/  BSSY B0, `(.L_x_1751) ;  /* 0x0000017000007945 */ /* 0x000fee0003800000 */
[----:B------:R-:W1:Y:S08]  /*3540*/  @P1 LDC.64 R124, c[0x0][0x308] ;  /* 0x0000c200ff7c1b82 */ /* 0x000e700000000a00 */
[----:B------:R-:W2:Y:S01]  /*3550*/  @P4 LDC.64 R126, c[0x0][0x2f8] ;  /* 0x0000be00ff7e4b82 */ /* 0x000ea20000000a00 */
[----:B0-----:R-:W-:Y:S01]  /*3560*/  @P4 FMUL.FTZ R132, R130, R133 ;  /* 0x0000008582844220 */ /* 0x001fe20000410000 */
[----:B------:R-:W-:-:S02]  /*3570*/  @P4 IADD3 R133, R129, 0x100, RZ ;  /* 0x0000010081854810 */ /* 0x000fc40007ffe0ff */
[----:B------:R-:W-:Y:S02]  /*3580*/  @P1 F2FP.F16.F32.PACK_AB R130, RZ, R130 ;  /* 0x00000082ff82123e */ /* 0x000fe400000000ff */
        /* <DEDUP_REMOVED lines=12> */
.L_x_1752:
[----:B0-----:R-:W-:-:S04]  /*3650*/  FFMA.FTZ R125, R155, R128, R131 ;  /* 0x000000809b7d7223 */ /* 0x001fc80000010083 */
[----:B------:R-:W-:Y:S01]  /*3660*/  FADD.FTZ R124, R206, -R125 ;  /* 0x8000007dce7c7221 */ /* 0x000fe20000010000 */
[----:B------:R-:W-:-:S03]  /*3670*/  @P0 HADD2.F32 R125, -RZ, R40.H0_H0 ;  /* 0x20000028ff7d0230 */ /* 0x000fc60000004100 */
[----:B------:R-:W-:-:S04]  /*3680*/  FMUL.FTZ R124, R157, R124 ;  /* 0x0000007c9d7c7220 */ /* 0x000fc80000410000 */
[----:B------:R-:W-:-:S07]  /*3690*/  @P0 FADD.FTZ R124, R124, R125 ;  /* 0x0000007d7c7c0221 */ /* 0x000fce0000010000 */
.L_x_1753:
[----:B------:R-:W-:Y:S05]  /*36a0*/  BSYNC B0 ;  /* 0x0000000000007941 */ /* 0x000fea0003800000 */
.L_x_1751:
        /* <DEDUP_REMOVED lines=12> */
.L_x_1755:
[----:B------:R-:W-:Y:S01]  /*3770*/  FFMA.FTZ R124, R176, R128, R131 ;  /* 0x00000080b07c7223 */ /* 0x000fe20000010083 */
[----:B------:R-:W-:-:S03]  /*3780*/  @P0 HADD2.F32 R125, -RZ, R40.H1_H1 ;  /* 0x30000028ff7d0230 */ /* 0x000fc60000004100 */
[----:B------:R-:W-:-:S04]  /*3790*/  FADD.FTZ R124, R205, -R124 ;  /* 0x8000007ccd7c7221 */ /* 0x000fc80000010000 */
[----:B------:R-:W-:-:S04]  /*37a0*/  FMUL.FTZ R124, R157, R124 ;  /* 0x0000007c9d7c7220 */ /* 0x000fc80000410000 */
[----:B------:R-:W-:-:S07]  /*37b0*/  @P0 FADD.FTZ R124, R124, R125 ;  /* 0x0000007d7c7c0221 */ /* 0x000fce0000010000 */
.L_x_1756:
[----:B------:R-:W-:Y:S05]  /*37c0*/  BSYNC B0 ;  /* 0x0000000000007941 */ /* 0x000fea0003800000 */
.L_x_1754:
        /* <DEDUP_REMOVED lines=12> */
.L_x_1758:
[----:B------:R-:W-:-:S04]  /*3890*/  FFMA.FTZ R125, R167, R128, R131 ;  /* 0x00000080a77d7223 */ /* 0x000fc80000010083 */
[----:B------:R-:W-:Y:S01]  /*38a0*/  FADD.FTZ R124, R208, -R125 ;  /* 0x8000007dd07c7221 */ /* 0x000fe20000010000 */
[----:B------:R-:W-:-:S03]  /*38b0*/  @P0 HADD2.F32 R125, -RZ, R41.H0_H0 ;  /* 0x20000029ff7d0230 */ /* 0x000fc60000004100 */
[----:B------:R-:W-:-:S04]  /*38c0*/  FMUL.FTZ R124, R157, R124 ;  /* 0x0000007c9d7c7220 */ /* 0x000fc80000410000 */
[----:B------:R-:W-:-:S07]  /*38d0*/  @P0 FADD.FTZ R124, R124, R125 ;  /* 0x0000007d7c7c0221 */ /* 0x000fce0000010000 */
.L_x_1759:
[----:B------:R-:W-:Y:S05]  /*38e0*/  BSYNC B0 ;  /* 0x0000000000007941 */ /* 0x000fea0003800000 */
.L_x_1757:
        /* <DEDUP_REMOVED lines=12> */
.L_x_1761:
[----:B------:R-:W-:Y:S01]  /*39b0*/  FFMA.FTZ R124, R178, R128, R131 ;  /* 0x00000080b27c7223 */ /* 0x000fe20000010083 */
[----:B------:R-:W-:-:S03]  /*39c0*/  @P0 HADD2.F32 R125, -RZ, R41.H1_H1 ;  /* 0x30000029ff7d0230 */ /* 0x000fc60000004100 */
[----:B------:R-:W-:-:S04]  /*39d0*/  FADD.FTZ R124, R207, -R124 ;  /* 0x8000007ccf7c7221 */ /* 0x000fc80000010000 */
[----:B------:R-:W-:-:S04]  /*39e0*/  FMUL.FTZ R124, R157, R124 ;  /* 0x0000007c9d7c7220 */ /* 0x000fc80000410000 */
[----:B------:R-:W-:-:S07]  /*39f0*/  @P0 FADD.FTZ R124, R124, R125 ;  /* 0x0000007d7c7c0221 */ /* 0x000fce0000010000 */
.L_x_1762:
[----:B------:R-:W-:Y:S05]  /*3a00*/  BSYNC B0 ;  /* 0x0000000000007941 */ /* 0x000fea0003800000 */
.L_x_1760:
        /* <DEDUP_REMOVED lines=12> */
.L_x_1764:
[----:B------:R-:W-:-:S04]  /*3ad0*/  FFMA.FTZ R125, R177, R128, R131 ;  /* 0x00000080b17d7223 */ /* 0x000fc80000010083 */
[----:B------:R-:W-:Y:S01]  /*3ae0*/  FADD.FTZ R124, R210, -R125 ;  /* 0x8000007dd27c7221 */ /* 0x000fe20000010000 */
[----:B------:R-:W-:-:S03]  /*3af0*/  @P0 HADD2.F32 R125, -RZ, R42.H0_H0 ;  /* 0x2000002aff7d0230 */ /* 0x000fc60000004100 */
[----:B------:R-:W-:-:S04]  /*3b00*/  FMUL.FTZ R124, R157, R124 ;  /* 0x0000007c9d7c7220 */ /* 0x000fc80000410000 */
[----:B------:R-:W-:-:S07]  /*3b10*/  @P0 FADD.FTZ R124, R124, R125 ;  /* 0x0000007d7c7c0221 */ /* 0x000fce0000010000 */
.L_x_1765:
[----:B------:R-:W-:Y:S05]  /*3b20*/  BSYNC B0 ;  /* 0x0000000000007941 */ /* 0x000fea0003800000 */
.L_x_1763:
        /* <DEDUP_REMOVED lines=12> */
.L_x_1767:
[----:B------:R-:W-:Y:S01]  /*3bf0*/  FFMA.FTZ R124, R180, R128, R131 ;  /* 0x00000080b47c7223 */ /* 0x000fe20000010083 */
[----:B------:R-:W-:-:S03]  /*3c00*/  @P0 HADD2.F32 R125, -RZ, R42.H1_H1 ;  /* 0x3000002aff7d0230 */ /* 0x000fc60000004100 */
[----:B------:R-:W-:-:S04]  /*3c10*/  FADD.FTZ R124, R209, -R124 ;  /* 0x8000007cd17c7221 */ /* 0x000fc80000010000 */
[----:B------:R-:W-:-:S04]  /*3c20*/  FMUL.FTZ R124, R157, R124 ;  /* 0x0000007c9d7c7220 */ /* 0x000fc80000410000 */
[----:B------:R-:W-:-:S07]  /*3c30*/  @P0 FADD.FTZ R124, R124, R125 ;  /* 0x0000007d7c7c0221 */ /* 0x000fce0000010000 */
.L_x_1768:
[----:B------:R-:W-:Y:S05]  /*3c40*/  BSYNC B0 ;  /* 0x0000000000007941 */ /* 0x000fea0003800000 */
.L_x_1766:
        /* <DEDUP_REMOVED lines=12> */
.L_x_1770:
[----:B------:R-:W-:-:S04]  /*3d10*/  FFMA.FTZ R125, R179, R128, R131 ;  /* 0x00000080b37d7223 */ /* 0x000fc80000010083 */
[----:B------:R-:W-:Y:S01]  /*3d20*/  FADD.FTZ R124, R212, -R125 ;  /* 0x8000007dd47c7221 */ /* 0x000fe20000010000 */
[----:B------:R-:W-:-:S03]  /*3d30*/  @P0 HADD2.F32 R125, -RZ, R43.H0_H0 ;  /* 0x2000002bff7d0230 */ /* 0x000fc60000004100 */
[----:B------:R-:W-:-:S04]  /*3d40*/  FMUL.FTZ R124, R157, R124 ;  /* 0x0000007c9d7c7220 */ /* 0x000fc80000410000 */
[----:B------:R-:W-:-:S07]  /*3d50*/  @P0 FADD.FTZ R124, R124, R125 ;  /* 0x0000007d7c7c0221 */ /* 0x000fce0000010000 */
.L_x_1771:
[----:B------:R-:W-:Y:S05]  /*3d60*/  BSYNC B0 ;  /* 0x0000000000007941 */ /* 0x000fea0003800000 */
.L_x_1769:
        /* <DEDUP_REMOVED lines=12> */
.L_x_1773:
[----:B------:R-:W-:Y:S01]  /*3e30*/  FFMA.FTZ R124, R182, R128, R131 ;  /* 0x00000080b67c7223 */ /* 0x000fe20000010083 */
[----:B------:R-:W-:-:S03]  /*3e40*/  @P0 HADD2.F32 R125, -RZ, R43.H1_H1 ;  /* 0x3000002bff7d0230 */ /* 0x000fc60000004100 */
[----:B------:R-:W-:-:S04]  /*3e50*/  FADD.FTZ R124, R211, -R124 ;  /* 0x8000007cd37c7221 */ /* 0x000fc80000010000 */
[----:B------:R-:W-:-:S04]  /*3e60*/  FMUL.FTZ R130, R157, R124 ;  /* 0x0000007c9d827220 */ /* 0x000fc80000410000 */
[----:B------:R-:W-:-:S07]  /*3e70*/  @P0 FADD.FTZ R130, R130, R125 ;  /* 0x0000007d82820221 */ /* 0x000fce0000010000 */
.L_x_1774:
[----:B------:R-:W-:Y:S05]  /*3e80*/  BSYNC B0 ;  /* 0x0000000000007941 */ /* 0x000fea0003800000 */
.L_x_1772:
        /* <DEDUP_REMOVED lines=19> */
.L_x_1776:
[----:B0-----:R-:W-:-:S04]  /*3fc0*/  FFMA.FTZ R125, R181, R128, R131 ;  /* 0x00000080b57d7223 */ /* 0x001fc80000010083 */
[----:B------:R-:W-:Y:S01]  /*3fd0*/  FADD.FTZ R124, R214, -R125 ;  /* 0x8000007dd67c7221 */ /* 0x000fe20000010000 */
[----:B------:R-:W-:-:S03]  /*3fe0*/  @P0 HADD2.F32 R125, -RZ, R36.H0_H0 ;  /* 0x20000024ff7d0230 */ /* 0x000fc60000004100 */
[----:B------:R-:W-:-:S04]  /*3ff0*/  FMUL.FTZ R124, R157, R124 ;  /* 0x0000007c9d7c7220 */ /* 0x000fc80000410000 */
[----:B------:R-:W-:-:S07]  /*4000*/  @P0 FADD.FTZ R124, R124, R125 ;  /* 0x0000007d7c7c0221 */ /* 0x000fce0000010000 */
.L_x_1777:
[----:B------:R-:W-:Y:S05]  /*4010*/  BSYNC B0 ;  /* 0x0000000000007941 */ /* 0x000fea0003800000 */
.L_x_1775:
        /* <DEDUP_REMOVED lines=12> */
.L_x_1779:
[----:B------:R-:W-:Y:S01]  /*40e0*/  FFMA.FTZ R124, R184, R128, R131 ;  /* 0x00000080b87c7223 */ /* 0x000fe20000010083 */
[----:B------:R-:W-:-:S03]  /*40f0*/  @P0 HADD2.F32 R125, -RZ, R36.H1_H1 ;  /* 0x30000024ff7d0230 */ /* 0x000fc60000004100 */
[----:B------:R-:W-:-:S04]  /*4100*/  FADD.FTZ R124, R213, -R124 ;  /* 0x8000007cd57c7221 */ /* 0x000fc80000010000 */
[----:B------:R-:W-:-:S04]  /*4110*/  FMUL.FTZ R124, R157, R124 ;  /* 0x0000007c9d7c7220 */ /* 0x000fc80000410000 */
[----:B------:R-:W-:-:S07]  /*4120*/  @P0 FADD.FTZ R124, R124, R125 ;  /* 0x0000007d7c7c0221 */ /* 0x000fce0000010000 */
.L_x_1780:
[----:B------:R-:W-:Y:S05]  /*4130*/  BSYNC B0 ;  /* 0x0000000000007941 */ /* 0x000fea0003800000 */
.L_x_1778:
        /* <DEDUP_REMOVED lines=12> */
.L_x_1782:
[----:B------:R-:W-:-:S04]  /*4200*/  FFMA.FTZ R125, R183, R128, R131 ;  /* 0x00000080b77d7223 */ /* 0x000fc80000010083 */
[----:B------:R-:W-:Y:S01]  /*4210*/  FADD.FTZ R124, R216, -R125 ;  /* 0x8000007dd87c7221 */ /* 0x000fe20000010000 */
[----:B------:R-:W-:-:S03]  /*4220*/  @P0 HADD2.F32 R125, -RZ, R37.H0_H0 ;  /* 0x20000025ff7d0230 */ /* 0x000fc60000004100 */
[----:B------:R-:W-:-:S04]  /*4230*/  FMUL.FTZ R124, R157, R124 ;  /* 0x0000007c9d7c7220 */ /* 0x000fc80000410000 */
[----:B------:R-:W-:-:S07]  /*4240*/  @P0 FADD.FTZ R124, R124, R125 ;  /* 0x0000007d7c7c0221 */ /* 0x000fce0000010000 */
.L_x_1783:
[----:B------:R-:W-:Y:S05]  /*4250*/  BSYNC B0 ;  /* 0x0000000000007941 */ /* 0x000fea0003800000 */
.L_x_1781:
        /* <DEDUP_REMOVED lines=12> */
.L_x_1785:
[----:B------:R-:W-:Y:S01]  /*4320*/  FFMA.FTZ R124, R186, R128, R131 ;  /* 0x00000080ba7c7223 */ /* 0x000fe20000010083 */
[----:B------:R-:W-:-:S03]  /*4330*/  @P0 HADD2.F32 R125, -RZ, R37.H1_H1 ;  /* 0x30000025ff7d0230 */ /* 0x000fc60000004100 */
[----:B------:R-:W-:-:S04]  /*4340*/  FADD.FTZ R124, R215, -R124 ;  /* 0x8000007cd77c7221 */ /* 0x000fc80000010000 */
[----:B------:R-:W-:-:S04]  /*4350*/  FMUL.FTZ R124, R157, R124 ;  /* 0x0000007c9d7c7220 */ /* 0x000fc80000410000 */
[----:B------:R-:W-:-:S07]  /*4360*/  @P0 FADD.FTZ R124, R124, R125 ;  /* 0x0000007d7c7c0221 */ /* 0x000fce0000010000 */
.L_x_1786:
[----:B------:R-:W-:Y:S05]  /*4370*/  BSYNC B0 ;  /* 0x0000000000007941 */ /* 0x000fea0003800000 */
.L_x_1784:
        /* <DEDUP_REMOVED lines=12> */
.L_x_1788:
[----:B------:R-:W-:-:S04]  /*4440*/  FFMA.FTZ R125, R185, R128, R131 ;  /* 0x00000080b97d7223 */ /* 0x000fc80000010083 */
[----:B------:R-:W-:Y:S01]  /*4450*/  FADD.FTZ R124, R218, -R125 ;  /* 0x8000007dda7c7221 */ /* 0x000fe20000010000 */
[----:B------:R-:W-:-:S03]  /*4460*/  @P0 HADD2.F32 R125, -RZ, R38.H0_H0 ;  /* 0x20000026ff7d0230 */ /* 0x000fc60000004100 */
[----:B------:R-:W-:-:S04]  /*4470*/  FMUL.FTZ R124, R157, R124 ;  /* 0x0000007c9d7c7220 */ /* 0x000fc80000410000 */
[----:B------:R-:W-:-:S07]  /*4480*/  @P0 FADD.FTZ R124, R124, R125 ;  /* 0x0000007d7c7c0221 */ /* 0x000fce0000010000 */
.L_x_1789:
[----:B------:R-:W-:Y:S05]  /*4490*/  BSYNC B0 ;  /* 0x0000000000007941 */ /* 0x000fea0003800000 */
.L_x_1787:
        /* <DEDUP_REMOVED lines=12> */
.L_x_1791:
[----:B------:R-:W-:Y:S01]  /*4560*/  FFMA.FTZ R124, R188, R128, R131 ;  /* 0x00000080bc7c7223 */ /* 0x000fe20000010083 */
[----:B------:R-:W-:-:S03]  /*4570*/  @P0 HADD2.F32 R125, -RZ, R38.H1_H1 ;  /* 0x30000026ff7d0230 */ /* 0x000fc60000004100 */
[----:B------:R-:W-:-:S04]  /*4580*/  FADD.FTZ R124, R217, -R124 ;  /* 0x8000007cd97c7221 */ /* 0x000fc80000010000 */
[----:B------:R-:W-:-:S04]  /*4590*/  FMUL.FTZ R124, R157, R124 ;  /* 0x0000007c9d7c7220 */ /* 0x000fc80000410000 */
[----:B------:R-:W-:-:S07]  /*45a0*/  @P0 FADD.FTZ R124, R124, R125 ;  /* 0x0000007d7c7c0221 */ /* 0x000fce0000010000 */
.L_x_1792:
[----:B------:R-:W-:Y:S05]  /*45b0*/  BSYNC B0 ;  /* 0x0000000000007941 */ /* 0x000fea0003800000 */
.L_x_1790:
        /* <DEDUP_REMOVED lines=12> */
.L_x_1794:
[----:B------:R-:W-:-:S04]  /*4680*/  FFMA.FTZ R125, R187, R128, R131 ;  /* 0x00000080bb7d7223 */ /* 0x000fc80000010083 */
[----:B------:R-:W-:Y:S01]  /*4690*/  FADD.FTZ R124, R220, -R125 ;  /* 0x8000007ddc7c7221 */ /* 0x000fe20000010000 */
[----:B------:R-:W-:-:S03]  /*46a0*/  @P0 HADD2.F32 R125, -RZ, R39.H0_H0 ;  /* 0x20000027ff7d0230 */ /* 0x000fc60000004100 */
[----:B------:R-:W-:-:S04]  /*46b0*/  FMUL.FTZ R124, R157, R124 ;  /* 0x0000007c9d7c7220 */ /* 0x000fc80000410000 */
[----:B------:R-:W-:-:S07]  /*46c0*/  @P0 FADD.FTZ R124, R124, R125 ;  /* 0x0000007d7c7c0221 */ /* 0x000fce0000010000 */
.L_x_1795:
[----:B------:R-:W-:Y:S05]  /*46d0*/  BSYNC B0 ;  /* 0x0000000000007941 */ /* 0x000fea0003800000 */
.L_x_1793:
        /* <DEDUP_REMOVED lines=12> */
.L_x_1797:
[----:B------:R-:W-:Y:S01]  /*47a0*/  FFMA.FTZ R128, R222, R128, R131 ;  /* 0x00000080de807223 */ /* 0x000fe20000010083 */
[----:B------:R-:W-:-:S03]  /*47b0*/  @P0 HADD2.F32 R125, -RZ, R39.H1_H1 ;  /* 0x30000027ff7d0230 */ /* 0x000fc60000004100 */
[----:B------:R-:W-:-:S04]  /*47c0*/  FADD.FTZ R128, R219, -R128 ;  /* 0x80000080db807221 */ /* 0x000fc80000010000 */
[----:B------:R-:W-:-:S04]  /*47d0*/  FMUL.FTZ R128, R157, R128 ;  /* 0x000000809d807220 */ /* 0x000fc80000410000 */
[----:B------:R-:W-:-:S07]  /*47e0*/  @P0 FADD.FTZ R128, R128, R125 ;  /* 0x0000007d80800221 */ /* 0x000fce0000010000 */
.L_x_1798:
[----:B------:R-:W-:Y:S05]  /*47f0*/  BSYNC B0 ;  /* 0x0000000000007941 */ /* 0x000fea0003800000 */
.L_x_1796:
        /* <DEDUP_REMOVED lines=16> */
[----:B------:R-:W-:Y:S05]  /*4900*/  @!P0 BRA `(.L_x_1799) ;  /* 0xffffffbc009c8947 */ /* 0x000fea000383ffff */
.L_x_1698:
        /* <DEDUP_REMOVED lines=27> */
.L_x_1702:
[----:B------:R-:W-:Y:S01]  /*4ac0*/  HFMA2.MMA R134, -RZ, RZ, 0, 9.5367431640625e-07 ;  /* 0x00000010ff867435 */ /* 0x000fe200000001ff */
[----:B------:R-:W-:Y:S02]  /*4ad0*/  MOV R137, R126 ;  /* 0x0000007e00897202 */ /* 0x000fe40000000f00 */
[----:B------:R-:W-:Y:S02]  /*4ae0*/  MOV R139, 0x1f ;  /* 0x0000001f008b7802 */ /* 0x000fe40000000f00 */
[----:B------:R-:W-:-:S07]  /*4af0*/  MOV R132, 0xffffffff ;  /* 0xffffffff00847802 */ /* 0x000fce0000000f00 */
[----:B0----5:R-:W-:Y:S05]  /*4b00*/  WARPSYNC.COLLECTIVE R132, `(.L_x_1800) ;  /* 0x0000000084087348 */ /* 0x021fea0003c00000 */
[----:B0-----:R0:W1:Y:S02]  /*4b10*/  SHFL.DOWN P1, R169, R137, R134, R139 ;  /* 0x0800008689a97389 */ /* 0x001064000002008b */
[----:B01---5:R-:W-:Y:S01]  /*4b20*/  ENDCOLLECTIVE ;  /* 0x000000000000791b */ /* 0x023fe20003800000 */
.L_x_1800:
[----:B------:R-:W-:Y:S02]  /*4b30*/  MOV R137, R124 ;  /* 0x0000007c00897202 */ /* 0x000fe40000000f00 */
[----:B------:R-:W-:-:S07]  /*4b40*/  MOV R129, R169 ;  /* 0x000000a900817202 */ /* 0x000fce0000000f00 */
[----:B------:R-:W-:Y:S05]  /*4b50*/  WARPSYNC.COLLECTIVE R132, `(.L_x_1801) ;  /* 0x0000000084087348 */ /* 0x000fea0003c00000 */
[----:B------:R0:W1:Y:S02]  /*4b60*/  SHFL.DOWN P1, R169, R137, R134, R139 ;  /* 0x0800008689a97389 */ /* 0x000064000002008b */
[----:B01----:R-:W-:Y:S01]  /*4b70*/  ENDCOLLECTIVE ;  /* 0x000000000000791b */ /* 0x003fe20003800000 */
.L_x_1801:
[----:B------:R-:W-:Y:S01]  /*4b80*/  FADD.FTZ R129, R129, R126 ;  /* 0x0000007e81817221 */ /* 0x000fe20000010000 */
[----:B------:R-:W-:-:S04]  /*4b90*/  HFMA2.MMA R134, -RZ, RZ, 0, 4.76837158203125e-07 ;  /* 0x00000008ff867435 */ /* 0x000fc800000001ff */
[----:B------:R-:W-:Y:S02]  /*4ba0*/  MOV R137, R129 ;  /* 0x0000008100897202 */ /* 0x000fe40000000f00 */
[----:B------:R-:W-:-:S07]  /*4bb0*/  MOV R131, R169 ;  /* 0x000000a900837202 */ /* 0x000fce0000000f00 */
[----:B------:R-:W-:Y:S05]  /*4bc0*/  WARPSYNC.COLLECTIVE R132, `(.L_x_1802) ;  /* 0x0000000084087348 */ /* 0x000fea0003c00000 */
[----:B------:R0:W1:Y:S02]  /*4bd0*/  SHFL.DOWN P1, R169, R137, R134, R139 ;  /* 0x0800008689a97389 */ /* 0x000064000002008b */
[----:B01----:R-:W-:Y:S01]  /*4be0*/  ENDCOLLECTIVE ;  /* 0x000000000000791b */ /* 0x003fe20003800000 */
.L_x_1802:
[----:B------:R-:W-:-:S05]  /*4bf0*/  FADD.FTZ R131, R131, R124 ;  /* 0x0000007c83837221 */ /* 0x000fca0000010000 */
[----:B------:R-:W-:Y:S02]  /*4c00*/  MOV R137, R131 ;  /* 0x0000008300897202 */ /* 0x000fe40000000f00 */
[----:B------:R-:W-:-:S07]  /*4c10*/  MOV R128, R169 ;  /* 0x000000a900807202 */ /* 0x000fce0000000f00 */
[----:B------:R-:W-:Y:S05]  /*4c20*/  WARPSYNC.COLLECTIVE R132, `(.L_x_1803) ;  /* 0x0000000084087348 */ /* 0x000fea0003c00000 */
[----:B------:R0:W1:Y:S02]  /*4c30*/  SHFL.DOWN P1, R169, R137, R134, R139 ;  /* 0x0800008689a97389 */ /* 0x000064000002008b */
[----:B01----:R-:W-:Y:S01]  /*4c40*/  ENDCOLLECTIVE ;  /* 0x000000000000791b */ /* 0x003fe20003800000 */
.L_x_1803:
[----:B------:R-:W-:Y:S01]  /*4c50*/  FADD.FTZ R128, R129, R128 ;  /* 0x0000008081807221 */ /* 0x000fe20000010000 */
[----:B------:R-:W-:-:S04]  /*4c60*/  HFMA2.MMA R134, -RZ, RZ, 0, 2.384185791015625e-07 ;  /* 0x00000004ff867435 */ /* 0x000fc800000001ff */
[----:B------:R-:W-:Y:S02]  /*4c70*/  MOV R137, R128 ;  /* 0x0000008000897202 */ /* 0x000fe40000000f00 */
[----:B------:R-:W-:-:S07]  /*4c80*/  MOV R130, R169 ;  /* 0x000000a900827202 */ /* 0x000fce0000000f00 */
[----:B------:R-:W-:Y:S05]  /*4c90*/  WARPSYNC.COLLECTIVE R132, `(.L_x_1804) ;  /* 0x0000000084087348 */ /* 0x000fea0003c00000 */
[----:B------:R0:W1:Y:S02]  /*4ca0*/  SHFL.DOWN P1, R169, R137, R134, R139 ;  /* 0x0800008689a97389 */ /* 0x000064000002008b */
[----:B01----:R-:W-:Y:S01]  /*4cb0*/  ENDCOLLECTIVE ;  /* 0x000000000000791b */ /* 0x003fe20003800000 */
.L_x_1804:
[----:B------:R-:W-:-:S05]  /*4cc0*/  FADD.FTZ R130, R131, R130 ;  /* 0x0000008283827221 */ /* 0x000fca0000010000 */
[----:B------:R-:W-:Y:S02]  /*4cd0*/  MOV R137, R130 ;  /* 0x0000008200897202 */ /* 0x000fe40000000f00 */
[----:B------:R-:W-:-:S07]  /*4ce0*/  MOV R133, R169 ;  /* 0x000000a900857202 */ /* 0x000fce0000000f00 */
[----:B------:R-:W-:Y:S05]  /*4cf0*/  WARPSYNC.COLLECTIVE R132, `(.L_x_1805) ;  /* 0x0000000084087348 */ /* 0x000fea0003c00000 */
[----:B------:R0:W1:Y:S02]  /*4d00*/  SHFL.DOWN P1, R169, R137, R134, R139 ;  /* 0x0800008689a97389 */ /* 0x000064000002008b */
[----:B01----:R-:W-:Y:S01]  /*4d10*/  ENDCOLLECTIVE ;  /* 0x000000000000791b */ /* 0x003fe20003800000 */
.L_x_1805:
[----:B------:R-:W-:Y:S01]  /*4d20*/  FADD.FTZ R133, R128, R133 ;  /* 0x0000008580857221 */ /* 0x000fe20000010000 */
[----:B------:R-:W-:-:S04]  /*4d30*/  HFMA2.MMA R134, -RZ, RZ, 0, 1.1920928955078125e-07 ;  /* 0x00000002ff867435 */ /* 0x000fc800000001ff */
[----:B------:R-:W-:Y:S02]  /*4d40*/  MOV R137, R133 ;  /* 0x0000008500897202 */ /* 0x000fe40000000f00 */
[----:B------:R-:W-:-:S07]  /*4d50*/  MOV R135, R169 ;  /* 0x000000a900877202 */ /* 0x000fce0000000f00 */
[----:B------:R-:W-:Y:S05]  /*4d60*/  WARPSYNC.COLLECTIVE R132, `(.L_x_1806) ;  /* 0x0000000084087348 */ /* 0x000fea0003c00000 */
[----:B------:R0:W1:Y:S02]  /*4d70*/  SHFL.DOWN P1, R169, R137, R134, R139 ;  /* 0x0800008689a97389 */ /* 0x000064000002008b */
[----:B01----:R-:W-:Y:S01]  /*4d80*/  ENDCOLLECTIVE ;  /* 0x000000000000791b */ /* 0x003fe20003800000 */
.L_x_1806:
[----:B------:R-:W-:-:S05]  /*4d90*/  FADD.FTZ R135, R130, R135 ;  /* 0x0000008782877221 */ /* 0x000fca0000010000 */
[----:B------:R-:W-:Y:S02]  /*4da0*/  MOV R137, R135 ;  /* 0x0000008700897202 */ /* 0x000fe40000000f00 */
[----:B------:R-:W-:-:S07]  /*4db0*/  MOV R124, R169 ;  /* 0x000000a9007c7202 */ /* 0x000fce0000000f00 */
[----:B------:R-:W-:Y:S05]  /*4dc0*/  WARPSYNC.COLLECTIVE R132, `(.L_x_1807) ;  /* 0x0000000084087348 */ /* 0x000fea0003c00000 */
[----:B------:R0:W1:Y:S02]  /*4dd0*/  SHFL.DOWN P1, R169, R137, R134, R139 ;  /* 0x0800008689a97389 */ /* 0x000064000002008b */
[----:B01----:R-:W-:Y:S01]  /*4de0*/  ENDCOLLECTIVE ;  /* 0x000000000000791b */ /* 0x003fe20003800000 */
.L_x_1807:
[----:B------:R-:W-:Y:S01]  /*4df0*/  FADD.FTZ R124, R133, R124 ;  /* 0x0000007c857c7221 */ /* 0x000fe20000010000 */
[----:B------:R-:W-:-:S04]  /*4e00*/  HFMA2.MMA R134, -RZ, RZ, 0, 5.9604644775390625e-08 ;  /* 0x00000001ff867435 */ /* 0x000fc800000001ff */
[----:B------:R-:W-:Y:S02]  /*4e10*/  MOV R137, R124 ;  /* 0x0000007c00897202 */ /* 0x000fe40000000f00 */
[----:B------:R-:W-:-:S07]  /*4e20*/  MOV R126, R169 ;  /* 0x000000a9007e7202 */ /* 0x000fce0000000f00 */
[----:B------:R-:W-:Y:S05]  /*4e30*/  WARPSYNC.COLLECTIVE R132, `(.L_x_1808) ;  /* 0x0000000084087348 */ /* 0x000fea0003c00000 */
[----:B------:R0:W1:Y:S02]  /*4e40*/  SHFL.DOWN P1, R169, R137, R134, R139 ;  /* 0x0800008689a97389 */ /* 0x000064000002008b */
[----:B01----:R-:W-:Y:S01]  /*4e50*/  ENDCOLLECTIVE ;  /* 0x000000000000791b */ /* 0x003fe20003800000 */
.L_x_1808:
[----:B------:R-:W-:-:S05]  /*4e60*/  FADD.FTZ R126, R135, R126 ;  /* 0x0000007e877e7221 */ /* 0x000fca0000010000 */
[----:B------:R-:W-:Y:S02]  /*4e70*/  MOV R137, R126 ;  /* 0x0000007e00897202 */ /* 0x000fe40000000f00 */
[----:B------:R-:W-:-:S07]  /*4e80*/  MOV R129, R169 ;  /* 0x000000a900817202 */ /* 0x000fce0000000f00 */
[----:B------:R-:W-:Y:S05]  /*4e90*/  WARPSYNC.COLLECTIVE R132, `(.L_x_1809) ;  /* 0x0000000084087348 */ /* 0x000fea0003c00000 */
[----:B------:R0:W1:Y:S02]  /*4ea0*/  SHFL.DOWN P1, R169, R137, R134, R139 ;  /* 0x0800008689a97389 */ /* 0x000064000002008b */
[----:B01----:R-:W-:Y:S01]  /*4eb0*/  ENDCOLLECTIVE ;  /* 0x000000000000791b */ /* 0x003fe20003800000 */
.L_x_1809:
[----:B------:R-:W-:Y:S05]  /*4ec0*/  BRA `(.L_x_1810) ;  /* 0xffffffd000507947 */ /* 0x000fea000383ffff */
.L_x_1811:
        /* <DEDUP_REMOVED lines=11> */
.L_x_13883:


//--------------------- .text._ZN10layer_norm13ln_bwd_kernelINS_13Kernel_traitsI6__halfS2_S2_S2_fjLj8192ELj1ELj1ELj8ELj16ENS_18Kernel_traits_baseILj8192ES2_S2_S2_S2_fjLj256EEEEELb0ELb1ELb0ELb0EEEvNS_9BwdParamsE --------------------------
	.section	.text._ZN10layer_norm13ln_bwd_kernelINS_13Kernel_traitsI6__halfS2_S2_S2_fjLj8192ELj1ELj1ELj8ELj16ENS_18Kernel_traits_baseILj8192ES2_S2_S2_S2_fjLj256EEEEELb0ELb1ELb0ELb0EEEvNS_9BwdParamsE,"ax",@progbits
	.align	128
        .global         _ZN10layer_norm13ln_bwd_kernelINS_13Kernel_traitsI6__halfS2_S2_S2_fjLj8192ELj1ELj1ELj8ELj16ENS_18Kernel_traits_baseILj8192ES2_S2_S2_S2_fjLj256EEEEELb0ELb1ELb0ELb0EEEvNS_9BwdParamsE
        .type           _ZN10layer_norm13ln_bwd_kernelINS_13Kernel_traitsI6__halfS2_S2_S2_fjLj8192ELj1ELj1ELj8ELj16ENS_18Kernel_traits_baseILj8192ES2_S2_S2_S2_fjLj256EEEEELb0ELb1ELb0ELb0EEEvNS_9BwdParamsE,@function
        .size           _ZN10layer_norm13ln_bwd_kernelINS_13Kernel_traitsI6__halfS2_S2_S2_fjLj8192ELj1ELj1ELj8ELj16ENS_18Kernel_traits_baseILj8192ES2_S2_S2_S2_fjLj256EEEEELb0ELb1ELb0ELb0EEEvNS_9BwdParamsE,(.L_x_13884 - _ZN10layer_norm13ln_bwd_kernelINS_13Kernel_traitsI6__halfS2_S2_S2_fjLj8192ELj1ELj1ELj8ELj16ENS_18Kernel_traits_baseILj8192ES2_S2_S2_S2_fjLj256EEEEELb0ELb1ELb0ELb0EEEvNS_9BwdParamsE)
        .other          _ZN10layer_norm13ln_bwd_kernelINS_13Kernel_traitsI6__halfS2_S2_S2_fjLj8192ELj1ELj1ELj8ELj16ENS_18Kernel_traits_baseILj8192ES2_S2_S2_S2_fjLj256EEEEELb0ELb1ELb0ELb0EEEvNS_9BwdParamsE,@"STO_CUDA_ENTRY STV_DEFAULT"
_ZN10layer_norm13ln_bwd_kernelINS_13Kernel_traitsI6__halfS2_S2_S2_fjLj8192ELj1ELj1ELj8ELj16ENS_18Kernel_traits_baseILj8192ES2_S2_S2_S2_fjLj256EEEEELb0ELb1ELb0ELb0EEEvNS_9BwdParamsE:
.text._ZN10layer_norm13ln_bwd_kernelINS_13Kernel_traitsI6__halfS2_S2_S2_fjLj8192ELj1ELj1ELj8ELj16ENS_18Kernel_traits_baseILj8192ES2_S2_S2_S2_fjLj256EEEEELb0ELb1ELb0ELb0EEEvNS_9BwdParamsE:
        /* <DEDUP_REMOVED lines=25> */
[----:B------:R-:W-:-:S04]  /*0190*/  ISETP.GE.U32.AND P3, PT, R0, 0x400, PT ;  /* 0x000004000000780c */ /* 0x000fc80003f66070 */
[----:B------:R-:W-:-:S03]  /*01a0*/  P2R R197, PR, RZ, 0x8 ;  /* 0x00000008ffc57803 */ /* 0x000fc60000000000 */
        /* <DEDUP_REMOVED lines=8> */
[----:B------:R-:W-:Y:S02]  /*0230*/  @P0 LOP3.LUT R55, R55, 0x100, RZ, 0xfc, !PT ;  /* 0x0000010037370812 */ /* 0x000fe400078efcff */
[----:B------:R-:W-:Y:S02]  /*0240*/  CS2R R56, SRZ ;  /* 0x0000000000387805 */ /* 0x000fe4000001ff00 */
[----:B------:R-:W-:Y:S02]  /*0250*/  CS2R R58, SRZ ;  /* 0x00000000003a7805 */ /* 0x000fe4000001ff00 */
[----:B------:R-:W-:Y:S01]  /*0260*/  CS2R R140, SRZ ;  /* 0x00000000008c7805 */ /* 0x000fe2000001ff00 */
[----:B------:R1:W5:Y:S01]  /*0270*/  @P0 LDG.E.128 R16, desc[UR4][R36.64] ;  /* 0x0000000424100981 */ /* 0x000362000c1e1d00 */
        /* <DEDUP_REMOVED lines=12> */
[----:B------:R-:W5:Y:S01]  /*0340*/  @P2 LDG.E.128 R24, desc[UR4][R46.64] ;  /* 0x000000042e182981 */ /* 0x000f62000c1e1d00 */
[----:B------:R-:W-:-:S02]  /*0350*/  CS2R R36, SRZ ;  /* 0x0000000000247805 */ /* 0x000fc4000001ff00 */
[----:B----4-:R-:W-:Y:S02]  /*0360*/  CS2R R42, SRZ ;  /* 0x00000000002a7805 */ /* 0x010fe4000001ff00 */
[----:B0-----:R-:W-:Y:S01]  /*0370*/  CS2R R44, SRZ ;  /* 0x00000000002c7805 */ /* 0x001fe2000001ff00 */
[----:B------:R-:W5:Y:S01]  /*0380*/  @P2 LDG.E.128 R8, desc[UR4][R48.64] ;  /* 0x0000000430082981 */ /* 0x000f62000c1e1d00 */
[----:B---3--:R-:W-:-:S05]  /*0390*/  @P3 IMAD.WIDE.U32 R38, R55, 0x10, R50 ;  /* 0x0000001037263825 */ /* 0x008fca00078e0032 */
[----:B------:R0:W5:Y:S01]  /*03a0*/  @P3 LDG.E.128 R20, desc[UR4][R38.64] ;  /* 0x0000000426143981 */ /* 0x000162000c1e1d00 */
[----:B------:R-:W-:-:S05]  /*03b0*/  @P3 IMAD.WIDE.U32 R40, R55, 0x10, R52 ;  /* 0x0000001037283825 */ /* 0x000fca00078e0034 */
[----:B------:R1:W5:Y:S01]  /*03c0*/  @P3 LDG.E.128 R4, desc[UR4][R40.64] ;  /* 0x0000000428043981 */ /* 0x000362000c1e1d00 */
[----:B------:R-:W-:Y:S02]  /*03d0*/  ISETP.GE.AND P3, PT, R3, UR7, PT ;  /* 0x0000000703007c0c */ /* 0x000fe4000bf66270 */
[----:B0-----:R-:W-:Y:S02]  /*03e0*/  CS2R R38, SRZ ;  /* 0x0000000000267805 */ /* 0x001fe4000001ff00 */
[----:B------:R-:W-:Y:S02]  /*03f0*/  CS2R R46, SRZ ;  /* 0x00000000002e7805 */ /* 0x000fe4000001ff00 */
[----:B------:R-:W-:Y:S02]  /*0400*/  CS2R R48, SRZ ;  /* 0x0000000000307805 */ /* 0x000fe4000001ff00 */
[----:B------:R-:W-:Y:S02]  /*0410*/  CS2R R50, SRZ ;  /* 0x0000000000327805 */ /* 0x000fe4000001ff00 */
[----:B------:R-:W-:-:S02]  /*0420*/  CS2R R52, SRZ ;  /* 0x0000000000347805 */ /* 0x000fc4000001ff00 */
[----:B------:R-:W-:Y:S02]  /*0430*/  CS2R R54, SRZ ;  /* 0x0000000000367805 */ /* 0x000fe4000001ff00 */
[----:B------:R-:W-:Y:S02]  /*0440*/  CS2R R142, SRZ ;  /* 0x00000000008e7805 */ /* 0x000fe4000001ff00 */
[----:B------:R-:W-:Y:S02]  /*0450*/  CS2R R92, SRZ ;  /* 0x00000000005c7805 */ /* 0x000fe4000001ff00 */
[----:B-1----:R-:W-:Y:S02]  /*0460*/  CS2R R40, SRZ ;  /* 0x0000000000287805 */ /* 0x002fe4000001ff00 */
        /* <DEDUP_REMOVED lines=33> */
[----:B------:R-:W-:Y:S06]  /*0680*/  @P3 BRA `(.L_x_1812) ;  /* 0x0000003c00203947 */ /* 0x000fec0003800000 */
[--C-:B-----5:R-:W-:Y:S01]  /*0690*/  HADD2.F32 R37, -RZ, R32.reuse.H0_H0 ;  /* 0x20000020ff257230 */ /* 0x120fe20000004100 */
[----:B------:R-:W-:Y:S01]  /*06a0*/  ULDC.64 UR6, c[0x0][0x270] ;  /* 0x00009c0000067ab9 */ /* 0x000fe20000000a00 */
[----:B------:R-:W-:Y:S01]  /*06b0*/  HADD2.F32 R2, -RZ, R32.H1_H1 ;  /* 0x30000020ff027230 */ /* 0x000fe20000004100 */
[----:B------:R-:W-:Y:S01]  /*06c0*/  ISETP.NE.U32.AND P3, PT, RZ, UR6, PT ;  /* 0x00000006ff007c0c */ /* 0x000fe2000bf65070 */
[--C-:B------:R-:W-:Y:S01]  /*06d0*/  HADD2.F32 R0, -RZ, R33.reuse.H0_H0 ;  /* 0x20000021ff007230 */ /* 0x100fe20000004100 */
[----:B------:R0:W-:Y:S01]  /*06e0*/  STL [R1+0x2c], R37 ;  /* 0x00002c2501007387 */ /* 0x0001e20000100800 */
[----:B------:R-:W-:Y:S01]  /*06f0*/  HADD2.F32 R32, -RZ, R33.H1_H1 ;  /* 0x30000021ff207230 */ /* 0x000fe20000004100 */
[----:B------:R-:W-:Y:S01]  /*0700*/  HFMA2.MMA R190, -RZ, RZ, 0, 5.9604644775390625e-08 ;  /* 0x00000001ffbe7435 */ /* 0x000fe200000001ff */
[--C-:B------:R-:W-:Y:S01]  /*0710*/  HADD2.F32 R252, -RZ, R30.reuse.H0_H0 ;  /* 0x2000001efffc7230 */ /* 0x100fe20000004100 */
[----:B------:R1:W-:Y:S01]  /*0720*/  STL [R1+0x28], R2 ;  /* 0x0000280201007387 */ /* 0x0003e20000100800 */
[----:B------:R-:W-:Y:S01]  /*0730*/  HADD2.F32 R251, -RZ, R30.H1_H1 ;  /* 0x3000001efffb7230 */ /* 0x000fe20000004100 */
[----:B------:R-:W-:Y:S01]  /*0740*/  ISETP.NE.AND.EX P3, PT, RZ, UR7, PT, P3 ;  /* 0x00000007ff007c0c */ /* 0x000fe2000bf65330 */
[--C-:B------:R-:W-:Y:S01]  /*0750*/  HADD2.F32 R250, -RZ, R31.reuse.H0_H0 ;  /* 0x2000001ffffa7230 */ /* 0x100fe20000004100 */
[----:B------:R2:W-:Y:S01]  /*0760*/  STL [R1+0x24], R0 ;  /* 0x0000240001007387 */ /* 0x0005e20000100800 */
[----:B------:R-:W-:Y:S01]  /*0770*/  HADD2.F32 R249, -RZ, R31.H1_H1 ;  /* 0x3000001ffff97230 */ /* 0x000fe20000004100 */
[----:B0-----:R-:W-:Y:S01]  /*0780*/  MOV R37, RZ ;  /* 0x000000ff00257202 */ /* 0x001fe20000000f00 */
[--C-:B------:R-:W-:Y:S01]  /*0790*/  HADD2.F32 R248, -RZ, R24.reuse.H0_H0 ;  /* 0x20000018fff87230 */ /* 0x100fe20000004100 */
[----:B------:R0:W-:Y:S01]  /*07a0*/  STL [R1+0x20], R32 ;  /* 0x0000202001007387 */ /* 0x0001e20000100800 */
[----:B------:R-:W-:-:S02]  /*07b0*/  HADD2.F32 R247, -RZ, R24.H1_H1 ;  /* 0x30000018fff77230 */ /* 0x000fc40000004100 */
[--C-:B-1----:R-:W-:Y:S02]  /*07c0*/  HADD2.F32 R2, -RZ, R34.reuse.H0_H0 ;  /* 0x20000022ff027230 */ /* 0x102fe40000004100 */
[--C-:B------:R-:W-:Y:S02]  /*07d0*/  HADD2.F32 R246, -RZ, R25.reuse.H0_H0 ;  /* 0x20000019fff67230 */ /* 0x100fe40000004100 */
[----:B--2---:R-:W-:Y:S01]  /*07e0*/  HADD2.F32 R0, -RZ, R34.H1_H1 ;  /* 0x30000022ff007230 */ /* 0x004fe20000004100 */
[----:B------:R1:W-:Y:S01]  /*07f0*/  STL [R1+0x1c], R2 ;  /* 0x00001c0201007387 */ /* 0x0003e20000100800 */
[----:B------:R-:W-:Y:S02]  /*0800*/  HADD2.F32 R245, -RZ, R25.H1_H1 ;  /* 0x30000019fff57230 */ /* 0x000fe40000004100 */
[----:B0-----:R-:W-:Y:S01]  /*0810*/  HADD2.F32 R32, -RZ, R35.H0_H0 ;  /* 0x20000023ff207230 */ /* 0x001fe20000004100 */
[----:B------:R0:W-:Y:S01]  /*0820*/  STL [R1+0x18], R0 ;  /* 0x0000180001007387 */ /* 0x0001e20000100800 */
[----:B------:R-:W-:-:S02]  /*0830*/  HADD2.F32 R244, -RZ, R26.H0_H0 ;  /* 0x2000001afff47230 */ /* 0x000fc40000004100 */
[----:B------:R-:W-:Y:S01]  /*0840*/  HADD2.F32 R243, -RZ, R26.H1_H1 ;  /* 0x3000001afff37230 */ /* 0x000fe20000004100 */
[----:B------:R-:W-:Y:S01]  /*0850*/  STL [R1+0x14], R32 ;  /* 0x0000142001007387 */ /* 0x000fe20000100800 */
[----:B------:R-:W-:Y:S02]  /*0860*/  HADD2.F32 R242, -RZ, R27.H0_H0 ;  /* 0x2000001bfff27230 */ /* 0x000fe40000004100 */
[----:B-1----:R-:W-:Y:S02]  /*0870*/  HADD2.F32 R2, -RZ, R35.H1_H1 ;  /* 0x30000023ff027230 */ /* 0x002fe40000004100 */
[----:B------:R-:W-:Y:S02]  /*0880*/  HADD2.F32 R241, -RZ, R27.H1_H1 ;  /* 0x3000001bfff17230 */ /* 0x000fe40000004100 */
[--C-:B0-----:R-:W-:Y:S01]  /*0890*/  HADD2.F32 R0, -RZ, R28.reuse.H0_H0 ;  /* 0x2000001cff007230 */ /* 0x101fe20000004100 */
[----:B------:R0:W-:Y:S01]  /*08a0*/  STL [R1+0x10], R2 ;  /* 0x0000100201007387 */ /* 0x0001e20000100800 */
[----:B------:R-:W-:-:S02]  /*08b0*/  HADD2.F32 R28, -RZ, R28.H1_H1 ;  /* 0x3000001cff1c7230 */ /* 0x000fc40000004100 */
[--C-:B------:R-:W-:Y:S01]  /*08c0*/  HADD2.F32 R240, -RZ, R20.reuse.H0_H0 ;  /* 0x20000014fff07230 */ /* 0x100fe20000004100 */
[----:B------:R1:W-:Y:S01]  /*08d0*/  STL [R1+0xc], R0 ;  /* 0x00000c0001007387 */ /* 0x0003e20000100800 */
[----:B------:R-:W-:Y:S02]  /*08e0*/  HADD2.F32 R239, -RZ, R20.H1_H1 ;  /* 0x30000014ffef7230 */ /* 0x000fe40000004100 */
[--C-:B------:R-:W-:Y:S01]  /*08f0*/  HADD2.F32 R238, -RZ, R21.reuse.H0_H0 ;  /* 0x20000015ffee7230 */ /* 0x100fe20000004100 */
[----:B------:R2:W-:Y:S01]  /*0900*/  STL [R1+0x8], R28 ;  /* 0x0000081c01007387 */ /* 0x0005e20000100800 */
[----:B------:R-:W-:Y:S02]  /*0910*/  HADD2.F32 R237, -RZ, R21.H1_H1 ;  /* 0x30000015ffed7230 */ /* 0x000fe40000004100 */
[----:B0-----:R-:W-:Y:S02]  /*0920*/  HADD2.F32 R2, -RZ, R29.H0_H0 ;  /* 0x2000001dff027230 */ /* 0x001fe40000004100 */
[----:B------:R-:W-:-:S02]  /*0930*/  HADD2.F32 R236, -RZ, R22.H0_H0 ;  /* 0x20000016ffec7230 */ /* 0x000fc40000004100 */
[----:B-1----:R-:W-:Y:S01]  /*0940*/  HADD2.F32 R0, -RZ, R29.H1_H1 ;  /* 0x3000001dff007230 */ /* 0x002fe20000004100 */
[----:B------:R2:W-:Y:S01]  /*0950*/  STL [R1+0x4], R2 ;  /* 0x0000040201007387 */ /* 0x0005e20000100800 */
[----:B------:R-:W-:Y:S02]  /*0960*/  HADD2.F32 R235, -RZ, R22.H1_H1 ;  /* 0x30000016ffeb7230 */ /* 0x000fe40000004100 */
[--C-:B------:R-:W-:Y:S01]  /*0970*/  HADD2.F32 R234, -RZ, R23.reuse.H0_H0 ;  /* 0x20000017ffea7230 */ /* 0x100fe20000004100 */
[----:B------:R2:W-:Y:S01]  /*0980*/  STL [R1], R0 ;  /* 0x0000000001007387 */ /* 0x0005e20000100800 */
        /* <DEDUP_REMOVED lines=32> */
[----:B--2---:R-:W-:-:S07]  /*0b90*/  HADD2.F32 R198, -RZ, R7.H1_H1 ;  /* 0x30000007ffc67230 */ /* 0x004fce0000004100 */
.L_x_1830:
[----:B012---:R-:W0:Y:S01]  /*0ba0*/  @P3 LDC.64 R148, c[0x0][0x270] ;  /* 0x00009c00ff943b82 */ /* 0x007e220000000a00 */
[----:B------:R-:W-:-:S07]  /*0bb0*/  SHF.R.S32.HI R2, RZ, 0x1f, R3 ;  /* 0x0000001fff027819 */ /* 0x000fce0000011403 */
[----:B------:R-:W1:Y:S01]  /*0bc0*/  LDC.64 R150, c[0x0][0x250] ;  /* 0x00009400ff967b82 */ /* 0x000e620000000a00 */
[----:B0-----:R-:W-:-:S04]  /*0bd0*/  @P3 LEA R148, P4, R3, R148, 0x1 ;  /* 0x0000009403943211 */ /* 0x001fc800078808ff */
[----:B------:R-:W-:-:S05]  /*0be0*/  @P3 LEA.HI.X R149, R3, R149, R2, 0x1, P4 ;  /* 0x0000009503953211 */ /* 0x000fca00020f0c02 */
[----:B------:R1:W2:Y:S02]  /*0bf0*/  @P3 LDG.E.U16 R2, desc[UR4][R148.64] ;  /* 0x0000000494023981 */ /* 0x0002a4000c1e1500 */
[----:B-1----:R-:W-:-:S05]  /*0c00*/  IMAD.WIDE R148, R3, 0x4, R150 ;  /* 0x0000000403947825 */ /* 0x002fca00078e0296 */
[----:B------:R0:W3:Y:S01]  /*0c10*/  LDG.E R191, desc[UR4][R148.64] ;  /* 0x0000000494bf7981 */ /* 0x0000e2000c1e1900 */
[----:B------:R-:W1:Y:S01]  /*0c20*/  S2R R152, SR_TID.X ;  /* 0x0000000000987919 */ /* 0x000e620000002100 */
[----:B0-----:R-:W0:Y:S01]  /*0c30*/  LDC.64 R148, c[0x0][0x258] ;  /* 0x00009600ff947b82 */ /* 0x001e220000000a00 */
[----:B------:R-:W-:Y:S02]  /*0c40*/  MOV R195, UR20 ;  /* 0x0000001400c37c02 */ /* 0x000fe40008000f00 */
[----:B------:R-:W-:Y:S01]  /*0c50*/  MOV R4, 0x3f800000 ;  /* 0x3f80000000047802 */ /* 0x000fe20000000f00 */
[----:B------:R-:W-:Y:S01]  /*0c60*/  BSSY B0, `(.L_x_1813) ;  /* 0x000006b000007945 */ /* 0x000fe20003800000 */
[----:B------:R-:W-:Y:S01]  /*0c70*/  ISETP.NE.AND P5, PT, RZ, UR8, PT ;  /* 0x00000008ff007c0c */ /* 0x000fe2000bfa5270 */
[----:B0-----:R-:W-:-:S05]  /*0c80*/  IMAD.WIDE R148, R3, 0x4, R148 ;  /* 0x0000000403947825 */ /* 0x001fca00078e0294 */
[----:B-----5:R0:W5:Y:S01]  /*0c90*/  LDG.E R158, desc[UR4][R148.64] ;  /* 0x00000004949e7981 */ /* 0x020162000c1e1900 */
[----:B-1----:R-:W-:Y:S02]  /*0ca0*/  LOP3.LUT R196, R152, 0xff, RZ, 0xc0, !PT ;  /* 0x000000ff98c47812 */ /* 0x002fe400078ec0ff */
[----:B------:R-:W-:Y:S02]  /*0cb0*/  MOV R217, RZ ;  /* 0x000000ff00d97202 */ /* 0x000fe40000000f00 */
[----:B------:R-:W-:Y:S01]  /*0cc0*/  MOV R218, RZ ;  /* 0x000000ff00da7202 */ /* 0x000fe20000000f00 */
[----:B--2---:R-:W-:Y:S02]  /*0cd0*/  @P3 HADD2.F32 R4, -RZ, R2.H0_H0 ;  /* 0x20000002ff043230 */ /* 0x004fe40000004100 */
[----:B------:R-:W-:-:S05]  /*0ce0*/  IMAD R2, R3, R195, RZ ;  /* 0x000000c303027224 */ /* 0x000fca00078e02ff */
[----:B0-----:R-:W-:-:S04]  /*0cf0*/  SHF.R.S32.HI R148, RZ, 0x1f, R2 ;  /* 0x0000001fff947819 */ /* 0x001fc80000011402 */
        /* <DEDUP_REMOVED lines=14> */
[----:B0-----:R-:W-:-:S03]  /*0de0*/  IMAD.WIDE.U32 R12, R2, 0x10, R12 ;  /* 0x00000010020c7825 */ /* 0x001fc600078e000c */
[----:B------:R-:W4:Y:S04]  /*0df0*/  LDL R153, [R1+0x18] ;  /* 0x0000180001997983 */ /* 0x000f280000100800 */
[----:B------:R-:W3:Y:S01]  /*0e00*/  LDG.E.128 R12, desc[UR4][R12.64] ;  /* 0x000000040c0c7981 */ /* 0x000ee2000c1e1d00 */
[----:B------:R-:W-:-:S04]  /*0e10*/  ISETP.NE.U32.AND P4, PT, RZ, UR10, PT ;  /* 0x0000000aff007c0c */ /* 0x000fc8000bf85070 */
[----:B------:R-:W-:-:S13]  /*0e20*/  ISETP.NE.AND.EX P4, PT, RZ, UR11, PT, P4 ;  /* 0x0000000bff007c0c */ /* 0x000fda000bf85340 */
[----:B------:R-:W-:-:S04]  /*0e30*/  @P4 LEA R6, P5, R2, UR10, 0x4 ;  /* 0x0000000a02064c11 */ /* 0x000fc8000f8a20ff */
[----:B------:R-:W-:-:S05]  /*0e40*/  @P4 LEA.HI.X R7, R2, UR11, RZ, 0x4, P5 ;  /* 0x0000000b02074c11 */ /* 0x000fca000a8f24ff */
[----:B------:R0:W5:Y:S01]  /*0e50*/  @P4 LDG.E.128 R128, desc[UR4][R6.64] ;  /* 0x0000000406804981 */ /* 0x000162000c1e1d00 */
[--C-:B--2---:R-:W-:Y:S02]  /*0e60*/  HADD2.F32 R0, -RZ, R8.reuse.H0_H0 ;  /* 0x20000008ff007230 */ /* 0x104fe40000004100 */
[----:B------:R-:W-:Y:S02]  /*0e70*/  HADD2.F32 R8, -RZ, R8.H1_H1 ;  /* 0x30000008ff087230 */ /* 0x000fe40000004100 */
[----:B0-----:R-:W-:-:S03]  /*0e80*/  HADD2.F32 R6, -RZ, R9.H0_H0 ;  /* 0x20000009ff067230 */ /* 0x001fc60000004100 */
[C---:B------:R-:W-:Y:S01]  /*0e90*/  FADD.FTZ R8, -R191.reuse, R8 ;  /* 0x00000008bf087221 */ /* 0x040fe20000010100 */
[--C-:B------:R-:W-:Y:S02]  /*0ea0*/  HADD2.F32 R16, -RZ, R11.reuse.H0_H0 ;  /* 0x2000000bff107230 */ /* 0x100fe40000004100 */
[----:B------:R-:W-:Y:S02]  /*0eb0*/  HADD2.F32 R17, -RZ, R11.H1_H1 ;  /* 0x3000000bff117230 */ /* 0x000fe40000004100 */
[----:B------:R-:W-:Y:S01]  /*0ec0*/  FADD.FTZ R11, -R191, R6 ;  /* 0x00000006bf0b7221 */ /* 0x000fe20000010100 */
[----:B-----5:R-:W-:Y:S01]  /*0ed0*/  FMUL.FTZ R6, R158, R8 ;  /* 0x000000089e067220 */ /* 0x020fe20000410000 */
[----:B---3--:R-:W-:-:S05]  /*0ee0*/  HADD2.F32 R193, -RZ, R12.H1_H1 ;  /* 0x3000000cffc17230 */ /* 0x008fca0000004100 */
[----:B------:R-:W-:Y:S01]  /*0ef0*/  FADD.FTZ R69, R69, R193 ;  /* 0x000000c145457221 */ /* 0x000fe20000010000 */
[-C--:B------:R-:W-:Y:S01]  /*0f00*/  FFMA.FTZ R37, R6, R193.reuse, R37 ;  /* 0x000000c106257223 */ /* 0x080fe20000010025 */
[----:B------:R-:W-:Y:S02]  /*0f10*/  FMUL.FTZ R193, R152, R193 ;  /* 0x000000c198c17220 */ /* 0x000fe40000410000 */
[----:B------:R-:W2:Y:S01]  /*0f20*/  LDL R152, [R1+0x14] ;  /* 0x0000140001987983 */ /* 0x000ea20000100800 */
[----:B------:R-:W-:Y:S02]  /*0f30*/  HADD2.F32 R192, -RZ, R13.H0_H0 ;  /* 0x2000000dffc07230 */ /* 0x000fe40000004100 */
[----:B------:R-:W-:-:S03]  /*0f40*/  FMUL.FTZ R8, R158, R11 ;  /* 0x0000000b9e087220 */ /* 0x000fc60000410000 */
[----:B------:R-:W-:Y:S01]  /*0f50*/  FADD.FTZ R70, R70, R192 ;  /* 0x000000c046467221 */ /* 0x000fe20000010000 */
[-C--:B------:R-:W-:Y:S01]  /*0f60*/  FFMA.FTZ R38, R8, R192.reuse, R38 ;  /* 0x000000c008267223 */ /* 0x080fe20000010026 */
[----:B------:R-:W-:Y:S02]  /*0f70*/  FMUL.FTZ R192, R151, R192 ;  /* 0x000000c097c07220 */ /* 0x000fe40000410000 */
[----:B------:R-:W3:Y:S01]  /*0f80*/  LDL R151, [R1+0x10] ;  /* 0x0000100001977983 */ /* 0x000ee20000100800 */
[----:B------:R-:W-:Y:S01]  /*0f90*/  FADD.FTZ R0, -R191, R0 ;  /* 0x00000000bf007221 */ /* 0x000fe20000010100 */
[----:B------:R-:W-:Y:S02]  /*0fa0*/  HADD2.F32 R150, -RZ, R9.H1_H1 ;  /* 0x30000009ff967230 */ /* 0x000fe40000004100 */
[----:B------:R-:W-:Y:S02]  /*0fb0*/  HADD2.F32 R7, -RZ, R12.H0_H0 ;  /* 0x2000000cff077230 */ /* 0x000fe40000004100 */
[----:B------:R-:W-:Y:S01]  /*0fc0*/  FMUL.FTZ R0, R158, R0 ;  /* 0x000000009e007220 */ /* 0x000fe20000410000 */
[----:B------:R-:W-:-:S02]  /*0fd0*/  HADD2.F32 R9, -RZ, R10.H0_H0 ;  /* 0x2000000aff097230 */ /* 0x000fc40000004100 */
[C---:B------:R-:W-:Y:S01]  /*0fe0*/  FADD.FTZ R150, -R191.reuse, R150 ;  /* 0x00000096bf967221 */ /* 0x040fe20000010100 */
[----:B------:R-:W-:Y:S01]  /*0ff0*/  FADD.FTZ R68, R68, R7 ;  /* 0x0000000744447221 */ /* 0x000fe20000010000 */
[-C--:B------:R-:W-:Y:S01]  /*1000*/  FFMA.FTZ R36, R0, R7.reuse, R36 ;  /* 0x0000000700247223 */ /* 0x080fe20000010024 */
[----:B----4-:R-:W-:Y:S01]  /*1010*/  FMUL.FTZ R7, R224, R7 ;  /* 0x00000007e0077220 */ /* 0x010fe20000410000 */
[----:B------:R-:W-:Y:S02]  /*1020*/  HADD2.F32 R10, -RZ, R10.H1_H1 ;  /* 0x3000000aff0a7230 */ /* 0x000fe40000004100 */
[----:B------:R-:W-:Y:S01]  /*1030*/  FADD.FTZ R11, -R191, R9 ;  /* 0x00000009bf0b7221 */ /* 0x000fe20000010100 */
[--C-:B------:R-:W-:Y:S02]  /*1040*/  HADD2.F32 R149, -RZ, R15.reuse.H0_H0 ;  /* 0x2000000fff957230 */ /* 0x100fe40000004100 */
[----:B------:R-:W-:Y:S01]  /*1050*/  FMUL.FTZ R9, R158, R150 ;  /* 0x000000969e097220 */ /* 0x000fe20000410000 */
[----:B------:R-:W-:-:S02]  /*1060*/  HADD2.F32 R148, -RZ, R15.H1_H1 ;  /* 0x3000000fff947230 */ /* 0x000fc40000004100 */
[----:B------:R-:W-:Y:S01]  /*1070*/  FADD.FTZ R150, RZ, R7 ;  /* 0x00000007ff967221 */ /* 0x000fe20000010000 */
[----:B------:R-:W-:Y:S02]  /*1080*/  HADD2.F32 R189, -RZ, R13.H1_H1 ;  /* 0x3000000dffbd7230 */ /* 0x000fe40000004100 */
[----:B------:R-:W-:Y:S01]  /*1090*/  FFMA.FTZ R15, R0, R7, RZ ;  /* 0x00000007000f7223 */ /* 0x000fe200000100ff */
[--C-:B------:R-:W-:Y:S02]  /*10a0*/  HADD2.F32 R12, -RZ, R14.reuse.H0_H0 ;  /* 0x2000000eff0c7230 */ /* 0x100fe40000004100 */
[----:B------:R-:W-:Y:S02]  /*10b0*/  HADD2.F32 R13, -RZ, R14.H1_H1 ;  /* 0x3000000eff0d7230 */ /* 0x000fe40000004100 */
[----:B------:R-:W-:Y:S01]  /*10c0*/  FADD.FTZ R14, -R191, R10 ;  /* 0x0000000abf0e7221 */ /* 0x000fe20000010100 */
[----:B------:R-:W-:Y:S01]  /*10d0*/  FADD.FTZ R150, R150, R193 ;  /* 0x000000c196967221 */ /* 0x000fe20000010000 */
[----:B------:R-:W-:Y:S01]  /*10e0*/  FFMA.FTZ R15, R6, R193, R15 ;  /* 0x000000c1060f7223 */ /* 0x000fe2000001000f */
[C---:B------:R-:W-:Y:S01]  /*10f0*/  FMUL.FTZ R10, R158.reuse, R11 ;  /* 0x0000000b9e0a7220 */ /* 0x040fe20000410000 */
[----:B------:R-:W-:Y:S01]  /*1100*/  FMUL.FTZ R11, R158, R14 ;  /* 0x0000000e9e0b7220 */ /* 0x000fe20000410000 */
[----:B------:R-:W-:Y:S01]  /*1110*/  FADD.FTZ R71, R71, R189 ;  /* 0x000000bd47477221 */ /* 0x000fe20000010000 */
[-C--:B------:R-:W-:Y:S01]  /*1120*/  FFMA.FTZ R39, R9, R189.reuse, R39 ;  /* 0x000000bd09277223 */ /* 0x080fe20000010027 */
[----:B------:R-:W-:Y:S01]  /*1130*/  FADD.FTZ R14, -R191, R16 ;  /* 0x00000010bf0e7221 */ /* 0x000fe20000010100 */
[----:B------:R-:W-:Y:S01]  /*1140*/  FMUL.FTZ R189, R155, R189 ;  /* 0x000000bd9bbd7220 */ /* 0x000fe20000410000 */
        /* <DEDUP_REMOVED lines=13> */
[----:B------:R-:W-:Y:S01]  /*1220*/  FFMA.FTZ R150, R10, R12, R150 ;  /* 0x0000000c0a967223 */ /* 0x000fe20000010096 */
[----:B------:R-:W-:-:S03]  /*1230*/  FADD.FTZ R17, -R191, R17 ;  /* 0x00000011bf117221 */ /* 0x000fc60000010100 */
[----:B------:R-:W-:Y:S01]  /*1240*/  FFMA.FTZ R150, R11, R13, R150 ;  /* 0x0000000d0b967223 */ /* 0x000fe20000010096 */
[----:B------:R-:W-:Y:S01]  /*1250*/  FADD.FTZ R75, R75, R148 ;  /* 0x000000944b4b7221 */ /* 0x000fe20000010000 */
[----:B------:R-:W-:Y:S01]  /*1260*/  IADD3 R224, R2, 0x100, RZ ;  /* 0x0000010002e07810 */ /* 0x000fe20007ffe0ff */
[----:B--2---:R-:W-:Y:S01]  /*1270*/  FMUL.FTZ R15, R152, R149 ;  /* 0x00000095980f7220 */ /* 0x004fe20000410000 */
[----:B------:R-:W-:Y:S01]  /*1280*/  FADD.FTZ R149, R16, R12 ;  /* 0x0000000c10957221 */ /* 0x000fe20000010000 */
[----:B------:R-:W-:-:S03]  /*1290*/  FMUL.FTZ R16, R158, R17 ;  /* 0x000000119e107220 */ /* 0x000fc60000410000 */
[----:B------:R-:W-:Y:S01]  /*12a0*/  FADD.FTZ R149, R149, R13 ;  /* 0x0000000d95957221 */ /* 0x000fe20000010000 */
[----:B------:R-:W-:-:S03]  /*12b0*/  FFMA.FTZ R150, R14, R15, R150 ;  /* 0x0000000f0e967223 */ /* 0x000fc60000010096 */
[----:B------:R-:W-:Y:S01]  /*12c0*/  FADD.FTZ R149, R149, R15 ;  /* 0x0000000f95957221 */ /* 0x000fe20000010000 */
[-C--:B---3--:R-:W-:Y:S01]  /*12d0*/  FMUL.FTZ R17, R151, R148.reuse ;  /* 0x0000009497117220 */ /* 0x088fe20000410000 */
[----:B------:R-:W-:-:S03]  /*12e0*/  FFMA.FTZ R43, R16, R148, R43 ;  /* 0x00000094102b7223 */ /* 0x000fc6000001002b */
[----:B------:R-:W-:Y:S01]  /*12f0*/  FADD.FTZ R217, R149, R17 ;  /* 0x0000001195d97221 */ /* 0x000fe20000010000 */
[----:B------:R-:W-:-:S07]  /*1300*/  FFMA.FTZ R218, R16, R17, R150 ;  /* 0x0000001110da7223 */ /* 0x000fce0000010096 */
.L_x_1814:
[----:B------:R-:W-:Y:S05]  /*1310*/  BSYNC B0 ;  /* 0x0000000000007941 */ /* 0x000fea0003800000 */
.L_x_1813:
[----:B------:R-:W-:Y:S04]  /*1320*/  BSSY B0, `(.L_x_1815) ;  /* 0x000005a000007945 */ /* 0x000fe80003800000 */
[----:B------:R-:W-:Y:S05]  /*1330*/  @!P1 BRA `(.L_x_1816) ;  /* 0x0000000400609947 */ /* 0x000fea0003800000 */
[----:B------:R-:W0:Y:S01]  /*1340*/  LDC.64 R20, c[0x0][0x2b8] ;  /* 0x0000ae00ff147b82 */ /* 0x000e220000000a00 */
[C---:B------:R-:W-:Y:S01]  /*1350*/  LEA R24, P4, R224.reuse, UR12, 0x4 ;  /* 0x0000000ce0187c11 */ /* 0x040fe2000f8820ff */
[----:B------:R-:W2:Y:S03]  /*1360*/  LDL R154, [R1+0xc] ;  /* 0x00000c00019a7983 */ /* 0x000ea60000100800 */
[----:B------:R-:W-:Y:S01]  /*1370*/  LEA.HI.X R25, R224, UR13, RZ, 0x4, P4 ;  /* 0x0000000de0197c11 */ /* 0x000fe2000a0f24ff */
[----:B------:R-:W3:Y:S04]  /*1380*/  LDL R153, [R1+0x8] ;  /* 0x0000080001997983 */ /* 0x000ee80000100800 */
[----:B------:R-:W4:Y:S04]  /*1390*/  LDL R152, [R1+0x4] ;  /* 0x0000040001987983 */ /* 0x000f280000100800 */
[----:B------:R-:W2:Y:S04]  /*13a0*/  LDG.E.128 R24, desc[UR4][R24.64] ;  /* 0x0000000418187981 */ /* 0x000ea8000c1e1d00 */
[----:B------:R-:W4:Y:S01]  /*13b0*/  LDL R151, [R1] ;  /* 0x0000000001977983 */ /* 0x000f220000100800 */
[----:B------:R-:W-:-:S04]  /*13c0*/  ISETP.NE.U32.AND P4, PT, RZ, UR10, PT ;  /* 0x0000000aff007c0c */ /* 0x000fc8000bf85070 */
[----:B------:R-:W-:Y:S01]  /*13d0*/  ISETP.NE.AND.EX P4, PT, RZ, UR11, PT, P4 ;  /* 0x0000000bff007c0c */ /* 0x000fe2000bf85340 */
[----:B0-----:R-:W-:-:S06]  /*13e0*/  IMAD.WIDE.U32 R20, R224, 0x10, R20 ;  /* 0x00000010e0147825 */ /* 0x001fcc00078e0014 */
[----:B------:R-:W3:Y:S06]  /*13f0*/  LDG.E.128 R20, desc[UR4][R20.64] ;  /* 0x0000000414147981 */ /* 0x000eec000c1e1d00 */
[----:B------:R-:W-:-:S04]  /*1400*/  @P4 LEA R18, P5, R224, UR10, 0x4 ;  /* 0x0000000ae0124c11 */ /* 0x000fc8000f8a20ff */
[----:B------:R-:W-:-:S05]  /*1410*/  @P4 LEA.HI.X R19, R224, UR11, RZ, 0x4, P5 ;  /* 0x0000000be0134c11 */ /* 0x000fca000a8f24ff */
[----:B------:R2:W5:Y:S01]  /*1420*/  @P4 LDG.E.128 R132, desc[UR4][R18.64] ;  /* 0x0000000412844981 */ /* 0x000562000c1e1d00 */
[----:B------:R-:W-:Y:S01]  /*1430*/  IADD3 R224, R224, 0x100, RZ ;  /* 0x00000100e0e07810 */ /* 0x000fe20007ffe0ff */
[--C-:B--2---:R-:W-:Y:S02]  /*1440*/  HADD2.F32 R18, -RZ, R24.reuse.H0_H0 ;  /* 0x20000018ff127230 */ /* 0x104fe40000004100 */
[----:B------:R-:W-:Y:S02]  /*1450*/  HADD2.F32 R5, -RZ, R24.H1_H1 ;  /* 0x30000018ff057230 */ /* 0x000fe40000004100 */
[----:B------:R-:W-:Y:S02]  /*1460*/  HADD2.F32 R148, -RZ, R25.H0_H0 ;  /* 0x20000019ff947230 */ /* 0x000fe40000004100 */
[--C-:B---3--:R-:W-:Y:S02]  /*1470*/  HADD2.F32 R150, -RZ, R21.reuse.H0_H0 ;  /* 0x20000015ff967230 */ /* 0x108fe40000004100 */
[----:B------:R-:W-:-:S02]  /*1480*/  HADD2.F32 R149, -RZ, R21.H1_H1 ;  /* 0x30000015ff957230 */ /* 0x000fc40000004100 */
[C---:B------:R-:W-:Y:S01]  /*1490*/  FADD.FTZ R21, -R191.reuse, R18 ;  /* 0x00000012bf157221 */ /* 0x040fe20000010100 */
[--C-:B------:R-:W-:Y:S02]  /*14a0*/  HADD2.F32 R19, -RZ, R20.reuse.H0_H0 ;  /* 0x20000014ff137230 */ /* 0x100fe40000004100 */
[----:B------:R-:W-:Y:S01]  /*14b0*/  FADD.FTZ R18, -R191, R5 ;  /* 0x00000005bf127221 */ /* 0x000fe20000010100 */
[----:B-----5:R-:W-:Y:S01]  /*14c0*/  FMUL.FTZ R5, R158, R21 ;  /* 0x000000159e057220 */ /* 0x020fe20000410000 */
[----:B------:R-:W-:Y:S02]  /*14d0*/  HADD2.F32 R20, -RZ, R20.H1_H1 ;  /* 0x30000014ff147230 */ /* 0x000fe40000004100 */
[----:B------:R-:W-:Y:S01]  /*14e0*/  FADD.FTZ R76, R76, R19 ;  /* 0x000000134c4c7221 */ /* 0x000fe20000010000 */
[----:B------:R-:W-:Y:S01]  /*14f0*/  FMUL.FTZ R18, R158, R18 ;  /* 0x000000129e127220 */ /* 0x000fe20000410000 */
[-C--:B------:R-:W-:Y:S01]  /*1500*/  FFMA.FTZ R44, R5, R19.reuse, R44 ;  /* 0x00000013052c7223 */ /* 0x080fe2000001002c */
[----:B------:R-:W-:Y:S01]  /*1510*/  FMUL.FTZ R19, R154, R19 ;  /* 0x000000139a137220 */ /* 0x000fe20000410000 */
[----:B------:R-:W-:-:S02]  /*1520*/  HADD2.F32 R24, -RZ, R26.H0_H0 ;  /* 0x2000001aff187230 */ /* 0x000fc40000004100 */
[----:B------:R-:W-:Y:S01]  /*1530*/  FADD.FTZ R77, R77, R20 ;  /* 0x000000144d4d7221 */ /* 0x000fe20000010000 */
[----:B------:R-:W-:Y:S02]  /*1540*/  HADD2.F32 R25, -RZ, R25.H1_H1 ;  /* 0x30000019ff197230 */ /* 0x000fe40000004100 */
[-C--:B------:R-:W-:Y:S01]  /*1550*/  FFMA.FTZ R45, R18, R20.reuse, R45 ;  /* 0x00000014122d7223 */ /* 0x080fe2000001002d */
[----:B------:R-:W-:Y:S01]  /*1560*/  FADD.FTZ R21, -R191, R148 ;  /* 0x00000094bf157221 */ /* 0x000fe20000010100 */
[----:B------:R-:W-:Y:S01]  /*1570*/  FMUL.FTZ R20, R153, R20 ;  /* 0x0000001499147220 */ /* 0x000fe20000410000 */
[----:B------:R-:W-:Y:S01]  /*1580*/  FADD.FTZ R217, R217, R19 ;  /* 0x00000013d9d97221 */ /* 0x000fe20000010000 */
[----:B------:R-:W-:Y:S01]  /*1590*/  FFMA.FTZ R218, R5, R19, R218 ;  /* 0x0000001305da7223 */ /* 0x000fe200000100da */
[----:B------:R-:W-:Y:S02]  /*15a0*/  HADD2.F32 R26, -RZ, R26.H1_H1 ;  /* 0x3000001aff1a7230 */ /* 0x000fe40000004100 */
[----:B------:R-:W-:Y:S01]  /*15b0*/  FADD.FTZ R24, -R191, R24 ;  /* 0x00000018bf187221 */ /* 0x000fe20000010100 */
[----:B------:R-:W-:-:S02]  /*15c0*/  HADD2.F32 R29, -RZ, R27.H0_H0 ;  /* 0x2000001bff1d7230 */ /* 0x000fc40000004100 */
[----:B------:R-:W-:Y:S02]  /*15d0*/  HADD2.F32 R30, -RZ, R27.H1_H1 ;  /* 0x3000001bff1e7230 */ /* 0x000fe40000004100 */
[----:B------:R-:W-:Y:S01]  /*15e0*/  FMUL.FTZ R21, R158, R21 ;  /* 0x000000159e157220 */ /* 0x000fe20000410000 */
[--C-:B------:R-:W-:Y:S02]  /*15f0*/  HADD2.F32 R27, -RZ, R22.reuse.H0_H0 ;  /* 0x20000016ff1b7230 */ /* 0x100fe40000004100 */
[----:B------:R-:W-:Y:S01]  /*1600*/  FADD.FTZ R217, R217, R20 ;  /* 0x00000014d9d97221 */ /* 0x000fe20000010000 */
[----:B------:R-:W-:Y:S02]  /*1610*/  HADD2.F32 R28, -RZ, R22.H1_H1 ;  /* 0x30000016ff1c7230 */ /* 0x000fe40000004100 */
[----:B------:R-:W-:Y:S01]  /*1620*/  FADD.FTZ R22, -R191, R25 ;  /* 0x00000019bf167221 */ /* 0x000fe20000010100 */
[--C-:B------:R-:W-:Y:S02]  /*1630*/  HADD2.F32 R31, -RZ, R23.reuse.H0_H0 ;  /* 0x20000017ff1f7230 */ /* 0x100fe40000004100 */
[----:B------:R-:W-:Y:S01]  /*1640*/  FFMA.FTZ R218, R18, R20, R218 ;  /* 0x0000001412da7223 */ /* 0x000fe200000100da */
[----:B------:R-:W-:-:S02]  /*1650*/  HADD2.F32 R156, -RZ, R23.H1_H1 ;  /* 0x30000017ff9c7230 */ /* 0x000fc40000004100 */
[----:B----4-:R-:W-:Y:S01]  /*1660*/  FMUL.FTZ R23, R152, R150 ;  /* 0x0000009698177220 */ /* 0x010fe20000410000 */
[C---:B------:R-:W-:Y:S01]  /*1670*/  FMUL.FTZ R24, R158.reuse, R24 ;  /* 0x000000189e187220 */ /* 0x040fe20000410000 */
[----:B------:R-:W-:Y:S01]  /*1680*/  FADD.FTZ R148, -R191, R26 ;  /* 0x0000001abf947221 */ /* 0x000fe20000010100 */
[----:B------:R-:W-:Y:S01]  /*1690*/  FMUL.FTZ R22, R158, R22 ;  /* 0x000000169e167220 */ /* 0x000fe20000410000 */
[----:B------:R-:W-:Y:S01]  /*16a0*/  FMUL.FTZ R25, R151, R149 ;  /* 0x0000009597197220 */ /* 0x000fe20000410000 */
[----:B------:R-:W-:Y:S01]  /*16b0*/  FADD.FTZ R217, R217, R23 ;  /* 0x00000017d9d97221 */ /* 0x000fe20000010000 */
[----:B------:R-:W-:Y:S01]  /*16c0*/  FFMA.FTZ R218, R21, R23, R218 ;  /* 0x0000001715da7223 */ /* 0x000fe200000100da */
[----:B------:R-:W-:Y:S01]  /*16d0*/  FADD.FTZ R80, R80, R27 ;  /* 0x0000001b50507221 */ /* 0x000fe20000010000 */
[-C--:B------:R-:W-:Y:S01]  /*16e0*/  FFMA.FTZ R48, R24, R27.reuse, R48 ;  /* 0x0000001b18307223 */ /* 0x080fe20000010030 */
[----:B------:R-:W-:Y:S01]  /*16f0*/  FMUL.FTZ R26, R252, R27 ;  /* 0x0000001bfc1a7220 */ /* 0x000fe20000410000 */
[----:B------:R-:W-:Y:S01]  /*1700*/  FADD.FTZ R29, -R191, R29 ;  /* 0x0000001dbf1d7221 */ /* 0x000fe20000010100 */
[----:B------:R-:W-:Y:S01]  /*1710*/  FMUL.FTZ R27, R158, R148 ;  /* 0x000000949e1b7220 */ /* 0x000fe20000410000 */
[----:B------:R-:W-:Y:S01]  /*1720*/  FADD.FTZ R217, R217, R25 ;  /* 0x00000019d9d97221 */ /* 0x000fe20000010000 */
[----:B------:R-:W-:Y:S01]  /*1730*/  FFMA.FTZ R218, R22, R25, R218 ;  /* 0x0000001916da7223 */ /* 0x000fe200000100da */
        /* <DEDUP_REMOVED lines=24> */
.L_x_1816:
[----:B------:R-:W-:Y:S05]  /*18c0*/  BSYNC B0 ;  /* 0x0000000000007941 */ /* 0x000fea0003800000 */
.L_x_1815:
        /* <DEDUP_REMOVED lines=15> */
[----:B------:R-:W-:-:S03]  /*19c0*/  HADD2.F32 R157, -RZ, R148.H1_H1 ;  /* 0x30000094ff9d7230 */ /* 0x000fc60000004100 */
[C---:B------:R-:W-:Y:S01]  /*19d0*/  FADD.FTZ R163, -R191.reuse, R159 ;  /* 0x0000009fbfa37221 */ /* 0x040fe20000010100 */
[--C-:B0-----:R-:W-:Y:S02]  /*19e0*/  HADD2.F32 R161, -RZ, R149.reuse.H0_H0 ;  /* 0x20000095ffa17230 */ /* 0x101fe40000004100 */
[C---:B------:R-:W-:Y:S01]  /*19f0*/  FADD.FTZ R159, -R191.reuse, R157 ;  /* 0x0000009dbf9f7221 */ /* 0x040fe20000010100 */
[C---:B-----5:R-:W-:Y:S01]  /*1a00*/  FMUL.FTZ R157, R158.reuse, R163 ;  /* 0x000000a39e9d7220 */ /* 0x060fe20000410000 */
[----:B------:R-:W-:Y:S02]  /*1a10*/  HADD2.F32 R162, -RZ, R149.H1_H1 ;  /* 0x30000095ffa27230 */ /* 0x000fe40000004100 */
[----:B------:R-:W-:Y:S01]  /*1a20*/  FMUL.FTZ R159, R158, R159 ;  /* 0x0000009f9e9f7220 */ /* 0x000fe20000410000 */
[----:B------:R-:W-:Y:S01]  /*1a30*/  FADD.FTZ R163, -R191, R161 ;  /* 0x000000a1bfa37221 */ /* 0x000fe20000010100 */
[--C-:B---3--:R-:W-:Y:S02]  /*1a40*/  HADD2.F32 R160, -RZ, R152.reuse.H0_H0 ;  /* 0x20000098ffa07230 */ /* 0x108fe40000004100 */
[----:B------:R-:W-:-:S03]  /*1a50*/  HADD2.F32 R152, -RZ, R152.H1_H1 ;  /* 0x30000098ff987230 */ /* 0x000fc60000004100 */
[----:B------:R-:W-:Y:S01]  /*1a60*/  FADD.FTZ R84, R84, R160 ;  /* 0x000000a054547221 */ /* 0x000fe20000010000 */
[-C--:B------:R-:W-:Y:S01]  /*1a70*/  FFMA.FTZ R52, R157, R160.reuse, R52 ;  /* 0x000000a09d347223 */ /* 0x080fe20000010034 */
[----:B------:R-:W-:Y:S01]  /*1a80*/  FMUL.FTZ R160, R248, R160 ;  /* 0x000000a0f8a07220 */ /* 0x000fe20000410000 */
[----:B------:R-:W-:Y:S01]  /*1a90*/  FADD.FTZ R85, R85, R152 ;  /* 0x0000009855557221 */ /* 0x000fe20000010000 */
[-C--:B------:R-:W-:Y:S01]  /*1aa0*/  FFMA.FTZ R53, R159, R152.reuse, R53 ;  /* 0x000000989f357223 */ /* 0x080fe20000010035 */
[----:B------:R-:W-:Y:S01]  /*1ab0*/  FMUL.FTZ R161, R247, R152 ;  /* 0x00000098f7a17220 */ /* 0x000fe20000410000 */
[----:B------:R-:W-:Y:S02]  /*1ac0*/  HADD2.F32 R149, -RZ, R150.H0_H0 ;  /* 0x20000096ff957230 */ /* 0x000fe40000004100 */
[----:B------:R-:W-:Y:S01]  /*1ad0*/  FADD.FTZ R152, -R191, R162 ;  /* 0x000000a2bf987221 */ /* 0x000fe20000010100 */
[--C-:B------:R-:W-:Y:S02]  /*1ae0*/  HADD2.F32 R164, -RZ, R153.reuse.H0_H0 ;  /* 0x20000099ffa47230 */ /* 0x100fe40000004100 */
[----:B------:R-:W-:Y:S01]  /*1af0*/  FMUL.FTZ R162, R158, R163 ;  /* 0x000000a39ea27220 */ /* 0x000fe20000410000 */
[----:B------:R-:W-:Y:S01]  /*1b00*/  FADD.FTZ R217, R217, R160 ;  /* 0x000000a0d9d97221 */ /* 0x000fe20000010000 */
[----:B------:R-:W-:Y:S01]  /*1b10*/  FFMA.FTZ R218, R157, R160, R218 ;  /* 0x000000a09dda7223 */ /* 0x000fe200000100da */
[----:B------:R-:W-:-:S02]  /*1b20*/  HADD2.F32 R153, -RZ, R153.H1_H1 ;  /* 0x30000099ff997230 */ /* 0x000fc40000004100 */
[----:B------:R-:W-:Y:S01]  /*1b30*/  FADD.FTZ R86, R86, R164 ;  /* 0x000000a456567221 */ /* 0x000fe20000010000 */
[----:B------:R-:W-:Y:S01]  /*1b40*/  FADD.FTZ R149, -R191, R149 ;  /* 0x00000095bf957221 */ /* 0x000fe20000010100 */
[-C--:B------:R-:W-:Y:S01]  /*1b50*/  FFMA.FTZ R54, R162, R164.reuse, R54 ;  /* 0x000000a4a2367223 */ /* 0x080fe20000010036 */
[----:B------:R-:W-:Y:S01]  /*1b60*/  FMUL.FTZ R164, R246, R164 ;  /* 0x000000a4f6a47220 */ /* 0x000fe20000410000 */
[----:B------:R-:W-:Y:S01]  /*1b70*/  FADD.FTZ R217, R217, R161 ;  /* 0x000000a1d9d97221 */ /* 0x000fe20000010000 */
[----:B------:R-:W-:Y:S01]  /*1b80*/  FFMA.FTZ R218, R159, R161, R218 ;  /* 0x000000a19fda7223 */ /* 0x000fe200000100da */
[----:B------:R-:W-:Y:S02]  /*1b90*/  HADD2.F32 R148, -RZ, R151.H0_H0 ;  /* 0x20000097ff947230 */ /* 0x000fe40000004100 */
[C---:B------:R-:W-:Y:S01]  /*1ba0*/  FMUL.FTZ R165, R158.reuse, R149 ;  /* 0x000000959ea57220 */ /* 0x040fe20000410000 */
[----:B------:R-:W-:Y:S02]  /*1bb0*/  HADD2.F32 R167, -RZ, R154.H0_H0 ;  /* 0x2000009affa77230 */ /* 0x000fe40000004100 */
[----:B------:R-:W-:Y:S01]  /*1bc0*/  FMUL.FTZ R163, R158, R152 ;  /* 0x000000989ea37220 */ /* 0x000fe20000410000 */
[----:B------:R-:W-:-:S02]  /*1bd0*/  HADD2.F32 R150, -RZ, R150.H1_H1 ;  /* 0x30000096ff967230 */ /* 0x000fc40000004100 */
[----:B------:R-:W-:Y:S01]  /*1be0*/  FMUL.FTZ R166, R245, R153 ;  /* 0x00000099f5a67220 */ /* 0x000fe20000410000 */
[----:B------:R-:W-:Y:S01]  /*1bf0*/  FADD.FTZ R217, R217, R164 ;  /* 0x000000a4d9d97221 */ /* 0x000fe20000010000 */
[----:B------:R-:W-:Y:S01]  /*1c00*/  FFMA.FTZ R218, R162, R164, R218 ;  /* 0x000000a4a2da7223 */ /* 0x000fe200000100da */
[----:B------:R-:W-:Y:S02]  /*1c10*/  HADD2.F32 R154, -RZ, R154.H1_H1 ;  /* 0x3000009aff9a7230 */ /* 0x000fe40000004100 */
[----:B------:R-:W-:Y:S01]  /*1c20*/  FADD.FTZ R88, R88, R167 ;  /* 0x000000a758587221 */ /* 0x000fe20000010000 */
[-C--:B------:R-:W-:Y:S01]  /*1c30*/  FFMA.FTZ R56, R165, R167.reuse, R56 ;  /* 0x000000a7a5387223 */ /* 0x080fe20000010038 */
[C---:B------:R-:W-:Y:S01]  /*1c40*/  FADD.FTZ R148, -R191.reuse, R148 ;  /* 0x00000094bf947221 */ /* 0x040fe20000010100 */
[----:B------:R-:W-:Y:S01]  /*1c50*/  FADD.FTZ R150, -R191, R150 ;  /* 0x00000096bf967221 */ /* 0x000fe20000010100 */
[----:B------:R-:W-:Y:S01]  /*1c60*/  FMUL.FTZ R167, R244, R167 ;  /* 0x000000a7f4a77220 */ /* 0x000fe20000410000 */
[----:B------:R-:W-:Y:S01]  /*1c70*/  FADD.FTZ R217, R217, R166 ;  /* 0x000000a6d9d97221 */ /* 0x000fe20000010000 */
[----:B------:R-:W-:Y:S01]  /*1c80*/  FFMA.FTZ R218, R163, R166, R218 ;  /* 0x000000a6a3da7223 */ /* 0x000fe200000100da */
[----:B------:R-:W-:-:S02]  /*1c90*/  HADD2.F32 R171, -RZ, R155.H0_H0 ;  /* 0x2000009bffab7230 */ /* 0x000fc40000004100 */
[C---:B------:R-:W-:Y:S01]  /*1ca0*/  FMUL.FTZ R170, R158.reuse, R148 ;  /* 0x000000949eaa7220 */ /* 0x040fe20000410000 */
[----:B------:R-:W-:Y:S02]  /*1cb0*/  HADD2.F32 R151, -RZ, R151.H1_H1 ;  /* 0x30000097ff977230 */ /* 0x000fe40000004100 */
[----:B------:R-:W-:Y:S01]  /*1cc0*/  FMUL.FTZ R168, R158, R150 ;  /* 0x000000969ea87220 */ /* 0x000fe20000410000 */
[-C--:B------:R-:W-:Y:S01]  /*1cd0*/  FMUL.FTZ R169, R243, R154.reuse ;  /* 0x0000009af3a97220 */ /* 0x080fe20000410000 */
[----:B------:R-:W-:Y:S01]  /*1ce0*/  FADD.FTZ R217, R217, R167 ;  /* 0x000000a7d9d97221 */ /* 0x000fe20000010000 */
[----:B------:R-:W-:Y:S01]  /*1cf0*/  FFMA.FTZ R218, R165, R167, R218 ;  /* 0x000000a7a5da7223 */ /* 0x000fe200000100da */
[----:B------:R-:W-:Y:S02]  /*1d00*/  HADD2.F32 R155, -RZ, R155.H1_H1 ;  /* 0x3000009bff9b7230 */ /* 0x000fe40000004100 */
[----:B------:R-:W-:Y:S01]  /*1d10*/  FADD.FTZ R90, R90, R171 ;  /* 0x000000ab5a5a7221 */ /* 0x000fe20000010000 */
[-C--:B------:R-:W-:Y:S01]  /*1d20*/  FFMA.FTZ R58, R170, R171.reuse, R58 ;  /* 0x000000abaa3a7223 */ /* 0x080fe2000001003a */
        /* <DEDUP_REMOVED lines=16> */
.L_x_1818:
[----:B------:R-:W-:Y:S05]  /*1e30*/  BSYNC B0 ;  /* 0x0000000000007941 */ /* 0x000fea0003800000 */
.L_x_1817:
        /* <DEDUP_REMOVED lines=14> */
[----:B--2---:R-:W-:Y:S02]  /*1f20*/  HADD2.F32 R194, -RZ, R148.H0_H0 ;  /* 0x20000094ffc27230 */ /* 0x004fe40000004100 */
[----:B------:R-:W-:-:S03]  /*1f30*/  HADD2.F32 R176, -RZ, R149.H0_H0 ;  /* 0x20000095ffb07230 */ /* 0x000fc60000004100 */
[----:B------:R-:W-:Y:S01]  /*1f40*/  FADD.FTZ R194, -R191, R194 ;  /* 0x000000c2bfc27221 */ /* 0x000fe20000010100 */
[----:B0-----:R-:W-:-:S03]  /*1f50*/  HADD2.F32 R174, -RZ, R148.H1_H1 ;  /* 0x30000094ffae7230 */ /* 0x001fc60000004100 */
[----:B-----5:R-:W-:Y:S01]  /*1f60*/  FMUL.FTZ R194, R158, R194 ;  /* 0x000000c29ec27220 */ /* 0x020fe20000410000 */
[C---:B------:R-:W-:Y:S01]  /*1f70*/  FADD.FTZ R176, -R191.reuse, R176 ;  /* 0x000000b0bfb07221 */ /* 0x040fe20000010100 */
[----:B------:R-:W-:Y:S01]  /*1f80*/  FADD.FTZ R174, -R191, R174 ;  /* 0x000000aebfae7221 */ /* 0x000fe20000010100 */
[--C-:B---3--:R-:W-:Y:S02]  /*1f90*/  HADD2.F32 R175, -RZ, R152.reuse.H0_H0 ;  /* 0x20000098ffaf7230 */ /* 0x108fe40000004100 */
[----:B------:R-:W-:-:S03]  /*1fa0*/  HADD2.F32 R152, -RZ, R152.H1_H1 ;  /* 0x30000098ff987230 */ /* 0x000fc60000004100 */
[----:B------:R-:W-:Y:S01]  /*1fb0*/  FADD.FTZ R64, R64, R175 ;  /* 0x000000af40407221 */ /* 0x000fe20000010000 */
[-C--:B------:R-:W-:Y:S01]  /*1fc0*/  FFMA.FTZ R140, R194, R175.reuse, R140 ;  /* 0x000000afc28c7223 */ /* 0x080fe2000001008c */
[----:B------:R-:W-:Y:S01]  /*1fd0*/  FMUL.FTZ R175, R240, R175 ;  /* 0x000000aff0af7220 */ /* 0x000fe20000410000 */
[----:B------:R-:W-:Y:S02]  /*1fe0*/  HADD2.F32 R180, -RZ, R150.H0_H0 ;  /* 0x20000096ffb47230 */ /* 0x000fe40000004100 */
[C---:B------:R-:W-:Y:S01]  /*1ff0*/  FMUL.FTZ R176, R158.reuse, R176 ;  /* 0x000000b09eb07220 */ /* 0x040fe20000410000 */
[----:B------:R-:W-:Y:S02]  /*2000*/  HADD2.F32 R179, -RZ, R153.H0_H0 ;  /* 0x20000099ffb37230 */ /* 0x000fe40000004100 */
[----:B------:R-:W-:Y:S01]  /*2010*/  FMUL.FTZ R174, R158, R174 ;  /* 0x000000ae9eae7220 */ /* 0x000fe20000410000 */
[----:B------:R-:W-:Y:S02]  /*2020*/  HADD2.F32 R178, -RZ, R149.H1_H1 ;  /* 0x30000095ffb27230 */ /* 0x000fe40000004100 */
[----:B------:R-:W-:Y:S01]  /*2030*/  FMUL.FTZ R177, R239, R152 ;  /* 0x00000098efb17220 */ /* 0x000fe20000410000 */
[----:B------:R-:W-:Y:S01]  /*2040*/  FADD.FTZ R217, R217, R175 ;  /* 0x000000afd9d97221 */ /* 0x000fe20000010000 */
[----:B------:R-:W-:Y:S01]  /*2050*/  FFMA.FTZ R218, R194, R175, R218 ;  /* 0x000000afc2da7223 */ /* 0x000fe200000100da */
[----:B------:R-:W-:Y:S01]  /*2060*/  FADD.FTZ R180, -R191, R180 ;  /* 0x000000b4bfb47221 */ /* 0x000fe20000010100 */
[----:B------:R-:W-:-:S02]  /*2070*/  HADD2.F32 R153, -RZ, R153.H1_H1 ;  /* 0x30000099ff997230 */ /* 0x000fc40000004100 */
[----:B------:R-:W-:Y:S01]  /*2080*/  FADD.FTZ R66, R66, R179 ;  /* 0x000000b342427221 */ /* 0x000fe20000010000 */
[-C--:B------:R-:W-:Y:S01]  /*2090*/  FFMA.FTZ R142, R176, R179.reuse, R142 ;  /* 0x000000b3b08e7223 */ /* 0x080fe2000001008e */
[----:B------:R-:W-:Y:S01]  /*20a0*/  FADD.FTZ R178, -R191, R178 ;  /* 0x000000b2bfb27221 */ /* 0x000fe20000010100 */
        /* <DEDUP_REMOVED lines=11> */
[C---:B------:R-:W-:Y:S01]  /*2160*/  FADD.FTZ R185, -R191.reuse, R185 ;  /* 0x000000b9bfb97221 */ /* 0x040fe20000010100 */
[----:B------:R-:W-:Y:S02]  /*2170*/  HADD2.F32 R154, -RZ, R154.H1_H1 ;  /* 0x3000009aff9a7230 */ /* 0x000fe40000004100 */
[----:B------:R-:W-:Y:S01]  /*2180*/  FADD.FTZ R144, R144, R182 ;  /* 0x000000b690907221 */ /* 0x000fe20000010000 */
[-C--:B------:R-:W-:Y:S01]  /*2190*/  FFMA.FTZ R92, R180, R182.reuse, R92 ;  /* 0x000000b6b45c7223 */ /* 0x080fe2000001005c */
        /* <DEDUP_REMOVED lines=8> */
[----:B------:R-:W-:Y:S01]  /*2220*/  FMUL.FTZ R184, R235, R154 ;  /* 0x0000009aebb87220 */ /* 0x000fe20000410000 */
        /* <DEDUP_REMOVED lines=23> */
.L_x_1820:
[----:B------:R-:W-:Y:S05]  /*23a0*/  BSYNC B0 ;  /* 0x0000000000007941 */ /* 0x000fea0003800000 */
.L_x_1819:
[----:B------:R-:W0:Y:S01]  /*23b0*/  S2R R148, SR_TID.X ;  /* 0x0000000000947919 */ /* 0x000e220000002100 */
[----:B------:R-:W-:Y:S01]  /*23c0*/  LOP3.LUT P4, RZ, R190, 0xff, RZ, 0xc0, !PT ;  /* 0x000000ffbeff7812 */ /* 0x000fe2000788c0ff */
[----:B------:R-:W-:Y:S01]  /*23d0*/  UMOV UR6, 0xffffffff ;  /* 0xffffffff00067882 */ /* 0x000fe20000000000 */
[----:B0-----:R-:W-:Y:S02]  /*23e0*/  SHF.R.U32.HI R191, RZ, 0x5, R148 ;  /* 0x00000005ffbf7819 */ /* 0x001fe40000011694 */
[----:B------:R-:W-:Y:S02]  /*23f0*/  LOP3.LUT P5, RZ, R148, 0x1f, RZ, 0xc0, !PT ;  /* 0x0000001f94ff7812 */ /* 0x000fe400078ac0ff */
[----:B------:R-:W-:-:S07]  /*2400*/  LOP3.LUT R152, R191, 0x7fffff8, RZ, 0xc0, !PT ;  /* 0x07fffff8bf987812 */ /* 0x000fce00078ec0ff */
        /* <DEDUP_REMOVED lines=20> */
.L_x_1847:
[----:B0-----:R-:W-:Y:S01]  /*2550*/  FADD.FTZ R149, R153, R149 ;  /* 0x0000009599957221 */ /* 0x001fe20000010000 */
[----:B------:R-:W-:Y:S01]  /*2560*/  @!P5 LOP3.LUT R151, R191, 0x7, RZ, 0xc0, !PT ;  /* 0x00000007bf97d812 */ /* 0x000fe200078ec0ff */
[----:B-1----:R-:W0:Y:S01]  /*2570*/  S2R R153, SR_CgaCtaId ;  /* 0x0000000000997919 */ /* 0x002e220000008800 */
[----:B------:R-:W-:Y:S01]  /*2580*/  MOV R150, 0x400 ;  /* 0x0000040000967802 */ /* 0x000fe20000000f00 */
[----:B------:R-:W-:Y:S01]  /*2590*/  FADD.FTZ R148, R154, R190 ;  /* 0x000000be9a947221 */ /* 0x000fe20000010000 */
[----:B------:R-:W-:Y:S01]  /*25a0*/  @!P5 IADD3 R151, R152, R151, RZ ;  /* 0x000000979897d210 */ /* 0x000fe20007ffe0ff */
[----:B------:R-:W-:Y:S05]  /*25b0*/  WARPSYNC.ALL ;  /* 0x0000000000007948 */ /* 0x000fea0003800000 */
        /* <DEDUP_REMOVED lines=33> */
[-CC-:B------:R-:W-:Y:S01]  /*27d0*/  FFMA.FTZ R152, R10, R154.reuse, R155.reuse ;  /* 0x0000009a0a987223 */ /* 0x180fe2000001009b */
[----:B------:R-:W-:Y:S01]  /*27e0*/  ISETP.NE.U32.AND P6, PT, RZ, UR14, PT ;  /* 0x0000000eff007c0c */ /* 0x000fe2000bfc5070 */
[----:B------:R-:W-:Y:S01]  /*27f0*/  FFMA.FTZ R153, R11, R154, R155 ;  /* 0x0000009a0b997223 */ /* 0x000fe2000001009b */
[----:B------:R-:W-:Y:S01]  /*2800*/  ISETP.NE.AND.EX P5, PT, RZ, UR11, PT, P5 ;  /* 0x0000000bff007c0c */ /* 0x000fe2000bfa5350 */
[----:B------:R-:W-:Y:S01]  /*2810*/  FADD.FTZ R152, R12, -R152 ;  /* 0x800000980c987221 */ /* 0x000fe20000010000 */
[----:B------:R-:W-:Y:S01]  /*2820*/  ISETP.NE.AND.EX P6, PT, RZ, UR15, PT, P6 ;  /* 0x0000000fff007c0c */ /* 0x000fe2000bfc5360 */
[----:B------:R-:W-:Y:S02]  /*2830*/  FADD.FTZ R153, R13, -R153 ;  /* 0x800000990d997221 */ /* 0x000fe40000010000 */
[----:B-----5:R-:W-:-:S02]  /*2840*/  FMUL.FTZ R152, R158, R152 ;  /* 0x000000989e987220 */ /* 0x020fc40000410000 */
[----:B------:R-:W-:-:S06]  /*2850*/  FMUL.FTZ R153, R158, R153 ;  /* 0x000000999e997220 */ /* 0x000fcc0000410000 */
[--C-:B------:R-:W-:Y:S02]  /*2860*/  @P5 HADD2.F32 R148, -RZ, R130.reuse.H0_H0 ;  /* 0x20000082ff945230 */ /* 0x100fe40000004100 */
[----:B------:R-:W-:-:S03]  /*2870*/  @P5 HADD2.F32 R149, -RZ, R130.H1_H1 ;  /* 0x30000082ff955230 */ /* 0x000fc60000004100 */
[----:B------:R-:W-:Y:S02]  /*2880*/  @P5 FADD.FTZ R152, R152, R148 ;  /* 0x0000009498985221 */ /* 0x000fe40000010000 */
[----:B------:R-:W-:Y:S01]  /*2890*/  @P5 FADD.FTZ R153, R153, R149 ;  /* 0x0000009599995221 */ /* 0x000fe20000010000 */
[----:B0-----:R-:W-:Y:S02]  /*28a0*/  IMAD.WIDE.U32 R148, R2, 0x10, R190 ;  /* 0x0000001002947825 */ /* 0x001fe400078e00be */
[----:B------:R-:W-:Y:S02]  /*28b0*/  @P6 F2FP.F16.F32.PACK_AB R150, RZ, R152 ;  /* 0x00000098ff96623e */ /* 0x000fe400000000ff */
[----:B------:R-:W-:Y:S02]  /*28c0*/  @P6 F2FP.F16.F32.PACK_AB R151, RZ, R153 ;  /* 0x00000099ff97623e */ /* 0x000fe400000000ff */
[----:B------:R-:W-:-:S04]  /*28d0*/  @P6 PRMT R62, R150, 0x7610, R62 ;  /* 0x00007610963e6816 */ /* 0x000fc8000000003e */
[----:B------:R-:W-:Y:S02]  /*28e0*/  @P6 PRMT R62, R62, 0x5410, R151 ;  /* 0x000054103e3e6816 */ /* 0x000fe40000000097 */
[----:B------:R-:W2:Y:S01]  /*28f0*/  LDG.E.128 R148, desc[UR4][R148.64] ;  /* 0x0000000494947981 */ /* 0x000ea2000c1e1d00 */
[-C--:B------:R-:W-:Y:S01]  /*2900*/  FMUL.FTZ R153, R153, R4.reuse ;  /* 0x0000000499997220 */ /* 0x080fe20000410000 */
[----:B------:R-:W-:Y:S01]  /*2910*/  FMUL.FTZ R152, R152, R4 ;  /* 0x0000000498987220 */ /* 0x000fe20000410000 */
[--C-:B--2---:R-:W-:Y:S02]  /*2920*/  HADD2.F32 R190, -RZ, R150.reuse.H0_H0 ;  /* 0x20000096ffbe7230 */ /* 0x104fe40000004100 */
[----:B------:R-:W-:-:S03]  /*2930*/  HADD2.F32 R150, -RZ, R150.H1_H1 ;  /* 0x30000096ff967230 */ /* 0x000fc60000004100 */
[-C--:B------:R-:W-:Y:S01]  /*2940*/  FFMA.FTZ R100, R190, R152.reuse, R100 ;  /* 0x00000098be647223 */ /* 0x080fe20000010064 */
[----:B------:R-:W-:Y:S01]  /*2950*/  FMUL.FTZ R152, R228, R152 ;  /* 0x00000098e4987220 */ /* 0x000fe20000410000 */
[-C--:B------:R-:W-:Y:S01]  /*2960*/  FFMA.FTZ R101, R150, R153.reuse, R101 ;  /* 0x0000009996657223 */ /* 0x080fe20000010065 */
[----:B------:R-:W-:Y:S01]  /*2970*/  FFMA.FTZ R150, R0, R154, R155 ;  /* 0x0000009a00967223 */ /* 0x000fe2000001009b */
[----:B------:R-:W-:-:S03]  /*2980*/  FMUL.FTZ R153, R227, R153 ;  /* 0x00000099e3997220 */ /* 0x000fc60000410000 */
[----:B------:R-:W-:-:S04]  /*2990*/  FADD.FTZ R150, R7, -R150 ;  /* 0x8000009607967221 */ /* 0x000fc80000010000 */
[----:B------:R-:W-:Y:S01]  /*29a0*/  FMUL.FTZ R190, R158, R150 ;  /* 0x000000969ebe7220 */ /* 0x000fe20000410000 */
[----:B------:R-:W-:-:S05]  /*29b0*/  @P5 HADD2.F32 R150, -RZ, R128.H0_H0 ;  /* 0x20000080ff965230 */ /* 0x000fca0000004100 */
[----:B------:R-:W-:-:S05]  /*29c0*/  @P5 FADD.FTZ R190, R190, R150 ;  /* 0x00000096bebe5221 */ /* 0x000fca0000010000 */
[----:B------:R-:W-:-:S04]  /*29d0*/  @P6 F2FP.F16.F32.PACK_AB R150, RZ, R190 ;  /* 0x000000beff96623e */ /* 0x000fc800000000ff */
[----:B------:R-:W-:Y:S02]  /*29e0*/  @P6 PRMT R60, R150, 0x7610, R60 ;  /* 0x00007610963c6816 */ /* 0x000fe4000000003c */
[----:B------:R-:W-:Y:S01]  /*29f0*/  F2FP.F16.F32.PACK_AB R150, R153, R152 ;  /* 0x000000989996723e */ /* 0x000fe200000000ff */
[----:B------:R-:W-:-:S04]  /*2a00*/  FFMA.FTZ R152, R6, R154, R155 ;  /* 0x0000009a06987223 */ /* 0x000fc8000001009b */
[----:B------:R-:W-:-:S04]  /*2a10*/  FADD.FTZ R152, R193, -R152 ;  /* 0x80000098c1987221 */ /* 0x000fc80000010000 */
[----:B------:R-:W-:Y:S01]  /*2a20*/  FMUL.FTZ R153, R158, R152 ;  /* 0x000000989e997220 */ /* 0x000fe20000410000 */
[----:B------:R-:W-:-:S05]  /*2a30*/  @P5 HADD2.F32 R152, -RZ, R128.H1_H1 ;  /* 0x30000080ff985230 */ /* 0x000fca0000004100 */
[----:B------:R-:W-:-:S05]  /*2a40*/  @P5 FADD.FTZ R153, R153, R152 ;  /* 0x0000009899995221 */ /* 0x000fca0000010000 */
[----:B------:R-:W-:-:S04]  /*2a50*/  @P6 F2FP.F16.F32.PACK_AB R152, RZ, R153 ;  /* 0x00000099ff98623e */ /* 0x000fc800000000ff */
[----:B------:R-:W-:Y:S01]  /*2a60*/  @P6 PRMT R60, R60, 0x5410, R152 ;  /* 0x000054103c3c6816 */ /* 0x000fe20000000098 */
[----:B------:R-:W-:Y:S01]  /*2a70*/  FMUL.FTZ R152, R190, R4 ;  /* 0x00000004be987220 */ /* 0x000fe20000410000 */
[----:B------:R-:W-:-:S05]  /*2a80*/  HADD2.F32 R190, -RZ, R148.H0_H0 ;  /* 0x20000094ffbe7230 */ /* 0x000fca0000004100 */
[----:B------:R-:W-:Y:S01]  /*2a90*/  FFMA.FTZ R96, R190, R152, R96 ;  /* 0x00000098be607223 */ /* 0x000fe20000010060 */
[----:B------:R-:W-:Y:S02]  /*2aa0*/  HADD2.F32 R190, -RZ, R148.H1_H1 ;  /* 0x30000094ffbe7230 */ /* 0x000fe40000004100 */
[----:B------:R-:W-:Y:S01]  /*2ab0*/  FMUL.FTZ R148, R153, R4 ;  /* 0x0000000499947220 */ /* 0x000fe20000410000 */
[----:B------:R-:W-:Y:S01]  /*2ac0*/  FFMA.FTZ R153, R8, R154, R155 ;  /* 0x0000009a08997223 */ /* 0x000fe2000001009b */
[----:B------:R-:W-:Y:S02]  /*2ad0*/  FMUL.FTZ R152, R232, R152 ;  /* 0x00000098e8987220 */ /* 0x000fe40000410000 */
[-C--:B------:R-:W-:Y:S01]  /*2ae0*/  FFMA.FTZ R97, R190, R148.reuse, R97 ;  /* 0x00000094be617223 */ /* 0x080fe20000010061 */
[----:B------:R-:W-:Y:S01]  /*2af0*/  FADD.FTZ R153, R192, -R153 ;  /* 0x80000099c0997221 */ /* 0x000fe20000010000 */
[----:B------:R-:W-:-:S03]  /*2b00*/  FMUL.FTZ R148, R231, R148 ;  /* 0x00000094e7947220 */ /* 0x000fc60000410000 */
[----:B------:R-:W-:Y:S01]  /*2b10*/  FMUL.FTZ R191, R158, R153 ;  /* 0x000000999ebf7220 */ /* 0x000fe20000410000 */
[----:B------:R-:W-:Y:S01]  /*2b20*/  @P5 HADD2.F32 R153, -RZ, R129.H0_H0 ;  /* 0x20000081ff995230 */ /* 0x000fe20000004100 */
[----:B------:R-:W-:Y:S01]  /*2b30*/  F2FP.F16.F32.PACK_AB R148, R148, R152 ;  /* 0x000000989494723e */ /* 0x000fe200000000ff */
[----:B------:R-:W-:-:S03]  /*2b40*/  HADD2.F32 R152, -RZ, R151.H0_H0 ;  /* 0x20000097ff987230 */ /* 0x000fc60000004100 */
[----:B------:R-:W-:-:S05]  /*2b50*/  @P5 FADD.FTZ R191, R191, R153 ;  /* 0x00000099bfbf5221 */ /* 0x000fca0000010000 */
[----:B------:R-:W-:Y:S01]  /*2b60*/  @P6 F2FP.F16.F32.PACK_AB R153, RZ, R191 ;  /* 0x000000bfff99623e */ /* 0x000fe200000000ff */
[----:B------:R-:W-:-:S03]  /*2b70*/  FMUL.FTZ R191, R191, R4 ;  /* 0x00000004bfbf7220 */ /* 0x000fc60000410000 */
[----:B------:R-:W-:Y:S01]  /*2b80*/  @P6 PRMT R61, R153, 0x7610, R61 ;  /* 0x00007610993d6816 */ /* 0x000fe2000000003d */
[----:B------:R-:W-:-:S04]  /*2b90*/  FFMA.FTZ R153, R9, R154, R155 ;  /* 0x0000009a09997223 */ /* 0x000fc8000001009b */
[----:B------:R-:W-:-:S04]  /*2ba0*/  FADD.FTZ R153, R189, -R153 ;  /* 0x80000099bd997221 */ /* 0x000fc80000010000 */
[----:B------:R-:W-:Y:S01]  /*2bb0*/  FMUL.FTZ R190, R158, R153 ;  /* 0x000000999ebe7220 */ /* 0x000fe20000410000 */
[----:B------:R-:W-:-:S05]  /*2bc0*/  @P5 HADD2.F32 R153, -RZ, R129.H1_H1 ;  /* 0x30000081ff995230 */ /* 0x000fca0000004100 */
[----:B------:R-:W-:-:S05]  /*2bd0*/  @P5 FADD.FTZ R190, R190, R153 ;  /* 0x00000099bebe5221 */ /* 0x000fca0000010000 */
[----:B------:R-:W-:Y:S01]  /*2be0*/  @P6 F2FP.F16.F32.PACK_AB R153, RZ, R190 ;  /* 0x000000beff99623e */ /* 0x000fe200000000ff */
[----:B------:R-:W-:-:S03]  /*2bf0*/  FMUL.FTZ R190, R190, R4 ;  /* 0x00000004bebe7220 */ /* 0x000fc60000410000 */
[----:B------:R-:W-:Y:S01]  /*2c00*/  @P6 PRMT R61, R61, 0x5410, R153 ;  /* 0x000054103d3d6816 */ /* 0x000fe20000000099 */
[--C-:B------:R-:W-:Y:S02]  /*2c10*/  HADD2.F32 R153, -RZ, R149.reuse.H0_H0 ;  /* 0x20000095ff997230 */ /* 0x100fe40000004100 */
[----:B------:R-:W-:-:S03]  /*2c20*/  HADD2.F32 R149, -RZ, R149.H1_H1 ;  /* 0x30000095ff957230 */ /* 0x000fc60000004100 */
[-C--:B------:R-:W-:Y:S01]  /*2c30*/  FFMA.FTZ R98, R153, R191.reuse, R98 ;  /* 0x000000bf99627223 */ /* 0x080fe20000010062 */
[----:B------:R-:W-:Y:S01]  /*2c40*/  FFMA.FTZ R153, R14, R154, R155 ;  /* 0x0000009a0e997223 */ /* 0x000fe2000001009b */
[-C--:B------:R-:W-:Y:S01]  /*2c50*/  FFMA.FTZ R99, R149, R190.reuse, R99 ;  /* 0x000000be95637223 */ /* 0x080fe20000010063 */
[----:B------:R-:W-:Y:S01]  /*2c60*/  FMUL.FTZ R149, R230, R191 ;  /* 0x000000bfe6957220 */ /* 0x000fe20000410000 */
[----:B------:R-:W-:Y:S01]  /*2c70*/  FMUL.FTZ R190, R229, R190 ;  /* 0x000000bee5be7220 */ /* 0x000fe20000410000 */
[----:B------:R-:W-:-:S04]  /*2c80*/  FADD.FTZ R153, R15, -R153 ;  /* 0x800000990f997221 */ /* 0x000fc80000010000 */
[----:B------:R-:W-:Y:S01]  /*2c90*/  F2FP.F16.F32.PACK_AB R149, R190, R149 ;  /* 0x00000095be95723e */ /* 0x000fe200000000ff */
[----:B------:R-:W-:Y:S01]  /*2ca0*/  FMUL.FTZ R190, R158, R153 ;  /* 0x000000999ebe7220 */ /* 0x000fe20000410000 */
[----:B------:R-:W-:-:S05]  /*2cb0*/  @P5 HADD2.F32 R153, -RZ, R131.H0_H0 ;  /* 0x20000083ff995230 */ /* 0x000fca0000004100 */
[----:B------:R-:W-:-:S05]  /*2cc0*/  @P5 FADD.FTZ R190, R190, R153 ;  /* 0x00000099bebe5221 */ /* 0x000fca0000010000 */
[----:B------:R-:W-:Y:S01]  /*2cd0*/  @P6 F2FP.F16.F32.PACK_AB R153, RZ, R190 ;  /* 0x000000beff99623e */ /* 0x000fe200000000ff */
[----:B------:R-:W-:-:S03]  /*2ce0*/  FMUL.FTZ R190, R190, R4 ;  /* 0x00000004bebe7220 */ /* 0x000fc60000410000 */
[----:B------:R-:W-:Y:S01]  /*2cf0*/  @P6 PRMT R63, R153, 0x7610, R63 ;  /* 0x00007610993f6816 */ /* 0x000fe2000000003f */
[----:B------:R-:W-:Y:S01]  /*2d00*/  FFMA.FTZ R102, R152, R190, R102 ;  /* 0x000000be98667223 */ /* 0x000fe20000010066 */
[----:B------:R-:W-:Y:S01]  /*2d10*/  FFMA.FTZ R152, R16, R154, R155 ;  /* 0x0000009a10987223 */ /* 0x000fe2000001009b */
[----:B------:R-:W-:-:S03]  /*2d20*/  FMUL.FTZ R190, R226, R190 ;  /* 0x000000bee2be7220 */ /* 0x000fc60000410000 */
[----:B------:R-:W-:-:S04]  /*2d30*/  FADD.FTZ R152, R17, -R152 ;  /* 0x8000009811987221 */ /* 0x000fc80000010000 */
[----:B------:R-:W-:Y:S01]  /*2d40*/  FMUL.FTZ R153, R158, R152 ;  /* 0x000000989e997220 */ /* 0x000fe20000410000 */
[----:B------:R-:W-:-:S05]  /*2d50*/  @P5 HADD2.F32 R152, -RZ, R131.H1_H1 ;  /* 0x30000083ff985230 */ /* 0x000fca0000004100 */
[----:B------:R-:W-:-:S05]  /*2d60*/  @P5 FADD.FTZ R153, R153, R152 ;  /* 0x0000009899995221 */ /* 0x000fca0000010000 */
[----:B------:R-:W-:-:S04]  /*2d70*/  @P6 F2FP.F16.F32.PACK_AB R152, RZ, R153 ;  /* 0x00000099ff98623e */ /* 0x000fc800000000ff */
[----:B------:R-:W-:Y:S01]  /*2d80*/  @P6 PRMT R63, R63, 0x5410, R152 ;  /* 0x000054103f3f6816 */ /* 0x000fe20000000098 */
[----:B------:R-:W-:Y:S02]  /*2d90*/  HADD2.F32 R152, -RZ, R151.H1_H1 ;  /* 0x30000097ff987230 */ /* 0x000fe40000004100 */
[----:B------:R-:W-:-:S04]  /*2da0*/  FMUL.FTZ R151, R153, R4 ;  /* 0x0000000499977220 */ /* 0x000fc80000410000 */
[-C--:B------:R-:W-:Y:S01]  /*2db0*/  FFMA.FTZ R103, R152, R151.reuse, R103 ;  /* 0x0000009798677223 */ /* 0x080fe20000010067 */
[----:B------:R-:W-:Y:S01]  /*2dc0*/  FMUL.FTZ R151, R225, R151 ;  /* 0x00000097e1977220 */ /* 0x000fe20000410000 */
[----:B------:R-:W0:Y:S04]  /*2dd0*/  @P6 LDC.64 R152, c[0x0][0x308] ;  /* 0x0000c200ff986b82 */ /* 0x000e280000000a00 */
[----:B------:R-:W-:Y:S01]  /*2de0*/  F2FP.F16.F32.PACK_AB R151, R151, R190 ;  /* 0x000000be9797723e */ /* 0x000fe200000000ff */
[----:B0-----:R-:W-:-:S05]  /*2df0*/  @P6 IMAD.WIDE.U32 R152, R2, 0x10, R152 ;  /* 0x0000001002986825 */ /* 0x001fca00078e0098 */
[----:B------:R0:W-:Y:S02]  /*2e00*/  @P6 STG.E.128 desc[UR4][R152.64], R60 ;  /* 0x0000003c98006986 */ /* 0x0001e4000c101d04 */
[----:B0-----:R-:W0:Y:S02]  /*2e10*/  LDC.64 R152, c[0x0][0x2f8] ;  /* 0x0000be00ff987b82 */ /* 0x001e240000000a00 */
[C---:B0-----:R-:W-:Y:S01]  /*2e20*/  IMAD.WIDE.U32 R152, R2.reuse, 0x10, R152 ;  /* 0x0000001002987825 */ /* 0x041fe200078e0098 */
[----:B------:R-:W-:-:S04]  /*2e30*/  IADD3 R2, R2, 0x100, RZ ;  /* 0x0000010002027810 */ /* 0x000fc80007ffe0ff */
[----:B------:R0:W-:Y:S03]  /*2e40*/  STG.E.128 desc[UR4][R152.64], R148 ;  /* 0x0000009498007986 */ /* 0x0001e6000c101d04 */
.L_x_1823:
[----:B------:R-:W-:Y:S05]  /*2e50*/  BSYNC B0 ;  /* 0x0000000000007941 */ /* 0x000fea0003800000 */
.L_x_1822:
[----:B------:R-:W-:Y:S04]  /*2e60*/  BSSY B0, `(.L_x_1824) ;  /* 0x000006c000007945 */ /* 0x000fe80003800000 */
[----:B------:R-:W-:Y:S05]  /*2e70*/  @!P1 BRA `(.L_x_1825) ;  /* 0x0000000400a89947 */ /* 0x000fea0003800000 */
[----:B------:R-:W-:Y:S01]  /*2e80*/  ISETP.NE.U32.AND P6, PT, RZ, UR10, PT ;  /* 0x0000000aff007c0c */ /* 0x000fe2000bfc5070 */
[----:B------:R-:W1:Y:S01]  /*2e90*/  LDC.64 R190, c[0x0][0x220] ;  /* 0x00008800ffbe7b82 */ /* 0x000e620000000a00 */
[-CC-:B0-----:R-:W-:Y:S01]  /*2ea0*/  FFMA.FTZ R152, R24, R154.reuse, R155.reuse ;  /* 0x0000009a18987223 */ /* 0x181fe2000001009b */
        /* <DEDUP_REMOVED lines=12> */
[----:B-1----:R-:W-:Y:S02]  /*2f70*/  IMAD.WIDE.U32 R148, R2, 0x10, R190 ;  /* 0x0000001002947825 */ /* 0x002fe400078e00be */
        /* <DEDUP_REMOVED lines=63> */
[----:B------:R-:W-:Y:S02]  /*3370*/  @P6 HADD2.F32 R190, -RZ, R135.H0_H0 ;  /* 0x20000087ffbe6230 */ /* 0x000fe40000004100 */
[----:B------:R-:W-:-:S04]  /*3380*/  FMUL.FTZ R153, R158, R153 ;  /* 0x000000999e997220 */ /* 0x000fc80000410000 */
[----:B------:R-:W-:-:S05]  /*3390*/  @P6 FADD.FTZ R153, R153, R190 ;  /* 0x000000be99996221 */ /* 0x000fca0000010000 */
[----:B------:R-:W-:-:S04]  /*33a0*/  @P5 F2FP.F16.F32.PACK_AB R190, RZ, R153 ;  /* 0x00000099ffbe523e */ /* 0x000fc800000000ff */
[----:B------:R-:W-:Y:S01]  /*33b0*/  @P5 PRMT R63, R190, 0x7610, R63 ;  /* 0x00007610be3f5816 */ /* 0x000fe2000000003f */
[----:B------:R-:W-:-:S04]  /*33c0*/  FMUL.FTZ R190, R153, R4 ;  /* 0x0000000499be7220 */ /* 0x000fc80000410000 */
        /* <DEDUP_REMOVED lines=12> */
[----:B------:R-:W-:Y:S01]  /*3490*/  @P5 LEA R152, P6, R2, UR14, 0x4 ;  /* 0x0000000e02985c11 */ /* 0x000fe2000f8c20ff */
[----:B------:R-:W-:-:S03]  /*34a0*/  FMUL.FTZ R151, R214, R151 ;  /* 0x00000097d6977220 */ /* 0x000fc60000410000 */
[----:B------:R-:W-:Y:S02]  /*34b0*/  @P5 LEA.HI.X R153, R2, UR15, RZ, 0x4, P6 ;  /* 0x0000000f02995c11 */ /* 0x000fe4000b0f24ff */
[----:B------:R-:W-:-:S03]  /*34c0*/  F2FP.F16.F32.PACK_AB R151, R151, R190 ;  /* 0x000000be9797723e */ /* 0x000fc600000000ff */
[----:B------:R0:W-:Y:S02]  /*34d0*/  @P5 STG.E.128 desc[UR4][R152.64], R60 ;  /* 0x0000003c98005986 */ /* 0x0001e4000c101d04 */
[----:B0-----:R-:W-:-:S04]  /*34e0*/  LEA R152, P5, R2, UR16, 0x4 ;  /* 0x0000001002987c11 */ /* 0x001fc8000f8a20ff */
[C---:B------:R-:W-:Y:S02]  /*34f0*/  LEA.HI.X R153, R2.reuse, UR17, RZ, 0x4, P5 ;  /* 0x0000001102997c11 */ /* 0x040fe4000a8f24ff */
[----:B------:R-:W-:-:S03]  /*3500*/  IADD3 R2, R2, 0x100, RZ ;  /* 0x0000010002027810 */ /* 0x000fc60007ffe0ff */
[----:B------:R1:W-:Y:S04]  /*3510*/  STG.E.128 desc[UR4][R152.64], R148 ;  /* 0x0000009498007986 */ /* 0x0003e8000c101d04 */
.L_x_1825:
[----:B------:R-:W-:Y:S05]  /*3520*/  BSYNC B0 ;  /* 0x0000000000007941 */ /* 0x000fea0003800000 */
.L_x_1824:
[----:B------:R-:W-:Y:S04]  /*3530*/  BSSY B0, `(.L_x_1826) ;  /* 0x000006c000007945 */ /* 0x000fe80003800000 */
[----:B------:R-:W-:Y:S05]  /*3540*/  @!P2 BRA `(.L_x_1827) ;  /* 0x0000000400a8a947 */ /* 0x000fea0003800000 */
[----:B------:R-:W-:Y:S01]  /*3550*/  ISETP.NE.U32.AND P6, PT, RZ, UR10, PT ;  /* 0x0000000aff007c0c */ /* 0x000fe2000bfc5070 */
[----:B------:R-:W2:Y:S01]  /*3560*/  LDC.64 R190, c[0x0][0x220] ;  /* 0x00008800ffbe7b82 */ /* 0x000ea20000000a00 */
[-CC-:B01----:R-:W-:Y:S01]  /*3570*/  FFMA.FTZ R152, R165, R154.reuse, R155.reuse ;  /* 0x0000009aa5987223 */ /* 0x183fe2000001009b */
        /* <DEDUP_REMOVED lines=12> */
[----:B--2---:R-:W-:Y:S02]  /*3640*/  IMAD.WIDE.U32 R148, R2, 0x10, R190 ;  /* 0x0000001002947825 */ /* 0x004fe400078e00be */
        /* <DEDUP_REMOVED lines=90> */
.L_x_1827:
[----:B------:R-:W-:Y:S05]  /*3bf0*/  BSYNC B0 ;  /* 0x0000000000007941 */ /* 0x000fea0003800000 */
.L_x_1826:
[----:B------:R-:W-:Y:S01]  /*3c00*/  ISETP.NE.AND P5, PT, R197, RZ, PT ;  /* 0x000000ffc500720c */ /* 0x000fe20003fa5270 */
[----:B------:R-:W-:-:S12]  /*3c10*/  BSSY B0, `(.L_x_1828) ;  /* 0x000006b000007945 */ /* 0x000fd80003800000 */
        /* <DEDUP_REMOVED lines=18> */
[----:B------:R-:W-:-:S02]  /*3d40*/  @P6 HADD2.F32 R154, -RZ, R32.H1_H1 ;  /* 0x30000020ff9a6230 */ /* 0x000fc40000004100 */
[----:B------:R-:W-:Y:S01]  /*3d50*/  FADD.FTZ R148, R188, -R148 ;  /* 0x80000094bc947221 */ /* 0x000fe20000010000 */
[C---:B------:R-:W-:Y:S01]  /*3d60*/  FMUL.FTZ R152, R158.reuse, R151 ;  /* 0x000000979e987220 */ /* 0x040fe20000410000 */
[C---:B------:R-:W-:Y:S01]  /*3d70*/  FMUL.FTZ R155, R158.reuse, R155 ;  /* 0x0000009b9e9b7220 */ /* 0x040fe20000410000 */
[C---:B------:R-:W-:Y:S01]  /*3d80*/  FMUL.FTZ R217, R158.reuse, R217 ;  /* 0x000000d99ed97220 */ /* 0x040fe20000410000 */
[----:B------:R-:W-:Y:S01]  /*3d90*/  @P6 FADD.FTZ R153, R153, R154 ;  /* 0x0000009a99996221 */ /* 0x000fe20000010000 */
[----:B------:R-:W-:Y:S01]  /*3da0*/  FADD.FTZ R154, R179, -R150 ;  /* 0x80000096b39a7221 */ /* 0x000fe20000010000 */
[C---:B------:R-:W-:Y:S01]  /*3db0*/  FMUL.FTZ R190, R158.reuse, R190 ;  /* 0x000000be9ebe7220 */ /* 0x040fe20000410000 */
[C---:B------:R-:W-:Y:S01]  /*3dc0*/  FMUL.FTZ R191, R158.reuse, R191 ;  /* 0x000000bf9ebf7220 */ /* 0x040fe20000410000 */
[----:B------:R-:W-:Y:S01]  /*3dd0*/  ISETP.NE.U32.AND P5, PT, RZ, UR14, PT ;  /* 0x0000000eff007c0c */ /* 0x000fe2000bfa5070 */
[C---:B------:R-:W-:Y:S01]  /*3de0*/  FMUL.FTZ R154, R158.reuse, R154 ;  /* 0x0000009a9e9a7220 */ /* 0x040fe20000410000 */
[----:B------:R-:W-:Y:S01]  /*3df0*/  FMUL.FTZ R158, R158, R148 ;  /* 0x000000949e9e7220 */ /* 0x000fe20000410000 */
[----:B------:R-:W-:Y:S01]  /*3e00*/  @P6 HADD2.F32 R151, -RZ, R32.H0_H0 ;  /* 0x20000020ff976230 */ /* 0x000fe20000004100 */
[----:B------:R-:W0:Y:S01]  /*3e10*/  LDC.64 R148, c[0x0][0x220] ;  /* 0x00008800ff947b82 */ /* 0x000e220000000a00 */
[----:B------:R-:W-:-:S03]  /*3e20*/  ISETP.NE.AND.EX P5, PT, RZ, UR15, PT, P5 ;  /* 0x0000000fff007c0c */ /* 0x000fc6000bfa5350 */
[----:B------:R-:W-:-:S10]  /*3e30*/  @P6 FADD.FTZ R152, R152, R151 ;  /* 0x0000009798986221 */ /* 0x000fd40000010000 */
[----:B------:R-:W-:Y:S02]  /*3e40*/  @P5 F2FP.F16.F32.PACK_AB R150, RZ, R152 ;  /* 0x00000098ff96523e */ /* 0x000fe400000000ff */
[----:B------:R-:W-:Y:S02]  /*3e50*/  @P5 F2FP.F16.F32.PACK_AB R151, RZ, R153 ;  /* 0x00000099ff97523e */ /* 0x000fe400000000ff */
[----:B------:R-:W-:-:S04]  /*3e60*/  @P5 PRMT R60, R150, 0x7610, R60 ;  /* 0x00007610963c5816 */ /* 0x000fc8000000003c */
[----:B------:R-:W-:Y:S01]  /*3e70*/  @P5 PRMT R60, R60, 0x5410, R151 ;  /* 0x000054103c3c5816 */ /* 0x000fe20000000097 */
[----:B0-----:R-:W-:-:S06]  /*3e80*/  IMAD.WIDE.U32 R148, R2, 0x10, R148 ;  /* 0x0000001002947825 */ /* 0x001fcc00078e0094 */
[----:B------:R-:W2:Y:S01]  /*3e90*/  LDG.E.128 R148, desc[UR4][R148.64] ;  /* 0x0000000494947981 */ /* 0x000ea2000c1e1d00 */
[----:B------:R-:W-:Y:S01]  /*3ea0*/  FMUL.FTZ R218, R152, R4 ;  /* 0x0000000498da7220 */ /* 0x000fe20000410000 */
[----:B--2---:R-:W-:-:S05]  /*3eb0*/  HADD2.F32 R152, -RZ, R148.H0_H0 ;  /* 0x20000094ff987230 */ /* 0x004fca0000004100 */
[----:B------:R-:W-:Y:S01]  /*3ec0*/  FFMA.FTZ R120, R152, R218, R120 ;  /* 0x000000da98787223 */ /* 0x000fe20000010078 */
[----:B------:R-:W-:Y:S02]  /*3ed0*/  HADD2.F32 R152, -RZ, R148.H1_H1 ;  /* 0x30000094ff987230 */ /* 0x000fe40000004100 */
[----:B------:R-:W-:-:S04]  /*3ee0*/  FMUL.FTZ R148, R153, R4 ;  /* 0x0000000499947220 */ /* 0x000fc80000410000 */
[----:B------:R-:W-:Y:S01]  /*3ef0*/  FFMA.FTZ R121, R152, R148, R121 ;  /* 0x0000009498797223 */ /* 0x000fe20000010079 */
[----:B------:R-:W-:-:S05]  /*3f00*/  @P6 HADD2.F32 R152, -RZ, R34.H0_H0 ;  /* 0x20000022ff986230 */ /* 0x000fca0000004100 */
[----:B------:R-:W-:-:S05]  /*3f10*/  @P6 FADD.FTZ R217, R217, R152 ;  /* 0x00000098d9d96221 */ /* 0x000fca0000010000 */
[----:B------:R-:W-:Y:S01]  /*3f20*/  @P5 F2FP.F16.F32.PACK_AB R152, RZ, R217 ;  /* 0x000000d9ff98523e */ /* 0x000fe200000000ff */
[----:B------:R-:W-:-:S03]  /*3f30*/  FMUL.FTZ R217, R217, R4 ;  /* 0x00000004d9d97220 */ /* 0x000fc60000410000 */
[----:B------:R-:W-:Y:S01]  /*3f40*/  @P5 PRMT R62, R152, 0x7610, R62 ;  /* 0x00007610983e5816 */ /* 0x000fe2000000003e */
[----:B------:R-:W-:-:S05]  /*3f50*/  @P6 HADD2.F32 R152, -RZ, R34.H1_H1 ;  /* 0x30000022ff986230 */ /* 0x000fca0000004100 */
[----:B------:R-:W-:-:S05]  /*3f60*/  @P6 FADD.FTZ R190, R190, R152 ;  /* 0x00000098bebe6221 */ /* 0x000fca0000010000 */
[----:B------:R-:W-:-:S04]  /*3f70*/  @P5 F2FP.F16.F32.PACK_AB R152, RZ, R190 ;  /* 0x000000beff98523e */ /* 0x000fc800000000ff */
[----:B------:R-:W-:Y:S01]  /*3f80*/  @P5 PRMT R62, R62, 0x5410, R152 ;  /* 0x000054103e3e5816 */ /* 0x000fe20000000098 */
[--C-:B------:R-:W-:Y:S02]  /*3f90*/  HADD2.F32 R152, -RZ, R150.reuse.H0_H0 ;  /* 0x20000096ff987230 */ /* 0x100fe40000004100 */
[----:B------:R-:W-:-:S03]  /*3fa0*/  HADD2.F32 R150, -RZ, R150.H1_H1 ;  /* 0x30000096ff967230 */ /* 0x000fc60000004100 */
[----:B------:R-:W-:Y:S01]  /*3fb0*/  FFMA.FTZ R124, R152, R217, R124 ;  /* 0x000000d9987c7223 */ /* 0x000fe2000001007c */
[----:B------:R-:W-:-:S05]  /*3fc0*/  @P6 HADD2.F32 R152, -RZ, R33.H0_H0 ;  /* 0x20000021ff986230 */ /* 0x000fca0000004100 */
[----:B------:R-:W-:-:S05]  /*3fd0*/  @P6 FADD.FTZ R154, R154, R152 ;  /* 0x000000989a9a6221 */ /* 0x000fca0000010000 */
[----:B------:R-:W-:-:S04]  /*3fe0*/  @P5 F2FP.F16.F32.PACK_AB R152, RZ, R154 ;  /* 0x0000009aff98523e */ /* 0x000fc800000000ff */
[----:B------:R-:W-:Y:S01]  /*3ff0*/  @P5 PRMT R61, R152, 0x7610, R61 ;  /* 0x00007610983d5816 */ /* 0x000fe2000000003d */
[----:B------:R-:W-:-:S05]  /*4000*/  @P6 HADD2.F32 R152, -RZ, R33.H1_H1 ;  /* 0x30000021ff986230 */ /* 0x000fca0000004100 */
[----:B------:R-:W-:-:S05]  /*4010*/  @P6 FADD.FTZ R155, R155, R152 ;  /* 0x000000989b9b6221 */ /* 0x000fca0000010000 */
[----:B------:R-:W-:-:S04]  /*4020*/  @P5 F2FP.F16.F32.PACK_AB R152, RZ, R155 ;  /* 0x0000009bff98523e */ /* 0x000fc800000000ff */
[----:B------:R-:W-:Y:S01]  /*4030*/  @P5 PRMT R61, R61, 0x5410, R152 ;  /* 0x000054103d3d5816 */ /* 0x000fe20000000098 */
[----:B------:R-:W-:-:S05]  /*4040*/  @P6 HADD2.F32 R152, -RZ, R35.H0_H0 ;  /* 0x20000023ff986230 */ /* 0x000fca0000004100 */
[----:B------:R-:W-:-:S05]  /*4050*/  @P6 FADD.FTZ R191, R191, R152 ;  /* 0x00000098bfbf6221 */ /* 0x000fca0000010000 */
[----:B------:R-:W-:-:S04]  /*4060*/  @P5 F2FP.F16.F32.PACK_AB R152, RZ, R191 ;  /* 0x000000bfff98523e */ /* 0x000fc800000000ff */
[----:B------:R-:W-:Y:S01]  /*4070*/  @P5 PRMT R63, R152, 0x7610, R63 ;  /* 0x00007610983f5816 */ /* 0x000fe2000000003f */
[----:B------:R-:W-:-:S05]  /*4080*/  @P6 HADD2.F32 R152, -RZ, R35.H1_H1 ;  /* 0x30000023ff986230 */ /* 0x000fca0000004100 */
[----:B------:R-:W-:-:S05]  /*4090*/  @P6 FADD.FTZ R158, R158, R152 ;  /* 0x000000989e9e6221 */ /* 0x000fca0000010000 */
[----:B------:R-:W-:-:S04]  /*40a0*/  @P5 F2FP.F16.F32.PACK_AB R152, RZ, R158 ;  /* 0x0000009eff98523e */ /* 0x000fc800000000ff */
[----:B------:R-:W-:Y:S02]  /*40b0*/  @P5 PRMT R63, R63, 0x5410, R152 ;  /* 0x000054103f3f5816 */ /* 0x000fe40000000098 */
[----:B------:R-:W-:-:S04]  /*40c0*/  @P5 LEA R152, P6, R2, UR14, 0x4 ;  /* 0x0000000e02985c11 */ /* 0x000fc8000f8c20ff */
[----:B------:R-:W-:-:S05]  /*40d0*/  @P5 LEA.HI.X R153, R2, UR15, RZ, 0x4, P6 ;  /* 0x0000000f02995c11 */ /* 0x000fca000b0f24ff */
[----:B------:R0:W-:Y:S02]  /*40e0*/  @P5 STG.E.128 desc[UR4][R152.64], R60 ;  /* 0x0000003c98005986 */ /* 0x0001e4000c101d04 */
[----:B0-----:R-:W-:Y:S01]  /*40f0*/  FMUL.FTZ R153, R190, R4 ;  /* 0x00000004be997220 */ /* 0x001fe20000410000 */
[----:B------:R-:W-:Y:S01]  /*4100*/  FMUL.FTZ R190, R204, R148 ;  /* 0x00000094ccbe7220 */ /* 0x000fe20000410000 */
[----:B------:R-:W-:Y:S01]  /*4110*/  FMUL.FTZ R152, R205, R218 ;  /* 0x000000dacd987220 */ /* 0x000fe20000410000 */
[-C--:B------:R-:W-:Y:S01]  /*4120*/  FMUL.FTZ R148, R155, R4.reuse ;  /* 0x000000049b947220 */ /* 0x080fe20000410000 */
[----:B------:R-:W-:Y:S01]  /*4130*/  FFMA.FTZ R125, R150, R153, R125 ;  /* 0x00000099967d7223 */ /* 0x000fe2000001007d */
[-C--:B------:R-:W-:Y:S01]  /*4140*/  FMUL.FTZ R150, R154, R4.reuse ;  /* 0x000000049a967220 */ /* 0x080fe20000410000 */
[----:B------:R-:W-:Y:S01]  /*4150*/  FMUL.FTZ R154, R201, R217 ;  /* 0x000000d9c99a7220 */ /* 0x000fe20000410000 */
[----:B------:R-:W-:Y:S01]  /*4160*/  FMUL.FTZ R153, R200, R153 ;  /* 0x00000099c8997220 */ /* 0x000fe20000410000 */
[-C--:B------:R-:W-:Y:S01]  /*4170*/  FMUL.FTZ R217, R191, R4.reuse ;  /* 0x00000004bfd97220 */ /* 0x080fe20000410000 */
[----:B------:R-:W-:Y:S01]  /*4180*/  FMUL.FTZ R4, R158, R4 ;  /* 0x000000049e047220 */ /* 0x000fe20000410000 */
[----:B------:R-:W-:Y:S01]  /*4190*/  F2FP.F16.F32.PACK_AB R152, R190, R152 ;  /* 0x00000098be98723e */ /* 0x000fe200000000ff */
[----:B------:R-:W-:Y:S01]  /*41a0*/  FMUL.FTZ R158, R202, R148 ;  /* 0x00000094ca9e7220 */ /* 0x000fe20000410000 */
[----:B------:R-:W-:Y:S01]  /*41b0*/  F2FP.F16.F32.PACK_AB R154, R153, R154 ;  /* 0x0000009a999a723e */ /* 0x000fe200000000ff */
[----:B------:R-:W-:-:S02]  /*41c0*/  HADD2.F32 R153, -RZ, R149.H0_H0 ;  /* 0x20000095ff997230 */ /* 0x000fc40000004100 */
[----:B------:R-:W-:Y:S01]  /*41d0*/  FMUL.FTZ R155, R199, R217 ;  /* 0x000000d9c79b7220 */ /* 0x000fe20000410000 */
[----:B------:R-:W-:Y:S01]  /*41e0*/  LEA R190, P5, R2, UR16, 0x4 ;  /* 0x0000001002be7c11 */ /* 0x000fe2000f8a20ff */
[----:B------:R-:W-:Y:S02]  /*41f0*/  HADD2.F32 R149, -RZ, R149.H1_H1 ;  /* 0x30000095ff957230 */ /* 0x000fe40000004100 */
[-C--:B------:R-:W-:Y:S01]  /*4200*/  FFMA.FTZ R122, R153, R150.reuse, R122 ;  /* 0x00000096997a7223 */ /* 0x080fe2000001007a */
[----:B------:R-:W-:Y:S01]  /*4210*/  FMUL.FTZ R153, R203, R150 ;  /* 0x00000096cb997220 */ /* 0x000fe20000410000 */
[----:B------:R-:W-:Y:S01]  /*4220*/  FMUL.FTZ R150, R198, R4 ;  /* 0x00000004c6967220 */ /* 0x000fe20000410000 */
[----:B------:R-:W-:Y:S01]  /*4230*/  LEA.HI.X R191, R2, UR17, RZ, 0x4, P5 ;  /* 0x0000001102bf7c11 */ /* 0x000fe2000a8f24ff */
[----:B------:R-:W-:Y:S02]  /*4240*/  HADD2.F32 R2, -RZ, R151.H0_H0 ;  /* 0x20000097ff027230 */ /* 0x000fe40000004100 */
[----:B------:R-:W-:Y:S01]  /*4250*/  FFMA.FTZ R123, R149, R148, R123 ;  /* 0x00000094957b7223 */ /* 0x000fe2000001007b */
[----:B------:R-:W-:-:S02]  /*4260*/  F2FP.F16.F32.PACK_AB R153, R158, R153 ;  /* 0x000000999e99723e */ /* 0x000fc400000000ff */
[----:B------:R-:W-:Y:S01]  /*4270*/  F2FP.F16.F32.PACK_AB R155, R150, R155 ;  /* 0x0000009b969b723e */ /* 0x000fe200000000ff */
[----:B------:R-:W-:Y:S01]  /*4280*/  FFMA.FTZ R126, R2, R217, R126 ;  /* 0x000000d9027e7223 */ /* 0x000fe2000001007e */
[----:B------:R-:W-:-:S03]  /*4290*/  HADD2.F32 R2, -RZ, R151.H1_H1 ;  /* 0x30000097ff027230 */ /* 0x000fc60000004100 */
[----:B------:R3:W-:Y:S02]  /*42a0*/  STG.E.128 desc[UR4][R190.64], R152 ;  /* 0x00000098be007986 */ /* 0x0007e4000c101d04 */
[----:B------:R-:W-:-:S07]  /*42b0*/  FFMA.FTZ R127, R2, R4, R127 ;  /* 0x00000004027f7223 */ /* 0x000fce000001007f */
.L_x_1829:
[----:B------:R-:W-:Y:S05]  /*42c0*/  BSYNC B0 ;  /* 0x0000000000007941 */ /* 0x000fea0003800000 */
.L_x_1828:
[----:B------:R-:W-:Y:S02]  /*42d0*/  IADD3 R3, R3, UR18, RZ ;  /* 0x0000001203037c10 */ /* 0x000fe4000fffe0ff */
[----:B---3--:R-:W-:Y:S02]  /*42e0*/  SEL R190, RZ, 0x1, P4 ;  /* 0x00000001ffbe7807 */ /* 0x008fe40002000000 */
[----:B------:R-:W-:-:S13]  /*42f0*/  ISETP.GE.AND P5, PT, R3, UR19, PT ;  /* 0x0000001303007c0c */ /* 0x000fda000bfa6270 */
[----:B------:R-:W-:Y:S05]  /*4300*/  @!P5 BRA `(.L_x_1830) ;  /* 0xffffffc80024d947 */ /* 0x000fea000383ffff */
.L_x_1812:
[----:B------:R-:W3:Y:S01]  /*4310*/  S2R R0, SR_TID.X ;  /* 0x0000000000007919 */ /* 0x000ee20000002100 */
[----:B------:R-:W3:Y:S01]  /*4320*/  S2UR UR6, SR_CTAID.X ;  /* 0x00000000000679c3 */ /* 0x000ee20000002500 */
[----:B------:R-:W-:Y:S01]  /*4330*/  BSSY B0, `(.L_x_1831) ;  /* 0x0000012000007945 */ /* 0x000fe20003800000 */
[----:B---3--:R-:W-:-:S05]  /*4340*/  LEA.HI R0, R0, UR6, RZ, 0x18 ;  /* 0x0000000600007c11 */ /* 0x008fca000f8fc0ff */
[----:B------:R-:W-:-:S05]  /*4350*/  IMAD R195, R0, R195, RZ ;  /* 0x000000c300c37224 */ /* 0x000fca00078e02ff */
[----:B------:R-:W-:Y:S01]  /*4360*/  LEA.HI R195, R195, R196, RZ, 0x1d ;  /* 0x000000c4c3c37211 */ /* 0x000fe200078fe8ff */
[----:B------:R-:W-:Y:S06]  /*4370*/  @!P0 BRA `(.L_x_1832) ;  /* 0x0000000000348947 */ /* 0x000fec0003800000 */
[----:B------:R-:W3:Y:S08]  /*4380*/  LDC.64 R2, c[0x0][0x2d0] ;  /* 0x0000b400ff027b82 */ /* 0x000ef00000000a00 */
[----:B-----5:R-:W4:Y:S08]  /*4390*/  LDC.64 R4, c[0x0][0x2d8] ;  /* 0x0000b600ff047b82 */ /* 0x020f300000000a00 */
[----:B------:R-:W0:Y:S01]  /*43a0*/  LDC.64 R6, c[0x0][0x2f0] ;  /* 0x0000bc00ff067b82 */ /* 0x000e220000000a00 */
[----:B---3--:R-:W-:-:S05]  /*43b0*/  IMAD.WIDE.U32 R2, R195, 0x20, R2 ;  /* 0x00000020c3027825 */ /* 0x008fca00078e0002 */
[----:B------:R3:W-:Y:S01]  /*43c0*/  STG.E.128 desc[UR4][R2.64], R68 ;  /* 0x0000004402007986 */ /* 0x0007e2000c101d04 */
[----:B----4-:R-:W-:-:S03]  /*43d0*/  IMAD.WIDE.U32 R4, R195, 0x20, R4 ;  /* 0x00000020c3047825 */ /* 0x010fc600078e0004 */
[----:B------:R3:W-:Y:S04]  /*43e0*/  STG.E.128 desc[UR4][R2.64+0x10], R72 ;  /* 0x0000104802007986 */ /* 0x0007e8000c101d04 */
[----:B------:R3:W-:Y:S01]  /*43f0*/  STG.E.128 desc[UR4][R4.64], R36 ;  /* 0x0000002404007986 */ /* 0x0007e2000c101d04 */
[----:B0-----:R-:W-:-:S03]  /*4400*/  IMAD.WIDE.U32 R6, R195, 0x20, R6 ;  /* 0x00000020c3067825 */ /* 0x001fc600078e0006 */
[----:B------:R3:W-:Y:S01]  /*4410*/  STG.E.128 desc[UR4][R4.64+0x10], R40 ;  /* 0x0000102804007986 */ /* 0x0007e2000c101d04 */
[----:B------:R-:W-:-:S03]  /*4420*/  IADD3 R195, R195, 0x100, RZ ;  /* 0x00000100c3c37810 */ /* 0x000fc60007ffe0ff */
[----:B------:R3:W-:Y:S04]  /*4430*/  STG.E.128 desc[UR4][R6.64], R96 ;  /* 0x0000006006007986 */ /* 0x0007e8000c101d04 */
[----:B------:R3:W-:Y:S02]  /*4440*/  STG.E.128 desc[UR4][R6.64+0x10], R100 ;  /* 0x0000106406007986 */ /* 0x0007e4000c101d04 */
.L_x_1832:
[----:B------:R-:W-:Y:S05]  /*4450*/  BSYNC B0 ;  /* 0x0000000000007941 */ /* 0x000fea0003800000 */
.L_x_1831:
[----:B------:R-:W-:Y:S04]  /*4460*/  BSSY B0, `(.L_x_1833) ;  /* 0x000000f000007945 */ /* 0x000fe80003800000 */
[----:B------:R-:W-:Y:S05]  /*4470*/  @!P1 BRA `(.L_x_1834) ;  /* 0x0000000000349947 */ /* 0x000fea0003800000 */
[----:B---3--:R-:W3:Y:S08]  /*4480*/  LDC.64 R2, c[0x0][0x2d0] ;  /* 0x0000b400ff027b82 */ /* 0x008ef00000000a00 */
        /* <DEDUP_REMOVED lines=12> */
.L_x_1834:
[----:B------:R-:W-:Y:S05]  /*4550*/  BSYNC B0 ;  /* 0x0000000000007941 */ /* 0x000fea0003800000 */
.L_x_1833:
        /* <DEDUP_REMOVED lines=15> */
.L_x_1836:
[----:B------:R-:W-:Y:S05]  /*4650*/  BSYNC B0 ;  /* 0x0000000000007941 */ /* 0x000fea0003800000 */
.L_x_1835:
[----:B------:R-:W-:-:S13]  /*4660*/  ISETP.NE.AND P0, PT, R197, RZ, PT ;  /* 0x000000ffc500720c */ /* 0x000fda0003f05270 */
[----:B------:R-:W-:Y:S05]  /*4670*/  @!P0 EXIT ;  /* 0x000000000000894d */ /* 0x000fea0003800000 */
[----:B---3--:R-:W3:Y:S08]  /*4680*/  LDC.64 R2, c[0x0][0x2d0] ;  /* 0x0000b400ff027b82 */ /* 0x008ef00000000a00 */
[----:B-----5:R-:W4:Y:S08]  /*4690*/  LDC.64 R4, c[0x0][0x2d8] ;  /* 0x0000b600ff047b82 */ /* 0x020f300000000a00 */
[----:B------:R-:W0:Y:S01]  /*46a0*/  LDC.64 R6, c[0x0][0x2f0] ;  /* 0x0000bc00ff067b82 */ /* 0x000e220000000a00 */
[----:B---3--:R-:W-:-:S05]  /*46b0*/  IMAD.WIDE.U32 R2, R195, 0x20, R2 ;  /* 0x00000020c3027825 */ /* 0x008fca00078e0002 */
[----:B------:R-:W-:Y:S01]  /*46c0*/  STG.E.128 desc[UR4][R2.64], R64 ;  /* 0x0000004002007986 */ /* 0x000fe2000c101d04 */
[----:B----4-:R-:W-:-:S03]  /*46d0*/  IMAD.WIDE.U32 R4, R195, 0x20, R4 ;  /* 0x00000020c3047825 */ /* 0x010fc600078e0004 */
[----:B------:R-:W-:Y:S04]  /*46e0*/  STG.E.128 desc[UR4][R2.64+0x10], R144 ;  /* 0x0000109002007986 */ /* 0x000fe8000c101d04 */
[----:B------:R-:W-:Y:S01]  /*46f0*/  STG.E.128 desc[UR4][R4.64], R140 ;  /* 0x0000008c04007986 */ /* 0x000fe2000c101d04 */
[----:B0-----:R-:W-:-:S03]  /*4700*/  IMAD.WIDE.U32 R6, R195, 0x20, R6 ;  /* 0x00000020c3067825 */ /* 0x001fc600078e0006 */
[----:B------:R-:W-:Y:S04]  /*4710*/  STG.E.128 desc[UR4][R4.64+0x10], R92 ;  /* 0x0000105c04007986 */ /* 0x000fe8000c101d04 */
[----:B------:R-:W-:Y:S04]  /*4720*/  STG.E.128 desc[UR4][R6.64], R120 ;  /* 0x0000007806007986 */ /* 0x000fe8000c101d04 */
[----:B------:R-:W-:Y:S01]  /*4730*/  STG.E.128 desc[UR4][R6.64+0x10], R124 ;  /* 0x0000107c06007986 */ /* 0x000fe2000c101d04 */
[----:B------:R-:W-:Y:S05]  /*4740*/  EXIT ;  /* 0x000000000000794d */ /* 0x000fea0003800000 */
.L_x_1821:
[----:B------:R-:W-:Y:S01]  /*4750*/  HFMA2.MMA R148, -RZ, RZ, 0, 9.5367431640625e-07 ;  /* 0x00000010ff947435 */ /* 0x000fe200000001ff */
[----:B------:R-:W-:Y:S02]  /*4760*/  MOV R151, R217 ;  /* 0x000000d900977202 */ /* 0x000fe40000000f00 */
[----:B------:R-:W-:Y:S02]  /*4770*/  MOV R149, 0x1f ;  /* 0x0000001f00957802 */ /* 0x000fe40000000f00 */
[----:B------:R-:W-:-:S07]  /*4780*/  MOV R150, 0xffffffff ;  /* 0xffffffff00967802 */ /* 0x000fce0000000f00 */
[----:B-----5:R-:W-:Y:S05]  /*4790*/  WARPSYNC.COLLECTIVE R150, `(.L_x_1837) ;  /* 0x0000000096087348 */ /* 0x020fea0003c00000 */
[----:B------:R0:W1:Y:S02]  /*47a0*/  SHFL.DOWN P6, R155, R151, R148, R149 ;  /* 0x08000094979b7389 */ /* 0x00006400000c0095 */
[----:B01---5:R-:W-:Y:S01]  /*47b0*/  ENDCOLLECTIVE ;  /* 0x000000000000791b */ /* 0x023fe20003800000 */
.L_x_1837:
[----:B------:R-:W-:Y:S01]  /*47c0*/  MOV R151, R218 ;  /* 0x000000da00977202 */ /* 0x000fe20000000f00 */
[----:B------:R-:W-:-:S07]  /*47d0*/  FADD.FTZ R217, R155, R217 ;  /* 0x000000d99bd97221 */ /* 0x000fce0000010000 */
[----:B------:R-:W-:Y:S05]  /*47e0*/  WARPSYNC.COLLECTIVE R150, `(.L_x_1838) ;  /* 0x0000000096087348 */ /* 0x000fea0003c00000 */
[----:B------:R0:W1:Y:S02]  /*47f0*/  SHFL.DOWN P6, R155, R151, R148, R149 ;  /* 0x08000094979b7389 */ /* 0x00006400000c0095 */
[----:B01----:R-:W-:Y:S01]  /*4800*/  ENDCOLLECTIVE ;  /* 0x000000000000791b */ /* 0x003fe20003800000 */
.L_x_1838:
[----:B------:R-:W-:Y:S01]  /*4810*/  HFMA2.MMA R148, -RZ, RZ, 0, 4.76837158203125e-07 ;  /* 0x00000008ff947435 */ /* 0x000fe200000001ff */
[----:B------:R-:W-:Y:S01]  /*4820*/  MOV R151, R217 ;  /* 0x000000d900977202 */ /* 0x000fe20000000f00 */
[----:B------:R-:W-:-:S09]  /*4830*/  FADD.FTZ R218, R155, R218 ;  /* 0x000000da9bda7221 */ /* 0x000fd20000010000 */
[----:B------:R-:W-:Y:S05]  /*4840*/  WARPSYNC.COLLECTIVE R150, `(.L_x_1839) ;  /* 0x0000000096087348 */ /* 0x000fea0003c00000 */
[----:B------:R0:W1:Y:S02]  /*4850*/  SHFL.DOWN P6, R155, R151, R148, R149 ;  /* 0x08000094979b7389 */ /* 0x00006400000c0095 */
[----:B01----:R-:W-:Y:S01]  /*4860*/  ENDCOLLECTIVE ;  /* 0x000000000000791b */ /* 0x003fe20003800000 */
.L_x_1839:
[----:B------:R-:W-:Y:S01]  /*4870*/  MOV R151, R218 ;  /* 0x000000da00977202 */ /* 0x000fe20000000f00 */
[----:B------:R-:W-:-:S07]  /*4880*/  FADD.FTZ R217, R217, R155 ;  /* 0x0000009bd9d97221 */ /* 0x000fce0000010000 */
[----:B------:R-:W-:Y:S05]  /*4890*/  WARPSYNC.COLLECTIVE R150, `(.L_x_1840) ;  /* 0x0000000096087348 */ /* 0x000fea0003c00000 */
[----:B------:R0:W1:Y:S02]  /*48a0*/  SHFL.DOWN P6, R155, R151, R148, R149 ;  /* 0x08000094979b7389 */ /* 0x00006400000c0095 */
[----:B01----:R-:W-:Y:S01]  /*48b0*/  ENDCOLLECTIVE ;  /* 0x000000000000791b */ /* 0x003fe20003800000 */
.L_x_1840:
[----:B------:R-:W-:Y:S01]  /*48c0*/  HFMA2.MMA R148, -RZ, RZ, 0, 2.384185791015625e-07 ;  /* 0x00000004ff947435 */ /* 0x000fe200000001ff */
[----:B------:R-:W-:Y:S01]  /*48d0*/  MOV R151, R217 ;  /* 0x000000d900977202 */ /* 0x000fe20000000f00 */
[----:B------:R-:W-:-:S09]  /*48e0*/  FADD.FTZ R218, R218, R155 ;  /* 0x0000009bdada7221 */ /* 0x000fd20000010000 */
[----:B------:R-:W-:Y:S05]  /*48f0*/  WARPSYNC.COLLECTIVE R150, `(.L_x_1841) ;  /* 0x0000000096087348 */ /* 0x000fea0003c00000 */
[----:B------:R0:W1:Y:S02]  /*4900*/  SHFL.DOWN P6, R155, R151, R148, R149 ;  /* 0x08000094979b7389 */ /* 0x00006400000c0095 */
[----:B01----:R-:W-:Y:S01]  /*4910*/  ENDCOLLECTIVE ;  /* 0x000000000000791b */ /* 0x003fe20003800000 */
.L_x_1841:
[----:B------:R-:W-:Y:S02]  /*4920*/  MOV R151, R218 ;  /* 0x000000da00977202 */ /* 0x000fe40000000f00 */
[----:B------:R-:W-:-:S07]  /*4930*/  MOV R154, R155 ;  /* 0x0000009b009a7202 */ /* 0x000fce0000000f00 */
[----:B------:R-:W-:Y:S05]  /*4940*/  WARPSYNC.COLLECTIVE R150, `(.L_x_1842) ;  /* 0x0000000096087348 */ /* 0x000fea0003c00000 */
[----:B------:R0:W1:Y:S02]  /*4950*/  SHFL.DOWN P6, R155, R151, R148, R149 ;  /* 0x08000094979b7389 */ /* 0x00006400000c0095 */
[----:B01----:R-:W-:Y:S01]  /*4960*/  ENDCOLLECTIVE ;  /* 0x000000000000791b */ /* 0x003fe20003800000 */
.L_x_1842:
[----:B------:R-:W-:Y:S01]  /*4970*/  FADD.FTZ R154, R217, R154 ;  /* 0x0000009ad99a7221 */ /* 0x000fe20000010000 */
[----:B------:R-:W-:-:S04]  /*4980*/  HFMA2.MMA R148, -RZ, RZ, 0, 1.1920928955078125e-07 ;  /* 0x00000002ff947435 */ /* 0x000fc800000001ff */
[----:B------:R-:W-:Y:S02]  /*4990*/  MOV R151, R154 ;  /* 0x0000009a00977202 */ /* 0x000fe40000000f00 */
[----:B------:R-:W-:-:S07]  /*49a0*/  MOV R153, R155 ;  /* 0x0000009b00997202 */ /* 0x000fce0000000f00 */
[----:B------:R-:W-:Y:S05]  /*49b0*/  WARPSYNC.COLLECTIVE R150, `(.L_x_1843) ;  /* 0x0000000096087348 */ /* 0x000fea0003c00000 */
[----:B------:R0:W1:Y:S02]  /*49c0*/  SHFL.DOWN P6, R155, R151, R148, R149 ;  /* 0x08000094979b7389 */ /* 0x00006400000c0095 */
[----:B01----:R-:W-:Y:S01]  /*49d0*/  ENDCOLLECTIVE ;  /* 0x000000000000791b */ /* 0x003fe20003800000 */
.L_x_1843:
[----:B------:R-:W-:-:S05]  /*49e0*/  FADD.FTZ R153, R218, R153 ;  /* 0x00000099da997221 */ /* 0x000fca0000010000 */
[----:B------:R-:W-:Y:S01]  /*49f0*/  MOV R151, R153 ;  /* 0x0000009900977202 */ /* 0x000fe20000000f00 */
[----:B------:R-:W-:-:S07]  /*4a00*/  FADD.FTZ R154, R154, R155 ;  /* 0x0000009b9a9a7221 */ /* 0x000fce0000010000 */
[----:B------:R-:W-:Y:S05]  /*4a10*/  WARPSYNC.COLLECTIVE R150, `(.L_x_1844) ;  /* 0x0000000096087348 */ /* 0x000fea0003c00000 */
[----:B------:R0:W1:Y:S02]  /*4a20*/  SHFL.DOWN P6, R155, R151, R148, R149 ;  /* 0x08000094979b7389 */ /* 0x00006400000c0095 */
[----:B01----:R-:W-:Y:S01]  /*4a30*/  ENDCOLLECTIVE ;  /* 0x000000000000791b */ /* 0x003fe20003800000 */
.L_x_1844:
[----:B------:R-:W-:Y:S01]  /*4a40*/  HFMA2.MMA R148, -RZ, RZ, 0, 5.9604644775390625e-08 ;  /* 0x00000001ff947435 */ /* 0x000fe200000001ff */
[----:B------:R-:W-:Y:S01]  /*4a50*/  MOV R151, R154 ;  /* 0x0000009a00977202 */ /* 0x000fe20000000f00 */
[----:B------:R-:W-:-:S09]  /*4a60*/  FADD.FTZ R153, R153, R155 ;  /* 0x0000009b99997221 */ /* 0x000fd20000010000 */
[----:B------:R-:W-:Y:S05]  /*4a70*/  WARPSYNC.COLLECTIVE R150, `(.L_x_1845) ;  /* 0x0000000096087348 */ /* 0x000fea0003c00000 */
[----:B------:R0:W1:Y:S02]  /*4a80*/  SHFL.DOWN P6, R155, R151, R148, R149 ;  /* 0x08000094979b7389 */ /* 0x00006400000c0095 */
[----:B01----:R-:W-:Y:S01]  /*4a90*/  ENDCOLLECTIVE ;  /* 0x000000000000791b */ /* 0x003fe20003800000 */
.L_x_1845:
[----:B------:R-:W-:Y:S02]  /*4aa0*/  MOV R151, R153 ;  /* 0x0000009900977202 */ /* 0x000fe40000000f00 */
[----:B------:R-:W-:-:S07]  /*4ab0*/  MOV R190, R155 ;  /* 0x0000009b00be7202 */ /* 0x000fce0000000f00 */
[----:B------:R-:W-:Y:S05]  /*4ac0*/  WARPSYNC.COLLECTIVE R150, `(.L_x_1846) ;  /* 0x0000000096087348 */ /* 0x000fea0003c00000 */
[----:B------:R0:W1:Y:S02]  /*4ad0*/  SHFL.DOWN P6, R155, R151, R148, R149 ;  /* 0x08000094979b7389 */ /* 0x00006400000c0095 */
[----:B01----:R-:W-:Y:S01]  /*4ae0*/  ENDCOLLECTIVE ;  /* 0x000000000000791b */ /* 0x003fe20003800000 */
.L_x_1846:
[----:B------:R-:W-:Y:S01]  /*4af0*/  MOV R149, R155 ;  /* 0x0000009b00957202 */ /* 0x000fe20000000f00 */
[----:B------:R-:W-:Y:S06]  /*4b00*/  BRA `(.L_x_1847) ;  /* 0xffffffd800907947 */ /* 0x000fec000383ffff */
.L_x_1848:
        /* <DEDUP_REMOVED lines=15> */
.L_x_13884:


//--------------------- .text._ZN10layer_norm13ln_bwd_kernelINS_13Kernel_traitsI6__halfS2_S2_S2_fjLj8192ELj1ELj1ELj8ELj16ENS_18Kernel_traits_baseILj8192ES2_S2_S2_S2_fjLj256EEEEELb0ELb1ELb0ELb1EEEvNS_9BwdParamsE --------------------------
	.section	.text._ZN10layer_norm13ln_bwd_kernelINS_13Kernel_traitsI6__halfS2_S2_S2_fjLj8192ELj1ELj1ELj8ELj16ENS_18Kernel_traits_baseILj8192ES2_S2_S2_S2_fjLj256EEEEELb0ELb1ELb0ELb1EEEvNS_9BwdParamsE,"ax",@progbits
	.align	128
        .global         _ZN10layer_norm13ln_bwd_kernelINS_13Kernel_traitsI6__halfS2_S2_S2_fjLj8192ELj1ELj1ELj8ELj16ENS_18Kernel_traits_baseILj8192ES2_S2_S2_S2_fjLj256EEEEELb0ELb1ELb0ELb1EEEvNS_9BwdParamsE
        .type           _ZN10layer_norm13ln_bwd_kernelINS_13Kernel_traitsI6__halfS2_S2_S2_fjLj8192ELj1ELj1ELj8ELj16ENS_18Kernel_traits_baseILj8192ES2_S2_S2_S2_fjLj256EEEEELb0ELb1ELb0ELb1EEEvNS_9BwdParamsE,@function
        .size           _ZN10layer_norm13ln_bwd_kernelINS_13Kernel_traitsI6__halfS2_S2_S2_fjLj8192ELj1ELj1ELj8ELj16ENS_18Kernel_traits_baseILj8192ES2_S2_S2_S2_fjLj256EEEEELb0ELb1ELb0ELb1EEEvNS_9BwdParamsE,(.L_x_13885 - _ZN10layer_norm13ln_bwd_kernelINS_13Kernel_traitsI6__halfS2_S2_S2_fjLj8192ELj1ELj1ELj8ELj16ENS_18Kernel_traits_baseILj8192ES2_S2_S2_S2_fjLj256EEEEELb0ELb1ELb0ELb1EEEvNS_9BwdParamsE)
        .other          _ZN10layer_norm13ln_bwd_kernelINS_13Kernel_traitsI6__halfS2_S2_S2_fjLj8192ELj1ELj1ELj8ELj16ENS_18Kernel_traits_baseILj8192ES2_S2_S2_S2_fjLj256EEEEELb0ELb1ELb0ELb1EEEvNS_9BwdParamsE,@"STO_CUDA_ENTRY STV_DEFAULT"
_ZN10layer_norm13ln_bwd_kernelINS_13Kernel_traitsI6__halfS2_S2_S2_fjLj8192ELj1ELj1ELj8ELj16ENS_18Kernel_traits_baseILj8192ES2_S2_S2_S2_fjLj256EEEEELb0ELb1ELb0ELb1EEEvNS_9BwdParamsE:
.text._ZN10layer_norm13ln_bwd_kernelINS_13Kernel_traitsI6__halfS2_S2_S2_fjLj8192ELj1ELj1ELj8ELj16ENS_18Kernel_traits_baseILj8192ES2_S2_S2_S2_fjLj256EEEEELb0ELb1ELb0ELb1EEEvNS_9BwdParamsE:
        /* <DEDUP_REMOVED lines=65> */
.L_x_1849:
[----:B------:R-:W-:Y:S01]  /*0410*/  SHF.L.U32 R0, R0, 0x4, RZ ;  /* 0x0000000400007819 */ /* 0x000fe200000006ff */
[----:B------:R-:W-:-:S03]  /*0420*/  ULDC.64 UR4, c[0x0][0x260] ;  /* 0x0000980000047ab9 */ /* 0x000fc60000000a00 */
[----:B------:R-:W-:-:S04]  /*0430*/  LOP3.LUT R0, R0, 0xff0, RZ, 0xc0, !PT ;  /* 0x00000ff000007812 */ /* 0x000fc800078ec0ff */
[----:B------:R-:W-:-:S04]  /*0440*/  IADD3 R2, P0, R0, UR4, RZ ;  /* 0x0000000400027c10 */ /* 0x000fc8000ff1e0ff */
[----:B------:R-:W-:Y:S01]  /*0450*/  IADD3.X R3, RZ, UR5, RZ, P0, !PT ;  /* 0x00000005ff037c10 */ /* 0x000fe200087fe4ff */
[----:B------:R-:W-:-:S04]  /*0460*/  ULDC.64 UR4, c[0x0][0x278] ;  /* 0x00009e0000047ab9 */ /* 0x000fc80000000a00 */
[----:B------:R-:W2:Y:S01]  /*0470*/  LDG.E.128 R8, desc[UR6][R2.64] ;  /* 0x0000000602087981 */ /* 0x000ea2000c1e1d00 */
[----:B------:R-:W-:-:S03]  /*0480*/  IADD3 R4, P0, R0, UR4, RZ ;  /* 0x0000000400047c10 */ /* 0x000fc6000ff1e0ff */
[----:B------:R-:W3:Y:S01]  /*0490*/  LDG.E.128 R16, desc[UR6][R2.64+0x1000] ;  /* 0x0010000602107981 */ /* 0x000ee2000c1e1d00 */
[----:B------:R-:W-:Y:S01]  /*04a0*/  IADD3.X R5, RZ, UR5, RZ, P0, !PT ;  /* 0x00000005ff057c10 */ /* 0x000fe200087fe4ff */
[----:B------:R-:W-:Y:S02]  /*04b0*/  ULDC.64 UR4, c[0x0][0x270] ;  /* 0x00009c0000047ab9 */ /* 0x000fe40000000a00 */
[----:B------:R-:W4:Y:S04]  /*04c0*/  LDG.E.128 R192, desc[UR6][R2.64+0x3000] ;  /* 0x0030000602c07981 */ /* 0x000f28000c1e1d00 */
[----:B------:R-:W5:Y:S04]  /*04d0*/  LDG.E.128 R172, desc[UR6][R4.64+0x1000] ;  /* 0x0010000604ac7981 */ /* 0x000f68000c1e1d00 */
[----:B------:R-:W4:Y:S04]  /*04e0*/  LDG.E.128 R132, desc[UR6][R4.64+0x2000] ;  /* 0x0020000604847981 */ /* 0x000f28000c1e1d00 */
[----:B------:R-:W4:Y:S04]  /*04f0*/  LDG.E.128 R140, desc[UR6][R4.64+0x3000] ;  /* 0x00300006048c7981 */ /* 0x000f28000c1e1d00 */
        /* <DEDUP_REMOVED lines=39> */
[----:B0-----:R-:W-:Y:S02]  /*0770*/  CS2R R4, SRZ ;  /* 0x0000000000047805 */ /* 0x001fe4000001ff00 */
[----:B------:R-:W-:-:S02]  /*0780*/  CS2R R162, SRZ ;  /* 0x0000000000a27805 */ /* 0x000fc4000001ff00 */
[----:B------:R-:W-:Y:S02]  /*0790*/  CS2R R164, SRZ ;  /* 0x0000000000a47805 */ /* 0x000fe4000001ff00 */
[----:B------:R-:W-:Y:S02]  /*07a0*/  CS2R R166, SRZ ;  /* 0x0000000000a67805 */ /* 0x000fe4000001ff00 */
[----:B------:R-:W-:Y:S01]  /*07b0*/  CS2R R168, SRZ ;  /* 0x0000000000a87805 */ /* 0x000fe2000001ff00 */
[--C-:B--2---:R-:W-:Y:S02]  /*07c0*/  HADD2.F32 R3, -RZ, R8.reuse.H0_H0 ;  /* 0x20000008ff037230 */ /* 0x104fe40000004100 */
[----:B------:R-:W-:Y:S02]  /*07d0*/  HADD2.F32 R2, -RZ, R8.H1_H1 ;  /* 0x30000008ff027230 */ /* 0x000fe40000004100 */
[--C-:B------:R-:W-:Y:S01]  /*07e0*/  HADD2.F32 R0, -RZ, R9.reuse.H0_H0 ;  /* 0x20000009ff007230 */ /* 0x100fe20000004100 */
[----:B------:R0:W-:Y:S04]  /*07f0*/  STL [R1+0x20], R3 ;  /* 0x0000200301007387 */ /* 0x0001e80000100800 */
[----:B------:R1:W-:Y:S04]  /*0800*/  STL [R1+0x1c], R2 ;  /* 0x00001c0201007387 */ /* 0x0003e80000100800 */
[----:B------:R2:W-:Y:S01]  /*0810*/  STL [R1+0x18], R0 ;  /* 0x0000180001007387 */ /* 0x0005e20000100800 */
[----:B0-----:R-:W-:-:S02]  /*0820*/  HADD2.F32 R3, -RZ, R9.H1_H1 ;  /* 0x30000009ff037230 */ /* 0x001fc40000004100 */
[----:B-1----:R-:W-:-:S03]  /*0830*/  HADD2.F32 R2, -RZ, R10.H0_H0 ;  /* 0x2000000aff027230 */ /* 0x002fc60000004100 */
[----:B------:R0:W-:Y:S01]  /*0840*/  STL [R1+0x14], R3 ;  /* 0x0000140301007387 */ /* 0x0001e20000100800 */
[----:B--2---:R-:W-:-:S03]  /*0850*/  HADD2.F32 R0, -RZ, R10.H1_H1 ;  /* 0x3000000aff007230 */ /* 0x004fc60000004100 */
[----:B------:R1:W-:Y:S04]  /*0860*/  STL [R1+0x10], R2 ;  /* 0x0000100201007387 */ /* 0x0003e80000100800 */
[----:B------:R3:W-:Y:S01]  /*0870*/  STL [R1+0xc], R0 ;  /* 0x00000c0001007387 */ /* 0x0007e20000100800 */
[--C-:B0-----:R-:W-:Y:S02]  /*0880*/  HADD2.F32 R3, -RZ, R11.reuse.H0_H0 ;  /* 0x2000000bff037230 */ /* 0x101fe40000004100 */
[----:B-1----:R-:W-:-:S03]  /*0890*/  HADD2.F32 R2, -RZ, R11.H1_H1 ;  /* 0x3000000bff027230 */ /* 0x002fc60000004100 */
[----:B------:R-:W-:Y:S01]  /*08a0*/  STL [R1+0x8], R3 ;  /* 0x0000080301007387 */ /* 0x000fe20000100800 */
[----:B---3--:R-:W-:-:S03]  /*08b0*/  HADD2.F32 R0, -RZ, R16.H0_H0 ;  /* 0x20000010ff007230 */ /* 0x008fc60000004100 */
[----:B------:R-:W-:Y:S01]  /*08c0*/  STL [R1+0x4], R2 ;  /* 0x0000040201007387 */ /* 0x000fe20000100800 */
[--C-:B-----5:R-:W-:Y:S02]  /*08d0*/  HADD2.F32 R183, -RZ, R172.reuse.H0_H0 ;  /* 0x200000acffb77230 */ /* 0x120fe40000004100 */
[----:B------:R-:W-:Y:S01]  /*08e0*/  HADD2.F32 R182, -RZ, R172.H1_H1 ;  /* 0x300000acffb67230 */ /* 0x000fe20000004100 */
[----:B------:R0:W-:Y:S01]  /*08f0*/  STL [R1], R0 ;  /* 0x0000000001007387 */ /* 0x0001e20000100800 */
[--C-:B------:R-:W-:Y:S02]  /*0900*/  HADD2.F32 R181, -RZ, R173.reuse.H0_H0 ;  /* 0x200000adffb57230 */ /* 0x100fe40000004100 */
[----:B------:R-:W-:Y:S02]  /*0910*/  HADD2.F32 R180, -RZ, R173.H1_H1 ;  /* 0x300000adffb47230 */ /* 0x000fe40000004100 */
[--C-:B------:R-:W-:Y:S02]  /*0920*/  HADD2.F32 R179, -RZ, R174.reuse.H0_H0 ;  /* 0x200000aeffb37230 */ /* 0x100fe40000004100 */
[----:B------:R-:W-:-:S02]  /*0930*/  HADD2.F32 R178, -RZ, R174.H1_H1 ;  /* 0x300000aeffb27230 */ /* 0x000fc40000004100 */
[--C-:B----4-:R-:W-:Y:S01]  /*0940*/  HADD2.F32 R174, -RZ, R132.reuse.H0_H0 ;  /* 0x20000084ffae7230 */ /* 0x110fe20000004100 */
[----:B0-----:R-:W-:Y:S01]  /*0950*/  HFMA2.MMA R0, -RZ, RZ, 0, 0 ;  /* 0x00000000ff007435 */ /* 0x001fe200000001ff */
        /* <DEDUP_REMOVED lines=16> */
[----:B------:R-:W-:Y:S01]  /*0a60*/  HADD2.F32 R141, -RZ, R142.H1_H1 ;  /* 0x3000008eff8d7230 */ /* 0x000fe20000004100 */
[----:B------:R-:W-:Y:S01]  /*0a70*/  CS2R R10, SRZ ;  /* 0x00000000000a7805 */ /* 0x000fe2000001ff00 */
[----:B------:R-:W-:Y:S01]  /*0a80*/  HADD2.F32 R252, -RZ, R16.H1_H1 ;  /* 0x30000010fffc7230 */ /* 0x000fe20000004100 */
[----:B------:R-:W-:Y:S01]  /*0a90*/  CS2R R8, SRZ ;  /* 0x0000000000087805 */ /* 0x000fe2000001ff00 */
[--C-:B------:R-:W-:Y:S01]  /*0aa0*/  HADD2.F32 R251, -RZ, R17.reuse.H0_H0 ;  /* 0x20000011fffb7230 */ /* 0x100fe20000004100 */
[----:B------:R-:W-:Y:S01]  /*0ab0*/  CS2R R2, SRZ ;  /* 0x0000000000027805 */ /* 0x000fe2000001ff00 */
[----:B------:R-:W-:Y:S01]  /*0ac0*/  HADD2.F32 R250, -RZ, R17.H1_H1 ;  /* 0x30000011fffa7230 */ /* 0x000fe20000004100 */
[----:B------:R-:W-:Y:S01]  /*0ad0*/  CS2R R16, SRZ ;  /* 0x0000000000107805 */ /* 0x000fe2000001ff00 */
[----:B------:R-:W-:-:S02]  /*0ae0*/  HADD2.F32 R249, -RZ, R18.H0_H0 ;  /* 0x20000012fff97230 */ /* 0x000fc40000004100 */
[----:B------:R-:W-:Y:S02]  /*0af0*/  HADD2.F32 R248, -RZ, R18.H1_H1 ;  /* 0x30000012fff87230 */ /* 0x000fe40000004100 */
[--C-:B------:R-:W-:Y:S02]  /*0b00*/  HADD2.F32 R247, -RZ, R19.reuse.H0_H0 ;  /* 0x20000013fff77230 */ /* 0x100fe40000004100 */
[----:B------:R-:W-:Y:S01]  /*0b10*/  HADD2.F32 R246, -RZ, R19.H1_H1 ;  /* 0x30000013fff67230 */ /* 0x000fe20000004100 */
[----:B------:R-:W-:Y:S01]  /*0b20*/  CS2R R18, SRZ ;  /* 0x0000000000127805 */ /* 0x000fe2000001ff00 */
[--C-:B------:R-:W-:Y:S02]  /*0b30*/  HADD2.F32 R245, -RZ, R20.reuse.H0_H0 ;  /* 0x20000014fff57230 */ /* 0x100fe40000004100 */
[----:B------:R-:W-:Y:S02]  /*0b40*/  HADD2.F32 R244, -RZ, R20.H1_H1 ;  /* 0x30000014fff47230 */ /* 0x000fe40000004100 */
[----:B------:R-:W-:-:S02]  /*0b50*/  HADD2.F32 R243, -RZ, R21.H0_H0 ;  /* 0x20000015fff37230 */ /* 0x000fc40000004100 */
[----:B------:R-:W-:Y:S01]  /*0b60*/  HADD2.F32 R238, -RZ, R21.H1_H1 ;  /* 0x30000015ffee7230 */ /* 0x000fe20000004100 */
[----:B------:R-:W-:Y:S01]  /*0b70*/  CS2R R20, SRZ ;  /* 0x0000000000147805 */ /* 0x000fe2000001ff00 */
[--C-:B------:R-:W-:Y:S02]  /*0b80*/  HADD2.F32 R237, -RZ, R22.reuse.H0_H0 ;  /* 0x20000016ffed7230 */ /* 0x100fe40000004100 */
[----:B------:R-:W-:Y:S02]  /*0b90*/  HADD2.F32 R236, -RZ, R22.H1_H1 ;  /* 0x30000016ffec7230 */ /* 0x000fe40000004100 */
[--C-:B------:R-:W-:Y:S02]  /*0ba0*/  HADD2.F32 R235, -RZ, R23.reuse.H0_H0 ;  /* 0x20000017ffeb7230 */ /* 0x100fe40000004100 */
[----:B------:R-:W-:Y:S01]  /*0bb0*/  HADD2.F32 R234, -RZ, R23.H1_H1 ;  /* 0x30000017ffea7230 */ /* 0x000fe20000004100 */
[----:B------:R-:W-:Y:S01]  /*0bc0*/  CS2R R22, SRZ ;  /* 0x0000000000167805 */ /* 0x000fe2000001ff00 */
[----:B------:R-:W-:-:S02]  /*0bd0*/  HADD2.F32 R196, -RZ, R195.H0_H0 ;  /* 0x200000c3ffc47230 */ /* 0x000fc40000004100 */
[--C-:B------:R-:W-:Y:S02]  /*0be0*/  HADD2.F32 R194, -RZ, R12.reuse.H0_H0 ;  /* 0x2000000cffc27230 */ /* 0x100fe40000004100 */
[----:B------:R-:W-:Y:S02]  /*0bf0*/  HADD2.F32 R193, -RZ, R12.H1_H1 ;  /* 0x3000000cffc17230 */ /* 0x000fe40000004100 */
[--C-:B------:R-:W-:Y:S02]  /*0c00*/  HADD2.F32 R192, -RZ, R13.reuse.H0_H0 ;  /* 0x2000000dffc07230 */ /* 0x100fe40000004100 */
[----:B------:R-:W-:Y:S01]  /*0c10*/  HADD2.F32 R191, -RZ, R13.H1_H1 ;  /* 0x3000000dffbf7230 */ /* 0x000fe20000004100 */
[----:B------:R-:W-:Y:S01]  /*0c20*/  CS2R R12, SRZ ;  /* 0x00000000000c7805 */ /* 0x000fe2000001ff00 */
[--C-:B------:R-:W-:Y:S02]  /*0c30*/  HADD2.F32 R190, -RZ, R14.reuse.H0_H0 ;  /* 0x2000000effbe7230 */ /* 0x100fe40000004100 */
[----:B------:R-:W-:-:S02]  /*0c40*/  HADD2.F32 R189, -RZ, R14.H1_H1 ;  /* 0x3000000effbd7230 */ /* 0x000fc40000004100 */
[--C-:B------:R-:W-:Y:S02]  /*0c50*/  HADD2.F32 R187, -RZ, R15.reuse.H0_H0 ;  /* 0x2000000fffbb7230 */ /* 0x100fe40000004100 */
[----:B------:R-:W-:Y:S01]  /*0c60*/  HADD2.F32 R184, -RZ, R15.H1_H1 ;  /* 0x3000000fffb87230 */ /* 0x000fe20000004100 */
[----:B------:R-:W-:Y:S01]  /*0c70*/  CS2R R14, SRZ ;  /* 0x00000000000e7805 */ /* 0x000fe2000001ff00 */
[----:B------:R-:W-:Y:S02]  /*0c80*/  HADD2.F32 R177, -RZ, R175.H0_H0 ;  /* 0x200000afffb17230 */ /* 0x000fe40000004100 */
[----:B------:R-:W-:Y:S02]  /*0c90*/  HADD2.F32 R134, -RZ, R135.H0_H0 ;  /* 0x20000087ff867230 */ /* 0x000fe40000004100 */
[----:B------:R-:W-:Y:S02]  /*0ca0*/  HADD2.F32 R142, -RZ, R143.H0_H0 ;  /* 0x2000008fff8e7230 */ /* 0x000fe40000004100 */
[----:B------:R-:W-:-:S02]  /*0cb0*/  HADD2.F32 R195, -RZ, R195.H1_H1 ;  /* 0x300000c3ffc37230 */ /* 0x000fc40000004100 */
[----:B------:R-:W-:Y:S02]  /*0cc0*/  HADD2.F32 R175, -RZ, R175.H1_H1 ;  /* 0x300000afffaf7230 */ /* 0x000fe40000004100 */
[----:B------:R-:W-:Y:S02]  /*0cd0*/  HADD2.F32 R135, -RZ, R135.H1_H1 ;  /* 0x30000087ff877230 */ /* 0x000fe40000004100 */
[----:B------:R-:W-:-:S07]  /*0ce0*/  HADD2.F32 R143, -RZ, R143.H1_H1 ;  /* 0x3000008fff8f7230 */ /* 0x000fce0000004100 */
.L_x_1853:
[----:B------:R-:W0:Y:S01]  /*0cf0*/  S2R R77, SR_TID.X ;  /* 0x00000000004d7919 */ /* 0x000e220000002100 */
[----:B------:R-:W1:Y:S01]  /*0d00*/  @P0 LDC.64 R72, c[0x0][0x270] ;  /* 0x00009c00ff480b82 */ /* 0x000e620000000a00 */
[C---:B------:R-:W-:Y:S01]  /*0d10*/  IMAD R74, R144.reuse, UR9, RZ ;  /* 0x00000009904a7c24 */ /* 0x040fe2000f8e02ff */
[----:B------:R-:W-:Y:S01]  /*0d20*/  SHF.R.S32.HI R76, RZ, 0x1f, R144 ;  /* 0x0000001fff4c7819 */ /* 0x000fe20000011490 */
[----:B------:R-:W2:Y:S03]  /*0d30*/  LDL R225, [R1+0xc] ;  /* 0x00000c0001e17983 */ /* 0x000ea60000100800 */
[----:B------:R-:W-:Y:S01]  /*0d40*/  SHF.R.S32.HI R75, RZ, 0x1f, R74 ;  /* 0x0000001fff4b7819 */ /* 0x000fe2000001144a */
[----:B------:R-:W3:Y:S01]  /*0d50*/  LDL R232, [R1+0x14] ;  /* 0x0000140001e87983 */ /* 0x000ee20000100800 */
[----:B------:R-:W4:Y:S02]  /*0d60*/  LDC.64 R90, c[0x0][0x238] ;  /* 0x00008e00ff5a7b82 */ /* 0x000f240000000a00 */
[----:B------:R-:W-:Y:S01]  /*0d70*/  LEA.HI R75, R75, R74, RZ, 0x3 ;  /* 0x0000004a4b4b7211 */ /* 0x000fe200078f18ff */
[----:B------:R-:W3:Y:S04]  /*0d80*/  LDL R229, [R1+0x10] ;  /* 0x0000100001e57983 */ /* 0x000ee80000100800 */
[----:B------:R-:W3:Y:S01]  /*0d90*/  LDL R214, [R1+0x8] ;  /* 0x0000080001d67983 */ /* 0x000ee20000100800 */
[----:B------:R-:W4:Y:S01]  /*0da0*/  LDC.64 R88, c[0x0][0x250] ;  /* 0x00009400ff587b82 */ /* 0x000f220000000a00 */
[----:B-1----:R-:W-:-:S07]  /*0db0*/  @P0 LEA R72, P1, R144, R72, 0x1 ;  /* 0x0000004890480211 */ /* 0x002fce00078208ff */
[----:B------:R-:W1:Y:S01]  /*0dc0*/  LDC.64 R148, c[0x0][0x258] ;  /* 0x00009600ff947b82 */ /* 0x000e620000000a00 */
[----:B0-----:R-:W-:-:S07]  /*0dd0*/  LOP3.LUT R202, R77, 0xff, RZ, 0xc0, !PT ;  /* 0x000000ff4dca7812 */ /* 0x001fce00078ec0ff */
[----:B------:R-:W0:Y:S01]  /*0de0*/  LDC.64 R100, c[0x0][0x2b8] ;  /* 0x0000ae00ff647b82 */ /* 0x000e220000000a00 */
[----:B------:R-:W-:Y:S02]  /*0df0*/  LEA.HI.SX32 R202, R75, R202, 0x1d ;  /* 0x000000ca4bca7211 */ /* 0x000fe400078feaff */
[----:B------:R-:W-:Y:S02]  /*0e00*/  @P0 LEA.HI.X R73, R144, R73, R76, 0x1, P1 ;  /* 0x0000004990490211 */ /* 0x000fe400008f0c4c */
[C---:B------:R-:W-:Y:S02]  /*0e10*/  IADD3 R188, R202.reuse, 0x100, RZ ;  /* 0x00000100cabc7810 */ /* 0x040fe40007ffe0ff */
[C---:B------:R-:W-:Y:S01]  /*0e20*/  IADD3 R176, R202.reuse, 0x200, RZ ;  /* 0x00000200cab07810 */ /* 0x040fe20007ffe0ff */
[----:B------:R4:W3:Y:S01]  /*0e30*/  @P0 LDG.E.U16 R203, desc[UR6][R72.64] ;  /* 0x0000000648cb0981 */ /* 0x0008e2000c1e1500 */
[----:B------:R-:W-:Y:S01]  /*0e40*/  IADD3 R170, R202, 0x300, RZ ;  /* 0x00000300caaa7810 */ /* 0x000fe20007ffe0ff */
[----:B----4-:R-:W-:-:S04]  /*0e50*/  IMAD.WIDE.U32 R80, R188, 0x10, R90 ;  /* 0x00000010bc507825 */ /* 0x010fc800078e005a */
[--C-:B------:R-:W-:Y:S02]  /*0e60*/  IMAD.WIDE.U32 R84, R176, 0x10, R90.reuse ;  /* 0x00000010b0547825 */ /* 0x100fe400078e005a */
[----:B------:R-:W4:Y:S02]  /*0e70*/  LDG.E.128 R80, desc[UR6][R80.64] ;  /* 0x0000000650507981 */ /* 0x000f24000c1e1d00 */
[----:B------:R-:W-:-:S04]  /*0e80*/  IMAD.WIDE.U32 R72, R202, 0x10, R90 ;  /* 0x00000010ca487825 */ /* 0x000fc800078e005a */
[----:B------:R-:W-:Y:S01]  /*0e90*/  IMAD.WIDE R88, R144, 0x4, R88 ;  /* 0x0000000490587825 */ /* 0x000fe200078e0258 */
[----:B------:R-:W-:Y:S01]  /*0ea0*/  ISETP.NE.U32.AND P1, PT, RZ, UR10, PT ;  /* 0x0000000aff007c0c */ /* 0x000fe2000bf25070 */
[----:B------:R-:W2:Y:S02]  /*0eb0*/  LDG.E.128 R72, desc[UR6][R72.64] ;  /* 0x0000000648487981 */ /* 0x000ea4000c1e1d00 */
[----:B------:R-:W-:Y:S02]  /*0ec0*/  IMAD.WIDE.U32 R90, R170, 0x10, R90 ;  /* 0x00000010aa5a7825 */ /* 0x000fe400078e005a */
[----:B------:R-:W3:Y:S02]  /*0ed0*/  LDG.E R204, desc[UR6][R88.64] ;  /* 0x0000000658cc7981 */ /* 0x000ee4000c1e1900 */
[----:B-1----:R-:W-:Y:S01]  /*0ee0*/  IMAD.WIDE R148, R144, 0x4, R148 ;  /* 0x0000000490947825 */ /* 0x002fe200078e0294 */
[----:B------:R-:W-:Y:S01]  /*0ef0*/  ISETP.NE.AND.EX P1, PT, RZ, UR11, PT, P1 ;  /* 0x0000000bff007c0c */ /* 0x000fe2000bf25310 */
[----:B------:R-:W3:Y:S04]  /*0f00*/  LDG.E.128 R84, desc[UR6][R84.64] ;  /* 0x0000000654547981 */ /* 0x000ee8000c1e1d00 */
[----:B------:R1:W3:Y:S04]  /*0f10*/  LDG.E R185, desc[UR6][R148.64] ;  /* 0x0000000694b97981 */ /* 0x0002e8000c1e1900 */
[----:B------:R-:W3:Y:S04]  /*0f20*/  LDG.E.128 R88, desc[UR6][R90.64] ;  /* 0x000000065a587981 */ /* 0x000ee8000c1e1d00 */
[----:B------:R-:W0:Y:S08]  /*0f30*/  @P1 LDC.64 R152, c[0x0][0x2c8] ;  /* 0x0000b200ff981b82 */ /* 0x000e300000000a00 */
[----:B------:R-:W0:Y:S08]  /*0f40*/  @P1 LDC.64 R154, c[0x0][0x2c8] ;  /* 0x0000b200ff9a1b82 */ /* 0x000e300000000a00 */
[----:B-1----:R-:W1:Y:S08]  /*0f50*/  @P1 LDC.64 R148, c[0x0][0x2c8] ;  /* 0x0000b200ff941b82 */ /* 0x002e700000000a00 */
[----:B------:R-:W1:Y:S01]  /*0f60*/  @P1 LDC.64 R206, c[0x0][0x2c8] ;  /* 0x0000b200ffce1b82 */ /* 0x000e620000000a00 */
[----:B0-----:R-:W-:Y:S01]  /*0f70*/  IMAD.WIDE.U32 R76, R202, 0x10, R100 ;  /* 0x00000010ca4c7825 */ /* 0x001fe200078e0064 */
[----:B------:R-:W-:-:S02]  /*0f80*/  LOP3.LUT P3, RZ, R150, 0xff, RZ, 0xc0, !PT ;  /* 0x000000ff96ff7812 */ /* 0x000fc4000786c0ff */
[----:B------:R-:W-:Y:S01]  /*0f90*/  ISETP.NE.AND P4, PT, RZ, UR8, PT ;  /* 0x00000008ff007c0c */ /* 0x000fe2000bf85270 */
[----:B------:R-:W-:Y:S02]  /*0fa0*/  @P1 IMAD.WIDE.U32 R150, R188, 0x10, R152 ;  /* 0x00000010bc961825 */ /* 0x000fe400078e0098 */
[----:B------:R-:W3:Y:S02]  /*0fb0*/  LDG.E.128 R76, desc[UR6][R76.64] ;  /* 0x000000064c4c7981 */ /* 0x000ee4000c1e1d00 */
[----:B------:R-:W-:Y:S02]  /*0fc0*/  @P1 IMAD.WIDE.U32 R152, R176, 0x10, R154 ;  /* 0x00000010b0981825 */ /* 0x000fe400078e009a */
[----:B------:R0:W5:Y:S04]  /*0fd0*/  @P1 LDG.E.128 R56, desc[UR6][R150.64] ;  /* 0x0000000696381981 */ /* 0x000168000c1e1d00 */
[----:B------:R-:W5:Y:S01]  /*0fe0*/  @P1 LDG.E.128 R60, desc[UR6][R152.64] ;  /* 0x00000006983c1981 */ /* 0x000f62000c1e1d00 */
[----:B-1----:R-:W-:-:S05]  /*0ff0*/  @P1 IMAD.WIDE.U32 R148, R202, 0x10, R148 ;  /* 0x00000010ca941825 */ /* 0x002fca00078e0094 */
[----:B------:R-:W5:Y:S01]  /*1000*/  @P1 LDG.E.128 R52, desc[UR6][R148.64] ;  /* 0x0000000694341981 */ /* 0x000f62000c1e1d00 */
[----:B------:R-:W-:-:S05]  /*1010*/  @P1 IMAD.WIDE.U32 R154, R170, 0x10, R206 ;  /* 0x00000010aa9a1825 */ /* 0x000fca00078e00ce */
[----:B------:R1:W5:Y:S01]  /*1020*/  @P1 LDG.E.128 R64, desc[UR6][R154.64] ;  /* 0x000000069a401981 */ /* 0x000362000c1e1d00 */
[----:B------:R-:W-:-:S06]  /*1030*/  IMAD.WIDE.U32 R96, R176, 0x10, R100 ;  /* 0x00000010b0607825 */ /* 0x000fcc00078e0064 */
[----:B------:R-:W3:Y:S01]  /*1040*/  LDG.E.128 R96, desc[UR6][R96.64] ;  /* 0x0000000660607981 */ /* 0x000ee2000c1e1d00 */
[--C-:B----4-:R-:W-:Y:S02]  /*1050*/  HADD2.F32 R220, -RZ, R81.reuse.H0_H0 ;  /* 0x20000051ffdc7230 */ /* 0x110fe40000004100 */
[----:B------:R-:W-:Y:S02]  /*1060*/  HADD2.F32 R222, -RZ, R81.H1_H1 ;  /* 0x30000051ffde7230 */ /* 0x000fe40000004100 */
[--C-:B--2---:R-:W-:Y:S02]  /*1070*/  HADD2.F32 R208, -RZ, R72.reuse.H0_H0 ;  /* 0x20000048ffd07230 */ /* 0x104fe40000004100 */
[----:B------:R-:W-:Y:S01]  /*1080*/  HADD2.F32 R242, -RZ, R72.H1_H1 ;  /* 0x30000048fff27230 */ /* 0x000fe20000004100 */
[----:B---3--:R-:W-:Y:S01]  /*1090*/  FSEL R72, R204, RZ, !P4 ;  /* 0x000000ffcc487208 */ /* 0x008fe20006000000 */
[--C-:B0-----:R-:W-:Y:S02]  /*10a0*/  HADD2.F32 R151, -RZ, R74.reuse.H0_H0 ;  /* 0x2000004aff977230 */ /* 0x101fe40000004100 */
[----:B-1----:R-:W-:-:S02]  /*10b0*/  HADD2.F32 R155, -RZ, R74.H1_H1 ;  /* 0x3000004aff9b7230 */ /* 0x002fc40000004100 */
[--C-:B------:R-:W-:Y:S02]  /*10c0*/  HADD2.F32 R153, -RZ, R75.reuse.H0_H0 ;  /* 0x2000004bff997230 */ /* 0x100fe40000004100 */
[----:B------:R-:W-:Y:S02]  /*10d0*/  HADD2.F32 R149, -RZ, R75.H1_H1 ;  /* 0x3000004bff957230 */ /* 0x000fe40000004100 */
[----:B------:R-:W-:Y:S02]  /*10e0*/  HADD2.F32 R81, -RZ, R89.H0_H0 ;  /* 0x20000059ff517230 */ /* 0x000fe40000004100 */
[--C-:B------:R-:W-:Y:S02]  /*10f0*/  HADD2.F32 R75, -RZ, R90.reuse.H0_H0 ;  /* 0x2000005aff4b7230 */ /* 0x100fe40000004100 */
[----:B------:R-:W-:Y:S02]  /*1100*/  HADD2.F32 R74, -RZ, R90.H1_H1 ;  /* 0x3000005aff4a7230 */ /* 0x000fe40000004100 */
[----:B------:R-:W-:-:S02]  /*1110*/  FADD.FTZ R90, -R72, R81 ;  /* 0x00000051485a7221 */ /* 0x000fc40000010100 */
[----:B------:R-:W2:Y:S01]  /*1120*/  LDL R81, [R1+0x20] ;  /* 0x0000200001517983 */ /* 0x000ea20000100800 */
[----:B------:R-:W-:-:S04]  /*1130*/  IMAD.WIDE.U32 R92, R188, 0x10, R100 ;  /* 0x00000010bc5c7825 */ /* 0x000fc800078e0064 */
[--C-:B------:R-:W-:Y:S02]  /*1140*/  HADD2.F32 R210, -RZ, R80.reuse.H0_H0 ;  /* 0x20000050ffd27230 */ /* 0x100fe40000004100 */
[----:B------:R-:W-:Y:S02]  /*1150*/  HADD2.F32 R212, -RZ, R80.H1_H1 ;  /* 0x30000050ffd47230 */ /* 0x000fe40000004100 */
[----:B------:R-:W-:Y:S01]  /*1160*/  FADD.FTZ R80, -R72, R208 ;  /* 0x000000d048507221 */ /* 0x000fe20000010100 */
[----:B------:R-:W3:Y:S01]  /*1170*/  LDG.E.128 R92, desc[UR6][R92.64] ;  /* 0x000000065c5c7981 */ /* 0x000ee2000c1e1d00 */
[--C-:B------:R-:W-:Y:S02]  /*1180*/  HADD2.F32 R224, -RZ, R82.reuse.H0_H0 ;  /* 0x20000052ffe07230 */ /* 0x100fe40000004100 */
[----:B------:R-:W-:Y:S02]  /*1190*/  HADD2.F32 R226, -RZ, R82.H1_H1 ;  /* 0x30000052ffe27230 */ /* 0x000fe40000004100 */
[----:B------:R-:W-:Y:S01]  /*11a0*/  FMUL.FTZ R80, R185, R80 ;  /* 0x00000050b9507220 */ /* 0x000fe20000410000 */
[----:B------:R-:W-:-:S02]  /*11b0*/  HADD2.F32 R82, -RZ, R84.H0_H0 ;  /* 0x20000054ff527230 */ /* 0x000fc40000004100 */
[--C-:B------:R-:W-:Y:S02]  /*11c0*/  HADD2.F32 R211, -RZ, R86.reuse.H0_H0 ;  /* 0x20000056ffd37230 */ /* 0x100fe40000004100 */
[----:B------:R-:W-:Y:S02]  /*11d0*/  HADD2.F32 R213, -RZ, R86.H1_H1 ;  /* 0x30000056ffd57230 */ /* 0x000fe40000004100 */
[----:B------:R-:W-:Y:S02]  /*11e0*/  FADD.FTZ R86, -R72, R82 ;  /* 0x0000005248567221 */ /* 0x000fe40000010100 */
[----:B------:R-:W4:Y:S01]  /*11f0*/  LDL R82, [R1+0x1c] ;  /* 0x00001c0001527983 */ /* 0x000f220000100800 */
[----:B------:R-:W-:-:S05]  /*1200*/  HADD2.F32 R241, -RZ, R76.H0_H0 ;  /* 0x2000004cfff17230 */ /* 0x000fca0000004100 */
[----:B------:R-:W-:Y:S01]  /*1210*/  FADD.FTZ R159, R241, R159 ;  /* 0x0000009ff19f7221 */ /* 0x000fe20000010000 */
[----:B------:R-:W-:Y:S01]  /*1220*/  FFMA.FTZ R168, R80, R241, R168 ;  /* 0x000000f150a87223 */ /* 0x000fe200000100a8 */
[----:B------:R-:W-:Y:S02]  /*1230*/  HADD2.F32 R148, -RZ, R84.H1_H1 ;  /* 0x30000054ff947230 */ /* 0x000fe40000004100 */
[----:B------:R-:W-:Y:S02]  /*1240*/  FADD.FTZ R84, -R72, R210 ;  /* 0x000000d248547221 */ /* 0x000fe40000010100 */
[----:B------:R-:W4:Y:S01]  /*1250*/  LDL R210, [R1+0x18] ;  /* 0x0000180001d27983 */ /* 0x000f220000100800 */
[----:B------:R-:W-:Y:S02]  /*1260*/  HADD2.F32 R89, -RZ, R89.H1_H1 ;  /* 0x30000059ff597230 */ /* 0x000fe40000004100 */
[--C-:B------:R-:W-:Y:S02]  /*1270*/  HADD2.F32 R240, -RZ, R73.reuse.H0_H0 ;  /* 0x20000049fff07230 */ /* 0x100fe40000004100 */
[----:B------:R-:W-:-:S02]  /*1280*/  HADD2.F32 R206, -RZ, R73.H1_H1 ;  /* 0x30000049ffce7230 */ /* 0x000fc40000004100 */
[--C-:B------:R-:W-:Y:S02]  /*1290*/  HADD2.F32 R154, -RZ, R78.reuse.H0_H0 ;  /* 0x2000004eff9a7230 */ /* 0x100fe40000004100 */
[----:B------:R-:W-:Y:S02]  /*12a0*/  HADD2.F32 R152, -RZ, R78.H1_H1 ;  /* 0x3000004eff987230 */ /* 0x000fe40000004100 */
[--C-:B------:R-:W-:Y:S02]  /*12b0*/  HADD2.F32 R73, -RZ, R91.reuse.H0_H0 ;  /* 0x2000005bff497230 */ /* 0x100fe40000004100 */
[----:B------:R-:W-:Y:S02]  /*12c0*/  HADD2.F32 R78, -RZ, R91.H1_H1 ;  /* 0x3000005bff4e7230 */ /* 0x000fe40000004100 */
[----:B------:R-:W-:Y:S01]  /*12d0*/  FADD.FTZ R91, -R72, R89 ;  /* 0x00000059485b7221 */ /* 0x000fe20000010100 */
[--C-:B------:R-:W-:Y:S02]  /*12e0*/  HADD2.F32 R215, -RZ, R87.reuse.H0_H0 ;  /* 0x20000057ffd77230 */ /* 0x100fe40000004100 */
[----:B------:R-:W-:-:S02]  /*12f0*/  HADD2.F32 R217, -RZ, R87.H1_H1 ;  /* 0x30000057ffd97230 */ /* 0x000fc40000004100 */
[--C-:B------:R-:W-:Y:S02]  /*1300*/  HADD2.F32 R87, -RZ, R96.reuse.H0_H0 ;  /* 0x20000060ff577230 */ /* 0x100fe40000004100 */
[----:B------:R-:W-:Y:S02]  /*1310*/  HADD2.F32 R89, -RZ, R96.H1_H1 ;  /* 0x30000060ff597230 */ /* 0x000fe40000004100 */
[----:B------:R-:W4:Y:S01]  /*1320*/  LDL R96, [R1] ;  /* 0x0000000001607983 */ /* 0x000f220000100800 */
[----:B------:R-:W-:-:S06]  /*1330*/  IMAD.WIDE.U32 R100, R170, 0x10, R100 ;  /* 0x00000010aa647825 */ /* 0x000fcc00078e0064 */
[----:B------:R-:W4:Y:S01]  /*1340*/  LDG.E.128 R100, desc[UR6][R100.64] ;  /* 0x0000000664647981 */ /* 0x000f22000c1e1d00 */
[----:B--2---:R-:W-:-:S03]  /*1350*/  FMUL.FTZ R241, R81, R241 ;  /* 0x000000f151f17220 */ /* 0x004fc60000410000 */
[----:B------:R-:W2:Y:S01]  /*1360*/  LDL R81, [R1+0x4] ;  /* 0x0000040001517983 */ /* 0x000ea20000100800 */
[C---:B------:R-:W-:Y:S01]  /*1370*/  FADD.FTZ R155, -R72.reuse, R155 ;  /* 0x0000009b489b7221 */ /* 0x040fe20000010100 */
[--C-:B------:R-:W-:Y:S02]  /*1380*/  HADD2.F32 R228, -RZ, R83.reuse.H0_H0 ;  /* 0x20000053ffe47230 */ /* 0x100fe40000004100 */
[C---:B------:R-:W-:Y:S01]  /*1390*/  FADD.FTZ R242, -R72.reuse, R242 ;  /* 0x000000f248f27221 */ /* 0x040fe20000010100 */
[----:B------:R-:W-:Y:S02]  /*13a0*/  HADD2.F32 R230, -RZ, R83.H1_H1 ;  /* 0x30000053ffe67230 */ /* 0x000fe40000004100 */
[C---:B------:R-:W-:Y:S01]  /*13b0*/  FADD.FTZ R83, -R72.reuse, R149 ;  /* 0x0000009548537221 */ /* 0x040fe20000010100 */
[----:B------:R-:W-:Y:S01]  /*13c0*/  FADD.FTZ R222, -R72, R222 ;  /* 0x000000de48de7221 */ /* 0x000fe20000010100 */
[----:B------:R-:W-:Y:S02]  /*13d0*/  HADD2.F32 R150, -RZ, R79.H0_H0 ;  /* 0x2000004fff967230 */ /* 0x000fe40000004100 */
[----:B------:R-:W-:Y:S01]  /*13e0*/  FMUL.FTZ R155, R185, R155 ;  /* 0x0000009bb99b7220 */ /* 0x000fe20000410000 */
[----:B---3--:R-:W-:-:S02]  /*13f0*/  HADD2.F32 R223, -RZ, R93.H0_H0 ;  /* 0x2000005dffdf7230 */ /* 0x008fc40000004100 */
[----:B------:R-:W-:Y:S01]  /*1400*/  FADD.FTZ R240, -R72, R240 ;  /* 0x000000f048f07221 */ /* 0x000fe20000010100 */
[----:B------:R-:W-:Y:S02]  /*1410*/  HADD2.F32 R239, -RZ, R76.H1_H1 ;  /* 0x3000004cffef7230 */ /* 0x000fe40000004100 */
[C---:B------:R-:W-:Y:S01]  /*1420*/  FMUL.FTZ R242, R185.reuse, R242 ;  /* 0x000000f2b9f27220 */ /* 0x040fe20000410000 */
[----:B------:R-:W-:Y:S02]  /*1430*/  HADD2.F32 R79, -RZ, R79.H1_H1 ;  /* 0x3000004fff4f7230 */ /* 0x000fe40000004100 */
[C---:B------:R-:W-:Y:S01]  /*1440*/  FMUL.FTZ R83, R185.reuse, R83 ;  /* 0x00000053b9537220 */ /* 0x040fe20000410000 */
[----:B------:R-:W-:Y:S02]  /*1450*/  HADD2.F32 R93, -RZ, R93.H1_H1 ;  /* 0x3000005dff5d7230 */ /* 0x000fe40000004100 */
[----:B------:R-:W-:Y:S01]  /*1460*/  FMUL.FTZ R222, R185, R222 ;  /* 0x000000deb9de7220 */ /* 0x000fe20000410000 */
[----:B------:R-:W-:Y:S01]  /*1470*/  FADD.FTZ R156, R152, R156 ;  /* 0x0000009c989c7221 */ /* 0x000fe20000010000 */
[----:B------:R-:W-:Y:S01]  /*1480*/  FFMA.FTZ R165, R155, R152, R165 ;  /* 0x000000989ba57223 */ /* 0x000fe200000100a5 */
[----:B------:R-:W-:-:S02]  /*1490*/  HADD2.F32 R205, -RZ, R77.H0_H0 ;  /* 0x2000004dffcd7230 */ /* 0x000fc40000004100 */
[----:B------:R-:W-:Y:S01]  /*14a0*/  FMUL.FTZ R152, R225, R152 ;  /* 0x00000098e1987220 */ /* 0x000fe20000410000 */
[----:B------:R-:W-:Y:S01]  /*14b0*/  FADD.FTZ R206, -R72, R206 ;  /* 0x000000ce48ce7221 */ /* 0x000fe20000010100 */
[----:B------:R-:W-:Y:S01]  /*14c0*/  FADD.FTZ R160, R239, R160 ;  /* 0x000000a0efa07221 */ /* 0x000fe20000010000 */
[----:B------:R-:W-:Y:S01]  /*14d0*/  FMUL.FTZ R240, R185, R240 ;  /* 0x000000f0b9f07220 */ /* 0x000fe20000410000 */
[----:B------:R-:W-:Y:S01]  /*14e0*/  FFMA.FTZ R169, R242, R239, R169 ;  /* 0x000000eff2a97223 */ /* 0x000fe200000100a9 */
[----:B------:R-:W-:Y:S01]  /*14f0*/  FADD.FTZ R146, R79, R146 ;  /* 0x000000924f927221 */ /* 0x000fe20000010000 */
[----:B------:R-:W-:Y:S01]  /*1500*/  FFMA.FTZ R163, R83, R79, R163 ;  /* 0x0000004f53a37223 */ /* 0x000fe200000100a3 */
[----:B------:R-:W-:Y:S01]  /*1510*/  FADD.FTZ R125, R93, R125 ;  /* 0x0000007d5d7d7221 */ /* 0x000fe20000010000 */
[-C--:B------:R-:W-:Y:S01]  /*1520*/  FFMA.FTZ R126, R222, R93.reuse, R126 ;  /* 0x0000005dde7e7223 */ /* 0x080fe2000001007e */
[----:B------:R-:W-:Y:S01]  /*1530*/  FMUL.FTZ R225, R250, R93 ;  /* 0x0000005dfae17220 */ /* 0x000fe20000410000 */
[----:B------:R-:W-:Y:S01]  /*1540*/  MOV R186, 0x3f800000 ;  /* 0x3f80000000ba7802 */ /* 0x000fe20000000f00 */
[----:B----4-:R-:W-:Y:S01]  /*1550*/  FMUL.FTZ R239, R82, R239 ;  /* 0x000000ef52ef7220 */ /* 0x010fe20000410000 */
[----:B------:R-:W-:Y:S01]  /*1560*/  FADD.FTZ R93, RZ, R241 ;  /* 0x000000f1ff5d7221 */ /* 0x000fe20000010000 */
[----:B------:R-:W-:-:S02]  /*1570*/  @P0 HADD2.F32 R186, -RZ, R203.H0_H0 ;  /* 0x200000cbffba0230 */ /* 0x000fc40000004100 */
[----:B------:R-:W-:Y:S01]  /*1580*/  FADD.FTZ R204, -R72, R151 ;  /* 0x0000009748cc7221 */ /* 0x000fe20000010100 */
[----:B------:R-:W-:Y:S02]  /*1590*/  HADD2.F32 R203, -RZ, R77.H1_H1 ;  /* 0x3000004dffcb7230 */ /* 0x000fe40000004100 */
[----:B------:R-:W-:Y:S01]  /*15a0*/  FADD.FTZ R157, R205, R157 ;  /* 0x0000009dcd9d7221 */ /* 0x000fe20000010000 */
[----:B------:R-:W-:Y:S01]  /*15b0*/  FMUL.FTZ R206, R185, R206 ;  /* 0x000000ceb9ce7220 */ /* 0x000fe20000410000 */
[-C--:B------:R-:W-:Y:S01]  /*15c0*/  FFMA.FTZ R166, R240, R205.reuse, R166 ;  /* 0x000000cdf0a67223 */ /* 0x080fe200000100a6 */
[----:B------:R-:W-:Y:S01]  /*15d0*/  FMUL.FTZ R205, R210, R205 ;  /* 0x000000cdd2cd7220 */ /* 0x000fe20000410000 */
[----:B------:R-:W-:Y:S01]  /*15e0*/  FADD.FTZ R93, R93, R239 ;  /* 0x000000ef5d5d7221 */ /* 0x000fe20000010000 */
[----:B------:R-:W-:Y:S01]  /*15f0*/  FADD.FTZ R158, R203, R158 ;  /* 0x0000009ecb9e7221 */ /* 0x000fe20000010000 */
[----:B------:R-:W-:Y:S01]  /*1600*/  FMUL.FTZ R204, R185, R204 ;  /* 0x000000ccb9cc7220 */ /* 0x000fe20000410000 */
[-C--:B------:R-:W-:Y:S01]  /*1610*/  FFMA.FTZ R167, R206, R203.reuse, R167 ;  /* 0x000000cbcea77223 */ /* 0x080fe200000100a7 */
[----:B------:R-:W-:Y:S01]  /*1620*/  FMUL.FTZ R203, R232, R203 ;  /* 0x000000cbe8cb7220 */ /* 0x000fe20000410000 */
[----:B------:R-:W-:Y:S01]  /*1630*/  FADD.FTZ R93, R93, R205 ;  /* 0x000000cd5d5d7221 */ /* 0x000fe20000010000 */
[----:B------:R-:W-:Y:S01]  /*1640*/  FADD.FTZ R147, R154, R147 ;  /* 0x000000939a937221 */ /* 0x000fe20000010000 */
[-C--:B------:R-:W-:Y:S01]  /*1650*/  FFMA.FTZ R164, R204, R154.reuse, R164 ;  /* 0x0000009acca47223 */ /* 0x080fe200000100a4 */
[----:B------:R-:W-:Y:S01]  /*1660*/  FMUL.FTZ R154, R229, R154 ;  /* 0x0000009ae59a7220 */ /* 0x000fe20000410000 */
[----:B------:R-:W-:Y:S01]  /*1670*/  FADD.FTZ R93, R93, R203 ;  /* 0x000000cb5d5d7221 */ /* 0x000fe20000010000 */
[----:B------:R-:W-:-:S03]  /*1680*/  FADD.FTZ R153, -R72, R153 ;  /* 0x0000009948997221 */ /* 0x000fc60000010100 */
[----:B------:R-:W-:Y:S01]  /*1690*/  FADD.FTZ R93, R93, R154 ;  /* 0x0000009a5d5d7221 */ /* 0x000fe20000010000 */
[----:B------:R-:W-:Y:S01]  /*16a0*/  FMUL.FTZ R153, R185, R153 ;  /* 0x00000099b9997220 */ /* 0x000fe20000410000 */
[----:B------:R-:W-:Y:S02]  /*16b0*/  FMUL.FTZ R82, R214, R150 ;  /* 0x00000096d6527220 */ /* 0x000fe40000410000 */
[----:B------:R-:W-:Y:S01]  /*16c0*/  FADD.FTZ R93, R93, R152 ;  /* 0x000000985d5d7221 */ /* 0x000fe20000010000 */
[--C-:B------:R-:W-:Y:S02]  /*16d0*/  HADD2.F32 R207, -RZ, R85.reuse.H0_H0 ;  /* 0x20000055ffcf7230 */ /* 0x100fe40000004100 */
[----:B------:R-:W-:Y:S01]  /*16e0*/  FMUL.FTZ R84, R185, R84 ;  /* 0x00000054b9547220 */ /* 0x000fe20000410000 */
[----:B------:R-:W-:Y:S02]  /*16f0*/  HADD2.F32 R209, -RZ, R85.H1_H1 ;  /* 0x30000055ffd17230 */ /* 0x000fe40000004100 */
[----:B------:R-:W-:Y:S01]  /*1700*/  FADD.FTZ R85, -R72, R212 ;  /* 0x000000d448557221 */ /* 0x000fe20000010100 */
[----:B------:R-:W-:-:S02]  /*1710*/  HADD2.F32 R219, -RZ, R92.H0_H0 ;  /* 0x2000005cffdb7230 */ /* 0x000fc40000004100 */
[----:B------:R-:W-:Y:S01]  /*1720*/  FADD.FTZ R93, R93, R82 ;  /* 0x000000525d5d7221 */ /* 0x000fe20000010000 */
[----:B------:R-:W-:Y:S02]  /*1730*/  HADD2.F32 R221, -RZ, R92.H1_H1 ;  /* 0x3000005cffdd7230 */ /* 0x000fe40000004100 */
[----:B------:R-:W-:Y:S01]  /*1740*/  FADD.FTZ R220, -R72, R220 ;  /* 0x000000dc48dc7221 */ /* 0x000fe20000010100 */
[----:B------:R-:W-:Y:S01]  /*1750*/  FMUL.FTZ R85, R185, R85 ;  /* 0x00000055b9557220 */ /* 0x000fe20000410000 */
[----:B------:R-:W-:Y:S01]  /*1760*/  FADD.FTZ R131, R219, R131 ;  /* 0x00000083db837221 */ /* 0x000fe20000010000 */
[-C--:B------:R-:W-:Y:S01]  /*1770*/  FFMA.FTZ R161, R84, R219.reuse, R161 ;  /* 0x000000db54a17223 */ /* 0x080fe200000100a1 */
[----:B------:R-:W-:Y:S01]  /*1780*/  FMUL.FTZ R219, R96, R219 ;  /* 0x000000db60db7220 */ /* 0x000fe20000410000 */
[----:B------:R-:W-:Y:S01]  /*1790*/  FADD.FTZ R129, R221, R129 ;  /* 0x00000081dd817221 */ /* 0x000fe20000010000 */
[----:B------:R-:W-:Y:S01]  /*17a0*/  FMUL.FTZ R220, R185, R220 ;  /* 0x000000dcb9dc7220 */ /* 0x000fe20000410000 */
[-C--:B------:R-:W-:Y:S01]  /*17b0*/  FFMA.FTZ R130, R85, R221.reuse, R130 ;  /* 0x000000dd55827223 */ /* 0x080fe20000010082 */
[----:B------:R-:W-:Y:S01]  /*17c0*/  FMUL.FTZ R221, R252, R221 ;  /* 0x000000ddfcdd7220 */ /* 0x000fe20000410000 */
[----:B------:R-:W-:Y:S01]  /*17d0*/  FADD.FTZ R224, -R72, R224 ;  /* 0x000000e048e07221 */ /* 0x000fe20000010100 */
[----:B------:R-:W-:Y:S01]  /*17e0*/  FADD.FTZ R127, R223, R127 ;  /* 0x0000007fdf7f7221 */ /* 0x000fe20000010000 */
[-C--:B------:R-:W-:Y:S01]  /*17f0*/  FFMA.FTZ R128, R220, R223.reuse, R128 ;  /* 0x000000dfdc807223 */ /* 0x080fe20000010080 */
[----:B------:R-:W-:Y:S01]  /*1800*/  FMUL.FTZ R223, R251, R223 ;  /* 0x000000dffbdf7220 */ /* 0x000fe20000410000 */
[----:B------:R-:W-:-:S02]  /*1810*/  HADD2.F32 R227, -RZ, R94.H0_H0 ;  /* 0x2000005effe37230 */ /* 0x000fc40000004100 */
[----:B------:R-:W-:Y:S01]  /*1820*/  FMUL.FTZ R224, R185, R224 ;  /* 0x000000e0b9e07220 */ /* 0x000fe20000410000 */
[C---:B------:R-:W-:Y:S01]  /*1830*/  FADD.FTZ R228, -R72.reuse, R228 ;  /* 0x000000e448e47221 */ /* 0x040fe20000010100 */
[----:B------:R-:W-:Y:S02]  /*1840*/  HADD2.F32 R94, -RZ, R94.H1_H1 ;  /* 0x3000005eff5e7230 */ /* 0x000fe40000004100 */
[----:B------:R-:W-:Y:S01]  /*1850*/  FADD.FTZ R226, -R72, R226 ;  /* 0x000000e248e27221 */ /* 0x000fe20000010100 */
[----:B------:R-:W-:Y:S01]  /*1860*/  FADD.FTZ R123, R227, R123 ;  /* 0x0000007be37b7221 */ /* 0x000fe20000010000 */
[-C--:B------:R-:W-:Y:S01]  /*1870*/  FFMA.FTZ R124, R224, R227.reuse, R124 ;  /* 0x000000e3e07c7223 */ /* 0x080fe2000001007c */
[----:B------:R-:W-:Y:S01]  /*1880*/  FMUL.FTZ R227, R249, R227 ;  /* 0x000000e3f9e37220 */ /* 0x000fe20000410000 */
[----:B------:R-:W-:Y:S02]  /*1890*/  HADD2.F32 R231, -RZ, R95.H0_H0 ;  /* 0x2000005fffe77230 */ /* 0x000fe40000004100 */
[C---:B------:R-:W-:Y:S01]  /*18a0*/  FMUL.FTZ R228, R185.reuse, R228 ;  /* 0x000000e4b9e47220 */ /* 0x040fe20000410000 */
[----:B------:R-:W-:Y:S01]  /*18b0*/  FMUL.FTZ R226, R185, R226 ;  /* 0x000000e2b9e27220 */ /* 0x000fe20000410000 */
[----:B------:R-:W-:Y:S01]  /*18c0*/  FMUL.FTZ R229, R248, R94 ;  /* 0x0000005ef8e57220 */ /* 0x000fe20000410000 */
[----:B------:R-:W-:-:S02]  /*18d0*/  HADD2.F32 R77, -RZ, R88.H0_H0 ;  /* 0x20000058ff4d7230 */ /* 0x000fc40000004100 */
[----:B------:R-:W-:Y:S01]  /*18e0*/  FADD.FTZ R119, R231, R119 ;  /* 0x00000077e7777221 */ /* 0x000fe20000010000 */
[----:B------:R-:W-:Y:S02]  /*18f0*/  HADD2.F32 R95, -RZ, R95.H1_H1 ;  /* 0x3000005fff5f7230 */ /* 0x000fe40000004100 */
[-C--:B------:R-:W-:Y:S01]  /*1900*/  FFMA.FTZ R120, R228, R231.reuse, R120 ;  /* 0x000000e7e4787223 */ /* 0x080fe20000010078 */
[C---:B------:R-:W-:Y:S01]  /*1910*/  FADD.FTZ R230, -R72.reuse, R230 ;  /* 0x000000e648e67221 */ /* 0x040fe20000010100 */
[----:B------:R-:W-:Y:S01]  /*1920*/  FMUL.FTZ R231, R247, R231 ;  /* 0x000000e7f7e77220 */ /* 0x000fe20000410000 */
[----:B------:R-:W-:Y:S02]  /*1930*/  HADD2.F32 R76, -RZ, R88.H1_H1 ;  /* 0x30000058ff4c7230 */ /* 0x000fe40000004100 */
[C---:B------:R-:W-:Y:S01]  /*1940*/  FADD.FTZ R88, -R72.reuse, R148 ;  /* 0x0000009448587221 */ /* 0x040fe20000010100 */
[----:B------:R-:W-:Y:S01]  /*1950*/  FADD.FTZ R77, -R72, R77 ;  /* 0x0000004d484d7221 */ /* 0x000fe20000010100 */
[C---:B------:R-:W-:Y:S01]  /*1960*/  FMUL.FTZ R86, R185.reuse, R86 ;  /* 0x00000056b9567220 */ /* 0x040fe20000410000 */
[----:B------:R-:W-:Y:S01]  /*1970*/  FMUL.FTZ R230, R185, R230 ;  /* 0x000000e6b9e67220 */ /* 0x000fe20000410000 */
[----:B------:R-:W-:Y:S01]  /*1980*/  FMUL.FTZ R232, R246, R95 ;  /* 0x0000005ff6e87220 */ /* 0x000fe20000410000 */
[----:B------:R-:W-:Y:S01]  /*1990*/  FADD.FTZ R207, -R72, R207 ;  /* 0x000000cf48cf7221 */ /* 0x000fe20000010100 */
[----:B------:R-:W-:Y:S01]  /*19a0*/  FADD.FTZ R115, R87, R115 ;  /* 0x0000007357737221 */ /* 0x000fe20000010000 */
[----:B------:R-:W-:Y:S01]  /*19b0*/  FFMA.FTZ R116, R86, R87, R116 ;  /* 0x0000005756747223 */ /* 0x000fe20000010074 */
[C---:B------:R-:W-:Y:S01]  /*19c0*/  FMUL.FTZ R88, R185.reuse, R88 ;  /* 0x00000058b9587220 */ /* 0x040fe20000410000 */
[----:B------:R-:W-:Y:S01]  /*19d0*/  FMUL.FTZ R96, R185, R77 ;  /* 0x0000004db9607220 */ /* 0x000fe20000410000 */
[----:B------:R-:W-:Y:S01]  /*19e0*/  FMUL.FTZ R87, R245, R87 ;  /* 0x00000057f5577220 */ /* 0x000fe20000410000 */
[----:B------:R-:W-:-:S02]  /*19f0*/  HADD2.F32 R208, -RZ, R97.H0_H0 ;  /* 0x20000061ffd07230 */ /* 0x000fc40000004100 */
[----:B------:R-:W-:Y:S01]  /*1a00*/  FADD.FTZ R76, -R72, R76 ;  /* 0x0000004c484c7221 */ /* 0x000fe20000010100 */
[----:B------:R-:W-:Y:S01]  /*1a10*/  FADD.FTZ R113, R89, R113 ;  /* 0x0000007159717221 */ /* 0x000fe20000010000 */
[----:B------:R-:W-:Y:S01]  /*1a20*/  FFMA.FTZ R114, R88, R89, R114 ;  /* 0x0000005958727223 */ /* 0x000fe20000010072 */
[----:B------:R-:W-:Y:S01]  /*1a30*/  FMUL.FTZ R207, R185, R207 ;  /* 0x000000cfb9cf7220 */ /* 0x000fe20000410000 */
[----:B------:R-:W-:Y:S01]  /*1a40*/  FMUL.FTZ R89, R244, R89 ;  /* 0x00000059f4597220 */ /* 0x000fe20000410000 */
[----:B------:R-:W-:Y:S01]  /*1a50*/  FADD.FTZ R117, R95, R117 ;  /* 0x000000755f757221 */ /* 0x000fe20000010000 */
[----:B------:R-:W-:Y:S01]  /*1a60*/  FFMA.FTZ R118, R230, R95, R118 ;  /* 0x0000005fe6767223 */ /* 0x000fe20000010076 */
[----:B------:R-:W-:Y:S01]  /*1a70*/  FADD.FTZ R211, -R72, R211 ;  /* 0x000000d348d37221 */ /* 0x000fe20000010100 */
[----:B------:R-:W-:Y:S02]  /*1a80*/  HADD2.F32 R97, -RZ, R97.H1_H1 ;  /* 0x30000061ff617230 */ /* 0x000fe40000004100 */
[----:B------:R-:W-:Y:S01]  /*1a90*/  FADD.FTZ R111, R208, R111 ;  /* 0x0000006fd06f7221 */ /* 0x000fe20000010000 */
[----:B------:R-:W-:Y:S01]  /*1aa0*/  FFMA.FTZ R112, R207, R208, R112 ;  /* 0x000000d0cf707223 */ /* 0x000fe20000010070 */
[----:B------:R-:W-:Y:S01]  /*1ab0*/  FMUL.FTZ R95, R185, R76 ;  /* 0x0000004cb95f7220 */ /* 0x000fe20000410000 */
[----:B------:R-:W-:Y:S01]  /*1ac0*/  FADD.FTZ R209, -R72, R209 ;  /* 0x000000d148d17221 */ /* 0x000fe20000010100 */
[----:B------:R-:W-:Y:S01]  /*1ad0*/  FMUL.FTZ R208, R243, R208 ;  /* 0x000000d0f3d07220 */ /* 0x000fe20000410000 */
[----:B------:R-:W-:-:S02]  /*1ae0*/  HADD2.F32 R212, -RZ, R98.H0_H0 ;  /* 0x20000062ffd47230 */ /* 0x000fc40000004100 */
[C---:B------:R-:W-:Y:S01]  /*1af0*/  FMUL.FTZ R211, R185.reuse, R211 ;  /* 0x000000d3b9d37220 */ /* 0x040fe20000410000 */
[----:B------:R-:W-:Y:S01]  /*1b00*/  FMUL.FTZ R209, R185, R209 ;  /* 0x000000d1b9d17220 */ /* 0x000fe20000410000 */
[----:B------:R-:W-:Y:S01]  /*1b10*/  FMUL.FTZ R210, R238, R97 ;  /* 0x00000061eed27220 */ /* 0x000fe20000410000 */
[----:B------:R-:W-:Y:S01]  /*1b20*/  FADD.FTZ R215, -R72, R215 ;  /* 0x000000d748d77221 */ /* 0x000fe20000010100 */
[----:B------:R-:W-:Y:S02]  /*1b30*/  HADD2.F32 R98, -RZ, R98.H1_H1 ;  /* 0x30000062ff627230 */ /* 0x000fe40000004100 */
[----:B------:R-:W-:Y:S01]  /*1b40*/  FADD.FTZ R14, R212, R14 ;  /* 0x0000000ed40e7221 */ /* 0x000fe20000010000 */
[-C--:B------:R-:W-:Y:S01]  /*1b50*/  FFMA.FTZ R2, R211, R212.reuse, R2 ;  /* 0x000000d4d3027223 */ /* 0x080fe20000010002 */
[----:B------:R-:W-:Y:S01]  /*1b60*/  FADD.FTZ R213, -R72, R213 ;  /* 0x000000d548d57221 */ /* 0x000fe20000010100 */
[----:B------:R-:W-:Y:S01]  /*1b70*/  FMUL.FTZ R212, R237, R212 ;  /* 0x000000d4edd47220 */ /* 0x000fe20000410000 */
[----:B------:R-:W-:-:S02]  /*1b80*/  HADD2.F32 R216, -RZ, R99.H0_H0 ;  /* 0x20000063ffd87230 */ /* 0x000fc40000004100 */
[----:B------:R-:W-:Y:S01]  /*1b90*/  FADD.FTZ R217, -R72, R217 ;  /* 0x000000d948d97221 */ /* 0x000fe20000010100 */
[C---:B------:R-:W-:Y:S01]  /*1ba0*/  FMUL.FTZ R215, R185.reuse, R215 ;  /* 0x000000d7b9d77220 */ /* 0x040fe20000410000 */
[----:B------:R-:W-:Y:S01]  /*1bb0*/  FMUL.FTZ R213, R185, R213 ;  /* 0x000000d5b9d57220 */ /* 0x000fe20000410000 */
[----:B------:R-:W-:Y:S01]  /*1bc0*/  FMUL.FTZ R214, R236, R98 ;  /* 0x00000062ecd67220 */ /* 0x000fe20000410000 */
[----:B------:R-:W-:Y:S02]  /*1bd0*/  HADD2.F32 R218, -RZ, R99.H1_H1 ;  /* 0x30000063ffda7230 */ /* 0x000fe40000004100 */
[----:B------:R-:W-:Y:S01]  /*1be0*/  FADD.FTZ R16, R216, R16 ;  /* 0x00000010d8107221 */ /* 0x000fe20000010000 */
[-C--:B------:R-:W-:Y:S01]  /*1bf0*/  FFMA.FTZ R4, R215, R216.reuse, R4 ;  /* 0x000000d8d7047223 */ /* 0x080fe20000010004 */
[----:B------:R-:W-:Y:S01]  /*1c00*/  FMUL.FTZ R217, R185, R217 ;  /* 0x000000d9b9d97220 */ /* 0x000fe20000410000 */
[----:B------:R-:W-:Y:S01]  /*1c10*/  FMUL.FTZ R216, R235, R216 ;  /* 0x000000d8ebd87220 */ /* 0x000fe20000410000 */
[----:B------:R-:W-:-:S02]  /*1c20*/  HADD2.F32 R92, -RZ, R100.H0_H0 ;  /* 0x20000064ff5c7230 */ /* 0x000fc40000004100 */
[----:B------:R-:W-:Y:S01]  /*1c30*/  FADD.FTZ R15, R218, R15 ;  /* 0x0000000fda0f7221 */ /* 0x000fe20000010000 */
[-C--:B------:R-:W-:Y:S01]  /*1c40*/  FFMA.FTZ R3, R217, R218.reuse, R3 ;  /* 0x000000dad9037223 */ /* 0x080fe20000010003 */
[----:B------:R-:W-:Y:S01]  /*1c50*/  FMUL.FTZ R218, R234, R218 ;  /* 0x000000daeada7220 */ /* 0x000fe20000410000 */
[----:B------:R-:W-:Y:S02]  /*1c60*/  HADD2.F32 R100, -RZ, R100.H1_H1 ;  /* 0x30000064ff647230 */ /* 0x000fe40000004100 */
[----:B------:R-:W-:Y:S01]  /*1c70*/  FADD.FTZ R18, R92, R18 ;  /* 0x000000125c127221 */ /* 0x000fe20000010000 */
[-C--:B------:R-:W-:Y:S01]  /*1c80*/  FFMA.FTZ R6, R96, R92.reuse, R6 ;  /* 0x0000005c60067223 */ /* 0x080fe20000010006 */
[----:B------:R-:W0:Y:S01]  /*1c90*/  S2R R151, SR_TID.X ;  /* 0x0000000000977919 */ /* 0x000e220000002100 */
[----:B------:R-:W-:Y:S01]  /*1ca0*/  FMUL.FTZ R92, R233, R92 ;  /* 0x0000005ce95c7220 */ /* 0x000fe20000410000 */
[--C-:B------:R-:W-:Y:S02]  /*1cb0*/  HADD2.F32 R99, -RZ, R101.reuse.H0_H0 ;  /* 0x20000065ff637230 */ /* 0x100fe40000004100 */
[----:B------:R-:W-:Y:S01]  /*1cc0*/  FADD.FTZ R17, R100, R17 ;  /* 0x0000001164117221 */ /* 0x000fe20000010000 */
[----:B------:R-:W-:Y:S01]  /*1cd0*/  FFMA.FTZ R5, R95, R100, R5 ;  /* 0x000000645f057223 */ /* 0x000fe20000010005 */
[----:B------:R-:W-:Y:S01]  /*1ce0*/  FMUL.FTZ R90, R185, R90 ;  /* 0x0000005ab95a7220 */ /* 0x000fe20000410000 */
[----:B------:R-:W-:Y:S01]  /*1cf0*/  FMUL.FTZ R100, R201, R100 ;  /* 0x00000064c9647220 */ /* 0x000fe20000410000 */
[----:B------:R-:W-:-:S02]  /*1d00*/  HADD2.F32 R149, -RZ, R101.H1_H1 ;  /* 0x30000065ff957230 */ /* 0x000fc40000004100 */
[----:B------:R-:W-:Y:S01]  /*1d10*/  FADD.FTZ R75, -R72, R75 ;  /* 0x0000004b484b7221 */ /* 0x000fe20000010100 */
[----:B------:R-:W-:Y:S01]  /*1d20*/  FADD.FTZ R20, R99, R20 ;  /* 0x0000001463147221 */ /* 0x000fe20000010000 */
[----:B------:R-:W-:Y:S01]  /*1d30*/  FFMA.FTZ R8, R90, R99, R8 ;  /* 0x000000635a087223 */ /* 0x000fe20000010008 */
[----:B------:R-:W-:Y:S01]  /*1d40*/  FMUL.FTZ R91, R185, R91 ;  /* 0x0000005bb95b7220 */ /* 0x000fe20000410000 */
[----:B------:R-:W-:Y:S01]  /*1d50*/  FMUL.FTZ R99, R200, R99 ;  /* 0x00000063c8637220 */ /* 0x000fe20000410000 */
[--C-:B------:R-:W-:Y:S02]  /*1d60*/  HADD2.F32 R148, -RZ, R102.reuse.H0_H0 ;  /* 0x20000066ff947230 */ /* 0x100fe40000004100 */
[----:B------:R-:W-:Y:S01]  /*1d70*/  FADD.FTZ R19, R149, R19 ;  /* 0x0000001395137221 */ /* 0x000fe20000010000 */
[-C--:B------:R-:W-:Y:S01]  /*1d80*/  FFMA.FTZ R7, R91, R149.reuse, R7 ;  /* 0x000000955b077223 */ /* 0x080fe20000010007 */
[----:B------:R-:W-:Y:S01]  /*1d90*/  FMUL.FTZ R149, R199, R149 ;  /* 0x00000095c7957220 */ /* 0x000fe20000410000 */
[C---:B------:R-:W-:Y:S01]  /*1da0*/  FADD.FTZ R74, -R72.reuse, R74 ;  /* 0x0000004a484a7221 */ /* 0x040fe20000010100 */
[C---:B------:R-:W-:Y:S01]  /*1db0*/  FADD.FTZ R73, -R72.reuse, R73 ;  /* 0x0000004948497221 */ /* 0x040fe20000010100 */
[----:B------:R-:W-:Y:S01]  /*1dc0*/  FADD.FTZ R72, -R72, R78 ;  /* 0x0000004e48487221 */ /* 0x000fe20000010100 */
[----:B------:R-:W-:-:S02]  /*1dd0*/  HADD2.F32 R78, -RZ, R102.H1_H1 ;  /* 0x30000066ff4e7230 */ /* 0x000fc40000004100 */
[----:B------:R-:W-:Y:S01]  /*1de0*/  FADD.FTZ R22, R148, R22 ;  /* 0x0000001694167221 */ /* 0x000fe20000010000 */
[--C-:B------:R-:W-:Y:S02]  /*1df0*/  HADD2.F32 R102, -RZ, R103.reuse.H0_H0 ;  /* 0x20000067ff667230 */ /* 0x100fe40000004100 */
[----:B------:R-:W-:Y:S01]  /*1e00*/  FADD.FTZ R109, R97, R109 ;  /* 0x0000006d616d7221 */ /* 0x000fe20000010000 */
[----:B------:R-:W-:Y:S01]  /*1e10*/  FFMA.FTZ R110, R209, R97, R110 ;  /* 0x00000061d16e7223 */ /* 0x000fe2000001006e */
[----:B------:R-:W-:Y:S02]  /*1e20*/  HADD2.F32 R101, -RZ, R103.H1_H1 ;  /* 0x30000067ff657230 */ /* 0x000fe40000004100 */
        /* <DEDUP_REMOVED lines=8> */
[----:B------:R-:W-:Y:S01]  /*1eb0*/  FFMA.FTZ R12, R97, R102, R12 ;  /* 0x00000066610c7223 */ /* 0x000fe2000001000c */
[----:B--2---:R-:W-:Y:S01]  /*1ec0*/  FMUL.FTZ R81, R81, R79 ;  /* 0x0000004f51517220 */ /* 0x004fe20000410000 */
[----:B------:R-:W-:-:S04]  /*1ed0*/  FFMA.FTZ R79, R80, R241, RZ ;  /* 0x000000f1504f7223 */ /* 0x000fc800000100ff */
[----:B------:R-:W-:-:S04]  /*1ee0*/  FFMA.FTZ R79, R242, R239, R79 ;  /* 0x000000eff24f7223 */ /* 0x000fc8000001004f */
[----:B------:R-:W-:-:S04]  /*1ef0*/  FFMA.FTZ R79, R240, R205, R79 ;  /* 0x000000cdf04f7223 */ /* 0x000fc8000001004f */
[----:B------:R-:W-:-:S04]  /*1f00*/  FFMA.FTZ R79, R206, R203, R79 ;  /* 0x000000cbce4f7223 */ /* 0x000fc8000001004f */
[----:B------:R-:W-:-:S04]  /*1f10*/  FFMA.FTZ R79, R204, R154, R79 ;  /* 0x0000009acc4f7223 */ /* 0x000fc8000001004f */
[----:B------:R-:W-:-:S04]  /*1f20*/  FFMA.FTZ R79, R155, R152, R79 ;  /* 0x000000989b4f7223 */ /* 0x000fc8000001004f */
[----:B------:R-:W-:Y:S01]  /*1f30*/  FFMA.FTZ R79, R153, R82, R79 ;  /* 0x00000052994f7223 */ /* 0x000fe2000001004f */
[----:B------:R-:W-:-:S03]  /*1f40*/  FADD.FTZ R93, R93, R81 ;  /* 0x000000515d5d7221 */ /* 0x000fc60000010000 */
        /* <DEDUP_REMOVED lines=37> */
[----:B------:R-:W-:Y:S01]  /*21a0*/  FMUL.FTZ R93, R185, R75 ;  /* 0x0000004bb95d7220 */ /* 0x000fe20000410000 */
[----:B------:R-:W-:Y:S02]  /*21b0*/  FADD.FTZ R77, R77, R99 ;  /* 0x000000634d4d7221 */ /* 0x000fe40000010000 */
[----:B------:R-:W-:Y:S01]  /*21c0*/  FFMA.FTZ R76, R90, R99, R76 ;  /* 0x000000635a4c7223 */ /* 0x000fe2000001004c */
        /* <DEDUP_REMOVED lines=16> */
[----:B0-----:R-:W-:Y:S01]  /*22d0*/  LOP3.LUT P2, RZ, R151, 0x1f, RZ, 0xc0, !PT ;  /* 0x0000001f97ff7812 */ /* 0x001fe2000784c0ff */
        /* <DEDUP_REMOVED lines=25> */
.L_x_1864:
[----:B-1----:R-:W-:Y:S01]  /*2470*/  FADD.FTZ R72, R72, R75 ;  /* 0x0000004b48487221 */ /* 0x002fe20000010000 */
[----:B0-----:R-:W-:Y:S01]  /*2480*/  FADD.FTZ R73, R73, R74 ;  /* 0x0000004a49497221 */ /* 0x001fe20000010000 */
[----:B------:R-:W-:Y:S06]  /*2490*/  @P2 BRA `(.L_x_1852) ;  /* 0x0000000000242947 */ /* 0x000fec0003800000 */
        /* <DEDUP_REMOVED lines=9> */
.L_x_1852:
        /* <DEDUP_REMOVED lines=28> */
[----:B------:R-:W-:Y:S01]  /*26f0*/  FADD.FTZ R73, R77, R73 ;  /* 0x000000494d497221 */ /* 0x000fe20000010000 */
[----:B-----5:R-:W-:Y:S02]  /*2700*/  @P1 HADD2.F32 R77, -RZ, R52.H0_H0 ;  /* 0x20000034ff4d1230 */ /* 0x020fe40000004100 */
[----:B------:R-:W-:Y:S01]  /*2710*/  FADD.FTZ R72, R74, R72 ;  /* 0x000000484a487221 */ /* 0x000fe20000010000 */
[----:B------:R-:W-:Y:S01]  /*2720*/  FADD.FTZ R73, R75, R73 ;  /* 0x000000494b497221 */ /* 0x000fe20000010000 */
[----:B------:R-:W-:Y:S02]  /*2730*/  @P1 HADD2.F32 R74, -RZ, R54.H0_H0 ;  /* 0x20000036ff4a1230 */ /* 0x000fe40000004100 */
[----:B------:R-:W-:Y:S01]  /*2740*/  FMUL.FTZ R72, R72, UR12 ;  /* 0x0000000c48487c20 */ /* 0x000fe20008410000 */
[----:B------:R-:W-:Y:S01]  /*2750*/  FMUL.FTZ R151, R73, UR12 ;  /* 0x0000000c49977c20 */ /* 0x000fe20008410000 */
[----:B------:R-:W-:-:S03]  /*2760*/  @P1 HADD2.F32 R76, -RZ, R55.H0_H0 ;  /* 0x20000037ff4c1230 */ /* 0x000fc60000004100 */
        /* <DEDUP_REMOVED lines=13> */
[----:B------:R-:W-:Y:S01]  /*2840*/  @P1 FADD.FTZ R75, R75, R74 ;  /* 0x0000004a4b4b1221 */ /* 0x000fe20000010000 */
[-C--:B------:R-:W-:Y:S01]  /*2850*/  FFMA.FTZ R74, R83, R151.reuse, R150 ;  /* 0x00000097534a7223 */ /* 0x080fe20000010096 */
[----:B------:R-:W-:Y:S01]  /*2860*/  @P1 FADD.FTZ R80, R80, R77 ;  /* 0x0000004d50501221 */ /* 0x000fe20000010000 */
[----:B------:R-:W-:Y:S01]  /*2870*/  @P1 FADD.FTZ R73, R73, R76 ;  /* 0x0000004c49491221 */ /* 0x000fe20000010000 */
[-C--:B------:R-:W-:Y:S01]  /*2880*/  FFMA.FTZ R240, R240, R151.reuse, R150 ;  /* 0x00000097f0f07223 */ /* 0x080fe20000010096 */
[----:B------:R-:W-:Y:S01]  /*2890*/  FADD.FTZ R78, R81, -R74 ;  /* 0x8000004a514e7221 */ /* 0x000fe20000010000 */
[----:B------:R-:W-:Y:S01]  /*28a0*/  FFMA.FTZ R242, R242, R151, R150 ;  /* 0x00000097f2f27223 */ /* 0x000fe20000010096 */
[----:B------:R-:W-:Y:S01]  /*28b0*/  @P2 F2FP.F16.F32.PACK_AB R74, RZ, R80 ;  /* 0x00000050ff4a223e */ /* 0x000fe200000000ff */
[----:B------:R-:W-:Y:S01]  /*28c0*/  FADD.FTZ R240, R205, -R240 ;  /* 0x800000f0cdf07221 */ /* 0x000fe20000010000 */
[----:B------:R-:W-:Y:S01]  /*28d0*/  FMUL.FTZ R155, R185, R78 ;  /* 0x0000004eb99b7220 */ /* 0x000fe20000410000 */
[----:B------:R-:W-:Y:S01]  /*28e0*/  @P2 F2FP.F16.F32.PACK_AB R77, RZ, R73 ;  /* 0x00000049ff4d223e */ /* 0x000fe200000000ff */
[----:B------:R-:W-:Y:S01]  /*28f0*/  FFMA.FTZ R72, R206, R151, R150 ;  /* 0x00000097ce487223 */ /* 0x000fe20000010096 */
[----:B------:R-:W-:Y:S01]  /*2900*/  @P2 PRMT R68, R74, 0x7610, R68 ;  /* 0x000076104a442816 */ /* 0x000fe20000000044 */
[----:B------:R-:W-:Y:S01]  /*2910*/  @P1 HADD2.F32 R74, -RZ, R54.H1_H1 ;  /* 0x30000036ff4a1230 */ /* 0x000fe20000004100 */
[----:B------:R-:W-:Y:S01]  /*2920*/  @P2 PRMT R71, R77, 0x7610, R71 ;  /* 0x000076104d472816 */ /* 0x000fe20000000047 */
[----:B------:R-:W-:-:S02]  /*2930*/  @P1 HADD2.F32 R77, -RZ, R53.H0_H0 ;  /* 0x20000035ff4d1230 */ /* 0x000fc40000004100 */
[----:B------:R-:W-:Y:S01]  /*2940*/  FMUL.FTZ R204, R185, R240 ;  /* 0x000000f0b9cc7220 */ /* 0x000fe20000410000 */
[----:B------:R-:W-:Y:S01]  /*2950*/  FADD.FTZ R242, R239, -R242 ;  /* 0x800000f2eff27221 */ /* 0x000fe20000010000 */
[----:B------:R-:W-:Y:S01]  /*2960*/  @P1 FADD.FTZ R153, R153, R74 ;  /* 0x0000004a99991221 */ /* 0x000fe20000010000 */
[----:B------:R-:W-:Y:S02]  /*2970*/  @P1 HADD2.F32 R74, -RZ, R55.H1_H1 ;  /* 0x30000037ff4a1230 */ /* 0x000fe40000004100 */
[----:B------:R-:W-:Y:S01]  /*2980*/  FADD.FTZ R72, R203, -R72 ;  /* 0x80000048cb487221 */ /* 0x000fe20000010000 */
[----:B------:R-:W-:Y:S01]  /*2990*/  @P1 FADD.FTZ R204, R204, R77 ;  /* 0x0000004dcccc1221 */ /* 0x000fe20000010000 */
[----:B------:R-:W-:Y:S02]  /*29a0*/  @P1 HADD2.F32 R77, -RZ, R52.H1_H1 ;  /* 0x30000034ff4d1230 */ /* 0x000fe40000004100 */
[----:B------:R-:W-:Y:S01]  /*29b0*/  FMUL.FTZ R206, R185, R242 ;  /* 0x000000f2b9ce7220 */ /* 0x000fe20000410000 */
[----:B------:R-:W-:Y:S01]  /*29c0*/  @P1 FADD.FTZ R155, R155, R74 ;  /* 0x0000004a9b9b1221 */ /* 0x000fe20000010000 */
[----:B------:R-:W0:Y:S01]  /*29d0*/  LDC.64 R240, c[0x0][0x220] ;  /* 0x00008800fff07b82 */ /* 0x000e220000000a00 */
[----:B------:R-:W-:Y:S01]  /*29e0*/  FMUL.FTZ R205, R185, R72 ;  /* 0x00000048b9cd7220 */ /* 0x000fe20000410000 */
[----:B------:R-:W-:-:S02]  /*29f0*/  @P1 HADD2.F32 R72, -RZ, R53.H1_H1 ;  /* 0x30000035ff481230 */ /* 0x000fc40000004100 */
[----:B------:R-:W-:Y:S01]  /*2a00*/  @P1 FADD.FTZ R206, R206, R77 ;  /* 0x0000004dcece1221 */ /* 0x000fe20000010000 */
[----:B------:R-:W-:Y:S01]  /*2a10*/  @P2 F2FP.F16.F32.PACK_AB R78, RZ, R155 ;  /* 0x0000009bff4e223e */ /* 0x000fe200000000ff */
[----:B------:R-:W-:Y:S01]  /*2a20*/  FMUL.FTZ R152, R75, R186 ;  /* 0x000000ba4b987220 */ /* 0x000fe20000410000 */
[----:B------:R-:W-:Y:S01]  /*2a30*/  @P2 F2FP.F16.F32.PACK_AB R74, RZ, R204 ;  /* 0x000000ccff4a223e */ /* 0x000fe200000000ff */
[----:B------:R-:W-:Y:S01]  /*2a40*/  @P1 FADD.FTZ R205, R205, R72 ;  /* 0x00000048cdcd1221 */ /* 0x000fe20000010000 */
[----:B------:R-:W-:Y:S01]  /*2a50*/  @P2 PRMT R71, R71, 0x5410, R78 ;  /* 0x0000541047472816 */ /* 0x000fe2000000004e */
[----:B------:R-:W1:Y:S01]  /*2a60*/  LDC.64 R82, c[0x0][0x2f8] ;  /* 0x0000be00ff527b82 */ /* 0x000e620000000a00 */
[----:B------:R-:W-:Y:S01]  /*2a70*/  @P2 F2FP.F16.F32.PACK_AB R77, RZ, R153 ;  /* 0x00000099ff4d223e */ /* 0x000fe200000000ff */
[----:B------:R-:W-:Y:S01]  /*2a80*/  FMUL.FTZ R153, R153, R186 ;  /* 0x000000ba99997220 */ /* 0x000fe20000410000 */
[----:B------:R-:W-:Y:S01]  /*2a90*/  @P2 F2FP.F16.F32.PACK_AB R72, RZ, R206 ;  /* 0x000000ceff48223e */ /* 0x000fe200000000ff */
[-C--:B------:R-:W-:Y:S01]  /*2aa0*/  FMUL.FTZ R154, R73, R186.reuse ;  /* 0x000000ba499a7220 */ /* 0x080fe20000410000 */
[----:B------:R-:W-:Y:S01]  /*2ab0*/  @P2 F2FP.F16.F32.PACK_AB R76, RZ, R75 ;  /* 0x0000004bff4c223e */ /* 0x000fe200000000ff */
[----:B------:R-:W-:Y:S01]  /*2ac0*/  FMUL.FTZ R155, R155, R186 ;  /* 0x000000ba9b9b7220 */ /* 0x000fe20000410000 */
[----:B------:R-:W-:Y:S01]  /*2ad0*/  @P2 PRMT R69, R74, 0x7610, R69 ;  /* 0x000076104a452816 */ /* 0x000fe20000000045 */
[----:B------:R-:W2:Y:S01]  /*2ae0*/  @P2 LDC.64 R78, c[0x0][0x308] ;  /* 0x0000c200ff4e2b82 */ /* 0x000ea20000000a00 */
[----:B------:R-:W-:Y:S01]  /*2af0*/  @P2 PRMT R68, R68, 0x5410, R72 ;  /* 0x0000541044442816 */ /* 0x000fe20000000048 */
[----:B------:R-:W-:Y:S01]  /*2b00*/  FMUL.FTZ R74, R190, R152 ;  /* 0x00000098be4a7220 */ /* 0x000fe20000410000 */
[----:B------:R-:W-:Y:S01]  /*2b10*/  @P2 PRMT R70, R76, 0x7610, R70 ;  /* 0x000076104c462816 */ /* 0x000fe20000000046 */
[----:B------:R-:W-:Y:S01]  /*2b20*/  FMUL.FTZ R73, R189, R153 ;  /* 0x00000099bd497220 */ /* 0x000fe20000410000 */
[----:B------:R-:W-:Y:S01]  /*2b30*/  FMUL.FTZ R75, R187, R154 ;  /* 0x0000009abb4b7220 */ /* 0x000fe20000410000 */
[----:B------:R-:W-:Y:S01]  /*2b40*/  FMUL.FTZ R72, R184, R155 ;  /* 0x0000009bb8487220 */ /* 0x000fe20000410000 */
[----:B------:R-:W-:Y:S01]  /*2b50*/  @P2 F2FP.F16.F32.PACK_AB R76, RZ, R205 ;  /* 0x000000cdff4c223e */ /* 0x000fe200000000ff */
[-C--:B------:R-:W-:Y:S01]  /*2b60*/  FMUL.FTZ R203, R80, R186.reuse ;  /* 0x000000ba50cb7220 */ /* 0x080fe20000410000 */
[-C--:B------:R-:W-:Y:S01]  /*2b70*/  FMUL.FTZ R204, R204, R186.reuse ;  /* 0x000000bacccc7220 */ /* 0x080fe20000410000 */
[-C--:B------:R-:W-:Y:S01]  /*2b80*/  FMUL.FTZ R205, R205, R186.reuse ;  /* 0x000000bacdcd7220 */ /* 0x080fe20000410000 */
[----:B------:R-:W-:Y:S01]  /*2b90*/  FMUL.FTZ R206, R206, R186 ;  /* 0x000000bacece7220 */ /* 0x000fe20000410000 */
[----:B------:R-:W-:Y:S01]  /*2ba0*/  @P2 PRMT R70, R70, 0x5410, R77 ;  /* 0x0000541046462816 */ /* 0x000fe2000000004d */
[----:B0-----:R-:W-:Y:S01]  /*2bb0*/  IMAD.WIDE.U32 R80, R202, 0x10, R240 ;  /* 0x00000010ca507825 */ /* 0x001fe200078e00f0 */
[----:B------:R-:W-:-:S03]  /*2bc0*/  @P2 PRMT R69, R69, 0x5410, R76 ;  /* 0x0000541045452816 */ /* 0x000fc6000000004c */
[----:B------:R-:W-:Y:S01]  /*2bd0*/  FMUL.FTZ R77, R191, R205 ;  /* 0x000000cdbf4d7220 */ /* 0x000fe20000410000 */
[----:B------:R-:W-:Y:S01]  /*2be0*/  F2FP.F16.F32.PACK_AB R74, R73, R74 ;  /* 0x0000004a494a723e */ /* 0x000fe200000000ff */
[----:B------:R-:W-:Y:S01]  /*2bf0*/  FMUL.FTZ R73, R192, R204 ;  /* 0x000000ccc0497220 */ /* 0x000fe20000410000 */
[----:B------:R-:W-:Y:S01]  /*2c00*/  F2FP.F16.F32.PACK_AB R75, R72, R75 ;  /* 0x0000004b484b723e */ /* 0x000fe200000000ff */
[----:B------:R-:W-:Y:S01]  /*2c10*/  FMUL.FTZ R72, R194, R203 ;  /* 0x000000cbc2487220 */ /* 0x000fe20000410000 */
[----:B------:R-:W-:Y:S02]  /*2c20*/  FMUL.FTZ R76, R193, R206 ;  /* 0x000000cec14c7220 */ /* 0x000fe40000410000 */
[----:B------:R-:W-:Y:S01]  /*2c30*/  F2FP.F16.F32.PACK_AB R73, R77, R73 ;  /* 0x000000494d49723e */ /* 0x000fe200000000ff */
[----:B--2---:R-:W-:Y:S02]  /*2c40*/  @P2 IMAD.WIDE.U32 R78, R202, 0x10, R78 ;  /* 0x00000010ca4e2825 */ /* 0x004fe400078e004e */
[----:B------:R-:W-:-:S02]  /*2c50*/  F2FP.F16.F32.PACK_AB R72, R76, R72 ;  /* 0x000000484c48723e */ /* 0x000fc400000000ff */
[----:B-1----:R-:W-:-:S04]  /*2c60*/  IMAD.WIDE.U32 R76, R202, 0x10, R82 ;  /* 0x00000010ca4c7825 */ /* 0x002fc800078e0052 */
[-CC-:B------:R-:W-:Y:S01]  /*2c70*/  FFMA.FTZ R202, R84, R151.reuse, R150.reuse ;  /* 0x0000009754ca7223 */ /* 0x180fe20000010096 */
[----:B------:R-:W2:Y:S01]  /*2c80*/  LDG.E.128 R80, desc[UR6][R80.64] ;  /* 0x0000000650507981 */ /* 0x000ea2000c1e1d00 */
[-CC-:B------:R-:W-:Y:S01]  /*2c90*/  FFMA.FTZ R242, R220, R151.reuse, R150.reuse ;  /* 0x00000097dcf27223 */ /* 0x180fe20000010096 */
[-C--:B------:R-:W-:Y:S01]  /*2ca0*/  FFMA.FTZ R220, R222, R151.reuse, R150 ;  /* 0x00000097dedc7223 */ /* 0x080fe20000010096 */
[----:B------:R-:W-:Y:S01]  /*2cb0*/  FADD.FTZ R202, R219, -R202 ;  /* 0x800000cadbca7221 */ /* 0x000fe20000010000 */
[----:B------:R-:W-:Y:S01]  /*2cc0*/  @P2 STG.E.128 desc[UR6][R78.64], R68 ;  /* 0x000000444e002986 */ /* 0x000fe2000c101d06 */
[----:B------:R-:W-:Y:S01]  /*2cd0*/  FADD.FTZ R242, R223, -R242 ;  /* 0x800000f2dff27221 */ /* 0x000fe20000010000 */
[-C--:B------:R-:W-:Y:S01]  /*2ce0*/  FFMA.FTZ R224, R224, R151.reuse, R150 ;  /* 0x00000097e0e07223 */ /* 0x080fe20000010096 */
[C---:B------:R-:W-:Y:S01]  /*2cf0*/  FMUL.FTZ R222, R185.reuse, R202 ;  /* 0x000000cab9de7220 */ /* 0x040fe20000410000 */
[----:B------:R0:W-:Y:S01]  /*2d00*/  STG.E.128 desc[UR6][R76.64], R72 ;  /* 0x000000484c007986 */ /* 0x0001e2000c101d06 */
[----:B------:R-:W-:Y:S01]  /*2d10*/  FMUL.FTZ R223, R185, R242 ;  /* 0x000000f2b9df7220 */ /* 0x000fe20000410000 */
[----:B------:R-:W-:Y:S01]  /*2d20*/  FADD.FTZ R224, R227, -R224 ;  /* 0x800000e0e3e07221 */ /* 0x000fe20000010000 */
[-CC-:B------:R-:W-:Y:S01]  /*2d30*/  FFMA.FTZ R84, R85, R151.reuse, R150.reuse ;  /* 0x0000009755547223 */ /* 0x180fe20000010096 */
[-C--:B------:R-:W-:Y:S01]  /*2d40*/  FFMA.FTZ R228, R228, R151.reuse, R150 ;  /* 0x00000097e4e47223 */ /* 0x080fe20000010096 */
[----:B------:R-:W-:Y:S01]  /*2d50*/  FADD.FTZ R220, R225, -R220 ;  /* 0x800000dce1dc7221 */ /* 0x000fe20000010000 */
[----:B------:R-:W-:Y:S01]  /*2d60*/  FMUL.FTZ R202, R185, R224 ;  /* 0x000000e0b9ca7220 */ /* 0x000fe20000410000 */
[----:B------:R-:W-:Y:S01]  /*2d70*/  FADD.FTZ R84, R221, -R84 ;  /* 0x80000054dd547221 */ /* 0x000fe20000010000 */
[----:B------:R-:W-:Y:S01]  /*2d80*/  FADD.FTZ R228, R231, -R228 ;  /* 0x800000e4e7e47221 */ /* 0x000fe20000010000 */
[C---:B------:R-:W-:Y:S01]  /*2d90*/  FMUL.FTZ R224, R185.reuse, R220 ;  /* 0x000000dcb9e07220 */ /* 0x040fe20000410000 */
[----:B------:R-:W-:Y:S01]  /*2da0*/  FFMA.FTZ R226, R226, R151, R150 ;  /* 0x00000097e2e27223 */ /* 0x000fe20000010096 */
[C---:B------:R-:W-:Y:S01]  /*2db0*/  FMUL.FTZ R225, R185.reuse, R84 ;  /* 0x00000054b9e17220 */ /* 0x040fe20000410000 */
[----:B------:R-:W-:Y:S01]  /*2dc0*/  FMUL.FTZ R219, R185, R228 ;  /* 0x000000e4b9db7220 */ /* 0x000fe20000410000 */
[----:B0-----:R-:W-:-:S02]  /*2dd0*/  @P1 HADD2.F32 R73, -RZ, R56.H0_H0 ;  /* 0x20000038ff491230 */ /* 0x001fc40000004100 */
[----:B------:R-:W-:Y:S01]  /*2de0*/  FFMA.FTZ R75, R230, R151, R150 ;  /* 0x00000097e64b7223 */ /* 0x000fe20000010096 */
[--C-:B------:R-:W-:Y:S02]  /*2df0*/  @P1 HADD2.F32 R72, -RZ, R57.reuse.H0_H0 ;  /* 0x20000039ff481230 */ /* 0x100fe40000004100 */
[----:B------:R-:W-:Y:S01]  /*2e00*/  FADD.FTZ R74, R229, -R226 ;  /* 0x800000e2e54a7221 */ /* 0x000fe20000010000 */
[----:B------:R-:W-:Y:S01]  /*2e10*/  @P1 FADD.FTZ R222, R222, R73 ;  /* 0x00000049dede1221 */ /* 0x000fe20000010000 */
[--C-:B------:R-:W-:Y:S02]  /*2e20*/  @P1 HADD2.F32 R73, -RZ, R58.reuse.H0_H0 ;  /* 0x2000003aff491230 */ /* 0x100fe40000004100 */
[----:B------:R-:W-:Y:S01]  /*2e30*/  @P1 FADD.FTZ R223, R223, R72 ;  /* 0x00000048dfdf1221 */ /* 0x000fe20000010000 */
[----:B------:R-:W-:Y:S01]  /*2e40*/  FADD.FTZ R232, R232, -R75 ;  /* 0x8000004be8e87221 */ /* 0x000fe20000010000 */
[----:B------:R-:W-:Y:S01]  /*2e50*/  FMUL.FTZ R221, R185, R74 ;  /* 0x0000004ab9dd7220 */ /* 0x000fe20000410000 */
[----:B------:R-:W-:Y:S01]  /*2e60*/  @P2 F2FP.F16.F32.PACK_AB R72, RZ, R222 ;  /* 0x000000deff48223e */ /* 0x000fe200000000ff */
[----:B------:R-:W-:Y:S01]  /*2e70*/  @P1 FADD.FTZ R202, R202, R73 ;  /* 0x00000049caca1221 */ /* 0x000fe20000010000 */
[----:B------:R-:W-:Y:S01]  /*2e80*/  @P2 F2FP.F16.F32.PACK_AB R73, RZ, R223 ;  /* 0x000000dfff49223e */ /* 0x000fe200000000ff */
[----:B------:R-:W-:Y:S01]  /*2e90*/  @P1 HADD2.F32 R74, -RZ, R58.H1_H1 ;  /* 0x3000003aff4a1230 */ /* 0x000fe20000004100 */
[----:B------:R-:W-:Y:S01]  /*2ea0*/  @P2 PRMT R68, R72, 0x7610, R68 ;  /* 0x0000761048442816 */ /* 0x000fe20000000044 */
[----:B------:R-:W-:Y:S01]  /*2eb0*/  @P1 HADD2.F32 R72, -RZ, R56.H1_H1 ;  /* 0x30000038ff481230 */ /* 0x000fe20000004100 */
[----:B------:R-:W-:Y:S01]  /*2ec0*/  @P2 PRMT R69, R73, 0x7610, R69 ;  /* 0x0000761049452816 */ /* 0x000fe20000000045 */
[----:B------:R-:W-:Y:S01]  /*2ed0*/  @P1 HADD2.F32 R73, -RZ, R57.H1_H1 ;  /* 0x30000039ff491230 */ /* 0x000fe20000004100 */
[----:B------:R-:W-:Y:S01]  /*2ee0*/  @P2 F2FP.F16.F32.PACK_AB R75, RZ, R202 ;  /* 0x000000caff4b223e */ /* 0x000fe200000000ff */
[----:B------:R-:W-:Y:S01]  /*2ef0*/  FMUL.FTZ R220, R185, R232 ;  /* 0x000000e8b9dc7220 */ /* 0x000fe20000410000 */
[----:B------:R-:W-:Y:S01]  /*2f00*/  @P1 FADD.FTZ R225, R225, R72 ;  /* 0x00000048e1e11221 */ /* 0x000fe20000010000 */
[----:B------:R-:W-:-:S02]  /*2f10*/  @P1 HADD2.F32 R72, -RZ, R59.H0_H0 ;  /* 0x2000003bff481230 */ /* 0x000fc40000004100 */
[----:B------:R-:W-:Y:S01]  /*2f20*/  @P1 FADD.FTZ R224, R224, R73 ;  /* 0x00000049e0e01221 */ /* 0x000fe20000010000 */
[----:B------:R-:W-:Y:S01]  /*2f30*/  @P2 PRMT R70, R75, 0x7610, R70 ;  /* 0x000076104b462816 */ /* 0x000fe20000000046 */
[----:B------:R-:W-:Y:S02]  /*2f40*/  @P1 HADD2.F32 R75, -RZ, R59.H1_H1 ;  /* 0x3000003bff4b1230 */ /* 0x000fe40000004100 */
[----:B------:R-:W-:Y:S01]  /*2f50*/  @P1 FADD.FTZ R221, R221, R74 ;  /* 0x0000004adddd1221 */ /* 0x000fe20000010000 */
[----:B------:R-:W-:Y:S01]  /*2f60*/  @P1 FADD.FTZ R219, R219, R72 ;  /* 0x00000048dbdb1221 */ /* 0x000fe20000010000 */
[----:B------:R-:W-:Y:S01]  /*2f70*/  @P2 F2FP.F16.F32.PACK_AB R74, RZ, R225 ;  /* 0x000000e1ff4a223e */ /* 0x000fe200000000ff */
[----:B------:R-:W0:Y:S01]  /*2f80*/  @P2 LDC.64 R72, c[0x0][0x308] ;  /* 0x0000c200ff482b82 */ /* 0x000e220000000a00 */
[----:B------:R-:W-:Y:S01]  /*2f90*/  @P1 FADD.FTZ R220, R220, R75 ;  /* 0x0000004bdcdc1221 */ /* 0x000fe20000010000 */
[----:B------:R-:W-:Y:S02]  /*2fa0*/  @P2 F2FP.F16.F32.PACK_AB R76, RZ, R221 ;  /* 0x000000ddff4c223e */ /* 0x000fe400000000ff */
[----:B------:R-:W-:Y:S01]  /*2fb0*/  @P2 F2FP.F16.F32.PACK_AB R77, RZ, R219 ;  /* 0x000000dbff4d223e */ /* 0x000fe200000000ff */
[----:B------:R-:W-:Y:S01]  /*2fc0*/  FMUL.FTZ R219, R219, R186 ;  /* 0x000000badbdb7220 */ /* 0x000fe20000410000 */
[----:B------:R-:W-:-:S02]  /*2fd0*/  @P2 F2FP.F16.F32.PACK_AB R75, RZ, R224 ;  /* 0x000000e0ff4b223e */ /* 0x000fc400000000ff */
[----:B------:R-:W-:Y:S01]  /*2fe0*/  @P2 F2FP.F16.F32.PACK_AB R78, RZ, R220 ;  /* 0x000000dcff4e223e */ /* 0x000fe200000000ff */
[----:B------:R-:W-:Y:S01]  /*2ff0*/  FMUL.FTZ R220, R220, R186 ;  /* 0x000000badcdc7220 */ /* 0x000fe20000410000 */
[----:B------:R-:W-:Y:S02]  /*3000*/  @P2 PRMT R71, R77, 0x7610, R71 ;  /* 0x000076104d472816 */ /* 0x000fe40000000047 */
[----:B------:R-:W-:Y:S01]  /*3010*/  @P2 PRMT R70, R70, 0x5410, R76 ;  /* 0x0000541046462816 */ /* 0x000fe2000000004c */
[----:B------:R-:W-:Y:S01]  /*3020*/  IMAD.WIDE.U32 R76, R188, 0x10, R240 ;  /* 0x00000010bc4c7825 */ /* 0x000fe200078e00f0 */
[----:B------:R-:W-:-:S03]  /*3030*/  @P2 PRMT R69, R69, 0x5410, R75 ;  /* 0x0000541045452816 */ /* 0x000fc6000000004b */
[-C--:B------:R-:W-:Y:S01]  /*3040*/  FMUL.FTZ R202, R202, R186.reuse ;  /* 0x000000bacaca7220 */ /* 0x080fe20000410000 */
[----:B------:R-:W-:Y:S01]  /*3050*/  @P2 PRMT R68, R68, 0x5410, R74 ;  /* 0x0000541044442816 */ /* 0x000fe2000000004a */
[----:B------:R-:W-:Y:S01]  /*3060*/  FMUL.FTZ R221, R221, R186 ;  /* 0x000000badddd7220 */ /* 0x000fe20000410000 */
[----:B------:R-:W-:Y:S01]  /*3070*/  @P2 PRMT R71, R71, 0x5410, R78 ;  /* 0x0000541047472816 */ /* 0x000fe2000000004e */
[----:B------:R-:W-:Y:S01]  /*3080*/  FMUL.FTZ R75, R177, R219 ;  /* 0x000000dbb14b7220 */ /* 0x000fe20000410000 */
[----:B------:R-:W-:Y:S01]  /*3090*/  FMUL.FTZ R84, R175, R220 ;  /* 0x000000dcaf547220 */ /* 0x000fe20000410000 */
[-C--:B------:R-:W-:Y:S01]  /*30a0*/  FMUL.FTZ R222, R222, R186.reuse ;  /* 0x000000badede7220 */ /* 0x080fe20000410000 */
[----:B------:R-:W-:Y:S01]  /*30b0*/  FMUL.FTZ R225, R225, R186 ;  /* 0x000000bae1e17220 */ /* 0x000fe20000410000 */
[----:B------:R-:W3:Y:S01]  /*30c0*/  LDG.E.128 R76, desc[UR6][R76.64] ;  /* 0x000000064c4c7981 */ /* 0x000ee2000c1e1d00 */
[----:B0-----:R-:W-:-:S04]  /*30d0*/  @P2 IMAD.WIDE.U32 R72, R188, 0x10, R72 ;  /* 0x00000010bc482825 */ /* 0x001fc800078e0048 */
[----:B------:R-:W-:Y:S01]  /*30e0*/  FMUL.FTZ R74, R179, R202 ;  /* 0x000000cab34a7220 */ /* 0x000fe20000410000 */
[----:B------:R-:W-:Y:S01]  /*30f0*/  FMUL.FTZ R85, R178, R221 ;  /* 0x000000ddb2557220 */ /* 0x000fe20000410000 */
[----:B------:R-:W-:Y:S01]  /*3100*/  F2FP.F16.F32.PACK_AB R75, R84, R75 ;  /* 0x0000004b544b723e */ /* 0x000fe200000000ff */
[-C--:B------:R-:W-:Y:S01]  /*3110*/  FMUL.FTZ R223, R223, R186.reuse ;  /* 0x000000badfdf7220 */ /* 0x080fe20000410000 */
[----:B------:R0:W-:Y:S01]  /*3120*/  @P2 STG.E.128 desc[UR6][R72.64], R68 ;  /* 0x0000004448002986 */ /* 0x0001e2000c101d06 */
[----:B------:R-:W-:Y:S01]  /*3130*/  FMUL.FTZ R224, R224, R186 ;  /* 0x000000bae0e07220 */ /* 0x000fe20000410000 */
[----:B------:R-:W-:Y:S01]  /*3140*/  FMUL.FTZ R84, R182, R225 ;  /* 0x000000e1b6547220 */ /* 0x000fe20000410000 */
[----:B------:R-:W-:Y:S02]  /*3150*/  F2FP.F16.F32.PACK_AB R74, R85, R74 ;  /* 0x0000004a554a723e */ /* 0x000fe400000000ff */
[----:B------:R-:W-:Y:S01]  /*3160*/  FMUL.FTZ R85, R180, R224 ;  /* 0x000000e0b4557220 */ /* 0x000fe20000410000 */
[-CC-:B------:R-:W-:Y:S01]  /*3170*/  FFMA.FTZ R88, R88, R151.reuse, R150.reuse ;  /* 0x0000009758587223 */ /* 0x180fe20000010096 */
[----:B------:R-:W-:Y:S01]  /*3180*/  FFMA.FTZ R86, R86, R151, R150 ;  /* 0x0000009756567223 */ /* 0x000fe20000010096 */
[----:B0-----:R-:W-:Y:S01]  /*3190*/  FMUL.FTZ R72, R183, R222 ;  /* 0x000000deb7487220 */ /* 0x001fe20000410000 */
[----:B------:R-:W-:-:S04]  /*31a0*/  FMUL.FTZ R73, R181, R223 ;  /* 0x000000dfb5497220 */ /* 0x000fc80000410000 */
[----:B------:R-:W-:Y:S02]  /*31b0*/  F2FP.F16.F32.PACK_AB R72, R84, R72 ;  /* 0x000000485448723e */ /* 0x000fe400000000ff */
[C---:B------:R-:W-:Y:S02]  /*31c0*/  LEA R84, P4, R188.reuse, UR16, 0x4 ;  /* 0x00000010bc547c11 */ /* 0x040fe4000f8820ff */
[----:B------:R-:W-:Y:S02]  /*31d0*/  F2FP.F16.F32.PACK_AB R73, R85, R73 ;  /* 0x000000495549723e */ /* 0x000fe400000000ff */
[----:B------:R-:W-:Y:S01]  /*31e0*/  LEA.HI.X R85, R188, UR17, RZ, 0x4, P4 ;  /* 0x00000011bc557c11 */ /* 0x000fe2000a0f24ff */
[-C--:B------:R-:W-:Y:S01]  /*31f0*/  FFMA.FTZ R213, R213, R151.reuse, R150 ;  /* 0x00000097d5d57223 */ /* 0x080fe20000010096 */
[----:B------:R-:W-:Y:S01]  /*3200*/  FADD.FTZ R88, R89, -R88 ;  /* 0x8000005859587221 */ /* 0x000fe20000010000 */
[----:B------:R-:W-:Y:S01]  /*3210*/  FADD.FTZ R86, R87, -R86 ;  /* 0x8000005657567221 */ /* 0x000fe20000010000 */
[-CC-:B------:R-:W-:Y:S01]  /*3220*/  FFMA.FTZ R209, R209, R151.reuse, R150.reuse ;  /* 0x00000097d1d17223 */ /* 0x180fe20000010096 */
[----:B------:R0:W-:Y:S01]  /*3230*/  STG.E.128 desc[UR6][R84.64], R72 ;  /* 0x0000004854007986 */ /* 0x0001e2000c101d06 */
[-CC-:B------:R-:W-:Y:S01]  /*3240*/  FFMA.FTZ R207, R207, R151.reuse, R150.reuse ;  /* 0x00000097cfcf7223 */ /* 0x180fe20000010096 */
[----:B------:R-:W-:Y:S01]  /*3250*/  FADD.FTZ R214, R214, -R213 ;  /* 0x800000d5d6d67221 */ /* 0x000fe20000010000 */
[----:B------:R-:W-:Y:S01]  /*3260*/  FMUL.FTZ R213, R185, R88 ;  /* 0x00000058b9d57220 */ /* 0x000fe20000410000 */
[-CC-:B------:R-:W-:Y:S01]  /*3270*/  FFMA.FTZ R215, R215, R151.reuse, R150.reuse ;  /* 0x00000097d7d77223 */ /* 0x180fe20000010096 */
[----:B------:R-:W-:Y:S01]  /*3280*/  FMUL.FTZ R89, R185, R86 ;  /* 0x00000056b9597220 */ /* 0x000fe20000410000 */
[----:B------:R-:W-:Y:S01]  /*3290*/  FFMA.FTZ R211, R211, R151, R150 ;  /* 0x00000097d3d37223 */ /* 0x000fe20000010096 */
[----:B------:R-:W-:Y:S01]  /*32a0*/  FADD.FTZ R210, R210, -R209 ;  /* 0x800000d1d2d27221 */ /* 0x000fe20000010000 */
[----:B------:R-:W-:Y:S01]  /*32b0*/  FADD.FTZ R208, R208, -R207 ;  /* 0x800000cfd0d07221 */ /* 0x000fe20000010000 */
[----:B------:R-:W-:Y:S01]  /*32c0*/  FADD.FTZ R216, R216, -R215 ;  /* 0x800000d7d8d87221 */ /* 0x000fe20000010000 */
[----:B------:R-:W-:Y:S01]  /*32d0*/  FADD.FTZ R212, R212, -R211 ;  /* 0x800000d3d4d47221 */ /* 0x000fe20000010000 */
[----:B------:R-:W-:Y:S01]  /*32e0*/  FMUL.FTZ R215, R185, R210 ;  /* 0x000000d2b9d77220 */ /* 0x000fe20000410000 */
[----:B0-----:R-:W-:-:S02]  /*32f0*/  @P1 HADD2.F32 R74, -RZ, R60.H1_H1 ;  /* 0x3000003cff4a1230 */ /* 0x001fc40000004100 */
[----:B------:R-:W-:-:S03]  /*3300*/  @P1 HADD2.F32 R72, -RZ, R60.H0_H0 ;  /* 0x2000003cff481230 */ /* 0x000fc60000004100 */
[----:B------:R-:W-:Y:S01]  /*3310*/  @P1 FADD.FTZ R213, R213, R74 ;  /* 0x0000004ad5d51221 */ /* 0x000fe20000010000 */
[--C-:B------:R-:W-:Y:S02]  /*3320*/  @P1 HADD2.F32 R74, -RZ, R61.reuse.H1_H1 ;  /* 0x3000003dff4a1230 */ /* 0x100fe40000004100 */
[----:B------:R-:W-:Y:S01]  /*3330*/  @P1 FADD.FTZ R89, R89, R72 ;  /* 0x0000004859591221 */ /* 0x000fe20000010000 */
[----:B------:R-:W-:Y:S02]  /*3340*/  @P1 HADD2.F32 R72, -RZ, R61.H0_H0 ;  /* 0x2000003dff481230 */ /* 0x000fe40000004100 */
[----:B------:R-:W-:Y:S01]  /*3350*/  FMUL.FTZ R211, R185, R208 ;  /* 0x000000d0b9d37220 */ /* 0x000fe20000410000 */
[----:B------:R-:W-:Y:S01]  /*3360*/  @P1 FADD.FTZ R215, R215, R74 ;  /* 0x0000004ad7d71221 */ /* 0x000fe20000010000 */
[----:B------:R-:W-:Y:S02]  /*3370*/  @P1 HADD2.F32 R74, -RZ, R63.H0_H0 ;  /* 0x2000003fff4a1230 */ /* 0x000fe40000004100 */
[----:B------:R-:W-:Y:S01]  /*3380*/  @P1 FADD.FTZ R211, R211, R72 ;  /* 0x00000048d3d31221 */ /* 0x000fe20000010000 */
[----:B------:R-:W-:Y:S01]  /*3390*/  FMUL.FTZ R207, R185, R216 ;  /* 0x000000d8b9cf7220 */ /* 0x000fe20000410000 */
[----:B------:R-:W-:Y:S01]  /*33a0*/  @P2 F2FP.F16.F32.PACK_AB R72, RZ, R89 ;  /* 0x00000059ff48223e */ /* 0x000fe200000000ff */
[----:B------:R-:W-:-:S02]  /*33b0*/  @P1 HADD2.F32 R84, -RZ, R62.H0_H0 ;  /* 0x2000003eff541230 */ /* 0x000fc40000004100 */
[----:B------:R-:W-:Y:S01]  /*33c0*/  FMUL.FTZ R87, R185, R212 ;  /* 0x000000d4b9577220 */ /* 0x000fe20000410000 */
[----:B------:R-:W-:Y:S01]  /*33d0*/  @P1 FADD.FTZ R207, R207, R74 ;  /* 0x0000004acfcf1221 */ /* 0x000fe20000010000 */
[----:B------:R-:W-:Y:S01]  /*33e0*/  @P2 PRMT R68, R72, 0x7610, R68 ;  /* 0x0000761048442816 */ /* 0x000fe20000000044 */
[----:B------:R-:W-:Y:S01]  /*33f0*/  IMAD.WIDE.U32 R72, R176, 0x10, R240 ;  /* 0x00000010b0487825 */ /* 0x000fe200078e00f0 */
[----:B------:R-:W-:-:S03]  /*3400*/  @P2 F2FP.F16.F32.PACK_AB R74, RZ, R211 ;  /* 0x000000d3ff4a223e */ /* 0x000fc600000000ff */
[----:B------:R-:W-:Y:S02]  /*3410*/  @P1 FADD.FTZ R87, R87, R84 ;  /* 0x0000005457571221 */ /* 0x000fe40000010000 */
[----:B------:R-:W0:Y:S01]  /*3420*/  @P2 LDC.64 R84, c[0x0][0x308] ;  /* 0x0000c200ff542b82 */ /* 0x000e220000000a00 */
[----:B------:R-:W-:Y:S01]  /*3430*/  FFMA.FTZ R217, R217, R151, R150 ;  /* 0x00000097d9d97223 */ /* 0x000fe20000010096 */
[----:B------:R-:W-:Y:S01]  /*3440*/  @P2 PRMT R69, R74, 0x7610, R69 ;  /* 0x000076104a452816 */ /* 0x000fe20000000045 */
[----:B------:R-:W-:Y:S01]  /*3450*/  @P1 HADD2.F32 R86, -RZ, R62.H1_H1 ;  /* 0x3000003eff561230 */ /* 0x000fe20000004100 */
[----:B------:R-:W4:Y:S01]  /*3460*/  LDG.E.128 R72, desc[UR6][R72.64] ;  /* 0x0000000648487981 */ /* 0x000f22000c1e1d00 */
[----:B------:R-:W-:Y:S01]  /*3470*/  FMUL.FTZ R209, R185, R214 ;  /* 0x000000d6b9d17220 */ /* 0x000fe20000410000 */
[----:B------:R-:W-:-:S03]  /*3480*/  FADD.FTZ R218, R218, -R217 ;  /* 0x800000d9dada7221 */ /* 0x000fc60000010000 */
[----:B------:R-:W-:Y:S01]  /*3490*/  @P1 FADD.FTZ R209, R209, R86 ;  /* 0x00000056d1d11221 */ /* 0x000fe20000010000 */
[----:B------:R-:W-:Y:S02]  /*34a0*/  @P1 HADD2.F32 R86, -RZ, R63.H1_H1 ;  /* 0x3000003fff561230 */ /* 0x000fe40000004100 */
[----:B------:R-:W-:Y:S01]  /*34b0*/  FMUL.FTZ R217, R185, R218 ;  /* 0x000000dab9d97220 */ /* 0x000fe20000410000 */
[----:B------:R-:W-:Y:S02]  /*34c0*/  @P2 F2FP.F16.F32.PACK_AB R88, RZ, R215 ;  /* 0x000000d7ff58223e */ /* 0x000fe400000000ff */
[----:B------:R-:W-:Y:S01]  /*34d0*/  @P2 F2FP.F16.F32.PACK_AB R208, RZ, R207 ;  /* 0x000000cfffd0223e */ /* 0x000fe200000000ff */
[----:B------:R-:W-:Y:S01]  /*34e0*/  @P1 FADD.FTZ R217, R217, R86 ;  /* 0x00000056d9d91221 */ /* 0x000fe20000010000 */
[----:B------:R-:W-:Y:S02]  /*34f0*/  @P2 F2FP.F16.F32.PACK_AB R86, RZ, R213 ;  /* 0x000000d5ff56223e */ /* 0x000fe400000000ff */
[----:B------:R-:W-:-:S02]  /*3500*/  @P2 F2FP.F16.F32.PACK_AB R188, RZ, R87 ;  /* 0x00000057ffbc223e */ /* 0x000fc400000000ff */
[----:B------:R-:W-:Y:S01]  /*3510*/  @P2 PRMT R69, R69, 0x5410, R88 ;  /* 0x0000541045452816 */ /* 0x000fe20000000058 */
[-C--:B------:R-:W-:Y:S01]  /*3520*/  FMUL.FTZ R207, R207, R186.reuse ;  /* 0x000000bacfcf7220 */ /* 0x080fe20000410000 */
[----:B------:R-:W-:Y:S01]  /*3530*/  @P2 PRMT R71, R208, 0x7610, R71 ;  /* 0x00007610d0472816 */ /* 0x000fe20000000047 */
[-C--:B------:R-:W-:Y:S01]  /*3540*/  FMUL.FTZ R208, R217, R186.reuse ;  /* 0x000000bad9d07220 */ /* 0x080fe20000410000 */
[----:B------:R-:W-:Y:S02]  /*3550*/  @P2 PRMT R68, R68, 0x5410, R86 ;  /* 0x0000541044442816 */ /* 0x000fe40000000056 */
[----:B------:R-:W-:Y:S02]  /*3560*/  @P2 F2FP.F16.F32.PACK_AB R88, RZ, R217 ;  /* 0x000000d9ff58223e */ /* 0x000fe400000000ff */
[----:B------:R-:W-:Y:S02]  /*3570*/  @P2 PRMT R70, R188, 0x7610, R70 ;  /* 0x00007610bc462816 */ /* 0x000fe40000000046 */
[----:B------:R-:W-:Y:S01]  /*3580*/  @P2 F2FP.F16.F32.PACK_AB R86, RZ, R209 ;  /* 0x000000d1ff56223e */ /* 0x000fe200000000ff */
[----:B------:R-:W-:Y:S01]  /*3590*/  FMUL.FTZ R188, R87, R186 ;  /* 0x000000ba57bc7220 */ /* 0x000fe20000410000 */
[----:B------:R-:W-:Y:S01]  /*35a0*/  @P2 PRMT R71, R71, 0x5410, R88 ;  /* 0x0000541047472816 */ /* 0x000fe20000000058 */
[----:B0-----:R-:W-:Y:S01]  /*35b0*/  @P2 IMAD.WIDE.U32 R84, R176, 0x10, R84 ;  /* 0x00000010b0542825 */ /* 0x001fe200078e0054 */
[----:B------:R-:W-:-:S03]  /*35c0*/  @P2 PRMT R70, R70, 0x5410, R86 ;  /* 0x0000541046462816 */ /* 0x000fc60000000056 */
[----:B------:R-:W-:Y:S01]  /*35d0*/  FMUL.FTZ R87, R134, R207 ;  /* 0x000000cf86577220 */ /* 0x000fe20000410000 */
[----:B------:R-:W-:Y:S01]  /*35e0*/  FMUL.FTZ R88, R135, R208 ;  /* 0x000000d087587220 */ /* 0x000fe20000410000 */
[-C--:B------:R-:W-:Y:S01]  /*35f0*/  FMUL.FTZ R211, R211, R186.reuse ;  /* 0x000000bad3d37220 */ /* 0x080fe20000410000 */
[-C--:B------:R-:W-:Y:S01]  /*3600*/  FMUL.FTZ R212, R215, R186.reuse ;  /* 0x000000bad7d47220 */ /* 0x080fe20000410000 */
[----:B------:R0:W-:Y:S01]  /*3610*/  @P2 STG.E.128 desc[UR6][R84.64], R68 ;  /* 0x0000004454002986 */ /* 0x0001e2000c101d06 */
[-C--:B------:R-:W-:Y:S01]  /*3620*/  FMUL.FTZ R210, R89, R186.reuse ;  /* 0x000000ba59d27220 */ /* 0x080fe20000410000 */
[----:B------:R-:W-:Y:S01]  /*3630*/  F2FP.F16.F32.PACK_AB R87, R88, R87 ;  /* 0x000000575857723e */ /* 0x000fe200000000ff */
[----:B------:R-:W-:Y:S01]  /*3640*/  FMUL.FTZ R213, R213, R186 ;  /* 0x000000bad5d57220 */ /* 0x000fe20000410000 */
[----:B------:R-:W-:Y:S01]  /*3650*/  FMUL.FTZ R88, R171, R212 ;  /* 0x000000d4ab587220 */ /* 0x000fe20000410000 */
[----:B------:R-:W-:Y:S01]  /*3660*/  FMUL.FTZ R209, R209, R186 ;  /* 0x000000bad1d17220 */ /* 0x000fe20000410000 */
[----:B------:R-:W-:Y:S01]  /*3670*/  FMUL.FTZ R86, R132, R188 ;  /* 0x000000bc84567220 */ /* 0x000fe20000410000 */
[----:B------:R-:W-:-:S02]  /*3680*/  FMUL.FTZ R89, R173, R213 ;  /* 0x000000d5ad597220 */ /* 0x000fc40000410000 */
[----:B------:R-:W-:Y:S01]  /*3690*/  FMUL.FTZ R217, R133, R209 ;  /* 0x000000d185d97220 */ /* 0x000fe20000410000 */
[----:B0-----:R-:W-:Y:S01]  /*36a0*/  FMUL.FTZ R85, R172, R211 ;  /* 0x000000d3ac557220 */ /* 0x001fe20000410000 */
[----:B------:R-:W-:-:S04]  /*36b0*/  FMUL.FTZ R84, R174, R210 ;  /* 0x000000d2ae547220 */ /* 0x000fc80000410000 */
[----:B------:R-:W-:Y:S02]  /*36c0*/  F2FP.F16.F32.PACK_AB R85, R88, R85 ;  /* 0x000000555855723e */ /* 0x000fe400000000ff */
[C---:B------:R-:W-:Y:S02]  /*36d0*/  LEA R88, P4, R176.reuse, UR16, 0x4 ;  /* 0x00000010b0587c11 */ /* 0x040fe4000f8820ff */
[----:B------:R-:W-:Y:S02]  /*36e0*/  F2FP.F16.F32.PACK_AB R84, R89, R84 ;  /* 0x000000545954723e */ /* 0x000fe400000000ff */
[----:B------:R-:W-:Y:S02]  /*36f0*/  F2FP.F16.F32.PACK_AB R86, R217, R86 ;  /* 0x00000056d956723e */ /* 0x000fe400000000ff */
[----:B------:R-:W-:-:S05]  /*3700*/  LEA.HI.X R89, R176, UR17, RZ, 0x4, P4 ;  /* 0x00000011b0597c11 */ /* 0x000fca000a0f24ff */
[----:B------:R0:W-:Y:S02]  /*3710*/  STG.E.128 desc[UR6][R88.64], R84 ;  /* 0x0000005458007986 */ /* 0x0001e4000c101d06 */
[----:B0-----:R-:W-:-:S06]  /*3720*/  IMAD.WIDE.U32 R84, R170, 0x10, R240 ;  /* 0x00000010aa547825 */ /* 0x001fcc00078e00f0 */
[----:B------:R-:W4:Y:S01]  /*3730*/  LDG.E.128 R84, desc[UR6][R84.64] ;  /* 0x0000000654547981 */ /* 0x000f22000c1e1d00 */
[-CC-:B------:R-:W-:Y:S01]  /*3740*/  FFMA.FTZ R95, R95, R151.reuse, R150.reuse ;  /* 0x000000975f5f7223 */ /* 0x180fe20000010096 */
[-CC-:B------:R-:W-:Y:S01]  /*3750*/  FFMA.FTZ R90, R90, R151.reuse, R150.reuse ;  /* 0x000000975a5a7223 */ /* 0x180fe20000010096 */
[-CC-:B------:R-:W-:Y:S01]  /*3760*/  FFMA.FTZ R93, R93, R151.reuse, R150.reuse ;  /* 0x000000975d5d7223 */ /* 0x180fe20000010096 */
[-CC-:B------:R-:W-:Y:S01]  /*3770*/  FFMA.FTZ R214, R94, R151.reuse, R150.reuse ;  /* 0x000000975ed67223 */ /* 0x180fe20000010096 */
[----:B------:R-:W-:Y:S01]  /*3780*/  FADD.FTZ R100, R100, -R95 ;  /* 0x8000005f64647221 */ /* 0x000fe20000010000 */
[-C--:B------:R-:W-:Y:S01]  /*3790*/  FFMA.FTZ R176, R98, R151.reuse, R150 ;  /* 0x0000009762b07223 */ /* 0x080fe20000010096 */
[----:B------:R-:W-:Y:S01]  /*37a0*/  FADD.FTZ R94, R99, -R90 ;  /* 0x8000005a635e7221 */ /* 0x000fe20000010000 */
[----:B------:R-:W-:Y:S01]  /*37b0*/  FADD.FTZ R148, R148, -R93 ;  /* 0x8000005d94947221 */ /* 0x000fe20000010000 */
[----:B------:R-:W-:Y:S02]  /*37c0*/  @P1 HADD2.F32 R90, -RZ, R64.H1_H1 ;  /* 0x30000040ff5a1230 */ /* 0x000fe40000004100 */
[----:B------:R-:W-:Y:S01]  /*37d0*/  FFMA.FTZ R215, R96, R151, R150 ;  /* 0x0000009760d77223 */ /* 0x000fe20000010096 */
[----:B------:R-:W-:Y:S01]  /*37e0*/  FMUL.FTZ R93, R185, R100 ;  /* 0x00000064b95d7220 */ /* 0x000fe20000410000 */
[----:B------:R-:W-:-:S02]  /*37f0*/  FADD.FTZ R176, R103, -R176 ;  /* 0x800000b067b07221 */ /* 0x000fc40000010000 */
[----:B------:R-:W-:Y:S01]  /*3800*/  FADD.FTZ R92, R92, -R215 ;  /* 0x800000d75c5c7221 */ /* 0x000fe20000010000 */
[----:B------:R-:W-:Y:S01]  /*3810*/  @P1 FADD.FTZ R93, R93, R90 ;  /* 0x0000005a5d5d1221 */ /* 0x000fe20000010000 */
[----:B------:R-:W-:Y:S02]  /*3820*/  @P1 HADD2.F32 R90, -RZ, R66.H1_H1 ;  /* 0x30000042ff5a1230 */ /* 0x000fe40000004100 */
[-CC-:B------:R-:W-:Y:S01]  /*3830*/  FFMA.FTZ R96, R91, R151.reuse, R150.reuse ;  /* 0x000000975b607223 */ /* 0x180fe20000010096 */
[C---:B------:R-:W-:Y:S01]  /*3840*/  FMUL.FTZ R95, R185.reuse, R176 ;  /* 0x000000b0b95f7220 */ /* 0x040fe20000410000 */
[----:B------:R-:W-:Y:S02]  /*3850*/  @P1 HADD2.F32 R88, -RZ, R64.H0_H0 ;  /* 0x20000040ff581230 */ /* 0x000fe40000004100 */
[----:B------:R-:W-:Y:S01]  /*3860*/  FMUL.FTZ R91, R185, R92 ;  /* 0x0000005cb95b7220 */ /* 0x000fe20000410000 */
[----:B------:R-:W-:Y:S01]  /*3870*/  FFMA.FTZ R97, R97, R151, R150 ;  /* 0x0000009761617223 */ /* 0x000fe20000010096 */
[----:B------:R-:W-:Y:S01]  /*3880*/  FADD.FTZ R98, R149, -R96 ;  /* 0x8000006095627221 */ /* 0x000fe20000010000 */
[----:B------:R-:W-:Y:S01]  /*3890*/  @P1 FADD.FTZ R95, R95, R90 ;  /* 0x0000005a5f5f1221 */ /* 0x000fe20000010000 */
[----:B------:R-:W-:Y:S01]  /*38a0*/  @P1 FADD.FTZ R91, R91, R88 ;  /* 0x000000585b5b1221 */ /* 0x000fe20000010000 */
[----:B------:R-:W-:Y:S01]  /*38b0*/  FADD.FTZ R150, R102, -R97 ;  /* 0x8000006166967221 */ /* 0x000fe20000010000 */
[----:B------:R-:W-:-:S02]  /*38c0*/  @P1 HADD2.F32 R88, -RZ, R66.H0_H0 ;  /* 0x20000042ff581230 */ /* 0x000fc40000004100 */
[----:B------:R-:W-:-:S04]  /*38d0*/  FMUL.FTZ R97, R185, R148 ;  /* 0x00000094b9617220 */ /* 0x000fc80000410000 */
[----:B------:R-:W-:Y:S01]  /*38e0*/  @P1 FADD.FTZ R97, R97, R88 ;  /* 0x0000005861611221 */ /* 0x000fe20000010000 */
[--C-:B--2---:R-:W-:Y:S02]  /*38f0*/  HADD2.F32 R149, -RZ, R83.reuse.H0_H0 ;  /* 0x20000053ff957230 */ /* 0x104fe40000004100 */
[----:B------:R-:W-:Y:S02]  /*3900*/  HADD2.F32 R90, -RZ, R83.H1_H1 ;  /* 0x30000053ff5a7230 */ /* 0x000fe40000004100 */
[--C-:B------:R-:W-:Y:S02]  /*3910*/  HADD2.F32 R83, -RZ, R80.reuse.H0_H0 ;  /* 0x20000050ff537230 */ /* 0x100fe40000004100 */
[----:B------:R-:W-:Y:S02]  /*3920*/  HADD2.F32 R80, -RZ, R80.H1_H1 ;  /* 0x30000050ff507230 */ /* 0x000fe40000004100 */
[--C-:B------:R-:W-:Y:S02]  /*3930*/  HADD2.F32 R103, -RZ, R82.reuse.H0_H0 ;  /* 0x20000052ff677230 */ /* 0x100fe40000004100 */
[----:B------:R-:W-:Y:S01]  /*3940*/  FFMA.FTZ R26, R83, R203, R26 ;  /* 0x000000cb531a7223 */ /* 0x000fe2000001001a */
[----:B------:R-:W-:-:S02]  /*3950*/  HADD2.F32 R88, -RZ, R82.H1_H1 ;  /* 0x30000052ff587230 */ /* 0x000fc40000004100 */
[----:B------:R-:W-:Y:S01]  /*3960*/  FFMA.FTZ R25, R80, R206, R25 ;  /* 0x000000ce50197223 */ /* 0x000fe20000010019 */
[--C-:B------:R-:W-:Y:S02]  /*3970*/  HADD2.F32 R82, -RZ, R81.reuse.H1_H1 ;  /* 0x30000051ff527230 */ /* 0x100fe40000004100 */
[----:B------:R-:W-:Y:S01]  /*3980*/  FFMA.FTZ R30, R103, R152, R30 ;  /* 0x00000098671e7223 */ /* 0x000fe2000001001e */
[----:B------:R-:W-:Y:S02]  /*3990*/  HADD2.F32 R103, -RZ, R81.H0_H0 ;  /* 0x20000051ff677230 */ /* 0x000fe40000004100 */
[----:B------:R-:W-:-:S03]  /*39a0*/  FFMA.FTZ R27, R82, R205, R27 ;  /* 0x000000cd521b7223 */ /* 0x000fc6000001001b */
[----:B------:R-:W-:Y:S01]  /*39b0*/  FFMA.FTZ R28, R103, R204, R28 ;  /* 0x000000cc671c7223 */ /* 0x000fe2000001001c */
[----:B------:R-:W-:Y:S01]  /*39c0*/  FADD.FTZ R214, R101, -R214 ;  /* 0x800000d665d67221 */ /* 0x000fe20000010000 */
[--C-:B------:R-:W-:Y:S02]  /*39d0*/  @P1 HADD2.F32 R96, -RZ, R65.reuse.H0_H0 ;  /* 0x20000041ff601230 */ /* 0x100fe40000004100 */
[C---:B------:R-:W-:Y:S01]  /*39e0*/  FMUL.FTZ R101, R185.reuse, R94 ;  /* 0x0000005eb9657220 */ /* 0x040fe20000410000 */
[----:B------:R-:W-:Y:S02]  /*39f0*/  @P1 HADD2.F32 R102, -RZ, R65.H1_H1 ;  /* 0x30000041ff661230 */ /* 0x000fe40000004100 */
[C---:B------:R-:W-:Y:S01]  /*3a00*/  FMUL.FTZ R99, R185.reuse, R98 ;  /* 0x00000062b9637220 */ /* 0x040fe20000410000 */
[--C-:B------:R-:W-:Y:S02]  /*3a10*/  @P1 HADD2.F32 R92, -RZ, R67.reuse.H0_H0 ;  /* 0x20000043ff5c1230 */ /* 0x100fe40000004100 */
[----:B------:R-:W-:Y:S01]  /*3a20*/  FMUL.FTZ R89, R185, R150 ;  /* 0x00000096b9597220 */ /* 0x000fe20000410000 */
[----:B------:R-:W-:-:S02]  /*3a30*/  @P1 HADD2.F32 R94, -RZ, R67.H1_H1 ;  /* 0x30000043ff5e1230 */ /* 0x000fc40000004100 */
[----:B------:R-:W-:Y:S01]  /*3a40*/  FMUL.FTZ R185, R185, R214 ;  /* 0x000000d6b9b97220 */ /* 0x000fe20000410000 */
[----:B------:R-:W-:Y:S01]  /*3a50*/  @P1 FADD.FTZ R101, R101, R96 ;  /* 0x0000006065651221 */ /* 0x000fe20000010000 */
[----:B------:R-:W-:Y:S01]  /*3a60*/  @P1 FADD.FTZ R99, R99, R102 ;  /* 0x0000006663631221 */ /* 0x000fe20000010000 */
[----:B------:R-:W-:Y:S01]  /*3a70*/  @P1 FADD.FTZ R89, R89, R92 ;  /* 0x0000005c59591221 */ /* 0x000fe20000010000 */
[----:B------:R-:W-:Y:S01]  /*3a80*/  @P1 FADD.FTZ R185, R185, R94 ;  /* 0x0000005eb9b91221 */ /* 0x000fe20000010000 */
[----:B------:R-:W-:Y:S01]  /*3a90*/  FFMA.FTZ R29, R88, R153, R29 ;  /* 0x00000099581d7223 */ /* 0x000fe2000001001d */
[-C--:B------:R-:W-:Y:S01]  /*3aa0*/  FMUL.FTZ R88, R99, R186.reuse ;  /* 0x000000ba63587220 */ /* 0x080fe20000410000 */
[----:B------:R-:W-:Y:S01]  /*3ab0*/  FMUL.FTZ R92, R95, R186 ;  /* 0x000000ba5f5c7220 */ /* 0x000fe20000410000 */
[----:B------:R-:W-:Y:S01]  /*3ac0*/  @P2 F2FP.F16.F32.PACK_AB R94, RZ, R89 ;  /* 0x00000059ff5e223e */ /* 0x000fe200000000ff */
[----:B------:R-:W-:Y:S01]  /*3ad0*/  FFMA.FTZ R31, R90, R155, R31 ;  /* 0x0000009b5a1f7223 */ /* 0x000fe2000001001f */
[----:B------:R-:W-:Y:S01]  /*3ae0*/  @P2 F2FP.F16.F32.PACK_AB R90, RZ, R95 ;  /* 0x0000005fff5a223e */ /* 0x000fe200000000ff */
[----:B------:R-:W-:Y:S01]  /*3af0*/  FMUL.FTZ R95, R141, R92 ;  /* 0x0000005c8d5f7220 */ /* 0x000fe20000410000 */
[----:B------:R-:W-:Y:S01]  /*3b00*/  FMUL.FTZ R96, R139, R88 ;  /* 0x000000588b607220 */ /* 0x000fe20000410000 */
[----:B------:R-:W-:Y:S01]  /*3b10*/  @P2 PRMT R71, R94, 0x7610, R71 ;  /* 0x000076105e472816 */ /* 0x000fe20000000047 */
[----:B---3--:R-:W-:-:S02]  /*3b20*/  HADD2.F32 R83, -RZ, R77.H0_H0 ;  /* 0x2000004dff537230 */ /* 0x008fc40000004100 */
[----:B------:R-:W-:Y:S02]  /*3b30*/  HADD2.F32 R80, -RZ, R77.H1_H1 ;  /* 0x3000004dff507230 */ /* 0x000fe40000004100 */
[--C-:B------:R-:W-:Y:S02]  /*3b40*/  HADD2.F32 R77, -RZ, R78.reuse.H0_H0 ;  /* 0x2000004eff4d7230 */ /* 0x100fe40000004100 */
[----:B------:R-:W-:Y:S02]  /*3b50*/  HADD2.F32 R78, -RZ, R78.H1_H1 ;  /* 0x3000004eff4e7230 */ /* 0x000fe40000004100 */
[--C-:B------:R-:W-:Y:S02]  /*3b60*/  HADD2.F32 R103, -RZ, R79.reuse.H0_H0 ;  /* 0x2000004fff677230 */ /* 0x100fe40000004100 */
[----:B------:R-:W-:Y:S02]  /*3b70*/  HADD2.F32 R82, -RZ, R79.H1_H1 ;  /* 0x3000004fff527230 */ /* 0x000fe40000004100 */
[----:B------:R-:W-:Y:S01]  /*3b80*/  FFMA.FTZ R37, R78, R221, R37 ;  /* 0x000000dd4e257223 */ /* 0x000fe20000010025 */
[----:B------:R-:W-:-:S02]  /*3b90*/  HADD2.F32 R81, -RZ, R76.H0_H0 ;  /* 0x2000004cff517230 */ /* 0x000fc40000004100 */
[----:B------:R-:W-:Y:S02]  /*3ba0*/  HADD2.F32 R76, -RZ, R76.H1_H1 ;  /* 0x3000004cff4c7230 */ /* 0x000fe40000004100 */
[----:B------:R-:W-:Y:S01]  /*3bb0*/  FFMA.FTZ R38, R77, R202, R38 ;  /* 0x000000ca4d267223 */ /* 0x000fe20000010026 */
[----:B------:R-:W-:Y:S02]  /*3bc0*/  FFMA.FTZ R34, R81, R222, R34 ;  /* 0x000000de51227223 */ /* 0x000fe40000010022 */
[----:B------:R-:W-:Y:S01]  /*3bd0*/  FFMA.FTZ R33, R76, R225, R33 ;  /* 0x000000e14c217223 */ /* 0x000fe20000010021 */
[----:B------:R-:W-:Y:S01]  /*3be0*/  FFMA.FTZ R36, R83, R223, R36 ;  /* 0x000000df53247223 */ /* 0x000fe20000010024 */
[----:B------:R-:W-:Y:S01]  /*3bf0*/  FFMA.FTZ R35, R80, R224, R35 ;  /* 0x000000e050237223 */ /* 0x000fe20000010023 */
[----:B------:R-:W-:Y:S01]  /*3c00*/  @P2 F2FP.F16.F32.PACK_AB R83, RZ, R97 ;  /* 0x00000061ff53223e */ /* 0x000fe200000000ff */
[-C--:B------:R-:W-:Y:S01]  /*3c10*/  FMUL.FTZ R80, R93, R186.reuse ;  /* 0x000000ba5d507220 */ /* 0x080fe20000410000 */
[----:B------:R-:W-:Y:S01]  /*3c20*/  FMUL.FTZ R97, R97, R186 ;  /* 0x000000ba61617220 */ /* 0x000fe20000410000 */
[----:B------:R-:W-:Y:S01]  /*3c30*/  FFMA.FTZ R39, R82, R220, R39 ;  /* 0x000000dc52277223 */ /* 0x000fe20000010027 */
[----:B------:R-:W-:-:S02]  /*3c40*/  @P2 F2FP.F16.F32.PACK_AB R82, RZ, R99 ;  /* 0x00000063ff52223e */ /* 0x000fc400000000ff */
[----:B------:R-:W-:-:S04]  /*3c50*/  @P2 PRMT R70, R83, 0x7610, R70 ;  /* 0x0000761053462816 */ /* 0x000fc80000000046 */
[----:B------:R-:W-:Y:S02]  /*3c60*/  @P2 PRMT R70, R70, 0x5410, R90 ;  /* 0x0000541046462816 */ /* 0x000fe4000000005a */
[----:B------:R-:W-:Y:S01]  /*3c70*/  IADD3 R144, R144, UR18, RZ ;  /* 0x0000001290907c10 */ /* 0x000fe2000fffe0ff */
[----:B----4-:R-:W-:Y:S02]  /*3c80*/  HADD2.F32 R79, -RZ, R73.H0_H0 ;  /* 0x20000049ff4f7230 */ /* 0x010fe40000004100 */
[----:B------:R-:W-:-:S03]  /*3c90*/  HADD2.F32 R78, -RZ, R75.H1_H1 ;  /* 0x3000004bff4e7230 */ /* 0x000fc60000004100 */
[----:B------:R-:W-:Y:S02]  /*3ca0*/  FFMA.FTZ R44, R79, R211, R44 ;  /* 0x000000d34f2c7223 */ /* 0x000fe4000001002c */
[----:B------:R-:W-:Y:S02]  /*3cb0*/  FFMA.FTZ R47, R78, R208, R47 ;  /* 0x000000d04e2f7223 */ /* 0x000fe4000001002f */
[----:B------:R-:W0:Y:S01]  /*3cc0*/  @P2 LDC.64 R78, c[0x0][0x308] ;  /* 0x0000c200ff4e2b82 */ /* 0x000e220000000a00 */
[----:B------:R-:W-:Y:S02]  /*3cd0*/  HADD2.F32 R77, -RZ, R72.H0_H0 ;  /* 0x20000048ff4d7230 */ /* 0x000fe40000004100 */
[----:B------:R-:W-:Y:S02]  /*3ce0*/  HADD2.F32 R76, -RZ, R73.H1_H1 ;  /* 0x30000049ff4c7230 */ /* 0x000fe40000004100 */
[----:B------:R-:W-:Y:S02]  /*3cf0*/  HADD2.F32 R81, -RZ, R75.H0_H0 ;  /* 0x2000004bff517230 */ /* 0x000fe40000004100 */
[----:B------:R-:W-:Y:S01]  /*3d00*/  FFMA.FTZ R42, R77, R210, R42 ;  /* 0x000000d24d2a7223 */ /* 0x000fe2000001002a */
[----:B------:R-:W-:-:S02]  /*3d10*/  HADD2.F32 R73, -RZ, R74.H0_H0 ;  /* 0x2000004aff497230 */ /* 0x000fc40000004100 */
[----:B------:R-:W-:Y:S01]  /*3d20*/  FFMA.FTZ R43, R76, R212, R43 ;  /* 0x000000d44c2b7223 */ /* 0x000fe2000001002b */
[----:B------:R-:W-:Y:S02]  /*3d30*/  HADD2.F32 R72, -RZ, R72.H1_H1 ;  /* 0x30000048ff487230 */ /* 0x000fe40000004100 */
[----:B------:R-:W-:Y:S01]  /*3d40*/  FFMA.FTZ R48, R81, R207, R48 ;  /* 0x000000cf51307223 */ /* 0x000fe20000010030 */
[----:B------:R-:W-:Y:S01]  /*3d50*/  HADD2.F32 R74, -RZ, R74.H1_H1 ;  /* 0x3000004aff4a7230 */ /* 0x000fe20000004100 */
[----:B------:R-:W-:Y:S01]  /*3d60*/  @P2 F2FP.F16.F32.PACK_AB R76, RZ, R91 ;  /* 0x0000005bff4c223e */ /* 0x000fe200000000ff */
[-C--:B------:R-:W-:Y:S01]  /*3d70*/  FMUL.FTZ R91, R91, R186.reuse ;  /* 0x000000ba5b5b7220 */ /* 0x080fe20000410000 */
[----:B------:R-:W-:Y:S01]  /*3d80*/  @P2 F2FP.F16.F32.PACK_AB R77, RZ, R93 ;  /* 0x0000005dff4d223e */ /* 0x000fe200000000ff */
[-C--:B------:R-:W-:Y:S01]  /*3d90*/  FMUL.FTZ R93, R89, R186.reuse ;  /* 0x000000ba595d7220 */ /* 0x080fe20000410000 */
[----:B------:R-:W-:Y:S01]  /*3da0*/  @P2 F2FP.F16.F32.PACK_AB R81, RZ, R101 ;  /* 0x00000065ff51223e */ /* 0x000fe200000000ff */
[-C--:B------:R-:W-:Y:S01]  /*3db0*/  FMUL.FTZ R101, R101, R186.reuse ;  /* 0x000000ba65657220 */ /* 0x080fe20000410000 */
[----:B------:R-:W-:Y:S01]  /*3dc0*/  FMUL.FTZ R186, R185, R186 ;  /* 0x000000bab9ba7220 */ /* 0x000fe20000410000 */
[----:B------:R-:W-:Y:S01]  /*3dd0*/  FFMA.FTZ R41, R72, R213, R41 ;  /* 0x000000d548297223 */ /* 0x000fe20000010029 */
[----:B------:R-:W-:Y:S01]  /*3de0*/  FFMA.FTZ R46, R73, R188, R46 ;  /* 0x000000bc492e7223 */ /* 0x000fe2000001002e */
[----:B------:R-:W-:Y:S01]  /*3df0*/  FFMA.FTZ R45, R74, R209, R45 ;  /* 0x000000d14a2d7223 */ /* 0x000fe2000001002d */
[----:B------:R-:W-:Y:S01]  /*3e00*/  FMUL.FTZ R72, R136, R91 ;  /* 0x0000005b88487220 */ /* 0x000fe20000410000 */
[----:B------:R-:W-:Y:S01]  /*3e10*/  FMUL.FTZ R73, R138, R101 ;  /* 0x000000658a497220 */ /* 0x000fe20000410000 */
[----:B------:R-:W-:Y:S01]  /*3e20*/  FMUL.FTZ R74, R140, R97 ;  /* 0x000000618c4a7220 */ /* 0x000fe20000410000 */
[----:B------:R-:W-:Y:S01]  /*3e30*/  FMUL.FTZ R75, R142, R93 ;  /* 0x0000005d8e4b7220 */ /* 0x000fe20000410000 */
[----:B------:R-:W-:Y:S01]  /*3e40*/  FMUL.FTZ R98, R143, R186 ;  /* 0x000000ba8f627220 */ /* 0x000fe20000410000 */
[----:B------:R-:W-:Y:S01]  /*3e50*/  FMUL.FTZ R89, R137, R80 ;  /* 0x0000005089597220 */ /* 0x000fe20000410000 */
[----:B------:R-:W-:-:S02]  /*3e60*/  @P2 F2FP.F16.F32.PACK_AB R185, RZ, R185 ;  /* 0x000000b9ffb9223e */ /* 0x000fc400000000ff */
[----:B------:R-:W-:Y:S02]  /*3e70*/  @P2 PRMT R68, R76, 0x7610, R68 ;  /* 0x000076104c442816 */ /* 0x000fe40000000044 */
[----:B------:R-:W-:Y:S02]  /*3e80*/  @P2 PRMT R69, R81, 0x7610, R69 ;  /* 0x0000761051452816 */ /* 0x000fe40000000045 */
[C---:B------:R-:W-:Y:S01]  /*3e90*/  LEA R76, P1, R170.reuse, UR16, 0x4 ;  /* 0x00000010aa4c7c11 */ /* 0x040fe2000f8220ff */
[----:B0-----:R-:W-:Y:S01]  /*3ea0*/  @P2 IMAD.WIDE.U32 R78, R170, 0x10, R78 ;  /* 0x00000010aa4e2825 */ /* 0x001fe200078e004e */
[----:B------:R-:W-:Y:S02]  /*3eb0*/  @P2 PRMT R68, R68, 0x5410, R77 ;  /* 0x0000541044442816 */ /* 0x000fe4000000004d */
[----:B------:R-:W-:Y:S02]  /*3ec0*/  @P2 PRMT R69, R69, 0x5410, R82 ;  /* 0x0000541045452816 */ /* 0x000fe40000000052 */
[----:B------:R-:W-:-:S02]  /*3ed0*/  @P2 PRMT R71, R71, 0x5410, R185 ;  /* 0x0000541047472816 */ /* 0x000fc400000000b9 */
[----:B------:R-:W-:Y:S02]  /*3ee0*/  F2FP.F16.F32.PACK_AB R75, R98, R75 ;  /* 0x0000004b624b723e */ /* 0x000fe400000000ff */
[----:B------:R-:W-:Y:S02]  /*3ef0*/  F2FP.F16.F32.PACK_AB R74, R95, R74 ;  /* 0x0000004a5f4a723e */ /* 0x000fe400000000ff */
[----:B------:R-:W-:Y:S02]  /*3f00*/  F2FP.F16.F32.PACK_AB R73, R96, R73 ;  /* 0x000000496049723e */ /* 0x000fe400000000ff */
[----:B------:R-:W-:Y:S02]  /*3f10*/  F2FP.F16.F32.PACK_AB R72, R89, R72 ;  /* 0x000000485948723e */ /* 0x000fe400000000ff */
[----:B------:R-:W-:Y:S01]  /*3f20*/  LEA.HI.X R77, R170, UR17, RZ, 0x4, P1 ;  /* 0x00000011aa4d7c11 */ /* 0x000fe200088f24ff */
[----:B------:R0:W-:Y:S04]  /*3f30*/  @P2 STG.E.128 desc[UR6][R78.64], R68 ;  /* 0x000000444e002986 */ /* 0x0001e8000c101d06 */
[----:B------:R0:W-:Y:S01]  /*3f40*/  STG.E.128 desc[UR6][R76.64], R72 ;  /* 0x000000484c007986 */ /* 0x0001e2000c101d06 */
[----:B------:R-:W-:Y:S01]  /*3f50*/  ISETP.GE.AND P1, PT, R144, UR19, PT ;  /* 0x0000001390007c0c */ /* 0x000fe2000bf26270 */
[----:B------:R-:W-:Y:S01]  /*3f60*/  FFMA.FTZ R32, R149, R154, R32 ;  /* 0x0000009a95207223 */ /* 0x000fe20000010020 */
[----:B------:R-:W-:Y:S01]  /*3f70*/  FFMA.FTZ R40, R103, R219, R40 ;  /* 0x000000db67287223 */ /* 0x000fe20000010028 */
[----:B------:R-:W-:Y:S01]  /*3f80*/  SEL R150, RZ, 0x1, P3 ;  /* 0x00000001ff967807 */ /* 0x000fe20001800000 */
[----:B------:R-:W-:-:S02]  /*3f90*/  HADD2.F32 R83, -RZ, R85.H0_H0 ;  /* 0x20000055ff537230 */ /* 0x000fc40000004100 */
[----:B------:R-:W-:Y:S02]  /*3fa0*/  HADD2.F32 R82, -RZ, R85.H1_H1 ;  /* 0x30000055ff527230 */ /* 0x000fe40000004100 */
[----:B------:R-:W-:Y:S02]  /*3fb0*/  HADD2.F32 R81, -RZ, R84.H0_H0 ;  /* 0x20000054ff517230 */ /* 0x000fe40000004100 */
[----:B------:R-:W-:Y:S02]  /*3fc0*/  HADD2.F32 R85, -RZ, R86.H0_H0 ;  /* 0x20000056ff557230 */ /* 0x000fe40000004100 */
[----:B------:R-:W-:Y:S02]  /*3fd0*/  HADD2.F32 R84, -RZ, R84.H1_H1 ;  /* 0x30000054ff547230 */ /* 0x000fe40000004100 */
[----:B------:R-:W-:Y:S02]  /*3fe0*/  HADD2.F32 R86, -RZ, R86.H1_H1 ;  /* 0x30000056ff567230 */ /* 0x000fe40000004100 */
[----:B------:R-:W-:-:S02]  /*3ff0*/  HADD2.F32 R89, -RZ, R87.H0_H0 ;  /* 0x20000057ff597230 */ /* 0x000fc40000004100 */
[----:B------:R-:W-:Y:S02]  /*4000*/  HADD2.F32 R90, -RZ, R87.H1_H1 ;  /* 0x30000057ff5a7230 */ /* 0x000fe40000004100 */
[----:B------:R-:W-:Y:S01]  /*4010*/  FFMA.FTZ R50, R81, R91, R50 ;  /* 0x0000005b51327223 */ /* 0x000fe20000010032 */
[----:B------:R-:W-:Y:S01]  /*4020*/  FFMA.FTZ R49, R84, R80, R49 ;  /* 0x0000005054317223 */ /* 0x000fe20000010031 */
[----:B------:R-:W-:Y:S01]  /*4030*/  FFMA.FTZ R104, R83, R101, R104 ;  /* 0x0000006553687223 */ /* 0x000fe20000010068 */
[----:B------:R-:W-:Y:S01]  /*4040*/  FFMA.FTZ R51, R82, R88, R51 ;  /* 0x0000005852337223 */ /* 0x000fe20000010033 */
[----:B------:R-:W-:Y:S01]  /*4050*/  FFMA.FTZ R106, R85, R97, R106 ;  /* 0x00000061556a7223 */ /* 0x000fe2000001006a */
[----:B------:R-:W-:Y:S01]  /*4060*/  FFMA.FTZ R105, R86, R92, R105 ;  /* 0x0000005c56697223 */ /* 0x000fe20000010069 */
[----:B------:R-:W-:Y:S01]  /*4070*/  FFMA.FTZ R108, R89, R93, R108 ;  /* 0x0000005d596c7223 */ /* 0x000fe2000001006c */
[----:B------:R-:W-:Y:S01]  /*4080*/  FFMA.FTZ R107, R90, R186, R107 ;  /* 0x000000ba5a6b7223 */ /* 0x000fe2000001006b */
[----:B0-----:R-:W-:Y:S06]  /*4090*/  @!P1 BRA `(.L_x_1853) ;  /* 0xffffffcc00149947 */ /* 0x001fec000383ffff */
        /* <DEDUP_REMOVED lines=67> */
[----:B------:R-:W-:-:S07]  /*44d0*/  MOV R106, R108 ;  /* 0x0000006c006a7202 */ /* 0x000fce0000000f00 */
.L_x_1850:
        /* <DEDUP_REMOVED lines=38> */
.L_x_1851:
[----:B------:R-:W-:Y:S01]  /*4740*/  HFMA2.MMA R77, -RZ, RZ, 0, 9.5367431640625e-07 ;  /* 0x00000010ff4d7435 */ /* 0x000fe200000001ff */
[----:B------:R-:W-:Y:S02]  /*4750*/  MOV R78, R72 ;  /* 0x00000048004e7202 */ /* 0x000fe40000000f00 */
[----:B------:R-:W-:Y:S02]  /*4760*/  MOV R76, 0x1f ;  /* 0x0000001f004c7802 */ /* 0x000fe40000000f00 */
[----:B------:R-:W-:-:S07]  /*4770*/  MOV R74, 0xffffffff ;  /* 0xffffffff004a7802 */ /* 0x000fce0000000f00 */
[----:B-----5:R-:W-:Y:S05]  /*4780*/  WARPSYNC.COLLECTIVE R74, `(.L_x_1854) ;  /* 0x000000004a087348 */ /* 0x020fea0003c00000 */
[----:B------:R0:W1:Y:S02]  /*4790*/  SHFL.DOWN P5, R79, R78, R77, R76 ;  /* 0x0800004d4e4f7389 */ /* 0x00006400000a004c */
[----:B01---5:R-:W-:Y:S01]  /*47a0*/  ENDCOLLECTIVE ;  /* 0x000000000000791b */ /* 0x023fe20003800000 */
.L_x_1854:
[----:B------:R-:W-:Y:S01]  /*47b0*/  MOV R78, R73 ;  /* 0x00000049004e7202 */ /* 0x000fe20000000f00 */
[----:B------:R-:W-:-:S07]  /*47c0*/  FADD.FTZ R72, R72, R79 ;  /* 0x0000004f48487221 */ /* 0x000fce0000010000 */
[----:B------:R-:W-:Y:S05]  /*47d0*/  WARPSYNC.COLLECTIVE R74, `(.L_x_1855) ;  /* 0x000000004a087348 */ /* 0x000fea0003c00000 */
[----:B------:R0:W1:Y:S02]  /*47e0*/  SHFL.DOWN P5, R79, R78, R77, R76 ;  /* 0x0800004d4e4f7389 */ /* 0x00006400000a004c */
[----:B01----:R-:W-:Y:S01]  /*47f0*/  ENDCOLLECTIVE ;  /* 0x000000000000791b */ /* 0x003fe20003800000 */
.L_x_1855:
[----:B------:R-:W-:Y:S01]  /*4800*/  HFMA2.MMA R77, -RZ, RZ, 0, 4.76837158203125e-07 ;  /* 0x00000008ff4d7435 */ /* 0x000fe200000001ff */
[----:B------:R-:W-:Y:S01]  /*4810*/  MOV R78, R72 ;  /* 0x00000048004e7202 */ /* 0x000fe20000000f00 */
[----:B------:R-:W-:-:S09]  /*4820*/  FADD.FTZ R73, R73, R79 ;  /* 0x0000004f49497221 */ /* 0x000fd20000010000 */
[----:B------:R-:W-:Y:S05]  /*4830*/  WARPSYNC.COLLECTIVE R74, `(.L_x_1856) ;  /* 0x000000004a087348 */ /* 0x000fea0003c00000 */
[----:B------:R0:W1:Y:S02]  /*4840*/  SHFL.DOWN P5, R79, R78, R77, R76 ;  /* 0x0800004d4e4f7389 */ /* 0x00006400000a004c */
[----:B01----:R-:W-:Y:S01]  /*4850*/  ENDCOLLECTIVE ;  /* 0x000000000000791b */ /* 0x003fe20003800000 */
.L_x_1856:
[----:B------:R-:W-:Y:S01]  /*4860*/  MOV R78, R73 ;  /* 0x00000049004e7202 */ /* 0x000fe20000000f00 */
[----:B------:R-:W-:-:S07]  /*4870*/  FADD.FTZ R72, R72, R79 ;  /* 0x0000004f48487221 */ /* 0x000fce0000010000 */
[----:B------:R-:W-:Y:S05]  /*4880*/  WARPSYNC.COLLECTIVE R74, `(.L_x_1857) ;  /* 0x000000004a087348 */ /* 0x000fea0003c00000 */
[----:B------:R0:W1:Y:S02]  /*4890*/  SHFL.DOWN P5, R79, R78, R77, R76 ;  /* 0x0800004d4e4f7389 */ /* 0x00006400000a004c */
[----:B01----:R-:W-:Y:S01]  /*48a0*/  ENDCOLLECTIVE ;  /* 0x000000000000791b */ /* 0x003fe20003800000 */
.L_x_1857:
[----:B------:R-:W-:Y:S01]  /*48b0*/  HFMA2.MMA R77, -RZ, RZ, 0, 2.384185791015625e-07 ;  /* 0x00000004ff4d7435 */ /* 0x000fe200000001ff */
[----:B------:R-:W-:Y:S01]  /*48c0*/  MOV R78, R72 ;  /* 0x00000048004e7202 */ /* 0x000fe20000000f00 */
[----:B------:R-:W-:-:S09]  /*48d0*/  FADD.FTZ R73, R73, R79 ;  /* 0x0000004f49497221 */ /* 0x000fd20000010000 */
[----:B------:R-:W-:Y:S05]  /*48e0*/  WARPSYNC.COLLECTIVE R74, `(.L_x_1858) ;  /* 0x000000004a087348 */ /* 0x000fea0003c00000 */
[----:B------:R0:W1:Y:S02]  /*48f0*/  SHFL.DOWN P5, R79, R78, R77, R76 ;  /* 0x0800004d4e4f7389 */ /* 0x00006400000a004c */
[----:B01----:R-:W-:Y:S01]  /*4900*/  ENDCOLLECTIVE ;  /* 0x000000000000791b */ /* 0x003fe20003800000 */
.L_x_1858:
[----:B------:R-:W-:Y:S01]  /*4910*/  MOV R78, R73 ;  /* 0x00000049004e7202 */ /* 0x000fe20000000f00 */
[----:B------:R-:W-:-:S07]  /*4920*/  FADD.FTZ R72, R72, R79 ;  /* 0x0000004f48487221 */ /* 0x000fce0000010000 */
[----:B------:R-:W-:Y:S05]  /*4930*/  WARPSYNC.COLLECTIVE R74, `(.L_x_1859) ;  /* 0x000000004a087348 */ /* 0x000fea0003c00000 */
[----:B------:R0:W1:Y:S02]  /*4940*/  SHFL.DOWN P5, R79, R78, R77, R76 ;  /* 0x0800004d4e4f7389 */ /* 0x00006400000a004c */
[----:B01----:R-:W-:Y:S01]  /*4950*/  ENDCOLLECTIVE ;  /* 0x000000000000791b */ /* 0x003fe20003800000 */
.L_x_1859:
[----:B------:R-:W-:Y:S01]  /*4960*/  HFMA2.MMA R77, -RZ, RZ, 0, 1.1920928955078125e-07 ;  /* 0x00000002ff4d7435 */ /* 0x000fe200000001ff */
[----:B------:R-:W-:Y:S01]  /*4970*/  MOV R78, R72 ;  /* 0x00000048004e7202 */ /* 0x000fe20000000f00 */
[----:B------:R-:W-:-:S09]  /*4980*/  FADD.FTZ R73, R73, R79 ;  /* 0x0000004f49497221 */ /* 0x000fd20000010000 */
[----:B------:R-:W-:Y:S05]  /*4990*/  WARPSYNC.COLLECTIVE R74, `(.L_x_1860) ;  /* 0x000000004a087348 */ /* 0x000fea0003c00000 */
[----:B------:R0:W1:Y:S02]  /*49a0*/  SHFL.DOWN P5, R79, R78, R77, R76 ;  /* 0x0800004d4e4f7389 */ /* 0x00006400000a004c */
[----:B01----:R-:W-:Y:S01]  /*49b0*/  ENDCOLLECTIVE ;  /* 0x000000000000791b */ /* 0x003fe20003800000 */
.L_x_1860:
[----:B------:R-:W-:Y:S01]  /*49c0*/  MOV R78, R73 ;  /* 0x00000049004e7202 */ /* 0x000fe20000000f00 */
[----:B------:R-:W-:-:S07]  /*49d0*/  FADD.FTZ R72, R72, R79 ;  /* 0x0000004f48487221 */ /* 0x000fce0000010000 */
[----:B------:R-:W-:Y:S05]  /*49e0*/  WARPSYNC.COLLECTIVE R74, `(.L_x_1861) ;  /* 0x000000004a087348 */ /* 0x000fea0003c00000 */
[----:B------:R0:W1:Y:S02]  /*49f0*/  SHFL.DOWN P5, R79, R78, R77, R76 ;  /* 0x0800004d4e4f7389 */ /* 0x00006400000a004c */
[----:B01----:R-:W-:Y:S01]  /*4a00*/  ENDCOLLECTIVE ;  /* 0x000000000000791b */ /* 0x003fe20003800000 */
.L_x_1861:
[----:B------:R-:W-:Y:S01]  /*4a10*/  HFMA2.MMA R77, -RZ, RZ, 0, 5.9604644775390625e-08 ;  /* 0x00000001ff4d7435 */ /* 0x000fe200000001ff */
[----:B------:R-:W-:Y:S01]  /*4a20*/  MOV R78, R72 ;  /* 0x00000048004e7202 */ /* 0x000fe20000000f00 */
[----:B------:R-:W-:-:S09]  /*4a30*/  FADD.FTZ R73, R73, R79 ;  /* 0x0000004f49497221 */ /* 0x000fd20000010000 */
[----:B------:R-:W-:Y:S05]  /*4a40*/  WARPSYNC.COLLECTIVE R74, `(.L_x_1862) ;  /* 0x000000004a087348 */ /* 0x000fea0003c00000 */
[----:B------:R0:W1:Y:S02]  /*4a50*/  SHFL.DOWN P5, R79, R78, R77, R76 ;  /* 0x0800004d4e4f7389 */ /* 0x00006400000a004c */
[----:B01----:R-:W-:Y:S01]  /*4a60*/  ENDCOLLECTIVE ;  /* 0x000000000000791b */ /* 0x003fe20003800000 */
.L_x_1862:
[----:B------:R-:W-:Y:S02]  /*4a70*/  MOV R78, R73 ;  /* 0x00000049004e7202 */ /* 0x000fe40000000f00 */
[----:B------:R-:W-:-:S07]  /*4a80*/  MOV R75, R79 ;  /* 0x0000004f004b7202 */ /* 0x000fce0000000f00 */
[----:B------:R-:W-:Y:S05]  /*4a90*/  WARPSYNC.COLLECTIVE R74, `(.L_x_1863) ;  /* 0x000000004a087348 */ /* 0x000fea0003c00000 */
[----:B------:R0:W1:Y:S02]  /*4aa0*/  SHFL.DOWN P5, R79, R78, R77, R76 ;  /* 0x0800004d4e4f7389 */ /* 0x00006400000a004c */
[----:B01----:R-:W-:Y:S01]  /*4ab0*/  ENDCOLLECTIVE ;  /* 0x000000000000791b */ /* 0x003fe20003800000 */
.L_x_1863:
[----:B------:R-:W-:Y:S01]  /*4ac0*/  MOV R74, R79 ;  /* 0x0000004f004a7202 */ /* 0x000fe20000000f00 */
[----:B------:R-:W-:Y:S06]  /*4ad0*/  BRA `(.L_x_1864) ;  /* 0xffffffd800647947 */ /* 0x000fec000383ffff */
.L_x_1865:
        /* <DEDUP_REMOVED lines=10> */
.L_x_13885:


//--------------------- .text._ZN10layer_norm13ln_bwd_kernelINS_13Kernel_traitsI6__halfS2_S2_S2_fjLj8192ELj1ELj1ELj8ELj16ENS_18Kernel_traits_baseILj8192ES2_S2_S2_S2_fjLj256EEEEELb0ELb1ELb1ELb0EEEvNS_9BwdParamsE --------------------------
	.section	.text._ZN10layer_norm13ln_bwd_kernelINS_13Kernel_traitsI6__halfS2_S2_S2_fjLj8192ELj1ELj1ELj8ELj16ENS_18Kernel_traits_baseILj8192ES2_S2_S2_S2_fjLj256EEEEELb0ELb1ELb1ELb0EEEvNS_9BwdParamsE,"ax",@progbits
	.align	128
        .global         _ZN10layer_norm13ln_bwd_kernelINS_13Kernel_traitsI6__halfS2_S2_S2_fjLj8192ELj1ELj1ELj8ELj16ENS_18Kernel_traits_baseILj8192ES2_S2_S2_S2_fjLj256EEEEELb0ELb1ELb1ELb0EEEvNS_9BwdParamsE
        .type           _ZN10layer_norm13ln_bwd_kernelINS_13Kernel_traitsI6__halfS2_S2_S2_fjLj8192ELj1ELj1ELj8ELj16ENS_18Kernel_traits_baseILj8192ES2_S2_S2_S2_fjLj256EEEEELb0ELb1ELb1ELb0EEEvNS_9BwdParamsE,@function
        .size           _ZN10layer_norm13ln_bwd_kernelINS_13Kernel_traitsI6__halfS2_S2_S2_fjLj8192ELj1ELj1ELj8ELj16ENS_18Kernel_traits_baseILj8192ES2_S2_S2_S2_fjLj256EEEEELb0ELb1ELb1ELb0EEEvNS_9BwdParamsE,(.L_x_13886 - _ZN10layer_norm13ln_bwd_kernelINS_13Kernel_traitsI6__halfS2_S2_S2_fjLj8192ELj1ELj1ELj8ELj16ENS_18Kernel_traits_baseILj8192ES2_S2_S2_S2_fjLj256EEEEELb0ELb1ELb1ELb0EEEvNS_9BwdParamsE)
        .other          _ZN10layer_norm13ln_bwd_kernelINS_13Kernel_traitsI6__halfS2_S2_S2_fjLj8192ELj1ELj1ELj8ELj16ENS_18Kernel_traits_baseILj8192ES2_S2_S2_S2_fjLj256EEEEELb0ELb1ELb1ELb0EEEvNS_9BwdParamsE,@"STO_CUDA_ENTRY STV_DEFAULT"
_ZN10layer_norm13ln_bwd_kernelINS_13Kernel_traitsI6__halfS2_S2_S2_fjLj8192ELj1ELj1ELj8ELj16ENS_18Kernel_traits_baseILj8192ES2_S2_S2_S2_fjLj256EEEEELb0ELb1ELb1ELb0EEEvNS_9BwdParamsE:
.text._ZN10layer_norm13ln_bwd_kernelINS_13Kernel_traitsI6__halfS2_S2_S2_fjLj8192ELj1ELj1ELj8ELj16ENS_18Kernel_traits_baseILj8192ES2_S2_S2_S2_fjLj256EEEEELb0ELb1ELb1ELb0EEEvNS_9BwdParamsE:
[----:B------:R-:W0:Y:S01]  /*0000*/  LDC R1, c[0x0][0x28] ;  /* 0x00000a00ff017b82 */ /* 0x000e220000000800 */
[----:B------:R-:W1:Y:S01]  /*0010*/  S2R R60, SR_TID.X ;  /* 0x00000000003c7919 */ /* 0x000e620000002100 */
[----:B------:R-:W-:-:S06]  /*0020*/  ULDC UR4, c[0x0][0x218] ;  /* 0x0000860000047ab9 */ /* 0x000fcc0000000800 */
[----:B------:R-:W2:Y:S01]  /*0030*/  S2UR UR6, SR_CTAID.X ;  /* 0x00000000000679c3 */ /* 0x000ea20000002500 */
[----:B------:R-:W-:Y:S01]  /*0040*/  MOV R2, UR4 ;  /* 0x0000000400027c02 */ /* 0x000fe20008000f00 */
[----:B------:R-:W-:Y:S01]  /*0050*/  ULDC.64 UR4, c[0x0][0x208] ;  /* 0x0000820000047ab9 */ /* 0x000fe20000000a00 */
[----:B------:R-:W-:Y:S01]  /*0060*/  LOP3.LUT R4, R4, 0xfffffffe, RZ, 0xc0, !PT ;  /* 0xfffffffe04047812 */ /* 0x000fe200078ec0ff */
        /* <DEDUP_REMOVED lines=8> */
[----:B0-----:R-:W-:-:S02]  /*00f0*/  IADD3 R1, R1, -0x58, RZ ;  /* 0xffffffa801017810 */ /* 0x001fc40007ffe0ff */
[----:B-1----:R-:W-:-:S04]  /*0100*/  LOP3.LUT R3, R60, 0xff, RZ, 0xc0, !PT ;  /* 0x000000ff3c037812 */ /* 0x002fc800078ec0ff */
[----:B------:R-:W-:-:S04]  /*0110*/  LOP3.LUT R0, R3, 0xff, RZ, 0x3c, !PT ;  /* 0x000000ff03007812 */ /* 0x000fc800078e3cff */
[----:B------:R-:W-:Y:S02]  /*0120*/  LEA.HI.SX32 R0, R5, R0, 0x1d ;  /* 0x0000000005007211 */ /* 0x000fe400078feaff */
[----:B------:R-:W-:Y:S02]  /*0130*/  MOV R5, R3 ;  /* 0x0000000300057202 */ /* 0x000fe40000000f00 */
[C---:B------:R-:W-:Y:S02]  /*0140*/  LOP3.LUT P3, RZ, R0.reuse, 0xffffff00, RZ, 0xc0, !PT ;  /* 0xffffff0000ff7812 */ /* 0x040fe4000786c0ff */
[C---:B------:R-:W-:Y:S02]  /*0150*/  ISETP.GE.U32.AND P0, PT, R0.reuse, 0x200, PT ;  /* 0x000002000000780c */ /* 0x040fe40003f06070 */
[C---:B------:R-:W-:Y:S02]  /*0160*/  ISETP.GE.U32.AND P1, PT, R0.reuse, 0x300, PT ;  /* 0x000003000000780c */ /* 0x040fe40003f26070 */
[----:B------:R-:W-:-:S07]  /*0170*/  ISETP.GE.U32.AND P2, PT, R0, 0x400, PT ;  /* 0x000004000000780c */ /* 0x000fce0003f46070 */
[----:B------:R-:W0:Y:S01]  /*0180*/  @P3 LDC.64 R6, c[0x0][0x260] ;  /* 0x00009800ff063b82 */ /* 0x000e220000000a00 */
[----:B------:R-:W-:-:S04]  /*0190*/  @P3 LOP3.LUT R4, R4, 0x1, RZ, 0xfc, !PT ;  /* 0x0000000104043812 */ /* 0x000fc800078efcff */
[----:B------:R-:W-:-:S03]  /*01a0*/  LOP3.LUT R4, R4, 0xfffffffb, RZ, 0xc0, !PT ;  /* 0xfffffffb04047812 */ /* 0x000fc600078ec0ff */
[----:B------:R-:W1:Y:S01]  /*01b0*/  @P3 LDC.64 R20, c[0x0][0x278] ;  /* 0x00009e00ff143b82 */ /* 0x000e620000000a00 */
[----:B------:R-:W-:-:S07]  /*01c0*/  @P2 LOP3.LUT R4, R4, 0x4, RZ, 0xfc, !PT ;  /* 0x0000000404042812 */ /* 0x000fce00078efcff */
[----:B------:R-:W3:Y:S08]  /*01d0*/  @P0 LDC.64 R22, c[0x0][0x260] ;  /* 0x00009800ff160b82 */ /* 0x000ef00000000a00 */
[----:B------:R-:W4:Y:S01]  /*01e0*/  @P0 LDC.64 R24, c[0x0][0x278] ;  /* 0x00009e00ff180b82 */ /* 0x000f220000000a00 */
[----:B0-----:R-:W-:-:S05]  /*01f0*/  @P3 IMAD.WIDE.U32 R6, R5, 0x10, R6 ;  /* 0x0000001005063825 */ /* 0x001fca00078e0006 */
[----:B------:R0:W5:Y:S02]  /*0200*/  @P3 LDG.E.128 R16, desc[UR4][R6.64] ;  /* 0x0000000406103981 */ /* 0x000164000c1e1d00 */
[----:B------:R-:W2:Y:S01]  /*0210*/  @P1 LDC.64 R30, c[0x0][0x260] ;  /* 0x00009800ff1e1b82 */ /* 0x000ea20000000a00 */
[C---:B-1----:R-:W-:Y:S01]  /*0220*/  @P3 IMAD.WIDE.U32 R20, R5.reuse, 0x10, R20 ;  /* 0x0000001005143825 */ /* 0x042fe200078e0014 */
[----:B------:R-:W-:-:S04]  /*0230*/  @P3 LOP3.LUT R5, R5, 0x100, RZ, 0xfc, !PT ;  /* 0x0000010005053812 */ /* 0x000fc800078efcff */
[----:B------:R0:W5:Y:S02]  /*0240*/  @P3 LDG.E.128 R232, desc[UR4][R20.64] ;  /* 0x0000000414e83981 */ /* 0x000164000c1e1d00 */
[----:B------:R-:W1:Y:S01]  /*0250*/  @P1 LDC.64 R32, c[0x0][0x278] ;  /* 0x00009e00ff201b82 */ /* 0x000e620000000a00 */
[----:B---3--:R-:W-:-:S05]  /*0260*/  @P0 IMAD.WIDE.U32 R26, R5, 0x10, R22 ;  /* 0x00000010051a0825 */ /* 0x008fca00078e0016 */
[----:B------:R0:W5:Y:S01]  /*0270*/  @P0 LDG.E.128 R12, desc[UR4][R26.64] ;  /* 0x000000041a0c0981 */ /* 0x000162000c1e1d00 */
[C---:B----4-:R-:W-:Y:S01]  /*0280*/  @P0 IMAD.WIDE.U32 R28, R5.reuse, 0x10, R24 ;  /* 0x00000010051c0825 */ /* 0x050fe200078e0018 */
[----:B------:R-:W-:Y:S01]  /*0290*/  @P0 IADD3 R5, R5, 0x100, RZ ;  /* 0x0000010005050810 */ /* 0x000fe20007ffe0ff */
[----:B------:R-:W3:Y:S03]  /*02a0*/  @P2 LDC.64 R34, c[0x0][0x260] ;  /* 0x00009800ff222b82 */ /* 0x000ee60000000a00 */
[----:B------:R0:W5:Y:S01]  /*02b0*/  @P0 LDG.E.128 R224, desc[UR4][R28.64] ;  /* 0x000000041ce00981 */ /* 0x000162000c1e1d00 */
[----:B--2---:R-:W-:-:S04]  /*02c0*/  @P1 IMAD.WIDE.U32 R30, R5, 0x10, R30 ;  /* 0x00000010051e1825 */ /* 0x004fc800078e001e */
[----:B------:R-:W2:Y:S01]  /*02d0*/  @P2 LDC.64 R36, c[0x0][0x278] ;  /* 0x00009e00ff242b82 */ /* 0x000ea20000000a00 */
[----:B------:R0:W5:Y:S01]  /*02e0*/  @P1 LDG.E.128 R248, desc[UR4][R30.64] ;  /* 0x000000041ef81981 */ /* 0x000162000c1e1d00 */
[C---:B-1----:R-:W-:Y:S01]  /*02f0*/  @P1 IMAD.WIDE.U32 R32, R5.reuse, 0x10, R32 ;  /* 0x0000001005201825 */ /* 0x042fe200078e0020 */
[----:B------:R-:W-:-:S04]  /*0300*/  @P1 IADD3 R5, R5, 0x100, RZ ;  /* 0x0000010005051810 */ /* 0x000fc80007ffe0ff */
[----:B------:R0:W5:Y:S01]  /*0310*/  @P1 LDG.E.128 R216, desc[UR4][R32.64] ;  /* 0x0000000420d81981 */ /* 0x000162000c1e1d00 */
[----:B---3--:R-:W-:-:S05]  /*0320*/  @P2 IMAD.WIDE.U32 R22, R5, 0x10, R34 ;  /* 0x0000001005162825 */ /* 0x008fca00078e0022 */
[----:B------:R0:W5:Y:S01]  /*0330*/  @P2 LDG.E.128 R240, desc[UR4][R22.64] ;  /* 0x0000000416f02981 */ /* 0x000162000c1e1d00 */
[----:B--2---:R-:W-:Y:S01]  /*0340*/  @P2 IMAD.WIDE.U32 R24, R5, 0x10, R36 ;  /* 0x0000001005182825 */ /* 0x004fe200078e0024 */
[----:B------:R-:W-:-:S04]  /*0350*/  LEA.HI R5, R60, UR6, RZ, 0x18 ;  /* 0x000000063c057c11 */ /* 0x000fc8000f8fc0ff */
        /* <DEDUP_REMOVED lines=51> */
[--C-:B-----5:R-:W-:Y:S01]  /*0690*/  HADD2.F32 R2, -RZ, R16.reuse.H0_H0 ;  /* 0x20000010ff027230 */ /* 0x120fe20000004100 */
[----:B------:R-:W-:Y:S01]  /*06a0*/  ULDC.64 UR6, c[0x0][0x2c8] ;  /* 0x0000b20000067ab9 */ /* 0x000fe20000000a00 */
[----:B------:R-:W-:Y:S01]  /*06b0*/  HADD2.F32 R6, -RZ, R16.H1_H1 ;  /* 0x30000010ff067230 */ /* 0x000fe20000004100 */
[----:B------:R-:W-:Y:S01]  /*06c0*/  ISETP.NE.U32.AND P2, PT, RZ, UR6, PT ;  /* 0x00000006ff007c0c */ /* 0x000fe2000bf45070 */
[----:B------:R-:W-:Y:S01]  /*06d0*/  HADD2.F32 R3, -RZ, R17.H0_H0 ;  /* 0x20000011ff037230 */ /* 0x000fe20000004100 */
[----:B------:R0:W-:Y:S01]  /*06e0*/  STL [R1+0x54], R2 ;  /* 0x0000540201007387 */ /* 0x0001e20000100800 */
[----:B------:R-:W1:Y:S01]  /*06f0*/  LDC.U8 R204, c[0x0][0x2a0] ;  /* 0x0000a800ffcc7b82 */ /* 0x000e620000000000 */
[----:B------:R-:W-:Y:S01]  /*0700*/  ISETP.NE.AND.EX P2, PT, RZ, UR7, PT, P2 ;  /* 0x00000007ff007c0c */ /* 0x000fe2000bf45320 */
[----:B------:R-:W-:Y:S01]  /*0710*/  HADD2.F32 R247, -RZ, R241.H1_H1 ;  /* 0x300000f1fff77230 */ /* 0x000fe20000004100 */
[----:B------:R2:W-:Y:S01]  /*0720*/  STL [R1+0x50], R6 ;  /* 0x0000500601007387 */ /* 0x0005e20000100800 */
[--C-:B------:R-:W-:Y:S01]  /*0730*/  HADD2.F32 R246, -RZ, R242.reuse.H0_H0 ;  /* 0x200000f2fff67230 */ /* 0x100fe20000004100 */
[----:B------:R-:W-:Y:S01]  /*0740*/  ISETP.LT.U32.OR P2, PT, R0, 0x400, !P2 ;  /* 0x000004000000780c */ /* 0x000fe20005741470 */
[----:B------:R-:W-:Y:S01]  /*0750*/  HADD2.F32 R245, -RZ, R242.H1_H1 ;  /* 0x300000f2fff57230 */ /* 0x000fe20000004100 */
[----:B------:R3:W-:Y:S01]  /*0760*/  STL [R1+0x4c], R3 ;  /* 0x00004c0301007387 */ /* 0x0007e20000100800 */
[----:B------:R-:W-:Y:S01]  /*0770*/  LOP3.LUT R4, R4, 0xfffffff7, RZ, 0xc0, !PT ;  /* 0xfffffff704047812 */ /* 0x000fe200078ec0ff */
[----:B0-----:R-:W-:Y:S01]  /*0780*/  HADD2.F32 R2, -RZ, R17.H1_H1 ;  /* 0x30000011ff027230 */ /* 0x001fe20000004100 */
[----:B------:R-:W-:Y:S01]  /*0790*/  HFMA2.MMA R205, -RZ, RZ, 0, 5.9604644775390625e-08 ;  /* 0x00000001ffcd7435 */ /* 0x000fe200000001ff */
[----:B------:R-:W-:Y:S01]  /*07a0*/  HADD2.F32 R242, -RZ, R232.H0_H0 ;  /* 0x200000e8fff27230 */ /* 0x000fe20000004100 */
[----:B------:R-:W-:Y:S01]  /*07b0*/  MOV R37, RZ ;  /* 0x000000ff00257202 */ /* 0x000fe20000000f00 */
[----:B--2---:R-:W-:Y:S01]  /*07c0*/  HADD2.F32 R6, -RZ, R18.H0_H0 ;  /* 0x20000012ff067230 */ /* 0x004fe20000004100 */
[----:B------:R0:W-:Y:S01]  /*07d0*/  STL [R1+0x48], R2 ;  /* 0x0000480201007387 */ /* 0x0001e20000100800 */
[----:B------:R-:W-:-:S02]  /*07e0*/  HADD2.F32 R239, -RZ, R233.H1_H1 ;  /* 0x300000e9ffef7230 */ /* 0x000fc40000004100 */
[----:B---3--:R-:W-:Y:S01]  /*07f0*/  HADD2.F32 R3, -RZ, R18.H1_H1 ;  /* 0x30000012ff037230 */ /* 0x008fe20000004100 */
[----:B------:R2:W-:Y:S01]  /*0800*/  STL [R1+0x44], R6 ;  /* 0x0000440601007387 */ /* 0x0005e20000100800 */
[--C-:B------:R-:W-:Y:S01]  /*0810*/  HADD2.F32 R238, -RZ, R234.reuse.H0_H0 ;  /* 0x200000eaffee7230 */ /* 0x100fe20000004100 */
[----:B------:R-:W-:Y:S01]  /*0820*/  @P2 LOP3.LUT R4, R4, 0x8, RZ, 0xfc, !PT ;  /* 0x0000000804042812 */ /* 0x000fe200078efcff */
[----:B------:R-:W-:Y:S01]  /*0830*/  HADD2.F32 R237, -RZ, R234.H1_H1 ;  /* 0x300000eaffed7230 */ /* 0x000fe20000004100 */
[----:B------:R3:W-:Y:S01]  /*0840*/  STL [R1+0x40], R3 ;  /* 0x0000400301007387 */ /* 0x0007e20000100800 */
[----:B------:R-:W-:Y:S02]  /*0850*/  HADD2.F32 R231, -RZ, R225.H1_H1 ;  /* 0x300000e1ffe77230 */ /* 0x000fe40000004100 */
[----:B0-----:R-:W-:Y:S02]  /*0860*/  HADD2.F32 R2, -RZ, R19.H0_H0 ;  /* 0x20000013ff027230 */ /* 0x001fe40000004100 */
[----:B------:R-:W-:-:S02]  /*0870*/  HADD2.F32 R230, -RZ, R226.H0_H0 ;  /* 0x200000e2ffe67230 */ /* 0x000fc40000004100 */
[----:B--2---:R-:W-:Y:S01]  /*0880*/  HADD2.F32 R6, -RZ, R19.H1_H1 ;  /* 0x30000013ff067230 */ /* 0x004fe20000004100 */
[----:B------:R0:W-:Y:S01]  /*0890*/  STL [R1+0x3c], R2 ;  /* 0x00003c0201007387 */ /* 0x0001e20000100800 */
[----:B------:R-:W-:Y:S02]  /*08a0*/  HADD2.F32 R229, -RZ, R226.H1_H1 ;  /* 0x300000e2ffe57230 */ /* 0x000fe40000004100 */
[----:B---3--:R-:W-:Y:S01]  /*08b0*/  HADD2.F32 R3, -RZ, R12.H0_H0 ;  /* 0x2000000cff037230 */ /* 0x008fe20000004100 */
[----:B------:R2:W-:Y:S01]  /*08c0*/  STL [R1+0x38], R6 ;  /* 0x0000380601007387 */ /* 0x0005e20000100800 */
[----:B------:R-:W-:Y:S02]  /*08d0*/  HADD2.F32 R252, -RZ, R251.H0_H0 ;  /* 0x200000fbfffc7230 */ /* 0x000fe40000004100 */
[----:B------:R-:W-:Y:S01]  /*08e0*/  HADD2.F32 R244, -RZ, R243.H0_H0 ;  /* 0x200000f3fff47230 */ /* 0x000fe20000004100 */
[----:B------:R3:W-:Y:S01]  /*08f0*/  STL [R1+0x34], R3 ;  /* 0x0000340301007387 */ /* 0x0007e20000100800 */
[----:B------:R-:W-:-:S02]  /*0900*/  HADD2.F32 R236, -RZ, R235.H0_H0 ;  /* 0x200000ebffec7230 */ /* 0x000fc40000004100 */
[----:B0-----:R-:W-:Y:S02]  /*0910*/  HADD2.F32 R2, -RZ, R12.H1_H1 ;  /* 0x3000000cff027230 */ /* 0x001fe40000004100 */
[----:B------:R-:W-:Y:S02]  /*0920*/  HADD2.F32 R234, -RZ, R224.H0_H0 ;  /* 0x200000e0ffea7230 */ /* 0x000fe40000004100 */
[----:B--2---:R-:W-:Y:S01]  /*0930*/  HADD2.F32 R6, -RZ, R13.H0_H0 ;  /* 0x2000000dff067230 */ /* 0x004fe20000004100 */
[----:B------:R0:W-:Y:S01]  /*0940*/  STL [R1+0x30], R2 ;  /* 0x0000300201007387 */ /* 0x0001e20000100800 */
[----:B------:R-:W-:Y:S02]  /*0950*/  HADD2.F32 R228, -RZ, R227.H0_H0 ;  /* 0x200000e3ffe47230 */ /* 0x000fe40000004100 */
[----:B---3--:R-:W-:Y:S01]  /*0960*/  HADD2.F32 R3, -RZ, R13.H1_H1 ;  /* 0x3000000dff037230 */ /* 0x008fe20000004100 */
[----:B------:R2:W-:Y:S01]  /*0970*/  STL [R1+0x2c], R6 ;  /* 0x00002c0601007387 */ /* 0x0005e20000100800 */
[----:B------:R-:W-:-:S02]  /*0980*/  HADD2.F32 R226, -RZ, R216.H0_H0 ;  /* 0x200000d8ffe27230 */ /* 0x000fc40000004100 */
[--C-:B------:R-:W-:Y:S01]  /*0990*/  HADD2.F32 R222, -RZ, R218.reuse.H0_H0 ;  /* 0x200000daffde7230 */ /* 0x100fe20000004100 */
[----:B------:R3:W-:Y:S01]  /*09a0*/  STL [R1+0x28], R3 ;  /* 0x0000280301007387 */ /* 0x0007e20000100800 */
[----:B------:R-:W-:Y:S02]  /*09b0*/  HADD2.F32 R221, -RZ, R218.H1_H1 ;  /* 0x300000daffdd7230 */ /* 0x000fe40000004100 */
[--C-:B0-----:R-:W-:Y:S02]  /*09c0*/  HADD2.F32 R2, -RZ, R14.reuse.H0_H0 ;  /* 0x2000000eff027230 */ /* 0x101fe40000004100 */
[----:B------:R-:W-:Y:S02]  /*09d0*/  HADD2.F32 R220, -RZ, R219.H0_H0 ;  /* 0x200000dbffdc7230 */ /* 0x000fe40000004100 */
[----:B--2---:R-:W-:Y:S01]  /*09e0*/  HADD2.F32 R6, -RZ, R14.H1_H1 ;  /* 0x3000000eff067230 */ /* 0x004fe20000004100 */
[----:B------:R0:W-:Y:S01]  /*09f0*/  STL [R1+0x24], R2 ;  /* 0x0000240201007387 */ /* 0x0001e20000100800 */
[----:B------:R-:W-:-:S02]  /*0a00*/  HADD2.F32 R251, -RZ, R251.H1_H1 ;  /* 0x300000fbfffb7230 */ /* 0x000fc40000004100 */
[----:B---3--:R-:W-:Y:S01]  /*0a10*/  HADD2.F32 R3, -RZ, R15.H0_H0 ;  /* 0x2000000fff037230 */ /* 0x008fe20000004100 */
[----:B------:R2:W-:Y:S01]  /*0a20*/  STL [R1+0x20], R6 ;  /* 0x0000200601007387 */ /* 0x0005e20000100800 */
[----:B------:R-:W-:Y:S02]  /*0a30*/  HADD2.F32 R243, -RZ, R243.H1_H1 ;  /* 0x300000f3fff37230 */ /* 0x000fe40000004100 */
[----:B------:R-:W-:Y:S01]  /*0a40*/  HADD2.F32 R235, -RZ, R235.H1_H1 ;  /* 0x300000ebffeb7230 */ /* 0x000fe20000004100 */
[----:B------:R3:W-:Y:S01]  /*0a50*/  STL [R1+0x1c], R3 ;  /* 0x00001c0301007387 */ /* 0x0007e20000100800 */
[----:B------:R-:W-:Y:S02]  /*0a60*/  HADD2.F32 R227, -RZ, R227.H1_H1 ;  /* 0x300000e3ffe37230 */ /* 0x000fe40000004100 */
[----:B0-----:R-:W-:Y:S02]  /*0a70*/  HADD2.F32 R2, -RZ, R15.H1_H1 ;  /* 0x3000000fff027230 */ /* 0x001fe40000004100 */
[----:B------:R-:W-:-:S02]  /*0a80*/  HADD2.F32 R223, -RZ, R217.H1_H1 ;  /* 0x300000d9ffdf7230 */ /* 0x000fc40000004100 */
[--C-:B--2---:R-:W-:Y:S01]  /*0a90*/  HADD2.F32 R6, -RZ, R248.reuse.H0_H0 ;  /* 0x200000f8ff067230 */ /* 0x104fe20000004100 */
[----:B------:R0:W-:Y:S01]  /*0aa0*/  STL [R1+0x18], R2 ;  /* 0x0000180201007387 */ /* 0x0001e20000100800 */
[----:B------:R-:W-:Y:S02]  /*0ab0*/  HADD2.F32 R219, -RZ, R219.H1_H1 ;  /* 0x300000dbffdb7230 */ /* 0x000fe40000004100 */
[----:B---3--:R-:W-:Y:S01]  /*0ac0*/  HADD2.F32 R3, -RZ, R248.H1_H1 ;  /* 0x300000f8ff037230 */ /* 0x008fe20000004100 */
[----:B------:R2:W-:Y:S01]  /*0ad0*/  STL [R1+0x14], R6 ;  /* 0x0000140601007387 */ /* 0x0005e20000100800 */
[----:B------:R-:W-:Y:S02]  /*0ae0*/  HADD2.F32 R248, -RZ, R241.H0_H0 ;  /* 0x200000f1fff87230 */ /* 0x000fe40000004100 */
[----:B------:R-:W-:Y:S01]  /*0af0*/  HADD2.F32 R241, -RZ, R232.H1_H1 ;  /* 0x300000e8fff17230 */ /* 0x000fe20000004100 */
[----:B------:R3:W-:Y:S01]  /*0b00*/  STL [R1+0x10], R3 ;  /* 0x0000100301007387 */ /* 0x0007e20000100800 */
[----:B------:R-:W-:-:S02]  /*0b10*/  HADD2.F32 R232, -RZ, R225.H0_H0 ;  /* 0x200000e1ffe87230 */ /* 0x000fc40000004100 */
[--C-:B0-----:R-:W-:Y:S02]  /*0b20*/  HADD2.F32 R2, -RZ, R249.reuse.H0_H0 ;  /* 0x200000f9ff027230 */ /* 0x101fe40000004100 */
[----:B------:R-:W-:Y:S02]  /*0b30*/  HADD2.F32 R225, -RZ, R216.H1_H1 ;  /* 0x300000d8ffe17230 */ /* 0x000fe40000004100 */
[----:B--2---:R-:W-:Y:S01]  /*0b40*/  HADD2.F32 R6, -RZ, R249.H1_H1 ;  /* 0x300000f9ff067230 */ /* 0x004fe20000004100 */
[----:B------:R0:W-:Y:S01]  /*0b50*/  STL [R1+0xc], R2 ;  /* 0x00000c0201007387 */ /* 0x0001e20000100800 */
[----:B------:R-:W-:Y:S02]  /*0b60*/  HADD2.F32 R249, -RZ, R240.H1_H1 ;  /* 0x300000f0fff97230 */ /* 0x000fe40000004100 */
[----:B---3--:R-:W-:Y:S01]  /*0b70*/  HADD2.F32 R3, -RZ, R250.H0_H0 ;  /* 0x200000faff037230 */ /* 0x008fe20000004100 */
[----:B------:R2:W-:Y:S01]  /*0b80*/  STL [R1+0x8], R6 ;  /* 0x0000080601007387 */ /* 0x0005e20000100800 */
[----:B------:R-:W-:-:S02]  /*0b90*/  HADD2.F32 R218, -RZ, R8.H0_H0 ;  /* 0x20000008ffda7230 */ /* 0x000fc40000004100 */
[----:B------:R-:W-:Y:S01]  /*0ba0*/  HADD2.F32 R216, -RZ, R8.H1_H1 ;  /* 0x30000008ffd87230 */ /* 0x000fe20000004100 */
[----:B------:R2:W-:Y:S01]  /*0bb0*/  STL [R1+0x4], R3 ;  /* 0x0000040301007387 */ /* 0x0005e20000100800 */
[----:B------:R-:W-:Y:S02]  /*0bc0*/  HADD2.F32 R215, -RZ, R9.H0_H0 ;  /* 0x20000009ffd77230 */ /* 0x000fe40000004100 */
[----:B0-----:R-:W-:Y:S02]  /*0bd0*/  HADD2.F32 R2, -RZ, R250.H1_H1 ;  /* 0x300000faff027230 */ /* 0x001fe40000004100 */
[----:B------:R-:W-:Y:S02]  /*0be0*/  HADD2.F32 R250, -RZ, R240.H0_H0 ;  /* 0x200000f0fffa7230 */ /* 0x000fe40000004100 */
[----:B------:R-:W-:Y:S01]  /*0bf0*/  HADD2.F32 R240, -RZ, R233.H0_H0 ;  /* 0x200000e9fff07230 */ /* 0x000fe20000004100 */
[----:B------:R2:W-:Y:S01]  /*0c00*/  STL [R1], R2 ;  /* 0x0000000201007387 */ /* 0x0005e20000100800 */
[----:B------:R-:W-:-:S02]  /*0c10*/  HADD2.F32 R233, -RZ, R224.H1_H1 ;  /* 0x300000e0ffe97230 */ /* 0x000fc40000004100 */
[----:B------:R-:W-:Y:S02]  /*0c20*/  HADD2.F32 R224, -RZ, R217.H0_H0 ;  /* 0x200000d9ffe07230 */ /* 0x000fe40000004100 */
[----:B------:R-:W-:Y:S02]  /*0c30*/  HADD2.F32 R214, -RZ, R9.H1_H1 ;  /* 0x30000009ffd67230 */ /* 0x000fe40000004100 */
[--C-:B------:R-:W-:Y:S02]  /*0c40*/  HADD2.F32 R210, -RZ, R10.reuse.H0_H0 ;  /* 0x2000000affd27230 */ /* 0x100fe40000004100 */
[----:B------:R-:W-:Y:S02]  /*0c50*/  HADD2.F32 R209, -RZ, R10.H1_H1 ;  /* 0x3000000affd17230 */ /* 0x000fe40000004100 */
[--C-:B------:R-:W-:Y:S02]  /*0c60*/  HADD2.F32 R207, -RZ, R11.reuse.H0_H0 ;  /* 0x2000000bffcf7230 */ /* 0x100fe40000004100 */
[----:B-12---:R-:W-:-:S07]  /*0c70*/  HADD2.F32 R206, -RZ, R11.H1_H1 ;  /* 0x3000000bffce7230 */ /* 0x006fce0000004100 */
.L_x_1998:
        /* <DEDUP_REMOVED lines=29> */
.L_x_1871:
[----:B------:R-:W-:-:S07]  /*0e50*/  IADD3 R158, R7, 0x100, RZ ;  /* 0x00000100079e7810 */ /* 0x000fce0007ffe0ff */
.L_x_1870:
[----:B------:R-:W-:Y:S05]  /*0e60*/  BSYNC B1 ;  /* 0x0000000000017941 */ /* 0x000fea0003800000 */
.L_x_1869:
[----:B------:R-:W-:Y:S04]  /*0e70*/  BSSY B1, `(.L_x_1872) ;  /* 0x0000008000017945 */ /* 0x000fe80003800000 */
[----:B------:R-:W-:Y:S05]  /*0e80*/  @!P0 BRA `(.L_x_1873) ;  /* 0x0000000000188947 */ /* 0x000fea0003800000 */
[----:B------:R-:W-:-:S04]  /*0e90*/  ISETP.NE.U32.AND P3, PT, RZ, UR14, PT ;  /* 0x0000000eff007c0c */ /* 0x000fc8000bf65070 */
[----:B------:R-:W-:-:S13]  /*0ea0*/  ISETP.NE.AND.EX P3, PT, RZ, UR15, PT, P3 ;  /* 0x0000000fff007c0c */ /* 0x000fda000bf65330 */
[----:B------:R-:W-:Y:S05]  /*0eb0*/  @!P3 BRA `(.L_x_1874) ;  /* 0x000000000008b947 */ /* 0x000fea0003800000 */
[----:B------:R-:W-:-:S06]  /*0ec0*/  IMAD.WIDE.U32 R136, R158, 0x10, R162 ;  /* 0x000000109e887825 */ /* 0x000fcc00078e00a2 */
[----:B------:R-:W5:Y:S02]  /*0ed0*/  LDG.E.128 R136, desc[UR4][R136.64] ;  /* 0x0000000488887981 */ /* 0x000f64000c1e1d00 */
.L_x_1874:
[----:B------:R-:W-:-:S07]  /*0ee0*/  IADD3 R158, R158, 0x100, RZ ;  /* 0x000001009e9e7810 */ /* 0x000fce0007ffe0ff */
.L_x_1873:
[----:B------:R-:W-:Y:S05]  /*0ef0*/  BSYNC B1 ;  /* 0x0000000000017941 */ /* 0x000fea0003800000 */
.L_x_1872:
[----:B------:R-:W-:Y:S04]  /*0f00*/  BSSY B1, `(.L_x_1875) ;  /* 0x0000008000017945 */ /* 0x000fe80003800000 */
[----:B------:R-:W-:Y:S05]  /*0f10*/  @!P1 BRA `(.L_x_1876) ;  /* 0x0000000000189947 */ /* 0x000fea0003800000 */
[----:B------:R-:W-:-:S04]  /*0f20*/  ISETP.NE.U32.AND P3, PT, RZ, UR14, PT ;  /* 0x0000000eff007c0c */ /* 0x000fc8000bf65070 */
[----:B------:R-:W-:-:S13]  /*0f30*/  ISETP.NE.AND.EX P3, PT, RZ, UR15, PT, P3 ;  /* 0x0000000fff007c0c */ /* 0x000fda000bf65330 */
[----:B------:R-:W-:Y:S05]  /*0f40*/  @!P3 BRA `(.L_x_1877) ;  /* 0x000000000008b947 */ /* 0x000fea0003800000 */
[----:B------:R-:W-:-:S06]  /*0f50*/  IMAD.WIDE.U32 R140, R158, 0x10, R162 ;  /* 0x000000109e8c7825 */ /* 0x000fcc00078e00a2 */
[----:B------:R-:W5:Y:S02]  /*0f60*/  LDG.E.128 R140, desc[UR4][R140.64] ;  /* 0x000000048c8c7981 */ /* 0x000f64000c1e1d00 */
.L_x_1877:
[----:B------:R-:W-:-:S07]  /*0f70*/  IADD3 R158, R158, 0x100, RZ ;  /* 0x000001009e9e7810 */ /* 0x000fce0007ffe0ff */
.L_x_1876:
[----:B------:R-:W-:Y:S05]  /*0f80*/  BSYNC B1 ;  /* 0x0000000000017941 */ /* 0x000fea0003800000 */
.L_x_1875:
[----:B------:R-:W-:Y:S02]  /*0f90*/  LOP3.LUT P3, RZ, R4, 0x8, RZ, 0xc0, !PT ;  /* 0x0000000804ff7812 */ /* 0x000fe4000786c0ff */
[----:B------:R-:W-:-:S11]  /*0fa0*/  CS2R R212, SRZ ;  /* 0x0000000000d47805 */ /* 0x000fd6000001ff00 */
[----:B------:R-:W-:Y:S05]  /*0fb0*/  @P3 BRA `(.L_x_1878) ;  /* 0x0000001800003947 */ /* 0x000fea0003800000 */
[----:B------:R-:W-:-:S06]  /*0fc0*/  IMAD.WIDE.U32 R32, R158, 0x10, R162 ;  /* 0x000000109e207825 */ /* 0x000fcc00078e00a2 */
[----:B------:R-:W5:Y:S01]  /*0fd0*/  LDG.E.128 R32, desc[UR4][R32.64] ;  /* 0x0000000420207981 */ /* 0x000f62000c1e1d00 */
[----:B------:R-:W-:Y:S05]  /*0fe0*/  BRA `(.L_x_1878) ;  /* 0x0000001400f47947 */ /* 0x000fea0003800000 */
.L_x_1868:
[----:B------:R-:W0:Y:S01]  /*0ff0*/  LDC.64 R158, c[0x0][0x250] ;  /* 0x00009400ff9e7b82 */ /* 0x000e220000000a00 */
[----:B------:R-:W-:Y:S01]  /*1000*/  LOP3.LUT P4, RZ, R4, 0x1, RZ, 0xc0, !PT ;  /* 0x0000000104ff7812 */ /* 0x000fe2000788c0ff */
[----:B0-----:R-:W-:-:S06]  /*1010*/  IMAD.WIDE R158, R5, 0x4, R158 ;  /* 0x00000004059e7825 */ /* 0x001fcc00078e029e */
[----:B------:R0:W2:Y:S01]  /*1020*/  LDG.E R158, desc[UR4][R158.64] ;  /* 0x000000049e9e7981 */ /* 0x0000a2000c1e1900 */
[----:B------:R-:W-:Y:S01]  /*1030*/  ISETP.NE.AND P3, PT, R204, RZ, PT ;  /* 0x000000ffcc00720c */ /* 0x000fe20003f65270 */
[----:B------:R-:W-:Y:S01]  /*1040*/  BSSY B1, `(.L_x_1879) ;  /* 0x0000065000017945 */ /* 0x000fe20003800000 */
[----:B------:R-:W-:Y:S02]  /*1050*/  CS2R R212, SRZ ;  /* 0x0000000000d47805 */ /* 0x000fe4000001ff00 */
[----:B------:R-:W-:Y:S02]  /*1060*/  MOV R217, R7 ;  /* 0x0000000700d97202 */ /* 0x000fe40000000f00 */
[----:B0-----:R-:W-:-:S05]  /*1070*/  IADD3 R159, R160, -0x1, RZ ;  /* 0xffffffffa09f7810 */ /* 0x001fca0007ffe0ff */
        /* <DEDUP_REMOVED lines=19> */
[----:B--2---:R-:W-:-:S05]  /*11b0*/  HADD2.F32 R158, -RZ, R8.H1_H1 ;  /* 0x30000008ff9e7230 */ /* 0x004fca0000004100 */
[----:B------:R-:W-:-:S04]  /*11c0*/  FADD.FTZ R158, -R208, R158 ;  /* 0x0000009ed09e7221 */ /* 0x000fc80000010100 */
[----:B-----5:R-:W-:Y:S02]  /*11d0*/  FMUL.FTZ R201, R6, R158 ;  /* 0x0000009e06c97220 */ /* 0x020fe40000410000 */
[----:B------:R-:W2:Y:S01]  /*11e0*/  LDL R158, [R1+0x44] ;  /* 0x00004400019e7983 */ /* 0x000ea20000100800 */
[----:B------:R-:W-:Y:S02]  /*11f0*/  HADD2.F32 R160, -RZ, R10.H1_H1 ;  /* 0x3000000affa07230 */ /* 0x000fe40000004100 */
[----:B------:R-:W-:Y:S02]  /*1200*/  HADD2.F32 R0, -RZ, R8.H0_H0 ;  /* 0x20000008ff007230 */ /* 0x000fe40000004100 */
[--C-:B---3--:R-:W-:Y:S02]  /*1210*/  HADD2.F32 R8, -RZ, R12.reuse.H0_H0 ;  /* 0x2000000cff087230 */ /* 0x108fe40000004100 */
[----:B------:R-:W-:Y:S02]  /*1220*/  HADD2.F32 R200, -RZ, R12.H1_H1 ;  /* 0x3000000cffc87230 */ /* 0x000fe40000004100 */
[----:B------:R-:W-:Y:S01]  /*1230*/  FADD.FTZ R12, -R208, R160 ;  /* 0x000000a0d00c7221 */ /* 0x000fe20000010100 */
[--C-:B------:R-:W-:Y:S01]  /*1240*/  HADD2.F32 R16, -RZ, R15.reuse.H0_H0 ;  /* 0x2000000fff107230 */ /* 0x100fe20000004100 */
[----:B------:R-:W3:Y:S01]  /*1250*/  LDL R160, [R1+0x40] ;  /* 0x0000400001a07983 */ /* 0x000ee20000100800 */
[----:B------:R-:W-:-:S02]  /*1260*/  HADD2.F32 R17, -RZ, R15.H1_H1 ;  /* 0x3000000fff117230 */ /* 0x000fc40000004100 */
[----:B------:R-:W-:Y:S01]  /*1270*/  HADD2.F32 R159, -RZ, R11.H0_H0 ;  /* 0x2000000bff9f7230 */ /* 0x000fe20000004100 */
[----:B------:R-:W3:Y:S01]  /*1280*/  LDL R15, [R1+0x3c] ;  /* 0x00003c00010f7983 */ /* 0x000ee20000100800 */
[--C-:B0-----:R-:W-:Y:S02]  /*1290*/  HADD2.F32 R157, -RZ, R9.reuse.H0_H0 ;  /* 0x20000009ff9d7230 */ /* 0x101fe40000004100 */
[----:B------:R-:W-:Y:S02]  /*12a0*/  HADD2.F32 R161, -RZ, R9.H1_H1 ;  /* 0x30000009ffa17230 */ /* 0x000fe40000004100 */
[----:B------:R-:W-:Y:S02]  /*12b0*/  HADD2.F32 R9, -RZ, R10.H0_H0 ;  /* 0x2000000aff097230 */ /* 0x000fe40000004100 */
[----:B------:R-:W-:Y:S02]  /*12c0*/  HADD2.F32 R156, -RZ, R11.H1_H1 ;  /* 0x3000000bff9c7230 */ /* 0x000fe40000004100 */
[----:B------:R-:W-:-:S02]  /*12d0*/  HADD2.F32 R198, -RZ, R13.H0_H0 ;  /* 0x2000000dffc67230 */ /* 0x000fc40000004100 */
[----:B------:R-:W-:Y:S02]  /*12e0*/  HADD2.F32 R10, -RZ, R13.H1_H1 ;  /* 0x3000000dff0a7230 */ /* 0x000fe40000004100 */
[--C-:B------:R-:W-:Y:S02]  /*12f0*/  HADD2.F32 R11, -RZ, R14.reuse.H0_H0 ;  /* 0x2000000eff0b7230 */ /* 0x100fe40000004100 */
[----:B------:R-:W-:Y:S02]  /*1300*/  HADD2.F32 R13, -RZ, R14.H1_H1 ;  /* 0x3000000eff0d7230 */ /* 0x000fe40000004100 */
[C---:B------:R-:W-:Y:S02]  /*1310*/  FADD.FTZ R14, -R208.reuse, R159 ;  /* 0x0000009fd00e7221 */ /* 0x040fe40000010100 */
[----:B------:R-:W3:Y:S01]  /*1320*/  LDL R159, [R1+0x38] ;  /* 0x00003800019f7983 */ /* 0x000ee20000100800 */
[C---:B------:R-:W-:Y:S01]  /*1330*/  FADD.FTZ R0, -R208.reuse, R0 ;  /* 0x00000000d0007221 */ /* 0x040fe20000010100 */
[----:B------:R-:W-:-:S03]  /*1340*/  FADD.FTZ R9, -R208, R9 ;  /* 0x00000009d0097221 */ /* 0x000fc60000010100 */
[C---:B------:R-:W-:Y:S01]  /*1350*/  FMUL.FTZ R0, R6.reuse, R0 ;  /* 0x0000000006007220 */ /* 0x040fe20000410000 */
[----:B------:R-:W-:Y:S01]  /*1360*/  FMUL.FTZ R9, R6, R9 ;  /* 0x0000000906097220 */ /* 0x000fe20000410000 */
[----:B------:R-:W-:Y:S01]  /*1370*/  FADD.FTZ R157, -R208, R157 ;  /* 0x0000009dd09d7221 */ /* 0x000fe20000010100 */
[----:B------:R-:W-:Y:S01]  /*1380*/  FADD.FTZ R72, R72, R8 ;  /* 0x0000000848487221 */ /* 0x000fe20000010000 */
[-C--:B------:R-:W-:Y:S01]  /*1390*/  FFMA.FTZ R36, R0, R8.reuse, R36 ;  /* 0x0000000800247223 */ /* 0x080fe20000010024 */
[----:B------:R-:W-:Y:S01]  /*13a0*/  FMUL.FTZ R8, R199, R8 ;  /* 0x00000008c7087220 */ /* 0x000fe20000410000 */
[----:B------:R-:W-:Y:S01]  /*13b0*/  FADD.FTZ R76, R76, R11 ;  /* 0x0000000b4c4c7221 */ /* 0x000fe20000010000 */
[----:B------:R-:W-:Y:S01]  /*13c0*/  FFMA.FTZ R40, R9, R11, R40 ;  /* 0x0000000b09287223 */ /* 0x000fe20000010028 */
[----:B------:R-:W-:Y:S01]  /*13d0*/  FADD.FTZ R161, -R208, R161 ;  /* 0x000000a1d0a17221 */ /* 0x000fe20000010100 */
[----:B------:R-:W-:Y:S01]  /*13e0*/  FADD.FTZ R73, R73, R200 ;  /* 0x000000c849497221 */ /* 0x000fe20000010000 */
[----:B------:R-:W-:Y:S01]  /*13f0*/  FMUL.FTZ R199, R6, R157 ;  /* 0x0000009d06c77220 */ /* 0x000fe20000410000 */
[-C--:B------:R-:W-:Y:S01]  /*1400*/  FFMA.FTZ R37, R201, R200.reuse, R37 ;  /* 0x000000c8c9257223 */ /* 0x080fe20000010025 */
[----:B------:R-:W-:Y:S01]  /*1410*/  FMUL.FTZ R200, R197, R200 ;  /* 0x000000c8c5c87220 */ /* 0x000fe20000410000 */
[----:B------:R-:W-:Y:S01]  /*1420*/  FFMA.FTZ R157, R0, R8, RZ ;  /* 0x00000008009d7223 */ /* 0x000fe200000100ff */
[----:B------:R-:W-:Y:S01]  /*1430*/  FADD.FTZ R74, R74, R198 ;  /* 0x000000c64a4a7221 */ /* 0x000fe20000010000 */
[C---:B------:R-:W-:Y:S01]  /*1440*/  FMUL.FTZ R197, R6.reuse, R161 ;  /* 0x000000a106c57220 */ /* 0x040fe20000410000 */
[-C--:B------:R-:W-:Y:S01]  /*1450*/  FFMA.FTZ R38, R199, R198.reuse, R38 ;  /* 0x000000c6c7267223 */ /* 0x080fe20000010026 */
[----:B----4-:R-:W-:Y:S01]  /*1460*/  FMUL.FTZ R198, R213, R198 ;  /* 0x000000c6d5c67220 */ /* 0x010fe20000410000 */
[----:B------:R-:W-:Y:S01]  /*1470*/  FFMA.FTZ R157, R201, R200, R157 ;  /* 0x000000c8c99d7223 */ /* 0x000fe2000001009d */
[----:B------:R-:W-:Y:S01]  /*1480*/  FADD.FTZ R75, R75, R10 ;  /* 0x0000000a4b4b7221 */ /* 0x000fe20000010000 */
[-C--:B------:R-:W-:Y:S01]  /*1490*/  FFMA.FTZ R39, R197, R10.reuse, R39 ;  /* 0x0000000ac5277223 */ /* 0x080fe20000010027 */
[----:B------:R-:W-:Y:S01]  /*14a0*/  FMUL.FTZ R10, R217, R10 ;  /* 0x0000000ad90a7220 */ /* 0x000fe20000410000 */
[----:B------:R-:W-:Y:S01]  /*14b0*/  FFMA.FTZ R157, R199, R198, R157 ;  /* 0x000000c6c79d7223 */ /* 0x000fe2000001009d */
[C---:B------:R-:W-:Y:S01]  /*14c0*/  FMUL.FTZ R12, R6.reuse, R12 ;  /* 0x0000000c060c7220 */ /* 0x040fe20000410000 */
[----:B------:R-:W-:-:S02]  /*14d0*/  FMUL.FTZ R14, R6, R14 ;  /* 0x0000000e060e7220 */ /* 0x000fc40000410000 */
[----:B------:R-:W-:Y:S01]  /*14e0*/  FFMA.FTZ R157, R197, R10, R157 ;  /* 0x0000000ac59d7223 */ /* 0x000fe2000001009d */
[----:B------:R-:W-:Y:S01]  /*14f0*/  FADD.FTZ R156, -R208, R156 ;  /* 0x0000009cd09c7221 */ /* 0x000fe20000010100 */
[----:B------:R-:W-:Y:S01]  /*1500*/  FADD.FTZ R77, R77, R13 ;  /* 0x0000000d4d4d7221 */ /* 0x000fe20000010000 */
[----:B------:R-:W-:Y:S01]  /*1510*/  FFMA.FTZ R41, R12, R13, R41 ;  /* 0x0000000d0c297223 */ /* 0x000fe20000010029 */
[----:B------:R-:W-:Y:S01]  /*1520*/  FADD.FTZ R78, R78, R16 ;  /* 0x000000104e4e7221 */ /* 0x000fe20000010000 */
[----:B------:R-:W-:Y:S01]  /*1530*/  FFMA.FTZ R42, R14, R16, R42 ;  /* 0x000000100e2a7223 */ /* 0x000fe2000001002a */
[----:B------:R-:W-:Y:S01]  /*1540*/  FADD.FTZ R79, R79, R17 ;  /* 0x000000114f4f7221 */ /* 0x000fe20000010000 */
[----:B------:R-:W-:Y:S02]  /*1550*/  IADD3 R211, R211, 0x100, RZ ;  /* 0x00000100d3d37810 */ /* 0x000fe40007ffe0ff */
[----:B------:R-:W-:Y:S01]  /*1560*/  IADD3 R217, R7, 0x100, RZ ;  /* 0x0000010007d97810 */ /* 0x000fe20007ffe0ff */
[----:B--2---:R-:W-:Y:S01]  /*1570*/  FMUL.FTZ R11, R158, R11 ;  /* 0x0000000b9e0b7220 */ /* 0x004fe20000410000 */
[----:B------:R-:W-:-:S04]  /*1580*/  FADD.FTZ R158, RZ, R8 ;  /* 0x00000008ff9e7221 */ /* 0x000fc80000010000 */
[----:B------:R-:W-:-:S04]  /*1590*/  FADD.FTZ R158, R158, R200 ;  /* 0x000000c89e9e7221 */ /* 0x000fc80000010000 */
[----:B------:R-:W-:-:S04]  /*15a0*/  FADD.FTZ R158, R158, R198 ;  /* 0x000000c69e9e7221 */ /* 0x000fc80000010000 */
[----:B------:R-:W-:Y:S01]  /*15b0*/  FADD.FTZ R158, R158, R10 ;  /* 0x0000000a9e9e7221 */ /* 0x000fe20000010000 */
[----:B---3--:R-:W-:Y:S01]  /*15c0*/  FMUL.FTZ R13, R160, R13 ;  /* 0x0000000da00d7220 */ /* 0x008fe20000410000 */
[----:B------:R-:W-:Y:S02]  /*15d0*/  FFMA.FTZ R157, R9, R11, R157 ;  /* 0x0000000b099d7223 */ /* 0x000fe4000001009d */
[----:B------:R-:W-:Y:S01]  /*15e0*/  FADD.FTZ R158, R158, R11 ;  /* 0x0000000b9e9e7221 */ /* 0x000fe20000010000 */
[----:B------:R-:W-:Y:S01]  /*15f0*/  FMUL.FTZ R15, R15, R16 ;  /* 0x000000100f0f7220 */ /* 0x000fe20000410000 */
[----:B------:R-:W-:Y:S01]  /*1600*/  FMUL.FTZ R16, R6, R156 ;  /* 0x0000009c06107220 */ /* 0x000fe20000410000 */
[----:B------:R-:W-:Y:S01]  /*1610*/  FFMA.FTZ R157, R12, R13, R157 ;  /* 0x0000000d0c9d7223 */ /* 0x000fe2000001009d */
[----:B------:R-:W-:Y:S02]  /*1620*/  FADD.FTZ R158, R158, R13 ;  /* 0x0000000d9e9e7221 */ /* 0x000fe40000010000 */
[----:B------:R-:W-:Y:S01]  /*1630*/  FFMA.FTZ R43, R16, R17, R43 ;  /* 0x00000011102b7223 */ /* 0x000fe2000001002b */
[----:B------:R-:W-:Y:S01]  /*1640*/  FFMA.FTZ R157, R14, R15, R157 ;  /* 0x0000000f0e9d7223 */ /* 0x000fe2000001009d */
[----:B------:R-:W-:Y:S01]  /*1650*/  FADD.FTZ R158, R158, R15 ;  /* 0x0000000f9e9e7221 */ /* 0x000fe20000010000 */
[----:B------:R-:W-:-:S04]  /*1660*/  FMUL.FTZ R17, R159, R17 ;  /* 0x000000119f117220 */ /* 0x000fc80000410000 */
[----:B------:R-:W-:Y:S01]  /*1670*/  FADD.FTZ R212, R158, R17 ;  /* 0x000000119ed47221 */ /* 0x000fe20000010000 */
[----:B------:R-:W-:-:S07]  /*1680*/  FFMA.FTZ R213, R16, R17, R157 ;  /* 0x0000001110d57223 */ /* 0x000fce000001009d */
.L_x_1880:
[----:B------:R-:W-:Y:S05]  /*1690*/  BSYNC B1 ;  /* 0x0000000000017941 */ /* 0x000fea0003800000 */
.L_x_1879:
[----:B------:R-:W-:Y:S04]  /*16a0*/  BSSY B1, `(.L_x_1881) ;  /* 0x000005e000017945 */ /* 0x000fe80003800000 */
[----:B------:R-:W-:Y:S05]  /*16b0*/  @!P0 BRA `(.L_x_1882) ;  /* 0x0000000400708947 */ /* 0x000fea0003800000 */
[----:B------:R-:W0:Y:S01]  /*16c0*/  LDC.64 R20, c[0x0][0x238] ;  /* 0x00008e00ff147b82 */ /* 0x000e220000000a00 */
[----:B------:R-:W2:Y:S07]  /*16d0*/  LDL R160, [R1+0x30] ;  /* 0x0000300001a07983 */ /* 0x000eae0000100800 */
[----:B------:R-:W1:Y:S01]  /*16e0*/  LDC.64 R24, c[0x0][0x2b8] ;  /* 0x0000ae00ff187b82 */ /* 0x000e620000000a00 */
[----:B------:R-:W-:Y:S01]  /*16f0*/  ISETP.NE.U32.AND P3, PT, RZ, UR14, PT ;  /* 0x0000000eff007c0c */ /* 0x000fe2000bf65070 */
[----:B------:R-:W3:Y:S01]  /*1700*/  LDL R161, [R1+0x28] ;  /* 0x0000280001a17983 */ /* 0x000ee20000100800 */
[----:B0-----:R-:W-:-:S06]  /*1710*/  IMAD.WIDE.U32 R20, R217, 0x10, R20 ;  /* 0x00000010d9147825 */ /* 0x001fcc00078e0014 */
[----:B------:R-:W4:Y:S01]  /*1720*/  LDG.E.128 R20, desc[UR4][R20.64] ;  /* 0x0000000414147981 */ /* 0x000f22000c1e1d00 */
[----:B-1----:R-:W-:-:S06]  /*1730*/  IMAD.WIDE.U32 R24, R211, 0x10, R24 ;  /* 0x00000010d3187825 */ /* 0x002fcc00078e0018 */
[----:B------:R-:W2:Y:S01]  /*1740*/  LDG.E.128 R24, desc[UR4][R24.64] ;  /* 0x0000000418187981 */ /* 0x000ea2000c1e1d00 */
[----:B------:R-:W-:-:S13]  /*1750*/  ISETP.NE.AND.EX P3, PT, RZ, UR15, PT, P3 ;  /* 0x0000000fff007c0c */ /* 0x000fda000bf65330 */
[----:B------:R-:W-:Y:S02]  /*1760*/  @P3 IMAD.WIDE.U32 R18, R217, 0x10, R162 ;  /* 0x00000010d9123825 */ /* 0x000fe400078e00a2 */
[----:B------:R-:W3:Y:S04]  /*1770*/  LDL R163, [R1+0x34] ;  /* 0x0000340001a37983 */ /* 0x000ee80000100800 */
[----:B------:R0:W5:Y:S04]  /*1780*/  @P3 LDG.E.128 R136, desc[UR4][R18.64] ;  /* 0x0000000412883981 */ /* 0x000168000c1e1d00 */
[----:B------:R-:W3:Y:S01]  /*1790*/  LDL R162, [R1+0x2c] ;  /* 0x00002c0001a27983 */ /* 0x000ee20000100800 */
[----:B----4-:R-:W-:-:S02]  /*17a0*/  HADD2.F32 R30, -RZ, R20.H1_H1 ;  /* 0x30000014ff1e7230 */ /* 0x010fc40000004100 */
[----:B0-----:R-:W-:Y:S02]  /*17b0*/  HADD2.F32 R19, -RZ, R21.H0_H0 ;  /* 0x20000015ff137230 */ /* 0x001fe40000004100 */
[--C-:B--2---:R-:W-:Y:S02]  /*17c0*/  HADD2.F32 R31, -RZ, R27.reuse.H0_H0 ;  /* 0x2000001bff1f7230 */ /* 0x104fe40000004100 */
[----:B------:R-:W-:Y:S02]  /*17d0*/  HADD2.F32 R165, -RZ, R27.H1_H1 ;  /* 0x3000001bffa57230 */ /* 0x000fe40000004100 */
[C---:B------:R-:W-:Y:S01]  /*17e0*/  FADD.FTZ R27, -R208.reuse, R30 ;  /* 0x0000001ed01b7221 */ /* 0x040fe20000010100 */
[--C-:B------:R-:W-:Y:S02]  /*17f0*/  HADD2.F32 R28, -RZ, R26.reuse.H0_H0 ;  /* 0x2000001aff1c7230 */ /* 0x100fe40000004100 */
[----:B------:R-:W-:Y:S02]  /*1800*/  HADD2.F32 R29, -RZ, R26.H1_H1 ;  /* 0x3000001aff1d7230 */ /* 0x000fe40000004100 */
[----:B------:R-:W-:Y:S01]  /*1810*/  FADD.FTZ R26, -R208, R19 ;  /* 0x00000013d01a7221 */ /* 0x000fe20000010100 */
[----:B------:R-:W-:-:S02]  /*1820*/  HADD2.F32 R158, -RZ, R22.H0_H0 ;  /* 0x20000016ff9e7230 */ /* 0x000fc40000004100 */
[----:B-----5:R-:W-:Y:S01]  /*1830*/  FMUL.FTZ R19, R6, R27 ;  /* 0x0000001b06137220 */ /* 0x020fe20000410000 */
[----:B------:R-:W-:Y:S01]  /*1840*/  HADD2.F32 R157, -RZ, R22.H1_H1 ;  /* 0x30000016ff9d7230 */ /* 0x000fe20000004100 */
[----:B------:R-:W2:Y:S01]  /*1850*/  LDL R27, [R1+0x24] ;  /* 0x00002400011b7983 */ /* 0x000ea20000100800 */
[----:B------:R-:W-:Y:S02]  /*1860*/  HADD2.F32 R22, -RZ, R24.H1_H1 ;  /* 0x30000018ff167230 */ /* 0x000fe40000004100 */
[----:B------:R-:W-:-:S03]  /*1870*/  HADD2.F32 R159, -RZ, R21.H1_H1 ;  /* 0x30000015ff9f7230 */ /* 0x000fc60000004100 */
[----:B------:R-:W-:Y:S01]  /*1880*/  FADD.FTZ R81, R81, R22 ;  /* 0x0000001651517221 */ /* 0x000fe20000010000 */
[-C--:B------:R-:W-:Y:S01]  /*1890*/  FFMA.FTZ R45, R19, R22.reuse, R45 ;  /* 0x00000016132d7223 */ /* 0x080fe2000001002d */
[----:B------:R-:W-:Y:S02]  /*18a0*/  FMUL.FTZ R22, R160, R22 ;  /* 0x00000016a0167220 */ /* 0x000fe40000410000 */
[----:B------:R-:W4:Y:S01]  /*18b0*/  LDL R160, [R1+0x20] ;  /* 0x0000200001a07983 */ /* 0x000f220000100800 */
[--C-:B------:R-:W-:Y:S02]  /*18c0*/  HADD2.F32 R21, -RZ, R23.reuse.H0_H0 ;  /* 0x20000017ff157230 */ /* 0x100fe40000004100 */
[----:B------:R-:W-:Y:S02]  /*18d0*/  HADD2.F32 R164, -RZ, R23.H1_H1 ;  /* 0x30000017ffa47230 */ /* 0x000fe40000004100 */
[----:B------:R-:W-:Y:S01]  /*18e0*/  FADD.FTZ R23, -R208, R159 ;  /* 0x0000009fd0177221 */ /* 0x000fe20000010100 */
[----:B------:R-:W-:Y:S01]  /*18f0*/  HADD2.F32 R18, -RZ, R20.H0_H0 ;  /* 0x20000014ff127230 */ /* 0x000fe20000004100 */
[----:B------:R-:W4:Y:S01]  /*1900*/  LDL R159, [R1+0x1c] ;  /* 0x00001c00019f7983 */ /* 0x000f220000100800 */
[----:B------:R-:W-:-:S02]  /*1910*/  HADD2.F32 R20, -RZ, R24.H0_H0 ;  /* 0x20000018ff147230 */ /* 0x000fc40000004100 */
[--C-:B------:R-:W-:Y:S02]  /*1920*/  HADD2.F32 R24, -RZ, R25.reuse.H0_H0 ;  /* 0x20000019ff187230 */ /* 0x100fe40000004100 */
[----:B------:R-:W-:Y:S02]  /*1930*/  HADD2.F32 R156, -RZ, R25.H1_H1 ;  /* 0x30000019ff9c7230 */ /* 0x000fe40000004100 */
[C---:B------:R-:W-:Y:S02]  /*1940*/  FADD.FTZ R25, -R208.reuse, R158 ;  /* 0x0000009ed0197221 */ /* 0x040fe40000010100 */
[----:B------:R-:W4:Y:S01]  /*1950*/  LDL R158, [R1+0x18] ;  /* 0x00001800019e7983 */ /* 0x000f220000100800 */
[----:B------:R-:W-:-:S04]  /*1960*/  FADD.FTZ R18, -R208, R18 ;  /* 0x00000012d0127221 */ /* 0x000fc80000010100 */
[----:B------:R-:W-:Y:S01]  /*1970*/  FMUL.FTZ R18, R6, R18 ;  /* 0x0000001206127220 */ /* 0x000fe20000410000 */
[----:B------:R-:W-:-:S03]  /*1980*/  FADD.FTZ R80, R80, R20 ;  /* 0x0000001450507221 */ /* 0x000fc60000010000 */
[-C--:B------:R-:W-:Y:S01]  /*1990*/  FFMA.FTZ R44, R18, R20.reuse, R44 ;  /* 0x00000014122c7223 */ /* 0x080fe2000001002c */
[----:B---3--:R-:W-:Y:S01]  /*19a0*/  FMUL.FTZ R20, R163, R20 ;  /* 0x00000014a3147220 */ /* 0x008fe20000410000 */
[----:B------:R-:W-:Y:S01]  /*19b0*/  FADD.FTZ R30, -R208, R21 ;  /* 0x00000015d01e7221 */ /* 0x000fe20000010100 */
        /* <DEDUP_REMOVED lines=18> */
[----:B------:R-:W-:Y:S01]  /*1ae0*/  FADD.FTZ R164, -R208, R164 ;  /* 0x000000a4d0a47221 */ /* 0x000fe20000010100 */
[----:B------:R-:W-:Y:S01]  /*1af0*/  FADD.FTZ R85, R85, R29 ;  /* 0x0000001d55557221 */ /* 0x000fe20000010000 */
[----:B------:R-:W-:Y:S01]  /*1b00*/  FMUL.FTZ R30, R6, R30 ;  /* 0x0000001e061e7220 */ /* 0x000fe20000410000 */
[----:B------:R-:W-:Y:S01]  /*1b10*/  FADD.FTZ R86, R86, R31 ;  /* 0x0000001f56567221 */ /* 0x000fe20000010000 */
[----:B------:R-:W-:-:S02]  /*1b20*/  FMUL.FTZ R164, R6, R164 ;  /* 0x000000a406a47220 */ /* 0x000fc40000410000 */
[----:B------:R-:W-:Y:S01]  /*1b30*/  FFMA.FTZ R50, R30, R31, R50 ;  /* 0x0000001f1e327223 */ /* 0x000fe20000010032 */
[----:B------:R-:W-:Y:S01]  /*1b40*/  FADD.FTZ R87, R87, R165 ;  /* 0x000000a557577221 */ /* 0x000fe20000010000 */
[----:B------:R-:W-:Y:S01]  /*1b50*/  FFMA.FTZ R51, R164, R165, R51 ;  /* 0x000000a5a4337223 */ /* 0x000fe20000010033 */
[----:B------:R-:W-:Y:S01]  /*1b60*/  FADD.FTZ R83, R83, R156 ;  /* 0x0000009c53537221 */ /* 0x000fe20000010000 */
[----:B------:R-:W-:Y:S01]  /*1b70*/  FFMA.FTZ R47, R23, R156, R47 ;  /* 0x0000009c172f7223 */ /* 0x000fe2000001002f */
[----:B------:R-:W-:Y:S02]  /*1b80*/  IADD3 R211, R211, 0x100, RZ ;  /* 0x00000100d3d37810 */ /* 0x000fe40007ffe0ff */
[----:B------:R-:W-:Y:S01]  /*1b90*/  IADD3 R217, R217, 0x100, RZ ;  /* 0x00000100d9d97810 */ /* 0x000fe20007ffe0ff */
[----:B--2---:R-:W-:Y:S01]  /*1ba0*/  FMUL.FTZ R27, R27, R28 ;  /* 0x0000001c1b1b7220 */ /* 0x004fe20000410000 */
[----:B------:R-:W-:-:S03]  /*1bb0*/  FMUL.FTZ R28, R6, R157 ;  /* 0x0000009d061c7220 */ /* 0x000fc60000410000 */
[----:B------:R-:W-:Y:S01]  /*1bc0*/  FADD.FTZ R212, R212, R27 ;  /* 0x0000001bd4d47221 */ /* 0x000fe20000010000 */
[----:B------:R-:W-:Y:S01]  /*1bd0*/  FFMA.FTZ R49, R28, R29, R49 ;  /* 0x0000001d1c317223 */ /* 0x000fe20000010031 */
[----:B------:R-:W-:Y:S01]  /*1be0*/  FFMA.FTZ R213, R25, R27, R213 ;  /* 0x0000001b19d57223 */ /* 0x000fe200000100d5 */
[----:B----4-:R-:W-:-:S04]  /*1bf0*/  FMUL.FTZ R29, R160, R29 ;  /* 0x0000001da01d7220 */ /* 0x010fc80000410000 */
[----:B------:R-:W-:Y:S01]  /*1c00*/  FADD.FTZ R212, R212, R29 ;  /* 0x0000001dd4d47221 */ /* 0x000fe20000010000 */
[----:B------:R-:W-:Y:S01]  /*1c10*/  FFMA.FTZ R213, R28, R29, R213 ;  /* 0x0000001d1cd57223 */ /* 0x000fe200000100d5 */
[----:B------:R-:W-:-:S04]  /*1c20*/  FMUL.FTZ R31, R159, R31 ;  /* 0x0000001f9f1f7220 */ /* 0x000fc80000410000 */
[----:B------:R-:W-:Y:S01]  /*1c30*/  FADD.FTZ R212, R212, R31 ;  /* 0x0000001fd4d47221 */ /* 0x000fe20000010000 */
[----:B------:R-:W-:Y:S01]  /*1c40*/  FFMA.FTZ R213, R30, R31, R213 ;  /* 0x0000001f1ed57223 */ /* 0x000fe200000100d5 */
[----:B------:R-:W-:-:S04]  /*1c50*/  FMUL.FTZ R165, R158, R165 ;  /* 0x000000a59ea57220 */ /* 0x000fc80000410000 */
[----:B------:R-:W-:Y:S01]  /*1c60*/  FADD.FTZ R212, R212, R165 ;  /* 0x000000a5d4d47221 */ /* 0x000fe20000010000 */
[----:B------:R-:W-:-:S07]  /*1c70*/  FFMA.FTZ R213, R164, R165, R213 ;  /* 0x000000a5a4d57223 */ /* 0x000fce00000100d5 */
.L_x_1882:
[----:B------:R-:W-:Y:S05]  /*1c80*/  BSYNC B1 ;  /* 0x0000000000017941 */ /* 0x000fea0003800000 */
.L_x_1881:
[----:B------:R-:W-:Y:S04]  /*1c90*/  BSSY B1, `(.L_x_1883) ;  /* 0x000005d000017945 */ /* 0x000fe80003800000 */
        /* <DEDUP_REMOVED lines=9> */
[----:B0-----:R-:W-:-:S06]  /*1d30*/  IMAD.WIDE.U32 R156, R217, 0x10, R156 ;  /* 0x00000010d99c7825 */ /* 0x001fcc00078e009c */
[----:B------:R-:W2:Y:S01]  /*1d40*/  LDG.E.128 R156, desc[UR4][R156.64] ;  /* 0x000000049c9c7981 */ /* 0x000ea2000c1e1d00 */
[----:B-1----:R-:W-:Y:S01]  /*1d50*/  IMAD.WIDE.U32 R160, R211, 0x10, R160 ;  /* 0x00000010d3a07825 */ /* 0x002fe200078e00a0 */
[----:B------:R-:W-:-:S05]  /*1d60*/  ISETP.NE.AND.EX P3, PT, RZ, UR15, PT, P3 ;  /* 0x0000000fff007c0c */ /* 0x000fca000bf65330 */
[----:B------:R-:W3:Y:S08]  /*1d70*/  LDG.E.128 R160, desc[UR4][R160.64] ;  /* 0x00000004a0a07981 */ /* 0x000ef0000c1e1d00 */
[----:B----4-:R-:W-:Y:S02]  /*1d80*/  @P3 IMAD.WIDE.U32 R166, R217, 0x10, R180 ;  /* 0x00000010d9a63825 */ /* 0x010fe400078e00b4 */
[----:B------:R-:W4:Y:S04]  /*1d90*/  LDL R181, [R1+0xc] ;  /* 0x00000c0001b57983 */ /* 0x000f280000100800 */
[----:B------:R0:W5:Y:S01]  /*1da0*/  @P3 LDG.E.128 R140, desc[UR4][R166.64] ;  /* 0x00000004a68c3981 */ /* 0x000162000c1e1d00 */
[----:B--2---:R-:W-:-:S02]  /*1db0*/  HADD2.F32 R173, -RZ, R158.H0_H0 ;  /* 0x2000009effad7230 */ /* 0x004fc40000004100 */
[----:B------:R-:W-:Y:S02]  /*1dc0*/  HADD2.F32 R176, -RZ, R158.H1_H1 ;  /* 0x3000009effb07230 */ /* 0x000fe40000004100 */
[----:B------:R-:W2:Y:S01]  /*1dd0*/  LDL R158, [R1] ;  /* 0x00000000019e7983 */ /* 0x000ea20000100800 */
[--C-:B0-----:R-:W-:Y:S02]  /*1de0*/  HADD2.F32 R166, -RZ, R156.reuse.H0_H0 ;  /* 0x2000009cffa67230 */ /* 0x101fe40000004100 */
[----:B------:R-:W-:-:S03]  /*1df0*/  HADD2.F32 R167, -RZ, R156.H1_H1 ;  /* 0x3000009cffa77230 */ /* 0x000fc60000004100 */
[----:B------:R-:W-:Y:S01]  /*1e00*/  FADD.FTZ R166, -R208, R166 ;  /* 0x000000a6d0a67221 */ /* 0x000fe20000010100 */
[----:B------:R-:W-:Y:S02]  /*1e10*/  HADD2.F32 R156, -RZ, R157.H0_H0 ;  /* 0x2000009dff9c7230 */ /* 0x000fe40000004100 */
[--C-:B---3--:R-:W-:Y:S02]  /*1e20*/  HADD2.F32 R168, -RZ, R160.reuse.H0_H0 ;  /* 0x200000a0ffa87230 */ /* 0x108fe40000004100 */
[----:B-----5:R-:W-:Y:S01]  /*1e30*/  FMUL.FTZ R166, R6, R166 ;  /* 0x000000a606a67220 */ /* 0x020fe20000410000 */
[----:B------:R-:W-:Y:S02]  /*1e40*/  HADD2.F32 R160, -RZ, R160.H1_H1 ;  /* 0x300000a0ffa07230 */ /* 0x000fe40000004100 */
[C---:B------:R-:W-:Y:S01]  /*1e50*/  FADD.FTZ R156, -R208.reuse, R156 ;  /* 0x0000009cd09c7221 */ /* 0x040fe20000010100 */
[----:B------:R-:W-:Y:S01]  /*1e60*/  FADD.FTZ R167, -R208, R167 ;  /* 0x000000a7d0a77221 */ /* 0x000fe20000010100 */
[----:B------:R-:W-:Y:S01]  /*1e70*/  FADD.FTZ R88, R88, R168 ;  /* 0x000000a858587221 */ /* 0x000fe20000010000 */
[-C--:B------:R-:W-:Y:S01]  /*1e80*/  FFMA.FTZ R52, R166, R168.reuse, R52 ;  /* 0x000000a8a6347223 */ /* 0x080fe20000010034 */
[----:B------:R-:W-:Y:S01]  /*1e90*/  FMUL.FTZ R168, R169, R168 ;  /* 0x000000a8a9a87220 */ /* 0x000fe20000410000 */
        /* <DEDUP_REMOVED lines=8> */
[----:B------:R-:W-:Y:S01]  /*1f20*/  FADD.FTZ R173, -R208, R173 ;  /* 0x000000add0ad7221 */ /* 0x000fe20000010100 */
[----:B------:R-:W-:Y:S01]  /*1f30*/  FADD.FTZ R90, R90, R172 ;  /* 0x000000ac5a5a7221 */ /* 0x000fe20000010000 */
[-C--:B------:R-:W-:Y:S01]  /*1f40*/  FFMA.FTZ R54, R169, R172.reuse, R54 ;  /* 0x000000aca9367223 */ /* 0x080fe20000010036 */
[----:B------:R-:W-:Y:S01]  /*1f50*/  FADD.FTZ R157, -R208, R157 ;  /* 0x0000009dd09d7221 */ /* 0x000fe20000010100 */
[----:B----4-:R-:W-:Y:S01]  /*1f60*/  FMUL.FTZ R172, R181, R172 ;  /* 0x000000acb5ac7220 */ /* 0x010fe20000410000 */
[----:B------:R-:W-:Y:S01]  /*1f70*/  FADD.FTZ R212, R212, R170 ;  /* 0x000000aad4d47221 */ /* 0x000fe20000010000 */
[----:B------:R-:W-:Y:S01]  /*1f80*/  FFMA.FTZ R213, R167, R170, R213 ;  /* 0x000000aaa7d57223 */ /* 0x000fe200000100d5 */
[----:B------:R-:W-:-:S02]  /*1f90*/  HADD2.F32 R178, -RZ, R159.H0_H0 ;  /* 0x2000009fffb27230 */ /* 0x000fc40000004100 */
[C---:B------:R-:W-:Y:S01]  /*1fa0*/  FMUL.FTZ R173, R6.reuse, R173 ;  /* 0x000000ad06ad7220 */ /* 0x040fe20000410000 */
[--C-:B------:R-:W-:Y:S02]  /*1fb0*/  HADD2.F32 R175, -RZ, R162.reuse.H0_H0 ;  /* 0x200000a2ffaf7230 */ /* 0x100fe40000004100 */
        /* <DEDUP_REMOVED lines=23> */
[----:B------:R-:W-:-:S02]  /*2130*/  FMUL.FTZ R181, R251, R163 ;  /* 0x000000a3fbb57220 */ /* 0x000fc40000410000 */
[----:B------:R-:W-:Y:S01]  /*2140*/  FMUL.FTZ R180, R6, R180 ;  /* 0x000000b406b47220 */ /* 0x000fe20000410000 */
[----:B------:R-:W-:Y:S01]  /*2150*/  FADD.FTZ R89, R89, R160 ;  /* 0x000000a059597221 */ /* 0x000fe20000010000 */
[----:B------:R-:W-:Y:S01]  /*2160*/  FFMA.FTZ R53, R167, R160, R53 ;  /* 0x000000a0a7357223 */ /* 0x000fe20000010035 */
[----:B------:R-:W-:Y:S01]  /*2170*/  FADD.FTZ R91, R91, R161 ;  /* 0x000000a15b5b7221 */ /* 0x000fe20000010000 */
[----:B------:R-:W-:Y:S01]  /*2180*/  FFMA.FTZ R55, R171, R161, R55 ;  /* 0x000000a1ab377223 */ /* 0x000fe20000010037 */
[----:B------:R-:W-:Y:S01]  /*2190*/  FADD.FTZ R93, R93, R162 ;  /* 0x000000a25d5d7221 */ /* 0x000fe20000010000 */
[-C--:B------:R-:W-:Y:S01]  /*21a0*/  FFMA.FTZ R57, R176, R162.reuse, R57 ;  /* 0x000000a2b0397223 */ /* 0x080fe20000010039 */
[----:B------:R-:W-:Y:S01]  /*21b0*/  FADD.FTZ R95, R95, R163 ;  /* 0x000000a35f5f7221 */ /* 0x000fe20000010000 */
[----:B------:R-:W-:Y:S01]  /*21c0*/  FFMA.FTZ R59, R180, R163, R59 ;  /* 0x000000a3b43b7223 */ /* 0x000fe2000001003b */
[----:B------:R-:W-:Y:S02]  /*21d0*/  IADD3 R211, R211, 0x100, RZ ;  /* 0x00000100d3d37810 */ /* 0x000fe40007ffe0ff */
[----:B------:R-:W-:Y:S01]  /*21e0*/  IADD3 R217, R217, 0x100, RZ ;  /* 0x00000100d9d97810 */ /* 0x000fe20007ffe0ff */
[----:B--2---:R-:W-:-:S04]  /*21f0*/  FMUL.FTZ R177, R158, R162 ;  /* 0x000000a29eb17220 */ /* 0x004fc80000410000 */
[----:B------:R-:W-:Y:S01]  /*2200*/  FADD.FTZ R212, R212, R177 ;  /* 0x000000b1d4d47221 */ /* 0x000fe20000010000 */
[----:B------:R-:W-:-:S03]  /*2210*/  FFMA.FTZ R213, R176, R177, R213 ;  /* 0x000000b1b0d57223 */ /* 0x000fc600000100d5 */
[----:B------:R-:W-:Y:S01]  /*2220*/  FADD.FTZ R212, R212, R179 ;  /* 0x000000b3d4d47221 */ /* 0x000fe20000010000 */
[----:B------:R-:W-:-:S03]  /*2230*/  FFMA.FTZ R213, R178, R179, R213 ;  /* 0x000000b3b2d57223 */ /* 0x000fc600000100d5 */
[----:B------:R-:W-:Y:S01]  /*2240*/  FADD.FTZ R212, R212, R181 ;  /* 0x000000b5d4d47221 */ /* 0x000fe20000010000 */
[----:B------:R-:W-:-:S07]  /*2250*/  FFMA.FTZ R213, R180, R181, R213 ;  /* 0x000000b5b4d57223 */ /* 0x000fce00000100d5 */
.L_x_1884:
[----:B------:R-:W-:Y:S05]  /*2260*/  BSYNC B1 ;  /* 0x0000000000017941 */ /* 0x000fea0003800000 */
.L_x_1883:
        /* <DEDUP_REMOVED lines=13> */
[--C-:B---3--:R-:W-:Y:S02]  /*2340*/  HADD2.F32 R202, -RZ, R156.reuse.H0_H0 ;  /* 0x2000009cffca7230 */ /* 0x108fe40000004100 */
[----:B------:R-:W-:Y:S02]  /*2350*/  HADD2.F32 R184, -RZ, R157.H0_H0 ;  /* 0x2000009dffb87230 */ /* 0x000fe40000004100 */
[----:B0-----:R-:W-:Y:S02]  /*2360*/  HADD2.F32 R182, -RZ, R156.H1_H1 ;  /* 0x3000009cffb67230 */ /* 0x001fe40000004100 */
[C---:B------:R-:W-:Y:S01]  /*2370*/  FADD.FTZ R202, -R208.reuse, R202 ;  /* 0x000000cad0ca7221 */ /* 0x040fe20000010100 */
[----:B------:R-:W-:Y:S02]  /*2380*/  HADD2.F32 R188, -RZ, R158.H0_H0 ;  /* 0x2000009effbc7230 */ /* 0x000fe40000004100 */
[----:B------:R-:W-:Y:S01]  /*2390*/  FADD.FTZ R184, -R208, R184 ;  /* 0x000000b8d0b87221 */ /* 0x000fe20000010100 */
[----:B----4-:R-:W-:-:S02]  /*23a0*/  HADD2.F32 R183, -RZ, R160.H0_H0 ;  /* 0x200000a0ffb77230 */ /* 0x010fc40000004100 */
[----:B-----5:R-:W-:Y:S01]  /*23b0*/  FMUL.FTZ R202, R6, R202 ;  /* 0x000000ca06ca7220 */ /* 0x020fe20000410000 */
[----:B------:R-:W-:Y:S02]  /*23c0*/  HADD2.F32 R160, -RZ, R160.H1_H1 ;  /* 0x300000a0ffa07230 */ /* 0x000fe40000004100 */
[----:B------:R-:W-:Y:S01]  /*23d0*/  FADD.FTZ R182, -R208, R182 ;  /* 0x000000b6d0b67221 */ /* 0x000fe20000010100 */
[----:B------:R-:W-:Y:S02]  /*23e0*/  HADD2.F32 R187, -RZ, R161.H0_H0 ;  /* 0x200000a1ffbb7230 */ /* 0x000fe40000004100 */
[----:B------:R-:W-:Y:S01]  /*23f0*/  FADD.FTZ R68, R68, R183 ;  /* 0x000000b744447221 */ /* 0x000fe20000010000 */
[-C--:B------:R-:W-:Y:S01]  /*2400*/  FFMA.FTZ R144, R202, R183.reuse, R144 ;  /* 0x000000b7ca907223 */ /* 0x080fe20000010090 */
[----:B------:R-:W-:Y:S01]  /*2410*/  FMUL.FTZ R183, R250, R183 ;  /* 0x000000b7fab77220 */ /* 0x000fe20000410000 */
[----:B------:R-:W-:Y:S02]  /*2420*/  HADD2.F32 R186, -RZ, R157.H1_H1 ;  /* 0x3000009dffba7230 */ /* 0x000fe40000004100 */
[C---:B------:R-:W-:Y:S01]  /*2430*/  FMUL.FTZ R184, R6.reuse, R184 ;  /* 0x000000b806b87220 */ /* 0x040fe20000410000 */
[----:B------:R-:W-:Y:S01]  /*2440*/  FMUL.FTZ R182, R6, R182 ;  /* 0x000000b606b67220 */ /* 0x000fe20000410000 */
        /* <DEDUP_REMOVED lines=19> */
[----:B------:R-:W-:Y:S01]  /*2580*/  FADD.FTZ R193, -R208, R193 ;  /* 0x000000c1d0c17221 */ /* 0x000fe20000010100 */
        /* <DEDUP_REMOVED lines=35> */
.L_x_1878:
[----:B------:R-:W-:Y:S05]  /*27c0*/  BSYNC B0 ;  /* 0x0000000000007941 */ /* 0x000fea0003800000 */
.L_x_1867:
[----:B0-----:R-:W0:Y:S01]  /*27d0*/  S2R R156, SR_TID.X ;  /* 0x00000000009c7919 */ /* 0x001e220000002100 */
[----:B------:R-:W-:Y:S01]  /*27e0*/  LOP3.LUT P3, RZ, R205, 0xff, RZ, 0xc0, !PT ;  /* 0x000000ffcdff7812 */ /* 0x000fe2000786c0ff */
[----:B------:R-:W-:Y:S01]  /*27f0*/  UMOV UR6, 0xffffffff ;  /* 0xffffffff00067882 */ /* 0x000fe20000000000 */
[----:B------:R-:W-:-:S11]  /*2800*/  LOP3.LUT R4, R4, 0xfffffffd, RZ, 0xc0, !PT ;  /* 0xfffffffd04047812 */ /* 0x000fd600078ec0ff */
[----:B------:R-:W-:Y:S02]  /*2810*/  @P3 LOP3.LUT R4, R4, 0x2, RZ, 0xfc, !PT ;  /* 0x0000000204043812 */ /* 0x000fe400078efcff */
        /* <DEDUP_REMOVED lines=23> */
.L_x_2015:
        /* <DEDUP_REMOVED lines=10> */
[-C--:B------:R-:W-:Y:S02]  /*2a30*/  @!P3 LEA R159, R159, R158.reuse, 0x3 ;  /* 0x0000009e9f9fb211 */ /* 0x080fe400078e18ff */
[----:B------:R-:W-:-:S03]  /*2a40*/  LEA R160, R160, R158, 0x3 ;  /* 0x0000009ea0a07211 */ /* 0x000fc600078e18ff */
        /* <DEDUP_REMOVED lines=37> */
.L_x_1889:
[----:B------:R-:W-:Y:S05]  /*2ca0*/  BSYNC B1 ;  /* 0x0000000000017941 */ /* 0x000fea0003800000 */
.L_x_1888:
        /* <DEDUP_REMOVED lines=9> */
.L_x_1891:
        /* <DEDUP_REMOVED lines=8> */
[----:B------:R-:W-:-:S05]  /*2dc0*/  @P4 HADD2.F32 R156, -RZ, R132.H0_H0 ;  /* 0x20000084ff9c4230 */ /* 0x000fca0000004100 */
[----:B------:R-:W-:-:S07]  /*2dd0*/  @P4 FADD.FTZ R157, R157, R156 ;  /* 0x0000009c9d9d4221 */ /* 0x000fce0000010000 */
.L_x_1892:
[----:B------:R-:W-:Y:S05]  /*2de0*/  BSYNC B1 ;  /* 0x0000000000017941 */ /* 0x000fea0003800000 */
.L_x_1890:
[----:B------:R-:W-:Y:S01]  /*2df0*/  ISETP.NE.U32.AND P5, PT, RZ, UR10, PT ;  /* 0x0000000aff007c0c */ /* 0x000fe2000bfa5070 */
[----:B------:R-:W-:Y:S03]  /*2e00*/  BSSY B1, `(.L_x_1893) ;  /* 0x0000017000017945 */ /* 0x000fe60003800000 */
[----:B------:R-:W-:-:S13]  /*2e10*/  ISETP.NE.AND.EX P5, PT, RZ, UR11, PT, P5 ;  /* 0x0000000bff007c0c */ /* 0x000fda000bfa5350 */
[----:B------:R-:W-:-:S04]  /*2e20*/  @P5 F2FP.F16.F32.PACK_AB R156, RZ, R157 ;  /* 0x0000009dff9c523e */ /* 0x000fc800000000ff */
[----:B------:R-:W-:Y:S02]  /*2e30*/  @P5 PRMT R64, R156, 0x7610, R64 ;  /* 0x000076109c405816 */ /* 0x000fe40000000040 */
[----:B------:R-:W0:Y:S02]  /*2e40*/  @P3 LDC R156, c[0x0][0x29c] ;  /* 0x0000a700ff9c3b82 */ /* 0x000e240000000800 */
[----:B0-----:R-:W-:Y:S01]  /*2e50*/  @P3 FMUL.FTZ R156, R157, R156 ;  /* 0x0000009c9d9c3220 */ /* 0x001fe20000410000 */
[----:B-----5:R-:W-:-:S05]  /*2e60*/  @P3 HADD2.F32 R157, -RZ, R152.H0_H0 ;  /* 0x20000098ff9d3230 */ /* 0x020fca0000004100 */
[----:B------:R-:W-:Y:S01]  /*2e70*/  @P3 FFMA.FTZ R100, R156, R157, R100 ;  /* 0x0000009d9c643223 */ /* 0x000fe20000010064 */
[----:B------:R-:W-:-:S05]  /*2e80*/  @P3 FMUL.FTZ R156, R242, R156 ;  /* 0x0000009cf29c3220 */ /* 0x000fca0000410000 */
[----:B------:R-:W-:-:S04]  /*2e90*/  @P3 F2FP.F16.F32.PACK_AB R156, RZ, R156 ;  /* 0x0000009cff9c323e */ /* 0x000fc800000000ff */
[----:B------:R-:W-:Y:S01]  /*2ea0*/  @P3 PRMT R60, R156, 0x7610, R60 ;  /* 0x000076109c3c3816 */ /* 0x000fe2000000003c */
[----:B------:R-:W-:Y:S06]  /*2eb0*/  @P2 BRA `(.L_x_1894) ;  /* 0x0000000000102947 */ /* 0x000fec0003800000 */
[----:B------:R-:W-:Y:S01]  /*2ec0*/  HFMA2.MMA R157, -RZ, RZ, 0, 0 ;  /* 0x00000000ff9d7435 */ /* 0x000fe200000001ff */
[----:B------:R-:W-:Y:S10]  /*2ed0*/  @!P4 BRA `(.L_x_1895) ;  /* 0x000000000024c947 */ /* 0x000ff40003800000 */
[----:B------:R-:W-:Y:S01]  /*2ee0*/  HADD2.F32 R157, -RZ, R132.H1_H1 ;  /* 0x30000084ff9d7230 */ /* 0x000fe20000004100 */
[----:B------:R-:W-:Y:S06]  /*2ef0*/  BRA `(.L_x_1895) ;  /* 0x00000000001c7947 */ /* 0x000fec0003800000 */
.L_x_1894:
[----:B------:R-:W-:-:S04]  /*2f00*/  ISETP.NE.AND P6, PT, R204, RZ, PT ;  /* 0x000000ffcc00720c */ /* 0x000fc80003fc5270 */
[----:B------:R-:W-:-:S05]  /*2f10*/  FSEL R156, R159, RZ, !P6 ;  /* 0x000000ff9f9c7208 */ /* 0x000fca0007000000 */
[----:B------:R-:W-:-:S04]  /*2f20*/  FFMA.FTZ R156, R201, R160, R156 ;  /* 0x000000a0c99c7223 */ /* 0x000fc8000001009c */
[----:B------:R-:W-:-:S04]  /*2f30*/  FADD.FTZ R156, R200, -R156 ;  /* 0x8000009cc89c7221 */ /* 0x000fc80000010000 */
[----:B------:R-:W-:Y:S01]  /*2f40*/  FMUL.FTZ R157, R6, R156 ;  /* 0x0000009c069d7220 */ /* 0x000fe20000410000 */
[----:B------:R-:W-:-:S05]  /*2f50*/  @P4 HADD2.F32 R156, -RZ, R132.H1_H1 ;  /* 0x30000084ff9c4230 */ /* 0x000fca0000004100 */
[----:B------:R-:W-:-:S07]  /*2f60*/  @P4 FADD.FTZ R157, R157, R156 ;  /* 0x0000009c9d9d4221 */ /* 0x000fce0000010000 */
.L_x_1895:
[----:B------:R-:W-:Y:S05]  /*2f70*/  BSYNC B1 ;  /* 0x0000000000017941 */ /* 0x000fea0003800000 */
.L_x_1893:
[----:B------:R-:W-:Y:S01]  /*2f80*/  @P5 F2FP.F16.F32.PACK_AB R156, RZ, R157 ;  /* 0x0000009dff9c523e */ /* 0x000fe200000000ff */
[----:B------:R-:W-:Y:S03]  /*2f90*/  BSSY B1, `(.L_x_1896) ;  /* 0x0000015000017945 */ /* 0x000fe60003800000 */
[----:B------:R-:W-:Y:S02]  /*2fa0*/  @P5 PRMT R64, R64, 0x5410, R156 ;  /* 0x0000541040405816 */ /* 0x000fe4000000009c */
[----:B------:R-:W0:Y:S02]  /*2fb0*/  @P3 LDC R156, c[0x0][0x29c] ;  /* 0x0000a700ff9c3b82 */ /* 0x000e240000000800 */
[----:B0-----:R-:W-:Y:S01]  /*2fc0*/  @P3 FMUL.FTZ R156, R157, R156 ;  /* 0x0000009c9d9c3220 */ /* 0x001fe20000410000 */
[----:B------:R-:W-:-:S05]  /*2fd0*/  @P3 HADD2.F32 R157, -RZ, R152.H1_H1 ;  /* 0x30000098ff9d3230 */ /* 0x000fca0000004100 */
[----:B------:R-:W-:Y:S01]  /*2fe0*/  @P3 FFMA.FTZ R101, R156, R157, R101 ;  /* 0x0000009d9c653223 */ /* 0x000fe20000010065 */
[----:B------:R-:W-:-:S05]  /*2ff0*/  @P3 FMUL.FTZ R156, R241, R156 ;  /* 0x0000009cf19c3220 */ /* 0x000fca0000410000 */
[----:B------:R-:W-:-:S04]  /*3000*/  @P3 F2FP.F16.F32.PACK_AB R156, RZ, R156 ;  /* 0x0000009cff9c323e */ /* 0x000fc800000000ff */
[----:B------:R-:W-:Y:S01]  /*3010*/  @P3 PRMT R60, R60, 0x5410, R156 ;  /* 0x000054103c3c3816 */ /* 0x000fe2000000009c */
[----:B------:R-:W-:Y:S06]  /*3020*/  @P2 BRA `(.L_x_1897) ;  /* 0x0000000000102947 */ /* 0x000fec0003800000 */
[----:B------:R-:W-:Y:S01]  /*3030*/  MOV R157, RZ ;  /* 0x000000ff009d7202 */ /* 0x000fe20000000f00 */
[----:B------:R-:W-:Y:S06]  /*3040*/  @!P4 BRA `(.L_x_1898) ;  /* 0x000000000024c947 */ /* 0x000fec0003800000 */
[----:B------:R-:W-:Y:S01]  /*3050*/  HADD2.F32 R157, -RZ, R133.H0_H0 ;  /* 0x20000085ff9d7230 */ /* 0x000fe20000004100 */
[----:B------:R-:W-:Y:S06]  /*3060*/  BRA `(.L_x_1898) ;  /* 0x00000000001c7947 */ /* 0x000fec0003800000 */
.L_x_1897:
[----:B------:R-:W-:-:S04]  /*3070*/  ISETP.NE.AND P6, PT, R204, RZ, PT ;  /* 0x000000ffcc00720c */ /* 0x000fc80003fc5270 */
[----:B------:R-:W-:-:S05]  /*3080*/  FSEL R156, R159, RZ, !P6 ;  /* 0x000000ff9f9c7208 */ /* 0x000fca0007000000 */
[----:B------:R-:W-:-:S04]  /*3090*/  FFMA.FTZ R156, R199, R160, R156 ;  /* 0x000000a0c79c7223 */ /* 0x000fc8000001009c */
[----:B------:R-:W-:-:S04]  /*30a0*/  FADD.FTZ R156, R198, -R156 ;  /* 0x8000009cc69c7221 */ /* 0x000fc80000010000 */
[----:B------:R-:W-:Y:S01]  /*30b0*/  FMUL.FTZ R157, R6, R156 ;  /* 0x0000009c069d7220 */ /* 0x000fe20000410000 */
[----:B------:R-:W-:-:S05]  /*30c0*/  @P4 HADD2.F32 R156, -RZ, R133.H0_H0 ;  /* 0x20000085ff9c4230 */ /* 0x000fca0000004100 */
[----:B------:R-:W-:-:S07]  /*30d0*/  @P4 FADD.FTZ R157, R157, R156 ;  /* 0x0000009c9d9d4221 */ /* 0x000fce0000010000 */
.L_x_1898:
[----:B------:R-:W-:Y:S05]  /*30e0*/  BSYNC B1 ;  /* 0x0000000000017941 */ /* 0x000fea0003800000 */
.L_x_1896:
[----:B------:R-:W-:Y:S01]  /*30f0*/  @P5 F2FP.F16.F32.PACK_AB R156, RZ, R157 ;  /* 0x0000009dff9c523e */ /* 0x000fe200000000ff */
[----:B------:R-:W-:Y:S03]  /*3100*/  BSSY B1, `(.L_x_1899) ;  /* 0x0000015000017945 */ /* 0x000fe60003800000 */
[----:B------:R-:W-:Y:S02]  /*3110*/  @P5 PRMT R65, R156, 0x7610, R65 ;  /* 0x000076109c415816 */ /* 0x000fe40000000041 */
[----:B------:R-:W0:Y:S02]  /*3120*/  @P3 LDC R156, c[0x0][0x29c] ;  /* 0x0000a700ff9c3b82 */ /* 0x000e240000000800 */
[----:B0-----:R-:W-:Y:S01]  /*3130*/  @P3 FMUL.FTZ R156, R157, R156 ;  /* 0x0000009c9d9c3220 */ /* 0x001fe20000410000 */
[----:B------:R-:W-:-:S05]  /*3140*/  @P3 HADD2.F32 R157, -RZ, R153.H0_H0 ;  /* 0x20000099ff9d3230 */ /* 0x000fca0000004100 */
        /* <DEDUP_REMOVED lines=9> */
.L_x_1900:
[----:B------:R-:W-:-:S04]  /*31e0*/  ISETP.NE.AND P6, PT, R204, RZ, PT ;  /* 0x000000ffcc00720c */ /* 0x000fc80003fc5270 */
[----:B------:R-:W-:-:S05]  /*31f0*/  FSEL R156, R159, RZ, !P6 ;  /* 0x000000ff9f9c7208 */ /* 0x000fca0007000000 */
[----:B------:R-:W-:-:S04]  /*3200*/  FFMA.FTZ R156, R197, R160, R156 ;  /* 0x000000a0c59c7223 */ /* 0x000fc8000001009c */
[----:B------:R-:W-:-:S04]  /*3210*/  FADD.FTZ R156, R10, -R156 ;  /* 0x8000009c0a9c7221 */ /* 0x000fc80000010000 */
[----:B------:R-:W-:Y:S01]  /*3220*/  FMUL.FTZ R157, R6, R156 ;  /* 0x0000009c069d7220 */ /* 0x000fe20000410000 */
[----:B------:R-:W-:-:S05]  /*3230*/  @P4 HADD2.F32 R156, -RZ, R133.H1_H1 ;  /* 0x30000085ff9c4230 */ /* 0x000fca0000004100 */
[----:B------:R-:W-:-:S07]  /*3240*/  @P4 FADD.FTZ R157, R157, R156 ;  /* 0x0000009c9d9d4221 */ /* 0x000fce0000010000 */
.L_x_1901:
[----:B------:R-:W-:Y:S05]  /*3250*/  BSYNC B1 ;  /* 0x0000000000017941 */ /* 0x000fea0003800000 */
.L_x_1899:
        /* <DEDUP_REMOVED lines=15> */
.L_x_1903:
[----:B------:R-:W-:-:S04]  /*3350*/  ISETP.NE.AND P6, PT, R204, RZ, PT ;  /* 0x000000ffcc00720c */ /* 0x000fc80003fc5270 */
[----:B------:R-:W-:-:S05]  /*3360*/  FSEL R156, R159, RZ, !P6 ;  /* 0x000000ff9f9c7208 */ /* 0x000fca0007000000 */
[----:B------:R-:W-:-:S04]  /*3370*/  FFMA.FTZ R156, R9, R160, R156 ;  /* 0x000000a0099c7223 */ /* 0x000fc8000001009c */
[----:B------:R-:W-:-:S04]  /*3380*/  FADD.FTZ R156, R11, -R156 ;  /* 0x8000009c0b9c7221 */ /* 0x000fc80000010000 */
[----:B------:R-:W-:Y:S01]  /*3390*/  FMUL.FTZ R157, R6, R156 ;  /* 0x0000009c069d7220 */ /* 0x000fe20000410000 */
[----:B------:R-:W-:-:S05]  /*33a0*/  @P4 HADD2.F32 R156, -RZ, R134.H0_H0 ;  /* 0x20000086ff9c4230 */ /* 0x000fca0000004100 */
[----:B------:R-:W-:-:S07]  /*33b0*/  @P4 FADD.FTZ R157, R157, R156 ;  /* 0x0000009c9d9d4221 */ /* 0x000fce0000010000 */
.L_x_1904:
[----:B------:R-:W-:Y:S05]  /*33c0*/  BSYNC B1 ;  /* 0x0000000000017941 */ /* 0x000fea0003800000 */
.L_x_1902:
        /* <DEDUP_REMOVED lines=15> */
.L_x_1906:
[----:B------:R-:W-:-:S04]  /*34c0*/  ISETP.NE.AND P6, PT, R204, RZ, PT ;  /* 0x000000ffcc00720c */ /* 0x000fc80003fc5270 */
[----:B------:R-:W-:-:S05]  /*34d0*/  FSEL R156, R159, RZ, !P6 ;  /* 0x000000ff9f9c7208 */ /* 0x000fca0007000000 */
[----:B------:R-:W-:-:S04]  /*34e0*/  FFMA.FTZ R156, R12, R160, R156 ;  /* 0x000000a00c9c7223 */ /* 0x000fc8000001009c */
[----:B------:R-:W-:-:S04]  /*34f0*/  FADD.FTZ R156, R13, -R156 ;  /* 0x8000009c0d9c7221 */ /* 0x000fc80000010000 */
[----:B------:R-:W-:Y:S01]  /*3500*/  FMUL.FTZ R157, R6, R156 ;  /* 0x0000009c069d7220 */ /* 0x000fe20000410000 */
[----:B------:R-:W-:-:S05]  /*3510*/  @P4 HADD2.F32 R156, -RZ, R134.H1_H1 ;  /* 0x30000086ff9c4230 */ /* 0x000fca0000004100 */
[----:B------:R-:W-:-:S07]  /*3520*/  @P4 FADD.FTZ R157, R157, R156 ;  /* 0x0000009c9d9d4221 */ /* 0x000fce0000010000 */
.L_x_1907:
[----:B------:R-:W-:Y:S05]  /*3530*/  BSYNC B1 ;  /* 0x0000000000017941 */ /* 0x000fea0003800000 */
.L_x_1905:
        /* <DEDUP_REMOVED lines=15> */
.L_x_1909:
[----:B------:R-:W-:-:S04]  /*3630*/  ISETP.NE.AND P6, PT, R204, RZ, PT ;  /* 0x000000ffcc00720c */ /* 0x000fc80003fc5270 */
[----:B------:R-:W-:-:S05]  /*3640*/  FSEL R156, R159, RZ, !P6 ;  /* 0x000000ff9f9c7208 */ /* 0x000fca0007000000 */
[----:B------:R-:W-:-:S04]  /*3650*/  FFMA.FTZ R156, R14, R160, R156 ;  /* 0x000000a00e9c7223 */ /* 0x000fc8000001009c */
[----:B------:R-:W-:-:S04]  /*3660*/  FADD.FTZ R156, R15, -R156 ;  /* 0x8000009c0f9c7221 */ /* 0x000fc80000010000 */
[----:B------:R-:W-:Y:S01]  /*3670*/  FMUL.FTZ R157, R6, R156 ;  /* 0x0000009c069d7220 */ /* 0x000fe20000410000 */
[----:B------:R-:W-:-:S05]  /*3680*/  @P4 HADD2.F32 R156, -RZ, R135.H0_H0 ;  /* 0x20000087ff9c4230 */ /* 0x000fca0000004100 */
[----:B------:R-:W-:-:S07]  /*3690*/  @P4 FADD.FTZ R157, R157, R156 ;  /* 0x0000009c9d9d4221 */ /* 0x000fce0000010000 */
.L_x_1910:
[----:B------:R-:W-:Y:S05]  /*36a0*/  BSYNC B1 ;  /* 0x0000000000017941 */ /* 0x000fea0003800000 */
.L_x_1908:
        /* <DEDUP_REMOVED lines=15> */
.L_x_1912:
[----:B------:R-:W-:-:S04]  /*37a0*/  ISETP.NE.AND P6, PT, R204, RZ, PT ;  /* 0x000000ffcc00720c */ /* 0x000fc80003fc5270 */
[----:B------:R-:W-:-:S05]  /*37b0*/  FSEL R156, R159, RZ, !P6 ;  /* 0x000000ff9f9c7208 */ /* 0x000fca0007000000 */
[----:B------:R-:W-:-:S04]  /*37c0*/  FFMA.FTZ R156, R16, R160, R156 ;  /* 0x000000a0109c7223 */ /* 0x000fc8000001009c */
[----:B------:R-:W-:-:S04]  /*37d0*/  FADD.FTZ R156, R17, -R156 ;  /* 0x8000009c119c7221 */ /* 0x000fc80000010000 */
[----:B------:R-:W-:Y:S01]  /*37e0*/  FMUL.FTZ R157, R6, R156 ;  /* 0x0000009c069d7220 */ /* 0x000fe20000410000 */
[----:B------:R-:W-:-:S05]  /*37f0*/  @P4 HADD2.F32 R156, -RZ, R135.H1_H1 ;  /* 0x30000087ff9c4230 */ /* 0x000fca0000004100 */
[----:B------:R-:W-:-:S07]  /*3800*/  @P4 FADD.FTZ R157, R157, R156 ;  /* 0x0000009c9d9d4221 */ /* 0x000fce0000010000 */
.L_x_1913:
[----:B------:R-:W-:Y:S05]  /*3810*/  BSYNC B1 ;  /* 0x0000000000017941 */ /* 0x000fea0003800000 */
.L_x_1911:
[----:B------:R-:W-:-:S04]  /*3820*/  @P5 F2FP.F16.F32.PACK_AB R156, RZ, R157 ;  /* 0x0000009dff9c523e */ /* 0x000fc800000000ff */
[----:B------:R-:W-:Y:S02]  /*3830*/  @P5 PRMT R67, R67, 0x5410, R156 ;  /* 0x0000541043435816 */ /* 0x000fe4000000009c */
[----:B------:R-:W0:Y:S02]  /*3840*/  @P3 LDC R156, c[0x0][0x29c] ;  /* 0x0000a700ff9c3b82 */ /* 0x000e240000000800 */
[----:B0-----:R-:W-:Y:S01]  /*3850*/  @P3 FMUL.FTZ R156, R157, R156 ;  /* 0x0000009c9d9c3220 */ /* 0x001fe20000410000 */
[----:B------:R-:W-:-:S05]  /*3860*/  @P3 HADD2.F32 R157, -RZ, R155.H1_H1 ;  /* 0x3000009bff9d3230 */ /* 0x000fca0000004100 */
[----:B------:R-:W-:Y:S01]  /*3870*/  @P3 FFMA.FTZ R107, R156, R157, R107 ;  /* 0x0000009d9c6b3223 */ /* 0x000fe2000001006b */
[----:B------:R-:W-:-:S05]  /*3880*/  @P3 FMUL.FTZ R156, R235, R156 ;  /* 0x0000009ceb9c3220 */ /* 0x000fca0000410000 */
[----:B------:R-:W-:-:S04]  /*3890*/  @P3 F2FP.F16.F32.PACK_AB R156, RZ, R156 ;  /* 0x0000009cff9c323e */ /* 0x000fc800000000ff */
        /* <DEDUP_REMOVED lines=9> */
.L_x_1887:
[----:B------:R-:W-:Y:S05]  /*3930*/  BSYNC B0 ;  /* 0x0000000000007941 */ /* 0x000fea0003800000 */
.L_x_1886:
[----:B------:R-:W-:Y:S04]  /*3940*/  BSSY B0, `(.L_x_1914) ;  /* 0x00000d0000007945 */ /* 0x000fe80003800000 */
[----:B------:R-:W-:Y:S05]  /*3950*/  @!P0 BRA `(.L_x_1915) ;  /* 0x0000000c00388947 */ /* 0x000fea0003800000 */
[----:B------:R-:W-:Y:S04]  /*3960*/  BSSY B1, `(.L_x_1916) ;  /* 0x0000005000017945 */ /* 0x000fe80003800000 */
[----:B------:R-:W-:Y:S05]  /*3970*/  @!P3 BRA `(.L_x_1917) ;  /* 0x00000000000cb947 */ /* 0x000fea0003800000 */
[----:B------:R-:W1:Y:S02]  /*3980*/  LDC.64 R152, c[0x0][0x220] ;  /* 0x00008800ff987b82 */ /* 0x000e640000000a00 */
[----:B-1----:R-:W-:-:S06]  /*3990*/  IMAD.WIDE.U32 R152, R158, 0x10, R152 ;  /* 0x000000109e987825 */ /* 0x002fcc00078e0098 */
[----:B------:R-:W5:Y:S02]  /*39a0*/  LDG.E.128 R152, desc[UR4][R152.64] ;  /* 0x0000000498987981 */ /* 0x000f64000c1e1d00 */
.L_x_1917:
[----:B------:R-:W-:Y:S05]  /*39b0*/  BSYNC B1 ;  /* 0x0000000000017941 */ /* 0x000fea0003800000 */
.L_x_1916:
[----:B------:R-:W-:Y:S04]  /*39c0*/  BSSY B1, `(.L_x_1918) ;  /* 0x0000013000017945 */ /* 0x000fe80003800000 */
[----:B------:R-:W-:Y:S05]  /*39d0*/  @P2 BRA `(.L_x_1919) ;  /* 0x00000000001c2947 */ /* 0x000fea0003800000 */
[----:B------:R-:W-:Y:S01]  /*39e0*/  UISETP.NE.U32.AND UP0, UPT, UR14, URZ, UPT ;  /* 0x0000003f0e00728c */ /* 0x000fe2000bf05070 */
[----:B0-----:R-:W-:-:S03]  /*39f0*/  MOV R157, RZ ;  /* 0x000000ff009d7202 */ /* 0x001fc60000000f00 */
[----:B------:R-:W-:-:S06]  /*3a00*/  UISETP.NE.AND.EX UP0, UPT, UR15, URZ, UPT, UP0 ;  /* 0x0000003f0f00728c */ /* 0x000fcc000bf05300 */
[----:B------:R-:W-:-:S13]  /*3a10*/  PLOP3.LUT P4, PT, PT, PT, UP0, 0x80, 0x0 ;  /* 0x000000000000781c */ /* 0x000fda0003f8f008 */
[----:B------:R-:W-:Y:S05]  /*3a20*/  @!P4 BRA `(.L_x_1920) ;  /* 0x000000000030c947 */ /* 0x000fea0003800000 */
[----:B------:R-:W-:Y:S01]  /*3a30*/  HADD2.F32 R157, -RZ, R136.H0_H0 ;  /* 0x20000088ff9d7230 */ /* 0x000fe20000004100 */
[----:B------:R-:W-:Y:S06]  /*3a40*/  BRA `(.L_x_1920) ;  /* 0x0000000000287947 */ /* 0x000fec0003800000 */
.L_x_1919:
        /* <DEDUP_REMOVED lines=8> */
[----:B------:R-:W-:-:S05]  /*3ad0*/  @P4 HADD2.F32 R156, -RZ, R136.H0_H0 ;  /* 0x20000088ff9c4230 */ /* 0x000fca0000004100 */
[----:B------:R-:W-:-:S07]  /*3ae0*/  @P4 FADD.FTZ R157, R157, R156 ;  /* 0x0000009c9d9d4221 */ /* 0x000fce0000010000 */
.L_x_1920:
[----:B------:R-:W-:Y:S05]  /*3af0*/  BSYNC B1 ;  /* 0x0000000000017941 */ /* 0x000fea0003800000 */
.L_x_1918:
        /* <DEDUP_REMOVED lines=8> */
[-C--:B------:R-:W-:Y:S01]  /*3b80*/  @P3 FFMA.FTZ R108, R157, R156.reuse, R108 ;  /* 0x0000009c9d6c3223 */ /* 0x080fe2000001006c */
        /* <DEDUP_REMOVED lines=8> */
.L_x_1922:
[----:B------:R-:W-:-:S04]  /*3c10*/  ISETP.NE.AND P6, PT, R204, RZ, PT ;  /* 0x000000ffcc00720c */ /* 0x000fc80003fc5270 */
[----:B------:R-:W-:-:S05]  /*3c20*/  FSEL R156, R159, RZ, !P6 ;  /* 0x000000ff9f9c7208 */ /* 0x000fca0007000000 */
[----:B------:R-:W-:-:S04]  /*3c30*/  FFMA.FTZ R156, R19, R160, R156 ;  /* 0x000000a0139c7223 */ /* 0x000fc8000001009c */
[----:B------:R-:W-:-:S04]  /*3c40*/  FADD.FTZ R156, R22, -R156 ;  /* 0x8000009c169c7221 */ /* 0x000fc80000010000 */
[----:B------:R-:W-:Y:S01]  /*3c50*/  FMUL.FTZ R157, R6, R156 ;  /* 0x0000009c069d7220 */ /* 0x000fe20000410000 */
[----:B------:R-:W-:-:S05]  /*3c60*/  @P4 HADD2.F32 R156, -RZ, R136.H1_H1 ;  /* 0x30000088ff9c4230 */ /* 0x000fca0000004100 */
[----:B------:R-:W-:-:S07]  /*3c70*/  @P4 FADD.FTZ R157, R157, R156 ;  /* 0x0000009c9d9d4221 */ /* 0x000fce0000010000 */
.L_x_1923:
[----:B------:R-:W-:Y:S05]  /*3c80*/  BSYNC B1 ;  /* 0x0000000000017941 */ /* 0x000fea0003800000 */
.L_x_1921:
[----:B------:R-:W-:Y:S01]  /*3c90*/  @P5 F2FP.F16.F32.PACK_AB R156, RZ, R157 ;  /* 0x0000009dff9c523e */ /* 0x000fe200000000ff */
[----:B------:R-:W-:Y:S03]  /*3ca0*/  BSSY B1, `(.L_x_1924) ;  /* 0x0000015000017945 */ /* 0x000fe60003800000 */
[----:B------:R-:W-:Y:S02]  /*3cb0*/  @P5 PRMT R64, R64, 0x5410, R156 ;  /* 0x0000541040405816 */ /* 0x000fe4000000009c */
[----:B------:R-:W0:Y:S02]  /*3cc0*/  @P3 LDC R156, c[0x0][0x29c] ;  /* 0x0000a700ff9c3b82 */ /* 0x000e240000000800 */
[----:B0-----:R-:W-:Y:S01]  /*3cd0*/  @P3 FMUL.FTZ R156, R157, R156 ;  /* 0x0000009c9d9c3220 */ /* 0x001fe20000410000 */
[----:B------:R-:W-:-:S05]  /*3ce0*/  @P3 HADD2.F32 R157, -RZ, R152.H1_H1 ;  /* 0x30000098ff9d3230 */ /* 0x000fca0000004100 */
[-C--:B------:R-:W-:Y:S01]  /*3cf0*/  @P3 FFMA.FTZ R109, R157, R156.reuse, R109 ;  /* 0x0000009c9d6d3223 */ /* 0x080fe2000001006d */
        /* <DEDUP_REMOVED lines=8> */
.L_x_1925:
[----:B------:R-:W-:-:S04]  /*3d80*/  ISETP.NE.AND P6, PT, R204, RZ, PT ;  /* 0x000000ffcc00720c */ /* 0x000fc80003fc5270 */
[----:B------:R-:W-:-:S05]  /*3d90*/  FSEL R156, R159, RZ, !P6 ;  /* 0x000000ff9f9c7208 */ /* 0x000fca0007000000 */
[----:B------:R-:W-:-:S04]  /*3da0*/  FFMA.FTZ R156, R21, R160, R156 ;  /* 0x000000a0159c7223 */ /* 0x000fc8000001009c */
[----:B------:R-:W-:-:S04]  /*3db0*/  FADD.FTZ R156, R24, -R156 ;  /* 0x8000009c189c7221 */ /* 0x000fc80000010000 */
[----:B------:R-:W-:Y:S01]  /*3dc0*/  FMUL.FTZ R157, R6, R156 ;  /* 0x0000009c069d7220 */ /* 0x000fe20000410000 */
[----:B------:R-:W-:-:S05]  /*3dd0*/  @P4 HADD2.F32 R156, -RZ, R137.H0_H0 ;  /* 0x20000089ff9c4230 */ /* 0x000fca0000004100 */
[----:B------:R-:W-:-:S07]  /*3de0*/  @P4 FADD.FTZ R157, R157, R156 ;  /* 0x0000009c9d9d4221 */ /* 0x000fce0000010000 */
.L_x_1926:
[----:B------:R-:W-:Y:S05]  /*3df0*/  BSYNC B1 ;  /* 0x0000000000017941 */ /* 0x000fea0003800000 */
.L_x_1924:
[----:B------:R-:W-:Y:S01]  /*3e00*/  @P5 F2FP.F16.F32.PACK_AB R156, RZ, R157 ;  /* 0x0000009dff9c523e */ /* 0x000fe200000000ff */
[----:B------:R-:W-:Y:S03]  /*3e10*/  BSSY B1, `(.L_x_1927) ;  /* 0x0000015000017945 */ /* 0x000fe60003800000 */
[----:B------:R-:W-:Y:S02]  /*3e20*/  @P5 PRMT R65, R156, 0x7610, R65 ;  /* 0x000076109c415816 */ /* 0x000fe40000000041 */
[----:B------:R-:W0:Y:S02]  /*3e30*/  @P3 LDC R156, c[0x0][0x29c] ;  /* 0x0000a700ff9c3b82 */ /* 0x000e240000000800 */
[----:B0-----:R-:W-:Y:S01]  /*3e40*/  @P3 FMUL.FTZ R156, R157, R156 ;  /* 0x0000009c9d9c3220 */ /* 0x001fe20000410000 */
[----:B------:R-:W-:-:S05]  /*3e50*/  @P3 HADD2.F32 R157, -RZ, R153.H0_H0 ;  /* 0x20000099ff9d3230 */ /* 0x000fca0000004100 */
        /* <DEDUP_REMOVED lines=9> */
.L_x_1928:
[----:B------:R-:W-:-:S04]  /*3ef0*/  ISETP.NE.AND P6, PT, R204, RZ, PT ;  /* 0x000000ffcc00720c */ /* 0x000fc80003fc5270 */
[----:B------:R-:W-:-:S05]  /*3f00*/  FSEL R156, R159, RZ, !P6 ;  /* 0x000000ff9f9c7208 */ /* 0x000fca0007000000 */
[----:B------:R-:W-:-:S04]  /*3f10*/  FFMA.FTZ R156, R23, R160, R156 ;  /* 0x000000a0179c7223 */ /* 0x000fc8000001009c */
[----:B------:R-:W-:-:S04]  /*3f20*/  FADD.FTZ R156, R26, -R156 ;  /* 0x8000009c1a9c7221 */ /* 0x000fc80000010000 */
[----:B------:R-:W-:Y:S01]  /*3f30*/  FMUL.FTZ R157, R6, R156 ;  /* 0x0000009c069d7220 */ /* 0x000fe20000410000 */
[----:B------:R-:W-:-:S05]  /*3f40*/  @P4 HADD2.F32 R156, -RZ, R137.H1_H1 ;  /* 0x30000089ff9c4230 */ /* 0x000fca0000004100 */
[----:B------:R-:W-:-:S07]  /*3f50*/  @P4 FADD.FTZ R157, R157, R156 ;  /* 0x0000009c9d9d4221 */ /* 0x000fce0000010000 */
.L_x_1929:
[----:B------:R-:W-:Y:S05]  /*3f60*/  BSYNC B1 ;  /* 0x0000000000017941 */ /* 0x000fea0003800000 */
.L_x_1927:
        /* <DEDUP_REMOVED lines=15> */
.L_x_1931:
[----:B------:R-:W-:-:S04]  /*4060*/  ISETP.NE.AND P6, PT, R204, RZ, PT ;  /* 0x000000ffcc00720c */ /* 0x000fc80003fc5270 */
[----:B------:R-:W-:-:S05]  /*4070*/  FSEL R156, R159, RZ, !P6 ;  /* 0x000000ff9f9c7208 */ /* 0x000fca0007000000 */
[----:B------:R-:W-:-:S04]  /*4080*/  FFMA.FTZ R156, R25, R160, R156 ;  /* 0x000000a0199c7223 */ /* 0x000fc8000001009c */
[----:B------:R-:W-:-:S04]  /*4090*/  FADD.FTZ R156, R27, -R156 ;  /* 0x8000009c1b9c7221 */ /* 0x000fc80000010000 */
[----:B------:R-:W-:Y:S01]  /*40a0*/  FMUL.FTZ R157, R6, R156 ;  /* 0x0000009c069d7220 */ /* 0x000fe20000410000 */
[----:B------:R-:W-:-:S05]  /*40b0*/  @P4 HADD2.F32 R156, -RZ, R138.H0_H0 ;  /* 0x2000008aff9c4230 */ /* 0x000fca0000004100 */
[----:B------:R-:W-:-:S07]  /*40c0*/  @P4 FADD.FTZ R157, R157, R156 ;  /* 0x0000009c9d9d4221 */ /* 0x000fce0000010000 */
.L_x_1932:
[----:B------:R-:W-:Y:S05]  /*40d0*/  BSYNC B1 ;  /* 0x0000000000017941 */ /* 0x000fea0003800000 */
.L_x_1930:
        /* <DEDUP_REMOVED lines=15> */
.L_x_1934:
[----:B------:R-:W-:-:S04]  /*41d0*/  ISETP.NE.AND P6, PT, R204, RZ, PT ;  /* 0x000000ffcc00720c */ /* 0x000fc80003fc5270 */
[----:B------:R-:W-:-:S05]  /*41e0*/  FSEL R156, R159, RZ, !P6 ;  /* 0x000000ff9f9c7208 */ /* 0x000fca0007000000 */
[----:B------:R-:W-:-:S04]  /*41f0*/  FFMA.FTZ R156, R28, R160, R156 ;  /* 0x000000a01c9c7223 */ /* 0x000fc8000001009c */
[----:B------:R-:W-:-:S04]  /*4200*/  FADD.FTZ R156, R29, -R156 ;  /* 0x8000009c1d9c7221 */ /* 0x000fc80000010000 */
[----:B------:R-:W-:Y:S01]  /*4210*/  FMUL.FTZ R157, R6, R156 ;  /* 0x0000009c069d7220 */ /* 0x000fe20000410000 */
[----:B------:R-:W-:-:S05]  /*4220*/  @P4 HADD2.F32 R156, -RZ, R138.H1_H1 ;  /* 0x3000008aff9c4230 */ /* 0x000fca0000004100 */
[----:B------:R-:W-:-:S07]  /*4230*/  @P4 FADD.FTZ R157, R157, R156 ;  /* 0x0000009c9d9d4221 */ /* 0x000fce0000010000 */
.L_x_1935:
[----:B------:R-:W-:Y:S05]  /*4240*/  BSYNC B1 ;  /* 0x0000000000017941 */ /* 0x000fea0003800000 */
.L_x_1933:
        /* <DEDUP_REMOVED lines=15> */
.L_x_1937:
[----:B------:R-:W-:-:S04]  /*4340*/  ISETP.NE.AND P6, PT, R204, RZ, PT ;  /* 0x000000ffcc00720c */ /* 0x000fc80003fc5270 */
[----:B------:R-:W-:-:S05]  /*4350*/  FSEL R156, R159, RZ, !P6 ;  /* 0x000000ff9f9c7208 */ /* 0x000fca0007000000 */
[----:B------:R-:W-:-:S04]  /*4360*/  FFMA.FTZ R156, R30, R160, R156 ;  /* 0x000000a01e9c7223 */ /* 0x000fc8000001009c */
[----:B------:R-:W-:-:S04]  /*4370*/  FADD.FTZ R156, R31, -R156 ;  /* 0x8000009c1f9c7221 */ /* 0x000fc80000010000 */
[----:B------:R-:W-:Y:S01]  /*4380*/  FMUL.FTZ R157, R6, R156 ;  /* 0x0000009c069d7220 */ /* 0x000fe20000410000 */
[----:B------:R-:W-:-:S05]  /*4390*/  @P4 HADD2.F32 R156, -RZ, R139.H0_H0 ;  /* 0x2000008bff9c4230 */ /* 0x000fca0000004100 */
[----:B------:R-:W-:-:S07]  /*43a0*/  @P4 FADD.FTZ R157, R157, R156 ;  /* 0x0000009c9d9d4221 */ /* 0x000fce0000010000 */
.L_x_1938:
[----:B------:R-:W-:Y:S05]  /*43b0*/  BSYNC B1 ;  /* 0x0000000000017941 */ /* 0x000fea0003800000 */
.L_x_1936:
        /* <DEDUP_REMOVED lines=15> */
.L_x_1940:
[----:B------:R-:W-:-:S04]  /*44b0*/  ISETP.NE.AND P6, PT, R204, RZ, PT ;  /* 0x000000ffcc00720c */ /* 0x000fc80003fc5270 */
[----:B------:R-:W-:-:S05]  /*44c0*/  FSEL R156, R159, RZ, !P6 ;  /* 0x000000ff9f9c7208 */ /* 0x000fca0007000000 */
[----:B------:R-:W-:-:S04]  /*44d0*/  FFMA.FTZ R156, R164, R160, R156 ;  /* 0x000000a0a49c7223 */ /* 0x000fc8000001009c */
[----:B------:R-:W-:-:S04]  /*44e0*/  FADD.FTZ R156, R165, -R156 ;  /* 0x8000009ca59c7221 */ /* 0x000fc80000010000 */
[----:B------:R-:W-:Y:S01]  /*44f0*/  FMUL.FTZ R157, R6, R156 ;  /* 0x0000009c069d7220 */ /* 0x000fe20000410000 */
[----:B------:R-:W-:-:S05]  /*4500*/  @P4 HADD2.F32 R156, -RZ, R139.H1_H1 ;  /* 0x3000008bff9c4230 */ /* 0x000fca0000004100 */
[----:B------:R-:W-:-:S07]  /*4510*/  @P4 FADD.FTZ R157, R157, R156 ;  /* 0x0000009c9d9d4221 */ /* 0x000fce0000010000 */
.L_x_1941:
[----:B------:R-:W-:Y:S05]  /*4520*/  BSYNC B1 ;  /* 0x0000000000017941 */ /* 0x000fea0003800000 */
.L_x_1939:
[----:B------:R-:W-:-:S04]  /*4530*/  @P5 F2FP.F16.F32.PACK_AB R156, RZ, R157 ;  /* 0x0000009dff9c523e */ /* 0x000fc800000000ff */
[----:B------:R-:W-:Y:S02]  /*4540*/  @P5 PRMT R67, R67, 0x5410, R156 ;  /* 0x0000541043435816 */ /* 0x000fe4000000009c */
[----:B------:R-:W0:Y:S02]  /*4550*/  @P3 LDC R156, c[0x0][0x29c] ;  /* 0x0000a700ff9c3b82 */ /* 0x000e240000000800 */
[----:B0-----:R-:W-:Y:S01]  /*4560*/  @P3 FMUL.FTZ R156, R157, R156 ;  /* 0x0000009c9d9c3220 */ /* 0x001fe20000410000 */
[----:B------:R-:W-:-:S05]  /*4570*/  @P3 HADD2.F32 R157, -RZ, R155.H1_H1 ;  /* 0x3000009bff9d3230 */ /* 0x000fca0000004100 */
[-C--:B------:R-:W-:Y:S01]  /*4580*/  @P3 FFMA.FTZ R115, R157, R156.reuse, R115 ;  /* 0x0000009c9d733223 */ /* 0x080fe20000010073 */
        /* <DEDUP_REMOVED lines=11> */
.L_x_1915:
[----:B------:R-:W-:Y:S05]  /*4640*/  BSYNC B0 ;  /* 0x0000000000007941 */ /* 0x000fea0003800000 */
.L_x_1914:
[----:B------:R-:W-:Y:S04]  /*4650*/  BSSY B0, `(.L_x_1942) ;  /* 0x00000d0000007945 */ /* 0x000fe80003800000 */
[----:B------:R-:W-:Y:S05]  /*4660*/  @!P1 BRA `(.L_x_1943) ;  /* 0x0000000c00389947 */ /* 0x000fea0003800000 */
[----:B------:R-:W-:Y:S04]  /*4670*/  BSSY B1, `(.L_x_1944) ;  /* 0x0000005000017945 */ /* 0x000fe80003800000 */
[----:B------:R-:W-:Y:S05]  /*4680*/  @!P3 BRA `(.L_x_1945) ;  /* 0x00000000000cb947 */ /* 0x000fea0003800000 */
[----:B------:R-:W2:Y:S02]  /*4690*/  LDC.64 R152, c[0x0][0x220] ;  /* 0x00008800ff987b82 */ /* 0x000ea40000000a00 */
[----:B--2---:R-:W-:-:S06]  /*46a0*/  IMAD.WIDE.U32 R152, R158, 0x10, R152 ;  /* 0x000000109e987825 */ /* 0x004fcc00078e0098 */
[----:B------:R-:W5:Y:S02]  /*46b0*/  LDG.E.128 R152, desc[UR4][R152.64] ;  /* 0x0000000498987981 */ /* 0x000f64000c1e1d00 */
.L_x_1945:
[----:B------:R-:W-:Y:S05]  /*46c0*/  BSYNC B1 ;  /* 0x0000000000017941 */ /* 0x000fea0003800000 */
.L_x_1944:
[----:B------:R-:W-:Y:S04]  /*46d0*/  BSSY B1, `(.L_x_1946) ;  /* 0x0000013000017945 */ /* 0x000fe80003800000 */
[----:B------:R-:W-:Y:S05]  /*46e0*/  @P2 BRA `(.L_x_1947) ;  /* 0x00000000001c2947 */ /* 0x000fea0003800000 */
[----:B------:R-:W-:Y:S01]  /*46f0*/  UISETP.NE.U32.AND UP0, UPT, UR14, URZ, UPT ;  /* 0x0000003f0e00728c */ /* 0x000fe2000bf05070 */
[----:B01----:R-:W-:-:S03]  /*4700*/  MOV R157, RZ ;  /* 0x000000ff009d7202 */ /* 0x003fc60000000f00 */
[----:B------:R-:W-:-:S06]  /*4710*/  UISETP.NE.AND.EX UP0, UPT, UR15, URZ, UPT, UP0 ;  /* 0x0000003f0f00728c */ /* 0x000fcc000bf05300 */
[----:B------:R-:W-:-:S13]  /*4720*/  PLOP3.LUT P4, PT, PT, PT, UP0, 0x80, 0x0 ;  /* 0x000000000000781c */ /* 0x000fda0003f8f008 */
[----:B------:R-:W-:Y:S05]  /*4730*/  @!P4 BRA `(.L_x_1948) ;  /* 0x000000000030c947 */ /* 0x000fea0003800000 */
[----:B------:R-:W-:Y:S01]  /*4740*/  HADD2.F32 R157, -RZ, R140.H0_H0 ;  /* 0x2000008cff9d7230 */ /* 0x000fe20000004100 */
[----:B------:R-:W-:Y:S06]  /*4750*/  BRA `(.L_x_1948) ;  /* 0x0000000000287947 */ /* 0x000fec0003800000 */
.L_x_1947:
        /* <DEDUP_REMOVED lines=8> */
[----:B------:R-:W-:-:S05]  /*47e0*/  @P4 HADD2.F32 R156, -RZ, R140.H0_H0 ;  /* 0x2000008cff9c4230 */ /* 0x000fca0000004100 */
[----:B------:R-:W-:-:S07]  /*47f0*/  @P4 FADD.FTZ R157, R157, R156 ;  /* 0x0000009c9d9d4221 */ /* 0x000fce0000010000 */
.L_x_1948:
[----:B------:R-:W-:Y:S05]  /*4800*/  BSYNC B1 ;  /* 0x0000000000017941 */ /* 0x000fea0003800000 */
.L_x_1946:
        /* <DEDUP_REMOVED lines=17> */
.L_x_1950:
[----:B------:R-:W-:-:S04]  /*4920*/  ISETP.NE.AND P6, PT, R204, RZ, PT ;  /* 0x000000ffcc00720c */ /* 0x000fc80003fc5270 */
[----:B------:R-:W-:-:S05]  /*4930*/  FSEL R156, R159, RZ, !P6 ;  /* 0x000000ff9f9c7208 */ /* 0x000fca0007000000 */
[----:B------:R-:W-:-:S04]  /*4940*/  FFMA.FTZ R156, R167, R160, R156 ;  /* 0x000000a0a79c7223 */ /* 0x000fc8000001009c */
[----:B------:R-:W-:-:S04]  /*4950*/  FADD.FTZ R156, R170, -R156 ;  /* 0x8000009caa9c7221 */ /* 0x000fc80000010000 */
[----:B------:R-:W-:Y:S01]  /*4960*/  FMUL.FTZ R157, R6, R156 ;  /* 0x0000009c069d7220 */ /* 0x000fe20000410000 */
[----:B------:R-:W-:-:S05]  /*4970*/  @P4 HADD2.F32 R156, -RZ, R140.H1_H1 ;  /* 0x3000008cff9c4230 */ /* 0x000fca0000004100 */
[----:B------:R-:W-:-:S07]  /*4980*/  @P4 FADD.FTZ R157, R157, R156 ;  /* 0x0000009c9d9d4221 */ /* 0x000fce0000010000 */
.L_x_1951:
[----:B------:R-:W-:Y:S05]  /*4990*/  BSYNC B1 ;  /* 0x0000000000017941 */ /* 0x000fea0003800000 */
.L_x_1949:
        /* <DEDUP_REMOVED lines=15> */
.L_x_1953:
[----:B------:R-:W-:-:S04]  /*4a90*/  ISETP.NE.AND P6, PT, R204, RZ, PT ;  /* 0x000000ffcc00720c */ /* 0x000fc80003fc5270 */
[----:B------:R-:W-:-:S05]  /*4aa0*/  FSEL R156, R159, RZ, !P6 ;  /* 0x000000ff9f9c7208 */ /* 0x000fca0007000000 */
[----:B------:R-:W-:-:S04]  /*4ab0*/  FFMA.FTZ R156, R169, R160, R156 ;  /* 0x000000a0a99c7223 */ /* 0x000fc8000001009c */
[----:B------:R-:W-:-:S04]  /*4ac0*/  FADD.FTZ R156, R172, -R156 ;  /* 0x8000009cac9c7221 */ /* 0x000fc80000010000 */
[----:B------:R-:W-:Y:S01]  /*4ad0*/  FMUL.FTZ R157, R6, R156 ;  /* 0x0000009c069d7220 */ /* 0x000fe20000410000 */
[----:B------:R-:W-:-:S05]  /*4ae0*/  @P4 HADD2.F32 R156, -RZ, R141.H0_H0 ;  /* 0x2000008dff9c4230 */ /* 0x000fca0000004100 */
[----:B------:R-:W-:-:S07]  /*4af0*/  @P4 FADD.FTZ R157, R157, R156 ;  /* 0x0000009c9d9d4221 */ /* 0x000fce0000010000 */
.L_x_1954:
[----:B------:R-:W-:Y:S05]  /*4b00*/  BSYNC B1 ;  /* 0x0000000000017941 */ /* 0x000fea0003800000 */
.L_x_1952:
        /* <DEDUP_REMOVED lines=15> */
.L_x_1956:
[----:B------:R-:W-:-:S04]  /*4c00*/  ISETP.NE.AND P6, PT, R204, RZ, PT ;  /* 0x000000ffcc00720c */ /* 0x000fc80003fc5270 */
[----:B------:R-:W-:-:S05]  /*4c10*/  FSEL R156, R159, RZ, !P6 ;  /* 0x000000ff9f9c7208 */ /* 0x000fca0007000000 */
[----:B------:R-:W-:-:S04]  /*4c20*/  FFMA.FTZ R156, R171, R160, R156 ;  /* 0x000000a0ab9c7223 */ /* 0x000fc8000001009c */
[----:B------:R-:W-:-:S04]  /*4c30*/  FADD.FTZ R156, R174, -R156 ;  /* 0x8000009cae9c7221 */ /* 0x000fc80000010000 */
[----:B------:R-:W-:Y:S01]  /*4c40*/  FMUL.FTZ R157, R6, R156 ;  /* 0x0000009c069d7220 */ /* 0x000fe20000410000 */
[----:B------:R-:W-:-:S05]  /*4c50*/  @P4 HADD2.F32 R156, -RZ, R141.H1_H1 ;  /* 0x3000008dff9c4230 */ /* 0x000fca0000004100 */
[----:B------:R-:W-:-:S07]  /*4c60*/  @P4 FADD.FTZ R157, R157, R156 ;  /* 0x0000009c9d9d4221 */ /* 0x000fce0000010000 */
.L_x_1957:
[----:B------:R-:W-:Y:S05]  /*4c70*/  BSYNC B1 ;  /* 0x0000000000017941 */ /* 0x000fea0003800000 */
.L_x_1955:
        /* <DEDUP_REMOVED lines=15> */
.L_x_1959:
[----:B------:R-:W-:-:S04]  /*4d70*/  ISETP.NE.AND P6, PT, R204, RZ, PT ;  /* 0x000000ffcc00720c */ /* 0x000fc80003fc5270 */
[----:B------:R-:W-:-:S05]  /*4d80*/  FSEL R156, R159, RZ, !P6 ;  /* 0x000000ff9f9c7208 */ /* 0x000fca0007000000 */
[----:B------:R-:W-:-:S04]  /*4d90*/  FFMA.FTZ R156, R173, R160, R156 ;  /* 0x000000a0ad9c7223 */ /* 0x000fc8000001009c */
[----:B------:R-:W-:-:S04]  /*4da0*/  FADD.FTZ R156, R175, -R156 ;  /* 0x8000009caf9c7221 */ /* 0x000fc80000010000 */
[----:B------:R-:W-:Y:S01]  /*4db0*/  FMUL.FTZ R157, R6, R156 ;  /* 0x0000009c069d7220 */ /* 0x000fe20000410000 */
[----:B------:R-:W-:-:S05]  /*4dc0*/  @P4 HADD2.F32 R156, -RZ, R142.H0_H0 ;  /* 0x2000008eff9c4230 */ /* 0x000fca0000004100 */
[----:B------:R-:W-:-:S07]  /*4dd0*/  @P4 FADD.FTZ R157, R157, R156 ;  /* 0x0000009c9d9d4221 */ /* 0x000fce0000010000 */
.L_x_1960:
[----:B------:R-:W-:Y:S05]  /*4de0*/  BSYNC B1 ;  /* 0x0000000000017941 */ /* 0x000fea0003800000 */
.L_x_1958:
        /* <DEDUP_REMOVED lines=15> */
.L_x_1962:
[----:B------:R-:W-:-:S04]  /*4ee0*/  ISETP.NE.AND P6, PT, R204, RZ, PT ;  /* 0x000000ffcc00720c */ /* 0x000fc80003fc5270 */
[----:B------:R-:W-:-:S05]  /*4ef0*/  FSEL R156, R159, RZ, !P6 ;  /* 0x000000ff9f9c7208 */ /* 0x000fca0007000000 */
[----:B------:R-:W-:-:S04]  /*4f00*/  FFMA.FTZ R156, R176, R160, R156 ;  /* 0x000000a0b09c7223 */ /* 0x000fc8000001009c */
[----:B------:R-:W-:-:S04]  /*4f10*/  FADD.FTZ R156, R177, -R156 ;  /* 0x8000009cb19c7221 */ /* 0x000fc80000010000 */
[----:B------:R-:W-:Y:S01]  /*4f20*/  FMUL.FTZ R157, R6, R156 ;  /* 0x0000009c069d7220 */ /* 0x000fe20000410000 */
[----:B------:R-:W-:-:S05]  /*4f30*/  @P4 HADD2.F32 R156, -RZ, R142.H1_H1 ;  /* 0x3000008eff9c4230 */ /* 0x000fca0000004100 */
[----:B------:R-:W-:-:S07]  /*4f40*/  @P4 FADD.FTZ R157, R157, R156 ;  /* 0x0000009c9d9d4221 */ /* 0x000fce0000010000 */
.L_x_1963:
[----:B------:R-:W-:Y:S05]  /*4f50*/  BSYNC B1 ;  /* 0x0000000000017941 */ /* 0x000fea0003800000 */
.L_x_1961:
        /* <DEDUP_REMOVED lines=15> */
.L_x_1965:
[----:B------:R-:W-:-:S04]  /*5050*/  ISETP.NE.AND P6, PT, R204, RZ, PT ;  /* 0x000000ffcc00720c */ /* 0x000fc80003fc5270 */
[----:B------:R-:W-:-:S05]  /*5060*/  FSEL R156, R159, RZ, !P6 ;  /* 0x000000ff9f9c7208 */ /* 0x000fca0007000000 */
[----:B------:R-:W-:-:S04]  /*5070*/  FFMA.FTZ R156, R178, R160, R156 ;  /* 0x000000a0b29c7223 */ /* 0x000fc8000001009c */
[----:B------:R-:W-:-:S04]  /*5080*/  FADD.FTZ R156, R179, -R156 ;  /* 0x8000009cb39c7221 */ /* 0x000fc80000010000 */
[----:B------:R-:W-:Y:S01]  /*5090*/  FMUL.FTZ R157, R6, R156 ;  /* 0x0000009c069d7220 */ /* 0x000fe20000410000 */
[----:B------:R-:W-:-:S05]  /*50a0*/  @P4 HADD2.F32 R156, -RZ, R143.H0_H0 ;  /* 0x2000008fff9c4230 */ /* 0x000fca0000004100 */
[----:B------:R-:W-:-:S07]  /*50b0*/  @P4 FADD.FTZ R157, R157, R156 ;  /* 0x0000009c9d9d4221 */ /* 0x000fce0000010000 */
.L_x_1966:
[----:B------:R-:W-:Y:S05]  /*50c0*/  BSYNC B1 ;  /* 0x0000000000017941 */ /* 0x000fea0003800000 */
.L_x_1964:
        /* <DEDUP_REMOVED lines=15> */
.L_x_1968:
[----:B------:R-:W-:-:S04]  /*51c0*/  ISETP.NE.AND P6, PT, R204, RZ, PT ;  /* 0x000000ffcc00720c */ /* 0x000fc80003fc5270 */
[----:B------:R-:W-:-:S05]  /*51d0*/  FSEL R156, R159, RZ, !P6 ;  /* 0x000000ff9f9c7208 */ /* 0x000fca0007000000 */
[----:B------:R-:W-:-:S04]  /*51e0*/  FFMA.FTZ R156, R180, R160, R156 ;  /* 0x000000a0b49c7223 */ /* 0x000fc8000001009c */
[----:B------:R-:W-:-:S04]  /*51f0*/  FADD.FTZ R156, R181, -R156 ;  /* 0x8000009cb59c7221 */ /* 0x000fc80000010000 */
[----:B------:R-:W-:Y:S01]  /*5200*/  FMUL.FTZ R157, R6, R156 ;  /* 0x0000009c069d7220 */ /* 0x000fe20000410000 */
[----:B------:R-:W-:-:S05]  /*5210*/  @P4 HADD2.F32 R156, -RZ, R143.H1_H1 ;  /* 0x3000008fff9c4230 */ /* 0x000fca0000004100 */
[----:B------:R-:W-:-:S07]  /*5220*/  @P4 FADD.FTZ R157, R157, R156 ;  /* 0x0000009c9d9d4221 */ /* 0x000fce0000010000 */
.L_x_1969:
[----:B------:R-:W-:Y:S05]  /*5230*/  BSYNC B1 ;  /* 0x0000000000017941 */ /* 0x000fea0003800000 */
.L_x_1967:
        /* <DEDUP_REMOVED lines=17> */
.L_x_1943:
[----:B------:R-:W-:Y:S05]  /*5350*/  BSYNC B0 ;  /* 0x0000000000007941 */ /* 0x000fea0003800000 */
.L_x_1942:
        /* <DEDUP_REMOVED lines=8> */
.L_x_1973:
[----:B------:R-:W-:Y:S05]  /*53e0*/  BSYNC B1 ;  /* 0x0000000000017941 */ /* 0x000fea0003800000 */
.L_x_1972:
[----:B------:R-:W-:Y:S04]  /*53f0*/  BSSY B1, `(.L_x_1974) ;  /* 0x0000013000017945 */ /* 0x000fe80003800000 */
[----:B------:R-:W-:Y:S05]  /*5400*/  @P2 BRA `(.L_x_1975) ;  /* 0x00000000001c2947 */ /* 0x000fea0003800000 */
[----:B------:R-:W-:Y:S01]  /*5410*/  UISETP.NE.U32.AND UP0, UPT, UR14, URZ, UPT ;  /* 0x0000003f0e00728c */ /* 0x000fe2000bf05070 */
[----:B012---:R-:W-:-:S03]  /*5420*/  MOV R157, RZ ;  /* 0x000000ff009d7202 */ /* 0x007fc60000000f00 */
[----:B------:R-:W-:-:S06]  /*5430*/  UISETP.NE.AND.EX UP0, UPT, UR15, URZ, UPT, UP0 ;  /* 0x0000003f0f00728c */ /* 0x000fcc000bf05300 */
[----:B------:R-:W-:-:S13]  /*5440*/  PLOP3.LUT P4, PT, PT, PT, UP0, 0x80, 0x0 ;  /* 0x000000000000781c */ /* 0x000fda0003f8f008 */
[----:B------:R-:W-:Y:S05]  /*5450*/  @!P4 BRA `(.L_x_1976) ;  /* 0x000000000030c947 */ /* 0x000fea0003800000 */
[----:B------:R-:W-:Y:S01]  /*5460*/  HADD2.F32 R157, -RZ, R32.H0_H0 ;  /* 0x20000020ff9d7230 */ /* 0x000fe20000004100 */
[----:B------:R-:W-:Y:S06]  /*5470*/  BRA `(.L_x_1976) ;  /* 0x0000000000287947 */ /* 0x000fec0003800000 */
.L_x_1975:
        /* <DEDUP_REMOVED lines=8> */
[----:B------:R-:W-:-:S05]  /*5500*/  @P4 HADD2.F32 R156, -RZ, R32.H0_H0 ;  /* 0x20000020ff9c4230 */ /* 0x000fca0000004100 */
[----:B------:R-:W-:-:S07]  /*5510*/  @P4 FADD.FTZ R157, R157, R156 ;  /* 0x0000009c9d9d4221 */ /* 0x000fce0000010000 */
.L_x_1976:
[----:B------:R-:W-:Y:S05]  /*5520*/  BSYNC B1 ;  /* 0x0000000000017941 */ /* 0x000fea0003800000 */
.L_x_1974:
        /* <DEDUP_REMOVED lines=17> */
.L_x_1978:
[----:B------:R-:W-:-:S04]  /*5640*/  ISETP.NE.AND P6, PT, R204, RZ, PT ;  /* 0x000000ffcc00720c */ /* 0x000fc80003fc5270 */
[----:B------:R-:W-:-:S05]  /*5650*/  FSEL R156, R159, RZ, !P6 ;  /* 0x000000ff9f9c7208 */ /* 0x000fca0007000000 */
[----:B------:R-:W-:-:S04]  /*5660*/  FFMA.FTZ R156, R182, R160, R156 ;  /* 0x000000a0b69c7223 */ /* 0x000fc8000001009c */
[----:B------:R-:W-:-:S04]  /*5670*/  FADD.FTZ R156, R185, -R156 ;  /* 0x8000009cb99c7221 */ /* 0x000fc80000010000 */
[----:B------:R-:W-:Y:S01]  /*5680*/  FMUL.FTZ R157, R6, R156 ;  /* 0x0000009c069d7220 */ /* 0x000fe20000410000 */
[----:B------:R-:W-:-:S05]  /*5690*/  @P4 HADD2.F32 R156, -RZ, R32.H1_H1 ;  /* 0x30000020ff9c4230 */ /* 0x000fca0000004100 */
[----:B------:R-:W-:-:S07]  /*56a0*/  @P4 FADD.FTZ R157, R157, R156 ;  /* 0x0000009c9d9d4221 */ /* 0x000fce0000010000 */
.L_x_1979:
[----:B------:R-:W-:Y:S05]  /*56b0*/  BSYNC B1 ;  /* 0x0000000000017941 */ /* 0x000fea0003800000 */
.L_x_1977:
        /* <DEDUP_REMOVED lines=15> */
.L_x_1981:
[----:B------:R-:W-:-:S04]  /*57b0*/  ISETP.NE.AND P6, PT, R204, RZ, PT ;  /* 0x000000ffcc00720c */ /* 0x000fc80003fc5270 */
[----:B------:R-:W-:-:S05]  /*57c0*/  FSEL R156, R159, RZ, !P6 ;  /* 0x000000ff9f9c7208 */ /* 0x000fca0007000000 */
[----:B------:R-:W-:-:S04]  /*57d0*/  FFMA.FTZ R156, R184, R160, R156 ;  /* 0x000000a0b89c7223 */ /* 0x000fc8000001009c */
[----:B------:R-:W-:-:S04]  /*57e0*/  FADD.FTZ R156, R187, -R156 ;  /* 0x8000009cbb9c7221 */ /* 0x000fc80000010000 */
[----:B------:R-:W-:Y:S01]  /*57f0*/  FMUL.FTZ R157, R6, R156 ;  /* 0x0000009c069d7220 */ /* 0x000fe20000410000 */
[----:B------:R-:W-:-:S05]  /*5800*/  @P4 HADD2.F32 R156, -RZ, R33.H0_H0 ;  /* 0x20000021ff9c4230 */ /* 0x000fca0000004100 */
[----:B------:R-:W-:-:S07]  /*5810*/  @P4 FADD.FTZ R157, R157, R156 ;  /* 0x0000009c9d9d4221 */ /* 0x000fce0000010000 */
.L_x_1982:
[----:B------:R-:W-:Y:S05]  /*5820*/  BSYNC B1 ;  /* 0x0000000000017941 */ /* 0x000fea0003800000 */
.L_x_1980:
        /* <DEDUP_REMOVED lines=15> */
.L_x_1984:
[----:B------:R-:W-:-:S04]  /*5920*/  ISETP.NE.AND P6, PT, R204, RZ, PT ;  /* 0x000000ffcc00720c */ /* 0x000fc80003fc5270 */
[----:B------:R-:W-:-:S05]  /*5930*/  FSEL R156, R159, RZ, !P6 ;  /* 0x000000ff9f9c7208 */ /* 0x000fca0007000000 */
[----:B------:R-:W-:-:S04]  /*5940*/  FFMA.FTZ R156, R186, R160, R156 ;  /* 0x000000a0ba9c7223 */ /* 0x000fc8000001009c */
[----:B------:R-:W-:-:S04]  /*5950*/  FADD.FTZ R156, R189, -R156 ;  /* 0x8000009cbd9c7221 */ /* 0x000fc80000010000 */
[----:B------:R-:W-:Y:S01]  /*5960*/  FMUL.FTZ R157, R6, R156 ;  /* 0x0000009c069d7220 */ /* 0x000fe20000410000 */
[----:B------:R-:W-:-:S05]  /*5970*/  @P4 HADD2.F32 R156, -RZ, R33.H1_H1 ;  /* 0x30000021ff9c4230 */ /* 0x000fca0000004100 */
[----:B------:R-:W-:-:S07]  /*5980*/  @P4 FADD.FTZ R157, R157, R156 ;  /* 0x0000009c9d9d4221 */ /* 0x000fce0000010000 */
.L_x_1985:
[----:B------:R-:W-:Y:S05]  /*5990*/  BSYNC B1 ;  /* 0x0000000000017941 */ /* 0x000fea0003800000 */
.L_x_1983:
        /* <DEDUP_REMOVED lines=15> */
.L_x_1987:
[----:B------:R-:W-:-:S04]  /*5a90*/  ISETP.NE.AND P6, PT, R204, RZ, PT ;  /* 0x000000ffcc00720c */ /* 0x000fc80003fc5270 */
[----:B------:R-:W-:-:S05]  /*5aa0*/  FSEL R156, R159, RZ, !P6 ;  /* 0x000000ff9f9c7208 */ /* 0x000fca0007000000 */
[----:B------:R-:W-:-:S04]  /*5ab0*/  FFMA.FTZ R156, R188, R160, R156 ;  /* 0x000000a0bc9c7223 */ /* 0x000fc8000001009c */
[----:B------:R-:W-:-:S04]  /*5ac0*/  FADD.FTZ R156, R190, -R156 ;  /* 0x8000009cbe9c7221 */ /* 0x000fc80000010000 */
[----:B------:R-:W-:Y:S01]  /*5ad0*/  FMUL.FTZ R157, R6, R156 ;  /* 0x0000009c069d7220 */ /* 0x000fe20000410000 */
[----:B------:R-:W-:-:S05]  /*5ae0*/  @P4 HADD2.F32 R156, -RZ, R34.H0_H0 ;  /* 0x20000022ff9c4230 */ /* 0x000fca0000004100 */
[----:B------:R-:W-:-:S07]  /*5af0*/  @P4 FADD.FTZ R157, R157, R156 ;  /* 0x0000009c9d9d4221 */ /* 0x000fce0000010000 */
.L_x_1988:
[----:B------:R-:W-:Y:S05]  /*5b00*/  BSYNC B1 ;  /* 0x0000000000017941 */ /* 0x000fea0003800000 */
.L_x_1986:
        /* <DEDUP_REMOVED lines=15> */
.L_x_1990:
[----:B------:R-:W-:-:S04]  /*5c00*/  ISETP.NE.AND P6, PT, R204, RZ, PT ;  /* 0x000000ffcc00720c */ /* 0x000fc80003fc5270 */
[----:B------:R-:W-:-:S05]  /*5c10*/  FSEL R156, R159, RZ, !P6 ;  /* 0x000000ff9f9c7208 */ /* 0x000fca0007000000 */
[----:B------:R-:W-:-:S04]  /*5c20*/  FFMA.FTZ R156, R191, R160, R156 ;  /* 0x000000a0bf9c7223 */ /* 0x000fc8000001009c */
[----:B------:R-:W-:-:S04]  /*5c30*/  FADD.FTZ R156, R192, -R156 ;  /* 0x8000009cc09c7221 */ /* 0x000fc80000010000 */
[----:B------:R-:W-:Y:S01]  /*5c40*/  FMUL.FTZ R157, R6, R156 ;  /* 0x0000009c069d7220 */ /* 0x000fe20000410000 */
[----:B------:R-:W-:-:S05]  /*5c50*/  @P4 HADD2.F32 R156, -RZ, R34.H1_H1 ;  /* 0x30000022ff9c4230 */ /* 0x000fca0000004100 */
[----:B------:R-:W-:-:S07]  /*5c60*/  @P4 FADD.FTZ R157, R157, R156 ;  /* 0x0000009c9d9d4221 */ /* 0x000fce0000010000 */
.L_x_1991:
[----:B------:R-:W-:Y:S05]  /*5c70*/  BSYNC B1 ;  /* 0x0000000000017941 */ /* 0x000fea0003800000 */
.L_x_1989:
        /* <DEDUP_REMOVED lines=15> */
.L_x_1993:
[----:B------:R-:W-:-:S04]  /*5d70*/  ISETP.NE.AND P6, PT, R204, RZ, PT ;  /* 0x000000ffcc00720c */ /* 0x000fc80003fc5270 */
[----:B------:R-:W-:-:S05]  /*5d80*/  FSEL R156, R159, RZ, !P6 ;  /* 0x000000ff9f9c7208 */ /* 0x000fca0007000000 */
[----:B------:R-:W-:-:S04]  /*5d90*/  FFMA.FTZ R156, R193, R160, R156 ;  /* 0x000000a0c19c7223 */ /* 0x000fc8000001009c */
[----:B------:R-:W-:-:S04]  /*5da0*/  FADD.FTZ R156, R194, -R156 ;  /* 0x8000009cc29c7221 */ /* 0x000fc80000010000 */
[----:B------:R-:W-:Y:S01]  /*5db0*/  FMUL.FTZ R157, R6, R156 ;  /* 0x0000009c069d7220 */ /* 0x000fe20000410000 */
[----:B------:R-:W-:-:S05]  /*5dc0*/  @P4 HADD2.F32 R156, -RZ, R35.H0_H0 ;  /* 0x20000023ff9c4230 */ /* 0x000fca0000004100 */
[----:B------:R-:W-:-:S07]  /*5dd0*/  @P4 FADD.FTZ R157, R157, R156 ;  /* 0x0000009c9d9d4221 */ /* 0x000fce0000010000 */
.L_x_1994:
[----:B------:R-:W-:Y:S05]  /*5de0*/  BSYNC B1 ;  /* 0x0000000000017941 */ /* 0x000fea0003800000 */
.L_x_1992:
        /* <DEDUP_REMOVED lines=15> */
.L_x_1996:
[----:B------:R-:W-:-:S04]  /*5ee0*/  ISETP.NE.AND P2, PT, R204, RZ, PT ;  /* 0x000000ffcc00720c */ /* 0x000fc80003f45270 */
[----:B------:R-:W-:-:S05]  /*5ef0*/  FSEL R159, R159, RZ, !P2 ;  /* 0x000000ff9f9f7208 */ /* 0x000fca0005000000 */
[----:B------:R-:W-:-:S04]  /*5f00*/  FFMA.FTZ R159, R195, R160, R159 ;  /* 0x000000a0c39f7223 */ /* 0x000fc8000001009f */
[----:B------:R-:W-:-:S04]  /*5f10*/  FADD.FTZ R159, R196, -R159 ;  /* 0x8000009fc49f7221 */ /* 0x000fc80000010000 */
[----:B------:R-:W-:Y:S01]  /*5f20*/  FMUL.FTZ R156, R6, R159 ;  /* 0x0000009f069c7220 */ /* 0x000fe20000410000 */
[----:B------:R-:W-:-:S05]  /*5f30*/  @P4 HADD2.F32 R6, -RZ, R35.H1_H1 ;  /* 0x30000023ff064230 */ /* 0x000fca0000004100 */
[----:B------:R-:W-:-:S07]  /*5f40*/  @P4 FADD.FTZ R156, R156, R6 ;  /* 0x000000069c9c4221 */ /* 0x000fce0000010000 */
.L_x_1997:
[----:B------:R-:W-:Y:S05]  /*5f50*/  BSYNC B1 ;  /* 0x0000000000017941 */ /* 0x000fea0003800000 */
.L_x_1995:
[----:B------:R-:W-:-:S04]  /*5f60*/  @P5 F2FP.F16.F32.PACK_AB R6, RZ, R156 ;  /* 0x0000009cff06523e */ /* 0x000fc800000000ff */
[----:B------:R-:W-:Y:S02]  /*5f70*/  @P5 PRMT R67, R67, 0x5410, R6 ;  /* 0x0000541043435816 */ /* 0x000fe40000000006 */
[----:B------:R-:W0:Y:S02]  /*5f80*/  @P3 LDC R6, c[0x0][0x29c] ;  /* 0x0000a700ff063b82 */ /* 0x000e240000000800 */
[----:B0-----:R-:W-:Y:S01]  /*5f90*/  @P3 FMUL.FTZ R6, R156, R6 ;  /* 0x000000069c063220 */ /* 0x001fe20000410000 */
[----:B------:R-:W-:-:S05]  /*5fa0*/  @P3 HADD2.F32 R156, -RZ, R155.H1_H1 ;  /* 0x3000009bff9c3230 */ /* 0x000fca0000004100 */
[-C--:B------:R-:W-:Y:S01]  /*5fb0*/  @P3 FFMA.FTZ R131, R156, R6.reuse, R131 ;  /* 0x000000069c833223 */ /* 0x080fe20000010083 */
[----:B------:R-:W-:Y:S01]  /*5fc0*/  @P3 FMUL.FTZ R6, R206, R6 ;  /* 0x00000006ce063220 */ /* 0x000fe20000410000 */
[----:B------:R-:W0:Y:S04]  /*5fd0*/  @P5 LDC.64 R156, c[0x0][0x308] ;  /* 0x0000c200ff9c5b82 */ /* 0x000e280000000a00 */
[----:B------:R-:W-:-:S04]  /*5fe0*/  @P3 F2FP.F16.F32.PACK_AB R6, RZ, R6 ;  /* 0x00000006ff06323e */ /* 0x000fc800000000ff */
[----:B------:R-:W-:Y:S01]  /*5ff0*/  @P3 PRMT R63, R63, 0x5410, R6 ;  /* 0x000054103f3f3816 */ /* 0x000fe20000000006 */
[----:B0-----:R-:W-:-:S05]  /*6000*/  @P5 IMAD.WIDE.U32 R6, R7, 0x10, R156 ;  /* 0x0000001007065825 */ /* 0x001fca00078e009c */
[----:B------:R0:W-:Y:S02]  /*6010*/  @P5 STG.E.128 desc[UR4][R6.64], R64 ;  /* 0x0000004006005986 */ /* 0x0001e4000c101d04 */
[----:B0-----:R-:W0:Y:S02]  /*6020*/  @P3 LDC.64 R6, c[0x0][0x2f8] ;  /* 0x0000be00ff063b82 */ /* 0x001e240000000a00 */
[----:B0-----:R-:W-:-:S05]  /*6030*/  @P3 IMAD.WIDE.U32 R6, R158, 0x10, R6 ;  /* 0x000000109e063825 */ /* 0x001fca00078e0006 */
[----:B------:R3:W-:Y:S02]  /*6040*/  @P3 STG.E.128 desc[UR4][R6.64], R60 ;  /* 0x0000003c06003986 */ /* 0x0007e4000c101d04 */
.L_x_1971:
[----:B------:R-:W-:Y:S05]  /*6050*/  BSYNC B0 ;  /* 0x0000000000007941 */ /* 0x000fea0003800000 */
.L_x_1970:
[----:B------:R-:W-:Y:S02]  /*6060*/  IADD3 R5, R5, UR12, RZ ;  /* 0x0000000c05057c10 */ /* 0x000fe4000fffe0ff */
[----:B------:R-:W-:Y:S02]  /*6070*/  LOP3.LUT P3, RZ, R4, 0x2, RZ, 0xc0, !PT ;  /* 0x0000000204ff7812 */ /* 0x000fe4000786c0ff */
[----:B------:R-:W-:Y:S02]  /*6080*/  ISETP.GE.AND P2, PT, R5, UR13, PT ;  /* 0x0000000d05007c0c */ /* 0x000fe4000bf46270 */
[----:B------:R-:W-:-:S11]  /*6090*/  SEL R205, RZ, 0x1, P3 ;  /* 0x00000001ffcd7807 */ /* 0x000fd60001800000 */
[----:B------:R-:W-:Y:S05]  /*60a0*/  @!P2 BRA `(.L_x_1998) ;  /* 0xffffffa800f4a947 */ /* 0x000fea000383ffff */
.L_x_1866:
[----:B------:R-:W4:Y:S01]  /*60b0*/  S2R R0, SR_TID.X ;  /* 0x0000000000007919 */ /* 0x000f220000002100 */
[----:B------:R-:W4:Y:S01]  /*60c0*/  S2UR UR6, SR_CTAID.X ;  /* 0x00000000000679c3 */ /* 0x000f220000002500 */
[----:B------:R-:W-:Y:S01]  /*60d0*/  LOP3.LUT P2, RZ, R4, 0x1, RZ, 0xc0, !PT ;  /* 0x0000000104ff7812 */ /* 0x000fe2000784c0ff */
[----:B------:R-:W-:Y:S01]  /*60e0*/  BSSY B0, `(.L_x_1999) ;  /* 0x0000012000007945 */ /* 0x000fe20003800000 */
[----:B----4-:R-:W-:-:S05]  /*60f0*/  LEA.HI R5, R0, UR6, RZ, 0x18 ;  /* 0x0000000600057c11 */ /* 0x010fca000f8fc0ff */
[----:B------:R-:W-:-:S05]  /*6100*/  IMAD R2, R5, R2, RZ ;  /* 0x0000000205027224 */ /* 0x000fca00078e02ff */
[----:B-----5:R-:W-:Y:S01]  /*6110*/  LEA.HI R11, R2, R3, RZ, 0x1d ;  /* 0x00000003020b7211 */ /* 0x020fe200078fe8ff */
[----:B------:R-:W-:Y:S06]  /*6120*/  @!P2 BRA `(.L_x_2000) ;  /* 0x000000000034a947 */ /* 0x000fec0003800000 */
[----:B------:R-:W4:Y:S08]  /*6130*/  LDC.64 R2, c[0x0][0x2d0] ;  /* 0x0000b400ff027b82 */ /* 0x000f300000000a00 */
[----:B---3--:R-:W3:Y:S08]  /*6140*/  LDC.64 R6, c[0x0][0x2d8] ;  /* 0x0000b600ff067b82 */ /* 0x008ef00000000a00 */
[----:B------:R-:W5:Y:S01]  /*6150*/  LDC.64 R8, c[0x0][0x2f0] ;  /* 0x0000bc00ff087b82 */ /* 0x000f620000000a00 */
[----:B----4-:R-:W-:-:S05]  /*6160*/  IMAD.WIDE.U32 R2, R11, 0x20, R2 ;  /* 0x000000200b027825 */ /* 0x010fca00078e0002 */
[----:B------:R4:W-:Y:S01]  /*6170*/  STG.E.128 desc[UR4][R2.64], R72 ;  /* 0x0000004802007986 */ /* 0x0009e2000c101d04 */
[----:B---3--:R-:W-:-:S03]  /*6180*/  IMAD.WIDE.U32 R6, R11, 0x20, R6 ;  /* 0x000000200b067825 */ /* 0x008fc600078e0006 */
[----:B------:R4:W-:Y:S04]  /*6190*/  STG.E.128 desc[UR4][R2.64+0x10], R76 ;  /* 0x0000104c02007986 */ /* 0x0009e8000c101d04 */
[----:B------:R4:W-:Y:S01]  /*61a0*/  STG.E.128 desc[UR4][R6.64], R36 ;  /* 0x0000002406007986 */ /* 0x0009e2000c101d04 */
[----:B-----5:R-:W-:-:S03]  /*61b0*/  IMAD.WIDE.U32 R8, R11, 0x20, R8 ;  /* 0x000000200b087825 */ /* 0x020fc600078e0008 */
[----:B------:R4:W-:Y:S01]  /*61c0*/  STG.E.128 desc[UR4][R6.64+0x10], R40 ;  /* 0x0000102806007986 */ /* 0x0009e2000c101d04 */
[----:B------:R-:W-:-:S03]  /*61d0*/  IADD3 R11, R11, 0x100, RZ ;  /* 0x000001000b0b7810 */ /* 0x000fc60007ffe0ff */
[----:B------:R4:W-:Y:S04]  /*61e0*/  STG.E.128 desc[UR4][R8.64], R100 ;  /* 0x0000006408007986 */ /* 0x0009e8000c101d04 */
[----:B------:R4:W-:Y:S02]  /*61f0*/  STG.E.128 desc[UR4][R8.64+0x10], R104 ;  /* 0x0000106808007986 */ /* 0x0009e4000c101d04 */
.L_x_2000:
[----:B------:R-:W-:Y:S05]  /*6200*/  BSYNC B0 ;  /* 0x0000000000007941 */ /* 0x000fea0003800000 */
.L_x_1999:
[----:B------:R-:W-:Y:S04]  /*6210*/  BSSY B0, `(.L_x_2001) ;  /* 0x000000f000007945 */ /* 0x000fe80003800000 */
[----:B------:R-:W-:Y:S05]  /*6220*/  @!P0 BRA `(.L_x_2002) ;  /* 0x0000000000348947 */ /* 0x000fea0003800000 */
[----:B----4-:R-:W4:Y:S08]  /*6230*/  LDC.64 R2, c[0x0][0x2d0] ;  /* 0x0000b400ff027b82 */ /* 0x010f300000000a00 */
        /* <DEDUP_REMOVED lines=12> */
.L_x_2002:
[----:B------:R-:W-:Y:S05]  /*6300*/  BSYNC B0 ;  /* 0x0000000000007941 */ /* 0x000fea0003800000 */
.L_x_2001:
        /* <DEDUP_REMOVED lines=15> */
.L_x_2004:
[----:B------:R-:W-:Y:S05]  /*6400*/  BSYNC B0 ;  /* 0x0000000000007941 */ /* 0x000fea0003800000 */
.L_x_2003:
[----:B------:R-:W-:-:S13]  /*6410*/  LOP3.LUT P0, RZ, R4, 0x4, RZ, 0xc0, !PT ;  /* 0x0000000404ff7812 */ /* 0x000fda000780c0ff */
        /* <DEDUP_REMOVED lines=14> */
.L_x_1885:
[----:B------:R-:W-:Y:S01]  /*6500*/  HFMA2.MMA R156, -RZ, RZ, 0, 9.5367431640625e-07 ;  /* 0x00000010ff9c7435 */ /* 0x000fe200000001ff */
[----:B------:R-:W-:Y:S02]  /*6510*/  MOV R159, R212 ;  /* 0x000000d4009f7202 */ /* 0x000fe40000000f00 */
[----:B------:R-:W-:Y:S02]  /*6520*/  MOV R157, 0x1f ;  /* 0x0000001f009d7802 */ /* 0x000fe40000000f00 */
[----:B------:R-:W-:-:S07]  /*6530*/  MOV R158, 0xffffffff ;  /* 0xffffffff009e7802 */ /* 0x000fce0000000f00 */
[----:B-----5:R-:W-:Y:S05]  /*6540*/  WARPSYNC.COLLECTIVE R158, `(.L_x_2005) ;  /* 0x000000009e087348 */ /* 0x020fea0003c00000 */
[----:B------:R0:W1:Y:S02]  /*6550*/  SHFL.DOWN P4, R163, R159, R156, R157 ;  /* 0x0800009c9fa37389 */ /* 0x000064000008009d */
[----:B01---5:R-:W-:Y:S01]  /*6560*/  ENDCOLLECTIVE ;  /* 0x000000000000791b */ /* 0x023fe20003800000 */
.L_x_2005:
[----:B------:R-:W-:Y:S01]  /*6570*/  MOV R159, R213 ;  /* 0x000000d5009f7202 */ /* 0x000fe20000000f00 */
[----:B------:R-:W-:-:S07]  /*6580*/  FADD.FTZ R212, R163, R212 ;  /* 0x000000d4a3d47221 */ /* 0x000fce0000010000 */
[----:B------:R-:W-:Y:S05]  /*6590*/  WARPSYNC.COLLECTIVE R158, `(.L_x_2006) ;  /* 0x000000009e087348 */ /* 0x000fea0003c00000 */
[----:B------:R0:W1:Y:S02]  /*65a0*/  SHFL.DOWN P4, R163, R159, R156, R157 ;  /* 0x0800009c9fa37389 */ /* 0x000064000008009d */
[----:B01----:R-:W-:Y:S01]  /*65b0*/  ENDCOLLECTIVE ;  /* 0x000000000000791b */ /* 0x003fe20003800000 */
.L_x_2006:
[----:B------:R-:W-:Y:S01]  /*65c0*/  HFMA2.MMA R156, -RZ, RZ, 0, 4.76837158203125e-07 ;  /* 0x00000008ff9c7435 */ /* 0x000fe200000001ff */
[----:B------:R-:W-:Y:S01]  /*65d0*/  MOV R159, R212 ;  /* 0x000000d4009f7202 */ /* 0x000fe20000000f00 */
[----:B------:R-:W-:-:S09]  /*65e0*/  FADD.FTZ R213, R163, R213 ;  /* 0x000000d5a3d57221 */ /* 0x000fd20000010000 */
[----:B------:R-:W-:Y:S05]  /*65f0*/  WARPSYNC.COLLECTIVE R158, `(.L_x_2007) ;  /* 0x000000009e087348 */ /* 0x000fea0003c00000 */
[----:B------:R0:W1:Y:S02]  /*6600*/  SHFL.DOWN P4, R163, R159, R156, R157 ;  /* 0x0800009c9fa37389 */ /* 0x000064000008009d */
[----:B01----:R-:W-:Y:S01]  /*6610*/  ENDCOLLECTIVE ;  /* 0x000000000000791b */ /* 0x003fe20003800000 */
.L_x_2007:
[----:B------:R-:W-:Y:S01]  /*6620*/  MOV R159, R213 ;  /* 0x000000d5009f7202 */ /* 0x000fe20000000f00 */
[----:B------:R-:W-:-:S07]  /*6630*/  FADD.FTZ R212, R212, R163 ;  /* 0x000000a3d4d47221 */ /* 0x000fce0000010000 */
[----:B------:R-:W-:Y:S05]  /*6640*/  WARPSYNC.COLLECTIVE R158, `(.L_x_2008) ;  /* 0x000000009e087348 */ /* 0x000fea0003c00000 */
[----:B------:R0:W1:Y:S02]  /*6650*/  SHFL.DOWN P4, R163, R159, R156, R157 ;  /* 0x0800009c9fa37389 */ /* 0x000064000008009d */
[----:B01----:R-:W-:Y:S01]  /*6660*/  ENDCOLLECTIVE ;  /* 0x000000000000791b */ /* 0x003fe20003800000 */
.L_x_2008:
[----:B------:R-:W-:Y:S01]  /*6670*/  HFMA2.MMA R156, -RZ, RZ, 0, 2.384185791015625e-07 ;  /* 0x00000004ff9c7435 */ /* 0x000fe200000001ff */
[----:B------:R-:W-:Y:S01]  /*6680*/  MOV R159, R212 ;  /* 0x000000d4009f7202 */ /* 0x000fe20000000f00 */
[----:B------:R-:W-:-:S09]  /*6690*/  FADD.FTZ R213, R213, R163 ;  /* 0x000000a3d5d57221 */ /* 0x000fd20000010000 */
[----:B------:R-:W-:Y:S05]  /*66a0*/  WARPSYNC.COLLECTIVE R158, `(.L_x_2009) ;  /* 0x000000009e087348 */ /* 0x000fea0003c00000 */
[----:B------:R0:W1:Y:S02]  /*66b0*/  SHFL.DOWN P4, R163, R159, R156, R157 ;  /* 0x0800009c9fa37389 */ /* 0x000064000008009d */
[----:B01----:R-:W-:Y:S01]  /*66c0*/  ENDCOLLECTIVE ;  /* 0x000000000000791b */ /* 0x003fe20003800000 */
.L_x_2009:
[----:B------:R-:W-:Y:S02]  /*66d0*/  MOV R159, R213 ;  /* 0x000000d5009f7202 */ /* 0x000fe40000000f00 */
[----:B------:R-:W-:-:S07]  /*66e0*/  MOV R162, R163 ;  /* 0x000000a300a27202 */ /* 0x000fce0000000f00 */
[----:B------:R-:W-:Y:S05]  /*66f0*/  WARPSYNC.COLLECTIVE R158, `(.L_x_2010) ;  /* 0x000000009e087348 */ /* 0x000fea0003c00000 */
[----:B------:R0:W1:Y:S02]  /*6700*/  SHFL.DOWN P4, R163, R159, R156, R157 ;  /* 0x0800009c9fa37389 */ /* 0x000064000008009d */
[----:B01----:R-:W-:Y:S01]  /*6710*/  ENDCOLLECTIVE ;  /* 0x000000000000791b */ /* 0x003fe20003800000 */
.L_x_2010:
[----:B------:R-:W-:Y:S01]  /*6720*/  FADD.FTZ R162, R212, R162 ;  /* 0x000000a2d4a27221 */ /* 0x000fe20000010000 */
[----:B------:R-:W-:-:S04]  /*6730*/  HFMA2.MMA R156, -RZ, RZ, 0, 1.1920928955078125e-07 ;  /* 0x00000002ff9c7435 */ /* 0x000fc800000001ff */
[----:B------:R-:W-:Y:S02]  /*6740*/  MOV R159, R162 ;  /* 0x000000a2009f7202 */ /* 0x000fe40000000f00 */
[----:B------:R-:W-:-:S07]  /*6750*/  MOV R161, R163 ;  /* 0x000000a300a17202 */ /* 0x000fce0000000f00 */
[----:B------:R-:W-:Y:S05]  /*6760*/  WARPSYNC.COLLECTIVE R158, `(.L_x_2011) ;  /* 0x000000009e087348 */ /* 0x000fea0003c00000 */
[----:B------:R0:W1:Y:S02]  /*6770*/  SHFL.DOWN P4, R163, R159, R156, R157 ;  /* 0x0800009c9fa37389 */ /* 0x000064000008009d */
[----:B01----:R-:W-:Y:S01]  /*6780*/  ENDCOLLECTIVE ;  /* 0x000000000000791b */ /* 0x003fe20003800000 */
.L_x_2011:
[----:B------:R-:W-:-:S05]  /*6790*/  FADD.FTZ R161, R213, R161 ;  /* 0x000000a1d5a17221 */ /* 0x000fca0000010000 */
[----:B------:R-:W-:Y:S01]  /*67a0*/  MOV R159, R161 ;  /* 0x000000a1009f7202 */ /* 0x000fe20000000f00 */
[----:B------:R-:W-:-:S07]  /*67b0*/  FADD.FTZ R162, R162, R163 ;  /* 0x000000a3a2a27221 */ /* 0x000fce0000010000 */
[----:B------:R-:W-:Y:S05]  /*67c0*/  WARPSYNC.COLLECTIVE R158, `(.L_x_2012) ;  /* 0x000000009e087348 */ /* 0x000fea0003c00000 */
[----:B------:R0:W1:Y:S02]  /*67d0*/  SHFL.DOWN P4, R163, R159, R156, R157 ;  /* 0x0800009c9fa37389 */ /* 0x000064000008009d */
[----:B01----:R-:W-:Y:S01]  /*67e0*/  ENDCOLLECTIVE ;  /* 0x000000000000791b */ /* 0x003fe20003800000 */
.L_x_2012:
[----:B------:R-:W-:Y:S01]  /*67f0*/  HFMA2.MMA R156, -RZ, RZ, 0, 5.9604644775390625e-08 ;  /* 0x00000001ff9c7435 */ /* 0x000fe200000001ff */
[----:B------:R-:W-:Y:S01]  /*6800*/  MOV R159, R162 ;  /* 0x000000a2009f7202 */ /* 0x000fe20000000f00 */
[----:B------:R-:W-:-:S09]  /*6810*/  FADD.FTZ R161, R161, R163 ;  /* 0x000000a3a1a17221 */ /* 0x000fd20000010000 */
[----:B------:R-:W-:Y:S05]  /*6820*/  WARPSYNC.COLLECTIVE R158, `(.L_x_2013) ;  /* 0x000000009e087348 */ /* 0x000fea0003c00000 */
[----:B------:R0:W1:Y:S02]  /*6830*/  SHFL.DOWN P4, R163, R159, R156, R157 ;  /* 0x0800009c9fa37389 */ /* 0x000064000008009d */
[----:B01----:R-:W-:Y:S01]  /*6840*/  ENDCOLLECTIVE ;  /* 0x000000000000791b */ /* 0x003fe20003800000 */
.L_x_2013:
[----:B------:R-:W-:Y:S02]  /*6850*/  MOV R159, R161 ;  /* 0x000000a1009f7202 */ /* 0x000fe40000000f00 */
[----:B------:R-:W-:-:S07]  /*6860*/  MOV R205, R163 ;  /* 0x000000a300cd7202 */ /* 0x000fce0000000f00 */
[----:B------:R-:W-:Y:S05]  /*6870*/  WARPSYNC.COLLECTIVE R158, `(.L_x_2014) ;  /* 0x000000009e087348 */ /* 0x000fea0003c00000 */
[----:B------:R0:W1:Y:S02]  /*6880*/  SHFL.DOWN P4, R163, R159, R156, R157 ;  /* 0x0800009c9fa37389 */ /* 0x000064000008009d */
[----:B01----:R-:W-:Y:S01]  /*6890*/  ENDCOLLECTIVE ;  /* 0x000000000000791b */ /* 0x003fe20003800000 */
.L_x_2014:
[----:B------:R-:W-:Y:S01]  /*68a0*/  MOV R157, R163 ;  /* 0x000000a3009d7202 */ /* 0x000fe20000000f00 */
[----:B------:R-:W-:Y:S06]  /*68b0*/  BRA `(.L_x_2015) ;  /* 0xffffffc000347947 */ /* 0x000fec000383ffff */
.L_x_2016:
        /* <DEDUP_REMOVED lines=12> */
.L_x_13886:


//--------------------- .text._ZN10layer_norm13ln_bwd_kernelINS_13Kernel_traitsI6__halfS2_S2_S2_fjLj8192ELj1ELj1ELj8ELj16ENS_18Kernel_traits_baseILj8192ES2_S2_S2_S2_fjLj256EEEEELb0ELb1ELb1ELb1EEEvNS_9BwdParamsE --------------------------
	.section	.text._ZN10layer_norm13ln_bwd_kernelINS_13Kernel_traitsI6__halfS2_S2_S2_fjLj8192ELj1ELj1ELj8ELj16ENS_18Kernel_traits_baseILj8192ES2_S2_S2_S2_fjLj256EEEEELb0ELb1ELb1ELb1EEEvNS_9BwdParamsE,"ax",@progbits
	.align	128
        .global         _ZN10layer_norm13ln_bwd_kernelINS_13Kernel_traitsI6__halfS2_S2_S2_fjLj8192ELj1ELj1ELj8ELj16ENS_18Kernel_traits_baseILj8192ES2_S2_S2_S2_fjLj256EEEEELb0ELb1ELb1ELb1EEEvNS_9BwdParamsE
        .type           _ZN10layer_norm13ln_bwd_kernelINS_13Kernel_traitsI6__halfS2_S2_S2_fjLj8192ELj1ELj1ELj8ELj16ENS_18Kernel_traits_baseILj8192ES2_S2_S2_S2_fjLj256EEEEELb0ELb1ELb1ELb1EEEvNS_9BwdParamsE,@function
        .size           _ZN10layer_norm13ln_bwd_kernelINS_13Kernel_traitsI6__halfS2_S2_S2_fjLj8192ELj1ELj1ELj8ELj16ENS_18Kernel_traits_baseILj8192ES2_S2_S2_S2_fjLj256EEEEELb0ELb1ELb1ELb1EEEvNS_9BwdParamsE,(.L_x_13887 - _ZN10layer_norm13ln_bwd_kernelINS_13Kernel_traitsI6__halfS2_S2_S2_fjLj8192ELj1ELj1ELj8ELj16ENS_18Kernel_traits_baseILj8192ES2_S2_S2_S2_fjLj256EEEEELb0ELb1ELb1ELb1EEEvNS_9BwdParamsE)
        .other          _ZN10layer_norm13ln_bwd_kernelINS_13Kernel_traitsI6__halfS2_S2_S2_fjLj8192ELj1ELj1ELj8ELj16ENS_18Kernel_traits_baseILj8192ES2_S2_S2_S2_fjLj256EEEEELb0ELb1ELb1ELb1EEEvNS_9BwdParamsE,@"STO_CUDA_ENTRY STV_DEFAULT"
_ZN10layer_norm13ln_bwd_kernelINS_13Kernel_traitsI6__halfS2_S2_S2_fjLj8192ELj1ELj1ELj8ELj16ENS_18Kernel_traits_baseILj8192ES2_S2_S2_S2_fjLj256EEEEELb0ELb1ELb1ELb1EEEvNS_9BwdParamsE:
.text._ZN10layer_norm13ln_bwd_kernelINS_13Kernel_traitsI6__halfS2_S2_S2_fjLj8192ELj1ELj1ELj8ELj16ENS_18Kernel_traits_baseILj8192ES2_S2_S2_S2_fjLj256EEEEELb0ELb1ELb1ELb1EEEvNS_9BwdParamsE:
        /* <DEDUP_REMOVED lines=8> */
[----:B0-----:R-:W-:Y:S02]  /*0080*/  IADD3 R1, R1, -0x20, RZ ;  /* 0xffffffe001017810 */ /* 0x001fe40007ffe0ff */
[----:B-1----:R-:W-:-:S04]  /*0090*/  SHF.L.U32 R0, R252, 0x4, RZ ;  /* 0x00000004fc007819 */ /* 0x002fc800000006ff */
        /* <DEDUP_REMOVED lines=62> */
.L_x_2017:
[----:B------:R-:W-:Y:S01]  /*0480*/  ULDC.64 UR6, c[0x0][0x260] ;  /* 0x0000980000067ab9 */ /* 0x000fe20000000a00 */
[----:B------:R-:W0:Y:S01]  /*0490*/  LDC.U8 R217, c[0x0][0x2a0] ;  /* 0x0000a800ffd97b82 */ /* 0x000e220000000000 */
[----:B------:R-:W-:-:S04]  /*04a0*/  LEA R4, P0, R3, UR6, 0x4 ;  /* 0x0000000603047c11 */ /* 0x000fc8000f8020ff */
[----:B------:R-:W-:-:S05]  /*04b0*/  IADD3.X R5, RZ, UR7, RZ, P0, !PT ;  /* 0x00000007ff057c10 */ /* 0x000fca00087fe4ff */
        /* <DEDUP_REMOVED lines=53> */
[--C-:B--2---:R-:W-:Y:S02]  /*0810*/  HADD2.F32 R0, -RZ, R8.reuse.H0_H0 ;  /* 0x20000008ff007230 */ /* 0x104fe40000004100 */
[----:B-1----:R-:W-:-:S02]  /*0820*/  HADD2.F32 R4, -RZ, R8.H1_H1 ;  /* 0x30000008ff047230 */ /* 0x002fc40000004100 */
[----:B------:R-:W-:Y:S01]  /*0830*/  HADD2.F32 R3, -RZ, R9.H0_H0 ;  /* 0x20000009ff037230 */ /* 0x000fe20000004100 */
[----:B------:R1:W-:Y:S01]  /*0840*/  STL [R1+0x18], R0 ;  /* 0x0000180001007387 */ /* 0x0003e20000100800 */
[----:B------:R-:W-:Y:S02]  /*0850*/  HADD2.F32 R248, -RZ, R11.H1_H1 ;  /* 0x3000000bfff87230 */ /* 0x000fe40000004100 */
[--C-:B---3--:R-:W-:Y:S01]  /*0860*/  HADD2.F32 R247, -RZ, R12.reuse.H0_H0 ;  /* 0x2000000cfff77230 */ /* 0x108fe20000004100 */
[----:B------:R2:W-:Y:S01]  /*0870*/  STL [R1+0x14], R4 ;  /* 0x0000140401007387 */ /* 0x0005e20000100800 */
[----:B------:R-:W-:Y:S02]  /*0880*/  HADD2.F32 R246, -RZ, R12.H1_H1 ;  /* 0x3000000cfff67230 */ /* 0x000fe40000004100 */
[--C-:B------:R-:W-:Y:S01]  /*0890*/  HADD2.F32 R245, -RZ, R13.reuse.H0_H0 ;  /* 0x2000000dfff57230 */ /* 0x100fe20000004100 */
[----:B------:R3:W-:Y:S01]  /*08a0*/  STL [R1+0x10], R3 ;  /* 0x0000100301007387 */ /* 0x0007e20000100800 */
[----:B------:R-:W-:-:S02]  /*08b0*/  HADD2.F32 R244, -RZ, R13.H1_H1 ;  /* 0x3000000dfff47230 */ /* 0x000fc40000004100 */
[----:B-1----:R-:W-:Y:S02]  /*08c0*/  HADD2.F32 R0, -RZ, R9.H1_H1 ;  /* 0x30000009ff007230 */ /* 0x002fe40000004100 */
[----:B------:R-:W-:Y:S02]  /*08d0*/  HADD2.F32 R243, -RZ, R14.H0_H0 ;  /* 0x2000000efff37230 */ /* 0x000fe40000004100 */
[----:B--2---:R-:W-:Y:S01]  /*08e0*/  HADD2.F32 R4, -RZ, R10.H0_H0 ;  /* 0x2000000aff047230 */ /* 0x004fe20000004100 */
[----:B------:R1:W-:Y:S01]  /*08f0*/  STL [R1+0xc], R0 ;  /* 0x00000c0001007387 */ /* 0x0003e20000100800 */
[----:B------:R-:W-:Y:S02]  /*0900*/  HADD2.F32 R242, -RZ, R14.H1_H1 ;  /* 0x3000000efff27230 */ /* 0x000fe40000004100 */
[----:B---3--:R-:W-:Y:S01]  /*0910*/  HADD2.F32 R3, -RZ, R10.H1_H1 ;  /* 0x3000000aff037230 */ /* 0x008fe20000004100 */
[----:B------:R2:W-:Y:S01]  /*0920*/  STL [R1+0x8], R4 ;  /* 0x0000080401007387 */ /* 0x0005e20000100800 */
[----:B------:R-:W-:-:S02]  /*0930*/  HADD2.F32 R241, -RZ, R15.H0_H0 ;  /* 0x2000000ffff17230 */ /* 0x000fc40000004100 */
[----:B------:R-:W-:Y:S01]  /*0940*/  HADD2.F32 R240, -RZ, R15.H1_H1 ;  /* 0x3000000ffff07230 */ /* 0x000fe20000004100 */
[----:B------:R2:W-:Y:S01]  /*0950*/  STL [R1+0x4], R3 ;  /* 0x0000040301007387 */ /* 0x0005e20000100800 */
[--C-:B----4-:R-:W-:Y:S02]  /*0960*/  HADD2.F32 R239, -RZ, R16.reuse.H0_H0 ;  /* 0x20000010ffef7230 */ /* 0x110fe40000004100 */
[----:B-1----:R-:W-:Y:S02]  /*0970*/  HADD2.F32 R0, -RZ, R11.H0_H0 ;  /* 0x2000000bff007230 */ /* 0x002fe40000004100 */
[----:B------:R-:W-:Y:S02]  /*0980*/  HADD2.F32 R238, -RZ, R16.H1_H1 ;  /* 0x30000010ffee7230 */ /* 0x000fe40000004100 */
[--C-:B------:R-:W-:Y:S01]  /*0990*/  HADD2.F32 R237, -RZ, R17.reuse.H0_H0 ;  /* 0x20000011ffed7230 */ /* 0x100fe20000004100 */
[----:B------:R2:W-:Y:S01]  /*09a0*/  STL [R1], R0 ;  /* 0x0000000001007387 */ /* 0x0005e20000100800 */
        /* <DEDUP_REMOVED lines=12> */
[----:B0-2---:R-:W-:-:S07]  /*0a70*/  HADD2.F32 R218, -RZ, R23.H1_H1 ;  /* 0x30000017ffda7230 */ /* 0x005fce0000004100 */
.L_x_2125:
        /* <DEDUP_REMOVED lines=18> */
[C---:B------:R-:W-:Y:S02]  /*0ba0*/  IADD3 R222, R225.reuse, 0x100, RZ ;  /* 0x00000100e1de7810 */ /* 0x040fe40007ffe0ff */
[C---:B------:R-:W-:Y:S02]  /*0bb0*/  IADD3 R216, R225.reuse, 0x200, RZ ;  /* 0x00000200e1d87810 */ /* 0x040fe40007ffe0ff */
[C---:B------:R-:W-:Y:S01]  /*0bc0*/  IADD3 R214, R225.reuse, 0x300, RZ ;  /* 0x00000300e1d67810 */ /* 0x040fe20007ffe0ff */
[----:B0-----:R-:W-:-:S04]  /*0bd0*/  IMAD.WIDE.U32 R198, R225, 0x10, R168 ;  /* 0x00000010e1c67825 */ /* 0x001fc800078e00a8 */
[----:B------:R-:W-:-:S04]  /*0be0*/  IMAD.WIDE.U32 R196, R222, 0x10, R168 ;  /* 0x00000010dec47825 */ /* 0x000fc800078e00a8 */
[----:B--2---:R-:W-:-:S04]  /*0bf0*/  IMAD.WIDE.U32 R170, R216, 0x10, R168 ;  /* 0x00000010d8aa7825 */ /* 0x004fc800078e00a8 */
[----:B------:R-:W-:Y:S01]  /*0c00*/  IMAD.WIDE.U32 R168, R214, 0x10, R168 ;  /* 0x00000010d6a87825 */ /* 0x000fe200078e00a8 */
[----:B---3--:R-:W-:-:S13]  /*0c10*/  ISETP.GT.AND P2, PT, R223, RZ, PT ;  /* 0x000000ffdf00720c */ /* 0x008fda0003f44270 */
[----:B------:R-:W-:Y:S05]  /*0c20*/  @P2 BRA `(.L_x_2020) ;  /* 0x0000000000382947 */ /* 0x000fea0003800000 */
        /* <DEDUP_REMOVED lines=14> */
.L_x_2020:
        /* <DEDUP_REMOVED lines=8> */
[C---:B------:R-:W-:Y:S01]  /*0d90*/  IADD3 R3, R175.reuse, 0x100, RZ ;  /* 0x00000100af037810 */ /* 0x040fe20007ffe0ff */
[----:B0-----:R-:W-:Y:S01]  /*0da0*/  IMAD.WIDE R24, R2, 0x4, R24 ;  /* 0x0000000402187825 */ /* 0x001fe200078e0218 */
[----:B------:R-:W-:-:S04]  /*0db0*/  IADD3 R173, R175, 0x200, RZ ;  /* 0x00000200afad7810 */ /* 0x000fc80007ffe0ff */
[----:B------:R0:W3:Y:S01]  /*0dc0*/  LDG.E R0, desc[UR4][R24.64] ;  /* 0x0000000418007981 */ /* 0x0000e2000c1e1900 */
[----:B-1----:R-:W-:-:S04]  /*0dd0*/  IMAD.WIDE.U32 R8, R175, 0x10, R176 ;  /* 0x00000010af087825 */ /* 0x002fc800078e00b0 */
[--C-:B------:R-:W-:Y:S02]  /*0de0*/  IMAD.WIDE.U32 R172, R173, 0x10, R176.reuse ;  /* 0x00000010adac7825 */ /* 0x100fe400078e00b0 */
[----:B------:R-:W4:Y:S02]  /*0df0*/  LDG.E.128 R8, desc[UR4][R8.64] ;  /* 0x0000000408087981 */ /* 0x000f24000c1e1d00 */
[----:B0-----:R-:W-:Y:S01]  /*0e00*/  IMAD.WIDE.U32 R24, R3, 0x10, R176 ;  /* 0x0000001003187825 */ /* 0x001fe200078e00b0 */
[----:B------:R-:W-:Y:S02]  /*0e10*/  IADD3 R3, R175, 0x300, RZ ;  /* 0x00000300af037810 */ /* 0x000fe40007ffe0ff */
[----:B------:R-:W4:Y:S01]  /*0e20*/  LDG.E.128 R172, desc[UR4][R172.64] ;  /* 0x00000004acac7981 */ /* 0x000f22000c1e1d00 */
[----:B--2---:R-:W-:-:S03]  /*0e30*/  IMAD.WIDE.U32 R4, R225, 0x10, R20 ;  /* 0x00000010e1047825 */ /* 0x004fc600078e0014 */
[----:B------:R-:W2:Y:S01]  /*0e40*/  LDG.E.128 R24, desc[UR4][R24.64] ;  /* 0x0000000418187981 */ /* 0x000ea2000c1e1d00 */
[----:B------:R-:W-:-:S03]  /*0e50*/  IMAD.WIDE.U32 R12, R222, 0x10, R20 ;  /* 0x00000010de0c7825 */ /* 0x000fc600078e0014 */
[----:B------:R-:W2:Y:S01]  /*0e60*/  LDG.E.128 R4, desc[UR4][R4.64] ;  /* 0x0000000404047981 */ /* 0x000ea2000c1e1d00 */
[----:B------:R-:W-:-:S03]  /*0e70*/  IMAD.WIDE.U32 R16, R216, 0x10, R20 ;  /* 0x00000010d8107825 */ /* 0x000fc600078e0014 */
[----:B------:R-:W2:Y:S01]  /*0e80*/  LDG.E.128 R12, desc[UR4][R12.64] ;  /* 0x000000040c0c7981 */ /* 0x000ea2000c1e1d00 */
[----:B------:R-:W-:-:S03]  /*0e90*/  IMAD.WIDE.U32 R20, R214, 0x10, R20 ;  /* 0x00000010d6147825 */ /* 0x000fc600078e0014 */
[----:B------:R-:W2:Y:S01]  /*0ea0*/  LDG.E.128 R16, desc[UR4][R16.64] ;  /* 0x0000000410107981 */ /* 0x000ea2000c1e1d00 */
[----:B------:R-:W-:-:S03]  /*0eb0*/  IMAD.WIDE.U32 R176, R3, 0x10, R176 ;  /* 0x0000001003b07825 */ /* 0x000fc600078e00b0 */
[----:B------:R-:W2:Y:S04]  /*0ec0*/  LDG.E.128 R20, desc[UR4][R20.64] ;  /* 0x0000000414147981 */ /* 0x000ea8000c1e1d00 */
[----:B------:R-:W2:Y:S01]  /*0ed0*/  LDG.E.128 R176, desc[UR4][R176.64] ;  /* 0x00000004b0b07981 */ /* 0x000ea2000c1e1d00 */
[----:B------:R-:W-:Y:S02]  /*0ee0*/  MOV R224, UR14 ;  /* 0x0000000e00e07c02 */ /* 0x000fe40008000f00 */
[----:B------:R-:W-:Y:S02]  /*0ef0*/  MOV R223, UR15 ;  /* 0x0000000f00df7c02 */ /* 0x000fe40008000f00 */
[----:B------:R-:W-:-:S04]  /*0f00*/  ISETP.NE.U32.AND P0, PT, R224, RZ, PT ;  /* 0x000000ffe000720c */ /* 0x000fc80003f05070 */
[----:B------:R-:W-:-:S13]  /*0f10*/  ISETP.NE.AND.EX P0, PT, R223, RZ, PT, P0 ;  /* 0x000000ffdf00720c */ /* 0x000fda0003f05300 */
[----:B------:R-:W5:Y:S04]  /*0f20*/  @P0 LDG.E.128 R140, desc[UR4][R198.64] ;  /* 0x00000004c68c0981 */ /* 0x000f68000c1e1d00 */
[----:B------:R-:W5:Y:S04]  /*0f30*/  @P0 LDG.E.128 R144, desc[UR4][R196.64] ;  /* 0x00000004c4900981 */ /* 0x000f68000c1e1d00 */
[----:B------:R3:W5:Y:S04]  /*0f40*/  @P0 LDG.E.128 R148, desc[UR4][R170.64] ;  /* 0x00000004aa940981 */ /* 0x000768000c1e1d00 */
[----:B------:R0:W5:Y:S01]  /*0f50*/  @P0 LDG.E.128 R152, desc[UR4][R168.64] ;  /* 0x00000004a8980981 */ /* 0x000162000c1e1d00 */
[----:B------:R-:W-:-:S04]  /*0f60*/  ISETP.NE.AND P0, PT, R217, RZ, PT ;  /* 0x000000ffd900720c */ /* 0x000fc80003f05270 */
[----:B---3--:R-:W-:Y:S01]  /*0f70*/  FSEL R170, R0, RZ, !P0 ;  /* 0x000000ff00aa7208 */ /* 0x008fe20004000000 */
[--C-:B----4-:R-:W-:Y:S02]  /*0f80*/  HADD2.F32 R180, -RZ, R9.reuse.H0_H0 ;  /* 0x20000009ffb47230 */ /* 0x110fe40000004100 */
[----:B------:R-:W-:Y:S02]  /*0f90*/  HADD2.F32 R181, -RZ, R9.H1_H1 ;  /* 0x30000009ffb57230 */ /* 0x000fe40000004100 */
[----:B0-----:R-:W-:Y:S02]  /*0fa0*/  HADD2.F32 R169, -RZ, R8.H0_H0 ;  /* 0x20000008ffa97230 */ /* 0x001fe40000004100 */
[----:B--2---:R-:W-:Y:S02]  /*0fb0*/  HADD2.F32 R194, -RZ, R7.H1_H1 ;  /* 0x30000007ffc27230 */ /* 0x004fe40000004100 */
[----:B------:R-:W-:Y:S02]  /*0fc0*/  HADD2.F32 R195, -RZ, R15.H0_H0 ;  /* 0x2000000fffc37230 */ /* 0x000fe40000004100 */
[----:B------:R-:W-:-:S02]  /*0fd0*/  HADD2.F32 R199, -RZ, R21.H0_H0 ;  /* 0x20000015ffc77230 */ /* 0x000fc40000004100 */
[----:B------:R-:W-:Y:S02]  /*0fe0*/  HADD2.F32 R249, -RZ, R20.H1_H1 ;  /* 0x30000014fff97230 */ /* 0x000fe40000004100 */
[--C-:B------:R-:W-:Y:S02]  /*0ff0*/  HADD2.F32 R210, -RZ, R178.reuse.H0_H0 ;  /* 0x200000b2ffd27230 */ /* 0x100fe40000004100 */
[----:B------:R-:W-:Y:S02]  /*1000*/  HADD2.F32 R211, -RZ, R178.H1_H1 ;  /* 0x300000b2ffd37230 */ /* 0x000fe40000004100 */
[----:B------:R-:W2:Y:S01]  /*1010*/  LDL R178, [R1+0x18] ;  /* 0x0000180001b27983 */ /* 0x000ea20000100800 */
[----:B------:R-:W-:Y:S01]  /*1020*/  FADD.FTZ R199, -R170, R199 ;  /* 0x000000c7aac77221 */ /* 0x000fe20000010100 */
[--C-:B------:R-:W-:Y:S02]  /*1030*/  HADD2.F32 R212, -RZ, R179.reuse.H0_H0 ;  /* 0x200000b3ffd47230 */ /* 0x100fe40000004100 */
[----:B------:R-:W-:-:S02]  /*1040*/  HADD2.F32 R213, -RZ, R179.H1_H1 ;  /* 0x300000b3ffd57230 */ /* 0x000fc40000004100 */
[----:B------:R-:W3:Y:S01]  /*1050*/  LDL R179, [R1+0x14] ;  /* 0x0000140001b37983 */ /* 0x000ee20000100800 */
[----:B------:R-:W-:Y:S02]  /*1060*/  HADD2.F32 R193, -RZ, R7.H0_H0 ;  /* 0x20000007ffc17230 */ /* 0x000fe40000004100 */
[C---:B------:R-:W-:Y:S01]  /*1070*/  FADD.FTZ R9, -R170.reuse, R194 ;  /* 0x000000c2aa097221 */ /* 0x040fe20000010100 */
[--C-:B------:R-:W-:Y:S02]  /*1080*/  HADD2.F32 R191, -RZ, R16.reuse.H0_H0 ;  /* 0x20000010ffbf7230 */ /* 0x100fe40000004100 */
[----:B------:R-:W-:Y:S02]  /*1090*/  HADD2.F32 R192, -RZ, R16.H1_H1 ;  /* 0x30000010ffc07230 */ /* 0x000fe40000004100 */
[C---:B------:R-:W-:Y:S01]  /*10a0*/  FADD.FTZ R16, -R170.reuse, R195 ;  /* 0x000000c3aa107221 */ /* 0x040fe20000010100 */
[----:B------:R-:W-:Y:S02]  /*10b0*/  HADD2.F32 R250, -RZ, R20.H0_H0 ;  /* 0x20000014fffa7230 */ /* 0x000fe40000004100 */
[----:B------:R-:W-:Y:S01]  /*10c0*/  FADD.FTZ R249, -R170, R249 ;  /* 0x000000f9aaf97221 */ /* 0x000fe20000010100 */
[----:B------:R-:W-:-:S02]  /*10d0*/  HADD2.F32 R194, -RZ, R172.H0_H0 ;  /* 0x200000acffc27230 */ /* 0x000fc40000004100 */
[----:B------:R-:W-:Y:S02]  /*10e0*/  HADD2.F32 R195, -RZ, R172.H1_H1 ;  /* 0x300000acffc37230 */ /* 0x000fe40000004100 */
[----:B-----5:R-:W-:Y:S01]  /*10f0*/  FMUL.FTZ R172, R215, R199 ;  /* 0x000000c7d7ac7220 */ /* 0x020fe20000410000 */
[----:B------:R-:W-:Y:S01]  /*1100*/  HADD2.F32 R168, -RZ, R8.H1_H1 ;  /* 0x30000008ffa87230 */ /* 0x000fe20000004100 */
[----:B------:R-:W4:Y:S01]  /*1110*/  LDL R199, [R1+0x10] ;  /* 0x0000100001c77983 */ /* 0x000f220000100800 */
[----:B------:R-:W-:Y:S02]  /*1120*/  HADD2.F32 R190, -RZ, R17.H1_H1 ;  /* 0x30000011ffbe7230 */ /* 0x000fe40000004100 */
[----:B------:R-:W-:Y:S01]  /*1130*/  FADD.FTZ R8, -R170, R193 ;  /* 0x000000c1aa087221 */ /* 0x000fe20000010100 */
[--C-:B------:R-:W-:Y:S02]  /*1140*/  HADD2.F32 R252, -RZ, R19.reuse.H0_H0 ;  /* 0x20000013fffc7230 */ /* 0x100fe40000004100 */
[----:B------:R-:W-:-:S02]  /*1150*/  HADD2.F32 R251, -RZ, R19.H1_H1 ;  /* 0x30000013fffb7230 */ /* 0x000fc40000004100 */
[C---:B------:R-:W-:Y:S01]  /*1160*/  FADD.FTZ R19, -R170.reuse, R192 ;  /* 0x000000c0aa137221 */ /* 0x040fe20000010100 */
[----:B------:R-:W-:Y:S01]  /*1170*/  FADD.FTZ R250, -R170, R250 ;  /* 0x000000faaafa7221 */ /* 0x000fe20000010100 */
[--C-:B------:R-:W-:Y:S02]  /*1180*/  HADD2.F32 R192, -RZ, R27.reuse.H0_H0 ;  /* 0x2000001bffc07230 */ /* 0x100fe40000004100 */
[----:B------:R-:W-:Y:S02]  /*1190*/  HADD2.F32 R193, -RZ, R27.H1_H1 ;  /* 0x3000001bffc17230 */ /* 0x000fe40000004100 */
[----:B------:R-:W-:Y:S01]  /*11a0*/  FMUL.FTZ R27, R215, R249 ;  /* 0x000000f9d71b7220 */ /* 0x000fe20000410000 */
[--C-:B------:R-:W-:Y:S01]  /*11b0*/  HADD2.F32 R182, -RZ, R10.reuse.H0_H0 ;  /* 0x2000000affb67230 */ /* 0x100fe20000004100 */
[----:B------:R-:W4:Y:S01]  /*11c0*/  LDL R249, [R1+0xc] ;  /* 0x00000c0001f97983 */ /* 0x000f220000100800 */
[----:B------:R-:W-:Y:S02]  /*11d0*/  HADD2.F32 R183, -RZ, R10.H1_H1 ;  /* 0x3000000affb77230 */ /* 0x000fe40000004100 */
[----:B------:R-:W-:-:S02]  /*11e0*/  HADD2.F32 R184, -RZ, R11.H0_H0 ;  /* 0x2000000bffb87230 */ /* 0x000fc40000004100 */
[----:B------:R-:W-:Y:S02]  /*11f0*/  HADD2.F32 R185, -RZ, R11.H1_H1 ;  /* 0x3000000bffb97230 */ /* 0x000fe40000004100 */
[----:B------:R-:W-:Y:S02]  /*1200*/  HADD2.F32 R189, -RZ, R17.H0_H0 ;  /* 0x20000011ffbd7230 */ /* 0x000fe40000004100 */
[--C-:B------:R-:W-:Y:S02]  /*1210*/  HADD2.F32 R187, -RZ, R18.reuse.H0_H0 ;  /* 0x20000012ffbb7230 */ /* 0x100fe40000004100 */
[----:B------:R-:W-:Y:S02]  /*1220*/  HADD2.F32 R188, -RZ, R18.H1_H1 ;  /* 0x30000012ffbc7230 */ /* 0x000fe40000004100 */
[C---:B------:R-:W-:Y:S01]  /*1230*/  FADD.FTZ R18, -R170.reuse, R191 ;  /* 0x000000bfaa127221 */ /* 0x040fe20000010100 */
[----:B------:R-:W-:Y:S02]  /*1240*/  HADD2.F32 R198, -RZ, R21.H1_H1 ;  /* 0x30000015ffc67230 */ /* 0x000fe40000004100 */
[----:B------:R-:W-:Y:S01]  /*1250*/  FADD.FTZ R21, -R170, R190 ;  /* 0x000000beaa157221 */ /* 0x000fe20000010100 */
[----:B------:R-:W-:-:S02]  /*1260*/  HADD2.F32 R3, -RZ, R4.H0_H0 ;  /* 0x20000004ff037230 */ /* 0x000fc40000004100 */
[----:B------:R-:W-:Y:S01]  /*1270*/  FADD.FTZ R251, -R170, R251 ;  /* 0x000000fbaafb7221 */ /* 0x000fe20000010100 */
[----:B------:R-:W-:Y:S02]  /*1280*/  HADD2.F32 R205, -RZ, R4.H1_H1 ;  /* 0x30000004ffcd7230 */ /* 0x000fe40000004100 */
[--C-:B------:R-:W-:Y:S02]  /*1290*/  HADD2.F32 R10, -RZ, R12.reuse.H0_H0 ;  /* 0x2000000cff0a7230 */ /* 0x100fe40000004100 */
[----:B------:R-:W-:Y:S02]  /*12a0*/  HADD2.F32 R11, -RZ, R12.H1_H1 ;  /* 0x3000000cff0b7230 */ /* 0x000fe40000004100 */
[----:B------:R-:W-:Y:S02]  /*12b0*/  HADD2.F32 R4, -RZ, R5.H0_H0 ;  /* 0x20000005ff047230 */ /* 0x000fe40000004100 */
[----:B------:R-:W-:Y:S02]  /*12c0*/  HADD2.F32 R12, -RZ, R13.H0_H0 ;  /* 0x2000000dff0c7230 */ /* 0x000fe40000004100 */
[----:B------:R-:W-:-:S02]  /*12d0*/  HADD2.F32 R190, -RZ, R26.H0_H0 ;  /* 0x2000001affbe7230 */ /* 0x000fc40000004100 */
[----:B------:R-:W-:Y:S02]  /*12e0*/  HADD2.F32 R191, -RZ, R26.H1_H1 ;  /* 0x3000001affbf7230 */ /* 0x000fe40000004100 */
[----:B------:R-:W-:Y:S01]  /*12f0*/  FMUL.FTZ R26, R215, R250 ;  /* 0x000000fad71a7220 */ /* 0x000fe20000410000 */
[----:B------:R-:W-:Y:S01]  /*1300*/  HADD2.F32 R5, -RZ, R5.H1_H1 ;  /* 0x30000005ff057230 */ /* 0x000fe20000004100 */
[----:B------:R-:W4:Y:S01]  /*1310*/  LDL R250, [R1+0x8] ;  /* 0x0000080001fa7983 */ /* 0x000f220000100800 */
        /* <DEDUP_REMOVED lines=9> */
[----:B------:R-:W-:Y:S01]  /*13b0*/  FADD.FTZ R20, -R170, R189 ;  /* 0x000000bdaa147221 */ /* 0x000fe20000010100 */
[----:B------:R-:W-:-:S02]  /*13c0*/  HADD2.F32 R186, -RZ, R23.H1_H1 ;  /* 0x30000017ffba7230 */ /* 0x000fc40000004100 */
[C---:B------:R-:W-:Y:S01]  /*13d0*/  FADD.FTZ R23, -R170.reuse, R188 ;  /* 0x000000bcaa177221 */ /* 0x040fe20000010100 */
[C---:B------:R-:W-:Y:S01]  /*13e0*/  FADD.FTZ R252, -R170.reuse, R252 ;  /* 0x000000fcaafc7221 */ /* 0x040fe20000010100 */
[--C-:B------:R-:W-:Y:S02]  /*13f0*/  HADD2.F32 R188, -RZ, R25.reuse.H0_H0 ;  /* 0x20000019ffbc7230 */ /* 0x100fe40000004100 */
[C---:B------:R-:W-:Y:S01]  /*1400*/  FADD.FTZ R0, -R170.reuse, R3 ;  /* 0x00000003aa007221 */ /* 0x040fe20000010100 */
[----:B------:R-:W-:Y:S02]  /*1410*/  HADD2.F32 R189, -RZ, R25.H1_H1 ;  /* 0x30000019ffbd7230 */ /* 0x000fe40000004100 */
        /* <DEDUP_REMOVED lines=18> */
[----:B------:R-:W4:Y:S01]  /*1540*/  LDL R251, [R1+0x4] ;  /* 0x0000040001fb7983 */ /* 0x000f220000100800 */
[----:B------:R-:W-:Y:S01]  /*1550*/  FADD.FTZ R170, -R170, R186 ;  /* 0x000000baaaaa7221 */ /* 0x000fe20000010100 */
[----:B------:R-:W-:-:S02]  /*1560*/  HADD2.F32 R186, -RZ, R24.H0_H0 ;  /* 0x20000018ffba7230 */ /* 0x000fc40000004100 */
[----:B------:R-:W-:Y:S02]  /*1570*/  HADD2.F32 R187, -RZ, R24.H1_H1 ;  /* 0x30000018ffbb7230 */ /* 0x000fe40000004100 */
[C---:B------:R-:W-:Y:S02]  /*1580*/  FMUL.FTZ R24, R215.reuse, R252 ;  /* 0x000000fcd7187220 */ /* 0x040fe40000410000 */
[----:B------:R-:W4:Y:S01]  /*1590*/  LDL R252, [R1] ;  /* 0x0000000001fc7983 */ /* 0x000f220000100800 */
[C---:B------:R-:W-:Y:S01]  /*15a0*/  FMUL.FTZ R3, R215.reuse, R3 ;  /* 0x00000003d7037220 */ /* 0x040fe20000410000 */
[C---:B------:R-:W-:Y:S01]  /*15b0*/  FMUL.FTZ R0, R215.reuse, R0 ;  /* 0x00000000d7007220 */ /* 0x040fe20000410000 */
[--C-:B------:R-:W-:Y:S02]  /*15c0*/  HADD2.F32 R208, -RZ, R177.reuse.H0_H0 ;  /* 0x200000b1ffd07230 */ /* 0x100fe40000004100 */
[----:B------:R-:W-:Y:S01]  /*15d0*/  FMUL.FTZ R4, R215, R4 ;  /* 0x00000004d7047220 */ /* 0x000fe20000410000 */
[----:B------:R-:W-:-:S02]  /*15e0*/  HADD2.F32 R209, -RZ, R177.H1_H1 ;  /* 0x300000b1ffd17230 */ /* 0x000fc40000004100 */
[----:B------:R-:W-:Y:S01]  /*15f0*/  FMUL.FTZ R177, R215, R170 ;  /* 0x000000aad7b17220 */ /* 0x000fe20000410000 */
[----:B------:R-:W-:Y:S01]  /*1600*/  FFMA.FTZ R137, R3, R168, R137 ;  /* 0x000000a803897223 */ /* 0x000fe20000010089 */
[----:B------:R-:W-:Y:S01]  /*1610*/  FADD.FTZ R45, R45, R168 ;  /* 0x000000a82d2d7221 */ /* 0x000fe20000010000 */
[--C-:B------:R-:W-:Y:S02]  /*1620*/  HADD2.F32 R206, -RZ, R176.reuse.H0_H0 ;  /* 0x200000b0ffce7230 */ /* 0x100fe40000004100 */
[C---:B------:R-:W-:Y:S01]  /*1630*/  FMUL.FTZ R5, R215.reuse, R5 ;  /* 0x00000005d7057220 */ /* 0x040fe20000410000 */
[----:B------:R-:W-:Y:S02]  /*1640*/  HADD2.F32 R207, -RZ, R176.H1_H1 ;  /* 0x300000b0ffcf7230 */ /* 0x000fe40000004100 */
[C---:B------:R-:W-:Y:S01]  /*1650*/  FMUL.FTZ R176, R215.reuse, R171 ;  /* 0x000000abd7b07220 */ /* 0x040fe20000410000 */
[----:B------:R-:W-:Y:S01]  /*1660*/  FFMA.FTZ R136, R0, R169, R136 ;  /* 0x000000a900887223 */ /* 0x000fe20000010088 */
[----:B------:R-:W-:Y:S01]  /*1670*/  FADD.FTZ R44, R44, R169 ;  /* 0x000000a92c2c7221 */ /* 0x000fe20000010000 */
[----:B------:R-:W-:Y:S01]  /*1680*/  FFMA.FTZ R138, R4, R180, R138 ;  /* 0x000000b4048a7223 */ /* 0x000fe2000001008a */
[----:B------:R-:W-:Y:S01]  /*1690*/  FADD.FTZ R46, R46, R180 ;  /* 0x000000b42e2e7221 */ /* 0x000fe20000010000 */
[----:B------:R-:W-:Y:S01]  /*16a0*/  FMUL.FTZ R6, R215, R6 ;  /* 0x00000006d7067220 */ /* 0x000fe20000410000 */
        /* <DEDUP_REMOVED lines=51> */
[----:B------:R-:W-:-:S02]  /*19e0*/  HADD2.F32 R200, -RZ, R173.H0_H0 ;  /* 0x200000adffc87230 */ /* 0x000fc40000004100 */
[----:B------:R-:W-:Y:S01]  /*19f0*/  FMUL.FTZ R20, R215, R20 ;  /* 0x00000014d7147220 */ /* 0x000fe20000410000 */
[-C--:B------:R-:W-:Y:S01]  /*1a00*/  FFMA.FTZ R121, R19, R195.reuse, R121 ;  /* 0x000000c313797223 */ /* 0x080fe20000010079 */
[----:B------:R-:W-:Y:S01]  /*1a10*/  FADD.FTZ R61, R61, R195 ;  /* 0x000000c33d3d7221 */ /* 0x000fe20000010000 */
[----:B------:R-:W-:Y:S01]  /*1a20*/  FMUL.FTZ R195, R238, R195 ;  /* 0x000000c3eec37220 */ /* 0x000fe20000410000 */
[----:B------:R-:W-:Y:S02]  /*1a30*/  HADD2.F32 R201, -RZ, R173.H1_H1 ;  /* 0x300000adffc97230 */ /* 0x000fe40000004100 */
        /* <DEDUP_REMOVED lines=15> */
[-C--:B------:R-:W-:Y:S01]  /*1b30*/  FFMA.FTZ R117, R23, R203.reuse, R117 ;  /* 0x000000cb17757223 */ /* 0x080fe20000010075 */
[----:B------:R-:W-:Y:S01]  /*1b40*/  FADD.FTZ R65, R65, R203 ;  /* 0x000000cb41417221 */ /* 0x000fe20000010000 */
[----:B------:R-:W-:Y:S01]  /*1b50*/  FMUL.FTZ R203, R234, R203 ;  /* 0x000000cbeacb7220 */ /* 0x000fe20000410000 */
[----:B------:R-:W-:Y:S02]  /*1b60*/  HADD2.F32 R205, -RZ, R175.H1_H1 ;  /* 0x300000afffcd7230 */ /* 0x000fe40000004100 */
[-C--:B------:R-:W-:Y:S01]  /*1b70*/  FFMA.FTZ R118, R24, R204.reuse, R118 ;  /* 0x000000cc18767223 */ /* 0x080fe20000010076 */
[----:B------:R-:W-:Y:S01]  /*1b80*/  FADD.FTZ R66, R66, R204 ;  /* 0x000000cc42427221 */ /* 0x000fe20000010000 */
[----:B------:R-:W-:Y:S01]  /*1b90*/  FMUL.FTZ R204, R233, R204 ;  /* 0x000000cce9cc7220 */ /* 0x000fe20000410000 */
[----:B--2---:R-:W-:-:S04]  /*1ba0*/  FMUL.FTZ R178, R178, R169 ;  /* 0x000000a9b2b27220 */ /* 0x004fc80000410000 */
[----:B------:R-:W-:Y:S01]  /*1bb0*/  FFMA.FTZ R170, R0, R178, RZ ;  /* 0x000000b200aa7223 */ /* 0x000fe200000100ff */
[----:B---3--:R-:W-:Y:S01]  /*1bc0*/  FMUL.FTZ R179, R179, R168 ;  /* 0x000000a8b3b37220 */ /* 0x008fe20000410000 */
[----:B------:R-:W-:-:S03]  /*1bd0*/  FADD.FTZ R168, RZ, R178 ;  /* 0x000000b2ffa87221 */ /* 0x000fc60000010000 */
[----:B------:R-:W-:Y:S01]  /*1be0*/  FFMA.FTZ R169, R3, R179, R170 ;  /* 0x000000b303a97223 */ /* 0x000fe200000100aa */
[----:B------:R-:W-:Y:S01]  /*1bf0*/  FADD.FTZ R171, R168, R179 ;  /* 0x000000b3a8ab7221 */ /* 0x000fe20000010000 */
        /* <DEDUP_REMOVED lines=94> */
[----:B------:R-:W-:-:S07]  /*21e0*/  FFMA.FTZ R249, R177, R213, R168 ;  /* 0x000000d5b1f97223 */ /* 0x000fce00000100a8 */
.L_x_2021:
[----:B------:R-:W-:Y:S05]  /*21f0*/  BSYNC B0 ;  /* 0x0000000000007941 */ /* 0x000fea0003800000 */
.L_x_2019:
        /* <DEDUP_REMOVED lines=26> */
.L_x_2136:
        /* <DEDUP_REMOVED lines=37> */
[----:B------:R-:W-:Y:S01]  /*25f0*/  HFMA2.MMA R196, -RZ, RZ, 0, 0 ;  /* 0x00000000ffc47435 */ /* 0x000fe200000001ff */
[----:B------:R-:W-:-:S05]  /*2600*/  FADD.FTZ R170, R170, R168 ;  /* 0x000000a8aaaa7221 */ /* 0x000fca0000010000 */
        /* <DEDUP_REMOVED lines=9> */
[----:B------:R-:W-:Y:S02]  /*26a0*/  ISETP.NE.U32.AND P0, PT, R224, RZ, PT ;  /* 0x000000ffe000720c */ /* 0x000fe40003f05070 */
[----:B0-----:R-:W-:Y:S02]  /*26b0*/  MOV R168, RZ ;  /* 0x000000ff00a87202 */ /* 0x001fe40000000f00 */
[----:B------:R-:W-:-:S13]  /*26c0*/  ISETP.NE.AND.EX P0, PT, R223, RZ, PT, P0 ;  /* 0x000000ffdf00720c */ /* 0x000fda0003f05300 */
[----:B------:R-:W-:Y:S05]  /*26d0*/  @!P0 BRA `(.L_x_2025) ;  /* 0x00000000002c8947 */ /* 0x000fea0003800000 */
[----:B------:R-:W-:Y:S01]  /*26e0*/  HADD2.F32 R168, -RZ, R140.H0_H0 ;  /* 0x2000008cffa87230 */ /* 0x000fe20000004100 */
[----:B------:R-:W-:Y:S06]  /*26f0*/  BRA `(.L_x_2025) ;  /* 0x0000000000247947 */ /* 0x000fec0003800000 */
.L_x_2024:
[----:B------:R-:W-:Y:S02]  /*2700*/  ISETP.NE.U32.AND P0, PT, R224, RZ, PT ;  /* 0x000000ffe000720c */ /* 0x000fe40003f05070 */
[----:B------:R-:W-:Y:S02]  /*2710*/  ISETP.NE.AND P1, PT, R217, RZ, PT ;  /* 0x000000ffd900720c */ /* 0x000fe40003f25270 */
[----:B------:R-:W-:Y:S02]  /*2720*/  ISETP.NE.AND.EX P0, PT, R223, RZ, PT, P0 ;  /* 0x000000ffdf00720c */ /* 0x000fe40003f05300 */
[----:B0-----:R-:W-:-:S05]  /*2730*/  FSEL R169, R170, RZ, !P1 ;  /* 0x000000ffaaa97208 */ /* 0x001fca0004800000 */
[----:B------:R-:W-:-:S04]  /*2740*/  FFMA.FTZ R169, R0, R171, R169 ;  /* 0x000000ab00a97223 */ /* 0x000fc800000100a9 */
[----:B------:R-:W-:Y:S02]  /*2750*/  FADD.FTZ R168, R178, -R169 ;  /* 0x800000a9b2a87221 */ /* 0x000fe40000010000 */
[----:B------:R-:W-:Y:S02]  /*2760*/  @P0 HADD2.F32 R169, -RZ, R140.H0_H0 ;  /* 0x2000008cffa90230 */ /* 0x000fe40000004100 */
[----:B------:R-:W-:-:S04]  /*2770*/  FMUL.FTZ R168, R215, R168 ;  /* 0x000000a8d7a87220 */ /* 0x000fc80000410000 */
[----:B------:R-:W-:-:S07]  /*2780*/  @P0 FADD.FTZ R168, R168, R169 ;  /* 0x000000a9a8a80221 */ /* 0x000fce0000010000 */
.L_x_2025:
[----:B------:R-:W-:Y:S05]  /*2790*/  BSYNC B0 ;  /* 0x0000000000007941 */ /* 0x000fea0003800000 */
.L_x_2023:
        /* <DEDUP_REMOVED lines=9> */
[----:B------:R-:W-:-:S05]  /*2830*/  @P4 HADD2.F32 R168, -RZ, R28.H0_H0 ;  /* 0x2000001cffa84230 */ /* 0x000fca0000004100 */
[----:B------:R-:W-:-:S05]  /*2840*/  @P4 FMUL.FTZ R168, R169, R168 ;  /* 0x000000a8a9a84220 */ /* 0x000fca0000410000 */
[----:B------:R-:W-:-:S04]  /*2850*/  @P4 F2FP.F16.F32.PACK_AB R168, RZ, R168 ;  /* 0x000000a8ffa8423e */ /* 0x000fc800000000ff */
[----:B------:R-:W-:Y:S01]  /*2860*/  @P4 PRMT R164, R168, 0x7610, R164 ;  /* 0x00007610a8a44816 */ /* 0x000fe200000000a4 */
[----:B------:R-:W-:Y:S06]  /*2870*/  @P2 BRA `(.L_x_2027) ;  /* 0x0000000000102947 */ /* 0x000fec0003800000 */
[----:B------:R-:W-:Y:S01]  /*2880*/  MOV R168, RZ ;  /* 0x000000ff00a87202 */ /* 0x000fe20000000f00 */
[----:B------:R-:W-:Y:S06]  /*2890*/  @!P0 BRA `(.L_x_2028) ;  /* 0x0000000000248947 */ /* 0x000fec0003800000 */
[----:B------:R-:W-:Y:S01]  /*28a0*/  HADD2.F32 R168, -RZ, R140.H1_H1 ;  /* 0x3000008cffa87230 */ /* 0x000fe20000004100 */
[----:B------:R-:W-:Y:S06]  /*28b0*/  BRA `(.L_x_2028) ;  /* 0x00000000001c7947 */ /* 0x000fec0003800000 */
.L_x_2027:
[----:B------:R-:W-:Y:S01]  /*28c0*/  ISETP.NE.AND P5, PT, R217, RZ, PT ;  /* 0x000000ffd900720c */ /* 0x000fe20003fa5270 */
[----:B------:R-:W-:-:S03]  /*28d0*/  @P0 HADD2.F32 R169, -RZ, R140.H1_H1 ;  /* 0x3000008cffa90230 */ /* 0x000fc60000004100 */
[----:B------:R-:W-:-:S05]  /*28e0*/  FSEL R168, R170, RZ, !P5 ;  /* 0x000000ffaaa87208 */ /* 0x000fca0006800000 */
[----:B------:R-:W-:-:S04]  /*28f0*/  FFMA.FTZ R168, R3, R171, R168 ;  /* 0x000000ab03a87223 */ /* 0x000fc800000100a8 */
[----:B------:R-:W-:-:S04]  /*2900*/  FADD.FTZ R168, R179, -R168 ;  /* 0x800000a8b3a87221 */ /* 0x000fc80000010000 */
[----:B------:R-:W-:-:S04]  /*2910*/  FMUL.FTZ R168, R215, R168 ;  /* 0x000000a8d7a87220 */ /* 0x000fc80000410000 */
[----:B------:R-:W-:-:S07]  /*2920*/  @P0 FADD.FTZ R168, R168, R169 ;  /* 0x000000a9a8a80221 */ /* 0x000fce0000010000 */
.L_x_2028:
[----:B------:R-:W-:Y:S05]  /*2930*/  BSYNC B0 ;  /* 0x0000000000007941 */ /* 0x000fea0003800000 */
.L_x_2026:
[----:B------:R-:W-:Y:S01]  /*2940*/  @P1 F2FP.F16.F32.PACK_AB R169, RZ, R168 ;  /* 0x000000a8ffa9123e */ /* 0x000fe200000000ff */
[----:B------:R-:W-:Y:S03]  /*2950*/  BSSY B0, `(.L_x_2029) ;  /* 0x0000016000007945 */ /* 0x000fe60003800000 */
[----:B------:R-:W-:Y:S02]  /*2960*/  @P1 PRMT R160, R160, 0x5410, R169 ;  /* 0x00005410a0a01816 */ /* 0x000fe400000000a9 */
[----:B------:R-:W0:Y:S02]  /*2970*/  @P4 LDC R169, c[0x0][0x29c] ;  /* 0x0000a700ffa94b82 */ /* 0x000e240000000800 */
[----:B0-----:R-:W-:Y:S01]  /*2980*/  @P4 FMUL.FTZ R168, R168, R169 ;  /* 0x000000a9a8a84220 */ /* 0x001fe20000410000 */
[----:B------:R-:W-:-:S05]  /*2990*/  @P4 HADD2.F32 R169, -RZ, R156.H1_H1 ;  /* 0x3000009cffa94230 */ /* 0x000fca0000004100 */
[----:B------:R-:W-:Y:S01]  /*29a0*/  @P4 FFMA.FTZ R77, R168, R169, R77 ;  /* 0x000000a9a84d4223 */ /* 0x000fe2000001004d */
[----:B------:R-:W-:-:S05]  /*29b0*/  @P4 HADD2.F32 R169, -RZ, R28.H1_H1 ;  /* 0x3000001cffa94230 */ /* 0x000fca0000004100 */
[----:B------:R-:W-:-:S05]  /*29c0*/  @P4 FMUL.FTZ R169, R168, R169 ;  /* 0x000000a9a8a94220 */ /* 0x000fca0000410000 */
[----:B------:R-:W-:-:S04]  /*29d0*/  @P4 F2FP.F16.F32.PACK_AB R169, RZ, R169 ;  /* 0x000000a9ffa9423e */ /* 0x000fc800000000ff */
[----:B------:R-:W-:Y:S01]  /*29e0*/  @P4 PRMT R164, R164, 0x5410, R169 ;  /* 0x00005410a4a44816 */ /* 0x000fe200000000a9 */
[----:B------:R-:W-:Y:S06]  /*29f0*/  @P2 BRA `(.L_x_2030) ;  /* 0x0000000000102947 */ /* 0x000fec0003800000 */
[----:B------:R-:W-:Y:S01]  /*2a00*/  HFMA2.MMA R168, -RZ, RZ, 0, 0 ;  /* 0x00000000ffa87435 */ /* 0x000fe200000001ff */
[----:B------:R-:W-:Y:S10]  /*2a10*/  @!P0 BRA `(.L_x_2031) ;  /* 0x0000000000248947 */ /* 0x000ff40003800000 */
[----:B------:R-:W-:Y:S01]  /*2a20*/  HADD2.F32 R168, -RZ, R141.H0_H0 ;  /* 0x2000008dffa87230 */ /* 0x000fe20000004100 */
[----:B------:R-:W-:Y:S06]  /*2a30*/  BRA `(.L_x_2031) ;  /* 0x00000000001c7947 */ /* 0x000fec0003800000 */
.L_x_2030:
[----:B------:R-:W-:-:S04]  /*2a40*/  ISETP.NE.AND P5, PT, R217, RZ, PT ;  /* 0x000000ffd900720c */ /* 0x000fc80003fa5270 */
[----:B------:R-:W-:-:S05]  /*2a50*/  FSEL R169, R170, RZ, !P5 ;  /* 0x000000ffaaa97208 */ /* 0x000fca0006800000 */
[----:B------:R-:W-:-:S04]  /*2a60*/  FFMA.FTZ R169, R4, R171, R169 ;  /* 0x000000ab04a97223 */ /* 0x000fc800000100a9 */
[----:B------:R-:W-:Y:S01]  /*2a70*/  FADD.FTZ R168, R180, -R169 ;  /* 0x800000a9b4a87221 */ /* 0x000fe20000010000 */
[----:B------:R-:W-:-:S03]  /*2a80*/  @P0 HADD2.F32 R169, -RZ, R141.H0_H0 ;  /* 0x2000008dffa90230 */ /* 0x000fc60000004100 */
[----:B------:R-:W-:-:S04]  /*2a90*/  FMUL.FTZ R168, R215, R168 ;  /* 0x000000a8d7a87220 */ /* 0x000fc80000410000 */
[----:B------:R-:W-:-:S07]  /*2aa0*/  @P0 FADD.FTZ R168, R168, R169 ;  /* 0x000000a9a8a80221 */ /* 0x000fce0000010000 */
.L_x_2031:
[----:B------:R-:W-:Y:S05]  /*2ab0*/  BSYNC B0 ;  /* 0x0000000000007941 */ /* 0x000fea0003800000 */
.L_x_2029:
[----:B------:R-:W-:Y:S01]  /*2ac0*/  @P1 F2FP.F16.F32.PACK_AB R169, RZ, R168 ;  /* 0x000000a8ffa9123e */ /* 0x000fe200000000ff */
[----:B------:R-:W-:Y:S03]  /*2ad0*/  BSSY B0, `(.L_x_2032) ;  /* 0x0000016000007945 */ /* 0x000fe60003800000 */
[----:B------:R-:W-:Y:S02]  /*2ae0*/  @P1 PRMT R161, R169, 0x7610, R161 ;  /* 0x00007610a9a11816 */ /* 0x000fe400000000a1 */
[----:B------:R-:W0:Y:S02]  /*2af0*/  @P4 LDC R169, c[0x0][0x29c] ;  /* 0x0000a700ffa94b82 */ /* 0x000e240000000800 */
[----:B0-----:R-:W-:Y:S01]  /*2b00*/  @P4 FMUL.FTZ R169, R168, R169 ;  /* 0x000000a9a8a94220 */ /* 0x001fe20000410000 */
[----:B------:R-:W-:-:S05]  /*2b10*/  @P4 HADD2.F32 R168, -RZ, R157.H0_H0 ;  /* 0x2000009dffa84230 */ /* 0x000fca0000004100 */
        /* <DEDUP_REMOVED lines=10> */
.L_x_2033:
[----:B------:R-:W-:Y:S01]  /*2bc0*/  ISETP.NE.AND P5, PT, R217, RZ, PT ;  /* 0x000000ffd900720c */ /* 0x000fe20003fa5270 */
[----:B------:R-:W-:-:S03]  /*2bd0*/  @P0 HADD2.F32 R169, -RZ, R141.H1_H1 ;  /* 0x3000008dffa90230 */ /* 0x000fc60000004100 */
[----:B------:R-:W-:-:S05]  /*2be0*/  FSEL R168, R170, RZ, !P5 ;  /* 0x000000ffaaa87208 */ /* 0x000fca0006800000 */
[----:B------:R-:W-:-:S04]  /*2bf0*/  FFMA.FTZ R168, R5, R171, R168 ;  /* 0x000000ab05a87223 */ /* 0x000fc800000100a8 */
[----:B------:R-:W-:-:S04]  /*2c00*/  FADD.FTZ R168, R181, -R168 ;  /* 0x800000a8b5a87221 */ /* 0x000fc80000010000 */
[----:B------:R-:W-:-:S04]  /*2c10*/  FMUL.FTZ R168, R215, R168 ;  /* 0x000000a8d7a87220 */ /* 0x000fc80000410000 */
[----:B------:R-:W-:-:S07]  /*2c20*/  @P0 FADD.FTZ R168, R168, R169 ;  /* 0x000000a9a8a80221 */ /* 0x000fce0000010000 */
.L_x_2034:
[----:B------:R-:W-:Y:S05]  /*2c30*/  BSYNC B0 ;  /* 0x0000000000007941 */ /* 0x000fea0003800000 */
.L_x_2032:
        /* <DEDUP_REMOVED lines=16> */
.L_x_2036:
[----:B------:R-:W-:-:S04]  /*2d40*/  ISETP.NE.AND P5, PT, R217, RZ, PT ;  /* 0x000000ffd900720c */ /* 0x000fc80003fa5270 */
[----:B------:R-:W-:-:S05]  /*2d50*/  FSEL R169, R170, RZ, !P5 ;  /* 0x000000ffaaa97208 */ /* 0x000fca0006800000 */
[----:B------:R-:W-:-:S04]  /*2d60*/  FFMA.FTZ R169, R6, R171, R169 ;  /* 0x000000ab06a97223 */ /* 0x000fc800000100a9 */
[----:B------:R-:W-:Y:S01]  /*2d70*/  FADD.FTZ R168, R182, -R169 ;  /* 0x800000a9b6a87221 */ /* 0x000fe20000010000 */
[----:B------:R-:W-:-:S03]  /*2d80*/  @P0 HADD2.F32 R169, -RZ, R142.H0_H0 ;  /* 0x2000008effa90230 */ /* 0x000fc60000004100 */
[----:B------:R-:W-:-:S04]  /*2d90*/  FMUL.FTZ R168, R215, R168 ;  /* 0x000000a8d7a87220 */ /* 0x000fc80000410000 */
[----:B------:R-:W-:-:S07]  /*2da0*/  @P0 FADD.FTZ R168, R168, R169 ;  /* 0x000000a9a8a80221 */ /* 0x000fce0000010000 */
.L_x_2037:
[----:B------:R-:W-:Y:S05]  /*2db0*/  BSYNC B0 ;  /* 0x0000000000007941 */ /* 0x000fea0003800000 */
.L_x_2035:
        /* <DEDUP_REMOVED lines=16> */
.L_x_2039:
[----:B------:R-:W-:Y:S01]  /*2ec0*/  ISETP.NE.AND P5, PT, R217, RZ, PT ;  /* 0x000000ffd900720c */ /* 0x000fe20003fa5270 */
[----:B------:R-:W-:-:S03]  /*2ed0*/  @P0 HADD2.F32 R169, -RZ, R142.H1_H1 ;  /* 0x3000008effa90230 */ /* 0x000fc60000004100 */
[----:B------:R-:W-:-:S05]  /*2ee0*/  FSEL R168, R170, RZ, !P5 ;  /* 0x000000ffaaa87208 */ /* 0x000fca0006800000 */
[----:B------:R-:W-:-:S04]  /*2ef0*/  FFMA.FTZ R168, R7, R171, R168 ;  /* 0x000000ab07a87223 */ /* 0x000fc800000100a8 */
[----:B------:R-:W-:-:S04]  /*2f00*/  FADD.FTZ R168, R183, -R168 ;  /* 0x800000a8b7a87221 */ /* 0x000fc80000010000 */
[----:B------:R-:W-:-:S04]  /*2f10*/  FMUL.FTZ R168, R215, R168 ;  /* 0x000000a8d7a87220 */ /* 0x000fc80000410000 */
[----:B------:R-:W-:-:S07]  /*2f20*/  @P0 FADD.FTZ R168, R168, R169 ;  /* 0x000000a9a8a80221 */ /* 0x000fce0000010000 */
.L_x_2040:
[----:B------:R-:W-:Y:S05]  /*2f30*/  BSYNC B0 ;  /* 0x0000000000007941 */ /* 0x000fea0003800000 */
.L_x_2038:
        /* <DEDUP_REMOVED lines=16> */
.L_x_2042:
[----:B------:R-:W-:-:S04]  /*3040*/  ISETP.NE.AND P5, PT, R217, RZ, PT ;  /* 0x000000ffd900720c */ /* 0x000fc80003fa5270 */
[----:B------:R-:W-:-:S05]  /*3050*/  FSEL R169, R170, RZ, !P5 ;  /* 0x000000ffaaa97208 */ /* 0x000fca0006800000 */
[----:B------:R-:W-:-:S04]  /*3060*/  FFMA.FTZ R169, R8, R171, R169 ;  /* 0x000000ab08a97223 */ /* 0x000fc800000100a9 */
[----:B------:R-:W-:Y:S01]  /*3070*/  FADD.FTZ R168, R184, -R169 ;  /* 0x800000a9b8a87221 */ /* 0x000fe20000010000 */
[----:B------:R-:W-:-:S03]  /*3080*/  @P0 HADD2.F32 R169, -RZ, R143.H0_H0 ;  /* 0x2000008fffa90230 */ /* 0x000fc60000004100 */
[----:B------:R-:W-:-:S04]  /*3090*/  FMUL.FTZ R168, R215, R168 ;  /* 0x000000a8d7a87220 */ /* 0x000fc80000410000 */
[----:B------:R-:W-:-:S07]  /*30a0*/  @P0 FADD.FTZ R168, R168, R169 ;  /* 0x000000a9a8a80221 */ /* 0x000fce0000010000 */
.L_x_2043:
[----:B------:R-:W-:Y:S05]  /*30b0*/  BSYNC B0 ;  /* 0x0000000000007941 */ /* 0x000fea0003800000 */
.L_x_2041:
        /* <DEDUP_REMOVED lines=16> */
.L_x_2045:
[----:B------:R-:W-:Y:S01]  /*31c0*/  ISETP.NE.AND P5, PT, R217, RZ, PT ;  /* 0x000000ffd900720c */ /* 0x000fe20003fa5270 */
[----:B------:R-:W-:-:S03]  /*31d0*/  @P0 HADD2.F32 R169, -RZ, R143.H1_H1 ;  /* 0x3000008fffa90230 */ /* 0x000fc60000004100 */
[----:B------:R-:W-:-:S05]  /*31e0*/  FSEL R168, R170, RZ, !P5 ;  /* 0x000000ffaaa87208 */ /* 0x000fca0006800000 */
[----:B------:R-:W-:-:S04]  /*31f0*/  FFMA.FTZ R168, R9, R171, R168 ;  /* 0x000000ab09a87223 */ /* 0x000fc800000100a8 */
[----:B------:R-:W-:-:S04]  /*3200*/  FADD.FTZ R168, R185, -R168 ;  /* 0x800000a8b9a87221 */ /* 0x000fc80000010000 */
[----:B------:R-:W-:-:S04]  /*3210*/  FMUL.FTZ R168, R215, R168 ;  /* 0x000000a8d7a87220 */ /* 0x000fc80000410000 */
[----:B------:R-:W-:-:S07]  /*3220*/  @P0 FADD.FTZ R168, R168, R169 ;  /* 0x000000a9a8a80221 */ /* 0x000fce0000010000 */
.L_x_2046:
[----:B------:R-:W-:Y:S05]  /*3230*/  BSYNC B0 ;  /* 0x0000000000007941 */ /* 0x000fea0003800000 */
.L_x_2044:
[----:B------:R-:W-:Y:S01]  /*3240*/  @P1 F2FP.F16.F32.PACK_AB R169, RZ, R168 ;  /* 0x000000a8ffa9123e */ /* 0x000fe200000000ff */
[----:B------:R-:W-:Y:S01]  /*3250*/  BSSY B0, `(.L_x_2047) ;  /* 0x0000015000007945 */ /* 0x000fe20003800000 */
[----:B------:R-:W-:Y:S02]  /*3260*/  IADD3 R197, R196, 0x100, RZ ;  /* 0x00000100c4c57810 */ /* 0x000fe40007ffe0ff */
        /* <DEDUP_REMOVED lines=8> */
[----:B------:R-:W-:Y:S02]  /*32f0*/  @P4 PRMT R167, R167, 0x5410, R169 ;  /* 0x00005410a7a74816 */ /* 0x000fe400000000a9 */
[----:B------:R-:W0:Y:S02]  /*3300*/  @P1 LDC.64 R168, c[0x0][0x308] ;  /* 0x0000c200ffa81b82 */ /* 0x000e240000000a00 */
[----:B0-----:R-:W-:-:S05]  /*3310*/  @P1 IMAD.WIDE.U32 R168, R225, 0x10, R168 ;  /* 0x00000010e1a81825 */ /* 0x001fca00078e00a8 */
[----:B------:R0:W-:Y:S02]  /*3320*/  @P1 STG.E.128 desc[UR4][R168.64], R160 ;  /* 0x000000a0a8001986 */ /* 0x0001e4000c101d04 */
[----:B0-----:R-:W0:Y:S02]  /*3330*/  @P4 LDC.64 R168, c[0x0][0x2f8] ;  /* 0x0000be00ffa84b82 */ /* 0x001e240000000a00 */
[----:B0-----:R-:W-:-:S05]  /*3340*/  @P4 IMAD.WIDE.U32 R168, R196, 0x10, R168 ;  /* 0x00000010c4a84825 */ /* 0x001fca00078e00a8 */
[----:B------:R0:W-:Y:S01]  /*3350*/  @P4 STG.E.128 desc[UR4][R168.64], R164 ;  /* 0x000000a4a8004986 */ /* 0x0001e2000c101d04 */
[----:B------:R-:W-:Y:S05]  /*3360*/  @!P4 BRA `(.L_x_2048) ;  /* 0x00000000000cc947 */ /* 0x000fea0003800000 */
[----:B------:R-:W1:Y:S02]  /*3370*/  LDC.64 R156, c[0x0][0x220] ;  /* 0x00008800ff9c7b82 */ /* 0x000e640000000a00 */
[----:B-1----:R-:W-:-:S06]  /*3380*/  IMAD.WIDE.U32 R156, R197, 0x10, R156 ;  /* 0x00000010c59c7825 */ /* 0x002fcc00078e009c */
[----:B------:R-:W5:Y:S02]  /*3390*/  LDG.E.128 R156, desc[UR4][R156.64] ;  /* 0x000000049c9c7981 */ /* 0x000f64000c1e1d00 */
.L_x_2048:
[----:B------:R-:W-:Y:S05]  /*33a0*/  BSYNC B0 ;  /* 0x0000000000007941 */ /* 0x000fea0003800000 */
.L_x_2047:
[----:B------:R-:W-:Y:S04]  /*33b0*/  BSSY B0, `(.L_x_2049) ;  /* 0x000000d000007945 */ /* 0x000fe80003800000 */
[----:B------:R-:W-:Y:S05]  /*33c0*/  @P2 BRA `(.L_x_2050) ;  /* 0x0000000000102947 */ /* 0x000fea0003800000 */
[----:B0-----:R-:W-:Y:S01]  /*33d0*/  HFMA2.MMA R168, -RZ, RZ, 0, 0 ;  /* 0x00000000ffa87435 */ /* 0x001fe200000001ff */
[----:B------:R-:W-:Y:S10]  /*33e0*/  @!P0 BRA `(.L_x_2051) ;  /* 0x0000000000248947 */ /* 0x000ff40003800000 */
[----:B------:R-:W-:Y:S01]  /*33f0*/  HADD2.F32 R168, -RZ, R144.H0_H0 ;  /* 0x20000090ffa87230 */ /* 0x000fe20000004100 */
[----:B------:R-:W-:Y:S06]  /*3400*/  BRA `(.L_x_2051) ;  /* 0x00000000001c7947 */ /* 0x000fec0003800000 */
.L_x_2050:
[----:B------:R-:W-:-:S04]  /*3410*/  ISETP.NE.AND P5, PT, R217, RZ, PT ;  /* 0x000000ffd900720c */ /* 0x000fc80003fa5270 */
[----:B0-----:R-:W-:-:S05]  /*3420*/  FSEL R169, R170, RZ, !P5 ;  /* 0x000000ffaaa97208 */ /* 0x001fca0006800000 */
[----:B------:R-:W-:-:S04]  /*3430*/  FFMA.FTZ R169, R10, R171, R169 ;  /* 0x000000ab0aa97223 */ /* 0x000fc800000100a9 */
[----:B------:R-:W-:Y:S01]  /*3440*/  FADD.FTZ R168, R186, -R169 ;  /* 0x800000a9baa87221 */ /* 0x000fe20000010000 */
[----:B------:R-:W-:-:S03]  /*3450*/  @P0 HADD2.F32 R169, -RZ, R144.H0_H0 ;  /* 0x20000090ffa90230 */ /* 0x000fc60000004100 */
[----:B------:R-:W-:-:S04]  /*3460*/  FMUL.FTZ R168, R215, R168 ;  /* 0x000000a8d7a87220 */ /* 0x000fc80000410000 */
[----:B------:R-:W-:-:S07]  /*3470*/  @P0 FADD.FTZ R168, R168, R169 ;  /* 0x000000a9a8a80221 */ /* 0x000fce0000010000 */
.L_x_2051:
[----:B------:R-:W-:Y:S05]  /*3480*/  BSYNC B0 ;  /* 0x0000000000007941 */ /* 0x000fea0003800000 */
.L_x_2049:
[----:B------:R-:W-:Y:S01]  /*3490*/  @P1 F2FP.F16.F32.PACK_AB R169, RZ, R168 ;  /* 0x000000a8ffa9123e */ /* 0x000fe200000000ff */
[----:B-----5:R-:W-:Y:S01]  /*34a0*/  @P4 HADD2.F32 R199, -RZ, R156.H0_H0 ;  /* 0x2000009cffc74230 */ /* 0x020fe20000004100 */
[----:B------:R-:W-:Y:S02]  /*34b0*/  BSSY B0, `(.L_x_2052) ;  /* 0x0000015000007945 */ /* 0x000fe40003800000 */
[----:B------:R-:W-:Y:S02]  /*34c0*/  @P1 PRMT R160, R169, 0x7610, R160 ;  /* 0x00007610a9a01816 */ /* 0x000fe400000000a0 */
[----:B------:R-:W0:Y:S02]  /*34d0*/  @P4 LDC R169, c[0x0][0x29c] ;  /* 0x0000a700ffa94b82 */ /* 0x000e240000000800 */
[----:B0-----:R-:W-:Y:S01]  /*34e0*/  @P4 FMUL.FTZ R169, R168, R169 ;  /* 0x000000a9a8a94220 */ /* 0x001fe20000410000 */
[----:B------:R-:W-:-:S03]  /*34f0*/  @P4 HADD2.F32 R168, -RZ, R32.H0_H0 ;  /* 0x20000020ffa84230 */ /* 0x000fc60000004100 */
[----:B------:R-:W-:Y:S02]  /*3500*/  @P4 FFMA.FTZ R84, R199, R169, R84 ;  /* 0x000000a9c7544223 */ /* 0x000fe40000010054 */
        /* <DEDUP_REMOVED lines=8> */
.L_x_2053:
[----:B------:R-:W-:Y:S01]  /*3590*/  ISETP.NE.AND P5, PT, R217, RZ, PT ;  /* 0x000000ffd900720c */ /* 0x000fe20003fa5270 */
[----:B------:R-:W-:-:S03]  /*35a0*/  @P0 HADD2.F32 R169, -RZ, R144.H1_H1 ;  /* 0x30000090ffa90230 */ /* 0x000fc60000004100 */
[----:B------:R-:W-:-:S05]  /*35b0*/  FSEL R168, R170, RZ, !P5 ;  /* 0x000000ffaaa87208 */ /* 0x000fca0006800000 */
[----:B------:R-:W-:-:S04]  /*35c0*/  FFMA.FTZ R168, R11, R171, R168 ;  /* 0x000000ab0ba87223 */ /* 0x000fc800000100a8 */
[----:B------:R-:W-:-:S04]  /*35d0*/  FADD.FTZ R168, R187, -R168 ;  /* 0x800000a8bba87221 */ /* 0x000fc80000010000 */
[----:B------:R-:W-:-:S04]  /*35e0*/  FMUL.FTZ R168, R215, R168 ;  /* 0x000000a8d7a87220 */ /* 0x000fc80000410000 */
[----:B------:R-:W-:-:S07]  /*35f0*/  @P0 FADD.FTZ R168, R168, R169 ;  /* 0x000000a9a8a80221 */ /* 0x000fce0000010000 */
.L_x_2054:
[----:B------:R-:W-:Y:S05]  /*3600*/  BSYNC B0 ;  /* 0x0000000000007941 */ /* 0x000fea0003800000 */
.L_x_2052:
[----:B------:R-:W-:Y:S01]  /*3610*/  @P1 F2FP.F16.F32.PACK_AB R169, RZ, R168 ;  /* 0x000000a8ffa9123e */ /* 0x000fe200000000ff */
[----:B------:R-:W-:Y:S01]  /*3620*/  @P4 HADD2.F32 R198, -RZ, R156.H1_H1 ;  /* 0x3000009cffc64230 */ /* 0x000fe20000004100 */
[----:B------:R-:W-:Y:S02]  /*3630*/  BSSY B0, `(.L_x_2055) ;  /* 0x0000015000007945 */ /* 0x000fe40003800000 */
[----:B------:R-:W-:Y:S02]  /*3640*/  @P1 PRMT R160, R160, 0x5410, R169 ;  /* 0x00005410a0a01816 */ /* 0x000fe400000000a9 */
[----:B------:R-:W0:Y:S02]  /*3650*/  @P4 LDC R169, c[0x0][0x29c] ;  /* 0x0000a700ffa94b82 */ /* 0x000e240000000800 */
[----:B0-----:R-:W-:Y:S01]  /*3660*/  @P4 FMUL.FTZ R168, R168, R169 ;  /* 0x000000a9a8a84220 */ /* 0x001fe20000410000 */
[----:B------:R-:W-:-:S03]  /*3670*/  @P4 HADD2.F32 R169, -RZ, R32.H1_H1 ;  /* 0x30000020ffa94230 */ /* 0x000fc60000004100 */
[----:B------:R-:W-:Y:S02]  /*3680*/  @P4 FFMA.FTZ R85, R198, R168, R85 ;  /* 0x000000a8c6554223 */ /* 0x000fe40000010055 */
        /* <DEDUP_REMOVED lines=8> */
.L_x_2056:
[----:B------:R-:W-:-:S04]  /*3710*/  ISETP.NE.AND P5, PT, R217, RZ, PT ;  /* 0x000000ffd900720c */ /* 0x000fc80003fa5270 */
[----:B------:R-:W-:-:S05]  /*3720*/  FSEL R169, R170, RZ, !P5 ;  /* 0x000000ffaaa97208 */ /* 0x000fca0006800000 */
[----:B------:R-:W-:-:S04]  /*3730*/  FFMA.FTZ R169, R12, R171, R169 ;  /* 0x000000ab0ca97223 */ /* 0x000fc800000100a9 */
[----:B------:R-:W-:Y:S01]  /*3740*/  FADD.FTZ R168, R188, -R169 ;  /* 0x800000a9bca87221 */ /* 0x000fe20000010000 */
[----:B------:R-:W-:-:S03]  /*3750*/  @P0 HADD2.F32 R169, -RZ, R145.H0_H0 ;  /* 0x20000091ffa90230 */ /* 0x000fc60000004100 */
[----:B------:R-:W-:-:S04]  /*3760*/  FMUL.FTZ R168, R215, R168 ;  /* 0x000000a8d7a87220 */ /* 0x000fc80000410000 */
[----:B------:R-:W-:-:S07]  /*3770*/  @P0 FADD.FTZ R168, R168, R169 ;  /* 0x000000a9a8a80221 */ /* 0x000fce0000010000 */
.L_x_2057:
[----:B------:R-:W-:Y:S05]  /*3780*/  BSYNC B0 ;  /* 0x0000000000007941 */ /* 0x000fea0003800000 */
.L_x_2055:
[----:B------:R-:W-:Y:S01]  /*3790*/  @P1 F2FP.F16.F32.PACK_AB R169, RZ, R168 ;  /* 0x000000a8ffa9123e */ /* 0x000fe200000000ff */
[----:B------:R-:W-:Y:S01]  /*37a0*/  @P4 HADD2.F32 R199, -RZ, R157.H0_H0 ;  /* 0x2000009dffc74230 */ /* 0x000fe20000004100 */
        /* <DEDUP_REMOVED lines=14> */
.L_x_2059:
[----:B------:R-:W-:Y:S01]  /*3890*/  ISETP.NE.AND P5, PT, R217, RZ, PT ;  /* 0x000000ffd900720c */ /* 0x000fe20003fa5270 */
[----:B------:R-:W-:-:S03]  /*38a0*/  @P0 HADD2.F32 R169, -RZ, R145.H1_H1 ;  /* 0x30000091ffa90230 */ /* 0x000fc60000004100 */
[----:B------:R-:W-:-:S05]  /*38b0*/  FSEL R168, R170, RZ, !P5 ;  /* 0x000000ffaaa87208 */ /* 0x000fca0006800000 */
[----:B------:R-:W-:-:S04]  /*38c0*/  FFMA.FTZ R168, R13, R171, R168 ;  /* 0x000000ab0da87223 */ /* 0x000fc800000100a8 */
[----:B------:R-:W-:-:S04]  /*38d0*/  FADD.FTZ R168, R189, -R168 ;  /* 0x800000a8bda87221 */ /* 0x000fc80000010000 */
[----:B------:R-:W-:-:S04]  /*38e0*/  FMUL.FTZ R168, R215, R168 ;  /* 0x000000a8d7a87220 */ /* 0x000fc80000410000 */
[----:B------:R-:W-:-:S07]  /*38f0*/  @P0 FADD.FTZ R168, R168, R169 ;  /* 0x000000a9a8a80221 */ /* 0x000fce0000010000 */
.L_x_2060:
[----:B------:R-:W-:Y:S05]  /*3900*/  BSYNC B0 ;  /* 0x0000000000007941 */ /* 0x000fea0003800000 */
.L_x_2058:
        /* <DEDUP_REMOVED lines=16> */
.L_x_2062:
[----:B------:R-:W-:-:S04]  /*3a10*/  ISETP.NE.AND P5, PT, R217, RZ, PT ;  /* 0x000000ffd900720c */ /* 0x000fc80003fa5270 */
[----:B------:R-:W-:-:S05]  /*3a20*/  FSEL R169, R170, RZ, !P5 ;  /* 0x000000ffaaa97208 */ /* 0x000fca0006800000 */
[----:B------:R-:W-:-:S04]  /*3a30*/  FFMA.FTZ R169, R14, R171, R169 ;  /* 0x000000ab0ea97223 */ /* 0x000fc800000100a9 */
[----:B------:R-:W-:Y:S01]  /*3a40*/  FADD.FTZ R168, R190, -R169 ;  /* 0x800000a9bea87221 */ /* 0x000fe20000010000 */
[----:B------:R-:W-:-:S03]  /*3a50*/  @P0 HADD2.F32 R169, -RZ, R146.H0_H0 ;  /* 0x20000092ffa90230 */ /* 0x000fc60000004100 */
[----:B------:R-:W-:-:S04]  /*3a60*/  FMUL.FTZ R168, R215, R168 ;  /* 0x000000a8d7a87220 */ /* 0x000fc80000410000 */
[----:B------:R-:W-:-:S07]  /*3a70*/  @P0 FADD.FTZ R168, R168, R169 ;  /* 0x000000a9a8a80221 */ /* 0x000fce0000010000 */
.L_x_2063:
[----:B------:R-:W-:Y:S05]  /*3a80*/  BSYNC B0 ;  /* 0x0000000000007941 */ /* 0x000fea0003800000 */
.L_x_2061:
        /* <DEDUP_REMOVED lines=16> */
.L_x_2065:
[----:B------:R-:W-:Y:S01]  /*3b90*/  ISETP.NE.AND P5, PT, R217, RZ, PT ;  /* 0x000000ffd900720c */ /* 0x000fe20003fa5270 */
[----:B------:R-:W-:-:S03]  /*3ba0*/  @P0 HADD2.F32 R169, -RZ, R146.H1_H1 ;  /* 0x30000092ffa90230 */ /* 0x000fc60000004100 */
[----:B------:R-:W-:-:S05]  /*3bb0*/  FSEL R168, R170, RZ, !P5 ;  /* 0x000000ffaaa87208 */ /* 0x000fca0006800000 */
[----:B------:R-:W-:-:S04]  /*3bc0*/  FFMA.FTZ R168, R15, R171, R168 ;  /* 0x000000ab0fa87223 */ /* 0x000fc800000100a8 */
[----:B------:R-:W-:-:S04]  /*3bd0*/  FADD.FTZ R168, R191, -R168 ;  /* 0x800000a8bfa87221 */ /* 0x000fc80000010000 */
[----:B------:R-:W-:-:S04]  /*3be0*/  FMUL.FTZ R168, R215, R168 ;  /* 0x000000a8d7a87220 */ /* 0x000fc80000410000 */
[----:B------:R-:W-:-:S07]  /*3bf0*/  @P0 FADD.FTZ R168, R168, R169 ;  /* 0x000000a9a8a80221 */ /* 0x000fce0000010000 */
.L_x_2066:
[----:B------:R-:W-:Y:S05]  /*3c00*/  BSYNC B0 ;  /* 0x0000000000007941 */ /* 0x000fea0003800000 */
.L_x_2064:
        /* <DEDUP_REMOVED lines=16> */
.L_x_2068:
[----:B------:R-:W-:-:S04]  /*3d10*/  ISETP.NE.AND P5, PT, R217, RZ, PT ;  /* 0x000000ffd900720c */ /* 0x000fc80003fa5270 */
[----:B------:R-:W-:-:S05]  /*3d20*/  FSEL R169, R170, RZ, !P5 ;  /* 0x000000ffaaa97208 */ /* 0x000fca0006800000 */
[----:B------:R-:W-:-:S04]  /*3d30*/  FFMA.FTZ R169, R16, R171, R169 ;  /* 0x000000ab10a97223 */ /* 0x000fc800000100a9 */
[----:B------:R-:W-:Y:S01]  /*3d40*/  FADD.FTZ R168, R192, -R169 ;  /* 0x800000a9c0a87221 */ /* 0x000fe20000010000 */
[----:B------:R-:W-:-:S03]  /*3d50*/  @P0 HADD2.F32 R169, -RZ, R147.H0_H0 ;  /* 0x20000093ffa90230 */ /* 0x000fc60000004100 */
[----:B------:R-:W-:-:S04]  /*3d60*/  FMUL.FTZ R168, R215, R168 ;  /* 0x000000a8d7a87220 */ /* 0x000fc80000410000 */
[----:B------:R-:W-:-:S07]  /*3d70*/  @P0 FADD.FTZ R168, R168, R169 ;  /* 0x000000a9a8a80221 */ /* 0x000fce0000010000 */
.L_x_2069:
[----:B------:R-:W-:Y:S05]  /*3d80*/  BSYNC B0 ;  /* 0x0000000000007941 */ /* 0x000fea0003800000 */
.L_x_2067:
        /* <DEDUP_REMOVED lines=16> */
.L_x_2071:
[----:B------:R-:W-:Y:S01]  /*3e90*/  ISETP.NE.AND P5, PT, R217, RZ, PT ;  /* 0x000000ffd900720c */ /* 0x000fe20003fa5270 */
[----:B------:R-:W-:-:S03]  /*3ea0*/  @P0 HADD2.F32 R169, -RZ, R147.H1_H1 ;  /* 0x30000093ffa90230 */ /* 0x000fc60000004100 */
[----:B------:R-:W-:-:S05]  /*3eb0*/  FSEL R168, R170, RZ, !P5 ;  /* 0x000000ffaaa87208 */ /* 0x000fca0006800000 */
[----:B------:R-:W-:-:S04]  /*3ec0*/  FFMA.FTZ R168, R17, R171, R168 ;  /* 0x000000ab11a87223 */ /* 0x000fc800000100a8 */
[----:B------:R-:W-:-:S04]  /*3ed0*/  FADD.FTZ R168, R193, -R168 ;  /* 0x800000a8c1a87221 */ /* 0x000fc80000010000 */
[----:B------:R-:W-:-:S04]  /*3ee0*/  FMUL.FTZ R168, R215, R168 ;  /* 0x000000a8d7a87220 */ /* 0x000fc80000410000 */
[----:B------:R-:W-:-:S07]  /*3ef0*/  @P0 FADD.FTZ R168, R168, R169 ;  /* 0x000000a9a8a80221 */ /* 0x000fce0000010000 */
.L_x_2072:
[----:B------:R-:W-:Y:S05]  /*3f00*/  BSYNC B0 ;  /* 0x0000000000007941 */ /* 0x000fea0003800000 */
.L_x_2070:
        /* <DEDUP_REMOVED lines=10> */
[----:B------:R-:W-:Y:S02]  /*3fb0*/  @P4 PRMT R167, R167, 0x5410, R169 ;  /* 0x00005410a7a74816 */ /* 0x000fe400000000a9 */
[----:B------:R-:W0:Y:S02]  /*3fc0*/  @P1 LDC.64 R168, c[0x0][0x308] ;  /* 0x0000c200ffa81b82 */ /* 0x000e240000000a00 */
[----:B0-----:R-:W-:-:S05]  /*3fd0*/  @P1 IMAD.WIDE.U32 R168, R222, 0x10, R168 ;  /* 0x00000010dea81825 */ /* 0x001fca00078e00a8 */
[----:B------:R0:W-:Y:S02]  /*3fe0*/  @P1 STG.E.128 desc[UR4][R168.64], R160 ;  /* 0x000000a0a8001986 */ /* 0x0001e4000c101d04 */
[----:B0-----:R-:W0:Y:S02]  /*3ff0*/  @P4 LDC.64 R168, c[0x0][0x2f8] ;  /* 0x0000be00ffa84b82 */ /* 0x001e240000000a00 */
[----:B0-----:R-:W-:Y:S01]  /*4000*/  @P4 IMAD.WIDE.U32 R168, R197, 0x10, R168 ;  /* 0x00000010c5a84825 */ /* 0x001fe200078e00a8 */
[----:B------:R-:W-:-:S04]  /*4010*/  IADD3 R197, R196, 0x200, RZ ;  /* 0x00000200c4c57810 */ /* 0x000fc80007ffe0ff */
[----:B------:R0:W-:Y:S01]  /*4020*/  @P4 STG.E.128 desc[UR4][R168.64], R164 ;  /* 0x000000a4a8004986 */ /* 0x0001e2000c101d04 */
[----:B------:R-:W-:Y:S05]  /*4030*/  @!P4 BRA `(.L_x_2074) ;  /* 0x00000000000cc947 */ /* 0x000fea0003800000 */
[----:B------:R-:W1:Y:S02]  /*4040*/  LDC.64 R156, c[0x0][0x220] ;  /* 0x00008800ff9c7b82 */ /* 0x000e640000000a00 */
[----:B-1----:R-:W-:-:S06]  /*4050*/  IMAD.WIDE.U32 R156, R197, 0x10, R156 ;  /* 0x00000010c59c7825 */ /* 0x002fcc00078e009c */
[----:B------:R-:W5:Y:S02]  /*4060*/  LDG.E.128 R156, desc[UR4][R156.64] ;  /* 0x000000049c9c7981 */ /* 0x000f64000c1e1d00 */
.L_x_2074:
[----:B------:R-:W-:Y:S05]  /*4070*/  BSYNC B0 ;  /* 0x0000000000007941 */ /* 0x000fea0003800000 */
.L_x_2073:
[----:B------:R-:W-:Y:S04]  /*4080*/  BSSY B0, `(.L_x_2075) ;  /* 0x000000d000007945 */ /* 0x000fe80003800000 */
[----:B------:R-:W-:Y:S05]  /*4090*/  @P2 BRA `(.L_x_2076) ;  /* 0x0000000000102947 */ /* 0x000fea0003800000 */
[----:B0-----:R-:W-:Y:S01]  /*40a0*/  HFMA2.MMA R168, -RZ, RZ, 0, 0 ;  /* 0x00000000ffa87435 */ /* 0x001fe200000001ff */
[----:B------:R-:W-:Y:S10]  /*40b0*/  @!P0 BRA `(.L_x_2077) ;  /* 0x0000000000248947 */ /* 0x000ff40003800000 */
[----:B------:R-:W-:Y:S01]  /*40c0*/  HADD2.F32 R168, -RZ, R148.H0_H0 ;  /* 0x20000094ffa87230 */ /* 0x000fe20000004100 */
[----:B------:R-:W-:Y:S06]  /*40d0*/  BRA `(.L_x_2077) ;  /* 0x00000000001c7947 */ /* 0x000fec0003800000 */
.L_x_2076:
[----:B------:R-:W-:-:S04]  /*40e0*/  ISETP.NE.AND P5, PT, R217, RZ, PT ;  /* 0x000000ffd900720c */ /* 0x000fc80003fa5270 */
[----:B0-----:R-:W-:-:S05]  /*40f0*/  FSEL R169, R170, RZ, !P5 ;  /* 0x000000ffaaa97208 */ /* 0x001fca0006800000 */
[----:B------:R-:W-:-:S04]  /*4100*/  FFMA.FTZ R169, R18, R171, R169 ;  /* 0x000000ab12a97223 */ /* 0x000fc800000100a9 */
[----:B------:R-:W-:Y:S01]  /*4110*/  FADD.FTZ R168, R194, -R169 ;  /* 0x800000a9c2a87221 */ /* 0x000fe20000010000 */
[----:B------:R-:W-:-:S03]  /*4120*/  @P0 HADD2.F32 R169, -RZ, R148.H0_H0 ;  /* 0x20000094ffa90230 */ /* 0x000fc60000004100 */
[----:B------:R-:W-:-:S04]  /*4130*/  FMUL.FTZ R168, R215, R168 ;  /* 0x000000a8d7a87220 */ /* 0x000fc80000410000 */
[----:B------:R-:W-:-:S07]  /*4140*/  @P0 FADD.FTZ R168, R168, R169 ;  /* 0x000000a9a8a80221 */ /* 0x000fce0000010000 */
.L_x_2077:
[----:B------:R-:W-:Y:S05]  /*4150*/  BSYNC B0 ;  /* 0x0000000000007941 */ /* 0x000fea0003800000 */
.L_x_2075:
        /* <DEDUP_REMOVED lines=16> */
.L_x_2079:
[----:B------:R-:W-:Y:S01]  /*4260*/  ISETP.NE.AND P5, PT, R217, RZ, PT ;  /* 0x000000ffd900720c */ /* 0x000fe20003fa5270 */
[----:B------:R-:W-:-:S03]  /*4270*/  @P0 HADD2.F32 R169, -RZ, R148.H1_H1 ;  /* 0x30000094ffa90230 */ /* 0x000fc60000004100 */
[----:B------:R-:W-:-:S05]  /*4280*/  FSEL R168, R170, RZ, !P5 ;  /* 0x000000ffaaa87208 */ /* 0x000fca0006800000 */
[----:B------:R-:W-:-:S04]  /*4290*/  FFMA.FTZ R168, R19, R171, R168 ;  /* 0x000000ab13a87223 */ /* 0x000fc800000100a8 */
[----:B------:R-:W-:-:S04]  /*42a0*/  FADD.FTZ R168, R195, -R168 ;  /* 0x800000a8c3a87221 */ /* 0x000fc80000010000 */
[----:B------:R-:W-:-:S04]  /*42b0*/  FMUL.FTZ R168, R215, R168 ;  /* 0x000000a8d7a87220 */ /* 0x000fc80000410000 */
[----:B------:R-:W-:-:S07]  /*42c0*/  @P0 FADD.FTZ R168, R168, R169 ;  /* 0x000000a9a8a80221 */ /* 0x000fce0000010000 */
.L_x_2080:
[----:B------:R-:W-:Y:S05]  /*42d0*/  BSYNC B0 ;  /* 0x0000000000007941 */ /* 0x000fea0003800000 */
.L_x_2078:
        /* <DEDUP_REMOVED lines=16> */
.L_x_2082:
[----:B------:R-:W-:-:S04]  /*43e0*/  ISETP.NE.AND P5, PT, R217, RZ, PT ;  /* 0x000000ffd900720c */ /* 0x000fc80003fa5270 */
[----:B------:R-:W-:-:S05]  /*43f0*/  FSEL R169, R170, RZ, !P5 ;  /* 0x000000ffaaa97208 */ /* 0x000fca0006800000 */
[----:B------:R-:W-:-:S04]  /*4400*/  FFMA.FTZ R169, R20, R171, R169 ;  /* 0x000000ab14a97223 */ /* 0x000fc800000100a9 */
[----:B------:R-:W-:Y:S01]  /*4410*/  FADD.FTZ R168, R200, -R169 ;  /* 0x800000a9c8a87221 */ /* 0x000fe20000010000 */
[----:B------:R-:W-:-:S03]  /*4420*/  @P0 HADD2.F32 R169, -RZ, R149.H0_H0 ;  /* 0x20000095ffa90230 */ /* 0x000fc60000004100 */
[----:B------:R-:W-:-:S04]  /*4430*/  FMUL.FTZ R168, R215, R168 ;  /* 0x000000a8d7a87220 */ /* 0x000fc80000410000 */
[----:B------:R-:W-:-:S07]  /*4440*/  @P0 FADD.FTZ R168, R168, R169 ;  /* 0x000000a9a8a80221 */ /* 0x000fce0000010000 */
.L_x_2083:
[----:B------:R-:W-:Y:S05]  /*4450*/  BSYNC B0 ;  /* 0x0000000000007941 */ /* 0x000fea0003800000 */
.L_x_2081:
        /* <DEDUP_REMOVED lines=16> */
.L_x_2085:
[----:B------:R-:W-:Y:S01]  /*4560*/  ISETP.NE.AND P5, PT, R217, RZ, PT ;  /* 0x000000ffd900720c */ /* 0x000fe20003fa5270 */
[----:B------:R-:W-:-:S03]  /*4570*/  @P0 HADD2.F32 R169, -RZ, R149.H1_H1 ;  /* 0x30000095ffa90230 */ /* 0x000fc60000004100 */
[----:B------:R-:W-:-:S05]  /*4580*/  FSEL R168, R170, RZ, !P5 ;  /* 0x000000ffaaa87208 */ /* 0x000fca0006800000 */
[----:B------:R-:W-:-:S04]  /*4590*/  FFMA.FTZ R168, R21, R171, R168 ;  /* 0x000000ab15a87223 */ /* 0x000fc800000100a8 */
[----:B------:R-:W-:-:S04]  /*45a0*/  FADD.FTZ R168, R201, -R168 ;  /* 0x800000a8c9a87221 */ /* 0x000fc80000010000 */
[----:B------:R-:W-:-:S04]  /*45b0*/  FMUL.FTZ R168, R215, R168 ;  /* 0x000000a8d7a87220 */ /* 0x000fc80000410000 */
[----:B------:R-:W-:-:S07]  /*45c0*/  @P0 FADD.FTZ R168, R168, R169 ;  /* 0x000000a9a8a80221 */ /* 0x000fce0000010000 */
.L_x_2086:
[----:B------:R-:W-:Y:S05]  /*45d0*/  BSYNC B0 ;  /* 0x0000000000007941 */ /* 0x000fea0003800000 */
.L_x_2084:
        /* <DEDUP_REMOVED lines=16> */
.L_x_2088:
[----:B------:R-:W-:-:S04]  /*46e0*/  ISETP.NE.AND P5, PT, R217, RZ, PT ;  /* 0x000000ffd900720c */ /* 0x000fc80003fa5270 */
[----:B------:R-:W-:-:S05]  /*46f0*/  FSEL R169, R170, RZ, !P5 ;  /* 0x000000ffaaa97208 */ /* 0x000fca0006800000 */
[----:B------:R-:W-:-:S04]  /*4700*/  FFMA.FTZ R169, R22, R171, R169 ;  /* 0x000000ab16a97223 */ /* 0x000fc800000100a9 */
[----:B------:R-:W-:Y:S01]  /*4710*/  FADD.FTZ R168, R202, -R169 ;  /* 0x800000a9caa87221 */ /* 0x000fe20000010000 */
[----:B------:R-:W-:-:S03]  /*4720*/  @P0 HADD2.F32 R169, -RZ, R150.H0_H0 ;  /* 0x20000096ffa90230 */ /* 0x000fc60000004100 */
[----:B------:R-:W-:-:S04]  /*4730*/  FMUL.FTZ R168, R215, R168 ;  /* 0x000000a8d7a87220 */ /* 0x000fc80000410000 */
[----:B------:R-:W-:-:S07]  /*4740*/  @P0 FADD.FTZ R168, R168, R169 ;  /* 0x000000a9a8a80221 */ /* 0x000fce0000010000 */
.L_x_2089:
[----:B------:R-:W-:Y:S05]  /*4750*/  BSYNC B0 ;  /* 0x0000000000007941 */ /* 0x000fea0003800000 */
.L_x_2087:
        /* <DEDUP_REMOVED lines=16> */
.L_x_2091:
[----:B------:R-:W-:Y:S01]  /*4860*/  ISETP.NE.AND P5, PT, R217, RZ, PT ;  /* 0x000000ffd900720c */ /* 0x000fe20003fa5270 */
[----:B------:R-:W-:-:S03]  /*4870*/  @P0 HADD2.F32 R169, -RZ, R150.H1_H1 ;  /* 0x30000096ffa90230 */ /* 0x000fc60000004100 */
[----:B------:R-:W-:-:S05]  /*4880*/  FSEL R168, R170, RZ, !P5 ;  /* 0x000000ffaaa87208 */ /* 0x000fca0006800000 */
[----:B------:R-:W-:-:S04]  /*4890*/  FFMA.FTZ R168, R23, R171, R168 ;  /* 0x000000ab17a87223 */ /* 0x000fc800000100a8 */
[----:B------:R-:W-:-:S04]  /*48a0*/  FADD.FTZ R168, R203, -R168 ;  /* 0x800000a8cba87221 */ /* 0x000fc80000010000 */
[----:B------:R-:W-:-:S04]  /*48b0*/  FMUL.FTZ R168, R215, R168 ;  /* 0x000000a8d7a87220 */ /* 0x000fc80000410000 */
[----:B------:R-:W-:-:S07]  /*48c0*/  @P0 FADD.FTZ R168, R168, R169 ;  /* 0x000000a9a8a80221 */ /* 0x000fce0000010000 */
.L_x_2092:
[----:B------:R-:W-:Y:S05]  /*48d0*/  BSYNC B0 ;  /* 0x0000000000007941 */ /* 0x000fea0003800000 */
.L_x_2090:
        /* <DEDUP_REMOVED lines=16> */
.L_x_2094:
[----:B------:R-:W-:-:S04]  /*49e0*/  ISETP.NE.AND P5, PT, R217, RZ, PT ;  /* 0x000000ffd900720c */ /* 0x000fc80003fa5270 */
[----:B------:R-:W-:-:S05]  /*49f0*/  FSEL R169, R170, RZ, !P5 ;  /* 0x000000ffaaa97208 */ /* 0x000fca0006800000 */
[----:B------:R-:W-:-:S04]  /*4a00*/  FFMA.FTZ R169, R24, R171, R169 ;  /* 0x000000ab18a97223 */ /* 0x000fc800000100a9 */
[----:B------:R-:W-:Y:S01]  /*4a10*/  FADD.FTZ R168, R204, -R169 ;  /* 0x800000a9cca87221 */ /* 0x000fe20000010000 */
[----:B------:R-:W-:-:S03]  /*4a20*/  @P0 HADD2.F32 R169, -RZ, R151.H0_H0 ;  /* 0x20000097ffa90230 */ /* 0x000fc60000004100 */
[----:B------:R-:W-:-:S04]  /*4a30*/  FMUL.FTZ R168, R215, R168 ;  /* 0x000000a8d7a87220 */ /* 0x000fc80000410000 */
[----:B------:R-:W-:-:S07]  /*4a40*/  @P0 FADD.FTZ R168, R168, R169 ;  /* 0x000000a9a8a80221 */ /* 0x000fce0000010000 */
.L_x_2095:
[----:B------:R-:W-:Y:S05]  /*4a50*/  BSYNC B0 ;  /* 0x0000000000007941 */ /* 0x000fea0003800000 */
.L_x_2093:
        /* <DEDUP_REMOVED lines=16> */
.L_x_2097:
[----:B------:R-:W-:Y:S01]  /*4b60*/  ISETP.NE.AND P5, PT, R217, RZ, PT ;  /* 0x000000ffd900720c */ /* 0x000fe20003fa5270 */
[----:B------:R-:W-:-:S03]  /*4b70*/  @P0 HADD2.F32 R169, -RZ, R151.H1_H1 ;  /* 0x30000097ffa90230 */ /* 0x000fc60000004100 */
[----:B------:R-:W-:-:S05]  /*4b80*/  FSEL R168, R170, RZ, !P5 ;  /* 0x000000ffaaa87208 */ /* 0x000fca0006800000 */
[----:B------:R-:W-:-:S04]  /*4b90*/  FFMA.FTZ R168, R25, R171, R168 ;  /* 0x000000ab19a87223 */ /* 0x000fc800000100a8 */
[----:B------:R-:W-:-:S04]  /*4ba0*/  FADD.FTZ R168, R205, -R168 ;  /* 0x800000a8cda87221 */ /* 0x000fc80000010000 */
[----:B------:R-:W-:-:S04]  /*4bb0*/  FMUL.FTZ R168, R215, R168 ;  /* 0x000000a8d7a87220 */ /* 0x000fc80000410000 */
[----:B------:R-:W-:-:S07]  /*4bc0*/  @P0 FADD.FTZ R168, R168, R169 ;  /* 0x000000a9a8a80221 */ /* 0x000fce0000010000 */
.L_x_2098:
[----:B------:R-:W-:Y:S05]  /*4bd0*/  BSYNC B0 ;  /* 0x0000000000007941 */ /* 0x000fea0003800000 */
.L_x_2096:
[----:B------:R-:W-:Y:S01]  /*4be0*/  @P1 F2FP.F16.F32.PACK_AB R169, RZ, R168 ;  /* 0x000000a8ffa9123e */ /* 0x000fe200000000ff */
[----:B------:R-:W-:Y:S01]  /*4bf0*/  @P4 HADD2.F32 R198, -RZ, R159.H1_H1 ;  /* 0x3000009fffc64230 */ /* 0x000fe20000004100 */
[----:B------:R-:W-:Y:S01]  /*4c00*/  BSSY B0, `(.L_x_2099) ;  /* 0x0000014000007945 */ /* 0x000fe20003800000 */
[----:B------:R-:W-:Y:S02]  /*4c10*/  IADD3 R196, R196, 0x300, RZ ;  /* 0x00000300c4c47810 */ /* 0x000fe40007ffe0ff */
        /* <DEDUP_REMOVED lines=18> */
.L_x_2100:
[----:B------:R-:W-:Y:S05]  /*4d40*/  BSYNC B0 ;  /* 0x0000000000007941 */ /* 0x000fea0003800000 */
.L_x_2099:
[----:B------:R-:W-:Y:S04]  /*4d50*/  BSSY B0, `(.L_x_2101) ;  /* 0x000000d000007945 */ /* 0x000fe80003800000 */
[----:B------:R-:W-:Y:S05]  /*4d60*/  @P2 BRA `(.L_x_2102) ;  /* 0x0000000000102947 */ /* 0x000fea0003800000 */
[----:B0-----:R-:W-:Y:S01]  /*4d70*/  HFMA2.MMA R168, -RZ, RZ, 0, 0 ;  /* 0x00000000ffa87435 */ /* 0x001fe200000001ff */
[----:B------:R-:W-:Y:S10]  /*4d80*/  @!P0 BRA `(.L_x_2103) ;  /* 0x0000000000248947 */ /* 0x000ff40003800000 */
[----:B------:R-:W-:Y:S01]  /*4d90*/  HADD2.F32 R168, -RZ, R152.H0_H0 ;  /* 0x20000098ffa87230 */ /* 0x000fe20000004100 */
[----:B------:R-:W-:Y:S06]  /*4da0*/  BRA `(.L_x_2103) ;  /* 0x00000000001c7947 */ /* 0x000fec0003800000 */
.L_x_2102:
[----:B------:R-:W-:-:S04]  /*4db0*/  ISETP.NE.AND P5, PT, R217, RZ, PT ;  /* 0x000000ffd900720c */ /* 0x000fc80003fa5270 */
[----:B0-----:R-:W-:-:S05]  /*4dc0*/  FSEL R169, R170, RZ, !P5 ;  /* 0x000000ffaaa97208 */ /* 0x001fca0006800000 */
[----:B------:R-:W-:-:S04]  /*4dd0*/  FFMA.FTZ R169, R26, R171, R169 ;  /* 0x000000ab1aa97223 */ /* 0x000fc800000100a9 */
[----:B------:R-:W-:Y:S01]  /*4de0*/  FADD.FTZ R168, R206, -R169 ;  /* 0x800000a9cea87221 */ /* 0x000fe20000010000 */
[----:B------:R-:W-:-:S03]  /*4df0*/  @P0 HADD2.F32 R169, -RZ, R152.H0_H0 ;  /* 0x20000098ffa90230 */ /* 0x000fc60000004100 */
[----:B------:R-:W-:-:S04]  /*4e00*/  FMUL.FTZ R168, R215, R168 ;  /* 0x000000a8d7a87220 */ /* 0x000fc80000410000 */
[----:B------:R-:W-:-:S07]  /*4e10*/  @P0 FADD.FTZ R168, R168, R169 ;  /* 0x000000a9a8a80221 */ /* 0x000fce0000010000 */
.L_x_2103:
[----:B------:R-:W-:Y:S05]  /*4e20*/  BSYNC B0 ;  /* 0x0000000000007941 */ /* 0x000fea0003800000 */
.L_x_2101:
[----:B------:R-:W0:Y:S01]  /*4e30*/  @P4 LDC R169, c[0x0][0x29c] ;  /* 0x0000a700ffa94b82 */ /* 0x000e220000000800 */
[----:B------:R-:W-:Y:S01]  /*4e40*/  @P4 HADD2.F32 R198, -RZ, R40.H0_H0 ;  /* 0x20000028ffc64230 */ /* 0x000fe20000004100 */
[----:B------:R-:W-:Y:S01]  /*4e50*/  BSSY B0, `(.L_x_2104) ;  /* 0x0000015000007945 */ /* 0x000fe20003800000 */
[----:B-----5:R-:W-:Y:S02]  /*4e60*/  @P4 HADD2.F32 R197, -RZ, R156.H0_H0 ;  /* 0x2000009cffc54230 */ /* 0x020fe40000004100 */
[----:B0-----:R-:W-:Y:S01]  /*4e70*/  @P4 FMUL.FTZ R169, R168, R169 ;  /* 0x000000a9a8a94220 */ /* 0x001fe20000410000 */
[----:B------:R-:W-:-:S03]  /*4e80*/  @P1 F2FP.F16.F32.PACK_AB R168, RZ, R168 ;  /* 0x000000a8ffa8123e */ /* 0x000fc600000000ff */
[----:B------:R-:W-:Y:S01]  /*4e90*/  @P4 FMUL.FTZ R198, R169, R198 ;  /* 0x000000c6a9c64220 */ /* 0x000fe20000410000 */
[----:B------:R-:W-:Y:S01]  /*4ea0*/  @P4 FFMA.FTZ R100, R197, R169, R100 ;  /* 0x000000a9c5644223 */ /* 0x000fe20000010064 */
[----:B------:R-:W-:-:S03]  /*4eb0*/  @P1 PRMT R160, R168, 0x7610, R160 ;  /* 0x00007610a8a01816 */ /* 0x000fc600000000a0 */
[----:B------:R-:W-:-:S04]  /*4ec0*/  @P4 F2FP.F16.F32.PACK_AB R198, RZ, R198 ;  /* 0x000000c6ffc6423e */ /* 0x000fc800000000ff */
[----:B------:R-:W-:Y:S01]  /*4ed0*/  @P4 PRMT R164, R198, 0x7610, R164 ;  /* 0x00007610c6a44816 */ /* 0x000fe200000000a4 */
[----:B------:R-:W-:Y:S06]  /*4ee0*/  @P2 BRA `(.L_x_2105) ;  /* 0x0000000000102947 */ /* 0x000fec0003800000 */
[----:B------:R-:W-:Y:S01]  /*4ef0*/  MOV R168, RZ ;  /* 0x000000ff00a87202 */ /* 0x000fe20000000f00 */
[----:B------:R-:W-:Y:S06]  /*4f00*/  @!P0 BRA `(.L_x_2106) ;  /* 0x0000000000248947 */ /* 0x000fec0003800000 */
[----:B------:R-:W-:Y:S01]  /*4f10*/  HADD2.F32 R168, -RZ, R152.H1_H1 ;  /* 0x30000098ffa87230 */ /* 0x000fe20000004100 */
[----:B------:R-:W-:Y:S06]  /*4f20*/  BRA `(.L_x_2106) ;  /* 0x00000000001c7947 */ /* 0x000fec0003800000 */
.L_x_2105:
[----:B------:R-:W-:Y:S01]  /*4f30*/  ISETP.NE.AND P5, PT, R217, RZ, PT ;  /* 0x000000ffd900720c */ /* 0x000fe20003fa5270 */
[----:B------:R-:W-:-:S03]  /*4f40*/  @P0 HADD2.F32 R169, -RZ, R152.H1_H1 ;  /* 0x30000098ffa90230 */ /* 0x000fc60000004100 */
[----:B------:R-:W-:-:S05]  /*4f50*/  FSEL R168, R170, RZ, !P5 ;  /* 0x000000ffaaa87208 */ /* 0x000fca0006800000 */
[----:B------:R-:W-:-:S04]  /*4f60*/  FFMA.FTZ R168, R27, R171, R168 ;  /* 0x000000ab1ba87223 */ /* 0x000fc800000100a8 */
[----:B------:R-:W-:-:S04]  /*4f70*/  FADD.FTZ R168, R207, -R168 ;  /* 0x800000a8cfa87221 */ /* 0x000fc80000010000 */
[----:B------:R-:W-:-:S04]  /*4f80*/  FMUL.FTZ R168, R215, R168 ;  /* 0x000000a8d7a87220 */ /* 0x000fc80000410000 */
[----:B------:R-:W-:-:S07]  /*4f90*/  @P0 FADD.FTZ R168, R168, R169 ;  /* 0x000000a9a8a80221 */ /* 0x000fce0000010000 */
.L_x_2106:
[----:B------:R-:W-:Y:S05]  /*4fa0*/  BSYNC B0 ;  /* 0x0000000000007941 */ /* 0x000fea0003800000 */
.L_x_2104:
[----:B------:R-:W0:Y:S01]  /*4fb0*/  @P4 LDC R169, c[0x0][0x29c] ;  /* 0x0000a700ffa94b82 */ /* 0x000e220000000800 */
[----:B------:R-:W-:Y:S01]  /*4fc0*/  @P4 HADD2.F32 R216, -RZ, R156.H1_H1 ;  /* 0x3000009cffd84230 */ /* 0x000fe20000004100 */
[----:B------:R-:W-:Y:S01]  /*4fd0*/  BSSY B0, `(.L_x_2107) ;  /* 0x0000015000007945 */ /* 0x000fe20003800000 */
[----:B0-----:R-:W-:Y:S01]  /*4fe0*/  @P4 FMUL.FTZ R198, R168, R169 ;  /* 0x000000a9a8c64220 */ /* 0x001fe20000410000 */
[----:B------:R-:W-:Y:S01]  /*4ff0*/  @P4 HADD2.F32 R169, -RZ, R40.H1_H1 ;  /* 0x30000028ffa94230 */ /* 0x000fe20000004100 */
[----:B------:R-:W-:Y:S02]  /*5000*/  @P1 F2FP.F16.F32.PACK_AB R168, RZ, R168 ;  /* 0x000000a8ffa8123e */ /* 0x000fe400000000ff */
[----:B------:R-:W-:Y:S02]  /*5010*/  @P4 FFMA.FTZ R101, R216, R198, R101 ;  /* 0x000000c6d8654223 */ /* 0x000fe40000010065 */
[----:B------:R-:W-:Y:S01]  /*5020*/  @P4 FMUL.FTZ R169, R198, R169 ;  /* 0x000000a9c6a94220 */ /* 0x000fe20000410000 */
[----:B------:R-:W-:-:S04]  /*5030*/  @P1 PRMT R160, R160, 0x5410, R168 ;  /* 0x00005410a0a01816 */ /* 0x000fc800000000a8 */
[----:B------:R-:W-:-:S04]  /*5040*/  @P4 F2FP.F16.F32.PACK_AB R169, RZ, R169 ;  /* 0x000000a9ffa9423e */ /* 0x000fc800000000ff */
[----:B------:R-:W-:Y:S01]  /*5050*/  @P4 PRMT R164, R164, 0x5410, R169 ;  /* 0x00005410a4a44816 */ /* 0x000fe200000000a9 */
[----:B------:R-:W-:Y:S06]  /*5060*/  @P2 BRA `(.L_x_2108) ;  /* 0x0000000000102947 */ /* 0x000fec0003800000 */
[----:B------:R-:W-:Y:S01]  /*5070*/  HFMA2.MMA R168, -RZ, RZ, 0, 0 ;  /* 0x00000000ffa87435 */ /* 0x000fe200000001ff */
[----:B------:R-:W-:Y:S10]  /*5080*/  @!P0 BRA `(.L_x_2109) ;  /* 0x0000000000248947 */ /* 0x000ff40003800000 */
[----:B------:R-:W-:Y:S01]  /*5090*/  HADD2.F32 R168, -RZ, R153.H0_H0 ;  /* 0x20000099ffa87230 */ /* 0x000fe20000004100 */
[----:B------:R-:W-:Y:S06]  /*50a0*/  BRA `(.L_x_2109) ;  /* 0x00000000001c7947 */ /* 0x000fec0003800000 */
.L_x_2108:
[----:B------:R-:W-:-:S04]  /*50b0*/  ISETP.NE.AND P5, PT, R217, RZ, PT ;  /* 0x000000ffd900720c */ /* 0x000fc80003fa5270 */
[----:B------:R-:W-:-:S05]  /*50c0*/  FSEL R169, R170, RZ, !P5 ;  /* 0x000000ffaaa97208 */ /* 0x000fca0006800000 */
[----:B------:R-:W-:-:S04]  /*50d0*/  FFMA.FTZ R169, R172, R171, R169 ;  /* 0x000000abaca97223 */ /* 0x000fc800000100a9 */
[----:B------:R-:W-:Y:S01]  /*50e0*/  FADD.FTZ R168, R208, -R169 ;  /* 0x800000a9d0a87221 */ /* 0x000fe20000010000 */
[----:B------:R-:W-:-:S03]  /*50f0*/  @P0 HADD2.F32 R169, -RZ, R153.H0_H0 ;  /* 0x20000099ffa90230 */ /* 0x000fc60000004100 */
[----:B------:R-:W-:-:S04]  /*5100*/  FMUL.FTZ R168, R215, R168 ;  /* 0x000000a8d7a87220 */ /* 0x000fc80000410000 */
[----:B------:R-:W-:-:S07]  /*5110*/  @P0 FADD.FTZ R168, R168, R169 ;  /* 0x000000a9a8a80221 */ /* 0x000fce0000010000 */
.L_x_2109:
[----:B------:R-:W-:Y:S05]  /*5120*/  BSYNC B0 ;  /* 0x0000000000007941 */ /* 0x000fea0003800000 */
.L_x_2107:
[----:B------:R-:W0:Y:S01]  /*5130*/  @P4 LDC R169, c[0x0][0x29c] ;  /* 0x0000a700ffa94b82 */ /* 0x000e220000000800 */
[----:B------:R-:W-:Y:S01]  /*5140*/  @P4 HADD2.F32 R198, -RZ, R41.H0_H0 ;  /* 0x20000029ffc64230 */ /* 0x000fe20000004100 */
[----:B------:R-:W-:Y:S01]  /*5150*/  BSSY B0, `(.L_x_2110) ;  /* 0x0000015000007945 */ /* 0x000fe20003800000 */
[----:B------:R-:W-:Y:S02]  /*5160*/  @P4 HADD2.F32 R197, -RZ, R157.H0_H0 ;  /* 0x2000009dffc54230 */ /* 0x000fe40000004100 */
        /* <DEDUP_REMOVED lines=12> */
.L_x_2111:
[----:B------:R-:W-:Y:S01]  /*5230*/  ISETP.NE.AND P5, PT, R217, RZ, PT ;  /* 0x000000ffd900720c */ /* 0x000fe20003fa5270 */
[----:B------:R-:W-:-:S03]  /*5240*/  @P0 HADD2.F32 R169, -RZ, R153.H1_H1 ;  /* 0x30000099ffa90230 */ /* 0x000fc60000004100 */
[----:B------:R-:W-:-:S05]  /*5250*/  FSEL R168, R170, RZ, !P5 ;  /* 0x000000ffaaa87208 */ /* 0x000fca0006800000 */
[----:B------:R-:W-:-:S04]  /*5260*/  FFMA.FTZ R168, R173, R171, R168 ;  /* 0x000000abada87223 */ /* 0x000fc800000100a8 */
[----:B------:R-:W-:-:S04]  /*5270*/  FADD.FTZ R168, R209, -R168 ;  /* 0x800000a8d1a87221 */ /* 0x000fc80000010000 */
[----:B------:R-:W-:-:S04]  /*5280*/  FMUL.FTZ R168, R215, R168 ;  /* 0x000000a8d7a87220 */ /* 0x000fc80000410000 */
[----:B------:R-:W-:-:S07]  /*5290*/  @P0 FADD.FTZ R168, R168, R169 ;  /* 0x000000a9a8a80221 */ /* 0x000fce0000010000 */
.L_x_2112:
[----:B------:R-:W-:Y:S05]  /*52a0*/  BSYNC B0 ;  /* 0x0000000000007941 */ /* 0x000fea0003800000 */
.L_x_2110:
        /* <DEDUP_REMOVED lines=16> */
.L_x_2114:
[----:B------:R-:W-:-:S04]  /*53b0*/  ISETP.NE.AND P5, PT, R217, RZ, PT ;  /* 0x000000ffd900720c */ /* 0x000fc80003fa5270 */
[----:B------:R-:W-:-:S05]  /*53c0*/  FSEL R169, R170, RZ, !P5 ;  /* 0x000000ffaaa97208 */ /* 0x000fca0006800000 */
[----:B------:R-:W-:-:S04]  /*53d0*/  FFMA.FTZ R169, R174, R171, R169 ;  /* 0x000000abaea97223 */ /* 0x000fc800000100a9 */
[----:B------:R-:W-:Y:S01]  /*53e0*/  FADD.FTZ R168, R210, -R169 ;  /* 0x800000a9d2a87221 */ /* 0x000fe20000010000 */
[----:B------:R-:W-:-:S03]  /*53f0*/  @P0 HADD2.F32 R169, -RZ, R154.H0_H0 ;  /* 0x2000009affa90230 */ /* 0x000fc60000004100 */
[----:B------:R-:W-:-:S04]  /*5400*/  FMUL.FTZ R168, R215, R168 ;  /* 0x000000a8d7a87220 */ /* 0x000fc80000410000 */
[----:B------:R-:W-:-:S07]  /*5410*/  @P0 FADD.FTZ R168, R168, R169 ;  /* 0x000000a9a8a80221 */ /* 0x000fce0000010000 */
.L_x_2115:
[----:B------:R-:W-:Y:S05]  /*5420*/  BSYNC B0 ;  /* 0x0000000000007941 */ /* 0x000fea0003800000 */
.L_x_2113:
        /* <DEDUP_REMOVED lines=16> */
.L_x_2117:
[----:B------:R-:W-:Y:S01]  /*5530*/  ISETP.NE.AND P5, PT, R217, RZ, PT ;  /* 0x000000ffd900720c */ /* 0x000fe20003fa5270 */
[----:B------:R-:W-:-:S03]  /*5540*/  @P0 HADD2.F32 R169, -RZ, R154.H1_H1 ;  /* 0x3000009affa90230 */ /* 0x000fc60000004100 */
[----:B------:R-:W-:-:S05]  /*5550*/  FSEL R168, R170, RZ, !P5 ;  /* 0x000000ffaaa87208 */ /* 0x000fca0006800000 */
[----:B------:R-:W-:-:S04]  /*5560*/  FFMA.FTZ R168, R175, R171, R168 ;  /* 0x000000abafa87223 */ /* 0x000fc800000100a8 */
[----:B------:R-:W-:-:S04]  /*5570*/  FADD.FTZ R168, R211, -R168 ;  /* 0x800000a8d3a87221 */ /* 0x000fc80000010000 */
[----:B------:R-:W-:-:S04]  /*5580*/  FMUL.FTZ R168, R215, R168 ;  /* 0x000000a8d7a87220 */ /* 0x000fc80000410000 */
[----:B------:R-:W-:-:S07]  /*5590*/  @P0 FADD.FTZ R168, R168, R169 ;  /* 0x000000a9a8a80221 */ /* 0x000fce0000010000 */
.L_x_2118:
[----:B------:R-:W-:Y:S05]  /*55a0*/  BSYNC B0 ;  /* 0x0000000000007941 */ /* 0x000fea0003800000 */
.L_x_2116:
        /* <DEDUP_REMOVED lines=16> */
.L_x_2120:
[----:B------:R-:W-:-:S04]  /*56b0*/  ISETP.NE.AND P5, PT, R217, RZ, PT ;  /* 0x000000ffd900720c */ /* 0x000fc80003fa5270 */
[----:B------:R-:W-:-:S05]  /*56c0*/  FSEL R169, R170, RZ, !P5 ;  /* 0x000000ffaaa97208 */ /* 0x000fca0006800000 */
[----:B------:R-:W-:-:S04]  /*56d0*/  FFMA.FTZ R169, R176, R171, R169 ;  /* 0x000000abb0a97223 */ /* 0x000fc800000100a9 */
[----:B------:R-:W-:Y:S01]  /*56e0*/  FADD.FTZ R168, R212, -R169 ;  /* 0x800000a9d4a87221 */ /* 0x000fe20000010000 */
[----:B------:R-:W-:-:S03]  /*56f0*/  @P0 HADD2.F32 R169, -RZ, R155.H0_H0 ;  /* 0x2000009bffa90230 */ /* 0x000fc60000004100 */
[----:B------:R-:W-:-:S04]  /*5700*/  FMUL.FTZ R168, R215, R168 ;  /* 0x000000a8d7a87220 */ /* 0x000fc80000410000 */
[----:B------:R-:W-:-:S07]  /*5710*/  @P0 FADD.FTZ R168, R168, R169 ;  /* 0x000000a9a8a80221 */ /* 0x000fce0000010000 */
.L_x_2121:
[----:B------:R-:W-:Y:S05]  /*5720*/  BSYNC B0 ;  /* 0x0000000000007941 */ /* 0x000fea0003800000 */
.L_x_2119:
        /* <DEDUP_REMOVED lines=16> */
.L_x_2123:
[----:B------:R-:W-:-:S04]  /*5830*/  ISETP.NE.AND P2, PT, R217, RZ, PT ;  /* 0x000000ffd900720c */ /* 0x000fc80003f45270 */
[----:B------:R-:W-:-:S05]  /*5840*/  FSEL R168, R170, RZ, !P2 ;  /* 0x000000ffaaa87208 */ /* 0x000fca0005000000 */
[----:B------:R-:W-:-:S04]  /*5850*/  FFMA.FTZ R168, R177, R171, R168 ;  /* 0x000000abb1a87223 */ /* 0x000fc800000100a8 */
[----:B------:R-:W-:-:S04]  /*5860*/  FADD.FTZ R168, R213, -R168 ;  /* 0x800000a8d5a87221 */ /* 0x000fc80000010000 */
[----:B------:R-:W-:Y:S01]  /*5870*/  FMUL.FTZ R197, R215, R168 ;  /* 0x000000a8d7c57220 */ /* 0x000fe20000410000 */
[----:B------:R-:W-:-:S05]  /*5880*/  @P0 HADD2.F32 R168, -RZ, R155.H1_H1 ;  /* 0x3000009bffa80230 */ /* 0x000fca0000004100 */
[----:B------:R-:W-:-:S07]  /*5890*/  @P0 FADD.FTZ R197, R197, R168 ;  /* 0x000000a8c5c50221 */ /* 0x000fce0000010000 */
.L_x_2124:
[----:B------:R-:W-:Y:S05]  /*58a0*/  BSYNC B0 ;  /* 0x0000000000007941 */ /* 0x000fea0003800000 */
.L_x_2122:
[----:B------:R-:W0:Y:S01]  /*58b0*/  @P4 LDC R198, c[0x0][0x29c] ;  /* 0x0000a700ffc64b82 */ /* 0x000e220000000800 */
[----:B------:R-:W-:Y:S01]  /*58c0*/  @P4 HADD2.F32 R199, -RZ, R43.H1_H1 ;  /* 0x3000002bffc74230 */ /* 0x000fe20000004100 */
[----:B------:R-:W-:Y:S02]  /*58d0*/  IADD3 R2, R2, UR12, RZ ;  /* 0x0000000c02027c10 */ /* 0x000fe4000fffe0ff */
[----:B------:R-:W-:Y:S02]  /*58e0*/  SEL R226, RZ, 0x1, P3 ;  /* 0x00000001ffe27807 */ /* 0x000fe40001800000 */
[----:B------:R-:W-:Y:S02]  /*58f0*/  ISETP.GE.AND P0, PT, R2, UR13, PT ;  /* 0x0000000d02007c0c */ /* 0x000fe4000bf06270 */
[----:B------:R-:W1:Y:S08]  /*5900*/  @P1 LDC.64 R170, c[0x0][0x308] ;  /* 0x0000c200ffaa1b82 */ /* 0x000e700000000a00 */
[----:B------:R-:W2:Y:S01]  /*5910*/  @P4 LDC.64 R168, c[0x0][0x2f8] ;  /* 0x0000be00ffa84b82 */ /* 0x000ea20000000a00 */
[----:B0-----:R-:W-:Y:S01]  /*5920*/  @P4 FMUL.FTZ R198, R197, R198 ;  /* 0x000000c6c5c64220 */ /* 0x001fe20000410000 */
[----:B------:R-:W-:-:S03]  /*5930*/  @P1 F2FP.F16.F32.PACK_AB R197, RZ, R197 ;  /* 0x000000c5ffc5123e */ /* 0x000fc600000000ff */
[----:B------:R-:W-:Y:S01]  /*5940*/  @P4 FMUL.FTZ R199, R198, R199 ;  /* 0x000000c7c6c74220 */ /* 0x000fe20000410000 */
[----:B------:R-:W-:Y:S01]  /*5950*/  @P1 PRMT R163, R163, 0x5410, R197 ;  /* 0x00005410a3a31816 */ /* 0x000fe200000000c5 */
[----:B-1----:R-:W-:-:S03]  /*5960*/  @P1 IMAD.WIDE.U32 R170, R214, 0x10, R170 ;  /* 0x00000010d6aa1825 */ /* 0x002fc600078e00aa */
[----:B------:R-:W-:-:S04]  /*5970*/  @P4 F2FP.F16.F32.PACK_AB R199, RZ, R199 ;  /* 0x000000c7ffc7423e */ /* 0x000fc800000000ff */
[----:B------:R-:W-:Y:S01]  /*5980*/  @P4 PRMT R167, R167, 0x5410, R199 ;  /* 0x00005410a7a74816 */ /* 0x000fe200000000c7 */
[----:B------:R0:W-:Y:S01]  /*5990*/  @P1 STG.E.128 desc[UR4][R170.64], R160 ;  /* 0x000000a0aa001986 */ /* 0x0001e2000c101d04 */
[----:B--2---:R-:W-:-:S04]  /*59a0*/  @P4 IMAD.WIDE.U32 R168, R196, 0x10, R168 ;  /* 0x00000010c4a84825 */ /* 0x004fc800078e00a8 */
[----:B------:R-:W-:Y:S01]  /*59b0*/  @P4 HADD2.F32 R196, -RZ, R159.H1_H1 ;  /* 0x3000009fffc44230 */ /* 0x000fe20000004100 */
[----:B------:R0:W-:Y:S04]  /*59c0*/  @P4 STG.E.128 desc[UR4][R168.64], R164 ;  /* 0x000000a4a8004986 */ /* 0x0001e8000c101d04 */
[----:B------:R-:W-:Y:S01]  /*59d0*/  @P4 FFMA.FTZ R107, R196, R198, R107 ;  /* 0x000000c6c46b4223 */ /* 0x000fe2000001006b */
[----:B------:R-:W-:Y:S06]  /*59e0*/  @!P0 BRA `(.L_x_2125) ;  /* 0xffffffb000248947 */ /* 0x000fec000383ffff */
.L_x_2018:
        /* <DEDUP_REMOVED lines=37> */
.L_x_2022:
[----:B------:R-:W-:Y:S01]  /*5c40*/  HFMA2.MMA R170, -RZ, RZ, 0, 9.5367431640625e-07 ;  /* 0x00000010ffaa7435 */ /* 0x000fe200000001ff */
[----:B------:R-:W-:Y:S02]  /*5c50*/  MOV R171, R250 ;  /* 0x000000fa00ab7202 */ /* 0x000fe40000000f00 */
[----:B------:R-:W-:Y:S02]  /*5c60*/  MOV R169, 0x1f ;  /* 0x0000001f00a97802 */ /* 0x000fe40000000f00 */
[----:B------:R-:W-:-:S07]  /*5c70*/  MOV R168, 0xffffffff ;  /* 0xffffffff00a87802 */ /* 0x000fce0000000f00 */
[----:B-----5:R-:W-:Y:S05]  /*5c80*/  WARPSYNC.COLLECTIVE R168, `(.L_x_2126) ;  /* 0x00000000a8087348 */ /* 0x020fea0003c00000 */
[----:B------:R0:W1:Y:S02]  /*5c90*/  SHFL.DOWN P1, R199, R171, R170, R169 ;  /* 0x080000aaabc77389 */ /* 0x00006400000200a9 */
[----:B01---5:R-:W-:Y:S01]  /*5ca0*/  ENDCOLLECTIVE ;  /* 0x000000000000791b */ /* 0x023fe20003800000 */
.L_x_2126:
[----:B------:R-:W-:Y:S01]  /*5cb0*/  MOV R171, R249 ;  /* 0x000000f900ab7202 */ /* 0x000fe20000000f00 */
[----:B------:R-:W-:-:S07]  /*5cc0*/  FADD.FTZ R250, R199, R250 ;  /* 0x000000fac7fa7221 */ /* 0x000fce0000010000 */
[----:B------:R-:W-:Y:S05]  /*5cd0*/  WARPSYNC.COLLECTIVE R168, `(.L_x_2127) ;  /* 0x00000000a8087348 */ /* 0x000fea0003c00000 */
[----:B------:R0:W1:Y:S02]  /*5ce0*/  SHFL.DOWN P1, R199, R171, R170, R169 ;  /* 0x080000aaabc77389 */ /* 0x00006400000200a9 */
[----:B01----:R-:W-:Y:S01]  /*5cf0*/  ENDCOLLECTIVE ;  /* 0x000000000000791b */ /* 0x003fe20003800000 */
.L_x_2127:
[----:B------:R-:W-:Y:S01]  /*5d00*/  HFMA2.MMA R170, -RZ, RZ, 0, 4.76837158203125e-07 ;  /* 0x00000008ffaa7435 */ /* 0x000fe200000001ff */
[----:B------:R-:W-:Y:S01]  /*5d10*/  MOV R171, R250 ;  /* 0x000000fa00ab7202 */ /* 0x000fe20000000f00 */
[----:B------:R-:W-:-:S09]  /*5d20*/  FADD.FTZ R249, R199, R249 ;  /* 0x000000f9c7f97221 */ /* 0x000fd20000010000 */
[----:B------:R-:W-:Y:S05]  /*5d30*/  WARPSYNC.COLLECTIVE R168, `(.L_x_2128) ;  /* 0x00000000a8087348 */ /* 0x000fea0003c00000 */
[----:B------:R0:W1:Y:S02]  /*5d40*/  SHFL.DOWN P1, R199, R171, R170, R169 ;  /* 0x080000aaabc77389 */ /* 0x00006400000200a9 */
[----:B01----:R-:W-:Y:S01]  /*5d50*/  ENDCOLLECTIVE ;  /* 0x000000000000791b */ /* 0x003fe20003800000 */
.L_x_2128:
[----:B------:R-:W-:Y:S01]  /*5d60*/  MOV R171, R249 ;  /* 0x000000f900ab7202 */ /* 0x000fe20000000f00 */
[----:B------:R-:W-:-:S07]  /*5d70*/  FADD.FTZ R250, R250, R199 ;  /* 0x000000c7fafa7221 */ /* 0x000fce0000010000 */
[----:B------:R-:W-:Y:S05]  /*5d80*/  WARPSYNC.COLLECTIVE R168, `(.L_x_2129) ;  /* 0x00000000a8087348 */ /* 0x000fea0003c00000 */
[----:B------:R0:W1:Y:S02]  /*5d90*/  SHFL.DOWN P1, R199, R171, R170, R169 ;  /* 0x080000aaabc77389 */ /* 0x00006400000200a9 */
[----:B01----:R-:W-:Y:S01]  /*5da0*/  ENDCOLLECTIVE ;  /* 0x000000000000791b */ /* 0x003fe20003800000 */
.L_x_2129:
[----:B------:R-:W-:Y:S01]  /*5db0*/  HFMA2.MMA R170, -RZ, RZ, 0, 2.384185791015625e-07 ;  /* 0x00000004ffaa7435 */ /* 0x000fe200000001ff */
[----:B------:R-:W-:Y:S01]  /*5dc0*/  MOV R171, R250 ;  /* 0x000000fa00ab7202 */ /* 0x000fe20000000f00 */
[----:B------:R-:W-:-:S09]  /*5dd0*/  FADD.FTZ R249, R249, R199 ;  /* 0x000000c7f9f97221 */ /* 0x000fd20000010000 */
[----:B------:R-:W-:Y:S05]  /*5de0*/  WARPSYNC.COLLECTIVE R168, `(.L_x_2130) ;  /* 0x00000000a8087348 */ /* 0x000fea0003c00000 */
[----:B------:R0:W1:Y:S02]  /*5df0*/  SHFL.DOWN P1, R199, R171, R170, R169 ;  /* 0x080000aaabc77389 */ /* 0x00006400000200a9 */
[----:B01----:R-:W-:Y:S01]  /*5e00*/  ENDCOLLECTIVE ;  /* 0x000000000000791b */ /* 0x003fe20003800000 */
.L_x_2130:
[----:B------:R-:W-:Y:S02]  /*5e10*/  MOV R171, R249 ;  /* 0x000000f900ab7202 */ /* 0x000fe40000000f00 */
[----:B------:R-:W-:-:S07]  /*5e20*/  MOV R198, R199 ;  /* 0x000000c700c67202 */ /* 0x000fce0000000f00 */
[----:B------:R-:W-:Y:S05]  /*5e30*/  WARPSYNC.COLLECTIVE R168, `(.L_x_2131) ;  /* 0x00000000a8087348 */ /* 0x000fea0003c00000 */
[----:B------:R0:W1:Y:S02]  /*5e40*/  SHFL.DOWN P1, R199, R171, R170, R169 ;  /* 0x080000aaabc77389 */ /* 0x00006400000200a9 */
[----:B01----:R-:W-:Y:S01]  /*5e50*/  ENDCOLLECTIVE ;  /* 0x000000000000791b */ /* 0x003fe20003800000 */
.L_x_2131:
[----:B------:R-:W-:Y:S01]  /*5e60*/  FADD.FTZ R198, R250, R198 ;  /* 0x000000c6fac67221 */ /* 0x000fe20000010000 */
[----:B------:R-:W-:-:S04]  /*5e70*/  HFMA2.MMA R170, -RZ, RZ, 0, 1.1920928955078125e-07 ;  /* 0x00000002ffaa7435 */ /* 0x000fc800000001ff */
[----:B------:R-:W-:Y:S02]  /*5e80*/  MOV R171, R198 ;  /* 0x000000c600ab7202 */ /* 0x000fe40000000f00 */
[----:B------:R-:W-:-:S07]  /*5e90*/  MOV R196, R199 ;  /* 0x000000c700c47202 */ /* 0x000fce0000000f00 */
[----:B------:R-:W-:Y:S05]  /*5ea0*/  WARPSYNC.COLLECTIVE R168, `(.L_x_2132) ;  /* 0x00000000a8087348 */ /* 0x000fea0003c00000 */
[----:B------:R0:W1:Y:S02]  /*5eb0*/  SHFL.DOWN P1, R199, R171, R170, R169 ;  /* 0x080000aaabc77389 */ /* 0x00006400000200a9 */
[----:B01----:R-:W-:Y:S01]  /*5ec0*/  ENDCOLLECTIVE ;  /* 0x000000000000791b */ /* 0x003fe20003800000 */
.L_x_2132:
[----:B------:R-:W-:-:S05]  /*5ed0*/  FADD.FTZ R196, R249, R196 ;  /* 0x000000c4f9c47221 */ /* 0x000fca0000010000 */
[----:B------:R-:W-:Y:S01]  /*5ee0*/  MOV R171, R196 ;  /* 0x000000c400ab7202 */ /* 0x000fe20000000f00 */
[----:B------:R-:W-:-:S07]  /*5ef0*/  FADD.FTZ R198, R198, R199 ;  /* 0x000000c7c6c67221 */ /* 0x000fce0000010000 */
[----:B------:R-:W-:Y:S05]  /*5f00*/  WARPSYNC.COLLECTIVE R168, `(.L_x_2133) ;  /* 0x00000000a8087348 */ /* 0x000fea0003c00000 */
[----:B------:R0:W1:Y:S02]  /*5f10*/  SHFL.DOWN P1, R199, R171, R170, R169 ;  /* 0x080000aaabc77389 */ /* 0x00006400000200a9 */
[----:B01----:R-:W-:Y:S01]  /*5f20*/  ENDCOLLECTIVE ;  /* 0x000000000000791b */ /* 0x003fe20003800000 */
.L_x_2133:
[----:B------:R-:W-:Y:S01]  /*5f30*/  HFMA2.MMA R170, -RZ, RZ, 0, 5.9604644775390625e-08 ;  /* 0x00000001ffaa7435 */ /* 0x000fe200000001ff */
[----:B------:R-:W-:Y:S01]  /*5f40*/  MOV R171, R198 ;  /* 0x000000c600ab7202 */ /* 0x000fe20000000f00 */
[----:B------:R-:W-:-:S09]  /*5f50*/  FADD.FTZ R196, R196, R199 ;  /* 0x000000c7c4c47221 */ /* 0x000fd20000010000 */
[----:B------:R-:W-:Y:S05]  /*5f60*/  WARPSYNC.COLLECTIVE R168, `(.L_x_2134) ;  /* 0x00000000a8087348 */ /* 0x000fea0003c00000 */
[----:B------:R0:W1:Y:S02]  /*5f70*/  SHFL.DOWN P1, R199, R171, R170, R169 ;  /* 0x080000aaabc77389 */ /* 0x00006400000200a9 */
[----:B01----:R-:W-:Y:S01]  /*5f80*/  ENDCOLLECTIVE ;  /* 0x000000000000791b */ /* 0x003fe20003800000 */
.L_x_2134:
[----:B------:R-:W-:Y:S02]  /*5f90*/  MOV R171, R196 ;  /* 0x000000c400ab7202 */ /* 0x000fe40000000f00 */
[----:B------:R-:W-:-:S07]  /*5fa0*/  MOV R226, R199 ;  /* 0x000000c700e27202 */ /* 0x000fce0000000f00 */
[----:B------:R-:W-:Y:S05]  /*5fb0*/  WARPSYNC.COLLECTIVE R168, `(.L_x_2135) ;  /* 0x00000000a8087348 */ /* 0x000fea0003c00000 */
[----:B------:R0:W1:Y:S02]  /*5fc0*/  SHFL.DOWN P1, R199, R171, R170, R169 ;  /* 0x080000aaabc77389 */ /* 0x00006400000200a9 */
[----:B01----:R-:W-:Y:S01]  /*5fd0*/  ENDCOLLECTIVE ;  /* 0x000000000000791b */ /* 0x003fe20003800000 */
.L_x_2135:
[----:B------:R-:W-:Y:S01]  /*5fe0*/  MOV R169, R199 ;  /* 0x000000c700a97202 */ /* 0x000fe20000000f00 */
[----:B------:R-:W-:Y:S06]  /*5ff0*/  BRA `(.L_x_2136) ;  /* 0xffffffc000e87947 */ /* 0x000fec000383ffff */
.L_x_2137:
        /* <DEDUP_REMOVED lines=16> */
.L_x_13887:


//--------------------- .text._ZN10layer_norm13ln_bwd_kernelINS_13Kernel_traitsI6__halfS2_S2_S2_fjLj8192ELj1ELj1ELj8ELj16ENS_18Kernel_traits_baseILj8192ES2_S2_S2_S2_fjLj256EEEEELb1ELb0ELb0ELb0EEEvNS_9BwdParamsE --------------------------
	.section	.text._ZN10layer_norm13ln_bwd_kernelINS_13Kernel_traitsI6__halfS2_S2_S2_fjLj8192ELj1ELj1ELj8ELj16ENS_18Kernel_traits_baseILj8192ES2_S2_S2_S2_fjLj256EEEEELb1ELb0ELb0ELb0EEEvNS_9BwdParamsE,"ax",@progbits
	.align	128
        .global         _ZN10layer_norm13ln_bwd_kernelINS_13Kernel_traitsI6__halfS2_S2_S2_fjLj8192ELj1ELj1ELj8ELj16ENS_18Kernel_traits_baseILj8192ES2_S2_S2_S2_fjLj256EEEEELb1ELb0ELb0ELb0EEEvNS_9BwdParamsE
        .type           _ZN10layer_norm13ln_bwd_kernelINS_13Kernel_traitsI6__halfS2_S2_S2_fjLj8192ELj1ELj1ELj8ELj16ENS_18Kernel_traits_baseILj8192ES2_S2_S2_S2_fjLj256EEEEELb1ELb0ELb0ELb0EEEvNS_9BwdParamsE,@function
        .size           _ZN10layer_norm13ln_bwd_kernelINS_13Kernel_traitsI6__halfS2_S2_S2_fjLj8192ELj1ELj1ELj8ELj16ENS_18Kernel_traits_baseILj8192ES2_S2_S2_S2_fjLj256EEEEELb1ELb0ELb0ELb0EEEvNS_9BwdParamsE,(.L_x_13888 - _ZN10layer_norm13ln_bwd_kernelINS_13Kernel_traitsI6__halfS2_S2_S2_fjLj8192ELj1ELj1ELj8ELj16ENS_18Kernel_traits_baseILj8192ES2_S2_S2_S2_fjLj256EEEEELb1ELb0ELb0ELb0EEEvNS_9BwdParamsE)
        .other          _ZN10layer_norm13ln_bwd_kernelINS_13Kernel_traitsI6__halfS2_S2_S2_fjLj8192ELj1ELj1ELj8ELj16ENS_18Kernel_traits_baseILj8192ES2_S2_S2_S2_fjLj256EEEEELb1ELb0ELb0ELb0EEEvNS_9BwdParamsE,@"STO_CUDA_ENTRY STV_DEFAULT"
_ZN10layer_norm13ln_bwd_kernelINS_13Kernel_traitsI6__halfS2_S2_S2_fjLj8192ELj1ELj1ELj8ELj16ENS_18Kernel_traits_baseILj8192ES2_S2_S2_S2_fjLj256EEEEELb1ELb0ELb0ELb0EEEvNS_9BwdParamsE:
.text._ZN10layer_norm13ln_bwd_kernelINS_13Kernel_traitsI6__halfS2_S2_S2_fjLj8192ELj1ELj1ELj8ELj16ENS_18Kernel_traits_baseILj8192ES2_S2_S2_S2_fjLj256EEEEELb1ELb0ELb0ELb0EEEvNS_9BwdParamsE:
        /* <DEDUP_REMOVED lines=28> */
[----:B------:R-:W2:Y:S08]  /*01c0*/  @P1 LDC.64 R4, c[0x0][0x260] ;  /* 0x00009800ff041b82 */ /* 0x000eb00000000a00 */
[----:B------:R-:W3:Y:S01]  /*01d0*/  @P2 LDC.64 R8, c[0x0][0x260] ;  /* 0x00009800ff082b82 */ /* 0x000ee20000000a00 */
[C---:B0-----:R-:W-:Y:S01]  /*01e0*/  @P0 IMAD.WIDE.U32 R2, R13.reuse, 0x10, R2 ;  /* 0x000000100d020825 */ /* 0x041fe200078e0002 */
[----:B------:R-:W-:-:S06]  /*01f0*/  @P0 LOP3.LUT R13, R13, 0x100, RZ, 0xfc, !PT ;  /* 0x000001000d0d0812 */ /* 0x000fcc00078efcff */
[----:B------:R-:W0:Y:S01]  /*0200*/  @P3 LDC.64 R10, c[0x0][0x260] ;  /* 0x00009800ff0a3b82 */ /* 0x000e220000000a00 */
[----:B------:R1:W5:Y:S01]  /*0210*/  @P0 LDG.E.128 R16, desc[UR4][R2.64] ;  /* 0x0000000402100981 */ /* 0x000362000c1e1d00 */
[C---:B--2---:R-:W-:Y:S01]  /*0220*/  @P1 IMAD.WIDE.U32 R6, R13.reuse, 0x10, R4 ;  /* 0x000000100d061825 */ /* 0x044fe200078e0004 */
[----:B------:R-:W-:-:S04]  /*0230*/  @P1 IADD3 R13, R13, 0x100, RZ ;  /* 0x000001000d0d1810 */ /* 0x000fc80007ffe0ff */
[----:B------:R2:W5:Y:S01]  /*0240*/  @P1 LDG.E.128 R108, desc[UR4][R6.64] ;  /* 0x00000004066c1981 */ /* 0x000562000c1e1d00 */
[C---:B---3--:R-:W-:Y:S01]  /*0250*/  @P2 IMAD.WIDE.U32 R8, R13.reuse, 0x10, R8 ;  /* 0x000000100d082825 */ /* 0x048fe200078e0008 */
[----:B------:R-:W-:-:S04]  /*0260*/  @P2 IADD3 R13, R13, 0x100, RZ ;  /* 0x000001000d0d2810 */ /* 0x000fc80007ffe0ff */
[----:B------:R2:W5:Y:S01]  /*0270*/  @P2 LDG.E.128 R112, desc[UR4][R8.64] ;  /* 0x0000000408702981 */ /* 0x000562000c1e1d00 */
[----:B-1----:R-:W-:Y:S01]  /*0280*/  LEA.HI R2, R36, UR6, RZ, 0x18 ;  /* 0x0000000624027c11 */ /* 0x002fe2000f8fc0ff */
[----:B0-----:R-:W-:-:S05]  /*0290*/  @P3 IMAD.WIDE.U32 R4, R13, 0x10, R10 ;  /* 0x000000100d043825 */ /* 0x001fca00078e000a */
        /* <DEDUP_REMOVED lines=34> */
[----:B--2---:R-:W-:Y:S06]  /*04c0*/  @P3 BRA `(.L_x_2138) ;  /* 0x0000003800683947 */ /* 0x004fec0003800000 */
[----:B------:R-:W-:Y:S01]  /*04d0*/  ULDC.64 UR6, c[0x0][0x270] ;  /* 0x00009c0000067ab9 */ /* 0x000fe20000000a00 */
[----:B------:R-:W-:Y:S01]  /*04e0*/  HFMA2.MMA R134, -RZ, RZ, 0, 5.9604644775390625e-08 ;  /* 0x00000001ff867435 */ /* 0x000fe200000001ff */
[----:B------:R-:W-:Y:S01]  /*04f0*/  ISETP.NE.U32.AND P3, PT, RZ, UR6, PT ;  /* 0x00000006ff007c0c */ /* 0x000fe2000bf65070 */
[--C-:B-----5:R-:W-:Y:S01]  /*0500*/  HADD2.F32 R35, -RZ, R16.reuse.H0_H0 ;  /* 0x20000010ff237230 */ /* 0x120fe20000004100 */
[----:B------:R-:W-:Y:S01]  /*0510*/  MOV R41, RZ ;  /* 0x000000ff00297202 */ /* 0x000fe20000000f00 */
[----:B------:R-:W-:Y:S01]  /*0520*/  HADD2.F32 R34, -RZ, R16.H1_H1 ;  /* 0x30000010ff227230 */ /* 0x000fe20000004100 */
[----:B------:R-:W-:Y:S01]  /*0530*/  ISETP.NE.AND.EX P3, PT, RZ, UR7, PT, P3 ;  /* 0x00000007ff007c0c */ /* 0x000fe2000bf65330 */
        /* <DEDUP_REMOVED lines=29> */
[----:B------:R-:W-:-:S07]  /*0710*/  HADD2.F32 R4, -RZ, R107.H1_H1 ;  /* 0x3000006bff047230 */ /* 0x000fce0000004100 */
.L_x_2156:
[----:B0-----:R-:W0:Y:S01]  /*0720*/  @P3 LDC.64 R38, c[0x0][0x270] ;  /* 0x00009c00ff263b82 */ /* 0x001e220000000a00 */
[----:B------:R-:W-:-:S07]  /*0730*/  SHF.R.S32.HI R37, RZ, 0x1f, R2 ;  /* 0x0000001fff257819 */ /* 0x000fce0000011402 */
[----:B-123--:R-:W1:Y:S01]  /*0740*/  LDC.64 R126, c[0x0][0x250] ;  /* 0x00009400ff7e7b82 */ /* 0x00ee620000000a00 */
        /* <DEDUP_REMOVED lines=35> */
[----:B--2---:R-:W-:Y:S02]  /*0980*/  HADD2.F32 R3, -RZ, R128.H0_H0 ;  /* 0x20000080ff037230 */ /* 0x004fe40000004100 */
[----:B------:R-:W-:-:S03]  /*0990*/  HADD2.F32 R147, -RZ, R129.H1_H1 ;  /* 0x30000081ff937230 */ /* 0x000fc60000004100 */
[C---:B------:R-:W-:Y:S01]  /*09a0*/  FADD.FTZ R3, -R136.reuse, R3 ;  /* 0x0000000388037221 */ /* 0x040fe20000010100 */
[----:B------:R-:W-:Y:S02]  /*09b0*/  HADD2.F32 R139, -RZ, R129.H0_H0 ;  /* 0x20000081ff8b7230 */ /* 0x000fe40000004100 */
[----:B------:R-:W-:Y:S01]  /*09c0*/  FADD.FTZ R147, -R136, R147 ;  /* 0x0000009388937221 */ /* 0x000fe20000010100 */
[----:B------:R-:W-:Y:S02]  /*09d0*/  HADD2.F32 R137, -RZ, R128.H1_H1 ;  /* 0x30000080ff897230 */ /* 0x000fe40000004100 */
[----:B-----5:R-:W-:Y:S01]  /*09e0*/  FMUL.FTZ R3, R140, R3 ;  /* 0x000000038c037220 */ /* 0x020fe20000410000 */
[----:B------:R-:W-:Y:S02]  /*09f0*/  HADD2.F32 R149, -RZ, R130.H1_H1 ;  /* 0x30000082ff957230 */ /* 0x000fe40000004100 */
[----:B------:R-:W-:Y:S01]  /*0a00*/  FADD.FTZ R139, -R136, R139 ;  /* 0x0000008b888b7221 */ /* 0x000fe20000010100 */
[----:B------:R-:W-:Y:S01]  /*0a10*/  FMUL.FTZ R158, R140, R147 ;  /* 0x000000938c9e7220 */ /* 0x000fe20000410000 */
[----:B------:R-:W-:Y:S01]  /*0a20*/  FADD.FTZ R137, -R136, R137 ;  /* 0x0000008988897221 */ /* 0x000fe20000010100 */
[----:B---3--:R-:W-:-:S02]  /*0a30*/  HADD2.F32 R162, -RZ, R124.H0_H0 ;  /* 0x2000007cffa27230 */ /* 0x008fc40000004100 */
[--C-:B------:R-:W-:Y:S02]  /*0a40*/  HADD2.F32 R156, -RZ, R125.reuse.H0_H0 ;  /* 0x2000007dff9c7230 */ /* 0x100fe40000004100 */
[----:B------:R-:W-:Y:S02]  /*0a50*/  HADD2.F32 R125, -RZ, R125.H1_H1 ;  /* 0x3000007dff7d7230 */ /* 0x000fe40000004100 */
[----:B------:R-:W-:Y:S01]  /*0a60*/  FADD.FTZ R72, R72, R162 ;  /* 0x000000a248487221 */ /* 0x000fe20000010000 */
[----:B------:R-:W-:Y:S02]  /*0a70*/  HADD2.F32 R124, -RZ, R124.H1_H1 ;  /* 0x3000007cff7c7230 */ /* 0x000fe40000004100 */
[-C--:B------:R-:W-:Y:S01]  /*0a80*/  FFMA.FTZ R40, R3, R162.reuse, R40 ;  /* 0x000000a203287223 */ /* 0x080fe20000010028 */
[----:B------:R-:W-:Y:S01]  /*0a90*/  FMUL.FTZ R162, R35, R162 ;  /* 0x000000a223a27220 */ /* 0x000fe20000410000 */
[----:B------:R-:W-:Y:S02]  /*0aa0*/  HADD2.F32 R129, -RZ, R130.H0_H0 ;  /* 0x20000082ff817230 */ /* 0x000fe40000004100 */
[----:B------:R-:W-:Y:S01]  /*0ab0*/  FMUL.FTZ R159, R140, R139 ;  /* 0x0000008b8c9f7220 */ /* 0x000fe20000410000 */
[----:B------:R-:W-:Y:S01]  /*0ac0*/  FADD.FTZ R75, R75, R125 ;  /* 0x0000007d4b4b7221 */ /* 0x000fe20000010000 */
[-C--:B------:R-:W-:Y:S01]  /*0ad0*/  FFMA.FTZ R43, R158, R125.reuse, R43 ;  /* 0x0000007d9e2b7223 */ /* 0x080fe2000001002b */
[----:B------:R-:W-:Y:S01]  /*0ae0*/  FMUL.FTZ R155, R32, R125 ;  /* 0x0000007d209b7220 */ /* 0x000fe20000410000 */
[----:B------:R-:W-:Y:S01]  /*0af0*/  FADD.FTZ R149, -R136, R149 ;  /* 0x0000009588957221 */ /* 0x000fe20000010100 */
[----:B------:R-:W-:-:S02]  /*0b00*/  HADD2.F32 R144, -RZ, R127.H0_H0 ;  /* 0x2000007fff907230 */ /* 0x000fc40000004100 */
[----:B------:R-:W-:Y:S01]  /*0b10*/  FMUL.FTZ R164, R140, R137 ;  /* 0x000000898ca47220 */ /* 0x000fe20000410000 */
[----:B------:R-:W-:Y:S02]  /*0b20*/  HADD2.F32 R128, -RZ, R127.H1_H1 ;  /* 0x3000007fff807230 */ /* 0x000fe40000004100 */
[----:B------:R-:W-:Y:S01]  /*0b30*/  FMUL.FTZ R160, R34, R124 ;  /* 0x0000007c22a07220 */ /* 0x000fe20000410000 */
[----:B------:R-:W-:Y:S01]  /*0b40*/  FADD.FTZ R125, RZ, R162 ;  /* 0x000000a2ff7d7221 */ /* 0x000fe20000010000 */
[--C-:B------:R-:W-:Y:S02]  /*0b50*/  HADD2.F32 R154, -RZ, R126.reuse.H0_H0 ;  /* 0x2000007eff9a7230 */ /* 0x100fe40000004100 */
[----:B------:R-:W-:Y:S01]  /*0b60*/  FFMA.FTZ R127, R3, R162, RZ ;  /* 0x000000a2037f7223 */ /* 0x000fe200000100ff */
[----:B------:R-:W-:Y:S02]  /*0b70*/  HADD2.F32 R126, -RZ, R126.H1_H1 ;  /* 0x3000007eff7e7230 */ /* 0x000fe40000004100 */
[----:B------:R-:W-:Y:S01]  /*0b80*/  FADD.FTZ R74, R74, R156 ;  /* 0x0000009c4a4a7221 */ /* 0x000fe20000010000 */
[----:B------:R-:W-:Y:S01]  /*0b90*/  FFMA.FTZ R42, R159, R156, R42 ;  /* 0x0000009c9f2a7223 */ /* 0x000fe2000001002a */
[----:B------:R-:W-:Y:S01]  /*0ba0*/  FMUL.FTZ R148, R140, R149 ;  /* 0x000000958c947220 */ /* 0x000fe20000410000 */
[----:B------:R-:W-:Y:S01]  /*0bb0*/  FADD.FTZ R73, R73, R124 ;  /* 0x0000007c49497221 */ /* 0x000fe20000010000 */
[----:B------:R-:W-:Y:S01]  /*0bc0*/  FFMA.FTZ R41, R164, R124, R41 ;  /* 0x0000007ca4297223 */ /* 0x000fe20000010029 */
[----:B------:R-:W-:Y:S01]  /*0bd0*/  FADD.FTZ R129, -R136, R129 ;  /* 0x0000008188817221 */ /* 0x000fe20000010100 */
[----:B------:R-:W-:Y:S01]  /*0be0*/  FMUL.FTZ R156, R33, R156 ;  /* 0x0000009c219c7220 */ /* 0x000fe20000410000 */
[----:B------:R-:W-:Y:S01]  /*0bf0*/  FADD.FTZ R125, R125, R160 ;  /* 0x000000a07d7d7221 */ /* 0x000fe20000010000 */
[----:B------:R-:W-:Y:S01]  /*0c00*/  FFMA.FTZ R124, R164, R160, R127 ;  /* 0x000000a0a47c7223 */ /* 0x000fe2000001007f */
[----:B------:R-:W-:-:S02]  /*0c10*/  HADD2.F32 R191, -RZ, R131.H0_H0 ;  /* 0x20000083ffbf7230 */ /* 0x000fc40000004100 */
        /* <DEDUP_REMOVED lines=12> */
[----:B------:R-:W-:-:S02]  /*0ce0*/  HADD2.F32 R131, -RZ, R131.H1_H1 ;  /* 0x30000083ff837230 */ /* 0x000fc40000004100 */
[----:B------:R-:W-:Y:S01]  /*0cf0*/  FMUL.FTZ R149, R140, R149 ;  /* 0x000000958c957220 */ /* 0x000fe20000410000 */
[----:B------:R-:W-:Y:S01]  /*0d00*/  FADD.FTZ R127, R127, R154 ;  /* 0x0000009a7f7f7221 */ /* 0x000fe20000010000 */
[----:B------:R-:W-:Y:S01]  /*0d10*/  FFMA.FTZ R125, R157, R154, R124 ;  /* 0x0000009a9d7d7223 */ /* 0x000fe2000001007c */
[----:B------:R-:W-:Y:S01]  /*0d20*/  FADD.FTZ R78, R78, R144 ;  /* 0x000000904e4e7221 */ /* 0x000fe20000010000 */
[-C--:B------:R-:W-:Y:S01]  /*0d30*/  FFMA.FTZ R46, R149, R144.reuse, R46 ;  /* 0x00000090952e7223 */ /* 0x080fe2000001002e */
        /* <DEDUP_REMOVED lines=10> */
[----:B------:R-:W-:Y:S01]  /*0de0*/  IADD3 R139, R38, 0x100, RZ ;  /* 0x00000100268b7810 */ /* 0x000fe20007ffe0ff */
[----:B------:R-:W-:Y:S01]  /*0df0*/  FADD.FTZ R137, R126, R147 ;  /* 0x000000937e897221 */ /* 0x000fe20000010000 */
[----:B0-----:R-:W-:-:S07]  /*0e00*/  FFMA.FTZ R138, R142, R147, R124 ;  /* 0x000000938e8a7223 */ /* 0x001fce000001007c */
.L_x_2140:
[----:B------:R-:W-:Y:S05]  /*0e10*/  BSYNC B0 ;  /* 0x0000000000007941 */ /* 0x000fea0003800000 */
.L_x_2139:
        /* <DEDUP_REMOVED lines=16> */
[----:B------:R-:W-:Y:S01]  /*0f20*/  IADD3 R139, R139, 0x100, RZ ;  /* 0x000001008b8b7810 */ /* 0x000fe20007ffe0ff */
[--C-:B--2---:R-:W-:Y:S02]  /*0f30*/  HADD2.F32 R141, -RZ, R124.reuse.H0_H0 ;  /* 0x2000007cff8d7230 */ /* 0x104fe40000004100 */
[----:B------:R-:W-:-:S03]  /*0f40*/  HADD2.F32 R161, -RZ, R124.H1_H1 ;  /* 0x3000007cffa17230 */ /* 0x000fc60000004100 */
[----:B------:R-:W-:Y:S01]  /*0f50*/  FADD.FTZ R141, -R136, R141 ;  /* 0x0000008d888d7221 */ /* 0x000fe20000010100 */
[--C-:B------:R-:W-:Y:S02]  /*0f60*/  HADD2.F32 R163, -RZ, R125.reuse.H0_H0 ;  /* 0x2000007dffa37230 */ /* 0x100fe40000004100 */
[----:B------:R-:W-:Y:S02]  /*0f70*/  HADD2.F32 R165, -RZ, R125.H1_H1 ;  /* 0x3000007dffa57230 */ /* 0x000fe40000004100 */
[----:B-----5:R-:W-:Y:S01]  /*0f80*/  FMUL.FTZ R141, R140, R141 ;  /* 0x0000008d8c8d7220 */ /* 0x020fe20000410000 */
[----:B------:R-:W-:Y:S02]  /*0f90*/  HADD2.F32 R125, -RZ, R126.H0_H0 ;  /* 0x2000007eff7d7230 */ /* 0x000fe40000004100 */
[C---:B------:R-:W-:Y:S01]  /*0fa0*/  FADD.FTZ R161, -R136.reuse, R161 ;  /* 0x000000a188a17221 */ /* 0x040fe20000010100 */
[C---:B------:R-:W-:Y:S01]  /*0fb0*/  FADD.FTZ R163, -R136.reuse, R163 ;  /* 0x000000a388a37221 */ /* 0x040fe20000010100 */
[----:B------:R-:W-:Y:S01]  /*0fc0*/  FADD.FTZ R165, -R136, R165 ;  /* 0x000000a588a57221 */ /* 0x000fe20000010100 */
[----:B---3--:R-:W-:-:S02]  /*0fd0*/  HADD2.F32 R168, -RZ, R128.H0_H0 ;  /* 0x20000080ffa87230 */ /* 0x008fc40000004100 */
[----:B------:R-:W-:Y:S01]  /*0fe0*/  FADD.FTZ R125, -R136, R125 ;  /* 0x0000007d887d7221 */ /* 0x000fe20000010100 */
[----:B------:R-:W-:Y:S02]  /*0ff0*/  HADD2.F32 R128, -RZ, R128.H1_H1 ;  /* 0x30000080ff807230 */ /* 0x000fe40000004100 */
[----:B------:R-:W-:Y:S01]  /*1000*/  FADD.FTZ R80, R80, R168 ;  /* 0x000000a850507221 */ /* 0x000fe20000010000 */
[-C--:B------:R-:W-:Y:S01]  /*1010*/  FFMA.FTZ R48, R141, R168.reuse, R48 ;  /* 0x000000a88d307223 */ /* 0x080fe20000010030 */
[----:B------:R-:W-:Y:S01]  /*1020*/  FMUL.FTZ R168, R27, R168 ;  /* 0x000000a81ba87220 */ /* 0x000fe20000410000 */
[----:B------:R-:W-:Y:S02]  /*1030*/  HADD2.F32 R172, -RZ, R129.H0_H0 ;  /* 0x20000081ffac7230 */ /* 0x000fe40000004100 */
[C---:B------:R-:W-:Y:S01]  /*1040*/  FMUL.FTZ R166, R140.reuse, R161 ;  /* 0x000000a18ca67220 */ /* 0x040fe20000410000 */
[----:B------:R-:W-:Y:S01]  /*1050*/  FMUL.FTZ R170, R140, R165 ;  /* 0x000000a58caa7220 */ /* 0x000fe20000410000 */
[----:B------:R-:W-:Y:S01]  /*1060*/  FMUL.FTZ R161, R26, R128 ;  /* 0x000000801aa17220 */ /* 0x000fe20000410000 */
[C---:B------:R-:W-:Y:S01]  /*1070*/  FMUL.FTZ R163, R140.reuse, R163 ;  /* 0x000000a38ca37220 */ /* 0x040fe20000410000 */
[----:B------:R-:W-:Y:S01]  /*1080*/  FMUL.FTZ R165, R140, R125 ;  /* 0x0000007d8ca57220 */ /* 0x000fe20000410000 */
[----:B------:R-:W-:Y:S01]  /*1090*/  FADD.FTZ R124, R137, R168 ;  /* 0x000000a8897c7221 */ /* 0x000fe20000010000 */
[----:B------:R-:W-:Y:S01]  /*10a0*/  FFMA.FTZ R125, R141, R168, R138 ;  /* 0x000000a88d7d7223 */ /* 0x000fe2000001008a */
[----:B------:R-:W-:-:S02]  /*10b0*/  HADD2.F32 R171, -RZ, R127.H0_H0 ;  /* 0x2000007fffab7230 */ /* 0x000fc40000004100 */
[----:B------:R-:W-:Y:S01]  /*10c0*/  FADD.FTZ R82, R82, R172 ;  /* 0x000000ac52527221 */ /* 0x000fe20000010000 */
[----:B0-----:R-:W-:Y:S02]  /*10d0*/  HADD2.F32 R133, -RZ, R127.H1_H1 ;  /* 0x3000007fff857230 */ /* 0x001fe40000004100 */
[-C--:B------:R-:W-:Y:S01]  /*10e0*/  FFMA.FTZ R50, R163, R172.reuse, R50 ;  /* 0x000000aca3327223 */ /* 0x080fe20000010032 */
[----:B------:R-:W-:Y:S02]  /*10f0*/  HADD2.F32 R129, -RZ, R129.H1_H1 ;  /* 0x30000081ff817230 */ /* 0x000fe40000004100 */
[----:B------:R-:W-:Y:S01]  /*1100*/  FADD.FTZ R127, R124, R161 ;  /* 0x000000a17c7f7221 */ /* 0x000fe20000010000 */
[----:B------:R-:W-:Y:S01]  /*1110*/  FMUL.FTZ R172, R25, R172 ;  /* 0x000000ac19ac7220 */ /* 0x000fe20000410000 */
[----:B------:R-:W-:Y:S01]  /*1120*/  FFMA.FTZ R124, R166, R161, R125 ;  /* 0x000000a1a67c7223 */ /* 0x000fe2000001007d */
[----:B------:R-:W-:Y:S02]  /*1130*/  HADD2.F32 R169, -RZ, R126.H1_H1 ;  /* 0x3000007effa97230 */ /* 0x000fe40000004100 */
[----:B------:R-:W-:-:S02]  /*1140*/  HADD2.F32 R174, -RZ, R130.H0_H0 ;  /* 0x20000082ffae7230 */ /* 0x000fc40000004100 */
        /* <DEDUP_REMOVED lines=13> */
[----:B------:R-:W-:Y:S01]  /*1220*/  FMUL.FTZ R171, R140, R171 ;  /* 0x000000ab8cab7220 */ /* 0x000fe20000410000 */
[----:B------:R-:W-:Y:S01]  /*1230*/  FMUL.FTZ R169, R22, R130 ;  /* 0x0000008216a97220 */ /* 0x000fe20000410000 */
[----:B------:R-:W-:Y:S01]  /*1240*/  FADD.FTZ R126, R127, R174 ;  /* 0x000000ae7f7e7221 */ /* 0x000fe20000010000 */
[----:B------:R-:W-:Y:S01]  /*1250*/  FFMA.FTZ R125, R165, R174, R124 ;  /* 0x000000aea57d7223 */ /* 0x000fe2000001007c */
[----:B------:R-:W-:Y:S02]  /*1260*/  HADD2.F32 R131, -RZ, R131.H1_H1 ;  /* 0x30000083ff837230 */ /* 0x000fe40000004100 */
        /* <DEDUP_REMOVED lines=20> */
.L_x_2142:
[----:B------:R-:W-:Y:S05]  /*13b0*/  BSYNC B0 ;  /* 0x0000000000007941 */ /* 0x000fea0003800000 */
.L_x_2141:
        /* <DEDUP_REMOVED lines=89> */
.L_x_2144:
[----:B------:R-:W-:Y:S05]  /*1950*/  BSYNC B0 ;  /* 0x0000000000007941 */ /* 0x000fea0003800000 */
.L_x_2143:
        /* <DEDUP_REMOVED lines=17> */
[--C-:B--2---:R-:W-:Y:S02]  /*1a70*/  HADD2.F32 R139, -RZ, R124.reuse.H0_H0 ;  /* 0x2000007cff8b7230 */ /* 0x104fe40000004100 */
[----:B------:R-:W-:-:S03]  /*1a80*/  HADD2.F32 R145, -RZ, R124.H1_H1 ;  /* 0x3000007cff917230 */ /* 0x000fc60000004100 */
[C---:B------:R-:W-:Y:S01]  /*1a90*/  FADD.FTZ R139, -R136.reuse, R139 ;  /* 0x0000008b888b7221 */ /* 0x040fe20000010100 */
[--C-:B------:R-:W-:Y:S02]  /*1aa0*/  HADD2.F32 R189, -RZ, R125.reuse.H0_H0 ;  /* 0x2000007dffbd7230 */ /* 0x100fe40000004100 */
[----:B------:R-:W-:Y:S02]  /*1ab0*/  HADD2.F32 R191, -RZ, R125.H1_H1 ;  /* 0x3000007dffbf7230 */ /* 0x000fe40000004100 */
[----:B------:R-:W-:Y:S01]  /*1ac0*/  FADD.FTZ R125, -R136, R145 ;  /* 0x00000091887d7221 */ /* 0x000fe20000010100 */
[----:B-----5:R-:W-:Y:S01]  /*1ad0*/  FMUL.FTZ R145, R140, R139 ;  /* 0x0000008b8c917220 */ /* 0x020fe20000410000 */
[----:B------:R-:W-:Y:S02]  /*1ae0*/  HADD2.F32 R193, -RZ, R126.H0_H0 ;  /* 0x2000007effc17230 */ /* 0x000fe40000004100 */
[----:B------:R-:W-:Y:S01]  /*1af0*/  FADD.FTZ R189, -R136, R189 ;  /* 0x000000bd88bd7221 */ /* 0x000fe20000010100 */
[----:B---3--:R-:W-:-:S02]  /*1b00*/  HADD2.F32 R202, -RZ, R128.H0_H0 ;  /* 0x20000080ffca7230 */ /* 0x008fc40000004100 */
[----:B------:R-:W-:-:S03]  /*1b10*/  HADD2.F32 R128, -RZ, R128.H1_H1 ;  /* 0x30000080ff807230 */ /* 0x000fc60000004100 */
[----:B------:R-:W-:Y:S01]  /*1b20*/  FADD.FTZ R96, R96, R202 ;  /* 0x000000ca60607221 */ /* 0x000fe20000010000 */
[-C--:B------:R-:W-:Y:S01]  /*1b30*/  FFMA.FTZ R64, R145, R202.reuse, R64 ;  /* 0x000000ca91407223 */ /* 0x080fe20000010040 */
[----:B------:R-:W-:Y:S01]  /*1b40*/  FMUL.FTZ R202, R11, R202 ;  /* 0x000000ca0bca7220 */ /* 0x000fe20000410000 */
[--C-:B------:R-:W-:Y:S02]  /*1b50*/  HADD2.F32 R199, -RZ, R127.reuse.H0_H0 ;  /* 0x2000007fffc77230 */ /* 0x100fe40000004100 */
[----:B------:R-:W-:Y:S01]  /*1b60*/  FADD.FTZ R197, -R136, R193 ;  /* 0x000000c188c57221 */ /* 0x000fe20000010100 */
[----:B------:R-:W-:Y:S02]  /*1b70*/  HADD2.F32 R127, -RZ, R127.H1_H1 ;  /* 0x3000007fff7f7230 */ /* 0x000fe40000004100 */
[C---:B------:R-:W-:Y:S01]  /*1b80*/  FMUL.FTZ R200, R140.reuse, R125 ;  /* 0x0000007d8cc87220 */ /* 0x040fe20000410000 */
[----:B------:R-:W-:Y:S02]  /*1b90*/  HADD2.F32 R206, -RZ, R129.H0_H0 ;  /* 0x20000081ffce7230 */ /* 0x000fe40000004100 */
[----:B------:R-:W-:Y:S01]  /*1ba0*/  FMUL.FTZ R189, R140, R189 ;  /* 0x000000bd8cbd7220 */ /* 0x000fe20000410000 */
[----:B------:R-:W-:Y:S01]  /*1bb0*/  FMUL.FTZ R193, R10, R128 ;  /* 0x000000800ac17220 */ /* 0x000fe20000410000 */
[----:B------:R-:W-:Y:S01]  /*1bc0*/  FADD.FTZ R124, R137, R202 ;  /* 0x000000ca897c7221 */ /* 0x000fe20000010000 */
[----:B------:R-:W-:Y:S01]  /*1bd0*/  FFMA.FTZ R125, R145, R202, R138 ;  /* 0x000000ca917d7223 */ /* 0x000fe2000001008a */
[----:B------:R-:W-:-:S02]  /*1be0*/  HADD2.F32 R195, -RZ, R126.H1_H1 ;  /* 0x3000007effc37230 */ /* 0x000fc40000004100 */
[----:B------:R-:W-:Y:S01]  /*1bf0*/  FADD.FTZ R205, -R136, R127 ;  /* 0x0000007f88cd7221 */ /* 0x000fe20000010100 */
[----:B------:R-:W-:Y:S02]  /*1c00*/  HADD2.F32 R129, -RZ, R129.H1_H1 ;  /* 0x30000081ff817230 */ /* 0x000fe40000004100 */
[----:B------:R-:W-:Y:S01]  /*1c10*/  FADD.FTZ R98, R98, R206 ;  /* 0x000000ce62627221 */ /* 0x000fe20000010000 */
[-C--:B------:R-:W-:Y:S01]  /*1c20*/  FFMA.FTZ R66, R189, R206.reuse, R66 ;  /* 0x000000cebd427223 */ /* 0x080fe20000010042 */
[----:B------:R-:W-:Y:S01]  /*1c30*/  FADD.FTZ R127, R124, R193 ;  /* 0x000000c17c7f7221 */ /* 0x000fe20000010000 */
[----:B------:R-:W-:Y:S01]  /*1c40*/  FADD.FTZ R191, -R136, R191 ;  /* 0x000000bf88bf7221 */ /* 0x000fe20000010100 */
[----:B------:R-:W-:Y:S01]  /*1c50*/  FMUL.FTZ R206, R9, R206 ;  /* 0x000000ce09ce7220 */ /* 0x000fe20000410000 */
[----:B------:R-:W-:Y:S01]  /*1c60*/  FFMA.FTZ R124, R200, R193, R125 ;  /* 0x000000c1c87c7223 */ /* 0x000fe2000001007d */
[--C-:B------:R-:W-:Y:S02]  /*1c70*/  HADD2.F32 R208, -RZ, R130.reuse.H0_H0 ;  /* 0x20000082ffd07230 */ /* 0x100fe40000004100 */
[----:B0-----:R-:W-:Y:S01]  /*1c80*/  FADD.FTZ R133, -R136, R195 ;  /* 0x000000c388857221 */ /* 0x001fe20000010100 */
        /* <DEDUP_REMOVED lines=9> */
[----:B------:R-:W-:Y:S01]  /*1d20*/  FMUL.FTZ R208, R7, R208 ;  /* 0x000000d007d07220 */ /* 0x000fe20000410000 */
[----:B------:R-:W-:Y:S01]  /*1d30*/  FADD.FTZ R127, R126, R195 ;  /* 0x000000c37e7f7221 */ /* 0x000fe20000010000 */
[----:B------:R-:W-:Y:S01]  /*1d40*/  FFMA.FTZ R124, R204, R195, R125 ;  /* 0x000000c3cc7c7223 */ /* 0x000fe2000001007d */
[--C-:B------:R-:W-:Y:S02]  /*1d50*/  HADD2.F32 R212, -RZ, R131.reuse.H0_H0 ;  /* 0x20000083ffd47230 */ /* 0x100fe40000004100 */
[C---:B------:R-:W-:Y:S01]  /*1d60*/  FMUL.FTZ R201, R140.reuse, R201 ;  /* 0x000000c98cc97220 */ /* 0x040fe20000410000 */
[----:B------:R-:W-:Y:S01]  /*1d70*/  FMUL.FTZ R210, R140, R133 ;  /* 0x000000858cd27220 */ /* 0x000fe20000410000 */
[----:B------:R-:W-:Y:S01]  /*1d80*/  FMUL.FTZ R199, R6, R130 ;  /* 0x0000008206c77220 */ /* 0x000fe20000410000 */
[----:B------:R-:W-:Y:S01]  /*1d90*/  FADD.FTZ R126, R127, R208 ;  /* 0x000000d07f7e7221 */ /* 0x000fe20000010000 */
[----:B------:R-:W-:Y:S01]  /*1da0*/  FFMA.FTZ R125, R197, R208, R124 ;  /* 0x000000d0c57d7223 */ /* 0x000fe2000001007c */
[----:B------:R-:W-:-:S02]  /*1db0*/  HADD2.F32 R131, -RZ, R131.H1_H1 ;  /* 0x30000083ff837230 */ /* 0x000fc40000004100 */
        /* <DEDUP_REMOVED lines=19> */
.L_x_2146:
[----:B------:R-:W-:Y:S05]  /*1ef0*/  BSYNC B0 ;  /* 0x0000000000007941 */ /* 0x000fea0003800000 */
.L_x_2145:
[----:B------:R-:W-:Y:S01]  /*1f00*/  LOP3.LUT P4, RZ, R134, 0xff, RZ, 0xc0, !PT ;  /* 0x000000ff86ff7812 */ /* 0x000fe2000788c0ff */
[----:B------:R-:W-:Y:S01]  /*1f10*/  HFMA2.MMA R205, -RZ, RZ, 1.875, 0 ;  /* 0x3f800000ffcd7435 */ /* 0x000fe200000001ff */
[----:B------:R-:W-:Y:S01]  /*1f20*/  SHF.R.U32.HI R124, RZ, 0x5, R36 ;  /* 0x00000005ff7c7819 */ /* 0x000fe20000011624 */
[----:B------:R-:W-:Y:S01]  /*1f30*/  UMOV UR6, 0xffffffff ;  /* 0xffffffff00067882 */ /* 0x000fe20000000000 */
[----:B------:R-:W-:Y:S02]  /*1f40*/  LOP3.LUT P5, RZ, R36, 0x1f, RZ, 0xc0, !PT ;  /* 0x0000001f24ff7812 */ /* 0x000fe400078ac0ff */
[----:B------:R-:W-:Y:S01]  /*1f50*/  LOP3.LUT R125, R124, 0x7fffff8, RZ, 0xc0, !PT ;  /* 0x07fffff87c7d7812 */ /* 0x000fe200078ec0ff */
[----:B-----5:R-:W-:-:S06]  /*1f60*/  @P3 HADD2.F32 R205, -RZ, R135.H0_H0 ;  /* 0x20000087ffcd3230 */ /* 0x020fcc0000004100 */
        /* <DEDUP_REMOVED lines=20> */
.L_x_2173:
        /* <DEDUP_REMOVED lines=8> */
[----:B------:R-:W-:-:S02]  /*2130*/  ISETP.NE.AND P6, PT, RZ, UR8, PT ;  /* 0x00000008ff007c0c */ /* 0x000fc4000bfc5270 */
        /* <DEDUP_REMOVED lines=35> */
[----:B------:R-:W-:Y:S01]  /*2370*/  FFMA.FTZ R220, R142, R132, R133 ;  /* 0x000000848edc7223 */ /* 0x000fe20000010085 */
[----:B------:R-:W-:Y:S02]  /*2380*/  FADD.FTZ R131, R144, -R131 ;  /* 0x8000008390837221 */ /* 0x000fe40000010000 */
[C---:B------:R-:W-:Y:S01]  /*2390*/  FMUL.FTZ R134, R140.reuse, R125 ;  /* 0x0000007d8c867220 */ /* 0x040fe20000410000 */
[----:B------:R-:W-:Y:S01]  /*23a0*/  FADD.FTZ R135, R147, -R220 ;  /* 0x800000dc93877221 */ /* 0x000fe20000010000 */
[----:B------:R-:W-:-:S03]  /*23b0*/  FMUL.FTZ R220, R140, R131 ;  /* 0x000000838cdc7220 */ /* 0x000fc60000410000 */
[----:B------:R-:W-:-:S03]  /*23c0*/  FMUL.FTZ R222, R140, R135 ;  /* 0x000000878cde7220 */ /* 0x000fc60000410000 */
[--C-:B------:R-:W-:Y:S02]  /*23d0*/  @P5 HADD2.F32 R127, -RZ, R105.reuse.H0_H0 ;  /* 0x20000069ff7f5230 */ /* 0x100fe40000004100 */
[----:B------:R-:W-:Y:S02]  /*23e0*/  @P5 HADD2.F32 R129, -RZ, R105.H1_H1 ;  /* 0x30000069ff815230 */ /* 0x000fe40000004100 */
[----:B------:R-:W-:Y:S02]  /*23f0*/  @P5 HADD2.F32 R131, -RZ, R107.H1_H1 ;  /* 0x3000006bff835230 */ /* 0x000fe40000004100 */
[----:B------:R-:W-:-:S04]  /*2400*/  @P5 FADD.FTZ R134, R134, R127 ;  /* 0x0000007f86865221 */ /* 0x000fc80000010000 */
[----:B------:R-:W-:Y:S01]  /*2410*/  FMUL.FTZ R124, R134, R205 ;  /* 0x000000cd867c7220 */ /* 0x000fe20000410000 */
[----:B------:R-:W-:-:S03]  /*2420*/  @P5 FADD.FTZ R222, R222, R131 ;  /* 0x00000083dede5221 */ /* 0x000fc60000010000 */
        /* <DEDUP_REMOVED lines=9> */
[--C-:B------:R-:W-:Y:S02]  /*24c0*/  @P5 HADD2.F32 R129, -RZ, R106.reuse.H0_H0 ;  /* 0x2000006aff815230 */ /* 0x100fe40000004100 */
[----:B------:R-:W-:Y:S01]  /*24d0*/  FMUL.FTZ R124, R136, R205 ;  /* 0x000000cd887c7220 */ /* 0x000fe20000410000 */
[----:B------:R-:W-:Y:S01]  /*24e0*/  FMUL.FTZ R138, R140, R127 ;  /* 0x0000007f8c8a7220 */ /* 0x000fe20000410000 */
[----:B------:R-:W-:Y:S02]  /*24f0*/  FFMA.FTZ R127, R148, R132, R133 ;  /* 0x00000084947f7223 */ /* 0x000fe40000010085 */
[----:B------:R-:W-:Y:S01]  /*2500*/  FMUL.FTZ R124, R124, UR18 ;  /* 0x000000127c7c7c20 */ /* 0x000fe20008410000 */
[----:B------:R-:W-:Y:S01]  /*2510*/  @P5 FADD.FTZ R138, R138, R129 ;  /* 0x000000818a8a5221 */ /* 0x000fe20000010000 */
[----:B------:R-:W-:Y:S01]  /*2520*/  FADD.FTZ R127, R146, -R127 ;  /* 0x8000007f927f7221 */ /* 0x000fe20000010000 */
[----:B------:R-:W-:-:S02]  /*2530*/  @P5 HADD2.F32 R129, -RZ, R106.H1_H1 ;  /* 0x3000006aff815230 */ /* 0x000fc40000004100 */
[----:B------:R-:W-:Y:S01]  /*2540*/  FMUL.FTZ R126, R138, R205 ;  /* 0x000000cd8a7e7220 */ /* 0x000fe20000410000 */
[----:B------:R-:W-:Y:S01]  /*2550*/  FMUL.FTZ R190, R140, R127 ;  /* 0x0000007f8cbe7220 */ /* 0x000fe20000410000 */
[----:B------:R-:W-:Y:S02]  /*2560*/  FSEL R124, R124, RZ, P6 ;  /* 0x000000ff7c7c7208 */ /* 0x000fe40003000000 */
[----:B------:R-:W-:Y:S01]  /*2570*/  FMUL.FTZ R126, R126, UR18 ;  /* 0x000000127e7e7c20 */ /* 0x000fe20008410000 */
[----:B------:R-:W-:Y:S01]  /*2580*/  @P5 FADD.FTZ R190, R190, R129 ;  /* 0x00000081bebe5221 */ /* 0x000fe20000010000 */
[----:B------:R-:W-:Y:S01]  /*2590*/  LOP3.LUT P6, RZ, R219, 0xff, RZ, 0xc0, !PT ;  /* 0x000000ffdbff7812 */ /* 0x000fe200078cc0ff */
[----:B------:R-:W-:Y:S01]  /*25a0*/  @P5 HADD2.F32 R129, -RZ, R104.H0_H0 ;  /* 0x20000068ff815230 */ /* 0x000fe20000004100 */
[----:B------:R-:W-:Y:S01]  /*25b0*/  F2FP.F16.F32.PACK_AB R125, R124, R125 ;  /* 0x0000007d7c7d723e */ /* 0x000fe200000000ff */
[----:B------:R-:W-:Y:S01]  /*25c0*/  FMUL.FTZ R127, R190, R205 ;  /* 0x000000cdbe7f7220 */ /* 0x000fe20000410000 */
[----:B------:R-:W-:-:S02]  /*25d0*/  FSEL R126, R126, RZ, P6 ;  /* 0x000000ff7e7e7208 */ /* 0x000fc40003000000 */
[----:B------:R-:W-:Y:S01]  /*25e0*/  LOP3.LUT P6, RZ, R219, 0xff00, RZ, 0xc0, !PT ;  /* 0x0000ff00dbff7812 */ /* 0x000fe200078cc0ff */
[----:B------:R-:W-:-:S05]  /*25f0*/  FMUL.FTZ R127, R127, UR18 ;  /* 0x000000127f7f7c20 */ /* 0x000fca0008410000 */
[----:B------:R-:W-:Y:S01]  /*2600*/  FSEL R137, R127, RZ, P6 ;  /* 0x000000ff7f897208 */ /* 0x000fe20003000000 */
[----:B------:R-:W-:-:S03]  /*2610*/  FFMA.FTZ R127, R3, R132, R133 ;  /* 0x00000084037f7223 */ /* 0x000fc60000010085 */
[----:B------:R-:W-:Y:S01]  /*2620*/  F2FP.F16.F32.PACK_AB R126, R137, R126 ;  /* 0x0000007e897e723e */ /* 0x000fe200000000ff */
[----:B------:R-:W-:-:S04]  /*2630*/  FADD.FTZ R127, R162, -R127 ;  /* 0x8000007fa27f7221 */ /* 0x000fc80000010000 */
[----:B------:R-:W-:Y:S01]  /*2640*/  FMUL.FTZ R128, R140, R127 ;  /* 0x0000007f8c807220 */ /* 0x000fe20000410000 */
[----:B------:R-:W-:-:S03]  /*2650*/  FFMA.FTZ R127, R164, R132, R133 ;  /* 0x00000084a47f7223 */ /* 0x000fc60000010085 */
[----:B------:R-:W-:Y:S01]  /*2660*/  @P5 FADD.FTZ R128, R128, R129 ;  /* 0x0000008180805221 */ /* 0x000fe20000010000 */
[----:B------:R-:W-:Y:S01]  /*2670*/  FADD.FTZ R127, R160, -R127 ;  /* 0x8000007fa07f7221 */ /* 0x000fe20000010000 */
[----:B------:R-:W-:-:S03]  /*2680*/  @P5 HADD2.F32 R129, -RZ, R104.H1_H1 ;  /* 0x30000068ff815230 */ /* 0x000fc60000004100 */
[----:B------:R-:W-:Y:S01]  /*2690*/  FMUL.FTZ R130, R140, R127 ;  /* 0x0000007f8c827220 */ /* 0x000fe20000410000 */
[----:B------:R-:W-:-:S03]  /*26a0*/  @P5 HADD2.F32 R127, -RZ, R107.H0_H0 ;  /* 0x2000006bff7f5230 */ /* 0x000fc60000004100 */
[----:B------:R-:W-:Y:S01]  /*26b0*/  @P5 FADD.FTZ R130, R130, R129 ;  /* 0x0000008182825221 */ /* 0x000fe20000010000 */
[----:B------:R-:W-:Y:S01]  /*26c0*/  MOV R129, R218 ;  /* 0x000000da00817202 */ /* 0x000fe20000000f00 */
[----:B------:R-:W-:Y:S01]  /*26d0*/  @P5 FADD.FTZ R220, R220, R127 ;  /* 0x0000007fdcdc5221 */ /* 0x000fe20000010000 */
[-C--:B------:R-:W-:Y:S01]  /*26e0*/  FMUL.FTZ R127, R128, R205.reuse ;  /* 0x000000cd807f7220 */ /* 0x080fe20000410000 */
[----:B------:R-:W-:Y:S01]  /*26f0*/  FMUL.FTZ R131, R130, R205 ;  /* 0x000000cd82837220 */ /* 0x000fe20000410000 */
[----:B------:R-:W-:Y:S02]  /*2700*/  LOP3.LUT P5, RZ, R129, 0xff, RZ, 0xc0, !PT ;  /* 0x000000ff81ff7812 */ /* 0x000fe400078ac0ff */
[----:B------:R-:W-:Y:S01]  /*2710*/  FMUL.FTZ R127, R127, UR18 ;  /* 0x000000127f7f7c20 */ /* 0x000fe20008410000 */
[----:B------:R-:W-:-:S04]  /*2720*/  FMUL.FTZ R131, R131, UR18 ;  /* 0x0000001283837c20 */ /* 0x000fc80008410000 */
[----:B------:R-:W-:Y:S02]  /*2730*/  FSEL R135, R127, RZ, P5 ;  /* 0x000000ff7f877208 */ /* 0x000fe40002800000 */
[----:B------:R-:W-:-:S04]  /*2740*/  LOP3.LUT P5, RZ, R218, 0xff00, RZ, 0xc0, !PT ;  /* 0x0000ff00daff7812 */ /* 0x000fc800078ac0ff */
[----:B------:R-:W-:Y:S02]  /*2750*/  FSEL R224, R131, RZ, P5 ;  /* 0x000000ff83e07208 */ /* 0x000fe40002800000 */
[----:B------:R-:W-:Y:S02]  /*2760*/  ISETP.NE.U32.AND P5, PT, RZ, UR16, PT ;  /* 0x00000010ff007c0c */ /* 0x000fe4000bfa5070 */
[----:B------:R-:W-:Y:S02]  /*2770*/  F2FP.F16.F32.PACK_AB R124, R224, R135 ;  /* 0x00000087e07c723e */ /* 0x000fe400000000ff */
[----:B------:R-:W-:-:S13]  /*2780*/  ISETP.NE.AND.EX P5, PT, RZ, UR17, PT, P5 ;  /* 0x00000011ff007c0c */ /* 0x000fda000bfa5350 */
[----:B------:R-:W-:Y:S02]  /*2790*/  @P5 F2FP.F16.F32.PACK_AB R134, RZ, R134 ;  /* 0x00000086ff86523e */ /* 0x000fe400000000ff */
[----:B------:R-:W-:Y:S02]  /*27a0*/  @P5 F2FP.F16.F32.PACK_AB R138, RZ, R138 ;  /* 0x0000008aff8a523e */ /* 0x000fe400000000ff */
[----:B------:R-:W-:Y:S02]  /*27b0*/  @P5 F2FP.F16.F32.PACK_AB R128, RZ, R128 ;  /* 0x00000080ff80523e */ /* 0x000fe400000000ff */
[----:B------:R-:W-:Y:S01]  /*27c0*/  @P5 F2FP.F16.F32.PACK_AB R127, RZ, R220 ;  /* 0x000000dcff7f523e */ /* 0x000fe200000000ff */
[----:B------:R-:W-:Y:S01]  /*27d0*/  FMUL.FTZ R220, R220, R205 ;  /* 0x000000cddcdc7220 */ /* 0x000fe20000410000 */
[----:B------:R-:W-:Y:S02]  /*27e0*/  @P5 F2FP.F16.F32.PACK_AB R136, RZ, R136 ;  /* 0x00000088ff88523e */ /* 0x000fe400000000ff */
[----:B------:R-:W-:Y:S01]  /*27f0*/  @P5 F2FP.F16.F32.PACK_AB R190, RZ, R190 ;  /* 0x000000beffbe523e */ /* 0x000fe200000000ff */
[----:B------:R-:W-:Y:S01]  /*2800*/  FMUL.FTZ R220, R220, UR18 ;  /* 0x00000012dcdc7c20 */ /* 0x000fe20008410000 */
[----:B------:R-:W-:-:S02]  /*2810*/  @P5 F2FP.F16.F32.PACK_AB R130, RZ, R130 ;  /* 0x00000082ff82523e */ /* 0x000fc400000000ff */
[----:B------:R-:W-:Y:S01]  /*2820*/  @P5 F2FP.F16.F32.PACK_AB R129, RZ, R222 ;  /* 0x000000deff81523e */ /* 0x000fe200000000ff */
[----:B------:R-:W-:Y:S01]  /*2830*/  FMUL.FTZ R222, R222, R205 ;  /* 0x000000cddede7220 */ /* 0x000fe20000410000 */
[----:B------:R-:W-:Y:S02]  /*2840*/  @P5 PRMT R121, R134, 0x7610, R121 ;  /* 0x0000761086795816 */ /* 0x000fe40000000079 */
[----:B------:R-:W-:Y:S01]  /*2850*/  @P5 PRMT R122, R138, 0x7610, R122 ;  /* 0x000076108a7a5816 */ /* 0x000fe2000000007a */
[----:B------:R-:W-:Y:S01]  /*2860*/  FMUL.FTZ R222, R222, UR18 ;  /* 0x00000012dede7c20 */ /* 0x000fe20008410000 */
[----:B------:R-:W-:Y:S02]  /*2870*/  @P5 PRMT R120, R128, 0x7610, R120 ;  /* 0x0000761080785816 */ /* 0x000fe40000000078 */
[----:B------:R-:W-:Y:S02]  /*2880*/  @P5 PRMT R123, R127, 0x7610, R123 ;  /* 0x000076107f7b5816 */ /* 0x000fe4000000007b */
[----:B------:R-:W-:-:S02]  /*2890*/  @P5 PRMT R121, R121, 0x5410, R136 ;  /* 0x0000541079795816 */ /* 0x000fc40000000088 */
[----:B------:R-:W-:Y:S02]  /*28a0*/  @P5 PRMT R122, R122, 0x5410, R190 ;  /* 0x000054107a7a5816 */ /* 0x000fe400000000be */
[----:B------:R-:W-:Y:S02]  /*28b0*/  @P5 PRMT R120, R120, 0x5410, R130 ;  /* 0x0000541078785816 */ /* 0x000fe40000000082 */
[----:B------:R-:W-:Y:S02]  /*28c0*/  @P5 PRMT R123, R123, 0x5410, R129 ;  /* 0x000054107b7b5816 */ /* 0x000fe40000000081 */
[----:B------:R-:W-:Y:S01]  /*28d0*/  LOP3.LUT P5, RZ, R219, 0xff0000, RZ, 0xc0, !PT ;  /* 0x00ff0000dbff7812 */ /* 0x000fe200078ac0ff */
[----:B------:R-:W0:Y:S03]  /*28e0*/  LDC.64 R128, c[0x0][0x2f8] ;  /* 0x0000be00ff807b82 */ /* 0x000e260000000a00 */
[----:B------:R-:W-:-:S02]  /*28f0*/  FSEL R127, R220, RZ, P5 ;  /* 0x000000ffdc7f7208 */ /* 0x000fc40002800000 */
[----:B------:R-:W-:-:S04]  /*2900*/  LOP3.LUT P5, RZ, R219, 0xff000000, RZ, 0xc0, !PT ;  /* 0xff000000dbff7812 */ /* 0x000fc800078ac0ff */
[----:B------:R-:W-:Y:S02]  /*2910*/  FSEL R222, R222, RZ, P5 ;  /* 0x000000ffdede7208 */ /* 0x000fe40002800000 */
[----:B------:R-:W-:Y:S02]  /*2920*/  ISETP.NE.U32.AND P5, PT, RZ, UR16, PT ;  /* 0x00000010ff007c0c */ /* 0x000fe4000bfa5070 */
[----:B------:R-:W-:Y:S02]  /*2930*/  F2FP.F16.F32.PACK_AB R127, R222, R127 ;  /* 0x0000007fde7f723e */ /* 0x000fe400000000ff */
[----:B------:R-:W-:Y:S01]  /*2940*/  ISETP.NE.AND.EX P5, PT, RZ, UR17, PT, P5 ;  /* 0x00000011ff007c0c */ /* 0x000fe2000bfa5350 */
[----:B0-----:R-:W-:-:S12]  /*2950*/  IMAD.WIDE.U32 R128, R38, 0x10, R128 ;  /* 0x0000001026807825 */ /* 0x001fd800078e0080 */
[----:B------:R-:W0:Y:S02]  /*2960*/  @P5 LDC.64 R130, c[0x0][0x308] ;  /* 0x0000c200ff825b82 */ /* 0x000e240000000a00 */
[C---:B0-----:R-:W-:Y:S01]  /*2970*/  @P5 IMAD.WIDE.U32 R130, R38.reuse, 0x10, R130 ;  /* 0x0000001026825825 */ /* 0x041fe200078e0082 */
[----:B------:R-:W-:-:S04]  /*2980*/  IADD3 R38, R38, 0x100, RZ ;  /* 0x0000010026267810 */ /* 0x000fc80007ffe0ff */
[----:B------:R0:W-:Y:S04]  /*2990*/  @P5 STG.E.128 desc[UR4][R130.64], R120 ;  /* 0x0000007882005986 */ /* 0x0001e8000c101d04 */
[----:B------:R0:W-:Y:S02]  /*29a0*/  STG.E.128 desc[UR4][R128.64], R124 ;  /* 0x0000007c80007986 */ /* 0x0001e4000c101d04 */
.L_x_2149:
[----:B------:R-:W-:Y:S05]  /*29b0*/  BSYNC B0 ;  /* 0x0000000000007941 */ /* 0x000fea0003800000 */
.L_x_2148:
        /* <DEDUP_REMOVED lines=8> */
[-CC-:B------:R-:W-:Y:S01]  /*2a40*/  FFMA.FTZ R130, R166, R132.reuse, R133.reuse ;  /* 0x00000084a6827223 */ /* 0x180fe20000010085 */
[-CC-:B------:R-:W-:Y:S01]  /*2a50*/  FFMA.FTZ R131, R171, R132.reuse, R133.reuse ;  /* 0x00000084ab837223 */ /* 0x180fe20000010085 */
[----:B------:R-:W-:Y:S01]  /*2a60*/  FFMA.FTZ R220, R180, R132, R133 ;  /* 0x00000084b4dc7223 */ /* 0x000fe20000010085 */
[----:B------:R-:W-:Y:S02]  /*2a70*/  FMUL.FTZ R134, R140, R125 ;  /* 0x0000007d8c867220 */ /* 0x000fe40000410000 */
[----:B------:R-:W-:Y:S01]  /*2a80*/  FADD.FTZ R131, R178, -R131 ;  /* 0x80000083b2837221 */ /* 0x000fe20000010000 */
[----:B------:R-:W-:-:S03]  /*2a90*/  FADD.FTZ R135, R173, -R220 ;  /* 0x800000dcad877221 */ /* 0x000fc60000010000 */
[C---:B------:R-:W-:Y:S01]  /*2aa0*/  FMUL.FTZ R220, R140.reuse, R131 ;  /* 0x000000838cdc7220 */ /* 0x040fe20000410000 */
[----:B------:R-:W-:Y:S01]  /*2ab0*/  FMUL.FTZ R222, R140, R135 ;  /* 0x000000878cde7220 */ /* 0x000fe20000410000 */
        /* <DEDUP_REMOVED lines=18> */
[----:B------:R-:W-:Y:S02]  /*2be0*/  FADD.FTZ R127, R169, -R128 ;  /* 0x80000080a97f7221 */ /* 0x000fe40000010000 */
[----:B------:R-:W-:Y:S01]  /*2bf0*/  FMUL.FTZ R124, R124, UR18 ;  /* 0x000000127c7c7c20 */ /* 0x000fe20008410000 */
[----:B------:R-:W-:Y:S01]  /*2c00*/  @P5 FADD.FTZ R138, R138, R129 ;  /* 0x000000818a8a5221 */ /* 0x000fe20000010000 */
[----:B------:R-:W-:-:S02]  /*2c10*/  @P5 HADD2.F32 R129, -RZ, R110.H1_H1 ;  /* 0x3000006eff815230 */ /* 0x000fc40000004100 */
[----:B------:R-:W-:Y:S01]  /*2c20*/  FMUL.FTZ R190, R140, R127 ;  /* 0x0000007f8cbe7220 */ /* 0x000fe20000410000 */
[-C--:B------:R-:W-:Y:S01]  /*2c30*/  FMUL.FTZ R126, R138, R205.reuse ;  /* 0x000000cd8a7e7220 */ /* 0x080fe20000410000 */
[----:B------:R-:W-:Y:S02]  /*2c40*/  FSEL R124, R124, RZ, P6 ;  /* 0x000000ff7c7c7208 */ /* 0x000fe40003000000 */
[----:B------:R-:W-:Y:S01]  /*2c50*/  @P5 FADD.FTZ R190, R190, R129 ;  /* 0x00000081bebe5221 */ /* 0x000fe20000010000 */
[----:B------:R-:W-:Y:S01]  /*2c60*/  LOP3.LUT P6, RZ, R217, 0xff, RZ, 0xc0, !PT ;  /* 0x000000ffd9ff7812 */ /* 0x000fe200078cc0ff */
[----:B------:R-:W-:Y:S01]  /*2c70*/  FMUL.FTZ R126, R126, UR18 ;  /* 0x000000127e7e7c20 */ /* 0x000fe20008410000 */
[----:B------:R-:W-:Y:S02]  /*2c80*/  @P5 HADD2.F32 R129, -RZ, R108.H0_H0 ;  /* 0x2000006cff815230 */ /* 0x000fe40000004100 */
[----:B------:R-:W-:Y:S01]  /*2c90*/  FMUL.FTZ R127, R190, R205 ;  /* 0x000000cdbe7f7220 */ /* 0x000fe20000410000 */
[----:B------:R-:W-:-:S02]  /*2ca0*/  F2FP.F16.F32.PACK_AB R125, R124, R125 ;  /* 0x0000007d7c7d723e */ /* 0x000fc400000000ff */
[----:B------:R-:W-:Y:S01]  /*2cb0*/  FSEL R126, R126, RZ, P6 ;  /* 0x000000ff7e7e7208 */ /* 0x000fe20003000000 */
[----:B------:R-:W-:Y:S01]  /*2cc0*/  FMUL.FTZ R127, R127, UR18 ;  /* 0x000000127f7f7c20 */ /* 0x000fe20008410000 */
[----:B------:R-:W-:-:S04]  /*2cd0*/  LOP3.LUT P6, RZ, R217, 0xff00, RZ, 0xc0, !PT ;  /* 0x0000ff00d9ff7812 */ /* 0x000fc800078cc0ff */
[----:B------:R-:W-:Y:S01]  /*2ce0*/  FSEL R137, R127, RZ, P6 ;  /* 0x000000ff7f897208 */ /* 0x000fe20003000000 */
[----:B------:R-:W-:-:S03]  /*2cf0*/  FFMA.FTZ R127, R141, R132, R133 ;  /* 0x000000848d7f7223 */ /* 0x000fc60000010085 */
[----:B------:R-:W-:Y:S01]  /*2d00*/  F2FP.F16.F32.PACK_AB R126, R137, R126 ;  /* 0x0000007e897e723e */ /* 0x000fe200000000ff */
[----:B------:R-:W-:-:S04]  /*2d10*/  FADD.FTZ R127, R168, -R127 ;  /* 0x8000007fa87f7221 */ /* 0x000fc80000010000 */
[----:B------:R-:W-:Y:S01]  /*2d20*/  FMUL.FTZ R128, R140, R127 ;  /* 0x0000007f8c807220 */ /* 0x000fe20000410000 */
[----:B------:R-:W-:-:S03]  /*2d30*/  FADD.FTZ R127, R161, -R130 ;  /* 0x80000082a17f7221 */ /* 0x000fc60000010000 */
[----:B------:R-:W-:Y:S01]  /*2d40*/  @P5 FADD.FTZ R128, R128, R129 ;  /* 0x0000008180805221 */ /* 0x000fe20000010000 */
[----:B------:R-:W-:Y:S01]  /*2d50*/  FMUL.FTZ R130, R140, R127 ;  /* 0x0000007f8c827220 */ /* 0x000fe20000410000 */
[----:B------:R-:W-:Y:S02]  /*2d60*/  @P5 HADD2.F32 R127, -RZ, R111.H0_H0 ;  /* 0x2000006fff7f5230 */ /* 0x000fe40000004100 */
[----:B------:R-:W-:-:S03]  /*2d70*/  @P5 HADD2.F32 R129, -RZ, R108.H1_H1 ;  /* 0x3000006cff815230 */ /* 0x000fc60000004100 */
[----:B------:R-:W-:Y:S01]  /*2d80*/  @P5 FADD.FTZ R220, R220, R127 ;  /* 0x0000007fdcdc5221 */ /* 0x000fe20000010000 */
[-C--:B------:R-:W-:Y:S01]  /*2d90*/  FMUL.FTZ R127, R128, R205.reuse ;  /* 0x000000cd807f7220 */ /* 0x080fe20000410000 */
[----:B------:R-:W-:Y:S01]  /*2da0*/  @P5 FADD.FTZ R130, R130, R129 ;  /* 0x0000008182825221 */ /* 0x000fe20000010000 */
[----:B------:R-:W-:Y:S02]  /*2db0*/  MOV R129, R216 ;  /* 0x000000d800817202 */ /* 0x000fe40000000f00 */
[----:B------:R-:W-:Y:S01]  /*2dc0*/  FMUL.FTZ R127, R127, UR18 ;  /* 0x000000127f7f7c20 */ /* 0x000fe20008410000 */
[----:B------:R-:W-:Y:S01]  /*2dd0*/  FMUL.FTZ R131, R130, R205 ;  /* 0x000000cd82837220 */ /* 0x000fe20000410000 */
[----:B------:R-:W-:-:S03]  /*2de0*/  LOP3.LUT P5, RZ, R129, 0xff, RZ, 0xc0, !PT ;  /* 0x000000ff81ff7812 */ /* 0x000fc600078ac0ff */
[----:B------:R-:W-:Y:S01]  /*2df0*/  FMUL.FTZ R131, R131, UR18 ;  /* 0x0000001283837c20 */ /* 0x000fe20008410000 */
        /* <DEDUP_REMOVED lines=40> */
.L_x_2151:
[----:B------:R-:W-:Y:S05]  /*3080*/  BSYNC B0 ;  /* 0x0000000000007941 */ /* 0x000fea0003800000 */
.L_x_2150:
        /* <DEDUP_REMOVED lines=108> */
.L_x_2153:
[----:B------:R-:W-:Y:S05]  /*3750*/  BSYNC B0 ;  /* 0x0000000000007941 */ /* 0x000fea0003800000 */
.L_x_2152:
[----:B------:R-:W-:Y:S01]  /*3760*/  ISETP.NE.AND P5, PT, R0, RZ, PT ;  /* 0x000000ff0000720c */ /* 0x000fe20003fa5270 */
[----:B------:R-:W-:-:S12]  /*3770*/  BSSY B0, `(.L_x_2154) ;  /* 0x000006b000007945 */ /* 0x000fd80003800000 */
[----:B------:R-:W-:Y:S05]  /*3780*/  @!P5 BRA `(.L_x_2155) ;  /* 0x0000000400a4d947 */ /* 0x000fea0003800000 */
[----:B------:R-:W-:Y:S01]  /*3790*/  ISETP.NE.U32.AND P5, PT, RZ, UR10, PT ;  /* 0x0000000aff007c0c */ /* 0x000fe2000bfa5070 */
[-CC-:B012---:R-:W-:Y:S01]  /*37a0*/  FFMA.FTZ R125, R189, R132.reuse, R133.reuse ;  /* 0x00000084bd7d7223 */ /* 0x187fe20000010085 */
[----:B------:R-:W-:Y:S01]  /*37b0*/  LOP3.LUT P6, RZ, R152, 0xff0000, RZ, 0xc0, !PT ;  /* 0x00ff000098ff7812 */ /* 0x000fe200078cc0ff */
[-C--:B------:R-:W-:Y:S01]  /*37c0*/  FFMA.FTZ R128, R210, R132.reuse, R133 ;  /* 0x00000084d2807223 */ /* 0x080fe20000010085 */
[----:B------:R-:W-:Y:S01]  /*37d0*/  ISETP.NE.AND.EX P5, PT, RZ, UR11, PT, P5 ;  /* 0x0000000bff007c0c */ /* 0x000fe2000bfa5350 */
[----:B------:R-:W-:Y:S01]  /*37e0*/  FADD.FTZ R125, R206, -R125 ;  /* 0x8000007dce7d7221 */ /* 0x000fe20000010000 */
[----:B------:R-:W-:-:S03]  /*37f0*/  FFMA.FTZ R131, R201, R132, R133 ;  /* 0x00000084c9837223 */ /* 0x000fc60000010085 */
[----:B------:R-:W-:Y:S01]  /*3800*/  FMUL.FTZ R134, R140, R125 ;  /* 0x0000007d8c867220 */ /* 0x000fe20000410000 */
[----:B------:R-:W-:-:S07]  /*3810*/  FADD.FTZ R131, R212, -R131 ;  /* 0x80000083d4837221 */ /* 0x000fce0000010000 */
[--C-:B------:R-:W-:Y:S02]  /*3820*/  @P5 HADD2.F32 R127, -RZ, R117.reuse.H0_H0 ;  /* 0x20000075ff7f5230 */ /* 0x100fe40000004100 */
[----:B------:R-:W-:-:S03]  /*3830*/  @P5 HADD2.F32 R129, -RZ, R117.H1_H1 ;  /* 0x30000075ff815230 */ /* 0x000fc60000004100 */
[----:B------:R-:W-:-:S04]  /*3840*/  @P5 FADD.FTZ R134, R134, R127 ;  /* 0x0000007f86865221 */ /* 0x000fc80000010000 */
[----:B------:R-:W-:-:S04]  /*3850*/  FMUL.FTZ R124, R134, R205 ;  /* 0x000000cd867c7220 */ /* 0x000fc80000410000 */
        /* <DEDUP_REMOVED lines=12> */
[----:B------:R-:W-:Y:S01]  /*3920*/  FADD.FTZ R127, R199, -R128 ;  /* 0x80000080c77f7221 */ /* 0x000fe20000010000 */
[----:B------:R-:W-:Y:S01]  /*3930*/  FFMA.FTZ R128, R200, R132, R133 ;  /* 0x00000084c8807223 */ /* 0x000fe20000010085 */
        /* <DEDUP_REMOVED lines=9> */
[----:B------:R-:W-:Y:S01]  /*39d0*/  FADD.FTZ R129, R193, -R128 ;  /* 0x80000080c1817221 */ /* 0x000fe20000010000 */
[----:B------:R-:W-:Y:S01]  /*39e0*/  FMUL.FTZ R127, R190, R205 ;  /* 0x000000cdbe7f7220 */ /* 0x000fe20000410000 */
[----:B------:R-:W-:Y:S02]  /*39f0*/  F2FP.F16.F32.PACK_AB R125, R124, R125 ;  /* 0x0000007d7c7d723e */ /* 0x000fe400000000ff */
[----:B------:R-:W-:Y:S01]  /*3a00*/  FSEL R126, R126, RZ, P6 ;  /* 0x000000ff7e7e7208 */ /* 0x000fe20003000000 */
[----:B------:R-:W-:Y:S01]  /*3a10*/  FMUL.FTZ R127, R127, UR18 ;  /* 0x000000127f7f7c20 */ /* 0x000fe20008410000 */
[----:B------:R-:W-:Y:S01]  /*3a20*/  LOP3.LUT P6, RZ, R153, 0xff00, RZ, 0xc0, !PT ;  /* 0x0000ff0099ff7812 */ /* 0x000fe200078cc0ff */
[----:B------:R-:W-:Y:S01]  /*3a30*/  FMUL.FTZ R130, R140, R129 ;  /* 0x000000818c827220 */ /* 0x000fe20000410000 */
[----:B------:R-:W-:-:S02]  /*3a40*/  @P5 HADD2.F32 R129, -RZ, R116.H1_H1 ;  /* 0x30000074ff815230 */ /* 0x000fc40000004100 */
[----:B------:R-:W-:Y:S01]  /*3a50*/  FSEL R135, R127, RZ, P6 ;  /* 0x000000ff7f877208 */ /* 0x000fe20003000000 */
[-CC-:B------:R-:W-:Y:S01]  /*3a60*/  FFMA.FTZ R127, R145, R132.reuse, R133.reuse ;  /* 0x00000084917f7223 */ /* 0x180fe20000010085 */
[----:B------:R-:W-:Y:S01]  /*3a70*/  FFMA.FTZ R132, R214, R132, R133 ;  /* 0x00000084d6847223 */ /* 0x000fe20000010085 */
[----:B------:R-:W-:Y:S01]  /*3a80*/  @P5 FADD.FTZ R130, R130, R129 ;  /* 0x0000008182825221 */ /* 0x000fe20000010000 */
[----:B------:R-:W-:Y:S01]  /*3a90*/  MOV R129, R152 ;  /* 0x0000009800817202 */ /* 0x000fe20000000f00 */
[----:B------:R-:W-:Y:S01]  /*3aa0*/  FADD.FTZ R127, R202, -R127 ;  /* 0x8000007fca7f7221 */ /* 0x000fe20000010000 */
[----:B------:R-:W-:Y:S01]  /*3ab0*/  FADD.FTZ R133, R203, -R132 ;  /* 0x80000084cb857221 */ /* 0x000fe20000010000 */
[C---:B------:R-:W-:Y:S01]  /*3ac0*/  FMUL.FTZ R132, R140.reuse, R131 ;  /* 0x000000838c847220 */ /* 0x040fe20000410000 */
[----:B------:R-:W-:Y:S02]  /*3ad0*/  @P5 HADD2.F32 R131, -RZ, R119.H0_H0 ;  /* 0x20000077ff835230 */ /* 0x000fe40000004100 */
[----:B------:R-:W-:Y:S01]  /*3ae0*/  FMUL.FTZ R128, R140, R127 ;  /* 0x0000007f8c807220 */ /* 0x000fe20000410000 */
[----:B------:R-:W-:-:S02]  /*3af0*/  @P5 HADD2.F32 R127, -RZ, R116.H0_H0 ;  /* 0x20000074ff7f5230 */ /* 0x000fc40000004100 */
[----:B------:R-:W-:Y:S01]  /*3b00*/  FMUL.FTZ R140, R140, R133 ;  /* 0x000000858c8c7220 */ /* 0x000fe20000410000 */
[----:B------:R-:W-:Y:S02]  /*3b10*/  @P5 HADD2.F32 R133, -RZ, R119.H1_H1 ;  /* 0x30000077ff855230 */ /* 0x000fe40000004100 */
[----:B------:R-:W-:Y:S01]  /*3b20*/  @P5 FADD.FTZ R132, R132, R131 ;  /* 0x0000008384845221 */ /* 0x000fe20000010000 */
[-C--:B------:R-:W-:Y:S01]  /*3b30*/  FMUL.FTZ R131, R130, R205.reuse ;  /* 0x000000cd82837220 */ /* 0x080fe20000410000 */
[----:B------:R-:W-:Y:S01]  /*3b40*/  @P5 FADD.FTZ R128, R128, R127 ;  /* 0x0000007f80805221 */ /* 0x000fe20000010000 */
[----:B------:R-:W-:Y:S01]  /*3b50*/  F2FP.F16.F32.PACK_AB R126, R135, R126 ;  /* 0x0000007e877e723e */ /* 0x000fe200000000ff */
[----:B------:R-:W-:Y:S01]  /*3b60*/  @P5 FADD.FTZ R140, R140, R133 ;  /* 0x000000858c8c5221 */ /* 0x000fe20000010000 */
[----:B------:R-:W-:Y:S01]  /*3b70*/  LOP3.LUT P5, RZ, R129, 0xff, RZ, 0xc0, !PT ;  /* 0x000000ff81ff7812 */ /* 0x000fe200078ac0ff */
[----:B------:R-:W-:Y:S01]  /*3b80*/  FMUL.FTZ R127, R128, R205 ;  /* 0x000000cd807f7220 */ /* 0x000fe20000410000 */
[----:B------:R-:W-:-:S03]  /*3b90*/  FMUL.FTZ R131, R131, UR18 ;  /* 0x0000001283837c20 */ /* 0x000fc60008410000 */
[----:B------:R-:W-:-:S05]  /*3ba0*/  FMUL.FTZ R127, R127, UR18 ;  /* 0x000000127f7f7c20 */ /* 0x000fca0008410000 */
        /* <DEDUP_REMOVED lines=10> */
[-C--:B------:R-:W-:Y:S01]  /*3c50*/  FMUL.FTZ R132, R132, R205.reuse ;  /* 0x000000cd84847220 */ /* 0x080fe20000410000 */
[----:B------:R-:W-:Y:S01]  /*3c60*/  FMUL.FTZ R205, R140, R205 ;  /* 0x000000cd8ccd7220 */ /* 0x000fe20000410000 */
[----:B------:R-:W-:Y:S02]  /*3c70*/  @P5 F2FP.F16.F32.PACK_AB R136, RZ, R136 ;  /* 0x00000088ff88523e */ /* 0x000fe400000000ff */
[----:B------:R-:W-:Y:S01]  /*3c80*/  @P5 F2FP.F16.F32.PACK_AB R190, RZ, R190 ;  /* 0x000000beffbe523e */ /* 0x000fe200000000ff */
[----:B------:R-:W-:Y:S01]  /*3c90*/  FMUL.FTZ R132, R132, UR18 ;  /* 0x0000001284847c20 */ /* 0x000fe20008410000 */
[----:B------:R-:W-:Y:S01]  /*3ca0*/  @P5 F2FP.F16.F32.PACK_AB R130, RZ, R130 ;  /* 0x00000082ff82523e */ /* 0x000fe200000000ff */
[----:B------:R-:W-:Y:S01]  /*3cb0*/  FMUL.FTZ R205, R205, UR18 ;  /* 0x00000012cdcd7c20 */ /* 0x000fe20008410000 */
[----:B------:R-:W-:-:S02]  /*3cc0*/  @P5 F2FP.F16.F32.PACK_AB R140, RZ, R140 ;  /* 0x0000008cff8c523e */ /* 0x000fc400000000ff */
[----:B------:R-:W-:Y:S02]  /*3cd0*/  @P5 PRMT R121, R134, 0x7610, R121 ;  /* 0x0000761086795816 */ /* 0x000fe40000000079 */
[----:B------:R-:W-:Y:S02]  /*3ce0*/  @P5 PRMT R122, R138, 0x7610, R122 ;  /* 0x000076108a7a5816 */ /* 0x000fe4000000007a */
[----:B------:R-:W-:Y:S02]  /*3cf0*/  @P5 PRMT R120, R128, 0x7610, R120 ;  /* 0x0000761080785816 */ /* 0x000fe40000000078 */
[----:B------:R-:W-:Y:S02]  /*3d00*/  @P5 PRMT R123, R127, 0x7610, R123 ;  /* 0x000076107f7b5816 */ /* 0x000fe4000000007b */
[----:B------:R-:W-:Y:S02]  /*3d10*/  @P5 PRMT R121, R121, 0x5410, R136 ;  /* 0x0000541079795816 */ /* 0x000fe40000000088 */
[----:B------:R-:W-:-:S02]  /*3d20*/  @P5 PRMT R122, R122, 0x5410, R190 ;  /* 0x000054107a7a5816 */ /* 0x000fc400000000be */
[----:B------:R-:W-:Y:S02]  /*3d30*/  @P5 PRMT R120, R120, 0x5410, R130 ;  /* 0x0000541078785816 */ /* 0x000fe40000000082 */
[----:B------:R-:W-:Y:S01]  /*3d40*/  @P5 PRMT R123, R123, 0x5410, R140 ;  /* 0x000054107b7b5816 */ /* 0x000fe2000000008c */
[----:B------:R-:W0:Y:S01]  /*3d50*/  LDC.64 R130, c[0x0][0x2f8] ;  /* 0x0000be00ff827b82 */ /* 0x000e220000000a00 */
[----:B------:R-:W-:-:S04]  /*3d60*/  LOP3.LUT P5, RZ, R153, 0xff0000, RZ, 0xc0, !PT ;  /* 0x00ff000099ff7812 */ /* 0x000fc800078ac0ff */
[----:B------:R-:W-:Y:S02]  /*3d70*/  FSEL R127, R132, RZ, P5 ;  /* 0x000000ff847f7208 */ /* 0x000fe40002800000 */
[----:B------:R-:W-:-:S04]  /*3d80*/  LOP3.LUT P5, RZ, R153, 0xff000000, RZ, 0xc0, !PT ;  /* 0xff00000099ff7812 */ /* 0x000fc800078ac0ff */
[----:B------:R-:W-:Y:S02]  /*3d90*/  FSEL R132, R205, RZ, P5 ;  /* 0x000000ffcd847208 */ /* 0x000fe40002800000 */
[----:B------:R-:W-:Y:S02]  /*3da0*/  ISETP.NE.U32.AND P5, PT, RZ, UR16, PT ;  /* 0x00000010ff007c0c */ /* 0x000fe4000bfa5070 */
[----:B------:R-:W-:Y:S02]  /*3db0*/  F2FP.F16.F32.PACK_AB R127, R132, R127 ;  /* 0x0000007f847f723e */ /* 0x000fe400000000ff */
[----:B------:R-:W-:Y:S01]  /*3dc0*/  ISETP.NE.AND.EX P5, PT, RZ, UR17, PT, P5 ;  /* 0x00000011ff007c0c */ /* 0x000fe2000bfa5350 */
[----:B0-----:R-:W-:-:S12]  /*3dd0*/  IMAD.WIDE.U32 R130, R38, 0x10, R130 ;  /* 0x0000001026827825 */ /* 0x001fd800078e0082 */
[----:B------:R-:W0:Y:S02]  /*3de0*/  @P5 LDC.64 R128, c[0x0][0x308] ;  /* 0x0000c200ff805b82 */ /* 0x000e240000000a00 */
[----:B0-----:R-:W-:-:S05]  /*3df0*/  @P5 IMAD.WIDE.U32 R128, R38, 0x10, R128 ;  /* 0x0000001026805825 */ /* 0x001fca00078e0080 */
[----:B------:R3:W-:Y:S04]  /*3e00*/  @P5 STG.E.128 desc[UR4][R128.64], R120 ;  /* 0x0000007880005986 */ /* 0x0007e8000c101d04 */
[----:B------:R3:W-:Y:S02]  /*3e10*/  STG.E.128 desc[UR4][R130.64], R124 ;  /* 0x0000007c82007986 */ /* 0x0007e4000c101d04 */
.L_x_2155:
[----:B------:R-:W-:Y:S05]  /*3e20*/  BSYNC B0 ;  /* 0x0000000000007941 */ /* 0x000fea0003800000 */
.L_x_2154:
[----:B------:R-:W-:Y:S02]  /*3e30*/  IADD3 R2, R2, UR20, RZ ;  /* 0x0000001402027c10 */ /* 0x000fe4000fffe0ff */
[----:B------:R-:W-:Y:S02]  /*3e40*/  SEL R134, RZ, 0x1, P4 ;  /* 0x00000001ff867807 */ /* 0x000fe40002000000 */
[----:B------:R-:W-:-:S13]  /*3e50*/  ISETP.GE.AND P5, PT, R2, UR21, PT ;  /* 0x0000001502007c0c */ /* 0x000fda000bfa6270 */
[----:B------:R-:W-:Y:S05]  /*3e60*/  @!P5 BRA `(.L_x_2156) ;  /* 0xffffffc8002cd947 */ /* 0x000fea000383ffff */
.L_x_2138:
        /* <DEDUP_REMOVED lines=16> */
.L_x_2158:
[----:B------:R-:W-:Y:S05]  /*3f70*/  BSYNC B0 ;  /* 0x0000000000007941 */ /* 0x000fea0003800000 */
.L_x_2157:
        /* <DEDUP_REMOVED lines=11> */
.L_x_2160:
[----:B------:R-:W-:Y:S05]  /*4030*/  BSYNC B0 ;  /* 0x0000000000007941 */ /* 0x000fea0003800000 */
.L_x_2159:
        /* <DEDUP_REMOVED lines=11> */
.L_x_2162:
[----:B------:R-:W-:Y:S05]  /*40f0*/  BSYNC B0 ;  /* 0x0000000000007941 */ /* 0x000fea0003800000 */
.L_x_2161:
        /* <DEDUP_REMOVED lines=11> */
.L_x_2147:
[----:B------:R-:W-:Y:S02]  /*41b0*/  MOV R135, R137 ;  /* 0x0000008900877202 */ /* 0x000fe40000000f00 */
[----:B------:R-:W-:Y:S02]  /*41c0*/  MOV R136, 0x10 ;  /* 0x0000001000887802 */ /* 0x000fe40000000f00 */
[----:B------:R-:W-:Y:S02]  /*41d0*/  MOV R139, 0x1f ;  /* 0x0000001f008b7802 */ /* 0x000fe40000000f00 */
[----:B------:R-:W-:-:S07]  /*41e0*/  MOV R134, 0xffffffff ;  /* 0xffffffff00867802 */ /* 0x000fce0000000f00 */
[----:B------:R-:W-:Y:S05]  /*41f0*/  WARPSYNC.COLLECTIVE R134, `(.L_x_2163) ;  /* 0x0000000086087348 */ /* 0x000fea0003c00000 */
[----:B------:R0:W1:Y:S02]  /*4200*/  SHFL.DOWN P6, R191, R135, R136, R139 ;  /* 0x0800008887bf7389 */ /* 0x00006400000c008b */
[----:B01----:R-:W-:Y:S01]  /*4210*/  ENDCOLLECTIVE ;  /* 0x000000000000791b */ /* 0x003fe20003800000 */
.L_x_2163:
[----:B------:R-:W-:Y:S02]  /*4220*/  MOV R135, R138 ;  /* 0x0000008a00877202 */ /* 0x000fe40000000f00 */
[----:B------:R-:W-:-:S07]  /*4230*/  MOV R126, R191 ;  /* 0x000000bf007e7202 */ /* 0x000fce0000000f00 */
[----:B------:R-:W-:Y:S05]  /*4240*/  WARPSYNC.COLLECTIVE R134, `(.L_x_2164) ;  /* 0x0000000086087348 */ /* 0x000fea0003c00000 */
[----:B------:R0:W1:Y:S02]  /*4250*/  SHFL.DOWN P6, R191, R135, R136, R139 ;  /* 0x0800008887bf7389 */ /* 0x00006400000c008b */
[----:B01----:R-:W-:Y:S01]  /*4260*/  ENDCOLLECTIVE ;  /* 0x000000000000791b */ /* 0x003fe20003800000 */
.L_x_2164:
[----:B------:R-:W-:-:S05]  /*4270*/  FADD.FTZ R126, R126, R137 ;  /* 0x000000897e7e7221 */ /* 0x000fca0000010000 */
[----:B------:R-:W-:Y:S02]  /*4280*/  MOV R135, R126 ;  /* 0x0000007e00877202 */ /* 0x000fe40000000f00 */
[----:B------:R-:W-:Y:S02]  /*4290*/  MOV R136, 0x8 ;  /* 0x0000000800887802 */ /* 0x000fe40000000f00 */
[----:B------:R-:W-:-:S07]  /*42a0*/  MOV R127, R191 ;  /* 0x000000bf007f7202 */ /* 0x000fce0000000f00 */
[----:B------:R-:W-:Y:S05]  /*42b0*/  WARPSYNC.COLLECTIVE R134, `(.L_x_2165) ;  /* 0x0000000086087348 */ /* 0x000fea0003c00000 */
[----:B------:R0:W1:Y:S02]  /*42c0*/  SHFL.DOWN P6, R191, R135, R136, R139 ;  /* 0x0800008887bf7389 */ /* 0x00006400000c008b */
[----:B01----:R-:W-:Y:S01]  /*42d0*/  ENDCOLLECTIVE ;  /* 0x000000000000791b */ /* 0x003fe20003800000 */
.L_x_2165:
[----:B------:R-:W-:-:S05]  /*42e0*/  FADD.FTZ R127, R127, R138 ;  /* 0x0000008a7f7f7221 */ /* 0x000fca0000010000 */
[----:B------:R-:W-:Y:S02]  /*42f0*/  MOV R135, R127 ;  /* 0x0000007f00877202 */ /* 0x000fe40000000f00 */
[----:B------:R-:W-:-:S07]  /*4300*/  MOV R129, R191 ;  /* 0x000000bf00817202 */ /* 0x000fce0000000f00 */
[----:B------:R-:W-:Y:S05]  /*4310*/  WARPSYNC.COLLECTIVE R134, `(.L_x_2166) ;  /* 0x0000000086087348 */ /* 0x000fea0003c00000 */
[----:B------:R0:W1:Y:S02]  /*4320*/  SHFL.DOWN P6, R191, R135, R136, R139 ;  /* 0x0800008887bf7389 */ /* 0x00006400000c008b */
[----:B01----:R-:W-:Y:S01]  /*4330*/  ENDCOLLECTIVE ;  /* 0x000000000000791b */ /* 0x003fe20003800000 */
.L_x_2166:
[----:B------:R-:W-:-:S05]  /*4340*/  FADD.FTZ R129, R126, R129 ;  /* 0x000000817e817221 */ /* 0x000fca0000010000 */
[----:B------:R-:W-:Y:S02]  /*4350*/  MOV R135, R129 ;  /* 0x0000008100877202 */ /* 0x000fe40000000f00 */
[----:B------:R-:W-:Y:S02]  /*4360*/  MOV R136, 0x4 ;  /* 0x0000000400887802 */ /* 0x000fe40000000f00 */
[----:B------:R-:W-:-:S07]  /*4370*/  MOV R128, R191 ;  /* 0x000000bf00807202 */ /* 0x000fce0000000f00 */
[----:B------:R-:W-:Y:S05]  /*4380*/  WARPSYNC.COLLECTIVE R134, `(.L_x_2167) ;  /* 0x0000000086087348 */ /* 0x000fea0003c00000 */
[----:B------:R0:W1:Y:S02]  /*4390*/  SHFL.DOWN P6, R191, R135, R136, R139 ;  /* 0x0800008887bf7389 */ /* 0x00006400000c008b */
[----:B01----:R-:W-:Y:S01]  /*43a0*/  ENDCOLLECTIVE ;  /* 0x000000000000791b */ /* 0x003fe20003800000 */
.L_x_2167:
[----:B------:R-:W-:-:S05]  /*43b0*/  FADD.FTZ R128, R127, R128 ;  /* 0x000000807f807221 */ /* 0x000fca0000010000 */
[----:B------:R-:W-:Y:S02]  /*43c0*/  MOV R135, R128 ;  /* 0x0000008000877202 */ /* 0x000fe40000000f00 */
[----:B------:R-:W-:-:S07]  /*43d0*/  MOV R130, R191 ;  /* 0x000000bf00827202 */ /* 0x000fce0000000f00 */
[----:B------:R-:W-:Y:S05]  /*43e0*/  WARPSYNC.COLLECTIVE R134, `(.L_x_2168) ;  /* 0x0000000086087348 */ /* 0x000fea0003c00000 */
[----:B------:R0:W1:Y:S02]  /*43f0*/  SHFL.DOWN P6, R191, R135, R136, R139 ;  /* 0x0800008887bf7389 */ /* 0x00006400000c008b */
[----:B01----:R-:W-:Y:S01]  /*4400*/  ENDCOLLECTIVE ;  /* 0x000000000000791b */ /* 0x003fe20003800000 */
.L_x_2168:
[----:B------:R-:W-:-:S05]  /*4410*/  FADD.FTZ R130, R129, R130 ;  /* 0x0000008281827221 */ /* 0x000fca0000010000 */
[----:B------:R-:W-:Y:S02]  /*4420*/  MOV R135, R130 ;  /* 0x0000008200877202 */ /* 0x000fe40000000f00 */
[----:B------:R-:W-:Y:S02]  /*4430*/  MOV R136, 0x2 ;  /* 0x0000000200887802 */ /* 0x000fe40000000f00 */
[----:B------:R-:W-:-:S07]  /*4440*/  MOV R131, R191 ;  /* 0x000000bf00837202 */ /* 0x000fce0000000f00 */
[----:B------:R-:W-:Y:S05]  /*4450*/  WARPSYNC.COLLECTIVE R134, `(.L_x_2169) ;  /* 0x0000000086087348 */ /* 0x000fea0003c00000 */
[----:B------:R0:W1:Y:S02]  /*4460*/  SHFL.DOWN P6, R191, R135, R136, R139 ;  /* 0x0800008887bf7389 */ /* 0x00006400000c008b */
[----:B01----:R-:W-:Y:S01]  /*4470*/  ENDCOLLECTIVE ;  /* 0x000000000000791b */ /* 0x003fe20003800000 */
.L_x_2169:
[----:B------:R-:W-:-:S05]  /*4480*/  FADD.FTZ R131, R128, R131 ;  /* 0x0000008380837221 */ /* 0x000fca0000010000 */
[----:B------:R-:W-:Y:S02]  /*4490*/  MOV R135, R131 ;  /* 0x0000008300877202 */ /* 0x000fe40000000f00 */
[----:B------:R-:W-:-:S07]  /*44a0*/  MOV R133, R191 ;  /* 0x000000bf00857202 */ /* 0x000fce0000000f00 */
[----:B------:R-:W-:Y:S05]  /*44b0*/  WARPSYNC.COLLECTIVE R134, `(.L_x_2170) ;  /* 0x0000000086087348 */ /* 0x000fea0003c00000 */
[----:B------:R0:W1:Y:S02]  /*44c0*/  SHFL.DOWN P6, R191, R135, R136, R139 ;  /* 0x0800008887bf7389 */ /* 0x00006400000c008b */
[----:B01----:R-:W-:Y:S01]  /*44d0*/  ENDCOLLECTIVE ;  /* 0x000000000000791b */ /* 0x003fe20003800000 */
.L_x_2170:
[----:B------:R-:W-:-:S05]  /*44e0*/  FADD.FTZ R133, R130, R133 ;  /* 0x0000008582857221 */ /* 0x000fca0000010000 */
[----:B------:R-:W-:Y:S02]  /*44f0*/  MOV R135, R133 ;  /* 0x0000008500877202 */ /* 0x000fe40000000f00 */
[----:B------:R-:W-:Y:S02]  /*4500*/  MOV R136, 0x1 ;  /* 0x0000000100887802 */ /* 0x000fe40000000f00 */
[----:B------:R-:W-:-:S07]  /*4510*/  MOV R132, R191 ;  /* 0x000000bf00847202 */ /* 0x000fce0000000f00 */
[----:B------:R-:W-:Y:S05]  /*4520*/  WARPSYNC.COLLECTIVE R134, `(.L_x_2171) ;  /* 0x0000000086087348 */ /* 0x000fea0003c00000 */
[----:B------:R0:W1:Y:S02]  /*4530*/  SHFL.DOWN P6, R191, R135, R136, R139 ;  /* 0x0800008887bf7389 */ /* 0x00006400000c008b */
[----:B01----:R-:W-:Y:S01]  /*4540*/  ENDCOLLECTIVE ;  /* 0x000000000000791b */ /* 0x003fe20003800000 */
.L_x_2171:
[----:B------:R-:W-:-:S05]  /*4550*/  FADD.FTZ R132, R131, R132 ;  /* 0x0000008483847221 */ /* 0x000fca0000010000 */
[----:B------:R-:W-:Y:S02]  /*4560*/  MOV R135, R132 ;  /* 0x0000008400877202 */ /* 0x000fe40000000f00 */
[----:B------:R-:W-:-:S07]  /*4570*/  MOV R190, R191 ;  /* 0x000000bf00be7202 */ /* 0x000fce0000000f00 */
[----:B------:R-:W-:Y:S05]  /*4580*/  WARPSYNC.COLLECTIVE R134, `(.L_x_2172) ;  /* 0x0000000086087348 */ /* 0x000fea0003c00000 */
[----:B------:R0:W1:Y:S02]  /*4590*/  SHFL.DOWN P6, R191, R135, R136, R139 ;  /* 0x0800008887bf7389 */ /* 0x00006400000c008b */
[----:B01----:R-:W-:Y:S01]  /*45a0*/  ENDCOLLECTIVE ;  /* 0x000000000000791b */ /* 0x003fe20003800000 */
.L_x_2172:
[----:B------:R-:W-:Y:S05]  /*45b0*/  BRA `(.L_x_2173) ;  /* 0xffffffd800bc7947 */ /* 0x000fea000383ffff */
.L_x_2174:
        /* <DEDUP_REMOVED lines=12> */
.L_x_13888:


//--------------------- .text._ZN10layer_norm13ln_bwd_kernelINS_13Kernel_traitsI6__halfS2_S2_S2_fjLj8192ELj1ELj1ELj8ELj16ENS_18Kernel_traits_baseILj8192ES2_S2_S2_S2_fjLj256EEEEELb1ELb0ELb0ELb1EEEvNS_9BwdParamsE --------------------------
	.section	.text._ZN10layer_norm13ln_bwd_kernelINS_13Kernel_traitsI6__halfS2_S2_S2_fjLj8192ELj1ELj1ELj8ELj16ENS_18Kernel_traits_baseILj8192ES2_S2_S2_S2_fjLj256EEEEELb1ELb0ELb0ELb1EEEvNS_9BwdParamsE,"ax",@progbits
	.align	128
        .global         _ZN10layer_norm13ln_bwd_kernelINS_13Kernel_traitsI6__halfS2_S2_S2_fjLj8192ELj1ELj1ELj8ELj16ENS_18Kernel_traits_baseILj8192ES2_S2_S2_S2_fjLj256EEEEELb1ELb0ELb0ELb1EEEvNS_9BwdParamsE
        .type           _ZN10layer_norm13ln_bwd_kernelINS_13Kernel_traitsI6__halfS2_S2_S2_fjLj8192ELj1ELj1ELj8ELj16ENS_18Kernel_traits_baseILj8192ES2_S2_S2_S2_fjLj256EEEEELb1ELb0ELb0ELb1EEEvNS_9BwdParamsE,@function
        .size           _ZN10layer_norm13ln_bwd_kernelINS_13Kernel_traitsI6__halfS2_S2_S2_fjLj8192ELj1ELj1ELj8ELj16ENS_18Kernel_traits_baseILj8192ES2_S2_S2_S2_fjLj256EEEEELb1ELb0ELb0ELb1EEEvNS_9BwdParamsE,(.L_x_13889 - _ZN10layer_norm13ln_bwd_kernelINS_13Kernel_traitsI6__halfS2_S2_S2_fjLj8192ELj1ELj1ELj8ELj16ENS_18Kernel_traits_baseILj8192ES2_S2_S2_S2_fjLj256EEEEELb1ELb0ELb0ELb1EEEvNS_9BwdParamsE)
        .other          _ZN10layer_norm13ln_bwd_kernelINS_13Kernel_traitsI6__halfS2_S2_S2_fjLj8192ELj1ELj1ELj8ELj16ENS_18Kernel_traits_baseILj8192ES2_S2_S2_S2_fjLj256EEEEELb1ELb0ELb0ELb1EEEvNS_9BwdParamsE,@"STO_CUDA_ENTRY STV_DEFAULT"
_ZN10layer_norm13ln_bwd_kernelINS_13Kernel_traitsI6__halfS2_S2_S2_fjLj8192ELj1ELj1ELj8ELj16ENS_18Kernel_traits_baseILj8192ES2_S2_S2_S2_fjLj256EEEEELb1ELb0ELb0ELb1EEEvNS_9BwdParamsE:
.text._ZN10layer_norm13ln_bwd_kernelINS_13Kernel_traitsI6__halfS2_S2_S2_fjLj8192ELj1ELj1ELj8ELj16ENS_18Kernel_traits_baseILj8192ES2_S2_S2_S2_fjLj256EEEEELb1ELb0ELb0ELb1EEEvNS_9BwdParamsE:
        /* <DEDUP_REMOVED lines=48> */
.L_x_2175:
        /* <DEDUP_REMOVED lines=14> */
[----:B------:R-:W-:-:S02]  /*03e0*/  ISETP.NE.AND.EX P0, PT, RZ, UR5, PT, P0 ;  /* 0x00000005ff007c0c */ /* 0x000fc4000bf05300 */
        /* <DEDUP_REMOVED lines=35> */
[--C-:B------:R-:W-:Y:S02]  /*0620*/  HADD2.F32 R164, -RZ, R6.reuse.H0_H0 ;  /* 0x20000006ffa47230 */ /* 0x100fe40000004100 */
[----:B------:R-:W-:-:S02]  /*0630*/  HADD2.F32 R163, -RZ, R6.H1_H1 ;  /* 0x30000006ffa37230 */ /* 0x000fc40000004100 */
[--C-:B------:R-:W-:Y:S02]  /*0640*/  HADD2.F32 R162, -RZ, R7.reuse.H0_H0 ;  /* 0x20000007ffa27230 */ /* 0x100fe40000004100 */
[----:B------:R-:W-:Y:S02]  /*0650*/  HADD2.F32 R161, -RZ, R7.H1_H1 ;  /* 0x30000007ffa17230 */ /* 0x000fe40000004100 */
[--C-:B---3--:R-:W-:Y:S02]  /*0660*/  HADD2.F32 R160, -RZ, R8.reuse.H0_H0 ;  /* 0x20000008ffa07230 */ /* 0x108fe40000004100 */
[----:B------:R-:W-:Y:S02]  /*0670*/  HADD2.F32 R159, -RZ, R8.H1_H1 ;  /* 0x30000008ff9f7230 */ /* 0x000fe40000004100 */
[--C-:B------:R-:W-:Y:S02]  /*0680*/  HADD2.F32 R158, -RZ, R9.reuse.H0_H0 ;  /* 0x20000009ff9e7230 */ /* 0x100fe40000004100 */
[----:B------:R-:W-:-:S02]  /*0690*/  HADD2.F32 R157, -RZ, R9.H1_H1 ;  /* 0x30000009ff9d7230 */ /* 0x000fc40000004100 */
[--C-:B------:R-:W-:Y:S02]  /*06a0*/  HADD2.F32 R156, -RZ, R10.reuse.H0_H0 ;  /* 0x2000000aff9c7230 */ /* 0x100fe40000004100 */
[----:B------:R-:W-:Y:S02]  /*06b0*/  HADD2.F32 R155, -RZ, R10.H1_H1 ;  /* 0x3000000aff9b7230 */ /* 0x000fe40000004100 */
[--C-:B------:R-:W-:Y:S02]  /*06c0*/  HADD2.F32 R154, -RZ, R11.reuse.H0_H0 ;  /* 0x2000000bff9a7230 */ /* 0x100fe40000004100 */
[----:B------:R-:W-:Y:S02]  /*06d0*/  HADD2.F32 R153, -RZ, R11.H1_H1 ;  /* 0x3000000bff997230 */ /* 0x000fe40000004100 */
[--C-:B----4-:R-:W-:Y:S02]  /*06e0*/  HADD2.F32 R152, -RZ, R12.reuse.H0_H0 ;  /* 0x2000000cff987230 */ /* 0x110fe40000004100 */
[----:B------:R-:W-:-:S02]  /*06f0*/  HADD2.F32 R151, -RZ, R12.H1_H1 ;  /* 0x3000000cff977230 */ /* 0x000fc40000004100 */
[--C-:B------:R-:W-:Y:S02]  /*0700*/  HADD2.F32 R150, -RZ, R13.reuse.H0_H0 ;  /* 0x2000000dff967230 */ /* 0x100fe40000004100 */
[----:B------:R-:W-:Y:S02]  /*0710*/  HADD2.F32 R149, -RZ, R13.H1_H1 ;  /* 0x3000000dff957230 */ /* 0x000fe40000004100 */
[--C-:B------:R-:W-:Y:S02]  /*0720*/  HADD2.F32 R148, -RZ, R14.reuse.H0_H0 ;  /* 0x2000000eff947230 */ /* 0x100fe40000004100 */
        /* <DEDUP_REMOVED lines=10> */
[----:B------:R-:W-:-:S07]  /*07d0*/  HADD2.F32 R136, -RZ, R19.H1_H1 ;  /* 0x30000013ff887230 */ /* 0x000fce0000004100 */
.L_x_2179:
        /* <DEDUP_REMOVED lines=12> */
[----:B------:R-:W-:Y:S02]  /*08a0*/  IADD3 R173, R177, 0x200, RZ ;  /* 0x00000200b1ad7810 */ /* 0x000fe40007ffe0ff */
[----:B------:R-:W-:Y:S02]  /*08b0*/  @P0 LEA.HI.X R37, R169, R37, R20, 0x1, P1 ;  /* 0x00000025a9250211 */ /* 0x000fe400008f0c14 */
[----:B------:R-:W-:Y:S01]  /*08c0*/  IADD3 R175, R177, 0x100, RZ ;  /* 0x00000100b1af7810 */ /* 0x000fe20007ffe0ff */
[----:B-1----:R-:W-:Y:S01]  /*08d0*/  IMAD.WIDE.U32 R40, R173, 0x10, R2 ;  /* 0x00000010ad287825 */ /* 0x002fe200078e0002 */
[C---:B------:R-:W-:Y:S01]  /*08e0*/  IADD3 R171, R177.reuse, 0x300, RZ ;  /* 0x00000300b1ab7810 */ /* 0x040fe20007ffe0ff */
[----:B------:R1:W4:Y:S02]  /*08f0*/  @P0 LDG.E.U16 R0, desc[UR6][R36.64] ;  /* 0x0000000624000981 */ /* 0x000324000c1e1500 */
[----:B--2---:R-:W-:-:S02]  /*0900*/  IMAD.WIDE.U32 R20, R177, 0x10, R44 ;  /* 0x00000010b1147825 */ /* 0x004fc400078e002c */
[----:B------:R-:W2:Y:S02]  /*0910*/  LDG.E.128 R40, desc[UR6][R40.64] ;  /* 0x0000000628287981 */ /* 0x000ea4000c1e1d00 */
[----:B---3--:R-:W-:Y:S02]  /*0920*/  IMAD.WIDE R56, R169, 0x4, R46 ;  /* 0x00000004a9387825 */ /* 0x008fe400078e022e */
[----:B------:R-:W3:Y:S02]  /*0930*/  LDG.E.128 R20, desc[UR6][R20.64] ;  /* 0x0000000614147981 */ /* 0x000ee4000c1e1d00 */
[----:B------:R-:W-:Y:S02]  /*0940*/  IMAD.WIDE.U32 R24, R177, 0x10, R2 ;  /* 0x00000010b1187825 */ /* 0x000fe400078e0002 */
[----:B------:R0:W3:Y:S02]  /*0950*/  LDG.E R185, desc[UR6][R56.64] ;  /* 0x0000000638b97981 */ /* 0x0000e4000c1e1900 */
[----:B-1----:R-:W-:-:S02]  /*0960*/  IMAD.WIDE.U32 R36, R173, 0x10, R44 ;  /* 0x00000010ad247825 */ /* 0x002fc400078e002c */
[----:B------:R-:W3:Y:S02]  /*0970*/  LDG.E.128 R24, desc[UR6][R24.64] ;  /* 0x0000000618187981 */ /* 0x000ee4000c1e1d00 */
[C---:B------:R-:W-:Y:S02]  /*0980*/  IMAD.WIDE.U32 R28, R175.reuse, 0x10, R44 ;  /* 0x00000010af1c7825 */ /* 0x040fe400078e002c */
[----:B------:R-:W3:Y:S02]  /*0990*/  LDG.E.128 R36, desc[UR6][R36.64] ;  /* 0x0000000624247981 */ /* 0x000ee4000c1e1d00 */
[----:B------:R-:W-:Y:S02]  /*09a0*/  IMAD.WIDE.U32 R32, R175, 0x10, R2 ;  /* 0x00000010af207825 */ /* 0x000fe400078e0002 */
[----:B------:R-:W3:Y:S02]  /*09b0*/  LDG.E.128 R28, desc[UR6][R28.64] ;  /* 0x000000061c1c7981 */ /* 0x000ee4000c1e1d00 */
[----:B------:R-:W-:-:S02]  /*09c0*/  IMAD.WIDE.U32 R44, R171, 0x10, R44 ;  /* 0x00000010ab2c7825 */ /* 0x000fc400078e002c */
[----:B------:R-:W3:Y:S02]  /*09d0*/  LDG.E.128 R32, desc[UR6][R32.64] ;  /* 0x0000000620207981 */ /* 0x000ee4000c1e1d00 */
[----:B0-----:R-:W-:Y:S02]  /*09e0*/  IMAD.WIDE R60, R169, 0x4, R52 ;  /* 0x00000004a93c7825 */ /* 0x001fe400078e0234 */
[----:B------:R-:W3:Y:S02]  /*09f0*/  LDG.E.128 R44, desc[UR6][R44.64] ;  /* 0x000000062c2c7981 */ /* 0x000ee4000c1e1d00 */
[----:B------:R-:W-:Y:S02]  /*0a00*/  IMAD.WIDE.U32 R48, R171, 0x10, R2 ;  /* 0x00000010ab307825 */ /* 0x000fe400078e0002 */
[----:B------:R0:W3:Y:S01]  /*0a10*/  LDG.E R170, desc[UR6][R60.64] ;  /* 0x000000063caa7981 */ /* 0x0000e2000c1e1900 */
[----:B------:R-:W-:Y:S01]  /*0a20*/  ISETP.NE.U32.AND P1, PT, RZ, UR10, PT ;  /* 0x0000000aff007c0c */ /* 0x000fe2000bf25070 */
[----:B------:R-:W1:Y:S02]  /*0a30*/  LDC.64 R2, c[0x0][0x240] ;  /* 0x00009000ff027b82 */ /* 0x000e640000000a00 */
[----:B------:R-:W3:Y:S01]  /*0a40*/  LDG.E.128 R48, desc[UR6][R48.64] ;  /* 0x0000000630307981 */ /* 0x000ee2000c1e1d00 */
[----:B------:R-:W-:-:S13]  /*0a50*/  ISETP.NE.AND.EX P1, PT, RZ, UR11, PT, P1 ;  /* 0x0000000bff007c0c */ /* 0x000fda000bf25310 */
[----:B------:R-:W0:Y:S08]  /*0a60*/  @P1 LDC.64 R56, c[0x0][0x2c8] ;  /* 0x0000b200ff381b82 */ /* 0x000e300000000a00 */
[----:B------:R-:W1:Y:S08]  /*0a70*/  @P1 LDC.64 R52, c[0x0][0x2c8] ;  /* 0x0000b200ff341b82 */ /* 0x000e700000000a00 */
[----:B------:R-:W1:Y:S01]  /*0a80*/  @P1 LDC.64 R58, c[0x0][0x2c8] ;  /* 0x0000b200ff3a1b82 */ /* 0x000e620000000a00 */
[----:B0-----:R-:W-:-:S07]  /*0a90*/  @P1 IMAD.WIDE.U32 R62, R173, 0x10, R56 ;  /* 0x00000010ad3e1825 */ /* 0x001fce00078e0038 */
[----:B------:R-:W0:Y:S01]  /*0aa0*/  @P1 LDC.64 R54, c[0x0][0x2c8] ;  /* 0x0000b200ff361b82 */ /* 0x000e220000000a00 */
[C---:B-1----:R-:W-:Y:S01]  /*0ab0*/  IMAD.WIDE.U32 R56, R171.reuse, 0x8, R2 ;  /* 0x00000008ab387825 */ /* 0x042fe200078e0002 */
[----:B------:R-:W-:Y:S01]  /*0ac0*/  ISETP.NE.AND P4, PT, RZ, UR8, PT ;  /* 0x00000008ff007c0c */ /* 0x000fe2000bf85270 */
[----:B------:R-:W5:Y:S02]  /*0ad0*/  @P1 LDG.E.128 R8, desc[UR6][R62.64] ;  /* 0x000000063e081981 */ /* 0x000f64000c1e1d00 */
[----:B------:R-:W-:Y:S02]  /*0ae0*/  @P1 IMAD.WIDE.U32 R64, R171, 0x10, R52 ;  /* 0x00000010ab401825 */ /* 0x000fe400078e0034 */
[----:B------:R-:W5:Y:S02]  /*0af0*/  LDG.E.64 R56, desc[UR6][R56.64] ;  /* 0x0000000638387981 */ /* 0x000f64000c1e1b00 */
[C---:B------:R-:W-:Y:S01]  /*0b00*/  IMAD.WIDE.U32 R52, R175.reuse, 0x8, R2 ;  /* 0x00000008af347825 */ /* 0x040fe200078e0002 */
[----:B------:R-:W-:Y:S01]  /*0b10*/  MOV R174, 0x3f800000 ;  /* 0x3f80000000ae7802 */ /* 0x000fe20000000f00 */
[----:B------:R-:W5:Y:S04]  /*0b20*/  @P1 LDG.E.128 R12, desc[UR6][R64.64] ;  /* 0x00000006400c1981 */ /* 0x000f68000c1e1d00 */
[----:B------:R-:W5:Y:S01]  /*0b30*/  LDG.E.64 R52, desc[UR6][R52.64] ;  /* 0x0000000634347981 */ /* 0x000f62000c1e1b00 */
[----:B------:R-:W-:-:S04]  /*0b40*/  @P1 IMAD.WIDE.U32 R58, R175, 0x10, R58 ;  /* 0x00000010af3a1825 */ /* 0x000fc800078e003a */
[--C-:B------:R-:W-:Y:S01]  /*0b50*/  IMAD.WIDE.U32 R66, R177, 0x8, R2.reuse ;  /* 0x00000008b1427825 */ /* 0x100fe200078e0002 */
[----:B------:R1:W5:Y:S03]  /*0b60*/  @P1 LDG.E.128 R4, desc[UR6][R58.64] ;  /* 0x000000063a041981 */ /* 0x000366000c1e1d00 */
[----:B------:R-:W-:Y:S02]  /*0b70*/  IMAD.WIDE.U32 R60, R173, 0x8, R2 ;  /* 0x00000008ad3c7825 */ /* 0x000fe400078e0002 */
[----:B------:R1:W5:Y:S02]  /*0b80*/  LDG.E.64 R2, desc[UR6][R66.64] ;  /* 0x0000000642027981 */ /* 0x000364000c1e1b00 */
[----:B0-----:R-:W-:-:S05]  /*0b90*/  @P1 IMAD.WIDE.U32 R54, R177, 0x10, R54 ;  /* 0x00000010b1361825 */ /* 0x001fca00078e0036 */
[----:B------:R-:W5:Y:S04]  /*0ba0*/  @P1 LDG.E.128 R84, desc[UR6][R54.64] ;  /* 0x0000000636541981 */ /* 0x000f68000c1e1d00 */
[----:B------:R0:W5:Y:S01]  /*0bb0*/  LDG.E.64 R54, desc[UR6][R60.64] ;  /* 0x000000063c367981 */ /* 0x000162000c1e1b00 */
[----:B------:R-:W-:Y:S01]  /*0bc0*/  UMOV UR4, 0xffffffff ;  /* 0xffffffff00047882 */ /* 0x000fe20000000000 */
[----:B------:R-:W-:Y:S01]  /*0bd0*/  LOP3.LUT P2, RZ, R68, 0x1f, RZ, 0xc0, !PT ;  /* 0x0000001f44ff7812 */ /* 0x000fe2000784c0ff */
[----:B----4-:R-:W-:Y:S02]  /*0be0*/  @P0 HADD2.F32 R174, -RZ, R0.H0_H0 ;  /* 0x20000000ffae0230 */ /* 0x010fe40000004100 */
[--C-:B--2---:R-:W-:Y:S02]  /*0bf0*/  HADD2.F32 R186, -RZ, R42.reuse.H0_H0 ;  /* 0x2000002affba7230 */ /* 0x104fe40000004100 */
[----:B------:R-:W-:-:S02]  /*0c00*/  HADD2.F32 R197, -RZ, R42.H1_H1 ;  /* 0x3000002affc57230 */ /* 0x000fc40000004100 */
[--C-:B---3--:R-:W-:Y:S01]  /*0c10*/  HADD2.F32 R0, -RZ, R20.reuse.H0_H0 ;  /* 0x20000014ff007230 */ /* 0x108fe20000004100 */
[----:B------:R-:W-:Y:S01]  /*0c20*/  FSEL R42, R185, RZ, !P4 ;  /* 0x000000ffb92a7208 */ /* 0x000fe20006000000 */
[----:B-1----:R-:W-:Y:S02]  /*0c30*/  HADD2.F32 R59, -RZ, R20.H1_H1 ;  /* 0x30000014ff3b7230 */ /* 0x002fe40000004100 */
[----:B------:R-:W-:Y:S02]  /*0c40*/  HADD2.F32 R180, -RZ, R22.H0_H0 ;  /* 0x20000016ffb47230 */ /* 0x000fe40000004100 */
[----:B------:R-:W-:Y:S02]  /*0c50*/  HADD2.F32 R183, -RZ, R23.H0_H0 ;  /* 0x20000017ffb77230 */ /* 0x000fe40000004100 */
[--C-:B------:R-:W-:Y:S02]  /*0c60*/  HADD2.F32 R67, -RZ, R25.reuse.H0_H0 ;  /* 0x20000019ff437230 */ /* 0x100fe40000004100 */
[----:B------:R-:W-:-:S02]  /*0c70*/  HADD2.F32 R66, -RZ, R25.H1_H1 ;  /* 0x30000019ff427230 */ /* 0x000fc40000004100 */
[--C-:B------:R-:W-:Y:S02]  /*0c80*/  HADD2.F32 R191, -RZ, R37.reuse.H0_H0 ;  /* 0x20000025ffbf7230 */ /* 0x100fe40000004100 */
[----:B------:R-:W-:Y:S02]  /*0c90*/  HADD2.F32 R215, -RZ, R37.H1_H1 ;  /* 0x30000025ffd77230 */ /* 0x000fe40000004100 */
[----:B------:R-:W-:Y:S01]  /*0ca0*/  FADD.FTZ R37, -R42, R0 ;  /* 0x000000002a257221 */ /* 0x000fe20000010100 */
[----:B------:R-:W-:Y:S02]  /*0cb0*/  HADD2.F32 R25, -RZ, R28.H0_H0 ;  /* 0x2000001cff197230 */ /* 0x000fe40000004100 */
[--C-:B------:R-:W-:Y:S02]  /*0cc0*/  HADD2.F32 R176, -RZ, R35.reuse.H0_H0 ;  /* 0x20000023ffb07230 */ /* 0x100fe40000004100 */
[----:B------:R-:W-:Y:S02]  /*0cd0*/  HADD2.F32 R187, -RZ, R35.H1_H1 ;  /* 0x30000023ffbb7230 */ /* 0x000fe40000004100 */
[----:B------:R-:W-:-:S02]  /*0ce0*/  HADD2.F32 R65, -RZ, R21.H0_H0 ;  /* 0x20000015ff417230 */ /* 0x000fc40000004100 */
[--C-:B------:R-:W-:Y:S02]  /*0cf0*/  HADD2.F32 R195, -RZ, R38.reuse.H0_H0 ;  /* 0x20000026ffc37230 */ /* 0x100fe40000004100 */
[----:B------:R-:W-:Y:S02]  /*0d00*/  HADD2.F32 R35, -RZ, R38.H1_H1 ;  /* 0x30000026ff237230 */ /* 0x000fe40000004100 */
[--C-:B------:R-:W-:Y:S02]  /*0d10*/  HADD2.F32 R178, -RZ, R40.reuse.H0_H0 ;  /* 0x20000028ffb27230 */ /* 0x100fe40000004100 */
[----:B------:R-:W-:Y:S02]  /*0d20*/  HADD2.F32 R189, -RZ, R40.H1_H1 ;  /* 0x30000028ffbd7230 */ /* 0x000fe40000004100 */
[----:B------:R-:W-:Y:S01]  /*0d30*/  FADD.FTZ R59, -R42, R59 ;  /* 0x0000003b2a3b7221 */ /* 0x000fe20000010100 */
[----:B------:R-:W-:Y:S02]  /*0d40*/  HADD2.F32 R63, -RZ, R24.H0_H0 ;  /* 0x20000018ff3f7230 */ /* 0x000fe40000004100 */
[----:B------:R-:W-:Y:S01]  /*0d50*/  FMUL.FTZ R0, R170, R37 ;  /* 0x00000025aa007220 */ /* 0x000fe20000410000 */
[----:B------:R-:W-:-:S02]  /*0d60*/  HADD2.F32 R182, -RZ, R41.H0_H0 ;  /* 0x20000029ffb67230 */ /* 0x000fc40000004100 */
[----:B------:R-:W-:Y:S02]  /*0d70*/  HADD2.F32 R193, -RZ, R41.H1_H1 ;  /* 0x30000029ffc17230 */ /* 0x000fe40000004100 */
[C---:B------:R-:W-:Y:S01]  /*0d80*/  FADD.FTZ R41, -R42.reuse, R180 ;  /* 0x000000b42a297221 */ /* 0x040fe20000010100 */
[--C-:B------:R-:W-:Y:S02]  /*0d90*/  HADD2.F32 R38, -RZ, R47.reuse.H0_H0 ;  /* 0x2000002fff267230 */ /* 0x100fe40000004100 */
[----:B------:R-:W-:Y:S02]  /*0da0*/  HADD2.F32 R40, -RZ, R47.H1_H1 ;  /* 0x3000002fff287230 */ /* 0x000fe40000004100 */
[C---:B------:R-:W-:Y:S01]  /*0db0*/  FADD.FTZ R47, -R42.reuse, R183 ;  /* 0x000000b72a2f7221 */ /* 0x040fe20000010100 */
[C---:B------:R-:W-:Y:S01]  /*0dc0*/  FADD.FTZ R183, -R42.reuse, R25 ;  /* 0x000000192ab77221 */ /* 0x040fe20000010100 */
[----:B------:R-:W-:Y:S02]  /*0dd0*/  HADD2.F32 R23, -RZ, R23.H1_H1 ;  /* 0x30000017ff177230 */ /* 0x000fe40000004100 */
[----:B0-----:R-:W-:Y:S01]  /*0de0*/  FADD.FTZ R61, -R42, R65 ;  /* 0x000000412a3d7221 */ /* 0x001fe20000010100 */
[----:B------:R-:W-:-:S02]  /*0df0*/  HADD2.F32 R58, -RZ, R24.H1_H1 ;  /* 0x30000018ff3a7230 */ /* 0x000fc40000004100 */
[----:B------:R-:W-:Y:S01]  /*0e00*/  FADD.FTZ R135, R63, R135 ;  /* 0x000000873f877221 */ /* 0x000fe20000010000 */
[--C-:B------:R-:W-:Y:S02]  /*0e10*/  HADD2.F32 R208, -RZ, R51.reuse.H0_H0 ;  /* 0x20000033ffd07230 */ /* 0x100fe40000004100 */
[----:B------:R-:W-:Y:S01]  /*0e20*/  FMUL.FTZ R65, R170, R59 ;  /* 0x0000003baa417220 */ /* 0x000fe20000410000 */
[----:B------:R-:W-:Y:S02]  /*0e30*/  HADD2.F32 R25, -RZ, R51.H1_H1 ;  /* 0x30000033ff197230 */ /* 0x000fe40000004100 */
[----:B------:R-:W-:Y:S01]  /*0e40*/  FFMA.FTZ R137, R0, R63, R137 ;  /* 0x0000003f00897223 */ /* 0x000fe20000010089 */
[----:B------:R-:W-:Y:S02]  /*0e50*/  HADD2.F32 R20, -RZ, R32.H0_H0 ;  /* 0x20000020ff147230 */ /* 0x000fe40000004100 */
[----:B------:R-:W-:Y:S01]  /*0e60*/  FMUL.FTZ R51, R170, R41 ;  /* 0x00000029aa337220 */ /* 0x000fe20000410000 */
[----:B------:R-:W-:Y:S01]  /*0e70*/  FMUL.FTZ R63, R168, R63 ;  /* 0x0000003fa83f7220 */ /* 0x000fe20000410000 */
[----:B------:R-:W-:Y:S01]  /*0e80*/  FMUL.FTZ R41, R170, R183 ;  /* 0x000000b7aa297220 */ /* 0x000fe20000410000 */
[----:B------:R-:W-:-:S02]  /*0e90*/  HADD2.F32 R190, -RZ, R43.H0_H0 ;  /* 0x2000002bffbe7230 */ /* 0x000fc40000004100 */
[----:B------:R-:W-:Y:S02]  /*0ea0*/  HADD2.F32 R201, -RZ, R43.H1_H1 ;  /* 0x3000002bffc97230 */ /* 0x000fe40000004100 */
[C---:B------:R-:W-:Y:S01]  /*0eb0*/  FADD.FTZ R43, -R42.reuse, R23 ;  /* 0x000000172a2b7221 */ /* 0x040fe20000010100 */
[--C-:B------:R-:W-:Y:S02]  /*0ec0*/  HADD2.F32 R188, -RZ, R31.reuse.H0_H0 ;  /* 0x2000001fffbc7230 */ /* 0x100fe40000004100 */
[----:B------:R-:W-:Y:S01]  /*0ed0*/  FADD.FTZ R23, -R42, R38 ;  /* 0x000000262a177221 */ /* 0x000fe20000010100 */
[----:B------:R-:W-:Y:S02]  /*0ee0*/  HADD2.F32 R31, -RZ, R31.H1_H1 ;  /* 0x3000001fff1f7230 */ /* 0x000fe40000004100 */
[----:B------:R-:W-:Y:S01]  /*0ef0*/  FADD.FTZ R133, R58, R133 ;  /* 0x000000853a857221 */ /* 0x000fe20000010000 */
[----:B------:R-:W-:Y:S02]  /*0f00*/  HADD2.F32 R203, -RZ, R44.H0_H0 ;  /* 0x2000002cffcb7230 */ /* 0x000fe40000004100 */
[----:B------:R-:W-:Y:S01]  /*0f10*/  FFMA.FTZ R134, R65, R58, R134 ;  /* 0x0000003a41867223 */ /* 0x000fe20000010086 */
[----:B------:R-:W-:-:S02]  /*0f20*/  HADD2.F32 R21, -RZ, R21.H1_H1 ;  /* 0x30000015ff157230 */ /* 0x000fc40000004100 */
[----:B------:R-:W-:Y:S01]  /*0f30*/  FMUL.FTZ R58, R167, R58 ;  /* 0x0000003aa73a7220 */ /* 0x000fe20000410000 */
[----:B------:R-:W-:Y:S02]  /*0f40*/  HADD2.F32 R44, -RZ, R44.H1_H1 ;  /* 0x3000002cff2c7230 */ /* 0x000fe40000004100 */
[----:B------:R-:W-:Y:S01]  /*0f50*/  FADD.FTZ R219, RZ, R63 ;  /* 0x0000003fffdb7221 */ /* 0x000fe20000010000 */
[----:B------:R-:W-:Y:S01]  /*0f60*/  FADD.FTZ R95, R20, R95 ;  /* 0x0000005f145f7221 */ /* 0x000fe20000010000 */
[-C--:B------:R-:W-:Y:S01]  /*0f70*/  FFMA.FTZ R124, R41, R20.reuse, R124 ;  /* 0x00000014297c7223 */ /* 0x080fe2000001007c */
[----:B------:R-:W-:Y:S01]  /*0f80*/  FMUL.FTZ R38, R160, R20 ;  /* 0x00000014a0267220 */ /* 0x000fe20000410000 */
[----:B------:R-:W-:Y:S02]  /*0f90*/  HADD2.F32 R181, -RZ, R22.H1_H1 ;  /* 0x30000016ffb57230 */ /* 0x000fe40000004100 */
[----:B------:R-:W-:Y:S01]  /*0fa0*/  FFMA.FTZ R20, R0, R63, RZ ;  /* 0x0000003f00147223 */ /* 0x000fe200000100ff */
[----:B------:R-:W-:-:S02]  /*0fb0*/  HADD2.F32 R22, -RZ, R27.H0_H0 ;  /* 0x2000001bff167230 */ /* 0x000fc40000004100 */
[----:B------:R-:W-:Y:S01]  /*0fc0*/  FMUL.FTZ R47, R170, R47 ;  /* 0x0000002faa2f7220 */ /* 0x000fe20000410000 */
[--C-:B------:R-:W-:Y:S02]  /*0fd0*/  HADD2.F32 R60, -RZ, R33.reuse.H0_H0 ;  /* 0x20000021ff3c7230 */ /* 0x100fe40000004100 */
[----:B------:R-:W-:Y:S02]  /*0fe0*/  HADD2.F32 R179, -RZ, R33.H1_H1 ;  /* 0x30000021ffb37230 */ /* 0x000fe40000004100 */
[--C-:B------:R-:W-:Y:S02]  /*0ff0*/  HADD2.F32 R217, -RZ, R36.reuse.H1_H1 ;  /* 0x30000024ffd97230 */ /* 0x100fe40000004100 */
[----:B------:R-:W-:Y:S01]  /*1000*/  FADD.FTZ R231, -R42, R31 ;  /* 0x0000001f2ae77221 */ /* 0x000fe20000010100 */
[----:B------:R-:W-:Y:S02]  /*1010*/  HADD2.F32 R33, -RZ, R36.H0_H0 ;  /* 0x20000024ff217230 */ /* 0x000fe40000004100 */
[----:B------:R-:W-:Y:S01]  /*1020*/  FADD.FTZ R219, R219, R58 ;  /* 0x0000003adbdb7221 */ /* 0x000fe20000010000 */
[----:B------:R-:W-:-:S02]  /*1030*/  HADD2.F32 R202, -RZ, R50.H0_H0 ;  /* 0x20000032ffca7230 */ /* 0x000fc40000004100 */
[----:B------:R-:W-:Y:S02]  /*1040*/  HADD2.F32 R213, -RZ, R50.H1_H1 ;  /* 0x30000032ffd57230 */ /* 0x000fe40000004100 */
[----:B------:R-:W-:Y:S01]  /*1050*/  FMUL.FTZ R50, R166, R67 ;  /* 0x00000043a6327220 */ /* 0x000fe20000410000 */
[--C-:B------:R-:W-:Y:S02]  /*1060*/  HADD2.F32 R199, -RZ, R39.reuse.H0_H0 ;  /* 0x20000027ffc77230 */ /* 0x100fe40000004100 */
[C---:B------:R-:W-:Y:S01]  /*1070*/  FADD.FTZ R31, -R42.reuse, R44 ;  /* 0x0000002c2a1f7221 */ /* 0x040fe20000010100 */
[----:B------:R-:W-:Y:S02]  /*1080*/  HADD2.F32 R36, -RZ, R39.H1_H1 ;  /* 0x30000027ff247230 */ /* 0x000fe40000004100 */
[----:B------:R-:W-:Y:S01]  /*1090*/  FADD.FTZ R39, -R42, R21 ;  /* 0x000000152a277221 */ /* 0x000fe20000010100 */
[C---:B------:R-:W-:Y:S01]  /*10a0*/  FMUL.FTZ R61, R170.reuse, R61 ;  /* 0x0000003daa3d7220 */ /* 0x040fe20000410000 */
[----:B------:R-:W-:Y:S01]  /*10b0*/  FFMA.FTZ R20, R65, R58, R20 ;  /* 0x0000003a41147223 */ /* 0x000fe20000010014 */
[----:B------:R-:W-:Y:S01]  /*10c0*/  FMUL.FTZ R44, R170, R43 ;  /* 0x0000002baa2c7220 */ /* 0x000fe20000410000 */
[----:B------:R-:W-:-:S02]  /*10d0*/  HADD2.F32 R62, -RZ, R26.H0_H0 ;  /* 0x2000001aff3e7230 */ /* 0x000fc40000004100 */
[----:B------:R-:W-:Y:S01]  /*10e0*/  FADD.FTZ R217, -R42, R217 ;  /* 0x000000d92ad97221 */ /* 0x000fe20000010100 */
[----:B------:R-:W-:Y:S02]  /*10f0*/  HADD2.F32 R24, -RZ, R27.H1_H1 ;  /* 0x3000001bff187230 */ /* 0x000fe40000004100 */
[----:B------:R-:W-:Y:S01]  /*1100*/  FADD.FTZ R97, R22, R97 ;  /* 0x0000006116617221 */ /* 0x000fe20000010000 */
[--C-:B------:R-:W-:Y:S02]  /*1110*/  HADD2.F32 R198, -RZ, R49.reuse.H0_H0 ;  /* 0x20000031ffc67230 */ /* 0x100fe40000004100 */
[-C--:B------:R-:W-:Y:S01]  /*1120*/  FFMA.FTZ R126, R47, R22.reuse, R126 ;  /* 0x000000162f7e7223 */ /* 0x080fe2000001007e */
[----:B------:R-:W-:Y:S02]  /*1130*/  HADD2.F32 R209, -RZ, R49.H1_H1 ;  /* 0x30000031ffd17230 */ /* 0x000fe40000004100 */
[----:B------:R-:W-:Y:S01]  /*1140*/  FMUL.FTZ R43, R162, R22 ;  /* 0x00000016a22b7220 */ /* 0x000fe20000410000 */
[----:B------:R-:W-:-:S02]  /*1150*/  HADD2.F32 R27, -RZ, R29.H0_H0 ;  /* 0x2000001dff1b7230 */ /* 0x000fc40000004100 */
[----:B------:R-:W-:Y:S01]  /*1160*/  FMUL.FTZ R49, R165, R66 ;  /* 0x00000042a5317220 */ /* 0x000fe20000410000 */
[----:B------:R-:W-:Y:S01]  /*1170*/  FADD.FTZ R22, R219, R50 ;  /* 0x00000032db167221 */ /* 0x000fe20000010000 */
[----:B------:R-:W-:Y:S02]  /*1180*/  HADD2.F32 R29, -RZ, R29.H1_H1 ;  /* 0x3000001dff1d7230 */ /* 0x000fe40000004100 */
[C---:B------:R-:W-:Y:S01]  /*1190*/  FMUL.FTZ R59, R170.reuse, R39 ;  /* 0x00000027aa3b7220 */ /* 0x040fe20000410000 */
[--C-:B------:R-:W-:Y:S02]  /*11a0*/  HADD2.F32 R207, -RZ, R45.reuse.H0_H0 ;  /* 0x2000002dffcf7230 */ /* 0x100fe40000004100 */
[----:B------:R-:W-:Y:S01]  /*11b0*/  FFMA.FTZ R20, R61, R50, R20 ;  /* 0x000000323d147223 */ /* 0x000fe20000010014 */
[----:B------:R-:W-:Y:S02]  /*11c0*/  HADD2.F32 R45, -RZ, R45.H1_H1 ;  /* 0x3000002dff2d7230 */ /* 0x000fe40000004100 */
[----:B------:R-:W-:Y:S01]  /*11d0*/  FMUL.FTZ R180, R170, R217 ;  /* 0x000000d9aab47220 */ /* 0x000fe20000410000 */
[----:B------:R-:W-:-:S02]  /*11e0*/  HADD2.F32 R211, -RZ, R46.H0_H0 ;  /* 0x2000002effd37230 */ /* 0x000fc40000004100 */
[----:B------:R-:W-:Y:S01]  /*11f0*/  FADD.FTZ R217, R22, R49 ;  /* 0x0000003116d97221 */ /* 0x000fe20000010000 */
[----:B------:R-:W-:Y:S02]  /*1200*/  HADD2.F32 R26, -RZ, R26.H1_H1 ;  /* 0x3000001aff1a7230 */ /* 0x000fe40000004100 */
[----:B------:R-:W-:Y:S02]  /*1210*/  HADD2.F32 R46, -RZ, R46.H1_H1 ;  /* 0x3000002eff2e7230 */ /* 0x000fe40000004100 */
[--C-:B------:R-:W-:Y:S02]  /*1220*/  HADD2.F32 R194, -RZ, R48.reuse.H0_H0 ;  /* 0x20000030ffc27230 */ /* 0x100fe40000004100 */
[----:B------:R-:W-:Y:S02]  /*1230*/  HADD2.F32 R205, -RZ, R48.H1_H1 ;  /* 0x30000030ffcd7230 */ /* 0x000fe40000004100 */
[----:B------:R-:W-:Y:S01]  /*1240*/  FMUL.FTZ R48, R164, R62 ;  /* 0x0000003ea4307220 */ /* 0x000fe20000410000 */
[C---:B------:R-:W-:Y:S01]  /*1250*/  FADD.FTZ R181, -R42.reuse, R181 ;  /* 0x000000b52ab57221 */ /* 0x040fe20000010100 */
[----:B------:R-:W-:Y:S01]  /*1260*/  FFMA.FTZ R20, R59, R49, R20 ;  /* 0x000000313b147223 */ /* 0x000fe20000010014 */
[C---:B------:R-:W-:Y:S01]  /*1270*/  FADD.FTZ R223, -R42.reuse, R29 ;  /* 0x0000001d2adf7221 */ /* 0x040fe20000010100 */
[C---:B------:R-:W-:Y:S01]  /*1280*/  FADD.FTZ R221, -R42.reuse, R27 ;  /* 0x0000001b2add7221 */ /* 0x040fe20000010100 */
[C---:B------:R-:W-:Y:S01]  /*1290*/  FADD.FTZ R29, -R42.reuse, R45 ;  /* 0x0000002d2a1d7221 */ /* 0x040fe20000010100 */
[----:B------:R-:W-:Y:S01]  /*12a0*/  FADD.FTZ R27, -R42, R46 ;  /* 0x0000002e2a1b7221 */ /* 0x000fe20000010100 */
[----:B------:R-:W-:Y:S01]  /*12b0*/  FMUL.FTZ R45, R163, R26 ;  /* 0x0000001aa32d7220 */ /* 0x000fe20000410000 */
[----:B------:R-:W-:Y:S01]  /*12c0*/  FADD.FTZ R22, R217, R48 ;  /* 0x00000030d9167221 */ /* 0x000fe20000010000 */
[----:B------:R-:W-:-:S02]  /*12d0*/  HADD2.F32 R184, -RZ, R30.H0_H0 ;  /* 0x2000001effb87230 */ /* 0x000fc40000004100 */
[----:B------:R-:W-:Y:S01]  /*12e0*/  FMUL.FTZ R46, R170, R181 ;  /* 0x000000b5aa2e7220 */ /* 0x000fe20000410000 */
[----:B------:R-:W-:Y:S01]  /*12f0*/  FFMA.FTZ R217, R51, R48, R20 ;  /* 0x0000003033d97223 */ /* 0x000fe20000010014 */
[----:B------:R-:W-:Y:S02]  /*1300*/  HADD2.F32 R28, -RZ, R28.H1_H1 ;  /* 0x3000001cff1c7230 */ /* 0x000fe40000004100 */
[----:B------:R-:W-:Y:S01]  /*1310*/  FADD.FTZ R215, -R42, R215 ;  /* 0x000000d72ad77221 */ /* 0x000fe20000010100 */
[----:B------:R-:W-:Y:S02]  /*1320*/  HADD2.F32 R30, -RZ, R30.H1_H1 ;  /* 0x3000001eff1e7230 */ /* 0x000fe40000004100 */
        /* <DEDUP_REMOVED lines=16> */
[----:B------:R-:W-:Y:S01]  /*1430*/  FMUL.FTZ R184, R170, R215 ;  /* 0x000000d7aab87220 */ /* 0x000fe20000410000 */
[----:B------:R-:W-:Y:S01]  /*1440*/  FMUL.FTZ R42, R161, R24 ;  /* 0x00000018a12a7220 */ /* 0x000fe20000410000 */
[----:B------:R-:W-:Y:S01]  /*1450*/  FADD.FTZ R215, R22, R43 ;  /* 0x0000002b16d77221 */ /* 0x000fe20000010000 */
[----:B------:R-:W-:Y:S01]  /*1460*/  FFMA.FTZ R217, R47, R43, R20 ;  /* 0x0000002b2fd97223 */ /* 0x000fe20000010014 */
[----:B------:R-:W-:-:S02]  /*1470*/  HADD2.F32 R32, -RZ, R32.H1_H1 ;  /* 0x30000020ff207230 */ /* 0x000fc40000004100 */
[----:B------:R-:W-:Y:S01]  /*1480*/  FADD.FTZ R215, R215, R42 ;  /* 0x0000002ad7d77221 */ /* 0x000fe20000010000 */
[----:B------:R-:W-:Y:S01]  /*1490*/  FFMA.FTZ R22, R44, R42, R217 ;  /* 0x0000002a2c167223 */ /* 0x000fe200000100d9 */
[C---:B------:R-:W-:Y:S01]  /*14a0*/  FMUL.FTZ R39, R170.reuse, R221 ;  /* 0x000000ddaa277220 */ /* 0x040fe20000410000 */
[----:B------:R-:W-:Y:S01]  /*14b0*/  FMUL.FTZ R37, R159, R32 ;  /* 0x000000209f257220 */ /* 0x000fe20000410000 */
[----:B------:R-:W-:Y:S01]  /*14c0*/  FADD.FTZ R20, R215, R38 ;  /* 0x00000026d7147221 */ /* 0x000fe20000010000 */
[----:B------:R-:W-:Y:S01]  /*14d0*/  FMUL.FTZ R40, R170, R185 ;  /* 0x000000b9aa287220 */ /* 0x000fe20000410000 */
[----:B------:R-:W-:Y:S01]  /*14e0*/  FFMA.FTZ R215, R41, R38, R22 ;  /* 0x0000002629d77223 */ /* 0x000fe20000010016 */
[----:B------:R-:W-:Y:S01]  /*14f0*/  FADD.FTZ R93, R60, R93 ;  /* 0x0000005d3c5d7221 */ /* 0x000fe20000010000 */
[----:B------:R-:W-:Y:S01]  /*1500*/  FMUL.FTZ R36, R170, R223 ;  /* 0x000000dfaa247220 */ /* 0x000fe20000410000 */
[-C--:B------:R-:W-:Y:S01]  /*1510*/  FFMA.FTZ R122, R39, R60.reuse, R122 ;  /* 0x0000003c277a7223 */ /* 0x080fe2000001007a */
[----:B------:R-:W-:Y:S01]  /*1520*/  FMUL.FTZ R60, R158, R60 ;  /* 0x0000003c9e3c7220 */ /* 0x000fe20000410000 */
[----:B------:R-:W-:Y:S01]  /*1530*/  FADD.FTZ R217, R20, R37 ;  /* 0x0000002514d97221 */ /* 0x000fe20000010000 */
[----:B------:R-:W-:Y:S01]  /*1540*/  FFMA.FTZ R20, R40, R37, R215 ;  /* 0x0000002528147223 */ /* 0x000fe200000100d7 */
[----:B------:R-:W-:-:S02]  /*1550*/  HADD2.F32 R64, -RZ, R34.H0_H0 ;  /* 0x20000022ff407230 */ /* 0x000fc40000004100 */
[----:B------:R-:W-:Y:S01]  /*1560*/  FADD.FTZ R131, R67, R131 ;  /* 0x0000008343837221 */ /* 0x000fe20000010000 */
[----:B------:R-:W-:Y:S01]  /*1570*/  FFMA.FTZ R132, R61, R67, R132 ;  /* 0x000000433d847223 */ /* 0x000fe20000010084 */
[----:B------:R-:W-:Y:S01]  /*1580*/  FADD.FTZ R94, R179, R94 ;  /* 0x0000005eb35e7221 */ /* 0x000fe20000010000 */
[----:B------:R-:W-:Y:S01]  /*1590*/  FMUL.FTZ R67, R170, R225 ;  /* 0x000000e1aa437220 */ /* 0x000fe20000410000 */
[-C--:B------:R-:W-:Y:S01]  /*15a0*/  FFMA.FTZ R123, R36, R179.reuse, R123 ;  /* 0x000000b3247b7223 */ /* 0x080fe2000001007b */
        /* <DEDUP_REMOVED lines=20> */
[----:B------:R-:W-:Y:S01]  /*16f0*/  FMUL.FTZ R66, R170, R231 ;  /* 0x000000e7aa427220 */ /* 0x000fe20000410000 */
[-C--:B------:R-:W-:Y:S01]  /*1700*/  FFMA.FTZ R118, R181, R176.reuse, R118 ;  /* 0x000000b0b5767223 */ /* 0x080fe20000010076 */
[----:B------:R-:W-:Y:S01]  /*1710*/  FMUL.FTZ R176, R154, R176 ;  /* 0x000000b09ab07220 */ /* 0x000fe20000410000 */
        /* <DEDUP_REMOVED lines=68> */
[----:B------:R-:W-:Y:S01]  /*1b60*/  FADD.FTZ R31, R20, R205 ;  /* 0x000000cd141f7221 */ /* 0x000fe20000010000 */
[----:B------:R-:W-:Y:S01]  /*1b70*/  FMUL.FTZ R198, R142, R198 ;  /* 0x000000c68ec67220 */ /* 0x000fe20000410000 */
        /* <DEDUP_REMOVED lines=25> */
[-C--:B------:R-:W-:Y:S01]  /*1d10*/  FMUL.FTZ R206, R136, R25.reuse ;  /* 0x0000001988ce7220 */ /* 0x080fe20000410000 */
        /* <DEDUP_REMOVED lines=33> */
.L_x_2190:
        /* <DEDUP_REMOVED lines=13> */
.L_x_2178:
        /* <DEDUP_REMOVED lines=19> */
[----:B------:R-:W-:-:S02]  /*2130*/  MOV R21, R2 ;  /* 0x0000000200157202 */ /* 0x000fc40000000f00 */
[----:B------:R-:W-:Y:S01]  /*2140*/  FADD.FTZ R217, R22, R217 ;  /* 0x000000d916d97221 */ /* 0x000fe20000010000 */
[----:B------:R-:W-:Y:S01]  /*2150*/  FADD.FTZ R20, R23, R20 ;  /* 0x0000001417147221 */ /* 0x000fe20000010000 */
[----:B------:R-:W-:Y:S02]  /*2160*/  LOP3.LUT P5, RZ, R21, 0xff, RZ, 0xc0, !PT ;  /* 0x000000ff15ff7812 */ /* 0x000fe400078ac0ff */
[----:B-1----:R-:W-:Y:S01]  /*2170*/  FADD.FTZ R217, R217, R24 ;  /* 0x00000018d9d97221 */ /* 0x002fe20000010000 */
[----:B------:R-:W-:Y:S01]  /*2180*/  FADD.FTZ R20, R20, R25 ;  /* 0x0000001914147221 */ /* 0x000fe20000010000 */
[----:B------:R-:W-:Y:S02]  /*2190*/  @P1 HADD2.F32 R24, -RZ, R85.H1_H1 ;  /* 0x30000055ff181230 */ /* 0x000fe40000004100 */
[----:B------:R-:W-:Y:S01]  /*21a0*/  FADD.FTZ R217, R26, R217 ;  /* 0x000000d91ad97221 */ /* 0x000fe20000010000 */
[----:B------:R-:W-:Y:S01]  /*21b0*/  FADD.FTZ R20, R27, R20 ;  /* 0x000000141b147221 */ /* 0x000fe20000010000 */
[----:B------:R-:W-:-:S02]  /*21c0*/  @P1 HADD2.F32 R26, -RZ, R86.H0_H0 ;  /* 0x20000056ff1a1230 */ /* 0x000fc40000004100 */
[----:B--2---:R-:W-:Y:S01]  /*21d0*/  FADD.FTZ R217, R217, R28 ;  /* 0x0000001cd9d97221 */ /* 0x004fe20000010000 */
[----:B------:R-:W-:Y:S01]  /*21e0*/  FADD.FTZ R20, R20, R29 ;  /* 0x0000001d14147221 */ /* 0x000fe20000010000 */
[----:B------:R-:W-:Y:S02]  /*21f0*/  @P1 HADD2.F32 R28, -RZ, R4.H1_H1 ;  /* 0x30000004ff1c1230 */ /* 0x000fe40000004100 */
[----:B------:R-:W-:Y:S01]  /*2200*/  FADD.FTZ R217, R30, R217 ;  /* 0x000000d91ed97221 */ /* 0x000fe20000010000 */
[----:B------:R-:W-:Y:S01]  /*2210*/  FADD.FTZ R20, R31, R20 ;  /* 0x000000141f147221 */ /* 0x000fe20000010000 */
[----:B------:R-:W-:Y:S02]  /*2220*/  @P1 HADD2.F32 R30, -RZ, R5.H0_H0 ;  /* 0x20000005ff1e1230 */ /* 0x000fe40000004100 */
[----:B----4-:R-:W-:Y:S01]  /*2230*/  FADD.FTZ R217, R217, R32 ;  /* 0x00000020d9d97221 */ /* 0x010fe20000010000 */
[----:B------:R-:W-:-:S03]  /*2240*/  FADD.FTZ R20, R20, R33 ;  /* 0x0000002114147221 */ /* 0x000fc60000010000 */
[----:B------:R-:W-:Y:S01]  /*2250*/  FADD.FTZ R34, R34, R217 ;  /* 0x000000d922227221 */ /* 0x000fe20000010000 */
[----:B------:R-:W-:-:S03]  /*2260*/  FADD.FTZ R35, R35, R20 ;  /* 0x0000001423237221 */ /* 0x000fc60000010000 */
[----:B------:R-:W-:Y:S01]  /*2270*/  FMUL.FTZ R34, R34, UR12 ;  /* 0x0000000c22227c20 */ /* 0x000fe20008410000 */
[----:B------:R-:W-:-:S04]  /*2280*/  FMUL.FTZ R35, R35, UR12 ;  /* 0x0000000c23237c20 */ /* 0x000fc80008410000 */
[----:B------:R-:W-:Y:S02]  /*2290*/  FSEL R20, R34, RZ, !P4 ;  /* 0x000000ff22147208 */ /* 0x000fe40006000000 */
[----:B------:R-:W-:-:S03]  /*22a0*/  LOP3.LUT P4, RZ, R2, 0xff000000, RZ, 0xc0, !PT ;  /* 0xff00000002ff7812 */ /* 0x000fc6000788c0ff */
[-CC-:B------:R-:W-:Y:S01]  /*22b0*/  FFMA.FTZ R0, R0, R35.reuse, R20.reuse ;  /* 0x0000002300007223 */ /* 0x180fe20000010014 */
[-CC-:B------:R-:W-:Y:S01]  /*22c0*/  FFMA.FTZ R65, R65, R35.reuse, R20.reuse ;  /* 0x0000002341417223 */ /* 0x180fe20000010014 */
[-CC-:B------:R-:W-:Y:S01]  /*22d0*/  FFMA.FTZ R61, R61, R35.reuse, R20.reuse ;  /* 0x000000233d3d7223 */ /* 0x180fe20000010014 */
[----:B------:R-:W-:Y:S01]  /*22e0*/  FFMA.FTZ R22, R59, R35, R20 ;  /* 0x000000233b167223 */ /* 0x000fe20000010014 */
[----:B------:R-:W-:Y:S01]  /*22f0*/  FADD.FTZ R21, R63, -R0 ;  /* 0x800000003f157221 */ /* 0x000fe20000010000 */
[----:B------:R-:W-:Y:S02]  /*2300*/  @P1 HADD2.F32 R0, -RZ, R84.H0_H0 ;  /* 0x20000054ff001230 */ /* 0x000fe40000004100 */
[----:B------:R-:W-:Y:S01]  /*2310*/  FADD.FTZ R65, R58, -R65 ;  /* 0x800000413a417221 */ /* 0x000fe20000010000 */
[----:B------:R-:W-:Y:S01]  /*2320*/  FADD.FTZ R61, R50, -R61 ;  /* 0x8000003d323d7221 */ /* 0x000fe20000010000 */
[----:B------:R-:W-:Y:S01]  /*2330*/  FMUL.FTZ R21, R170, R21 ;  /* 0x00000015aa157220 */ /* 0x000fe20000410000 */
[----:B------:R-:W-:Y:S01]  /*2340*/  FADD.FTZ R23, R49, -R22 ;  /* 0x8000001631177221 */ /* 0x000fe20000010000 */
[----:B------:R-:W-:Y:S01]  /*2350*/  FFMA.FTZ R51, R51, R35, R20 ;  /* 0x0000002333337223 */ /* 0x000fe20000010014 */
[----:B------:R-:W-:-:S02]  /*2360*/  @P1 HADD2.F32 R22, -RZ, R85.H0_H0 ;  /* 0x20000055ff161230 */ /* 0x000fc40000004100 */
[----:B------:R-:W-:Y:S01]  /*2370*/  @P1 FADD.FTZ R21, R21, R0 ;  /* 0x0000000015151221 */ /* 0x000fe20000010000 */
[----:B------:R-:W-:Y:S02]  /*2380*/  @P1 HADD2.F32 R0, -RZ, R84.H1_H1 ;  /* 0x30000054ff001230 */ /* 0x000fe40000004100 */
[C---:B------:R-:W-:Y:S01]  /*2390*/  FMUL.FTZ R33, R170.reuse, R65 ;  /* 0x00000041aa217220 */ /* 0x040fe20000410000 */
[C---:B------:R-:W-:Y:S01]  /*23a0*/  FMUL.FTZ R31, R170.reuse, R61 ;  /* 0x0000003daa1f7220 */ /* 0x040fe20000410000 */
[----:B------:R-:W-:Y:S01]  /*23b0*/  FMUL.FTZ R23, R170, R23 ;  /* 0x00000017aa177220 */ /* 0x000fe20000410000 */
[----:B------:R-:W-:Y:S01]  /*23c0*/  FADD.FTZ R51, R48, -R51 ;  /* 0x8000003330337221 */ /* 0x000fe20000010000 */
[----:B------:R-:W-:Y:S01]  /*23d0*/  @P1 FADD.FTZ R33, R33, R0 ;  /* 0x0000000021211221 */ /* 0x000fe20000010000 */
[----:B------:R-:W-:Y:S01]  /*23e0*/  @P1 FADD.FTZ R31, R31, R22 ;  /* 0x000000161f1f1221 */ /* 0x000fe20000010000 */
[----:B------:R-:W-:Y:S01]  /*23f0*/  @P1 FADD.FTZ R23, R23, R24 ;  /* 0x0000001817171221 */ /* 0x000fe20000010000 */
[----:B------:R-:W-:Y:S01]  /*2400*/  FMUL.FTZ R29, R170, R51 ;  /* 0x00000033aa1d7220 */ /* 0x000fe20000410000 */
[-C--:B------:R-:W-:Y:S01]  /*2410*/  FMUL.FTZ R0, R21, R174.reuse ;  /* 0x000000ae15007220 */ /* 0x080fe20000410000 */
[-C--:B------:R-:W-:Y:S01]  /*2420*/  FMUL.FTZ R22, R33, R174.reuse ;  /* 0x000000ae21167220 */ /* 0x080fe20000410000 */
[-C--:B------:R-:W-:Y:S01]  /*2430*/  FMUL.FTZ R2, R31, R174.reuse ;  /* 0x000000ae1f027220 */ /* 0x080fe20000410000 */
[-C--:B------:R-:W-:Y:S01]  /*2440*/  FMUL.FTZ R24, R23, R174.reuse ;  /* 0x000000ae17187220 */ /* 0x080fe20000410000 */
[----:B------:R-:W-:Y:S01]  /*2450*/  @P1 FADD.FTZ R29, R29, R26 ;  /* 0x0000001a1d1d1221 */ /* 0x000fe20000010000 */
[----:B------:R-:W-:Y:S01]  /*2460*/  FMUL.FTZ R0, R0, UR13 ;  /* 0x0000000d00007c20 */ /* 0x000fe20008410000 */
[----:B------:R-:W-:Y:S01]  /*2470*/  FMUL.FTZ R22, R22, UR13 ;  /* 0x0000000d16167c20 */ /* 0x000fe20008410000 */
[----:B------:R-:W-:Y:S01]  /*2480*/  FMUL.FTZ R2, R2, UR13 ;  /* 0x0000000d02027c20 */ /* 0x000fe20008410000 */
[----:B------:R-:W-:Y:S01]  /*2490*/  FMUL.FTZ R24, R24, UR13 ;  /* 0x0000000d18187c20 */ /* 0x000fe20008410000 */
[----:B------:R-:W-:Y:S01]  /*24a0*/  FMUL.FTZ R26, R29, R174 ;  /* 0x000000ae1d1a7220 */ /* 0x000fe20000410000 */
[----:B------:R-:W-:Y:S01]  /*24b0*/  FSEL R25, R0, RZ, P5 ;  /* 0x000000ff00197208 */ /* 0x000fe20002800000 */
[-CC-:B------:R-:W-:Y:S01]  /*24c0*/  FFMA.FTZ R46, R46, R35.reuse, R20.reuse ;  /* 0x000000232e2e7223 */ /* 0x180fe20000010014 */
[----:B------:R-:W-:Y:S01]  /*24d0*/  FSEL R0, R22, RZ, P2 ;  /* 0x000000ff16007208 */ /* 0x000fe20001000000 */
[----:B------:R-:W-:Y:S01]  /*24e0*/  FMUL.FTZ R22, R26, UR13 ;  /* 0x0000000d1a167c20 */ /* 0x000fe20008410000 */
[----:B------:R-:W-:Y:S01]  /*24f0*/  FSEL R27, R2, RZ, P6 ;  /* 0x000000ff021b7208 */ /* 0x000fe20003000000 */
[-C--:B------:R-:W-:Y:S01]  /*2500*/  FFMA.FTZ R2, R47, R35.reuse, R20 ;  /* 0x000000232f027223 */ /* 0x080fe20000010014 */
[----:B------:R-:W-:Y:S01]  /*2510*/  FSEL R24, R24, RZ, P4 ;  /* 0x000000ff18187208 */ /* 0x000fe20002000000 */
[----:B------:R-:W-:Y:S01]  /*2520*/  FADD.FTZ R45, R45, -R46 ;  /* 0x8000002e2d2d7221 */ /* 0x000fe20000010000 */
[----:B------:R-:W-:Y:S01]  /*2530*/  LOP3.LUT P5, RZ, R3, 0xff, RZ, 0xc0, !PT ;  /* 0x000000ff03ff7812 */ /* 0x000fe200078ac0ff */
[-CC-:B------:R-:W-:Y:S01]  /*2540*/  FFMA.FTZ R41, R41, R35.reuse, R20.reuse ;  /* 0x0000002329297223 */ /* 0x180fe20000010014 */
[C---:B------:R-:W-:Y:S01]  /*2550*/  LOP3.LUT P2, RZ, R3.reuse, 0xff00, RZ, 0xc0, !PT ;  /* 0x0000ff0003ff7812 */ /* 0x040fe2000784c0ff */
[----:B------:R-:W-:Y:S01]  /*2560*/  @P1 HADD2.F32 R26, -RZ, R87.H0_H0 ;  /* 0x20000057ff1a1230 */ /* 0x000fe20000004100 */
[C---:B------:R-:W-:Y:S01]  /*2570*/  LOP3.LUT P6, RZ, R3.reuse, 0xff0000, RZ, 0xc0, !PT ;  /* 0x00ff000003ff7812 */ /* 0x040fe200078cc0ff */
[-CC-:B------:R-:W-:Y:S01]  /*2580*/  FFMA.FTZ R40, R40, R35.reuse, R20.reuse ;  /* 0x0000002328287223 */ /* 0x180fe20000010014 */
[----:B------:R-:W-:Y:S01]  /*2590*/  LOP3.LUT P4, RZ, R3, 0xff000000, RZ, 0xc0, !PT ;  /* 0xff00000003ff7812 */ /* 0x000fe2000788c0ff */
[----:B------:R-:W-:Y:S01]  /*25a0*/  FADD.FTZ R41, R38, -R41 ;  /* 0x8000002926297221 */ /* 0x000fe20000010000 */
[----:B------:R-:W-:Y:S01]  /*25b0*/  MOV R3, R52 ;  /* 0x0000003400037202 */ /* 0x000fe20000000f00 */
[-C--:B------:R-:W-:Y:S01]  /*25c0*/  FFMA.FTZ R36, R36, R35.reuse, R20 ;  /* 0x0000002324247223 */ /* 0x080fe20000010014 */
[----:B------:R-:W-:Y:S01]  /*25d0*/  FSEL R22, R22, RZ, P5 ;  /* 0x000000ff16167208 */ /* 0x000fe20002800000 */
[----:B------:R-:W-:Y:S01]  /*25e0*/  FADD.FTZ R37, R37, -R40 ;  /* 0x8000002825257221 */ /* 0x000fe20000010000 */
[----:B------:R-:W-:Y:S01]  /*25f0*/  LOP3.LUT P5, RZ, R3, 0xff, RZ, 0xc0, !PT ;  /* 0x000000ff03ff7812 */ /* 0x000fe200078ac0ff */
[----:B------:R-:W-:Y:S01]  /*2600*/  FADD.FTZ R3, R43, -R2 ;  /* 0x800000022b037221 */ /* 0x000fe20000010000 */
[----:B------:R-:W-:Y:S01]  /*2610*/  FFMA.FTZ R43, R44, R35, R20 ;  /* 0x000000232c2b7223 */ /* 0x000fe20000010014 */
[----:B------:R-:W-:-:S02]  /*2620*/  @P1 HADD2.F32 R2, -RZ, R86.H1_H1 ;  /* 0x30000056ff021230 */ /* 0x000fc40000004100 */
[----:B------:R-:W-:Y:S01]  /*2630*/  FMUL.FTZ R41, R170, R41 ;  /* 0x00000029aa297220 */ /* 0x000fe20000410000 */
[--C-:B------:R-:W-:Y:S01]  /*2640*/  FFMA.FTZ R39, R39, R35, R20.reuse ;  /* 0x0000002327277223 */ /* 0x100fe20000010014 */
[----:B------:R-:W-:Y:S01]  /*2650*/  FADD.FTZ R59, R42, -R43 ;  /* 0x8000002b2a3b7221 */ /* 0x000fe20000010000 */
[C---:B------:R-:W-:Y:S01]  /*2660*/  FMUL.FTZ R43, R170.reuse, R45 ;  /* 0x0000002daa2b7220 */ /* 0x040fe20000410000 */
[C---:B------:R-:W-:Y:S01]  /*2670*/  FMUL.FTZ R45, R170.reuse, R3 ;  /* 0x00000003aa2d7220 */ /* 0x040fe20000410000 */
[----:B------:R-:W-:Y:S01]  /*2680*/  FFMA.FTZ R67, R67, R35, R20 ;  /* 0x0000002343437223 */ /* 0x000fe20000010014 */
[----:B------:R-:W-:Y:S01]  /*2690*/  FMUL.FTZ R59, R170, R59 ;  /* 0x0000003baa3b7220 */ /* 0x000fe20000410000 */
[----:B------:R-:W-:Y:S01]  /*26a0*/  @P1 FADD.FTZ R43, R43, R2 ;  /* 0x000000022b2b1221 */ /* 0x000fe20000010000 */
[----:B------:R-:W-:Y:S02]  /*26b0*/  @P1 HADD2.F32 R2, -RZ, R87.H1_H1 ;  /* 0x30000057ff021230 */ /* 0x000fe40000004100 */
[----:B------:R-:W-:Y:S01]  /*26c0*/  @P1 FADD.FTZ R45, R45, R26 ;  /* 0x0000001a2d2d1221 */ /* 0x000fe20000010000 */
[----:B------:R-:W-:-:S02]  /*26d0*/  @P1 HADD2.F32 R26, -RZ, R4.H0_H0 ;  /* 0x20000004ff1a1230 */ /* 0x000fc40000004100 */
[----:B------:R-:W-:Y:S01]  /*26e0*/  FADD.FTZ R49, R179, -R36 ;  /* 0x80000024b3317221 */ /* 0x000fe20000010000 */
[----:B------:R-:W-:Y:S01]  /*26f0*/  FMUL.FTZ R37, R170, R37 ;  /* 0x00000025aa257220 */ /* 0x000fe20000410000 */
[----:B------:R-:W-:Y:S01]  /*2700*/  @P1 FADD.FTZ R59, R59, R2 ;  /* 0x000000023b3b1221 */ /* 0x000fe20000010000 */
[-C--:B------:R-:W-:Y:S01]  /*2710*/  FMUL.FTZ R2, R43, R174.reuse ;  /* 0x000000ae2b027220 */ /* 0x080fe20000410000 */
[----:B------:R-:W-:Y:S01]  /*2720*/  @P1 FADD.FTZ R41, R41, R26 ;  /* 0x0000001a29291221 */ /* 0x000fe20000010000 */
[----:B------:R-:W-:Y:S01]  /*2730*/  FADD.FTZ R39, R60, -R39 ;  /* 0x800000273c277221 */ /* 0x000fe20000010000 */
[----:B------:R-:W-:Y:S02]  /*2740*/  @P1 HADD2.F32 R26, -RZ, R5.H1_H1 ;  /* 0x30000005ff1a1230 */ /* 0x000fe40000004100 */
[----:B------:R-:W-:Y:S01]  /*2750*/  FMUL.FTZ R2, R2, UR13 ;  /* 0x0000000d02027c20 */ /* 0x000fe20008410000 */
[----:B------:R-:W-:Y:S01]  /*2760*/  FADD.FTZ R67, R64, -R67 ;  /* 0x8000004340437221 */ /* 0x000fe20000010000 */
[----:B------:R-:W-:Y:S01]  /*2770*/  FMUL.FTZ R49, R170, R49 ;  /* 0x00000031aa317220 */ /* 0x000fe20000410000 */
[-C--:B------:R-:W-:Y:S01]  /*2780*/  FMUL.FTZ R3, R45, R174.reuse ;  /* 0x000000ae2d037220 */ /* 0x080fe20000410000 */
[----:B------:R-:W-:Y:S01]  /*2790*/  @P1 FADD.FTZ R37, R37, R28 ;  /* 0x0000001c25251221 */ /* 0x000fe20000010000 */
[----:B------:R-:W-:Y:S01]  /*27a0*/  FSEL R51, R2, RZ, P2 ;  /* 0x000000ff02337208 */ /* 0x000fe20001000000 */
[----:B------:R-:W-:Y:S01]  /*27b0*/  FMUL.FTZ R2, R41, R174 ;  /* 0x000000ae29027220 */ /* 0x000fe20000410000 */
[----:B------:R-:W-:Y:S01]  /*27c0*/  FMUL.FTZ R39, R170, R39 ;  /* 0x00000027aa277220 */ /* 0x000fe20000410000 */
[----:B------:R-:W-:-:S02]  /*27d0*/  @P1 HADD2.F32 R28, -RZ, R6.H0_H0 ;  /* 0x20000006ff1c1230 */ /* 0x000fc40000004100 */
[----:B------:R-:W-:Y:S01]  /*27e0*/  FMUL.FTZ R47, R170, R67 ;  /* 0x00000043aa2f7220 */ /* 0x000fe20000410000 */
[----:B------:R-:W-:Y:S01]  /*27f0*/  @P1 FADD.FTZ R49, R49, R26 ;  /* 0x0000001a31311221 */ /* 0x000fe20000010000 */
[-C--:B------:R-:W-:Y:S01]  /*2800*/  FMUL.FTZ R26, R59, R174.reuse ;  /* 0x000000ae3b1a7220 */ /* 0x080fe20000410000 */
[----:B------:R-:W-:Y:S01]  /*2810*/  FMUL.FTZ R3, R3, UR13 ;  /* 0x0000000d03037c20 */ /* 0x000fe20008410000 */
[----:B------:R-:W-:Y:S01]  /*2820*/  FMUL.FTZ R2, R2, UR13 ;  /* 0x0000000d02027c20 */ /* 0x000fe20008410000 */
[----:B------:R-:W-:Y:S01]  /*2830*/  @P1 FADD.FTZ R39, R39, R30 ;  /* 0x0000001e27271221 */ /* 0x000fe20000010000 */
[----:B------:R-:W-:Y:S01]  /*2840*/  @P1 FADD.FTZ R47, R47, R28 ;  /* 0x0000001c2f2f1221 */ /* 0x000fe20000010000 */
[----:B------:R-:W-:Y:S01]  /*2850*/  FMUL.FTZ R65, R26, UR13 ;  /* 0x0000000d1a417c20 */ /* 0x000fe20008410000 */
[----:B------:R-:W-:Y:S01]  /*2860*/  FSEL R26, R3, RZ, P6 ;  /* 0x000000ff031a7208 */ /* 0x000fe20003000000 */
[-C--:B------:R-:W-:Y:S01]  /*2870*/  FMUL.FTZ R3, R37, R174.reuse ;  /* 0x000000ae25037220 */ /* 0x080fe20000410000 */
[-C--:B------:R-:W-:Y:S01]  /*2880*/  FMUL.FTZ R28, R39, R174.reuse ;  /* 0x000000ae271c7220 */ /* 0x080fe20000410000 */
[-C--:B------:R-:W-:Y:S01]  /*2890*/  FMUL.FTZ R32, R49, R174.reuse ;  /* 0x000000ae31207220 */ /* 0x080fe20000410000 */
[----:B------:R-:W-:Y:S01]  /*28a0*/  FSEL R30, R2, RZ, P5 ;  /* 0x000000ff021e7208 */ /* 0x000fe20002800000 */
[----:B------:R-:W-:Y:S01]  /*28b0*/  FMUL.FTZ R2, R47, R174 ;  /* 0x000000ae2f027220 */ /* 0x000fe20000410000 */
[----:B------:R-:W-:Y:S01]  /*28c0*/  FSEL R65, R65, RZ, P4 ;  /* 0x000000ff41417208 */ /* 0x000fe20002000000 */
[----:B------:R-:W-:Y:S01]  /*28d0*/  FMUL.FTZ R3, R3, UR13 ;  /* 0x0000000d03037c20 */ /* 0x000fe20008410000 */
[----:B------:R-:W-:Y:S01]  /*28e0*/  FMUL.FTZ R28, R28, UR13 ;  /* 0x0000000d1c1c7c20 */ /* 0x000fe20008410000 */
[----:B------:R-:W-:Y:S01]  /*28f0*/  FMUL.FTZ R32, R32, UR13 ;  /* 0x0000000d20207c20 */ /* 0x000fe20008410000 */
[-CC-:B------:R-:W-:Y:S01]  /*2900*/  FFMA.FTZ R62, R62, R35.reuse, R20.reuse ;  /* 0x000000233e3e7223 */ /* 0x180fe20000010014 */
[----:B------:R-:W-:Y:S01]  /*2910*/  LOP3.LUT P2, RZ, R52, 0xff00, RZ, 0xc0, !PT ;  /* 0x0000ff0034ff7812 */ /* 0x000fe2000784c0ff */
[----:B------:R-:W-:Y:S01]  /*2920*/  FMUL.FTZ R2, R2, UR13 ;  /* 0x0000000d02027c20 */ /* 0x000fe20008410000 */
[C---:B------:R-:W-:Y:S01]  /*2930*/  LOP3.LUT P6, RZ, R52.reuse, 0xff0000, RZ, 0xc0, !PT ;  /* 0x00ff000034ff7812 */ /* 0x040fe200078cc0ff */
[-C--:B------:R-:W-:Y:S01]  /*2940*/  FFMA.FTZ R191, R191, R35.reuse, R20 ;  /* 0x00000023bfbf7223 */ /* 0x080fe20000010014 */
[----:B------:R-:W-:Y:S01]  /*2950*/  LOP3.LUT P4, RZ, R52, 0xff000000, RZ, 0xc0, !PT ;  /* 0xff00000034ff7812 */ /* 0x000fe2000788c0ff */
[----:B------:R-:W-:Y:S01]  /*2960*/  FADD.FTZ R183, R183, -R62 ;  /* 0x8000003eb7b77221 */ /* 0x000fe20000010000 */
[----:B------:R-:W-:Y:S01]  /*2970*/  LOP3.LUT P5, RZ, R53, 0xff, RZ, 0xc0, !PT ;  /* 0x000000ff35ff7812 */ /* 0x000fe200078ac0ff */
[-CC-:B------:R-:W-:Y:S01]  /*2980*/  FFMA.FTZ R66, R66, R35.reuse, R20.reuse ;  /* 0x0000002342427223 */ /* 0x180fe20000010014 */
[----:B------:R-:W-:Y:S01]  /*2990*/  FSEL R61, R3, RZ, P2 ;  /* 0x000000ff033d7208 */ /* 0x000fe20001000000 */
[-CC-:B------:R-:W-:Y:S01]  /*29a0*/  FFMA.FTZ R181, R181, R35.reuse, R20.reuse ;  /* 0x00000023b5b57223 */ /* 0x180fe20000010014 */
[----:B------:R-:W-:Y:S01]  /*29b0*/  FSEL R63, R28, RZ, P6 ;  /* 0x000000ff1c3f7208 */ /* 0x000fe20003000000 */
[-CC-:B------:R-:W-:Y:S01]  /*29c0*/  FFMA.FTZ R184, R184, R35.reuse, R20.reuse ;  /* 0x00000023b8b87223 */ /* 0x180fe20000010014 */
[----:B------:R-:W-:Y:S01]  /*29d0*/  FSEL R32, R32, RZ, P4 ;  /* 0x000000ff20207208 */ /* 0x000fe20002000000 */
[----:B------:R-:W-:Y:S01]  /*29e0*/  FFMA.FTZ R180, R180, R35, R20 ;  /* 0x00000023b4b47223 */ /* 0x000fe20000010014 */
[----:B------:R-:W-:Y:S01]  /*29f0*/  LOP3.LUT P2, RZ, R53, 0xff00, RZ, 0xc0, !PT ;  /* 0x0000ff0035ff7812 */ /* 0x000fe2000784c0ff */
[----:B------:R-:W-:Y:S01]  /*2a00*/  FADD.FTZ R187, R187, -R66 ;  /* 0x80000042bbbb7221 */ /* 0x000fe20000010000 */
[C---:B------:R-:W-:Y:S01]  /*2a10*/  LOP3.LUT P6, RZ, R53.reuse, 0xff0000, RZ, 0xc0, !PT ;  /* 0x00ff000035ff7812 */ /* 0x040fe200078cc0ff */
[----:B------:R-:W-:Y:S01]  /*2a20*/  FADD.FTZ R181, R176, -R181 ;  /* 0x800000b5b0b57221 */ /* 0x000fe20000010000 */
[----:B------:R-:W-:Y:S01]  /*2a30*/  LOP3.LUT P4, RZ, R53, 0xff000000, RZ, 0xc0, !PT ;  /* 0xff00000035ff7812 */ /* 0x000fe2000788c0ff */
[----:B------:R-:W-:Y:S01]  /*2a40*/  FADD.FTZ R53, R182, -R191 ;  /* 0x800000bfb6357221 */ /* 0x000fe20000010000 */
[----:B------:R-:W-:Y:S01]  /*2a50*/  FSEL R34, R2, RZ, P5 ;  /* 0x000000ff02227208 */ /* 0x000fe20002800000 */
[----:B------:R-:W-:-:S02]  /*2a60*/  @P1 HADD2.F32 R2, -RZ, R6.H1_H1 ;  /* 0x30000006ff021230 */ /* 0x000fc40000004100 */
[C---:B------:R-:W-:Y:S01]  /*2a70*/  FMUL.FTZ R191, R170.reuse, R183 ;  /* 0x000000b7aabf7220 */ /* 0x040fe20000410000 */
[----:B------:R-:W-:Y:S01]  /*2a80*/  MOV R3, R54 ;  /* 0x0000003600037202 */ /* 0x000fe20000000f00 */
[----:B------:R-:W-:Y:S01]  /*2a90*/  FFMA.FTZ R185, R185, R35, R20 ;  /* 0x00000023b9b97223 */ /* 0x000fe20000010014 */
[----:B------:R-:W-:Y:S01]  /*2aa0*/  FADD.FTZ R179, R193, -R184 ;  /* 0x800000b8c1b37221 */ /* 0x000fe20000010000 */
[----:B------:R-:W-:Y:S01]  /*2ab0*/  @P1 FADD.FTZ R191, R191, R2 ;  /* 0x00000002bfbf1221 */ /* 0x000fe20000010000 */
[----:B------:R-:W-:Y:S01]  /*2ac0*/  LOP3.LUT P5, RZ, R3, 0xff, RZ, 0xc0, !PT ;  /* 0x000000ff03ff7812 */ /* 0x000fe200078ac0ff */
[--C-:B------:R-:W-:Y:S02]  /*2ad0*/  @P1 HADD2.F32 R2, -RZ, R7.reuse.H1_H1 ;  /* 0x30000007ff021230 */ /* 0x100fe40000004100 */
[----:B------:R-:W-:Y:S01]  /*2ae0*/  FADD.FTZ R3, R189, -R180 ;  /* 0x800000b4bd037221 */ /* 0x000fe20000010000 */
[----:B------:R-:W-:Y:S02]  /*2af0*/  @P1 HADD2.F32 R28, -RZ, R7.H0_H0 ;  /* 0x20000007ff1c1230 */ /* 0x000fe40000004100 */
[C---:B------:R-:W-:Y:S01]  /*2b00*/  FMUL.FTZ R193, R170.reuse, R187 ;  /* 0x000000bbaac17220 */ /* 0x040fe20000410000 */
[----:B------:R-:W-:Y:S01]  /*2b10*/  FMUL.FTZ R189, R170, R181 ;  /* 0x000000b5aabd7220 */ /* 0x000fe20000410000 */
[----:B------:R-:W-:Y:S01]  /*2b20*/  FADD.FTZ R185, R178, -R185 ;  /* 0x800000b9b2b97221 */ /* 0x000fe20000010000 */
[----:B------:R-:W-:Y:S01]  /*2b30*/  FFMA.FTZ R195, R195, R35, R20 ;  /* 0x00000023c3c37223 */ /* 0x000fe20000010014 */
[----:B------:R-:W-:Y:S01]  /*2b40*/  @P1 FADD.FTZ R193, R193, R2 ;  /* 0x00000002c1c11221 */ /* 0x000fe20000010000 */
[----:B------:R-:W-:Y:S01]  /*2b50*/  @P1 FADD.FTZ R189, R189, R28 ;  /* 0x0000001cbdbd1221 */ /* 0x000fe20000010000 */
[----:B------:R-:W-:Y:S01]  /*2b60*/  FMUL.FTZ R2, R191, R174 ;  /* 0x000000aebf027220 */ /* 0x000fe20000410000 */
[----:B------:R-:W-:-:S02]  /*2b70*/  @P1 HADD2.F32 R28, -RZ, R8.H0_H0 ;  /* 0x20000008ff1c1230 */ /* 0x000fc40000004100 */
[----:B------:R-:W-:Y:S01]  /*2b80*/  FMUL.FTZ R183, R170, R185 ;  /* 0x000000b9aab77220 */ /* 0x000fe20000410000 */
[----:B------:R-:W-:Y:S01]  /*2b90*/  FADD.FTZ R195, R186, -R195 ;  /* 0x800000c3bac37221 */ /* 0x000fe20000010000 */
[----:B------:R-:W-:Y:S01]  /*2ba0*/  FMUL.FTZ R2, R2, UR13 ;  /* 0x0000000d02027c20 */ /* 0x000fe20008410000 */
[----:B------:R-:W-:Y:S02]  /*2bb0*/  @P1 HADD2.F32 R36, -RZ, R8.H1_H1 ;  /* 0x30000008ff241230 */ /* 0x000fe40000004100 */
[----:B------:R-:W-:Y:S01]  /*2bc0*/  @P1 FADD.FTZ R183, R183, R28 ;  /* 0x0000001cb7b71221 */ /* 0x000fe20000010000 */
[----:B------:R-:W-:Y:S01]  /*2bd0*/  FMUL.FTZ R67, R170, R195 ;  /* 0x000000c3aa437220 */ /* 0x000fe20000410000 */
[----:B------:R-:W-:Y:S01]  /*2be0*/  @P1 HADD2.F32 R28, -RZ, R9.H1_H1 ;  /* 0x30000009ff1c1230 */ /* 0x000fe20000004100 */
[----:B------:R-:W-:Y:S01]  /*2bf0*/  FSEL R195, R2, RZ, P2 ;  /* 0x000000ff02c37208 */ /* 0x000fe20001000000 */
[C---:B------:R-:W-:Y:S01]  /*2c00*/  FMUL.FTZ R185, R170.reuse, R3 ;  /* 0x00000003aab97220 */ /* 0x040fe20000410000 */
[C---:B------:R-:W-:Y:S01]  /*2c10*/  FMUL.FTZ R179, R170.reuse, R179 ;  /* 0x000000b3aab37220 */ /* 0x040fe20000410000 */
[----:B------:R-:W-:Y:S01]  /*2c20*/  FMUL.FTZ R2, R183, R174 ;  /* 0x000000aeb7027220 */ /* 0x000fe20000410000 */
[----:B------:R-:W-:Y:S01]  /*2c30*/  FMUL.FTZ R181, R170, R53 ;  /* 0x00000035aab57220 */ /* 0x000fe20000410000 */
[----:B------:R-:W-:Y:S01]  /*2c40*/  @P1 FADD.FTZ R185, R185, R36 ;  /* 0x00000024b9b91221 */ /* 0x000fe20000010000 */
[----:B------:R-:W-:Y:S01]  /*2c50*/  @P1 FADD.FTZ R179, R179, R28 ;  /* 0x0000001cb3b31221 */ /* 0x000fe20000010000 */
[----:B------:R-:W-:Y:S01]  /*2c60*/  FMUL.FTZ R2, R2, UR13 ;  /* 0x0000000d02027c20 */ /* 0x000fe20008410000 */
[----:B------:R-:W-:-:S02]  /*2c70*/  @P1 HADD2.F32 R36, -RZ, R10.H0_H0 ;  /* 0x2000000aff241230 */ /* 0x000fc40000004100 */
[-C--:B------:R-:W-:Y:S01]  /*2c80*/  FMUL.FTZ R28, R193, R174.reuse ;  /* 0x000000aec11c7220 */ /* 0x080fe20000410000 */
[-C--:B------:R-:W-:Y:S01]  /*2c90*/  FMUL.FTZ R3, R189, R174.reuse ;  /* 0x000000aebd037220 */ /* 0x080fe20000410000 */
[-C--:B------:R-:W-:Y:S01]  /*2ca0*/  FFMA.FTZ R188, R188, R35.reuse, R20 ;  /* 0x00000023bcbc7223 */ /* 0x080fe20000010014 */
[----:B------:R-:W-:Y:S01]  /*2cb0*/  FSEL R53, R2, RZ, P5 ;  /* 0x000000ff02357208 */ /* 0x000fe20002800000 */
[----:B------:R-:W-:Y:S01]  /*2cc0*/  FMUL.FTZ R28, R28, UR13 ;  /* 0x0000000d1c1c7c20 */ /* 0x000fe20008410000 */
[----:B------:R-:W-:Y:S01]  /*2cd0*/  @P1 FADD.FTZ R67, R67, R36 ;  /* 0x0000002443431221 */ /* 0x000fe20000010000 */
[-C--:B------:R-:W-:Y:S01]  /*2ce0*/  FMUL.FTZ R2, R179, R174.reuse ;  /* 0x000000aeb3027220 */ /* 0x080fe20000410000 */
[----:B------:R-:W-:Y:S02]  /*2cf0*/  @P1 HADD2.F32 R38, -RZ, R9.H0_H0 ;  /* 0x20000009ff261230 */ /* 0x000fe40000004100 */
[----:B------:R-:W-:Y:S01]  /*2d00*/  FFMA.FTZ R215, R215, R35, R20 ;  /* 0x00000023d7d77223 */ /* 0x000fe20000010014 */
[----:B------:R-:W-:Y:S01]  /*2d10*/  FSEL R217, R28, RZ, P4 ;  /* 0x000000ff1cd97208 */ /* 0x000fe20002000000 */
[----:B------:R-:W-:Y:S01]  /*2d20*/  FMUL.FTZ R40, R67, R174 ;  /* 0x000000ae43287220 */ /* 0x000fe20000410000 */
[----:B------:R-:W-:Y:S01]  /*2d30*/  FMUL.FTZ R2, R2, UR13 ;  /* 0x0000000d02027c20 */ /* 0x000fe20008410000 */
[----:B------:R-:W-:Y:S01]  /*2d40*/  LOP3.LUT P4, RZ, R54, 0xff000000, RZ, 0xc0, !PT ;  /* 0xff00000036ff7812 */ /* 0x000fe2000788c0ff */
[----:B------:R-:W-:Y:S01]  /*2d50*/  FMUL.FTZ R3, R3, UR13 ;  /* 0x0000000d03037c20 */ /* 0x000fe20008410000 */
[----:B------:R-:W-:Y:S01]  /*2d60*/  FADD.FTZ R197, R197, -R188 ;  /* 0x800000bcc5c57221 */ /* 0x000fe20000010000 */
[----:B------:R-:W-:Y:S01]  /*2d70*/  FMUL.FTZ R42, R40, UR13 ;  /* 0x0000000d282a7c20 */ /* 0x000fe20008410000 */
[----:B------:R-:W-:Y:S01]  /*2d80*/  @P1 FADD.FTZ R181, R181, R38 ;  /* 0x00000026b5b51221 */ /* 0x000fe20000010000 */
[----:B------:R-:W-:Y:S01]  /*2d90*/  FSEL R40, R2, RZ, P4 ;  /* 0x000000ff02287208 */ /* 0x000fe20002000000 */
[----:B------:R-:W-:Y:S01]  /*2da0*/  FADD.FTZ R219, R208, -R215 ;  /* 0x800000d7d0db7221 */ /* 0x000fe20000010000 */
[----:B------:R-:W-:-:S02]  /*2db0*/  @P1 HADD2.F32 R2, -RZ, R10.H1_H1 ;  /* 0x3000000aff021230 */ /* 0x000fc40000004100 */
[----:B------:R-:W-:Y:S01]  /*2dc0*/  FMUL.FTZ R215, R170, R197 ;  /* 0x000000c5aad77220 */ /* 0x000fe20000410000 */
[----:B------:R-:W-:Y:S01]  /*2dd0*/  FSEL R36, R3, RZ, P6 ;  /* 0x000000ff03247208 */ /* 0x000fe20003000000 */
[-C--:B------:R-:W-:Y:S01]  /*2de0*/  FMUL.FTZ R3, R185, R174.reuse ;  /* 0x000000aeb9037220 */ /* 0x080fe20000410000 */
[-C--:B------:R-:W-:Y:S01]  /*2df0*/  FMUL.FTZ R28, R181, R174.reuse ;  /* 0x000000aeb51c7220 */ /* 0x080fe20000410000 */
[-C--:B------:R-:W-:Y:S01]  /*2e00*/  FFMA.FTZ R199, R199, R35.reuse, R20 ;  /* 0x00000023c7c77223 */ /* 0x080fe20000010014 */
[----:B------:R-:W-:Y:S01]  /*2e10*/  @P1 FADD.FTZ R215, R215, R2 ;  /* 0x00000002d7d71221 */ /* 0x000fe20000010000 */
[----:B------:R-:W-:Y:S01]  /*2e20*/  FMUL.FTZ R3, R3, UR13 ;  /* 0x0000000d03037c20 */ /* 0x000fe20008410000 */
[----:B------:R-:W-:Y:S01]  /*2e30*/  FMUL.FTZ R28, R28, UR13 ;  /* 0x0000000d1c1c7c20 */ /* 0x000fe20008410000 */
[-CC-:B------:R-:W-:Y:S01]  /*2e40*/  FFMA.FTZ R211, R211, R35.reuse, R20.reuse ;  /* 0x00000023d3d37223 */ /* 0x180fe20000010014 */
[----:B------:R-:W-:Y:S01]  /*2e50*/  LOP3.LUT P2, RZ, R54, 0xff00, RZ, 0xc0, !PT ;  /* 0x0000ff0036ff7812 */ /* 0x000fe2000784c0ff */
[-CC-:B------:R-:W-:Y:S01]  /*2e60*/  FFMA.FTZ R192, R192, R35.reuse, R20.reuse ;  /* 0x00000023c0c07223 */ /* 0x180fe20000010014 */
[----:B------:R-:W-:Y:S01]  /*2e70*/  LOP3.LUT P6, RZ, R54, 0xff0000, RZ, 0xc0, !PT ;  /* 0x00ff000036ff7812 */ /* 0x000fe200078cc0ff */
[----:B------:R-:W-:Y:S01]  /*2e80*/  FADD.FTZ R199, R190, -R199 ;  /* 0x800000c7bec77221 */ /* 0x000fe20000010000 */
[----:B------:R-:W-:Y:S01]  /*2e90*/  FMUL.FTZ R2, R215, R174 ;  /* 0x000000aed7027220 */ /* 0x000fe20000410000 */
[-CC-:B------:R-:W-:Y:S01]  /*2ea0*/  FFMA.FTZ R203, R203, R35.reuse, R20.reuse ;  /* 0x00000023cbcb7223 */ /* 0x180fe20000010014 */
[-CC-:B------:R-:W-:Y:S01]  /*2eb0*/  FFMA.FTZ R196, R196, R35.reuse, R20.reuse ;  /* 0x00000023c4c47223 */ /* 0x180fe20000010014 */
[-CC-:B------:R-:W-:Y:S01]  /*2ec0*/  FFMA.FTZ R207, R207, R35.reuse, R20.reuse ;  /* 0x00000023cfcf7223 */ /* 0x180fe20000010014 */
[-CC-:B------:R-:W-:Y:S01]  /*2ed0*/  FFMA.FTZ R200, R200, R35.reuse, R20.reuse ;  /* 0x00000023c8c87223 */ /* 0x180fe20000010014 */
[-CC-:B------:R-:W-:Y:S01]  /*2ee0*/  FFMA.FTZ R204, R204, R35.reuse, R20.reuse ;  /* 0x00000023cccc7223 */ /* 0x180fe20000010014 */
[----:B------:R-:W-:Y:S01]  /*2ef0*/  FFMA.FTZ R221, R210, R35, R20 ;  /* 0x00000023d2dd7223 */ /* 0x000fe20000010014 */
[----:B------:R-:W-:Y:S01]  /*2f00*/  FADD.FTZ R35, R202, -R211 ;  /* 0x800000d3ca237221 */ /* 0x000fe20000010000 */
[--C-:B------:R-:W-:Y:S01]  /*2f10*/  @P1 HADD2.F32 R20, -RZ, R11.reuse.H0_H0 ;  /* 0x2000000bff141230 */ /* 0x100fe20000004100 */
[----:B------:R-:W-:Y:S01]  /*2f20*/  FSEL R38, R3, RZ, P2 ;  /* 0x000000ff03267208 */ /* 0x000fe20001000000 */
[----:B------:R-:W-:Y:S01]  /*2f30*/  FADD.FTZ R201, R201, -R192 ;  /* 0x800000c0c9c97221 */ /* 0x000fe20000010000 */
[----:B------:R-:W-:Y:S01]  /*2f40*/  FSEL R187, R28, RZ, P6 ;  /* 0x000000ff1cbb7208 */ /* 0x000fe20003000000 */
[----:B------:R-:W-:Y:S01]  /*2f50*/  FMUL.FTZ R211, R170, R199 ;  /* 0x000000c7aad37220 */ /* 0x000fe20000410000 */
[C---:B------:R-:W-:Y:S01]  /*2f60*/  LOP3.LUT P5, RZ, R55.reuse, 0xff, RZ, 0xc0, !PT ;  /* 0x000000ff37ff7812 */ /* 0x040fe200078ac0ff */
[----:B------:R-:W-:Y:S01]  /*2f70*/  FMUL.FTZ R2, R2, UR13 ;  /* 0x0000000d02027c20 */ /* 0x000fe20008410000 */
[----:B------:R-:W-:Y:S01]  /*2f80*/  LOP3.LUT P2, RZ, R55, 0xff00, RZ, 0xc0, !PT ;  /* 0x0000ff0037ff7812 */ /* 0x000fe2000784c0ff */
[----:B------:R-:W-:Y:S01]  /*2f90*/  @P1 FADD.FTZ R211, R211, R20 ;  /* 0x00000014d3d31221 */ /* 0x000fe20000010000 */
[C---:B------:R-:W-:Y:S01]  /*2fa0*/  LOP3.LUT P6, RZ, R55.reuse, 0xff0000, RZ, 0xc0, !PT ;  /* 0x00ff000037ff7812 */ /* 0x040fe200078cc0ff */
[----:B------:R-:W-:Y:S01]  /*2fb0*/  @P1 HADD2.F32 R28, -RZ, R11.H1_H1 ;  /* 0x3000000bff1c1230 */ /* 0x000fe20000004100 */
[----:B------:R-:W-:Y:S01]  /*2fc0*/  LOP3.LUT P4, RZ, R55, 0xff000000, RZ, 0xc0, !PT ;  /* 0xff00000037ff7812 */ /* 0x000fe2000788c0ff */
[----:B------:R-:W-:Y:S01]  /*2fd0*/  FADD.FTZ R55, R209, -R200 ;  /* 0x800000c8d1377221 */ /* 0x000fe20000010000 */
[----:B------:R-:W-:Y:S01]  /*2fe0*/  FADD.FTZ R209, R213, -R204 ;  /* 0x800000ccd5d17221 */ /* 0x000fe20000010000 */
[----:B------:R-:W-:Y:S01]  /*2ff0*/  MOV R3, R56 ;  /* 0x0000003800037202 */ /* 0x000fe20000000f00 */
[C---:B------:R-:W-:Y:S01]  /*3000*/  FMUL.FTZ R213, R170.reuse, R201 ;  /* 0x000000c9aad57220 */ /* 0x040fe20000410000 */
[----:B------:R-:W-:Y:S01]  /*3010*/  FMUL.FTZ R201, R170, R219 ;  /* 0x000000dbaac97220 */ /* 0x000fe20000410000 */
[----:B------:R-:W-:Y:S01]  /*3020*/  FADD.FTZ R203, R194, -R203 ;  /* 0x800000cbc2cb7221 */ /* 0x000fe20000010000 */
[----:B------:R-:W-:Y:S01]  /*3030*/  FSEL R219, R2, RZ, P2 ;  /* 0x000000ff02db7208 */ /* 0x000fe20001000000 */
[----:B------:R-:W-:Y:S01]  /*3040*/  FADD.FTZ R221, R206, -R221 ;  /* 0x800000ddcedd7221 */ /* 0x000fe20000010000 */
[----:B------:R-:W-:Y:S01]  /*3050*/  FSEL R42, R42, RZ, P5 ;  /* 0x000000ff2a2a7208 */ /* 0x000fe20002800000 */
[----:B------:R-:W-:Y:S01]  /*3060*/  FADD.FTZ R205, R205, -R196 ;  /* 0x800000c4cdcd7221 */ /* 0x000fe20000010000 */
[----:B------:R-:W-:Y:S01]  /*3070*/  ISETP.NE.U32.AND P2, PT, RZ, UR14, PT ;  /* 0x0000000eff007c0c */ /* 0x000fe2000bf45070 */
[----:B------:R-:W-:Y:S01]  /*3080*/  FMUL.FTZ R2, R211, R174 ;  /* 0x000000aed3027220 */ /* 0x000fe20000410000 */
[----:B------:R-:W-:Y:S01]  /*3090*/  LOP3.LUT P5, RZ, R3, 0xff, RZ, 0xc0, !PT ;  /* 0x000000ff03ff7812 */ /* 0x000fe200078ac0ff */
[----:B------:R-:W-:Y:S01]  /*30a0*/  FADD.FTZ R3, R198, -R207 ;  /* 0x800000cfc6037221 */ /* 0x000fe20000010000 */
[----:B------:R-:W-:-:S02]  /*30b0*/  @P1 HADD2.F32 R44, -RZ, R12.H0_H0 ;  /* 0x2000000cff2c1230 */ /* 0x000fc40000004100 */
[C---:B------:R-:W-:Y:S01]  /*30c0*/  FMUL.FTZ R197, R170.reuse, R203 ;  /* 0x000000cbaac57220 */ /* 0x040fe20000410000 */
[C---:B------:R-:W-:Y:S01]  /*30d0*/  FMUL.FTZ R199, R170.reuse, R209 ;  /* 0x000000d1aac77220 */ /* 0x040fe20000410000 */
[----:B------:R-:W-:Y:S02]  /*30e0*/  @P1 HADD2.F32 R46, -RZ, R15.H1_H1 ;  /* 0x3000000fff2e1230 */ /* 0x000fe40000004100 */
[----:B------:R-:W-:Y:S01]  /*30f0*/  @P1 FADD.FTZ R213, R213, R28 ;  /* 0x0000001cd5d51221 */ /* 0x000fe20000010000 */
[C---:B------:R-:W-:Y:S01]  /*3100*/  FMUL.FTZ R209, R170.reuse, R221 ;  /* 0x000000ddaad17220 */ /* 0x040fe20000410000 */
[----:B------:R-:W-:Y:S01]  /*3110*/  ISETP.NE.AND.EX P2, PT, RZ, UR15, PT, P2 ;  /* 0x0000000fff007c0c */ /* 0x000fe2000bf45320 */
[----:B------:R-:W-:Y:S01]  /*3120*/  FMUL.FTZ R207, R170, R205 ;  /* 0x000000cdaacf7220 */ /* 0x000fe20000410000 */
[----:B------:R-:W-:Y:S01]  /*3130*/  FMUL.FTZ R2, R2, UR13 ;  /* 0x0000000d02027c20 */ /* 0x000fe20008410000 */
[----:B------:R-:W-:Y:S01]  /*3140*/  FMUL.FTZ R205, R170, R3 ;  /* 0x00000003aacd7220 */ /* 0x000fe20000410000 */
[----:B------:R-:W-:-:S02]  /*3150*/  @P1 HADD2.F32 R28, -RZ, R13.H0_H0 ;  /* 0x2000000dff1c1230 */ /* 0x000fc40000004100 */
[----:B------:R-:W-:Y:S01]  /*3160*/  @P1 FADD.FTZ R197, R197, R44 ;  /* 0x0000002cc5c51221 */ /* 0x000fe20000010000 */
[-C--:B------:R-:W-:Y:S01]  /*3170*/  FMUL.FTZ R3, R213, R174.reuse ;  /* 0x000000aed5037220 */ /* 0x080fe20000410000 */
[----:B------:R-:W-:Y:S01]  /*3180*/  @P1 FADD.FTZ R209, R209, R46 ;  /* 0x0000002ed1d11221 */ /* 0x000fe20000010000 */
[----:B------:R-:W-:Y:S02]  /*3190*/  @P1 HADD2.F32 R46, -RZ, R14.H0_H0 ;  /* 0x2000000eff2e1230 */ /* 0x000fe40000004100 */
[----:B------:R-:W-:Y:S01]  /*31a0*/  FMUL.FTZ R203, R170, R35 ;  /* 0x00000023aacb7220 */ /* 0x000fe20000410000 */
[----:B------:R-:W-:Y:S01]  /*31b0*/  @P1 HADD2.F32 R44, -RZ, R13.H1_H1 ;  /* 0x3000000dff2c1230 */ /* 0x000fe20000004100 */
[----:B------:R-:W-:Y:S01]  /*31c0*/  FSEL R52, R2, RZ, P6 ;  /* 0x000000ff02347208 */ /* 0x000fe20003000000 */
[----:B------:R-:W-:Y:S01]  /*31d0*/  FMUL.FTZ R55, R170, R55 ;  /* 0x00000037aa377220 */ /* 0x000fe20000410000 */
[----:B------:R-:W-:Y:S01]  /*31e0*/  @P1 FADD.FTZ R205, R205, R28 ;  /* 0x0000001ccdcd1221 */ /* 0x000fe20000010000 */
[----:B------:R-:W-:Y:S01]  /*31f0*/  FMUL.FTZ R3, R3, UR13 ;  /* 0x0000000d03037c20 */ /* 0x000fe20008410000 */
[----:B------:R-:W-:Y:S01]  /*3200*/  FMUL.FTZ R2, R197, R174 ;  /* 0x000000aec5027220 */ /* 0x000fe20000410000 */
[----:B------:R-:W-:-:S02]  /*3210*/  @P1 HADD2.F32 R28, -RZ, R15.H0_H0 ;  /* 0x2000000fff1c1230 */ /* 0x000fc40000004100 */
[----:B------:R-:W-:Y:S01]  /*3220*/  @P1 FADD.FTZ R203, R203, R46 ;  /* 0x0000002ecbcb1221 */ /* 0x000fe20000010000 */
[----:B------:R-:W-:Y:S01]  /*3230*/  @P1 FADD.FTZ R55, R55, R44 ;  /* 0x0000002c37371221 */ /* 0x000fe20000010000 */
[----:B------:R-:W-:Y:S01]  /*3240*/  FSEL R221, R3, RZ, P4 ;  /* 0x000000ff03dd7208 */ /* 0x000fe20002000000 */
[----:B------:R-:W-:Y:S01]  /*3250*/  FMUL.FTZ R44, R2, UR13 ;  /* 0x0000000d022c7c20 */ /* 0x000fe20008410000 */
[----:B------:R-:W-:Y:S01]  /*3260*/  @P1 FADD.FTZ R201, R201, R28 ;  /* 0x0000001cc9c91221 */ /* 0x000fe20000010000 */
[----:B------:R-:W0:Y:S01]  /*3270*/  @P2 LDC.64 R2, c[0x0][0x308] ;  /* 0x0000c200ff022b82 */ /* 0x000e220000000a00 */
[-C--:B------:R-:W-:Y:S01]  /*3280*/  FMUL.FTZ R28, R203, R174.reuse ;  /* 0x000000aecb1c7220 */ /* 0x080fe20000410000 */
[----:B------:R-:W-:Y:S01]  /*3290*/  @P1 HADD2.F32 R20, -RZ, R12.H1_H1 ;  /* 0x3000000cff141230 */ /* 0x000fe20000004100 */
[----:B------:R-:W-:Y:S01]  /*32a0*/  @P2 F2FP.F16.F32.PACK_AB R29, RZ, R29 ;  /* 0x0000001dff1d223e */ /* 0x000fe200000000ff */
[----:B------:R-:W-:Y:S01]  /*32b0*/  FMUL.FTZ R35, R201, R174 ;  /* 0x000000aec9237220 */ /* 0x000fe20000410000 */
[----:B------:R-:W-:Y:S01]  /*32c0*/  FMUL.FTZ R28, R28, UR13 ;  /* 0x0000000d1c1c7c20 */ /* 0x000fe20008410000 */
[----:B------:R-:W-:Y:S01]  /*32d0*/  LOP3.LUT P4, RZ, R57, 0xff, RZ, 0xc0, !PT ;  /* 0x000000ff39ff7812 */ /* 0x000fe2000788c0ff */
[----:B------:R-:W-:Y:S01]  /*32e0*/  @P1 FADD.FTZ R207, R207, R20 ;  /* 0x00000014cfcf1221 */ /* 0x000fe20000010000 */
[----:B------:R-:W-:Y:S01]  /*32f0*/  @P1 HADD2.F32 R20, -RZ, R14.H1_H1 ;  /* 0x3000000eff141230 */ /* 0x000fe20000004100 */
[----:B------:R-:W-:Y:S01]  /*3300*/  @P2 PRMT R18, R29, 0x7610, R18 ;  /* 0x000076101d122816 */ /* 0x000fe20000000012 */
[----:B------:R-:W-:Y:S01]  /*3310*/  FMUL.FTZ R35, R35, UR13 ;  /* 0x0000000d23237c20 */ /* 0x000fe20008410000 */
[----:B------:R-:W-:-:S02]  /*3320*/  FSEL R48, R28, RZ, P4 ;  /* 0x000000ff1c307208 */ /* 0x000fc40002000000 */
[----:B------:R-:W1:Y:S01]  /*3330*/  @P2 LDC.64 R28, c[0x0][0x308] ;  /* 0x0000c200ff1c2b82 */ /* 0x000e620000000a00 */
[----:B------:R-:W-:Y:S01]  /*3340*/  @P1 FADD.FTZ R199, R199, R20 ;  /* 0x00000014c7c71221 */ /* 0x000fe20000010000 */
[----:B------:R-:W-:Y:S01]  /*3350*/  FMUL.FTZ R20, R205, R174 ;  /* 0x000000aecd147220 */ /* 0x000fe20000410000 */
[----:B------:R-:W-:Y:S02]  /*3360*/  LOP3.LUT P6, RZ, R56, 0xff0000, RZ, 0xc0, !PT ;  /* 0x00ff000038ff7812 */ /* 0x000fe400078cc0ff */
[----:B------:R-:W-:Y:S01]  /*3370*/  @P2 F2FP.F16.F32.PACK_AB R21, RZ, R21 ;  /* 0x00000015ff15223e */ /* 0x000fe200000000ff */
[----:B------:R-:W-:Y:S01]  /*3380*/  FMUL.FTZ R20, R20, UR13 ;  /* 0x0000000d14147c20 */ /* 0x000fe20008410000 */
[----:B------:R-:W-:Y:S02]  /*3390*/  @P2 F2FP.F16.F32.PACK_AB R31, RZ, R31 ;  /* 0x0000001fff1f223e */ /* 0x000fe400000000ff */
[----:B------:R-:W-:Y:S02]  /*33a0*/  @P2 F2FP.F16.F32.PACK_AB R45, RZ, R45 ;  /* 0x0000002dff2d223e */ /* 0x000fe400000000ff */
[----:B------:R-:W-:-:S02]  /*33b0*/  FSEL R46, R20, RZ, P6 ;  /* 0x000000ff142e7208 */ /* 0x000fc40003000000 */
[----:B------:R-:W-:Y:S02]  /*33c0*/  @P2 F2FP.F16.F32.PACK_AB R33, RZ, R33 ;  /* 0x00000021ff21223e */ /* 0x000fe400000000ff */
[----:B------:R-:W-:Y:S02]  /*33d0*/  @P2 F2FP.F16.F32.PACK_AB R23, RZ, R23 ;  /* 0x00000017ff17223e */ /* 0x000fe400000000ff */
[----:B------:R-:W-:Y:S02]  /*33e0*/  @P2 F2FP.F16.F32.PACK_AB R43, RZ, R43 ;  /* 0x0000002bff2b223e */ /* 0x000fe400000000ff */
[----:B------:R-:W-:Y:S02]  /*33f0*/  @P2 F2FP.F16.F32.PACK_AB R59, RZ, R59 ;  /* 0x0000003bff3b223e */ /* 0x000fe400000000ff */
[----:B------:R-:W-:Y:S01]  /*3400*/  @P2 PRMT R16, R21, 0x7610, R16 ;  /* 0x0000761015102816 */ /* 0x000fe20000000010 */
[----:B0-----:R-:W-:Y:S01]  /*3410*/  @P2 IMAD.WIDE.U32 R20, R177, 0x10, R2 ;  /* 0x00000010b1142825 */ /* 0x001fe200078e0002 */
[----:B------:R-:W-:Y:S01]  /*3420*/  @P2 PRMT R17, R31, 0x7610, R17 ;  /* 0x000076101f112816 */ /* 0x000fe20000000011 */
[----:B------:R-:W0:Y:S01]  /*3430*/  LDC.64 R2, c[0x0][0x2f8] ;  /* 0x0000be00ff027b82 */ /* 0x000e220000000a00 */
[----:B------:R-:W-:-:S02]  /*3440*/  @P2 PRMT R19, R45, 0x7610, R19 ;  /* 0x000076102d132816 */ /* 0x000fc40000000013 */
[----:B------:R-:W-:Y:S02]  /*3450*/  @P2 PRMT R16, R16, 0x5410, R33 ;  /* 0x0000541010102816 */ /* 0x000fe40000000021 */
[----:B------:R-:W-:Y:S02]  /*3460*/  @P2 PRMT R17, R17, 0x5410, R23 ;  /* 0x0000541011112816 */ /* 0x000fe40000000017 */
[----:B------:R-:W-:Y:S02]  /*3470*/  @P2 PRMT R18, R18, 0x5410, R43 ;  /* 0x0000541012122816 */ /* 0x000fe4000000002b */
[----:B------:R-:W-:Y:S02]  /*3480*/  @P2 PRMT R19, R19, 0x5410, R59 ;  /* 0x0000541013132816 */ /* 0x000fe4000000003b */
[----:B------:R-:W-:Y:S02]  /*3490*/  @P2 F2FP.F16.F32.PACK_AB R41, RZ, R41 ;  /* 0x00000029ff29223e */ /* 0x000fe400000000ff */
[----:B------:R-:W-:Y:S01]  /*34a0*/  @P2 F2FP.F16.F32.PACK_AB R39, RZ, R39 ;  /* 0x00000027ff27223e */ /* 0x000fe200000000ff */
[----:B------:R2:W-:Y:S01]  /*34b0*/  @P2 STG.E.128 desc[UR6][R20.64], R16 ;  /* 0x0000001014002986 */ /* 0x0005e2000c101d06 */
[----:B------:R-:W-:-:S02]  /*34c0*/  @P2 F2FP.F16.F32.PACK_AB R47, RZ, R47 ;  /* 0x0000002fff2f223e */ /* 0x000fc400000000ff */
[----:B------:R-:W-:Y:S02]  /*34d0*/  @P2 F2FP.F16.F32.PACK_AB R189, RZ, R189 ;  /* 0x000000bdffbd223e */ /* 0x000fe400000000ff */
[----:B------:R-:W-:Y:S02]  /*34e0*/  @P2 F2FP.F16.F32.PACK_AB R37, RZ, R37 ;  /* 0x00000025ff25223e */ /* 0x000fe400000000ff */
[----:B------:R-:W-:Y:S02]  /*34f0*/  @P2 F2FP.F16.F32.PACK_AB R49, RZ, R49 ;  /* 0x00000031ff31223e */ /* 0x000fe400000000ff */
[----:B------:R-:W-:Y:S02]  /*3500*/  @P2 F2FP.F16.F32.PACK_AB R191, RZ, R191 ;  /* 0x000000bfffbf223e */ /* 0x000fe400000000ff */
[----:B------:R-:W-:Y:S02]  /*3510*/  @P2 F2FP.F16.F32.PACK_AB R193, RZ, R193 ;  /* 0x000000c1ffc1223e */ /* 0x000fe400000000ff */
[----:B------:R-:W-:-:S02]  /*3520*/  FSEL R44, R44, RZ, P5 ;  /* 0x000000ff2c2c7208 */ /* 0x000fc40002800000 */
[----:B------:R-:W-:Y:S02]  /*3530*/  F2FP.F16.F32.PACK_AB R23, R65, R26 ;  /* 0x0000001a4117723e */ /* 0x000fe400000000ff */
[----:B------:R-:W-:Y:S02]  /*3540*/  F2FP.F16.F32.PACK_AB R22, R51, R22 ;  /* 0x000000163316723e */ /* 0x000fe400000000ff */
[----:B--2---:R-:W-:Y:S02]  /*3550*/  F2FP.F16.F32.PACK_AB R20, R0, R25 ;  /* 0x000000190014723e */ /* 0x004fe400000000ff */
[----:B------:R-:W-:Y:S01]  /*3560*/  F2FP.F16.F32.PACK_AB R25, R32, R63 ;  /* 0x0000003f2019723e */ /* 0x000fe200000000ff */
[----:B-1----:R-:W-:Y:S01]  /*3570*/  @P2 IMAD.WIDE.U32 R32, R175, 0x10, R28 ;  /* 0x00000010af202825 */ /* 0x002fe200078e001c */
[----:B------:R-:W-:Y:S01]  /*3580*/  @P2 PRMT R16, R41, 0x7610, R16 ;  /* 0x0000761029102816 */ /* 0x000fe20000000010 */
[----:B------:R-:W1:Y:S01]  /*3590*/  @P2 LDC.64 R28, c[0x0][0x308] ;  /* 0x0000c200ff1c2b82 */ /* 0x000e620000000a00 */
[----:B------:R-:W-:-:S02]  /*35a0*/  @P2 PRMT R17, R39, 0x7610, R17 ;  /* 0x0000761027112816 */ /* 0x000fc40000000011 */
[----:B------:R-:W-:Y:S02]  /*35b0*/  @P2 PRMT R18, R47, 0x7610, R18 ;  /* 0x000076102f122816 */ /* 0x000fe40000000012 */
[----:B------:R-:W-:Y:S02]  /*35c0*/  @P2 PRMT R19, R189, 0x7610, R19 ;  /* 0x00007610bd132816 */ /* 0x000fe40000000013 */
[----:B------:R-:W-:Y:S02]  /*35d0*/  F2FP.F16.F32.PACK_AB R21, R24, R27 ;  /* 0x0000001b1815723e */ /* 0x000fe400000000ff */
[----:B------:R-:W-:Y:S01]  /*35e0*/  F2FP.F16.F32.PACK_AB R24, R61, R30 ;  /* 0x0000001e3d18723e */ /* 0x000fe200000000ff */
[----:B0-----:R-:W-:Y:S01]  /*35f0*/  IMAD.WIDE.U32 R30, R177, 0x10, R2 ;  /* 0x00000010b11e7825 */ /* 0x001fe200078e0002 */
[----:B------:R-:W-:Y:S02]  /*3600*/  LOP3.LUT P5, RZ, R57, 0xff0000, RZ, 0xc0, !PT ;  /* 0x00ff000039ff7812 */ /* 0x000fe400078ac0ff */
[----:B------:R-:W-:-:S02]  /*3610*/  @P2 PRMT R16, R16, 0x5410, R37 ;  /* 0x0000541010102816 */ /* 0x000fc40000000025 */
[----:B------:R-:W-:Y:S01]  /*3620*/  @P2 PRMT R17, R17, 0x5410, R49 ;  /* 0x0000541011112816 */ /* 0x000fe20000000031 */
[----:B------:R-:W-:Y:S01]  /*3630*/  STG.E.128 desc[UR6][R30.64], R20 ;  /* 0x000000141e007986 */ /* 0x000fe2000c101d06 */
[----:B------:R-:W-:Y:S02]  /*3640*/  @P2 PRMT R18, R18, 0x5410, R191 ;  /* 0x0000541012122816 */ /* 0x000fe400000000bf */
[----:B------:R-:W-:Y:S02]  /*3650*/  @P2 PRMT R19, R19, 0x5410, R193 ;  /* 0x0000541013132816 */ /* 0x000fe400000000c1 */
[----:B------:R-:W-:Y:S02]  /*3660*/  @P2 F2FP.F16.F32.PACK_AB R183, RZ, R183 ;  /* 0x000000b7ffb7223e */ /* 0x000fe400000000ff */
[----:B------:R-:W-:Y:S01]  /*3670*/  @P2 F2FP.F16.F32.PACK_AB R181, RZ, R181 ;  /* 0x000000b5ffb5223e */ /* 0x000fe200000000ff */
[----:B------:R0:W-:Y:S01]  /*3680*/  @P2 STG.E.128 desc[UR6][R32.64], R16 ;  /* 0x0000001020002986 */ /* 0x0001e2000c101d06 */
[----:B------:R-:W-:Y:S01]  /*3690*/  @P2 F2FP.F16.F32.PACK_AB R67, RZ, R67 ;  /* 0x00000043ff43223e */ /* 0x000fe200000000ff */
[----:B-1----:R-:W-:Y:S01]  /*36a0*/  @P2 IMAD.WIDE.U32 R28, R173, 0x10, R28 ;  /* 0x00000010ad1c2825 */ /* 0x002fe200078e001c */
[----:B------:R-:W-:-:S02]  /*36b0*/  @P2 F2FP.F16.F32.PACK_AB R211, RZ, R211 ;  /* 0x000000d3ffd3223e */ /* 0x000fc400000000ff */
[----:B------:R-:W-:Y:S02]  /*36c0*/  FSEL R50, R35, RZ, P5 ;  /* 0x000000ff23327208 */ /* 0x000fe40002800000 */
[----:B------:R-:W-:Y:S01]  /*36d0*/  F2FP.F16.F32.PACK_AB R26, R195, R34 ;  /* 0x00000022c31a723e */ /* 0x000fe200000000ff */
[----:B------:R-:W-:Y:S01]  /*36e0*/  IMAD.WIDE.U32 R34, R175, 0x10, R2 ;  /* 0x00000010af227825 */ /* 0x000fe200078e0002 */
[----:B------:R-:W-:Y:S02]  /*36f0*/  F2FP.F16.F32.PACK_AB R27, R217, R36 ;  /* 0x00000024d91b723e */ /* 0x000fe400000000ff */
[----:B------:R-:W-:Y:S01]  /*3700*/  @P2 F2FP.F16.F32.PACK_AB R185, RZ, R185 ;  /* 0x000000b9ffb9223e */ /* 0x000fe200000000ff */
[----:B------:R-:W1:Y:S01]  /*3710*/  @P2 LDC.64 R36, c[0x0][0x308] ;  /* 0x0000c200ff242b82 */ /* 0x000e620000000a00 */
[----:B------:R-:W-:Y:S01]  /*3720*/  @P2 F2FP.F16.F32.PACK_AB R179, RZ, R179 ;  /* 0x000000b3ffb3223e */ /* 0x000fe200000000ff */
[----:B------:R2:W-:Y:S01]  /*3730*/  STG.E.128 desc[UR6][R34.64], R24 ;  /* 0x0000001822007986 */ /* 0x0005e2000c101d06 */
[----:B------:R-:W-:-:S02]  /*3740*/  @P2 F2FP.F16.F32.PACK_AB R215, RZ, R215 ;  /* 0x000000d7ffd7223e */ /* 0x000fc400000000ff */
[----:B------:R-:W-:Y:S02]  /*3750*/  @P2 F2FP.F16.F32.PACK_AB R213, RZ, R213 ;  /* 0x000000d5ffd5223e */ /* 0x000fe400000000ff */
[----:B0-----:R-:W-:Y:S02]  /*3760*/  @P2 PRMT R16, R183, 0x7610, R16 ;  /* 0x00007610b7102816 */ /* 0x001fe40000000010 */
[----:B------:R-:W-:Y:S02]  /*3770*/  @P2 PRMT R17, R181, 0x7610, R17 ;  /* 0x00007610b5112816 */ /* 0x000fe40000000011 */
[----:B------:R-:W-:Y:S02]  /*3780*/  @P2 PRMT R18, R67, 0x7610, R18 ;  /* 0x0000761043122816 */ /* 0x000fe40000000012 */
[----:B------:R-:W-:Y:S02]  /*3790*/  @P2 PRMT R19, R211, 0x7610, R19 ;  /* 0x00007610d3132816 */ /* 0x000fe40000000013 */
[----:B------:R-:W-:-:S02]  /*37a0*/  @P2 PRMT R16, R16, 0x5410, R185 ;  /* 0x0000541010102816 */ /* 0x000fc400000000b9 */
[----:B------:R-:W-:Y:S02]  /*37b0*/  @P2 PRMT R17, R17, 0x5410, R179 ;  /* 0x0000541011112816 */ /* 0x000fe400000000b3 */
[----:B------:R-:W-:Y:S01]  /*37c0*/  @P2 PRMT R18, R18, 0x5410, R215 ;  /* 0x0000541012122816 */ /* 0x000fe200000000d7 */
[----:B--2---:R-:W-:Y:S01]  /*37d0*/  IMAD.WIDE.U32 R24, R173, 0x10, R2 ;  /* 0x00000010ad187825 */ /* 0x004fe200078e0002 */
[----:B------:R-:W-:-:S03]  /*37e0*/  @P2 PRMT R19, R19, 0x5410, R213 ;  /* 0x0000541013132816 */ /* 0x000fc600000000d5 */
[----:B------:R-:W-:Y:S01]  /*37f0*/  FMUL.FTZ R26, R209, R174 ;  /* 0x000000aed11a7220 */ /* 0x000fe20000410000 */
[----:B------:R-:W-:Y:S01]  /*3800*/  F2FP.F16.F32.PACK_AB R23, R221, R52 ;  /* 0x00000034dd17723e */ /* 0x000fe200000000ff */
[----:B-1----:R-:W-:Y:S01]  /*3810*/  @P2 IMAD.WIDE.U32 R36, R171, 0x10, R36 ;  /* 0x00000010ab242825 */ /* 0x002fe200078e0024 */
[----:B------:R-:W-:Y:S01]  /*3820*/  F2FP.F16.F32.PACK_AB R22, R219, R42 ;  /* 0x0000002adb16723e */ /* 0x000fe200000000ff */
[----:B------:R0:W-:Y:S01]  /*3830*/  @P2 STG.E.128 desc[UR6][R28.64], R16 ;  /* 0x000000101c002986 */ /* 0x0001e2000c101d06 */
[----:B------:R-:W-:Y:S01]  /*3840*/  F2FP.F16.F32.PACK_AB R21, R40, R187 ;  /* 0x000000bb2815723e */ /* 0x000fe200000000ff */
[----:B------:R-:W-:Y:S01]  /*3850*/  FMUL.FTZ R26, R26, UR13 ;  /* 0x0000000d1a1a7c20 */ /* 0x000fe20008410000 */
[----:B------:R-:W-:Y:S01]  /*3860*/  F2FP.F16.F32.PACK_AB R20, R38, R53 ;  /* 0x000000352614723e */ /* 0x000fe200000000ff */
[----:B------:R-:W-:Y:S01]  /*3870*/  IMAD.WIDE.U32 R2, R171, 0x10, R2 ;  /* 0x00000010ab027825 */ /* 0x000fe200078e0002 */
[----:B------:R-:W-:-:S03]  /*3880*/  @P2 F2FP.F16.F32.PACK_AB R0, RZ, R207 ;  /* 0x000000cfff00223e */ /* 0x000fc600000000ff */
[----:B------:R-:W-:Y:S01]  /*3890*/  FMUL.FTZ R207, R207, R174 ;  /* 0x000000aecfcf7220 */ /* 0x000fe20000410000 */
[----:B------:R-:W-:Y:S01]  /*38a0*/  @P2 F2FP.F16.F32.PACK_AB R197, RZ, R197 ;  /* 0x000000c5ffc5223e */ /* 0x000fe200000000ff */
[----:B------:R1:W-:Y:S01]  /*38b0*/  STG.E.128 desc[UR6][R24.64], R20 ;  /* 0x0000001418007986 */ /* 0x0003e2000c101d06 */
[----:B------:R-:W-:Y:S01]  /*38c0*/  @P2 F2FP.F16.F32.PACK_AB R205, RZ, R205 ;  /* 0x000000cdffcd223e */ /* 0x000fe200000000ff */
[----:B------:R-:W-:Y:S01]  /*38d0*/  FMUL.FTZ R207, R207, UR13 ;  /* 0x0000000dcfcf7c20 */ /* 0x000fe20008410000 */
[----:B------:R-:W-:Y:S02]  /*38e0*/  @P2 F2FP.F16.F32.PACK_AB R203, RZ, R203 ;  /* 0x000000cbffcb223e */ /* 0x000fe400000000ff */
[----:B------:R-:W-:Y:S02]  /*38f0*/  @P2 F2FP.F16.F32.PACK_AB R201, RZ, R201 ;  /* 0x000000c9ffc9223e */ /* 0x000fe400000000ff */
[C---:B------:R-:W-:Y:S02]  /*3900*/  LOP3.LUT P1, RZ, R56.reuse, 0xff00, RZ, 0xc0, !PT ;  /* 0x0000ff0038ff7812 */ /* 0x040fe4000782c0ff */
[----:B------:R-:W-:-:S02]  /*3910*/  LOP3.LUT P6, RZ, R56, 0xff000000, RZ, 0xc0, !PT ;  /* 0xff00000038ff7812 */ /* 0x000fc400078cc0ff */
[C---:B------:R-:W-:Y:S02]  /*3920*/  LOP3.LUT P4, RZ, R57.reuse, 0xff00, RZ, 0xc0, !PT ;  /* 0x0000ff0039ff7812 */ /* 0x040fe4000788c0ff */
[----:B------:R-:W-:Y:S02]  /*3930*/  LOP3.LUT P5, RZ, R57, 0xff000000, RZ, 0xc0, !PT ;  /* 0xff00000039ff7812 */ /* 0x000fe400078ac0ff */
[----:B------:R-:W-:Y:S02]  /*3940*/  @P2 F2FP.F16.F32.PACK_AB R209, RZ, R209 ;  /* 0x000000d1ffd1223e */ /* 0x000fe400000000ff */
[----:B0-----:R-:W-:Y:S02]  /*3950*/  @P2 PRMT R16, R197, 0x7610, R16 ;  /* 0x00007610c5102816 */ /* 0x001fe40000000010 */
[----:B-1----:R-:W-:Y:S01]  /*3960*/  @P2 F2FP.F16.F32.PACK_AB R25, RZ, R55 ;  /* 0x00000037ff19223e */ /* 0x002fe200000000ff */
[-C--:B------:R-:W-:Y:S01]  /*3970*/  FMUL.FTZ R55, R55, R174.reuse ;  /* 0x000000ae37377220 */ /* 0x080fe20000410000 */
[----:B------:R-:W-:Y:S01]  /*3980*/  FMUL.FTZ R174, R199, R174 ;  /* 0x000000aec7ae7220 */ /* 0x000fe20000410000 */
[----:B------:R-:W-:-:S02]  /*3990*/  @P2 F2FP.F16.F32.PACK_AB R199, RZ, R199 ;  /* 0x000000c7ffc7223e */ /* 0x000fc400000000ff */
[----:B------:R-:W-:Y:S01]  /*39a0*/  FMUL.FTZ R55, R55, UR13 ;  /* 0x0000000d37377c20 */ /* 0x000fe20008410000 */
[----:B------:R-:W-:Y:S01]  /*39b0*/  FMUL.FTZ R174, R174, UR13 ;  /* 0x0000000daeae7c20 */ /* 0x000fe20008410000 */
[----:B------:R-:W-:Y:S02]  /*39c0*/  @P2 PRMT R17, R205, 0x7610, R17 ;  /* 0x00007610cd112816 */ /* 0x000fe40000000011 */
[----:B------:R-:W-:Y:S02]  /*39d0*/  @P2 PRMT R18, R203, 0x7610, R18 ;  /* 0x00007610cb122816 */ /* 0x000fe40000000012 */
[----:B------:R-:W-:Y:S02]  /*39e0*/  @P2 PRMT R19, R201, 0x7610, R19 ;  /* 0x00007610c9132816 */ /* 0x000fe40000000013 */
[----:B------:R-:W-:Y:S02]  /*39f0*/  FSEL R23, R26, RZ, P5 ;  /* 0x000000ff1a177208 */ /* 0x000fe40002800000 */
[----:B------:R-:W-:-:S02]  /*3a00*/  FSEL R27, R174, RZ, P4 ;  /* 0x000000ffae1b7208 */ /* 0x000fc40002000000 */
[----:B------:R-:W-:Y:S02]  /*3a10*/  FSEL R21, R55, RZ, P6 ;  /* 0x000000ff37157208 */ /* 0x000fe40003000000 */
[----:B------:R-:W-:Y:S02]  /*3a20*/  FSEL R207, R207, RZ, P1 ;  /* 0x000000ffcfcf7208 */ /* 0x000fe40000800000 */
[----:B------:R-:W-:Y:S02]  /*3a30*/  @P2 PRMT R16, R16, 0x5410, R0 ;  /* 0x0000541010102816 */ /* 0x000fe40000000000 */
[----:B------:R-:W-:Y:S02]  /*3a40*/  @P2 PRMT R17, R17, 0x5410, R25 ;  /* 0x0000541011112816 */ /* 0x000fe40000000019 */
[----:B------:R-:W-:Y:S02]  /*3a50*/  @P2 PRMT R18, R18, 0x5410, R199 ;  /* 0x0000541012122816 */ /* 0x000fe400000000c7 */
[----:B------:R-:W-:-:S02]  /*3a60*/  @P2 PRMT R19, R19, 0x5410, R209 ;  /* 0x0000541013132816 */ /* 0x000fc400000000d1 */
[----:B------:R-:W-:Y:S02]  /*3a70*/  F2FP.F16.F32.PACK_AB R23, R23, R50 ;  /* 0x000000321717723e */ /* 0x000fe400000000ff */
[----:B------:R-:W-:Y:S01]  /*3a80*/  F2FP.F16.F32.PACK_AB R22, R27, R48 ;  /* 0x000000301b16723e */ /* 0x000fe200000000ff */
[----:B------:R0:W-:Y:S01]  /*3a90*/  @P2 STG.E.128 desc[UR6][R36.64], R16 ;  /* 0x0000001024002986 */ /* 0x0001e2000c101d06 */
[----:B------:R-:W-:Y:S02]  /*3aa0*/  F2FP.F16.F32.PACK_AB R21, R21, R46 ;  /* 0x0000002e1515723e */ /* 0x000fe400000000ff */
[----:B------:R-:W-:Y:S02]  /*3ab0*/  F2FP.F16.F32.PACK_AB R20, R207, R44 ;  /* 0x0000002ccf14723e */ /* 0x000fe400000000ff */
[----:B------:R-:W-:-:S03]  /*3ac0*/  ISETP.GE.AND P1, PT, R169, UR17, PT ;  /* 0x00000011a9007c0c */ /* 0x000fc6000bf26270 */
[----:B------:R0:W-:Y:S10]  /*3ad0*/  STG.E.128 desc[UR6][R2.64], R20 ;  /* 0x0000001402007986 */ /* 0x0001f4000c101d06 */
        /* <DEDUP_REMOVED lines=23> */
[----:B0-----:R-:W-:Y:S02]  /*3c50*/  MOV R16, R95 ;  /* 0x0000005f00107202 */ /* 0x001fe40000000f00 */
        /* <DEDUP_REMOVED lines=27> */
.L_x_2176:
        /* <DEDUP_REMOVED lines=27> */
.L_x_2177:
[----:B------:R-:W-:Y:S01]  /*3fc0*/  HFMA2.MMA R30, -RZ, RZ, 0, 9.5367431640625e-07 ;  /* 0x00000010ff1e7435 */ /* 0x000fe200000001ff */
[----:B------:R-:W-:Y:S02]  /*3fd0*/  MOV R31, R27 ;  /* 0x0000001b001f7202 */ /* 0x000fe40000000f00 */
[----:B------:R-:W-:Y:S02]  /*3fe0*/  MOV R33, 0x1f ;  /* 0x0000001f00217802 */ /* 0x000fe40000000f00 */
[----:B------:R-:W-:-:S07]  /*3ff0*/  MOV R28, 0xffffffff ;  /* 0xffffffff001c7802 */ /* 0x000fce0000000f00 */
[----:B-----5:R-:W-:Y:S05]  /*4000*/  WARPSYNC.COLLECTIVE R28, `(.L_x_2180) ;  /* 0x000000001c087348 */ /* 0x020fea0003c00000 */
[----:B------:R0:W1:Y:S02]  /*4010*/  SHFL.DOWN P3, R29, R31, R30, R33 ;  /* 0x0800001e1f1d7389 */ /* 0x0000640000060021 */
[----:B01---5:R-:W-:Y:S01]  /*4020*/  ENDCOLLECTIVE ;  /* 0x000000000000791b */ /* 0x023fe20003800000 */
.L_x_2180:
[----:B------:R-:W-:Y:S02]  /*4030*/  MOV R31, R21 ;  /* 0x00000015001f7202 */ /* 0x000fe40000000f00 */
[----:B------:R-:W-:-:S07]  /*4040*/  MOV R20, R29 ;  /* 0x0000001d00147202 */ /* 0x000fce0000000f00 */
[----:B------:R-:W-:Y:S05]  /*4050*/  WARPSYNC.COLLECTIVE R28, `(.L_x_2181) ;  /* 0x000000001c087348 */ /* 0x000fea0003c00000 */
[----:B------:R0:W1:Y:S02]  /*4060*/  SHFL.DOWN P3, R29, R31, R30, R33 ;  /* 0x0800001e1f1d7389 */ /* 0x0000640000060021 */
[----:B01----:R-:W-:Y:S01]  /*4070*/  ENDCOLLECTIVE ;  /* 0x000000000000791b */ /* 0x003fe20003800000 */
.L_x_2181:
[----:B------:R-:W-:Y:S01]  /*4080*/  FADD.FTZ R20, R27, R20 ;  /* 0x000000141b147221 */ /* 0x000fe20000010000 */
[----:B------:R-:W-:-:S04]  /*4090*/  HFMA2.MMA R30, -RZ, RZ, 0, 4.76837158203125e-07 ;  /* 0x00000008ff1e7435 */ /* 0x000fc800000001ff */
[----:B------:R-:W-:Y:S02]  /*40a0*/  MOV R31, R20 ;  /* 0x00000014001f7202 */ /* 0x000fe40000000f00 */
[----:B------:R-:W-:-:S07]  /*40b0*/  MOV R22, R29 ;  /* 0x0000001d00167202 */ /* 0x000fce0000000f00 */
[----:B------:R-:W-:Y:S05]  /*40c0*/  WARPSYNC.COLLECTIVE R28, `(.L_x_2182) ;  /* 0x000000001c087348 */ /* 0x000fea0003c00000 */
[----:B------:R0:W1:Y:S02]  /*40d0*/  SHFL.DOWN P3, R29, R31, R30, R33 ;  /* 0x0800001e1f1d7389 */ /* 0x0000640000060021 */
[----:B01----:R-:W-:Y:S01]  /*40e0*/  ENDCOLLECTIVE ;  /* 0x000000000000791b */ /* 0x003fe20003800000 */
.L_x_2182:
[----:B------:R-:W-:-:S05]  /*40f0*/  FADD.FTZ R22, R21, R22 ;  /* 0x0000001615167221 */ /* 0x000fca0000010000 */
[----:B------:R-:W-:Y:S02]  /*4100*/  MOV R31, R22 ;  /* 0x00000016001f7202 */ /* 0x000fe40000000f00 */
[----:B------:R-:W-:-:S07]  /*4110*/  MOV R23, R29 ;  /* 0x0000001d00177202 */ /* 0x000fce0000000f00 */
[----:B------:R-:W-:Y:S05]  /*4120*/  WARPSYNC.COLLECTIVE R28, `(.L_x_2183) ;  /* 0x000000001c087348 */ /* 0x000fea0003c00000 */
[----:B------:R0:W1:Y:S02]  /*4130*/  SHFL.DOWN P3, R29, R31, R30, R33 ;  /* 0x0800001e1f1d7389 */ /* 0x0000640000060021 */
[----:B01----:R-:W-:Y:S01]  /*4140*/  ENDCOLLECTIVE ;  /* 0x000000000000791b */ /* 0x003fe20003800000 */
.L_x_2183:
[----:B------:R-:W-:Y:S01]  /*4150*/  FADD.FTZ R23, R20, R23 ;  /* 0x0000001714177221 */ /* 0x000fe20000010000 */
[----:B------:R-:W-:-:S04]  /*4160*/  HFMA2.MMA R30, -RZ, RZ, 0, 2.384185791015625e-07 ;  /* 0x00000004ff1e7435 */ /* 0x000fc800000001ff */
[----:B------:R-:W-:Y:S02]  /*4170*/  MOV R31, R23 ;  /* 0x00000017001f7202 */ /* 0x000fe40000000f00 */
[----:B------:R-:W-:-:S07]  /*4180*/  MOV R25, R29 ;  /* 0x0000001d00197202 */ /* 0x000fce0000000f00 */
[----:B------:R-:W-:Y:S05]  /*4190*/  WARPSYNC.COLLECTIVE R28, `(.L_x_2184) ;  /* 0x000000001c087348 */ /* 0x000fea0003c00000 */
[----:B------:R0:W1:Y:S02]  /*41a0*/  SHFL.DOWN P3, R29, R31, R30, R33 ;  /* 0x0800001e1f1d7389 */ /* 0x0000640000060021 */
[----:B01----:R-:W-:Y:S01]  /*41b0*/  ENDCOLLECTIVE ;  /* 0x000000000000791b */ /* 0x003fe20003800000 */
.L_x_2184:
[----:B------:R-:W-:-:S05]  /*41c0*/  FADD.FTZ R25, R22, R25 ;  /* 0x0000001916197221 */ /* 0x000fca0000010000 */
[----:B------:R-:W-:Y:S02]  /*41d0*/  MOV R31, R25 ;  /* 0x00000019001f7202 */ /* 0x000fe40000000f00 */
[----:B------:R-:W-:-:S07]  /*41e0*/  MOV R24, R29 ;  /* 0x0000001d00187202 */ /* 0x000fce0000000f00 */
[----:B------:R-:W-:Y:S05]  /*41f0*/  WARPSYNC.COLLECTIVE R28, `(.L_x_2185) ;  /* 0x000000001c087348 */ /* 0x000fea0003c00000 */
[----:B------:R0:W1:Y:S02]  /*4200*/  SHFL.DOWN P3, R29, R31, R30, R33 ;  /* 0x0800001e1f1d7389 */ /* 0x0000640000060021 */
[----:B01----:R-:W-:Y:S01]  /*4210*/  ENDCOLLECTIVE ;  /* 0x000000000000791b */ /* 0x003fe20003800000 */
.L_x_2185:
[----:B------:R-:W-:Y:S01]  /*4220*/  FADD.FTZ R24, R23, R24 ;  /* 0x0000001817187221 */ /* 0x000fe20000010000 */
[----:B------:R-:W-:-:S04]  /*4230*/  HFMA2.MMA R30, -RZ, RZ, 0, 1.1920928955078125e-07 ;  /* 0x00000002ff1e7435 */ /* 0x000fc800000001ff */
[----:B------:R-:W-:Y:S02]  /*4240*/  MOV R31, R24 ;  /* 0x00000018001f7202 */ /* 0x000fe40000000f00 */
[----:B------:R-:W-:-:S07]  /*4250*/  MOV R26, R29 ;  /* 0x0000001d001a7202 */ /* 0x000fce0000000f00 */
[----:B------:R-:W-:Y:S05]  /*4260*/  WARPSYNC.COLLECTIVE R28, `(.L_x_2186) ;  /* 0x000000001c087348 */ /* 0x000fea0003c00000 */
[----:B------:R0:W1:Y:S02]  /*4270*/  SHFL.DOWN P3, R29, R31, R30, R33 ;  /* 0x0800001e1f1d7389 */ /* 0x0000640000060021 */
[----:B01----:R-:W-:Y:S01]  /*4280*/  ENDCOLLECTIVE ;  /* 0x000000000000791b */ /* 0x003fe20003800000 */
.L_x_2186:
[----:B------:R-:W-:-:S05]  /*4290*/  FADD.FTZ R26, R25, R26 ;  /* 0x0000001a191a7221 */ /* 0x000fca0000010000 */
[----:B------:R-:W-:Y:S02]  /*42a0*/  MOV R31, R26 ;  /* 0x0000001a001f7202 */ /* 0x000fe40000000f00 */
[----:B------:R-:W-:-:S07]  /*42b0*/  MOV R21, R29 ;  /* 0x0000001d00157202 */ /* 0x000fce0000000f00 */
[----:B------:R-:W-:Y:S05]  /*42c0*/  WARPSYNC.COLLECTIVE R28, `(.L_x_2187) ;  /* 0x000000001c087348 */ /* 0x000fea0003c00000 */
[----:B------:R0:W1:Y:S02]  /*42d0*/  SHFL.DOWN P3, R29, R31, R30, R33 ;  /* 0x0800001e1f1d7389 */ /* 0x0000640000060021 */
[----:B01----:R-:W-:Y:S01]  /*42e0*/  ENDCOLLECTIVE ;  /* 0x000000000000791b */ /* 0x003fe20003800000 */
.L_x_2187:
[----:B------:R-:W-:Y:S01]  /*42f0*/  FADD.FTZ R21, R24, R21 ;  /* 0x0000001518157221 */ /* 0x000fe20000010000 */
[----:B------:R-:W-:-:S04]  /*4300*/  HFMA2.MMA R30, -RZ, RZ, 0, 5.9604644775390625e-08 ;  /* 0x00000001ff1e7435 */ /* 0x000fc800000001ff */
[----:B------:R-:W-:Y:S02]  /*4310*/  MOV R31, R21 ;  /* 0x00000015001f7202 */ /* 0x000fe40000000f00 */
[----:B------:R-:W-:-:S07]  /*4320*/  MOV R27, R29 ;  /* 0x0000001d001b7202 */ /* 0x000fce0000000f00 */
[----:B------:R-:W-:Y:S05]  /*4330*/  WARPSYNC.COLLECTIVE R28, `(.L_x_2188) ;  /* 0x000000001c087348 */ /* 0x000fea0003c00000 */
[----:B------:R0:W1:Y:S02]  /*4340*/  SHFL.DOWN P3, R29, R31, R30, R33 ;  /* 0x0800001e1f1d7389 */ /* 0x0000640000060021 */
[----:B01----:R-:W-:Y:S01]  /*4350*/  ENDCOLLECTIVE ;  /* 0x000000000000791b */ /* 0x003fe20003800000 */
.L_x_2188:
[----:B------:R-:W-:-:S05]  /*4360*/  FADD.FTZ R27, R26, R27 ;  /* 0x0000001b1a1b7221 */ /* 0x000fca0000010000 */
[----:B------:R-:W-:Y:S02]  /*4370*/  MOV R31, R27 ;  /* 0x0000001b001f7202 */ /* 0x000fe40000000f00 */
[----:B------:R-:W-:-:S07]  /*4380*/  MOV R20, R29 ;  /* 0x0000001d00147202 */ /* 0x000fce0000000f00 */
[----:B------:R-:W-:Y:S05]  /*4390*/  WARPSYNC.COLLECTIVE R28, `(.L_x_2189) ;  /* 0x000000001c087348 */ /* 0x000fea0003c00000 */
[----:B------:R0:W1:Y:S02]  /*43a0*/  SHFL.DOWN P3, R29, R31, R30, R33 ;  /* 0x0800001e1f1d7389 */ /* 0x0000640000060021 */
[----:B01----:R-:W-:Y:S01]  /*43b0*/  ENDCOLLECTIVE ;  /* 0x000000000000791b */ /* 0x003fe20003800000 */
.L_x_2189:
[----:B------:R-:W-:Y:S01]  /*43c0*/  MOV R22, R29 ;  /* 0x0000001d00167202 */ /* 0x000fe20000000f00 */
[----:B------:R-:W-:Y:S06]  /*43d0*/  BRA `(.L_x_2190) ;  /* 0xffffffd800d47947 */ /* 0x000fec000383ffff */
.L_x_2191:
        /* <DEDUP_REMOVED lines=10> */
.L_x_13889:


//--------------------- .text._ZN10layer_norm22ln_bwd_finalize_kernelINS_22Kernel_traits_finalizeILj8192E6__halfS2_S2_S2_fjLb0ELj1024ELj4ENS_18Kernel_traits_baseILj8192ES2_S2_S2_S2_fjLj1024EEEEELb0ELb0EEEvNS_9BwdParamsE --------------------------
	.section	.text._ZN10layer_norm22ln_bwd_finalize_kernelINS_22Kernel_traits_finalizeILj8192E6__halfS2_S2_S2_fjLb0ELj1024ELj4ENS_18Kernel_traits_baseILj8192ES2_S2_S2_S2_fjLj1024EEEEELb0ELb0EEEvNS_9BwdParamsE,"ax",@progbits
	.align	128
        .global         _ZN10layer_norm22ln_bwd_finalize_kernelINS_22Kernel_traits_finalizeILj8192E6__halfS2_S2_S2_fjLb0ELj1024ELj4ENS_18Kernel_traits_baseILj8192ES2_S2_S2_S2_fjLj1024EEEEELb0ELb0EEEvNS_9BwdParamsE
        .type           _ZN10layer_norm22ln_bwd_finalize_kernelINS_22Kernel_traits_finalizeILj8192E6__halfS2_S2_S2_fjLb0ELj1024ELj4ENS_18Kernel_traits_baseILj8192ES2_S2_S2_S2_fjLj1024EEEEELb0ELb0EEEvNS_9BwdParamsE,@function
        .size           _ZN10layer_norm22ln_bwd_finalize_kernelINS_22Kernel_traits_finalizeILj8192E6__halfS2_S2_S2_fjLb0ELj1024ELj4ENS_18Kernel_traits_baseILj8192ES2_S2_S2_S2_fjLj1024EEEEELb0ELb0EEEvNS_9BwdParamsE,(.L_x_13890 - _ZN10layer_norm22ln_bwd_finalize_kernelINS_22Kernel_traits_finalizeILj8192E6__halfS2_S2_S2_fjLb0ELj1024ELj4ENS_18Kernel_traits_baseILj8192ES2_S2_S2_S2_fjLj1024EEEEELb0ELb0EEEvNS_9BwdParamsE)
        .other          _ZN10layer_norm22ln_bwd_finalize_kernelINS_22Kernel_traits_finalizeILj8192E6__halfS2_S2_S2_fjLb0ELj1024ELj4ENS_18Kernel_traits_baseILj8192ES2_S2_S2_S2_fjLj1024EEEEELb0ELb0EEEvNS_9BwdParamsE,@"STO_CUDA_ENTRY STV_DEFAULT"
_ZN10layer_norm22ln_bwd_finalize_kernelINS_22Kernel_traits_finalizeILj8192E6__halfS2_S2_S2_fjLb0ELj1024ELj4ENS_18Kernel_traits_baseILj8192ES2_S2_S2_S2_fjLj1024EEEEELb0ELb0EEEvNS_9BwdParamsE:
.text._ZN10layer_norm22ln_bwd_finalize_kernelINS_22Kernel_traits_finalizeILj8192E6__halfS2_S2_S2_fjLb0ELj1024ELj4ENS_18Kernel_traits_baseILj8192ES2_S2_S2_S2_fjLj1024EEEEELb0ELb0EEEvNS_9BwdParamsE:
        /* <DEDUP_REMOVED lines=25> */
.L_x_2204:
        /* <DEDUP_REMOVED lines=30> */
.L_x_2196:
        /* <DEDUP_REMOVED lines=36> */
.L_x_2195:
[----:B------:R-:W-:Y:S05]  /*05b0*/  BSYNC B1 ;  /* 0x0000000000017941 */ /* 0x000fea0003800000 */
.L_x_2194:
        /* <DEDUP_REMOVED lines=24> */
.L_x_2198:
[----:B------:R-:W-:Y:S05]  /*0740*/  BSYNC B1 ;  /* 0x0000000000017941 */ /* 0x000fea0003800000 */
.L_x_2197:
        /* <DEDUP_REMOVED lines=12> */
.L_x_2199:
[----:B------:R-:W-:Y:S05]  /*0810*/  BSYNC B1 ;  /* 0x0000000000017941 */ /* 0x000fea0003800000 */
.L_x_2193:
[----:B------:R-:W-:Y:S05]  /*0820*/  BSYNC B0 ;  /* 0x0000000000007941 */ /* 0x000fea0003800000 */
.L_x_2192:
        /* <DEDUP_REMOVED lines=29> */
.L_x_2215:
[----:B---3--:R-:W-:Y:S01]  /*0a00*/  FADD.FTZ R9, R18, R9 ;  /* 0x0000000912097221 */ /* 0x008fe20000010000 */
[----:B--2---:R-:W-:-:S04]  /*0a10*/  FADD.FTZ R11, R10, R11 ;  /* 0x0000000b0a0b7221 */ /* 0x004fc80000010000 */
[----:B------:R2:W-:Y:S04]  /*0a20*/  @!P1 STS [R6+0x2000], R9 ;  /* 0x0020000906009388 */ /* 0x0005e80000000800 */
[----:B------:R2:W-:Y:S02]  /*0a30*/  @!P1 STS [R6+0x2080], R11 ;  /* 0x0020800b06009388 */ /* 0x0005e40000000800 */
.L_x_2200:
        /* <DEDUP_REMOVED lines=14> */
[----:B---3--:R-:W-:Y:S02]  /*0b20*/  F2FP.F16.F32.PACK_AB R15, R15, R14 ;  /* 0x0000000e0f0f723e */ /* 0x008fe400000000ff */
[----:B----4-:R-:W-:-:S03]  /*0b30*/  F2FP.F16.F32.PACK_AB R17, R17, R16 ;  /* 0x000000101111723e */ /* 0x010fc600000000ff */
[----:B------:R2:W-:Y:S04]  /*0b40*/  STG.E desc[UR6][R12.64], R15 ;  /* 0x0000000f0c007986 */ /* 0x0005e8000c101906 */
[----:B------:R2:W-:Y:S02]  /*0b50*/  STG.E desc[UR6][R10.64], R17 ;  /* 0x000000110a007986 */ /* 0x0005e4000c101906 */
.L_x_2203:
[----:B------:R-:W-:Y:S05]  /*0b60*/  BSYNC B0 ;  /* 0x0000000000007941 */ /* 0x000fea0003800000 */
.L_x_2202:
[C---:B------:R-:W-:Y:S01]  /*0b70*/  ISETP.GT.U32.AND P1, PT, R3.reuse, -0x2001, PT ;  /* 0xffffdfff0300780c */ /* 0x040fe20003f24070 */
[----:B------:R-:W-:Y:S01]  /*0b80*/  VIADD R4, R4, 0x1000 ;  /* 0x0000100004047836 */ /* 0x000fe20000000000 */
[----:B------:R-:W-:-:S11]  /*0b90*/  IADD3 R3, R3, 0x2000, RZ ;  /* 0x0000200003037810 */ /* 0x000fd60007ffe0ff */
[----:B------:R-:W-:Y:S05]  /*0ba0*/  @P1 BRA `(.L_x_2204) ;  /* 0xfffffff400781947 */ /* 0x000fea000383ffff */
[----:B------:R-:W-:Y:S05]  /*0bb0*/  EXIT ;  /* 0x000000000000794d */ /* 0x000fea0003800000 */
.L_x_2201:
[----:B------:R-:W-:Y:S01]  /*0bc0*/  HFMA2.MMA R21, -RZ, RZ, 0, 5.9604644775390625e-08 ;  /* 0x00000001ff157435 */ /* 0x000fe200000001ff */
[----:B0--3--:R-:W-:Y:S01]  /*0bd0*/  MOV R22, R10 ;  /* 0x0000000a00167202 */ /* 0x009fe20000000f00 */
[----:B------:R-:W-:Y:S01]  /*0be0*/  IMAD.MOV.U32 R19, RZ, RZ, -0x1 ;  /* 0xffffffffff137424 */ /* 0x000fe200078e00ff */
[----:B------:R-:W-:-:S08]  /*0bf0*/  MOV R24, 0x1f ;  /* 0x0000001f00187802 */ /* 0x000fd00000000f00 */
[----:B-12---:R-:W-:Y:S05]  /*0c00*/  WARPSYNC.COLLECTIVE R19, `(.L_x_2205) ;  /* 0x0000000013087348 */ /* 0x006fea0003c00000 */
[----:B------:R0:W3:Y:S02]  /*0c10*/  SHFL.BFLY P2, R20, R22, R21, R24 ;  /* 0x0c00001516147389 */ /* 0x0000e40000040018 */
[----:B0123--:R-:W-:Y:S01]  /*0c20*/  ENDCOLLECTIVE ;  /* 0x000000000000791b */ /* 0x00ffe20003800000 */
.L_x_2205:
[----:B------:R-:W-:Y:S01]  /*0c30*/  HFMA2.MMA R21, -RZ, RZ, 0, 1.1920928955078125e-07 ;  /* 0x00000002ff157435 */ /* 0x000fe200000001ff */
[----:B------:R-:W-:-:S05]  /*0c40*/  MOV R11, R20 ;  /* 0x00000014000b7202 */ /* 0x000fca0000000f00 */
[----:B------:R-:W-:-:S05]  /*0c50*/  FADD.FTZ R11, R10, R11 ;  /* 0x0000000b0a0b7221 */ /* 0x000fca0000010000 */
[----:B------:R-:W-:-:S07]  /*0c60*/  MOV R22, R11 ;  /* 0x0000000b00167202 */ /* 0x000fce0000000f00 */
[----:B------:R-:W-:Y:S05]  /*0c70*/  WARPSYNC.COLLECTIVE R19, `(.L_x_2206) ;  /* 0x0000000013087348 */ /* 0x000fea0003c00000 */
[----:B------:R0:W1:Y:S02]  /*0c80*/  SHFL.BFLY P2, R20, R22, R21, R24 ;  /* 0x0c00001516147389 */ /* 0x0000640000040018 */
[----:B01----:R-:W-:Y:S01]  /*0c90*/  ENDCOLLECTIVE ;  /* 0x000000000000791b */ /* 0x003fe20003800000 */
.L_x_2206:
[----:B------:R-:W-:Y:S01]  /*0ca0*/  HFMA2.MMA R21, -RZ, RZ, 0, 2.384185791015625e-07 ;  /* 0x00000004ff157435 */ /* 0x000fe200000001ff */
[----:B------:R-:W-:-:S04]  /*0cb0*/  IMAD.MOV.U32 R14, RZ, RZ, R20 ;  /* 0x000000ffff0e7224 */ /* 0x000fc800078e0014 */
[----:B------:R-:W-:-:S05]  /*0cc0*/  FADD.FTZ R14, R11, R14 ;  /* 0x0000000e0b0e7221 */ /* 0x000fca0000010000 */
[----:B------:R-:W-:-:S07]  /*0cd0*/  MOV R22, R14 ;  /* 0x0000000e00167202 */ /* 0x000fce0000000f00 */
[----:B------:R-:W-:Y:S05]  /*0ce0*/  WARPSYNC.COLLECTIVE R19, `(.L_x_2207) ;  /* 0x0000000013087348 */ /* 0x000fea0003c00000 */
[----:B------:R0:W1:Y:S02]  /*0cf0*/  SHFL.BFLY P2, R20, R22, R21, R24 ;  /* 0x0c00001516147389 */ /* 0x0000640000040018 */
[----:B01----:R-:W-:Y:S01]  /*0d00*/  ENDCOLLECTIVE ;  /* 0x000000000000791b */ /* 0x003fe20003800000 */
.L_x_2207:
[----:B------:R-:W-:Y:S01]  /*0d10*/  HFMA2.MMA R21, -RZ, RZ, 0, 4.76837158203125e-07 ;  /* 0x00000008ff157435 */ /* 0x000fe200000001ff */
[----:B------:R-:W-:-:S05]  /*0d20*/  MOV R13, R20 ;  /* 0x00000014000d7202 */ /* 0x000fca0000000f00 */
[----:B------:R-:W-:-:S04]  /*0d30*/  FADD.FTZ R13, R14, R13 ;  /* 0x0000000d0e0d7221 */ /* 0x000fc80000010000 */
[----:B------:R-:W-:-:S07]  /*0d40*/  IMAD.MOV.U32 R22, RZ, RZ, R13 ;  /* 0x000000ffff167224 */ /* 0x000fce00078e000d */
[----:B------:R-:W-:Y:S05]  /*0d50*/  WARPSYNC.COLLECTIVE R19, `(.L_x_2208) ;  /* 0x0000000013087348 */ /* 0x000fea0003c00000 */
[----:B------:R0:W1:Y:S02]  /*0d60*/  SHFL.BFLY P2, R20, R22, R21, R24 ;  /* 0x0c00001516147389 */ /* 0x0000640000040018 */
[----:B01----:R-:W-:Y:S01]  /*0d70*/  ENDCOLLECTIVE ;  /* 0x000000000000791b */ /* 0x003fe20003800000 */
.L_x_2208:
[----:B------:R-:W-:Y:S01]  /*0d80*/  IMAD.MOV.U32 R21, RZ, RZ, 0x10 ;  /* 0x00000010ff157424 */ /* 0x000fe200078e00ff */
[----:B------:R-:W-:-:S05]  /*0d90*/  MOV R10, R20 ;  /* 0x00000014000a7202 */ /* 0x000fca0000000f00 */
[----:B------:R-:W-:-:S05]  /*0da0*/  FADD.FTZ R10, R13, R10 ;  /* 0x0000000a0d0a7221 */ /* 0x000fca0000010000 */
[----:B------:R-:W-:-:S07]  /*0db0*/  MOV R22, R10 ;  /* 0x0000000a00167202 */ /* 0x000fce0000000f00 */
[----:B------:R-:W-:Y:S05]  /*0dc0*/  WARPSYNC.COLLECTIVE R19, `(.L_x_2209) ;  /* 0x0000000013087348 */ /* 0x000fea0003c00000 */
[----:B------:R0:W1:Y:S02]  /*0dd0*/  SHFL.BFLY P2, R20, R22, R21, R24 ;  /* 0x0c00001516147389 */ /* 0x0000640000040018 */
[----:B01----:R-:W-:Y:S01]  /*0de0*/  ENDCOLLECTIVE ;  /* 0x000000000000791b */ /* 0x003fe20003800000 */
.L_x_2209:
[----:B------:R-:W-:Y:S01]  /*0df0*/  HFMA2.MMA R21, -RZ, RZ, 0, 5.9604644775390625e-08 ;  /* 0x00000001ff157435 */ /* 0x000fe200000001ff */
[----:B------:R-:W-:Y:S02]  /*0e00*/  MOV R22, R9 ;  /* 0x0000000900167202 */ /* 0x000fe40000000f00 */
[----:B------:R-:W-:-:S08]  /*0e10*/  MOV R11, R20 ;  /* 0x00000014000b7202 */ /* 0x000fd00000000f00 */
[----:B------:R-:W-:Y:S05]  /*0e20*/  WARPSYNC.COLLECTIVE R19, `(.L_x_2210) ;  /* 0x0000000013087348 */ /* 0x000fea0003c00000 */
[----:B------:R0:W1:Y:S02]  /*0e30*/  SHFL.BFLY P2, R20, R22, R21, R24 ;  /* 0x0c00001516147389 */ /* 0x0000640000040018 */
[----:B01----:R-:W-:Y:S01]  /*0e40*/  ENDCOLLECTIVE ;  /* 0x000000000000791b */ /* 0x003fe20003800000 */
.L_x_2210:
[----:B------:R-:W-:Y:S01]  /*0e50*/  HFMA2.MMA R21, -RZ, RZ, 0, 1.1920928955078125e-07 ;  /* 0x00000002ff157435 */ /* 0x000fe200000001ff */
[----:B------:R-:W-:-:S04]  /*0e60*/  IMAD.MOV.U32 R14, RZ, RZ, R20 ;  /* 0x000000ffff0e7224 */ /* 0x000fc800078e0014 */
[----:B------:R-:W-:-:S05]  /*0e70*/  FADD.FTZ R15, R9, R14 ;  /* 0x0000000e090f7221 */ /* 0x000fca0000010000 */
[----:B------:R-:W-:-:S07]  /*0e80*/  MOV R22, R15 ;  /* 0x0000000f00167202 */ /* 0x000fce0000000f00 */
[----:B------:R-:W-:Y:S05]  /*0e90*/  WARPSYNC.COLLECTIVE R19, `(.L_x_2211) ;  /* 0x0000000013087348 */ /* 0x000fea0003c00000 */
[----:B------:R0:W1:Y:S02]  /*0ea0*/  SHFL.BFLY P2, R20, R22, R21, R24 ;  /* 0x0c00001516147389 */ /* 0x0000640000040018 */
[----:B01----:R-:W-:Y:S01]  /*0eb0*/  ENDCOLLECTIVE ;  /* 0x000000000000791b */ /* 0x003fe20003800000 */
.L_x_2211:
[----:B------:R-:W-:Y:S01]  /*0ec0*/  HFMA2.MMA R21, -RZ, RZ, 0, 2.384185791015625e-07 ;  /* 0x00000004ff157435 */ /* 0x000fe200000001ff */
[----:B------:R-:W-:-:S05]  /*0ed0*/  MOV R16, R20 ;  /* 0x0000001400107202 */ /* 0x000fca0000000f00 */
[----:B------:R-:W-:-:S04]  /*0ee0*/  FADD.FTZ R16, R15, R16 ;  /* 0x000000100f107221 */ /* 0x000fc80000010000 */
[----:B------:R-:W-:-:S07]  /*0ef0*/  IMAD.MOV.U32 R22, RZ, RZ, R16 ;  /* 0x000000ffff167224 */ /* 0x000fce00078e0010 */
[----:B------:R-:W-:Y:S05]  /*0f00*/  WARPSYNC.COLLECTIVE R19, `(.L_x_2212) ;  /* 0x0000000013087348 */ /* 0x000fea0003c00000 */
[----:B------:R0:W1:Y:S02]  /*0f10*/  SHFL.BFLY P2, R20, R22, R21, R24 ;  /* 0x0c00001516147389 */ /* 0x0000640000040018 */
[----:B01----:R-:W-:Y:S01]  /*0f20*/  ENDCOLLECTIVE ;  /* 0x000000000000791b */ /* 0x003fe20003800000 */
.L_x_2212:
[----:B------:R-:W-:Y:S01]  /*0f30*/  IMAD.MOV.U32 R21, RZ, RZ, 0x8 ;  /* 0x00000008ff157424 */ /* 0x000fe200078e00ff */
[----:B------:R-:W-:-:S05]  /*0f40*/  MOV R17, R20 ;  /* 0x0000001400117202 */ /* 0x000fca0000000f00 */
[----:B------:R-:W-:-:S05]  /*0f50*/  FADD.FTZ R17, R16, R17 ;  /* 0x0000001110117221 */ /* 0x000fca0000010000 */
[----:B------:R-:W-:-:S07]  /*0f60*/  MOV R22, R17 ;  /* 0x0000001100167202 */ /* 0x000fce0000000f00 */
[----:B------:R-:W-:Y:S05]  /*0f70*/  WARPSYNC.COLLECTIVE R19, `(.L_x_2213) ;  /* 0x0000000013087348 */ /* 0x000fea0003c00000 */
[----:B------:R0:W1:Y:S02]  /*0f80*/  SHFL.BFLY P2, R20, R22, R21, R24 ;  /* 0x0c00001516147389 */ /* 0x0000640000040018 */
[----:B01----:R-:W-:Y:S01]  /*0f90*/  ENDCOLLECTIVE ;  /* 0x000000000000791b */ /* 0x003fe20003800000 */
.L_x_2213:
[----:B------:R-:W-:Y:S01]  /*0fa0*/  HFMA2.MMA R21, -RZ, RZ, 0, 9.5367431640625e-07 ;  /* 0x00000010ff157435 */ /* 0x000fe200000001ff */
[----:B------:R-:W-:-:S05]  /*0fb0*/  MOV R18, R20 ;  /* 0x0000001400127202 */ /* 0x000fca0000000f00 */
[----:B------:R-:W-:-:S05]  /*0fc0*/  FADD.FTZ R18, R17, R18 ;  /* 0x0000001211127221 */ /* 0x000fca0000010000 */
[----:B------:R-:W-:-:S07]  /*0fd0*/  MOV R22, R18 ;  /* 0x0000001200167202 */ /* 0x000fce0000000f00 */
[----:B------:R-:W-:Y:S05]  /*0fe0*/  WARPSYNC.COLLECTIVE R19, `(.L_x_2214) ;  /* 0x0000000013087348 */ /* 0x000fea0003c00000 */
[----:B------:R0:W1:Y:S02]  /*0ff0*/  SHFL.BFLY P2, R20, R22, R21, R24 ;  /* 0x0c00001516147389 */ /* 0x0000640000040018 */
[----:B01----:R-:W-:Y:S01]  /*1000*/  ENDCOLLECTIVE ;  /* 0x000000000000791b */ /* 0x003fe20003800000 */
.L_x_2214:
[----:B------:R-:W-:Y:S01]  /*1010*/  MOV R9, R20 ;  /* 0x0000001400097202 */ /* 0x000fe20000000f00 */
[----:B------:R-:W-:Y:S06]  /*1020*/  BRA `(.L_x_2215) ;  /* 0xfffffff800747947 */ /* 0x000fec000383ffff */
.L_x_2216:
        /* <DEDUP_REMOVED lines=13> */
.L_x_13890:


//--------------------- .text._ZN10layer_norm13ln_bwd_kernelINS_13Kernel_traitsI6__halfS2_S2_S2_fjLj8192ELj1ELj1ELj8ELj16ENS_18Kernel_traits_baseILj8192ES2_S2_S2_S2_fjLj256EEEEELb1ELb0ELb1ELb0EEEvNS_9BwdParamsE --------------------------
	.section	.text._ZN10layer_norm13ln_bwd_kernelINS_13Kernel_traitsI6__halfS2_S2_S2_fjLj8192ELj1ELj1ELj8ELj16ENS_18Kernel_traits_baseILj8192ES2_S2_S2_S2_fjLj256EEEEELb1ELb0ELb1ELb0EEEvNS_9BwdParamsE,"ax",@progbits
	.align	128
        .global         _ZN10layer_norm13ln_bwd_kernelINS_13Kernel_traitsI6__halfS2_S2_S2_fjLj8192ELj1ELj1ELj8ELj16ENS_18Kernel_traits_baseILj8192ES2_S2_S2_S2_fjLj256EEEEELb1ELb0ELb1ELb0EEEvNS_9BwdParamsE
        .type           _ZN10layer_norm13ln_bwd_kernelINS_13Kernel_traitsI6__halfS2_S2_S2_fjLj8192ELj1ELj1ELj8ELj16ENS_18Kernel_traits_baseILj8192ES2_S2_S2_S2_fjLj256EEEEELb1ELb0ELb1ELb0EEEvNS_9BwdParamsE,@function
        .size           _ZN10layer_norm13ln_bwd_kernelINS_13Kernel_traitsI6__halfS2_S2_S2_fjLj8192ELj1ELj1ELj8ELj16ENS_18Kernel_traits_baseILj8192ES2_S2_S2_S2_fjLj256EEEEELb1ELb0ELb1ELb0EEEvNS_9BwdParamsE,(.L_x_13891 - _ZN10layer_norm13ln_bwd_kernelINS_13Kernel_traitsI6__halfS2_S2_S2_fjLj8192ELj1ELj1ELj8ELj16ENS_18Kernel_traits_baseILj8192ES2_S2_S2_S2_fjLj256EEEEELb1ELb0ELb1ELb0EEEvNS_9BwdParamsE)
        .other          _ZN10layer_norm13ln_bwd_kernelINS_13Kernel_traitsI6__halfS2_S2_S2_fjLj8192ELj1ELj1ELj8ELj16ENS_18Kernel_traits_baseILj8192ES2_S2_S2_S2_fjLj256EEEEELb1ELb0ELb1ELb0EEEvNS_9BwdParamsE,@"STO_CUDA_ENTRY STV_DEFAULT"
_ZN10layer_norm13ln_bwd_kernelINS_13Kernel_traitsI6__halfS2_S2_S2_fjLj8192ELj1ELj1ELj8ELj16ENS_18Kernel_traits_baseILj8192ES2_S2_S2_S2_fjLj256EEEEELb1ELb0ELb1ELb0EEEvNS_9BwdParamsE:
.text._ZN10layer_norm13ln_bwd_kernelINS_13Kernel_traitsI6__halfS2_S2_S2_fjLj8192ELj1ELj1ELj8ELj16ENS_18Kernel_traits_baseILj8192ES2_S2_S2_S2_fjLj256EEEEELb1ELb0ELb1ELb0EEEvNS_9BwdParamsE:
        /* <DEDUP_REMOVED lines=22> */
[----:B------:R-:W-:-:S02]  /*0160*/  P2R R144, PR, RZ, 0x4 ;  /* 0x00000004ff907803 */ /* 0x000fc40000000000 */
[----:B------:R-:W-:Y:S02]  /*0170*/  CS2R R100, SRZ ;  /* 0x0000000000647805 */ /* 0x000fe4000001ff00 */
[----:B------:R-:W-:Y:S01]  /*0180*/  P2R R39, PR, RZ, 0x8 ;  /* 0x00000008ff277803 */ /* 0x000fe20000000000 */
[----:B------:R-:W0:Y:S08]  /*0190*/  @P3 LDC.64 R4, c[0x0][0x260] ;  /* 0x00009800ff043b82 */ /* 0x000e300000000a00 */
[----:B------:R-:W1:Y:S08]  /*01a0*/  @P0 LDC.64 R6, c[0x0][0x260] ;  /* 0x00009800ff060b82 */ /* 0x000e700000000a00 */
[----:B------:R-:W2:Y:S01]  /*01b0*/  @P1 LDC.64 R10, c[0x0][0x260] ;  /* 0x00009800ff0a1b82 */ /* 0x000ea20000000a00 */
[C---:B0-----:R-:W-:Y:S01]  /*01c0*/  @P3 IMAD.WIDE.U32 R4, R15.reuse, 0x10, R4 ;  /* 0x000000100f043825 */ /* 0x041fe200078e0004 */
[----:B------:R-:W-:-:S06]  /*01d0*/  @P3 LOP3.LUT R15, R15, 0x100, RZ, 0xfc, !PT ;  /* 0x000001000f0f3812 */ /* 0x000fcc00078efcff */
[----:B------:R-:W0:Y:S01]  /*01e0*/  @P2 LDC.64 R12, c[0x0][0x260] ;  /* 0x00009800ff0c2b82 */ /* 0x000e220000000a00 */
[----:B------:R3:W5:Y:S01]  /*01f0*/  @P3 LDG.E.128 R16, desc[UR4][R4.64] ;  /* 0x0000000404103981 */ /* 0x000762000c1e1d00 */
[C---:B-1----:R-:W-:Y:S01]  /*0200*/  @P0 IMAD.WIDE.U32 R8, R15.reuse, 0x10, R6 ;  /* 0x000000100f080825 */ /* 0x042fe200078e0006 */
[----:B------:R-:W-:-:S04]  /*0210*/  @P0 IADD3 R15, R15, 0x100, RZ ;  /* 0x000001000f0f0810 */ /* 0x000fc80007ffe0ff */
[----:B------:R3:W5:Y:S01]  /*0220*/  @P0 LDG.E.128 R20, desc[UR4][R8.64] ;  /* 0x0000000408140981 */ /* 0x000762000c1e1d00 */
[C---:B--2---:R-:W-:Y:S01]  /*0230*/  @P1 IMAD.WIDE.U32 R10, R15.reuse, 0x10, R10 ;  /* 0x000000100f0a1825 */ /* 0x044fe200078e000a */
[----:B------:R-:W-:-:S04]  /*0240*/  @P1 IADD3 R15, R15, 0x100, RZ ;  /* 0x000001000f0f1810 */ /* 0x000fc80007ffe0ff */
[----:B------:R3:W5:Y:S01]  /*0250*/  @P1 LDG.E.128 R28, desc[UR4][R10.64] ;  /* 0x000000040a1c1981 */ /* 0x000762000c1e1d00 */
[----:B0-----:R-:W-:-:S05]  /*0260*/  @P2 IMAD.WIDE.U32 R6, R15, 0x10, R12 ;  /* 0x000000100f062825 */ /* 0x001fca00078e000c */
        /* <DEDUP_REMOVED lines=34> */
[----:B---3--:R-:W-:Y:S06]  /*0490*/  @P2 BRA `(.L_x_2217) ;  /* 0x0000005400802947 */ /* 0x008fec0003800000 */
[--C-:B-----5:R-:W-:Y:S01]  /*04a0*/  HADD2.F32 R8, -RZ, R18.reuse.H0_H0 ;  /* 0x20000012ff087230 */ /* 0x120fe20000004100 */
[----:B------:R-:W-:Y:S01]  /*04b0*/  HFMA2.MMA R140, -RZ, RZ, 0, 5.9604644775390625e-08 ;  /* 0x00000001ff8c7435 */ /* 0x000fe200000001ff */
[----:B------:R-:W-:Y:S01]  /*04c0*/  HADD2.F32 R9, -RZ, R18.H1_H1 ;  /* 0x30000012ff097230 */ /* 0x000fe20000004100 */
[----:B------:R-:W-:Y:S01]  /*04d0*/  MOV R101, RZ ;  /* 0x000000ff00657202 */ /* 0x000fe20000000f00 */
[--C-:B------:R-:W-:Y:S02]  /*04e0*/  HADD2.F32 R10, -RZ, R19.reuse.H0_H0 ;  /* 0x20000013ff0a7230 */ /* 0x100fe40000004100 */
[----:B------:R-:W-:Y:S02]  /*04f0*/  HADD2.F32 R11, -RZ, R19.H1_H1 ;  /* 0x30000013ff0b7230 */ /* 0x000fe40000004100 */
[--C-:B------:R-:W-:Y:S02]  /*0500*/  HADD2.F32 R18, -RZ, R23.reuse.H0_H0 ;  /* 0x20000017ff127230 */ /* 0x100fe40000004100 */
[----:B------:R-:W-:-:S02]  /*0510*/  HADD2.F32 R19, -RZ, R23.H1_H1 ;  /* 0x30000017ff137230 */ /* 0x000fc40000004100 */
[----:B------:R-:W0:Y:S01]  /*0520*/  LDC.U8 R23, c[0x0][0x2a0] ;  /* 0x0000a800ff177b82 */ /* 0x000e220000000000 */
        /* <DEDUP_REMOVED lines=26> */
.L_x_2338:
        /* <DEDUP_REMOVED lines=10> */
[----:B------:R-:W-:-:S05]  /*0770*/  MOV R2, UR14 ;  /* 0x0000000e00027c02 */ /* 0x000fca0008000f00 */
        /* <DEDUP_REMOVED lines=10> */
[----:B------:R-:W-:Y:S01]  /*0820*/  HFMA2.MMA R131, -RZ, RZ, 0, 0 ;  /* 0x00000000ff837435 */ /* 0x000fe200000001ff */
[----:B------:R-:W-:Y:S01]  /*0830*/  ISETP.NE.AND P4, PT, R39, RZ, PT ;  /* 0x000000ff2700720c */ /* 0x000fe20003f85270 */
[----:B------:R-:W-:Y:S01]  /*0840*/  BSSY B1, `(.L_x_2220) ;  /* 0x0000010000017945 */ /* 0x000fe20003800000 */
        /* <DEDUP_REMOVED lines=13> */
[----:B------:R-:W-:Y:S02]  /*0920*/  IADD3 R133, R145, 0x100, RZ ;  /* 0x0000010091857810 */ /* 0x000fe40007ffe0ff */
[----:B------:R-:W-:-:S07]  /*0930*/  IADD3 R131, R131, 0x100, RZ ;  /* 0x0000010083837810 */ /* 0x000fce0007ffe0ff */
.L_x_2221:
[----:B------:R-:W-:Y:S05]  /*0940*/  BSYNC B1 ;  /* 0x0000000000017941 */ /* 0x000fea0003800000 */
.L_x_2220:
        /* <DEDUP_REMOVED lines=9> */
[----:B------:R-:W-:Y:S02]  /*09e0*/  IADD3 R131, R131, 0x100, RZ ;  /* 0x0000010083837810 */ /* 0x000fe40007ffe0ff */
[----:B--2---:R-:W-:-:S07]  /*09f0*/  IADD3 R133, R133, 0x100, RZ ;  /* 0x0000010085857810 */ /* 0x004fce0007ffe0ff */
.L_x_2223:
[----:B------:R-:W-:Y:S05]  /*0a00*/  BSYNC B1 ;  /* 0x0000000000017941 */ /* 0x000fea0003800000 */
.L_x_2222:
        /* <DEDUP_REMOVED lines=11> */
.L_x_2225:
[----:B------:R-:W-:Y:S05]  /*0ac0*/  BSYNC B1 ;  /* 0x0000000000017941 */ /* 0x000fea0003800000 */
.L_x_2224:
[----:B------:R-:W-:Y:S01]  /*0ad0*/  ISETP.NE.AND P4, PT, R144, RZ, PT ;  /* 0x000000ff9000720c */ /* 0x000fe20003f85270 */
[----:B------:R-:W-:Y:S01]  /*0ae0*/  HFMA2.MMA R143, -RZ, RZ, 0, 0 ;  /* 0x00000000ff8f7435 */ /* 0x000fe200000001ff */
[----:B------:R-:W-:-:S11]  /*0af0*/  MOV R222, RZ ;  /* 0x000000ff00de7202 */ /* 0x000fd60000000f00 */
        /* <DEDUP_REMOVED lines=8> */
[----:B------:R-:W-:Y:S01]  /*0b80*/  MOV R222, RZ ;  /* 0x000000ff00de7202 */ /* 0x000fe20000000f00 */
[----:B--2---:R-:W-:Y:S06]  /*0b90*/  BRA `(.L_x_2226) ;  /* 0x0000001400f07947 */ /* 0x004fec0003800000 */
.L_x_2219:
[----:B------:R-:W0:Y:S01]  /*0ba0*/  LDC.64 R128, c[0x0][0x250] ;  /* 0x00009400ff807b82 */ /* 0x000e220000000a00 */
[----:B------:R-:W-:Y:S01]  /*0bb0*/  ISETP.NE.AND P5, PT, R39, RZ, PT ;  /* 0x000000ff2700720c */ /* 0x000fe20003fa5270 */
[----:B0-----:R-:W-:-:S06]  /*0bc0*/  IMAD.WIDE R128, R37, 0x4, R128 ;  /* 0x0000000425807825 */ /* 0x001fcc00078e0280 */
[----:B------:R-:W2:Y:S01]  /*0bd0*/  LDG.E R128, desc[UR4][R128.64] ;  /* 0x0000000480807981 */ /* 0x000ea2000c1e1900 */
[----:B-----5:R-:W-:Y:S01]  /*0be0*/  ISETP.GE.AND P3, PT, R221, 0x1, PT ;  /* 0x00000001dd00780c */ /* 0x020fe20003f66270 */
[----:B------:R-:W-:Y:S01]  /*0bf0*/  HFMA2.MMA R141, -RZ, RZ, 0, 0 ;  /* 0x00000000ff8d7435 */ /* 0x000fe200000001ff */
[----:B------:R-:W-:Y:S01]  /*0c00*/  IADD3 R131, R135, -0x1, RZ ;  /* 0xffffffff87837810 */ /* 0x000fe20007ffe0ff */
[----:B------:R-:W-:Y:S01]  /*0c10*/  BSSY B1, `(.L_x_2227) ;  /* 0x0000067000017945 */ /* 0x000fe20003800000 */
[----:B------:R-:W-:Y:S01]  /*0c20*/  ISETP.NE.AND P4, PT, R23, RZ, PT ;  /* 0x000000ff1700720c */ /* 0x000fe20003f85270 */
[----:B------:R-:W-:Y:S01]  /*0c30*/  HFMA2.MMA R222, -RZ, RZ, 0, 0 ;  /* 0x00000000ffde7435 */ /* 0x000fe200000001ff */
[----:B------:R-:W-:Y:S01]  /*0c40*/  MOV R143, RZ ;  /* 0x000000ff008f7202 */ /* 0x000fe20000000f00 */
[----:B------:R-:W-:Y:S01]  /*0c50*/  IMAD R131, R131, R2, RZ ;  /* 0x0000000283837224 */ /* 0x000fe200078e02ff */
[----:B------:R-:W-:-:S04]  /*0c60*/  MOV R191, R145 ;  /* 0x0000009100bf7202 */ /* 0x000fc80000000f00 */
[----:B------:R-:W-:Y:S02]  /*0c70*/  SHF.R.S32.HI R130, RZ, 0x1f, R131 ;  /* 0x0000001fff827819 */ /* 0x000fe40000011483 */
        /* <DEDUP_REMOVED lines=21> */
[----:B------:R-:W-:-:S02]  /*0dd0*/  IADD3 R191, R145, 0x100, RZ ;  /* 0x0000010091bf7810 */ /* 0x000fc40007ffe0ff */
[----:B------:R-:W-:Y:S02]  /*0de0*/  IADD3 R190, R190, 0x100, RZ ;  /* 0x00000100bebe7810 */ /* 0x000fe40007ffe0ff */
[----:B------:R-:W-:Y:S01]  /*0df0*/  IADD3 R141, R141, 0x100, RZ ;  /* 0x000001008d8d7810 */ /* 0x000fe20007ffe0ff */
[----:B---3--:R-:W-:Y:S02]  /*0e00*/  HADD2.F32 R143, -RZ, R128.H0_H0 ;  /* 0x20000080ff8f7230 */ /* 0x008fe40000004100 */
[----:B------:R-:W-:-:S03]  /*0e10*/  HADD2.F32 R209, -RZ, R130.H0_H0 ;  /* 0x20000082ffd17230 */ /* 0x000fc60000004100 */
[C---:B------:R-:W-:Y:S01]  /*0e20*/  FADD.FTZ R143, -R142.reuse, R143 ;  /* 0x0000008f8e8f7221 */ /* 0x040fe20000010100 */
[--C-:B------:R-:W-:Y:S02]  /*0e30*/  HADD2.F32 R207, -RZ, R129.reuse.H0_H0 ;  /* 0x20000081ffcf7230 */ /* 0x100fe40000004100 */
[----:B------:R-:W-:Y:S02]  /*0e40*/  HADD2.F32 R211, -RZ, R130.H1_H1 ;  /* 0x30000082ffd37230 */ /* 0x000fe40000004100 */
[----:B------:R-:W-:Y:S01]  /*0e50*/  FADD.FTZ R209, -R142, R209 ;  /* 0x000000d18ed17221 */ /* 0x000fe20000010100 */
[----:B------:R-:W-:Y:S02]  /*0e60*/  HADD2.F32 R129, -RZ, R129.H1_H1 ;  /* 0x30000081ff817230 */ /* 0x000fe40000004100 */
[----:B------:R-:W-:Y:S01]  /*0e70*/  FMUL.FTZ R219, R38, R143 ;  /* 0x0000008f26db7220 */ /* 0x000fe20000410000 */
[----:B----4-:R-:W-:Y:S02]  /*0e80*/  HADD2.F32 R217, -RZ, R132.H0_H0 ;  /* 0x20000084ffd97230 */ /* 0x010fe40000004100 */
[----:B------:R-:W-:-:S02]  /*0e90*/  HADD2.F32 R205, -RZ, R128.H1_H1 ;  /* 0x30000080ffcd7230 */ /* 0x000fc40000004100 */
[--C-:B------:R-:W-:Y:S02]  /*0ea0*/  HADD2.F32 R215, -RZ, R131.reuse.H0_H0 ;  /* 0x20000083ffd77230 */ /* 0x100fe40000004100 */
[----:B------:R-:W-:Y:S02]  /*0eb0*/  HADD2.F32 R223, -RZ, R131.H1_H1 ;  /* 0x30000083ffdf7230 */ /* 0x000fe40000004100 */
[--C-:B------:R-:W-:Y:S02]  /*0ec0*/  HADD2.F32 R213, -RZ, R133.reuse.H0_H0 ;  /* 0x20000085ffd57230 */ /* 0x100fe40000004100 */
[----:B------:R-:W-:Y:S02]  /*0ed0*/  HADD2.F32 R212, -RZ, R133.H1_H1 ;  /* 0x30000085ffd47230 */ /* 0x000fe40000004100 */
[C---:B------:R-:W-:Y:S01]  /*0ee0*/  FADD.FTZ R133, -R142.reuse, R211 ;  /* 0x000000d38e857221 */ /* 0x040fe20000010100 */
[----:B------:R-:W-:Y:S02]  /*0ef0*/  HADD2.F32 R131, -RZ, R134.H0_H0 ;  /* 0x20000086ff837230 */ /* 0x000fe40000004100 */
[----:B------:R-:W-:Y:S01]  /*0f00*/  FADD.FTZ R207, -R142, R207 ;  /* 0x000000cf8ecf7221 */ /* 0x000fe20000010100 */
[----:B------:R-:W-:-:S02]  /*0f10*/  HADD2.F32 R132, -RZ, R132.H1_H1 ;  /* 0x30000084ff847230 */ /* 0x000fc40000004100 */
[----:B------:R-:W-:Y:S01]  /*0f20*/  FADD.FTZ R129, -R142, R129 ;  /* 0x000000818e817221 */ /* 0x000fe20000010100 */
[----:B------:R-:W-:Y:S01]  /*0f30*/  FADD.FTZ R68, R68, R217 ;  /* 0x000000d944447221 */ /* 0x000fe20000010000 */
[----:B------:R-:W-:Y:S01]  /*0f40*/  FFMA.FTZ R100, R219, R217, R100 ;  /* 0x000000d9db647223 */ /* 0x000fe20000010064 */
[----:B------:R-:W-:Y:S01]  /*0f50*/  FMUL.FTZ R211, R38, R209 ;  /* 0x000000d126d37220 */ /* 0x000fe20000410000 */
[----:B------:R-:W-:Y:S01]  /*0f60*/  FADD.FTZ R205, -R142, R205 ;  /* 0x000000cd8ecd7221 */ /* 0x000fe20000010100 */
[----:B------:R-:W-:Y:S01]  /*0f70*/  FMUL.FTZ R217, R4, R217 ;  /* 0x000000d904d97220 */ /* 0x000fe20000410000 */
[--C-:B0-----:R-:W-:Y:S02]  /*0f80*/  HADD2.F32 R139, -RZ, R135.reuse.H0_H0 ;  /* 0x20000087ff8b7230 */ /* 0x101fe40000004100 */
[----:B------:R-:W-:Y:S02]  /*0f90*/  HADD2.F32 R204, -RZ, R135.H1_H1 ;  /* 0x30000087ffcc7230 */ /* 0x000fe40000004100 */
[----:B------:R-:W-:Y:S01]  /*0fa0*/  FADD.FTZ R135, -R142, R215 ;  /* 0x000000d78e877221 */ /* 0x000fe20000010100 */
[C---:B------:R-:W-:Y:S01]  /*0fb0*/  FMUL.FTZ R215, R38.reuse, R207 ;  /* 0x000000cf26d77220 */ /* 0x040fe20000410000 */
[----:B------:R-:W-:Y:S01]  /*0fc0*/  FMUL.FTZ R214, R38, R129 ;  /* 0x0000008126d67220 */ /* 0x000fe20000410000 */
[----:B------:R-:W-:Y:S01]  /*0fd0*/  FADD.FTZ R64, R64, R131 ;  /* 0x0000008340407221 */ /* 0x000fe20000010000 */
[-C--:B------:R-:W-:Y:S01]  /*0fe0*/  FFMA.FTZ R96, R211, R131.reuse, R96 ;  /* 0x00000083d3607223 */ /* 0x080fe20000010060 */
[----:B------:R-:W-:Y:S01]  /*0ff0*/  FMUL.FTZ R209, R8, R131 ;  /* 0x0000008308d17220 */ /* 0x000fe20000410000 */
[----:B------:R-:W-:Y:S01]  /*1000*/  FMUL.FTZ R218, R38, R205 ;  /* 0x000000cd26da7220 */ /* 0x000fe20000410000 */
[----:B------:R-:W-:Y:S01]  /*1010*/  FMUL.FTZ R216, R5, R132 ;  /* 0x0000008405d87220 */ /* 0x000fe20000410000 */
[----:B------:R-:W-:Y:S01]  /*1020*/  FADD.FTZ R129, RZ, R217 ;  /* 0x000000d9ff817221 */ /* 0x000fe20000010000 */
[----:B------:R-:W-:Y:S01]  /*1030*/  FFMA.FTZ R131, R219, R217, RZ ;  /* 0x000000d9db837223 */ /* 0x000fe200000100ff */
        /* <DEDUP_REMOVED lines=10> */
[----:B------:R-:W-:-:S02]  /*10e0*/  HADD2.F32 R134, -RZ, R134.H1_H1 ;  /* 0x30000086ff867230 */ /* 0x000fc40000004100 */
[----:B------:R-:W-:Y:S01]  /*10f0*/  FADD.FTZ R128, R129, R212 ;  /* 0x000000d481807221 */ /* 0x000fe20000010000 */
[----:B------:R-:W-:Y:S01]  /*1100*/  FFMA.FTZ R130, R214, R212, R131 ;  /* 0x000000d4d6827223 */ /* 0x000fe20000010083 */
[----:B------:R-:W-:Y:S01]  /*1110*/  FADD.FTZ R223, -R142, R223 ;  /* 0x000000df8edf7221 */ /* 0x000fe20000010100 */
        /* <DEDUP_REMOVED lines=22> */
.L_x_2228:
[----:B------:R-:W-:Y:S05]  /*1280*/  BSYNC B1 ;  /* 0x0000000000017941 */ /* 0x000fea0003800000 */
.L_x_2227:
        /* <DEDUP_REMOVED lines=15> */
[----:B------:R-:W-:Y:S02]  /*1380*/  IADD3 R190, R190, 0x100, RZ ;  /* 0x00000100bebe7810 */ /* 0x000fe40007ffe0ff */
[----:B------:R-:W-:Y:S02]  /*1390*/  IADD3 R141, R141, 0x100, RZ ;  /* 0x000001008d8d7810 */ /* 0x000fe40007ffe0ff */
[----:B------:R-:W-:Y:S01]  /*13a0*/  IADD3 R191, R191, 0x100, RZ ;  /* 0x00000100bfbf7810 */ /* 0x000fe20007ffe0ff */
[----:B---3--:R-:W-:Y:S02]  /*13b0*/  HADD2.F32 R149, -RZ, R128.H0_H0 ;  /* 0x20000080ff957230 */ /* 0x008fe40000004100 */
[----:B------:R-:W-:-:S03]  /*13c0*/  HADD2.F32 R203, -RZ, R131.H0_H0 ;  /* 0x20000083ffcb7230 */ /* 0x000fc60000004100 */
[C---:B------:R-:W-:Y:S01]  /*13d0*/  FADD.FTZ R149, -R142.reuse, R149 ;  /* 0x000000958e957221 */ /* 0x040fe20000010100 */
[----:B------:R-:W-:Y:S02]  /*13e0*/  HADD2.F32 R193, -RZ, R129.H0_H0 ;  /* 0x20000081ffc17230 */ /* 0x000fe40000004100 */
[--C-:B----4-:R-:W-:Y:S02]  /*13f0*/  HADD2.F32 R139, -RZ, R135.reuse.H0_H0 ;  /* 0x20000087ff8b7230 */ /* 0x110fe40000004100 */
[----:B------:R-:W-:Y:S02]  /*1400*/  HADD2.F32 R138, -RZ, R135.H1_H1 ;  /* 0x30000087ff8a7230 */ /* 0x000fe40000004100 */
[----:B------:R-:W-:Y:S01]  /*1410*/  FADD.FTZ R135, -R142, R203 ;  /* 0x000000cb8e877221 */ /* 0x000fe20000010100 */
[----:B------:R-:W-:Y:S02]  /*1420*/  HADD2.F32 R201, -RZ, R132.H0_H0 ;  /* 0x20000084ffc97230 */ /* 0x000fe40000004100 */
[----:B------:R-:W-:Y:S01]  /*1430*/  FMUL.FTZ R203, R38, R149 ;  /* 0x0000009526cb7220 */ /* 0x000fe20000410000 */
[----:B------:R-:W-:-:S02]  /*1440*/  HADD2.F32 R129, -RZ, R129.H1_H1 ;  /* 0x30000081ff817230 */ /* 0x000fc40000004100 */
[----:B------:R-:W-:Y:S02]  /*1450*/  HADD2.F32 R189, -RZ, R128.H1_H1 ;  /* 0x30000080ffbd7230 */ /* 0x000fe40000004100 */
[--C-:B------:R-:W-:Y:S02]  /*1460*/  HADD2.F32 R199, -RZ, R130.reuse.H1_H1 ;  /* 0x30000082ffc77230 */ /* 0x100fe40000004100 */
[----:B------:R-:W-:Y:S01]  /*1470*/  FADD.FTZ R193, -R142, R193 ;  /* 0x000000c18ec17221 */ /* 0x000fe20000010100 */
[----:B------:R-:W-:Y:S02]  /*1480*/  HADD2.F32 R195, -RZ, R130.H0_H0 ;  /* 0x20000082ffc37230 */ /* 0x000fe40000004100 */
[----:B------:R-:W-:Y:S01]  /*1490*/  FADD.FTZ R60, R60, R201 ;  /* 0x000000c93c3c7221 */ /* 0x000fe20000010000 */
[----:B------:R-:W-:Y:S02]  /*14a0*/  HADD2.F32 R132, -RZ, R132.H1_H1 ;  /* 0x30000084ff847230 */ /* 0x000fe40000004100 */
[-C--:B------:R-:W-:Y:S01]  /*14b0*/  FFMA.FTZ R92, R203, R201.reuse, R92 ;  /* 0x000000c9cb5c7223 */ /* 0x080fe2000001005c */
[----:B------:R-:W-:Y:S01]  /*14c0*/  FADD.FTZ R129, -R142, R129 ;  /* 0x000000818e817221 */ /* 0x000fe20000010100 */
[----:B------:R-:W-:Y:S01]  /*14d0*/  FMUL.FTZ R201, R12, R201 ;  /* 0x000000c90cc97220 */ /* 0x000fe20000410000 */
[----:B------:R-:W-:-:S02]  /*14e0*/  HADD2.F32 R197, -RZ, R133.H0_H0 ;  /* 0x20000085ffc57230 */ /* 0x000fc40000004100 */
[C---:B------:R-:W-:Y:S01]  /*14f0*/  FADD.FTZ R189, -R142.reuse, R189 ;  /* 0x000000bd8ebd7221 */ /* 0x040fe20000010100 */
[----:B------:R-:W-:Y:S02]  /*1500*/  HADD2.F32 R196, -RZ, R133.H1_H1 ;  /* 0x30000085ffc47230 */ /* 0x000fe40000004100 */
[----:B------:R-:W-:Y:S01]  /*1510*/  FADD.FTZ R133, -R142, R199 ;  /* 0x000000c78e857221 */ /* 0x000fe20000010100 */
[----:B------:R-:W-:Y:S01]  /*1520*/  FMUL.FTZ R199, R38, R193 ;  /* 0x000000c126c77220 */ /* 0x000fe20000410000 */
[----:B------:R-:W-:Y:S01]  /*1530*/  FADD.FTZ R195, -R142, R195 ;  /* 0x000000c38ec37221 */ /* 0x000fe20000010100 */
[----:B------:R-:W-:Y:S01]  /*1540*/  FMUL.FTZ R200, R13, R132 ;  /* 0x000000840dc87220 */ /* 0x000fe20000410000 */
[C---:B------:R-:W-:Y:S01]  /*1550*/  FMUL.FTZ R198, R38.reuse, R129 ;  /* 0x0000008126c67220 */ /* 0x040fe20000410000 */
[----:B------:R-:W-:Y:S01]  /*1560*/  FADD.FTZ R143, R143, R201 ;  /* 0x000000c98f8f7221 */ /* 0x000fe20000010000 */
[----:B------:R-:W-:Y:S01]  /*1570*/  FMUL.FTZ R202, R38, R189 ;  /* 0x000000bd26ca7220 */ /* 0x000fe20000410000 */
[----:B------:R-:W-:Y:S01]  /*1580*/  FFMA.FTZ R129, R203, R201, R222 ;  /* 0x000000c9cb817223 */ /* 0x000fe200000100de */
[----:B------:R-:W-:-:S02]  /*1590*/  HADD2.F32 R223, -RZ, R131.H1_H1 ;  /* 0x30000083ffdf7230 */ /* 0x000fc40000004100 */
[----:B------:R-:W-:Y:S01]  /*15a0*/  FADD.FTZ R62, R62, R197 ;  /* 0x000000c53e3e7221 */ /* 0x000fe20000010000 */
[--C-:B------:R-:W-:Y:S02]  /*15b0*/  HADD2.F32 R131, -RZ, R134.reuse.H0_H0 ;  /* 0x20000086ff837230 */ /* 0x100fe40000004100 */
        /* <DEDUP_REMOVED lines=16> */
[----:B------:R-:W-:Y:S01]  /*16c0*/  FMUL.FTZ R194, R38, R133 ;  /* 0x0000008526c27220 */ /* 0x000fe20000410000 */
[----:B------:R-:W-:Y:S01]  /*16d0*/  FMUL.FTZ R192, R17, R134 ;  /* 0x0000008611c07220 */ /* 0x000fe20000410000 */
[----:B------:R-:W-:Y:S01]  /*16e0*/  FADD.FTZ R129, R128, R193 ;  /* 0x000000c180817221 */ /* 0x000fe20000010000 */
[----:B------:R-:W-:Y:S01]  /*16f0*/  FFMA.FTZ R131, R195, R193, R130 ;  /* 0x000000c1c3837223 */ /* 0x000fe20000010082 */
[----:B------:R-:W-:Y:S01]  /*1700*/  FMUL.FTZ R146, R18, R139 ;  /* 0x0000008b12927220 */ /* 0x000fe20000410000 */
[----:B------:R-:W-:Y:S01]  /*1710*/  FADD.FTZ R223, -R142, R223 ;  /* 0x000000df8edf7221 */ /* 0x000fe20000010100 */
[----:B------:R-:W-:Y:S01]  /*1720*/  FADD.FTZ R129, R129, R192 ;  /* 0x000000c081817221 */ /* 0x000fe20000010000 */
[----:B------:R-:W-:Y:S01]  /*1730*/  FMUL.FTZ R189, R38, R135 ;  /* 0x0000008726bd7220 */ /* 0x000fe20000410000 */
        /* <DEDUP_REMOVED lines=15> */
.L_x_2230:
[----:B------:R-:W-:Y:S05]  /*1830*/  BSYNC B1 ;  /* 0x0000000000017941 */ /* 0x000fea0003800000 */
.L_x_2229:
        /* <DEDUP_REMOVED lines=18> */
[--C-:B---3--:R-:W-:Y:S02]  /*1960*/  HADD2.F32 R151, -RZ, R128.reuse.H0_H0 ;  /* 0x20000080ff977230 */ /* 0x108fe40000004100 */
[----:B------:R-:W-:Y:S02]  /*1970*/  HADD2.F32 R153, -RZ, R128.H1_H1 ;  /* 0x30000080ff997230 */ /* 0x000fe40000004100 */
[----:B------:R-:W-:-:S02]  /*1980*/  HADD2.F32 R155, -RZ, R129.H0_H0 ;  /* 0x20000081ff9b7230 */ /* 0x000fc40000004100 */
[----:B------:R-:W-:Y:S02]  /*1990*/  HADD2.F32 R157, -RZ, R129.H1_H1 ;  /* 0x30000081ff9d7230 */ /* 0x000fe40000004100 */
[C---:B------:R-:W-:Y:S01]  /*19a0*/  FADD.FTZ R151, -R142.reuse, R151 ;  /* 0x000000978e977221 */ /* 0x040fe20000010100 */
[--C-:B----4-:R-:W-:Y:S02]  /*19b0*/  HADD2.F32 R129, -RZ, R132.reuse.H0_H0 ;  /* 0x20000084ff817230 */ /* 0x110fe40000004100 */
[C---:B------:R-:W-:Y:S01]  /*19c0*/  FADD.FTZ R153, -R142.reuse, R153 ;  /* 0x000000998e997221 */ /* 0x040fe20000010100 */
[----:B------:R-:W-:Y:S02]  /*19d0*/  HADD2.F32 R132, -RZ, R132.H1_H1 ;  /* 0x30000084ff847230 */ /* 0x000fe40000004100 */
[----:B------:R-:W-:Y:S01]  /*19e0*/  FADD.FTZ R155, -R142, R155 ;  /* 0x0000009b8e9b7221 */ /* 0x000fe20000010100 */
[----:B------:R-:W-:Y:S01]  /*19f0*/  FMUL.FTZ R151, R38, R151 ;  /* 0x0000009726977220 */ /* 0x000fe20000410000 */
[----:B------:R-:W-:Y:S01]  /*1a00*/  FMUL.FTZ R152, R20, R129 ;  /* 0x0000008114987220 */ /* 0x000fe20000410000 */
[----:B------:R-:W-:-:S02]  /*1a10*/  HADD2.F32 R171, -RZ, R131.H0_H0 ;  /* 0x20000083ffab7230 */ /* 0x000fc40000004100 */
[C---:B------:R-:W-:Y:S01]  /*1a20*/  FMUL.FTZ R150, R38.reuse, R153 ;  /* 0x0000009926967220 */ /* 0x040fe20000410000 */
[----:B------:R-:W-:Y:S02]  /*1a30*/  HADD2.F32 R173, -RZ, R131.H1_H1 ;  /* 0x30000083ffad7230 */ /* 0x000fe40000004100 */
[----:B------:R-:W-:Y:S01]  /*1a40*/  FMUL.FTZ R153, R38, R155 ;  /* 0x0000009b26997220 */ /* 0x000fe20000410000 */
[--C-:B------:R-:W-:Y:S02]  /*1a50*/  HADD2.F32 R131, -RZ, R133.reuse.H0_H0 ;  /* 0x20000085ff837230 */ /* 0x100fe40000004100 */
[----:B------:R-:W-:Y:S01]  /*1a60*/  FADD.FTZ R52, R52, R129 ;  /* 0x0000008134347221 */ /* 0x000fe20000010000 */
[----:B------:R-:W-:Y:S02]  /*1a70*/  HADD2.F32 R167, -RZ, R130.H0_H0 ;  /* 0x20000082ffa77230 */ /* 0x000fe40000004100 */
[----:B------:R-:W-:Y:S01]  /*1a80*/  FFMA.FTZ R84, R151, R129, R84 ;  /* 0x0000008197547223 */ /* 0x000fe20000010054 */
[----:B------:R-:W-:Y:S01]  /*1a90*/  FMUL.FTZ R155, R21, R132 ;  /* 0x00000084159b7220 */ /* 0x000fe20000410000 */
[----:B------:R-:W-:Y:S01]  /*1aa0*/  FADD.FTZ R128, R143, R152 ;  /* 0x000000988f807221 */ /* 0x000fe20000010000 */
[----:B------:R-:W-:Y:S01]  /*1ab0*/  FFMA.FTZ R129, R151, R152, R222 ;  /* 0x0000009897817223 */ /* 0x000fe200000100de */
[----:B------:R-:W-:Y:S01]  /*1ac0*/  FADD.FTZ R157, -R142, R157 ;  /* 0x0000009d8e9d7221 */ /* 0x000fe20000010100 */
[----:B------:R-:W-:Y:S01]  /*1ad0*/  FADD.FTZ R54, R54, R131 ;  /* 0x0000008336367221 */ /* 0x000fe20000010000 */
[-C--:B------:R-:W-:Y:S01]  /*1ae0*/  FFMA.FTZ R86, R153, R131.reuse, R86 ;  /* 0x0000008399567223 */ /* 0x080fe20000010056 */
[----:B------:R-:W-:Y:S01]  /*1af0*/  FMUL.FTZ R156, R22, R131 ;  /* 0x00000083169c7220 */ /* 0x000fe20000410000 */
[----:B------:R-:W-:-:S02]  /*1b00*/  HADD2.F32 R133, -RZ, R133.H1_H1 ;  /* 0x30000085ff857230 */ /* 0x000fc40000004100 */
[----:B------:R-:W-:Y:S01]  /*1b10*/  FADD.FTZ R167, -R142, R167 ;  /* 0x000000a78ea77221 */ /* 0x000fe20000010100 */
[----:B------:R-:W-:Y:S01]  /*1b20*/  FADD.FTZ R131, R128, R155 ;  /* 0x0000009b80837221 */ /* 0x000fe20000010000 */
[----:B------:R-:W-:Y:S01]  /*1b30*/  FFMA.FTZ R128, R150, R155, R129 ;  /* 0x0000009b96807223 */ /* 0x000fe20000010081 */
[----:B------:R-:W-:Y:S02]  /*1b40*/  HADD2.F32 R169, -RZ, R130.H1_H1 ;  /* 0x30000082ffa97230 */ /* 0x000fe40000004100 */
[C---:B------:R-:W-:Y:S01]  /*1b50*/  FMUL.FTZ R154, R38.reuse, R157 ;  /* 0x0000009d269a7220 */ /* 0x040fe20000410000 */
[--C-:B------:R-:W-:Y:S02]  /*1b60*/  HADD2.F32 R166, -RZ, R134.reuse.H0_H0 ;  /* 0x20000086ffa67230 */ /* 0x100fe40000004100 */
[----:B------:R-:W-:Y:S01]  /*1b70*/  FMUL.FTZ R157, R38, R167 ;  /* 0x000000a7269d7220 */ /* 0x000fe20000410000 */
[----:B------:R-:W-:Y:S01]  /*1b80*/  FMUL.FTZ R167, R24, R133 ;  /* 0x0000008518a77220 */ /* 0x000fe20000410000 */
[----:B------:R-:W-:Y:S01]  /*1b90*/  FADD.FTZ R130, R131, R156 ;  /* 0x0000009c83827221 */ /* 0x000fe20000010000 */
[----:B------:R-:W-:Y:S01]  /*1ba0*/  FFMA.FTZ R129, R153, R156, R128 ;  /* 0x0000009c99817223 */ /* 0x000fe20000010080 */
[----:B------:R-:W-:-:S02]  /*1bb0*/  HADD2.F32 R134, -RZ, R134.H1_H1 ;  /* 0x30000086ff867230 */ /* 0x000fc40000004100 */
[C---:B------:R-:W-:Y:S01]  /*1bc0*/  FADD.FTZ R169, -R142.reuse, R169 ;  /* 0x000000a98ea97221 */ /* 0x040fe20000010100 */
[----:B------:R-:W-:Y:S01]  /*1bd0*/  FADD.FTZ R171, -R142, R171 ;  /* 0x000000ab8eab7221 */ /* 0x000fe20000010100 */
        /* <DEDUP_REMOVED lines=31> */
[----:B0-----:R-:W-:-:S07]  /*1dd0*/  FFMA.FTZ R222, R172, R173, R129 ;  /* 0x000000adacde7223 */ /* 0x001fce0000010081 */
.L_x_2232:
[----:B------:R-:W-:Y:S05]  /*1de0*/  BSYNC B1 ;  /* 0x0000000000017941 */ /* 0x000fea0003800000 */
.L_x_2231:
        /* <DEDUP_REMOVED lines=15> */
[--C-:B---3--:R-:W-:Y:S02]  /*1ee0*/  HADD2.F32 R141, -RZ, R128.reuse.H0_H0 ;  /* 0x20000080ff8d7230 */ /* 0x108fe40000004100 */
[----:B------:R-:W-:-:S03]  /*1ef0*/  HADD2.F32 R147, -RZ, R128.H1_H1 ;  /* 0x30000080ff937230 */ /* 0x000fc60000004100 */
[C---:B------:R-:W-:Y:S01]  /*1f00*/  FADD.FTZ R141, -R142.reuse, R141 ;  /* 0x0000008d8e8d7221 */ /* 0x040fe20000010100 */
[--C-:B------:R-:W-:Y:S02]  /*1f10*/  HADD2.F32 R175, -RZ, R129.reuse.H0_H0 ;  /* 0x20000081ffaf7230 */ /* 0x100fe40000004100 */
[----:B------:R-:W-:Y:S02]  /*1f20*/  HADD2.F32 R177, -RZ, R129.H1_H1 ;  /* 0x30000081ffb17230 */ /* 0x000fe40000004100 */
[----:B------:R-:W-:Y:S01]  /*1f30*/  FADD.FTZ R129, -R142, R147 ;  /* 0x000000938e817221 */ /* 0x000fe20000010100 */
[--C-:B----4-:R-:W-:Y:S02]  /*1f40*/  HADD2.F32 R176, -RZ, R132.reuse.H0_H0 ;  /* 0x20000084ffb07230 */ /* 0x110fe40000004100 */
[----:B------:R-:W-:Y:S01]  /*1f50*/  FMUL.FTZ R147, R38, R141 ;  /* 0x0000008d26937220 */ /* 0x000fe20000410000 */
[----:B------:R-:W-:Y:S02]  /*1f60*/  HADD2.F32 R132, -RZ, R132.H1_H1 ;  /* 0x30000084ff847230 */ /* 0x000fe40000004100 */
[----:B------:R-:W-:Y:S01]  /*1f70*/  FADD.FTZ R175, -R142, R175 ;  /* 0x000000af8eaf7221 */ /* 0x000fe20000010100 */
[----:B------:R-:W-:Y:S01]  /*1f80*/  FADD.FTZ R44, R44, R176 ;  /* 0x000000b02c2c7221 */ /* 0x000fe20000010000 */
[-C--:B------:R-:W-:Y:S01]  /*1f90*/  FFMA.FTZ R76, R147, R176.reuse, R76 ;  /* 0x000000b0934c7223 */ /* 0x080fe2000001004c */
[----:B------:R-:W-:Y:S01]  /*1fa0*/  FMUL.FTZ R176, R29, R176 ;  /* 0x000000b01db07220 */ /* 0x000fe20000410000 */
[----:B------:R-:W-:-:S02]  /*1fb0*/  HADD2.F32 R185, -RZ, R131.H0_H0 ;  /* 0x20000083ffb97230 */ /* 0x000fc40000004100 */
[----:B------:R-:W-:Y:S02]  /*1fc0*/  HADD2.F32 R187, -RZ, R131.H1_H1 ;  /* 0x30000083ffbb7230 */ /* 0x000fe40000004100 */
[----:B------:R-:W-:Y:S01]  /*1fd0*/  FADD.FTZ R131, -R142, R177 ;  /* 0x000000b18e837221 */ /* 0x000fe20000010100 */
[----:B------:R-:W-:Y:S02]  /*1fe0*/  HADD2.F32 R179, -RZ, R130.H0_H0 ;  /* 0x20000082ffb37230 */ /* 0x000fe40000004100 */
[C---:B------:R-:W-:Y:S01]  /*1ff0*/  FMUL.FTZ R174, R38.reuse, R129 ;  /* 0x0000008126ae7220 */ /* 0x040fe20000410000 */
[--C-:B------:R-:W-:Y:S02]  /*2000*/  HADD2.F32 R180, -RZ, R133.reuse.H0_H0 ;  /* 0x20000085ffb47230 */ /* 0x100fe40000004100 */
[----:B------:R-:W-:Y:S01]  /*2010*/  FMUL.FTZ R175, R38, R175 ;  /* 0x000000af26af7220 */ /* 0x000fe20000410000 */
[----:B------:R-:W-:Y:S01]  /*2020*/  FMUL.FTZ R177, R30, R132 ;  /* 0x000000841eb17220 */ /* 0x000fe20000410000 */
[----:B------:R-:W-:Y:S01]  /*2030*/  FADD.FTZ R128, R143, R176 ;  /* 0x000000b08f807221 */ /* 0x000fe20000010000 */
[----:B------:R-:W-:Y:S01]  /*2040*/  FFMA.FTZ R129, R147, R176, R222 ;  /* 0x000000b093817223 */ /* 0x000fe200000100de */
[----:B------:R-:W-:Y:S01]  /*2050*/  FMUL.FTZ R178, R38, R131 ;  /* 0x0000008326b27220 */ /* 0x000fe20000410000 */
[----:B------:R-:W-:Y:S01]  /*2060*/  FADD.FTZ R181, -R142, R179 ;  /* 0x000000b38eb57221 */ /* 0x000fe20000010100 */
[----:B------:R-:W-:-:S02]  /*2070*/  HADD2.F32 R133, -RZ, R133.H1_H1 ;  /* 0x30000085ff857230 */ /* 0x000fc40000004100 */
[----:B------:R-:W-:Y:S01]  /*2080*/  FADD.FTZ R46, R46, R180 ;  /* 0x000000b42e2e7221 */ /* 0x000fe20000010000 */
[-C--:B------:R-:W-:Y:S01]  /*2090*/  FFMA.FTZ R78, R175, R180.reuse, R78 ;  /* 0x000000b4af4e7223 */ /* 0x080fe2000001004e */
[----:B------:R-:W-:Y:S01]  /*20a0*/  FADD.FTZ R131, R128, R177 ;  /* 0x000000b180837221 */ /* 0x000fe20000010000 */
[----:B------:R-:W-:Y:S01]  /*20b0*/  FMUL.FTZ R180, R31, R180 ;  /* 0x000000b41fb47220 */ /* 0x000fe20000410000 */
[----:B------:R-:W-:Y:S01]  /*20c0*/  FFMA.FTZ R128, R174, R177, R129 ;  /* 0x000000b1ae807223 */ /* 0x000fe20000010081 */
[----:B------:R-:W-:Y:S02]  /*20d0*/  HADD2.F32 R183, -RZ, R130.H1_H1 ;  /* 0x30000082ffb77230 */ /* 0x000fe40000004100 */
[----:B------:R-:W-:Y:S01]  /*20e0*/  FMUL.FTZ R181, R38, R181 ;  /* 0x000000b526b57220 */ /* 0x000fe20000410000 */
[--C-:B------:R-:W-:Y:S02]  /*20f0*/  HADD2.F32 R182, -RZ, R134.reuse.H0_H0 ;  /* 0x20000086ffb67230 */ /* 0x100fe40000004100 */
[----:B------:R-:W-:Y:S01]  /*2100*/  FMUL.FTZ R179, R32, R133 ;  /* 0x0000008520b37220 */ /* 0x000fe20000410000 */
[----:B------:R-:W-:Y:S01]  /*2110*/  FADD.FTZ R130, R131, R180 ;  /* 0x000000b483827221 */ /* 0x000fe20000010000 */
[----:B------:R-:W-:Y:S01]  /*2120*/  FFMA.FTZ R129, R175, R180, R128 ;  /* 0x000000b4af817223 */ /* 0x000fe20000010080 */
[C---:B------:R-:W-:Y:S01]  /*2130*/  FADD.FTZ R183, -R142.reuse, R183 ;  /* 0x000000b78eb77221 */ /* 0x040fe20000010100 */
        /* <DEDUP_REMOVED lines=16> */
[----:B0-----:R-:W-:Y:S01]  /*2240*/  FADD.FTZ R137, -R142, R187 ;  /* 0x000000bb8e897221 */ /* 0x001fe20000010100 */
        /* <DEDUP_REMOVED lines=17> */
.L_x_2226:
[----:B------:R-:W-:Y:S05]  /*2360*/  BSYNC B0 ;  /* 0x0000000000007941 */ /* 0x000fea0003800000 */
.L_x_2218:
[----:B------:R-:W-:Y:S01]  /*2370*/  LOP3.LUT P4, RZ, R140, 0xff, RZ, 0xc0, !PT ;  /* 0x000000ff8cff7812 */ /* 0x000fe2000788c0ff */
[----:B------:R-:W-:Y:S01]  /*2380*/  UMOV UR11, 0xffffffff ;  /* 0xffffffff000b7882 */ /* 0x000fe20000000000 */
[----:B-1----:R-:W-:Y:S02]  /*2390*/  SHF.R.U32.HI R128, RZ, 0x5, R0 ;  /* 0x00000005ff807819 */ /* 0x002fe40000011600 */
[----:B------:R-:W-:Y:S02]  /*23a0*/  P2R R220, PR, RZ, 0x10 ;  /* 0x00000010ffdc7803 */ /* 0x000fe40000000000 */
[----:B------:R-:W-:-:S07]  /*23b0*/  LOP3.LUT R129, R128, 0x7fffff8, RZ, 0xc0, !PT ;  /* 0x07fffff880817812 */ /* 0x000fce00078ec0ff */
[----:B------:R-:W-:Y:S02]  /*23c0*/  @!P4 IADD3 R129, R129, 0x8, RZ ;  /* 0x000000088181c810 */ /* 0x000fe40007ffe0ff */
        /* <DEDUP_REMOVED lines=20> */
.L_x_2355:
        /* <DEDUP_REMOVED lines=50> */
[----:B-----5:R-:W-:Y:S01]  /*2830*/  HADD2.F32 R134, -RZ, R104.H0_H0 ;  /* 0x20000068ff867230 */ /* 0x020fe20000004100 */
[----:B------:R-:W-:Y:S06]  /*2840*/  BRA `(.L_x_2238) ;  /* 0x0000000000287947 */ /* 0x000fec0003800000 */
.L_x_2237:
        /* <DEDUP_REMOVED lines=8> */
[----:B-----5:R-:W-:-:S05]  /*28d0*/  @P4 HADD2.F32 R133, -RZ, R104.H0_H0 ;  /* 0x20000068ff854230 */ /* 0x020fca0000004100 */
[----:B------:R-:W-:-:S07]  /*28e0*/  @P4 FADD.FTZ R134, R134, R133 ;  /* 0x0000008586864221 */ /* 0x000fce0000010000 */
.L_x_2238:
[----:B------:R-:W-:Y:S05]  /*28f0*/  BSYNC B1 ;  /* 0x0000000000017941 */ /* 0x000fea0003800000 */
.L_x_2236:
[----:B------:R-:W0:Y:S01]  /*2900*/  @P3 LDC.64 R128, c[0x0][0x298] ;  /* 0x0000a600ff803b82 */ /* 0x000e220000000a00 */
[----:B-----5:R-:W-:Y:S01]  /*2910*/  @P3 LOP3.LUT P5, RZ, R164, 0xff, RZ, 0xc0, !PT ;  /* 0x000000ffa4ff3812 */ /* 0x020fe200078ac0ff */
[----:B------:R-:W-:Y:S01]  /*2920*/  BSSY B1, `(.L_x_2239) ;  /* 0x0000016000017945 */ /* 0x000fe20003800000 */
[----:B0-----:R-:W-:-:S04]  /*2930*/  @P3 FMUL.FTZ R129, R134, R129 ;  /* 0x0000008186813220 */ /* 0x001fc80000410000 */
[----:B------:R-:W-:-:S05]  /*2940*/  @P3 FMUL.FTZ R128, R129, R128 ;  /* 0x0000008081803220 */ /* 0x000fca0000410000 */
[----:B------:R-:W-:Y:S02]  /*2950*/  @P3 FSEL R128, R128, RZ, P5 ;  /* 0x000000ff80803208 */ /* 0x000fe40002800000 */
[----:B------:R-:W-:Y:S02]  /*2960*/  ISETP.NE.U32.AND P5, PT, RZ, UR6, PT ;  /* 0x00000006ff007c0c */ /* 0x000fe4000bfa5070 */
[----:B------:R-:W-:Y:S02]  /*2970*/  @P3 F2FP.F16.F32.PACK_AB R128, RZ, R128 ;  /* 0x00000080ff80323e */ /* 0x000fe400000000ff */
[----:B------:R-:W-:Y:S02]  /*2980*/  ISETP.NE.AND.EX P5, PT, RZ, UR7, PT, P5 ;  /* 0x00000007ff007c0c */ /* 0x000fe4000bfa5350 */
[----:B------:R-:W-:-:S11]  /*2990*/  @P3 PRMT R124, R128, 0x7610, R124 ;  /* 0x00007610807c3816 */ /* 0x000fd6000000007c */
[----:B------:R-:W-:-:S04]  /*29a0*/  @P5 F2FP.F16.F32.PACK_AB R134, RZ, R134 ;  /* 0x00000086ff86523e */ /* 0x000fc800000000ff */
[----:B------:R-:W-:Y:S01]  /*29b0*/  @P5 PRMT R120, R134, 0x7610, R120 ;  /* 0x0000761086785816 */ /* 0x000fe20000000078 */
[----:B------:R-:W-:Y:S06]  /*29c0*/  @P2 BRA `(.L_x_2240) ;  /* 0x0000000000102947 */ /* 0x000fec0003800000 */
[----:B------:R-:W-:Y:S01]  /*29d0*/  HFMA2.MMA R134, -RZ, RZ, 0, 0 ;  /* 0x00000000ff867435 */ /* 0x000fe200000001ff */
[----:B------:R-:W-:Y:S10]  /*29e0*/  @!P4 BRA `(.L_x_2241) ;  /* 0x000000000024c947 */ /* 0x000ff40003800000 */
[----:B------:R-:W-:Y:S01]  /*29f0*/  HADD2.F32 R134, -RZ, R104.H1_H1 ;  /* 0x30000068ff867230 */ /* 0x000fe20000004100 */
[----:B------:R-:W-:Y:S06]  /*2a00*/  BRA `(.L_x_2241) ;  /* 0x00000000001c7947 */ /* 0x000fec0003800000 */
.L_x_2240:
[----:B------:R-:W-:Y:S01]  /*2a10*/  ISETP.NE.AND P6, PT, R23, RZ, PT ;  /* 0x000000ff1700720c */ /* 0x000fe20003fc5270 */
[----:B------:R-:W-:-:S03]  /*2a20*/  @P4 HADD2.F32 R133, -RZ, R104.H1_H1 ;  /* 0x30000068ff854230 */ /* 0x000fc60000004100 */
[----:B------:R-:W-:-:S05]  /*2a30*/  FSEL R129, R132, RZ, !P6 ;  /* 0x000000ff84817208 */ /* 0x000fca0007000000 */
[----:B------:R-:W-:-:S04]  /*2a40*/  FFMA.FTZ R129, R218, R131, R129 ;  /* 0x00000083da817223 */ /* 0x000fc80000010081 */
[----:B------:R-:W-:-:S04]  /*2a50*/  FADD.FTZ R129, R216, -R129 ;  /* 0x80000081d8817221 */ /* 0x000fc80000010000 */
[----:B------:R-:W-:-:S04]  /*2a60*/  FMUL.FTZ R134, R38, R129 ;  /* 0x0000008126867220 */ /* 0x000fc80000410000 */
[----:B------:R-:W-:-:S07]  /*2a70*/  @P4 FADD.FTZ R134, R134, R133 ;  /* 0x0000008586864221 */ /* 0x000fce0000010000 */
.L_x_2241:
[----:B------:R-:W-:Y:S05]  /*2a80*/  BSYNC B1 ;  /* 0x0000000000017941 */ /* 0x000fea0003800000 */
.L_x_2239:
[----:B------:R-:W0:Y:S01]  /*2a90*/  @P3 LDC.64 R128, c[0x0][0x298] ;  /* 0x0000a600ff803b82 */ /* 0x000e220000000a00 */
[----:B------:R-:W-:Y:S01]  /*2aa0*/  @P3 LOP3.LUT P6, RZ, R164, 0xff00, RZ, 0xc0, !PT ;  /* 0x0000ff00a4ff3812 */ /* 0x000fe200078cc0ff */
[----:B------:R-:W-:Y:S01]  /*2ab0*/  BSSY B1, `(.L_x_2242) ;  /* 0x0000014000017945 */ /* 0x000fe20003800000 */
[----:B0-----:R-:W-:Y:S01]  /*2ac0*/  @P3 FMUL.FTZ R129, R134, R129 ;  /* 0x0000008186813220 */ /* 0x001fe20000410000 */
[----:B------:R-:W-:-:S03]  /*2ad0*/  @P5 F2FP.F16.F32.PACK_AB R134, RZ, R134 ;  /* 0x00000086ff86523e */ /* 0x000fc600000000ff */
[----:B------:R-:W-:Y:S01]  /*2ae0*/  @P3 FMUL.FTZ R128, R129, R128 ;  /* 0x0000008081803220 */ /* 0x000fe20000410000 */
[----:B------:R-:W-:-:S04]  /*2af0*/  @P5 PRMT R120, R120, 0x5410, R134 ;  /* 0x0000541078785816 */ /* 0x000fc80000000086 */
[----:B------:R-:W-:-:S04]  /*2b00*/  @P3 FSEL R128, R128, RZ, P6 ;  /* 0x000000ff80803208 */ /* 0x000fc80003000000 */
[----:B------:R-:W-:-:S04]  /*2b10*/  @P3 F2FP.F16.F32.PACK_AB R128, RZ, R128 ;  /* 0x00000080ff80323e */ /* 0x000fc800000000ff */
[----:B------:R-:W-:Y:S01]  /*2b20*/  @P3 PRMT R124, R124, 0x5410, R128 ;  /* 0x000054107c7c3816 */ /* 0x000fe20000000080 */
[----:B------:R-:W-:Y:S06]  /*2b30*/  @P2 BRA `(.L_x_2243) ;  /* 0x0000000000102947 */ /* 0x000fec0003800000 */
[----:B------:R-:W-:Y:S01]  /*2b40*/  MOV R134, RZ ;  /* 0x000000ff00867202 */ /* 0x000fe20000000f00 */
[----:B------:R-:W-:Y:S06]  /*2b50*/  @!P4 BRA `(.L_x_2244) ;  /* 0x000000000024c947 */ /* 0x000fec0003800000 */
[----:B------:R-:W-:Y:S01]  /*2b60*/  HADD2.F32 R134, -RZ, R105.H0_H0 ;  /* 0x20000069ff867230 */ /* 0x000fe20000004100 */
[----:B------:R-:W-:Y:S06]  /*2b70*/  BRA `(.L_x_2244) ;  /* 0x00000000001c7947 */ /* 0x000fec0003800000 */
.L_x_2243:
[----:B------:R-:W-:Y:S01]  /*2b80*/  ISETP.NE.AND P6, PT, R23, RZ, PT ;  /* 0x000000ff1700720c */ /* 0x000fe20003fc5270 */
[----:B------:R-:W-:-:S03]  /*2b90*/  @P4 HADD2.F32 R133, -RZ, R105.H0_H0 ;  /* 0x20000069ff854230 */ /* 0x000fc60000004100 */
[----:B------:R-:W-:-:S05]  /*2ba0*/  FSEL R128, R132, RZ, !P6 ;  /* 0x000000ff84807208 */ /* 0x000fca0007000000 */
[----:B------:R-:W-:-:S04]  /*2bb0*/  FFMA.FTZ R128, R215, R131, R128 ;  /* 0x00000083d7807223 */ /* 0x000fc80000010080 */
[----:B------:R-:W-:-:S04]  /*2bc0*/  FADD.FTZ R129, R213, -R128 ;  /* 0x80000080d5817221 */ /* 0x000fc80000010000 */
[----:B------:R-:W-:-:S04]  /*2bd0*/  FMUL.FTZ R134, R38, R129 ;  /* 0x0000008126867220 */ /* 0x000fc80000410000 */
[----:B------:R-:W-:-:S07]  /*2be0*/  @P4 FADD.FTZ R134, R134, R133 ;  /* 0x0000008586864221 */ /* 0x000fce0000010000 */
.L_x_2244:
[----:B------:R-:W-:Y:S05]  /*2bf0*/  BSYNC B1 ;  /* 0x0000000000017941 */ /* 0x000fea0003800000 */
.L_x_2242:
        /* <DEDUP_REMOVED lines=11> */
[----:B------:R-:W-:Y:S01]  /*2cb0*/  HFMA2.MMA R134, -RZ, RZ, 0, 0 ;  /* 0x00000000ff867435 */ /* 0x000fe200000001ff */
[----:B------:R-:W-:Y:S10]  /*2cc0*/  @!P4 BRA `(.L_x_2247) ;  /* 0x000000000024c947 */ /* 0x000ff40003800000 */
[----:B------:R-:W-:Y:S01]  /*2cd0*/  HADD2.F32 R134, -RZ, R105.H1_H1 ;  /* 0x30000069ff867230 */ /* 0x000fe20000004100 */
[----:B------:R-:W-:Y:S06]  /*2ce0*/  BRA `(.L_x_2247) ;  /* 0x00000000001c7947 */ /* 0x000fec0003800000 */
.L_x_2246:
[----:B------:R-:W-:Y:S01]  /*2cf0*/  ISETP.NE.AND P6, PT, R23, RZ, PT ;  /* 0x000000ff1700720c */ /* 0x000fe20003fc5270 */
[----:B------:R-:W-:-:S03]  /*2d00*/  @P4 HADD2.F32 R133, -RZ, R105.H1_H1 ;  /* 0x30000069ff854230 */ /* 0x000fc60000004100 */
[----:B------:R-:W-:-:S05]  /*2d10*/  FSEL R129, R132, RZ, !P6 ;  /* 0x000000ff84817208 */ /* 0x000fca0007000000 */
[----:B------:R-:W-:-:S04]  /*2d20*/  FFMA.FTZ R129, R214, R131, R129 ;  /* 0x00000083d6817223 */ /* 0x000fc80000010081 */
[----:B------:R-:W-:-:S04]  /*2d30*/  FADD.FTZ R129, R212, -R129 ;  /* 0x80000081d4817221 */ /* 0x000fc80000010000 */
[----:B------:R-:W-:-:S04]  /*2d40*/  FMUL.FTZ R134, R38, R129 ;  /* 0x0000008126867220 */ /* 0x000fc80000410000 */
[----:B------:R-:W-:-:S07]  /*2d50*/  @P4 FADD.FTZ R134, R134, R133 ;  /* 0x0000008586864221 */ /* 0x000fce0000010000 */
.L_x_2247:
[----:B------:R-:W-:Y:S05]  /*2d60*/  BSYNC B1 ;  /* 0x0000000000017941 */ /* 0x000fea0003800000 */
.L_x_2245:
        /* <DEDUP_REMOVED lines=15> */
.L_x_2249:
[----:B------:R-:W-:Y:S01]  /*2e60*/  ISETP.NE.AND P6, PT, R23, RZ, PT ;  /* 0x000000ff1700720c */ /* 0x000fe20003fc5270 */
[----:B------:R-:W-:-:S03]  /*2e70*/  @P4 HADD2.F32 R133, -RZ, R106.H0_H0 ;  /* 0x2000006aff854230 */ /* 0x000fc60000004100 */
[----:B------:R-:W-:-:S05]  /*2e80*/  FSEL R128, R132, RZ, !P6 ;  /* 0x000000ff84807208 */ /* 0x000fca0007000000 */
[----:B------:R-:W-:-:S04]  /*2e90*/  FFMA.FTZ R128, R211, R131, R128 ;  /* 0x00000083d3807223 */ /* 0x000fc80000010080 */
[----:B------:R-:W-:-:S04]  /*2ea0*/  FADD.FTZ R129, R209, -R128 ;  /* 0x80000080d1817221 */ /* 0x000fc80000010000 */
[----:B------:R-:W-:-:S04]  /*2eb0*/  FMUL.FTZ R134, R38, R129 ;  /* 0x0000008126867220 */ /* 0x000fc80000410000 */
[----:B------:R-:W-:-:S07]  /*2ec0*/  @P4 FADD.FTZ R134, R134, R133 ;  /* 0x0000008586864221 */ /* 0x000fce0000010000 */
.L_x_2250:
[----:B------:R-:W-:Y:S05]  /*2ed0*/  BSYNC B1 ;  /* 0x0000000000017941 */ /* 0x000fea0003800000 */
.L_x_2248:
        /* <DEDUP_REMOVED lines=15> */
.L_x_2252:
[----:B------:R-:W-:Y:S01]  /*2fd0*/  ISETP.NE.AND P6, PT, R23, RZ, PT ;  /* 0x000000ff1700720c */ /* 0x000fe20003fc5270 */
[----:B------:R-:W-:-:S03]  /*2fe0*/  @P4 HADD2.F32 R133, -RZ, R106.H1_H1 ;  /* 0x3000006aff854230 */ /* 0x000fc60000004100 */
[----:B------:R-:W-:-:S05]  /*2ff0*/  FSEL R129, R132, RZ, !P6 ;  /* 0x000000ff84817208 */ /* 0x000fca0007000000 */
[----:B------:R-:W-:-:S04]  /*3000*/  FFMA.FTZ R129, R210, R131, R129 ;  /* 0x00000083d2817223 */ /* 0x000fc80000010081 */
[----:B------:R-:W-:-:S04]  /*3010*/  FADD.FTZ R129, R208, -R129 ;  /* 0x80000081d0817221 */ /* 0x000fc80000010000 */
[----:B------:R-:W-:-:S04]  /*3020*/  FMUL.FTZ R134, R38, R129 ;  /* 0x0000008126867220 */ /* 0x000fc80000410000 */
[----:B------:R-:W-:-:S07]  /*3030*/  @P4 FADD.FTZ R134, R134, R133 ;  /* 0x0000008586864221 */ /* 0x000fce0000010000 */
.L_x_2253:
[----:B------:R-:W-:Y:S05]  /*3040*/  BSYNC B1 ;  /* 0x0000000000017941 */ /* 0x000fea0003800000 */
.L_x_2251:
        /* <DEDUP_REMOVED lines=15> */
.L_x_2255:
[----:B------:R-:W-:Y:S01]  /*3140*/  ISETP.NE.AND P6, PT, R23, RZ, PT ;  /* 0x000000ff1700720c */ /* 0x000fe20003fc5270 */
[----:B------:R-:W-:-:S03]  /*3150*/  @P4 HADD2.F32 R133, -RZ, R107.H0_H0 ;  /* 0x2000006bff854230 */ /* 0x000fc60000004100 */
[----:B------:R-:W-:-:S05]  /*3160*/  FSEL R128, R132, RZ, !P6 ;  /* 0x000000ff84807208 */ /* 0x000fca0007000000 */
[----:B------:R-:W-:-:S04]  /*3170*/  FFMA.FTZ R128, R207, R131, R128 ;  /* 0x00000083cf807223 */ /* 0x000fc80000010080 */
[----:B------:R-:W-:-:S04]  /*3180*/  FADD.FTZ R129, R205, -R128 ;  /* 0x80000080cd817221 */ /* 0x000fc80000010000 */
[----:B------:R-:W-:-:S04]  /*3190*/  FMUL.FTZ R134, R38, R129 ;  /* 0x0000008126867220 */ /* 0x000fc80000410000 */
[----:B------:R-:W-:-:S07]  /*31a0*/  @P4 FADD.FTZ R134, R134, R133 ;  /* 0x0000008586864221 */ /* 0x000fce0000010000 */
.L_x_2256:
[----:B------:R-:W-:Y:S05]  /*31b0*/  BSYNC B1 ;  /* 0x0000000000017941 */ /* 0x000fea0003800000 */
.L_x_2254:
        /* <DEDUP_REMOVED lines=15> */
.L_x_2258:
[----:B------:R-:W-:Y:S01]  /*32b0*/  ISETP.NE.AND P6, PT, R23, RZ, PT ;  /* 0x000000ff1700720c */ /* 0x000fe20003fc5270 */
[----:B------:R-:W-:-:S03]  /*32c0*/  @P4 HADD2.F32 R133, -RZ, R107.H1_H1 ;  /* 0x3000006bff854230 */ /* 0x000fc60000004100 */
[----:B------:R-:W-:-:S05]  /*32d0*/  FSEL R129, R132, RZ, !P6 ;  /* 0x000000ff84817208 */ /* 0x000fca0007000000 */
[----:B------:R-:W-:-:S04]  /*32e0*/  FFMA.FTZ R129, R206, R131, R129 ;  /* 0x00000083ce817223 */ /* 0x000fc80000010081 */
[----:B------:R-:W-:-:S04]  /*32f0*/  FADD.FTZ R129, R204, -R129 ;  /* 0x80000081cc817221 */ /* 0x000fc80000010000 */
[----:B------:R-:W-:-:S04]  /*3300*/  FMUL.FTZ R136, R38, R129 ;  /* 0x0000008126887220 */ /* 0x000fc80000410000 */
[----:B------:R-:W-:-:S07]  /*3310*/  @P4 FADD.FTZ R136, R136, R133 ;  /* 0x0000008588884221 */ /* 0x000fce0000010000 */
.L_x_2259:
[----:B------:R-:W-:Y:S05]  /*3320*/  BSYNC B1 ;  /* 0x0000000000017941 */ /* 0x000fea0003800000 */
.L_x_2257:
[----:B------:R-:W0:Y:S01]  /*3330*/  @P5 LDC.64 R128, c[0x0][0x308] ;  /* 0x0000c200ff805b82 */ /* 0x000e220000000a00 */
[----:B------:R-:W-:Y:S02]  /*3340*/  @P5 F2FP.F16.F32.PACK_AB R133, RZ, R136 ;  /* 0x00000088ff85523e */ /* 0x000fe400000000ff */
        /* <DEDUP_REMOVED lines=10> */
[----:B------:R-:W-:-:S04]  /*33f0*/  @P3 F2FP.F16.F32.PACK_AB R133, RZ, R133 ;  /* 0x00000085ff85323e */ /* 0x000fc800000000ff */
[----:B------:R-:W-:Y:S01]  /*3400*/  @P3 PRMT R127, R127, 0x5410, R133 ;  /* 0x000054107f7f3816 */ /* 0x000fe20000000085 */
[C---:B0-----:R-:W-:Y:S01]  /*3410*/  @P3 IMAD.WIDE.U32 R128, R130.reuse, 0x10, R128 ;  /* 0x0000001082803825 */ /* 0x041fe200078e0080 */
[----:B------:R-:W-:-:S04]  /*3420*/  IADD3 R130, R130, 0x100, RZ ;  /* 0x0000010082827810 */ /* 0x000fc80007ffe0ff */
[----:B------:R1:W-:Y:S03]  /*3430*/  @P3 STG.E.128 desc[UR4][R128.64], R124 ;  /* 0x0000007c80003986 */ /* 0x0003e6000c101d04 */
.L_x_2235:
[----:B------:R-:W-:Y:S05]  /*3440*/  BSYNC B0 ;  /* 0x0000000000007941 */ /* 0x000fea0003800000 */
.L_x_2234:
        /* <DEDUP_REMOVED lines=9> */
[----:B-----5:R-:W-:Y:S01]  /*34e0*/  HADD2.F32 R134, -RZ, R108.H0_H0 ;  /* 0x2000006cff867230 */ /* 0x020fe20000004100 */
[----:B------:R-:W-:Y:S06]  /*34f0*/  BRA `(.L_x_2264) ;  /* 0x0000000000287947 */ /* 0x000fec0003800000 */
.L_x_2263:
        /* <DEDUP_REMOVED lines=8> */
[----:B-----5:R-:W-:-:S05]  /*3580*/  @P4 HADD2.F32 R133, -RZ, R108.H0_H0 ;  /* 0x2000006cff854230 */ /* 0x020fca0000004100 */
[----:B------:R-:W-:-:S07]  /*3590*/  @P4 FADD.FTZ R134, R134, R133 ;  /* 0x0000008586864221 */ /* 0x000fce0000010000 */
.L_x_2264:
[----:B------:R-:W-:Y:S05]  /*35a0*/  BSYNC B1 ;  /* 0x0000000000017941 */ /* 0x000fea0003800000 */
.L_x_2262:
        /* <DEDUP_REMOVED lines=17> */
.L_x_2266:
[----:B------:R-:W-:Y:S01]  /*36c0*/  ISETP.NE.AND P6, PT, R23, RZ, PT ;  /* 0x000000ff1700720c */ /* 0x000fe20003fc5270 */
[----:B------:R-:W-:-:S03]  /*36d0*/  @P4 HADD2.F32 R133, -RZ, R108.H1_H1 ;  /* 0x3000006cff854230 */ /* 0x000fc60000004100 */
[----:B------:R-:W-:-:S05]  /*36e0*/  FSEL R129, R132, RZ, !P6 ;  /* 0x000000ff84817208 */ /* 0x000fca0007000000 */
[----:B------:R-:W-:-:S04]  /*36f0*/  FFMA.FTZ R129, R202, R131, R129 ;  /* 0x00000083ca817223 */ /* 0x000fc80000010081 */
[----:B------:R-:W-:-:S04]  /*3700*/  FADD.FTZ R129, R200, -R129 ;  /* 0x80000081c8817221 */ /* 0x000fc80000010000 */
[----:B------:R-:W-:-:S04]  /*3710*/  FMUL.FTZ R134, R38, R129 ;  /* 0x0000008126867220 */ /* 0x000fc80000410000 */
[----:B------:R-:W-:-:S07]  /*3720*/  @P4 FADD.FTZ R134, R134, R133 ;  /* 0x0000008586864221 */ /* 0x000fce0000010000 */
.L_x_2267:
[----:B------:R-:W-:Y:S05]  /*3730*/  BSYNC B1 ;  /* 0x0000000000017941 */ /* 0x000fea0003800000 */
.L_x_2265:
        /* <DEDUP_REMOVED lines=15> */
.L_x_2269:
[----:B------:R-:W-:Y:S01]  /*3830*/  ISETP.NE.AND P6, PT, R23, RZ, PT ;  /* 0x000000ff1700720c */ /* 0x000fe20003fc5270 */
[----:B------:R-:W-:-:S03]  /*3840*/  @P4 HADD2.F32 R133, -RZ, R109.H0_H0 ;  /* 0x2000006dff854230 */ /* 0x000fc60000004100 */
[----:B------:R-:W-:-:S05]  /*3850*/  FSEL R128, R132, RZ, !P6 ;  /* 0x000000ff84807208 */ /* 0x000fca0007000000 */
[----:B------:R-:W-:-:S04]  /*3860*/  FFMA.FTZ R128, R199, R131, R128 ;  /* 0x00000083c7807223 */ /* 0x000fc80000010080 */
[----:B------:R-:W-:-:S04]  /*3870*/  FADD.FTZ R129, R197, -R128 ;  /* 0x80000080c5817221 */ /* 0x000fc80000010000 */
[----:B------:R-:W-:-:S04]  /*3880*/  FMUL.FTZ R134, R38, R129 ;  /* 0x0000008126867220 */ /* 0x000fc80000410000 */
[----:B------:R-:W-:-:S07]  /*3890*/  @P4 FADD.FTZ R134, R134, R133 ;  /* 0x0000008586864221 */ /* 0x000fce0000010000 */
.L_x_2270:
[----:B------:R-:W-:Y:S05]  /*38a0*/  BSYNC B1 ;  /* 0x0000000000017941 */ /* 0x000fea0003800000 */
.L_x_2268:
        /* <DEDUP_REMOVED lines=15> */
.L_x_2272:
[----:B------:R-:W-:Y:S01]  /*39a0*/  ISETP.NE.AND P6, PT, R23, RZ, PT ;  /* 0x000000ff1700720c */ /* 0x000fe20003fc5270 */
[----:B------:R-:W-:-:S03]  /*39b0*/  @P4 HADD2.F32 R133, -RZ, R109.H1_H1 ;  /* 0x3000006dff854230 */ /* 0x000fc60000004100 */
[----:B------:R-:W-:-:S05]  /*39c0*/  FSEL R129, R132, RZ, !P6 ;  /* 0x000000ff84817208 */ /* 0x000fca0007000000 */
[----:B------:R-:W-:-:S04]  /*39d0*/  FFMA.FTZ R129, R198, R131, R129 ;  /* 0x00000083c6817223 */ /* 0x000fc80000010081 */
[----:B------:R-:W-:-:S04]  /*39e0*/  FADD.FTZ R129, R196, -R129 ;  /* 0x80000081c4817221 */ /* 0x000fc80000010000 */
[----:B------:R-:W-:-:S04]  /*39f0*/  FMUL.FTZ R134, R38, R129 ;  /* 0x0000008126867220 */ /* 0x000fc80000410000 */
[----:B------:R-:W-:-:S07]  /*3a00*/  @P4 FADD.FTZ R134, R134, R133 ;  /* 0x0000008586864221 */ /* 0x000fce0000010000 */
.L_x_2273:
[----:B------:R-:W-:Y:S05]  /*3a10*/  BSYNC B1 ;  /* 0x0000000000017941 */ /* 0x000fea0003800000 */
.L_x_2271:
        /* <DEDUP_REMOVED lines=15> */
.L_x_2275:
[----:B------:R-:W-:Y:S01]  /*3b10*/  ISETP.NE.AND P6, PT, R23, RZ, PT ;  /* 0x000000ff1700720c */ /* 0x000fe20003fc5270 */
[----:B------:R-:W-:-:S03]  /*3b20*/  @P4 HADD2.F32 R133, -RZ, R110.H0_H0 ;  /* 0x2000006eff854230 */ /* 0x000fc60000004100 */
[----:B------:R-:W-:-:S05]  /*3b30*/  FSEL R128, R132, RZ, !P6 ;  /* 0x000000ff84807208 */ /* 0x000fca0007000000 */
[----:B------:R-:W-:-:S04]  /*3b40*/  FFMA.FTZ R128, R195, R131, R128 ;  /* 0x00000083c3807223 */ /* 0x000fc80000010080 */
[----:B------:R-:W-:-:S04]  /*3b50*/  FADD.FTZ R129, R193, -R128 ;  /* 0x80000080c1817221 */ /* 0x000fc80000010000 */
[----:B------:R-:W-:-:S04]  /*3b60*/  FMUL.FTZ R134, R38, R129 ;  /* 0x0000008126867220 */ /* 0x000fc80000410000 */
[----:B------:R-:W-:-:S07]  /*3b70*/  @P4 FADD.FTZ R134, R134, R133 ;  /* 0x0000008586864221 */ /* 0x000fce0000010000 */
.L_x_2276:
[----:B------:R-:W-:Y:S05]  /*3b80*/  BSYNC B1 ;  /* 0x0000000000017941 */ /* 0x000fea0003800000 */
.L_x_2274:
        /* <DEDUP_REMOVED lines=15> */
.L_x_2278:
[----:B------:R-:W-:Y:S01]  /*3c80*/  ISETP.NE.AND P6, PT, R23, RZ, PT ;  /* 0x000000ff1700720c */ /* 0x000fe20003fc5270 */
[----:B------:R-:W-:-:S03]  /*3c90*/  @P4 HADD2.F32 R133, -RZ, R110.H1_H1 ;  /* 0x3000006eff854230 */ /* 0x000fc60000004100 */
[----:B------:R-:W-:-:S05]  /*3ca0*/  FSEL R129, R132, RZ, !P6 ;  /* 0x000000ff84817208 */ /* 0x000fca0007000000 */
[----:B------:R-:W-:-:S04]  /*3cb0*/  FFMA.FTZ R129, R194, R131, R129 ;  /* 0x00000083c2817223 */ /* 0x000fc80000010081 */
[----:B------:R-:W-:-:S04]  /*3cc0*/  FADD.FTZ R129, R192, -R129 ;  /* 0x80000081c0817221 */ /* 0x000fc80000010000 */
[----:B------:R-:W-:-:S04]  /*3cd0*/  FMUL.FTZ R134, R38, R129 ;  /* 0x0000008126867220 */ /* 0x000fc80000410000 */
[----:B------:R-:W-:-:S07]  /*3ce0*/  @P4 FADD.FTZ R134, R134, R133 ;  /* 0x0000008586864221 */ /* 0x000fce0000010000 */
.L_x_2279:
[----:B------:R-:W-:Y:S05]  /*3cf0*/  BSYNC B1 ;  /* 0x0000000000017941 */ /* 0x000fea0003800000 */
.L_x_2277:
        /* <DEDUP_REMOVED lines=15> */
.L_x_2281:
[----:B------:R-:W-:Y:S01]  /*3df0*/  ISETP.NE.AND P6, PT, R23, RZ, PT ;  /* 0x000000ff1700720c */ /* 0x000fe20003fc5270 */
[----:B------:R-:W-:-:S03]  /*3e00*/  @P4 HADD2.F32 R133, -RZ, R111.H0_H0 ;  /* 0x2000006fff854230 */ /* 0x000fc60000004100 */
[----:B------:R-:W-:-:S05]  /*3e10*/  FSEL R128, R132, RZ, !P6 ;  /* 0x000000ff84807208 */ /* 0x000fca0007000000 */
[----:B------:R-:W-:-:S04]  /*3e20*/  FFMA.FTZ R129, R189, R131, R128 ;  /* 0x00000083bd817223 */ /* 0x000fc80000010080 */
[----:B------:R-:W-:-:S04]  /*3e30*/  FADD.FTZ R129, R146, -R129 ;  /* 0x8000008192817221 */ /* 0x000fc80000010000 */
[----:B------:R-:W-:-:S04]  /*3e40*/  FMUL.FTZ R134, R38, R129 ;  /* 0x0000008126867220 */ /* 0x000fc80000410000 */
[----:B------:R-:W-:-:S07]  /*3e50*/  @P4 FADD.FTZ R134, R134, R133 ;  /* 0x0000008586864221 */ /* 0x000fce0000010000 */
.L_x_2282:
[----:B------:R-:W-:Y:S05]  /*3e60*/  BSYNC B1 ;  /* 0x0000000000017941 */ /* 0x000fea0003800000 */
.L_x_2280:
        /* <DEDUP_REMOVED lines=15> */
.L_x_2284:
[----:B------:R-:W-:Y:S01]  /*3f60*/  ISETP.NE.AND P6, PT, R23, RZ, PT ;  /* 0x000000ff1700720c */ /* 0x000fe20003fc5270 */
[----:B------:R-:W-:-:S03]  /*3f70*/  @P4 HADD2.F32 R133, -RZ, R111.H1_H1 ;  /* 0x3000006fff854230 */ /* 0x000fc60000004100 */
[----:B------:R-:W-:-:S05]  /*3f80*/  FSEL R129, R132, RZ, !P6 ;  /* 0x000000ff84817208 */ /* 0x000fca0007000000 */
[----:B------:R-:W-:-:S04]  /*3f90*/  FFMA.FTZ R128, R148, R131, R129 ;  /* 0x0000008394807223 */ /* 0x000fc80000010081 */
[----:B------:R-:W-:-:S04]  /*3fa0*/  FADD.FTZ R129, R149, -R128 ;  /* 0x8000008095817221 */ /* 0x000fc80000010000 */
[----:B------:R-:W-:-:S04]  /*3fb0*/  FMUL.FTZ R136, R38, R129 ;  /* 0x0000008126887220 */ /* 0x000fc80000410000 */
[----:B------:R-:W-:-:S07]  /*3fc0*/  @P4 FADD.FTZ R136, R136, R133 ;  /* 0x0000008588884221 */ /* 0x000fce0000010000 */
.L_x_2285:
[----:B------:R-:W-:Y:S05]  /*3fd0*/  BSYNC B1 ;  /* 0x0000000000017941 */ /* 0x000fea0003800000 */
.L_x_2283:
        /* <DEDUP_REMOVED lines=17> */
.L_x_2261:
[----:B------:R-:W-:Y:S05]  /*40f0*/  BSYNC B0 ;  /* 0x0000000000007941 */ /* 0x000fea0003800000 */
.L_x_2260:
        /* <DEDUP_REMOVED lines=9> */
[----:B-----5:R-:W-:Y:S01]  /*4190*/  HADD2.F32 R134, -RZ, R112.H0_H0 ;  /* 0x20000070ff867230 */ /* 0x020fe20000004100 */
[----:B------:R-:W-:Y:S06]  /*41a0*/  BRA `(.L_x_2290) ;  /* 0x0000000000287947 */ /* 0x000fec0003800000 */
.L_x_2289:
        /* <DEDUP_REMOVED lines=8> */
[----:B-----5:R-:W-:-:S05]  /*4230*/  @P4 HADD2.F32 R133, -RZ, R112.H0_H0 ;  /* 0x20000070ff854230 */ /* 0x020fca0000004100 */
[----:B------:R-:W-:-:S07]  /*4240*/  @P4 FADD.FTZ R134, R134, R133 ;  /* 0x0000008586864221 */ /* 0x000fce0000010000 */
.L_x_2290:
[----:B------:R-:W-:Y:S05]  /*4250*/  BSYNC B1 ;  /* 0x0000000000017941 */ /* 0x000fea0003800000 */
.L_x_2288:
        /* <DEDUP_REMOVED lines=17> */
.L_x_2292:
[----:B------:R-:W-:Y:S01]  /*4370*/  ISETP.NE.AND P6, PT, R23, RZ, PT ;  /* 0x000000ff1700720c */ /* 0x000fe20003fc5270 */
[----:B------:R-:W-:-:S03]  /*4380*/  @P4 HADD2.F32 R133, -RZ, R112.H1_H1 ;  /* 0x30000070ff854230 */ /* 0x000fc60000004100 */
[----:B------:R-:W-:-:S05]  /*4390*/  FSEL R129, R132, RZ, !P6 ;  /* 0x000000ff84817208 */ /* 0x000fca0007000000 */
[----:B------:R-:W-:-:S04]  /*43a0*/  FFMA.FTZ R128, R150, R131, R129 ;  /* 0x0000008396807223 */ /* 0x000fc80000010081 */
[----:B------:R-:W-:-:S04]  /*43b0*/  FADD.FTZ R129, R155, -R128 ;  /* 0x800000809b817221 */ /* 0x000fc80000010000 */
[----:B------:R-:W-:-:S04]  /*43c0*/  FMUL.FTZ R134, R38, R129 ;  /* 0x0000008126867220 */ /* 0x000fc80000410000 */
[----:B------:R-:W-:-:S07]  /*43d0*/  @P4 FADD.FTZ R134, R134, R133 ;  /* 0x0000008586864221 */ /* 0x000fce0000010000 */
.L_x_2293:
[----:B------:R-:W-:Y:S05]  /*43e0*/  BSYNC B1 ;  /* 0x0000000000017941 */ /* 0x000fea0003800000 */
.L_x_2291:
        /* <DEDUP_REMOVED lines=15> */
.L_x_2295:
[----:B------:R-:W-:Y:S01]  /*44e0*/  ISETP.NE.AND P6, PT, R23, RZ, PT ;  /* 0x000000ff1700720c */ /* 0x000fe20003fc5270 */
[----:B------:R-:W-:-:S03]  /*44f0*/  @P4 HADD2.F32 R133, -RZ, R113.H0_H0 ;  /* 0x20000071ff854230 */ /* 0x000fc60000004100 */
[----:B------:R-:W-:-:S05]  /*4500*/  FSEL R128, R132, RZ, !P6 ;  /* 0x000000ff84807208 */ /* 0x000fca0007000000 */
[----:B------:R-:W-:-:S04]  /*4510*/  FFMA.FTZ R129, R153, R131, R128 ;  /* 0x0000008399817223 */ /* 0x000fc80000010080 */
[----:B------:R-:W-:-:S04]  /*4520*/  FADD.FTZ R129, R156, -R129 ;  /* 0x800000819c817221 */ /* 0x000fc80000010000 */
[----:B------:R-:W-:-:S04]  /*4530*/  FMUL.FTZ R134, R38, R129 ;  /* 0x0000008126867220 */ /* 0x000fc80000410000 */
[----:B------:R-:W-:-:S07]  /*4540*/  @P4 FADD.FTZ R134, R134, R133 ;  /* 0x0000008586864221 */ /* 0x000fce0000010000 */
.L_x_2296:
[----:B------:R-:W-:Y:S05]  /*4550*/  BSYNC B1 ;  /* 0x0000000000017941 */ /* 0x000fea0003800000 */
.L_x_2294:
        /* <DEDUP_REMOVED lines=15> */
.L_x_2298:
[----:B------:R-:W-:Y:S01]  /*4650*/  ISETP.NE.AND P6, PT, R23, RZ, PT ;  /* 0x000000ff1700720c */ /* 0x000fe20003fc5270 */
[----:B------:R-:W-:-:S03]  /*4660*/  @P4 HADD2.F32 R133, -RZ, R113.H1_H1 ;  /* 0x30000071ff854230 */ /* 0x000fc60000004100 */
[----:B------:R-:W-:-:S05]  /*4670*/  FSEL R129, R132, RZ, !P6 ;  /* 0x000000ff84817208 */ /* 0x000fca0007000000 */
[----:B------:R-:W-:-:S04]  /*4680*/  FFMA.FTZ R128, R154, R131, R129 ;  /* 0x000000839a807223 */ /* 0x000fc80000010081 */
[----:B------:R-:W-:-:S04]  /*4690*/  FADD.FTZ R129, R167, -R128 ;  /* 0x80000080a7817221 */ /* 0x000fc80000010000 */
[----:B------:R-:W-:-:S04]  /*46a0*/  FMUL.FTZ R134, R38, R129 ;  /* 0x0000008126867220 */ /* 0x000fc80000410000 */
[----:B------:R-:W-:-:S07]  /*46b0*/  @P4 FADD.FTZ R134, R134, R133 ;  /* 0x0000008586864221 */ /* 0x000fce0000010000 */
.L_x_2299:
[----:B------:R-:W-:Y:S05]  /*46c0*/  BSYNC B1 ;  /* 0x0000000000017941 */ /* 0x000fea0003800000 */
.L_x_2297:
        /* <DEDUP_REMOVED lines=15> */
.L_x_2301:
[----:B------:R-:W-:Y:S01]  /*47c0*/  ISETP.NE.AND P6, PT, R23, RZ, PT ;  /* 0x000000ff1700720c */ /* 0x000fe20003fc5270 */
[----:B------:R-:W-:-:S03]  /*47d0*/  @P4 HADD2.F32 R133, -RZ, R114.H0_H0 ;  /* 0x20000072ff854230 */ /* 0x000fc60000004100 */
[----:B------:R-:W-:-:S05]  /*47e0*/  FSEL R128, R132, RZ, !P6 ;  /* 0x000000ff84807208 */ /* 0x000fca0007000000 */
[----:B------:R-:W-:-:S04]  /*47f0*/  FFMA.FTZ R129, R157, R131, R128 ;  /* 0x000000839d817223 */ /* 0x000fc80000010080 */
[----:B------:R-:W-:-:S04]  /*4800*/  FADD.FTZ R129, R166, -R129 ;  /* 0x80000081a6817221 */ /* 0x000fc80000010000 */
[----:B------:R-:W-:-:S04]  /*4810*/  FMUL.FTZ R134, R38, R129 ;  /* 0x0000008126867220 */ /* 0x000fc80000410000 */
[----:B------:R-:W-:-:S07]  /*4820*/  @P4 FADD.FTZ R134, R134, R133 ;  /* 0x0000008586864221 */ /* 0x000fce0000010000 */
.L_x_2302:
[----:B------:R-:W-:Y:S05]  /*4830*/  BSYNC B1 ;  /* 0x0000000000017941 */ /* 0x000fea0003800000 */
.L_x_2300:
        /* <DEDUP_REMOVED lines=15> */
.L_x_2304:
[----:B------:R-:W-:Y:S01]  /*4930*/  ISETP.NE.AND P6, PT, R23, RZ, PT ;  /* 0x000000ff1700720c */ /* 0x000fe20003fc5270 */
[----:B------:R-:W-:-:S03]  /*4940*/  @P4 HADD2.F32 R133, -RZ, R114.H1_H1 ;  /* 0x30000072ff854230 */ /* 0x000fc60000004100 */
[----:B------:R-:W-:-:S05]  /*4950*/  FSEL R129, R132, RZ, !P6 ;  /* 0x000000ff84817208 */ /* 0x000fca0007000000 */
[----:B------:R-:W-:-:S04]  /*4960*/  FFMA.FTZ R128, R168, R131, R129 ;  /* 0x00000083a8807223 */ /* 0x000fc80000010081 */
[----:B------:R-:W-:-:S04]  /*4970*/  FADD.FTZ R129, R169, -R128 ;  /* 0x80000080a9817221 */ /* 0x000fc80000010000 */
[----:B------:R-:W-:-:S04]  /*4980*/  FMUL.FTZ R134, R38, R129 ;  /* 0x0000008126867220 */ /* 0x000fc80000410000 */
[----:B------:R-:W-:-:S07]  /*4990*/  @P4 FADD.FTZ R134, R134, R133 ;  /* 0x0000008586864221 */ /* 0x000fce0000010000 */
.L_x_2305:
[----:B------:R-:W-:Y:S05]  /*49a0*/  BSYNC B1 ;  /* 0x0000000000017941 */ /* 0x000fea0003800000 */
.L_x_2303:
        /* <DEDUP_REMOVED lines=15> */
.L_x_2307:
[----:B------:R-:W-:Y:S01]  /*4aa0*/  ISETP.NE.AND P6, PT, R23, RZ, PT ;  /* 0x000000ff1700720c */ /* 0x000fe20003fc5270 */
[----:B------:R-:W-:-:S03]  /*4ab0*/  @P4 HADD2.F32 R133, -RZ, R115.H0_H0 ;  /* 0x20000073ff854230 */ /* 0x000fc60000004100 */
[----:B------:R-:W-:-:S05]  /*4ac0*/  FSEL R128, R132, RZ, !P6 ;  /* 0x000000ff84807208 */ /* 0x000fca0007000000 */
[----:B------:R-:W-:-:S04]  /*4ad0*/  FFMA.FTZ R129, R171, R131, R128 ;  /* 0x00000083ab817223 */ /* 0x000fc80000010080 */
[----:B------:R-:W-:-:S04]  /*4ae0*/  FADD.FTZ R129, R170, -R129 ;  /* 0x80000081aa817221 */ /* 0x000fc80000010000 */
[----:B------:R-:W-:-:S04]  /*4af0*/  FMUL.FTZ R134, R38, R129 ;  /* 0x0000008126867220 */ /* 0x000fc80000410000 */
[----:B------:R-:W-:-:S07]  /*4b00*/  @P4 FADD.FTZ R134, R134, R133 ;  /* 0x0000008586864221 */ /* 0x000fce0000010000 */
.L_x_2308:
[----:B------:R-:W-:Y:S05]  /*4b10*/  BSYNC B1 ;  /* 0x0000000000017941 */ /* 0x000fea0003800000 */
.L_x_2306:
        /* <DEDUP_REMOVED lines=15> */
.L_x_2310:
[----:B------:R-:W-:Y:S01]  /*4c10*/  ISETP.NE.AND P6, PT, R23, RZ, PT ;  /* 0x000000ff1700720c */ /* 0x000fe20003fc5270 */
[----:B------:R-:W-:-:S03]  /*4c20*/  @P4 HADD2.F32 R133, -RZ, R115.H1_H1 ;  /* 0x30000073ff854230 */ /* 0x000fc60000004100 */
[----:B------:R-:W-:-:S05]  /*4c30*/  FSEL R129, R132, RZ, !P6 ;  /* 0x000000ff84817208 */ /* 0x000fca0007000000 */
[----:B------:R-:W-:-:S04]  /*4c40*/  FFMA.FTZ R128, R172, R131, R129 ;  /* 0x00000083ac807223 */ /* 0x000fc80000010081 */
[----:B------:R-:W-:-:S04]  /*4c50*/  FADD.FTZ R129, R173, -R128 ;  /* 0x80000080ad817221 */ /* 0x000fc80000010000 */
[----:B------:R-:W-:-:S04]  /*4c60*/  FMUL.FTZ R136, R38, R129 ;  /* 0x0000008126887220 */ /* 0x000fc80000410000 */
[----:B------:R-:W-:-:S07]  /*4c70*/  @P4 FADD.FTZ R136, R136, R133 ;  /* 0x0000008588884221 */ /* 0x000fce0000010000 */
.L_x_2311:
[----:B------:R-:W-:Y:S05]  /*4c80*/  BSYNC B1 ;  /* 0x0000000000017941 */ /* 0x000fea0003800000 */
.L_x_2309:
[----:B------:R-:W-:Y:S01]  /*4c90*/  @P5 F2FP.F16.F32.PACK_AB R128, RZ, R136 ;  /* 0x00000088ff80523e */ /* 0x000fe200000000ff */
        /* <DEDUP_REMOVED lines=11> */
[----:B------:R-:W-:-:S04]  /*4d50*/  @P3 F2FP.F16.F32.PACK_AB R133, RZ, R133 ;  /* 0x00000085ff85323e */ /* 0x000fc800000000ff */
[----:B------:R-:W-:Y:S01]  /*4d60*/  @P3 PRMT R127, R127, 0x5410, R133 ;  /* 0x000054107f7f3816 */ /* 0x000fe20000000085 */
[C---:B-1----:R-:W-:Y:S01]  /*4d70*/  @P3 IMAD.WIDE.U32 R128, R130.reuse, 0x10, R128 ;  /* 0x0000001082803825 */ /* 0x042fe200078e0080 */
[----:B------:R-:W-:-:S04]  /*4d80*/  IADD3 R130, R130, 0x100, RZ ;  /* 0x0000010082827810 */ /* 0x000fc80007ffe0ff */
[----:B------:R0:W-:Y:S03]  /*4d90*/  @P3 STG.E.128 desc[UR4][R128.64], R124 ;  /* 0x0000007c80003986 */ /* 0x0001e6000c101d04 */
.L_x_2287:
[----:B------:R-:W-:Y:S05]  /*4da0*/  BSYNC B0 ;  /* 0x0000000000007941 */ /* 0x000fea0003800000 */
.L_x_2286:
[----:B------:R-:W-:Y:S01]  /*4db0*/  ISETP.NE.AND P4, PT, R144, RZ, PT ;  /* 0x000000ff9000720c */ /* 0x000fe20003f85270 */
[----:B------:R-:W-:-:S12]  /*4dc0*/  BSSY B0, `(.L_x_2312) ;  /* 0x00000c8000007945 */ /* 0x000fd80003800000 */
[----:B------:R-:W-:Y:S05]  /*4dd0*/  @!P4 BRA `(.L_x_2313) ;  /* 0x0000000c0018c947 */ /* 0x000fea0003800000 */
[----:B------:R-:W-:Y:S04]  /*4de0*/  BSSY B1, `(.L_x_2314) ;  /* 0x0000013000017945 */ /* 0x000fe80003800000 */
[----:B------:R-:W-:Y:S05]  /*4df0*/  @P2 BRA `(.L_x_2315) ;  /* 0x00000000001c2947 */ /* 0x000fea0003800000 */
[----:B------:R-:W-:Y:S01]  /*4e00*/  UISETP.NE.U32.AND UP0, UPT, UR8, URZ, UPT ;  /* 0x0000003f0800728c */ /* 0x000fe2000bf05070 */
[----:B012---:R-:W-:-:S03]  /*4e10*/  MOV R134, RZ ;  /* 0x000000ff00867202 */ /* 0x007fc60000000f00 */
[----:B------:R-:W-:-:S06]  /*4e20*/  UISETP.NE.AND.EX UP0, UPT, UR9, URZ, UPT, UP0 ;  /* 0x0000003f0900728c */ /* 0x000fcc000bf05300 */
[----:B------:R-:W-:-:S13]  /*4e30*/  PLOP3.LUT P4, PT, PT, PT, UP0, 0x80, 0x0 ;  /* 0x000000000000781c */ /* 0x000fda0003f8f008 */
[----:B------:R-:W-:Y:S05]  /*4e40*/  @!P4 BRA `(.L_x_2316) ;  /* 0x000000000030c947 */ /* 0x000fea0003800000 */
[----:B-----5:R-:W-:Y:S01]  /*4e50*/  HADD2.F32 R134, -RZ, R116.H0_H0 ;  /* 0x20000074ff867230 */ /* 0x020fe20000004100 */
[----:B------:R-:W-:Y:S06]  /*4e60*/  BRA `(.L_x_2316) ;  /* 0x0000000000287947 */ /* 0x000fec0003800000 */
.L_x_2315:
        /* <DEDUP_REMOVED lines=8> */
[----:B-----5:R-:W-:-:S05]  /*4ef0*/  @P4 HADD2.F32 R133, -RZ, R116.H0_H0 ;  /* 0x20000074ff854230 */ /* 0x020fca0000004100 */
[----:B------:R-:W-:-:S07]  /*4f00*/  @P4 FADD.FTZ R134, R134, R133 ;  /* 0x0000008586864221 */ /* 0x000fce0000010000 */
.L_x_2316:
[----:B------:R-:W-:Y:S05]  /*4f10*/  BSYNC B1 ;  /* 0x0000000000017941 */ /* 0x000fea0003800000 */
.L_x_2314:
        /* <DEDUP_REMOVED lines=17> */
.L_x_2318:
[----:B------:R-:W-:Y:S01]  /*5030*/  ISETP.NE.AND P6, PT, R23, RZ, PT ;  /* 0x000000ff1700720c */ /* 0x000fe20003fc5270 */
[----:B------:R-:W-:-:S03]  /*5040*/  @P4 HADD2.F32 R133, -RZ, R116.H1_H1 ;  /* 0x30000074ff854230 */ /* 0x000fc60000004100 */
[----:B------:R-:W-:-:S05]  /*5050*/  FSEL R129, R132, RZ, !P6 ;  /* 0x000000ff84817208 */ /* 0x000fca0007000000 */
[----:B------:R-:W-:-:S04]  /*5060*/  FFMA.FTZ R128, R174, R131, R129 ;  /* 0x00000083ae807223 */ /* 0x000fc80000010081 */
[----:B------:R-:W-:-:S04]  /*5070*/  FADD.FTZ R129, R177, -R128 ;  /* 0x80000080b1817221 */ /* 0x000fc80000010000 */
[----:B------:R-:W-:-:S04]  /*5080*/  FMUL.FTZ R134, R38, R129 ;  /* 0x0000008126867220 */ /* 0x000fc80000410000 */
[----:B------:R-:W-:-:S07]  /*5090*/  @P4 FADD.FTZ R134, R134, R133 ;  /* 0x0000008586864221 */ /* 0x000fce0000010000 */
.L_x_2319:
[----:B------:R-:W-:Y:S05]  /*50a0*/  BSYNC B1 ;  /* 0x0000000000017941 */ /* 0x000fea0003800000 */
.L_x_2317:
        /* <DEDUP_REMOVED lines=15> */
.L_x_2321:
[----:B------:R-:W-:Y:S01]  /*51a0*/  ISETP.NE.AND P6, PT, R23, RZ, PT ;  /* 0x000000ff1700720c */ /* 0x000fe20003fc5270 */
[----:B------:R-:W-:-:S03]  /*51b0*/  @P4 HADD2.F32 R133, -RZ, R117.H0_H0 ;  /* 0x20000075ff854230 */ /* 0x000fc60000004100 */
[----:B------:R-:W-:-:S05]  /*51c0*/  FSEL R128, R132, RZ, !P6 ;  /* 0x000000ff84807208 */ /* 0x000fca0007000000 */
[----:B------:R-:W-:-:S04]  /*51d0*/  FFMA.FTZ R129, R175, R131, R128 ;  /* 0x00000083af817223 */ /* 0x000fc80000010080 */
[----:B------:R-:W-:-:S04]  /*51e0*/  FADD.FTZ R129, R180, -R129 ;  /* 0x80000081b4817221 */ /* 0x000fc80000010000 */
[----:B------:R-:W-:-:S04]  /*51f0*/  FMUL.FTZ R134, R38, R129 ;  /* 0x0000008126867220 */ /* 0x000fc80000410000 */
[----:B------:R-:W-:-:S07]  /*5200*/  @P4 FADD.FTZ R134, R134, R133 ;  /* 0x0000008586864221 */ /* 0x000fce0000010000 */
.L_x_2322:
[----:B------:R-:W-:Y:S05]  /*5210*/  BSYNC B1 ;  /* 0x0000000000017941 */ /* 0x000fea0003800000 */
.L_x_2320:
        /* <DEDUP_REMOVED lines=15> */
.L_x_2324:
[----:B------:R-:W-:Y:S01]  /*5310*/  ISETP.NE.AND P6, PT, R23, RZ, PT ;  /* 0x000000ff1700720c */ /* 0x000fe20003fc5270 */
[----:B------:R-:W-:-:S03]  /*5320*/  @P4 HADD2.F32 R133, -RZ, R117.H1_H1 ;  /* 0x30000075ff854230 */ /* 0x000fc60000004100 */
[----:B------:R-:W-:-:S05]  /*5330*/  FSEL R129, R132, RZ, !P6 ;  /* 0x000000ff84817208 */ /* 0x000fca0007000000 */
[----:B------:R-:W-:-:S04]  /*5340*/  FFMA.FTZ R128, R178, R131, R129 ;  /* 0x00000083b2807223 */ /* 0x000fc80000010081 */
[----:B------:R-:W-:-:S04]  /*5350*/  FADD.FTZ R129, R179, -R128 ;  /* 0x80000080b3817221 */ /* 0x000fc80000010000 */
[----:B------:R-:W-:-:S04]  /*5360*/  FMUL.FTZ R134, R38, R129 ;  /* 0x0000008126867220 */ /* 0x000fc80000410000 */
[----:B------:R-:W-:-:S07]  /*5370*/  @P4 FADD.FTZ R134, R134, R133 ;  /* 0x0000008586864221 */ /* 0x000fce0000010000 */
.L_x_2325:
[----:B------:R-:W-:Y:S05]  /*5380*/  BSYNC B1 ;  /* 0x0000000000017941 */ /* 0x000fea0003800000 */
.L_x_2323:
        /* <DEDUP_REMOVED lines=15> */
.L_x_2327:
[----:B------:R-:W-:Y:S01]  /*5480*/  ISETP.NE.AND P6, PT, R23, RZ, PT ;  /* 0x000000ff1700720c */ /* 0x000fe20003fc5270 */
[----:B------:R-:W-:-:S03]  /*5490*/  @P4 HADD2.F32 R133, -RZ, R118.H0_H0 ;  /* 0x20000076ff854230 */ /* 0x000fc60000004100 */
[----:B------:R-:W-:-:S05]  /*54a0*/  FSEL R128, R132, RZ, !P6 ;  /* 0x000000ff84807208 */ /* 0x000fca0007000000 */
[----:B------:R-:W-:-:S04]  /*54b0*/  FFMA.FTZ R129, R181, R131, R128 ;  /* 0x00000083b5817223 */ /* 0x000fc80000010080 */
[----:B------:R-:W-:-:S04]  /*54c0*/  FADD.FTZ R129, R182, -R129 ;  /* 0x80000081b6817221 */ /* 0x000fc80000010000 */
[----:B------:R-:W-:-:S04]  /*54d0*/  FMUL.FTZ R134, R38, R129 ;  /* 0x0000008126867220 */ /* 0x000fc80000410000 */
[----:B------:R-:W-:-:S07]  /*54e0*/  @P4 FADD.FTZ R134, R134, R133 ;  /* 0x0000008586864221 */ /* 0x000fce0000010000 */
.L_x_2328:
[----:B------:R-:W-:Y:S05]  /*54f0*/  BSYNC B1 ;  /* 0x0000000000017941 */ /* 0x000fea0003800000 */
.L_x_2326:
        /* <DEDUP_REMOVED lines=15> */
.L_x_2330:
[----:B------:R-:W-:Y:S01]  /*55f0*/  ISETP.NE.AND P6, PT, R23, RZ, PT ;  /* 0x000000ff1700720c */ /* 0x000fe20003fc5270 */
[----:B------:R-:W-:-:S03]  /*5600*/  @P4 HADD2.F32 R133, -RZ, R118.H1_H1 ;  /* 0x30000076ff854230 */ /* 0x000fc60000004100 */
[----:B------:R-:W-:-:S05]  /*5610*/  FSEL R129, R132, RZ, !P6 ;  /* 0x000000ff84817208 */ /* 0x000fca0007000000 */
[----:B------:R-:W-:-:S04]  /*5620*/  FFMA.FTZ R128, R184, R131, R129 ;  /* 0x00000083b8807223 */ /* 0x000fc80000010081 */
[----:B------:R-:W-:-:S04]  /*5630*/  FADD.FTZ R129, R183, -R128 ;  /* 0x80000080b7817221 */ /* 0x000fc80000010000 */
[----:B------:R-:W-:-:S04]  /*5640*/  FMUL.FTZ R134, R38, R129 ;  /* 0x0000008126867220 */ /* 0x000fc80000410000 */
[----:B------:R-:W-:-:S07]  /*5650*/  @P4 FADD.FTZ R134, R134, R133 ;  /* 0x0000008586864221 */ /* 0x000fce0000010000 */
.L_x_2331:
[----:B------:R-:W-:Y:S05]  /*5660*/  BSYNC B1 ;  /* 0x0000000000017941 */ /* 0x000fea0003800000 */
.L_x_2329:
        /* <DEDUP_REMOVED lines=15> */
.L_x_2333:
[----:B------:R-:W-:Y:S01]  /*5760*/  ISETP.NE.AND P6, PT, R23, RZ, PT ;  /* 0x000000ff1700720c */ /* 0x000fe20003fc5270 */
[----:B------:R-:W-:-:S03]  /*5770*/  @P4 HADD2.F32 R133, -RZ, R119.H0_H0 ;  /* 0x20000077ff854230 */ /* 0x000fc60000004100 */
[----:B------:R-:W-:-:S05]  /*5780*/  FSEL R128, R132, RZ, !P6 ;  /* 0x000000ff84807208 */ /* 0x000fca0007000000 */
[----:B------:R-:W-:-:S04]  /*5790*/  FFMA.FTZ R129, R185, R131, R128 ;  /* 0x00000083b9817223 */ /* 0x000fc80000010080 */
[----:B------:R-:W-:-:S04]  /*57a0*/  FADD.FTZ R129, R186, -R129 ;  /* 0x80000081ba817221 */ /* 0x000fc80000010000 */
[----:B------:R-:W-:-:S04]  /*57b0*/  FMUL.FTZ R134, R38, R129 ;  /* 0x0000008126867220 */ /* 0x000fc80000410000 */
[----:B------:R-:W-:-:S07]  /*57c0*/  @P4 FADD.FTZ R134, R134, R133 ;  /* 0x0000008586864221 */ /* 0x000fce0000010000 */
.L_x_2334:
[----:B------:R-:W-:Y:S05]  /*57d0*/  BSYNC B1 ;  /* 0x0000000000017941 */ /* 0x000fea0003800000 */
.L_x_2332:
        /* <DEDUP_REMOVED lines=15> */
.L_x_2336:
[----:B------:R-:W-:-:S04]  /*58d0*/  ISETP.NE.AND P2, PT, R23, RZ, PT ;  /* 0x000000ff1700720c */ /* 0x000fc80003f45270 */
[----:B------:R-:W-:-:S05]  /*58e0*/  FSEL R129, R132, RZ, !P2 ;  /* 0x000000ff84817208 */ /* 0x000fca0005000000 */
[----:B------:R-:W-:Y:S01]  /*58f0*/  FFMA.FTZ R128, R188, R131, R129 ;  /* 0x00000083bc807223 */ /* 0x000fe20000010081 */
[----:B------:R-:W-:-:S03]  /*5900*/  @P4 HADD2.F32 R131, -RZ, R119.H1_H1 ;  /* 0x30000077ff834230 */ /* 0x000fc60000004100 */
[----:B------:R-:W-:-:S04]  /*5910*/  FADD.FTZ R129, R187, -R128 ;  /* 0x80000080bb817221 */ /* 0x000fc80000010000 */
[----:B------:R-:W-:-:S04]  /*5920*/  FMUL.FTZ R38, R38, R129 ;  /* 0x0000008126267220 */ /* 0x000fc80000410000 */
[----:B------:R-:W-:-:S07]  /*5930*/  @P4 FADD.FTZ R38, R38, R131 ;  /* 0x0000008326264221 */ /* 0x000fce0000010000 */
.L_x_2337:
[----:B------:R-:W-:Y:S05]  /*5940*/  BSYNC B1 ;  /* 0x0000000000017941 */ /* 0x000fea0003800000 */
.L_x_2335:
[----:B------:R-:W0:Y:S01]  /*5950*/  @P3 LDC.64 R128, c[0x0][0x298] ;  /* 0x0000a600ff803b82 */ /* 0x000e220000000a00 */
[----:B------:R-:W-:-:S07]  /*5960*/  @P3 LOP3.LUT P2, RZ, R159, 0xff000000, RZ, 0xc0, !PT ;  /* 0xff0000009fff3812 */ /* 0x000fce000784c0ff */
[----:B------:R-:W1:Y:S01]  /*5970*/  @P5 LDC.64 R132, c[0x0][0x308] ;  /* 0x0000c200ff845b82 */ /* 0x000e620000000a00 */
[----:B0-----:R-:W-:Y:S01]  /*5980*/  @P3 FMUL.FTZ R129, R38, R129 ;  /* 0x0000008126813220 */ /* 0x001fe20000410000 */
[----:B------:R-:W-:-:S03]  /*5990*/  @P5 F2FP.F16.F32.PACK_AB R38, RZ, R38 ;  /* 0x00000026ff26523e */ /* 0x000fc600000000ff */
[----:B------:R-:W-:Y:S01]  /*59a0*/  @P3 FMUL.FTZ R128, R129, R128 ;  /* 0x0000008081803220 */ /* 0x000fe20000410000 */
[----:B------:R-:W-:Y:S01]  /*59b0*/  @P5 PRMT R123, R123, 0x5410, R38 ;  /* 0x000054107b7b5816 */ /* 0x000fe20000000026 */
[----:B-1----:R-:W-:-:S03]  /*59c0*/  @P5 IMAD.WIDE.U32 R132, R145, 0x10, R132 ;  /* 0x0000001091845825 */ /* 0x002fc600078e0084 */
[----:B------:R-:W-:Y:S02]  /*59d0*/  @P3 FSEL R131, R128, RZ, P2 ;  /* 0x000000ff80833208 */ /* 0x000fe40001000000 */
[----:B------:R-:W0:Y:S02]  /*59e0*/  @P3 LDC.64 R128, c[0x0][0x2f8] ;  /* 0x0000be00ff803b82 */ /* 0x000e240000000a00 */
[----:B------:R-:W-:Y:S01]  /*59f0*/  @P3 F2FP.F16.F32.PACK_AB R131, RZ, R131 ;  /* 0x00000083ff83323e */ /* 0x000fe200000000ff */
[----:B------:R3:W-:Y:S03]  /*5a00*/  @P5 STG.E.128 desc[UR4][R132.64], R120 ;  /* 0x0000007884005986 */ /* 0x0007e6000c101d04 */
[----:B------:R-:W-:Y:S01]  /*5a10*/  @P3 PRMT R127, R127, 0x5410, R131 ;  /* 0x000054107f7f3816 */ /* 0x000fe20000000083 */
[----:B0-----:R-:W-:-:S05]  /*5a20*/  @P3 IMAD.WIDE.U32 R128, R130, 0x10, R128 ;  /* 0x0000001082803825 */ /* 0x001fca00078e0080 */
[----:B------:R3:W-:Y:S02]  /*5a30*/  @P3 STG.E.128 desc[UR4][R128.64], R124 ;  /* 0x0000007c80003986 */ /* 0x0007e4000c101d04 */
.L_x_2313:
[----:B------:R-:W-:Y:S05]  /*5a40*/  BSYNC B0 ;  /* 0x0000000000007941 */ /* 0x000fea0003800000 */
.L_x_2312:
[----:B------:R-:W-:Y:S02]  /*5a50*/  IADD3 R37, R37, UR12, RZ ;  /* 0x0000000c25257c10 */ /* 0x000fe4000fffe0ff */
[----:B------:R-:W-:Y:S02]  /*5a60*/  ISETP.NE.AND P3, PT, R220, RZ, PT ;  /* 0x000000ffdc00720c */ /* 0x000fe40003f65270 */
[----:B------:R-:W-:Y:S02]  /*5a70*/  ISETP.GE.AND P2, PT, R37, UR13, PT ;  /* 0x0000000d25007c0c */ /* 0x000fe4000bf46270 */
[----:B------:R-:W-:-:S11]  /*5a80*/  SEL R140, RZ, 0x1, P3 ;  /* 0x00000001ff8c7807 */ /* 0x000fd60001800000 */
[----:B------:R-:W-:Y:S05]  /*5a90*/  @!P2 BRA `(.L_x_2338) ;  /* 0xffffffac000ca947 */ /* 0x000fea000383ffff */
.L_x_2217:
        /* <DEDUP_REMOVED lines=17> */
.L_x_2340:
[----:B------:R-:W-:Y:S05]  /*5bb0*/  BSYNC B0 ;  /* 0x0000000000007941 */ /* 0x000fea0003800000 */
.L_x_2339:
        /* <DEDUP_REMOVED lines=11> */
.L_x_2342:
[----:B------:R-:W-:Y:S05]  /*5c70*/  BSYNC B0 ;  /* 0x0000000000007941 */ /* 0x000fea0003800000 */
.L_x_2341:
        /* <DEDUP_REMOVED lines=11> */
.L_x_2344:
[----:B------:R-:W-:Y:S05]  /*5d30*/  BSYNC B0 ;  /* 0x0000000000007941 */ /* 0x000fea0003800000 */
.L_x_2343:
        /* <DEDUP_REMOVED lines=11> */
.L_x_2233:
[----:B------:R-:W-:Y:S01]  /*5df0*/  HFMA2.MMA R140, -RZ, RZ, 0, 9.5367431640625e-07 ;  /* 0x00000010ff8c7435 */ /* 0x000fe200000001ff */
[----:B------:R-:W-:Y:S02]  /*5e00*/  MOV R139, R143 ;  /* 0x0000008f008b7202 */ /* 0x000fe40000000f00 */
[----:B------:R-:W-:Y:S02]  /*5e10*/  MOV R141, 0x1f ;  /* 0x0000001f008d7802 */ /* 0x000fe40000000f00 */
[----:B------:R-:W-:-:S07]  /*5e20*/  MOV R138, 0xffffffff ;  /* 0xffffffff008a7802 */ /* 0x000fce0000000f00 */
[----:B-----5:R-:W-:Y:S05]  /*5e30*/  WARPSYNC.COLLECTIVE R138, `(.L_x_2345) ;  /* 0x000000008a087348 */ /* 0x020fea0003c00000 */
[----:B------:R0:W1:Y:S02]  /*5e40*/  SHFL.DOWN P5, R191, R139, R140, R141 ;  /* 0x0800008c8bbf7389 */ /* 0x00006400000a008d */
[----:B01---5:R-:W-:Y:S01]  /*5e50*/  ENDCOLLECTIVE ;  /* 0x000000000000791b */ /* 0x023fe20003800000 */
.L_x_2345:
[----:B------:R-:W-:Y:S02]  /*5e60*/  MOV R139, R222 ;  /* 0x000000de008b7202 */ /* 0x000fe40000000f00 */
[----:B------:R-:W-:-:S07]  /*5e70*/  MOV R130, R191 ;  /* 0x000000bf00827202 */ /* 0x000fce0000000f00 */
[----:B------:R-:W-:Y:S05]  /*5e80*/  WARPSYNC.COLLECTIVE R138, `(.L_x_2346) ;  /* 0x000000008a087348 */ /* 0x000fea0003c00000 */
[----:B------:R0:W1:Y:S02]  /*5e90*/  SHFL.DOWN P5, R191, R139, R140, R141 ;  /* 0x0800008c8bbf7389 */ /* 0x00006400000a008d */
[----:B01----:R-:W-:Y:S01]  /*5ea0*/  ENDCOLLECTIVE ;  /* 0x000000000000791b */ /* 0x003fe20003800000 */
.L_x_2346:
[----:B------:R-:W-:Y:S01]  /*5eb0*/  FADD.FTZ R130, R130, R143 ;  /* 0x0000008f82827221 */ /* 0x000fe20000010000 */
[----:B------:R-:W-:-:S04]  /*5ec0*/  HFMA2.MMA R140, -RZ, RZ, 0, 4.76837158203125e-07 ;  /* 0x00000008ff8c7435 */ /* 0x000fc800000001ff */
[----:B------:R-:W-:Y:S02]  /*5ed0*/  MOV R139, R130 ;  /* 0x00000082008b7202 */ /* 0x000fe40000000f00 */
[----:B------:R-:W-:-:S07]  /*5ee0*/  MOV R131, R191 ;  /* 0x000000bf00837202 */ /* 0x000fce0000000f00 */
[----:B------:R-:W-:Y:S05]  /*5ef0*/  WARPSYNC.COLLECTIVE R138, `(.L_x_2347) ;  /* 0x000000008a087348 */ /* 0x000fea0003c00000 */
[----:B------:R0:W1:Y:S02]  /*5f00*/  SHFL.DOWN P5, R191, R139, R140, R141 ;  /* 0x0800008c8bbf7389 */ /* 0x00006400000a008d */
[----:B01----:R-:W-:Y:S01]  /*5f10*/  ENDCOLLECTIVE ;  /* 0x000000000000791b */ /* 0x003fe20003800000 */
.L_x_2347:
[----:B------:R-:W-:-:S05]  /*5f20*/  FADD.FTZ R131, R131, R222 ;  /* 0x000000de83837221 */ /* 0x000fca0000010000 */
[----:B------:R-:W-:Y:S02]  /*5f30*/  MOV R139, R131 ;  /* 0x00000083008b7202 */ /* 0x000fe40000000f00 */
[----:B------:R-:W-:-:S07]  /*5f40*/  MOV R133, R191 ;  /* 0x000000bf00857202 */ /* 0x000fce0000000f00 */
[----:B------:R-:W-:Y:S05]  /*5f50*/  WARPSYNC.COLLECTIVE R138, `(.L_x_2348) ;  /* 0x000000008a087348 */ /* 0x000fea0003c00000 */
[----:B------:R0:W1:Y:S02]  /*5f60*/  SHFL.DOWN P5, R191, R139, R140, R141 ;  /* 0x0800008c8bbf7389 */ /* 0x00006400000a008d */
[----:B01----:R-:W-:Y:S01]  /*5f70*/  ENDCOLLECTIVE ;  /* 0x000000000000791b */ /* 0x003fe20003800000 */
.L_x_2348:
[----:B------:R-:W-:Y:S01]  /*5f80*/  FADD.FTZ R133, R130, R133 ;  /* 0x0000008582857221 */ /* 0x000fe20000010000 */
[----:B------:R-:W-:-:S04]  /*5f90*/  HFMA2.MMA R140, -RZ, RZ, 0, 2.384185791015625e-07 ;  /* 0x00000004ff8c7435 */ /* 0x000fc800000001ff */
[----:B------:R-:W-:Y:S02]  /*5fa0*/  MOV R139, R133 ;  /* 0x00000085008b7202 */ /* 0x000fe40000000f00 */
[----:B------:R-:W-:-:S07]  /*5fb0*/  MOV R132, R191 ;  /* 0x000000bf00847202 */ /* 0x000fce0000000f00 */
[----:B------:R-:W-:Y:S05]  /*5fc0*/  WARPSYNC.COLLECTIVE R138, `(.L_x_2349) ;  /* 0x000000008a087348 */ /* 0x000fea0003c00000 */
[----:B------:R0:W1:Y:S02]  /*5fd0*/  SHFL.DOWN P5, R191, R139, R140, R141 ;  /* 0x0800008c8bbf7389 */ /* 0x00006400000a008d */
[----:B01----:R-:W-:Y:S01]  /*5fe0*/  ENDCOLLECTIVE ;  /* 0x000000000000791b */ /* 0x003fe20003800000 */
.L_x_2349:
[----:B------:R-:W-:-:S05]  /*5ff0*/  FADD.FTZ R132, R131, R132 ;  /* 0x0000008483847221 */ /* 0x000fca0000010000 */
[----:B------:R-:W-:Y:S02]  /*6000*/  MOV R139, R132 ;  /* 0x00000084008b7202 */ /* 0x000fe40000000f00 */
[----:B------:R-:W-:-:S07]  /*6010*/  MOV R134, R191 ;  /* 0x000000bf00867202 */ /* 0x000fce0000000f00 */
[----:B------:R-:W-:Y:S05]  /*6020*/  WARPSYNC.COLLECTIVE R138, `(.L_x_2350) ;  /* 0x000000008a087348 */ /* 0x000fea0003c00000 */
[----:B------:R0:W1:Y:S02]  /*6030*/  SHFL.DOWN P5, R191, R139, R140, R141 ;  /* 0x0800008c8bbf7389 */ /* 0x00006400000a008d */
[----:B01----:R-:W-:Y:S01]  /*6040*/  ENDCOLLECTIVE ;  /* 0x000000000000791b */ /* 0x003fe20003800000 */
.L_x_2350:
[----:B------:R-:W-:Y:S01]  /*6050*/  FADD.FTZ R134, R133, R134 ;  /* 0x0000008685867221 */ /* 0x000fe20000010000 */
[----:B------:R-:W-:-:S04]  /*6060*/  HFMA2.MMA R140, -RZ, RZ, 0, 1.1920928955078125e-07 ;  /* 0x00000002ff8c7435 */ /* 0x000fc800000001ff */
[----:B------:R-:W-:Y:S02]  /*6070*/  MOV R139, R134 ;  /* 0x00000086008b7202 */ /* 0x000fe40000000f00 */
[----:B------:R-:W-:-:S07]  /*6080*/  MOV R135, R191 ;  /* 0x000000bf00877202 */ /* 0x000fce0000000f00 */
[----:B------:R-:W-:Y:S05]  /*6090*/  WARPSYNC.COLLECTIVE R138, `(.L_x_2351) ;  /* 0x000000008a087348 */ /* 0x000fea0003c00000 */
[----:B------:R0:W1:Y:S02]  /*60a0*/  SHFL.DOWN P5, R191, R139, R140, R141 ;  /* 0x0800008c8bbf7389 */ /* 0x00006400000a008d */
[----:B01----:R-:W-:Y:S01]  /*60b0*/  ENDCOLLECTIVE ;  /* 0x000000000000791b */ /* 0x003fe20003800000 */
.L_x_2351:
[----:B------:R-:W-:-:S05]  /*60c0*/  FADD.FTZ R135, R132, R135 ;  /* 0x0000008784877221 */ /* 0x000fca0000010000 */
[----:B------:R-:W-:Y:S02]  /*60d0*/  MOV R139, R135 ;  /* 0x00000087008b7202 */ /* 0x000fe40000000f00 */
[----:B------:R-:W-:-:S07]  /*60e0*/  MOV R137, R191 ;  /* 0x000000bf00897202 */ /* 0x000fce0000000f00 */
[----:B------:R-:W-:Y:S05]  /*60f0*/  WARPSYNC.COLLECTIVE R138, `(.L_x_2352) ;  /* 0x000000008a087348 */ /* 0x000fea0003c00000 */
[----:B------:R0:W1:Y:S02]  /*6100*/  SHFL.DOWN P5, R191, R139, R140, R141 ;  /* 0x0800008c8bbf7389 */ /* 0x00006400000a008d */
[----:B01----:R-:W-:Y:S01]  /*6110*/  ENDCOLLECTIVE ;  /* 0x000000000000791b */ /* 0x003fe20003800000 */
.L_x_2352:
[----:B------:R-:W-:Y:S01]  /*6120*/  FADD.FTZ R137, R134, R137 ;  /* 0x0000008986897221 */ /* 0x000fe20000010000 */
[----:B------:R-:W-:-:S04]  /*6130*/  HFMA2.MMA R140, -RZ, RZ, 0, 5.9604644775390625e-08 ;  /* 0x00000001ff8c7435 */ /* 0x000fc800000001ff */
[----:B------:R-:W-:Y:S02]  /*6140*/  MOV R139, R137 ;  /* 0x00000089008b7202 */ /* 0x000fe40000000f00 */
[----:B------:R-:W-:-:S07]  /*6150*/  MOV R136, R191 ;  /* 0x000000bf00887202 */ /* 0x000fce0000000f00 */
[----:B------:R-:W-:Y:S05]  /*6160*/  WARPSYNC.COLLECTIVE R138, `(.L_x_2353) ;  /* 0x000000008a087348 */ /* 0x000fea0003c00000 */
[----:B------:R0:W1:Y:S02]  /*6170*/  SHFL.DOWN P5, R191, R139, R140, R141 ;  /* 0x0800008c8bbf7389 */ /* 0x00006400000a008d */
[----:B01----:R-:W-:Y:S01]  /*6180*/  ENDCOLLECTIVE ;  /* 0x000000000000791b */ /* 0x003fe20003800000 */
.L_x_2353:
[----:B------:R-:W-:-:S05]  /*6190*/  FADD.FTZ R136, R135, R136 ;  /* 0x0000008887887221 */ /* 0x000fca0000010000 */
[----:B------:R-:W-:Y:S02]  /*61a0*/  MOV R139, R136 ;  /* 0x00000088008b7202 */ /* 0x000fe40000000f00 */
[----:B------:R-:W-:-:S07]  /*61b0*/  MOV R190, R191 ;  /* 0x000000bf00be7202 */ /* 0x000fce0000000f00 */
[----:B------:R-:W-:Y:S05]  /*61c0*/  WARPSYNC.COLLECTIVE R138, `(.L_x_2354) ;  /* 0x000000008a087348 */ /* 0x000fea0003c00000 */
[----:B------:R0:W1:Y:S02]  /*61d0*/  SHFL.DOWN P5, R191, R139, R140, R141 ;  /* 0x0800008c8bbf7389 */ /* 0x00006400000a008d */
[----:B01----:R-:W-:Y:S01]  /*61e0*/  ENDCOLLECTIVE ;  /* 0x000000000000791b */ /* 0x003fe20003800000 */
.L_x_2354:
[----:B------:R-:W-:Y:S05]  /*61f0*/  BRA `(.L_x_2355) ;  /* 0xffffffc000c47947 */ /* 0x000fea000383ffff */
.L_x_2356:
        /* <DEDUP_REMOVED lines=16> */
.L_x_13891:


//--------------------- .text._ZN10layer_norm22ln_bwd_finalize_kernelINS_22Kernel_traits_finalizeILj8192E6__halfS2_S2_S2_fjLb0ELj1024ELj4ENS_18Kernel_traits_baseILj8192ES2_S2_S2_S2_fjLj1024EEEEELb0ELb1EEEvNS_9BwdParamsE --------------------------
	.section	.text._ZN10layer_norm22ln_bwd_finalize_kernelINS_22Kernel_traits_finalizeILj8192E6__halfS2_S2_S2_fjLb0ELj1024ELj4ENS_18Kernel_traits_baseILj8192ES2_S2_S2_S2_fjLj1024EEEEELb0ELb1EEEvNS_9BwdParamsE,"ax",@progbits
	.align	128
        .global         _ZN10layer_norm22ln_bwd_finalize_kernelINS_22Kernel_traits_finalizeILj8192E6__halfS2_S2_S2_fjLb0ELj1024ELj4ENS_18Kernel_traits_baseILj8192ES2_S2_S2_S2_fjLj1024EEEEELb0ELb1EEEvNS_9BwdParamsE
        .type           _ZN10layer_norm22ln_bwd_finalize_kernelINS_22Kernel_traits_finalizeILj8192E6__halfS2_S2_S2_fjLb0ELj1024ELj4ENS_18Kernel_traits_baseILj8192ES2_S2_S2_S2_fjLj1024EEEEELb0ELb1EEEvNS_9BwdParamsE,@function
        .size           _ZN10layer_norm22ln_bwd_finalize_kernelINS_22Kernel_traits_finalizeILj8192E6__halfS2_S2_S2_fjLb0ELj1024ELj4ENS_18Kernel_traits_baseILj8192ES2_S2_S2_S2_fjLj1024EEEEELb0ELb1EEEvNS_9BwdParamsE,(.L_x_13892 - _ZN10layer_norm22ln_bwd_finalize_kernelINS_22Kernel_traits_finalizeILj8192E6__halfS2_S2_S2_fjLb0ELj1024ELj4ENS_18Kernel_traits_baseILj8192ES2_S2_S2_S2_fjLj1024EEEEELb0ELb1EEEvNS_9BwdParamsE)
        .other          _ZN10layer_norm22ln_bwd_finalize_kernelINS_22Kernel_traits_finalizeILj8192E6__halfS2_S2_S2_fjLb0ELj1024ELj4ENS_18Kernel_traits_baseILj8192ES2_S2_S2_S2_fjLj1024EEEEELb0ELb1EEEvNS_9BwdParamsE,@"STO_CUDA_ENTRY STV_DEFAULT"
_ZN10layer_norm22ln_bwd_finalize_kernelINS_22Kernel_traits_finalizeILj8192E6__halfS2_S2_S2_fjLb0ELj1024ELj4ENS_18Kernel_traits_baseILj8192ES2_S2_S2_S2_fjLj1024EEEEELb0ELb1EEEvNS_9BwdParamsE:
.text._ZN10layer_norm22ln_bwd_finalize_kernelINS_22Kernel_traits_finalizeILj8192E6__halfS2_S2_S2_fjLb0ELj1024ELj4ENS_18Kernel_traits_baseILj8192ES2_S2_S2_S2_fjLj1024EEEEELb0ELb1EEEvNS_9BwdParamsE:
        /* <DEDUP_REMOVED lines=26> */
.L_x_2368:
        /* <DEDUP_REMOVED lines=31> */
.L_x_2361:
        /* <DEDUP_REMOVED lines=34> */
.L_x_2360:
[----:B------:R-:W-:Y:S05]  /*05b0*/  BSYNC B1 ;  /* 0x0000000000017941 */ /* 0x000fea0003800000 */
.L_x_2359:
        /* <DEDUP_REMOVED lines=25> */
.L_x_2363:
[----:B------:R-:W-:Y:S05]  /*0750*/  BSYNC B1 ;  /* 0x0000000000017941 */ /* 0x000fea0003800000 */
.L_x_2362:
        /* <DEDUP_REMOVED lines=12> */
.L_x_2358:
[----:B------:R-:W-:Y:S05]  /*0820*/  BSYNC B0 ;  /* 0x0000000000007941 */ /* 0x000fea0003800000 */
.L_x_2357:
        /* <DEDUP_REMOVED lines=29> */
.L_x_2379:
[----:B------:R-:W-:Y:S01]  /*0a00*/  @!P1 SHF.R.U32.HI R12, RZ, 0x3, R0 ;  /* 0x00000003ff0c9819 */ /* 0x000fe20000011600 */
[----:B----4-:R-:W-:Y:S01]  /*0a10*/  FADD.FTZ R14, R9, R14 ;  /* 0x0000000e090e7221 */ /* 0x010fe20000010000 */
[----:B---3--:R-:W-:Y:S02]  /*0a20*/  FADD.FTZ R11, R10, R11 ;  /* 0x0000000b0a0b7221 */ /* 0x008fe40000010000 */
[----:B------:R-:W-:-:S05]  /*0a30*/  @!P1 LOP3.LUT R12, R12, 0x1ffffffc, RZ, 0xc0, !PT ;  /* 0x1ffffffc0c0c9812 */ /* 0x000fca00078ec0ff */
[----:B------:R3:W-:Y:S04]  /*0a40*/  @!P1 STS [R12+UR4+0x2000], R14 ;  /* 0x0020000e0c009988 */ /* 0x0007e80008000804 */
[----:B------:R3:W-:Y:S02]  /*0a50*/  @!P1 STS [R12+UR4+0x2080], R11 ;  /* 0x0020800b0c009988 */ /* 0x0007e40008000804 */
.L_x_2364:
        /* <DEDUP_REMOVED lines=10> */
[----:B---3--:R-:W-:Y:S02]  /*0b00*/  F2FP.F16.F32.PACK_AB R15, R15, R14 ;  /* 0x0000000e0f0f723e */ /* 0x008fe400000000ff */
[----:B-----5:R-:W-:-:S03]  /*0b10*/  F2FP.F16.F32.PACK_AB R17, R17, R16 ;  /* 0x000000101111723e */ /* 0x020fc600000000ff */
[----:B------:R4:W-:Y:S04]  /*0b20*/  STG.E desc[UR6][R12.64], R15 ;  /* 0x0000000f0c007986 */ /* 0x0009e8000c101906 */
[----:B------:R4:W-:Y:S02]  /*0b30*/  STG.E desc[UR6][R10.64], R17 ;  /* 0x000000110a007986 */ /* 0x0009e4000c101906 */
.L_x_2367:
[----:B------:R-:W-:Y:S05]  /*0b40*/  BSYNC B0 ;  /* 0x0000000000007941 */ /* 0x000fea0003800000 */
.L_x_2366:
[C---:B------:R-:W-:Y:S02]  /*0b50*/  ISETP.GT.U32.AND P1, PT, R3.reuse, -0x2001, PT ;  /* 0xffffdfff0300780c */ /* 0x040fe40003f24070 */
[----:B------:R-:W-:Y:S02]  /*0b60*/  IADD3 R3, R3, 0x2000, RZ ;  /* 0x0000200003037810 */ /* 0x000fe40007ffe0ff */
[----:B------:R-:W-:-:S09]  /*0b70*/  IADD3 R4, R4, 0x1000, RZ ;  /* 0x0000100004047810 */ /* 0x000fd20007ffe0ff */
[----:B------:R-:W-:Y:S05]  /*0b80*/  @P1 BRA `(.L_x_2368) ;  /* 0xfffffff400841947 */ /* 0x000fea000383ffff */
[----:B------:R-:W-:Y:S05]  /*0b90*/  EXIT ;  /* 0x000000000000794d */ /* 0x000fea0003800000 */
.L_x_2365:
[----:B------:R-:W-:Y:S01]  /*0ba0*/  HFMA2.MMA R22, -RZ, RZ, 0, 1.847743988037109375e-06 ;  /* 0x0000001fff167435 */ /* 0x000fe200000001ff */
[----:B0--3--:R-:W-:Y:S01]  /*0bb0*/  MOV R20, R10 ;  /* 0x0000000a00147202 */ /* 0x009fe20000000f00 */
[----:B------:R-:W-:Y:S01]  /*0bc0*/  IMAD.MOV.U32 R19, RZ, RZ, 0x1 ;  /* 0x00000001ff137424 */ /* 0x000fe200078e00ff */
[----:B------:R-:W-:-:S08]  /*0bd0*/  MOV R17, 0xffffffff ;  /* 0xffffffff00117802 */ /* 0x000fd00000000f00 */
[----:B-12---:R-:W-:Y:S05]  /*0be0*/  WARPSYNC.COLLECTIVE R17, `(.L_x_2369) ;  /* 0x0000000011087348 */ /* 0x006fea0003c00000 */
[----:B------:R0:W3:Y:S02]  /*0bf0*/  SHFL.BFLY P2, R18, R20, R19, R22 ;  /* 0x0c00001314127389 */ /* 0x0000e40000040016 */
[----:B0123--:R-:W-:Y:S01]  /*0c00*/  ENDCOLLECTIVE ;  /* 0x000000000000791b */ /* 0x00ffe20003800000 */
.L_x_2369:
[----:B------:R-:W-:Y:S01]  /*0c10*/  HFMA2.MMA R19, -RZ, RZ, 0, 1.1920928955078125e-07 ;  /* 0x00000002ff137435 */ /* 0x000fe200000001ff */
[----:B------:R-:W-:-:S05]  /*0c20*/  MOV R11, R18 ;  /* 0x00000012000b7202 */ /* 0x000fca0000000f00 */
[----:B------:R-:W-:-:S04]  /*0c30*/  FADD.FTZ R11, R10, R11 ;  /* 0x0000000b0a0b7221 */ /* 0x000fc80000010000 */
[----:B------:R-:W-:-:S07]  /*0c40*/  IMAD.MOV.U32 R20, RZ, RZ, R11 ;  /* 0x000000ffff147224 */ /* 0x000fce00078e000b */
[----:B------:R-:W-:Y:S05]  /*0c50*/  WARPSYNC.COLLECTIVE R17, `(.L_x_2370) ;  /* 0x0000000011087348 */ /* 0x000fea0003c00000 */
[----:B------:R0:W1:Y:S02]  /*0c60*/  SHFL.BFLY P2, R18, R20, R19, R22 ;  /* 0x0c00001314127389 */ /* 0x0000640000040016 */
[----:B01----:R-:W-:Y:S01]  /*0c70*/  ENDCOLLECTIVE ;  /* 0x000000000000791b */ /* 0x003fe20003800000 */
.L_x_2370:
[----:B------:R-:W-:Y:S01]  /*0c80*/  IMAD.MOV.U32 R19, RZ, RZ, 0x4 ;  /* 0x00000004ff137424 */ /* 0x000fe200078e00ff */
[----:B------:R-:W-:-:S05]  /*0c90*/  MOV R12, R18 ;  /* 0x00000012000c7202 */ /* 0x000fca0000000f00 */
[----:B------:R-:W-:-:S05]  /*0ca0*/  FADD.FTZ R12, R11, R12 ;  /* 0x0000000c0b0c7221 */ /* 0x000fca0000010000 */
[----:B------:R-:W-:-:S07]  /*0cb0*/  MOV R20, R12 ;  /* 0x0000000c00147202 */ /* 0x000fce0000000f00 */
[----:B------:R-:W-:Y:S05]  /*0cc0*/  WARPSYNC.COLLECTIVE R17, `(.L_x_2371) ;  /* 0x0000000011087348 */ /* 0x000fea0003c00000 */
[----:B------:R0:W1:Y:S02]  /*0cd0*/  SHFL.BFLY P2, R18, R20, R19, R22 ;  /* 0x0c00001314127389 */ /* 0x0000640000040016 */
[----:B01----:R-:W-:Y:S01]  /*0ce0*/  ENDCOLLECTIVE ;  /* 0x000000000000791b */ /* 0x003fe20003800000 */
.L_x_2371:
[----:B------:R-:W-:Y:S01]  /*0cf0*/  HFMA2.MMA R19, -RZ, RZ, 0, 4.76837158203125e-07 ;  /* 0x00000008ff137435 */ /* 0x000fe200000001ff */
[----:B------:R-:W-:-:S05]  /*0d00*/  MOV R13, R18 ;  /* 0x00000012000d7202 */ /* 0x000fca0000000f00 */
[----:B------:R-:W-:-:S05]  /*0d10*/  FADD.FTZ R13, R12, R13 ;  /* 0x0000000d0c0d7221 */ /* 0x000fca0000010000 */
[----:B------:R-:W-:-:S07]  /*0d20*/  MOV R20, R13 ;  /* 0x0000000d00147202 */ /* 0x000fce0000000f00 */
[----:B------:R-:W-:Y:S05]  /*0d30*/  WARPSYNC.COLLECTIVE R17, `(.L_x_2372) ;  /* 0x0000000011087348 */ /* 0x000fea0003c00000 */
[----:B------:R0:W1:Y:S02]  /*0d40*/  SHFL.BFLY P2, R18, R20, R19, R22 ;  /* 0x0c00001314127389 */ /* 0x0000640000040016 */
[----:B01----:R-:W-:Y:S01]  /*0d50*/  ENDCOLLECTIVE ;  /* 0x000000000000791b */ /* 0x003fe20003800000 */
.L_x_2372:
[----:B------:R-:W-:Y:S01]  /*0d60*/  HFMA2.MMA R19, -RZ, RZ, 0, 9.5367431640625e-07 ;  /* 0x00000010ff137435 */ /* 0x000fe200000001ff */
[----:B------:R-:W-:-:S04]  /*0d70*/  IMAD.MOV.U32 R10, RZ, RZ, R18 ;  /* 0x000000ffff0a7224 */ /* 0x000fc800078e0012 */
[----:B------:R-:W-:-:S05]  /*0d80*/  FADD.FTZ R10, R13, R10 ;  /* 0x0000000a0d0a7221 */ /* 0x000fca0000010000 */
[----:B------:R-:W-:-:S07]  /*0d90*/  MOV R20, R10 ;  /* 0x0000000a00147202 */ /* 0x000fce0000000f00 */
[----:B------:R-:W-:Y:S05]  /*0da0*/  WARPSYNC.COLLECTIVE R17, `(.L_x_2373) ;  /* 0x0000000011087348 */ /* 0x000fea0003c00000 */
[----:B------:R0:W1:Y:S02]  /*0db0*/  SHFL.BFLY P2, R18, R20, R19, R22 ;  /* 0x0c00001314127389 */ /* 0x0000640000040016 */
[----:B01----:R-:W-:Y:S01]  /*0dc0*/  ENDCOLLECTIVE ;  /* 0x000000000000791b */ /* 0x003fe20003800000 */
.L_x_2373:
[----:B------:R-:W-:Y:S01]  /*0dd0*/  HFMA2.MMA R19, -RZ, RZ, 0, 5.9604644775390625e-08 ;  /* 0x00000001ff137435 */ /* 0x000fe200000001ff */
[----:B------:R-:W-:Y:S01]  /*0de0*/  IMAD.MOV.U32 R20, RZ, RZ, R9 ;  /* 0x000000ffff147224 */ /* 0x000fe200078e0009 */
[----:B------:R-:W-:-:S09]  /*0df0*/  MOV R11, R18 ;  /* 0x00000012000b7202 */ /* 0x000fd20000000f00 */
[----:B------:R-:W-:Y:S05]  /*0e00*/  WARPSYNC.COLLECTIVE R17, `(.L_x_2374) ;  /* 0x0000000011087348 */ /* 0x000fea0003c00000 */
[----:B------:R0:W1:Y:S02]  /*0e10*/  SHFL.BFLY P2, R18, R20, R19, R22 ;  /* 0x0c00001314127389 */ /* 0x0000640000040016 */
[----:B01----:R-:W-:Y:S01]  /*0e20*/  ENDCOLLECTIVE ;  /* 0x000000000000791b */ /* 0x003fe20003800000 */
.L_x_2374:
[----:B------:R-:W-:Y:S01]  /*0e30*/  HFMA2.MMA R19, -RZ, RZ, 0, 1.1920928955078125e-07 ;  /* 0x00000002ff137435 */ /* 0x000fe200000001ff */
[----:B------:R-:W-:-:S05]  /*0e40*/  MOV R12, R18 ;  /* 0x00000012000c7202 */ /* 0x000fca0000000f00 */
[----:B------:R-:W-:-:S05]  /*0e50*/  FADD.FTZ R14, R9, R12 ;  /* 0x0000000c090e7221 */ /* 0x000fca0000010000 */
[----:B------:R-:W-:-:S07]  /*0e60*/  MOV R20, R14 ;  /* 0x0000000e00147202 */ /* 0x000fce0000000f00 */
[----:B------:R-:W-:Y:S05]  /*0e70*/  WARPSYNC.COLLECTIVE R17, `(.L_x_2375) ;  /* 0x0000000011087348 */ /* 0x000fea0003c00000 */
[----:B------:R0:W1:Y:S02]  /*0e80*/  SHFL.BFLY P2, R18, R20, R19, R22 ;  /* 0x0c00001314127389 */ /* 0x0000640000040016 */
[----:B01----:R-:W-:Y:S01]  /*0e90*/  ENDCOLLECTIVE ;  /* 0x000000000000791b */ /* 0x003fe20003800000 */
.L_x_2375:
[----:B------:R-:W-:Y:S01]  /*0ea0*/  HFMA2.MMA R19, -RZ, RZ, 0, 2.384185791015625e-07 ;  /* 0x00000004ff137435 */ /* 0x000fe200000001ff */
[----:B------:R-:W-:-:S04]  /*0eb0*/  IMAD.MOV.U32 R13, RZ, RZ, R18 ;  /* 0x000000ffff0d7224 */ /* 0x000fc800078e0012 */
[----:B------:R-:W-:-:S05]  /*0ec0*/  FADD.FTZ R15, R14, R13 ;  /* 0x0000000d0e0f7221 */ /* 0x000fca0000010000 */
[----:B------:R-:W-:-:S07]  /*0ed0*/  MOV R20, R15 ;  /* 0x0000000f00147202 */ /* 0x000fce0000000f00 */
[----:B------:R-:W-:Y:S05]  /*0ee0*/  WARPSYNC.COLLECTIVE R17, `(.L_x_2376) ;  /* 0x0000000011087348 */ /* 0x000fea0003c00000 */
[----:B------:R0:W1:Y:S02]  /*0ef0*/  SHFL.BFLY P2, R18, R20, R19, R22 ;  /* 0x0c00001314127389 */ /* 0x0000640000040016 */
[----:B01----:R-:W-:Y:S01]  /*0f00*/  ENDCOLLECTIVE ;  /* 0x000000000000791b */ /* 0x003fe20003800000 */
.L_x_2376:
[----:B------:R-:W-:Y:S01]  /*0f10*/  IMAD.MOV.U32 R19, RZ, RZ, 0x8 ;  /* 0x00000008ff137424 */ /* 0x000fe200078e00ff */
[----:B------:R-:W-:-:S05]  /*0f20*/  MOV R16, R18 ;  /* 0x0000001200107202 */ /* 0x000fca0000000f00 */
[----:B------:R-:W-:-:S05]  /*0f30*/  FADD.FTZ R16, R15, R16 ;  /* 0x000000100f107221 */ /* 0x000fca0000010000 */
[----:B------:R-:W-:-:S07]  /*0f40*/  MOV R20, R16 ;  /* 0x0000001000147202 */ /* 0x000fce0000000f00 */
[----:B------:R-:W-:Y:S05]  /*0f50*/  WARPSYNC.COLLECTIVE R17, `(.L_x_2377) ;  /* 0x0000000011087348 */ /* 0x000fea0003c00000 */
[----:B------:R0:W1:Y:S02]  /*0f60*/  SHFL.BFLY P2, R18, R20, R19, R22 ;  /* 0x0c00001314127389 */ /* 0x0000640000040016 */
[----:B01----:R-:W-:Y:S01]  /*0f70*/  ENDCOLLECTIVE ;  /* 0x000000000000791b */ /* 0x003fe20003800000 */
.L_x_2377:
[----:B------:R-:W-:Y:S01]  /*0f80*/  HFMA2.MMA R19, -RZ, RZ, 0, 9.5367431640625e-07 ;  /* 0x00000010ff137435 */ /* 0x000fe200000001ff */
[----:B------:R-:W-:-:S05]  /*0f90*/  MOV R9, R18 ;  /* 0x0000001200097202 */ /* 0x000fca0000000f00 */
[----:B------:R-:W-:-:S05]  /*0fa0*/  FADD.FTZ R9, R16, R9 ;  /* 0x0000000910097221 */ /* 0x000fca0000010000 */
[----:B------:R-:W-:-:S07]  /*0fb0*/  MOV R20, R9 ;  /* 0x0000000900147202 */ /* 0x000fce0000000f00 */
[----:B------:R-:W-:Y:S05]  /*0fc0*/  WARPSYNC.COLLECTIVE R17, `(.L_x_2378) ;  /* 0x0000000011087348 */ /* 0x000fea0003c00000 */
[----:B------:R0:W1:Y:S02]  /*0fd0*/  SHFL.BFLY P2, R18, R20, R19, R22 ;  /* 0x0c00001314127389 */ /* 0x0000640000040016 */
[----:B01----:R-:W-:Y:S01]  /*0fe0*/  ENDCOLLECTIVE ;  /* 0x000000000000791b */ /* 0x003fe20003800000 */
.L_x_2378:
[----:B------:R-:W-:Y:S01]  /*0ff0*/  MOV R14, R18 ;  /* 0x00000012000e7202 */ /* 0x000fe20000000f00 */
[----:B------:R-:W-:Y:S06]  /*1000*/  BRA `(.L_x_2379) ;  /* 0xfffffff8007c7947 */ /* 0x000fec000383ffff */
.L_x_2380:
        /* <DEDUP_REMOVED lines=15> */
.L_x_13892:


//--------------------- .text._ZN10layer_norm13ln_bwd_kernelINS_13Kernel_traitsI6__halfS2_S2_S2_fjLj8192ELj1ELj1ELj8ELj16ENS_18Kernel_traits_baseILj8192ES2_S2_S2_S2_fjLj256EEEEELb1ELb0ELb1ELb1EEEvNS_9BwdParamsE --------------------------
	.section	.text._ZN10layer_norm13ln_bwd_kernelINS_13Kernel_traitsI6__halfS2_S2_S2_fjLj8192ELj1ELj1ELj8ELj16ENS_18Kernel_traits_baseILj8192ES2_S2_S2_S2_fjLj256EEEEELb1ELb0ELb1ELb1EEEvNS_9BwdParamsE,"ax",@progbits
	.align	128
        .global         _ZN10layer_norm13ln_bwd_kernelINS_13Kernel_traitsI6__halfS2_S2_S2_fjLj8192ELj1ELj1ELj8ELj16ENS_18Kernel_traits_baseILj8192ES2_S2_S2_S2_fjLj256EEEEELb1ELb0ELb1ELb1EEEvNS_9BwdParamsE
        .type           _ZN10layer_norm13ln_bwd_kernelINS_13Kernel_traitsI6__halfS2_S2_S2_fjLj8192ELj1ELj1ELj8ELj16ENS_18Kernel_traits_baseILj8192ES2_S2_S2_S2_fjLj256EEEEELb1ELb0ELb1ELb1EEEvNS_9BwdParamsE,@function
        .size           _ZN10layer_norm13ln_bwd_kernelINS_13Kernel_traitsI6__halfS2_S2_S2_fjLj8192ELj1ELj1ELj8ELj16ENS_18Kernel_traits_baseILj8192ES2_S2_S2_S2_fjLj256EEEEELb1ELb0ELb1ELb1EEEvNS_9BwdParamsE,(.L_x_13893 - _ZN10layer_norm13ln_bwd_kernelINS_13Kernel_traitsI6__halfS2_S2_S2_fjLj8192ELj1ELj1ELj8ELj16ENS_18Kernel_traits_baseILj8192ES2_S2_S2_S2_fjLj256EEEEELb1ELb0ELb1ELb1EEEvNS_9BwdParamsE)
        .other          _ZN10layer_norm13ln_bwd_kernelINS_13Kernel_traitsI6__halfS2_S2_S2_fjLj8192ELj1ELj1ELj8ELj16ENS_18Kernel_traits_baseILj8192ES2_S2_S2_S2_fjLj256EEEEELb1ELb0ELb1ELb1EEEvNS_9BwdParamsE,@"STO_CUDA_ENTRY STV_DEFAULT"
_ZN10layer_norm13ln_bwd_kernelINS_13Kernel_traitsI6__halfS2_S2_S2_fjLj8192ELj1ELj1ELj8ELj16ENS_18Kernel_traits_baseILj8192ES2_S2_S2_S2_fjLj256EEEEELb1ELb0ELb1ELb1EEEvNS_9BwdParamsE:
.text._ZN10layer_norm13ln_bwd_kernelINS_13Kernel_traitsI6__halfS2_S2_S2_fjLj8192ELj1ELj1ELj8ELj16ENS_18Kernel_traits_baseILj8192ES2_S2_S2_S2_fjLj256EEEEELb1ELb0ELb1ELb1EEEvNS_9BwdParamsE:
        /* <DEDUP_REMOVED lines=45> */
.L_x_2381:
        /* <DEDUP_REMOVED lines=53> */
[----:B0-----:R-:W-:-:S02]  /*0620*/  HADD2.F32 R14, -RZ, R17.H1_H1 ;  /* 0x30000011ff0e7230 */ /* 0x001fc40000004100 */
        /* <DEDUP_REMOVED lines=20> */
[----:B------:R-:W0:Y:S05]  /*0770*/  LDC.U8 R35, c[0x0][0x2a0] ;  /* 0x0000a800ff237b82 */ /* 0x000e2a0000000000 */
.L_x_2483:
[----:B-1----:R-:W1:Y:S08]  /*0780*/  LDC.64 R126, c[0x0][0x288] ;  /* 0x0000a200ff7e7b82 */ /* 0x002e700000000a00 */
[----:B------:R-:W2:Y:S08]  /*0790*/  LDC.64 R128, c[0x0][0x258] ;  /* 0x00009600ff807b82 */ /* 0x000eb00000000a00 */
[----:B------:R-:W3:Y:S01]  /*07a0*/  LDC.64 R124, c[0x0][0x280] ;  /* 0x0000a000ff7c7b82 */ /* 0x000ee20000000a00 */
[----:B-1----:R-:W-:-:S07]  /*07b0*/  IMAD.WIDE R126, R2, 0x4, R126 ;  /* 0x00000004027e7825 */ /* 0x002fce00078e027e */
[----:B------:R-:W1:Y:S01]  /*07c0*/  LDC R217, c[0x0][0x218] ;  /* 0x00008600ffd97b82 */ /* 0x000e620000000800 */
[----:B------:R-:W4:Y:S01]  /*07d0*/  LDG.E R126, desc[UR4][R126.64] ;  /* 0x000000047e7e7981 */ /* 0x000f22000c1e1900 */
[----:B--2---:R-:W-:-:S06]  /*07e0*/  IMAD.WIDE R128, R2, 0x4, R128 ;  /* 0x0000000402807825 */ /* 0x004fcc00078e0280 */
[----:B------:R-:W2:Y:S01]  /*07f0*/  LDC.64 R212, c[0x0][0x250] ;  /* 0x00009400ffd47b82 */ /* 0x000ea20000000a00 */
[----:B------:R0:W5:Y:S01]  /*0800*/  LDG.E R156, desc[UR4][R128.64] ;  /* 0x00000004809c7981 */ /* 0x000162000c1e1900 */
[----:B---3--:R-:W-:-:S06]  /*0810*/  IMAD.WIDE R124, R2, 0x4, R124 ;  /* 0x00000004027c7825 */ /* 0x008fcc00078e027c */
[----:B------:R-:W3:Y:S01]  /*0820*/  LDC.64 R186, c[0x0][0x2c8] ;  /* 0x0000b200ffba7b82 */ /* 0x000ee20000000a00 */
[----:B------:R0:W5:Y:S01]  /*0830*/  LDG.E R220, desc[UR4][R124.64] ;  /* 0x000000047cdc7981 */ /* 0x000162000c1e1900 */
[----:B-1----:R-:W-:Y:S01]  /*0840*/  IMAD R130, R2, R217, RZ ;  /* 0x000000d902827224 */ /* 0x002fe200078e02ff */
[----:B------:R-:W-:-:S04]  /*0850*/  LOP3.LUT R214, R0, 0xff, RZ, 0xc0, !PT ;  /* 0x000000ff00d67812 */ /* 0x000fc800078ec0ff */
[----:B------:R-:W-:-:S04]  /*0860*/  SHF.R.S32.HI R131, RZ, 0x1f, R130 ;  /* 0x0000001fff837819 */ /* 0x000fc80000011482 */
[----:B------:R-:W-:-:S04]  /*0870*/  LEA.HI R131, R131, R130, RZ, 0x3 ;  /* 0x0000008283837211 */ /* 0x000fc800078f18ff */
[----:B------:R-:W-:Y:S01]  /*0880*/  LEA.HI.SX32 R211, R131, R214, 0x1d ;  /* 0x000000d683d37211 */ /* 0x000fe200078feaff */
[C---:B--2---:R-:W-:Y:S01]  /*0890*/  IMAD.WIDE R212, R2.reuse, 0x4, R212 ;  /* 0x0000000402d47825 */ /* 0x044fe200078e02d4 */
[----:B------:R-:W-:Y:S02]  /*08a0*/  IADD3 R2, R2, UR8, RZ ;  /* 0x0000000802027c10 */ /* 0x000fe4000fffe0ff */
[C---:B------:R-:W-:Y:S02]  /*08b0*/  IADD3 R208, R211.reuse, 0x100, RZ ;  /* 0x00000100d3d07810 */ /* 0x040fe40007ffe0ff */
[C---:B------:R-:W-:Y:S02]  /*08c0*/  IADD3 R157, R211.reuse, 0x200, RZ ;  /* 0x00000200d39d7810 */ /* 0x040fe40007ffe0ff */
[C---:B------:R-:W-:Y:S01]  /*08d0*/  IADD3 R158, R211.reuse, 0x300, RZ ;  /* 0x00000300d39e7810 */ /* 0x040fe20007ffe0ff */
[----:B------:R-:W-:Y:S01]  /*08e0*/  BSSY B0, `(.L_x_2383) ;  /* 0x000017e000007945 */ /* 0x000fe20003800000 */
[----:B---3--:R-:W-:Y:S01]  /*08f0*/  IMAD.WIDE.U32 R230, R211, 0x10, R186 ;  /* 0x00000010d3e67825 */ /* 0x008fe200078e00ba */
[----:B------:R-:W-:-:S03]  /*0900*/  ISETP.GE.AND P3, PT, R2, UR9, PT ;  /* 0x0000000902007c0c */ /* 0x000fc6000bf66270 */
[----:B------:R-:W-:-:S04]  /*0910*/  IMAD.WIDE.U32 R228, R208, 0x10, R186 ;  /* 0x00000010d0e47825 */ /* 0x000fc800078e00ba */
[----:B------:R-:W-:-:S04]  /*0920*/  IMAD.WIDE.U32 R226, R157, 0x10, R186 ;  /* 0x000000109de27825 */ /* 0x000fc800078e00ba */
[----:B------:R-:W-:Y:S01]  /*0930*/  IMAD.WIDE.U32 R186, R158, 0x10, R186 ;  /* 0x000000109eba7825 */ /* 0x000fe200078e00ba */
[----:B----4-:R-:W-:-:S13]  /*0940*/  ISETP.GT.AND P2, PT, R126, RZ, PT ;  /* 0x000000ff7e00720c */ /* 0x010fda0003f44270 */
[----:B0-----:R-:W-:Y:S05]  /*0950*/  @P2 BRA `(.L_x_2384) ;  /* 0x0000000000782947 */ /* 0x001fea0003800000 */
[----:B-----5:R-:W-:Y:S01]  /*0960*/  ISETP.GE.AND P4, PT, R220, 0x1, PT ;  /* 0x00000001dc00780c */ /* 0x020fe20003f86270 */
[----:B------:R-:W0:Y:S01]  /*0970*/  LDC.64 R212, c[0x0][0x240] ;  /* 0x00009000ffd47b82 */ /* 0x000e220000000a00 */
[----:B------:R-:W-:Y:S02]  /*0980*/  MOV R216, UR14 ;  /* 0x0000000e00d87c02 */ /* 0x000fe40008000f00 */
[----:B------:R-:W-:Y:S02]  /*0990*/  MOV R215, UR15 ;  /* 0x0000000f00d77c02 */ /* 0x000fe40008000f00 */
[----:B------:R-:W-:Y:S02]  /*09a0*/  ISETP.NE.U32.AND P0, PT, R216, RZ, PT ;  /* 0x000000ffd800720c */ /* 0x000fe40003f05070 */
[----:B------:R-:W-:Y:S02]  /*09b0*/  MOV R225, RZ ;  /* 0x000000ff00e17202 */ /* 0x000fe40000000f00 */
[----:B------:R-:W-:-:S03]  /*09c0*/  ISETP.NE.AND.EX P0, PT, R215, RZ, PT, P0 ;  /* 0x000000ffd700720c */ /* 0x000fc60003f05300 */
[----:B------:R-:W-:-:S05]  /*09d0*/  @P4 IADD3 R124, R220, -0x1, RZ ;  /* 0xffffffffdc7c4810 */ /* 0x000fca0007ffe0ff */
        /* <DEDUP_REMOVED lines=8> */
[----:B------:R1:W5:Y:S01]  /*0a60*/  @P0 LDG.E.128 R112, desc[UR4][R186.64] ;  /* 0x00000004ba700981 */ /* 0x000362000c1e1d00 */
[----:B------:R-:W-:-:S02]  /*0a70*/  IADD3 R219, R225, 0x200, RZ ;  /* 0x00000200e1db7810 */ /* 0x000fc40007ffe0ff */
[C---:B------:R-:W-:Y:S01]  /*0a80*/  IADD3 R125, R225.reuse, 0x300, RZ ;  /* 0x00000300e17d7810 */ /* 0x040fe20007ffe0ff */
        /* <DEDUP_REMOVED lines=9> */
[----:B------:R-:W-:Y:S01]  /*0b20*/  MOV R126, RZ ;  /* 0x000000ff007e7202 */ /* 0x000fe20000000f00 */
[----:B-1----:R-:W-:Y:S09]  /*0b30*/  BRA `(.L_x_2385) ;  /* 0x0000001400607947 */ /* 0x002ff20003800000 */
.L_x_2384:
        /* <DEDUP_REMOVED lines=9> */
[----:B0-----:R-:W-:-:S06]  /*0bd0*/  IMAD.WIDE.U32 R124, R211, 0x10, R148 ;  /* 0x00000010d37c7825 */ /* 0x001fcc00078e0094 */
[----:B------:R-:W2:Y:S01]  /*0be0*/  LDG.E.128 R124, desc[UR4][R124.64] ;  /* 0x000000047c7c7981 */ /* 0x000ea2000c1e1d00 */
[----:B------:R-:W-:-:S04]  /*0bf0*/  IMAD.WIDE.U32 R132, R208, 0x10, R148 ;  /* 0x00000010d0847825 */ /* 0x000fc800078e0094 */
[C---:B---3--:R-:W-:Y:S02]  /*0c00*/  IMAD.WIDE.U32 R128, R155.reuse, 0x10, R152 ;  /* 0x000000109b807825 */ /* 0x048fe400078e0098 */
[----:B------:R-:W3:Y:S04]  /*0c10*/  LDG.E.128 R132, desc[UR4][R132.64] ;  /* 0x0000000484847981 */ /* 0x000ee8000c1e1d00 */
[----:B------:R-:W3:Y:S01]  /*0c20*/  LDG.E.128 R128, desc[UR4][R128.64] ;  /* 0x0000000480807981 */ /* 0x000ee2000c1e1d00 */
[----:B------:R-:W-:Y:S01]  /*0c30*/  IADD3 R145, R155, 0x200, RZ ;  /* 0x000002009b917810 */ /* 0x000fe20007ffe0ff */
[----:B------:R-:W-:Y:S01]  /*0c40*/  IMAD.WIDE.U32 R140, R157, 0x10, R148 ;  /* 0x000000109d8c7825 */ /* 0x000fe200078e0094 */
[----:B------:R-:W-:-:S03]  /*0c50*/  IADD3 R137, R155, 0x100, RZ ;  /* 0x000001009b897810 */ /* 0x000fc60007ffe0ff */
[----:B------:R-:W-:Y:S02]  /*0c60*/  IMAD.WIDE.U32 R144, R145, 0x10, R152 ;  /* 0x0000001091907825 */ /* 0x000fe400078e0098 */
[----:B------:R-:W3:Y:S02]  /*0c70*/  LDG.E.128 R140, desc[UR4][R140.64] ;  /* 0x000000048c8c7981 */ /* 0x000ee4000c1e1d00 */
[----:B------:R-:W-:Y:S02]  /*0c80*/  IMAD.WIDE.U32 R148, R158, 0x10, R148 ;  /* 0x000000109e947825 */ /* 0x000fe400078e0094 */
[----:B------:R-:W3:Y:S04]  /*0c90*/  LDG.E.128 R144, desc[UR4][R144.64] ;  /* 0x0000000490907981 */ /* 0x000ee8000c1e1d00 */
[----:B------:R-:W3:Y:S01]  /*0ca0*/  LDG.E.128 R148, desc[UR4][R148.64] ;  /* 0x0000000494947981 */ /* 0x000ee2000c1e1d00 */
[----:B------:R-:W-:-:S06]  /*0cb0*/  IMAD.WIDE.U32 R136, R137, 0x10, R152 ;  /* 0x0000001089887825 */ /* 0x000fcc00078e0098 */
[----:B------:R-:W3:Y:S01]  /*0cc0*/  LDG.E.128 R136, desc[UR4][R136.64] ;  /* 0x0000000488887981 */ /* 0x000ee2000c1e1d00 */
[----:B------:R-:W-:-:S05]  /*0cd0*/  IADD3 R155, R155, 0x300, RZ ;  /* 0x000003009b9b7810 */ /* 0x000fca0007ffe0ff */
[----:B------:R-:W-:-:S06]  /*0ce0*/  IMAD.WIDE.U32 R152, R155, 0x10, R152 ;  /* 0x000000109b987825 */ /* 0x000fcc00078e0098 */
[----:B------:R-:W3:Y:S01]  /*0cf0*/  LDG.E.128 R152, desc[UR4][R152.64] ;  /* 0x0000000498987981 */ /* 0x000ee2000c1e1d00 */
[----:B-----5:R-:W-:Y:S01]  /*0d00*/  ISETP.GE.AND P4, PT, R220, 0x1, PT ;  /* 0x00000001dc00780c */ /* 0x020fe20003f86270 */
[----:B------:R-:W-:-:S12]  /*0d10*/  HFMA2.MMA R225, -RZ, RZ, 0, 0 ;  /* 0x00000000ffe17435 */ /* 0x000fd800000001ff */
[----:B------:R-:W-:-:S05]  /*0d20*/  @P4 IADD3 R162, R220, -0x1, RZ ;  /* 0xffffffffdca24810 */ /* 0x000fca0007ffe0ff */
[----:B------:R-:W-:-:S05]  /*0d30*/  @P4 IMAD R162, R162, R217, RZ ;  /* 0x000000d9a2a24224 */ /* 0x000fca00078e02ff */
[----:B------:R-:W-:-:S04]  /*0d40*/  @P4 SHF.R.S32.HI R163, RZ, 0x1f, R162 ;  /* 0x0000001fffa34819 */ /* 0x000fc800000114a2 */
[----:B------:R-:W-:-:S04]  /*0d50*/  @P4 LEA.HI R163, R163, R162, RZ, 0x3 ;  /* 0x000000a2a3a34211 */ /* 0x000fc800078f18ff */
[----:B------:R-:W-:-:S04]  /*0d60*/  @P4 LEA.HI.SX32 R225, R163, R214, 0x1d ;  /* 0x000000d6a3e14211 */ /* 0x000fc800078feaff */
[C---:B------:R-:W-:Y:S02]  /*0d70*/  IADD3 R223, R225.reuse, 0x100, RZ ;  /* 0x00000100e1df7810 */ /* 0x040fe40007ffe0ff */
[C---:B------:R-:W-:Y:S02]  /*0d80*/  IADD3 R219, R225.reuse, 0x200, RZ ;  /* 0x00000200e1db7810 */ /* 0x040fe40007ffe0ff */
[C---:B-1----:R-:W-:Y:S01]  /*0d90*/  IADD3 R213, R225.reuse, 0x300, RZ ;  /* 0x00000300e1d57810 */ /* 0x042fe20007ffe0ff */
[----:B----4-:R-:W-:-:S04]  /*0da0*/  IMAD.WIDE.U32 R224, R225, 0x8, R160 ;  /* 0x00000008e1e07825 */ /* 0x010fc800078e00a0 */
[--C-:B------:R-:W-:Y:S02]  /*0db0*/  IMAD.WIDE.U32 R222, R223, 0x8, R160.reuse ;  /* 0x00000008dfde7825 */ /* 0x100fe400078e00a0 */
[----:B------:R-:W5:Y:S02]  /*0dc0*/  LDG.E.64 R224, desc[UR4][R224.64] ;  /* 0x00000004e0e07981 */ /* 0x000f64000c1e1b00 */
[--C-:B------:R-:W-:Y:S02]  /*0dd0*/  IMAD.WIDE.U32 R218, R219, 0x8, R160.reuse ;  /* 0x00000008dbda7825 */ /* 0x100fe400078e00a0 */
[----:B------:R-:W5:Y:S02]  /*0de0*/  LDG.E.64 R222, desc[UR4][R222.64] ;  /* 0x00000004dede7981 */ /* 0x000f64000c1e1b00 */
[----:B------:R-:W-:Y:S02]  /*0df0*/  IMAD.WIDE.U32 R212, R213, 0x8, R160 ;  /* 0x00000008d5d47825 */ /* 0x000fe400078e00a0 */
[----:B------:R-:W5:Y:S04]  /*0e00*/  LDG.E.64 R218, desc[UR4][R218.64] ;  /* 0x00000004dada7981 */ /* 0x000f68000c1e1b00 */
[----:B------:R-:W5:Y:S01]  /*0e10*/  LDG.E.64 R212, desc[UR4][R212.64] ;  /* 0x00000004d4d47981 */ /* 0x000f62000c1e1b00 */
[----:B------:R-:W-:-:S02]  /*0e20*/  MOV R216, UR14 ;  /* 0x0000000e00d87c02 */ /* 0x000fc40008000f00 */
[----:B------:R-:W-:Y:S02]  /*0e30*/  MOV R215, UR15 ;  /* 0x0000000f00d77c02 */ /* 0x000fe40008000f00 */
[----:B------:R-:W-:-:S04]  /*0e40*/  ISETP.NE.U32.AND P0, PT, R216, RZ, PT ;  /* 0x000000ffd800720c */ /* 0x000fc80003f05070 */
[----:B------:R-:W-:-:S13]  /*0e50*/  ISETP.NE.AND.EX P0, PT, R215, RZ, PT, P0 ;  /* 0x000000ffd700720c */ /* 0x000fda0003f05300 */
[----:B------:R-:W5:Y:S04]  /*0e60*/  @P0 LDG.E.128 R100, desc[UR4][R230.64] ;  /* 0x00000004e6640981 */ /* 0x000f68000c1e1d00 */
[----:B------:R-:W5:Y:S04]  /*0e70*/  @P0 LDG.E.128 R104, desc[UR4][R228.64] ;  /* 0x00000004e4680981 */ /* 0x000f68000c1e1d00 */
[----:B------:R-:W5:Y:S04]  /*0e80*/  @P0 LDG.E.128 R108, desc[UR4][R226.64] ;  /* 0x00000004e26c0981 */ /* 0x000f68000c1e1d00 */
[----:B------:R0:W5:Y:S01]  /*0e90*/  @P0 LDG.E.128 R112, desc[UR4][R186.64] ;  /* 0x00000004ba700981 */ /* 0x000162000c1e1d00 */
[----:B------:R-:W-:-:S04]  /*0ea0*/  ISETP.NE.AND P0, PT, R35, RZ, PT ;  /* 0x000000ff2300720c */ /* 0x000fc80003f05270 */
[----:B--2---:R-:W-:Y:S01]  /*0eb0*/  FSEL R197, R159, RZ, !P0 ;  /* 0x000000ff9fc57208 */ /* 0x004fe20004000000 */
[--C-:B------:R-:W-:Y:S02]  /*0ec0*/  HADD2.F32 R160, -RZ, R124.reuse.H0_H0 ;  /* 0x2000007cffa07230 */ /* 0x100fe40000004100 */
[--C-:B------:R-:W-:Y:S02]  /*0ed0*/  HADD2.F32 R161, -RZ, R125.reuse.H0_H0 ;  /* 0x2000007dffa17230 */ /* 0x100fe40000004100 */
[----:B------:R-:W-:Y:S02]  /*0ee0*/  HADD2.F32 R125, -RZ, R125.H1_H1 ;  /* 0x3000007dff7d7230 */ /* 0x000fe40000004100 */
[----:B------:R-:W-:Y:S01]  /*0ef0*/  FADD.FTZ R209, -R197, R160 ;  /* 0x000000a0c5d17221 */ /* 0x000fe20000010100 */
[----:B------:R-:W-:Y:S02]  /*0f00*/  HADD2.F32 R124, -RZ, R124.H1_H1 ;  /* 0x3000007cff7c7230 */ /* 0x000fe40000004100 */
[----:B---3--:R-:W-:-:S02]  /*0f10*/  HADD2.F32 R169, -RZ, R133.H0_H0 ;  /* 0x20000085ffa97230 */ /* 0x008fc40000004100 */
[----:B------:R-:W-:Y:S01]  /*0f20*/  FMUL.FTZ R209, R156, R209 ;  /* 0x000000d19cd17220 */ /* 0x000fe20000410000 */
[----:B------:R-:W-:Y:S02]  /*0f30*/  HADD2.F32 R178, -RZ, R133.H1_H1 ;  /* 0x30000085ffb27230 */ /* 0x000fe40000004100 */
[----:B------:R-:W-:Y:S02]  /*0f40*/  HADD2.F32 R207, -RZ, R128.H0_H0 ;  /* 0x20000080ffcf7230 */ /* 0x000fe40000004100 */
[C---:B------:R-:W-:Y:S01]  /*0f50*/  FADD.FTZ R133, -R197.reuse, R125 ;  /* 0x0000007dc5857221 */ /* 0x040fe20000010100 */
[--C-:B------:R-:W-:Y:S02]  /*0f60*/  HADD2.F32 R163, -RZ, R127.reuse.H0_H0 ;  /* 0x2000007fffa37230 */ /* 0x100fe40000004100 */
[C---:B------:R-:W-:Y:S01]  /*0f70*/  FADD.FTZ R161, -R197.reuse, R161 ;  /* 0x000000a1c5a17221 */ /* 0x040fe20000010100 */
[----:B------:R-:W-:Y:S02]  /*0f80*/  HADD2.F32 R165, -RZ, R127.H1_H1 ;  /* 0x3000007fffa57230 */ /* 0x000fe40000004100 */
[----:B------:R-:W-:Y:S01]  /*0f90*/  FADD.FTZ R127, -R197, R124 ;  /* 0x0000007cc57f7221 */ /* 0x000fe20000010100 */
[----:B------:R-:W-:-:S02]  /*0fa0*/  HADD2.F32 R203, -RZ, R129.H0_H0 ;  /* 0x20000081ffcb7230 */ /* 0x000fc40000004100 */
[----:B------:R-:W-:Y:S01]  /*0fb0*/  FFMA.FTZ R36, R209, R207, R36 ;  /* 0x000000cfd1247223 */ /* 0x000fe20000010024 */
[----:B------:R-:W-:Y:S02]  /*0fc0*/  HADD2.F32 R128, -RZ, R128.H1_H1 ;  /* 0x30000080ff807230 */ /* 0x000fe40000004100 */
[----:B------:R-:W-:Y:S01]  /*0fd0*/  FADD.FTZ R80, R80, R207 ;  /* 0x000000cf50507221 */ /* 0x000fe20000010000 */
[----:B------:R-:W-:Y:S02]  /*0fe0*/  HADD2.F32 R129, -RZ, R129.H1_H1 ;  /* 0x30000081ff817230 */ /* 0x000fe40000004100 */
[C---:B------:R-:W-:Y:S01]  /*0ff0*/  FMUL.FTZ R202, R156.reuse, R133 ;  /* 0x000000859cca7220 */ /* 0x040fe20000410000 */
[----:B------:R-:W-:Y:S01]  /*1000*/  FMUL.FTZ R207, R3, R207 ;  /* 0x000000cf03cf7220 */ /* 0x000fe20000410000 */
[--C-:B------:R-:W-:Y:S02]  /*1010*/  HADD2.F32 R162, -RZ, R126.reuse.H0_H0 ;  /* 0x2000007effa27230 */ /* 0x100fe40000004100 */
[----:B------:R-:W-:Y:S01]  /*1020*/  FMUL.FTZ R206, R156, R127 ;  /* 0x0000007f9cce7220 */ /* 0x000fe20000410000 */
[----:B------:R-:W-:-:S02]  /*1030*/  HADD2.F32 R126, -RZ, R126.H1_H1 ;  /* 0x3000007eff7e7230 */ /* 0x000fc40000004100 */
[----:B------:R-:W-:Y:S01]  /*1040*/  FMUL.FTZ R205, R156, R161 ;  /* 0x000000a19ccd7220 */ /* 0x000fe20000410000 */
[----:B------:R-:W-:Y:S01]  /*1050*/  FMUL.FTZ R204, R4, R128 ;  /* 0x0000008004cc7220 */ /* 0x000fe20000410000 */
[-C--:B------:R-:W-:Y:S01]  /*1060*/  FFMA.FTZ R39, R202, R129.reuse, R39 ;  /* 0x00000081ca277223 */ /* 0x080fe20000010027 */
[----:B------:R-:W-:Y:S01]  /*1070*/  FADD.FTZ R83, R83, R129 ;  /* 0x0000008153537221 */ /* 0x000fe20000010000 */
[----:B------:R-:W-:Y:S01]  /*1080*/  FMUL.FTZ R200, R6, R129 ;  /* 0x0000008106c87220 */ /* 0x000fe20000410000 */
[----:B------:R-:W-:Y:S01]  /*1090*/  FADD.FTZ R127, RZ, R207 ;  /* 0x000000cfff7f7221 */ /* 0x000fe20000010000 */
[----:B------:R-:W-:Y:S01]  /*10a0*/  FFMA.FTZ R129, R209, R207, RZ ;  /* 0x000000cfd1817223 */ /* 0x000fe200000100ff */
[--C-:B------:R-:W-:Y:S02]  /*10b0*/  HADD2.F32 R180, -RZ, R135.reuse.H0_H0 ;  /* 0x20000087ffb47230 */ /* 0x100fe40000004100 */
[----:B------:R-:W-:Y:S01]  /*10c0*/  FADD.FTZ R201, -R197, R162 ;  /* 0x000000a2c5c97221 */ /* 0x000fe20000010100 */
[----:B------:R-:W-:-:S02]  /*10d0*/  HADD2.F32 R181, -RZ, R135.H1_H1 ;  /* 0x30000087ffb57230 */ /* 0x000fc40000004100 */
[----:B------:R-:W-:Y:S01]  /*10e0*/  FADD.FTZ R135, -R197, R126 ;  /* 0x0000007ec5877221 */ /* 0x000fe20000010100 */
[-C--:B------:R-:W-:Y:S01]  /*10f0*/  FFMA.FTZ R38, R205, R203.reuse, R38 ;  /* 0x000000cbcd267223 */ /* 0x080fe20000010026 */
[----:B------:R-:W-:Y:S01]  /*1100*/  FADD.FTZ R82, R82, R203 ;  /* 0x000000cb52527221 */ /* 0x000fe20000010000 */
[C---:B------:R-:W-:Y:S01]  /*1110*/  FFMA.FTZ R37, R206.reuse, R128, R37 ;  /* 0x00000080ce257223 */ /* 0x040fe20000010025 */
[----:B------:R-:W-:Y:S01]  /*1120*/  FADD.FTZ R81, R81, R128 ;  /* 0x0000008051517221 */ /* 0x000fe20000010000 */
[----:B------:R-:W-:Y:S01]  /*1130*/  FMUL.FTZ R203, R5, R203 ;  /* 0x000000cb05cb7220 */ /* 0x000fe20000410000 */
[----:B------:R-:W-:Y:S01]  /*1140*/  FADD.FTZ R126, R127, R204 ;  /* 0x000000cc7f7e7221 */ /* 0x000fe20000010000 */
[----:B------:R-:W-:Y:S01]  /*1150*/  FFMA.FTZ R128, R206, R204, R129 ;  /* 0x000000ccce807223 */ /* 0x000fe20000010081 */
[----:B------:R-:W-:Y:S02]  /*1160*/  HADD2.F32 R199, -RZ, R130.H0_H0 ;  /* 0x20000082ffc77230 */ /* 0x000fe40000004100 */
[----:B------:R-:W-:Y:S01]  /*1170*/  FMUL.FTZ R201, R156, R201 ;  /* 0x000000c99cc97220 */ /* 0x000fe20000410000 */
[----:B------:R-:W-:-:S02]  /*1180*/  HADD2.F32 R170, -RZ, R144.H0_H0 ;  /* 0x20000090ffaa7230 */ /* 0x000fc40000004100 */
[----:B------:R-:W-:Y:S01]  /*1190*/  FADD.FTZ R127, R126, R203 ;  /* 0x000000cb7e7f7221 */ /* 0x000fe20000010000 */
[----:B------:R-:W-:Y:S02]  /*11a0*/  HADD2.F32 R171, -RZ, R144.H1_H1 ;  /* 0x30000090ffab7230 */ /* 0x000fe40000004100 */
[----:B------:R-:W-:Y:S01]  /*11b0*/  FFMA.FTZ R129, R205, R203, R128 ;  /* 0x000000cbcd817223 */ /* 0x000fe20000010080 */
[----:B------:R-:W-:Y:S02]  /*11c0*/  HADD2.F32 R167, -RZ, R132.H0_H0 ;  /* 0x20000084ffa77230 */ /* 0x000fe40000004100 */
[----:B------:R-:W-:Y:S02]  /*11d0*/  HADD2.F32 R179, -RZ, R134.H0_H0 ;  /* 0x20000086ffb37230 */ /* 0x000fe40000004100 */
[----:B------:R-:W-:Y:S02]  /*11e0*/  HADD2.F32 R182, -RZ, R140.H0_H0 ;  /* 0x2000008cffb67230 */ /* 0x000fe40000004100 */
[----:B0-----:R-:W-:-:S02]  /*11f0*/  HADD2.F32 R186, -RZ, R142.H0_H0 ;  /* 0x2000008effba7230 */ /* 0x001fc40000004100 */
[--C-:B------:R-:W-:Y:S02]  /*1200*/  HADD2.F32 R174, -RZ, R146.reuse.H0_H0 ;  /* 0x20000092ffae7230 */ /* 0x100fe40000004100 */
[----:B------:R-:W-:Y:S02]  /*1210*/  HADD2.F32 R175, -RZ, R146.H1_H1 ;  /* 0x30000092ffaf7230 */ /* 0x000fe40000004100 */
[----:B------:R-:W-:Y:S02]  /*1220*/  HADD2.F32 R144, -RZ, R148.H0_H0 ;  /* 0x20000094ff907230 */ /* 0x000fe40000004100 */
[----:B------:R-:W-:Y:S02]  /*1230*/  HADD2.F32 R193, -RZ, R150.H0_H0 ;  /* 0x20000096ffc17230 */ /* 0x000fe40000004100 */
[----:B------:R-:W-:Y:S02]  /*1240*/  HADD2.F32 R132, -RZ, R132.H1_H1 ;  /* 0x30000084ff847230 */ /* 0x000fe40000004100 */
[----:B------:R-:W-:-:S02]  /*1250*/  HADD2.F32 R134, -RZ, R134.H1_H1 ;  /* 0x30000086ff867230 */ /* 0x000fc40000004100 */
[----:B------:R-:W-:Y:S02]  /*1260*/  HADD2.F32 R140, -RZ, R140.H1_H1 ;  /* 0x3000008cff8c7230 */ /* 0x000fe40000004100 */
[--C-:B------:R-:W-:Y:S02]  /*1270*/  HADD2.F32 R183, -RZ, R141.reuse.H0_H0 ;  /* 0x2000008dffb77230 */ /* 0x100fe40000004100 */
[----:B------:R-:W-:Y:S02]  /*1280*/  HADD2.F32 R184, -RZ, R141.H1_H1 ;  /* 0x3000008dffb87230 */ /* 0x000fe40000004100 */
[----:B------:R-:W-:Y:S02]  /*1290*/  HADD2.F32 R142, -RZ, R142.H1_H1 ;  /* 0x3000008eff8e7230 */ /* 0x000fe40000004100 */
[--C-:B------:R-:W-:Y:S02]  /*12a0*/  HADD2.F32 R188, -RZ, R143.reuse.H0_H0 ;  /* 0x2000008fffbc7230 */ /* 0x100fe40000004100 */
[----:B------:R-:W-:-:S02]  /*12b0*/  HADD2.F32 R190, -RZ, R143.H1_H1 ;  /* 0x3000008fffbe7230 */ /* 0x000fc40000004100 */
[----:B------:R-:W-:Y:S02]  /*12c0*/  HADD2.F32 R148, -RZ, R148.H1_H1 ;  /* 0x30000094ff947230 */ /* 0x000fe40000004100 */
[--C-:B------:R-:W-:Y:S02]  /*12d0*/  HADD2.F32 R146, -RZ, R149.reuse.H0_H0 ;  /* 0x20000095ff927230 */ /* 0x100fe40000004100 */
[----:B------:R-:W-:Y:S02]  /*12e0*/  HADD2.F32 R192, -RZ, R149.H1_H1 ;  /* 0x30000095ffc07230 */ /* 0x000fe40000004100 */
[----:B------:R-:W-:Y:S02]  /*12f0*/  HADD2.F32 R150, -RZ, R150.H1_H1 ;  /* 0x30000096ff967230 */ /* 0x000fe40000004100 */
[--C-:B------:R-:W-:Y:S02]  /*1300*/  HADD2.F32 R194, -RZ, R151.reuse.H0_H0 ;  /* 0x20000097ffc27230 */ /* 0x100fe40000004100 */
[----:B------:R-:W-:-:S02]  /*1310*/  HADD2.F32 R196, -RZ, R151.H1_H1 ;  /* 0x30000097ffc47230 */ /* 0x000fc40000004100 */
[----:B------:R-:W-:Y:S01]  /*1320*/  FADD.FTZ R163, -R197, R163 ;  /* 0x000000a3c5a37221 */ /* 0x000fe20000010100 */
[----:B------:R-:W-:Y:S02]  /*1330*/  HADD2.F32 R130, -RZ, R130.H1_H1 ;  /* 0x30000082ff827230 */ /* 0x000fe40000004100 */
[-C--:B------:R-:W-:Y:S01]  /*1340*/  FFMA.FTZ R40, R201, R199.reuse, R40 ;  /* 0x000000c7c9287223 */ /* 0x080fe20000010028 */
[----:B------:R-:W-:Y:S01]  /*1350*/  FADD.FTZ R76, R76, R199 ;  /* 0x000000c74c4c7221 */ /* 0x000fe20000010000 */
[----:B------:R-:W-:Y:S01]  /*1360*/  FMUL.FTZ R199, R7, R199 ;  /* 0x000000c707c77220 */ /* 0x000fe20000410000 */
[----:B------:R-:W-:Y:S01]  /*1370*/  FADD.FTZ R126, R127, R200 ;  /* 0x000000c87f7e7221 */ /* 0x000fe20000010000 */
[--C-:B------:R-:W-:Y:S02]  /*1380*/  HADD2.F32 R172, -RZ, R145.reuse.H0_H0 ;  /* 0x20000091ffac7230 */ /* 0x100fe40000004100 */
[----:B------:R-:W-:Y:S01]  /*1390*/  FFMA.FTZ R128, R202, R200, R129 ;  /* 0x000000c8ca807223 */ /* 0x000fe20000010081 */
[----:B------:R-:W-:-:S02]  /*13a0*/  HADD2.F32 R173, -RZ, R145.H1_H1 ;  /* 0x30000091ffad7230 */ /* 0x000fc40000004100 */
[C---:B------:R-:W-:Y:S01]  /*13b0*/  FADD.FTZ R165, -R197.reuse, R165 ;  /* 0x000000a5c5a57221 */ /* 0x040fe20000010100 */
[--C-:B------:R-:W-:Y:S02]  /*13c0*/  HADD2.F32 R176, -RZ, R147.reuse.H0_H0 ;  /* 0x20000093ffb07230 */ /* 0x100fe40000004100 */
[C---:B------:R-:W-:Y:S01]  /*13d0*/  FADD.FTZ R167, -R197.reuse, R167 ;  /* 0x000000a7c5a77221 */ /* 0x040fe20000010100 */
[----:B------:R-:W-:Y:S02]  /*13e0*/  HADD2.F32 R177, -RZ, R147.H1_H1 ;  /* 0x30000093ffb17230 */ /* 0x000fe40000004100 */
[C---:B------:R-:W-:Y:S01]  /*13f0*/  FADD.FTZ R141, -R197.reuse, R132 ;  /* 0x00000084c58d7221 */ /* 0x040fe20000010100 */
[--C-:B------:R-:W-:Y:S02]  /*1400*/  HADD2.F32 R195, -RZ, R131.reuse.H0_H0 ;  /* 0x20000083ffc37230 */ /* 0x100fe40000004100 */
        /* <DEDUP_REMOVED lines=25> */
[----:B------:R-:W-:Y:S01]  /*15a0*/  FMUL.FTZ R198, R156, R135 ;  /* 0x000000879cc67220 */ /* 0x000fe20000410000 */
[----:B------:R-:W-:Y:S01]  /*15b0*/  FFMA.FTZ R129, R201, R199, R128 ;  /* 0x000000c7c9817223 */ /* 0x000fe20000010080 */
[----:B------:R-:W-:-:S02]  /*15c0*/  HADD2.F32 R131, -RZ, R131.H1_H1 ;  /* 0x30000083ff837230 */ /* 0x000fc40000004100 */
[-C--:B------:R-:W-:Y:S01]  /*15d0*/  FFMA.FTZ R42, R197, R195.reuse, R42 ;  /* 0x000000c3c52a7223 */ /* 0x080fe2000001002a */
[----:B------:R-:W-:Y:S01]  /*15e0*/  FADD.FTZ R78, R78, R195 ;  /* 0x000000c34e4e7221 */ /* 0x000fe20000010000 */
[----:B------:R-:W-:Y:S01]  /*15f0*/  FMUL.FTZ R195, R9, R195 ;  /* 0x000000c309c37220 */ /* 0x000fe20000410000 */
[----:B------:R-:W-:Y:S01]  /*1600*/  FADD.FTZ R126, R127, R196 ;  /* 0x000000c47f7e7221 */ /* 0x000fe20000010000 */
[----:B------:R-:W-:Y:S01]  /*1610*/  FFMA.FTZ R128, R198, R196, R129 ;  /* 0x000000c4c6807223 */ /* 0x000fe20000010081 */
[--C-:B------:R-:W-:Y:S02]  /*1620*/  HADD2.F32 R191, -RZ, R136.reuse.H0_H0 ;  /* 0x20000088ffbf7230 */ /* 0x100fe40000004100 */
        /* <DEDUP_REMOVED lines=49> */
[----:B------:R-:W-:Y:S02]  /*1940*/  HADD2.F32 R124, -RZ, R155.H1_H1 ;  /* 0x3000009bff7c7230 */ /* 0x000fe40000004100 */
[----:B------:R-:W-:Y:S01]  /*1950*/  FMUL.FTZ R155, R156, R151 ;  /* 0x000000979c9b7220 */ /* 0x000fe20000410000 */
[----:B------:R-:W-:-:S02]  /*1960*/  HADD2.F32 R182, -RZ, R154.H0_H0 ;  /* 0x2000009affb67230 */ /* 0x000fc40000004100 */
[----:B------:R-:W-:Y:S01]  /*1970*/  FMUL.FTZ R169, R18, R139 ;  /* 0x0000008b12a97220 */ /* 0x000fe20000410000 */
[----:B------:R-:W-:Y:S02]  /*1980*/  HADD2.F32 R183, -RZ, R154.H1_H1 ;  /* 0x3000009affb77230 */ /* 0x000fe40000004100 */
[----:B------:R-:W-:Y:S01]  /*1990*/  FADD.FTZ R128, R129, R168 ;  /* 0x000000a881807221 */ /* 0x000fe20000010000 */
[C---:B------:R-:W-:Y:S01]  /*19a0*/  FMUL.FTZ R154, R156.reuse, R149 ;  /* 0x000000959c9a7220 */ /* 0x040fe20000410000 */
[----:B------:R-:W-:Y:S01]  /*19b0*/  FFMA.FTZ R127, R159, R168, R126 ;  /* 0x000000a89f7f7223 */ /* 0x000fe2000001007e */
[--C-:B------:R-:W-:Y:S02]  /*19c0*/  HADD2.F32 R178, -RZ, R152.reuse.H0_H0 ;  /* 0x20000098ffb27230 */ /* 0x100fe40000004100 */
[-C--:B------:R-:W-:Y:S01]  /*19d0*/  FFMA.FTZ R96, R155, R170.reuse, R96 ;  /* 0x000000aa9b607223 */ /* 0x080fe20000010060 */
[----:B------:R-:W-:Y:S02]  /*19e0*/  HADD2.F32 R179, -RZ, R152.H1_H1 ;  /* 0x30000098ffb37230 */ /* 0x000fe40000004100 */
[----:B------:R-:W-:Y:S01]  /*19f0*/  FMUL.FTZ R152, R156, R185 ;  /* 0x000000b99c987220 */ /* 0x000fe20000410000 */
[----:B------:R-:W-:Y:S01]  /*1a00*/  FADD.FTZ R64, R64, R170 ;  /* 0x000000aa40407221 */ /* 0x000fe20000010000 */
[----:B------:R-:W-:Y:S01]  /*1a10*/  FMUL.FTZ R170, R19, R170 ;  /* 0x000000aa13aa7220 */ /* 0x000fe20000410000 */
[----:B------:R-:W-:Y:S01]  /*1a20*/  FADD.FTZ R129, R128, R169 ;  /* 0x000000a980817221 */ /* 0x000fe20000010000 */
[----:B------:R-:W-:Y:S01]  /*1a30*/  FFMA.FTZ R128, R154, R169, R127 ;  /* 0x000000a99a807223 */ /* 0x000fe2000001007f */
[----:B------:R-:W-:-:S02]  /*1a40*/  HADD2.F32 R180, -RZ, R153.H0_H0 ;  /* 0x20000099ffb47230 */ /* 0x000fc40000004100 */
[----:B------:R-:W-:Y:S01]  /*1a50*/  FFMA.FTZ R97, R152, R171, R97 ;  /* 0x000000ab98617223 */ /* 0x000fe20000010061 */
[----:B------:R-:W-:Y:S02]  /*1a60*/  HADD2.F32 R181, -RZ, R153.H1_H1 ;  /* 0x30000099ffb57230 */ /* 0x000fe40000004100 */
[----:B------:R-:W-:Y:S01]  /*1a70*/  FMUL.FTZ R153, R156, R187 ;  /* 0x000000bb9c997220 */ /* 0x000fe20000410000 */
        /* <DEDUP_REMOVED lines=45> */
[----:B------:R-:W-:Y:S01]  /*1d50*/  FFMA.FTZ R89, R144, R179, R89 ;  /* 0x000000b390597223 */ /* 0x000fe20000010059 */
[----:B------:R-:W-:Y:S01]  /*1d60*/  FADD.FTZ R57, R57, R179 ;  /* 0x000000b339397221 */ /* 0x000fe20000010000 */
[----:B------:R-:W-:Y:S01]  /*1d70*/  FMUL.FTZ R145, R156, R237 ;  /* 0x000000ed9c917220 */ /* 0x000fe20000410000 */
[----:B------:R-:W-:Y:S01]  /*1d80*/  FMUL.FTZ R179, R28, R179 ;  /* 0x000000b31cb37220 */ /* 0x000fe20000410000 */
[----:B------:R-:W-:Y:S01]  /*1d90*/  FADD.FTZ R126, R129, R178 ;  /* 0x000000b2817e7221 */ /* 0x000fe20000010000 */
[----:B------:R-:W-:Y:S01]  /*1da0*/  FFMA.FTZ R127, R147, R178, R128 ;  /* 0x000000b2937f7223 */ /* 0x000fe20000010080 */
[----:B------:R-:W-:Y:S01]  /*1db0*/  FMUL.FTZ R142, R156, R239 ;  /* 0x000000ef9c8e7220 */ /* 0x000fe20000410000 */
[-C--:B------:R-:W-:Y:S01]  /*1dc0*/  FFMA.FTZ R90, R145, R180.reuse, R90 ;  /* 0x000000b4915a7223 */ /* 0x080fe2000001005a */
[----:B------:R-:W-:Y:S01]  /*1dd0*/  FADD.FTZ R58, R58, R180 ;  /* 0x000000b43a3a7221 */ /* 0x000fe20000010000 */
[----:B------:R-:W-:Y:S01]  /*1de0*/  FADD.FTZ R129, R126, R179 ;  /* 0x000000b37e817221 */ /* 0x000fe20000010000 */
[----:B------:R-:W-:Y:S01]  /*1df0*/  FMUL.FTZ R180, R29, R180 ;  /* 0x000000b41db47220 */ /* 0x000fe20000410000 */
        /* <DEDUP_REMOVED lines=44> */
.L_x_2385:
[----:B------:R-:W-:Y:S05]  /*20c0*/  BSYNC B0 ;  /* 0x0000000000007941 */ /* 0x000fea0003800000 */
.L_x_2383:
[----:B------:R-:W-:Y:S01]  /*20d0*/  LOP3.LUT P5, RZ, R210, 0xff, RZ, 0xc0, !PT ;  /* 0x000000ffd2ff7812 */ /* 0x000fe200078ac0ff */
[----:B------:R-:W-:Y:S01]  /*20e0*/  UMOV UR6, 0xffffffff ;  /* 0xffffffff00067882 */ /* 0x000fe20000000000 */
[----:B-----5:R-:W-:Y:S02]  /*20f0*/  MOV R125, R224 ;  /* 0x000000e0007d7202 */ /* 0x020fe40000000f00 */
[----:B------:R-:W-:Y:S02]  /*2100*/  SHF.R.U32.HI R124, RZ, 0x5, R0 ;  /* 0x00000005ff7c7819 */ /* 0x000fe40000011600 */
[----:B------:R-:W-:Y:S02]  /*2110*/  PRMT R226, R125, 0x7610, R226 ;  /* 0x000076107de27816 */ /* 0x000fe400000000e2 */
[----:B------:R-:W-:Y:S02]  /*2120*/  MOV R127, R222 ;  /* 0x000000de007f7202 */ /* 0x000fe40000000f00 */
[----:B------:R-:W-:-:S02]  /*2130*/  MOV R129, R218 ;  /* 0x000000da00817202 */ /* 0x000fc40000000f00 */
[----:B------:R-:W-:Y:S02]  /*2140*/  MOV R130, R212 ;  /* 0x000000d400827202 */ /* 0x000fe40000000f00 */
[----:B------:R-:W-:Y:S02]  /*2150*/  LOP3.LUT R125, R124, 0x7fffff8, RZ, 0xc0, !PT ;  /* 0x07fffff87c7d7812 */ /* 0x000fe400078ec0ff */
[----:B------:R-:W-:Y:S02]  /*2160*/  LOP3.LUT P0, RZ, R0, 0x1f, RZ, 0xc0, !PT ;  /* 0x0000001f00ff7812 */ /* 0x000fe4000780c0ff */
[----:B------:R-:W-:Y:S02]  /*2170*/  PRMT R221, R127, 0x7610, R221 ;  /* 0x000076107fdd7816 */ /* 0x000fe400000000dd */
[----:B------:R-:W-:Y:S02]  /*2180*/  PRMT R214, R129, 0x7610, R214 ;  /* 0x0000761081d67816 */ /* 0x000fe400000000d6 */
[----:B------:R-:W-:-:S02]  /*2190*/  PRMT R210, R130, 0x7610, R210 ;  /* 0x0000761082d27816 */ /* 0x000fc400000000d2 */
        /* <DEDUP_REMOVED lines=20> */
.L_x_2494:
        /* <DEDUP_REMOVED lines=8> */
[----:B------:R-:W-:-:S05]  /*2360*/  @P4 IADD3 R220, R220, -0x1, RZ ;  /* 0xffffffffdcdc4810 */ /* 0x000fca0007ffe0ff */
[----:B------:R-:W-:Y:S01]  /*2370*/  @P4 IMAD R220, R220, R217, RZ ;  /* 0x000000d9dcdc4224 */ /* 0x000fe200078e02ff */
[----:B---3--:R-:W-:-:S04]  /*2380*/  LEA R129, R130, R129, 0x18 ;  /* 0x0000008182817211 */ /* 0x008fc800078ec0ff */
[-C--:B------:R-:W-:Y:S02]  /*2390*/  @!P0 LEA R227, R124, R129.reuse, 0x3 ;  /* 0x000000817ce38211 */ /* 0x080fe400078e18ff */
[----:B------:R-:W-:-:S03]  /*23a0*/  LEA R228, R125, R129, 0x3 ;  /* 0x000000817de47211 */ /* 0x000fc600078e18ff */
        /* <DEDUP_REMOVED lines=30> */
[----:B------:R-:W-:Y:S02]  /*2590*/  ISETP.NE.U32.AND P0, PT, R216, RZ, PT ;  /* 0x000000ffd800720c */ /* 0x000fe40003f05070 */
[----:B------:R-:W-:Y:S02]  /*25a0*/  MOV R130, RZ ;  /* 0x000000ff00827202 */ /* 0x000fe40000000f00 */
[----:B------:R-:W-:-:S13]  /*25b0*/  ISETP.NE.AND.EX P0, PT, R215, RZ, PT, P0 ;  /* 0x000000ffd700720c */ /* 0x000fda0003f05300 */
[----:B------:R-:W-:Y:S05]  /*25c0*/  @!P0 BRA `(.L_x_2389) ;  /* 0x00000000002c8947 */ /* 0x000fea0003800000 */
[----:B------:R-:W-:Y:S01]  /*25d0*/  HADD2.F32 R130, -RZ, R100.H0_H0 ;  /* 0x20000064ff827230 */ /* 0x000fe20000004100 */
[----:B------:R-:W-:Y:S06]  /*25e0*/  BRA `(.L_x_2389) ;  /* 0x0000000000247947 */ /* 0x000fec0003800000 */
.L_x_2388:
[----:B------:R-:W-:Y:S02]  /*25f0*/  ISETP.NE.U32.AND P0, PT, R216, RZ, PT ;  /* 0x000000ffd800720c */ /* 0x000fe40003f05070 */
[----:B------:R-:W-:Y:S02]  /*2600*/  ISETP.NE.AND P1, PT, R35, RZ, PT ;  /* 0x000000ff2300720c */ /* 0x000fe40003f25270 */
[----:B------:R-:W-:Y:S02]  /*2610*/  ISETP.NE.AND.EX P0, PT, R215, RZ, PT, P0 ;  /* 0x000000ffd700720c */ /* 0x000fe40003f05300 */
[----:B------:R-:W-:-:S05]  /*2620*/  FSEL R124, R128, RZ, !P1 ;  /* 0x000000ff807c7208 */ /* 0x000fca0004800000 */
[----:B------:R-:W-:-:S04]  /*2630*/  FFMA.FTZ R124, R209, R127, R124 ;  /* 0x0000007fd17c7223 */ /* 0x000fc8000001007c */
[----:B------:R-:W-:Y:S02]  /*2640*/  FADD.FTZ R125, R207, -R124 ;  /* 0x8000007ccf7d7221 */ /* 0x000fe40000010000 */
[----:B------:R-:W-:Y:S02]  /*2650*/  @P0 HADD2.F32 R129, -RZ, R100.H0_H0 ;  /* 0x20000064ff810230 */ /* 0x000fe40000004100 */
[----:B------:R-:W-:-:S04]  /*2660*/  FMUL.FTZ R130, R156, R125 ;  /* 0x0000007d9c827220 */ /* 0x000fc80000410000 */
[----:B------:R-:W-:-:S07]  /*2670*/  @P0 FADD.FTZ R130, R130, R129 ;  /* 0x0000008182820221 */ /* 0x000fce0000010000 */
.L_x_2389:
[----:B------:R-:W-:Y:S05]  /*2680*/  BSYNC B0 ;  /* 0x0000000000007941 */ /* 0x000fea0003800000 */
.L_x_2387:
[----:B------:R-:W0:Y:S01]  /*2690*/  @P4 LDC.64 R124, c[0x0][0x298] ;  /* 0x0000a600ff7c4b82 */ /* 0x000e220000000a00 */
[----:B------:R-:W-:Y:S01]  /*26a0*/  ISETP.NE.U32.AND P1, PT, RZ, UR12, PT ;  /* 0x0000000cff007c0c */ /* 0x000fe2000bf25070 */
[----:B------:R-:W-:Y:S01]  /*26b0*/  BSSY B0, `(.L_x_2390) ;  /* 0x0000016000007945 */ /* 0x000fe20003800000 */
[----:B------:R-:W-:Y:S02]  /*26c0*/  @P4 LOP3.LUT P6, RZ, R226, 0xff, RZ, 0xc0, !PT ;  /* 0x000000ffe2ff4812 */ /* 0x000fe400078cc0ff */
[----:B------:R-:W-:Y:S01]  /*26d0*/  ISETP.NE.AND.EX P1, PT, RZ, UR13, PT, P1 ;  /* 0x0000000dff007c0c */ /* 0x000fe2000bf25310 */
[----:B0-----:R-:W-:-:S12]  /*26e0*/  @P4 FMUL.FTZ R125, R130, R125 ;  /* 0x0000007d827d4220 */ /* 0x001fd80000410000 */
[----:B------:R-:W-:Y:S01]  /*26f0*/  @P1 F2FP.F16.F32.PACK_AB R130, RZ, R130 ;  /* 0x00000082ff82123e */ /* 0x000fe200000000ff */
[----:B------:R-:W-:-:S03]  /*2700*/  @P4 FMUL.FTZ R124, R125, R124 ;  /* 0x0000007c7d7c4220 */ /* 0x000fc60000410000 */
[----:B------:R-:W-:Y:S02]  /*2710*/  @P1 PRMT R116, R130, 0x7610, R116 ;  /* 0x0000761082741816 */ /* 0x000fe40000000074 */
[----:B------:R-:W-:-:S04]  /*2720*/  @P4 FSEL R124, R124, RZ, P6 ;  /* 0x000000ff7c7c4208 */ /* 0x000fc80003000000 */
[----:B------:R-:W-:-:S04]  /*2730*/  @P4 F2FP.F16.F32.PACK_AB R124, RZ, R124 ;  /* 0x0000007cff7c423e */ /* 0x000fc800000000ff */
[----:B------:R-:W-:Y:S01]  /*2740*/  @P4 PRMT R120, R124, 0x7610, R120 ;  /* 0x000076107c784816 */ /* 0x000fe20000000078 */
[----:B------:R-:W-:Y:S06]  /*2750*/  @P2 BRA `(.L_x_2391) ;  /* 0x0000000000102947 */ /* 0x000fec0003800000 */
[----:B------:R-:W-:Y:S01]  /*2760*/  MOV R130, RZ ;  /* 0x000000ff00827202 */ /* 0x000fe20000000f00 */
[----:B------:R-:W-:Y:S06]  /*2770*/  @!P0 BRA `(.L_x_2392) ;  /* 0x0000000000248947 */ /* 0x000fec0003800000 */
[----:B------:R-:W-:Y:S01]  /*2780*/  HADD2.F32 R130, -RZ, R100.H1_H1 ;  /* 0x30000064ff827230 */ /* 0x000fe20000004100 */
[----:B------:R-:W-:Y:S06]  /*2790*/  BRA `(.L_x_2392) ;  /* 0x00000000001c7947 */ /* 0x000fec0003800000 */
.L_x_2391:
[----:B------:R-:W-:Y:S01]  /*27a0*/  ISETP.NE.AND P6, PT, R35, RZ, PT ;  /* 0x000000ff2300720c */ /* 0x000fe20003fc5270 */
[----:B------:R-:W-:-:S03]  /*27b0*/  @P0 HADD2.F32 R129, -RZ, R100.H1_H1 ;  /* 0x30000064ff810230 */ /* 0x000fc60000004100 */
[----:B------:R-:W-:-:S05]  /*27c0*/  FSEL R125, R128, RZ, !P6 ;  /* 0x000000ff807d7208 */ /* 0x000fca0007000000 */
[----:B------:R-:W-:-:S04]  /*27d0*/  FFMA.FTZ R125, R206, R127, R125 ;  /* 0x0000007fce7d7223 */ /* 0x000fc8000001007d */
[----:B------:R-:W-:-:S04]  /*27e0*/  FADD.FTZ R125, R204, -R125 ;  /* 0x8000007dcc7d7221 */ /* 0x000fc80000010000 */
[----:B------:R-:W-:-:S04]  /*27f0*/  FMUL.FTZ R130, R156, R125 ;  /* 0x0000007d9c827220 */ /* 0x000fc80000410000 */
[----:B------:R-:W-:-:S07]  /*2800*/  @P0 FADD.FTZ R130, R130, R129 ;  /* 0x0000008182820221 */ /* 0x000fce0000010000 */
.L_x_2392:
[----:B------:R-:W-:Y:S05]  /*2810*/  BSYNC B0 ;  /* 0x0000000000007941 */ /* 0x000fea0003800000 */
.L_x_2390:
        /* <DEDUP_REMOVED lines=13> */
[----:B------:R-:W-:Y:S01]  /*28f0*/  HADD2.F32 R130, -RZ, R101.H0_H0 ;  /* 0x20000065ff827230 */ /* 0x000fe20000004100 */
[----:B------:R-:W-:Y:S06]  /*2900*/  BRA `(.L_x_2395) ;  /* 0x00000000001c7947 */ /* 0x000fec0003800000 */
.L_x_2394:
[----:B------:R-:W-:Y:S01]  /*2910*/  ISETP.NE.AND P6, PT, R35, RZ, PT ;  /* 0x000000ff2300720c */ /* 0x000fe20003fc5270 */
[----:B------:R-:W-:-:S03]  /*2920*/  @P0 HADD2.F32 R129, -RZ, R101.H0_H0 ;  /* 0x20000065ff810230 */ /* 0x000fc60000004100 */
[----:B------:R-:W-:-:S05]  /*2930*/  FSEL R124, R128, RZ, !P6 ;  /* 0x000000ff807c7208 */ /* 0x000fca0007000000 */
[----:B------:R-:W-:-:S04]  /*2940*/  FFMA.FTZ R124, R205, R127, R124 ;  /* 0x0000007fcd7c7223 */ /* 0x000fc8000001007c */
[----:B------:R-:W-:-:S04]  /*2950*/  FADD.FTZ R125, R203, -R124 ;  /* 0x8000007ccb7d7221 */ /* 0x000fc80000010000 */
[----:B------:R-:W-:-:S04]  /*2960*/  FMUL.FTZ R130, R156, R125 ;  /* 0x0000007d9c827220 */ /* 0x000fc80000410000 */
[----:B------:R-:W-:-:S07]  /*2970*/  @P0 FADD.FTZ R130, R130, R129 ;  /* 0x0000008182820221 */ /* 0x000fce0000010000 */
.L_x_2395:
[----:B------:R-:W-:Y:S05]  /*2980*/  BSYNC B0 ;  /* 0x0000000000007941 */ /* 0x000fea0003800000 */
.L_x_2393:
        /* <DEDUP_REMOVED lines=15> */
.L_x_2397:
[----:B------:R-:W-:Y:S01]  /*2a80*/  ISETP.NE.AND P6, PT, R35, RZ, PT ;  /* 0x000000ff2300720c */ /* 0x000fe20003fc5270 */
[----:B------:R-:W-:-:S03]  /*2a90*/  @P0 HADD2.F32 R129, -RZ, R101.H1_H1 ;  /* 0x30000065ff810230 */ /* 0x000fc60000004100 */
[----:B------:R-:W-:-:S05]  /*2aa0*/  FSEL R125, R128, RZ, !P6 ;  /* 0x000000ff807d7208 */ /* 0x000fca0007000000 */
[----:B------:R-:W-:-:S04]  /*2ab0*/  FFMA.FTZ R125, R202, R127, R125 ;  /* 0x0000007fca7d7223 */ /* 0x000fc8000001007d */
[----:B------:R-:W-:-:S04]  /*2ac0*/  FADD.FTZ R125, R200, -R125 ;  /* 0x8000007dc87d7221 */ /* 0x000fc80000010000 */
[----:B------:R-:W-:-:S04]  /*2ad0*/  FMUL.FTZ R130, R156, R125 ;  /* 0x0000007d9c827220 */ /* 0x000fc80000410000 */
[----:B------:R-:W-:-:S07]  /*2ae0*/  @P0 FADD.FTZ R130, R130, R129 ;  /* 0x0000008182820221 */ /* 0x000fce0000010000 */
.L_x_2398:
[----:B------:R-:W-:Y:S05]  /*2af0*/  BSYNC B0 ;  /* 0x0000000000007941 */ /* 0x000fea0003800000 */
.L_x_2396:
        /* <DEDUP_REMOVED lines=15> */
.L_x_2400:
[----:B------:R-:W-:Y:S01]  /*2bf0*/  ISETP.NE.AND P6, PT, R35, RZ, PT ;  /* 0x000000ff2300720c */ /* 0x000fe20003fc5270 */
[----:B------:R-:W-:-:S03]  /*2c00*/  @P0 HADD2.F32 R129, -RZ, R102.H0_H0 ;  /* 0x20000066ff810230 */ /* 0x000fc60000004100 */
[----:B------:R-:W-:-:S05]  /*2c10*/  FSEL R124, R128, RZ, !P6 ;  /* 0x000000ff807c7208 */ /* 0x000fca0007000000 */
[----:B------:R-:W-:-:S04]  /*2c20*/  FFMA.FTZ R124, R201, R127, R124 ;  /* 0x0000007fc97c7223 */ /* 0x000fc8000001007c */
[----:B------:R-:W-:-:S04]  /*2c30*/  FADD.FTZ R125, R199, -R124 ;  /* 0x8000007cc77d7221 */ /* 0x000fc80000010000 */
[----:B------:R-:W-:-:S04]  /*2c40*/  FMUL.FTZ R130, R156, R125 ;  /* 0x0000007d9c827220 */ /* 0x000fc80000410000 */
[----:B------:R-:W-:-:S07]  /*2c50*/  @P0 FADD.FTZ R130, R130, R129 ;  /* 0x0000008182820221 */ /* 0x000fce0000010000 */
.L_x_2401:
[----:B------:R-:W-:Y:S05]  /*2c60*/  BSYNC B0 ;  /* 0x0000000000007941 */ /* 0x000fea0003800000 */
.L_x_2399:
        /* <DEDUP_REMOVED lines=15> */
.L_x_2403:
[----:B------:R-:W-:Y:S01]  /*2d60*/  ISETP.NE.AND P6, PT, R35, RZ, PT ;  /* 0x000000ff2300720c */ /* 0x000fe20003fc5270 */
[----:B------:R-:W-:-:S03]  /*2d70*/  @P0 HADD2.F32 R129, -RZ, R102.H1_H1 ;  /* 0x30000066ff810230 */ /* 0x000fc60000004100 */
[----:B------:R-:W-:-:S05]  /*2d80*/  FSEL R125, R128, RZ, !P6 ;  /* 0x000000ff807d7208 */ /* 0x000fca0007000000 */
[----:B------:R-:W-:-:S04]  /*2d90*/  FFMA.FTZ R125, R198, R127, R125 ;  /* 0x0000007fc67d7223 */ /* 0x000fc8000001007d */
[----:B------:R-:W-:-:S04]  /*2da0*/  FADD.FTZ R125, R196, -R125 ;  /* 0x8000007dc47d7221 */ /* 0x000fc80000010000 */
[----:B------:R-:W-:-:S04]  /*2db0*/  FMUL.FTZ R130, R156, R125 ;  /* 0x0000007d9c827220 */ /* 0x000fc80000410000 */
[----:B------:R-:W-:-:S07]  /*2dc0*/  @P0 FADD.FTZ R130, R130, R129 ;  /* 0x0000008182820221 */ /* 0x000fce0000010000 */
.L_x_2404:
[----:B------:R-:W-:Y:S05]  /*2dd0*/  BSYNC B0 ;  /* 0x0000000000007941 */ /* 0x000fea0003800000 */
.L_x_2402:
        /* <DEDUP_REMOVED lines=15> */
.L_x_2406:
[----:B------:R-:W-:Y:S01]  /*2ed0*/  ISETP.NE.AND P6, PT, R35, RZ, PT ;  /* 0x000000ff2300720c */ /* 0x000fe20003fc5270 */
[----:B------:R-:W-:-:S03]  /*2ee0*/  @P0 HADD2.F32 R129, -RZ, R103.H0_H0 ;  /* 0x20000067ff810230 */ /* 0x000fc60000004100 */
[----:B------:R-:W-:-:S05]  /*2ef0*/  FSEL R124, R128, RZ, !P6 ;  /* 0x000000ff807c7208 */ /* 0x000fca0007000000 */
[----:B------:R-:W-:-:S04]  /*2f00*/  FFMA.FTZ R124, R197, R127, R124 ;  /* 0x0000007fc57c7223 */ /* 0x000fc8000001007c */
[----:B------:R-:W-:-:S04]  /*2f10*/  FADD.FTZ R125, R195, -R124 ;  /* 0x8000007cc37d7221 */ /* 0x000fc80000010000 */
[----:B------:R-:W-:-:S04]  /*2f20*/  FMUL.FTZ R130, R156, R125 ;  /* 0x0000007d9c827220 */ /* 0x000fc80000410000 */
[----:B------:R-:W-:-:S07]  /*2f30*/  @P0 FADD.FTZ R130, R130, R129 ;  /* 0x0000008182820221 */ /* 0x000fce0000010000 */
.L_x_2407:
[----:B------:R-:W-:Y:S05]  /*2f40*/  BSYNC B0 ;  /* 0x0000000000007941 */ /* 0x000fea0003800000 */
.L_x_2405:
        /* <DEDUP_REMOVED lines=15> */
.L_x_2409:
[----:B------:R-:W-:Y:S01]  /*3040*/  ISETP.NE.AND P6, PT, R35, RZ, PT ;  /* 0x000000ff2300720c */ /* 0x000fe20003fc5270 */
[----:B------:R-:W-:-:S03]  /*3050*/  @P0 HADD2.F32 R129, -RZ, R103.H1_H1 ;  /* 0x30000067ff810230 */ /* 0x000fc60000004100 */
[----:B------:R-:W-:-:S05]  /*3060*/  FSEL R125, R128, RZ, !P6 ;  /* 0x000000ff807d7208 */ /* 0x000fca0007000000 */
[----:B------:R-:W-:-:S04]  /*3070*/  FFMA.FTZ R125, R194, R127, R125 ;  /* 0x0000007fc27d7223 */ /* 0x000fc8000001007d */
[----:B------:R-:W-:-:S04]  /*3080*/  FADD.FTZ R125, R192, -R125 ;  /* 0x8000007dc07d7221 */ /* 0x000fc80000010000 */
[----:B------:R-:W-:-:S04]  /*3090*/  FMUL.FTZ R134, R156, R125 ;  /* 0x0000007d9c867220 */ /* 0x000fc80000410000 */
[----:B------:R-:W-:-:S07]  /*30a0*/  @P0 FADD.FTZ R134, R134, R129 ;  /* 0x0000008186860221 */ /* 0x000fce0000010000 */
.L_x_2410:
[----:B------:R-:W-:Y:S05]  /*30b0*/  BSYNC B0 ;  /* 0x0000000000007941 */ /* 0x000fea0003800000 */
.L_x_2408:
[----:B------:R-:W0:Y:S01]  /*30c0*/  @P4 LDC.64 R124, c[0x0][0x298] ;  /* 0x0000a600ff7c4b82 */ /* 0x000e220000000a00 */
[----:B------:R-:W-:Y:S01]  /*30d0*/  @P4 LOP3.LUT P6, RZ, R225, 0xff000000, RZ, 0xc0, !PT ;  /* 0xff000000e1ff4812 */ /* 0x000fe200078cc0ff */
[----:B------:R-:W-:Y:S06]  /*30e0*/  BSSY B0, `(.L_x_2411) ;  /* 0x000001a000007945 */ /* 0x000fec0003800000 */
[----:B------:R-:W1:Y:S08]  /*30f0*/  @P1 LDC.64 R132, c[0x0][0x308] ;  /* 0x0000c200ff841b82 */ /* 0x000e700000000a00 */
[----:B------:R-:W2:Y:S01]  /*3100*/  @P4 LDC.64 R130, c[0x0][0x2f8] ;  /* 0x0000be00ff824b82 */ /* 0x000ea20000000a00 */
[----:B0-----:R-:W-:Y:S01]  /*3110*/  @P4 FMUL.FTZ R125, R134, R125 ;  /* 0x0000007d867d4220 */ /* 0x001fe20000410000 */
[----:B------:R-:W-:-:S03]  /*3120*/  @P1 F2FP.F16.F32.PACK_AB R134, RZ, R134 ;  /* 0x00000086ff86123e */ /* 0x000fc600000000ff */
[----:B------:R-:W-:Y:S01]  /*3130*/  @P4 FMUL.FTZ R124, R125, R124 ;  /* 0x0000007c7d7c4220 */ /* 0x000fe20000410000 */
[----:B------:R-:W-:Y:S01]  /*3140*/  @P1 PRMT R119, R119, 0x5410, R134 ;  /* 0x0000541077771816 */ /* 0x000fe20000000086 */
[----:B-1----:R-:W-:-:S03]  /*3150*/  @P1 IMAD.WIDE.U32 R132, R211, 0x10, R132 ;  /* 0x00000010d3841825 */ /* 0x002fc600078e0084 */
[----:B------:R-:W-:-:S04]  /*3160*/  @P4 FSEL R124, R124, RZ, P6 ;  /* 0x000000ff7c7c4208 */ /* 0x000fc80003000000 */
[----:B------:R-:W-:Y:S01]  /*3170*/  @P4 F2FP.F16.F32.PACK_AB R124, RZ, R124 ;  /* 0x0000007cff7c423e */ /* 0x000fe200000000ff */
[----:B------:R0:W-:Y:S01]  /*3180*/  @P1 STG.E.128 desc[UR4][R132.64], R116 ;  /* 0x0000007484001986 */ /* 0x0001e2000c101d04 */
[----:B--2---:R-:W-:Y:S02]  /*3190*/  @P4 IMAD.WIDE.U32 R130, R126, 0x10, R130 ;  /* 0x000000107e824825 */ /* 0x004fe400078e0082 */
[----:B------:R-:W-:-:S05]  /*31a0*/  @P4 PRMT R123, R123, 0x5410, R124 ;  /* 0x000054107b7b4816 */ /* 0x000fca000000007c */
[----:B------:R0:W-:Y:S01]  /*31b0*/  @P4 STG.E.128 desc[UR4][R130.64], R120 ;  /* 0x0000007882004986 */ /* 0x0001e2000c101d04 */
[----:B------:R-:W-:Y:S05]  /*31c0*/  @P2 BRA `(.L_x_2412) ;  /* 0x0000000000102947 */ /* 0x000fea0003800000 */
[----:B0-----:R-:W-:Y:S01]  /*31d0*/  HFMA2.MMA R130, -RZ, RZ, 0, 0 ;  /* 0x00000000ff827435 */ /* 0x001fe200000001ff */
[----:B------:R-:W-:Y:S10]  /*31e0*/  @!P0 BRA `(.L_x_2413) ;  /* 0x0000000000248947 */ /* 0x000ff40003800000 */
[----:B------:R-:W-:Y:S01]  /*31f0*/  HADD2.F32 R130, -RZ, R104.H0_H0 ;  /* 0x20000068ff827230 */ /* 0x000fe20000004100 */
[----:B------:R-:W-:Y:S06]  /*3200*/  BRA `(.L_x_2413) ;  /* 0x00000000001c7947 */ /* 0x000fec0003800000 */
.L_x_2412:
[----:B------:R-:W-:Y:S01]  /*3210*/  ISETP.NE.AND P6, PT, R35, RZ, PT ;  /* 0x000000ff2300720c */ /* 0x000fe20003fc5270 */
[----:B------:R-:W-:-:S03]  /*3220*/  @P0 HADD2.F32 R129, -RZ, R104.H0_H0 ;  /* 0x20000068ff810230 */ /* 0x000fc60000004100 */
[----:B------:R-:W-:-:S05]  /*3230*/  FSEL R124, R128, RZ, !P6 ;  /* 0x000000ff807c7208 */ /* 0x000fca0007000000 */
[----:B------:R-:W-:-:S04]  /*3240*/  FFMA.FTZ R124, R193, R127, R124 ;  /* 0x0000007fc17c7223 */ /* 0x000fc8000001007c */
[----:B------:R-:W-:-:S04]  /*3250*/  FADD.FTZ R125, R191, -R124 ;  /* 0x8000007cbf7d7221 */ /* 0x000fc80000010000 */
[----:B0-----:R-:W-:-:S04]  /*3260*/  FMUL.FTZ R130, R156, R125 ;  /* 0x0000007d9c827220 */ /* 0x001fc80000410000 */
[----:B------:R-:W-:-:S07]  /*3270*/  @P0 FADD.FTZ R130, R130, R129 ;  /* 0x0000008182820221 */ /* 0x000fce0000010000 */
.L_x_2413:
[----:B------:R-:W-:Y:S05]  /*3280*/  BSYNC B0 ;  /* 0x0000000000007941 */ /* 0x000fea0003800000 */
.L_x_2411:
        /* <DEDUP_REMOVED lines=15> */
.L_x_2415:
[----:B------:R-:W-:Y:S01]  /*3380*/  ISETP.NE.AND P6, PT, R35, RZ, PT ;  /* 0x000000ff2300720c */ /* 0x000fe20003fc5270 */
[----:B------:R-:W-:-:S03]  /*3390*/  @P0 HADD2.F32 R129, -RZ, R104.H1_H1 ;  /* 0x30000068ff810230 */ /* 0x000fc60000004100 */
[----:B------:R-:W-:-:S05]  /*33a0*/  FSEL R125, R128, RZ, !P6 ;  /* 0x000000ff807d7208 */ /* 0x000fca0007000000 */
[----:B------:R-:W-:-:S04]  /*33b0*/  FFMA.FTZ R124, R190, R127, R125 ;  /* 0x0000007fbe7c7223 */ /* 0x000fc8000001007d */
[----:B------:R-:W-:-:S04]  /*33c0*/  FADD.FTZ R125, R189, -R124 ;  /* 0x8000007cbd7d7221 */ /* 0x000fc80000010000 */
[----:B------:R-:W-:-:S04]  /*33d0*/  FMUL.FTZ R130, R156, R125 ;  /* 0x0000007d9c827220 */ /* 0x000fc80000410000 */
[----:B------:R-:W-:-:S07]  /*33e0*/  @P0 FADD.FTZ R130, R130, R129 ;  /* 0x0000008182820221 */ /* 0x000fce0000010000 */
.L_x_2416:
[----:B------:R-:W-:Y:S05]  /*33f0*/  BSYNC B0 ;  /* 0x0000000000007941 */ /* 0x000fea0003800000 */
.L_x_2414:
        /* <DEDUP_REMOVED lines=15> */
.L_x_2418:
[----:B------:R-:W-:Y:S01]  /*34f0*/  ISETP.NE.AND P6, PT, R35, RZ, PT ;  /* 0x000000ff2300720c */ /* 0x000fe20003fc5270 */
[----:B------:R-:W-:-:S03]  /*3500*/  @P0 HADD2.F32 R129, -RZ, R105.H0_H0 ;  /* 0x20000069ff810230 */ /* 0x000fc60000004100 */
[----:B------:R-:W-:-:S05]  /*3510*/  FSEL R124, R128, RZ, !P6 ;  /* 0x000000ff807c7208 */ /* 0x000fca0007000000 */
[----:B------:R-:W-:-:S04]  /*3520*/  FFMA.FTZ R125, R163, R127, R124 ;  /* 0x0000007fa37d7223 */ /* 0x000fc8000001007c */
[----:B------:R-:W-:-:S04]  /*3530*/  FADD.FTZ R125, R164, -R125 ;  /* 0x8000007da47d7221 */ /* 0x000fc80000010000 */
[----:B------:R-:W-:-:S04]  /*3540*/  FMUL.FTZ R130, R156, R125 ;  /* 0x0000007d9c827220 */ /* 0x000fc80000410000 */
[----:B------:R-:W-:-:S07]  /*3550*/  @P0 FADD.FTZ R130, R130, R129 ;  /* 0x0000008182820221 */ /* 0x000fce0000010000 */
.L_x_2419:
[----:B------:R-:W-:Y:S05]  /*3560*/  BSYNC B0 ;  /* 0x0000000000007941 */ /* 0x000fea0003800000 */
.L_x_2417:
        /* <DEDUP_REMOVED lines=15> */
.L_x_2421:
[----:B------:R-:W-:Y:S01]  /*3660*/  ISETP.NE.AND P6, PT, R35, RZ, PT ;  /* 0x000000ff2300720c */ /* 0x000fe20003fc5270 */
[----:B------:R-:W-:-:S03]  /*3670*/  @P0 HADD2.F32 R129, -RZ, R105.H1_H1 ;  /* 0x30000069ff810230 */ /* 0x000fc60000004100 */
[----:B------:R-:W-:-:S05]  /*3680*/  FSEL R125, R128, RZ, !P6 ;  /* 0x000000ff807d7208 */ /* 0x000fca0007000000 */
[----:B------:R-:W-:-:S04]  /*3690*/  FFMA.FTZ R124, R162, R127, R125 ;  /* 0x0000007fa27c7223 */ /* 0x000fc8000001007d */
[----:B------:R-:W-:-:S04]  /*36a0*/  FADD.FTZ R125, R165, -R124 ;  /* 0x8000007ca57d7221 */ /* 0x000fc80000010000 */
[----:B------:R-:W-:-:S04]  /*36b0*/  FMUL.FTZ R130, R156, R125 ;  /* 0x0000007d9c827220 */ /* 0x000fc80000410000 */
[----:B------:R-:W-:-:S07]  /*36c0*/  @P0 FADD.FTZ R130, R130, R129 ;  /* 0x0000008182820221 */ /* 0x000fce0000010000 */
.L_x_2422:
[----:B------:R-:W-:Y:S05]  /*36d0*/  BSYNC B0 ;  /* 0x0000000000007941 */ /* 0x000fea0003800000 */
.L_x_2420:
        /* <DEDUP_REMOVED lines=15> */
.L_x_2424:
[----:B------:R-:W-:Y:S01]  /*37d0*/  ISETP.NE.AND P6, PT, R35, RZ, PT ;  /* 0x000000ff2300720c */ /* 0x000fe20003fc5270 */
[----:B------:R-:W-:-:S03]  /*37e0*/  @P0 HADD2.F32 R129, -RZ, R106.H0_H0 ;  /* 0x2000006aff810230 */ /* 0x000fc60000004100 */
[----:B------:R-:W-:-:S05]  /*37f0*/  FSEL R124, R128, RZ, !P6 ;  /* 0x000000ff807c7208 */ /* 0x000fca0007000000 */
[----:B------:R-:W-:-:S04]  /*3800*/  FFMA.FTZ R125, R161, R127, R124 ;  /* 0x0000007fa17d7223 */ /* 0x000fc8000001007c */
[----:B------:R-:W-:-:S04]  /*3810*/  FADD.FTZ R125, R166, -R125 ;  /* 0x8000007da67d7221 */ /* 0x000fc80000010000 */
[----:B------:R-:W-:-:S04]  /*3820*/  FMUL.FTZ R130, R156, R125 ;  /* 0x0000007d9c827220 */ /* 0x000fc80000410000 */
[----:B------:R-:W-:-:S07]  /*3830*/  @P0 FADD.FTZ R130, R130, R129 ;  /* 0x0000008182820221 */ /* 0x000fce0000010000 */
.L_x_2425:
[----:B------:R-:W-:Y:S05]  /*3840*/  BSYNC B0 ;  /* 0x0000000000007941 */ /* 0x000fea0003800000 */
.L_x_2423:
        /* <DEDUP_REMOVED lines=15> */
.L_x_2427:
[----:B------:R-:W-:Y:S01]  /*3940*/  ISETP.NE.AND P6, PT, R35, RZ, PT ;  /* 0x000000ff2300720c */ /* 0x000fe20003fc5270 */
[----:B------:R-:W-:-:S03]  /*3950*/  @P0 HADD2.F32 R129, -RZ, R106.H1_H1 ;  /* 0x3000006aff810230 */ /* 0x000fc60000004100 */
[----:B------:R-:W-:-:S05]  /*3960*/  FSEL R125, R128, RZ, !P6 ;  /* 0x000000ff807d7208 */ /* 0x000fca0007000000 */
[----:B------:R-:W-:-:S04]  /*3970*/  FFMA.FTZ R124, R160, R127, R125 ;  /* 0x0000007fa07c7223 */ /* 0x000fc8000001007d */
[----:B------:R-:W-:-:S04]  /*3980*/  FADD.FTZ R125, R167, -R124 ;  /* 0x8000007ca77d7221 */ /* 0x000fc80000010000 */
[----:B------:R-:W-:-:S04]  /*3990*/  FMUL.FTZ R130, R156, R125 ;  /* 0x0000007d9c827220 */ /* 0x000fc80000410000 */
[----:B------:R-:W-:-:S07]  /*39a0*/  @P0 FADD.FTZ R130, R130, R129 ;  /* 0x0000008182820221 */ /* 0x000fce0000010000 */
.L_x_2428:
[----:B------:R-:W-:Y:S05]  /*39b0*/  BSYNC B0 ;  /* 0x0000000000007941 */ /* 0x000fea0003800000 */
.L_x_2426:
        /* <DEDUP_REMOVED lines=15> */
.L_x_2430:
[----:B------:R-:W-:Y:S01]  /*3ab0*/  ISETP.NE.AND P6, PT, R35, RZ, PT ;  /* 0x000000ff2300720c */ /* 0x000fe20003fc5270 */
[----:B------:R-:W-:-:S03]  /*3ac0*/  @P0 HADD2.F32 R129, -RZ, R107.H0_H0 ;  /* 0x2000006bff810230 */ /* 0x000fc60000004100 */
[----:B------:R-:W-:-:S05]  /*3ad0*/  FSEL R124, R128, RZ, !P6 ;  /* 0x000000ff807c7208 */ /* 0x000fca0007000000 */
[----:B------:R-:W-:-:S04]  /*3ae0*/  FFMA.FTZ R125, R159, R127, R124 ;  /* 0x0000007f9f7d7223 */ /* 0x000fc8000001007c */
[----:B------:R-:W-:-:S04]  /*3af0*/  FADD.FTZ R125, R168, -R125 ;  /* 0x8000007da87d7221 */ /* 0x000fc80000010000 */
[----:B------:R-:W-:-:S04]  /*3b00*/  FMUL.FTZ R130, R156, R125 ;  /* 0x0000007d9c827220 */ /* 0x000fc80000410000 */
[----:B------:R-:W-:-:S07]  /*3b10*/  @P0 FADD.FTZ R130, R130, R129 ;  /* 0x0000008182820221 */ /* 0x000fce0000010000 */
.L_x_2431:
[----:B------:R-:W-:Y:S05]  /*3b20*/  BSYNC B0 ;  /* 0x0000000000007941 */ /* 0x000fea0003800000 */
.L_x_2429:
        /* <DEDUP_REMOVED lines=15> */
.L_x_2433:
[----:B------:R-:W-:Y:S01]  /*3c20*/  ISETP.NE.AND P6, PT, R35, RZ, PT ;  /* 0x000000ff2300720c */ /* 0x000fe20003fc5270 */
[----:B------:R-:W-:-:S03]  /*3c30*/  @P0 HADD2.F32 R129, -RZ, R107.H1_H1 ;  /* 0x3000006bff810230 */ /* 0x000fc60000004100 */
[----:B------:R-:W-:-:S05]  /*3c40*/  FSEL R125, R128, RZ, !P6 ;  /* 0x000000ff807d7208 */ /* 0x000fca0007000000 */
[----:B------:R-:W-:-:S04]  /*3c50*/  FFMA.FTZ R124, R154, R127, R125 ;  /* 0x0000007f9a7c7223 */ /* 0x000fc8000001007d */
[----:B------:R-:W-:-:S04]  /*3c60*/  FADD.FTZ R125, R169, -R124 ;  /* 0x8000007ca97d7221 */ /* 0x000fc80000010000 */
[----:B------:R-:W-:-:S04]  /*3c70*/  FMUL.FTZ R134, R156, R125 ;  /* 0x0000007d9c867220 */ /* 0x000fc80000410000 */
[----:B------:R-:W-:-:S07]  /*3c80*/  @P0 FADD.FTZ R134, R134, R129 ;  /* 0x0000008186860221 */ /* 0x000fce0000010000 */
.L_x_2434:
[----:B------:R-:W-:Y:S05]  /*3c90*/  BSYNC B0 ;  /* 0x0000000000007941 */ /* 0x000fea0003800000 */
.L_x_2432:
        /* <DEDUP_REMOVED lines=8> */
[----:B------:R-:W-:Y:S02]  /*3d20*/  @P4 IADD3 R125, R126, 0x100, RZ ;  /* 0x000001007e7d4810 */ /* 0x000fe40007ffe0ff */
[----:B------:R-:W-:Y:S01]  /*3d30*/  @P1 PRMT R119, R119, 0x5410, R134 ;  /* 0x0000541077771816 */ /* 0x000fe20000000086 */
[----:B-1----:R-:W-:Y:S01]  /*3d40*/  @P1 IMAD.WIDE.U32 R132, R208, 0x10, R132 ;  /* 0x00000010d0841825 */ /* 0x002fe200078e0084 */
        /* <DEDUP_REMOVED lines=11> */
.L_x_2436:
[----:B------:R-:W-:Y:S01]  /*3e00*/  ISETP.NE.AND P6, PT, R35, RZ, PT ;  /* 0x000000ff2300720c */ /* 0x000fe20003fc5270 */
[----:B------:R-:W-:-:S03]  /*3e10*/  @P0 HADD2.F32 R129, -RZ, R108.H0_H0 ;  /* 0x2000006cff810230 */ /* 0x000fc60000004100 */
[----:B------:R-:W-:-:S05]  /*3e20*/  FSEL R124, R128, RZ, !P6 ;  /* 0x000000ff807c7208 */ /* 0x000fca0007000000 */
[----:B------:R-:W-:-:S04]  /*3e30*/  FFMA.FTZ R125, R155, R127, R124 ;  /* 0x0000007f9b7d7223 */ /* 0x000fc8000001007c */
[----:B------:R-:W-:-:S04]  /*3e40*/  FADD.FTZ R125, R170, -R125 ;  /* 0x8000007daa7d7221 */ /* 0x000fc80000010000 */
[----:B0-----:R-:W-:-:S04]  /*3e50*/  FMUL.FTZ R130, R156, R125 ;  /* 0x0000007d9c827220 */ /* 0x001fc80000410000 */
[----:B------:R-:W-:-:S07]  /*3e60*/  @P0 FADD.FTZ R130, R130, R129 ;  /* 0x0000008182820221 */ /* 0x000fce0000010000 */
.L_x_2437:
[----:B------:R-:W-:Y:S05]  /*3e70*/  BSYNC B0 ;  /* 0x0000000000007941 */ /* 0x000fea0003800000 */
.L_x_2435:
        /* <DEDUP_REMOVED lines=15> */
.L_x_2439:
[----:B------:R-:W-:Y:S01]  /*3f70*/  ISETP.NE.AND P6, PT, R35, RZ, PT ;  /* 0x000000ff2300720c */ /* 0x000fe20003fc5270 */
[----:B------:R-:W-:-:S03]  /*3f80*/  @P0 HADD2.F32 R129, -RZ, R108.H1_H1 ;  /* 0x3000006cff810230 */ /* 0x000fc60000004100 */
[----:B------:R-:W-:-:S05]  /*3f90*/  FSEL R125, R128, RZ, !P6 ;  /* 0x000000ff807d7208 */ /* 0x000fca0007000000 */
[----:B------:R-:W-:-:S04]  /*3fa0*/  FFMA.FTZ R124, R152, R127, R125 ;  /* 0x0000007f987c7223 */ /* 0x000fc8000001007d */
[----:B------:R-:W-:-:S04]  /*3fb0*/  FADD.FTZ R125, R171, -R124 ;  /* 0x8000007cab7d7221 */ /* 0x000fc80000010000 */
[----:B------:R-:W-:-:S04]  /*3fc0*/  FMUL.FTZ R130, R156, R125 ;  /* 0x0000007d9c827220 */ /* 0x000fc80000410000 */
[----:B------:R-:W-:-:S07]  /*3fd0*/  @P0 FADD.FTZ R130, R130, R129 ;  /* 0x0000008182820221 */ /* 0x000fce0000010000 */
.L_x_2440:
[----:B------:R-:W-:Y:S05]  /*3fe0*/  BSYNC B0 ;  /* 0x0000000000007941 */ /* 0x000fea0003800000 */
.L_x_2438:
        /* <DEDUP_REMOVED lines=15> */
.L_x_2442:
[----:B------:R-:W-:Y:S01]  /*40e0*/  ISETP.NE.AND P6, PT, R35, RZ, PT ;  /* 0x000000ff2300720c */ /* 0x000fe20003fc5270 */
[----:B------:R-:W-:-:S03]  /*40f0*/  @P0 HADD2.F32 R129, -RZ, R109.H0_H0 ;  /* 0x2000006dff810230 */ /* 0x000fc60000004100 */
[----:B------:R-:W-:-:S05]  /*4100*/  FSEL R124, R128, RZ, !P6 ;  /* 0x000000ff807c7208 */ /* 0x000fca0007000000 */
[----:B------:R-:W-:-:S04]  /*4110*/  FFMA.FTZ R125, R153, R127, R124 ;  /* 0x0000007f997d7223 */ /* 0x000fc8000001007c */
[----:B------:R-:W-:-:S04]  /*4120*/  FADD.FTZ R125, R172, -R125 ;  /* 0x8000007dac7d7221 */ /* 0x000fc80000010000 */
[----:B------:R-:W-:-:S04]  /*4130*/  FMUL.FTZ R130, R156, R125 ;  /* 0x0000007d9c827220 */ /* 0x000fc80000410000 */
[----:B------:R-:W-:-:S07]  /*4140*/  @P0 FADD.FTZ R130, R130, R129 ;  /* 0x0000008182820221 */ /* 0x000fce0000010000 */
.L_x_2443:
[----:B------:R-:W-:Y:S05]  /*4150*/  BSYNC B0 ;  /* 0x0000000000007941 */ /* 0x000fea0003800000 */
.L_x_2441:
        /* <DEDUP_REMOVED lines=15> */
.L_x_2445:
[----:B------:R-:W-:Y:S01]  /*4250*/  ISETP.NE.AND P6, PT, R35, RZ, PT ;  /* 0x000000ff2300720c */ /* 0x000fe20003fc5270 */
[----:B------:R-:W-:-:S03]  /*4260*/  @P0 HADD2.F32 R129, -RZ, R109.H1_H1 ;  /* 0x3000006dff810230 */ /* 0x000fc60000004100 */
[----:B------:R-:W-:-:S05]  /*4270*/  FSEL R125, R128, RZ, !P6 ;  /* 0x000000ff807d7208 */ /* 0x000fca0007000000 */
[----:B------:R-:W-:-:S04]  /*4280*/  FFMA.FTZ R124, R150, R127, R125 ;  /* 0x0000007f967c7223 */ /* 0x000fc8000001007d */
[----:B------:R-:W-:-:S04]  /*4290*/  FADD.FTZ R125, R173, -R124 ;  /* 0x8000007cad7d7221 */ /* 0x000fc80000010000 */
[----:B------:R-:W-:-:S04]  /*42a0*/  FMUL.FTZ R130, R156, R125 ;  /* 0x0000007d9c827220 */ /* 0x000fc80000410000 */
[----:B------:R-:W-:-:S07]  /*42b0*/  @P0 FADD.FTZ R130, R130, R129 ;  /* 0x0000008182820221 */ /* 0x000fce0000010000 */
.L_x_2446:
[----:B------:R-:W-:Y:S05]  /*42c0*/  BSYNC B0 ;  /* 0x0000000000007941 */ /* 0x000fea0003800000 */
.L_x_2444:
        /* <DEDUP_REMOVED lines=15> */
.L_x_2448:
[----:B------:R-:W-:Y:S01]  /*43c0*/  ISETP.NE.AND P6, PT, R35, RZ, PT ;  /* 0x000000ff2300720c */ /* 0x000fe20003fc5270 */
[----:B------:R-:W-:-:S03]  /*43d0*/  @P0 HADD2.F32 R129, -RZ, R110.H0_H0 ;  /* 0x2000006eff810230 */ /* 0x000fc60000004100 */
[----:B------:R-:W-:-:S05]  /*43e0*/  FSEL R124, R128, RZ, !P6 ;  /* 0x000000ff807c7208 */ /* 0x000fca0007000000 */
[----:B------:R-:W-:-:S04]  /*43f0*/  FFMA.FTZ R125, R151, R127, R124 ;  /* 0x0000007f977d7223 */ /* 0x000fc8000001007c */
[----:B------:R-:W-:-:S04]  /*4400*/  FADD.FTZ R125, R174, -R125 ;  /* 0x8000007dae7d7221 */ /* 0x000fc80000010000 */
[----:B------:R-:W-:-:S04]  /*4410*/  FMUL.FTZ R130, R156, R125 ;  /* 0x0000007d9c827220 */ /* 0x000fc80000410000 */
[----:B------:R-:W-:-:S07]  /*4420*/  @P0 FADD.FTZ R130, R130, R129 ;  /* 0x0000008182820221 */ /* 0x000fce0000010000 */
.L_x_2449:
[----:B------:R-:W-:Y:S05]  /*4430*/  BSYNC B0 ;  /* 0x0000000000007941 */ /* 0x000fea0003800000 */
.L_x_2447:
        /* <DEDUP_REMOVED lines=15> */
.L_x_2451:
[----:B------:R-:W-:Y:S01]  /*4530*/  ISETP.NE.AND P6, PT, R35, RZ, PT ;  /* 0x000000ff2300720c */ /* 0x000fe20003fc5270 */
[----:B------:R-:W-:-:S03]  /*4540*/  @P0 HADD2.F32 R129, -RZ, R110.H1_H1 ;  /* 0x3000006eff810230 */ /* 0x000fc60000004100 */
[----:B------:R-:W-:-:S05]  /*4550*/  FSEL R125, R128, RZ, !P6 ;  /* 0x000000ff807d7208 */ /* 0x000fca0007000000 */
[----:B------:R-:W-:-:S04]  /*4560*/  FFMA.FTZ R124, R148, R127, R125 ;  /* 0x0000007f947c7223 */ /* 0x000fc8000001007d */
[----:B------:R-:W-:-:S04]  /*4570*/  FADD.FTZ R125, R175, -R124 ;  /* 0x8000007caf7d7221 */ /* 0x000fc80000010000 */
[----:B------:R-:W-:-:S04]  /*4580*/  FMUL.FTZ R130, R156, R125 ;  /* 0x0000007d9c827220 */ /* 0x000fc80000410000 */
[----:B------:R-:W-:-:S07]  /*4590*/  @P0 FADD.FTZ R130, R130, R129 ;  /* 0x0000008182820221 */ /* 0x000fce0000010000 */
.L_x_2452:
[----:B------:R-:W-:Y:S05]  /*45a0*/  BSYNC B0 ;  /* 0x0000000000007941 */ /* 0x000fea0003800000 */
.L_x_2450:
        /* <DEDUP_REMOVED lines=15> */
.L_x_2454:
[----:B------:R-:W-:Y:S01]  /*46a0*/  ISETP.NE.AND P6, PT, R35, RZ, PT ;  /* 0x000000ff2300720c */ /* 0x000fe20003fc5270 */
[----:B------:R-:W-:-:S03]  /*46b0*/  @P0 HADD2.F32 R129, -RZ, R111.H0_H0 ;  /* 0x2000006fff810230 */ /* 0x000fc60000004100 */
[----:B------:R-:W-:-:S05]  /*46c0*/  FSEL R124, R128, RZ, !P6 ;  /* 0x000000ff807c7208 */ /* 0x000fca0007000000 */
[----:B------:R-:W-:-:S04]  /*46d0*/  FFMA.FTZ R125, R149, R127, R124 ;  /* 0x0000007f957d7223 */ /* 0x000fc8000001007c */
[----:B------:R-:W-:-:S04]  /*46e0*/  FADD.FTZ R125, R176, -R125 ;  /* 0x8000007db07d7221 */ /* 0x000fc80000010000 */
[----:B------:R-:W-:-:S04]  /*46f0*/  FMUL.FTZ R130, R156, R125 ;  /* 0x0000007d9c827220 */ /* 0x000fc80000410000 */
[----:B------:R-:W-:-:S07]  /*4700*/  @P0 FADD.FTZ R130, R130, R129 ;  /* 0x0000008182820221 */ /* 0x000fce0000010000 */
.L_x_2455:
[----:B------:R-:W-:Y:S05]  /*4710*/  BSYNC B0 ;  /* 0x0000000000007941 */ /* 0x000fea0003800000 */
.L_x_2453:
        /* <DEDUP_REMOVED lines=15> */
.L_x_2457:
[----:B------:R-:W-:Y:S01]  /*4810*/  ISETP.NE.AND P6, PT, R35, RZ, PT ;  /* 0x000000ff2300720c */ /* 0x000fe20003fc5270 */
[----:B------:R-:W-:-:S03]  /*4820*/  @P0 HADD2.F32 R129, -RZ, R111.H1_H1 ;  /* 0x3000006fff810230 */ /* 0x000fc60000004100 */
[----:B------:R-:W-:-:S05]  /*4830*/  FSEL R125, R128, RZ, !P6 ;  /* 0x000000ff807d7208 */ /* 0x000fca0007000000 */
[----:B------:R-:W-:-:S04]  /*4840*/  FFMA.FTZ R124, R146, R127, R125 ;  /* 0x0000007f927c7223 */ /* 0x000fc8000001007d */
[----:B------:R-:W-:-:S04]  /*4850*/  FADD.FTZ R125, R177, -R124 ;  /* 0x8000007cb17d7221 */ /* 0x000fc80000010000 */
[----:B------:R-:W-:-:S04]  /*4860*/  FMUL.FTZ R134, R156, R125 ;  /* 0x0000007d9c867220 */ /* 0x000fc80000410000 */
[----:B------:R-:W-:-:S07]  /*4870*/  @P0 FADD.FTZ R134, R134, R129 ;  /* 0x0000008186860221 */ /* 0x000fce0000010000 */
.L_x_2458:
[----:B------:R-:W-:Y:S05]  /*4880*/  BSYNC B0 ;  /* 0x0000000000007941 */ /* 0x000fea0003800000 */
.L_x_2456:
        /* <DEDUP_REMOVED lines=22> */
.L_x_2460:
[----:B------:R-:W-:Y:S01]  /*49f0*/  ISETP.NE.AND P6, PT, R35, RZ, PT ;  /* 0x000000ff2300720c */ /* 0x000fe20003fc5270 */
[----:B------:R-:W-:-:S03]  /*4a00*/  @P0 HADD2.F32 R129, -RZ, R112.H0_H0 ;  /* 0x20000070ff810230 */ /* 0x000fc60000004100 */
[----:B------:R-:W-:-:S05]  /*4a10*/  FSEL R124, R128, RZ, !P6 ;  /* 0x000000ff807c7208 */ /* 0x000fca0007000000 */
[----:B------:R-:W-:-:S04]  /*4a20*/  FFMA.FTZ R125, R147, R127, R124 ;  /* 0x0000007f937d7223 */ /* 0x000fc8000001007c */
[----:B------:R-:W-:-:S04]  /*4a30*/  FADD.FTZ R125, R178, -R125 ;  /* 0x8000007db27d7221 */ /* 0x000fc80000010000 */
[----:B0-----:R-:W-:-:S04]  /*4a40*/  FMUL.FTZ R130, R156, R125 ;  /* 0x0000007d9c827220 */ /* 0x001fc80000410000 */
[----:B------:R-:W-:-:S07]  /*4a50*/  @P0 FADD.FTZ R130, R130, R129 ;  /* 0x0000008182820221 */ /* 0x000fce0000010000 */
.L_x_2461:
[----:B------:R-:W-:Y:S05]  /*4a60*/  BSYNC B0 ;  /* 0x0000000000007941 */ /* 0x000fea0003800000 */
.L_x_2459:
        /* <DEDUP_REMOVED lines=15> */
.L_x_2463:
[----:B------:R-:W-:Y:S01]  /*4b60*/  ISETP.NE.AND P6, PT, R35, RZ, PT ;  /* 0x000000ff2300720c */ /* 0x000fe20003fc5270 */
[----:B------:R-:W-:-:S03]  /*4b70*/  @P0 HADD2.F32 R129, -RZ, R112.H1_H1 ;  /* 0x30000070ff810230 */ /* 0x000fc60000004100 */
[----:B------:R-:W-:-:S05]  /*4b80*/  FSEL R125, R128, RZ, !P6 ;  /* 0x000000ff807d7208 */ /* 0x000fca0007000000 */
[----:B------:R-:W-:-:S04]  /*4b90*/  FFMA.FTZ R124, R144, R127, R125 ;  /* 0x0000007f907c7223 */ /* 0x000fc8000001007d */
[----:B------:R-:W-:-:S04]  /*4ba0*/  FADD.FTZ R125, R179, -R124 ;  /* 0x8000007cb37d7221 */ /* 0x000fc80000010000 */
[----:B------:R-:W-:-:S04]  /*4bb0*/  FMUL.FTZ R130, R156, R125 ;  /* 0x0000007d9c827220 */ /* 0x000fc80000410000 */
[----:B------:R-:W-:-:S07]  /*4bc0*/  @P0 FADD.FTZ R130, R130, R129 ;  /* 0x0000008182820221 */ /* 0x000fce0000010000 */
.L_x_2464:
[----:B------:R-:W-:Y:S05]  /*4bd0*/  BSYNC B0 ;  /* 0x0000000000007941 */ /* 0x000fea0003800000 */
.L_x_2462:
        /* <DEDUP_REMOVED lines=15> */
.L_x_2466:
[----:B------:R-:W-:Y:S01]  /*4cd0*/  ISETP.NE.AND P6, PT, R35, RZ, PT ;  /* 0x000000ff2300720c */ /* 0x000fe20003fc5270 */
[----:B------:R-:W-:-:S03]  /*4ce0*/  @P0 HADD2.F32 R129, -RZ, R113.H0_H0 ;  /* 0x20000071ff810230 */ /* 0x000fc60000004100 */
[----:B------:R-:W-:-:S05]  /*4cf0*/  FSEL R124, R128, RZ, !P6 ;  /* 0x000000ff807c7208 */ /* 0x000fca0007000000 */
[----:B------:R-:W-:-:S04]  /*4d00*/  FFMA.FTZ R125, R145, R127, R124 ;  /* 0x0000007f917d7223 */ /* 0x000fc8000001007c */
[----:B------:R-:W-:-:S04]  /*4d10*/  FADD.FTZ R125, R180, -R125 ;  /* 0x8000007db47d7221 */ /* 0x000fc80000010000 */
[----:B------:R-:W-:-:S04]  /*4d20*/  FMUL.FTZ R130, R156, R125 ;  /* 0x0000007d9c827220 */ /* 0x000fc80000410000 */
[----:B------:R-:W-:-:S07]  /*4d30*/  @P0 FADD.FTZ R130, R130, R129 ;  /* 0x0000008182820221 */ /* 0x000fce0000010000 */
.L_x_2467:
[----:B------:R-:W-:Y:S05]  /*4d40*/  BSYNC B0 ;  /* 0x0000000000007941 */ /* 0x000fea0003800000 */
.L_x_2465:
        /* <DEDUP_REMOVED lines=15> */
.L_x_2469:
[----:B------:R-:W-:Y:S01]  /*4e40*/  ISETP.NE.AND P6, PT, R35, RZ, PT ;  /* 0x000000ff2300720c */ /* 0x000fe20003fc5270 */
[----:B------:R-:W-:-:S03]  /*4e50*/  @P0 HADD2.F32 R129, -RZ, R113.H1_H1 ;  /* 0x30000071ff810230 */ /* 0x000fc60000004100 */
[----:B------:R-:W-:-:S05]  /*4e60*/  FSEL R125, R128, RZ, !P6 ;  /* 0x000000ff807d7208 */ /* 0x000fca0007000000 */
[----:B------:R-:W-:-:S04]  /*4e70*/  FFMA.FTZ R124, R142, R127, R125 ;  /* 0x0000007f8e7c7223 */ /* 0x000fc8000001007d */
[----:B------:R-:W-:-:S04]  /*4e80*/  FADD.FTZ R125, R181, -R124 ;  /* 0x8000007cb57d7221 */ /* 0x000fc80000010000 */
[----:B------:R-:W-:-:S04]  /*4e90*/  FMUL.FTZ R130, R156, R125 ;  /* 0x0000007d9c827220 */ /* 0x000fc80000410000 */
[----:B------:R-:W-:-:S07]  /*4ea0*/  @P0 FADD.FTZ R130, R130, R129 ;  /* 0x0000008182820221 */ /* 0x000fce0000010000 */
.L_x_2470:
[----:B------:R-:W-:Y:S05]  /*4eb0*/  BSYNC B0 ;  /* 0x0000000000007941 */ /* 0x000fea0003800000 */
.L_x_2468:
        /* <DEDUP_REMOVED lines=15> */
.L_x_2472:
[----:B------:R-:W-:Y:S01]  /*4fb0*/  ISETP.NE.AND P6, PT, R35, RZ, PT ;  /* 0x000000ff2300720c */ /* 0x000fe20003fc5270 */
[----:B------:R-:W-:-:S03]  /*4fc0*/  @P0 HADD2.F32 R129, -RZ, R114.H0_H0 ;  /* 0x20000072ff810230 */ /* 0x000fc60000004100 */
[----:B------:R-:W-:-:S05]  /*4fd0*/  FSEL R124, R128, RZ, !P6 ;  /* 0x000000ff807c7208 */ /* 0x000fca0007000000 */
[----:B------:R-:W-:-:S04]  /*4fe0*/  FFMA.FTZ R125, R143, R127, R124 ;  /* 0x0000007f8f7d7223 */ /* 0x000fc8000001007c */
[----:B------:R-:W-:-:S04]  /*4ff0*/  FADD.FTZ R125, R182, -R125 ;  /* 0x8000007db67d7221 */ /* 0x000fc80000010000 */
[----:B------:R-:W-:-:S04]  /*5000*/  FMUL.FTZ R130, R156, R125 ;  /* 0x0000007d9c827220 */ /* 0x000fc80000410000 */
[----:B------:R-:W-:-:S07]  /*5010*/  @P0 FADD.FTZ R130, R130, R129 ;  /* 0x0000008182820221 */ /* 0x000fce0000010000 */
.L_x_2473:
[----:B------:R-:W-:Y:S05]  /*5020*/  BSYNC B0 ;  /* 0x0000000000007941 */ /* 0x000fea0003800000 */
.L_x_2471:
        /* <DEDUP_REMOVED lines=15> */
.L_x_2475:
[----:B------:R-:W-:Y:S01]  /*5120*/  ISETP.NE.AND P6, PT, R35, RZ, PT ;  /* 0x000000ff2300720c */ /* 0x000fe20003fc5270 */
[----:B------:R-:W-:-:S03]  /*5130*/  @P0 HADD2.F32 R129, -RZ, R114.H1_H1 ;  /* 0x30000072ff810230 */ /* 0x000fc60000004100 */
[----:B------:R-:W-:-:S05]  /*5140*/  FSEL R125, R128, RZ, !P6 ;  /* 0x000000ff807d7208 */ /* 0x000fca0007000000 */
[----:B------:R-:W-:-:S04]  /*5150*/  FFMA.FTZ R124, R140, R127, R125 ;  /* 0x0000007f8c7c7223 */ /* 0x000fc8000001007d */
[----:B------:R-:W-:-:S04]  /*5160*/  FADD.FTZ R125, R183, -R124 ;  /* 0x8000007cb77d7221 */ /* 0x000fc80000010000 */
[----:B------:R-:W-:-:S04]  /*5170*/  FMUL.FTZ R130, R156, R125 ;  /* 0x0000007d9c827220 */ /* 0x000fc80000410000 */
[----:B------:R-:W-:-:S07]  /*5180*/  @P0 FADD.FTZ R130, R130, R129 ;  /* 0x0000008182820221 */ /* 0x000fce0000010000 */
.L_x_2476:
[----:B------:R-:W-:Y:S05]  /*5190*/  BSYNC B0 ;  /* 0x0000000000007941 */ /* 0x000fea0003800000 */
.L_x_2474:
        /* <DEDUP_REMOVED lines=15> */
.L_x_2478:
[----:B------:R-:W-:Y:S01]  /*5290*/  ISETP.NE.AND P6, PT, R35, RZ, PT ;  /* 0x000000ff2300720c */ /* 0x000fe20003fc5270 */
[----:B------:R-:W-:-:S03]  /*52a0*/  @P0 HADD2.F32 R129, -RZ, R115.H0_H0 ;  /* 0x20000073ff810230 */ /* 0x000fc60000004100 */
[----:B------:R-:W-:-:S05]  /*52b0*/  FSEL R124, R128, RZ, !P6 ;  /* 0x000000ff807c7208 */ /* 0x000fca0007000000 */
[----:B------:R-:W-:-:S04]  /*52c0*/  FFMA.FTZ R125, R141, R127, R124 ;  /* 0x0000007f8d7d7223 */ /* 0x000fc8000001007c */
[----:B------:R-:W-:-:S04]  /*52d0*/  FADD.FTZ R125, R184, -R125 ;  /* 0x8000007db87d7221 */ /* 0x000fc80000010000 */
[----:B------:R-:W-:-:S04]  /*52e0*/  FMUL.FTZ R130, R156, R125 ;  /* 0x0000007d9c827220 */ /* 0x000fc80000410000 */
[----:B------:R-:W-:-:S07]  /*52f0*/  @P0 FADD.FTZ R130, R130, R129 ;  /* 0x0000008182820221 */ /* 0x000fce0000010000 */
.L_x_2479:
[----:B------:R-:W-:Y:S05]  /*5300*/  BSYNC B0 ;  /* 0x0000000000007941 */ /* 0x000fea0003800000 */
.L_x_2477:
        /* <DEDUP_REMOVED lines=15> */
.L_x_2481:
[----:B------:R-:W-:-:S04]  /*5400*/  ISETP.NE.AND P2, PT, R35, RZ, PT ;  /* 0x000000ff2300720c */ /* 0x000fc80003f45270 */
[----:B------:R-:W-:-:S05]  /*5410*/  FSEL R125, R128, RZ, !P2 ;  /* 0x000000ff807d7208 */ /* 0x000fca0005000000 */
[----:B------:R-:W-:Y:S01]  /*5420*/  FFMA.FTZ R124, R188, R127, R125 ;  /* 0x0000007fbc7c7223 */ /* 0x000fe2000001007d */
[----:B------:R-:W-:-:S03]  /*5430*/  @P0 HADD2.F32 R127, -RZ, R115.H1_H1 ;  /* 0x30000073ff7f0230 */ /* 0x000fc60000004100 */
[----:B------:R-:W-:-:S04]  /*5440*/  FADD.FTZ R125, R185, -R124 ;  /* 0x8000007cb97d7221 */ /* 0x000fc80000010000 */
[----:B------:R-:W-:-:S04]  /*5450*/  FMUL.FTZ R156, R156, R125 ;  /* 0x0000007d9c9c7220 */ /* 0x000fc80000410000 */
[----:B------:R-:W-:-:S07]  /*5460*/  @P0 FADD.FTZ R156, R156, R127 ;  /* 0x0000007f9c9c0221 */ /* 0x000fce0000010000 */
.L_x_2482:
[----:B------:R-:W-:Y:S05]  /*5470*/  BSYNC B0 ;  /* 0x0000000000007941 */ /* 0x000fea0003800000 */
.L_x_2480:
[----:B------:R-:W0:Y:S01]  /*5480*/  @P4 LDC.64 R124, c[0x0][0x298] ;  /* 0x0000a600ff7c4b82 */ /* 0x000e220000000a00 */
[----:B------:R-:W-:Y:S02]  /*5490*/  @P4 LOP3.LUT P0, RZ, R213, 0xff000000, RZ, 0xc0, !PT ;  /* 0xff000000d5ff4812 */ /* 0x000fe4000780c0ff */
[----:B------:R-:W-:-:S05]  /*54a0*/  SEL R210, RZ, 0x1, P5 ;  /* 0x00000001ffd27807 */ /* 0x000fca0002800000 */
        /* <DEDUP_REMOVED lines=14> */
[----:B------:R-:W-:Y:S05]  /*5590*/  @!P3 BRA `(.L_x_2483) ;  /* 0xffffffb00078b947 */ /* 0x000fea000383ffff */
.L_x_2382:
[----:B------:R-:W0:Y:S01]  /*55a0*/  S2UR UR6, SR_CTAID.X ;  /* 0x00000000000679c3 */ /* 0x000e220000002500 */
[----:B------:R-:W-:-:S07]  /*55b0*/  LOP3.LUT R7, R0, 0xff, RZ, 0xc0, !PT ;  /* 0x000000ff00077812 */ /* 0x000fce00078ec0ff */
[----:B------:R-:W2:Y:S08]  /*55c0*/  LDC.64 R2, c[0x0][0x2d0] ;  /* 0x0000b400ff027b82 */ /* 0x000eb00000000a00 */
[----:B------:R-:W3:Y:S01]  /*55d0*/  LDC.64 R4, c[0x0][0x2d8] ;  /* 0x0000b600ff047b82 */ /* 0x000ee20000000a00 */
[----:B0-----:R-:W-:Y:S01]  /*55e0*/  LEA.HI R6, R0, UR6, RZ, 0x18 ;  /* 0x0000000600067c11 */ /* 0x001fe2000f8fc0ff */
        /* <DEDUP_REMOVED lines=22> */
.L_x_2386:
[----:B------:R-:W-:Y:S01]  /*5750*/  HFMA2.MMA R136, -RZ, RZ, 0, 9.5367431640625e-07 ;  /* 0x00000010ff887435 */ /* 0x000fe200000001ff */
[----:B------:R-:W-:Y:S02]  /*5760*/  MOV R135, R128 ;  /* 0x0000008000877202 */ /* 0x000fe40000000f00 */
[----:B------:R-:W-:Y:S02]  /*5770*/  MOV R137, 0x1f ;  /* 0x0000001f00897802 */ /* 0x000fe40000000f00 */
[----:B------:R-:W-:-:S07]  /*5780*/  MOV R134, 0xffffffff ;  /* 0xffffffff00867802 */ /* 0x000fce0000000f00 */
[----:B------:R-:W-:Y:S05]  /*5790*/  WARPSYNC.COLLECTIVE R134, `(.L_x_2484) ;  /* 0x0000000086087348 */ /* 0x000fea0003c00000 */
[----:B------:R0:W1:Y:S02]  /*57a0*/  SHFL.DOWN P1, R187, R135, R136, R137 ;  /* 0x0800008887bb7389 */ /* 0x0000640000020089 */
[----:B01----:R-:W-:Y:S01]  /*57b0*/  ENDCOLLECTIVE ;  /* 0x000000000000791b */ /* 0x003fe20003800000 */
.L_x_2484:
[----:B------:R-:W-:Y:S02]  /*57c0*/  MOV R135, R126 ;  /* 0x0000007e00877202 */ /* 0x000fe40000000f00 */
[----:B------:R-:W-:-:S07]  /*57d0*/  MOV R127, R187 ;  /* 0x000000bb007f7202 */ /* 0x000fce0000000f00 */
[----:B------:R-:W-:Y:S05]  /*57e0*/  WARPSYNC.COLLECTIVE R134, `(.L_x_2485) ;  /* 0x0000000086087348 */ /* 0x000fea0003c00000 */
[----:B------:R0:W1:Y:S02]  /*57f0*/  SHFL.DOWN P1, R187, R135, R136, R137 ;  /* 0x0800008887bb7389 */ /* 0x0000640000020089 */
[----:B01----:R-:W-:Y:S01]  /*5800*/  ENDCOLLECTIVE ;  /* 0x000000000000791b */ /* 0x003fe20003800000 */
.L_x_2485:
[----:B------:R-:W-:Y:S01]  /*5810*/  FADD.FTZ R127, R127, R128 ;  /* 0x000000807f7f7221 */ /* 0x000fe20000010000 */
[----:B------:R-:W-:-:S04]  /*5820*/  HFMA2.MMA R136, -RZ, RZ, 0, 4.76837158203125e-07 ;  /* 0x00000008ff887435 */ /* 0x000fc800000001ff */
[----:B------:R-:W-:Y:S02]  /*5830*/  MOV R135, R127 ;  /* 0x0000007f00877202 */ /* 0x000fe40000000f00 */
[----:B------:R-:W-:-:S07]  /*5840*/  MOV R129, R187 ;  /* 0x000000bb00817202 */ /* 0x000fce0000000f00 */
[----:B------:R-:W-:Y:S05]  /*5850*/  WARPSYNC.COLLECTIVE R134, `(.L_x_2486) ;  /* 0x0000000086087348 */ /* 0x000fea0003c00000 */
[----:B------:R0:W1:Y:S02]  /*5860*/  SHFL.DOWN P1, R187, R135, R136, R137 ;  /* 0x0800008887bb7389 */ /* 0x0000640000020089 */
[----:B01----:R-:W-:Y:S01]  /*5870*/  ENDCOLLECTIVE ;  /* 0x000000000000791b */ /* 0x003fe20003800000 */
.L_x_2486:
[----:B------:R-:W-:-:S05]  /*5880*/  FADD.FTZ R129, R129, R126 ;  /* 0x0000007e81817221 */ /* 0x000fca0000010000 */
[----:B------:R-:W-:Y:S02]  /*5890*/  MOV R135, R129 ;  /* 0x0000008100877202 */ /* 0x000fe40000000f00 */
[----:B------:R-:W-:-:S07]  /*58a0*/  MOV R130, R187 ;  /* 0x000000bb00827202 */ /* 0x000fce0000000f00 */
[----:B------:R-:W-:Y:S05]  /*58b0*/  WARPSYNC.COLLECTIVE R134, `(.L_x_2487) ;  /* 0x0000000086087348 */ /* 0x000fea0003c00000 */
[----:B------:R0:W1:Y:S02]  /*58c0*/  SHFL.DOWN P1, R187, R135, R136, R137 ;  /* 0x0800008887bb7389 */ /* 0x0000640000020089 */
[----:B01----:R-:W-:Y:S01]  /*58d0*/  ENDCOLLECTIVE ;  /* 0x000000000000791b */ /* 0x003fe20003800000 */
.L_x_2487:
[----:B------:R-:W-:Y:S01]  /*58e0*/  FADD.FTZ R130, R127, R130 ;  /* 0x000000827f827221 */ /* 0x000fe20000010000 */
[----:B------:R-:W-:-:S04]  /*58f0*/  HFMA2.MMA R136, -RZ, RZ, 0, 2.384185791015625e-07 ;  /* 0x00000004ff887435 */ /* 0x000fc800000001ff */
[----:B------:R-:W-:Y:S02]  /*5900*/  MOV R135, R130 ;  /* 0x0000008200877202 */ /* 0x000fe40000000f00 */
[----:B------:R-:W-:-:S07]  /*5910*/  MOV R132, R187 ;  /* 0x000000bb00847202 */ /* 0x000fce0000000f00 */
[----:B------:R-:W-:Y:S05]  /*5920*/  WARPSYNC.COLLECTIVE R134, `(.L_x_2488) ;  /* 0x0000000086087348 */ /* 0x000fea0003c00000 */
[----:B------:R0:W1:Y:S02]  /*5930*/  SHFL.DOWN P1, R187, R135, R136, R137 ;  /* 0x0800008887bb7389 */ /* 0x0000640000020089 */
[----:B01----:R-:W-:Y:S01]  /*5940*/  ENDCOLLECTIVE ;  /* 0x000000000000791b */ /* 0x003fe20003800000 */
.L_x_2488:
[----:B------:R-:W-:-:S05]  /*5950*/  FADD.FTZ R132, R129, R132 ;  /* 0x0000008481847221 */ /* 0x000fca0000010000 */
[----:B------:R-:W-:Y:S02]  /*5960*/  MOV R135, R132 ;  /* 0x0000008400877202 */ /* 0x000fe40000000f00 */
[----:B------:R-:W-:-:S07]  /*5970*/  MOV R131, R187 ;  /* 0x000000bb00837202 */ /* 0x000fce0000000f00 */
[----:B------:R-:W-:Y:S05]  /*5980*/  WARPSYNC.COLLECTIVE R134, `(.L_x_2489) ;  /* 0x0000000086087348 */ /* 0x000fea0003c00000 */
[----:B------:R0:W1:Y:S02]  /*5990*/  SHFL.DOWN P1, R187, R135, R136, R137 ;  /* 0x0800008887bb7389 */ /* 0x0000640000020089 */
[----:B01----:R-:W-:Y:S01]  /*59a0*/  ENDCOLLECTIVE ;  /* 0x000000000000791b */ /* 0x003fe20003800000 */
.L_x_2489:
[----:B------:R-:W-:Y:S01]  /*59b0*/  FADD.FTZ R131, R130, R131 ;  /* 0x0000008382837221 */ /* 0x000fe20000010000 */
[----:B------:R-:W-:-:S04]  /*59c0*/  HFMA2.MMA R136, -RZ, RZ, 0, 1.1920928955078125e-07 ;  /* 0x00000002ff887435 */ /* 0x000fc800000001ff */
[----:B------:R-:W-:Y:S02]  /*59d0*/  MOV R135, R131 ;  /* 0x0000008300877202 */ /* 0x000fe40000000f00 */
[----:B------:R-:W-:-:S07]  /*59e0*/  MOV R133, R187 ;  /* 0x000000bb00857202 */ /* 0x000fce0000000f00 */
[----:B------:R-:W-:Y:S05]  /*59f0*/  WARPSYNC.COLLECTIVE R134, `(.L_x_2490) ;  /* 0x0000000086087348 */ /* 0x000fea0003c00000 */
[----:B------:R0:W1:Y:S02]  /*5a00*/  SHFL.DOWN P1, R187, R135, R136, R137 ;  /* 0x0800008887bb7389 */ /* 0x0000640000020089 */
[----:B01----:R-:W-:Y:S01]  /*5a10*/  ENDCOLLECTIVE ;  /* 0x000000000000791b */ /* 0x003fe20003800000 */
.L_x_2490:
[----:B------:R-:W-:-:S05]  /*5a20*/  FADD.FTZ R133, R132, R133 ;  /* 0x0000008584857221 */ /* 0x000fca0000010000 */
[----:B------:R-:W-:Y:S02]  /*5a30*/  MOV R135, R133 ;  /* 0x0000008500877202 */ /* 0x000fe40000000f00 */
[----:B------:R-:W-:-:S07]  /*5a40*/  MOV R126, R187 ;  /* 0x000000bb007e7202 */ /* 0x000fce0000000f00 */
[----:B------:R-:W-:Y:S05]  /*5a50*/  WARPSYNC.COLLECTIVE R134, `(.L_x_2491) ;  /* 0x0000000086087348 */ /* 0x000fea0003c00000 */
[----:B------:R0:W1:Y:S02]  /*5a60*/  SHFL.DOWN P1, R187, R135, R136, R137 ;  /* 0x0800008887bb7389 */ /* 0x0000640000020089 */
[----:B01----:R-:W-:Y:S01]  /*5a70*/  ENDCOLLECTIVE ;  /* 0x000000000000791b */ /* 0x003fe20003800000 */
.L_x_2491:
[----:B------:R-:W-:Y:S01]  /*5a80*/  FADD.FTZ R126, R131, R126 ;  /* 0x0000007e837e7221 */ /* 0x000fe20000010000 */
[----:B------:R-:W-:-:S04]  /*5a90*/  HFMA2.MMA R136, -RZ, RZ, 0, 5.9604644775390625e-08 ;  /* 0x00000001ff887435 */ /* 0x000fc800000001ff */
[----:B------:R-:W-:Y:S02]  /*5aa0*/  MOV R135, R126 ;  /* 0x0000007e00877202 */ /* 0x000fe40000000f00 */
[----:B------:R-:W-:-:S07]  /*5ab0*/  MOV R128, R187 ;  /* 0x000000bb00807202 */ /* 0x000fce0000000f00 */
[----:B------:R-:W-:Y:S05]  /*5ac0*/  WARPSYNC.COLLECTIVE R134, `(.L_x_2492) ;  /* 0x0000000086087348 */ /* 0x000fea0003c00000 */
[----:B------:R0:W1:Y:S02]  /*5ad0*/  SHFL.DOWN P1, R187, R135, R136, R137 ;  /* 0x0800008887bb7389 */ /* 0x0000640000020089 */
[----:B01----:R-:W-:Y:S01]  /*5ae0*/  ENDCOLLECTIVE ;  /* 0x000000000000791b */ /* 0x003fe20003800000 */
.L_x_2492:
[----:B------:R-:W-:-:S05]  /*5af0*/  FADD.FTZ R128, R133, R128 ;  /* 0x0000008085807221 */ /* 0x000fca0000010000 */
[----:B------:R-:W-:Y:S02]  /*5b00*/  MOV R135, R128 ;  /* 0x0000008000877202 */ /* 0x000fe40000000f00 */
[----:B------:R-:W-:-:S07]  /*5b10*/  MOV R127, R187 ;  /* 0x000000bb007f7202 */ /* 0x000fce0000000f00 */
[----:B------:R-:W-:Y:S05]  /*5b20*/  WARPSYNC.COLLECTIVE R134, `(.L_x_2493) ;  /* 0x0000000086087348 */ /* 0x000fea0003c00000 */
[----:B------:R0:W1:Y:S02]  /*5b30*/  SHFL.DOWN P1, R187, R135, R136, R137 ;  /* 0x0800008887bb7389 */ /* 0x0000640000020089 */
[----:B01----:R-:W-:Y:S01]  /*5b40*/  ENDCOLLECTIVE ;  /* 0x000000000000791b */ /* 0x003fe20003800000 */
.L_x_2493:
[----:B------:R-:W-:Y:S05]  /*5b50*/  BRA `(.L_x_2494) ;  /* 0xffffffc400e07947 */ /* 0x000fea000383ffff */
.L_x_2495:
        /* <DEDUP_REMOVED lines=10> */
.L_x_13893:


//--------------------- .text._ZN10layer_norm13ln_bwd_kernelINS_13Kernel_traitsI6__halfS2_S2_S2_fjLj8192ELj1ELj1ELj8ELj16ENS_18Kernel_traits_baseILj8192ES2_S2_S2_S2_fjLj256EEEEELb1ELb1ELb0ELb0EEEvNS_9BwdParamsE --------------------------
	.section	.text._ZN10layer_norm13ln_bwd_kernelINS_13Kernel_traitsI6__halfS2_S2_S2_fjLj8192ELj1ELj1ELj8ELj16ENS_18Kernel_traits_baseILj8192ES2_S2_S2_S2_fjLj256EEEEELb1ELb1ELb0ELb0EEEvNS_9BwdParamsE,"ax",@progbits
	.align	128
        .global         _ZN10layer_norm13ln_bwd_kernelINS_13Kernel_traitsI6__halfS2_S2_S2_fjLj8192ELj1ELj1ELj8ELj16ENS_18Kernel_traits_baseILj8192ES2_S2_S2_S2_fjLj256EEEEELb1ELb1ELb0ELb0EEEvNS_9BwdParamsE
        .type           _ZN10layer_norm13ln_bwd_kernelINS_13Kernel_traitsI6__halfS2_S2_S2_fjLj8192ELj1ELj1ELj8ELj16ENS_18Kernel_traits_baseILj8192ES2_S2_S2_S2_fjLj256EEEEELb1ELb1ELb0ELb0EEEvNS_9BwdParamsE,@function
        .size           _ZN10layer_norm13ln_bwd_kernelINS_13Kernel_traitsI6__halfS2_S2_S2_fjLj8192ELj1ELj1ELj8ELj16ENS_18Kernel_traits_baseILj8192ES2_S2_S2_S2_fjLj256EEEEELb1ELb1ELb0ELb0EEEvNS_9BwdParamsE,(.L_x_13894 - _ZN10layer_norm13ln_bwd_kernelINS_13Kernel_traitsI6__halfS2_S2_S2_fjLj8192ELj1ELj1ELj8ELj16ENS_18Kernel_traits_baseILj8192ES2_S2_S2_S2_fjLj256EEEEELb1ELb1ELb0ELb0EEEvNS_9BwdParamsE)
        .other          _ZN10layer_norm13ln_bwd_kernelINS_13Kernel_traitsI6__halfS2_S2_S2_fjLj8192ELj1ELj1ELj8ELj16ENS_18Kernel_traits_baseILj8192ES2_S2_S2_S2_fjLj256EEEEELb1ELb1ELb0ELb0EEEvNS_9BwdParamsE,@"STO_CUDA_ENTRY STV_DEFAULT"
_ZN10layer_norm13ln_bwd_kernelINS_13Kernel_traitsI6__halfS2_S2_S2_fjLj8192ELj1ELj1ELj8ELj16ENS_18Kernel_traits_baseILj8192ES2_S2_S2_S2_fjLj256EEEEELb1ELb1ELb0ELb0EEEvNS_9BwdParamsE:
.text._ZN10layer_norm13ln_bwd_kernelINS_13Kernel_traitsI6__halfS2_S2_S2_fjLj8192ELj1ELj1ELj8ELj16ENS_18Kernel_traits_baseILj8192ES2_S2_S2_S2_fjLj256EEEEELb1ELb1ELb0ELb0EEEvNS_9BwdParamsE:
        /* <DEDUP_REMOVED lines=42> */
[----:B------:R1:W5:Y:S01]  /*02a0*/  @P0 LDG.E.128 R8, desc[UR4][R22.64] ;  /* 0x0000000416080981 */ /* 0x000362000c1e1d00 */
[C---:B----4-:R-:W-:Y:S01]  /*02b0*/  @P0 IMAD.WIDE.U32 R24, R35.reuse, 0x10, R20 ;  /* 0x0000001023180825 */ /* 0x050fe200078e0014 */
[----:B------:R-:W-:Y:S01]  /*02c0*/  @P0 IADD3 R35, R35, 0x100, RZ ;  /* 0x0000010023230810 */ /* 0x000fe20007ffe0ff */
[----:B------:R-:W3:Y:S03]  /*02d0*/  @P2 LDC.64 R30, c[0x0][0x260] ;  /* 0x00009800ff1e2b82 */ /* 0x000ee60000000a00 */
[----:B------:R1:W5:Y:S01]  /*02e0*/  @P0 LDG.E.128 R224, desc[UR4][R24.64] ;  /* 0x0000000418e00981 */ /* 0x000362000c1e1d00 */
[----:B0-----:R-:W-:-:S04]  /*02f0*/  @P1 IMAD.WIDE.U32 R26, R35, 0x10, R26 ;  /* 0x00000010231a1825 */ /* 0x001fc800078e001a */
[----:B------:R-:W0:Y:S01]  /*0300*/  @P2 LDC.64 R32, c[0x0][0x278] ;  /* 0x00009e00ff202b82 */ /* 0x000e220000000a00 */
[----:B------:R1:W5:Y:S01]  /*0310*/  @P1 LDG.E.128 R248, desc[UR4][R26.64] ;  /* 0x000000041af81981 */ /* 0x000362000c1e1d00 */
[C---:B--2---:R-:W-:Y:S01]  /*0320*/  @P1 IMAD.WIDE.U32 R28, R35.reuse, 0x10, R28 ;  /* 0x00000010231c1825 */ /* 0x044fe200078e001c */
[----:B------:R-:W-:-:S04]  /*0330*/  @P1 IADD3 R35, R35, 0x100, RZ ;  /* 0x0000010023231810 */ /* 0x000fc80007ffe0ff */
[----:B------:R1:W5:Y:S01]  /*0340*/  @P1 LDG.E.128 R216, desc[UR4][R28.64] ;  /* 0x000000041cd81981 */ /* 0x000362000c1e1d00 */
[----:B------:R-:W-:Y:S01]  /*0350*/  LEA.HI R3, R34, UR6, RZ, 0x18 ;  /* 0x0000000622037c11 */ /* 0x000fe2000f8fc0ff */
[----:B---3--:R-:W-:-:S05]  /*0360*/  @P2 IMAD.WIDE.U32 R18, R35, 0x10, R30 ;  /* 0x0000001023122825 */ /* 0x008fca00078e001e */
[----:B------:R1:W5:Y:S01]  /*0370*/  @P2 LDG.E.128 R240, desc[UR4][R18.64] ;  /* 0x0000000412f02981 */ /* 0x000362000c1e1d00 */
        /* <DEDUP_REMOVED lines=51> */
[--C-:B-----5:R-:W-:Y:S01]  /*06b0*/  HADD2.F32 R2, -RZ, R12.reuse.H0_H0 ;  /* 0x2000000cff027230 */ /* 0x120fe20000004100 */
[----:B------:R-:W-:Y:S01]  /*06c0*/  ULDC.64 UR6, c[0x0][0x270] ;  /* 0x00009c0000067ab9 */ /* 0x000fe20000000a00 */
[----:B------:R-:W-:Y:S01]  /*06d0*/  HADD2.F32 R0, -RZ, R12.H1_H1 ;  /* 0x3000000cff007230 */ /* 0x000fe20000004100 */
[----:B------:R-:W-:Y:S01]  /*06e0*/  ISETP.NE.U32.AND P2, PT, RZ, UR6, PT ;  /* 0x00000006ff007c0c */ /* 0x000fe2000bf45070 */
[----:B------:R-:W-:Y:S01]  /*06f0*/  HADD2.F32 R12, -RZ, R13.H0_H0 ;  /* 0x2000000dff0c7230 */ /* 0x000fe20000004100 */
[----:B------:R0:W-:Y:S01]  /*0700*/  STL [R1+0x58], R2 ;  /* 0x0000580201007387 */ /* 0x0001e20000100800 */
[----:B------:R-:W-:Y:S01]  /*0710*/  ULDC.U8 UR6, c[0x0][0x2a0] ;  /* 0x0000a80000067ab9 */ /* 0x000fe20000000000 */
[----:B------:R-:W-:Y:S01]  /*0720*/  HADD2.F32 R247, -RZ, R241.H1_H1 ;  /* 0x300000f1fff77230 */ /* 0x000fe20000004100 */
[----:B------:R-:W-:Y:S01]  /*0730*/  ISETP.NE.AND P3, PT, RZ, UR6, PT ;  /* 0x00000006ff007c0c */ /* 0x000fe2000bf65270 */
[----:B------:R1:W-:Y:S01]  /*0740*/  STL [R1+0x54], R0 ;  /* 0x0000540001007387 */ /* 0x0003e20000100800 */
[--C-:B------:R-:W-:Y:S01]  /*0750*/  HADD2.F32 R246, -RZ, R242.reuse.H0_H0 ;  /* 0x200000f2fff67230 */ /* 0x100fe20000004100 */
[----:B------:R-:W-:Y:S01]  /*0760*/  HFMA2.MMA R207, -RZ, RZ, 0, 5.9604644775390625e-08 ;  /* 0x00000001ffcf7435 */ /* 0x000fe200000001ff */
[----:B------:R-:W-:Y:S01]  /*0770*/  HADD2.F32 R245, -RZ, R242.H1_H1 ;  /* 0x300000f2fff57230 */ /* 0x000fe20000004100 */
[----:B------:R2:W-:Y:S01]  /*0780*/  STL [R1+0x50], R12 ;  /* 0x0000500c01007387 */ /* 0x0005e20000100800 */
[----:B------:R-:W-:Y:S01]  /*0790*/  HADD2.F32 R242, -RZ, R232.H0_H0 ;  /* 0x200000e8fff27230 */ /* 0x000fe20000004100 */
[----:B------:R-:W-:Y:S01]  /*07a0*/  ISETP.NE.AND.EX P2, PT, RZ, UR7, PT, P2 ;  /* 0x00000007ff007c0c */ /* 0x000fe2000bf45320 */
[----:B0-----:R-:W-:Y:S01]  /*07b0*/  HADD2.F32 R2, -RZ, R13.H1_H1 ;  /* 0x3000000dff027230 */ /* 0x001fe20000004100 */
[----:B------:R-:W-:Y:S01]  /*07c0*/  MOV R41, RZ ;  /* 0x000000ff00297202 */ /* 0x000fe20000000f00 */
[----:B------:R-:W-:-:S02]  /*07d0*/  HADD2.F32 R239, -RZ, R233.H1_H1 ;  /* 0x300000e9ffef7230 */ /* 0x000fc40000004100 */
[----:B-1----:R-:W-:Y:S01]  /*07e0*/  HADD2.F32 R0, -RZ, R14.H0_H0 ;  /* 0x2000000eff007230 */ /* 0x002fe20000004100 */
[----:B------:R0:W-:Y:S01]  /*07f0*/  STL [R1+0x4c], R2 ;  /* 0x00004c0201007387 */ /* 0x0001e20000100800 */
[----:B------:R-:W-:Y:S02]  /*0800*/  HADD2.F32 R238, -RZ, R234.H0_H0 ;  /* 0x200000eaffee7230 */ /* 0x000fe40000004100 */
[----:B--2---:R-:W-:Y:S01]  /*0810*/  HADD2.F32 R12, -RZ, R14.H1_H1 ;  /* 0x3000000eff0c7230 */ /* 0x004fe20000004100 */
[----:B------:R1:W-:Y:S01]  /*0820*/  STL [R1+0x48], R0 ;  /* 0x0000480001007387 */ /* 0x0003e20000100800 */
[----:B------:R-:W-:Y:S02]  /*0830*/  HADD2.F32 R237, -RZ, R234.H1_H1 ;  /* 0x300000eaffed7230 */ /* 0x000fe40000004100 */
[----:B------:R-:W-:Y:S01]  /*0840*/  HADD2.F32 R234, -RZ, R224.H0_H0 ;  /* 0x200000e0ffea7230 */ /* 0x000fe20000004100 */
[----:B------:R2:W-:Y:S01]  /*0850*/  STL [R1+0x44], R12 ;  /* 0x0000440c01007387 */ /* 0x0005e20000100800 */
[----:B------:R-:W-:-:S02]  /*0860*/  HADD2.F32 R231, -RZ, R225.H1_H1 ;  /* 0x300000e1ffe77230 */ /* 0x000fc40000004100 */
[--C-:B0-----:R-:W-:Y:S02]  /*0870*/  HADD2.F32 R2, -RZ, R15.reuse.H0_H0 ;  /* 0x2000000fff027230 */ /* 0x101fe40000004100 */
[--C-:B------:R-:W-:Y:S02]  /*0880*/  HADD2.F32 R230, -RZ, R226.reuse.H0_H0 ;  /* 0x200000e2ffe67230 */ /* 0x100fe40000004100 */
[----:B-1----:R-:W-:Y:S01]  /*0890*/  HADD2.F32 R0, -RZ, R15.H1_H1 ;  /* 0x3000000fff007230 */ /* 0x002fe20000004100 */
[----:B------:R0:W-:Y:S01]  /*08a0*/  STL [R1+0x40], R2 ;  /* 0x0000400201007387 */ /* 0x0001e20000100800 */
[----:B------:R-:W-:Y:S02]  /*08b0*/  HADD2.F32 R229, -RZ, R226.H1_H1 ;  /* 0x300000e2ffe57230 */ /* 0x000fe40000004100 */
[----:B--2---:R-:W-:Y:S01]  /*08c0*/  HADD2.F32 R12, -RZ, R8.H0_H0 ;  /* 0x20000008ff0c7230 */ /* 0x004fe20000004100 */
[----:B------:R1:W-:Y:S01]  /*08d0*/  STL [R1+0x3c], R0 ;  /* 0x00003c0001007387 */ /* 0x0003e20000100800 */
[----:B------:R-:W-:-:S02]  /*08e0*/  HADD2.F32 R244, -RZ, R243.H0_H0 ;  /* 0x200000f3fff47230 */ /* 0x000fc40000004100 */
[----:B------:R-:W-:Y:S01]  /*08f0*/  HADD2.F32 R236, -RZ, R235.H0_H0 ;  /* 0x200000ebffec7230 */ /* 0x000fe20000004100 */
[----:B------:R-:W-:Y:S01]  /*0900*/  STL [R1+0x38], R12 ;  /* 0x0000380c01007387 */ /* 0x000fe20000100800 */
[----:B------:R-:W-:Y:S02]  /*0910*/  HADD2.F32 R228, -RZ, R227.H0_H0 ;  /* 0x200000e3ffe47230 */ /* 0x000fe40000004100 */
[----:B0-----:R-:W-:Y:S02]  /*0920*/  HADD2.F32 R2, -RZ, R8.H1_H1 ;  /* 0x30000008ff027230 */ /* 0x001fe40000004100 */
[--C-:B------:R-:W-:Y:S02]  /*0930*/  HADD2.F32 R8, -RZ, R9.reuse.H1_H1 ;  /* 0x30000009ff087230 */ /* 0x100fe40000004100 */
[----:B-1----:R-:W-:Y:S01]  /*0940*/  HADD2.F32 R0, -RZ, R9.H0_H0 ;  /* 0x20000009ff007230 */ /* 0x002fe20000004100 */
[----:B------:R0:W-:Y:S01]  /*0950*/  STL [R1+0x34], R2 ;  /* 0x0000340201007387 */ /* 0x0001e20000100800 */
[----:B------:R-:W-:-:S02]  /*0960*/  HADD2.F32 R226, -RZ, R216.H0_H0 ;  /* 0x200000d8ffe27230 */ /* 0x000fc40000004100 */
[----:B------:R-:W-:Y:S01]  /*0970*/  HADD2.F32 R223, -RZ, R217.H1_H1 ;  /* 0x300000d9ffdf7230 */ /* 0x000fe20000004100 */
[----:B------:R1:W-:Y:S01]  /*0980*/  STL [R1+0x30], R0 ;  /* 0x0000300001007387 */ /* 0x0003e20000100800 */
[--C-:B------:R-:W-:Y:S02]  /*0990*/  HADD2.F32 R222, -RZ, R218.reuse.H0_H0 ;  /* 0x200000daffde7230 */ /* 0x100fe40000004100 */
[----:B------:R-:W-:Y:S01]  /*09a0*/  HADD2.F32 R221, -RZ, R218.H1_H1 ;  /* 0x300000daffdd7230 */ /* 0x000fe20000004100 */
[----:B------:R2:W-:Y:S01]  /*09b0*/  STL [R1+0x2c], R8 ;  /* 0x00002c0801007387 */ /* 0x0005e20000100800 */
[----:B------:R-:W-:Y:S02]  /*09c0*/  HADD2.F32 R220, -RZ, R219.H0_H0 ;  /* 0x200000dbffdc7230 */ /* 0x000fe40000004100 */
[----:B0-----:R-:W-:Y:S02]  /*09d0*/  HADD2.F32 R2, -RZ, R10.H0_H0 ;  /* 0x2000000aff027230 */ /* 0x001fe40000004100 */
[----:B------:R-:W-:-:S02]  /*09e0*/  HADD2.F32 R243, -RZ, R243.H1_H1 ;  /* 0x300000f3fff37230 */ /* 0x000fc40000004100 */
[----:B-1----:R-:W-:Y:S01]  /*09f0*/  HADD2.F32 R0, -RZ, R10.H1_H1 ;  /* 0x3000000aff007230 */ /* 0x002fe20000004100 */
[----:B------:R0:W-:Y:S01]  /*0a00*/  STL [R1+0x28], R2 ;  /* 0x0000280201007387 */ /* 0x0001e20000100800 */
[----:B------:R-:W-:Y:S02]  /*0a10*/  HADD2.F32 R235, -RZ, R235.H1_H1 ;  /* 0x300000ebffeb7230 */ /* 0x000fe40000004100 */
[----:B--2---:R-:W-:Y:S01]  /*0a20*/  HADD2.F32 R8, -RZ, R11.H0_H0 ;  /* 0x2000000bff087230 */ /* 0x004fe20000004100 */
[----:B------:R1:W-:Y:S01]  /*0a30*/  STL [R1+0x24], R0 ;  /* 0x0000240001007387 */ /* 0x0003e20000100800 */
[----:B------:R-:W-:Y:S02]  /*0a40*/  HADD2.F32 R227, -RZ, R227.H1_H1 ;  /* 0x300000e3ffe37230 */ /* 0x000fe40000004100 */
[----:B------:R-:W-:Y:S01]  /*0a50*/  HADD2.F32 R219, -RZ, R219.H1_H1 ;  /* 0x300000dbffdb7230 */ /* 0x000fe20000004100 */
[----:B------:R2:W-:Y:S01]  /*0a60*/  STL [R1+0x20], R8 ;  /* 0x0000200801007387 */ /* 0x0005e20000100800 */
[----:B------:R-:W-:-:S02]  /*0a70*/  HADD2.F32 R218, -RZ, R4.H0_H0 ;  /* 0x20000004ffda7230 */ /* 0x000fc40000004100 */
[----:B0-----:R-:W-:Y:S02]  /*0a80*/  HADD2.F32 R2, -RZ, R11.H1_H1 ;  /* 0x3000000bff027230 */ /* 0x001fe40000004100 */
[----:B------:R-:W-:Y:S02]  /*0a90*/  HADD2.F32 R215, -RZ, R5.H1_H1 ;  /* 0x30000005ffd77230 */ /* 0x000fe40000004100 */
[----:B-1----:R-:W-:Y:S01]  /*0aa0*/  HADD2.F32 R0, -RZ, R248.H0_H0 ;  /* 0x200000f8ff007230 */ /* 0x002fe20000004100 */
[----:B------:R0:W-:Y:S01]  /*0ab0*/  STL [R1+0x1c], R2 ;  /* 0x00001c0201007387 */ /* 0x0001e20000100800 */
[----:B------:R-:W-:Y:S02]  /*0ac0*/  HADD2.F32 R214, -RZ, R6.H0_H0 ;  /* 0x20000006ffd67230 */ /* 0x000fe40000004100 */
[----:B--2---:R-:W-:Y:S01]  /*0ad0*/  HADD2.F32 R8, -RZ, R248.H1_H1 ;  /* 0x300000f8ff087230 */ /* 0x004fe20000004100 */
[----:B------:R1:W-:Y:S01]  /*0ae0*/  STL [R1+0x18], R0 ;  /* 0x0000180001007387 */ /* 0x0003e20000100800 */
[----:B------:R-:W-:-:S02]  /*0af0*/  HADD2.F32 R248, -RZ, R241.H0_H0 ;  /* 0x200000f1fff87230 */ /* 0x000fc40000004100 */
[----:B------:R-:W-:Y:S01]  /*0b00*/  HADD2.F32 R241, -RZ, R232.H1_H1 ;  /* 0x300000e8fff17230 */ /* 0x000fe20000004100 */
[----:B------:R2:W-:Y:S01]  /*0b10*/  STL [R1+0x14], R8 ;  /* 0x0000140801007387 */ /* 0x0005e20000100800 */
[----:B------:R-:W-:Y:S02]  /*0b20*/  HADD2.F32 R232, -RZ, R225.H0_H0 ;  /* 0x200000e1ffe87230 */ /* 0x000fe40000004100 */
[--C-:B0-----:R-:W-:Y:S02]  /*0b30*/  HADD2.F32 R2, -RZ, R249.reuse.H0_H0 ;  /* 0x200000f9ff027230 */ /* 0x101fe40000004100 */
[----:B------:R-:W-:Y:S02]  /*0b40*/  HADD2.F32 R225, -RZ, R216.H1_H1 ;  /* 0x300000d8ffe17230 */ /* 0x000fe40000004100 */
[----:B-1----:R-:W-:Y:S01]  /*0b50*/  HADD2.F32 R0, -RZ, R249.H1_H1 ;  /* 0x300000f9ff007230 */ /* 0x002fe20000004100 */
[----:B------:R0:W-:Y:S01]  /*0b60*/  STL [R1+0x10], R2 ;  /* 0x0000100201007387 */ /* 0x0001e20000100800 */
[----:B------:R-:W-:-:S02]  /*0b70*/  HADD2.F32 R249, -RZ, R240.H1_H1 ;  /* 0x300000f0fff97230 */ /* 0x000fc40000004100 */
[----:B--2---:R-:W-:Y:S01]  /*0b80*/  HADD2.F32 R8, -RZ, R250.H0_H0 ;  /* 0x200000faff087230 */ /* 0x004fe20000004100 */
[----:B------:R1:W-:Y:S01]  /*0b90*/  STL [R1+0xc], R0 ;  /* 0x00000c0001007387 */ /* 0x0003e20000100800 */
[----:B------:R-:W-:Y:S02]  /*0ba0*/  HADD2.F32 R216, -RZ, R5.H0_H0 ;  /* 0x20000005ffd87230 */ /* 0x000fe40000004100 */
[----:B------:R-:W-:Y:S01]  /*0bb0*/  HADD2.F32 R213, -RZ, R6.H1_H1 ;  /* 0x30000006ffd57230 */ /* 0x000fe20000004100 */
[----:B------:R-:W-:Y:S01]  /*0bc0*/  STL [R1+0x8], R8 ;  /* 0x0000080801007387 */ /* 0x000fe20000100800 */
[----:B------:R-:W-:Y:S02]  /*0bd0*/  HADD2.F32 R209, -RZ, R7.H0_H0 ;  /* 0x20000007ffd17230 */ /* 0x000fe40000004100 */
[----:B0-----:R-:W-:Y:S02]  /*0be0*/  HADD2.F32 R2, -RZ, R250.H1_H1 ;  /* 0x300000faff027230 */ /* 0x001fe40000004100 */
[----:B------:R-:W-:-:S02]  /*0bf0*/  HADD2.F32 R250, -RZ, R240.H0_H0 ;  /* 0x200000f0fffa7230 */ /* 0x000fc40000004100 */
[----:B-1----:R-:W-:Y:S01]  /*0c00*/  HADD2.F32 R0, -RZ, R251.H0_H0 ;  /* 0x200000fbff007230 */ /* 0x002fe20000004100 */
[----:B------:R0:W-:Y:S01]  /*0c10*/  STL [R1+0x4], R2 ;  /* 0x0000040201007387 */ /* 0x0001e20000100800 */
[----:B------:R-:W-:Y:S02]  /*0c20*/  HADD2.F32 R240, -RZ, R233.H0_H0 ;  /* 0x200000e9fff07230 */ /* 0x000fe40000004100 */
[----:B------:R-:W-:Y:S01]  /*0c30*/  HADD2.F32 R233, -RZ, R224.H1_H1 ;  /* 0x300000e0ffe97230 */ /* 0x000fe20000004100 */
[----:B------:R1:W-:Y:S01]  /*0c40*/  STL [R1], R0 ;  /* 0x0000000001007387 */ /* 0x0003e20000100800 */
[----:B------:R-:W-:Y:S02]  /*0c50*/  HADD2.F32 R224, -RZ, R217.H0_H0 ;  /* 0x200000d9ffe07230 */ /* 0x000fe40000004100 */
[----:B------:R-:W-:Y:S02]  /*0c60*/  HADD2.F32 R251, -RZ, R251.H1_H1 ;  /* 0x300000fbfffb7230 */ /* 0x000fe40000004100 */
[----:B------:R-:W-:Y:S01]  /*0c70*/  HADD2.F32 R217, -RZ, R4.H1_H1 ;  /* 0x30000004ffd97230 */ /* 0x000fe20000004100 */
[----:B0-----:R-:W-:Y:S01]  /*0c80*/  P2R R2, PR, RZ, 0x8 ;  /* 0x00000008ff027803 */ /* 0x001fe20000000000 */
[----:B------:R-:W-:-:S07]  /*0c90*/  HADD2.F32 R206, -RZ, R7.H1_H1 ;  /* 0x30000007ffce7230 */ /* 0x000fce0000004100 */
.L_x_2514:
[----:B0-----:R-:W0:Y:S01]  /*0ca0*/  @P2 LDC.64 R4, c[0x0][0x270] ;  /* 0x00009c00ff042b82 */ /* 0x001e220000000a00 */
[----:B-----5:R-:W-:Y:S02]  /*0cb0*/  SHF.R.S32.HI R6, RZ, 0x1f, R3 ;  /* 0x0000001fff067819 */ /* 0x020fe40000011403 */
[----:B------:R-:W-:Y:S02]  /*0cc0*/  ISETP.NE.AND P4, PT, R205, RZ, PT ;  /* 0x000000ffcd00720c */ /* 0x000fe40003f85270 */
[----:B------:R-:W-:-:S03]  /*0cd0*/  ISETP.NE.AND P5, PT, R2, RZ, PT ;  /* 0x000000ff0200720c */ /* 0x000fc60003fa5270 */
[----:B--234-:R-:W2:Y:S01]  /*0ce0*/  LDC.64 R154, c[0x0][0x250] ;  /* 0x00009400ff9a7b82 */ /* 0x01cea20000000a00 */
[----:B0-----:R-:W-:-:S04]  /*0cf0*/  @P2 LEA R4, P3, R3, R4, 0x1 ;  /* 0x0000000403042211 */ /* 0x001fc800078608ff */
[----:B------:R-:W-:-:S05]  /*0d00*/  @P2 LEA.HI.X R5, R3, R5, R6, 0x1, P3 ;  /* 0x0000000503052211 */ /* 0x000fca00018f0c06 */
[----:B------:R2:W3:Y:S02]  /*0d10*/  @P2 LDG.E.U16 R152, desc[UR4][R4.64] ;  /* 0x0000000404982981 */ /* 0x0004e4000c1e1500 */
[----:B--2---:R-:W-:-:S05]  /*0d20*/  IMAD.WIDE R4, R3, 0x4, R154 ;  /* 0x0000000403047825 */ /* 0x004fca00078e029a */
[----:B------:R0:W2:Y:S02]  /*0d30*/  LDG.E R208, desc[UR4][R4.64] ;  /* 0x0000000404d07981 */ /* 0x0000a4000c1e1900 */
[----:B0-----:R-:W0:Y:S01]  /*0d40*/  LDC.64 R4, c[0x0][0x258] ;  /* 0x00009600ff047b82 */ /* 0x001e220000000a00 */
[----:B------:R-:W4:Y:S01]  /*0d50*/  S2R R252, SR_TID.X ;  /* 0x0000000000fc7919 */ /* 0x000f220000002100 */
[----:B------:R-:W-:Y:S01]  /*0d60*/  MOV R202, UR22 ;  /* 0x0000001600ca7c02 */ /* 0x000fe20008000f00 */
[----:B------:R-:W-:Y:S01]  /*0d70*/  BSSY B0, `(.L_x_2497) ;  /* 0x000006d000007945 */ /* 0x000fe20003800000 */
[----:B0-----:R-:W-:-:S05]  /*0d80*/  IMAD.WIDE R4, R3, 0x4, R4 ;  /* 0x0000000403047825 */ /* 0x001fca00078e0204 */
[----:B------:R0:W5:Y:S01]  /*0d90*/  LDG.E R6, desc[UR4][R4.64] ;  /* 0x0000000404067981 */ /* 0x000162000c1e1900 */
[----:B------:R-:W-:Y:S02]  /*0da0*/  CS2R R210, SRZ ;  /* 0x0000000000d27805 */ /* 0x000fe4000001ff00 */
[----:B----4-:R-:W-:Y:S01]  /*0db0*/  LOP3.LUT R203, R252, 0xff, RZ, 0xc0, !PT ;  /* 0x000000fffccb7812 */ /* 0x010fe200078ec0ff */
[----:B0-----:R-:W-:Y:S01]  /*0dc0*/  IMAD R4, R3, R202, RZ ;  /* 0x000000ca03047224 */ /* 0x001fe200078e02ff */
[----:B------:R-:W-:Y:S01]  /*0dd0*/  MOV R5, 0x3f800000 ;  /* 0x3f80000000057802 */ /* 0x000fe20000000f00 */
[----:B---3--:R-:W-:-:S03]  /*0de0*/  @P2 HADD2.F32 R5, -RZ, R152.H0_H0 ;  /* 0x20000098ff052230 */ /* 0x008fc60000004100 */
[----:B------:R-:W-:-:S04]  /*0df0*/  SHF.R.S32.HI R152, RZ, 0x1f, R4 ;  /* 0x0000001fff987819 */ /* 0x000fc80000011404 */
[----:B------:R-:W-:-:S04]  /*0e00*/  LEA.HI R4, R152, R4, RZ, 0x3 ;  /* 0x0000000498047211 */ /* 0x000fc800078f18ff */
[----:B------:R-:W-:-:S04]  /*0e10*/  LEA.HI.SX32 R4, R4, R203, 0x1d ;  /* 0x000000cb04047211 */ /* 0x000fc800078feaff */
[----:B------:R-:W-:Y:S02]  /*0e20*/  MOV R212, R4 ;  /* 0x0000000400d47202 */ /* 0x000fe40000000f00 */
[----:B--2---:R-:W-:Y:S01]  /*0e30*/  FSEL R208, R208, RZ, !P5 ;  /* 0x000000ffd0d07208 */ /* 0x004fe20006800000 */
        /* <DEDUP_REMOVED lines=21> */
[--C-:B--2---:R-:W-:Y:S02]  /*0f90*/  HADD2.F32 R157, -RZ, R12.reuse.H0_H0 ;  /* 0x2000000cff9d7230 */ /* 0x104fe40000004100 */
[----:B-1----:R-:W-:Y:S02]  /*0fa0*/  HADD2.F32 R0, -RZ, R12.H1_H1 ;  /* 0x3000000cff007230 */ /* 0x002fe40000004100 */
[--C-:B0-----:R-:W-:Y:S02]  /*0fb0*/  HADD2.F32 R10, -RZ, R15.reuse.H0_H0 ;  /* 0x2000000fff0a7230 */ /* 0x101fe40000004100 */
[----:B------:R-:W-:Y:S01]  /*0fc0*/  FADD.FTZ R157, -R208, R157 ;  /* 0x0000009dd09d7221 */ /* 0x000fe20000010100 */
[----:B------:R-:W-:Y:S02]  /*0fd0*/  HADD2.F32 R156, -RZ, R15.H1_H1 ;  /* 0x3000000fff9c7230 */ /* 0x000fe40000004100 */
[----:B------:R-:W-:-:S02]  /*0fe0*/  HADD2.F32 R16, -RZ, R13.H0_H0 ;  /* 0x2000000dff107230 */ /* 0x000fc40000004100 */
[--C-:B------:R-:W-:Y:S02]  /*0ff0*/  HADD2.F32 R11, -RZ, R14.reuse.H0_H0 ;  /* 0x2000000eff0b7230 */ /* 0x100fe40000004100 */
[----:B------:R-:W-:Y:S02]  /*1000*/  HADD2.F32 R12, -RZ, R14.H1_H1 ;  /* 0x3000000eff0c7230 */ /* 0x000fe40000004100 */
[----:B------:R-:W-:Y:S01]  /*1010*/  FADD.FTZ R14, -R208, R0 ;  /* 0x00000000d00e7221 */ /* 0x000fe20000010100 */
[--C-:B---3--:R-:W-:Y:S02]  /*1020*/  HADD2.F32 R15, -RZ, R152.reuse.H0_H0 ;  /* 0x20000098ff0f7230 */ /* 0x108fe40000004100 */
[----:B------:R-:W-:Y:S02]  /*1030*/  HADD2.F32 R152, -RZ, R152.H1_H1 ;  /* 0x30000098ff987230 */ /* 0x000fe40000004100 */
[----:B-----5:R-:W-:Y:S01]  /*1040*/  FMUL.FTZ R0, R6, R157 ;  /* 0x0000009d06007220 */ /* 0x020fe20000410000 */
[----:B------:R-:W-:-:S02]  /*1050*/  FADD.FTZ R157, -R208, R16 ;  /* 0x00000010d09d7221 */ /* 0x000fc40000010100 */
[----:B------:R-:W-:Y:S02]  /*1060*/  FMUL.FTZ R201, R158, R152 ;  /* 0x000000989ec97220 */ /* 0x000fe40000410000 */
[----:B------:R-:W2:Y:S01]  /*1070*/  LDL R158, [R1+0x40] ;  /* 0x00004000019e7983 */ /* 0x000ea20000100800 */
[C---:B------:R-:W-:Y:S01]  /*1080*/  FMUL.FTZ R16, R6.reuse, R14 ;  /* 0x0000000e06107220 */ /* 0x040fe20000410000 */
[----:B------:R-:W-:Y:S02]  /*1090*/  FMUL.FTZ R14, R6, R157 ;  /* 0x0000009d060e7220 */ /* 0x000fe40000410000 */
[----:B------:R-:W3:Y:S01]  /*10a0*/  LDL R157, [R1+0x3c] ;  /* 0x00003c00019d7983 */ /* 0x000ee20000100800 */
[----:B------:R-:W-:Y:S02]  /*10b0*/  HADD2.F32 R13, -RZ, R13.H1_H1 ;  /* 0x3000000dff0d7230 */ /* 0x000fe40000004100 */
[----:B------:R-:W-:Y:S01]  /*10c0*/  FADD.FTZ R73, R73, R152 ;  /* 0x0000009849497221 */ /* 0x000fe20000010000 */
[----:B------:R-:W-:-:S02]  /*10d0*/  HADD2.F32 R200, -RZ, R153.H0_H0 ;  /* 0x20000099ffc87230 */ /* 0x000fc40000004100 */
[----:B------:R-:W-:Y:S01]  /*10e0*/  FADD.FTZ R13, -R208, R13 ;  /* 0x0000000dd00d7221 */ /* 0x000fe20000010100 */
[----:B------:R-:W-:Y:S02]  /*10f0*/  HADD2.F32 R153, -RZ, R153.H1_H1 ;  /* 0x30000099ff997230 */ /* 0x000fe40000004100 */
[----:B------:R-:W-:Y:S01]  /*1100*/  FFMA.FTZ R41, R16, R152, R41 ;  /* 0x0000009810297223 */ /* 0x000fe20000010029 */
[----:B------:R-:W-:Y:S01]  /*1110*/  FADD.FTZ R11, -R208, R11 ;  /* 0x0000000bd00b7221 */ /* 0x000fe20000010100 */
[----:B------:R-:W-:Y:S01]  /*1120*/  FADD.FTZ R72, R72, R15 ;  /* 0x0000000f48487221 */ /* 0x000fe20000010000 */
[----:B------:R-:W-:Y:S01]  /*1130*/  FFMA.FTZ R40, R0, R15, R40 ;  /* 0x0000000f00287223 */ /* 0x000fe20000010028 */
[----:B------:R-:W-:Y:S01]  /*1140*/  FMUL.FTZ R13, R6, R13 ;  /* 0x0000000d060d7220 */ /* 0x000fe20000410000 */
[----:B------:R-:W-:Y:S01]  /*1150*/  FADD.FTZ R152, -R208, R12 ;  /* 0x0000000cd0987221 */ /* 0x000fe20000010100 */
[----:B------:R-:W-:Y:S01]  /*1160*/  FMUL.FTZ R15, R199, R15 ;  /* 0x0000000fc70f7220 */ /* 0x000fe20000410000 */
[C---:B------:R-:W-:Y:S01]  /*1170*/  FMUL.FTZ R12, R6.reuse, R11 ;  /* 0x0000000b060c7220 */ /* 0x040fe20000410000 */
[----:B------:R-:W-:Y:S01]  /*1180*/  FADD.FTZ R75, R75, R153 ;  /* 0x000000994b4b7221 */ /* 0x000fe20000010000 */
[-C--:B------:R-:W-:Y:S01]  /*1190*/  FFMA.FTZ R43, R13, R153.reuse, R43 ;  /* 0x000000990d2b7223 */ /* 0x080fe2000001002b */
[----:B----4-:R-:W-:Y:S01]  /*11a0*/  FMUL.FTZ R199, R195, R153 ;  /* 0x00000099c3c77220 */ /* 0x010fe20000410000 */
        /* <DEDUP_REMOVED lines=8> */
[----:B------:R-:W-:-:S02]  /*1230*/  HADD2.F32 R198, -RZ, R154.H0_H0 ;  /* 0x2000009affc67230 */ /* 0x000fc40000004100 */
        /* <DEDUP_REMOVED lines=10> */
[----:B------:R-:W-:Y:S01]  /*12e0*/  FMUL.FTZ R10, R6, R10 ;  /* 0x0000000a060a7220 */ /* 0x000fe20000410000 */
[----:B------:R-:W-:Y:S01]  /*12f0*/  FMUL.FTZ R197, R159, R154 ;  /* 0x0000009a9fc57220 */ /* 0x000fe20000410000 */
[----:B------:R-:W-:Y:S01]  /*1300*/  FADD.FTZ R152, R152, R198 ;  /* 0x000000c698987221 */ /* 0x000fe20000010000 */
[----:B------:R-:W-:Y:S01]  /*1310*/  FFMA.FTZ R153, R12, R198, R153 ;  /* 0x000000c60c997223 */ /* 0x000fe20000010099 */
[----:B------:R-:W-:Y:S02]  /*1320*/  HADD2.F32 R155, -RZ, R155.H1_H1 ;  /* 0x3000009bff9b7230 */ /* 0x000fe40000004100 */
[----:B------:R-:W-:Y:S01]  /*1330*/  FADD.FTZ R78, R78, R196 ;  /* 0x000000c44e4e7221 */ /* 0x000fe20000010000 */
[----:B------:R-:W-:Y:S01]  /*1340*/  FFMA.FTZ R46, R10, R196, R46 ;  /* 0x000000c40a2e7223 */ /* 0x000fe2000001002e */
[----:B------:R-:W-:Y:S01]  /*1350*/  FADD.FTZ R156, -R208, R156 ;  /* 0x0000009cd09c7221 */ /* 0x000fe20000010100 */
[----:B------:R-:W-:Y:S01]  /*1360*/  FADD.FTZ R152, R152, R197 ;  /* 0x000000c598987221 */ /* 0x000fe20000010000 */
[----:B------:R-:W-:-:S02]  /*1370*/  FFMA.FTZ R153, R11, R197, R153 ;  /* 0x000000c50b997223 */ /* 0x000fc40000010099 */
[----:B------:R-:W-:Y:S01]  /*1380*/  FMUL.FTZ R195, R6, R156 ;  /* 0x0000009c06c37220 */ /* 0x000fe20000410000 */
[----:B------:R-:W-:Y:S01]  /*1390*/  FADD.FTZ R77, R77, R154 ;  /* 0x0000009a4d4d7221 */ /* 0x000fe20000010000 */
[----:B------:R-:W-:Y:S01]  /*13a0*/  FFMA.FTZ R45, R11, R154, R45 ;  /* 0x0000009a0b2d7223 */ /* 0x000fe2000001002d */
[----:B------:R-:W-:Y:S01]  /*13b0*/  FADD.FTZ R79, R79, R155 ;  /* 0x0000009b4f4f7221 */ /* 0x000fe20000010000 */
[-C--:B------:R-:W-:Y:S01]  /*13c0*/  FFMA.FTZ R47, R195, R155.reuse, R47 ;  /* 0x0000009bc32f7223 */ /* 0x080fe2000001002f */
[----:B------:R-:W-:Y:S01]  /*13d0*/  IADD3 R212, R4, 0x100, RZ ;  /* 0x0000010004d47810 */ /* 0x000fe20007ffe0ff */
[----:B--2---:R-:W-:Y:S01]  /*13e0*/  FMUL.FTZ R196, R158, R196 ;  /* 0x000000c49ec47220 */ /* 0x004fe20000410000 */
[----:B---3--:R-:W-:-:S03]  /*13f0*/  FMUL.FTZ R194, R157, R155 ;  /* 0x0000009b9dc27220 */ /* 0x008fc60000410000 */
[----:B------:R-:W-:Y:S01]  /*1400*/  FADD.FTZ R152, R152, R196 ;  /* 0x000000c498987221 */ /* 0x000fe20000010000 */
[----:B------:R-:W-:-:S03]  /*1410*/  FFMA.FTZ R153, R10, R196, R153 ;  /* 0x000000c40a997223 */ /* 0x000fc60000010099 */
[----:B------:R-:W-:Y:S01]  /*1420*/  FADD.FTZ R210, R152, R194 ;  /* 0x000000c298d27221 */ /* 0x000fe20000010000 */
[----:B------:R-:W-:-:S07]  /*1430*/  FFMA.FTZ R211, R195, R194, R153 ;  /* 0x000000c2c3d37223 */ /* 0x000fce0000010099 */
.L_x_2498:
[----:B------:R-:W-:Y:S05]  /*1440*/  BSYNC B0 ;  /* 0x0000000000007941 */ /* 0x000fea0003800000 */
.L_x_2497:
        /* <DEDUP_REMOVED lines=9> */
[----:B------:R-:W4:Y:S01]  /*14e0*/  LDL R173, [R1+0x2c] ;  /* 0x00002c0001ad7983 */ /* 0x000f220000100800 */
[----:B------:R-:W-:-:S03]  /*14f0*/  ISETP.NE.U32.AND P3, PT, RZ, UR8, PT ;  /* 0x00000008ff007c0c */ /* 0x000fc6000bf65070 */
[----:B------:R-:W4:Y:S01]  /*1500*/  LDL R168, [R1+0x28] ;  /* 0x0000280001a87983 */ /* 0x000f220000100800 */
[----:B------:R-:W-:Y:S01]  /*1510*/  ISETP.NE.AND.EX P3, PT, RZ, UR9, PT, P3 ;  /* 0x00000009ff007c0c */ /* 0x000fe2000bf65330 */
[----:B0-----:R-:W-:-:S06]  /*1520*/  IMAD.WIDE.U32 R152, R212, 0x10, R152 ;  /* 0x00000010d4987825 */ /* 0x001fcc00078e0098 */
[----:B------:R-:W3:Y:S06]  /*1530*/  LDG.E.128 R152, desc[UR4][R152.64] ;  /* 0x0000000498987981 */ /* 0x000eec000c1e1d00 */
[----:B------:R-:W-:-:S04]  /*1540*/  @P3 LEA R32, P4, R212, UR8, 0x4 ;  /* 0x00000008d4203c11 */ /* 0x000fc8000f8820ff */
[----:B------:R-:W-:-:S05]  /*1550*/  @P3 LEA.HI.X R33, R212, UR9, RZ, 0x4, P4 ;  /* 0x00000009d4213c11 */ /* 0x000fca000a0f24ff */
[----:B------:R0:W5:Y:S02]  /*1560*/  @P3 LDG.E.128 R136, desc[UR4][R32.64] ;  /* 0x0000000420883981 */ /* 0x000164000c1e1d00 */
[----:B0-----:R-:W-:-:S04]  /*1570*/  LEA R32, P3, R212, UR12, 0x3 ;  /* 0x0000000cd4207c11 */ /* 0x001fc8000f8618ff */
[----:B------:R-:W-:-:S06]  /*1580*/  LEA.HI.X R33, R212, UR13, RZ, 0x3, P3 ;  /* 0x0000000dd4217c11 */ /* 0x000fcc00098f1cff */
[----:B------:R-:W5:Y:S01]  /*1590*/  LDG.E.64 R32, desc[UR4][R32.64] ;  /* 0x0000000420207981 */ /* 0x000f62000c1e1b00 */
[--C-:B--2---:R-:W-:Y:S02]  /*15a0*/  HADD2.F32 R166, -RZ, R156.reuse.H0_H0 ;  /* 0x2000009cffa67230 */ /* 0x104fe40000004100 */
[----:B------:R-:W-:-:S03]  /*15b0*/  HADD2.F32 R9, -RZ, R156.H1_H1 ;  /* 0x3000009cff097230 */ /* 0x000fc60000004100 */
[C---:B------:R-:W-:Y:S01]  /*15c0*/  FADD.FTZ R166, -R208.reuse, R166 ;  /* 0x000000a6d0a67221 */ /* 0x040fe20000010100 */
[--C-:B------:R-:W-:Y:S02]  /*15d0*/  HADD2.F32 R164, -RZ, R157.reuse.H0_H0 ;  /* 0x2000009dffa47230 */ /* 0x100fe40000004100 */
[----:B------:R-:W-:Y:S01]  /*15e0*/  FADD.FTZ R167, -R208, R9 ;  /* 0x00000009d0a77221 */ /* 0x000fe20000010100 */
[----:B------:R-:W-:Y:S02]  /*15f0*/  HADD2.F32 R165, -RZ, R157.H1_H1 ;  /* 0x3000009dffa57230 */ /* 0x000fe40000004100 */
[----:B-----5:R-:W-:Y:S01]  /*1600*/  FMUL.FTZ R9, R6, R166 ;  /* 0x000000a606097220 */ /* 0x020fe20000410000 */
[----:B------:R-:W-:Y:S02]  /*1610*/  HADD2.F32 R157, -RZ, R158.H0_H0 ;  /* 0x2000009eff9d7230 */ /* 0x000fe40000004100 */
[----:B------:R-:W-:Y:S01]  /*1620*/  FADD.FTZ R164, -R208, R164 ;  /* 0x000000a4d0a47221 */ /* 0x000fe20000010100 */
[----:B---3--:R-:W-:-:S02]  /*1630*/  HADD2.F32 R193, -RZ, R152.H0_H0 ;  /* 0x20000098ffc17230 */ /* 0x008fc40000004100 */
[----:B------:R-:W-:-:S03]  /*1640*/  FADD.FTZ R157, -R208, R157 ;  /* 0x0000009dd09d7221 */ /* 0x000fc60000010100 */
[----:B------:R-:W-:Y:S01]  /*1650*/  FADD.FTZ R80, R80, R193 ;  /* 0x000000c150507221 */ /* 0x000fe20000010000 */
[-C--:B------:R-:W-:Y:S01]  /*1660*/  FFMA.FTZ R48, R9, R193.reuse, R48 ;  /* 0x000000c109307223 */ /* 0x080fe20000010030 */
[----:B------:R-:W-:Y:S02]  /*1670*/  FMUL.FTZ R193, R169, R193 ;  /* 0x000000c1a9c17220 */ /* 0x000fe40000410000 */
[----:B------:R-:W2:Y:S01]  /*1680*/  LDL R169, [R1+0x24] ;  /* 0x0000240001a97983 */ /* 0x000ea20000100800 */
[----:B------:R-:W-:Y:S02]  /*1690*/  HADD2.F32 R152, -RZ, R152.H1_H1 ;  /* 0x30000098ff987230 */ /* 0x000fe40000004100 */
[C---:B------:R-:W-:Y:S01]  /*16a0*/  FMUL.FTZ R166, R6.reuse, R164 ;  /* 0x000000a406a67220 */ /* 0x040fe20000410000 */
[C---:B------:R-:W-:Y:S01]  /*16b0*/  FMUL.FTZ R167, R6.reuse, R167 ;  /* 0x000000a706a77220 */ /* 0x040fe20000410000 */
[----:B------:R-:W-:Y:S02]  /*16c0*/  FMUL.FTZ R164, R6, R157 ;  /* 0x0000009d06a47220 */ /* 0x000fe40000410000 */
[----:B------:R-:W3:Y:S01]  /*16d0*/  LDL R157, [R1+0x20] ;  /* 0x00002000019d7983 */ /* 0x000ee20000100800 */
[----:B------:R-:W-:Y:S01]  /*16e0*/  FADD.FTZ R81, R81, R152 ;  /* 0x0000009851517221 */ /* 0x000fe20000010000 */
[-C--:B------:R-:W-:Y:S01]  /*16f0*/  FFMA.FTZ R49, R167, R152.reuse, R49 ;  /* 0x00000098a7317223 */ /* 0x080fe20000010031 */
[----:B------:R-:W-:-:S02]  /*1700*/  FMUL.FTZ R192, R170, R152 ;  /* 0x00000098aac07220 */ /* 0x000fc40000410000 */
[----:B------:R-:W3:Y:S01]  /*1710*/  LDL R152, [R1+0x1c] ;  /* 0x00001c0001987983 */ /* 0x000ee20000100800 */
[--C-:B------:R-:W-:Y:S02]  /*1720*/  HADD2.F32 R191, -RZ, R153.reuse.H0_H0 ;  /* 0x20000099ffbf7230 */ /* 0x100fe40000004100 */
[----:B------:R-:W-:Y:S01]  /*1730*/  FADD.FTZ R210, R210, R193 ;  /* 0x000000c1d2d27221 */ /* 0x000fe20000010000 */
[----:B------:R-:W-:Y:S01]  /*1740*/  FFMA.FTZ R211, R9, R193, R211 ;  /* 0x000000c109d37223 */ /* 0x000fe200000100d3 */
[----:B------:R-:W-:Y:S02]  /*1750*/  HADD2.F32 R153, -RZ, R153.H1_H1 ;  /* 0x30000099ff997230 */ /* 0x000fe40000004100 */
[----:B------:R-:W-:Y:S01]  /*1760*/  FADD.FTZ R165, -R208, R165 ;  /* 0x000000a5d0a57221 */ /* 0x000fe20000010100 */
[----:B------:R-:W-:Y:S01]  /*1770*/  FADD.FTZ R82, R82, R191 ;  /* 0x000000bf52527221 */ /* 0x000fe20000010000 */
[-C--:B------:R-:W-:Y:S01]  /*1780*/  FFMA.FTZ R50, R166, R191.reuse, R50 ;  /* 0x000000bfa6327223 */ /* 0x080fe20000010032 */
[----:B----4-:R-:W-:Y:S01]  /*1790*/  FMUL.FTZ R191, R172, R191 ;  /* 0x000000bfacbf7220 */ /* 0x010fe20000410000 */
[----:B------:R-:W-:Y:S01]  /*17a0*/  FADD.FTZ R210, R210, R192 ;  /* 0x000000c0d2d27221 */ /* 0x000fe20000010000 */
[----:B------:R-:W-:Y:S01]  /*17b0*/  FFMA.FTZ R211, R167, R192, R211 ;  /* 0x000000c0a7d37223 */ /* 0x000fe200000100d3 */
[----:B------:R-:W-:-:S02]  /*17c0*/  HADD2.F32 R156, -RZ, R159.H0_H0 ;  /* 0x2000009fff9c7230 */ /* 0x000fc40000004100 */
[----:B------:R-:W-:Y:S02]  /*17d0*/  HADD2.F32 R189, -RZ, R154.H0_H0 ;  /* 0x2000009affbd7230 */ /* 0x000fe40000004100 */
[----:B------:R-:W-:Y:S01]  /*17e0*/  FMUL.FTZ R165, R6, R165 ;  /* 0x000000a506a57220 */ /* 0x000fe20000410000 */
[----:B------:R-:W-:Y:S02]  /*17f0*/  HADD2.F32 R158, -RZ, R158.H1_H1 ;  /* 0x3000009eff9e7230 */ /* 0x000fe40000004100 */
        /* <DEDUP_REMOVED lines=19> */
[----:B------:R-:W-:Y:S01]  /*1930*/  FFMA.FTZ R54, R170, R171, R54 ;  /* 0x000000abaa367223 */ /* 0x000fe20000010036 */
[----:B------:R-:W-:-:S04]  /*1940*/  FADD.FTZ R159, -R208, R159 ;  /* 0x0000009fd09f7221 */ /* 0x000fc80000010100 */
[----:B------:R-:W-:Y:S01]  /*1950*/  FMUL.FTZ R172, R6, R159 ;  /* 0x0000009f06ac7220 */ /* 0x000fe20000410000 */
[----:B------:R-:W-:Y:S01]  /*1960*/  FADD.FTZ R83, R83, R153 ;  /* 0x0000009953537221 */ /* 0x000fe20000010000 */
[----:B------:R-:W-:Y:S01]  /*1970*/  FFMA.FTZ R51, R165, R153, R51 ;  /* 0x00000099a5337223 */ /* 0x000fe20000010033 */
[----:B------:R-:W-:Y:S01]  /*1980*/  FADD.FTZ R85, R85, R154 ;  /* 0x0000009a55557221 */ /* 0x000fe20000010000 */
[-C--:B------:R-:W-:Y:S01]  /*1990*/  FFMA.FTZ R53, R168, R154.reuse, R53 ;  /* 0x0000009aa8357223 */ /* 0x080fe20000010035 */
[----:B------:R-:W-:Y:S01]  /*19a0*/  FADD.FTZ R87, R87, R155 ;  /* 0x0000009b57577221 */ /* 0x000fe20000010000 */
[----:B------:R-:W-:Y:S01]  /*19b0*/  FFMA.FTZ R55, R172, R155, R55 ;  /* 0x0000009bac377223 */ /* 0x000fe20000010037 */
[----:B------:R-:W-:Y:S01]  /*19c0*/  IADD3 R212, R212, 0x100, RZ ;  /* 0x00000100d4d47810 */ /* 0x000fe20007ffe0ff */
[----:B--2---:R-:W-:-:S04]  /*19d0*/  FMUL.FTZ R169, R169, R154 ;  /* 0x0000009aa9a97220 */ /* 0x004fc80000410000 */
[----:B------:R-:W-:Y:S01]  /*19e0*/  FADD.FTZ R210, R210, R169 ;  /* 0x000000a9d2d27221 */ /* 0x000fe20000010000 */
[----:B------:R-:W-:Y:S01]  /*19f0*/  FFMA.FTZ R211, R168, R169, R211 ;  /* 0x000000a9a8d37223 */ /* 0x000fe200000100d3 */
[----:B---3--:R-:W-:-:S04]  /*1a00*/  FMUL.FTZ R171, R157, R171 ;  /* 0x000000ab9dab7220 */ /* 0x008fc80000410000 */
[----:B------:R-:W-:Y:S01]  /*1a10*/  FADD.FTZ R210, R210, R171 ;  /* 0x000000abd2d27221 */ /* 0x000fe20000010000 */
[----:B------:R-:W-:Y:S01]  /*1a20*/  FMUL.FTZ R173, R152, R155 ;  /* 0x0000009b98ad7220 */ /* 0x000fe20000410000 */
[----:B------:R-:W-:-:S03]  /*1a30*/  FFMA.FTZ R211, R170, R171, R211 ;  /* 0x000000abaad37223 */ /* 0x000fc600000100d3 */
[----:B------:R-:W-:Y:S01]  /*1a40*/  FADD.FTZ R210, R210, R173 ;  /* 0x000000add2d27221 */ /* 0x000fe20000010000 */
[----:B------:R-:W-:-:S07]  /*1a50*/  FFMA.FTZ R211, R172, R173, R211 ;  /* 0x000000adacd37223 */ /* 0x000fce00000100d3 */
.L_x_2500:
[----:B------:R-:W-:Y:S05]  /*1a60*/  BSYNC B0 ;  /* 0x0000000000007941 */ /* 0x000fea0003800000 */
.L_x_2499:
[----:B------:R-:W-:Y:S04]  /*1a70*/  BSSY B0, `(.L_x_2501) ;  /* 0x0000060000007945 */ /* 0x000fe80003800000 */
[----:B------:R-:W-:Y:S05]  /*1a80*/  @!P1 BRA `(.L_x_2502) ;  /* 0x0000000400789947 */ /* 0x000fea0003800000 */
[----:B------:R-:W0:Y:S01]  /*1a90*/  LDC.64 R20, c[0x0][0x2b8] ;  /* 0x0000ae00ff147b82 */ /* 0x000e220000000a00 */
[C---:B------:R-:W-:Y:S01]  /*1aa0*/  LEA R24, P3, R212.reuse, UR10, 0x4 ;  /* 0x0000000ad4187c11 */ /* 0x040fe2000f8620ff */
[----:B------:R-:W2:Y:S03]  /*1ab0*/  LDL R156, [R1+0x18] ;  /* 0x00001800019c7983 */ /* 0x000ea60000100800 */
[----:B------:R-:W-:Y:S01]  /*1ac0*/  LEA.HI.X R25, R212, UR11, RZ, 0x4, P3 ;  /* 0x0000000bd4197c11 */ /* 0x000fe200098f24ff */
[----:B------:R-:W3:Y:S04]  /*1ad0*/  LDL R155, [R1+0x14] ;  /* 0x00001400019b7983 */ /* 0x000ee80000100800 */
[----:B------:R-:W4:Y:S01]  /*1ae0*/  LDL R159, [R1+0x10] ;  /* 0x00001000019f7983 */ /* 0x000f220000100800 */
[----:B------:R-:W-:-:S03]  /*1af0*/  ISETP.NE.U32.AND P3, PT, RZ, UR8, PT ;  /* 0x00000008ff007c0c */ /* 0x000fc6000bf65070 */
[----:B------:R-:W2:Y:S01]  /*1b00*/  LDG.E.128 R24, desc[UR4][R24.64] ;  /* 0x0000000418187981 */ /* 0x000ea2000c1e1d00 */
[----:B------:R-:W-:-:S03]  /*1b10*/  ISETP.NE.AND.EX P3, PT, RZ, UR9, PT, P3 ;  /* 0x00000009ff007c0c */ /* 0x000fc6000bf65330 */
[----:B------:R-:W4:Y:S04]  /*1b20*/  LDL R158, [R1+0xc] ;  /* 0x00000c00019e7983 */ /* 0x000f280000100800 */
[----:B------:R-:W4:Y:S01]  /*1b30*/  LDL R157, [R1+0x8] ;  /* 0x00000800019d7983 */ /* 0x000f220000100800 */
[----:B0-----:R-:W-:-:S05]  /*1b40*/  IMAD.WIDE.U32 R20, R212, 0x10, R20 ;  /* 0x00000010d4147825 */ /* 0x001fca00078e0014 */
[C---:B------:R-:W-:Y:S01]  /*1b50*/  @P3 LEA R18, P4, R212.reuse, UR8, 0x4 ;  /* 0x00000008d4123c11 */ /* 0x040fe2000f8820ff */
[----:B------:R-:W3:Y:S03]  /*1b60*/  LDG.E.128 R20, desc[UR4][R20.64] ;  /* 0x0000000414147981 */ /* 0x000ee6000c1e1d00 */
[----:B------:R-:W-:-:S05]  /*1b70*/  @P3 LEA.HI.X R19, R212, UR9, RZ, 0x4, P4 ;  /* 0x00000009d4133c11 */ /* 0x000fca000a0f24ff */
[----:B------:R0:W5:Y:S01]  /*1b80*/  @P3 LDG.E.128 R140, desc[UR4][R18.64] ;  /* 0x00000004128c3981 */ /* 0x000162000c1e1d00 */
[----:B------:R-:W-:-:S04]  /*1b90*/  LEA R160, P3, R212, UR12, 0x3 ;  /* 0x0000000cd4a07c11 */ /* 0x000fc8000f8618ff */
[----:B------:R-:W-:-:S06]  /*1ba0*/  LEA.HI.X R161, R212, UR13, RZ, 0x3, P3 ;  /* 0x0000000dd4a17c11 */ /* 0x000fcc00098f1cff */
[----:B------:R-:W5:Y:S01]  /*1bb0*/  LDG.E.64 R160, desc[UR4][R160.64] ;  /* 0x00000004a0a07981 */ /* 0x000f62000c1e1b00 */
[--C-:B--2---:R-:W-:Y:S02]  /*1bc0*/  HADD2.F32 R17, -RZ, R24.reuse.H0_H0 ;  /* 0x20000018ff117230 */ /* 0x104fe40000004100 */
[----:B------:R-:W-:Y:S02]  /*1bd0*/  HADD2.F32 R8, -RZ, R24.H1_H1 ;  /* 0x30000018ff087230 */ /* 0x000fe40000004100 */
[----:B0-----:R-:W-:Y:S02]  /*1be0*/  HADD2.F32 R19, -RZ, R25.H0_H0 ;  /* 0x20000019ff137230 */ /* 0x001fe40000004100 */
[--C-:B---3--:R-:W-:Y:S02]  /*1bf0*/  HADD2.F32 R154, -RZ, R21.reuse.H0_H0 ;  /* 0x20000015ff9a7230 */ /* 0x108fe40000004100 */
[----:B------:R-:W-:Y:S02]  /*1c00*/  HADD2.F32 R153, -RZ, R21.H1_H1 ;  /* 0x30000015ff997230 */ /* 0x000fe40000004100 */
[----:B------:R-:W-:Y:S01]  /*1c10*/  FADD.FTZ R21, -R208, R17 ;  /* 0x00000011d0157221 */ /* 0x000fe20000010100 */
[----:B------:R-:W-:-:S02]  /*1c20*/  HADD2.F32 R18, -RZ, R20.H0_H0 ;  /* 0x20000014ff127230 */ /* 0x000fc40000004100 */
[----:B------:R-:W-:Y:S01]  /*1c30*/  FADD.FTZ R17, -R208, R8 ;  /* 0x00000008d0117221 */ /* 0x000fe20000010100 */
[----:B-----5:R-:W-:Y:S01]  /*1c40*/  FMUL.FTZ R8, R6, R21 ;  /* 0x0000001506087220 */ /* 0x020fe20000410000 */
[----:B------:R-:W-:Y:S02]  /*1c50*/  HADD2.F32 R20, -RZ, R20.H1_H1 ;  /* 0x30000014ff147230 */ /* 0x000fe40000004100 */
[----:B------:R-:W-:Y:S01]  /*1c60*/  FADD.FTZ R88, R88, R18 ;  /* 0x0000001258587221 */ /* 0x000fe20000010000 */
[-C--:B------:R-:W-:Y:S01]  /*1c70*/  FFMA.FTZ R56, R8, R18.reuse, R56 ;  /* 0x0000001208387223 */ /* 0x080fe20000010038 */
[----:B------:R-:W-:Y:S01]  /*1c80*/  FMUL.FTZ R18, R156, R18 ;  /* 0x000000129c127220 */ /* 0x000fe20000410000 */
[----:B------:R-:W-:Y:S01]  /*1c90*/  FADD.FTZ R21, -R208, R19 ;  /* 0x00000013d0157221 */ /* 0x000fe20000010100 */
[----:B------:R-:W2:Y:S01]  /*1ca0*/  LDL R156, [R1+0x4] ;  /* 0x00000400019c7983 */ /* 0x000ea20000100800 */
[----:B------:R-:W-:-:S03]  /*1cb0*/  FMUL.FTZ R19, R155, R20 ;  /* 0x000000149b137220 */ /* 0x000fc60000410000 */
[----:B------:R-:W3:Y:S01]  /*1cc0*/  LDL R155, [R1] ;  /* 0x00000000019b7983 */ /* 0x000ee20000100800 */
[--C-:B------:R-:W-:Y:S02]  /*1cd0*/  HADD2.F32 R24, -RZ, R26.reuse.H0_H0 ;  /* 0x2000001aff187230 */ /* 0x100fe40000004100 */
[----:B------:R-:W-:Y:S01]  /*1ce0*/  FMUL.FTZ R17, R6, R17 ;  /* 0x0000001106117220 */ /* 0x000fe20000410000 */
[----:B------:R-:W-:Y:S02]  /*1cf0*/  HADD2.F32 R152, -RZ, R25.H1_H1 ;  /* 0x30000019ff987230 */ /* 0x000fe40000004100 */
[----:B------:R-:W-:Y:S01]  /*1d00*/  FADD.FTZ R210, R210, R18 ;  /* 0x00000012d2d27221 */ /* 0x000fe20000010000 */
[----:B------:R-:W-:Y:S01]  /*1d10*/  FFMA.FTZ R211, R8, R18, R211 ;  /* 0x0000001208d37223 */ /* 0x000fe200000100d3 */
[----:B------:R-:W-:Y:S02]  /*1d20*/  HADD2.F32 R26, -RZ, R26.H1_H1 ;  /* 0x3000001aff1a7230 */ /* 0x000fe40000004100 */
[----:B------:R-:W-:Y:S01]  /*1d30*/  FADD.FTZ R89, R89, R20 ;  /* 0x0000001459597221 */ /* 0x000fe20000010000 */
[----:B------:R-:W-:-:S02]  /*1d40*/  HADD2.F32 R28, -RZ, R27.H0_H0 ;  /* 0x2000001bff1c7230 */ /* 0x000fc40000004100 */
[----:B------:R-:W-:Y:S01]  /*1d50*/  FFMA.FTZ R57, R17, R20, R57 ;  /* 0x0000001411397223 */ /* 0x000fe20000010039 */
[----:B------:R-:W-:Y:S02]  /*1d60*/  HADD2.F32 R29, -RZ, R27.H1_H1 ;  /* 0x3000001bff1d7230 */ /* 0x000fe40000004100 */
[--C-:B------:R-:W-:Y:S02]  /*1d70*/  HADD2.F32 R30, -RZ, R23.reuse.H0_H0 ;  /* 0x20000017ff1e7230 */ /* 0x100fe40000004100 */
[----:B------:R-:W-:Y:S02]  /*1d80*/  HADD2.F32 R31, -RZ, R23.H1_H1 ;  /* 0x30000017ff1f7230 */ /* 0x000fe40000004100 */
[C---:B------:R-:W-:Y:S01]  /*1d90*/  FADD.FTZ R23, -R208.reuse, R24 ;  /* 0x00000018d0177221 */ /* 0x040fe20000010100 */
[--C-:B------:R-:W-:Y:S02]  /*1da0*/  HADD2.F32 R25, -RZ, R22.reuse.H0_H0 ;  /* 0x20000016ff197230 */ /* 0x100fe40000004100 */
[----:B------:R-:W-:Y:S01]  /*1db0*/  FADD.FTZ R152, -R208, R152 ;  /* 0x00000098d0987221 */ /* 0x000fe20000010100 */
[----:B------:R-:W-:-:S02]  /*1dc0*/  HADD2.F32 R27, -RZ, R22.H1_H1 ;  /* 0x30000016ff1b7230 */ /* 0x000fc40000004100 */
[----:B------:R-:W-:Y:S01]  /*1dd0*/  FMUL.FTZ R20, R6, R21 ;  /* 0x0000001506147220 */ /* 0x000fe20000410000 */
[----:B----4-:R-:W-:Y:S01]  /*1de0*/  FMUL.FTZ R22, R159, R154 ;  /* 0x0000009a9f167220 */ /* 0x010fe20000410000 */
        /* <DEDUP_REMOVED lines=8> */
[----:B------:R-:W-:Y:S01]  /*1e70*/  FADD.FTZ R28, -R208, R28 ;  /* 0x0000001cd01c7221 */ /* 0x000fe20000010100 */
        /* <DEDUP_REMOVED lines=14> */
[----:B------:R-:W-:Y:S01]  /*1f60*/  FADD.FTZ R95, R95, R31 ;  /* 0x0000001f5f5f7221 */ /* 0x000fe20000010000 */
[----:B------:R-:W-:Y:S01]  /*1f70*/  FADD.FTZ R90, R90, R154 ;  /* 0x0000009a5a5a7221 */ /* 0x000fe20000010000 */
[----:B------:R-:W-:Y:S01]  /*1f80*/  FFMA.FTZ R58, R20, R154, R58 ;  /* 0x0000009a143a7223 */ /* 0x000fe2000001003a */
[----:B------:R-:W-:Y:S01]  /*1f90*/  FADD.FTZ R91, R91, R153 ;  /* 0x000000995b5b7221 */ /* 0x000fe20000010000 */
[----:B------:R-:W-:Y:S01]  /*1fa0*/  FFMA.FTZ R59, R21, R153, R59 ;  /* 0x00000099153b7223 */ /* 0x000fe2000001003b */
[----:B------:R-:W-:Y:S01]  /*1fb0*/  IADD3 R212, R212, 0x100, RZ ;  /* 0x00000100d4d47810 */ /* 0x000fe20007ffe0ff */
[----:B--2---:R-:W-:Y:S01]  /*1fc0*/  FMUL.FTZ R27, R156, R27 ;  /* 0x0000001b9c1b7220 */ /* 0x004fe20000410000 */
[----:B---3--:R-:W-:Y:S01]  /*1fd0*/  FMUL.FTZ R29, R155, R30 ;  /* 0x0000001e9b1d7220 */ /* 0x008fe20000410000 */
[----:B------:R-:W-:-:S02]  /*1fe0*/  FMUL.FTZ R30, R6, R152 ;  /* 0x00000098061e7220 */ /* 0x000fc40000410000 */
        /* <DEDUP_REMOVED lines=8> */
.L_x_2502:
[----:B------:R-:W-:Y:S05]  /*2070*/  BSYNC B0 ;  /* 0x0000000000007941 */ /* 0x000fea0003800000 */
.L_x_2501:
        /* <DEDUP_REMOVED lines=17> */
[----:B--2---:R-:W-:Y:S02]  /*2190*/  HADD2.F32 R7, -RZ, R156.H0_H0 ;  /* 0x2000009cff077230 */ /* 0x004fe40000004100 */
[----:B------:R-:W-:-:S03]  /*21a0*/  HADD2.F32 R176, -RZ, R157.H0_H0 ;  /* 0x2000009dffb07230 */ /* 0x000fc60000004100 */
[----:B------:R-:W-:Y:S01]  /*21b0*/  FADD.FTZ R7, -R208, R7 ;  /* 0x00000007d0077221 */ /* 0x000fe20000010100 */
[----:B------:R-:W-:-:S03]  /*21c0*/  HADD2.F32 R174, -RZ, R156.H1_H1 ;  /* 0x3000009cffae7230 */ /* 0x000fc60000004100 */
        /* <DEDUP_REMOVED lines=68> */
.L_x_2504:
[----:B------:R-:W-:Y:S05]  /*2610*/  BSYNC B0 ;  /* 0x0000000000007941 */ /* 0x000fea0003800000 */
.L_x_2503:
[----:B------:R-:W-:Y:S01]  /*2620*/  LOP3.LUT P3, RZ, R207, 0xff, RZ, 0xc0, !PT ;  /* 0x000000ffcfff7812 */ /* 0x000fe2000786c0ff */
[----:B------:R-:W-:Y:S01]  /*2630*/  UMOV UR6, 0xffffffff ;  /* 0xffffffff00067882 */ /* 0x000fe20000000000 */
[----:B------:R-:W-:Y:S02]  /*2640*/  SHF.R.U32.HI R208, RZ, 0x5, R252 ;  /* 0x00000005ffd07819 */ /* 0x000fe400000116fc */
        /* <DEDUP_REMOVED lines=11> */
[----:B------:R-:W2:Y:S01]  /*2700*/  SHFL.DOWN PT, R158, R210, 0x4, 0x1f ;  /* 0x08801f00d29e7f89 */ /* 0x000ea200000e0000 */
[----:B0-----:R-:W-:Y:S01]  /*2710*/  FADD.FTZ R211, R211, R159 ;  /* 0x0000009fd3d37221 */ /* 0x001fe20000010000 */
[----:B--2---:R-:W-:-:S04]  /*2720*/  FADD.FTZ R158, R210, R158 ;  /* 0x0000009ed29e7221 */ /* 0x004fc80000010000 */
[----:B------:R-:W0:Y:S04]  /*2730*/  SHFL.DOWN PT, R157, R211, 0x4, 0x1f ;  /* 0x08801f00d39d7f89 */ /* 0x000e2800000e0000 */
[----:B------:R-:W2:Y:S01]  /*2740*/  SHFL.DOWN PT, R159, R158, 0x2, 0x1f ;  /* 0x08401f009e9f7f89 */ /* 0x000ea200000e0000 */
[----:B0-----:R-:W-:Y:S01]  /*2750*/  FADD.FTZ R157, R211, R157 ;  /* 0x0000009dd39d7221 */ /* 0x001fe20000010000 */
[----:B--2---:R-:W-:-:S04]  /*2760*/  FADD.FTZ R158, R158, R159 ;  /* 0x0000009f9e9e7221 */ /* 0x004fc80000010000 */
[----:B------:R-:W0:Y:S04]  /*2770*/  SHFL.DOWN PT, R159, R157, 0x2, 0x1f ;  /* 0x08401f009d9f7f89 */ /* 0x000e2800000e0000 */
[----:B------:R2:W3:Y:S01]  /*2780*/  SHFL.DOWN PT, R207, R158, 0x1, 0x1f ;  /* 0x08201f009ecf7f89 */ /* 0x0004e200000e0000 */
[----:B0-----:R-:W-:-:S05]  /*2790*/  FADD.FTZ R157, R157, R159 ;  /* 0x0000009f9d9d7221 */ /* 0x001fca0000010000 */
[----:B---3--:R2:W0:Y:S02]  /*27a0*/  SHFL.DOWN PT, R153, R157, 0x1, 0x1f ;  /* 0x08201f009d997f89 */ /* 0x00842400000e0000 */
.L_x_2531:
[----:B0-----:R-:W-:Y:S01]  /*27b0*/  FADD.FTZ R153, R157, R153 ;  /* 0x000000999d997221 */ /* 0x001fe20000010000 */
[----:B------:R-:W-:Y:S01]  /*27c0*/  @!P4 LOP3.LUT R155, R208, 0x7, RZ, 0xc0, !PT ;  /* 0x00000007d09bc812 */ /* 0x000fe200078ec0ff */
[----:B--2---:R-:W0:Y:S01]  /*27d0*/  S2R R157, SR_CgaCtaId ;  /* 0x00000000009d7919 */ /* 0x004e220000008800 */
[----:B------:R-:W-:Y:S01]  /*27e0*/  MOV R154, 0x400 ;  /* 0x00000400009a7802 */ /* 0x000fe20000000f00 */
[----:B------:R-:W-:Y:S01]  /*27f0*/  FADD.FTZ R152, R158, R207 ;  /* 0x000000cf9e987221 */ /* 0x000fe20000010000 */
[----:B------:R-:W-:Y:S01]  /*2800*/  @!P4 IADD3 R155, R156, R155, RZ ;  /* 0x0000009b9c9bc210 */ /* 0x000fe20007ffe0ff */
[----:B------:R-:W-:Y:S05]  /*2810*/  WARPSYNC.ALL ;  /* 0x0000000000007948 */ /* 0x000fea0003800000 */
[----:B------:R-:W-:Y:S01]  /*2820*/  ISETP.NE.AND P5, PT, R205, RZ, PT ;  /* 0x000000ffcd00720c */ /* 0x000fe20003fa5270 */
        /* <DEDUP_REMOVED lines=41> */
[----:B------:R-:W-:-:S05]  /*2ac0*/  @P5 HADD2.F32 R156, -RZ, R132.H0_H0 ;  /* 0x20000084ff9c5230 */ /* 0x000fca0000004100 */
[----:B------:R-:W-:Y:S01]  /*2ad0*/  @P5 FADD.FTZ R157, R157, R156 ;  /* 0x0000009c9d9d5221 */ /* 0x000fe20000010000 */
[----:B------:R-:W-:-:S03]  /*2ae0*/  MOV R156, R34 ;  /* 0x00000022009c7202 */ /* 0x000fc60000000f00 */
[----:B------:R-:W-:Y:S01]  /*2af0*/  FMUL.FTZ R208, R157, R5 ;  /* 0x000000059dd07220 */ /* 0x000fe20000410000 */
[----:B------:R-:W-:-:S03]  /*2b00*/  LOP3.LUT P4, RZ, R156, 0xff, RZ, 0xc0, !PT ;  /* 0x000000ff9cff7812 */ /* 0x000fc6000788c0ff */
[----:B------:R-:W-:-:S10]  /*2b10*/  FMUL.FTZ R208, R208, UR15 ;  /* 0x0000000fd0d07c20 */ /* 0x000fd40008410000 */
[----:B--2---:R-:W-:-:S05]  /*2b20*/  @P4 HADD2.F32 R156, -RZ, R152.H0_H0 ;  /* 0x20000098ff9c4230 */ /* 0x004fca0000004100 */
[----:B------:R-:W-:Y:S01]  /*2b30*/  @P4 FMUL.FTZ R207, R208, R156 ;  /* 0x0000009cd0cf4220 */ /* 0x000fe20000410000 */
[----:B------:R-:W-:Y:S01]  /*2b40*/  MOV R156, RZ ;  /* 0x000000ff009c7202 */ /* 0x000fe20000000f00 */
[----:B------:R-:W-:Y:S01]  /*2b50*/  @P4 FMUL.FTZ R156, R242, R208 ;  /* 0x000000d0f29c4220 */ /* 0x000fe20000410000 */
[----:B------:R-:W-:Y:S01]  /*2b60*/  ISETP.NE.U32.AND P4, PT, RZ, UR16, PT ;  /* 0x00000010ff007c0c */ /* 0x000fe2000bf85070 */
[----:B------:R-:W-:Y:S01]  /*2b70*/  FFMA.FTZ R208, R16, R159, R211 ;  /* 0x0000009f10d07223 */ /* 0x000fe200000100d3 */
[----:B------:R-:W-:Y:S01]  /*2b80*/  FADD.FTZ R100, R100, R207 ;  /* 0x000000cf64647221 */ /* 0x000fe20000010000 */
[----:B------:R-:W-:Y:S01]  /*2b90*/  @P5 HADD2.F32 R207, -RZ, R133.H0_H0 ;  /* 0x20000085ffcf5230 */ /* 0x000fe20000004100 */
[----:B------:R-:W-:Y:S01]  /*2ba0*/  ISETP.NE.AND.EX P4, PT, RZ, UR17, PT, P4 ;  /* 0x00000011ff007c0c */ /* 0x000fe2000bf85340 */
[----:B------:R-:W-:-:S04]  /*2bb0*/  FADD.FTZ R208, R201, -R208 ;  /* 0x800000d0c9d07221 */ /* 0x000fc80000010000 */
[----:B------:R-:W-:-:S08]  /*2bc0*/  FMUL.FTZ R208, R6, R208 ;  /* 0x000000d006d07220 */ /* 0x000fd00000410000 */
[----:B------:R-:W-:-:S04]  /*2bd0*/  @P4 F2FP.F16.F32.PACK_AB R157, RZ, R157 ;  /* 0x0000009dff9d423e */ /* 0x000fc800000000ff */
[----:B------:R-:W-:Y:S01]  /*2be0*/  @P4 PRMT R64, R157, 0x7610, R64 ;  /* 0x000076109d404816 */ /* 0x000fe20000000040 */
[----:B------:R-:W-:-:S05]  /*2bf0*/  @P5 HADD2.F32 R157, -RZ, R132.H1_H1 ;  /* 0x30000084ff9d5230 */ /* 0x000fca0000004100 */
[----:B------:R-:W-:Y:S01]  /*2c00*/  @P5 FADD.FTZ R208, R208, R157 ;  /* 0x0000009dd0d05221 */ /* 0x000fe20000010000 */
[----:B------:R-:W-:-:S03]  /*2c10*/  @P6 HADD2.F32 R157, -RZ, R152.H1_H1 ;  /* 0x30000098ff9d6230 */ /* 0x000fc60000004100 */
[----:B------:R-:W-:Y:S01]  /*2c20*/  FMUL.FTZ R210, R208, R5 ;  /* 0x00000005d0d27220 */ /* 0x000fe20000410000 */
[----:B------:R-:W-:-:S03]  /*2c30*/  @P4 F2FP.F16.F32.PACK_AB R208, RZ, R208 ;  /* 0x000000d0ffd0423e */ /* 0x000fc600000000ff */
[----:B------:R-:W-:Y:S01]  /*2c40*/  FMUL.FTZ R152, R210, UR15 ;  /* 0x0000000fd2987c20 */ /* 0x000fe20008410000 */
[----:B------:R-:W-:Y:S01]  /*2c50*/  HFMA2.MMA R210, -RZ, RZ, 0, 0 ;  /* 0x00000000ffd27435 */ /* 0x000fe200000001ff */
[----:B------:R-:W-:Y:S01]  /*2c60*/  @P4 PRMT R64, R64, 0x5410, R208 ;  /* 0x0000541040404816 */ /* 0x000fe200000000d0 */
[----:B------:R-:W-:-:S04]  /*2c70*/  HFMA2.MMA R208, -RZ, RZ, 0, 0 ;  /* 0x00000000ffd07435 */ /* 0x000fc800000001ff */
[----:B------:R-:W-:Y:S01]  /*2c80*/  @P6 FMUL.FTZ R210, R152, R157 ;  /* 0x0000009d98d26220 */ /* 0x000fe20000410000 */
[----:B------:R-:W-:Y:S01]  /*2c90*/  MOV R157, RZ ;  /* 0x000000ff009d7202 */ /* 0x000fe20000000f00 */
[----:B------:R-:W-:Y:S01]  /*2ca0*/  @P6 FMUL.FTZ R157, R241, R152 ;  /* 0x00000098f19d6220 */ /* 0x000fe20000410000 */
[----:B------:R-:W-:Y:S01]  /*2cb0*/  FFMA.FTZ R152, R14, R159, R211 ;  /* 0x0000009f0e987223 */ /* 0x000fe200000100d3 */
[----:B------:R-:W-:Y:S01]  /*2cc0*/  LOP3.LUT P6, RZ, R34, 0xff0000, RZ, 0xc0, !PT ;  /* 0x00ff000022ff7812 */ /* 0x000fe200078cc0ff */
[----:B------:R-:W-:Y:S02]  /*2cd0*/  FADD.FTZ R101, R101, R210 ;  /* 0x000000d265657221 */ /* 0x000fe40000010000 */
[----:B------:R-:W-:-:S04]  /*2ce0*/  FADD.FTZ R152, R200, -R152 ;  /* 0x80000098c8987221 */ /* 0x000fc80000010000 */
[----:B------:R-:W-:-:S04]  /*2cf0*/  FMUL.FTZ R152, R6, R152 ;  /* 0x0000009806987220 */ /* 0x000fc80000410000 */
[----:B------:R-:W-:Y:S02]  /*2d00*/  @P5 FADD.FTZ R152, R152, R207 ;  /* 0x000000cf98985221 */ /* 0x000fe40000010000 */
[----:B------:R-:W-:Y:S02]  /*2d10*/  @P6 HADD2.F32 R207, -RZ, R153.H0_H0 ;  /* 0x20000099ffcf6230 */ /* 0x000fe40000004100 */
[----:B------:R-:W-:Y:S01]  /*2d20*/  FMUL.FTZ R210, R152, R5 ;  /* 0x0000000598d27220 */ /* 0x000fe20000410000 */
[----:B------:R-:W-:-:S03]  /*2d30*/  @P4 F2FP.F16.F32.PACK_AB R152, RZ, R152 ;  /* 0x00000098ff98423e */ /* 0x000fc600000000ff */
[----:B------:R-:W-:Y:S01]  /*2d40*/  FMUL.FTZ R210, R210, UR15 ;  /* 0x0000000fd2d27c20 */ /* 0x000fe20008410000 */
[----:B------:R-:W-:Y:S01]  /*2d50*/  @P4 PRMT R65, R152, 0x7610, R65 ;  /* 0x0000761098414816 */ /* 0x000fe20000000041 */
[----:B------:R-:W-:Y:S02]  /*2d60*/  FFMA.FTZ R152, R13, R159, R211 ;  /* 0x0000009f0d987223 */ /* 0x000fe400000100d3 */
[----:B------:R-:W-:Y:S01]  /*2d70*/  @P6 FMUL.FTZ R208, R210, R207 ;  /* 0x000000cfd2d06220 */ /* 0x000fe20000410000 */
[----:B------:R-:W-:Y:S01]  /*2d80*/  MOV R207, RZ ;  /* 0x000000ff00cf7202 */ /* 0x000fe20000000f00 */
[----:B------:R-:W-:Y:S01]  /*2d90*/  FADD.FTZ R152, R199, -R152 ;  /* 0x80000098c7987221 */ /* 0x000fe20000010000 */
[----:B------:R-:W-:Y:S01]  /*2da0*/  @P6 FMUL.FTZ R207, R240, R210 ;  /* 0x000000d2f0cf6220 */ /* 0x000fe20000410000 */
[----:B------:R-:W-:Y:S01]  /*2db0*/  FADD.FTZ R102, R102, R208 ;  /* 0x000000d066667221 */ /* 0x000fe20000010000 */
[----:B------:R-:W-:Y:S01]  /*2dc0*/  LOP3.LUT P6, RZ, R34, 0xff000000, RZ, 0xc0, !PT ;  /* 0xff00000022ff7812 */ /* 0x000fe200078cc0ff */
[----:B------:R-:W-:-:S02]  /*2dd0*/  @P5 HADD2.F32 R208, -RZ, R133.H1_H1 ;  /* 0x30000085ffd05230 */ /* 0x000fc40000004100 */
[----:B------:R-:W-:-:S04]  /*2de0*/  FMUL.FTZ R152, R6, R152 ;  /* 0x0000009806987220 */ /* 0x000fc80000410000 */
[----:B------:R-:W-:-:S04]  /*2df0*/  @P5 FADD.FTZ R152, R152, R208 ;  /* 0x000000d098985221 */ /* 0x000fc80000010000 */
[----:B------:R-:W-:Y:S01]  /*2e00*/  FMUL.FTZ R210, R152, R5 ;  /* 0x0000000598d27220 */ /* 0x000fe20000410000 */
[----:B------:R-:W-:Y:S01]  /*2e10*/  @P4 F2FP.F16.F32.PACK_AB R152, RZ, R152 ;  /* 0x00000098ff98423e */ /* 0x000fe200000000ff */
[----:B------:R-:W-:Y:S02]  /*2e20*/  @P6 HADD2.F32 R208, -RZ, R153.H1_H1 ;  /* 0x30000099ffd06230 */ /* 0x000fe40000004100 */
[----:B------:R-:W-:Y:S01]  /*2e30*/  FMUL.FTZ R153, R210, UR15 ;  /* 0x0000000fd2997c20 */ /* 0x000fe20008410000 */
[----:B------:R-:W-:Y:S01]  /*2e40*/  HFMA2.MMA R210, -RZ, RZ, 0, 0 ;  /* 0x00000000ffd27435 */ /* 0x000fe200000001ff */
[----:B------:R-:W-:Y:S01]  /*2e50*/  @P4 PRMT R65, R65, 0x5410, R152 ;  /* 0x0000541041414816 */ /* 0x000fe20000000098 */
[----:B------:R-:W-:-:S04]  /*2e60*/  FFMA.FTZ R152, R12, R159, R211 ;  /* 0x0000009f0c987223 */ /* 0x000fc800000100d3 */
[----:B------:R-:W-:Y:S01]  /*2e70*/  FADD.FTZ R152, R198, -R152 ;  /* 0x80000098c6987221 */ /* 0x000fe20000010000 */
[----:B------:R-:W-:Y:S01]  /*2e80*/  @P6 FMUL.FTZ R210, R153, R208 ;  /* 0x000000d099d26220 */ /* 0x000fe20000410000 */
[----:B------:R-:W-:Y:S01]  /*2e90*/  MOV R208, RZ ;  /* 0x000000ff00d07202 */ /* 0x000fe20000000f00 */
[----:B------:R-:W-:Y:S01]  /*2ea0*/  @P6 FMUL.FTZ R208, R239, R153 ;  /* 0x00000099efd06220 */ /* 0x000fe20000410000 */
[----:B------:R-:W-:Y:S01]  /*2eb0*/  FMUL.FTZ R153, R6, R152 ;  /* 0x0000009806997220 */ /* 0x000fe20000410000 */
[----:B------:R-:W-:Y:S01]  /*2ec0*/  @P5 HADD2.F32 R152, -RZ, R134.H0_H0 ;  /* 0x20000086ff985230 */ /* 0x000fe20000004100 */
[----:B------:R-:W-:Y:S01]  /*2ed0*/  LOP3.LUT P6, RZ, R35, 0xff, RZ, 0xc0, !PT ;  /* 0x000000ff23ff7812 */ /* 0x000fe200078cc0ff */
[----:B------:R-:W-:-:S03]  /*2ee0*/  FADD.FTZ R103, R103, R210 ;  /* 0x000000d267677221 */ /* 0x000fc60000010000 */
[----:B------:R-:W-:-:S05]  /*2ef0*/  @P5 FADD.FTZ R153, R153, R152 ;  /* 0x0000009899995221 */ /* 0x000fca0000010000 */
[----:B------:R-:W-:Y:S01]  /*2f00*/  @P4 F2FP.F16.F32.PACK_AB R152, RZ, R153 ;  /* 0x00000099ff98423e */ /* 0x000fe200000000ff */
[----:B------:R-:W-:-:S03]  /*2f10*/  FMUL.FTZ R153, R153, R5 ;  /* 0x0000000599997220 */ /* 0x000fc60000410000 */
[----:B------:R-:W-:Y:S01]  /*2f20*/  @P4 PRMT R66, R152, 0x7610, R66 ;  /* 0x0000761098424816 */ /* 0x000fe20000000042 */
[----:B------:R-:W-:Y:S01]  /*2f30*/  FMUL.FTZ R152, R153, UR15 ;  /* 0x0000000f99987c20 */ /* 0x000fe20008410000 */
[----:B------:R-:W-:Y:S01]  /*2f40*/  HFMA2.MMA R153, -RZ, RZ, 0, 0 ;  /* 0x00000000ff997435 */ /* 0x000fe200000001ff */
[----:B------:R-:W-:-:S05]  /*2f50*/  @P6 HADD2.F32 R210, -RZ, R154.H0_H0 ;  /* 0x2000009affd26230 */ /* 0x000fca0000004100 */
[----:B------:R-:W-:Y:S01]  /*2f60*/  @P6 FMUL.FTZ R153, R152, R210 ;  /* 0x000000d298996220 */ /* 0x000fe20000410000 */
[----:B------:R-:W-:Y:S01]  /*2f70*/  MOV R210, RZ ;  /* 0x000000ff00d27202 */ /* 0x000fe20000000f00 */
[----:B------:R-:W-:Y:S01]  /*2f80*/  @P6 FMUL.FTZ R210, R238, R152 ;  /* 0x00000098eed26220 */ /* 0x000fe20000410000 */
[----:B------:R-:W-:Y:S01]  /*2f90*/  FFMA.FTZ R152, R11, R159, R211 ;  /* 0x0000009f0b987223 */ /* 0x000fe200000100d3 */
[----:B------:R-:W-:Y:S01]  /*2fa0*/  FADD.FTZ R104, R104, R153 ;  /* 0x0000009968687221 */ /* 0x000fe20000010000 */
[----:B------:R-:W-:Y:S02]  /*2fb0*/  LOP3.LUT P6, RZ, R35, 0xff00, RZ, 0xc0, !PT ;  /* 0x0000ff0023ff7812 */ /* 0x000fe400078cc0ff */
[----:B------:R-:W-:-:S04]  /*2fc0*/  FADD.FTZ R152, R197, -R152 ;  /* 0x80000098c5987221 */ /* 0x000fc80000010000 */
[----:B------:R-:W-:Y:S01]  /*2fd0*/  FMUL.FTZ R153, R6, R152 ;  /* 0x0000009806997220 */ /* 0x000fe20000410000 */
[----:B------:R-:W-:-:S05]  /*2fe0*/  @P5 HADD2.F32 R152, -RZ, R134.H1_H1 ;  /* 0x30000086ff985230 */ /* 0x000fca0000004100 */
[----:B------:R-:W-:Y:S01]  /*2ff0*/  @P5 FADD.FTZ R153, R153, R152 ;  /* 0x0000009899995221 */ /* 0x000fe20000010000 */
[----:B------:R-:W-:-:S04]  /*3000*/  @P6 HADD2.F32 R154, -RZ, R154.H1_H1 ;  /* 0x3000009aff9a6230 */ /* 0x000fc80000004100 */
[----:B------:R-:W-:-:S04]  /*3010*/  @P4 F2FP.F16.F32.PACK_AB R152, RZ, R153 ;  /* 0x00000099ff98423e */ /* 0x000fc800000000ff */
[----:B------:R-:W-:Y:S01]  /*3020*/  @P4 PRMT R66, R66, 0x5410, R152 ;  /* 0x0000541042424816 */ /* 0x000fe20000000098 */
[----:B------:R-:W-:Y:S01]  /*3030*/  FMUL.FTZ R152, R153, R5 ;  /* 0x0000000599987220 */ /* 0x000fe20000410000 */
[----:B------:R-:W-:-:S03]  /*3040*/  HFMA2.MMA R153, -RZ, RZ, 0, 0 ;  /* 0x00000000ff997435 */ /* 0x000fc600000001ff */
[----:B------:R-:W-:-:S04]  /*3050*/  FMUL.FTZ R152, R152, UR15 ;  /* 0x0000000f98987c20 */ /* 0x000fc80008410000 */
[----:B------:R-:W-:Y:S01]  /*3060*/  @P6 FMUL.FTZ R153, R152, R154 ;  /* 0x0000009a98996220 */ /* 0x000fe20000410000 */
[----:B------:R-:W-:Y:S01]  /*3070*/  MOV R154, RZ ;  /* 0x000000ff009a7202 */ /* 0x000fe20000000f00 */
[----:B------:R-:W-:Y:S01]  /*3080*/  @P6 FMUL.FTZ R154, R237, R152 ;  /* 0x00000098ed9a6220 */ /* 0x000fe20000410000 */
[-C--:B------:R-:W-:Y:S01]  /*3090*/  FFMA.FTZ R152, R195, R159.reuse, R211 ;  /* 0x0000009fc3987223 */ /* 0x080fe200000100d3 */
[----:B------:R-:W-:Y:S01]  /*30a0*/  FADD.FTZ R105, R105, R153 ;  /* 0x0000009969697221 */ /* 0x000fe20000010000 */
[----:B------:R-:W-:Y:S02]  /*30b0*/  FFMA.FTZ R153, R10, R159, R211 ;  /* 0x0000009f0a997223 */ /* 0x000fe400000100d3 */
[----:B------:R-:W-:Y:S01]  /*30c0*/  FADD.FTZ R152, R194, -R152 ;  /* 0x80000098c2987221 */ /* 0x000fe20000010000 */
[----:B------:R-:W-:Y:S01]  /*30d0*/  F2FP.F16.F32.PACK_AB R154, R154, R210 ;  /* 0x000000d29a9a723e */ /* 0x000fe200000000ff */
[----:B------:R-:W-:Y:S02]  /*30e0*/  FADD.FTZ R153, R196, -R153 ;  /* 0x80000099c4997221 */ /* 0x000fe40000010000 */
[----:B------:R-:W-:-:S02]  /*30f0*/  FMUL.FTZ R152, R6, R152 ;  /* 0x0000009806987220 */ /* 0x000fc40000410000 */
[----:B------:R-:W-:Y:S01]  /*3100*/  FMUL.FTZ R211, R6, R153 ;  /* 0x0000009906d37220 */ /* 0x000fe20000410000 */
[----:B------:R-:W-:-:S05]  /*3110*/  @P5 HADD2.F32 R153, -RZ, R135.H0_H0 ;  /* 0x20000087ff995230 */ /* 0x000fca0000004100 */
[----:B------:R-:W-:Y:S01]  /*3120*/  @P5 FADD.FTZ R211, R211, R153 ;  /* 0x00000099d3d35221 */ /* 0x000fe20000010000 */
[----:B------:R-:W-:-:S05]  /*3130*/  @P5 HADD2.F32 R153, -RZ, R135.H1_H1 ;  /* 0x30000087ff995230 */ /* 0x000fca0000004100 */
[----:B------:R-:W-:Y:S01]  /*3140*/  @P5 FADD.FTZ R152, R152, R153 ;  /* 0x0000009998985221 */ /* 0x000fe20000010000 */
[----:B------:R-:W-:Y:S02]  /*3150*/  LOP3.LUT P5, RZ, R35, 0xff0000, RZ, 0xc0, !PT ;  /* 0x00ff000023ff7812 */ /* 0x000fe400078ac0ff */
[----:B------:R-:W-:-:S04]  /*3160*/  @P4 F2FP.F16.F32.PACK_AB R153, RZ, R211 ;  /* 0x000000d3ff99423e */ /* 0x000fc800000000ff */
[----:B------:R-:W-:Y:S01]  /*3170*/  @P4 PRMT R67, R153, 0x7610, R67 ;  /* 0x0000761099434816 */ /* 0x000fe20000000043 */
[----:B------:R-:W-:Y:S01]  /*3180*/  FMUL.FTZ R153, R211, R5 ;  /* 0x00000005d3997220 */ /* 0x000fe20000410000 */
[----:B------:R-:W-:-:S03]  /*3190*/  HFMA2.MMA R211, -RZ, RZ, 0, 0 ;  /* 0x00000000ffd37435 */ /* 0x000fc600000001ff */
[----:B------:R-:W-:Y:S02]  /*31a0*/  FMUL.FTZ R153, R153, UR15 ;  /* 0x0000000f99997c20 */ /* 0x000fe40008410000 */
[----:B------:R-:W-:-:S05]  /*31b0*/  @P5 HADD2.F32 R212, -RZ, R155.H0_H0 ;  /* 0x2000009bffd45230 */ /* 0x000fca0000004100 */
[----:B------:R-:W-:Y:S01]  /*31c0*/  @P5 FMUL.FTZ R211, R153, R212 ;  /* 0x000000d499d35220 */ /* 0x000fe20000410000 */
[----:B------:R-:W-:-:S03]  /*31d0*/  MOV R212, RZ ;  /* 0x000000ff00d47202 */ /* 0x000fc60000000f00 */
[----:B------:R-:W-:Y:S01]  /*31e0*/  FADD.FTZ R106, R106, R211 ;  /* 0x000000d36a6a7221 */ /* 0x000fe20000010000 */
[----:B------:R-:W-:Y:S01]  /*31f0*/  MOV R211, RZ ;  /* 0x000000ff00d37202 */ /* 0x000fe20000000f00 */
[----:B------:R-:W-:Y:S01]  /*3200*/  @P5 FMUL.FTZ R211, R236, R153 ;  /* 0x00000099ecd35220 */ /* 0x000fe20000410000 */
[----:B------:R-:W-:Y:S02]  /*3210*/  LOP3.LUT P5, RZ, R35, 0xff000000, RZ, 0xc0, !PT ;  /* 0xff00000023ff7812 */ /* 0x000fe400078ac0ff */
[----:B------:R-:W-:Y:S01]  /*3220*/  @P4 F2FP.F16.F32.PACK_AB R153, RZ, R152 ;  /* 0x00000098ff99423e */ /* 0x000fe200000000ff */
[----:B------:R-:W-:-:S03]  /*3230*/  FMUL.FTZ R152, R152, R5 ;  /* 0x0000000598987220 */ /* 0x000fc60000410000 */
[----:B------:R-:W-:Y:S01]  /*3240*/  @P4 PRMT R67, R67, 0x5410, R153 ;  /* 0x0000541043434816 */ /* 0x000fe20000000099 */
[----:B------:R-:W-:-:S06]  /*3250*/  FMUL.FTZ R152, R152, UR15 ;  /* 0x0000000f98987c20 */ /* 0x000fcc0008410000 */
[----:B------:R-:W-:Y:S01]  /*3260*/  @P5 HADD2.F32 R153, -RZ, R155.H1_H1 ;  /* 0x3000009bff995230 */ /* 0x000fe20000004100 */
[----:B------:R-:W-:Y:S01]  /*3270*/  HFMA2.MMA R155, -RZ, RZ, 0, 0 ;  /* 0x00000000ff9b7435 */ /* 0x000fe200000001ff */
[----:B------:R-:W-:-:S05]  /*3280*/  @P5 FMUL.FTZ R212, R235, R152 ;  /* 0x00000098ebd45220 */ /* 0x000fca0000410000 */
[----:B------:R-:W-:Y:S02]  /*3290*/  @P5 FMUL.FTZ R155, R152, R153 ;  /* 0x00000099989b5220 */ /* 0x000fe40000410000 */
[----:B------:R-:W0:Y:S02]  /*32a0*/  @P4 LDC.64 R152, c[0x0][0x308] ;  /* 0x0000c200ff984b82 */ /* 0x000e240000000a00 */
[----:B------:R-:W-:Y:S01]  /*32b0*/  FADD.FTZ R107, R107, R155 ;  /* 0x0000009b6b6b7221 */ /* 0x000fe20000010000 */
[----:B------:R-:W-:-:S05]  /*32c0*/  F2FP.F16.F32.PACK_AB R155, R212, R211 ;  /* 0x000000d3d49b723e */ /* 0x000fca00000000ff */
[----:B------:R-:W2:Y:S01]  /*32d0*/  LDC.64 R210, c[0x0][0x2f8] ;  /* 0x0000be00ffd27b82 */ /* 0x000ea20000000a00 */
[----:B0-----:R-:W-:-:S05]  /*32e0*/  @P4 IMAD.WIDE.U32 R152, R4, 0x10, R152 ;  /* 0x0000001004984825 */ /* 0x001fca00078e0098 */
[----:B------:R0:W-:Y:S02]  /*32f0*/  @P4 STG.E.128 desc[UR4][R152.64], R64 ;  /* 0x0000004098004986 */ /* 0x0001e4000c101d04 */
[----:B0-----:R-:W-:Y:S01]  /*3300*/  F2FP.F16.F32.PACK_AB R152, R157, R156 ;  /* 0x0000009c9d98723e */ /* 0x001fe200000000ff */
[----:B--2---:R-:W-:Y:S01]  /*3310*/  IMAD.WIDE.U32 R156, R4, 0x10, R210 ;  /* 0x00000010049c7825 */ /* 0x004fe200078e00d2 */
[----:B------:R-:W-:Y:S02]  /*3320*/  F2FP.F16.F32.PACK_AB R153, R208, R207 ;  /* 0x000000cfd099723e */ /* 0x000fe400000000ff */
[----:B------:R-:W-:-:S03]  /*3330*/  IADD3 R4, R4, 0x100, RZ ;  /* 0x0000010004047810 */ /* 0x000fc60007ffe0ff */
[----:B------:R0:W-:Y:S04]  /*3340*/  STG.E.128 desc[UR4][R156.64], R152 ;  /* 0x000000989c007986 */ /* 0x0001e8000c101d04 */
.L_x_2507:
[----:B------:R-:W-:Y:S05]  /*3350*/  BSYNC B0 ;  /* 0x0000000000007941 */ /* 0x000fea0003800000 */
.L_x_2506:
        /* <DEDUP_REMOVED lines=17> */
[----:B------:R-:W-:-:S05]  /*3470*/  @P5 HADD2.F32 R157, -RZ, R136.H0_H0 ;  /* 0x20000088ff9d5230 */ /* 0x000fca0000004100 */
[----:B------:R-:W-:Y:S01]  /*3480*/  @P5 FADD.FTZ R208, R208, R157 ;  /* 0x0000009dd0d05221 */ /* 0x000fe20000010000 */
[----:B------:R-:W-:-:S03]  /*3490*/  HFMA2.MMA R157, -RZ, RZ, 0, 0 ;  /* 0x00000000ff9d7435 */ /* 0x000fc600000001ff */
[----:B------:R-:W-:-:S04]  /*34a0*/  FMUL.FTZ R210, R208, R5 ;  /* 0x00000005d0d27220 */ /* 0x000fc80000410000 */
[----:B------:R-:W-:Y:S01]  /*34b0*/  FMUL.FTZ R210, R210, UR15 ;  /* 0x0000000fd2d27c20 */ /* 0x000fe20008410000 */
        /* <DEDUP_REMOVED lines=20> */
[----:B------:R-:W-:-:S05]  /*3600*/  @P4 PRMT R64, R64, 0x5410, R210 ;  /* 0x0000541040404816 */ /* 0x000fca00000000d2 */
        /* <DEDUP_REMOVED lines=8> */
[----:B------:R-:W-:Y:S01]  /*3690*/  @P5 FADD.FTZ R152, R152, R157 ;  /* 0x0000009d98985221 */ /* 0x000fe20000010000 */
[----:B------:R-:W-:Y:S01]  /*36a0*/  HFMA2.MMA R157, -RZ, RZ, 0, 0 ;  /* 0x00000000ff9d7435 */ /* 0x000fe200000001ff */
        /* <DEDUP_REMOVED lines=36> */
[----:B------:R-:W-:Y:S02]  /*38f0*/  @P6 HADD2.F32 R157, -RZ, R154.H0_H0 ;  /* 0x2000009aff9d6230 */ /* 0x000fe40000004100 */
[----:B------:R-:W-:-:S03]  /*3900*/  @P6 FMUL.FTZ R212, R230, R152 ;  /* 0x00000098e6d46220 */ /* 0x000fc60000410000 */
[----:B------:R-:W-:Y:S01]  /*3910*/  @P6 FMUL.FTZ R153, R152, R157 ;  /* 0x0000009d98996220 */ /* 0x000fe20000410000 */
[----:B------:R-:W-:Y:S01]  /*3920*/  FFMA.FTZ R152, R168, R159, R156 ;  /* 0x0000009fa8987223 */ /* 0x000fe2000001009c */
[----:B------:R-:W-:Y:S02]  /*3930*/  LOP3.LUT P6, RZ, R33, 0xff00, RZ, 0xc0, !PT ;  /* 0x0000ff0021ff7812 */ /* 0x000fe400078cc0ff */
[----:B------:R-:W-:Y:S01]  /*3940*/  FADD.FTZ R112, R112, R153 ;  /* 0x0000009970707221 */ /* 0x000fe20000010000 */
        /* <DEDUP_REMOVED lines=32> */
[----:B------:R-:W-:-:S04]  /*3b50*/  @P5 FMUL.FTZ R156, R153, R157 ;  /* 0x0000009d999c5220 */ /* 0x000fc80000410000 */
        /* <DEDUP_REMOVED lines=8> */
[----:B------:R-:W-:-:S05]  /*3be0*/  @P5 HADD2.F32 R155, -RZ, R155.H1_H1 ;  /* 0x3000009bff9b5230 */ /* 0x000fca0000004100 */
[----:B------:R-:W-:Y:S01]  /*3bf0*/  @P5 FMUL.FTZ R252, R152, R155 ;  /* 0x0000009b98fc5220 */ /* 0x000fe20000410000 */
[----:B------:R-:W-:Y:S01]  /*3c00*/  MOV R155, RZ ;  /* 0x000000ff009b7202 */ /* 0x000fe20000000f00 */
[----:B------:R-:W-:Y:S01]  /*3c10*/  @P5 FMUL.FTZ R155, R227, R152 ;  /* 0x00000098e39b5220 */ /* 0x000fe20000410000 */
[----:B------:R-:W-:Y:S01]  /*3c20*/  @P4 LEA R152, P5, R4, UR16, 0x4 ;  /* 0x0000001004984c11 */ /* 0x000fe2000f8a20ff */
[----:B------:R-:W-:-:S03]  /*3c30*/  FADD.FTZ R115, R115, R252 ;  /* 0x000000fc73737221 */ /* 0x000fc60000010000 */
[----:B------:R-:W-:Y:S02]  /*3c40*/  @P4 LEA.HI.X R153, R4, UR17, RZ, 0x4, P5 ;  /* 0x0000001104994c11 */ /* 0x000fe4000a8f24ff */
[----:B------:R-:W-:-:S03]  /*3c50*/  F2FP.F16.F32.PACK_AB R155, R155, R156 ;  /* 0x0000009c9b9b723e */ /* 0x000fc600000000ff */
[----:B------:R0:W-:Y:S01]  /*3c60*/  @P4 STG.E.128 desc[UR4][R152.64], R64 ;  /* 0x0000004098004986 */ /* 0x0001e2000c101d04 */
[----:B------:R-:W-:-:S04]  /*3c70*/  LEA R156, P4, R4, UR18, 0x4 ;  /* 0x00000012049c7c11 */ /* 0x000fc8000f8820ff */
[C---:B------:R-:W-:Y:S02]  /*3c80*/  LEA.HI.X R157, R4.reuse, UR19, RZ, 0x4, P4 ;  /* 0x00000013049d7c11 */ /* 0x040fe4000a0f24ff */
[----:B------:R-:W-:Y:S02]  /*3c90*/  IADD3 R4, R4, 0x100, RZ ;  /* 0x0000010004047810 */ /* 0x000fe40007ffe0ff */
[----:B0-----:R-:W-:Y:S02]  /*3ca0*/  F2FP.F16.F32.PACK_AB R153, R211, R210 ;  /* 0x000000d2d399723e */ /* 0x001fe400000000ff */
[----:B------:R-:W-:-:S05]  /*3cb0*/  F2FP.F16.F32.PACK_AB R152, R208, R207 ;  /* 0x000000cfd098723e */ /* 0x000fca00000000ff */
[----:B------:R2:W-:Y:S02]  /*3cc0*/  STG.E.128 desc[UR4][R156.64], R152 ;  /* 0x000000989c007986 */ /* 0x0005e4000c101d04 */
.L_x_2509:
[----:B------:R-:W-:Y:S05]  /*3cd0*/  BSYNC B0 ;  /* 0x0000000000007941 */ /* 0x000fea0003800000 */
.L_x_2508:
[----:B------:R-:W-:Y:S04]  /*3ce0*/  BSSY B0, `(.L_x_2510) ;  /* 0x0000097000007945 */ /* 0x000fe80003800000 */
[----:B------:R-:W-:Y:S05]  /*3cf0*/  @!P1 BRA `(.L_x_2511) ;  /* 0x0000000800549947 */ /* 0x000fea0003800000 */
[----:B0-2---:R-:W0:Y:S01]  /*3d00*/  LDC.64 R152, c[0x0][0x220] ;  /* 0x00008800ff987b82 */ /* 0x005e220000000a00 */
        /* <DEDUP_REMOVED lines=148> */
.L_x_2511:
[----:B------:R-:W-:Y:S05]  /*4650*/  BSYNC B0 ;  /* 0x0000000000007941 */ /* 0x000fea0003800000 */
.L_x_2510:
[----:B------:R-:W-:Y:S01]  /*4660*/  ISETP.NE.AND P4, PT, R204, RZ, PT ;  /* 0x000000ffcc00720c */ /* 0x000fe20003f85270 */
[----:B------:R-:W-:-:S12]  /*4670*/  BSSY B0, `(.L_x_2512) ;  /* 0x0000095000007945 */ /* 0x000fd80003800000 */
[----:B------:R-:W-:Y:S05]  /*4680*/  @!P4 BRA `(.L_x_2513) ;  /* 0x00000008004cc947 */ /* 0x000fea0003800000 */
[----:B0-23--:R-:W0:Y:S01]  /*4690*/  LDC.64 R152, c[0x0][0x220] ;  /* 0x00008800ff987b82 */ /* 0x00de220000000a00 */
[----:B------:R-:W-:Y:S01]  /*46a0*/  ISETP.NE.AND P4, PT, R2, RZ, PT ;  /* 0x000000ff0200720c */ /* 0x000fe20003f85270 */
[----:B0-----:R-:W-:-:S06]  /*46b0*/  IMAD.WIDE.U32 R152, R4, 0x10, R152 ;  /* 0x0000001004987825 */ /* 0x001fcc00078e0098 */
[----:B------:R-:W2:Y:S01]  /*46c0*/  LDG.E.128 R152, desc[UR4][R152.64] ;  /* 0x0000000498987981 */ /* 0x000ea2000c1e1d00 */
[----:B------:R-:W-:Y:S02]  /*46d0*/  ISETP.NE.U32.AND P5, PT, RZ, UR8, PT ;  /* 0x00000008ff007c0c */ /* 0x000fe4000bfa5070 */
[----:B------:R-:W-:Y:S02]  /*46e0*/  CS2R R210, SRZ ;  /* 0x0000000000d27805 */ /* 0x000fe4000001ff00 */
        /* <DEDUP_REMOVED lines=10> */
[----:B------:R-:W-:Y:S01]  /*4790*/  LOP3.LUT P4, RZ, R156, 0xff, RZ, 0xc0, !PT ;  /* 0x000000ff9cff7812 */ /* 0x000fe2000788c0ff */
[----:B------:R-:W-:Y:S02]  /*47a0*/  HFMA2.MMA R156, -RZ, RZ, 0, 0 ;  /* 0x00000000ff9c7435 */ /* 0x000fe400000001ff */
[----:B------:R-:W-:-:S10]  /*47b0*/  FMUL.FTZ R207, R207, UR15 ;  /* 0x0000000fcfcf7c20 */ /* 0x000fd40008410000 */
[----:B--2---:R-:W-:-:S05]  /*47c0*/  @P4 HADD2.F32 R158, -RZ, R152.H0_H0 ;  /* 0x20000098ff9e4230 */ /* 0x004fca0000004100 */
        /* <DEDUP_REMOVED lines=8> */
[----:B------:R-:W-:Y:S01]  /*4850*/  FMUL.FTZ R156, R6, R207 ;  /* 0x000000cf069c7220 */ /* 0x000fe20000410000 */
[----:B------:R-:W-:-:S05]  /*4860*/  @P5 HADD2.F32 R207, -RZ, R36.H1_H1 ;  /* 0x30000024ffcf5230 */ /* 0x000fca0000004100 */
[----:B------:R-:W-:Y:S01]  /*4870*/  @P5 FADD.FTZ R156, R156, R207 ;  /* 0x000000cf9c9c5221 */ /* 0x000fe20000010000 */
[----:B------:R-:W-:Y:S01]  /*4880*/  @P6 HADD2.F32 R207, -RZ, R152.H1_H1 ;  /* 0x30000098ffcf6230 */ /* 0x000fe20000004100 */
[----:B------:R-:W-:-:S04]  /*4890*/  @P4 F2FP.F16.F32.PACK_AB R208, RZ, R208 ;  /* 0x000000d0ffd0423e */ /* 0x000fc800000000ff */
[----:B------:R-:W-:Y:S01]  /*48a0*/  @P4 PRMT R64, R208, 0x7610, R64 ;  /* 0x00007610d0404816 */ /* 0x000fe20000000040 */
        /* <DEDUP_REMOVED lines=12> */
[----:B------:R-:W-:Y:S01]  /*4970*/  FMUL.FTZ R156, R6, R152 ;  /* 0x00000098069c7220 */ /* 0x000fe20000410000 */
[----:B------:R-:W-:-:S05]  /*4980*/  @P5 HADD2.F32 R152, -RZ, R37.H0_H0 ;  /* 0x20000025ff985230 */ /* 0x000fca0000004100 */
[----:B------:R-:W-:Y:S01]  /*4990*/  @P5 FADD.FTZ R156, R156, R152 ;  /* 0x000000989c9c5221 */ /* 0x000fe20000010000 */
[----:B------:R-:W-:-:S04]  /*49a0*/  @P6 HADD2.F32 R208, -RZ, R153.H0_H0 ;  /* 0x20000099ffd06230 */ /* 0x000fc80000004100 */
[----:B------:R-:W-:Y:S01]  /*49b0*/  @P4 F2FP.F16.F32.PACK_AB R152, RZ, R156 ;  /* 0x0000009cff98423e */ /* 0x000fe200000000ff */
[----:B------:R-:W-:-:S03]  /*49c0*/  FMUL.FTZ R156, R156, R5 ;  /* 0x000000059c9c7220 */ /* 0x000fc60000410000 */
[----:B------:R-:W-:Y:S01]  /*49d0*/  @P4 PRMT R65, R152, 0x7610, R65 ;  /* 0x0000761098414816 */ /* 0x000fe20000000041 */
[----:B------:R-:W-:Y:S01]  /*49e0*/  FMUL.FTZ R152, R156, UR15 ;  /* 0x0000000f9c987c20 */ /* 0x000fe20008410000 */
[----:B------:R-:W-:-:S06]  /*49f0*/  HFMA2.MMA R156, -RZ, RZ, 0, 0 ;  /* 0x00000000ff9c7435 */ /* 0x000fcc00000001ff */
        /* <DEDUP_REMOVED lines=9> */
[----:B------:R-:W-:-:S05]  /*4a90*/  @P5 FADD.FTZ R156, R156, R152 ;  /* 0x000000989c9c5221 */ /* 0x000fca0000010000 */
[----:B------:R-:W-:-:S04]  /*4aa0*/  @P4 F2FP.F16.F32.PACK_AB R152, RZ, R156 ;  /* 0x0000009cff98423e */ /* 0x000fc800000000ff */
[----:B------:R-:W-:Y:S01]  /*4ab0*/  @P4 PRMT R65, R65, 0x5410, R152 ;  /* 0x0000541041414816 */ /* 0x000fe20000000098 */
[----:B------:R-:W-:Y:S01]  /*4ac0*/  FMUL.FTZ R152, R156, R5 ;  /* 0x000000059c987220 */ /* 0x000fe20000410000 */
[----:B------:R-:W-:Y:S01]  /*4ad0*/  @P6 HADD2.F32 R156, -RZ, R153.H1_H1 ;  /* 0x30000099ff9c6230 */ /* 0x000fe20000004100 */
[----:B------:R-:W-:Y:S02]  /*4ae0*/  HFMA2.MMA R153, -RZ, RZ, 0, 0 ;  /* 0x00000000ff997435 */ /* 0x000fe400000001ff */
        /* <DEDUP_REMOVED lines=11> */
[----:B------:R-:W-:-:S04]  /*4ba0*/  @P4 F2FP.F16.F32.PACK_AB R152, RZ, R153 ;  /* 0x00000099ff98423e */ /* 0x000fc800000000ff */
[----:B------:R-:W-:Y:S01]  /*4bb0*/  @P4 PRMT R66, R152, 0x7610, R66 ;  /* 0x0000761098424816 */ /* 0x000fe20000000042 */
[----:B------:R-:W-:Y:S01]  /*4bc0*/  FMUL.FTZ R152, R153, R5 ;  /* 0x0000000599987220 */ /* 0x000fe20000410000 */
[----:B------:R-:W-:-:S03]  /*4bd0*/  MOV R153, RZ ;  /* 0x000000ff00997202 */ /* 0x000fc60000000f00 */
[----:B------:R-:W-:-:S04]  /*4be0*/  FMUL.FTZ R152, R152, UR15 ;  /* 0x0000000f98987c20 */ /* 0x000fc80008410000 */
[----:B------:R-:W-:Y:S01]  /*4bf0*/  @P6 FMUL.FTZ R153, R152, R156 ;  /* 0x0000009c98996220 */ /* 0x000fe20000410000 */
[----:B------:R-:W-:Y:S01]  /*4c00*/  @P6 FMUL.FTZ R211, R214, R152 ;  /* 0x00000098d6d36220 */ /* 0x000fe20000410000 */
[----:B------:R-:W-:Y:S01]  /*4c10*/  FFMA.FTZ R152, R183, R159, R157 ;  /* 0x0000009fb7987223 */ /* 0x000fe2000001009d */
[----:B------:R-:W-:Y:S01]  /*4c20*/  LOP3.LUT P6, RZ, R163, 0xff00, RZ, 0xc0, !PT ;  /* 0x0000ff00a3ff7812 */ /* 0x000fe200078cc0ff */
[----:B------:R-:W-:Y:S01]  /*4c30*/  FADD.FTZ R128, R128, R153 ;  /* 0x0000009980807221 */ /* 0x000fe20000010000 */
[----:B------:R-:W-:Y:S01]  /*4c40*/  HFMA2.MMA R156, -RZ, RZ, 0, 0 ;  /* 0x00000000ff9c7435 */ /* 0x000fe200000001ff */
[----:B------:R-:W-:-:S04]  /*4c50*/  FADD.FTZ R152, R184, -R152 ;  /* 0x80000098b8987221 */ /* 0x000fc80000010000 */
[----:B------:R-:W-:Y:S01]  /*4c60*/  FMUL.FTZ R153, R6, R152 ;  /* 0x0000009806997220 */ /* 0x000fe20000410000 */
[----:B------:R-:W-:-:S05]  /*4c70*/  @P5 HADD2.F32 R152, -RZ, R38.H1_H1 ;  /* 0x30000026ff985230 */ /* 0x000fca0000004100 */
[----:B------:R-:W-:Y:S01]  /*4c80*/  @P5 FADD.FTZ R153, R153, R152 ;  /* 0x0000009899995221 */ /* 0x000fe20000010000 */
[----:B------:R-:W-:-:S04]  /*4c90*/  @P6 HADD2.F32 R154, -RZ, R154.H1_H1 ;  /* 0x3000009aff9a6230 */ /* 0x000fc80000004100 */
[----:B------:R-:W-:-:S04]  /*4ca0*/  @P4 F2FP.F16.F32.PACK_AB R152, RZ, R153 ;  /* 0x00000099ff98423e */ /* 0x000fc800000000ff */
[----:B------:R-:W-:Y:S01]  /*4cb0*/  @P4 PRMT R66, R66, 0x5410, R152 ;  /* 0x0000541042424816 */ /* 0x000fe20000000098 */
[----:B------:R-:W-:-:S04]  /*4cc0*/  FMUL.FTZ R152, R153, R5 ;  /* 0x0000000599987220 */ /* 0x000fc80000410000 */
[----:B------:R-:W-:-:S04]  /*4cd0*/  FMUL.FTZ R152, R152, UR15 ;  /* 0x0000000f98987c20 */ /* 0x000fc80008410000 */
[----:B------:R-:W-:Y:S01]  /*4ce0*/  @P6 FMUL.FTZ R156, R152, R154 ;  /* 0x0000009a989c6220 */ /* 0x000fe20000410000 */
[----:B------:R-:W-:Y:S01]  /*4cf0*/  MOV R154, RZ ;  /* 0x000000ff009a7202 */ /* 0x000fe20000000f00 */
[----:B------:R-:W-:Y:S01]  /*4d00*/  @P6 FMUL.FTZ R154, R213, R152 ;  /* 0x00000098d59a6220 */ /* 0x000fe20000410000 */
[-CC-:B------:R-:W-:Y:S01]  /*4d10*/  FFMA.FTZ R152, R185, R159.reuse, R157.reuse ;  /* 0x0000009fb9987223 */ /* 0x180fe2000001009d */
[----:B------:R-:W-:Y:S01]  /*4d20*/  FFMA.FTZ R157, R187, R159, R157 ;  /* 0x0000009fbb9d7223 */ /* 0x000fe2000001009d */
[----:B------:R-:W-:Y:S01]  /*4d30*/  MOV R159, RZ ;  /* 0x000000ff009f7202 */ /* 0x000fe20000000f00 */
[----:B------:R-:W-:Y:S01]  /*4d40*/  FADD.FTZ R129, R129, R156 ;  /* 0x0000009c81817221 */ /* 0x000fe20000010000 */
[----:B------:R-:W-:Y:S01]  /*4d50*/  FADD.FTZ R152, R186, -R152 ;  /* 0x80000098ba987221 */ /* 0x000fe20000010000 */
[----:B------:R-:W-:Y:S01]  /*4d60*/  FADD.FTZ R157, R188, -R157 ;  /* 0x8000009dbc9d7221 */ /* 0x000fe20000010000 */
[----:B------:R-:W-:Y:S02]  /*4d70*/  F2FP.F16.F32.PACK_AB R154, R154, R211 ;  /* 0x000000d39a9a723e */ /* 0x000fe400000000ff */
[C---:B------:R-:W-:Y:S01]  /*4d80*/  FMUL.FTZ R152, R6.reuse, R152 ;  /* 0x0000009806987220 */ /* 0x040fe20000410000 */
[----:B------:R-:W-:Y:S01]  /*4d90*/  FMUL.FTZ R157, R6, R157 ;  /* 0x0000009d069d7220 */ /* 0x000fe20000410000 */
[----:B------:R-:W-:-:S05]  /*4da0*/  @P5 HADD2.F32 R6, -RZ, R39.H0_H0 ;  /* 0x20000027ff065230 */ /* 0x000fca0000004100 */
[----:B------:R-:W-:Y:S01]  /*4db0*/  @P5 FADD.FTZ R152, R152, R6 ;  /* 0x0000000698985221 */ /* 0x000fe20000010000 */
[----:B------:R-:W-:-:S05]  /*4dc0*/  @P5 HADD2.F32 R6, -RZ, R39.H1_H1 ;  /* 0x30000027ff065230 */ /* 0x000fca0000004100 */
[----:B------:R-:W-:Y:S01]  /*4dd0*/  @P5 FADD.FTZ R157, R157, R6 ;  /* 0x000000069d9d5221 */ /* 0x000fe20000010000 */
[----:B------:R-:W-:Y:S02]  /*4de0*/  LOP3.LUT P5, RZ, R163, 0xff0000, RZ, 0xc0, !PT ;  /* 0x00ff0000a3ff7812 */ /* 0x000fe400078ac0ff */
[----:B------:R-:W-:Y:S01]  /*4df0*/  @P4 F2FP.F16.F32.PACK_AB R6, RZ, R152 ;  /* 0x00000098ff06423e */ /* 0x000fe200000000ff */
[-C--:B------:R-:W-:Y:S01]  /*4e00*/  FMUL.FTZ R152, R152, R5.reuse ;  /* 0x0000000598987220 */ /* 0x080fe20000410000 */
[----:B------:R-:W-:Y:S02]  /*4e10*/  FMUL.FTZ R5, R157, R5 ;  /* 0x000000059d057220 */ /* 0x000fe40000410000 */
[----:B------:R-:W-:Y:S01]  /*4e20*/  @P4 PRMT R67, R6, 0x7610, R67 ;  /* 0x0000761006434816 */ /* 0x000fe20000000043 */
[----:B------:R-:W-:Y:S01]  /*4e30*/  FMUL.FTZ R152, R152, UR15 ;  /* 0x0000000f98987c20 */ /* 0x000fe20008410000 */
[----:B------:R-:W-:-:S04]  /*4e40*/  @P4 F2FP.F16.F32.PACK_AB R6, RZ, R157 ;  /* 0x0000009dff06423e */ /* 0x000fc800000000ff */
[----:B------:R-:W-:Y:S01]  /*4e50*/  @P4 PRMT R67, R67, 0x5410, R6 ;  /* 0x0000541043434816 */ /* 0x000fe20000000006 */
[----:B------:R-:W-:Y:S01]  /*4e60*/  HFMA2.MMA R6, -RZ, RZ, 0, 0 ;  /* 0x00000000ff067435 */ /* 0x000fe200000001ff */
[----:B------:R-:W-:Y:S02]  /*4e70*/  @P5 HADD2.F32 R153, -RZ, R155.H0_H0 ;  /* 0x2000009bff995230 */ /* 0x000fe40000004100 */
[----:B------:R-:W-:-:S03]  /*4e80*/  @P5 FMUL.FTZ R159, R209, R152 ;  /* 0x00000098d19f5220 */ /* 0x000fc60000410000 */
[----:B------:R-:W-:Y:S01]  /*4e90*/  @P5 FMUL.FTZ R6, R152, R153 ;  /* 0x0000009998065220 */ /* 0x000fe20000410000 */
[----:B------:R-:W-:Y:S01]  /*4ea0*/  LOP3.LUT P5, RZ, R163, 0xff000000, RZ, 0xc0, !PT ;  /* 0xff000000a3ff7812 */ /* 0x000fe200078ac0ff */
[----:B------:R-:W-:Y:S01]  /*4eb0*/  FMUL.FTZ R152, R5, UR15 ;  /* 0x0000000f05987c20 */ /* 0x000fe20008410000 */
[----:B------:R-:W-:Y:S01]  /*4ec0*/  HFMA2.MMA R5, -RZ, RZ, 0, 0 ;  /* 0x00000000ff057435 */ /* 0x000fe200000001ff */
[----:B------:R-:W-:-:S10]  /*4ed0*/  FADD.FTZ R130, R130, R6 ;  /* 0x0000000682827221 */ /* 0x000fd40000010000 */
        /* <DEDUP_REMOVED lines=10> */
[----:B------:R-:W-:Y:S02]  /*4f80*/  LEA.HI.X R157, R4, UR19, RZ, 0x4, P4 ;  /* 0x00000013049d7c11 */ /* 0x000fe4000a0f24ff */
[----:B0-----:R-:W-:Y:S02]  /*4f90*/  F2FP.F16.F32.PACK_AB R153, R210, R208 ;  /* 0x000000d0d299723e */ /* 0x001fe400000000ff */
[----:B------:R-:W-:-:S05]  /*4fa0*/  F2FP.F16.F32.PACK_AB R152, R207, R158 ;  /* 0x0000009ecf98723e */ /* 0x000fca00000000ff */
[----:B------:R4:W-:Y:S02]  /*4fb0*/  STG.E.128 desc[UR4][R156.64], R152 ;  /* 0x000000989c007986 */ /* 0x0009e4000c101d04 */
.L_x_2513:
[----:B------:R-:W-:Y:S05]  /*4fc0*/  BSYNC B0 ;  /* 0x0000000000007941 */ /* 0x000fea0003800000 */
.L_x_2512:
[----:B------:R-:W-:Y:S02]  /*4fd0*/  IADD3 R3, R3, UR20, RZ ;  /* 0x0000001403037c10 */ /* 0x000fe4000fffe0ff */
[----:B------:R-:W-:Y:S02]  /*4fe0*/  SEL R207, RZ, 0x1, P3 ;  /* 0x00000001ffcf7807 */ /* 0x000fe40001800000 */
[----:B------:R-:W-:-:S13]  /*4ff0*/  ISETP.GE.AND P3, PT, R3, UR21, PT ;  /* 0x0000001503007c0c */ /* 0x000fda000bf66270 */
[----:B------:R-:W-:Y:S05]  /*5000*/  @!P3 BRA `(.L_x_2514) ;  /* 0xffffffbc0024b947 */ /* 0x000fea000383ffff */
.L_x_2496:
[----:B-1----:R-:W1:Y:S01]  /*5010*/  S2R R0, SR_TID.X ;  /* 0x0000000000007919 */ /* 0x002e620000002100 */
        /* <DEDUP_REMOVED lines=8> */
[----:B-----5:R-:W0:Y:S08]  /*50a0*/  LDC.64 R4, c[0x0][0x2d8] ;  /* 0x0000b600ff047b82 */ /* 0x020e300000000a00 */
[----:B------:R-:W2:Y:S01]  /*50b0*/  LDC.64 R6, c[0x0][0x2f0] ;  /* 0x0000bc00ff067b82 */ /* 0x000ea20000000a00 */
[----:B-1----:R-:W-:-:S05]  /*50c0*/  IMAD.WIDE.U32 R2, R203, 0x20, R2 ;  /* 0x00000020cb027825 */ /* 0x002fca00078e0002 */
[----:B------:R1:W-:Y:S01]  /*50d0*/  STG.E.128 desc[UR4][R2.64], R72 ;  /* 0x0000004802007986 */ /* 0x0003e2000c101d04 */
[----:B0-----:R-:W-:-:S03]  /*50e0*/  IMAD.WIDE.U32 R4, R203, 0x20, R4 ;  /* 0x00000020cb047825 */ /* 0x001fc600078e0004 */
[----:B------:R1:W-:Y:S04]  /*50f0*/  STG.E.128 desc[UR4][R2.64+0x10], R76 ;  /* 0x0000104c02007986 */ /* 0x0003e8000c101d04 */
[----:B------:R1:W-:Y:S01]  /*5100*/  STG.E.128 desc[UR4][R4.64], R40 ;  /* 0x0000002804007986 */ /* 0x0003e2000c101d04 */
[----:B--2---:R-:W-:-:S03]  /*5110*/  IMAD.WIDE.U32 R6, R203, 0x20, R6 ;  /* 0x00000020cb067825 */ /* 0x004fc600078e0006 */
[----:B------:R1:W-:Y:S01]  /*5120*/  STG.E.128 desc[UR4][R4.64+0x10], R44 ;  /* 0x0000102c04007986 */ /* 0x0003e2000c101d04 */
[----:B------:R-:W-:-:S03]  /*5130*/  IADD3 R203, R203, 0x100, RZ ;  /* 0x00000100cbcb7810 */ /* 0x000fc60007ffe0ff */
[----:B------:R1:W-:Y:S04]  /*5140*/  STG.E.128 desc[UR4][R6.64], R100 ;  /* 0x0000006406007986 */ /* 0x0003e8000c101d04 */
[----:B------:R1:W-:Y:S02]  /*5150*/  STG.E.128 desc[UR4][R6.64+0x10], R104 ;  /* 0x0000106806007986 */ /* 0x0003e4000c101d04 */
.L_x_2516:
[----:B------:R-:W-:Y:S05]  /*5160*/  BSYNC B0 ;  /* 0x0000000000007941 */ /* 0x000fea0003800000 */
.L_x_2515:
[----:B------:R-:W-:Y:S04]  /*5170*/  BSSY B0, `(.L_x_2517) ;  /* 0x000000f000007945 */ /* 0x000fe80003800000 */
[----:B------:R-:W-:Y:S05]  /*5180*/  @!P0 BRA `(.L_x_2518) ;  /* 0x0000000000348947 */ /* 0x000fea0003800000 */
[----:B-1----:R-:W1:Y:S08]  /*5190*/  LDC.64 R2, c[0x0][0x2d0] ;  /* 0x0000b400ff027b82 */ /* 0x002e700000000a00 */
        /* <DEDUP_REMOVED lines=12> */
.L_x_2518:
[----:B------:R-:W-:Y:S05]  /*5260*/  BSYNC B0 ;  /* 0x0000000000007941 */ /* 0x000fea0003800000 */
.L_x_2517:
        /* <DEDUP_REMOVED lines=15> */
.L_x_2520:
[----:B------:R-:W-:Y:S05]  /*5360*/  BSYNC B0 ;  /* 0x0000000000007941 */ /* 0x000fea0003800000 */
.L_x_2519:
[----:B------:R-:W-:-:S13]  /*5370*/  ISETP.NE.AND P0, PT, R204, RZ, PT ;  /* 0x000000ffcc00720c */ /* 0x000fda0003f05270 */
[----:B------:R-:W-:Y:S05]  /*5380*/  @!P0 EXIT ;  /* 0x000000000000894d */ /* 0x000fea0003800000 */
[----:B-1----:R-:W1:Y:S08]  /*5390*/  LDC.64 R2, c[0x0][0x2d0] ;  /* 0x0000b400ff027b82 */ /* 0x002e700000000a00 */
[----:B-----5:R-:W0:Y:S08]  /*53a0*/  LDC.64 R4, c[0x0][0x2d8] ;  /* 0x0000b600ff047b82 */ /* 0x020e300000000a00 */
[----:B------:R-:W2:Y:S01]  /*53b0*/  LDC.64 R6, c[0x0][0x2f0] ;  /* 0x0000bc00ff067b82 */ /* 0x000ea20000000a00 */
[----:B-1----:R-:W-:-:S05]  /*53c0*/  IMAD.WIDE.U32 R2, R203, 0x20, R2 ;  /* 0x00000020cb027825 */ /* 0x002fca00078e0002 */
[----:B------:R-:W-:Y:S01]  /*53d0*/  STG.E.128 desc[UR4][R2.64], R68 ;  /* 0x0000004402007986 */ /* 0x000fe2000c101d04 */
[----:B0-----:R-:W-:-:S03]  /*53e0*/  IMAD.WIDE.U32 R4, R203, 0x20, R4 ;  /* 0x00000020cb047825 */ /* 0x001fc600078e0004 */
[----:B------:R-:W-:Y:S04]  /*53f0*/  STG.E.128 desc[UR4][R2.64+0x10], R148 ;  /* 0x0000109402007986 */ /* 0x000fe8000c101d04 */
[----:B------:R-:W-:Y:S01]  /*5400*/  STG.E.128 desc[UR4][R4.64], R144 ;  /* 0x0000009004007986 */ /* 0x000fe2000c101d04 */
[----:B--2---:R-:W-:-:S03]  /*5410*/  IMAD.WIDE.U32 R6, R203, 0x20, R6 ;  /* 0x00000020cb067825 */ /* 0x004fc600078e0006 */
[----:B------:R-:W-:Y:S04]  /*5420*/  STG.E.128 desc[UR4][R4.64+0x10], R96 ;  /* 0x0000106004007986 */ /* 0x000fe8000c101d04 */
[----:B------:R-:W-:Y:S04]  /*5430*/  STG.E.128 desc[UR4][R6.64], R124 ;  /* 0x0000007c06007986 */ /* 0x000fe8000c101d04 */
[----:B------:R-:W-:Y:S01]  /*5440*/  STG.E.128 desc[UR4][R6.64+0x10], R128 ;  /* 0x0000108006007986 */ /* 0x000fe2000c101d04 */
[----:B------:R-:W-:Y:S05]  /*5450*/  EXIT ;  /* 0x000000000000794d */ /* 0x000fea0003800000 */
.L_x_2505:
[----:B------:R-:W-:Y:S01]  /*5460*/  HFMA2.MMA R152, -RZ, RZ, 0, 9.5367431640625e-07 ;  /* 0x00000010ff987435 */ /* 0x000fe200000001ff */
[----:B------:R-:W-:Y:S02]  /*5470*/  MOV R155, R210 ;  /* 0x000000d2009b7202 */ /* 0x000fe40000000f00 */
[----:B------:R-:W-:Y:S02]  /*5480*/  MOV R153, 0x1f ;  /* 0x0000001f00997802 */ /* 0x000fe40000000f00 */
[----:B------:R-:W-:-:S07]  /*5490*/  MOV R154, 0xffffffff ;  /* 0xffffffff009a7802 */ /* 0x000fce0000000f00 */
[----:B-1---5:R-:W-:Y:S05]  /*54a0*/  WARPSYNC.COLLECTIVE R154, `(.L_x_2521) ;  /* 0x000000009a087348 */ /* 0x022fea0003c00000 */
[----:B------:R0:W2:Y:S02]  /*54b0*/  SHFL.DOWN P5, R159, R155, R152, R153 ;  /* 0x080000989b9f7389 */ /* 0x0000a400000a0099 */
[----:B012--5:R-:W-:Y:S01]  /*54c0*/  ENDCOLLECTIVE ;  /* 0x000000000000791b */ /* 0x027fe20003800000 */
.L_x_2521:
[----:B------:R-:W-:Y:S01]  /*54d0*/  MOV R155, R211 ;  /* 0x000000d3009b7202 */ /* 0x000fe20000000f00 */
[----:B------:R-:W-:-:S07]  /*54e0*/  FADD.FTZ R210, R159, R210 ;  /* 0x000000d29fd27221 */ /* 0x000fce0000010000 */
[----:B------:R-:W-:Y:S05]  /*54f0*/  WARPSYNC.COLLECTIVE R154, `(.L_x_2522) ;  /* 0x000000009a087348 */ /* 0x000fea0003c00000 */
[----:B------:R0:W1:Y:S02]  /*5500*/  SHFL.DOWN P5, R159, R155, R152, R153 ;  /* 0x080000989b9f7389 */ /* 0x00006400000a0099 */
[----:B01----:R-:W-:Y:S01]  /*5510*/  ENDCOLLECTIVE ;  /* 0x000000000000791b */ /* 0x003fe20003800000 */
.L_x_2522:
[----:B------:R-:W-:Y:S01]  /*5520*/  HFMA2.MMA R152, -RZ, RZ, 0, 4.76837158203125e-07 ;  /* 0x00000008ff987435 */ /* 0x000fe200000001ff */
[----:B------:R-:W-:Y:S01]  /*5530*/  MOV R155, R210 ;  /* 0x000000d2009b7202 */ /* 0x000fe20000000f00 */
[----:B------:R-:W-:-:S09]  /*5540*/  FADD.FTZ R211, R159, R211 ;  /* 0x000000d39fd37221 */ /* 0x000fd20000010000 */
[----:B------:R-:W-:Y:S05]  /*5550*/  WARPSYNC.COLLECTIVE R154, `(.L_x_2523) ;  /* 0x000000009a087348 */ /* 0x000fea0003c00000 */
[----:B------:R0:W1:Y:S02]  /*5560*/  SHFL.DOWN P5, R159, R155, R152, R153 ;  /* 0x080000989b9f7389 */ /* 0x00006400000a0099 */
[----:B01----:R-:W-:Y:S01]  /*5570*/  ENDCOLLECTIVE ;  /* 0x000000000000791b */ /* 0x003fe20003800000 */
.L_x_2523:
[----:B------:R-:W-:Y:S01]  /*5580*/  MOV R155, R211 ;  /* 0x000000d3009b7202 */ /* 0x000fe20000000f00 */
[----:B------:R-:W-:-:S07]  /*5590*/  FADD.FTZ R210, R210, R159 ;  /* 0x0000009fd2d27221 */ /* 0x000fce0000010000 */
[----:B------:R-:W-:Y:S05]  /*55a0*/  WARPSYNC.COLLECTIVE R154, `(.L_x_2524) ;  /* 0x000000009a087348 */ /* 0x000fea0003c00000 */
[----:B------:R0:W1:Y:S02]  /*55b0*/  SHFL.DOWN P5, R159, R155, R152, R153 ;  /* 0x080000989b9f7389 */ /* 0x00006400000a0099 */
[----:B01----:R-:W-:Y:S01]  /*55c0*/  ENDCOLLECTIVE ;  /* 0x000000000000791b */ /* 0x003fe20003800000 */
.L_x_2524:
[----:B------:R-:W-:Y:S01]  /*55d0*/  HFMA2.MMA R152, -RZ, RZ, 0, 2.384185791015625e-07 ;  /* 0x00000004ff987435 */ /* 0x000fe200000001ff */
[----:B------:R-:W-:Y:S01]  /*55e0*/  MOV R155, R210 ;  /* 0x000000d2009b7202 */ /* 0x000fe20000000f00 */
[----:B------:R-:W-:-:S09]  /*55f0*/  FADD.FTZ R211, R211, R159 ;  /* 0x0000009fd3d37221 */ /* 0x000fd20000010000 */
[----:B------:R-:W-:Y:S05]  /*5600*/  WARPSYNC.COLLECTIVE R154, `(.L_x_2525) ;  /* 0x000000009a087348 */ /* 0x000fea0003c00000 */
[----:B------:R0:W1:Y:S02]  /*5610*/  SHFL.DOWN P5, R159, R155, R152, R153 ;  /* 0x080000989b9f7389 */ /* 0x00006400000a0099 */
[----:B01----:R-:W-:Y:S01]  /*5620*/  ENDCOLLECTIVE ;  /* 0x000000000000791b */ /* 0x003fe20003800000 */
.L_x_2525:
[----:B------:R-:W-:Y:S02]  /*5630*/  MOV R155, R211 ;  /* 0x000000d3009b7202 */ /* 0x000fe40000000f00 */
[----:B------:R-:W-:-:S07]  /*5640*/  MOV R158, R159 ;  /* 0x0000009f009e7202 */ /* 0x000fce0000000f00 */
[----:B------:R-:W-:Y:S05]  /*5650*/  WARPSYNC.COLLECTIVE R154, `(.L_x_2526) ;  /* 0x000000009a087348 */ /* 0x000fea0003c00000 */
[----:B------:R0:W1:Y:S02]  /*5660*/  SHFL.DOWN P5, R159, R155, R152, R153 ;  /* 0x080000989b9f7389 */ /* 0x00006400000a0099 */
[----:B01----:R-:W-:Y:S01]  /*5670*/  ENDCOLLECTIVE ;  /* 0x000000000000791b */ /* 0x003fe20003800000 */
.L_x_2526:
[----:B------:R-:W-:Y:S01]  /*5680*/  FADD.FTZ R158, R210, R158 ;  /* 0x0000009ed29e7221 */ /* 0x000fe20000010000 */
[----:B------:R-:W-:-:S04]  /*5690*/  HFMA2.MMA R152, -RZ, RZ, 0, 1.1920928955078125e-07 ;  /* 0x00000002ff987435 */ /* 0x000fc800000001ff */
[----:B------:R-:W-:Y:S02]  /*56a0*/  MOV R155, R158 ;  /* 0x0000009e009b7202 */ /* 0x000fe40000000f00 */
[----:B------:R-:W-:-:S07]  /*56b0*/  MOV R157, R159 ;  /* 0x0000009f009d7202 */ /* 0x000fce0000000f00 */
[----:B------:R-:W-:Y:S05]  /*56c0*/  WARPSYNC.COLLECTIVE R154, `(.L_x_2527) ;  /* 0x000000009a087348 */ /* 0x000fea0003c00000 */
[----:B------:R0:W1:Y:S02]  /*56d0*/  SHFL.DOWN P5, R159, R155, R152, R153 ;  /* 0x080000989b9f7389 */ /* 0x00006400000a0099 */
[----:B01----:R-:W-:Y:S01]  /*56e0*/  ENDCOLLECTIVE ;  /* 0x000000000000791b */ /* 0x003fe20003800000 */
.L_x_2527:
[----:B------:R-:W-:-:S05]  /*56f0*/  FADD.FTZ R157, R211, R157 ;  /* 0x0000009dd39d7221 */ /* 0x000fca0000010000 */
[----:B------:R-:W-:Y:S01]  /*5700*/  MOV R155, R157 ;  /* 0x0000009d009b7202 */ /* 0x000fe20000000f00 */
[----:B------:R-:W-:-:S07]  /*5710*/  FADD.FTZ R158, R158, R159 ;  /* 0x0000009f9e9e7221 */ /* 0x000fce0000010000 */
[----:B------:R-:W-:Y:S05]  /*5720*/  WARPSYNC.COLLECTIVE R154, `(.L_x_2528) ;  /* 0x000000009a087348 */ /* 0x000fea0003c00000 */
[----:B------:R0:W1:Y:S02]  /*5730*/  SHFL.DOWN P5, R159, R155, R152, R153 ;  /* 0x080000989b9f7389 */ /* 0x00006400000a0099 */
[----:B01----:R-:W-:Y:S01]  /*5740*/  ENDCOLLECTIVE ;  /* 0x000000000000791b */ /* 0x003fe20003800000 */
.L_x_2528:
[----:B------:R-:W-:Y:S01]  /*5750*/  HFMA2.MMA R152, -RZ, RZ, 0, 5.9604644775390625e-08 ;  /* 0x00000001ff987435 */ /* 0x000fe200000001ff */
[----:B------:R-:W-:Y:S01]  /*5760*/  MOV R155, R158 ;  /* 0x0000009e009b7202 */ /* 0x000fe20000000f00 */
[----:B------:R-:W-:-:S09]  /*5770*/  FADD.FTZ R157, R157, R159 ;  /* 0x0000009f9d9d7221 */ /* 0x000fd20000010000 */
[----:B------:R-:W-:Y:S05]  /*5780*/  WARPSYNC.COLLECTIVE R154, `(.L_x_2529) ;  /* 0x000000009a087348 */ /* 0x000fea0003c00000 */
[----:B------:R0:W1:Y:S02]  /*5790*/  SHFL.DOWN P5, R159, R155, R152, R153 ;  /* 0x080000989b9f7389 */ /* 0x00006400000a0099 */
[----:B01----:R-:W-:Y:S01]  /*57a0*/  ENDCOLLECTIVE ;  /* 0x000000000000791b */ /* 0x003fe20003800000 */
.L_x_2529:
[----:B------:R-:W-:Y:S02]  /*57b0*/  MOV R155, R157 ;  /* 0x0000009d009b7202 */ /* 0x000fe40000000f00 */
[----:B------:R-:W-:-:S07]  /*57c0*/  MOV R207, R159 ;  /* 0x0000009f00cf7202 */ /* 0x000fce0000000f00 */
[----:B------:R-:W-:Y:S05]  /*57d0*/  WARPSYNC.COLLECTIVE R154, `(.L_x_2530) ;  /* 0x000000009a087348 */ /* 0x000fea0003c00000 */
[----:B------:R0:W1:Y:S02]  /*57e0*/  SHFL.DOWN P5, R159, R155, R152, R153 ;  /* 0x080000989b9f7389 */ /* 0x00006400000a0099 */
[----:B01----:R-:W-:Y:S01]  /*57f0*/  ENDCOLLECTIVE ;  /* 0x000000000000791b */ /* 0x003fe20003800000 */
.L_x_2530:
[----:B------:R-:W-:Y:S01]  /*5800*/  MOV R153, R159 ;  /* 0x0000009f00997202 */ /* 0x000fe20000000f00 */
[----:B------:R-:W-:Y:S06]  /*5810*/  BRA `(.L_x_2531) ;  /* 0xffffffcc00e47947 */ /* 0x000fec000383ffff */
.L_x_2532:
        /* <DEDUP_REMOVED lines=14> */
.L_x_13894:


//--------------------- .text._ZN10layer_norm13ln_bwd_kernelINS_13Kernel_traitsI6__halfS2_S2_S2_fjLj8192ELj1ELj1ELj8ELj16ENS_18Kernel_traits_baseILj8192ES2_S2_S2_S2_fjLj256EEEEELb1ELb1ELb0ELb1EEEvNS_9BwdParamsE --------------------------
	.section	.text._ZN10layer_norm13ln_bwd_kernelINS_13Kernel_traitsI6__halfS2_S2_S2_fjLj8192ELj1ELj1ELj8ELj16ENS_18Kernel_traits_baseILj8192ES2_S2_S2_S2_fjLj256EEEEELb1ELb1ELb0ELb1EEEvNS_9BwdParamsE,"ax",@progbits
	.align	128
        .global         _ZN10layer_norm13ln_bwd_kernelINS_13Kernel_traitsI6__halfS2_S2_S2_fjLj8192ELj1ELj1ELj8ELj16ENS_18Kernel_traits_baseILj8192ES2_S2_S2_S2_fjLj256EEEEELb1ELb1ELb0ELb1EEEvNS_9BwdParamsE
        .type           _ZN10layer_norm13ln_bwd_kernelINS_13Kernel_traitsI6__halfS2_S2_S2_fjLj8192ELj1ELj1ELj8ELj16ENS_18Kernel_traits_baseILj8192ES2_S2_S2_S2_fjLj256EEEEELb1ELb1ELb0ELb1EEEvNS_9BwdParamsE,@function
        .size           _ZN10layer_norm13ln_bwd_kernelINS_13Kernel_traitsI6__halfS2_S2_S2_fjLj8192ELj1ELj1ELj8ELj16ENS_18Kernel_traits_baseILj8192ES2_S2_S2_S2_fjLj256EEEEELb1ELb1ELb0ELb1EEEvNS_9BwdParamsE,(.L_x_13895 - _ZN10layer_norm13ln_bwd_kernelINS_13Kernel_traitsI6__halfS2_S2_S2_fjLj8192ELj1ELj1ELj8ELj16ENS_18Kernel_traits_baseILj8192ES2_S2_S2_S2_fjLj256EEEEELb1ELb1ELb0ELb1EEEvNS_9BwdParamsE)
        .other          _ZN10layer_norm13ln_bwd_kernelINS_13Kernel_traitsI6__halfS2_S2_S2_fjLj8192ELj1ELj1ELj8ELj16ENS_18Kernel_traits_baseILj8192ES2_S2_S2_S2_fjLj256EEEEELb1ELb1ELb0ELb1EEEvNS_9BwdParamsE,@"STO_CUDA_ENTRY STV_DEFAULT"
_ZN10layer_norm13ln_bwd_kernelINS_13Kernel_traitsI6__halfS2_S2_S2_fjLj8192ELj1ELj1ELj8ELj16ENS_18Kernel_traits_baseILj8192ES2_S2_S2_S2_fjLj256EEEEELb1ELb1ELb0ELb1EEEvNS_9BwdParamsE:
.text._ZN10layer_norm13ln_bwd_kernelINS_13Kernel_traitsI6__halfS2_S2_S2_fjLj8192ELj1ELj1ELj8ELj16ENS_18Kernel_traits_baseILj8192ES2_S2_S2_S2_fjLj256EEEEELb1ELb1ELb0ELb1EEEvNS_9BwdParamsE:
        /* <DEDUP_REMOVED lines=49> */
[----:B-----5:R-:W-:Y:S02]  /*0310*/  CS2R R50, SRZ ;  /* 0x0000000000327805 */ /* 0x020fe4000001ff00 */
        /* <DEDUP_REMOVED lines=26> */
.L_x_2533:
        /* <DEDUP_REMOVED lines=53> */
[----:B------:R-:W-:-:S02]  /*0810*/  HADD2.F32 R252, -RZ, R4.H1_H1 ;  /* 0x30000004fffc7230 */ /* 0x000fc40000004100 */
[--C-:B------:R-:W-:Y:S01]  /*0820*/  HADD2.F32 R251, -RZ, R5.reuse.H0_H0 ;  /* 0x20000005fffb7230 */ /* 0x100fe20000004100 */
[----:B------:R0:W-:Y:S01]  /*0830*/  STL [R1], R2 ;  /* 0x0000000201007387 */ /* 0x0001e20000100800 */
[----:B------:R-:W-:Y:S01]  /*0840*/  HADD2.F32 R250, -RZ, R5.H1_H1 ;  /* 0x30000005fffa7230 */ /* 0x000fe20000004100 */
[----:B------:R-:W-:Y:S01]  /*0850*/  CS2R R4, SRZ ;  /* 0x0000000000047805 */ /* 0x000fe2000001ff00 */
[--C-:B------:R-:W-:Y:S02]  /*0860*/  HADD2.F32 R249, -RZ, R6.reuse.H0_H0 ;  /* 0x20000006fff97230 */ /* 0x100fe40000004100 */
[----:B------:R-:W-:Y:S02]  /*0870*/  HADD2.F32 R248, -RZ, R6.H1_H1 ;  /* 0x30000006fff87230 */ /* 0x000fe40000004100 */
[--C-:B------:R-:W-:Y:S02]  /*0880*/  HADD2.F32 R247, -RZ, R7.reuse.H0_H0 ;  /* 0x20000007fff77230 */ /* 0x100fe40000004100 */
[----:B------:R-:W-:Y:S01]  /*0890*/  HADD2.F32 R246, -RZ, R7.H1_H1 ;  /* 0x30000007fff67230 */ /* 0x000fe20000004100 */
[----:B0-----:R-:W-:Y:S01]  /*08a0*/  CS2R R2, SRZ ;  /* 0x0000000000027805 */ /* 0x001fe2000001ff00 */
[--C-:B---3--:R-:W-:Y:S01]  /*08b0*/  HADD2.F32 R245, -RZ, R8.reuse.H0_H0 ;  /* 0x20000008fff57230 */ /* 0x108fe20000004100 */
[----:B------:R-:W-:Y:S01]  /*08c0*/  CS2R R6, SRZ ;  /* 0x0000000000067805 */ /* 0x000fe2000001ff00 */
[----:B------:R-:W-:-:S02]  /*08d0*/  HADD2.F32 R244, -RZ, R8.H1_H1 ;  /* 0x30000008fff47230 */ /* 0x000fc40000004100 */
[--C-:B------:R-:W-:Y:S02]  /*08e0*/  HADD2.F32 R243, -RZ, R9.reuse.H0_H0 ;  /* 0x20000009fff37230 */ /* 0x100fe40000004100 */
[----:B------:R-:W-:Y:S01]  /*08f0*/  HADD2.F32 R242, -RZ, R9.H1_H1 ;  /* 0x30000009fff27230 */ /* 0x000fe20000004100 */
[----:B------:R-:W-:Y:S01]  /*0900*/  CS2R R8, SRZ ;  /* 0x0000000000087805 */ /* 0x000fe2000001ff00 */
[--C-:B------:R-:W-:Y:S02]  /*0910*/  HADD2.F32 R241, -RZ, R10.reuse.H0_H0 ;  /* 0x2000000afff17230 */ /* 0x100fe40000004100 */
[----:B------:R-:W-:Y:S02]  /*0920*/  HADD2.F32 R240, -RZ, R10.H1_H1 ;  /* 0x3000000afff07230 */ /* 0x000fe40000004100 */
[--C-:B------:R-:W-:Y:S02]  /*0930*/  HADD2.F32 R239, -RZ, R11.reuse.H0_H0 ;  /* 0x2000000bffef7230 */ /* 0x100fe40000004100 */
[----:B------:R-:W-:Y:S01]  /*0940*/  HADD2.F32 R238, -RZ, R11.H1_H1 ;  /* 0x3000000bffee7230 */ /* 0x000fe20000004100 */
[----:B------:R-:W-:Y:S01]  /*0950*/  CS2R R10, SRZ ;  /* 0x00000000000a7805 */ /* 0x000fe2000001ff00 */
[----:B----4-:R-:W-:-:S02]  /*0960*/  HADD2.F32 R237, -RZ, R12.H0_H0 ;  /* 0x2000000cffed7230 */ /* 0x010fc40000004100 */
        /* <DEDUP_REMOVED lines=9> */
[----:B------:R-:W-:Y:S02]  /*0a00*/  HADD2.F32 R180, -RZ, R179.H0_H0 ;  /* 0x200000b3ffb47230 */ /* 0x000fe40000004100 */
[--C-:B------:R-:W-:Y:S02]  /*0a10*/  HADD2.F32 R187, -RZ, R176.reuse.H0_H0 ;  /* 0x200000b0ffbb7230 */ /* 0x100fe40000004100 */
[----:B------:R-:W-:Y:S02]  /*0a20*/  HADD2.F32 R186, -RZ, R176.H1_H1 ;  /* 0x300000b0ffba7230 */ /* 0x000fe40000004100 */
[--C-:B------:R-:W-:Y:S02]  /*0a30*/  HADD2.F32 R185, -RZ, R177.reuse.H0_H0 ;  /* 0x200000b1ffb97230 */ /* 0x100fe40000004100 */
[----:B------:R-:W-:-:S02]  /*0a40*/  HADD2.F32 R184, -RZ, R177.H1_H1 ;  /* 0x300000b1ffb87230 */ /* 0x000fc40000004100 */
[--C-:B------:R-:W-:Y:S02]  /*0a50*/  HADD2.F32 R183, -RZ, R178.reuse.H0_H0 ;  /* 0x200000b2ffb77230 */ /* 0x100fe40000004100 */
[----:B------:R-:W-:Y:S02]  /*0a60*/  HADD2.F32 R182, -RZ, R178.H1_H1 ;  /* 0x300000b2ffb67230 */ /* 0x000fe40000004100 */
[----:B------:R-:W-:-:S07]  /*0a70*/  HADD2.F32 R179, -RZ, R179.H1_H1 ;  /* 0x300000b3ffb37230 */ /* 0x000fce0000004100 */
.L_x_2537:
[----:B0-----:R-:W0:Y:S01]  /*0a80*/  S2R R89, SR_TID.X ;  /* 0x0000000000597919 */ /* 0x001e220000002100 */
[----:B------:R-:W1:Y:S01]  /*0a90*/  @P0 LDC.64 R84, c[0x0][0x270] ;  /* 0x00009c00ff540b82 */ /* 0x000e620000000a00 */
[----:B------:R-:W-:Y:S01]  /*0aa0*/  IMAD R86, R0, UR9, RZ ;  /* 0x0000000900567c24 */ /* 0x000fe2000f8e02ff */
[----:B------:R-:W-:Y:S01]  /*0ab0*/  SHF.R.S32.HI R88, RZ, 0x1f, R0 ;  /* 0x0000001fff587819 */ /* 0x000fe20000011400 */
[----:B------:R-:W2:Y:S03]  /*0ac0*/  LDL R203, [R1] ;  /* 0x0000000001cb7983 */ /* 0x000ea60000100800 */
[----:B------:R-:W-:Y:S02]  /*0ad0*/  SHF.R.S32.HI R87, RZ, 0x1f, R86 ;  /* 0x0000001fff577819 */ /* 0x000fe40000011456 */
[----:B------:R-:W3:Y:S02]  /*0ae0*/  LDC.64 R102, c[0x0][0x238] ;  /* 0x00008e00ff667b82 */ /* 0x000ee40000000a00 */
[----:B------:R-:W-:-:S06]  /*0af0*/  LEA.HI R87, R87, R86, RZ, 0x3 ;  /* 0x0000005657577211 */ /* 0x000fcc00078f18ff */
[----:B------:R-:W4:Y:S08]  /*0b00*/  LDC.64 R100, c[0x0][0x250] ;  /* 0x00009400ff647b82 */ /* 0x000f300000000a00 */
[----:B------:R-:W3:Y:S01]  /*0b10*/  LDC.64 R112, c[0x0][0x2b8] ;  /* 0x0000ae00ff707b82 */ /* 0x000ee20000000a00 */
[----:B-1----:R-:W-:-:S04]  /*0b20*/  @P0 LEA R84, P1, R0, R84, 0x1 ;  /* 0x0000005400540211 */ /* 0x002fc800078208ff */
[----:B------:R-:W-:Y:S02]  /*0b30*/  @P0 LEA.HI.X R85, R0, R85, R88, 0x1, P1 ;  /* 0x0000005500550211 */ /* 0x000fe400008f0c58 */
[----:B0-----:R-:W-:Y:S01]  /*0b40*/  LOP3.LUT R89, R89, 0xff, RZ, 0xc0, !PT ;  /* 0x000000ff59597812 */ /* 0x001fe200078ec0ff */
[----:B------:R-:W0:Y:S02]  /*0b50*/  LDC.64 R138, c[0x0][0x258] ;  /* 0x00009600ff8a7b82 */ /* 0x000e240000000a00 */
[----:B------:R3:W2:Y:S01]  /*0b60*/  @P0 LDG.E.U16 R193, desc[UR6][R84.64] ;  /* 0x0000000654c10981 */ /* 0x0006a2000c1e1500 */
[----:B------:R-:W-:-:S04]  /*0b70*/  LEA.HI.SX32 R181, R87, R89, 0x1d ;  /* 0x0000005957b57211 */ /* 0x000fc800078feaff */
[C---:B------:R-:W-:Y:S01]  /*0b80*/  IADD3 R178, R181.reuse, 0x100, RZ ;  /* 0x00000100b5b27810 */ /* 0x040fe20007ffe0ff */
[----:B----4-:R-:W-:Y:S01]  /*0b90*/  IMAD.WIDE R100, R0, 0x4, R100 ;  /* 0x0000000400647825 */ /* 0x010fe200078e0264 */
[----:B------:R-:W1:Y:S03]  /*0ba0*/  LDC.64 R190, c[0x0][0x240] ;  /* 0x00009000ffbe7b82 */ /* 0x000e660000000a00 */
[C-C-:B---3--:R-:W-:Y:S01]  /*0bb0*/  IMAD.WIDE.U32 R84, R181.reuse, 0x10, R102.reuse ;  /* 0x00000010b5547825 */ /* 0x148fe200078e0066 */
[C---:B------:R-:W-:Y:S01]  /*0bc0*/  IADD3 R175, R181.reuse, 0x200, RZ ;  /* 0x00000200b5af7810 */ /* 0x040fe20007ffe0ff */
[----:B------:R-:W3:Y:S01]  /*0bd0*/  LDG.E R189, desc[UR6][R100.64] ;  /* 0x0000000664bd7981 */ /* 0x000ee2000c1e1900 */
[C---:B------:R-:W-:Y:S01]  /*0be0*/  IADD3 R174, R181.reuse, 0x300, RZ ;  /* 0x00000300b5ae7810 */ /* 0x040fe20007ffe0ff */
[----:B------:R-:W-:Y:S02]  /*0bf0*/  IMAD.WIDE.U32 R92, R178, 0x10, R102 ;  /* 0x00000010b25c7825 */ /* 0x000fe400078e0066 */
[----:B------:R-:W4:Y:S02]  /*0c00*/  LDG.E.128 R84, desc[UR6][R84.64] ;  /* 0x0000000654547981 */ /* 0x000f24000c1e1d00 */
[----:B------:R-:W-:-:S02]  /*0c10*/  IMAD.WIDE.U32 R88, R181, 0x10, R112 ;  /* 0x00000010b5587825 */ /* 0x000fc400078e0070 */
[----:B------:R-:W3:Y:S02]  /*0c20*/  LDG.E.128 R92, desc[UR6][R92.64] ;  /* 0x000000065c5c7981 */ /* 0x000ee4000c1e1d00 */
[--C-:B------:R-:W-:Y:S02]  /*0c30*/  IMAD.WIDE.U32 R96, R175, 0x10, R102.reuse ;  /* 0x00000010af607825 */ /* 0x100fe400078e0066 */
[----:B------:R-:W3:Y:S02]  /*0c40*/  LDG.E.128 R88, desc[UR6][R88.64] ;  /* 0x0000000658587981 */ /* 0x000ee4000c1e1d00 */
[----:B------:R-:W-:Y:S02]  /*0c50*/  IMAD.WIDE.U32 R102, R174, 0x10, R102 ;  /* 0x00000010ae667825 */ /* 0x000fe400078e0066 */
[----:B------:R-:W3:Y:S02]  /*0c60*/  LDG.E.128 R96, desc[UR6][R96.64] ;  /* 0x0000000660607981 */ /* 0x000ee4000c1e1d00 */
[----:B0-----:R-:W-:-:S02]  /*0c70*/  IMAD.WIDE R138, R0, 0x4, R138 ;  /* 0x00000004008a7825 */ /* 0x001fc400078e028a */
[----:B------:R-:W3:Y:S02]  /*0c80*/  LDG.E.128 R100, desc[UR6][R102.64] ;  /* 0x0000000666647981 */ /* 0x000ee4000c1e1d00 */
[--C-:B------:R-:W-:Y:S02]  /*0c90*/  IMAD.WIDE.U32 R104, R178, 0x10, R112.reuse ;  /* 0x00000010b2687825 */ /* 0x100fe400078e0070 */
[----:B------:R0:W3:Y:S02]  /*0ca0*/  LDG.E R177, desc[UR6][R138.64] ;  /* 0x000000068ab17981 */ /* 0x0000e4000c1e1900 */
[--C-:B------:R-:W-:Y:S02]  /*0cb0*/  IMAD.WIDE.U32 R108, R175, 0x10, R112.reuse ;  /* 0x00000010af6c7825 */ /* 0x100fe400078e0070 */
[----:B------:R-:W3:Y:S02]  /*0cc0*/  LDG.E.128 R104, desc[UR6][R104.64] ;  /* 0x0000000668687981 */ /* 0x000ee4000c1e1d00 */
[----:B------:R-:W-:-:S02]  /*0cd0*/  IMAD.WIDE.U32 R112, R174, 0x10, R112 ;  /* 0x00000010ae707825 */ /* 0x000fc400078e0070 */
[----:B------:R-:W3:Y:S04]  /*0ce0*/  LDG.E.128 R108, desc[UR6][R108.64] ;  /* 0x000000066c6c7981 */ /* 0x000ee8000c1e1d00 */
[----:B------:R-:W3:Y:S01]  /*0cf0*/  LDG.E.128 R112, desc[UR6][R112.64] ;  /* 0x0000000670707981 */ /* 0x000ee2000c1e1d00 */
[----:B------:R-:W-:-:S04]  /*0d00*/  ISETP.NE.U32.AND P1, PT, RZ, UR10, PT ;  /* 0x0000000aff007c0c */ /* 0x000fc8000bf25070 */
[----:B------:R-:W-:-:S13]  /*0d10*/  ISETP.NE.AND.EX P1, PT, RZ, UR11, PT, P1 ;  /* 0x0000000bff007c0c */ /* 0x000fda000bf25310 */
[----:B------:R-:W1:Y:S08]  /*0d20*/  @P1 LDC.64 R142, c[0x0][0x2c8] ;  /* 0x0000b200ff8e1b82 */ /* 0x000e700000000a00 */
[----:B------:R-:W1:Y:S08]  /*0d30*/  @P1 LDC.64 R148, c[0x0][0x2c8] ;  /* 0x0000b200ff941b82 */ /* 0x000e700000000a00 */
[----:B------:R-:W1:Y:S08]  /*0d40*/  @P1 LDC.64 R152, c[0x0][0x2c8] ;  /* 0x0000b200ff981b82 */ /* 0x000e700000000a00 */
[----:B0-----:R-:W0:Y:S01]  /*0d50*/  @P1 LDC.64 R138, c[0x0][0x2c8] ;  /* 0x0000b200ff8a1b82 */ /* 0x001e220000000a00 */
[----:B-1----:R-:W-:-:S05]  /*0d60*/  @P1 IMAD.WIDE.U32 R142, R181, 0x10, R142 ;  /* 0x00000010b58e1825 */ /* 0x002fca00078e008e */
[----:B-----5:R-:W5:Y:S01]  /*0d70*/  @P1 LDG.E.128 R64, desc[UR6][R142.64] ;  /* 0x000000068e401981 */ /* 0x020f62000c1e1d00 */
[----:B------:R-:W-:-:S05]  /*0d80*/  @P1 IMAD.WIDE.U32 R148, R178, 0x10, R148 ;  /* 0x00000010b2941825 */ /* 0x000fca00078e0094 */
[----:B------:R1:W5:Y:S01]  /*0d90*/  @P1 LDG.E.128 R68, desc[UR6][R148.64] ;  /* 0x0000000694441981 */ /* 0x000362000c1e1d00 */
[----:B------:R-:W-:-:S04]  /*0da0*/  @P1 IMAD.WIDE.U32 R152, R175, 0x10, R152 ;  /* 0x00000010af981825 */ /* 0x000fc800078e0098 */
[----:B0-----:R-:W-:Y:S01]  /*0db0*/  @P1 IMAD.WIDE.U32 R138, R174, 0x10, R138 ;  /* 0x00000010ae8a1825 */ /* 0x001fe200078e008a */
[----:B------:R0:W5:Y:S03]  /*0dc0*/  @P1 LDG.E.128 R72, desc[UR6][R152.64] ;  /* 0x0000000698481981 */ /* 0x000166000c1e1d00 */
[--C-:B-1----:R-:W-:Y:S01]  /*0dd0*/  IMAD.WIDE.U32 R148, R178, 0x8, R190.reuse ;  /* 0x00000008b2947825 */ /* 0x102fe200078e00be */
[----:B------:R1:W5:Y:S03]  /*0de0*/  @P1 LDG.E.128 R76, desc[UR6][R138.64] ;  /* 0x000000068a4c1981 */ /* 0x000366000c1e1d00 */
[--C-:B------:R-:W-:Y:S02]  /*0df0*/  IMAD.WIDE.U32 R142, R175, 0x8, R190.reuse ;  /* 0x00000008af8e7825 */ /* 0x100fe400078e00be */
[----:B------:R-:W5:Y:S02]  /*0e00*/  LDG.E.64 R148, desc[UR6][R148.64] ;  /* 0x0000000694947981 */ /* 0x000f64000c1e1b00 */
[----:B0-----:R-:W-:-:S02]  /*0e10*/  IMAD.WIDE.U32 R152, R181, 0x8, R190 ;  /* 0x00000008b5987825 */ /* 0x001fc400078e00be */
[----:B------:R-:W5:Y:S02]  /*0e20*/  LDG.E.64 R142, desc[UR6][R142.64] ;  /* 0x000000068e8e7981 */ /* 0x000f64000c1e1b00 */
[----:B-1----:R-:W-:Y:S02]  /*0e30*/  IMAD.WIDE.U32 R138, R174, 0x8, R190 ;  /* 0x00000008ae8a7825 */ /* 0x002fe400078e00be */
[----:B------:R-:W5:Y:S04]  /*0e40*/  LDG.E.64 R152, desc[UR6][R152.64] ;  /* 0x0000000698987981 */ /* 0x000f68000c1e1b00 */
[----:B------:R-:W5:Y:S01]  /*0e50*/  LDG.E.64 R138, desc[UR6][R138.64] ;  /* 0x000000068a8a7981 */ /* 0x000f62000c1e1b00 */
[----:B------:R-:W-:Y:S02]  /*0e60*/  ISETP.NE.AND P4, PT, RZ, UR8, PT ;  /* 0x00000008ff007c0c */ /* 0x000fe4000bf85270 */
[----:B------:R-:W-:-:S02]  /*0e70*/  MOV R176, 0x3f800000 ;  /* 0x3f80000000b07802 */ /* 0x000fc40000000f00 */
[----:B------:R-:W-:Y:S01]  /*0e80*/  LOP3.LUT P3, RZ, R192, 0xff, RZ, 0xc0, !PT ;  /* 0x000000ffc0ff7812 */ /* 0x000fe2000786c0ff */
[----:B------:R-:W0:Y:S01]  /*0e90*/  S2R R204, SR_TID.X ;  /* 0x0000000000cc7919 */ /* 0x000e220000002100 */
[----:B------:R-:W-:Y:S01]  /*0ea0*/  UMOV UR4, 0xffffffff ;  /* 0xffffffff00047882 */ /* 0x000fe20000000000 */
[----:B--2---:R-:W-:Y:S02]  /*0eb0*/  @P0 HADD2.F32 R176, -RZ, R193.H0_H0 ;  /* 0x200000c1ffb00230 */ /* 0x004fe40000004100 */
[--C-:B----4-:R-:W-:Y:S02]  /*0ec0*/  HADD2.F32 R190, -RZ, R84.reuse.H0_H0 ;  /* 0x20000054ffbe7230 */ /* 0x110fe40000004100 */
[----:B------:R-:W-:Y:S01]  /*0ed0*/  HADD2.F32 R201, -RZ, R84.H1_H1 ;  /* 0x30000054ffc97230 */ /* 0x000fe20000004100 */
[----:B---3--:R-:W-:Y:S01]  /*0ee0*/  FSEL R84, R189, RZ, !P4 ;  /* 0x000000ffbd547208 */ /* 0x008fe20006000000 */
[----:B------:R-:W-:Y:S02]  /*0ef0*/  HADD2.F32 R229, -RZ, R87.H1_H1 ;  /* 0x30000057ffe57230 */ /* 0x000fe40000004100 */
[----:B------:R-:W-:-:S02]  /*0f00*/  HADD2.F32 R219, -RZ, R92.H0_H0 ;  /* 0x2000005cffdb7230 */ /* 0x000fc40000004100 */
[----:B------:R-:W-:Y:S02]  /*0f10*/  HADD2.F32 R213, -RZ, R92.H1_H1 ;  /* 0x3000005cffd57230 */ /* 0x000fe40000004100 */
[C---:B------:R-:W-:Y:S01]  /*0f20*/  FADD.FTZ R92, -R84.reuse, R190 ;  /* 0x000000be545c7221 */ /* 0x040fe20000010100 */
[--C-:B------:R-:W-:Y:S02]  /*0f30*/  HADD2.F32 R234, -RZ, R89.reuse.H0_H0 ;  /* 0x20000059ffea7230 */ /* 0x100fe40000004100 */
[----:B------:R-:W-:Y:S02]  /*0f40*/  HADD2.F32 R233, -RZ, R89.H1_H1 ;  /* 0x30000059ffe97230 */ /* 0x000fe40000004100 */
[C---:B------:R-:W-:Y:S01]  /*0f50*/  FADD.FTZ R201, -R84.reuse, R201 ;  /* 0x000000c954c97221 */ /* 0x040fe20000010100 */
[----:B------:R-:W-:Y:S02]  /*0f60*/  HADD2.F32 R193, -RZ, R85.H0_H0 ;  /* 0x20000055ffc17230 */ /* 0x000fe40000004100 */
[----:B------:R-:W-:Y:S01]  /*0f70*/  FADD.FTZ R229, -R84, R229 ;  /* 0x000000e554e57221 */ /* 0x000fe20000010100 */
[----:B------:R-:W-:-:S02]  /*0f80*/  HADD2.F32 R235, -RZ, R88.H0_H0 ;  /* 0x20000058ffeb7230 */ /* 0x000fc40000004100 */
[--C-:B------:R-:W-:Y:S02]  /*0f90*/  HADD2.F32 R89, -RZ, R96.reuse.H0_H0 ;  /* 0x20000060ff597230 */ /* 0x100fe40000004100 */
[----:B------:R-:W-:Y:S02]  /*0fa0*/  HADD2.F32 R192, -RZ, R96.H1_H1 ;  /* 0x30000060ffc07230 */ /* 0x000fe40000004100 */
[----:B------:R-:W-:Y:S01]  /*0fb0*/  FMUL.FTZ R92, R177, R92 ;  /* 0x0000005cb15c7220 */ /* 0x000fe20000410000 */
[--C-:B------:R-:W-:Y:S02]  /*0fc0*/  HADD2.F32 R198, -RZ, R98.reuse.H0_H0 ;  /* 0x20000062ffc67230 */ /* 0x100fe40000004100 */
[----:B------:R-:W-:Y:S02]  /*0fd0*/  HADD2.F32 R200, -RZ, R98.H1_H1 ;  /* 0x30000062ffc87230 */ /* 0x000fe40000004100 */
[----:B------:R-:W-:Y:S02]  /*0fe0*/  HADD2.F32 R195, -RZ, R85.H1_H1 ;  /* 0x30000055ffc37230 */ /* 0x000fe40000004100 */
[----:B------:R-:W-:-:S02]  /*0ff0*/  HADD2.F32 R191, -RZ, R86.H1_H1 ;  /* 0x30000056ffbf7230 */ /* 0x000fc40000004100 */
[--C-:B------:R-:W-:Y:S02]  /*1000*/  HADD2.F32 R96, -RZ, R100.reuse.H0_H0 ;  /* 0x20000064ff607230 */ /* 0x100fe40000004100 */
[----:B------:R-:W-:Y:S02]  /*1010*/  HADD2.F32 R98, -RZ, R100.H1_H1 ;  /* 0x30000064ff627230 */ /* 0x000fe40000004100 */
[----:B------:R-:W-:Y:S02]  /*1020*/  HADD2.F32 R202, -RZ, R86.H0_H0 ;  /* 0x20000056ffca7230 */ /* 0x000fe40000004100 */
[----:B------:R-:W-:Y:S02]  /*1030*/  HADD2.F32 R227, -RZ, R87.H0_H0 ;  /* 0x20000057ffe37230 */ /* 0x000fe40000004100 */
[----:B------:R-:W-:Y:S02]  /*1040*/  HADD2.F32 R236, -RZ, R88.H1_H1 ;  /* 0x30000058ffec7230 */ /* 0x000fe40000004100 */
[----:B------:R-:W-:-:S02]  /*1050*/  HADD2.F32 R217, -RZ, R94.H0_H0 ;  /* 0x2000005effd97230 */ /* 0x000fc40000004100 */
[----:B------:R-:W-:Y:S02]  /*1060*/  HADD2.F32 R205, -RZ, R94.H1_H1 ;  /* 0x3000005effcd7230 */ /* 0x000fe40000004100 */
[----:B------:R-:W-:Y:S02]  /*1070*/  HADD2.F32 R100, -RZ, R101.H0_H0 ;  /* 0x20000065ff647230 */ /* 0x000fe40000004100 */
        /* <DEDUP_REMOVED lines=17> */
[----:B------:R-:W-:Y:S01]  /*1190*/  FADD.FTZ R193, -R84, R193 ;  /* 0x000000c154c17221 */ /* 0x000fe20000010100 */
[----:B------:R-:W-:Y:S02]  /*11a0*/  HADD2.F32 R91, -RZ, R91.H1_H1 ;  /* 0x3000005bff5b7230 */ /* 0x000fe40000004100 */
[----:B------:R-:W-:Y:S01]  /*11b0*/  FADD.FTZ R133, R235, R133 ;  /* 0x00000085eb857221 */ /* 0x000fe20000010000 */
[----:B------:R-:W-:Y:S02]  /*11c0*/  HADD2.F32 R103, -RZ, R103.H1_H1 ;  /* 0x30000067ff677230 */ /* 0x000fe40000004100 */
[----:B------:R-:W-:Y:S01]  /*11d0*/  FFMA.FTZ R134, R92, R235, R134 ;  /* 0x000000eb5c867223 */ /* 0x000fe20000010086 */
[--C-:B------:R-:W-:Y:S02]  /*11e0*/  HADD2.F32 R105, -RZ, R114.reuse.H0_H0 ;  /* 0x20000072ff697230 */ /* 0x100fe40000004100 */
[----:B------:R-:W-:Y:S01]  /*11f0*/  FMUL.FTZ R229, R177, R229 ;  /* 0x000000e5b1e57220 */ /* 0x000fe20000410000 */
[----:B------:R-:W-:-:S02]  /*1200*/  HADD2.F32 R107, -RZ, R114.H1_H1 ;  /* 0x30000072ff6b7230 */ /* 0x000fc40000004100 */
[----:B------:R-:W-:Y:S01]  /*1210*/  FMUL.FTZ R114, R177, R201 ;  /* 0x000000c9b1727220 */ /* 0x000fe20000410000 */
[C---:B------:R-:W-:Y:S01]  /*1220*/  FADD.FTZ R189, -R84.reuse, R195 ;  /* 0x000000c354bd7221 */ /* 0x040fe20000010100 */
[C---:B------:R-:W-:Y:S01]  /*1230*/  FADD.FTZ R93, -R84.reuse, R191 ;  /* 0x000000bf545d7221 */ /* 0x040fe20000010100 */
[C---:B------:R-:W-:Y:S01]  /*1240*/  FADD.FTZ R190, -R84.reuse, R89 ;  /* 0x0000005954be7221 */ /* 0x040fe20000010100 */
[----:B------:R-:W-:Y:S01]  /*1250*/  FMUL.FTZ R235, R203, R235 ;  /* 0x000000ebcbeb7220 */ /* 0x000fe20000410000 */
        /* <DEDUP_REMOVED lines=8> */
[----:B------:R-:W-:Y:S02]  /*12e0*/  HADD2.F32 R232, -RZ, R90.H0_H0 ;  /* 0x2000005affe87230 */ /* 0x000fe40000004100 */
        /* <DEDUP_REMOVED lines=20> */
[----:B------:R-:W-:-:S02]  /*1430*/  HADD2.F32 R109, -RZ, R115.H0_H0 ;  /* 0x20000073ff6d7230 */ /* 0x000fc40000004100 */
[----:B------:R-:W-:Y:S01]  /*1440*/  FADD.FTZ R84, -R84, R103 ;  /* 0x0000006754547221 */ /* 0x000fe20000010100 */
[----:B------:R-:W-:Y:S02]  /*1450*/  HADD2.F32 R111, -RZ, R115.H1_H1 ;  /* 0x30000073ff6f7230 */ /* 0x000fe40000004100 */
[----:B------:R-:W-:Y:S01]  /*1460*/  FADD.FTZ R135, R236, R135 ;  /* 0x00000087ec877221 */ /* 0x000fe20000010000 */
[----:B------:R-:W-:Y:S02]  /*1470*/  HADD2.F32 R90, -RZ, R90.H1_H1 ;  /* 0x3000005aff5a7230 */ /* 0x000fe40000004100 */
[----:B------:R-:W-:Y:S01]  /*1480*/  FMUL.FTZ R115, R177, R193 ;  /* 0x000000c1b1737220 */ /* 0x000fe20000410000 */
[----:B------:R-:W-:Y:S01]  /*1490*/  FFMA.FTZ R136, R114, R236, R136 ;  /* 0x000000ec72887223 */ /* 0x000fe20000010088 */
[----:B------:R-:W-:Y:S01]  /*14a0*/  FADD.FTZ R155, R91, R155 ;  /* 0x0000009b5b9b7221 */ /* 0x000fe20000010000 */
[-C--:B------:R-:W-:Y:S01]  /*14b0*/  FFMA.FTZ R44, R229, R91.reuse, R44 ;  /* 0x0000005be52c7223 */ /* 0x080fe2000001002c */
[----:B------:R-:W-:Y:S01]  /*14c0*/  FMUL.FTZ R231, R246, R91 ;  /* 0x0000005bf6e77220 */ /* 0x000fe20000410000 */
[----:B------:R-:W-:-:S02]  /*14d0*/  HADD2.F32 R101, -RZ, R113.H0_H0 ;  /* 0x20000071ff657230 */ /* 0x000fc40000004100 */
[----:B------:R-:W-:Y:S01]  /*14e0*/  FMUL.FTZ R236, R252, R236 ;  /* 0x000000ecfcec7220 */ /* 0x000fe20000410000 */
[----:B------:R-:W-:Y:S02]  /*14f0*/  HADD2.F32 R103, -RZ, R113.H1_H1 ;  /* 0x30000071ff677230 */ /* 0x000fe40000004100 */
[C---:B------:R-:W-:Y:S01]  /*1500*/  FMUL.FTZ R93, R177.reuse, R93 ;  /* 0x0000005db15d7220 */ /* 0x040fe20000410000 */
[----:B------:R-:W-:Y:S01]  /*1510*/  FADD.FTZ R91, RZ, R235 ;  /* 0x000000ebff5b7221 */ /* 0x000fe20000010000 */
[--C-:B------:R-:W-:Y:S02]  /*1520*/  HADD2.F32 R220, -RZ, R104.reuse.H0_H0 ;  /* 0x20000068ffdc7230 */ /* 0x100fe40000004100 */
[----:B------:R-:W-:Y:S01]  /*1530*/  FFMA.FTZ R113, R92, R235, RZ ;  /* 0x000000eb5c717223 */ /* 0x000fe200000100ff */
        /* <DEDUP_REMOVED lines=12> */
[----:B------:R-:W-:Y:S01]  /*1600*/  FMUL.FTZ R202, R177, R202 ;  /* 0x000000cab1ca7220 */ /* 0x000fe20000410000 */
[-C--:B------:R-:W-:Y:S01]  /*1610*/  FFMA.FTZ R144, R189, R233.reuse, R144 ;  /* 0x000000e9bd907223 */ /* 0x080fe20000010090 */
        /* <DEDUP_REMOVED lines=36> */
[--C-:B------:R-:W-:Y:S02]  /*1860*/  HADD2.F32 R212, -RZ, R106.reuse.H0_H0 ;  /* 0x2000006affd47230 */ /* 0x100fe40000004100 */
[----:B------:R-:W-:Y:S01]  /*1870*/  FADD.FTZ R163, R215, R163 ;  /* 0x000000a3d7a37221 */ /* 0x000fe20000010000 */
[----:B------:R-:W-:Y:S01]  /*1880*/  FMUL.FTZ R217, R177, R217 ;  /* 0x000000d9b1d97220 */ /* 0x000fe20000410000 */
[-C--:B------:R-:W-:Y:S01]  /*1890*/  FFMA.FTZ R164, R211, R215.reuse, R164 ;  /* 0x000000d7d3a47223 */ /* 0x080fe200000100a4 */
        /* <DEDUP_REMOVED lines=12> */
[----:B------:R-:W-:Y:S01]  /*1960*/  FMUL.FTZ R205, R177, R205 ;  /* 0x000000cdb1cd7220 */ /* 0x000fe20000410000 */
[----:B------:R-:W-:Y:S01]  /*1970*/  FFMA.FTZ R104, R217, R212, R104 ;  /* 0x000000d4d9687223 */ /* 0x000fe20000010068 */
[----:B------:R-:W-:Y:S01]  /*1980*/  FADD.FTZ R169, R209, R169 ;  /* 0x000000a9d1a97221 */ /* 0x000fe20000010000 */
[C---:B------:R-:W-:Y:S01]  /*1990*/  FMUL.FTZ R208, R177.reuse, R208 ;  /* 0x000000d0b1d07220 */ /* 0x040fe20000410000 */
[-C--:B------:R-:W-:Y:S01]  /*19a0*/  FFMA.FTZ R170, R206, R209.reuse, R170 ;  /* 0x000000d1ceaa7223 */ /* 0x080fe200000100aa */
[----:B------:R-:W-:Y:S01]  /*19b0*/  FMUL.FTZ R113, R177, R88 ;  /* 0x00000058b1717220 */ /* 0x000fe20000410000 */
[----:B------:R-:W-:Y:S01]  /*19c0*/  FMUL.FTZ R209, R239, R209 ;  /* 0x000000d1efd17220 */ /* 0x000fe20000410000 */
[----:B------:R-:W-:Y:S01]  /*19d0*/  FADD.FTZ R90, R90, R207 ;  /* 0x000000cf5a5a7221 */ /* 0x000fe20000010000 */
[----:B------:R-:W-:Y:S01]  /*19e0*/  FFMA.FTZ R91, R205, R207, R104 ;  /* 0x000000cfcd5b7223 */ /* 0x000fe20000010068 */
[----:B------:R-:W-:-:S02]  /*19f0*/  HADD2.F32 R191, -RZ, R108.H0_H0 ;  /* 0x2000006cffbf7230 */ /* 0x000fc40000004100 */
[----:B------:R-:W-:Y:S01]  /*1a00*/  FADD.FTZ R171, R210, R171 ;  /* 0x000000abd2ab7221 */ /* 0x000fe20000010000 */
[--C-:B------:R-:W-:Y:S02]  /*1a10*/  HADD2.F32 R97, -RZ, R112.reuse.H0_H0 ;  /* 0x20000070ff617230 */ /* 0x100fe40000004100 */
[----:B------:R-:W-:Y:S01]  /*1a20*/  FMUL.FTZ R190, R177, R190 ;  /* 0x000000beb1be7220 */ /* 0x000fe20000410000 */
[----:B------:R-:W-:Y:S02]  /*1a30*/  HADD2.F32 R99, -RZ, R112.H1_H1 ;  /* 0x30000070ff637230 */ /* 0x000fe40000004100 */
[-C--:B------:R-:W-:Y:S01]  /*1a40*/  FFMA.FTZ R172, R208, R210.reuse, R172 ;  /* 0x000000d2d0ac7223 */ /* 0x080fe200000100ac */
[----:B------:R-:W-:Y:S01]  /*1a50*/  FADD.FTZ R122, R89, R122 ;  /* 0x0000007a597a7221 */ /* 0x000fe20000010000 */
[-C--:B------:R-:W-:Y:S01]  /*1a60*/  FFMA.FTZ R130, R113, R89.reuse, R130 ;  /* 0x0000005971827223 */ /* 0x080fe20000010082 */
        /* <DEDUP_REMOVED lines=100> */
[----:B0-----:R-:W-:-:S02]  /*20b0*/  LOP3.LUT P2, RZ, R204, 0x1f, RZ, 0xc0, !PT ;  /* 0x0000001fccff7812 */ /* 0x001fc4000784c0ff */
[----:B------:R-:W-:Y:S01]  /*20c0*/  FADD.FTZ R91, R88, R111 ;  /* 0x0000006f585b7221 */ /* 0x000fe20000010000 */
[----:B------:R-:W-:Y:S01]  /*20d0*/  FFMA.FTZ R84, R110, R111, R87 ;  /* 0x0000006f6e547223 */ /* 0x000fe20000010057 */
[----:B------:R-:W-:Y:S09]  /*20e0*/  BRA.DIV UR4, `(.L_x_2535) ;  /* 0x0000003204347947 */ /* 0x000ff2000b800000 */
        /* <DEDUP_REMOVED lines=18> */
.L_x_2548:
        /* <DEDUP_REMOVED lines=13> */
.L_x_2536:
        /* <DEDUP_REMOVED lines=22> */
[----:B------:R-:W0:Y:S02]  /*2440*/  LDS.128 R88, [R203+0x8030] ;  /* 0x00803000cb587984 */ /* 0x000e240000000c00 */
[----:B------:R-:W-:Y:S01]  /*2450*/  FADD.FTZ R84, R86, R84 ;  /* 0x0000005456547221 */ /* 0x000fe20000010000 */
[----:B------:R-:W-:Y:S02]  /*2460*/  FADD.FTZ R85, R87, R85 ;  /* 0x0000005557557221 */ /* 0x000fe40000010000 */
[----:B------:R-:W1:Y:S01]  /*2470*/  LDC.64 R86, c[0x0][0x220] ;  /* 0x00008800ff567b82 */ /* 0x000e620000000a00 */
[----:B0-----:R-:W-:Y:S01]  /*2480*/  FADD.FTZ R84, R84, R88 ;  /* 0x0000005854547221 */ /* 0x001fe20000010000 */
[----:B------:R-:W-:-:S03]  /*2490*/  FADD.FTZ R89, R85, R89 ;  /* 0x0000005955597221 */ /* 0x000fc60000010000 */
[----:B------:R-:W-:Y:S01]  /*24a0*/  FADD.FTZ R90, R90, R84 ;  /* 0x000000545a5a7221 */ /* 0x000fe20000010000 */
[----:B-1----:R-:W-:-:S06]  /*24b0*/  IMAD.WIDE.U32 R84, R181, 0x10, R86 ;  /* 0x00000010b5547825 */ /* 0x002fcc00078e0056 */
[----:B------:R-:W2:Y:S01]  /*24c0*/  LDG.E.128 R84, desc[UR6][R84.64] ;  /* 0x0000000654547981 */ /* 0x000ea2000c1e1d00 */
[----:B------:R-:W-:Y:S01]  /*24d0*/  FMUL.FTZ R90, R90, UR12 ;  /* 0x0000000c5a5a7c20 */ /* 0x000fe20008410000 */
[----:B------:R-:W-:Y:S01]  /*24e0*/  FADD.FTZ R89, R91, R89 ;  /* 0x000000595b597221 */ /* 0x000fe20000010000 */
[----:B------:R-:W-:Y:S01]  /*24f0*/  ISETP.NE.U32.AND P2, PT, RZ, UR14, PT ;  /* 0x0000000eff007c0c */ /* 0x000fe2000bf45070 */
[----:B-----5:R-:W-:Y:S01]  /*2500*/  @P1 HADD2.F32 R91, -RZ, R65.H1_H1 ;  /* 0x30000041ff5b1230 */ /* 0x020fe20000004100 */
[----:B------:R-:W-:Y:S01]  /*2510*/  LOP3.LUT P5, RZ, R153, 0xff00, RZ, 0xc0, !PT ;  /* 0x0000ff0099ff7812 */ /* 0x000fe200078ac0ff */
[----:B------:R-:W-:Y:S01]  /*2520*/  FMUL.FTZ R204, R89, UR12 ;  /* 0x0000000c59cc7c20 */ /* 0x000fe20008410000 */
[----:B------:R-:W-:Y:S01]  /*2530*/  FSEL R203, R90, RZ, !P4 ;  /* 0x000000ff5acb7208 */ /* 0x000fe20006000000 */
[----:B------:R-:W-:Y:S01]  /*2540*/  @P1 HADD2.F32 R89, -RZ, R64.H0_H0 ;  /* 0x20000040ff591230 */ /* 0x000fe20000004100 */
[----:B------:R-:W-:Y:S02]  /*2550*/  ISETP.NE.AND.EX P2, PT, RZ, UR15, PT, P2 ;  /* 0x0000000fff007c0c */ /* 0x000fe4000bf45320 */
[----:B------:R-:W-:Y:S01]  /*2560*/  MOV R90, R152 ;  /* 0x00000098005a7202 */ /* 0x000fe20000000f00 */
[-CC-:B------:R-:W-:Y:S01]  /*2570*/  FFMA.FTZ R92, R92, R204.reuse, R203.reuse ;  /* 0x000000cc5c5c7223 */ /* 0x180fe200000100cb */
[-CC-:B------:R-:W-:Y:S01]  /*2580*/  FFMA.FTZ R115, R115, R204.reuse, R203.reuse ;  /* 0x000000cc73737223 */ /* 0x180fe200000100cb */
[----:B------:R-:W-:Y:S01]  /*2590*/  FFMA.FTZ R93, R93, R204, R203 ;  /* 0x000000cc5d5d7223 */ /* 0x000fe200000100cb */
[----:B------:R-:W-:Y:S01]  /*25a0*/  LOP3.LUT P4, RZ, R90, 0xff, RZ, 0xc0, !PT ;  /* 0x000000ff5aff7812 */ /* 0x000fe2000788c0ff */
[----:B------:R-:W-:Y:S01]  /*25b0*/  FADD.FTZ R92, R235, -R92 ;  /* 0x8000005ceb5c7221 */ /* 0x000fe20000010000 */
[----:B------:R-:W-:Y:S01]  /*25c0*/  FADD.FTZ R234, R234, -R115 ;  /* 0x80000073eaea7221 */ /* 0x000fe20000010000 */
[----:B------:R-:W-:Y:S01]  /*25d0*/  HFMA2.MMA R115, -RZ, RZ, 0, 0 ;  /* 0x00000000ff737435 */ /* 0x000fe200000001ff */
[----:B------:R-:W-:Y:S01]  /*25e0*/  FADD.FTZ R228, R228, -R93 ;  /* 0x8000005de4e47221 */ /* 0x000fe20000010000 */
[----:B------:R-:W-:Y:S01]  /*25f0*/  FMUL.FTZ R88, R177, R92 ;  /* 0x0000005cb1587220 */ /* 0x000fe20000410000 */
[----:B------:R-:W-:Y:S01]  /*2600*/  MOV R92, RZ ;  /* 0x000000ff005c7202 */ /* 0x000fe20000000f00 */
[-C--:B------:R-:W-:Y:S01]  /*2610*/  FFMA.FTZ R227, R227, R204.reuse, R203 ;  /* 0x000000cce3e37223 */ /* 0x080fe200000100cb */
[----:B------:R-:W-:Y:S01]  /*2620*/  LOP3.LUT P6, RZ, R153, 0xff0000, RZ, 0xc0, !PT ;  /* 0x00ff000099ff7812 */ /* 0x000fe200078cc0ff */
[----:B------:R-:W-:Y:S01]  /*2630*/  @P1 FADD.FTZ R88, R88, R89 ;  /* 0x0000005958581221 */ /* 0x000fe20000010000 */
[----:B------:R-:W-:Y:S01]  /*2640*/  FFMA.FTZ R89, R114, R204, R203 ;  /* 0x000000cc72597223 */ /* 0x000fe200000100cb */
[----:B------:R-:W-:-:S02]  /*2650*/  HFMA2.MMA R114, -RZ, RZ, 0, 0 ;  /* 0x00000000ff727435 */ /* 0x000fc400000001ff */
[----:B------:R-:W-:Y:S02]  /*2660*/  @P4 HADD2.F32 R90, -RZ, R60.H0_H0 ;  /* 0x2000003cff5a4230 */ /* 0x000fe40000004100 */
[----:B------:R-:W-:Y:S01]  /*2670*/  FADD.FTZ R236, R236, -R89 ;  /* 0x80000059ecec7221 */ /* 0x000fe20000010000 */
[----:B------:R-:W-:Y:S01]  /*2680*/  @P2 F2FP.F16.F32.PACK_AB R89, RZ, R88 ;  /* 0x00000058ff59223e */ /* 0x000fe200000000ff */
[----:B------:R-:W-:Y:S01]  /*2690*/  FMUL.FTZ R88, R88, R176 ;  /* 0x000000b058587220 */ /* 0x000fe20000410000 */
[----:B------:R-:W-:Y:S01]  /*26a0*/  HFMA2.MMA R93, -RZ, RZ, 0, 0 ;  /* 0x00000000ff5d7435 */ /* 0x000fe200000001ff */
[----:B------:R-:W-:Y:S01]  /*26b0*/  FMUL.FTZ R236, R177, R236 ;  /* 0x000000ecb1ec7220 */ /* 0x000fe20000410000 */
[----:B------:R-:W-:Y:S01]  /*26c0*/  @P2 PRMT R80, R89, 0x7610, R80 ;  /* 0x0000761059502816 */ /* 0x000fe20000000050 */
[----:B------:R-:W-:Y:S01]  /*26d0*/  FMUL.FTZ R89, R88, UR13 ;  /* 0x0000000d58597c20 */ /* 0x000fe20008410000 */
[----:B--2---:R-:W-:-:S05]  /*26e0*/  @P4 HADD2.F32 R88, -RZ, R84.H0_H0 ;  /* 0x20000054ff584230 */ /* 0x004fca0000004100 */
[C---:B------:R-:W-:Y:S01]  /*26f0*/  @P4 FMUL.FTZ R114, R89.reuse, R88 ;  /* 0x0000005859724220 */ /* 0x040fe20000410000 */
[----:B------:R-:W-:Y:S01]  /*2700*/  MOV R88, RZ ;  /* 0x000000ff00587202 */ /* 0x000fe20000000f00 */
[----:B------:R-:W-:Y:S01]  /*2710*/  @P4 FMUL.FTZ R88, R89, R90 ;  /* 0x0000005a59584220 */ /* 0x000fe20000410000 */
[----:B------:R-:W-:Y:S01]  /*2720*/  @P1 HADD2.F32 R89, -RZ, R64.H1_H1 ;  /* 0x30000040ff591230 */ /* 0x000fe20000004100 */
[----:B------:R-:W-:-:S04]  /*2730*/  LOP3.LUT P4, RZ, R152, 0xff00, RZ, 0xc0, !PT ;  /* 0x0000ff0098ff7812 */ /* 0x000fc8000788c0ff */
[----:B------:R-:W-:-:S05]  /*2740*/  @P1 FADD.FTZ R236, R236, R89 ;  /* 0x00000059ecec1221 */ /* 0x000fca0000010000 */
[----:B------:R-:W-:Y:S01]  /*2750*/  @P2 F2FP.F16.F32.PACK_AB R89, RZ, R236 ;  /* 0x000000ecff59223e */ /* 0x000fe200000000ff */
[----:B------:R-:W-:-:S03]  /*2760*/  FMUL.FTZ R236, R236, R176 ;  /* 0x000000b0ecec7220 */ /* 0x000fc60000410000 */
[----:B------:R-:W-:Y:S01]  /*2770*/  @P2 PRMT R80, R80, 0x5410, R89 ;  /* 0x0000541050502816 */ /* 0x000fe20000000059 */
[----:B------:R-:W-:Y:S02]  /*2780*/  @P4 HADD2.F32 R89, -RZ, R84.H1_H1 ;  /* 0x30000054ff594230 */ /* 0x000fe40000004100 */
[----:B------:R-:W-:Y:S01]  /*2790*/  FMUL.FTZ R84, R236, UR13 ;  /* 0x0000000dec547c20 */ /* 0x000fe20008410000 */
[----:B------:R-:W-:-:S03]  /*27a0*/  FFMA.FTZ R236, R229, R204, R203 ;  /* 0x000000cce5ec7223 */ /* 0x000fc600000100cb */
[----:B------:R-:W-:Y:S01]  /*27b0*/  @P4 FMUL.FTZ R115, R84, R89 ;  /* 0x0000005954734220 */ /* 0x000fe20000410000 */
[----:B------:R-:W-:-:S05]  /*27c0*/  @P4 HADD2.F32 R89, -RZ, R60.H1_H1 ;  /* 0x3000003cff594230 */ /* 0x000fca0000004100 */
[----:B------:R-:W-:Y:S01]  /*27d0*/  @P4 FMUL.FTZ R92, R84, R89 ;  /* 0x00000059545c4220 */ /* 0x000fe20000410000 */
[----:B------:R-:W-:Y:S02]  /*27e0*/  @P1 HADD2.F32 R84, -RZ, R65.H0_H0 ;  /* 0x20000041ff541230 */ /* 0x000fe40000004100 */
[----:B------:R-:W-:Y:S01]  /*27f0*/  FMUL.FTZ R89, R177, R234 ;  /* 0x000000eab1597220 */ /* 0x000fe20000410000 */
[----:B------:R-:W-:Y:S01]  /*2800*/  LOP3.LUT P4, RZ, R152, 0xff0000, RZ, 0xc0, !PT ;  /* 0x00ff000098ff7812 */ /* 0x000fe2000788c0ff */
[----:B------:R-:W-:Y:S01]  /*2810*/  FADD.FTZ R234, R230, -R227 ;  /* 0x800000e3e6ea7221 */ /* 0x000fe20000010000 */
[----:B------:R-:W-:Y:S01]  /*2820*/  FADD.FTZ R230, R231, -R236 ;  /* 0x800000ece7e67221 */ /* 0x000fe20000010000 */
[----:B------:R-:W-:Y:S01]  /*2830*/  @P1 FADD.FTZ R89, R89, R84 ;  /* 0x0000005459591221 */ /* 0x000fe20000010000 */
[----:B------:R-:W-:Y:S01]  /*2840*/  FFMA.FTZ R84, R189, R204, R203 ;  /* 0x000000ccbd547223 */ /* 0x000fe200000100cb */
[----:B------:R-:W-:Y:S01]  /*2850*/  HFMA2.MMA R189, -RZ, RZ, 0, 0 ;  /* 0x00000000ffbd7435 */ /* 0x000fe200000001ff */
[----:B------:R-:W-:Y:S01]  /*2860*/  FMUL.FTZ R231, R177, R230 ;  /* 0x000000e6b1e77220 */ /* 0x000fe20000410000 */
[----:B------:R-:W-:-:S02]  /*2870*/  @P1 HADD2.F32 R230, -RZ, R67.H1_H1 ;  /* 0x30000043ffe61230 */ /* 0x000fc40000004100 */
[----:B------:R-:W-:Y:S01]  /*2880*/  FADD.FTZ R233, R233, -R84 ;  /* 0x80000054e9e97221 */ /* 0x000fe20000010000 */
[----:B------:R-:W-:Y:S01]  /*2890*/  @P2 F2FP.F16.F32.PACK_AB R84, RZ, R89 ;  /* 0x00000059ff54223e */ /* 0x000fe200000000ff */
[----:B------:R-:W-:Y:S01]  /*28a0*/  FMUL.FTZ R89, R89, R176 ;  /* 0x000000b059597220 */ /* 0x000fe20000410000 */
[----:B------:R-:W-:Y:S01]  /*28b0*/  F2FP.F16.F32.PACK_AB R88, R92, R88 ;  /* 0x000000585c58723e */ /* 0x000fe200000000ff */
[----:B------:R-:W-:Y:S01]  /*28c0*/  @P1 FADD.FTZ R231, R231, R230 ;  /* 0x000000e6e7e71221 */ /* 0x000fe20000010000 */
[----:B------:R-:W-:Y:S01]  /*28d0*/  @P2 PRMT R81, R84, 0x7610, R81 ;  /* 0x0000761054512816 */ /* 0x000fe20000000051 */
[----:B------:R-:W-:Y:S01]  /*28e0*/  FMUL.FTZ R84, R89, UR13 ;  /* 0x0000000d59547c20 */ /* 0x000fe20008410000 */
[----:B------:R-:W-:Y:S02]  /*28f0*/  @P4 HADD2.F32 R89, -RZ, R85.H0_H0 ;  /* 0x20000055ff594230 */ /* 0x000fe40000004100 */
[----:B------:R-:W-:Y:S01]  /*2900*/  FMUL.FTZ R227, R231, R176 ;  /* 0x000000b0e7e37220 */ /* 0x000fe20000410000 */
[----:B------:R-:W-:Y:S01]  /*2910*/  @P4 HADD2.F32 R90, -RZ, R61.H0_H0 ;  /* 0x2000003dff5a4230 */ /* 0x000fe20000004100 */
[----:B------:R-:W-:Y:S01]  /*2920*/  @P2 F2FP.F16.F32.PACK_AB R231, RZ, R231 ;  /* 0x000000e7ffe7223e */ /* 0x000fe200000000ff */
[----:B------:R-:W-:Y:S01]  /*2930*/  @P4 FMUL.FTZ R189, R84, R89 ;  /* 0x0000005954bd4220 */ /* 0x000fe20000410000 */
[----:B------:R-:W-:-:S02]  /*2940*/  MOV R89, RZ ;  /* 0x000000ff00597202 */ /* 0x000fc40000000f00 */
[----:B------:R-:W-:Y:S01]  /*2950*/  @P4 FMUL.FTZ R89, R84, R90 ;  /* 0x0000005a54594220 */ /* 0x000fe20000410000 */
[----:B------:R-:W-:Y:S01]  /*2960*/  LOP3.LUT P4, RZ, R152, 0xff000000, RZ, 0xc0, !PT ;  /* 0xff00000098ff7812 */ /* 0x000fe2000788c0ff */
[----:B------:R-:W-:Y:S01]  /*2970*/  FMUL.FTZ R84, R177, R233 ;  /* 0x000000e9b1547220 */ /* 0x000fe20000410000 */
[----:B------:R-:W-:Y:S01]  /*2980*/  HFMA2.MMA R152, -RZ, RZ, 0, 0 ;  /* 0x00000000ff987435 */ /* 0x000fe200000001ff */
[----:B------:R-:W-:Y:S01]  /*2990*/  MOV R233, RZ ;  /* 0x000000ff00e97202 */ /* 0x000fe20000000f00 */
[----:B------:R-:W-:Y:S01]  /*29a0*/  FMUL.FTZ R227, R227, UR13 ;  /* 0x0000000de3e37c20 */ /* 0x000fe20008410000 */
[----:B------:R-:W-:Y:S01]  /*29b0*/  @P1 FADD.FTZ R84, R84, R91 ;  /* 0x0000005b54541221 */ /* 0x000fe20000010000 */
[----:B------:R-:W-:Y:S01]  /*29c0*/  FFMA.FTZ R91, R202, R204, R203 ;  /* 0x000000ccca5b7223 */ /* 0x000fe200000100cb */
[----:B------:R-:W-:-:S03]  /*29d0*/  HFMA2.MMA R202, -RZ, RZ, 0, 0 ;  /* 0x00000000ffca7435 */ /* 0x000fc600000001ff */
[----:B------:R-:W-:Y:S01]  /*29e0*/  FADD.FTZ R232, R232, -R91 ;  /* 0x8000005be8e87221 */ /* 0x000fe20000010000 */
[----:B------:R-:W-:Y:S02]  /*29f0*/  FMUL.FTZ R91, R84, R176 ;  /* 0x000000b0545b7220 */ /* 0x000fe40000410000 */
[----:B------:R-:W-:Y:S02]  /*2a00*/  @P4 HADD2.F32 R90, -RZ, R85.H1_H1 ;  /* 0x30000055ff5a4230 */ /* 0x000fe40000004100 */
[----:B------:R-:W-:-:S04]  /*2a10*/  FMUL.FTZ R85, R91, UR13 ;  /* 0x0000000d5b557c20 */ /* 0x000fc80008410000 */
[----:B------:R-:W-:Y:S01]  /*2a20*/  @P4 FMUL.FTZ R152, R85, R90 ;  /* 0x0000005a55984220 */ /* 0x000fe20000410000 */
[----:B------:R-:W-:-:S05]  /*2a30*/  @P4 HADD2.F32 R90, -RZ, R61.H1_H1 ;  /* 0x3000003dff5a4230 */ /* 0x000fca0000004100 */
[----:B------:R-:W-:Y:S01]  /*2a40*/  @P4 FMUL.FTZ R233, R85, R90 ;  /* 0x0000005a55e94220 */ /* 0x000fe20000410000 */
[----:B------:R-:W-:Y:S02]  /*2a50*/  @P1 HADD2.F32 R90, -RZ, R66.H0_H0 ;  /* 0x20000042ff5a1230 */ /* 0x000fe40000004100 */
[----:B------:R-:W-:Y:S01]  /*2a60*/  FMUL.FTZ R85, R177, R232 ;  /* 0x000000e8b1557220 */ /* 0x000fe20000410000 */
[----:B------:R-:W-:Y:S02]  /*2a70*/  LOP3.LUT P4, RZ, R153, 0xff, RZ, 0xc0, !PT ;  /* 0x000000ff99ff7812 */ /* 0x000fe4000788c0ff */
[----:B------:R-:W-:Y:S01]  /*2a80*/  @P2 F2FP.F16.F32.PACK_AB R232, RZ, R84 ;  /* 0x00000054ffe8223e */ /* 0x000fe200000000ff */
[----:B------:R-:W-:Y:S01]  /*2a90*/  @P1 FADD.FTZ R85, R85, R90 ;  /* 0x0000005a55551221 */ /* 0x000fe20000010000 */
[----:B------:R-:W-:Y:S02]  /*2aa0*/  F2FP.F16.F32.PACK_AB R89, R233, R89 ;  /* 0x00000059e959723e */ /* 0x000fe400000000ff */
[----:B------:R-:W-:Y:S01]  /*2ab0*/  @P2 PRMT R81, R81, 0x5410, R232 ;  /* 0x0000541051512816 */ /* 0x000fe200000000e8 */
[----:B------:R-:W-:Y:S01]  /*2ac0*/  FMUL.FTZ R90, R85, R176 ;  /* 0x000000b0555a7220 */ /* 0x000fe20000410000 */
[----:B------:R-:W-:-:S03]  /*2ad0*/  @P2 F2FP.F16.F32.PACK_AB R84, RZ, R85 ;  /* 0x00000055ff54223e */ /* 0x000fc600000000ff */
[----:B------:R-:W-:Y:S01]  /*2ae0*/  FMUL.FTZ R85, R90, UR13 ;  /* 0x0000000d5a557c20 */ /* 0x000fe20008410000 */
[----:B------:R-:W-:Y:S01]  /*2af0*/  @P2 PRMT R82, R84, 0x7610, R82 ;  /* 0x0000761054522816 */ /* 0x000fe20000000052 */
[----:B------:R-:W-:Y:S02]  /*2b00*/  @P4 HADD2.F32 R90, -RZ, R86.H0_H0 ;  /* 0x20000056ff5a4230 */ /* 0x000fe40000004100 */
[----:B------:R-:W-:-:S03]  /*2b10*/  @P4 HADD2.F32 R91, -RZ, R62.H0_H0 ;  /* 0x2000003eff5b4230 */ /* 0x000fc60000004100 */
[C---:B------:R-:W-:Y:S01]  /*2b20*/  @P4 FMUL.FTZ R202, R85.reuse, R90 ;  /* 0x0000005a55ca4220 */ /* 0x040fe20000410000 */
[----:B------:R-:W-:Y:S01]  /*2b30*/  MOV R90, RZ ;  /* 0x000000ff005a7202 */ /* 0x000fe20000000f00 */
[----:B------:R-:W-:Y:S01]  /*2b40*/  @P4 FMUL.FTZ R90, R85, R91 ;  /* 0x0000005b555a4220 */ /* 0x000fe20000410000 */
[----:B------:R-:W-:Y:S01]  /*2b50*/  LOP3.LUT P4, RZ, R153, 0xff000000, RZ, 0xc0, !PT ;  /* 0xff00000099ff7812 */ /* 0x000fe2000788c0ff */
[C---:B------:R-:W-:Y:S01]  /*2b60*/  FMUL.FTZ R153, R177.reuse, R228 ;  /* 0x000000e4b1997220 */ /* 0x040fe20000410000 */
[----:B------:R-:W-:Y:S02]  /*2b70*/  @P1 HADD2.F32 R228, -RZ, R66.H1_H1 ;  /* 0x30000042ffe41230 */ /* 0x000fe40000004100 */
[----:B------:R-:W-:Y:S01]  /*2b80*/  FMUL.FTZ R85, R177, R234 ;  /* 0x000000eab1557220 */ /* 0x000fe20000410000 */
[----:B------:R-:W-:Y:S01]  /*2b90*/  @P6 HADD2.F32 R234, -RZ, R63.H0_H0 ;  /* 0x2000003fffea6230 */ /* 0x000fe20000004100 */
[----:B------:R-:W-:Y:S01]  /*2ba0*/  MOV R91, RZ ;  /* 0x000000ff005b7202 */ /* 0x000fe20000000f00 */
[----:B------:R-:W-:Y:S01]  /*2bb0*/  @P1 FADD.FTZ R153, R153, R228 ;  /* 0x000000e499991221 */ /* 0x000fe20000010000 */
[----:B------:R-:W-:-:S03]  /*2bc0*/  @P1 HADD2.F32 R228, -RZ, R67.H0_H0 ;  /* 0x20000043ffe41230 */ /* 0x000fc60000004100 */
[----:B------:R-:W-:Y:S01]  /*2bd0*/  FMUL.FTZ R229, R153, R176 ;  /* 0x000000b099e57220 */ /* 0x000fe20000410000 */
[----:B------:R-:W-:Y:S01]  /*2be0*/  @P2 F2FP.F16.F32.PACK_AB R153, RZ, R153 ;  /* 0x00000099ff99223e */ /* 0x000fe200000000ff */
[----:B------:R-:W-:Y:S01]  /*2bf0*/  @P1 FADD.FTZ R85, R85, R228 ;  /* 0x000000e455551221 */ /* 0x000fe20000010000 */
[----:B------:R-:W-:Y:S02]  /*2c00*/  @P5 HADD2.F32 R228, -RZ, R62.H1_H1 ;  /* 0x3000003effe45230 */ /* 0x000fe40000004100 */
[----:B------:R-:W-:Y:S01]  /*2c10*/  FMUL.FTZ R229, R229, UR13 ;  /* 0x0000000de5e57c20 */ /* 0x000fe20008410000 */
[----:B------:R-:W-:Y:S01]  /*2c20*/  @P4 HADD2.F32 R235, -RZ, R63.H1_H1 ;  /* 0x3000003fffeb4230 */ /* 0x000fe20000004100 */
[----:B------:R-:W-:Y:S02]  /*2c30*/  @P2 PRMT R82, R82, 0x5410, R153 ;  /* 0x0000541052522816 */ /* 0x000fe40000000099 */
[----:B------:R-:W-:Y:S01]  /*2c40*/  @P5 FMUL.FTZ R93, R229, R228 ;  /* 0x000000e4e55d5220 */ /* 0x000fe20000410000 */
[----:B------:R-:W-:Y:S01]  /*2c50*/  FMUL.FTZ R228, R85, R176 ;  /* 0x000000b055e47220 */ /* 0x000fe20000410000 */
[----:B------:R-:W-:Y:S01]  /*2c60*/  @P2 F2FP.F16.F32.PACK_AB R230, RZ, R85 ;  /* 0x00000055ffe6223e */ /* 0x000fe200000000ff */
[----:B------:R-:W-:-:S02]  /*2c70*/  HFMA2.MMA R85, -RZ, RZ, 0, 0 ;  /* 0x00000000ff557435 */ /* 0x000fc400000001ff */
[----:B------:R-:W-:Y:S01]  /*2c80*/  FMUL.FTZ R228, R228, UR13 ;  /* 0x0000000de4e47c20 */ /* 0x000fe20008410000 */
[----:B------:R-:W-:Y:S02]  /*2c90*/  F2FP.F16.F32.PACK_AB R90, R93, R90 ;  /* 0x0000005a5d5a723e */ /* 0x000fe400000000ff */
[----:B------:R-:W-:Y:S01]  /*2ca0*/  @P2 PRMT R83, R230, 0x7610, R83 ;  /* 0x00007610e6532816 */ /* 0x000fe20000000053 */
[----:B------:R-:W-:Y:S01]  /*2cb0*/  @P6 FMUL.FTZ R91, R228, R234 ;  /* 0x000000eae45b6220 */ /* 0x000fe20000410000 */
[----:B------:R-:W-:Y:S02]  /*2cc0*/  @P4 FMUL.FTZ R85, R227, R235 ;  /* 0x000000ebe3554220 */ /* 0x000fe40000410000 */
[----:B------:R-:W0:Y:S01]  /*2cd0*/  LDC.64 R234, c[0x0][0x2f8] ;  /* 0x0000be00ffea7b82 */ /* 0x000e220000000a00 */
[----:B------:R-:W-:Y:S02]  /*2ce0*/  @P2 PRMT R83, R83, 0x5410, R231 ;  /* 0x0000541053532816 */ /* 0x000fe400000000e7 */
[----:B------:R-:W-:-:S05]  /*2cf0*/  F2FP.F16.F32.PACK_AB R91, R85, R91 ;  /* 0x0000005b555b723e */ /* 0x000fca00000000ff */
[----:B------:R-:W1:Y:S01]  /*2d00*/  @P2 LDC.64 R84, c[0x0][0x308] ;  /* 0x0000c200ff542b82 */ /* 0x000e620000000a00 */
[----:B0-----:R-:W-:-:S07]  /*2d10*/  IMAD.WIDE.U32 R92, R181, 0x10, R234 ;  /* 0x00000010b55c7825 */ /* 0x001fce00078e00ea */
[----:B------:R-:W0:Y:S01]  /*2d20*/  LDC.64 R234, c[0x0][0x220] ;  /* 0x00008800ffea7b82 */ /* 0x000e220000000a00 */
[----:B-1----:R-:W-:-:S05]  /*2d30*/  @P2 IMAD.WIDE.U32 R84, R181, 0x10, R84 ;  /* 0x00000010b5542825 */ /* 0x002fca00078e0054 */
[----:B------:R-:W-:Y:S04]  /*2d40*/  @P2 STG.E.128 desc[UR6][R84.64], R80 ;  /* 0x0000005054002986 */ /* 0x000fe8000c101d06 */
[----:B------:R0:W-:Y:S02]  /*2d50*/  STG.E.128 desc[UR6][R92.64], R88 ;  /* 0x000000585c007986 */ /* 0x0001e4000c101d06 */
[----:B0-----:R-:W-:-:S06]  /*2d60*/  IMAD.WIDE.U32 R88, R178, 0x10, R234 ;  /* 0x00000010b2587825 */ /* 0x001fcc00078e00ea */
[----:B------:R-:W2:Y:S01]  /*2d70*/  LDG.E.128 R88, desc[UR6][R88.64] ;  /* 0x0000000658587981 */ /* 0x000ea2000c1e1d00 */
[----:B------:R-:W-:Y:S01]  /*2d80*/  FFMA.FTZ R219, R219, R204, R203 ;  /* 0x000000ccdbdb7223 */ /* 0x000fe200000100cb */
[----:B------:R-:W-:Y:S01]  /*2d90*/  @P5 HADD2.F32 R86, -RZ, R86.H1_H1 ;  /* 0x30000056ff565230 */ /* 0x000fe20000004100 */
[----:B------:R-:W-:Y:S01]  /*2da0*/  MOV R153, RZ ;  /* 0x000000ff00997202 */ /* 0x000fe20000000f00 */
[----:B------:R-:W-:Y:S01]  /*2db0*/  HFMA2.MMA R181, -RZ, RZ, 0, 0 ;  /* 0x00000000ffb57435 */ /* 0x000fe200000001ff */
[----:B------:R-:W-:Y:S01]  /*2dc0*/  FADD.FTZ R220, R220, -R219 ;  /* 0x800000dbdcdc7221 */ /* 0x000fe20000010000 */
[--C-:B------:R-:W-:Y:S02]  /*2dd0*/  @P6 HADD2.F32 R219, -RZ, R87.reuse.H0_H0 ;  /* 0x20000057ffdb6230 */ /* 0x100fe40000004100 */
[----:B------:R-:W-:Y:S01]  /*2de0*/  @P5 FMUL.FTZ R153, R229, R86 ;  /* 0x00000056e5995220 */ /* 0x000fe20000410000 */
[----:B------:R-:W-:Y:S01]  /*2df0*/  @P1 HADD2.F32 R84, -RZ, R68.H0_H0 ;  /* 0x20000044ff541230 */ /* 0x000fe20000004100 */
[----:B------:R-:W-:Y:S01]  /*2e00*/  MOV R86, R148 ;  /* 0x0000009400567202 */ /* 0x000fe20000000f00 */
[----:B------:R-:W-:Y:S01]  /*2e10*/  FMUL.FTZ R85, R177, R220 ;  /* 0x000000dcb1557220 */ /* 0x000fe20000410000 */
[----:B------:R-:W-:Y:S01]  /*2e20*/  @P6 FMUL.FTZ R181, R228, R219 ;  /* 0x000000dbe4b56220 */ /* 0x000fe20000410000 */
[----:B------:R-:W-:Y:S01]  /*2e30*/  HFMA2.MMA R219, -RZ, RZ, 0, 0 ;  /* 0x00000000ffdb7435 */ /* 0x000fe200000001ff */
[----:B------:R-:W-:Y:S01]  /*2e40*/  LOP3.LUT P5, RZ, R86, 0xff, RZ, 0xc0, !PT ;  /* 0x000000ff56ff7812 */ /* 0x000fe200078ac0ff */
[----:B------:R-:W-:Y:S01]  /*2e50*/  @P1 FADD.FTZ R85, R85, R84 ;  /* 0x0000005455551221 */ /* 0x000fe20000010000 */
[----:B------:R-:W-:Y:S01]  /*2e60*/  @P4 HADD2.F32 R84, -RZ, R87.H1_H1 ;  /* 0x30000057ff544230 */ /* 0x000fe20000004100 */
[----:B------:R-:W-:Y:S01]  /*2e70*/  CS2R R92, SRZ ;  /* 0x00000000005c7805 */ /* 0x000fe2000001ff00 */
[-CC-:B------:R-:W-:Y:S01]  /*2e80*/  FFMA.FTZ R213, R213, R204.reuse, R203.reuse ;  /* 0x000000ccd5d57223 */ /* 0x180fe200000100cb */
[----:B------:R-:W-:Y:S01]  /*2e90*/  MOV R220, RZ ;  /* 0x000000ff00dc7202 */ /* 0x000fe20000000f00 */
[----:B------:R-:W-:Y:S01]  /*2ea0*/  FFMA.FTZ R217, R217, R204, R203 ;  /* 0x000000ccd9d97223 */ /* 0x000fe200000100cb */
[----:B------:R-:W-:Y:S01]  /*2eb0*/  @P4 FMUL.FTZ R219, R227, R84 ;  /* 0x00000054e3db4220 */ /* 0x000fe20000410000 */
[----:B------:R-:W-:Y:S01]  /*2ec0*/  FMUL.FTZ R84, R85, R176 ;  /* 0x000000b055547220 */ /* 0x000fe20000410000 */
[----:B------:R-:W-:Y:S01]  /*2ed0*/  FADD.FTZ R214, R214, -R213 ;  /* 0x800000d5d6d67221 */ /* 0x000fe20000010000 */
[----:B------:R-:W-:Y:S01]  /*2ee0*/  LOP3.LUT P4, RZ, R148, 0xff00, RZ, 0xc0, !PT ;  /* 0x0000ff0094ff7812 */ /* 0x000fe2000788c0ff */
[----:B------:R-:W-:Y:S01]  /*2ef0*/  HFMA2.MMA R213, -RZ, RZ, 0, 0 ;  /* 0x00000000ffd57435 */ /* 0x000fe200000001ff */
[----:B------:R-:W-:Y:S01]  /*2f00*/  FMUL.FTZ R87, R84, UR13 ;  /* 0x0000000d54577c20 */ /* 0x000fe20008410000 */
[----:B------:R-:W-:-:S02]  /*2f10*/  @P5 HADD2.F32 R86, -RZ, R56.H0_H0 ;  /* 0x20000038ff565230 */ /* 0x000fc40000004100 */
[----:B------:R-:W-:Y:S01]  /*2f20*/  FADD.FTZ R212, R212, -R217 ;  /* 0x800000d9d4d47221 */ /* 0x000fe20000010000 */
[----:B------:R-:W-:Y:S01]  /*2f30*/  FFMA.FTZ R206, R206, R204, R203 ;  /* 0x000000cccece7223 */ /* 0x000fe200000100cb */
[----:B------:R-:W-:Y:S01]  /*2f40*/  LOP3.LUT P6, RZ, R149, 0xff0000, RZ, 0xc0, !PT ;  /* 0x00ff000095ff7812 */ /* 0x000fe200078cc0ff */
[----:B------:R-:W-:Y:S02]  /*2f50*/  @P5 FMUL.FTZ R92, R87, R86 ;  /* 0x00000056575c5220 */ /* 0x000fe40000410000 */
[----:B------:R-:W-:Y:S01]  /*2f60*/  FADD.FTZ R206, R209, -R206 ;  /* 0x800000ced1ce7221 */ /* 0x000fe20000010000 */
[----:B------:R-:W-:-:S04]  /*2f70*/  @P2 F2FP.F16.F32.PACK_AB R85, RZ, R85 ;  /* 0x00000055ff55223e */ /* 0x000fc800000000ff */
[----:B------:R-:W-:Y:S01]  /*2f80*/  @P2 PRMT R80, R85, 0x7610, R80 ;  /* 0x0000761055502816 */ /* 0x000fe20000000050 */
[--C-:B--2---:R-:W-:Y:S02]  /*2f90*/  @P5 HADD2.F32 R84, -RZ, R88.reuse.H0_H0 ;  /* 0x20000058ff545230 */ /* 0x104fe40000004100 */
[----:B------:R-:W-:-:S03]  /*2fa0*/  @P4 HADD2.F32 R88, -RZ, R88.H1_H1 ;  /* 0x30000058ff584230 */ /* 0x000fc60000004100 */
[----:B------:R-:W-:Y:S01]  /*2fb0*/  @P5 FMUL.FTZ R220, R87, R84 ;  /* 0x0000005457dc5220 */ /* 0x000fe20000410000 */
[----:B------:R-:W-:Y:S01]  /*2fc0*/  FFMA.FTZ R87, R216, R204, R203 ;  /* 0x000000ccd8577223 */ /* 0x000fe200000100cb */
[----:B------:R-:W-:Y:S01]  /*2fd0*/  @P1 HADD2.F32 R84, -RZ, R68.H1_H1 ;  /* 0x30000044ff541230 */ /* 0x000fe20000004100 */
[----:B------:R-:W-:Y:S01]  /*2fe0*/  LOP3.LUT P5, RZ, R148, 0xff0000, RZ, 0xc0, !PT ;  /* 0x00ff000094ff7812 */ /* 0x000fe200078ac0ff */
[----:B------:R-:W-:Y:S01]  /*2ff0*/  HFMA2.MMA R216, -RZ, RZ, 0, 0 ;  /* 0x00000000ffd87435 */ /* 0x000fe200000001ff */
[----:B------:R-:W-:Y:S01]  /*3000*/  FADD.FTZ R218, R218, -R87 ;  /* 0x80000057dada7221 */ /* 0x000fe20000010000 */
[C---:B------:R-:W-:Y:S01]  /*3010*/  FMUL.FTZ R87, R177.reuse, R214 ;  /* 0x000000d6b1577220 */ /* 0x040fe20000410000 */
[----:B------:R-:W-:Y:S02]  /*3020*/  MOV R214, RZ ;  /* 0x000000ff00d67202 */ /* 0x000fe40000000f00 */
[----:B------:R-:W-:Y:S01]  /*3030*/  FMUL.FTZ R227, R177, R218 ;  /* 0x000000dab1e37220 */ /* 0x000fe20000410000 */
[----:B------:R-:W-:Y:S01]  /*3040*/  @P1 FADD.FTZ R87, R87, R84 ;  /* 0x0000005457571221 */ /* 0x000fe20000010000 */
[----:B------:R-:W-:-:S05]  /*3050*/  @P1 HADD2.F32 R84, -RZ, R69.H0_H0 ;  /* 0x20000045ff541230 */ /* 0x000fca0000004100 */
[----:B------:R-:W-:Y:S01]  /*3060*/  @P1 FADD.FTZ R227, R227, R84 ;  /* 0x00000054e3e31221 */ /* 0x000fe20000010000 */
[----:B------:R-:W-:Y:S01]  /*3070*/  FMUL.FTZ R84, R87, R176 ;  /* 0x000000b057547220 */ /* 0x000fe20000410000 */
[----:B------:R-:W-:Y:S01]  /*3080*/  @P5 HADD2.F32 R86, -RZ, R57.H0_H0 ;  /* 0x20000039ff565230 */ /* 0x000fe20000004100 */
[----:B------:R-:W-:Y:S02]  /*3090*/  @P2 F2FP.F16.F32.PACK_AB R87, RZ, R87 ;  /* 0x00000057ff57223e */ /* 0x000fe400000000ff */
[----:B------:R-:W-:Y:S01]  /*30a0*/  FMUL.FTZ R229, R84, UR13 ;  /* 0x0000000d54e57c20 */ /* 0x000fe20008410000 */
[----:B------:R-:W-:Y:S01]  /*30b0*/  @P4 HADD2.F32 R84, -RZ, R56.H1_H1 ;  /* 0x30000038ff544230 */ /* 0x000fe20000004100 */
[----:B------:R-:W-:Y:S02]  /*30c0*/  @P2 PRMT R80, R80, 0x5410, R87 ;  /* 0x0000541050502816 */ /* 0x000fe40000000057 */
[C---:B------:R-:W-:Y:S01]  /*30d0*/  @P4 FMUL.FTZ R213, R229.reuse, R88 ;  /* 0x00000058e5d54220 */ /* 0x040fe20000410000 */
[----:B------:R-:W-:Y:S01]  /*30e0*/  MOV R87, RZ ;  /* 0x000000ff00577202 */ /* 0x000fe20000000f00 */
[----:B------:R-:W-:Y:S01]  /*30f0*/  @P4 FMUL.FTZ R93, R229, R84 ;  /* 0x00000054e55d4220 */ /* 0x000fe20000410000 */
[----:B------:R-:W-:Y:S01]  /*3100*/  FMUL.FTZ R84, R227, R176 ;  /* 0x000000b0e3547220 */ /* 0x000fe20000410000 */
[----:B------:R-:W-:Y:S01]  /*3110*/  LOP3.LUT P4, RZ, R148, 0xff000000, RZ, 0xc0, !PT ;  /* 0xff00000094ff7812 */ /* 0x000fe2000788c0ff */
[----:B------:R-:W-:Y:S01]  /*3120*/  HFMA2.MMA R148, -RZ, RZ, 0, 0 ;  /* 0x00000000ff947435 */ /* 0x000fe200000001ff */
[----:B------:R-:W-:Y:S01]  /*3130*/  @P2 F2FP.F16.F32.PACK_AB R227, RZ, R227 ;  /* 0x000000e3ffe3223e */ /* 0x000fe200000000ff */
[----:B------:R-:W-:Y:S01]  /*3140*/  FMUL.FTZ R229, R84, UR13 ;  /* 0x0000000d54e57c20 */ /* 0x000fe20008410000 */
[----:B------:R-:W-:-:S02]  /*3150*/  @P5 HADD2.F32 R84, -RZ, R89.H0_H0 ;  /* 0x20000059ff545230 */ /* 0x000fc40000004100 */
[----:B------:R-:W-:Y:S01]  /*3160*/  @P2 PRMT R81, R227, 0x7610, R81 ;  /* 0x00007610e3512816 */ /* 0x000fe20000000051 */
[C---:B------:R-:W-:Y:S02]  /*3170*/  @P5 FMUL.FTZ R216, R229.reuse, R86 ;  /* 0x00000056e5d85220 */ /* 0x040fe40000410000 */
[----:B------:R-:W-:Y:S01]  /*3180*/  @P5 FMUL.FTZ R214, R229, R84 ;  /* 0x00000054e5d65220 */ /* 0x000fe20000410000 */
[----:B------:R-:W-:Y:S01]  /*3190*/  FFMA.FTZ R84, R211, R204, R203 ;  /* 0x000000ccd3547223 */ /* 0x000fe200000100cb */
[----:B------:R-:W-:Y:S01]  /*31a0*/  FMUL.FTZ R229, R177, R212 ;  /* 0x000000d4b1e57220 */ /* 0x000fe20000410000 */
[----:B------:R-:W-:Y:S01]  /*31b0*/  LOP3.LUT P5, RZ, R149, 0xff, RZ, 0xc0, !PT ;  /* 0x000000ff95ff7812 */ /* 0x000fe200078ac0ff */
[----:B------:R-:W-:Y:S02]  /*31c0*/  @P4 HADD2.F32 R89, -RZ, R89.H1_H1 ;  /* 0x30000059ff594230 */ /* 0x000fe40000004100 */
[----:B------:R-:W-:Y:S01]  /*31d0*/  FADD.FTZ R84, R215, -R84 ;  /* 0x80000054d7547221 */ /* 0x000fe20000010000 */
[----:B------:R-:W-:-:S02]  /*31e0*/  MOV R215, RZ ;  /* 0x000000ff00d77202 */ /* 0x000fc40000000f00 */
[----:B------:R-:W-:Y:S01]  /*31f0*/  MOV R211, RZ ;  /* 0x000000ff00d37202 */ /* 0x000fe20000000f00 */
[----:B------:R-:W-:Y:S01]  /*3200*/  FMUL.FTZ R217, R177, R84 ;  /* 0x00000054b1d97220 */ /* 0x000fe20000410000 */
[----:B------:R-:W-:-:S05]  /*3210*/  @P1 HADD2.F32 R84, -RZ, R69.H1_H1 ;  /* 0x30000045ff541230 */ /* 0x000fca0000004100 */
[----:B------:R-:W-:Y:S01]  /*3220*/  @P1 FADD.FTZ R217, R217, R84 ;  /* 0x00000054d9d91221 */ /* 0x000fe20000010000 */
[----:B------:R-:W-:Y:S02]  /*3230*/  @P1 HADD2.F32 R84, -RZ, R70.H0_H0 ;  /* 0x20000046ff541230 */ /* 0x000fe40000004100 */
[----:B------:R-:W-:-:S03]  /*3240*/  @P5 HADD2.F32 R88, -RZ, R58.H0_H0 ;  /* 0x2000003aff585230 */ /* 0x000fc60000004100 */
[----:B------:R-:W-:Y:S01]  /*3250*/  @P1 FADD.FTZ R229, R229, R84 ;  /* 0x00000054e5e51221 */ /* 0x000fe20000010000 */
[----:B------:R-:W-:Y:S01]  /*3260*/  FMUL.FTZ R84, R217, R176 ;  /* 0x000000b0d9547220 */ /* 0x000fe20000410000 */
[----:B------:R-:W-:-:S03]  /*3270*/  @P2 F2FP.F16.F32.PACK_AB R217, RZ, R217 ;  /* 0x000000d9ffd9223e */ /* 0x000fc600000000ff */
[----:B------:R-:W-:Y:S01]  /*3280*/  FMUL.FTZ R86, R84, UR13 ;  /* 0x0000000d54567c20 */ /* 0x000fe20008410000 */
[----:B------:R-:W-:Y:S01]  /*3290*/  @P4 HADD2.F32 R84, -RZ, R57.H1_H1 ;  /* 0x30000039ff544230 */ /* 0x000fe20000004100 */
[----:B------:R-:W-:Y:S02]  /*32a0*/  @P2 PRMT R81, R81, 0x5410, R217 ;  /* 0x0000541051512816 */ /* 0x000fe400000000d9 */
[C---:B------:R-:W-:Y:S02]  /*32b0*/  @P4 FMUL.FTZ R148, R86.reuse, R89 ;  /* 0x0000005956944220 */ /* 0x040fe40000410000 */
[----:B------:R-:W-:Y:S01]  /*32c0*/  @P4 FMUL.FTZ R215, R86, R84 ;  /* 0x0000005456d74220 */ /* 0x000fe20000410000 */
[----:B------:R-:W-:Y:S01]  /*32d0*/  FMUL.FTZ R84, R229, R176 ;  /* 0x000000b0e5547220 */ /* 0x000fe20000410000 */
[----:B------:R-:W-:Y:S01]  /*32e0*/  HFMA2.MMA R86, -RZ, RZ, 0, 0 ;  /* 0x00000000ff567435 */ /* 0x000fe200000001ff */
[----:B------:R-:W-:Y:S02]  /*32f0*/  @P2 F2FP.F16.F32.PACK_AB R229, RZ, R229 ;  /* 0x000000e5ffe5223e */ /* 0x000fe400000000ff */
[----:B------:R-:W-:Y:S01]  /*3300*/  FMUL.FTZ R89, R84, UR13 ;  /* 0x0000000d54597c20 */ /* 0x000fe20008410000 */
[----:B------:R-:W-:Y:S01]  /*3310*/  @P5 HADD2.F32 R84, -RZ, R90.H0_H0 ;  /* 0x2000005aff545230 */ /* 0x000fe20000004100 */
[----:B------:R-:W-:-:S02]  /*3320*/  @P2 PRMT R82, R229, 0x7610, R82 ;  /* 0x00007610e5522816 */ /* 0x000fc40000000052 */
[C---:B------:R-:W-:Y:S01]  /*3330*/  @P5 FMUL.FTZ R86, R89.reuse, R88 ;  /* 0x0000005859565220 */ /* 0x040fe20000410000 */
[C---:B------:R-:W-:Y:S01]  /*3340*/  LEA R88, P4, R178.reuse, UR16, 0x4 ;  /* 0x00000010b2587c11 */ /* 0x040fe2000f8820ff */
[----:B------:R-:W-:Y:S01]  /*3350*/  @P5 FMUL.FTZ R211, R89, R84 ;  /* 0x0000005459d35220 */ /* 0x000fe20000410000 */
[----:B------:R-:W-:Y:S01]  /*3360*/  LOP3.LUT P5, RZ, R149, 0xff00, RZ, 0xc0, !PT ;  /* 0x0000ff0095ff7812 */ /* 0x000fe200078ac0ff */
[-CC-:B------:R-:W-:Y:S01]  /*3370*/  FFMA.FTZ R84, R205, R204.reuse, R203.reuse ;  /* 0x000000cccd547223 */ /* 0x180fe200000100cb */
[----:B------:R-:W-:Y:S02]  /*3380*/  LEA.HI.X R89, R178, UR17, RZ, 0x4, P4 ;  /* 0x00000011b2597c11 */ /* 0x000fe4000a0f24ff */
[----:B------:R-:W-:Y:S01]  /*3390*/  LOP3.LUT P4, RZ, R149, 0xff000000, RZ, 0xc0, !PT ;  /* 0xff00000095ff7812 */ /* 0x000fe2000788c0ff */
[----:B------:R-:W-:Y:S01]  /*33a0*/  FFMA.FTZ R149, R208, R204, R203 ;  /* 0x000000ccd0957223 */ /* 0x000fe200000100cb */
[----:B------:R-:W-:Y:S01]  /*33b0*/  FADD.FTZ R84, R207, -R84 ;  /* 0x80000054cf547221 */ /* 0x000fe20000010000 */
[----:B------:R-:W-:-:S02]  /*33c0*/  @P1 HADD2.F32 R208, -RZ, R71.H1_H1 ;  /* 0x30000047ffd01230 */ /* 0x000fc40000004100 */
[----:B------:R-:W-:Y:S01]  /*33d0*/  FADD.FTZ R210, R210, -R149 ;  /* 0x80000095d2d27221 */ /* 0x000fe20000010000 */
[C---:B------:R-:W-:Y:S01]  /*33e0*/  FMUL.FTZ R149, R177.reuse, R206 ;  /* 0x000000ceb1957220 */ /* 0x040fe20000410000 */
[----:B------:R-:W-:Y:S02]  /*33f0*/  @P1 HADD2.F32 R206, -RZ, R71.H0_H0 ;  /* 0x20000047ffce1230 */ /* 0x000fe40000004100 */
[C---:B------:R-:W-:Y:S01]  /*3400*/  FMUL.FTZ R209, R177.reuse, R84 ;  /* 0x00000054b1d17220 */ /* 0x040fe20000410000 */
[----:B------:R-:W-:Y:S01]  /*3410*/  FMUL.FTZ R217, R177, R210 ;  /* 0x000000d2b1d97220 */ /* 0x000fe20000410000 */
[----:B------:R-:W0:Y:S01]  /*3420*/  @P2 LDC.64 R84, c[0x0][0x308] ;  /* 0x0000c200ff542b82 */ /* 0x000e220000000a00 */
[----:B------:R-:W-:Y:S01]  /*3430*/  @P1 FADD.FTZ R149, R149, R206 ;  /* 0x000000ce95951221 */ /* 0x000fe20000010000 */
[----:B------:R-:W-:Y:S02]  /*3440*/  @P1 HADD2.F32 R206, -RZ, R70.H1_H1 ;  /* 0x30000046ffce1230 */ /* 0x000fe40000004100 */
[----:B------:R-:W-:Y:S01]  /*3450*/  @P1 FADD.FTZ R217, R217, R208 ;  /* 0x000000d0d9d91221 */ /* 0x000fe20000010000 */
[--C-:B------:R-:W-:Y:S01]  /*3460*/  @P4 HADD2.F32 R227, -RZ, R59.reuse.H1_H1 ;  /* 0x3000003bffe34230 */ /* 0x100fe20000004100 */
[----:B------:R-:W-:Y:S01]  /*3470*/  @P2 F2FP.F16.F32.PACK_AB R205, RZ, R149 ;  /* 0x00000095ffcd223e */ /* 0x000fe200000000ff */
[----:B------:R-:W-:Y:S01]  /*3480*/  @P1 FADD.FTZ R209, R209, R206 ;  /* 0x000000ced1d11221 */ /* 0x000fe20000010000 */
[----:B------:R-:W-:-:S02]  /*3490*/  @P6 HADD2.F32 R206, -RZ, R59.H0_H0 ;  /* 0x2000003bffce6230 */ /* 0x000fc40000004100 */
[----:B------:R-:W-:Y:S01]  /*34a0*/  @P2 PRMT R83, R205, 0x7610, R83 ;  /* 0x00007610cd532816 */ /* 0x000fe20000000053 */
[-C--:B------:R-:W-:Y:S01]  /*34b0*/  FMUL.FTZ R205, R149, R176.reuse ;  /* 0x000000b095cd7220 */ /* 0x080fe20000410000 */
[----:B------:R-:W-:Y:S01]  /*34c0*/  @P2 F2FP.F16.F32.PACK_AB R207, RZ, R209 ;  /* 0x000000d1ffcf223e */ /* 0x000fe200000000ff */
[----:B------:R-:W-:Y:S01]  /*34d0*/  FMUL.FTZ R209, R209, R176 ;  /* 0x000000b0d1d17220 */ /* 0x000fe20000410000 */
[----:B------:R-:W-:Y:S01]  /*34e0*/  @P2 F2FP.F16.F32.PACK_AB R149, RZ, R217 ;  /* 0x000000d9ff95223e */ /* 0x000fe200000000ff */
[----:B------:R-:W-:Y:S01]  /*34f0*/  FMUL.FTZ R205, R205, UR13 ;  /* 0x0000000dcdcd7c20 */ /* 0x000fe20008410000 */
[----:B------:R-:W-:Y:S02]  /*3500*/  @P2 PRMT R82, R82, 0x5410, R207 ;  /* 0x0000541052522816 */ /* 0x000fe400000000cf */
[----:B------:R-:W-:Y:S01]  /*3510*/  @P2 PRMT R83, R83, 0x5410, R149 ;  /* 0x0000541053532816 */ /* 0x000fe20000000095 */
[----:B------:R-:W-:Y:S01]  /*3520*/  @P6 FMUL.FTZ R87, R205, R206 ;  /* 0x000000cecd576220 */ /* 0x000fe20000410000 */
[----:B------:R-:W-:Y:S01]  /*3530*/  FMUL.FTZ R206, R217, R176 ;  /* 0x000000b0d9ce7220 */ /* 0x000fe20000410000 */
[----:B------:R-:W-:-:S02]  /*3540*/  @P5 HADD2.F32 R217, -RZ, R58.H1_H1 ;  /* 0x3000003affd95230 */ /* 0x000fc40000004100 */
[----:B0-----:R-:W-:-:S04]  /*3550*/  @P2 IMAD.WIDE.U32 R84, R178, 0x10, R84 ;  /* 0x00000010b2542825 */ /* 0x001fc800078e0054 */
[----:B------:R-:W-:Y:S01]  /*3560*/  FMUL.FTZ R178, R209, UR13 ;  /* 0x0000000dd1b27c20 */ /* 0x000fe20008410000 */
[----:B------:R-:W-:Y:S01]  /*3570*/  FMUL.FTZ R206, R206, UR13 ;  /* 0x0000000dcece7c20 */ /* 0x000fe20008410000 */
[----:B------:R-:W-:Y:S02]  /*3580*/  CS2R R208, SRZ ;  /* 0x0000000000d07805 */ /* 0x000fe4000001ff00 */
[----:B------:R-:W-:Y:S01]  /*3590*/  @P5 FMUL.FTZ R209, R178, R217 ;  /* 0x000000d9b2d15220 */ /* 0x000fe20000410000 */
[----:B------:R-:W-:Y:S01]  /*35a0*/  @P4 FMUL.FTZ R208, R206, R227 ;  /* 0x000000e3ced04220 */ /* 0x000fe20000410000 */
[----:B------:R0:W-:Y:S03]  /*35b0*/  @P2 STG.E.128 desc[UR6][R84.64], R80 ;  /* 0x0000005054002986 */ /* 0x0001e6000c101d06 */
[----:B------:R-:W-:Y:S02]  /*35c0*/  F2FP.F16.F32.PACK_AB R86, R209, R86 ;  /* 0x00000056d156723e */ /* 0x000fe400000000ff */
[----:B------:R-:W-:-:S02]  /*35d0*/  F2FP.F16.F32.PACK_AB R87, R208, R87 ;  /* 0x00000057d057723e */ /* 0x000fc400000000ff */
[----:B0-----:R-:W-:Y:S02]  /*35e0*/  F2FP.F16.F32.PACK_AB R85, R215, R216 ;  /* 0x000000d8d755723e */ /* 0x001fe400000000ff */
[----:B------:R-:W-:Y:S01]  /*35f0*/  F2FP.F16.F32.PACK_AB R84, R93, R92 ;  /* 0x0000005c5d54723e */ /* 0x000fe200000000ff */
[----:B------:R-:W-:-:S04]  /*3600*/  IMAD.WIDE.U32 R92, R175, 0x10, R234 ;  /* 0x00000010af5c7825 */ /* 0x000fc800078e00ea */
[----:B------:R0:W-:Y:S04]  /*3610*/  STG.E.128 desc[UR6][R88.64], R84 ;  /* 0x0000005458007986 */ /* 0x0001e8000c101d06 */
[----:B0-----:R0:W2:Y:S01]  /*3620*/  LDG.E.128 R84, desc[UR6][R92.64] ;  /* 0x000000065c547981 */ /* 0x0010a2000c1e1d00 */
[-CC-:B------:R-:W-:Y:S01]  /*3630*/  FFMA.FTZ R190, R190, R204.reuse, R203.reuse ;  /* 0x000000ccbebe7223 */ /* 0x180fe200000100cb */
[----:B------:R-:W-:Y:S01]  /*3640*/  HFMA2.MMA R149, -RZ, RZ, 0, 0 ;  /* 0x00000000ff957435 */ /* 0x000fe200000001ff */
[----:B------:R-:W-:Y:S02]  /*3650*/  @P5 HADD2.F32 R207, -RZ, R90.H1_H1 ;  /* 0x3000005affcf5230 */ /* 0x000fe40000004100 */
[----:B------:R-:W-:Y:S01]  /*3660*/  FFMA.FTZ R192, R192, R204, R203 ;  /* 0x000000ccc0c07223 */ /* 0x000fe200000100cb */
[----:B------:R-:W-:Y:S01]  /*3670*/  FADD.FTZ R190, R191, -R190 ;  /* 0x800000bebfbe7221 */ /* 0x000fe20000010000 */
[----:B------:R-:W-:Y:S01]  /*3680*/  MOV R90, R142 ;  /* 0x0000008e005a7202 */ /* 0x000fe20000000f00 */
[----:B------:R-:W-:-:S02]  /*3690*/  @P1 HADD2.F32 R88, -RZ, R72.H0_H0 ;  /* 0x20000048ff581230 */ /* 0x000fc40000004100 */
[----:B------:R-:W-:Y:S01]  /*36a0*/  @P5 FMUL.FTZ R149, R178, R207 ;  /* 0x000000cfb2955220 */ /* 0x000fe20000410000 */
[----:B------:R-:W-:Y:S01]  /*36b0*/  FMUL.FTZ R209, R177, R190 ;  /* 0x000000beb1d17220 */ /* 0x000fe20000410000 */
[----:B------:R-:W-:Y:S01]  /*36c0*/  FADD.FTZ R192, R193, -R192 ;  /* 0x800000c0c1c07221 */ /* 0x000fe20000010000 */
[----:B------:R-:W-:Y:S01]  /*36d0*/  LOP3.LUT P5, RZ, R90, 0xff, RZ, 0xc0, !PT ;  /* 0x000000ff5aff7812 */ /* 0x000fe200078ac0ff */
[----:B------:R-:W-:Y:S01]  /*36e0*/  FFMA.FTZ R196, R196, R204, R203 ;  /* 0x000000ccc4c47223 */ /* 0x000fe200000100cb */
[----:B------:R-:W-:Y:S01]  /*36f0*/  @P1 FADD.FTZ R209, R209, R88 ;  /* 0x00000058d1d11221 */ /* 0x000fe20000010000 */
[----:B------:R-:W-:Y:S01]  /*3700*/  HFMA2.MMA R191, -RZ, RZ, 0, 0 ;  /* 0x00000000ffbf7435 */ /* 0x000fe200000001ff */
[----:B------:R-:W-:Y:S02]  /*3710*/  @P1 HADD2.F32 R178, -RZ, R72.H1_H1 ;  /* 0x30000048ffb21230 */ /* 0x000fe40000004100 */
[----:B------:R-:W-:Y:S01]  /*3720*/  FMUL.FTZ R207, R177, R192 ;  /* 0x000000c0b1cf7220 */ /* 0x000fe20000410000 */
[----:B------:R-:W-:-:S02]  /*3730*/  @P6 HADD2.F32 R88, -RZ, R91.H0_H0 ;  /* 0x2000005bff586230 */ /* 0x000fc40000004100 */
[--C-:B------:R-:W-:Y:S01]  /*3740*/  FFMA.FTZ R194, R194, R204, R203.reuse ;  /* 0x000000ccc2c27223 */ /* 0x100fe200000100cb */
[----:B------:R-:W-:Y:S01]  /*3750*/  FADD.FTZ R196, R197, -R196 ;  /* 0x800000c4c5c47221 */ /* 0x000fe20000010000 */
[----:B0-----:R-:W-:Y:S02]  /*3760*/  @P4 HADD2.F32 R93, -RZ, R91.H1_H1 ;  /* 0x3000005bff5d4230 */ /* 0x001fe40000004100 */
[----:B------:R-:W-:Y:S01]  /*3770*/  @P1 FADD.FTZ R207, R207, R178 ;  /* 0x000000b2cfcf1221 */ /* 0x000fe20000010000 */
[----:B------:R-:W-:Y:S02]  /*3780*/  @P1 HADD2.F32 R192, -RZ, R73.H1_H1 ;  /* 0x30000049ffc01230 */ /* 0x000fe40000004100 */
[----:B------:R-:W-:Y:S01]  /*3790*/  @P6 FMUL.FTZ R191, R205, R88 ;  /* 0x00000058cdbf6220 */ /* 0x000fe20000410000 */
[----:B------:R-:W-:Y:S01]  /*37a0*/  FADD.FTZ R194, R195, -R194 ;  /* 0x800000c2c3c27221 */ /* 0x000fe20000010000 */
[----:B------:R-:W-:Y:S01]  /*37b0*/  MOV R178, RZ ;  /* 0x000000ff00b27202 */ /* 0x000fe20000000f00 */
[----:B------:R-:W-:Y:S01]  /*37c0*/  FMUL.FTZ R91, R177, R196 ;  /* 0x000000c4b15b7220 */ /* 0x000fe20000410000 */
[----:B------:R-:W-:Y:S01]  /*37d0*/  LOP3.LUT P6, RZ, R142, 0xff00, RZ, 0xc0, !PT ;  /* 0x0000ff008eff7812 */ /* 0x000fe200078cc0ff */
[----:B------:R-:W-:Y:S01]  /*37e0*/  @P4 FMUL.FTZ R178, R206, R93 ;  /* 0x0000005dceb24220 */ /* 0x000fe20000410000 */
[----:B------:R-:W-:Y:S01]  /*37f0*/  FMUL.FTZ R93, R209, R176 ;  /* 0x000000b0d15d7220 */ /* 0x000fe20000410000 */
[----:B------:R-:W-:Y:S01]  /*3800*/  FFMA.FTZ R92, R198, R204, R203 ;  /* 0x000000ccc65c7223 */ /* 0x000fe200000100cb */
[----:B------:R-:W-:Y:S01]  /*3810*/  FMUL.FTZ R89, R177, R194 ;  /* 0x000000c2b1597220 */ /* 0x000fe20000410000 */
[----:B------:R-:W-:Y:S01]  /*3820*/  @P1 FADD.FTZ R91, R91, R192 ;  /* 0x000000c05b5b1221 */ /* 0x000fe20000010000 */
[----:B------:R-:W-:Y:S01]  /*3830*/  HFMA2.MMA R193, -RZ, RZ, 0, 0 ;  /* 0x00000000ffc17435 */ /* 0x000fe200000001ff */
[----:B------:R-:W-:-:S02]  /*3840*/  @P5 HADD2.F32 R194, -RZ, R52.H0_H0 ;  /* 0x20000034ffc25230 */ /* 0x000fc40000004100 */
[----:B------:R-:W-:Y:S01]  /*3850*/  FMUL.FTZ R197, R93, UR13 ;  /* 0x0000000d5dc57c20 */ /* 0x000fe20008410000 */
[----:B------:R-:W-:Y:S02]  /*3860*/  @P1 HADD2.F32 R190, -RZ, R73.H0_H0 ;  /* 0x20000049ffbe1230 */ /* 0x000fe40000004100 */
[----:B------:R-:W-:Y:S01]  /*3870*/  FADD.FTZ R92, R199, -R92 ;  /* 0x8000005cc75c7221 */ /* 0x000fe20000010000 */
[----:B------:R-:W-:Y:S01]  /*3880*/  MOV R199, RZ ;  /* 0x000000ff00c77202 */ /* 0x000fe20000000f00 */
[----:B------:R-:W-:Y:S01]  /*3890*/  FMUL.FTZ R195, R207, R176 ;  /* 0x000000b0cfc37220 */ /* 0x000fe20000410000 */
[----:B------:R-:W-:Y:S01]  /*38a0*/  @P5 FMUL.FTZ R199, R197, R194 ;  /* 0x000000c2c5c75220 */ /* 0x000fe20000410000 */
[----:B------:R-:W-:Y:S01]  /*38b0*/  @P1 FADD.FTZ R89, R89, R190 ;  /* 0x000000be59591221 */ /* 0x000fe20000010000 */
[----:B------:R-:W-:Y:S01]  /*38c0*/  HFMA2.MMA R190, -RZ, RZ, 0, 0 ;  /* 0x00000000ffbe7435 */ /* 0x000fe200000001ff */
[----:B------:R-:W-:Y:S01]  /*38d0*/  LOP3.LUT P4, RZ, R142, 0xff0000, RZ, 0xc0, !PT ;  /* 0x00ff00008eff7812 */ /* 0x000fe2000788c0ff */
[----:B------:R-:W-:Y:S01]  /*38e0*/  FMUL.FTZ R195, R195, UR13 ;  /* 0x0000000dc3c37c20 */ /* 0x000fe20008410000 */
[----:B------:R-:W-:Y:S01]  /*38f0*/  @P6 HADD2.F32 R93, -RZ, R52.H1_H1 ;  /* 0x30000034ff5d6230 */ /* 0x000fe20000004100 */
[----:B------:R-:W-:Y:S01]  /*3900*/  MOV R88, RZ ;  /* 0x000000ff00587202 */ /* 0x000fe20000000f00 */
[----:B------:R-:W-:-:S02]  /*3910*/  @P1 HADD2.F32 R194, -RZ, R74.H0_H0 ;  /* 0x2000004affc21230 */ /* 0x000fc40000004100 */
[----:B------:R-:W-:Y:S01]  /*3920*/  FMUL.FTZ R205, R177, R92 ;  /* 0x0000005cb1cd7220 */ /* 0x000fe20000410000 */
[-CC-:B------:R-:W-:Y:S01]  /*3930*/  FFMA.FTZ R90, R200, R204.reuse, R203.reuse ;  /* 0x000000ccc85a7223 */ /* 0x180fe200000100cb */
[----:B------:R-:W-:Y:S01]  /*3940*/  @P6 FMUL.FTZ R88, R195, R93 ;  /* 0x0000005dc3586220 */ /* 0x000fe20000410000 */
[-CC-:B------:R-:W-:Y:S01]  /*3950*/  FFMA.FTZ R94, R94, R204.reuse, R203.reuse ;  /* 0x000000cc5e5e7223 */ /* 0x180fe200000100cb */
[----:B------:R-:W-:Y:S01]  /*3960*/  @P1 FADD.FTZ R205, R205, R194 ;  /* 0x000000c2cdcd1221 */ /* 0x000fe20000010000 */
[----:B------:R-:W-:Y:S01]  /*3970*/  FADD.FTZ R90, R201, -R90 ;  /* 0x8000005ac95a7221 */ /* 0x000fe20000010000 */
[----:B------:R-:W-:Y:S01]  /*3980*/  MOV R201, RZ ;  /* 0x000000ff00c97202 */ /* 0x000fe20000000f00 */
[----:B------:R-:W-:Y:S01]  /*3990*/  FFMA.FTZ R113, R113, R204, R203 ;  /* 0x000000cc71717223 */ /* 0x000fe200000100cb */
[----:B------:R-:W-:Y:S01]  /*39a0*/  @P4 HADD2.F32 R93, -RZ, R53.H0_H0 ;  /* 0x20000035ff5d4230 */ /* 0x000fe20000004100 */
[----:B------:R-:W-:Y:S01]  /*39b0*/  MOV R194, RZ ;  /* 0x000000ff00c27202 */ /* 0x000fe20000000f00 */
[----:B------:R-:W-:Y:S01]  /*39c0*/  FMUL.FTZ R215, R177, R90 ;  /* 0x0000005ab1d77220 */ /* 0x000fe20000410000 */
[----:B------:R-:W-:Y:S01]  /*39d0*/  FADD.FTZ R94, R95, -R94 ;  /* 0x8000005e5f5e7221 */ /* 0x000fe20000010000 */
[----:B------:R-:W-:Y:S01]  /*39e0*/  FADD.FTZ R90, R112, -R113 ;  /* 0x80000071705a7221 */ /* 0x000fe20000010000 */
[----:B------:R-:W-:Y:S01]  /*39f0*/  @P1 HADD2.F32 R112, -RZ, R75.H0_H0 ;  /* 0x2000004bff701230 */ /* 0x000fe20000004100 */
[----:B------:R-:W-:Y:S01]  /*3a00*/  HFMA2.MMA R95, -RZ, RZ, 0, 0 ;  /* 0x00000000ff5f7435 */ /* 0x000fe200000001ff */
[C---:B------:R-:W-:Y:S01]  /*3a10*/  FMUL.FTZ R217, R177.reuse, R94 ;  /* 0x0000005eb1d97220 */ /* 0x040fe20000410000 */
[----:B------:R-:W-:Y:S01]  /*3a20*/  FMUL.FTZ R227, R177, R90 ;  /* 0x0000005ab1e37220 */ /* 0x000fe20000410000 */
[----:B------:R-:W-:Y:S01]  /*3a30*/  HFMA2.MMA R229, -RZ, RZ, 0, 0 ;  /* 0x00000000ffe57435 */ /* 0x000fe200000001ff */
[----:B------:R-:W-:Y:S01]  /*3a40*/  @P2 F2FP.F16.F32.PACK_AB R209, RZ, R209 ;  /* 0x000000d1ffd1223e */ /* 0x000fe200000000ff */
[----:B------:R-:W-:Y:S01]  /*3a50*/  @P1 FADD.FTZ R217, R217, R112 ;  /* 0x00000070d9d91221 */ /* 0x000fe20000010000 */
[----:B------:R-:W-:-:S02]  /*3a60*/  @P2 F2FP.F16.F32.PACK_AB R207, RZ, R207 ;  /* 0x000000cfffcf223e */ /* 0x000fc400000000ff */
[----:B------:R-:W-:Y:S01]  /*3a70*/  @P2 PRMT R80, R209, 0x7610, R80 ;  /* 0x00007610d1502816 */ /* 0x000fe20000000050 */
[----:B------:R-:W-:Y:S01]  /*3a80*/  FMUL.FTZ R113, R217, R176 ;  /* 0x000000b0d9717220 */ /* 0x000fe20000410000 */
[----:B------:R-:W-:Y:S02]  /*3a90*/  @P2 F2FP.F16.F32.PACK_AB R217, RZ, R217 ;  /* 0x000000d9ffd9223e */ /* 0x000fe400000000ff */
[----:B------:R-:W-:Y:S01]  /*3aa0*/  @P2 PRMT R80, R80, 0x5410, R207 ;  /* 0x0000541050502816 */ /* 0x000fe200000000cf */
[----:B------:R-:W-:Y:S01]  /*3ab0*/  FMUL.FTZ R113, R113, UR13 ;  /* 0x0000000d71717c20 */ /* 0x000fe20008410000 */
[----:B------:R-:W-:Y:S02]  /*3ac0*/  @P2 PRMT R83, R217, 0x7610, R83 ;  /* 0x00007610d9532816 */ /* 0x000fe40000000053 */
[----:B------:R-:W-:Y:S01]  /*3ad0*/  F2FP.F16.F32.PACK_AB R88, R88, R199 ;  /* 0x000000c75858723e */ /* 0x000fe200000000ff */
[--C-:B--2---:R-:W-:Y:S02]  /*3ae0*/  @P5 HADD2.F32 R192, -RZ, R84.reuse.H0_H0 ;  /* 0x20000054ffc05230 */ /* 0x104fe40000004100 */
[----:B------:R-:W-:-:S02]  /*3af0*/  @P6 HADD2.F32 R84, -RZ, R84.H1_H1 ;  /* 0x30000054ff546230 */ /* 0x000fc40000004100 */
[----:B------:R-:W-:Y:S02]  /*3b00*/  @P4 HADD2.F32 R92, -RZ, R85.H0_H0 ;  /* 0x20000055ff5c4230 */ /* 0x000fe40000004100 */
[----:B------:R-:W-:Y:S01]  /*3b10*/  @P5 FMUL.FTZ R193, R197, R192 ;  /* 0x000000c0c5c15220 */ /* 0x000fe20000410000 */
[----:B------:R-:W-:Y:S01]  /*3b20*/  LOP3.LUT P5, RZ, R142, 0xff000000, RZ, 0xc0, !PT ;  /* 0xff0000008eff7812 */ /* 0x000fe200078ac0ff */
[----:B------:R-:W-:Y:S01]  /*3b30*/  @P6 FMUL.FTZ R190, R195, R84 ;  /* 0x00000054c3be6220 */ /* 0x000fe20000410000 */
[-C--:B------:R-:W-:Y:S01]  /*3b40*/  FMUL.FTZ R84, R89, R176.reuse ;  /* 0x000000b059547220 */ /* 0x080fe20000410000 */
[----:B------:R-:W-:Y:S01]  /*3b50*/  LOP3.LUT P6, RZ, R143, 0xff, RZ, 0xc0, !PT ;  /* 0x000000ff8fff7812 */ /* 0x000fe200078cc0ff */
[----:B------:R-:W-:Y:S01]  /*3b60*/  FMUL.FTZ R142, R91, R176 ;  /* 0x000000b05b8e7220 */ /* 0x000fe20000410000 */
[----:B------:R-:W-:Y:S01]  /*3b70*/  HFMA2.MMA R192, -RZ, RZ, 0, 0 ;  /* 0x00000000ffc07435 */ /* 0x000fe200000001ff */
[----:B------:R-:W-:Y:S01]  /*3b80*/  FMUL.FTZ R196, R84, UR13 ;  /* 0x0000000d54c47c20 */ /* 0x000fe20008410000 */
[----:B------:R-:W-:Y:S01]  /*3b90*/  HFMA2.MMA R195, -RZ, RZ, 0, 0 ;  /* 0x00000000ffc37435 */ /* 0x000fe200000001ff */
[----:B------:R-:W-:Y:S01]  /*3ba0*/  FMUL.FTZ R198, R142, UR13 ;  /* 0x0000000d8ec67c20 */ /* 0x000fe20008410000 */
[----:B------:R-:W-:Y:S01]  /*3bb0*/  HFMA2.MMA R197, -RZ, RZ, 0, 0 ;  /* 0x00000000ffc57435 */ /* 0x000fe200000001ff */
[----:B------:R-:W-:Y:S01]  /*3bc0*/  @P4 FMUL.FTZ R201, R196, R93 ;  /* 0x0000005dc4c94220 */ /* 0x000fe20000410000 */
[----:B------:R-:W-:-:S02]  /*3bd0*/  MOV R142, RZ ;  /* 0x000000ff008e7202 */ /* 0x000fc40000000f00 */
[----:B------:R-:W-:Y:S02]  /*3be0*/  @P5 HADD2.F32 R84, -RZ, R53.H1_H1 ;  /* 0x30000035ff545230 */ /* 0x000fe40000004100 */
[----:B------:R-:W-:Y:S01]  /*3bf0*/  @P4 FMUL.FTZ R195, R196, R92 ;  /* 0x0000005cc4c34220 */ /* 0x000fe20000410000 */
[----:B------:R-:W-:Y:S01]  /*3c00*/  @P5 HADD2.F32 R85, -RZ, R85.H1_H1 ;  /* 0x30000055ff555230 */ /* 0x000fe20000004100 */
[----:B------:R-:W-:Y:S01]  /*3c10*/  LOP3.LUT P4, RZ, R143, 0xff0000, RZ, 0xc0, !PT ;  /* 0x00ff00008fff7812 */ /* 0x000fe2000788c0ff */
[----:B------:R-:W-:Y:S02]  /*3c20*/  @P6 HADD2.F32 R92, -RZ, R54.H0_H0 ;  /* 0x20000036ff5c6230 */ /* 0x000fe40000004100 */
[C---:B------:R-:W-:Y:S01]  /*3c30*/  @P5 FMUL.FTZ R192, R198.reuse, R84 ;  /* 0x00000054c6c05220 */ /* 0x040fe20000410000 */
[----:B------:R-:W-:Y:S01]  /*3c40*/  FMUL.FTZ R84, R205, R176 ;  /* 0x000000b0cd547220 */ /* 0x000fe20000410000 */
[----:B------:R-:W-:Y:S01]  /*3c50*/  @P5 FMUL.FTZ R142, R198, R85 ;  /* 0x00000055c68e5220 */ /* 0x000fe20000410000 */
[----:B------:R-:W-:Y:S01]  /*3c60*/  LOP3.LUT P5, RZ, R143, 0xff00, RZ, 0xc0, !PT ;  /* 0x0000ff008fff7812 */ /* 0x000fe200078ac0ff */
[----:B------:R-:W-:-:S02]  /*3c70*/  @P1 HADD2.F32 R196, -RZ, R75.H1_H1 ;  /* 0x3000004bffc41230 */ /* 0x000fc40000004100 */
[----:B------:R-:W-:Y:S01]  /*3c80*/  FMUL.FTZ R93, R84, UR13 ;  /* 0x0000000d545d7c20 */ /* 0x000fe20008410000 */
[----:B------:R-:W-:Y:S01]  /*3c90*/  @P6 HADD2.F32 R84, -RZ, R86.H0_H0 ;  /* 0x20000056ff546230 */ /* 0x000fe20000004100 */
[----:B------:R-:W-:Y:S02]  /*3ca0*/  @P2 F2FP.F16.F32.PACK_AB R205, RZ, R205 ;  /* 0x000000cdffcd223e */ /* 0x000fe400000000ff */
[C---:B------:R-:W-:Y:S01]  /*3cb0*/  @P6 FMUL.FTZ R194, R93.reuse, R92 ;  /* 0x0000005c5dc26220 */ /* 0x040fe20000410000 */
[----:B------:R-:W-:Y:S02]  /*3cc0*/  @P1 HADD2.F32 R92, -RZ, R74.H1_H1 ;  /* 0x3000004aff5c1230 */ /* 0x000fe40000004100 */
[----:B------:R-:W-:Y:S01]  /*3cd0*/  @P6 FMUL.FTZ R197, R93, R84 ;  /* 0x000000545dc56220 */ /* 0x000fe20000410000 */
[----:B------:R-:W-:Y:S01]  /*3ce0*/  LEA R84, P6, R175, UR16, 0x4 ;  /* 0x00000010af547c11 */ /* 0x000fe2000f8c20ff */
[----:B------:R-:W-:Y:S01]  /*3cf0*/  @P1 FADD.FTZ R227, R227, R196 ;  /* 0x000000c4e3e31221 */ /* 0x000fe20000010000 */
[----:B------:R-:W-:-:S02]  /*3d00*/  @P4 HADD2.F32 R94, -RZ, R55.H0_H0 ;  /* 0x20000037ff5e4230 */ /* 0x000fc40000004100 */
[----:B------:R-:W-:Y:S01]  /*3d10*/  @P1 FADD.FTZ R215, R215, R92 ;  /* 0x0000005cd7d71221 */ /* 0x000fe20000010000 */
[----:B------:R-:W-:Y:S01]  /*3d20*/  LEA.HI.X R85, R175, UR17, RZ, 0x4, P6 ;  /* 0x00000011af557c11 */ /* 0x000fe2000b0f24ff */
[----:B------:R-:W0:Y:S01]  /*3d30*/  @P2 LDC.64 R92, c[0x0][0x308] ;  /* 0x0000c200ff5c2b82 */ /* 0x000e220000000a00 */
[----:B------:R-:W-:Y:S01]  /*3d40*/  LOP3.LUT P6, RZ, R143, 0xff000000, RZ, 0xc0, !PT ;  /* 0xff0000008fff7812 */ /* 0x000fe200078cc0ff */
[-C--:B------:R-:W-:Y:S01]  /*3d50*/  FMUL.FTZ R143, R215, R176.reuse ;  /* 0x000000b0d78f7220 */ /* 0x080fe20000410000 */
[----:B------:R-:W-:Y:S02]  /*3d60*/  @P5 HADD2.F32 R90, -RZ, R54.H1_H1 ;  /* 0x30000036ff5a5230 */ /* 0x000fe40000004100 */
[----:B------:R-:W-:Y:S01]  /*3d70*/  FMUL.FTZ R112, R227, R176 ;  /* 0x000000b0e3707220 */ /* 0x000fe20000410000 */
[----:B------:R-:W-:Y:S01]  /*3d80*/  @P2 F2FP.F16.F32.PACK_AB R215, RZ, R215 ;  /* 0x000000d7ffd7223e */ /* 0x000fe200000000ff */
[----:B------:R-:W-:Y:S01]  /*3d90*/  FMUL.FTZ R143, R143, UR13 ;  /* 0x0000000d8f8f7c20 */ /* 0x000fe20008410000 */
[----:B------:R-:W-:Y:S01]  /*3da0*/  @P2 F2FP.F16.F32.PACK_AB R227, RZ, R227 ;  /* 0x000000e3ffe3223e */ /* 0x000fe200000000ff */
[----:B------:R-:W-:Y:S01]  /*3db0*/  FMUL.FTZ R112, R112, UR13 ;  /* 0x0000000d70707c20 */ /* 0x000fe20008410000 */
[----:B------:R-:W-:Y:S01]  /*3dc0*/  @P2 PRMT R82, R205, 0x7610, R82 ;  /* 0x00007610cd522816 */ /* 0x000fe20000000052 */
[----:B------:R-:W-:Y:S01]  /*3dd0*/  @P5 FMUL.FTZ R95, R143, R90 ;  /* 0x0000005a8f5f5220 */ /* 0x000fe20000410000 */
[----:B------:R-:W-:Y:S01]  /*3de0*/  MOV R90, RZ ;  /* 0x000000ff005a7202 */ /* 0x000fe20000000f00 */
[----:B------:R-:W-:Y:S01]  /*3df0*/  @P4 FMUL.FTZ R90, R113, R94 ;  /* 0x0000005e715a4220 */ /* 0x000fe20000410000 */
[----:B------:R-:W-:Y:S01]  /*3e00*/  @P2 F2FP.F16.F32.PACK_AB R94, RZ, R89 ;  /* 0x00000059ff5e223e */ /* 0x000fe200000000ff */
[----:B------:R-:W-:Y:S01]  /*3e10*/  @P6 HADD2.F32 R231, -RZ, R55.H1_H1 ;  /* 0x30000037ffe76230 */ /* 0x000fe20000004100 */
[----:B------:R-:W-:-:S02]  /*3e20*/  @P2 PRMT R82, R82, 0x5410, R215 ;  /* 0x0000541052522816 */ /* 0x000fc400000000d7 */
[----:B------:R-:W-:Y:S02]  /*3e30*/  @P2 PRMT R81, R94, 0x7610, R81 ;  /* 0x000076105e512816 */ /* 0x000fe40000000051 */
[----:B------:R-:W-:Y:S01]  /*3e40*/  @P6 FMUL.FTZ R229, R112, R231 ;  /* 0x000000e770e56220 */ /* 0x000fe20000410000 */
[----:B------:R-:W-:Y:S02]  /*3e50*/  @P2 PRMT R83, R83, 0x5410, R227 ;  /* 0x0000541053532816 */ /* 0x000fe400000000e3 */
[----:B------:R-:W-:Y:S01]  /*3e60*/  F2FP.F16.F32.PACK_AB R89, R192, R201 ;  /* 0x000000c9c059723e */ /* 0x000fe200000000ff */
[----:B0-----:R-:W-:Y:S01]  /*3e70*/  @P2 IMAD.WIDE.U32 R92, R175, 0x10, R92 ;  /* 0x00000010af5c2825 */ /* 0x001fe200078e005c */
[----:B------:R-:W-:Y:S02]  /*3e80*/  @P2 F2FP.F16.F32.PACK_AB R175, RZ, R91 ;  /* 0x0000005bffaf223e */ /* 0x000fe400000000ff */
[----:B------:R-:W-:Y:S02]  /*3e90*/  F2FP.F16.F32.PACK_AB R91, R229, R90 ;  /* 0x0000005ae55b723e */ /* 0x000fe400000000ff */
[----:B------:R-:W-:-:S02]  /*3ea0*/  @P2 PRMT R81, R81, 0x5410, R175 ;  /* 0x0000541051512816 */ /* 0x000fc400000000af */
[----:B------:R-:W-:Y:S01]  /*3eb0*/  F2FP.F16.F32.PACK_AB R90, R95, R194 ;  /* 0x000000c25f5a723e */ /* 0x000fe200000000ff */
[----:B------:R-:W-:Y:S02]  /*3ec0*/  IMAD.WIDE.U32 R94, R174, 0x10, R234 ;  /* 0x00000010ae5e7825 */ /* 0x000fe400078e00ea */
[----:B------:R-:W-:Y:S04]  /*3ed0*/  @P2 STG.E.128 desc[UR6][R92.64], R80 ;  /* 0x000000505c002986 */ /* 0x000fe8000c101d06 */
[----:B------:R0:W-:Y:S04]  /*3ee0*/  STG.E.128 desc[UR6][R84.64], R88 ;  /* 0x0000005854007986 */ /* 0x0001e8000c101d06 */
[----:B0-----:R0:W2:Y:S01]  /*3ef0*/  LDG.E.128 R88, desc[UR6][R94.64] ;  /* 0x000000065e587981 */ /* 0x0010a2000c1e1d00 */
[----:B------:R-:W-:Y:S01]  /*3f00*/  FFMA.FTZ R96, R96, R204, R203 ;  /* 0x000000cc60607223 */ /* 0x000fe200000100cb */
[----:B------:R-:W-:-:S02]  /*3f10*/  @P1 HADD2.F32 R84, -RZ, R76.H0_H0 ;  /* 0x2000004cff541230 */ /* 0x000fc40000004100 */
[--C-:B------:R-:W-:Y:S01]  /*3f20*/  FFMA.FTZ R98, R98, R204, R203.reuse ;  /* 0x000000cc62627223 */ /* 0x100fe200000100cb */
[----:B------:R-:W-:Y:S02]  /*3f30*/  @P5 HADD2.F32 R86, -RZ, R86.H1_H1 ;  /* 0x30000056ff565230 */ /* 0x000fe40000004100 */
[----:B------:R-:W-:Y:S01]  /*3f40*/  FADD.FTZ R96, R97, -R96 ;  /* 0x8000006061607221 */ /* 0x000fe20000010000 */
[----:B------:R-:W-:Y:S01]  /*3f50*/  MOV R175, R138 ;  /* 0x0000008a00af7202 */ /* 0x000fe20000000f00 */
[----:B------:R-:W-:Y:S01]  /*3f60*/  FFMA.FTZ R106, R106, R204, R203 ;  /* 0x000000cc6a6a7223 */ /* 0x000fe200000100cb */
[----:B------:R-:W-:Y:S01]  /*3f70*/  FADD.FTZ R98, R99, -R98 ;  /* 0x8000006263627221 */ /* 0x000fe20000010000 */
[----:B------:R-:W-:Y:S01]  /*3f80*/  FMUL.FTZ R93, R177, R96 ;  /* 0x00000060b15d7220 */ /* 0x000fe20000410000 */
[----:B0-----:R-:W-:Y:S01]  /*3f90*/  HFMA2.MMA R95, -RZ, RZ, 0, 0 ;  /* 0x00000000ff5f7435 */ /* 0x001fe200000001ff */
[----:B------:R-:W-:Y:S01]  /*3fa0*/  MOV R192, RZ ;  /* 0x000000ff00c07202 */ /* 0x000fe20000000f00 */
[----:B------:R-:W-:Y:S01]  /*3fb0*/  @P5 FMUL.FTZ R192, R143, R86 ;  /* 0x000000568fc05220 */ /* 0x000fe20000410000 */
[----:B------:R-:W-:Y:S01]  /*3fc0*/  @P1 FADD.FTZ R93, R93, R84 ;  /* 0x000000545d5d1221 */ /* 0x000fe20000010000 */
[----:B------:R-:W-:Y:S01]  /*3fd0*/  @P4 HADD2.F32 R84, -RZ, R87.H0_H0 ;  /* 0x20000057ff544230 */ /* 0x000fe20000004100 */
[----:B------:R-:W-:Y:S01]  /*3fe0*/  LOP3.LUT P5, RZ, R175, 0xff, RZ, 0xc0, !PT ;  /* 0x000000ffafff7812 */ /* 0x000fe200078ac0ff */
[----:B------:R-:W-:Y:S01]  /*3ff0*/  FADD.FTZ R106, R107, -R106 ;  /* 0x8000006a6b6a7221 */ /* 0x000fe20000010000 */
[----:B------:R-:W-:-:S02]  /*4000*/  @P1 HADD2.F32 R86, -RZ, R76.H1_H1 ;  /* 0x3000004cff561230 */ /* 0x000fc40000004100 */
[----:B------:R-:W-:Y:S01]  /*4010*/  FMUL.FTZ R107, R177, R98 ;  /* 0x00000062b16b7220 */ /* 0x000fe20000410000 */
[--C-:B------:R-:W-:Y:S01]  /*4020*/  FFMA.FTZ R100, R100, R204, R203.reuse ;  /* 0x000000cc64647223 */ /* 0x100fe200000100cb */
[----:B------:R-:W-:Y:S02]  /*4030*/  @P6 HADD2.F32 R87, -RZ, R87.H1_H1 ;  /* 0x30000057ff576230 */ /* 0x000fe40000004100 */
[----:B------:R-:W-:Y:S01]  /*4040*/  @P4 FMUL.FTZ R95, R113, R84 ;  /* 0x00000054715f4220 */ /* 0x000fe20000410000 */
[----:B------:R-:W-:Y:S02]  /*4050*/  @P1 HADD2.F32 R84, -RZ, R78.H1_H1 ;  /* 0x3000004eff541230 */ /* 0x000fe40000004100 */
[--C-:B------:R-:W-:Y:S01]  /*4060*/  FFMA.FTZ R108, R108, R204, R203.reuse ;  /* 0x000000cc6c6c7223 */ /* 0x100fe200000100cb */
[----:B------:R-:W-:Y:S01]  /*4070*/  FMUL.FTZ R97, R177, R106 ;  /* 0x0000006ab1617220 */ /* 0x000fe20000410000 */
[----:B------:R-:W-:Y:S01]  /*4080*/  @P1 FADD.FTZ R107, R107, R86 ;  /* 0x000000566b6b1221 */ /* 0x000fe20000010000 */
[----:B------:R-:W-:Y:S01]  /*4090*/  FADD.FTZ R100, R101, -R100 ;  /* 0x8000006465647221 */ /* 0x000fe20000010000 */
[----:B------:R-:W-:Y:S01]  /*40a0*/  MOV R86, RZ ;  /* 0x000000ff00567202 */ /* 0x000fe20000000f00 */
[----:B------:R-:W-:Y:S01]  /*40b0*/  FFMA.FTZ R104, R104, R204, R203 ;  /* 0x000000cc68687223 */ /* 0x000fe200000100cb */
[----:B------:R-:W-:Y:S01]  /*40c0*/  @P6 FMUL.FTZ R86, R112, R87 ;  /* 0x0000005770566220 */ /* 0x000fe20000410000 */
[----:B------:R-:W-:Y:S01]  /*40d0*/  LOP3.LUT P6, RZ, R138, 0xff0000, RZ, 0xc0, !PT ;  /* 0x00ff00008aff7812 */ /* 0x000fe200078cc0ff */
[----:B------:R-:W-:Y:S01]  /*40e0*/  FADD.FTZ R108, R109, -R108 ;  /* 0x8000006c6d6c7221 */ /* 0x000fe20000010000 */
[----:B------:R-:W-:-:S02]  /*40f0*/  @P1 HADD2.F32 R92, -RZ, R77.H0_H0 ;  /* 0x2000004dff5c1230 */ /* 0x000fc40000004100 */
[----:B------:R-:W-:Y:S01]  /*4100*/  @P1 FADD.FTZ R97, R97, R84 ;  /* 0x0000005461611221 */ /* 0x000fe20000010000 */
[----:B------:R-:W-:Y:S01]  /*4110*/  FMUL.FTZ R109, R177, R100 ;  /* 0x00000064b16d7220 */ /* 0x000fe20000410000 */
[----:B------:R-:W-:Y:S01]  /*4120*/  FMUL.FTZ R84, R93, R176 ;  /* 0x000000b05d547220 */ /* 0x000fe20000410000 */
[----:B------:R-:W-:Y:S01]  /*4130*/  FADD.FTZ R104, R105, -R104 ;  /* 0x8000006869687221 */ /* 0x000fe20000010000 */
[----:B------:R-:W-:Y:S01]  /*4140*/  HFMA2.MMA R105, -RZ, RZ, 0, 0 ;  /* 0x00000000ff697435 */ /* 0x000fe200000001ff */
[----:B------:R-:W-:Y:S02]  /*4150*/  @P5 HADD2.F32 R85, -RZ, R48.H0_H0 ;  /* 0x20000030ff555230 */ /* 0x000fe40000004100 */
[-CC-:B------:R-:W-:Y:S01]  /*4160*/  FFMA.FTZ R102, R102, R204.reuse, R203.reuse ;  /* 0x000000cc66667223 */ /* 0x180fe200000100cb */
[----:B------:R-:W-:Y:S01]  /*4170*/  @P1 FADD.FTZ R109, R109, R92 ;  /* 0x0000005c6d6d1221 */ /* 0x000fe20000010000 */
[----:B------:R-:W-:Y:S01]  /*4180*/  FMUL.FTZ R106, R84, UR13 ;  /* 0x0000000d546a7c20 */ /* 0x000fe20008410000 */
[----:B------:R-:W-:Y:S01]  /*4190*/  FFMA.FTZ R110, R110, R204, R203 ;  /* 0x000000cc6e6e7223 */ /* 0x000fe200000100cb */
[----:B------:R-:W-:Y:S01]  /*41a0*/  LOP3.LUT P4, RZ, R138, 0xff00, RZ, 0xc0, !PT ;  /* 0x0000ff008aff7812 */ /* 0x000fe2000788c0ff */
[----:B------:R-:W-:Y:S01]  /*41b0*/  FMUL.FTZ R87, R107, R176 ;  /* 0x000000b06b577220 */ /* 0x000fe20000410000 */
[----:B------:R-:W-:-:S02]  /*41c0*/  @P1 HADD2.F32 R92, -RZ, R78.H0_H0 ;  /* 0x2000004eff5c1230 */ /* 0x000fc40000004100 */
[----:B------:R-:W-:Y:S01]  /*41d0*/  FADD.FTZ R102, R103, -R102 ;  /* 0x8000006667667221 */ /* 0x000fe20000010000 */
[----:B------:R-:W-:Y:S01]  /*41e0*/  FMUL.FTZ R101, R177, R104 ;  /* 0x00000068b1657220 */ /* 0x000fe20000410000 */
[----:B------:R-:W-:Y:S01]  /*41f0*/  FMUL.FTZ R98, R109, R176 ;  /* 0x000000b06d627220 */ /* 0x000fe20000410000 */
[----:B------:R-:W-:Y:S01]  /*4200*/  @P5 FMUL.FTZ R105, R106, R85 ;  /* 0x000000556a695220 */ /* 0x000fe20000410000 */
[----:B------:R-:W-:Y:S01]  /*4210*/  FADD.FTZ R110, R111, -R110 ;  /* 0x8000006e6f6e7221 */ /* 0x000fe20000010000 */
[----:B------:R-:W0:Y:S01]  /*4220*/  @P2 LDC.64 R84, c[0x0][0x308] ;  /* 0x0000c200ff542b82 */ /* 0x000e220000000a00 */
[----:B------:R-:W-:Y:S01]  /*4230*/  HFMA2.MMA R96, -RZ, RZ, 0, 0 ;  /* 0x00000000ff607435 */ /* 0x000fe200000001ff */
[----:B------:R-:W-:Y:S01]  /*4240*/  FMUL.FTZ R111, R87, UR13 ;  /* 0x0000000d576f7c20 */ /* 0x000fe20008410000 */
[C---:B------:R-:W-:Y:S01]  /*4250*/  FMUL.FTZ R99, R177.reuse, R108 ;  /* 0x0000006cb1637220 */ /* 0x040fe20000410000 */
[----:B------:R-:W-:Y:S02]  /*4260*/  @P1 HADD2.F32 R94, -RZ, R77.H1_H1 ;  /* 0x3000004dff5e1230 */ /* 0x000fe40000004100 */
[----:B------:R-:W-:Y:S01]  /*4270*/  FMUL.FTZ R103, R177, R102 ;  /* 0x00000066b1677220 */ /* 0x000fe20000410000 */
[----:B------:R-:W-:-:S02]  /*4280*/  @P6 HADD2.F32 R87, -RZ, R49.H0_H0 ;  /* 0x20000031ff576230 */ /* 0x000fc40000004100 */
[----:B------:R-:W-:Y:S01]  /*4290*/  @P1 FADD.FTZ R101, R101, R92 ;  /* 0x0000005c65651221 */ /* 0x000fe20000010000 */
[----:B------:R-:W-:Y:S01]  /*42a0*/  FMUL.FTZ R108, R98, UR13 ;  /* 0x0000000d626c7c20 */ /* 0x000fe20008410000 */
[--C-:B------:R-:W-:Y:S02]  /*42b0*/  @P1 HADD2.F32 R92, -RZ, R79.reuse.H0_H0 ;  /* 0x2000004fff5c1230 */ /* 0x100fe40000004100 */
[----:B------:R-:W-:Y:S01]  /*42c0*/  @P1 FADD.FTZ R103, R103, R94 ;  /* 0x0000005e67671221 */ /* 0x000fe20000010000 */
[----:B------:R-:W-:Y:S02]  /*42d0*/  @P1 HADD2.F32 R94, -RZ, R79.H1_H1 ;  /* 0x3000004fff5e1230 */ /* 0x000fe40000004100 */
[----:B------:R-:W-:Y:S01]  /*42e0*/  @P6 FMUL.FTZ R96, R108, R87 ;  /* 0x000000576c606220 */ /* 0x000fe20000410000 */
[----:B------:R-:W-:Y:S01]  /*42f0*/  @P2 F2FP.F16.F32.PACK_AB R87, RZ, R101 ;  /* 0x00000065ff57223e */ /* 0x000fe200000000ff */
[----:B------:R-:W-:Y:S01]  /*4300*/  FMUL.FTZ R177, R177, R110 ;  /* 0x0000006eb1b17220 */ /* 0x000fe20000410000 */
[----:B------:R-:W-:Y:S01]  /*4310*/  @P1 FADD.FTZ R99, R99, R92 ;  /* 0x0000005c63631221 */ /* 0x000fe20000010000 */
[----:B------:R-:W-:Y:S01]  /*4320*/  @P4 HADD2.F32 R92, -RZ, R48.H1_H1 ;  /* 0x30000030ff5c4230 */ /* 0x000fe20000004100 */
[----:B------:R-:W-:Y:S01]  /*4330*/  @P2 PRMT R82, R87, 0x7610, R82 ;  /* 0x0000761057522816 */ /* 0x000fe20000000052 */
[----:B------:R-:W-:Y:S01]  /*4340*/  @P1 FADD.FTZ R177, R177, R94 ;  /* 0x0000005eb1b11221 */ /* 0x000fe20000010000 */
[----:B------:R-:W-:Y:S01]  /*4350*/  @P2 F2FP.F16.F32.PACK_AB R109, RZ, R109 ;  /* 0x0000006dff6d223e */ /* 0x000fe200000000ff */
[----:B------:R-:W-:Y:S01]  /*4360*/  FMUL.FTZ R101, R101, R176 ;  /* 0x000000b065657220 */ /* 0x000fe20000410000 */
[----:B------:R-:W-:Y:S01]  /*4370*/  MOV R94, RZ ;  /* 0x000000ff005e7202 */ /* 0x000fe20000000f00 */
[----:B------:R-:W-:Y:S01]  /*4380*/  @P4 FMUL.FTZ R94, R111, R92 ;  /* 0x0000005c6f5e4220 */ /* 0x000fe20000410000 */
[----:B------:R-:W-:Y:S01]  /*4390*/  @P2 F2FP.F16.F32.PACK_AB R93, RZ, R93 ;  /* 0x0000005dff5d223e */ /* 0x000fe200000000ff */
[----:B0-----:R-:W-:Y:S01]  /*43a0*/  @P2 IMAD.WIDE.U32 R84, R174, 0x10, R84 ;  /* 0x00000010ae542825 */ /* 0x001fe200078e0054 */
[----:B------:R-:W-:-:S03]  /*43b0*/  @P2 F2FP.F16.F32.PACK_AB R92, RZ, R107 ;  /* 0x0000006bff5c223e */ /* 0x000fc600000000ff */
[----:B------:R-:W-:Y:S01]  /*43c0*/  FMUL.FTZ R101, R101, UR13 ;  /* 0x0000000d65657c20 */ /* 0x000fe20008410000 */
[----:B------:R-:W-:Y:S01]  /*43d0*/  @P2 F2FP.F16.F32.PACK_AB R102, RZ, R99 ;  /* 0x00000063ff66223e */ /* 0x000fe200000000ff */
[----:B------:R-:W-:Y:S01]  /*43e0*/  FADD.FTZ R11, R86, R11 ;  /* 0x0000000b560b7221 */ /* 0x000fe20000010000 */
[----:B------:R-:W-:Y:S01]  /*43f0*/  @P2 F2FP.F16.F32.PACK_AB R98, RZ, R103 ;  /* 0x00000067ff62223e */ /* 0x000fe200000000ff */
[-C--:B------:R-:W-:Y:S01]  /*4400*/  FMUL.FTZ R103, R103, R176.reuse ;  /* 0x000000b067677220 */ /* 0x080fe20000410000 */
[----:B------:R-:W-:Y:S01]  /*4410*/  @P2 PRMT R81, R109, 0x7610, R81 ;  /* 0x000076106d512816 */ /* 0x000fe20000000051 */
[----:B------:R-:W-:Y:S01]  /*4420*/  FADD.FTZ R10, R95, R10 ;  /* 0x0000000a5f0a7221 */ /* 0x000fe20000010000 */
[----:B------:R-:W-:Y:S01]  /*4430*/  MOV R107, RZ ;  /* 0x000000ff006b7202 */ /* 0x000fe20000000f00 */
[----:B------:R-:W-:Y:S01]  /*4440*/  FADD.FTZ R13, R192, R13 ;  /* 0x0000000dc00d7221 */ /* 0x000fe20000010000 */
[----:B------:R-:W-:Y:S01]  /*4450*/  @P2 F2FP.F16.F32.PACK_AB R100, RZ, R97 ;  /* 0x00000061ff64223e */ /* 0x000fe200000000ff */
[----:B------:R-:W-:Y:S01]  /*4460*/  FMUL.FTZ R97, R97, R176 ;  /* 0x000000b061617220 */ /* 0x000fe20000410000 */
[----:B------:R-:W-:Y:S01]  /*4470*/  @P2 F2FP.F16.F32.PACK_AB R104, RZ, R177 ;  /* 0x000000b1ff68223e */ /* 0x000fe200000000ff */
[----:B------:R-:W-:Y:S01]  /*4480*/  FADD.FTZ R32, R114, R32 ;  /* 0x0000002072207221 */ /* 0x000fe20000010000 */
[----:B------:R-:W-:Y:S01]  /*4490*/  @P2 PRMT R80, R93, 0x7610, R80 ;  /* 0x000076105d502816 */ /* 0x000fe20000000050 */
[----:B------:R-:W-:Y:S01]  /*44a0*/  FADD.FTZ R33, R115, R33 ;  /* 0x0000002173217221 */ /* 0x000fe20000010000 */
[----:B------:R-:W-:Y:S01]  /*44b0*/  @P2 PRMT R83, R102, 0x7610, R83 ;  /* 0x0000761066532816 */ /* 0x000fe20000000053 */
[----:B------:R-:W-:Y:S01]  /*44c0*/  FADD.FTZ R30, R189, R30 ;  /* 0x0000001ebd1e7221 */ /* 0x000fe20000010000 */
[----:B------:R-:W-:Y:S01]  /*44d0*/  @P2 PRMT R81, R81, 0x5410, R98 ;  /* 0x0000541051512816 */ /* 0x000fe20000000062 */
[----:B------:R-:W-:Y:S01]  /*44e0*/  HFMA2.MMA R98, -RZ, RZ, 0, 0 ;  /* 0x00000000ff627435 */ /* 0x000fe200000001ff */
[----:B------:R-:W-:Y:S01]  /*44f0*/  MOV R109, RZ ;  /* 0x000000ff006d7202 */ /* 0x000fe20000000f00 */
[----:B------:R-:W-:Y:S01]  /*4500*/  FADD.FTZ R31, R152, R31 ;  /* 0x0000001f981f7221 */ /* 0x000fe20000010000 */
[----:B------:R-:W-:Y:S01]  /*4510*/  LOP3.LUT P1, RZ, R138, 0xff000000, RZ, 0xc0, !PT ;  /* 0xff0000008aff7812 */ /* 0x000fe2000782c0ff */
[----:B------:R-:W-:Y:S01]  /*4520*/  FADD.FTZ R28, R202, R28 ;  /* 0x0000001cca1c7221 */ /* 0x000fe20000010000 */
[----:B------:R-:W-:Y:S01]  /*4530*/  @P2 PRMT R80, R80, 0x5410, R92 ;  /* 0x0000541050502816 */ /* 0x000fe2000000005c */
[----:B------:R-:W-:Y:S01]  /*4540*/  FADD.FTZ R29, R153, R29 ;  /* 0x0000001d991d7221 */ /* 0x000fe20000010000 */
[----:B------:R-:W-:Y:S01]  /*4550*/  @P2 PRMT R82, R82, 0x5410, R100 ;  /* 0x0000541052522816 */ /* 0x000fe20000000064 */
[----:B------:R-:W-:Y:S01]  /*4560*/  FADD.FTZ R26, R181, R26 ;  /* 0x0000001ab51a7221 */ /* 0x000fe20000010000 */
[----:B------:R-:W-:Y:S01]  /*4570*/  @P2 PRMT R83, R83, 0x5410, R104 ;  /* 0x0000541053532816 */ /* 0x000fe20000000068 */
[----:B------:R-:W-:Y:S01]  /*4580*/  FADD.FTZ R27, R219, R27 ;  /* 0x0000001bdb1b7221 */ /* 0x000fe20000010000 */
[----:B------:R-:W-:Y:S01]  /*4590*/  MOV R100, RZ ;  /* 0x000000ff00647202 */ /* 0x000fe20000000f00 */
[----:B------:R-:W-:Y:S01]  /*45a0*/  FADD.FTZ R24, R220, R24 ;  /* 0x00000018dc187221 */ /* 0x000fe20000010000 */
        /* <DEDUP_REMOVED lines=15> */
[----:B------:R-:W-:Y:S01]  /*46a0*/  @P2 HADD2.F32 R102, -RZ, R51.H0_H0 ;  /* 0x20000033ff662230 */ /* 0x000fe20000004100 */
[----:B------:R-:W-:-:S02]  /*46b0*/  SEL R192, RZ, 0x1, P3 ;  /* 0x00000001ffc07807 */ /* 0x000fc40001800000 */
[----:B0-----:R-:W-:Y:S01]  /*46c0*/  MOV R84, RZ ;  /* 0x000000ff00547202 */ /* 0x001fe20000000f00 */
[--C-:B--2---:R-:W-:Y:S02]  /*46d0*/  @P5 HADD2.F32 R87, -RZ, R88.reuse.H0_H0 ;  /* 0x20000058ff575230 */ /* 0x104fe40000004100 */
[----:B------:R-:W-:-:S03]  /*46e0*/  @P4 HADD2.F32 R88, -RZ, R88.H1_H1 ;  /* 0x30000058ff584230 */ /* 0x000fc60000004100 */
[----:B------:R-:W-:Y:S01]  /*46f0*/  @P5 FMUL.FTZ R107, R106, R87 ;  /* 0x000000576a6b5220 */ /* 0x000fe20000410000 */
[----:B------:R-:W-:Y:S02]  /*4700*/  @P6 HADD2.F32 R87, -RZ, R89.H0_H0 ;  /* 0x20000059ff576230 */ /* 0x000fe40000004100 */
[----:B------:R-:W-:Y:S01]  /*4710*/  @P4 FMUL.FTZ R98, R111, R88 ;  /* 0x000000586f624220 */ /* 0x000fe20000410000 */
[C---:B------:R-:W-:Y:S01]  /*4720*/  LOP3.LUT P5, RZ, R139.reuse, 0xff, RZ, 0xc0, !PT ;  /* 0x000000ff8bff7812 */ /* 0x040fe200078ac0ff */
[----:B------:R-:W-:Y:S01]  /*4730*/  HFMA2.MMA R111, -RZ, RZ, 0, 0 ;  /* 0x00000000ff6f7435 */ /* 0x000fe200000001ff */
[----:B------:R-:W-:Y:S01]  /*4740*/  LOP3.LUT P4, RZ, R139, 0xff00, RZ, 0xc0, !PT ;  /* 0x0000ff008bff7812 */ /* 0x000fe2000788c0ff */
[----:B------:R-:W-:Y:S01]  /*4750*/  @P6 FMUL.FTZ R109, R108, R87 ;  /* 0x000000576c6d6220 */ /* 0x000fe20000410000 */
[C---:B------:R-:W-:Y:S01]  /*4760*/  LEA R92, P6, R174.reuse, UR16, 0x4 ;  /* 0x00000010ae5c7c11 */ /* 0x040fe2000f8c20ff */
[----:B------:R-:W-:Y:S02]  /*4770*/  @P1 HADD2.F32 R87, -RZ, R49.H1_H1 ;  /* 0x30000031ff571230 */ /* 0x000fe40000004100 */
[----:B------:R-:W-:Y:S01]  /*4780*/  FMUL.FTZ R106, R103, UR13 ;  /* 0x0000000d676a7c20 */ /* 0x000fe20008410000 */
[-C--:B------:R-:W-:Y:S01]  /*4790*/  FMUL.FTZ R88, R99, R176.reuse ;  /* 0x000000b063587220 */ /* 0x080fe20000410000 */
[----:B------:R-:W-:Y:S01]  /*47a0*/  LEA.HI.X R93, R174, UR17, RZ, 0x4, P6 ;  /* 0x00000011ae5d7c11 */ /* 0x000fe2000b0f24ff */
[----:B------:R-:W-:Y:S01]  /*47b0*/  FMUL.FTZ R176, R177, R176 ;  /* 0x000000b0b1b07220 */ /* 0x000fe20000410000 */
[----:B------:R-:W-:Y:S01]  /*47c0*/  LOP3.LUT P6, RZ, R139, 0xff000000, RZ, 0xc0, !PT ;  /* 0xff0000008bff7812 */ /* 0x000fe200078cc0ff */
[----:B------:R-:W-:Y:S01]  /*47d0*/  @P1 FMUL.FTZ R111, R106, R87 ;  /* 0x000000576a6f1220 */ /* 0x000fe20000410000 */
[----:B------:R-:W-:Y:S01]  /*47e0*/  HFMA2.MMA R99, -RZ, RZ, 0, 0 ;  /* 0x00000000ff637435 */ /* 0x000fe200000001ff */
[--C-:B------:R-:W-:Y:S01]  /*47f0*/  @P5 HADD2.F32 R85, -RZ, R50.reuse.H0_H0 ;  /* 0x20000032ff555230 */ /* 0x100fe20000004100 */
[----:B------:R-:W-:Y:S01]  /*4800*/  HFMA2.MMA R103, -RZ, RZ, 0, 0 ;  /* 0x00000000ff677435 */ /* 0x000fe200000001ff */
[----:B------:R-:W-:-:S02]  /*4810*/  @P4 HADD2.F32 R87, -RZ, R50.H1_H1 ;  /* 0x30000032ff574230 */ /* 0x000fc40000004100 */
[----:B------:R-:W-:Y:S01]  /*4820*/  FMUL.FTZ R108, R97, UR13 ;  /* 0x0000000d616c7c20 */ /* 0x000fe20008410000 */
[----:B------:R-:W-:Y:S01]  /*4830*/  FMUL.FTZ R113, R88, UR13 ;  /* 0x0000000d58717c20 */ /* 0x000fe20008410000 */
[----:B------:R-:W-:Y:S01]  /*4840*/  FMUL.FTZ R176, R176, UR13 ;  /* 0x0000000db0b07c20 */ /* 0x000fe20008410000 */
[----:B------:R-:W-:Y:S01]  /*4850*/  @P5 FMUL.FTZ R84, R101, R85 ;  /* 0x0000005565545220 */ /* 0x000fe20000410000 */
[----:B------:R-:W-:Y:S01]  /*4860*/  @P4 FMUL.FTZ R99, R108, R87 ;  /* 0x000000576c634220 */ /* 0x000fe20000410000 */
[----:B------:R-:W-:Y:S01]  /*4870*/  @P2 FMUL.FTZ R100, R113, R102 ;  /* 0x0000006671642220 */ /* 0x000fe20000410000 */
[----:B------:R-:W-:Y:S01]  /*4880*/  F2FP.F16.F32.PACK_AB R85, R111, R96 ;  /* 0x000000606f55723e */ /* 0x000fe200000000ff */
[----:B------:R-:W-:Y:S01]  /*4890*/  @P6 HADD2.F32 R104, -RZ, R51.H1_H1 ;  /* 0x30000033ff686230 */ /* 0x000fe20000004100 */
[----:B------:R-:W-:Y:S01]  /*48a0*/  MOV R88, RZ ;  /* 0x000000ff00587202 */ /* 0x000fe20000000f00 */
[----:B------:R-:W-:Y:S01]  /*48b0*/  @P1 HADD2.F32 R89, -RZ, R89.H1_H1 ;  /* 0x30000059ff591230 */ /* 0x000fe20000004100 */
[----:B------:R-:W-:Y:S01]  /*48c0*/  F2FP.F16.F32.PACK_AB R86, R99, R84 ;  /* 0x000000546356723e */ /* 0x000fe200000000ff */
[----:B------:R-:W-:-:S02]  /*48d0*/  @P2 HADD2.F32 R96, -RZ, R91.H0_H0 ;  /* 0x2000005bff602230 */ /* 0x000fc40000004100 */
[----:B------:R-:W-:Y:S01]  /*48e0*/  @P6 FMUL.FTZ R103, R176, R104 ;  /* 0x00000068b0676220 */ /* 0x000fe20000410000 */
[----:B------:R-:W-:Y:S01]  /*48f0*/  F2FP.F16.F32.PACK_AB R84, R94, R105 ;  /* 0x000000695e54723e */ /* 0x000fe200000000ff */
[----:B------:R-:W-:Y:S01]  /*4900*/  @P1 FMUL.FTZ R88, R106, R89 ;  /* 0x000000596a581220 */ /* 0x000fe20000410000 */
[----:B------:R-:W-:Y:S01]  /*4910*/  ISETP.GE.AND P1, PT, R0, UR19, PT ;  /* 0x0000001300007c0c */ /* 0x000fe2000bf26270 */
[----:B------:R-:W-:Y:S01]  /*4920*/  @P6 HADD2.F32 R99, -RZ, R91.H1_H1 ;  /* 0x3000005bff636230 */ /* 0x000fe20000004100 */
[----:B------:R-:W-:Y:S01]  /*4930*/  F2FP.F16.F32.PACK_AB R87, R103, R100 ;  /* 0x000000646757723e */ /* 0x000fe200000000ff */
[----:B------:R-:W-:Y:S01]  /*4940*/  HFMA2.MMA R91, -RZ, RZ, 0, 0 ;  /* 0x00000000ff5b7435 */ /* 0x000fe200000001ff */
[--C-:B------:R-:W-:Y:S01]  /*4950*/  @P5 HADD2.F32 R94, -RZ, R90.reuse.H0_H0 ;  /* 0x2000005aff5e5230 */ /* 0x100fe20000004100 */
[----:B------:R-:W-:Y:S01]  /*4960*/  HFMA2.MMA R97, -RZ, RZ, 0, 0 ;  /* 0x00000000ff617435 */ /* 0x000fe200000001ff */
[----:B------:R-:W-:Y:S01]  /*4970*/  @P4 HADD2.F32 R95, -RZ, R90.H1_H1 ;  /* 0x3000005aff5f4230 */ /* 0x000fe20000004100 */
[----:B------:R0:W-:Y:S01]  /*4980*/  STG.E.128 desc[UR6][R92.64], R84 ;  /* 0x000000545c007986 */ /* 0x0001e2000c101d06 */
[----:B------:R-:W-:Y:S01]  /*4990*/  MOV R90, RZ ;  /* 0x000000ff005a7202 */ /* 0x000fe20000000f00 */
        /* <DEDUP_REMOVED lines=13> */
[----:B------:R-:W-:Y:S06]  /*4a70*/  @!P1 BRA `(.L_x_2537) ;  /* 0xffffffc000009947 */ /* 0x000fec000383ffff */
        /* <DEDUP_REMOVED lines=32> */
[----:B0-----:R-:W-:Y:S02]  /*4c80*/  MOV R84, R134 ;  /* 0x0000008600547202 */ /* 0x001fe40000000f00 */
        /* <DEDUP_REMOVED lines=45> */
.L_x_2534:
        /* <DEDUP_REMOVED lines=38> */
.L_x_2535:
[----:B------:R-:W-:Y:S01]  /*51c0*/  HFMA2.MMA R90, -RZ, RZ, 0, 9.5367431640625e-07 ;  /* 0x00000010ff5a7435 */ /* 0x000fe200000001ff */
[----:B------:R-:W-:Y:S02]  /*51d0*/  MOV R89, 0x1f ;  /* 0x0000001f00597802 */ /* 0x000fe40000000f00 */
[----:B------:R-:W-:-:S08]  /*51e0*/  MOV R88, 0xffffffff ;  /* 0xffffffff00587802 */ /* 0x000fd00000000f00 */
[----:B-----5:R-:W-:Y:S05]  /*51f0*/  WARPSYNC.COLLECTIVE R88, `(.L_x_2538) ;  /* 0x0000000058087348 */ /* 0x020fea0003c00000 */
[----:B------:R0:W1:Y:S02]  /*5200*/  SHFL.DOWN P5, R86, R91, R90, R89 ;  /* 0x0800005a5b567389 */ /* 0x00006400000a0059 */
[----:B01---5:R-:W-:Y:S01]  /*5210*/  ENDCOLLECTIVE ;  /* 0x000000000000791b */ /* 0x023fe20003800000 */
.L_x_2538:
[----:B------:R-:W-:Y:S01]  /*5220*/  FADD.FTZ R85, R91, R86 ;  /* 0x000000565b557221 */ /* 0x000fe20000010000 */
[----:B------:R-:W-:-:S07]  /*5230*/  MOV R91, R84 ;  /* 0x00000054005b7202 */ /* 0x000fce0000000f00 */
[----:B------:R-:W-:Y:S05]  /*5240*/  WARPSYNC.COLLECTIVE R88, `(.L_x_2539) ;  /* 0x0000000058087348 */ /* 0x000fea0003c00000 */
[----:B------:R0:W1:Y:S02]  /*5250*/  SHFL.DOWN P5, R86, R91, R90, R89 ;  /* 0x0800005a5b567389 */ /* 0x00006400000a0059 */
[----:B01----:R-:W-:Y:S01]  /*5260*/  ENDCOLLECTIVE ;  /* 0x000000000000791b */ /* 0x003fe20003800000 */
.L_x_2539:
[----:B------:R-:W-:Y:S01]  /*5270*/  HFMA2.MMA R90, -RZ, RZ, 0, 4.76837158203125e-07 ;  /* 0x00000008ff5a7435 */ /* 0x000fe200000001ff */
[----:B------:R-:W-:Y:S02]  /*5280*/  MOV R91, R85 ;  /* 0x00000055005b7202 */ /* 0x000fe40000000f00 */
[----:B------:R-:W-:-:S08]  /*5290*/  MOV R87, R86 ;  /* 0x0000005600577202 */ /* 0x000fd00000000f00 */
[----:B------:R-:W-:Y:S05]  /*52a0*/  WARPSYNC.COLLECTIVE R88, `(.L_x_2540) ;  /* 0x0000000058087348 */ /* 0x000fea0003c00000 */
[----:B------:R0:W1:Y:S02]  /*52b0*/  SHFL.DOWN P5, R86, R91, R90, R89 ;  /* 0x0800005a5b567389 */ /* 0x00006400000a0059 */
[----:B01----:R-:W-:Y:S01]  /*52c0*/  ENDCOLLECTIVE ;  /* 0x000000000000791b */ /* 0x003fe20003800000 */
.L_x_2540:
[----:B------:R-:W-:-:S05]  /*52d0*/  FADD.FTZ R87, R84, R87 ;  /* 0x0000005754577221 */ /* 0x000fca0000010000 */
[----:B------:R-:W-:Y:S01]  /*52e0*/  MOV R91, R87 ;  /* 0x00000057005b7202 */ /* 0x000fe20000000f00 */
[----:B------:R-:W-:-:S07]  /*52f0*/  FADD.FTZ R204, R85, R86 ;  /* 0x0000005655cc7221 */ /* 0x000fce0000010000 */
[----:B------:R-:W-:Y:S05]  /*5300*/  WARPSYNC.COLLECTIVE R88, `(.L_x_2541) ;  /* 0x0000000058087348 */ /* 0x000fea0003c00000 */
[----:B------:R0:W1:Y:S02]  /*5310*/  SHFL.DOWN P5, R86, R91, R90, R89 ;  /* 0x0800005a5b567389 */ /* 0x00006400000a0059 */
[----:B01----:R-:W-:Y:S01]  /*5320*/  ENDCOLLECTIVE ;  /* 0x000000000000791b */ /* 0x003fe20003800000 */
.L_x_2541:
[----:B------:R-:W-:Y:S01]  /*5330*/  HFMA2.MMA R90, -RZ, RZ, 0, 2.384185791015625e-07 ;  /* 0x00000004ff5a7435 */ /* 0x000fe200000001ff */
[----:B------:R-:W-:Y:S02]  /*5340*/  MOV R91, R204 ;  /* 0x000000cc005b7202 */ /* 0x000fe40000000f00 */
[----:B------:R-:W-:-:S08]  /*5350*/  MOV R203, R86 ;  /* 0x0000005600cb7202 */ /* 0x000fd00000000f00 */
[----:B------:R-:W-:Y:S05]  /*5360*/  WARPSYNC.COLLECTIVE R88, `(.L_x_2542) ;  /* 0x0000000058087348 */ /* 0x000fea0003c00000 */
[----:B------:R0:W1:Y:S02]  /*5370*/  SHFL.DOWN P5, R86, R91, R90, R89 ;  /* 0x0800005a5b567389 */ /* 0x00006400000a0059 */
[----:B01----:R-:W-:Y:S01]  /*5380*/  ENDCOLLECTIVE ;  /* 0x000000000000791b */ /* 0x003fe20003800000 */
.L_x_2542:
[----:B------:R-:W-:-:S05]  /*5390*/  FADD.FTZ R203, R87, R203 ;  /* 0x000000cb57cb7221 */ /* 0x000fca0000010000 */
[----:B------:R-:W-:Y:S01]  /*53a0*/  MOV R91, R203 ;  /* 0x000000cb005b7202 */ /* 0x000fe20000000f00 */
[----:B------:R-:W-:-:S07]  /*53b0*/  FADD.FTZ R204, R204, R86 ;  /* 0x00000056cccc7221 */ /* 0x000fce0000010000 */
[----:B------:R-:W-:Y:S05]  /*53c0*/  WARPSYNC.COLLECTIVE R88, `(.L_x_2543) ;  /* 0x0000000058087348 */ /* 0x000fea0003c00000 */
[----:B------:R0:W1:Y:S02]  /*53d0*/  SHFL.DOWN P5, R86, R91, R90, R89 ;  /* 0x0800005a5b567389 */ /* 0x00006400000a0059 */
[----:B01----:R-:W-:Y:S01]  /*53e0*/  ENDCOLLECTIVE ;  /* 0x000000000000791b */ /* 0x003fe20003800000 */
.L_x_2543:
[----:B------:R-:W-:Y:S01]  /*53f0*/  HFMA2.MMA R90, -RZ, RZ, 0, 1.1920928955078125e-07 ;  /* 0x00000002ff5a7435 */ /* 0x000fe200000001ff */
[----:B------:R-:W-:Y:S02]  /*5400*/  MOV R91, R204 ;  /* 0x000000cc005b7202 */ /* 0x000fe40000000f00 */
[----:B------:R-:W-:-:S08]  /*5410*/  MOV R84, R86 ;  /* 0x0000005600547202 */ /* 0x000fd00000000f00 */
[----:B------:R-:W-:Y:S05]  /*5420*/  WARPSYNC.COLLECTIVE R88, `(.L_x_2544) ;  /* 0x0000000058087348 */ /* 0x000fea0003c00000 */
[----:B------:R0:W1:Y:S02]  /*5430*/  SHFL.DOWN P5, R86, R91, R90, R89 ;  /* 0x0800005a5b567389 */ /* 0x00006400000a0059 */
[----:B01----:R-:W-:Y:S01]  /*5440*/  ENDCOLLECTIVE ;  /* 0x000000000000791b */ /* 0x003fe20003800000 */
.L_x_2544:
[----:B------:R-:W-:-:S05]  /*5450*/  FADD.FTZ R203, R203, R84 ;  /* 0x00000054cbcb7221 */ /* 0x000fca0000010000 */
[----:B------:R-:W-:Y:S01]  /*5460*/  MOV R91, R203 ;  /* 0x000000cb005b7202 */ /* 0x000fe20000000f00 */
[----:B------:R-:W-:-:S07]  /*5470*/  FADD.FTZ R84, R204, R86 ;  /* 0x00000056cc547221 */ /* 0x000fce0000010000 */
[----:B------:R-:W-:Y:S05]  /*5480*/  WARPSYNC.COLLECTIVE R88, `(.L_x_2545) ;  /* 0x0000000058087348 */ /* 0x000fea0003c00000 */
[----:B------:R0:W1:Y:S02]  /*5490*/  SHFL.DOWN P5, R86, R91, R90, R89 ;  /* 0x0800005a5b567389 */ /* 0x00006400000a0059 */
[----:B01----:R-:W-:Y:S01]  /*54a0*/  ENDCOLLECTIVE ;  /* 0x000000000000791b */ /* 0x003fe20003800000 */
.L_x_2545:
[----:B------:R-:W-:Y:S01]  /*54b0*/  HFMA2.MMA R90, -RZ, RZ, 0, 5.9604644775390625e-08 ;  /* 0x00000001ff5a7435 */ /* 0x000fe200000001ff */
[----:B------:R-:W-:Y:S02]  /*54c0*/  MOV R91, R84 ;  /* 0x00000054005b7202 */ /* 0x000fe40000000f00 */
[----:B------:R-:W-:-:S08]  /*54d0*/  MOV R85, R86 ;  /* 0x0000005600557202 */ /* 0x000fd00000000f00 */
[----:B------:R-:W-:Y:S05]  /*54e0*/  WARPSYNC.COLLECTIVE R88, `(.L_x_2546) ;  /* 0x0000000058087348 */ /* 0x000fea0003c00000 */
[----:B------:R0:W1:Y:S02]  /*54f0*/  SHFL.DOWN P5, R86, R91, R90, R89 ;  /* 0x0800005a5b567389 */ /* 0x00006400000a0059 */
[----:B01----:R-:W-:Y:S01]  /*5500*/  ENDCOLLECTIVE ;  /* 0x000000000000791b */ /* 0x003fe20003800000 */
.L_x_2546:
[----:B------:R-:W-:-:S05]  /*5510*/  FADD.FTZ R85, R203, R85 ;  /* 0x00000055cb557221 */ /* 0x000fca0000010000 */
[----:B------:R-:W-:Y:S02]  /*5520*/  MOV R91, R85 ;  /* 0x00000055005b7202 */ /* 0x000fe40000000f00 */
[----:B------:R-:W-:-:S07]  /*5530*/  MOV R87, R86 ;  /* 0x0000005600577202 */ /* 0x000fce0000000f00 */
[----:B------:R-:W-:Y:S05]  /*5540*/  WARPSYNC.COLLECTIVE R88, `(.L_x_2547) ;  /* 0x0000000058087348 */ /* 0x000fea0003c00000 */
[----:B------:R0:W1:Y:S02]  /*5550*/  SHFL.DOWN P5, R86, R91, R90, R89 ;  /* 0x0800005a5b567389 */ /* 0x00006400000a0059 */
[----:B01----:R-:W-:Y:S01]  /*5560*/  ENDCOLLECTIVE ;  /* 0x000000000000791b */ /* 0x003fe20003800000 */
.L_x_2547:
[----:B------:R-:W-:Y:S05]  /*5570*/  BRA `(.L_x_2548) ;  /* 0xffffffcc00247947 */ /* 0x000fea000383ffff */
.L_x_2549:
        /* <DEDUP_REMOVED lines=16> */
.L_x_13895:


//--------------------- .text._ZN10layer_norm22ln_bwd_finalize_kernelINS_22Kernel_traits_finalizeILj8192E6__halfS2_S2_S2_fjLb1ELj1024ELj4ENS_18Kernel_traits_baseILj8192ES2_S2_S2_S2_fjLj1024EEEEELb1ELb0EEEvNS_9BwdParamsE --------------------------
	.section	.text._ZN10layer_norm22ln_bwd_finalize_kernelINS_22Kernel_traits_finalizeILj8192E6__halfS2_S2_S2_fjLb1ELj1024ELj4ENS_18Kernel_traits_baseILj8192ES2_S2_S2_S2_fjLj1024EEEEELb1ELb0EEEvNS_9BwdParamsE,"ax",@progbits
	.align	128
        .global         _ZN10layer_norm22ln_bwd_finalize_kernelINS_22Kernel_traits_finalizeILj8192E6__halfS2_S2_S2_fjLb1ELj1024ELj4ENS_18Kernel_traits_baseILj8192ES2_S2_S2_S2_fjLj1024EEEEELb1ELb0EEEvNS_9BwdParamsE
        .type           _ZN10layer_norm22ln_bwd_finalize_kernelINS_22Kernel_traits_finalizeILj8192E6__halfS2_S2_S2_fjLb1ELj1024ELj4ENS_18Kernel_traits_baseILj8192ES2_S2_S2_S2_fjLj1024EEEEELb1ELb0EEEvNS_9BwdParamsE,@function
        .size           _ZN10layer_norm22ln_bwd_finalize_kernelINS_22Kernel_traits_finalizeILj8192E6__halfS2_S2_S2_fjLb1ELj1024ELj4ENS_18Kernel_traits_baseILj8192ES2_S2_S2_S2_fjLj1024EEEEELb1ELb0EEEvNS_9BwdParamsE,(.L_x_13896 - _ZN10layer_norm22ln_bwd_finalize_kernelINS_22Kernel_traits_finalizeILj8192E6__halfS2_S2_S2_fjLb1ELj1024ELj4ENS_18Kernel_traits_baseILj8192ES2_S2_S2_S2_fjLj1024EEEEELb1ELb0EEEvNS_9BwdParamsE)
        .other          _ZN10layer_norm22ln_bwd_finalize_kernelINS_22Kernel_traits_finalizeILj8192E6__halfS2_S2_S2_fjLb1ELj1024ELj4ENS_18Kernel_traits_baseILj8192ES2_S2_S2_S2_fjLj1024EEEEELb1ELb0EEEvNS_9BwdParamsE,@"STO_CUDA_ENTRY STV_DEFAULT"
_ZN10layer_norm22ln_bwd_finalize_kernelINS_22Kernel_traits_finalizeILj8192E6__halfS2_S2_S2_fjLb1ELj1024ELj4ENS_18Kernel_traits_baseILj8192ES2_S2_S2_S2_fjLj1024EEEEELb1ELb0EEEvNS_9BwdParamsE:
.text._ZN10layer_norm22ln_bwd_finalize_kernelINS_22Kernel_traits_finalizeILj8192E6__halfS2_S2_S2_fjLb1ELj1024ELj4ENS_18Kernel_traits_baseILj8192ES2_S2_S2_S2_fjLj1024EEEEELb1ELb0EEEvNS_9BwdParamsE:
        /* <DEDUP_REMOVED lines=24> */
.L_x_2562:
        /* <DEDUP_REMOVED lines=36> */
.L_x_2554:
        /* <DEDUP_REMOVED lines=49> */
.L_x_2553:
[----:B------:R-:W-:Y:S05]  /*06d0*/  BSYNC B1 ;  /* 0x0000000000017941 */ /* 0x000fea0003800000 */
.L_x_2552:
        /* <DEDUP_REMOVED lines=31> */
.L_x_2556:
[----:B------:R-:W-:Y:S05]  /*08d0*/  BSYNC B1 ;  /* 0x0000000000017941 */ /* 0x000fea0003800000 */
.L_x_2555:
        /* <DEDUP_REMOVED lines=16> */
.L_x_2557:
[----:B------:R-:W-:Y:S05]  /*09e0*/  BSYNC B1 ;  /* 0x0000000000017941 */ /* 0x000fea0003800000 */
.L_x_2551:
[----:B------:R-:W-:Y:S05]  /*09f0*/  BSYNC B0 ;  /* 0x0000000000007941 */ /* 0x000fea0003800000 */
.L_x_2550:
        /* <DEDUP_REMOVED lines=40> */
.L_x_2578:
        /* <DEDUP_REMOVED lines=8> */
.L_x_2558:
        /* <DEDUP_REMOVED lines=17> */
[----:B0-----:R-:W-:Y:S02]  /*0e10*/  F2FP.F16.F32.PACK_AB R21, R21, R20 ;  /* 0x000000141515723e */ /* 0x001fe400000000ff */
[----:B----4-:R-:W-:-:S03]  /*0e20*/  F2FP.F16.F32.PACK_AB R13, R13, R12 ;  /* 0x0000000c0d0d723e */ /* 0x010fc600000000ff */
[----:B------:R3:W-:Y:S01]  /*0e30*/  STG.E desc[UR6][R14.64], R21 ;  /* 0x000000150e007986 */ /* 0x0007e2000c101906 */
[----:B-----5:R-:W-:-:S03]  /*0e40*/  F2FP.F16.F32.PACK_AB R17, R17, R16 ;  /* 0x000000101111723e */ /* 0x020fc600000000ff */
[----:B------:R3:W-:Y:S04]  /*0e50*/  STG.E desc[UR6][R10.64], R13 ;  /* 0x0000000d0a007986 */ /* 0x0007e8000c101906 */
[----:B------:R3:W-:Y:S02]  /*0e60*/  STG.E desc[UR6][R8.64], R17 ;  /* 0x0000001108007986 */ /* 0x0007e4000c101906 */
.L_x_2561:
[----:B------:R-:W-:Y:S05]  /*0e70*/  BSYNC B0 ;  /* 0x0000000000007941 */ /* 0x000fea0003800000 */
.L_x_2560:
[C---:B------:R-:W-:Y:S01]  /*0e80*/  ISETP.GT.U32.AND P1, PT, R4.reuse, -0x2001, PT ;  /* 0xffffdfff0400780c */ /* 0x040fe20003f24070 */
[----:B------:R-:W-:Y:S01]  /*0e90*/  VIADD R4, R4, 0x2000 ;  /* 0x0000200004047836 */ /* 0x000fe20000000000 */
[----:B------:R-:W-:-:S11]  /*0ea0*/  IADD3 R5, R5, 0x1000, RZ ;  /* 0x0000100005057810 */ /* 0x000fd60007ffe0ff */
[----:B------:R-:W-:Y:S05]  /*0eb0*/  @P1 BRA `(.L_x_2562) ;  /* 0xfffffff000b01947 */ /* 0x000fea000383ffff */
[----:B------:R-:W-:Y:S05]  /*0ec0*/  EXIT ;  /* 0x000000000000794d */ /* 0x000fea0003800000 */
.L_x_2559:
[----:B0-----:R-:W-:Y:S01]  /*0ed0*/  HFMA2.MMA R24, -RZ, RZ, 0, 5.9604644775390625e-08 ;  /* 0x00000001ff187435 */ /* 0x001fe200000001ff */
[----:B----4-:R-:W-:Y:S02]  /*0ee0*/  MOV R23, R10 ;  /* 0x0000000a00177202 */ /* 0x010fe40000000f00 */
[----:B------:R-:W-:Y:S02]  /*0ef0*/  MOV R25, 0x1f ;  /* 0x0000001f00197802 */ /* 0x000fe40000000f00 */
[----:B------:R-:W-:-:S07]  /*0f00*/  MOV R20, 0xffffffff ;  /* 0xffffffff00147802 */ /* 0x000fce0000000f00 */
[----:B-123--:R-:W-:Y:S05]  /*0f10*/  WARPSYNC.COLLECTIVE R20, `(.L_x_2563) ;  /* 0x0000000014087348 */ /* 0x00efea0003c00000 */
[----:B------:R0:W4:Y:S02]  /*0f20*/  SHFL.BFLY P2, R22, R23, R24, R25 ;  /* 0x0c00001817167389 */ /* 0x0001240000040019 */
[----:B01234-:R-:W-:Y:S01]  /*0f30*/  ENDCOLLECTIVE ;  /* 0x000000000000791b */ /* 0x01ffe20003800000 */
.L_x_2563:
[----:B------:R-:W-:Y:S01]  /*0f40*/  HFMA2.MMA R24, -RZ, RZ, 0, 1.1920928955078125e-07 ;  /* 0x00000002ff187435 */ /* 0x000fe200000001ff */
[----:B------:R-:W-:-:S05]  /*0f50*/  MOV R11, R22 ;  /* 0x00000016000b7202 */ /* 0x000fca0000000f00 */
[----:B------:R-:W-:-:S04]  /*0f60*/  FADD.FTZ R11, R10, R11 ;  /* 0x0000000b0a0b7221 */ /* 0x000fc80000010000 */
[----:B------:R-:W-:-:S07]  /*0f70*/  IMAD.MOV.U32 R23, RZ, RZ, R11 ;  /* 0x000000ffff177224 */ /* 0x000fce00078e000b */
[----:B------:R-:W-:Y:S05]  /*0f80*/  WARPSYNC.COLLECTIVE R20, `(.L_x_2564) ;  /* 0x0000000014087348 */ /* 0x000fea0003c00000 */
[----:B------:R0:W1:Y:S02]  /*0f90*/  SHFL.BFLY P2, R22, R23, R24, R25 ;  /* 0x0c00001817167389 */ /* 0x0000640000040019 */
[----:B01----:R-:W-:Y:S01]  /*0fa0*/  ENDCOLLECTIVE ;  /* 0x000000000000791b */ /* 0x003fe20003800000 */
.L_x_2564:
[----:B------:R-:W-:Y:S01]  /*0fb0*/  HFMA2.MMA R24, -RZ, RZ, 0, 2.384185791015625e-07 ;  /* 0x00000004ff187435 */ /* 0x000fe200000001ff */
[----:B------:R-:W-:-:S05]  /*0fc0*/  MOV R14, R22 ;  /* 0x00000016000e7202 */ /* 0x000fca0000000f00 */
[----:B------:R-:W-:-:S05]  /*0fd0*/  FADD.FTZ R14, R11, R14 ;  /* 0x0000000e0b0e7221 */ /* 0x000fca0000010000 */
[----:B------:R-:W-:-:S07]  /*0fe0*/  MOV R23, R14 ;  /* 0x0000000e00177202 */ /* 0x000fce0000000f00 */
[----:B------:R-:W-:Y:S05]  /*0ff0*/  WARPSYNC.COLLECTIVE R20, `(.L_x_2565) ;  /* 0x0000000014087348 */ /* 0x000fea0003c00000 */
[----:B------:R0:W1:Y:S02]  /*1000*/  SHFL.BFLY P2, R22, R23, R24, R25 ;  /* 0x0c00001817167389 */ /* 0x0000640000040019 */
[----:B01----:R-:W-:Y:S01]  /*1010*/  ENDCOLLECTIVE ;  /* 0x000000000000791b */ /* 0x003fe20003800000 */
.L_x_2565:
[----:B------:R-:W-:Y:S01]  /*1020*/  IMAD.MOV.U32 R24, RZ, RZ, 0x8 ;  /* 0x00000008ff187424 */ /* 0x000fe200078e00ff */
[----:B------:R-:W-:-:S05]  /*1030*/  MOV R13, R22 ;  /* 0x00000016000d7202 */ /* 0x000fca0000000f00 */
[----:B------:R-:W-:-:S05]  /*1040*/  FADD.FTZ R13, R14, R13 ;  /* 0x0000000d0e0d7221 */ /* 0x000fca0000010000 */
[----:B------:R-:W-:-:S07]  /*1050*/  MOV R23, R13 ;  /* 0x0000000d00177202 */ /* 0x000fce0000000f00 */
[----:B------:R-:W-:Y:S05]  /*1060*/  WARPSYNC.COLLECTIVE R20, `(.L_x_2566) ;  /* 0x0000000014087348 */ /* 0x000fea0003c00000 */
[----:B------:R0:W1:Y:S02]  /*1070*/  SHFL.BFLY P2, R22, R23, R24, R25 ;  /* 0x0c00001817167389 */ /* 0x0000640000040019 */
[----:B01----:R-:W-:Y:S01]  /*1080*/  ENDCOLLECTIVE ;  /* 0x000000000000791b */ /* 0x003fe20003800000 */
.L_x_2566:
[----:B------:R-:W-:Y:S01]  /*1090*/  HFMA2.MMA R24, -RZ, RZ, 0, 9.5367431640625e-07 ;  /* 0x00000010ff187435 */ /* 0x000fe200000001ff */
[----:B------:R-:W-:-:S05]  /*10a0*/  MOV R10, R22 ;  /* 0x00000016000a7202 */ /* 0x000fca0000000f00 */
[----:B------:R-:W-:-:S05]  /*10b0*/  FADD.FTZ R11, R13, R10 ;  /* 0x0000000a0d0b7221 */ /* 0x000fca0000010000 */
[----:B------:R-:W-:-:S07]  /*10c0*/  MOV R23, R11 ;  /* 0x0000000b00177202 */ /* 0x000fce0000000f00 */
[----:B------:R-:W-:Y:S05]  /*10d0*/  WARPSYNC.COLLECTIVE R20, `(.L_x_2567) ;  /* 0x0000000014087348 */ /* 0x000fea0003c00000 */
[----:B------:R0:W1:Y:S02]  /*10e0*/  SHFL.BFLY P2, R22, R23, R24, R25 ;  /* 0x0c00001817167389 */ /* 0x0000640000040019 */
[----:B01----:R-:W-:Y:S01]  /*10f0*/  ENDCOLLECTIVE ;  /* 0x000000000000791b */ /* 0x003fe20003800000 */
.L_x_2567:
[----:B------:R-:W-:Y:S01]  /*1100*/  HFMA2.MMA R24, -RZ, RZ, 0, 5.9604644775390625e-08 ;  /* 0x00000001ff187435 */ /* 0x000fe200000001ff */
[----:B------:R-:W-:Y:S02]  /*1110*/  MOV R23, R12 ;  /* 0x0000000c00177202 */ /* 0x000fe40000000f00 */
[----:B------:R-:W-:-:S08]  /*1120*/  MOV R10, R22 ;  /* 0x00000016000a7202 */ /* 0x000fd00000000f00 */
[----:B------:R-:W-:Y:S05]  /*1130*/  WARPSYNC.COLLECTIVE R20, `(.L_x_2568) ;  /* 0x0000000014087348 */ /* 0x000fea0003c00000 */
[----:B------:R0:W1:Y:S02]  /*1140*/  SHFL.BFLY P2, R22, R23, R24, R25 ;  /* 0x0c00001817167389 */ /* 0x0000640000040019 */
[----:B01----:R-:W-:Y:S01]  /*1150*/  ENDCOLLECTIVE ;  /* 0x000000000000791b */ /* 0x003fe20003800000 */
.L_x_2568:
[----:B------:R-:W-:Y:S01]  /*1160*/  HFMA2.MMA R24, -RZ, RZ, 0, 1.1920928955078125e-07 ;  /* 0x00000002ff187435 */ /* 0x000fe200000001ff */
[----:B------:R-:W-:-:S04]  /*1170*/  IMAD.MOV.U32 R13, RZ, RZ, R22 ;  /* 0x000000ffff0d7224 */ /* 0x000fc800078e0016 */
[----:B------:R-:W-:-:S05]  /*1180*/  FADD.FTZ R15, R12, R13 ;  /* 0x0000000d0c0f7221 */ /* 0x000fca0000010000 */
[----:B------:R-:W-:-:S07]  /*1190*/  MOV R23, R15 ;  /* 0x0000000f00177202 */ /* 0x000fce0000000f00 */
[----:B------:R-:W-:Y:S05]  /*11a0*/  WARPSYNC.COLLECTIVE R20, `(.L_x_2569) ;  /* 0x0000000014087348 */ /* 0x000fea0003c00000 */
[----:B------:R0:W1:Y:S02]  /*11b0*/  SHFL.BFLY P2, R22, R23, R24, R25 ;  /* 0x0c00001817167389 */ /* 0x0000640000040019 */
[----:B01----:R-:W-:Y:S01]  /*11c0*/  ENDCOLLECTIVE ;  /* 0x000000000000791b */ /* 0x003fe20003800000 */
.L_x_2569:
[----:B------:R-:W-:Y:S01]  /*11d0*/  HFMA2.MMA R24, -RZ, RZ, 0, 2.384185791015625e-07 ;  /* 0x00000004ff187435 */ /* 0x000fe200000001ff */
[----:B------:R-:W-:-:S05]  /*11e0*/  MOV R16, R22 ;  /* 0x0000001600107202 */ /* 0x000fca0000000f00 */
[----:B------:R-:W-:-:S05]  /*11f0*/  FADD.FTZ R16, R15, R16 ;  /* 0x000000100f107221 */ /* 0x000fca0000010000 */
[----:B------:R-:W-:-:S07]  /*1200*/  MOV R23, R16 ;  /* 0x0000001000177202 */ /* 0x000fce0000000f00 */
[----:B------:R-:W-:Y:S05]  /*1210*/  WARPSYNC.COLLECTIVE R20, `(.L_x_2570) ;  /* 0x0000000014087348 */ /* 0x000fea0003c00000 */
[----:B------:R0:W1:Y:S02]  /*1220*/  SHFL.BFLY P2, R22, R23, R24, R25 ;  /* 0x0c00001817167389 */ /* 0x0000640000040019 */
[----:B01----:R-:W-:Y:S01]  /*1230*/  ENDCOLLECTIVE ;  /* 0x000000000000791b */ /* 0x003fe20003800000 */
.L_x_2570:
[----:B------:R-:W-:Y:S01]  /*1240*/  HFMA2.MMA R24, -RZ, RZ, 0, 4.76837158203125e-07 ;  /* 0x00000008ff187435 */ /* 0x000fe200000001ff */
[----:B------:R-:W-:-:S05]  /*1250*/  MOV R17, R22 ;  /* 0x0000001600117202 */ /* 0x000fca0000000f00 */
[----:B------:R-:W-:-:S04]  /*1260*/  FADD.FTZ R17, R16, R17 ;  /* 0x0000001110117221 */ /* 0x000fc80000010000 */
[----:B------:R-:W-:-:S07]  /*1270*/  IMAD.MOV.U32 R23, RZ, RZ, R17 ;  /* 0x000000ffff177224 */ /* 0x000fce00078e0011 */
[----:B------:R-:W-:Y:S05]  /*1280*/  WARPSYNC.COLLECTIVE R20, `(.L_x_2571) ;  /* 0x0000000014087348 */ /* 0x000fea0003c00000 */
[----:B------:R0:W1:Y:S02]  /*1290*/  SHFL.BFLY P2, R22, R23, R24, R25 ;  /* 0x0c00001817167389 */ /* 0x0000640000040019 */
[----:B01----:R-:W-:Y:S01]  /*12a0*/  ENDCOLLECTIVE ;  /* 0x000000000000791b */ /* 0x003fe20003800000 */
.L_x_2571:
[----:B------:R-:W-:Y:S01]  /*12b0*/  HFMA2.MMA R24, -RZ, RZ, 0, 9.5367431640625e-07 ;  /* 0x00000010ff187435 */ /* 0x000fe200000001ff */
[----:B------:R-:W-:-:S05]  /*12c0*/  MOV R12, R22 ;  /* 0x00000016000c7202 */ /* 0x000fca0000000f00 */
[----:B------:R-:W-:-:S05]  /*12d0*/  FADD.FTZ R12, R17, R12 ;  /* 0x0000000c110c7221 */ /* 0x000fca0000010000 */
[----:B------:R-:W-:-:S07]  /*12e0*/  MOV R23, R12 ;  /* 0x0000000c00177202 */ /* 0x000fce0000000f00 */
[----:B------:R-:W-:Y:S05]  /*12f0*/  WARPSYNC.COLLECTIVE R20, `(.L_x_2572) ;  /* 0x0000000014087348 */ /* 0x000fea0003c00000 */
[----:B------:R0:W1:Y:S02]  /*1300*/  SHFL.BFLY P2, R22, R23, R24, R25 ;  /* 0x0c00001817167389 */ /* 0x0000640000040019 */
[----:B01----:R-:W-:Y:S01]  /*1310*/  ENDCOLLECTIVE ;  /* 0x000000000000791b */ /* 0x003fe20003800000 */
.L_x_2572:
[----:B------:R-:W-:Y:S01]  /*1320*/  MOV R23, R8 ;  /* 0x0000000800177202 */ /* 0x000fe20000000f00 */
[----:B------:R-:W-:Y:S01]  /*1330*/  IMAD.MOV.U32 R24, RZ, RZ, 0x1 ;  /* 0x00000001ff187424 */ /* 0x000fe200078e00ff */
[----:B------:R-:W-:-:S07]  /*1340*/  MOV R15, R22 ;  /* 0x00000016000f7202 */ /* 0x000fce0000000f00 */
[----:B------:R-:W-:Y:S05]  /*1350*/  WARPSYNC.COLLECTIVE R20, `(.L_x_2573) ;  /* 0x0000000014087348 */ /* 0x000fea0003c00000 */
[----:B------:R0:W1:Y:S02]  /*1360*/  SHFL.BFLY P2, R22, R23, R24, R25 ;  /* 0x0c00001817167389 */ /* 0x0000640000040019 */
[----:B01----:R-:W-:Y:S01]  /*1370*/  ENDCOLLECTIVE ;  /* 0x000000000000791b */ /* 0x003fe20003800000 */
.L_x_2573:
[----:B------:R-:W-:Y:S01]  /*1380*/  HFMA2.MMA R24, -RZ, RZ, 0, 1.1920928955078125e-07 ;  /* 0x00000002ff187435 */ /* 0x000fe200000001ff */
[----:B------:R-:W-:-:S05]  /*1390*/  MOV R17, R22 ;  /* 0x0000001600117202 */ /* 0x000fca0000000f00 */
[----:B------:R-:W-:-:S05]  /*13a0*/  FADD.FTZ R18, R8, R17 ;  /* 0x0000001108127221 */ /* 0x000fca0000010000 */
[----:B------:R-:W-:-:S07]  /*13b0*/  MOV R23, R18 ;  /* 0x0000001200177202 */ /* 0x000fce0000000f00 */
[----:B------:R-:W-:Y:S05]  /*13c0*/  WARPSYNC.COLLECTIVE R20, `(.L_x_2574) ;  /* 0x0000000014087348 */ /* 0x000fea0003c00000 */
[----:B------:R0:W1:Y:S02]  /*13d0*/  SHFL.BFLY P2, R22, R23, R24, R25 ;  /* 0x0c00001817167389 */ /* 0x0000640000040019 */
[----:B01----:R-:W-:Y:S01]  /*13e0*/  ENDCOLLECTIVE ;  /* 0x000000000000791b */ /* 0x003fe20003800000 */
.L_x_2574:
[----:B------:R-:W-:Y:S01]  /*13f0*/  HFMA2.MMA R24, -RZ, RZ, 0, 2.384185791015625e-07 ;  /* 0x00000004ff187435 */ /* 0x000fe200000001ff */
[----:B------:R-:W-:-:S05]  /*1400*/  MOV R13, R22 ;  /* 0x00000016000d7202 */ /* 0x000fca0000000f00 */
[----:B------:R-:W-:-:S05]  /*1410*/  FADD.FTZ R19, R18, R13 ;  /* 0x0000000d12137221 */ /* 0x000fca0000010000 */
[----:B------:R-:W-:-:S07]  /*1420*/  MOV R23, R19 ;  /* 0x0000001300177202 */ /* 0x000fce0000000f00 */
[----:B------:R-:W-:Y:S05]  /*1430*/  WARPSYNC.COLLECTIVE R20, `(.L_x_2575) ;  /* 0x0000000014087348 */ /* 0x000fea0003c00000 */
[----:B------:R0:W1:Y:S02]  /*1440*/  SHFL.BFLY P2, R22, R23, R24, R25 ;  /* 0x0c00001817167389 */ /* 0x0000640000040019 */
[----:B01----:R-:W-:Y:S01]  /*1450*/  ENDCOLLECTIVE ;  /* 0x000000000000791b */ /* 0x003fe20003800000 */
.L_x_2575:
[----:B------:R-:W-:Y:S01]  /*1460*/  HFMA2.MMA R24, -RZ, RZ, 0, 4.76837158203125e-07 ;  /* 0x00000008ff187435 */ /* 0x000fe200000001ff */
[----:B------:R-:W-:-:S04]  /*1470*/  IMAD.MOV.U32 R8, RZ, RZ, R22 ;  /* 0x000000ffff087224 */ /* 0x000fc800078e0016 */
[----:B------:R-:W-:-:S05]  /*1480*/  FADD.FTZ R8, R19, R8 ;  /* 0x0000000813087221 */ /* 0x000fca0000010000 */
[----:B------:R-:W-:-:S07]  /*1490*/  MOV R23, R8 ;  /* 0x0000000800177202 */ /* 0x000fce0000000f00 */
[----:B------:R-:W-:Y:S05]  /*14a0*/  WARPSYNC.COLLECTIVE R20, `(.L_x_2576) ;  /* 0x0000000014087348 */ /* 0x000fea0003c00000 */
[----:B------:R0:W1:Y:S02]  /*14b0*/  SHFL.BFLY P2, R22, R23, R24, R25 ;  /* 0x0c00001817167389 */ /* 0x0000640000040019 */
[----:B01----:R-:W-:Y:S01]  /*14c0*/  ENDCOLLECTIVE ;  /* 0x000000000000791b */ /* 0x003fe20003800000 */
.L_x_2576:
[----:B------:R-:W-:Y:S01]  /*14d0*/  HFMA2.MMA R24, -RZ, RZ, 0, 9.5367431640625e-07 ;  /* 0x00000010ff187435 */ /* 0x000fe200000001ff */
[----:B------:R-:W-:-:S05]  /*14e0*/  MOV R21, R22 ;  /* 0x0000001600157202 */ /* 0x000fca0000000f00 */
[----:B------:R-:W-:-:S05]  /*14f0*/  FADD.FTZ R21, R8, R21 ;  /* 0x0000001508157221 */ /* 0x000fca0000010000 */
[----:B------:R-:W-:-:S07]  /*1500*/  MOV R23, R21 ;  /* 0x0000001500177202 */ /* 0x000fce0000000f00 */
[----:B------:R-:W-:Y:S05]  /*1510*/  WARPSYNC.COLLECTIVE R20, `(.L_x_2577) ;  /* 0x0000000014087348 */ /* 0x000fea0003c00000 */
[----:B------:R0:W1:Y:S02]  /*1520*/  SHFL.BFLY P2, R22, R23, R24, R25 ;  /* 0x0c00001817167389 */ /* 0x0000640000040019 */
[----:B01----:R-:W-:Y:S01]  /*1530*/  ENDCOLLECTIVE ;  /* 0x000000000000791b */ /* 0x003fe20003800000 */
.L_x_2577:
[----:B------:R-:W-:Y:S01]  /*1540*/  MOV R14, R22 ;  /* 0x00000016000e7202 */ /* 0x000fe20000000f00 */
[----:B------:R-:W-:Y:S06]  /*1550*/  BRA `(.L_x_2578) ;  /* 0xfffffff400c87947 */ /* 0x000fec000383ffff */
.L_x_2579:
        /* <DEDUP_REMOVED lines=10> */
.L_x_13896:


//--------------------- .text._ZN10layer_norm13ln_bwd_kernelINS_13Kernel_traitsI6__halfS2_S2_S2_fjLj8192ELj1ELj1ELj8ELj16ENS_18Kernel_traits_baseILj8192ES2_S2_S2_S2_fjLj256EEEEELb1ELb1ELb1ELb0EEEvNS_9BwdParamsE --------------------------
	.section	.text._ZN10layer_norm13ln_bwd_kernelINS_13Kernel_traitsI6__halfS2_S2_S2_fjLj8192ELj1ELj1ELj8ELj16ENS_18Kernel_traits_baseILj8192ES2_S2_S2_S2_fjLj256EEEEELb1ELb1ELb1ELb0EEEvNS_9BwdParamsE,"ax",@progbits
	.align	128
        .global         _ZN10layer_norm13ln_bwd_kernelINS_13Kernel_traitsI6__halfS2_S2_S2_fjLj8192ELj1ELj1ELj8ELj16ENS_18Kernel_traits_baseILj8192ES2_S2_S2_S2_fjLj256EEEEELb1ELb1ELb1ELb0EEEvNS_9BwdParamsE
        .type           _ZN10layer_norm13ln_bwd_kernelINS_13Kernel_traitsI6__halfS2_S2_S2_fjLj8192ELj1ELj1ELj8ELj16ENS_18Kernel_traits_baseILj8192ES2_S2_S2_S2_fjLj256EEEEELb1ELb1ELb1ELb0EEEvNS_9BwdParamsE,@function
        .size           _ZN10layer_norm13ln_bwd_kernelINS_13Kernel_traitsI6__halfS2_S2_S2_fjLj8192ELj1ELj1ELj8ELj16ENS_18Kernel_traits_baseILj8192ES2_S2_S2_S2_fjLj256EEEEELb1ELb1ELb1ELb0EEEvNS_9BwdParamsE,(.L_x_13897 - _ZN10layer_norm13ln_bwd_kernelINS_13Kernel_traitsI6__halfS2_S2_S2_fjLj8192ELj1ELj1ELj8ELj16ENS_18Kernel_traits_baseILj8192ES2_S2_S2_S2_fjLj256EEEEELb1ELb1ELb1ELb0EEEvNS_9BwdParamsE)
        .other          _ZN10layer_norm13ln_bwd_kernelINS_13Kernel_traitsI6__halfS2_S2_S2_fjLj8192ELj1ELj1ELj8ELj16ENS_18Kernel_traits_baseILj8192ES2_S2_S2_S2_fjLj256EEEEELb1ELb1ELb1ELb0EEEvNS_9BwdParamsE,@"STO_CUDA_ENTRY STV_DEFAULT"
_ZN10layer_norm13ln_bwd_kernelINS_13Kernel_traitsI6__halfS2_S2_S2_fjLj8192ELj1ELj1ELj8ELj16ENS_18Kernel_traits_baseILj8192ES2_S2_S2_S2_fjLj256EEEEELb1ELb1ELb1ELb0EEEvNS_9BwdParamsE:
.text._ZN10layer_norm13ln_bwd_kernelINS_13Kernel_traitsI6__halfS2_S2_S2_fjLj8192ELj1ELj1ELj8ELj16ENS_18Kernel_traits_baseILj8192ES2_S2_S2_S2_fjLj256EEEEELb1ELb1ELb1ELb0EEEvNS_9BwdParamsE:
        /* <DEDUP_REMOVED lines=24> */
[----:B------:R-:W-:-:S03]  /*0180*/  P2R R220, PR, RZ, 0x8 ;  /* 0x00000008ffdc7803 */ /* 0x000fc60000000000 */
[----:B------:R-:W0:Y:S08]  /*0190*/  @P3 LDC.64 R24, c[0x0][0x260] ;  /* 0x00009800ff183b82 */ /* 0x000e300000000a00 */
[----:B------:R-:W1:Y:S08]  /*01a0*/  @P3 LDC.64 R26, c[0x0][0x278] ;  /* 0x00009e00ff1a3b82 */ /* 0x000e700000000a00 */
[----:B------:R-:W3:Y:S08]  /*01b0*/  @P0 LDC.64 R28, c[0x0][0x260] ;  /* 0x00009800ff1c0b82 */ /* 0x000ef00000000a00 */
[----:B------:R-:W4:Y:S01]  /*01c0*/  @P0 LDC.64 R30, c[0x0][0x278] ;  /* 0x00009e00ff1e0b82 */ /* 0x000f220000000a00 */
[----:B0-----:R-:W-:-:S07]  /*01d0*/  @P3 IMAD.WIDE.U32 R24, R45, 0x10, R24 ;  /* 0x000000102d183825 */ /* 0x001fce00078e0018 */
[----:B------:R-:W0:Y:S01]  /*01e0*/  @P1 LDC.64 R36, c[0x0][0x260] ;  /* 0x00009800ff241b82 */ /* 0x000e220000000a00 */
[C---:B-1----:R-:W-:Y:S01]  /*01f0*/  @P3 IMAD.WIDE.U32 R26, R45.reuse, 0x10, R26 ;  /* 0x000000102d1a3825 */ /* 0x042fe200078e001a */
[----:B------:R-:W-:Y:S01]  /*0200*/  @P3 LOP3.LUT R45, R45, 0x100, RZ, 0xfc, !PT ;  /* 0x000001002d2d3812 */ /* 0x000fe200078efcff */
[----:B------:R1:W5:Y:S05]  /*0210*/  @P3 LDG.E.128 R20, desc[UR4][R24.64] ;  /* 0x0000000418143981 */ /* 0x00036a000c1e1d00 */
[----:B------:R-:W1:Y:S01]  /*0220*/  @P1 LDC.64 R38, c[0x0][0x278] ;  /* 0x00009e00ff261b82 */ /* 0x000e620000000a00 */
[----:B---3--:R-:W-:Y:S01]  /*0230*/  @P0 IMAD.WIDE.U32 R32, R45, 0x10, R28 ;  /* 0x000000102d200825 */ /* 0x008fe200078e001c */
[----:B------:R3:W5:Y:S01]  /*0240*/  @P3 LDG.E.128 R244, desc[UR4][R26.64] ;  /* 0x000000041af43981 */ /* 0x000762000c1e1d00 */
[----:B--2---:R-:W-:-:S02]  /*0250*/  LEA.HI R0, R44, UR6, RZ, 0x18 ;  /* 0x000000062c007c11 */ /* 0x004fc4000f8fc0ff */
[----:B------:R-:W-:Y:S01]  /*0260*/  P2R R219, PR, RZ, 0x4 ;  /* 0x00000004ffdb7803 */ /* 0x000fe20000000000 */
[----:B------:R3:W5:Y:S01]  /*0270*/  @P0 LDG.E.128 R16, desc[UR4][R32.64] ;  /* 0x0000000420100981 */ /* 0x000762000c1e1d00 */
[C---:B----4-:R-:W-:Y:S01]  /*0280*/  @P0 IMAD.WIDE.U32 R34, R45.reuse, 0x10, R30 ;  /* 0x000000102d220825 */ /* 0x050fe200078e001e */
[----:B------:R-:W-:Y:S01]  /*0290*/  @P0 IADD3 R45, R45, 0x100, RZ ;  /* 0x000001002d2d0810 */ /* 0x000fe20007ffe0ff */
[----:B------:R-:W2:Y:S03]  /*02a0*/  @P2 LDC.64 R40, c[0x0][0x260] ;  /* 0x00009800ff282b82 */ /* 0x000ea60000000a00 */
[----:B------:R3:W5:Y:S01]  /*02b0*/  @P0 LDG.E.128 R236, desc[UR4][R34.64] ;  /* 0x0000000422ec0981 */ /* 0x000762000c1e1d00 */
[----:B0-----:R-:W-:-:S04]  /*02c0*/  @P1 IMAD.WIDE.U32 R36, R45, 0x10, R36 ;  /* 0x000000102d241825 */ /* 0x001fc800078e0024 */
[----:B------:R-:W0:Y:S01]  /*02d0*/  @P2 LDC.64 R42, c[0x0][0x278] ;  /* 0x00009e00ff2a2b82 */ /* 0x000e220000000a00 */
[----:B------:R3:W5:Y:S01]  /*02e0*/  @P1 LDG.E.128 R12, desc[UR4][R36.64] ;  /* 0x00000004240c1981 */ /* 0x000762000c1e1d00 */
[C---:B-1----:R-:W-:Y:S01]  /*02f0*/  @P1 IMAD.WIDE.U32 R38, R45.reuse, 0x10, R38 ;  /* 0x000000102d261825 */ /* 0x042fe200078e0026 */
[----:B------:R-:W-:-:S04]  /*0300*/  @P1 IADD3 R45, R45, 0x100, RZ ;  /* 0x000001002d2d1810 */ /* 0x000fc80007ffe0ff */
[----:B------:R3:W5:Y:S01]  /*0310*/  @P1 LDG.E.128 R228, desc[UR4][R38.64] ;  /* 0x0000000426e41981 */ /* 0x000762000c1e1d00 */
[----:B--2---:R-:W-:-:S05]  /*0320*/  @P2 IMAD.WIDE.U32 R28, R45, 0x10, R40 ;  /* 0x000000102d1c2825 */ /* 0x004fca00078e0028 */
        /* <DEDUP_REMOVED lines=52> */
[----:B---3--:R-:W-:Y:S06]  /*0670*/  @P2 BRA `(.L_x_2580) ;  /* 0x0000006c00002947 */ /* 0x008fec0003800000 */
[--C-:B-----5:R-:W-:Y:S01]  /*0680*/  HADD2.F32 R2, -RZ, R20.reuse.H0_H0 ;  /* 0x20000014ff027230 */ /* 0x120fe20000004100 */
[----:B------:R-:W0:Y:S01]  /*0690*/  LDC.U8 R222, c[0x0][0x2a0] ;  /* 0x0000a800ffde7b82 */ /* 0x000e220000000000 */
[----:B------:R-:W-:Y:S01]  /*06a0*/  HADD2.F32 R20, -RZ, R20.H1_H1 ;  /* 0x30000014ff147230 */ /* 0x000fe20000004100 */
[----:B------:R-:W-:Y:S01]  /*06b0*/  HFMA2.MMA R221, -RZ, RZ, 0, 5.9604644775390625e-08 ;  /* 0x00000001ffdd7435 */ /* 0x000fe200000001ff */
[----:B------:R-:W-:Y:S01]  /*06c0*/  HADD2.F32 R3, -RZ, R21.H0_H0 ;  /* 0x20000015ff037230 */ /* 0x000fe20000004100 */
[----:B------:R1:W-:Y:S01]  /*06d0*/  STL [R1+0x84], R2 ;  /* 0x0000840201007387 */ /* 0x0003e20000100800 */
[--C-:B------:R-:W-:Y:S01]  /*06e0*/  HADD2.F32 R252, -RZ, R245.reuse.H0_H0 ;  /* 0x200000f5fffc7230 */ /* 0x100fe20000004100 */
[----:B------:R-:W-:Y:S01]  /*06f0*/  HFMA2.MMA R141, -RZ, RZ, 0, 0 ;  /* 0x00000000ff8d7435 */ /* 0x000fe200000001ff */
[----:B------:R-:W-:Y:S01]  /*0700*/  HADD2.F32 R251, -RZ, R245.H1_H1 ;  /* 0x300000f5fffb7230 */ /* 0x000fe20000004100 */
[----:B------:R2:W-:Y:S01]  /*0710*/  STL [R1+0x80], R20 ;  /* 0x0000801401007387 */ /* 0x0005e20000100800 */
[----:B------:R-:W-:-:S02]  /*0720*/  HADD2.F32 R250, -RZ, R246.H0_H0 ;  /* 0x200000f6fffa7230 */ /* 0x000fc40000004100 */
[----:B------:R-:W-:Y:S01]  /*0730*/  HADD2.F32 R249, -RZ, R246.H1_H1 ;  /* 0x300000f6fff97230 */ /* 0x000fe20000004100 */
[----:B------:R3:W-:Y:S01]  /*0740*/  STL [R1+0x7c], R3 ;  /* 0x00007c0301007387 */ /* 0x0007e20000100800 */
[--C-:B------:R-:W-:Y:S02]  /*0750*/  HADD2.F32 R246, -RZ, R236.reuse.H0_H0 ;  /* 0x200000ecfff67230 */ /* 0x100fe40000004100 */
[----:B-1----:R-:W-:Y:S02]  /*0760*/  HADD2.F32 R2, -RZ, R21.H1_H1 ;  /* 0x30000015ff027230 */ /* 0x002fe40000004100 */
[----:B------:R-:W-:Y:S02]  /*0770*/  HADD2.F32 R245, -RZ, R236.H1_H1 ;  /* 0x300000ecfff57230 */ /* 0x000fe40000004100 */
[----:B--2---:R-:W-:Y:S01]  /*0780*/  HADD2.F32 R20, -RZ, R22.H0_H0 ;  /* 0x20000016ff147230 */ /* 0x004fe20000004100 */
[----:B------:R1:W-:Y:S01]  /*0790*/  STL [R1+0x78], R2 ;  /* 0x0000780201007387 */ /* 0x0003e20000100800 */
[----:B------:R-:W-:-:S02]  /*07a0*/  HADD2.F32 R243, -RZ, R237.H1_H1 ;  /* 0x300000edfff37230 */ /* 0x000fc40000004100 */
[----:B---3--:R-:W-:Y:S01]  /*07b0*/  HADD2.F32 R3, -RZ, R22.H1_H1 ;  /* 0x30000016ff037230 */ /* 0x008fe20000004100 */
[----:B------:R2:W-:Y:S01]  /*07c0*/  STL [R1+0x74], R20 ;  /* 0x0000741401007387 */ /* 0x0005e20000100800 */
[--C-:B------:R-:W-:Y:S02]  /*07d0*/  HADD2.F32 R242, -RZ, R238.reuse.H0_H0 ;  /* 0x200000eefff27230 */ /* 0x100fe40000004100 */
[----:B------:R-:W-:Y:S01]  /*07e0*/  HADD2.F32 R241, -RZ, R238.H1_H1 ;  /* 0x300000eefff17230 */ /* 0x000fe20000004100 */
[----:B------:R3:W-:Y:S01]  /*07f0*/  STL [R1+0x70], R3 ;  /* 0x0000700301007387 */ /* 0x0007e20000100800 */
[----:B------:R-:W-:Y:S02]  /*0800*/  HADD2.F32 R236, -RZ, R229.H0_H0 ;  /* 0x200000e5ffec7230 */ /* 0x000fe40000004100 */
[----:B-1----:R-:W-:Y:S02]  /*0810*/  HADD2.F32 R2, -RZ, R23.H0_H0 ;  /* 0x20000017ff027230 */ /* 0x002fe40000004100 */
[----:B------:R-:W-:-:S02]  /*0820*/  HADD2.F32 R235, -RZ, R229.H1_H1 ;  /* 0x300000e5ffeb7230 */ /* 0x000fc40000004100 */
[----:B--2---:R-:W-:Y:S01]  /*0830*/  HADD2.F32 R20, -RZ, R23.H1_H1 ;  /* 0x30000017ff147230 */ /* 0x004fe20000004100 */
[----:B------:R1:W-:Y:S01]  /*0840*/  STL [R1+0x6c], R2 ;  /* 0x00006c0201007387 */ /* 0x0003e20000100800 */
[----:B------:R-:W-:Y:S02]  /*0850*/  HADD2.F32 R234, -RZ, R230.H0_H0 ;  /* 0x200000e6ffea7230 */ /* 0x000fe40000004100 */
[----:B---3--:R-:W-:Y:S01]  /*0860*/  HADD2.F32 R3, -RZ, R16.H0_H0 ;  /* 0x20000010ff037230 */ /* 0x008fe20000004100 */
[----:B------:R-:W-:Y:S01]  /*0870*/  STL [R1+0x68], R20 ;  /* 0x0000681401007387 */ /* 0x000fe20000100800 */
[----:B------:R-:W-:Y:S02]  /*0880*/  HADD2.F32 R233, -RZ, R230.H1_H1 ;  /* 0x300000e6ffe97230 */ /* 0x000fe40000004100 */
[----:B------:R-:W-:Y:S01]  /*0890*/  HADD2.F32 R248, -RZ, R247.H0_H0 ;  /* 0x200000f7fff87230 */ /* 0x000fe20000004100 */
[----:B------:R2:W-:Y:S01]  /*08a0*/  STL [R1+0x64], R3 ;  /* 0x0000640301007387 */ /* 0x0005e20000100800 */
[----:B------:R-:W-:-:S02]  /*08b0*/  HADD2.F32 R240, -RZ, R239.H0_H0 ;  /* 0x200000effff07230 */ /* 0x000fc40000004100 */
[----:B-1----:R-:W-:Y:S02]  /*08c0*/  HADD2.F32 R2, -RZ, R16.H1_H1 ;  /* 0x30000010ff027230 */ /* 0x002fe40000004100 */
[----:B------:R-:W-:Y:S02]  /*08d0*/  HADD2.F32 R16, -RZ, R17.H0_H0 ;  /* 0x20000011ff107230 */ /* 0x000fe40000004100 */
[----:B------:R-:W-:Y:S01]  /*08e0*/  HADD2.F32 R238, -RZ, R228.H0_H0 ;  /* 0x200000e4ffee7230 */ /* 0x000fe20000004100 */
[----:B------:R1:W-:Y:S01]  /*08f0*/  STL [R1+0x60], R2 ;  /* 0x0000600201007387 */ /* 0x0003e20000100800 */
[----:B------:R-:W-:Y:S02]  /*0900*/  HADD2.F32 R232, -RZ, R231.H0_H0 ;  /* 0x200000e7ffe87230 */ /* 0x000fe40000004100 */
[----:B--2---:R-:W-:Y:S01]  /*0910*/  HADD2.F32 R3, -RZ, R17.H1_H1 ;  /* 0x30000011ff037230 */ /* 0x004fe20000004100 */
[----:B------:R2:W-:Y:S01]  /*0920*/  STL [R1+0x5c], R16 ;  /* 0x00005c1001007387 */ /* 0x0005e20000100800 */
[----:B------:R-:W-:-:S02]  /*0930*/  HADD2.F32 R230, -RZ, R4.H0_H0 ;  /* 0x20000004ffe67230 */ /* 0x000fc40000004100 */
[----:B------:R-:W-:Y:S01]  /*0940*/  HADD2.F32 R229, -RZ, R4.H1_H1 ;  /* 0x30000004ffe57230 */ /* 0x000fe20000004100 */
[----:B------:R3:W-:Y:S01]  /*0950*/  STL [R1+0x58], R3 ;  /* 0x0000580301007387 */ /* 0x0007e20000100800 */
[----:B------:R-:W-:Y:S01]  /*0960*/  HADD2.F32 R247, -RZ, R247.H1_H1 ;  /* 0x300000f7fff77230 */ /* 0x000fe20000004100 */
[----:B------:R-:W-:Y:S01]  /*0970*/  MOV R4, R0 ;  /* 0x0000000000047202 */ /* 0x000fe20000000f00 */
[--C-:B-1----:R-:W-:Y:S02]  /*0980*/  HADD2.F32 R2, -RZ, R18.reuse.H0_H0 ;  /* 0x20000012ff027230 */ /* 0x102fe40000004100 */
[----:B------:R-:W-:Y:S02]  /*0990*/  HADD2.F32 R239, -RZ, R239.H1_H1 ;  /* 0x300000efffef7230 */ /* 0x000fe40000004100 */
[----:B--2---:R-:W-:Y:S01]  /*09a0*/  HADD2.F32 R16, -RZ, R18.H1_H1 ;  /* 0x30000012ff107230 */ /* 0x004fe20000004100 */
[----:B------:R1:W-:Y:S01]  /*09b0*/  STL [R1+0x54], R2 ;  /* 0x0000540201007387 */ /* 0x0003e20000100800 */
[----:B------:R-:W-:-:S02]  /*09c0*/  HADD2.F32 R231, -RZ, R231.H1_H1 ;  /* 0x300000e7ffe77230 */ /* 0x000fc40000004100 */
[----:B---3--:R-:W-:Y:S01]  /*09d0*/  HADD2.F32 R3, -RZ, R19.H0_H0 ;  /* 0x20000013ff037230 */ /* 0x008fe20000004100 */
[----:B------:R2:W-:Y:S01]  /*09e0*/  STL [R1+0x50], R16 ;  /* 0x0000501001007387 */ /* 0x0005e20000100800 */
[----:B------:R-:W-:Y:S02]  /*09f0*/  HADD2.F32 R227, -RZ, R5.H1_H1 ;  /* 0x30000005ffe37230 */ /* 0x000fe40000004100 */
[--C-:B------:R-:W-:Y:S01]  /*0a00*/  HADD2.F32 R226, -RZ, R6.reuse.H0_H0 ;  /* 0x20000006ffe27230 */ /* 0x100fe20000004100 */
[----:B------:R3:W-:Y:S01]  /*0a10*/  STL [R1+0x4c], R3 ;  /* 0x00004c0301007387 */ /* 0x0007e20000100800 */
[----:B------:R-:W-:Y:S02]  /*0a20*/  HADD2.F32 R225, -RZ, R6.H1_H1 ;  /* 0x30000006ffe17230 */ /* 0x000fe40000004100 */
[----:B-1----:R-:W-:Y:S02]  /*0a30*/  HADD2.F32 R2, -RZ, R19.H1_H1 ;  /* 0x30000013ff027230 */ /* 0x002fe40000004100 */
[----:B------:R-:W-:-:S02]  /*0a40*/  HADD2.F32 R224, -RZ, R7.H0_H0 ;  /* 0x20000007ffe07230 */ /* 0x000fc40000004100 */
[--C-:B--2---:R-:W-:Y:S01]  /*0a50*/  HADD2.F32 R16, -RZ, R12.reuse.H0_H0 ;  /* 0x2000000cff107230 */ /* 0x104fe20000004100 */
[----:B------:R1:W-:Y:S01]  /*0a60*/  STL [R1+0x48], R2 ;  /* 0x0000480201007387 */ /* 0x0003e20000100800 */
[----:B------:R-:W-:Y:S02]  /*0a70*/  HADD2.F32 R223, -RZ, R7.H1_H1 ;  /* 0x30000007ffdf7230 */ /* 0x000fe40000004100 */
[----:B---3--:R-:W-:Y:S01]  /*0a80*/  HADD2.F32 R3, -RZ, R12.H1_H1 ;  /* 0x3000000cff037230 */ /* 0x008fe20000004100 */
[----:B------:R-:W-:Y:S01]  /*0a90*/  STL [R1+0x44], R16 ;  /* 0x0000441001007387 */ /* 0x000fe20000100800 */
[----:B------:R-:W-:-:S03]  /*0aa0*/  HADD2.F32 R12, -RZ, R13.H1_H1 ;  /* 0x3000000dff0c7230 */ /* 0x000fc60000004100 */
[----:B------:R2:W-:Y:S01]  /*0ab0*/  STL [R1+0x40], R3 ;  /* 0x0000400301007387 */ /* 0x0005e20000100800 */
[----:B-1----:R-:W-:-:S05]  /*0ac0*/  HADD2.F32 R2, -RZ, R13.H0_H0 ;  /* 0x2000000dff027230 */ /* 0x002fca0000004100 */
[----:B------:R1:W-:Y:S01]  /*0ad0*/  STL [R1+0x3c], R2 ;  /* 0x00003c0201007387 */ /* 0x0003e20000100800 */
[----:B--2---:R-:W-:-:S03]  /*0ae0*/  HADD2.F32 R3, -RZ, R14.H0_H0 ;  /* 0x2000000eff037230 */ /* 0x004fc60000004100 */
[----:B------:R2:W-:Y:S04]  /*0af0*/  STL [R1+0x38], R12 ;  /* 0x0000380c01007387 */ /* 0x0005e80000100800 */
[----:B------:R3:W-:Y:S01]  /*0b00*/  STL [R1+0x34], R3 ;  /* 0x0000340301007387 */ /* 0x0007e20000100800 */
[----:B-1----:R-:W-:Y:S02]  /*0b10*/  HADD2.F32 R2, -RZ, R14.H1_H1 ;  /* 0x3000000eff027230 */ /* 0x002fe40000004100 */
[----:B--2---:R-:W-:-:S03]  /*0b20*/  HADD2.F32 R12, -RZ, R15.H0_H0 ;  /* 0x2000000fff0c7230 */ /* 0x004fc60000004100 */
[----:B------:R1:W-:Y:S01]  /*0b30*/  STL [R1+0x30], R2 ;  /* 0x0000300201007387 */ /* 0x0003e20000100800 */
[----:B---3--:R-:W-:-:S03]  /*0b40*/  HADD2.F32 R3, -RZ, R15.H1_H1 ;  /* 0x3000000fff037230 */ /* 0x008fc60000004100 */
[----:B------:R-:W-:Y:S04]  /*0b50*/  STL [R1+0x2c], R12 ;  /* 0x00002c0c01007387 */ /* 0x000fe80000100800 */
[----:B------:R2:W-:Y:S01]  /*0b60*/  STL [R1+0x28], R3 ;  /* 0x0000280301007387 */ /* 0x0005e20000100800 */
[--C-:B-1----:R-:W-:Y:S02]  /*0b70*/  HADD2.F32 R2, -RZ, R8.reuse.H0_H0 ;  /* 0x20000008ff027230 */ /* 0x102fe40000004100 */
[----:B------:R-:W-:-:S03]  /*0b80*/  HADD2.F32 R8, -RZ, R8.H1_H1 ;  /* 0x30000008ff087230 */ /* 0x000fc60000004100 */
        /* <DEDUP_REMOVED lines=8> */
[----:B------:R2:W-:Y:S04]  /*0c10*/  STL [R1+0x14], R8 ;  /* 0x0000140801007387 */ /* 0x0005e80000100800 */
[----:B------:R3:W-:Y:S01]  /*0c20*/  STL [R1+0x10], R3 ;  /* 0x0000100301007387 */ /* 0x0007e20000100800 */
[--C-:B-1----:R-:W-:Y:S02]  /*0c30*/  HADD2.F32 R2, -RZ, R11.reuse.H0_H0 ;  /* 0x2000000bff027230 */ /* 0x102fe40000004100 */
[----:B--2---:R-:W-:-:S03]  /*0c40*/  HADD2.F32 R8, -RZ, R11.H1_H1 ;  /* 0x3000000bff087230 */ /* 0x004fc60000004100 */
[----:B------:R1:W-:Y:S01]  /*0c50*/  STL [R1+0xc], R2 ;  /* 0x00000c0201007387 */ /* 0x0003e20000100800 */
[----:B---3--:R-:W-:-:S03]  /*0c60*/  HADD2.F32 R3, -RZ, R244.H0_H0 ;  /* 0x200000f4ff037230 */ /* 0x008fc60000004100 */
[----:B------:R2:W-:Y:S04]  /*0c70*/  STL [R1+0x8], R8 ;  /* 0x0000080801007387 */ /* 0x0005e80000100800 */
[----:B------:R2:W-:Y:S01]  /*0c80*/  STL [R1+0x4], R3 ;  /* 0x0000040301007387 */ /* 0x0005e20000100800 */
[----:B-1----:R-:W-:Y:S02]  /*0c90*/  HADD2.F32 R2, -RZ, R244.H1_H1 ;  /* 0x300000f4ff027230 */ /* 0x002fe40000004100 */
[----:B------:R-:W-:Y:S02]  /*0ca0*/  HADD2.F32 R244, -RZ, R237.H0_H0 ;  /* 0x200000edfff47230 */ /* 0x000fe40000004100 */
[----:B------:R-:W-:Y:S01]  /*0cb0*/  HADD2.F32 R237, -RZ, R228.H1_H1 ;  /* 0x300000e4ffed7230 */ /* 0x000fe20000004100 */
[----:B------:R2:W-:Y:S01]  /*0cc0*/  STL [R1], R2 ;  /* 0x0000000201007387 */ /* 0x0005e20000100800 */
[----:B0-----:R-:W-:-:S07]  /*0cd0*/  HADD2.F32 R228, -RZ, R5.H0_H0 ;  /* 0x20000005ffe47230 */ /* 0x001fce0000004100 */
.L_x_2773:
        /* <DEDUP_REMOVED lines=23> */
[----:B------:R-:W-:Y:S02]  /*0e50*/  ISETP.NE.AND P4, PT, R220, RZ, PT ;  /* 0x000000ffdc00720c */ /* 0x000fe40003f85270 */
[----:B------:R-:W-:Y:S02]  /*0e60*/  MOV R158, RZ ;  /* 0x000000ff009e7202 */ /* 0x000fe40000000f00 */
[----:B------:R-:W-:-:S07]  /*0e70*/  MOV R159, R7 ;  /* 0x00000007009f7202 */ /* 0x000fce0000000f00 */
        /* <DEDUP_REMOVED lines=12> */
[----:B------:R-:W-:Y:S02]  /*0f40*/  IADD3 R158, R158, 0x100, RZ ;  /* 0x000001009e9e7810 */ /* 0x000fe40007ffe0ff */
[----:B-1----:R-:W-:-:S07]  /*0f50*/  IADD3 R159, R7, 0x100, RZ ;  /* 0x00000100079f7810 */ /* 0x002fce0007ffe0ff */
.L_x_2584:
[----:B------:R-:W-:Y:S05]  /*0f60*/  BSYNC B1 ;  /* 0x0000000000017941 */ /* 0x000fea0003800000 */
.L_x_2583:
        /* <DEDUP_REMOVED lines=11> */
.L_x_2586:
[----:B------:R-:W-:Y:S05]  /*1020*/  BSYNC B1 ;  /* 0x0000000000017941 */ /* 0x000fea0003800000 */
.L_x_2585:
        /* <DEDUP_REMOVED lines=11> */
.L_x_2588:
[----:B------:R-:W-:Y:S05]  /*10e0*/  BSYNC B1 ;  /* 0x0000000000017941 */ /* 0x000fea0003800000 */
.L_x_2587:
        /* <DEDUP_REMOVED lines=12> */
.L_x_2582:
[----:B------:R-:W0:Y:S01]  /*11b0*/  LDC.64 R156, c[0x0][0x250] ;  /* 0x00009400ff9c7b82 */ /* 0x000e220000000a00 */
[----:B------:R-:W-:Y:S01]  /*11c0*/  ISETP.NE.AND P5, PT, R220, RZ, PT ;  /* 0x000000ffdc00720c */ /* 0x000fe20003fa5270 */
[----:B0-----:R-:W-:-:S06]  /*11d0*/  IMAD.WIDE R156, R4, 0x4, R156 ;  /* 0x00000004049c7825 */ /* 0x001fcc00078e029c */
[----:B------:R0:W2:Y:S01]  /*11e0*/  LDG.E R156, desc[UR4][R156.64] ;  /* 0x000000049c9c7981 */ /* 0x0000a2000c1e1900 */
[----:B-----5:R-:W-:Y:S01]  /*11f0*/  ISETP.GE.AND P3, PT, R6, 0x1, PT ;  /* 0x000000010600780c */ /* 0x020fe20003f66270 */
[----:B------:R-:W-:Y:S01]  /*1200*/  BSSY B1, `(.L_x_2590) ;  /* 0x0000070000017945 */ /* 0x000fe20003800000 */
[----:B------:R-:W-:Y:S02]  /*1210*/  IADD3 R213, R158, -0x1, RZ ;  /* 0xffffffff9ed57810 */ /* 0x000fe40007ffe0ff */
[----:B------:R-:W-:Y:S02]  /*1220*/  CS2R R214, SRZ ;  /* 0x0000000000d67805 */ /* 0x000fe4000001ff00 */
[----:B------:R-:W-:Y:S02]  /*1230*/  ISETP.NE.AND P4, PT, R222, RZ, PT ;  /* 0x000000ffde00720c */ /* 0x000fe40003f85270 */
[----:B------:R-:W-:Y:S01]  /*1240*/  MOV R212, RZ ;  /* 0x000000ff00d47202 */ /* 0x000fe20000000f00 */
[----:B------:R-:W-:Y:S01]  /*1250*/  IMAD R213, R213, R2, RZ ;  /* 0x00000002d5d57224 */ /* 0x000fe200078e02ff */
[----:B------:R-:W-:-:S04]  /*1260*/  MOV R216, R7 ;  /* 0x0000000700d87202 */ /* 0x000fc80000000f00 */
[----:B------:R-:W-:Y:S02]  /*1270*/  SHF.R.S32.HI R158, RZ, 0x1f, R213 ;  /* 0x0000001fff9e7819 */ /* 0x000fe400000114d5 */
        /* <DEDUP_REMOVED lines=23> */
[----:B------:R-:W-:Y:S01]  /*13f0*/  ISETP.NE.AND.EX P4, PT, RZ, UR9, PT, P4 ;  /* 0x00000009ff007c0c */ /* 0x000fe2000bf85340 */
[----:B------:R-:W-:-:S06]  /*1400*/  IMAD.WIDE.U32 R178, R212, 0x8, R178 ;  /* 0x00000008d4b27825 */ /* 0x000fcc00078e00b2 */
[----:B------:R-:W5:Y:S06]  /*1410*/  LDG.E.64 R178, desc[UR4][R178.64] ;  /* 0x00000004b2b27981 */ /* 0x000f6c000c1e1b00 */
[----:B------:R0:W5:Y:S01]  /*1420*/  @P4 LDG.E.128 R44, desc[UR4][R194.64] ;  /* 0x00000004c22c4981 */ /* 0x000162000c1e1d00 */
[--C-:B--2---:R-:W-:Y:S02]  /*1430*/  HADD2.F32 R0, -RZ, R156.reuse.H0_H0 ;  /* 0x2000009cff007230 */ /* 0x104fe40000004100 */
[----:B------:R-:W-:Y:S02]  /*1440*/  HADD2.F32 R167, -RZ, R156.H1_H1 ;  /* 0x3000009cffa77230 */ /* 0x000fe40000004100 */
[----:B------:R-:W-:-:S02]  /*1450*/  HADD2.F32 R156, -RZ, R157.H0_H0 ;  /* 0x2000009dff9c7230 */ /* 0x000fc40000004100 */
[----:B------:R-:W-:Y:S02]  /*1460*/  HADD2.F32 R170, -RZ, R157.H1_H1 ;  /* 0x3000009dffaa7230 */ /* 0x000fe40000004100 */
[--C-:B------:R-:W-:Y:S02]  /*1470*/  HADD2.F32 R157, -RZ, R159.reuse.H0_H0 ;  /* 0x2000009fff9d7230 */ /* 0x100fe40000004100 */
[----:B------:R-:W-:Y:S02]  /*1480*/  HADD2.F32 R169, -RZ, R159.H1_H1 ;  /* 0x3000009fffa97230 */ /* 0x000fe40000004100 */
[----:B------:R-:W2:Y:S01]  /*1490*/  LDL R159, [R1+0x6c] ;  /* 0x00006c00019f7983 */ /* 0x000ea20000100800 */
[--C-:B------:R-:W-:Y:S02]  /*14a0*/  HADD2.F32 R205, -RZ, R158.reuse.H0_H0 ;  /* 0x2000009effcd7230 */ /* 0x100fe40000004100 */
[----:B------:R-:W-:Y:S02]  /*14b0*/  HADD2.F32 R203, -RZ, R158.H1_H1 ;  /* 0x3000009effcb7230 */ /* 0x000fe40000004100 */
[----:B------:R-:W2:Y:S01]  /*14c0*/  LDL R158, [R1+0x68] ;  /* 0x00006800019e7983 */ /* 0x000ea20000100800 */
[----:B------:R-:W-:Y:S01]  /*14d0*/  FADD.FTZ R0, -R211, R0 ;  /* 0x00000000d3007221 */ /* 0x000fe20000010100 */
[----:B---3--:R-:W-:-:S03]  /*14e0*/  HADD2.F32 R166, -RZ, R160.H0_H0 ;  /* 0x200000a0ffa67230 */ /* 0x008fc60000004100 */
[----:B------:R-:W-:Y:S01]  /*14f0*/  FMUL.FTZ R0, R5, R0 ;  /* 0x0000000005007220 */ /* 0x000fe20000410000 */
[----:B------:R-:W-:Y:S02]  /*1500*/  HADD2.F32 R160, -RZ, R160.H1_H1 ;  /* 0x300000a0ffa07230 */ /* 0x000fe40000004100 */
[C---:B------:R-:W-:Y:S01]  /*1510*/  FADD.FTZ R156, -R211.reuse, R156 ;  /* 0x0000009cd39c7221 */ /* 0x040fe20000010100 */
[----:B------:R-:W-:Y:S01]  /*1520*/  FADD.FTZ R108, R108, R166 ;  /* 0x000000a66c6c7221 */ /* 0x000fe20000010000 */
[CC--:B------:R-:W-:Y:S01]  /*1530*/  FFMA.FTZ R140, R0.reuse, R166.reuse, R140 ;  /* 0x000000a6008c7223 */ /* 0x0c0fe2000001008c */
[----:B------:R-:W-:Y:S01]  /*1540*/  FADD.FTZ R218, -R211, R167 ;  /* 0x000000a7d3da7221 */ /* 0x000fe20000010100 */
[----:B------:R-:W-:Y:S01]  /*1550*/  FMUL.FTZ R166, R217, R166 ;  /* 0x000000a6d9a67220 */ /* 0x000fe20000410000 */
[--C-:B------:R-:W-:Y:S02]  /*1560*/  HADD2.F32 R208, -RZ, R161.reuse.H0_H0 ;  /* 0x200000a1ffd07230 */ /* 0x100fe40000004100 */
[----:B------:R-:W-:Y:S01]  /*1570*/  FADD.FTZ R167, -R211, R157 ;  /* 0x0000009dd3a77221 */ /* 0x000fe20000010100 */
[C---:B------:R-:W-:Y:S01]  /*1580*/  FMUL.FTZ R209, R5.reuse, R156 ;  /* 0x0000009c05d17220 */ /* 0x040fe20000410000 */
[----:B------:R-:W-:Y:S01]  /*1590*/  FMUL.FTZ R218, R5, R218 ;  /* 0x000000da05da7220 */ /* 0x000fe20000410000 */
[----:B------:R-:W-:Y:S01]  /*15a0*/  FMUL.FTZ R217, R207, R160 ;  /* 0x000000a0cfd97220 */ /* 0x000fe20000410000 */
[----:B------:R-:W-:Y:S01]  /*15b0*/  FADD.FTZ R157, RZ, R166 ;  /* 0x000000a6ff9d7221 */ /* 0x000fe20000010000 */
[----:B------:R-:W-:Y:S01]  /*15c0*/  FFMA.FTZ R156, R0, R166, RZ ;  /* 0x000000a6009c7223 */ /* 0x000fe200000100ff */
[----:B------:R-:W-:-:S02]  /*15d0*/  HADD2.F32 R161, -RZ, R161.H1_H1 ;  /* 0x300000a1ffa17230 */ /* 0x000fc40000004100 */
[----:B------:R-:W-:Y:S01]  /*15e0*/  FADD.FTZ R205, -R211, R205 ;  /* 0x000000cdd3cd7221 */ /* 0x000fe20000010100 */
[----:B------:R-:W-:Y:S01]  /*15f0*/  FADD.FTZ R110, R110, R208 ;  /* 0x000000d06e6e7221 */ /* 0x000fe20000010000 */
[-C--:B------:R-:W-:Y:S01]  /*1600*/  FFMA.FTZ R142, R209, R208.reuse, R142 ;  /* 0x000000d0d18e7223 */ /* 0x080fe2000001008e */
[----:B------:R-:W-:Y:S01]  /*1610*/  FADD.FTZ R170, -R211, R170 ;  /* 0x000000aad3aa7221 */ /* 0x000fe20000010100 */
[----:B----4-:R-:W-:Y:S01]  /*1620*/  FMUL.FTZ R208, R215, R208 ;  /* 0x000000d0d7d07220 */ /* 0x010fe20000410000 */
        /* <DEDUP_REMOVED lines=11> */
[----:B------:R-:W-:Y:S01]  /*16e0*/  FADD.FTZ R203, -R211, R203 ;  /* 0x000000cbd3cb7221 */ /* 0x000fe20000010100 */
        /* <DEDUP_REMOVED lines=11> */
[----:B------:R-:W-:Y:S01]  /*17a0*/  FFMA.FTZ R138, R167, R168, R138 ;  /* 0x000000a8a78a7223 */ /* 0x000fe2000001008a */
[----:B------:R-:W-:Y:S01]  /*17b0*/  FADD.FTZ R169, -R211, R169 ;  /* 0x000000a9d3a97221 */ /* 0x000fe20000010100 */
[----:B------:R-:W-:Y:S01]  /*17c0*/  FADD.FTZ R157, R157, R202 ;  /* 0x000000ca9d9d7221 */ /* 0x000fe20000010000 */
[----:B------:R-:W-:Y:S02]  /*17d0*/  FFMA.FTZ R156, R203, R202, R156 ;  /* 0x000000cacb9c7223 */ /* 0x000fe4000001009c */
        /* <DEDUP_REMOVED lines=9> */
[----:B------:R-:W-:-:S02]  /*1870*/  IADD3 R213, R213, 0x100, RZ ;  /* 0x00000100d5d57810 */ /* 0x000fc40007ffe0ff */
[----:B------:R-:W-:Y:S02]  /*1880*/  IADD3 R212, R212, 0x100, RZ ;  /* 0x00000100d4d47810 */ /* 0x000fe40007ffe0ff */
[----:B------:R-:W-:Y:S01]  /*1890*/  IADD3 R216, R7, 0x100, RZ ;  /* 0x0000010007d87810 */ /* 0x000fe20007ffe0ff */
[----:B--2---:R-:W-:-:S04]  /*18a0*/  FMUL.FTZ R168, R159, R168 ;  /* 0x000000a89fa87220 */ /* 0x004fc80000410000 */
[----:B------:R-:W-:Y:S01]  /*18b0*/  FADD.FTZ R157, R157, R168 ;  /* 0x000000a89d9d7221 */ /* 0x000fe20000010000 */
[----:B------:R-:W-:Y:S01]  /*18c0*/  FMUL.FTZ R170, R158, R163 ;  /* 0x000000a39eaa7220 */ /* 0x000fe20000410000 */
[----:B------:R-:W-:-:S03]  /*18d0*/  FFMA.FTZ R156, R167, R168, R156 ;  /* 0x000000a8a79c7223 */ /* 0x000fc6000001009c */
[----:B------:R-:W-:Y:S01]  /*18e0*/  FADD.FTZ R214, R157, R170 ;  /* 0x000000aa9dd67221 */ /* 0x000fe20000010000 */
[----:B0-----:R-:W-:-:S07]  /*18f0*/  FFMA.FTZ R215, R169, R170, R156 ;  /* 0x000000aaa9d77223 */ /* 0x001fce000001009c */
.L_x_2591:
[----:B------:R-:W-:Y:S05]  /*1900*/  BSYNC B1 ;  /* 0x0000000000017941 */ /* 0x000fea0003800000 */
.L_x_2590:
        /* <DEDUP_REMOVED lines=11> */
[----:B------:R-:W0:Y:S02]  /*19c0*/  LDC.64 R176, c[0x0][0x240] ;  /* 0x00009000ffb07b82 */ /* 0x000e240000000a00 */
[----:B------:R-:W3:Y:S04]  /*19d0*/  LDL R161, [R1+0x50] ;  /* 0x0000500001a17983 */ /* 0x000ee80000100800 */
[----:B------:R-:W2:Y:S01]  /*19e0*/  LDG.E.128 R8, desc[UR4][R8.64] ;  /* 0x0000000408087981 */ /* 0x000ea2000c1e1d00 */
[----:B-1----:R-:W-:-:S06]  /*19f0*/  IMAD.WIDE.U32 R12, R213, 0x10, R12 ;  /* 0x00000010d50c7825 */ /* 0x002fcc00078e000c */
[----:B------:R-:W3:Y:S01]  /*1a00*/  LDG.E.128 R12, desc[UR4][R12.64] ;  /* 0x000000040c0c7981 */ /* 0x000ee2000c1e1d00 */
[----:B------:R-:W-:-:S13]  /*1a10*/  ISETP.NE.AND.EX P4, PT, RZ, UR9, PT, P4 ;  /* 0x00000009ff007c0c */ /* 0x000fda000bf85340 */
[----:B----4-:R-:W-:-:S05]  /*1a20*/  @P4 IMAD.WIDE.U32 R16, R216, 0x10, R156 ;  /* 0x00000010d8104825 */ /* 0x010fca00078e009c */
[----:B------:R1:W5:Y:S01]  /*1a30*/  @P4 LDG.E.128 R40, desc[UR4][R16.64] ;  /* 0x0000000410284981 */ /* 0x000362000c1e1d00 */
[----:B0-----:R-:W-:-:S06]  /*1a40*/  IMAD.WIDE.U32 R176, R212, 0x8, R176 ;  /* 0x00000008d4b07825 */ /* 0x001fcc00078e00b0 */
[----:B------:R-:W5:Y:S01]  /*1a50*/  LDG.E.64 R176, desc[UR4][R176.64] ;  /* 0x00000004b0b07981 */ /* 0x000f62000c1e1b00 */
[----:B--2---:R-:W-:Y:S02]  /*1a60*/  HADD2.F32 R159, -RZ, R9.H1_H1 ;  /* 0x30000009ff9f7230 */ /* 0x004fe40000004100 */
[--C-:B---3--:R-:W-:Y:S02]  /*1a70*/  HADD2.F32 R156, -RZ, R13.reuse.H0_H0 ;  /* 0x2000000dff9c7230 */ /* 0x108fe40000004100 */
[----:B-1----:R-:W-:Y:S02]  /*1a80*/  HADD2.F32 R16, -RZ, R13.H1_H1 ;  /* 0x3000000dff107230 */ /* 0x002fe40000004100 */
[----:B------:R-:W-:Y:S02]  /*1a90*/  FADD.FTZ R13, -R211, R159 ;  /* 0x0000009fd30d7221 */ /* 0x000fe40000010100 */
[----:B------:R-:W2:Y:S01]  /*1aa0*/  LDL R159, [R1+0x64] ;  /* 0x00006400019f7983 */ /* 0x000ea20000100800 */
[----:B------:R-:W-:-:S02]  /*1ab0*/  HADD2.F32 R158, -RZ, R10.H0_H0 ;  /* 0x2000000aff9e7230 */ /* 0x000fc40000004100 */
[----:B------:R-:W-:Y:S02]  /*1ac0*/  HADD2.F32 R18, -RZ, R8.H0_H0 ;  /* 0x20000008ff127230 */ /* 0x000fe40000004100 */
[----:B------:R-:W-:Y:S02]  /*1ad0*/  HADD2.F32 R157, -RZ, R10.H1_H1 ;  /* 0x3000000aff9d7230 */ /* 0x000fe40000004100 */
[--C-:B------:R-:W-:Y:S02]  /*1ae0*/  HADD2.F32 R21, -RZ, R15.reuse.H0_H0 ;  /* 0x2000000fff157230 */ /* 0x100fe40000004100 */
[----:B------:R-:W-:Y:S02]  /*1af0*/  HADD2.F32 R23, -RZ, R15.H1_H1 ;  /* 0x3000000fff177230 */ /* 0x000fe40000004100 */
[C---:B------:R-:W-:Y:S02]  /*1b00*/  FADD.FTZ R15, -R211.reuse, R158 ;  /* 0x0000009ed30f7221 */ /* 0x040fe40000010100 */
[----:B------:R-:W3:Y:S01]  /*1b10*/  LDL R158, [R1+0x4c] ;  /* 0x00004c00019e7983 */ /* 0x000ee20000100800 */
[C---:B------:R-:W-:Y:S01]  /*1b20*/  FADD.FTZ R160, -R211.reuse, R18 ;  /* 0x00000012d3a07221 */ /* 0x040fe20000010100 */
[----:B------:R-:W-:-:S02]  /*1b30*/  FADD.FTZ R18, -R211, R157 ;  /* 0x0000009dd3127221 */ /* 0x000fc40000010100 */
[----:B------:R-:W4:Y:S01]  /*1b40*/  LDL R157, [R1+0x48] ;  /* 0x00004800019d7983 */ /* 0x000f220000100800 */
[----:B------:R-:W-:Y:S02]  /*1b50*/  HADD2.F32 R20, -RZ, R8.H1_H1 ;  /* 0x30000008ff147230 */ /* 0x000fe40000004100 */
[----:B------:R-:W-:Y:S02]  /*1b60*/  HADD2.F32 R8, -RZ, R9.H0_H0 ;  /* 0x20000009ff087230 */ /* 0x000fe40000004100 */
[--C-:B------:R-:W-:Y:S02]  /*1b70*/  HADD2.F32 R9, -RZ, R11.reuse.H0_H0 ;  /* 0x2000000bff097230 */ /* 0x100fe40000004100 */
[----:B------:R-:W-:Y:S02]  /*1b80*/  HADD2.F32 R22, -RZ, R11.H1_H1 ;  /* 0x3000000bff167230 */ /* 0x000fe40000004100 */
[----:B------:R-:W-:Y:S01]  /*1b90*/  FADD.FTZ R11, -R211, R8 ;  /* 0x00000008d30b7221 */ /* 0x000fe20000010100 */
[----:B------:R-:W-:-:S02]  /*1ba0*/  HADD2.F32 R10, -RZ, R12.H0_H0 ;  /* 0x2000000cff0a7230 */ /* 0x000fc40000004100 */
[----:B------:R-:W-:Y:S01]  /*1bb0*/  FMUL.FTZ R8, R5, R160 ;  /* 0x000000a005087220 */ /* 0x000fe20000410000 */
[--C-:B------:R-:W-:Y:S02]  /*1bc0*/  HADD2.F32 R17, -RZ, R14.reuse.H0_H0 ;  /* 0x2000000eff117230 */ /* 0x100fe40000004100 */
[----:B------:R-:W-:Y:S02]  /*1bd0*/  HADD2.F32 R19, -RZ, R14.H1_H1 ;  /* 0x3000000eff137230 */ /* 0x000fe40000004100 */
[C---:B------:R-:W-:Y:S01]  /*1be0*/  FADD.FTZ R14, -R211.reuse, R20 ;  /* 0x00000014d30e7221 */ /* 0x040fe20000010100 */
[----:B------:R-:W-:Y:S02]  /*1bf0*/  HADD2.F32 R12, -RZ, R12.H1_H1 ;  /* 0x3000000cff0c7230 */ /* 0x000fe40000004100 */
[----:B------:R-:W-:Y:S01]  /*1c00*/  FADD.FTZ R20, -R211, R9 ;  /* 0x00000009d3147221 */ /* 0x000fe20000010100 */
[----:B------:R-:W-:Y:S01]  /*1c10*/  FADD.FTZ R100, R100, R10 ;  /* 0x0000000a64647221 */ /* 0x000fe20000010000 */
[----:B------:R-:W-:Y:S01]  /*1c20*/  FMUL.FTZ R9, R5, R14 ;  /* 0x0000000e05097220 */ /* 0x000fe20000410000 */
[----:B------:R-:W-:Y:S01]  /*1c30*/  FFMA.FTZ R132, R8, R10, R132 ;  /* 0x0000000a08847223 */ /* 0x000fe20000010084 */
[----:B------:R-:W-:-:S02]  /*1c40*/  FADD.FTZ R101, R101, R12 ;  /* 0x0000000c65657221 */ /* 0x000fc40000010000 */
[-C--:B------:R-:W-:Y:S01]  /*1c50*/  FFMA.FTZ R133, R9, R12.reuse, R133 ;  /* 0x0000000c09857223 */ /* 0x080fe20000010085 */
[----:B------:R-:W-:Y:S01]  /*1c60*/  FMUL.FTZ R12, R195, R12 ;  /* 0x0000000cc30c7220 */ /* 0x000fe20000410000 */
[C---:B------:R-:W-:Y:S01]  /*1c70*/  FMUL.FTZ R13, R5.reuse, R13 ;  /* 0x0000000d050d7220 */ /* 0x040fe20000410000 */
[----:B------:R-:W-:Y:S01]  /*1c80*/  FMUL.FTZ R11, R5, R11 ;  /* 0x0000000b050b7220 */ /* 0x000fe20000410000 */
[----:B------:R-:W-:Y:S01]  /*1c90*/  FMUL.FTZ R14, R194, R156 ;  /* 0x0000009cc20e7220 */ /* 0x000fe20000410000 */
[----:B------:R-:W-:Y:S01]  /*1ca0*/  FADD.FTZ R103, R103, R16 ;  /* 0x0000001067677221 */ /* 0x000fe20000010000 */
[----:B------:R-:W-:Y:S01]  /*1cb0*/  FMUL.FTZ R15, R5, R15 ;  /* 0x0000000f050f7220 */ /* 0x000fe20000410000 */
[-C--:B------:R-:W-:Y:S01]  /*1cc0*/  FFMA.FTZ R135, R13, R16.reuse, R135 ;  /* 0x000000100d877223 */ /* 0x080fe20000010087 */
        /* <DEDUP_REMOVED lines=9> */
[----:B------:R-:W-:Y:S01]  /*1d60*/  FMUL.FTZ R19, R161, R19 ;  /* 0x00000013a1137220 */ /* 0x000fe20000410000 */
[----:B------:R-:W-:Y:S01]  /*1d70*/  FADD.FTZ R98, R98, R21 ;  /* 0x0000001562627221 */ /* 0x000fe20000010000 */
[----:B------:R-:W-:Y:S01]  /*1d80*/  FMUL.FTZ R22, R5, R22 ;  /* 0x0000001605167220 */ /* 0x000fe20000410000 */
[----:B------:R-:W-:Y:S01]  /*1d90*/  FFMA.FTZ R130, R20, R21, R130 ;  /* 0x0000001514827223 */ /* 0x000fe20000010082 */
[----:B------:R-:W-:-:S02]  /*1da0*/  FADD.FTZ R99, R99, R23 ;  /* 0x0000001763637221 */ /* 0x000fc40000010000 */
[----:B------:R-:W-:Y:S01]  /*1db0*/  FFMA.FTZ R131, R22, R23, R131 ;  /* 0x0000001716837223 */ /* 0x000fe20000010083 */
[----:B------:R-:W-:Y:S01]  /*1dc0*/  IADD3 R213, R213, 0x100, RZ ;  /* 0x00000100d5d57810 */ /* 0x000fe20007ffe0ff */
        /* <DEDUP_REMOVED lines=15> */
[----:B---3--:R-:W-:Y:S02]  /*1ec0*/  FMUL.FTZ R21, R158, R21 ;  /* 0x000000159e157220 */ /* 0x008fe40000410000 */
[----:B------:R-:W-:Y:S01]  /*1ed0*/  FADD.FTZ R214, R214, R19 ;  /* 0x00000013d6d67221 */ /* 0x000fe20000010000 */
[----:B------:R-:W-:Y:S01]  /*1ee0*/  FFMA.FTZ R215, R18, R19, R215 ;  /* 0x0000001312d77223 */ /* 0x000fe200000100d7 */
[----:B----4-:R-:W-:Y:S02]  /*1ef0*/  FMUL.FTZ R23, R157, R23 ;  /* 0x000000179d177220 */ /* 0x010fe40000410000 */
[----:B------:R-:W-:Y:S01]  /*1f00*/  FADD.FTZ R214, R214, R21 ;  /* 0x00000015d6d67221 */ /* 0x000fe20000010000 */
[----:B------:R-:W-:-:S03]  /*1f10*/  FFMA.FTZ R215, R20, R21, R215 ;  /* 0x0000001514d77223 */ /* 0x000fc600000100d7 */
[----:B------:R-:W-:Y:S01]  /*1f20*/  FADD.FTZ R214, R214, R23 ;  /* 0x00000017d6d67221 */ /* 0x000fe20000010000 */
[----:B------:R-:W-:-:S07]  /*1f30*/  FFMA.FTZ R215, R22, R23, R215 ;  /* 0x0000001716d77223 */ /* 0x000fce00000100d7 */
.L_x_2593:
[----:B------:R-:W-:Y:S05]  /*1f40*/  BSYNC B1 ;  /* 0x0000000000017941 */ /* 0x000fea0003800000 */
.L_x_2592:
        /* <DEDUP_REMOVED lines=14> */
[----:B-1----:R-:W-:-:S03]  /*2030*/  IMAD.WIDE.U32 R28, R213, 0x10, R28 ;  /* 0x00000010d51c7825 */ /* 0x002fc600078e001c */
[----:B------:R-:W3:Y:S04]  /*2040*/  LDL R160, [R1+0x30] ;  /* 0x0000300001a07983 */ /* 0x000ee80000100800 */
[----:B------:R-:W3:Y:S01]  /*2050*/  LDG.E.128 R28, desc[UR4][R28.64] ;  /* 0x000000041c1c7981 */ /* 0x000ee2000c1e1d00 */
[----:B------:R-:W-:-:S13]  /*2060*/  ISETP.NE.AND.EX P4, PT, RZ, UR9, PT, P4 ;  /* 0x00000009ff007c0c */ /* 0x000fda000bf85340 */
[----:B----4-:R-:W-:-:S05]  /*2070*/  @P4 IMAD.WIDE.U32 R156, R216, 0x10, R156 ;  /* 0x00000010d89c4825 */ /* 0x010fca00078e009c */
[----:B------:R1:W5:Y:S01]  /*2080*/  @P4 LDG.E.128 R36, desc[UR4][R156.64] ;  /* 0x000000049c244981 */ /* 0x000362000c1e1d00 */
[----:B0-----:R-:W-:-:S06]  /*2090*/  IMAD.WIDE.U32 R174, R212, 0x8, R174 ;  /* 0x00000008d4ae7825 */ /* 0x001fcc00078e00ae */
[----:B------:R-:W5:Y:S01]  /*20a0*/  LDG.E.64 R174, desc[UR4][R174.64] ;  /* 0x00000004aeae7981 */ /* 0x000f62000c1e1b00 */
[--C-:B--2---:R-:W-:Y:S02]  /*20b0*/  HADD2.F32 R158, -RZ, R24.reuse.H1_H1 ;  /* 0x30000018ff9e7230 */ /* 0x104fe40000004100 */
[----:B-1----:R-:W-:Y:S02]  /*20c0*/  HADD2.F32 R157, -RZ, R24.H0_H0 ;  /* 0x20000018ff9d7230 */ /* 0x002fe40000004100 */
[--C-:B------:R-:W-:Y:S02]  /*20d0*/  HADD2.F32 R24, -RZ, R25.reuse.H0_H0 ;  /* 0x20000019ff187230 */ /* 0x100fe40000004100 */
[----:B------:R-:W-:Y:S02]  /*20e0*/  HADD2.F32 R159, -RZ, R25.H1_H1 ;  /* 0x30000019ff9f7230 */ /* 0x000fe40000004100 */
[----:B------:R-:W-:Y:S01]  /*20f0*/  FADD.FTZ R158, -R211, R158 ;  /* 0x0000009ed39e7221 */ /* 0x000fe20000010100 */
[----:B------:R-:W-:-:S02]  /*2100*/  HADD2.F32 R25, -RZ, R26.H0_H0 ;  /* 0x2000001aff197230 */ /* 0x000fc40000004100 */
[C---:B------:R-:W-:Y:S01]  /*2110*/  FADD.FTZ R157, -R211.reuse, R157 ;  /* 0x0000009dd39d7221 */ /* 0x040fe20000010100 */
[--C-:B---3--:R-:W-:Y:S02]  /*2120*/  HADD2.F32 R182, -RZ, R31.reuse.H0_H0 ;  /* 0x2000001fffb67230 */ /* 0x108fe40000004100 */
[----:B------:R-:W-:Y:S02]  /*2130*/  HADD2.F32 R184, -RZ, R31.H1_H1 ;  /* 0x3000001fffb87230 */ /* 0x000fe40000004100 */
[----:B------:R-:W-:Y:S01]  /*2140*/  FADD.FTZ R31, -R211, R25 ;  /* 0x00000019d31f7221 */ /* 0x000fe20000010100 */
[----:B------:R-:W-:Y:S01]  /*2150*/  FMUL.FTZ R25, R5, R158 ;  /* 0x0000009e05197220 */ /* 0x000fe20000410000 */
[--C-:B------:R-:W-:Y:S01]  /*2160*/  HADD2.F32 R181, -RZ, R27.reuse.H0_H0 ;  /* 0x2000001bffb57230 */ /* 0x100fe20000004100 */
[----:B------:R-:W2:Y:S01]  /*2170*/  LDL R158, [R1+0x2c] ;  /* 0x00002c00019e7983 */ /* 0x000ea20000100800 */
[----:B------:R-:W-:Y:S02]  /*2180*/  HADD2.F32 R183, -RZ, R27.H1_H1 ;  /* 0x3000001bffb77230 */ /* 0x000fe40000004100 */
[----:B------:R-:W-:Y:S01]  /*2190*/  FADD.FTZ R27, -R211, R24 ;  /* 0x00000018d31b7221 */ /* 0x000fe20000010100 */
[----:B------:R-:W-:-:S02]  /*21a0*/  FMUL.FTZ R24, R5, R157 ;  /* 0x0000009d05187220 */ /* 0x000fc40000410000 */
[----:B------:R-:W3:Y:S01]  /*21b0*/  LDL R157, [R1+0x28] ;  /* 0x00002800019d7983 */ /* 0x000ee20000100800 */
[----:B------:R-:W-:Y:S02]  /*21c0*/  HADD2.F32 R171, -RZ, R26.H1_H1 ;  /* 0x3000001affab7230 */ /* 0x000fe40000004100 */
[--C-:B------:R-:W-:Y:S02]  /*21d0*/  HADD2.F32 R26, -RZ, R28.reuse.H0_H0 ;  /* 0x2000001cff1a7230 */ /* 0x100fe40000004100 */
[----:B------:R-:W-:-:S03]  /*21e0*/  HADD2.F32 R28, -RZ, R28.H1_H1 ;  /* 0x3000001cff1c7230 */ /* 0x000fc60000004100 */
[----:B------:R-:W-:Y:S01]  /*21f0*/  FADD.FTZ R92, R92, R26 ;  /* 0x0000001a5c5c7221 */ /* 0x000fe20000010000 */
[-C--:B------:R-:W-:Y:S01]  /*2200*/  FFMA.FTZ R124, R24, R26.reuse, R124 ;  /* 0x0000001a187c7223 */ /* 0x080fe2000001007c */
[----:B------:R-:W-:Y:S01]  /*2210*/  FMUL.FTZ R26, R195, R26 ;  /* 0x0000001ac31a7220 */ /* 0x000fe20000410000 */
[--C-:B------:R-:W-:Y:S02]  /*2220*/  HADD2.F32 R156, -RZ, R29.reuse.H0_H0 ;  /* 0x2000001dff9c7230 */ /* 0x100fe40000004100 */
[----:B------:R-:W-:Y:S01]  /*2230*/  FADD.FTZ R93, R93, R28 ;  /* 0x0000001c5d5d7221 */ /* 0x000fe20000010000 */
[----:B------:R-:W-:Y:S02]  /*2240*/  HADD2.F32 R164, -RZ, R29.H1_H1 ;  /* 0x3000001dffa47230 */ /* 0x000fe40000004100 */
[----:B------:R-:W-:Y:S01]  /*2250*/  FADD.FTZ R29, -R211, R159 ;  /* 0x0000009fd31d7221 */ /* 0x000fe20000010100 */
[-C--:B------:R-:W-:Y:S01]  /*2260*/  FFMA.FTZ R125, R25, R28.reuse, R125 ;  /* 0x0000001c197d7223 */ /* 0x080fe2000001007d */
        /* <DEDUP_REMOVED lines=15> */
[----:B------:R-:W-:Y:S01]  /*2360*/  FADD.FTZ R214, R214, R30 ;  /* 0x0000001ed6d67221 */ /* 0x000fe20000010000 */
[----:B------:R-:W-:Y:S01]  /*2370*/  FFMA.FTZ R215, R27, R30, R215 ;  /* 0x0000001e1bd77223 */ /* 0x000fe200000100d7 */
        /* <DEDUP_REMOVED lines=19> */
[----:B------:R-:W-:Y:S01]  /*24b0*/  FADD.FTZ R91, R91, R184 ;  /* 0x000000b85b5b7221 */ /* 0x000fe20000010000 */
[----:B------:R-:W-:Y:S01]  /*24c0*/  FFMA.FTZ R123, R183, R184, R123 ;  /* 0x000000b8b77b7223 */ /* 0x000fe2000001007b */
[----:B------:R-:W-:Y:S01]  /*24d0*/  IADD3 R213, R213, 0x100, RZ ;  /* 0x00000100d5d57810 */ /* 0x000fe20007ffe0ff */
[----:B------:R-:W-:Y:S01]  /*24e0*/  FADD.FTZ R94, R94, R156 ;  /* 0x0000009c5e5e7221 */ /* 0x000fe20000010000 */
[----:B------:R-:W-:Y:S01]  /*24f0*/  FFMA.FTZ R126, R27, R156, R126 ;  /* 0x0000009c1b7e7223 */ /* 0x000fe2000001007e */
[----:B------:R-:W-:-:S02]  /*2500*/  IADD3 R212, R212, 0x100, RZ ;  /* 0x00000100d4d47810 */ /* 0x000fc40007ffe0ff */
[----:B------:R-:W-:Y:S01]  /*2510*/  IADD3 R216, R216, 0x100, RZ ;  /* 0x00000100d8d87810 */ /* 0x000fe20007ffe0ff */
[----:B--2---:R-:W-:-:S04]  /*2520*/  FMUL.FTZ R182, R158, R182 ;  /* 0x000000b69eb67220 */ /* 0x004fc80000410000 */
[----:B------:R-:W-:Y:S01]  /*2530*/  FADD.FTZ R214, R214, R182 ;  /* 0x000000b6d6d67221 */ /* 0x000fe20000010000 */
[----:B---3--:R-:W-:Y:S01]  /*2540*/  FMUL.FTZ R184, R157, R184 ;  /* 0x000000b89db87220 */ /* 0x008fe20000410000 */
[----:B------:R-:W-:-:S03]  /*2550*/  FFMA.FTZ R215, R181, R182, R215 ;  /* 0x000000b6b5d77223 */ /* 0x000fc600000100d7 */
[----:B------:R-:W-:Y:S01]  /*2560*/  FADD.FTZ R214, R214, R184 ;  /* 0x000000b8d6d67221 */ /* 0x000fe20000010000 */
[----:B------:R-:W-:-:S07]  /*2570*/  FFMA.FTZ R215, R183, R184, R215 ;  /* 0x000000b8b7d77223 */ /* 0x000fce00000100d7 */
.L_x_2595:
[----:B------:R-:W-:Y:S05]  /*2580*/  BSYNC B1 ;  /* 0x0000000000017941 */ /* 0x000fea0003800000 */
.L_x_2594:
        /* <DEDUP_REMOVED lines=13> */
[----:B-1----:R-:W-:-:S06]  /*2660*/  IMAD.WIDE.U32 R160, R213, 0x10, R160 ;  /* 0x00000010d5a07825 */ /* 0x002fcc00078e00a0 */
[----:B------:R-:W3:Y:S01]  /*2670*/  LDG.E.128 R160, desc[UR4][R160.64] ;  /* 0x00000004a0a07981 */ /* 0x000ee2000c1e1d00 */
[----:B------:R-:W-:-:S13]  /*2680*/  ISETP.NE.AND.EX P4, PT, RZ, UR9, PT, P4 ;  /* 0x00000009ff007c0c */ /* 0x000fda000bf85340 */
[----:B----4-:R-:W-:Y:S02]  /*2690*/  @P4 IMAD.WIDE.U32 R172, R216, 0x10, R194 ;  /* 0x00000010d8ac4825 */ /* 0x010fe400078e00c2 */
[----:B------:R-:W4:Y:S02]  /*26a0*/  LDL R195, [R1+0x14] ;  /* 0x0000140001c37983 */ /* 0x000f240000100800 */
[----:B0-----:R-:W-:Y:S02]  /*26b0*/  IMAD.WIDE.U32 R212, R212, 0x8, R186 ;  /* 0x00000008d4d47825 */ /* 0x001fe400078e00ba */
[----:B------:R-:W4:Y:S04]  /*26c0*/  LDL R194, [R1+0x10] ;  /* 0x0000100001c27983 */ /* 0x000f280000100800 */
[----:B------:R0:W5:Y:S04]  /*26d0*/  @P4 LDG.E.128 R32, desc[UR4][R172.64] ;  /* 0x00000004ac204981 */ /* 0x000168000c1e1d00 */
[----:B------:R0:W5:Y:S01]  /*26e0*/  LDG.E.64 R172, desc[UR4][R212.64] ;  /* 0x00000004d4ac7981 */ /* 0x000162000c1e1b00 */
[----:B--2---:R-:W-:-:S02]  /*26f0*/  HADD2.F32 R187, -RZ, R157.H0_H0 ;  /* 0x2000009dffbb7230 */ /* 0x004fc40000004100 */
        /* <DEDUP_REMOVED lines=8> */
[C---:B------:R-:W-:Y:S01]  /*2780*/  FADD.FTZ R187, -R211.reuse, R187 ;  /* 0x000000bbd3bb7221 */ /* 0x040fe20000010100 */
[----:B------:R-:W-:Y:S02]  /*2790*/  HADD2.F32 R160, -RZ, R160.H1_H1 ;  /* 0x300000a0ffa07230 */ /* 0x000fe40000004100 */
[----:B------:R-:W-:Y:S01]  /*27a0*/  FADD.FTZ R84, R84, R186 ;  /* 0x000000ba54547221 */ /* 0x000fe20000010000 */
[-C--:B------:R-:W-:Y:S01]  /*27b0*/  FFMA.FTZ R116, R210, R186.reuse, R116 ;  /* 0x000000bad2747223 */ /* 0x080fe20000010074 */
[----:B------:R-:W-:Y:S01]  /*27c0*/  FADD.FTZ R185, -R211, R185 ;  /* 0x000000b9d3b97221 */ /* 0x000fe20000010100 */
[----:B------:R-:W-:Y:S01]  /*27d0*/  FMUL.FTZ R186, R201, R186 ;  /* 0x000000bac9ba7220 */ /* 0x000fe20000410000 */
[----:B------:R-:W-:Y:S02]  /*27e0*/  HADD2.F32 R191, -RZ, R158.H0_H0 ;  /* 0x2000009effbf7230 */ /* 0x000fe40000004100 */
[----:B------:R-:W-:Y:S01]  /*27f0*/  FMUL.FTZ R187, R5, R187 ;  /* 0x000000bb05bb7220 */ /* 0x000fe20000410000 */
[----:B------:R-:W-:-:S02]  /*2800*/  HADD2.F32 R190, -RZ, R161.H0_H0 ;  /* 0x200000a1ffbe7230 */ /* 0x000fc40000004100 */
[----:B------:R-:W-:Y:S01]  /*2810*/  FMUL.FTZ R185, R5, R185 ;  /* 0x000000b905b97220 */ /* 0x000fe20000410000 */
        /* <DEDUP_REMOVED lines=24> */
[----:B----4-:R-:W-:Y:S01]  /*29a0*/  FMUL.FTZ R193, R195, R193 ;  /* 0x000000c1c3c17220 */ /* 0x010fe20000410000 */
[----:B------:R-:W-:Y:S01]  /*29b0*/  FADD.FTZ R214, R214, R192 ;  /* 0x000000c0d6d67221 */ /* 0x000fe20000010000 */
[----:B------:R-:W-:Y:S01]  /*29c0*/  FFMA.FTZ R215, R189, R192, R215 ;  /* 0x000000c0bdd77223 */ /* 0x000fe200000100d7 */
[----:B------:R-:W-:Y:S02]  /*29d0*/  HADD2.F32 R199, -RZ, R163.H0_H0 ;  /* 0x200000a3ffc77230 */ /* 0x000fe40000004100 */
[C---:B------:R-:W-:Y:S01]  /*29e0*/  FMUL.FTZ R198, R5.reuse, R198 ;  /* 0x000000c605c67220 */ /* 0x040fe20000410000 */
[----:B------:R-:W-:Y:S02]  /*29f0*/  HADD2.F32 R200, -RZ, R159.H1_H1 ;  /* 0x3000009fffc87230 */ /* 0x000fe40000004100 */
        /* <DEDUP_REMOVED lines=9> */
[C---:B------:R-:W-:Y:S02]  /*2a90*/  FFMA.FTZ R215, R196.reuse, R197, R215 ;  /* 0x000000c5c4d77223 */ /* 0x040fe400000100d7 */
        /* <DEDUP_REMOVED lines=11> */
[----:B------:R-:W-:Y:S01]  /*2b50*/  FMUL.FTZ R201, R156, R163 ;  /* 0x000000a39cc97220 */ /* 0x000fe20000410000 */
[----:B------:R-:W-:-:S03]  /*2b60*/  FFMA.FTZ R215, R198, R199, R215 ;  /* 0x000000c7c6d77223 */ /* 0x000fc600000100d7 */
[----:B------:R-:W-:Y:S01]  /*2b70*/  FADD.FTZ R214, R214, R201 ;  /* 0x000000c9d6d67221 */ /* 0x000fe20000010000 */
[----:B0-----:R-:W-:-:S07]  /*2b80*/  FFMA.FTZ R215, R200, R201, R215 ;  /* 0x000000c9c8d77223 */ /* 0x001fce00000100d7 */
.L_x_2589:
[----:B------:R-:W-:Y:S05]  /*2b90*/  BSYNC B0 ;  /* 0x0000000000007941 */ /* 0x000fea0003800000 */
.L_x_2581:
        /* <DEDUP_REMOVED lines=27> */
.L_x_2790:
[----:B0-----:R-:W-:Y:S01]  /*2d50*/  FADD.FTZ R157, R162, R157 ;  /* 0x0000009da29d7221 */ /* 0x001fe20000010000 */
[----:B------:R-:W-:Y:S01]  /*2d60*/  @!P4 LOP3.LUT R159, R211, 0x7, RZ, 0xc0, !PT ;  /* 0x00000007d39fc812 */ /* 0x000fe200078ec0ff */
[----:B-1----:R-:W0:Y:S01]  /*2d70*/  S2R R162, SR_CgaCtaId ;  /* 0x0000000000a27919 */ /* 0x002e220000008800 */
[----:B------:R-:W-:Y:S01]  /*2d80*/  MOV R158, 0x400 ;  /* 0x00000400009e7802 */ /* 0x000fe20000000f00 */
[----:B------:R-:W-:Y:S01]  /*2d90*/  FADD.FTZ R156, R163, R195 ;  /* 0x000000c3a39c7221 */ /* 0x000fe20000010000 */
[----:B------:R-:W-:Y:S01]  /*2da0*/  @!P4 IADD3 R159, R161, R159, RZ ;  /* 0x0000009fa19fc210 */ /* 0x000fe20007ffe0ff */
[----:B------:R-:W-:Y:S05]  /*2db0*/  WARPSYNC.ALL ;  /* 0x0000000000007948 */ /* 0x000fea0003800000 */
[----:B------:R-:W-:Y:S01]  /*2dc0*/  @P3 IADD3 R6, R6, -0x1, RZ ;  /* 0xffffffff06063810 */ /* 0x000fe20007ffe0ff */
[----:B------:R-:W-:Y:S01]  /*2dd0*/  BSSY B0, `(.L_x_2597) ;  /* 0x000012b000007945 */ /* 0x000fe20003800000 */
[----:B------:R-:W-:-:S03]  /*2de0*/  ISETP.NE.AND P5, PT, R220, RZ, PT ;  /* 0x000000ffdc00720c */ /* 0x000fc60003fa5270 */
        /* <DEDUP_REMOVED lines=38> */
.L_x_2600:
[----:B------:R-:W-:Y:S05]  /*3050*/  BSYNC B1 ;  /* 0x0000000000017941 */ /* 0x000fea0003800000 */
.L_x_2599:
        /* <DEDUP_REMOVED lines=9> */
.L_x_2602:
        /* <DEDUP_REMOVED lines=10> */
.L_x_2603:
[----:B------:R-:W-:Y:S05]  /*3190*/  BSYNC B1 ;  /* 0x0000000000017941 */ /* 0x000fea0003800000 */
.L_x_2601:
[----:B------:R-:W-:Y:S01]  /*31a0*/  ISETP.NE.U32.AND P5, PT, RZ, UR6, PT ;  /* 0x00000006ff007c0c */ /* 0x000fe2000bfa5070 */
[----:B------:R-:W-:Y:S03]  /*31b0*/  BSSY B1, `(.L_x_2604) ;  /* 0x0000011000017945 */ /* 0x000fe60003800000 */
[----:B------:R-:W-:-:S13]  /*31c0*/  ISETP.NE.AND.EX P5, PT, RZ, UR7, PT, P5 ;  /* 0x00000007ff007c0c */ /* 0x000fda000bfa5350 */
[----:B------:R-:W-:-:S04]  /*31d0*/  @P5 F2FP.F16.F32.PACK_AB R156, RZ, R157 ;  /* 0x0000009dff9c523e */ /* 0x000fc800000000ff */
[----:B------:R-:W-:Y:S01]  /*31e0*/  @P5 PRMT R148, R156, 0x7610, R148 ;  /* 0x000076109c945816 */ /* 0x000fe20000000094 */
[----:B------:R-:W-:Y:S06]  /*31f0*/  @!P3 BRA `(.L_x_2605) ;  /* 0x000000000030b947 */ /* 0x000fec0003800000 */
[----:B------:R-:W2:Y:S01]  /*3200*/  LDL R162, [R1+0x4] ;  /* 0x0000040001a27983 */ /* 0x000ea20000100800 */
[----:B-----5:R-:W-:Y:S01]  /*3210*/  LOP3.LUT P6, RZ, R178, 0xff, RZ, 0xc0, !PT ;  /* 0x000000ffb2ff7812 */ /* 0x020fe200078cc0ff */
[----:B------:R-:W-:Y:S01]  /*3220*/  FMUL.FTZ R156, R157, UR13 ;  /* 0x0000000d9d9c7c20 */ /* 0x000fe20008410000 */
[----:B------:R-:W-:-:S03]  /*3230*/  HFMA2.MMA R157, -RZ, RZ, 0, 0 ;  /* 0x00000000ff9d7435 */ /* 0x000fc600000001ff */
[----:B------:R-:W-:-:S08]  /*3240*/  FMUL.FTZ R156, R156, UR12 ;  /* 0x0000000c9c9c7c20 */ /* 0x000fd00008410000 */
[----:B------:R-:W-:-:S05]  /*3250*/  @P6 HADD2.F32 R161, -RZ, R144.H0_H0 ;  /* 0x20000090ffa16230 */ /* 0x000fca0000004100 */
[----:B------:R-:W-:-:S04]  /*3260*/  @P6 FMUL.FTZ R157, R156, R161 ;  /* 0x000000a19c9d6220 */ /* 0x000fc80000410000 */
[----:B------:R-:W-:Y:S01]  /*3270*/  FADD.FTZ R76, R76, R157 ;  /* 0x0000009d4c4c7221 */ /* 0x000fe20000010000 */
[----:B------:R-:W-:Y:S01]  /*3280*/  MOV R157, RZ ;  /* 0x000000ff009d7202 */ /* 0x000fe20000000f00 */
[----:B--2---:R-:W-:-:S05]  /*3290*/  @P6 FMUL.FTZ R157, R162, R156 ;  /* 0x0000009ca29d6220 */ /* 0x004fca0000410000 */
[----:B------:R-:W-:-:S04]  /*32a0*/  F2FP.F16.F32.PACK_AB R157, RZ, R157 ;  /* 0x0000009dff9d723e */ /* 0x000fc800000000ff */
[----:B------:R-:W-:-:S07]  /*32b0*/  PRMT R152, R157, 0x7610, R152 ;  /* 0x000076109d987816 */ /* 0x000fce0000000098 */
.L_x_2605:
[----:B------:R-:W-:Y:S05]  /*32c0*/  BSYNC B1 ;  /* 0x0000000000017941 */ /* 0x000fea0003800000 */
.L_x_2604:
[----:B------:R-:W-:Y:S04]  /*32d0*/  BSSY B1, `(.L_x_2606) ;  /* 0x000000d000017945 */ /* 0x000fe80003800000 */
[----:B------:R-:W-:Y:S05]  /*32e0*/  @P2 BRA `(.L_x_2607) ;  /* 0x0000000000102947 */ /* 0x000fea0003800000 */
[----:B------:R-:W-:Y:S01]  /*32f0*/  HFMA2.MMA R157, -RZ, RZ, 0, 0 ;  /* 0x00000000ff9d7435 */ /* 0x000fe200000001ff */
[----:B------:R-:W-:Y:S10]  /*3300*/  @!P4 BRA `(.L_x_2608) ;  /* 0x000000000024c947 */ /* 0x000ff40003800000 */
[----:B-----5:R-:W-:Y:S01]  /*3310*/  HADD2.F32 R157, -RZ, R44.H1_H1 ;  /* 0x3000002cff9d7230 */ /* 0x020fe20000004100 */
[----:B------:R-:W-:Y:S06]  /*3320*/  BRA `(.L_x_2608) ;  /* 0x00000000001c7947 */ /* 0x000fec0003800000 */
.L_x_2607:
[----:B------:R-:W-:-:S04]  /*3330*/  ISETP.NE.AND P6, PT, R222, RZ, PT ;  /* 0x000000ffde00720c */ /* 0x000fc80003fc5270 */
[----:B------:R-:W-:-:S05]  /*3340*/  FSEL R156, R6, RZ, !P6 ;  /* 0x000000ff069c7208 */ /* 0x000fca0007000000 */
[----:B------:R-:W-:-:S04]  /*3350*/  FFMA.FTZ R156, R218, R159, R156 ;  /* 0x0000009fda9c7223 */ /* 0x000fc8000001009c */
[----:B------:R-:W-:-:S04]  /*3360*/  FADD.FTZ R156, R217, -R156 ;  /* 0x8000009cd99c7221 */ /* 0x000fc80000010000 */
[----:B------:R-:W-:Y:S01]  /*3370*/  FMUL.FTZ R157, R5, R156 ;  /* 0x0000009c059d7220 */ /* 0x000fe20000410000 */
[----:B-----5:R-:W-:-:S05]  /*3380*/  @P4 HADD2.F32 R156, -RZ, R44.H1_H1 ;  /* 0x3000002cff9c4230 */ /* 0x020fca0000004100 */
[----:B------:R-:W-:-:S07]  /*3390*/  @P4 FADD.FTZ R157, R157, R156 ;  /* 0x0000009c9d9d4221 */ /* 0x000fce0000010000 */
.L_x_2608:
[----:B------:R-:W-:Y:S05]  /*33a0*/  BSYNC B1 ;  /* 0x0000000000017941 */ /* 0x000fea0003800000 */
.L_x_2606:
[----:B------:R-:W-:Y:S01]  /*33b0*/  @P5 F2FP.F16.F32.PACK_AB R156, RZ, R157 ;  /* 0x0000009dff9c523e */ /* 0x000fe200000000ff */
[----:B------:R-:W-:Y:S03]  /*33c0*/  BSSY B1, `(.L_x_2609) ;  /* 0x000000f000017945 */ /* 0x000fe60003800000 */
[----:B------:R-:W-:Y:S01]  /*33d0*/  @P5 PRMT R148, R148, 0x5410, R156 ;  /* 0x0000541094945816 */ /* 0x000fe2000000009c */
[----:B------:R-:W-:Y:S06]  /*33e0*/  @!P3 BRA `(.L_x_2610) ;  /* 0x000000000030b947 */ /* 0x000fec0003800000 */
[----:B------:R-:W2:Y:S01]  /*33f0*/  LDL R162, [R1] ;  /* 0x0000000001a27983 */ /* 0x000ea20000100800 */
[----:B-----5:R-:W-:Y:S01]  /*3400*/  LOP3.LUT P6, RZ, R178, 0xff00, RZ, 0xc0, !PT ;  /* 0x0000ff00b2ff7812 */ /* 0x020fe200078cc0ff */
[----:B------:R-:W-:Y:S01]  /*3410*/  FMUL.FTZ R156, R157, UR13 ;  /* 0x0000000d9d9c7c20 */ /* 0x000fe20008410000 */
[----:B------:R-:W-:-:S03]  /*3420*/  MOV R157, RZ ;  /* 0x000000ff009d7202 */ /* 0x000fc60000000f00 */
[----:B------:R-:W-:-:S08]  /*3430*/  FMUL.FTZ R156, R156, UR12 ;  /* 0x0000000c9c9c7c20 */ /* 0x000fd00008410000 */
[----:B------:R-:W-:-:S05]  /*3440*/  @P6 HADD2.F32 R161, -RZ, R144.H1_H1 ;  /* 0x30000090ffa16230 */ /* 0x000fca0000004100 */
[----:B------:R-:W-:-:S04]  /*3450*/  @P6 FMUL.FTZ R157, R156, R161 ;  /* 0x000000a19c9d6220 */ /* 0x000fc80000410000 */
[----:B------:R-:W-:Y:S01]  /*3460*/  FADD.FTZ R77, R77, R157 ;  /* 0x0000009d4d4d7221 */ /* 0x000fe20000010000 */
[----:B------:R-:W-:-:S06]  /*3470*/  HFMA2.MMA R157, -RZ, RZ, 0, 0 ;  /* 0x00000000ff9d7435 */ /* 0x000fcc00000001ff */
[----:B--2---:R-:W-:-:S05]  /*3480*/  @P6 FMUL.FTZ R157, R162, R156 ;  /* 0x0000009ca29d6220 */ /* 0x004fca0000410000 */
[----:B------:R-:W-:-:S04]  /*3490*/  F2FP.F16.F32.PACK_AB R157, RZ, R157 ;  /* 0x0000009dff9d723e */ /* 0x000fc800000000ff */
[----:B------:R-:W-:-:S07]  /*34a0*/  PRMT R152, R152, 0x5410, R157 ;  /* 0x0000541098987816 */ /* 0x000fce000000009d */
.L_x_2610:
[----:B------:R-:W-:Y:S05]  /*34b0*/  BSYNC B1 ;  /* 0x0000000000017941 */ /* 0x000fea0003800000 */
.L_x_2609:
[----:B------:R-:W-:Y:S04]  /*34c0*/  BSSY B1, `(.L_x_2611) ;  /* 0x000000d000017945 */ /* 0x000fe80003800000 */
[----:B------:R-:W-:Y:S05]  /*34d0*/  @P2 BRA `(.L_x_2612) ;  /* 0x0000000000102947 */ /* 0x000fea0003800000 */
[----:B------:R-:W-:Y:S01]  /*34e0*/  MOV R157, RZ ;  /* 0x000000ff009d7202 */ /* 0x000fe20000000f00 */
[----:B------:R-:W-:Y:S06]  /*34f0*/  @!P4 BRA `(.L_x_2613) ;  /* 0x000000000024c947 */ /* 0x000fec0003800000 */
[----:B-----5:R-:W-:Y:S01]  /*3500*/  HADD2.F32 R157, -RZ, R45.H0_H0 ;  /* 0x2000002dff9d7230 */ /* 0x020fe20000004100 */
[----:B------:R-:W-:Y:S06]  /*3510*/  BRA `(.L_x_2613) ;  /* 0x00000000001c7947 */ /* 0x000fec0003800000 */
.L_x_2612:
[----:B------:R-:W-:-:S04]  /*3520*/  ISETP.NE.AND P6, PT, R222, RZ, PT ;  /* 0x000000ffde00720c */ /* 0x000fc80003fc5270 */
[----:B------:R-:W-:-:S05]  /*3530*/  FSEL R156, R6, RZ, !P6 ;  /* 0x000000ff069c7208 */ /* 0x000fca0007000000 */
[----:B------:R-:W-:-:S04]  /*3540*/  FFMA.FTZ R156, R209, R159, R156 ;  /* 0x0000009fd19c7223 */ /* 0x000fc8000001009c */
[----:B------:R-:W-:-:S04]  /*3550*/  FADD.FTZ R156, R208, -R156 ;  /* 0x8000009cd09c7221 */ /* 0x000fc80000010000 */
[----:B------:R-:W-:Y:S01]  /*3560*/  FMUL.FTZ R157, R5, R156 ;  /* 0x0000009c059d7220 */ /* 0x000fe20000410000 */
[----:B-----5:R-:W-:-:S05]  /*3570*/  @P4 HADD2.F32 R156, -RZ, R45.H0_H0 ;  /* 0x2000002dff9c4230 */ /* 0x020fca0000004100 */
[----:B------:R-:W-:-:S07]  /*3580*/  @P4 FADD.FTZ R157, R157, R156 ;  /* 0x0000009c9d9d4221 */ /* 0x000fce0000010000 */
.L_x_2613:
[----:B------:R-:W-:Y:S05]  /*3590*/  BSYNC B1 ;  /* 0x0000000000017941 */ /* 0x000fea0003800000 */
.L_x_2611:
[----:B------:R-:W-:Y:S01]  /*35a0*/  @P5 F2FP.F16.F32.PACK_AB R156, RZ, R157 ;  /* 0x0000009dff9c523e */ /* 0x000fe200000000ff */
[----:B------:R-:W-:Y:S03]  /*35b0*/  BSSY B1, `(.L_x_2614) ;  /* 0x000000e000017945 */ /* 0x000fe60003800000 */
[----:B------:R-:W-:Y:S01]  /*35c0*/  @P5 PRMT R149, R156, 0x7610, R149 ;  /* 0x000076109c955816 */ /* 0x000fe20000000095 */
[----:B------:R-:W-:Y:S06]  /*35d0*/  @!P3 BRA `(.L_x_2615) ;  /* 0x00000000002cb947 */ /* 0x000fec0003800000 */
        /* <DEDUP_REMOVED lines=8> */
[----:B------:R-:W-:-:S05]  /*3660*/  @P6 FMUL.FTZ R157, R252, R156 ;  /* 0x0000009cfc9d6220 */ /* 0x000fca0000410000 */
[----:B------:R-:W-:-:S04]  /*3670*/  F2FP.F16.F32.PACK_AB R157, RZ, R157 ;  /* 0x0000009dff9d723e */ /* 0x000fc800000000ff */
[----:B------:R-:W-:-:S07]  /*3680*/  PRMT R153, R157, 0x7610, R153 ;  /* 0x000076109d997816 */ /* 0x000fce0000000099 */
.L_x_2615:
[----:B------:R-:W-:Y:S05]  /*3690*/  BSYNC B1 ;  /* 0x0000000000017941 */ /* 0x000fea0003800000 */
.L_x_2614:
[----:B------:R-:W-:Y:S04]  /*36a0*/  BSSY B1, `(.L_x_2616) ;  /* 0x000000d000017945 */ /* 0x000fe80003800000 */
[----:B------:R-:W-:Y:S05]  /*36b0*/  @P2 BRA `(.L_x_2617) ;  /* 0x0000000000102947 */ /* 0x000fea0003800000 */
[----:B------:R-:W-:Y:S01]  /*36c0*/  HFMA2.MMA R157, -RZ, RZ, 0, 0 ;  /* 0x00000000ff9d7435 */ /* 0x000fe200000001ff */
[----:B------:R-:W-:Y:S10]  /*36d0*/  @!P4 BRA `(.L_x_2618) ;  /* 0x000000000024c947 */ /* 0x000ff40003800000 */
[----:B-----5:R-:W-:Y:S01]  /*36e0*/  HADD2.F32 R157, -RZ, R45.H1_H1 ;  /* 0x3000002dff9d7230 */ /* 0x020fe20000004100 */
[----:B------:R-:W-:Y:S06]  /*36f0*/  BRA `(.L_x_2618) ;  /* 0x00000000001c7947 */ /* 0x000fec0003800000 */
.L_x_2617:
[----:B------:R-:W-:-:S04]  /*3700*/  ISETP.NE.AND P6, PT, R222, RZ, PT ;  /* 0x000000ffde00720c */ /* 0x000fc80003fc5270 */
[----:B------:R-:W-:-:S05]  /*3710*/  FSEL R156, R6, RZ, !P6 ;  /* 0x000000ff069c7208 */ /* 0x000fca0007000000 */
[----:B------:R-:W-:-:S04]  /*3720*/  FFMA.FTZ R156, R207, R159, R156 ;  /* 0x0000009fcf9c7223 */ /* 0x000fc8000001009c */
[----:B------:R-:W-:-:S04]  /*3730*/  FADD.FTZ R156, R206, -R156 ;  /* 0x8000009cce9c7221 */ /* 0x000fc80000010000 */
[----:B------:R-:W-:Y:S01]  /*3740*/  FMUL.FTZ R157, R5, R156 ;  /* 0x0000009c059d7220 */ /* 0x000fe20000410000 */
[----:B-----5:R-:W-:-:S05]  /*3750*/  @P4 HADD2.F32 R156, -RZ, R45.H1_H1 ;  /* 0x3000002dff9c4230 */ /* 0x020fca0000004100 */
[----:B------:R-:W-:-:S07]  /*3760*/  @P4 FADD.FTZ R157, R157, R156 ;  /* 0x0000009c9d9d4221 */ /* 0x000fce0000010000 */
.L_x_2618:
[----:B------:R-:W-:Y:S05]  /*3770*/  BSYNC B1 ;  /* 0x0000000000017941 */ /* 0x000fea0003800000 */
.L_x_2616:
[----:B------:R-:W-:Y:S01]  /*3780*/  @P5 F2FP.F16.F32.PACK_AB R156, RZ, R157 ;  /* 0x0000009dff9c523e */ /* 0x000fe200000000ff */
[----:B------:R-:W-:Y:S03]  /*3790*/  BSSY B1, `(.L_x_2619) ;  /* 0x000000e000017945 */ /* 0x000fe60003800000 */
[----:B------:R-:W-:Y:S01]  /*37a0*/  @P5 PRMT R149, R149, 0x5410, R156 ;  /* 0x0000541095955816 */ /* 0x000fe2000000009c */
[----:B------:R-:W-:Y:S06]  /*37b0*/  @!P3 BRA `(.L_x_2620) ;  /* 0x00000000002cb947 */ /* 0x000fec0003800000 */
        /* <DEDUP_REMOVED lines=8> */
[----:B------:R-:W-:-:S05]  /*3840*/  @P6 FMUL.FTZ R157, R251, R156 ;  /* 0x0000009cfb9d6220 */ /* 0x000fca0000410000 */
[----:B------:R-:W-:-:S04]  /*3850*/  F2FP.F16.F32.PACK_AB R157, RZ, R157 ;  /* 0x0000009dff9d723e */ /* 0x000fc800000000ff */
[----:B------:R-:W-:-:S07]  /*3860*/  PRMT R153, R153, 0x5410, R157 ;  /* 0x0000541099997816 */ /* 0x000fce000000009d */
.L_x_2620:
[----:B------:R-:W-:Y:S05]  /*3870*/  BSYNC B1 ;  /* 0x0000000000017941 */ /* 0x000fea0003800000 */
.L_x_2619:
[----:B------:R-:W-:Y:S04]  /*3880*/  BSSY B1, `(.L_x_2621) ;  /* 0x000000d000017945 */ /* 0x000fe80003800000 */
[----:B------:R-:W-:Y:S05]  /*3890*/  @P2 BRA `(.L_x_2622) ;  /* 0x0000000000102947 */ /* 0x000fea0003800000 */
[----:B------:R-:W-:Y:S01]  /*38a0*/  MOV R157, RZ ;  /* 0x000000ff009d7202 */ /* 0x000fe20000000f00 */
[----:B------:R-:W-:Y:S06]  /*38b0*/  @!P4 BRA `(.L_x_2623) ;  /* 0x000000000024c947 */ /* 0x000fec0003800000 */
[----:B-----5:R-:W-:Y:S01]  /*38c0*/  HADD2.F32 R157, -RZ, R46.H0_H0 ;  /* 0x2000002eff9d7230 */ /* 0x020fe20000004100 */
[----:B------:R-:W-:Y:S06]  /*38d0*/  BRA `(.L_x_2623) ;  /* 0x00000000001c7947 */ /* 0x000fec0003800000 */
.L_x_2622:
[----:B------:R-:W-:-:S04]  /*38e0*/  ISETP.NE.AND P6, PT, R222, RZ, PT ;  /* 0x000000ffde00720c */ /* 0x000fc80003fc5270 */
[----:B------:R-:W-:-:S05]  /*38f0*/  FSEL R156, R6, RZ, !P6 ;  /* 0x000000ff069c7208 */ /* 0x000fca0007000000 */
[----:B------:R-:W-:-:S04]  /*3900*/  FFMA.FTZ R156, R205, R159, R156 ;  /* 0x0000009fcd9c7223 */ /* 0x000fc8000001009c */
[----:B------:R-:W-:-:S04]  /*3910*/  FADD.FTZ R156, R204, -R156 ;  /* 0x8000009ccc9c7221 */ /* 0x000fc80000010000 */
[----:B------:R-:W-:Y:S01]  /*3920*/  FMUL.FTZ R157, R5, R156 ;  /* 0x0000009c059d7220 */ /* 0x000fe20000410000 */
[----:B-----5:R-:W-:-:S05]  /*3930*/  @P4 HADD2.F32 R156, -RZ, R46.H0_H0 ;  /* 0x2000002eff9c4230 */ /* 0x020fca0000004100 */
[----:B------:R-:W-:-:S07]  /*3940*/  @P4 FADD.FTZ R157, R157, R156 ;  /* 0x0000009c9d9d4221 */ /* 0x000fce0000010000 */
.L_x_2623:
[----:B------:R-:W-:Y:S05]  /*3950*/  BSYNC B1 ;  /* 0x0000000000017941 */ /* 0x000fea0003800000 */
.L_x_2621:
        /* <DEDUP_REMOVED lines=15> */
.L_x_2625:
[----:B------:R-:W-:Y:S05]  /*3a50*/  BSYNC B1 ;  /* 0x0000000000017941 */ /* 0x000fea0003800000 */
.L_x_2624:
[----:B------:R-:W-:Y:S04]  /*3a60*/  BSSY B1, `(.L_x_2626) ;  /* 0x000000d000017945 */ /* 0x000fe80003800000 */
[----:B------:R-:W-:Y:S05]  /*3a70*/  @P2 BRA `(.L_x_2627) ;  /* 0x0000000000102947 */ /* 0x000fea0003800000 */
[----:B------:R-:W-:Y:S01]  /*3a80*/  HFMA2.MMA R157, -RZ, RZ, 0, 0 ;  /* 0x00000000ff9d7435 */ /* 0x000fe200000001ff */
[----:B------:R-:W-:Y:S10]  /*3a90*/  @!P4 BRA `(.L_x_2628) ;  /* 0x000000000024c947 */ /* 0x000ff40003800000 */
[----:B-----5:R-:W-:Y:S01]  /*3aa0*/  HADD2.F32 R157, -RZ, R46.H1_H1 ;  /* 0x3000002eff9d7230 */ /* 0x020fe20000004100 */
[----:B------:R-:W-:Y:S06]  /*3ab0*/  BRA `(.L_x_2628) ;  /* 0x00000000001c7947 */ /* 0x000fec0003800000 */
.L_x_2627:
[----:B------:R-:W-:-:S04]  /*3ac0*/  ISETP.NE.AND P6, PT, R222, RZ, PT ;  /* 0x000000ffde00720c */ /* 0x000fc80003fc5270 */
[----:B------:R-:W-:-:S05]  /*3ad0*/  FSEL R156, R6, RZ, !P6 ;  /* 0x000000ff069c7208 */ /* 0x000fca0007000000 */
[----:B------:R-:W-:-:S04]  /*3ae0*/  FFMA.FTZ R156, R203, R159, R156 ;  /* 0x0000009fcb9c7223 */ /* 0x000fc8000001009c */
[----:B------:R-:W-:-:S04]  /*3af0*/  FADD.FTZ R156, R202, -R156 ;  /* 0x8000009cca9c7221 */ /* 0x000fc80000010000 */
[----:B------:R-:W-:Y:S01]  /*3b00*/  FMUL.FTZ R157, R5, R156 ;  /* 0x0000009c059d7220 */ /* 0x000fe20000410000 */
[----:B-----5:R-:W-:-:S05]  /*3b10*/  @P4 HADD2.F32 R156, -RZ, R46.H1_H1 ;  /* 0x3000002eff9c4230 */ /* 0x020fca0000004100 */
[----:B------:R-:W-:-:S07]  /*3b20*/  @P4 FADD.FTZ R157, R157, R156 ;  /* 0x0000009c9d9d4221 */ /* 0x000fce0000010000 */
.L_x_2628:
[----:B------:R-:W-:Y:S05]  /*3b30*/  BSYNC B1 ;  /* 0x0000000000017941 */ /* 0x000fea0003800000 */
.L_x_2626:
        /* <DEDUP_REMOVED lines=15> */
.L_x_2630:
[----:B------:R-:W-:Y:S05]  /*3c30*/  BSYNC B1 ;  /* 0x0000000000017941 */ /* 0x000fea0003800000 */
.L_x_2629:
[----:B------:R-:W-:Y:S04]  /*3c40*/  BSSY B1, `(.L_x_2631) ;  /* 0x000000d000017945 */ /* 0x000fe80003800000 */
[----:B------:R-:W-:Y:S05]  /*3c50*/  @P2 BRA `(.L_x_2632) ;  /* 0x0000000000102947 */ /* 0x000fea0003800000 */
[----:B------:R-:W-:Y:S01]  /*3c60*/  MOV R157, RZ ;  /* 0x000000ff009d7202 */ /* 0x000fe20000000f00 */
[----:B------:R-:W-:Y:S06]  /*3c70*/  @!P4 BRA `(.L_x_2633) ;  /* 0x000000000024c947 */ /* 0x000fec0003800000 */
[----:B-----5:R-:W-:Y:S01]  /*3c80*/  HADD2.F32 R157, -RZ, R47.H0_H0 ;  /* 0x2000002fff9d7230 */ /* 0x020fe20000004100 */
[----:B------:R-:W-:Y:S06]  /*3c90*/  BRA `(.L_x_2633) ;  /* 0x00000000001c7947 */ /* 0x000fec0003800000 */
.L_x_2632:
[----:B------:R-:W-:-:S04]  /*3ca0*/  ISETP.NE.AND P6, PT, R222, RZ, PT ;  /* 0x000000ffde00720c */ /* 0x000fc80003fc5270 */
[----:B------:R-:W-:-:S05]  /*3cb0*/  FSEL R156, R6, RZ, !P6 ;  /* 0x000000ff069c7208 */ /* 0x000fca0007000000 */
[----:B------:R-:W-:-:S04]  /*3cc0*/  FFMA.FTZ R156, R167, R159, R156 ;  /* 0x0000009fa79c7223 */ /* 0x000fc8000001009c */
[----:B------:R-:W-:-:S04]  /*3cd0*/  FADD.FTZ R156, R168, -R156 ;  /* 0x8000009ca89c7221 */ /* 0x000fc80000010000 */
[----:B------:R-:W-:Y:S01]  /*3ce0*/  FMUL.FTZ R157, R5, R156 ;  /* 0x0000009c059d7220 */ /* 0x000fe20000410000 */
[----:B-----5:R-:W-:-:S05]  /*3cf0*/  @P4 HADD2.F32 R156, -RZ, R47.H0_H0 ;  /* 0x2000002fff9c4230 */ /* 0x020fca0000004100 */
[----:B------:R-:W-:-:S07]  /*3d00*/  @P4 FADD.FTZ R157, R157, R156 ;  /* 0x0000009c9d9d4221 */ /* 0x000fce0000010000 */
.L_x_2633:
[----:B------:R-:W-:Y:S05]  /*3d10*/  BSYNC B1 ;  /* 0x0000000000017941 */ /* 0x000fea0003800000 */
.L_x_2631:
        /* <DEDUP_REMOVED lines=15> */
.L_x_2635:
[----:B------:R-:W-:Y:S05]  /*3e10*/  BSYNC B1 ;  /* 0x0000000000017941 */ /* 0x000fea0003800000 */
.L_x_2634:
[----:B------:R-:W-:Y:S04]  /*3e20*/  BSSY B1, `(.L_x_2636) ;  /* 0x000000d000017945 */ /* 0x000fe80003800000 */
[----:B------:R-:W-:Y:S05]  /*3e30*/  @P2 BRA `(.L_x_2637) ;  /* 0x0000000000102947 */ /* 0x000fea0003800000 */
[----:B------:R-:W-:Y:S01]  /*3e40*/  HFMA2.MMA R157, -RZ, RZ, 0, 0 ;  /* 0x00000000ff9d7435 */ /* 0x000fe200000001ff */
[----:B------:R-:W-:Y:S10]  /*3e50*/  @!P4 BRA `(.L_x_2638) ;  /* 0x000000000024c947 */ /* 0x000ff40003800000 */
[----:B-----5:R-:W-:Y:S01]  /*3e60*/  HADD2.F32 R157, -RZ, R47.H1_H1 ;  /* 0x3000002fff9d7230 */ /* 0x020fe20000004100 */
[----:B------:R-:W-:Y:S06]  /*3e70*/  BRA `(.L_x_2638) ;  /* 0x00000000001c7947 */ /* 0x000fec0003800000 */
.L_x_2637:
[----:B------:R-:W-:-:S04]  /*3e80*/  ISETP.NE.AND P6, PT, R222, RZ, PT ;  /* 0x000000ffde00720c */ /* 0x000fc80003fc5270 */
[----:B------:R-:W-:-:S05]  /*3e90*/  FSEL R156, R6, RZ, !P6 ;  /* 0x000000ff069c7208 */ /* 0x000fca0007000000 */
[----:B------:R-:W-:-:S04]  /*3ea0*/  FFMA.FTZ R156, R169, R159, R156 ;  /* 0x0000009fa99c7223 */ /* 0x000fc8000001009c */
[----:B------:R-:W-:-:S04]  /*3eb0*/  FADD.FTZ R156, R170, -R156 ;  /* 0x8000009caa9c7221 */ /* 0x000fc80000010000 */
[----:B------:R-:W-:Y:S01]  /*3ec0*/  FMUL.FTZ R157, R5, R156 ;  /* 0x0000009c059d7220 */ /* 0x000fe20000410000 */
[----:B-----5:R-:W-:-:S05]  /*3ed0*/  @P4 HADD2.F32 R156, -RZ, R47.H1_H1 ;  /* 0x3000002fff9c4230 */ /* 0x020fca0000004100 */
[----:B------:R-:W-:-:S07]  /*3ee0*/  @P4 FADD.FTZ R157, R157, R156 ;  /* 0x0000009c9d9d4221 */ /* 0x000fce0000010000 */
.L_x_2638:
[----:B------:R-:W-:Y:S05]  /*3ef0*/  BSYNC B1 ;  /* 0x0000000000017941 */ /* 0x000fea0003800000 */
.L_x_2636:
        /* <DEDUP_REMOVED lines=15> */
.L_x_2640:
[----:B------:R-:W-:Y:S05]  /*3ff0*/  BSYNC B1 ;  /* 0x0000000000017941 */ /* 0x000fea0003800000 */
.L_x_2639:
        /* <DEDUP_REMOVED lines=8> */
.L_x_2598:
[----:B------:R-:W-:Y:S05]  /*4080*/  BSYNC B0 ;  /* 0x0000000000007941 */ /* 0x000fea0003800000 */
.L_x_2597:
[----:B------:R-:W-:Y:S04]  /*4090*/  BSSY B0, `(.L_x_2641) ;  /* 0x0000108000007945 */ /* 0x000fe80003800000 */
[----:B------:R-:W-:Y:S05]  /*40a0*/  @!P0 BRA `(.L_x_2642) ;  /* 0x0000001000188947 */ /* 0x000fea0003800000 */
[----:B------:R-:W-:Y:S04]  /*40b0*/  BSSY B1, `(.L_x_2643) ;  /* 0x0000005000017945 */ /* 0x000fe80003800000 */
[----:B------:R-:W-:Y:S05]  /*40c0*/  @!P3 BRA `(.L_x_2644) ;  /* 0x00000000000cb947 */ /* 0x000fea0003800000 */
[----:B-----5:R-:W1:Y:S02]  /*40d0*/  LDC.64 R144, c[0x0][0x220] ;  /* 0x00008800ff907b82 */ /* 0x020e640000000a00 */
[----:B-1----:R-:W-:-:S06]  /*40e0*/  IMAD.WIDE.U32 R144, R158, 0x10, R144 ;  /* 0x000000109e907825 */ /* 0x002fcc00078e0090 */
[----:B------:R-:W5:Y:S02]  /*40f0*/  LDG.E.128 R144, desc[UR4][R144.64] ;  /* 0x0000000490907981 */ /* 0x000f64000c1e1d00 */
.L_x_2644:
[----:B------:R-:W-:Y:S05]  /*4100*/  BSYNC B1 ;  /* 0x0000000000017941 */ /* 0x000fea0003800000 */
.L_x_2643:
[----:B------:R-:W-:Y:S04]  /*4110*/  BSSY B1, `(.L_x_2645) ;  /* 0x0000013000017945 */ /* 0x000fe80003800000 */
[----:B------:R-:W-:Y:S05]  /*4120*/  @P2 BRA `(.L_x_2646) ;  /* 0x00000000001c2947 */ /* 0x000fea0003800000 */
[----:B------:R-:W-:Y:S01]  /*4130*/  UISETP.NE.U32.AND UP0, UPT, UR8, URZ, UPT ;  /* 0x0000003f0800728c */ /* 0x000fe2000bf05070 */
[----:B0-----:R-:W-:-:S03]  /*4140*/  MOV R157, RZ ;  /* 0x000000ff009d7202 */ /* 0x001fc60000000f00 */
[----:B------:R-:W-:-:S06]  /*4150*/  UISETP.NE.AND.EX UP0, UPT, UR9, URZ, UPT, UP0 ;  /* 0x0000003f0900728c */ /* 0x000fcc000bf05300 */
[----:B------:R-:W-:-:S13]  /*4160*/  PLOP3.LUT P4, PT, PT, PT, UP0, 0x80, 0x0 ;  /* 0x000000000000781c */ /* 0x000fda0003f8f008 */
[----:B------:R-:W-:Y:S05]  /*4170*/  @!P4 BRA `(.L_x_2647) ;  /* 0x000000000030c947 */ /* 0x000fea0003800000 */
[----:B-----5:R-:W-:Y:S01]  /*4180*/  HADD2.F32 R157, -RZ, R40.H0_H0 ;  /* 0x20000028ff9d7230 */ /* 0x020fe20000004100 */
[----:B------:R-:W-:Y:S06]  /*4190*/  BRA `(.L_x_2647) ;  /* 0x0000000000287947 */ /* 0x000fec0003800000 */
.L_x_2646:
        /* <DEDUP_REMOVED lines=8> */
[----:B-----5:R-:W-:-:S05]  /*4220*/  @P4 HADD2.F32 R156, -RZ, R40.H0_H0 ;  /* 0x20000028ff9c4230 */ /* 0x020fca0000004100 */
[----:B------:R-:W-:-:S07]  /*4230*/  @P4 FADD.FTZ R157, R157, R156 ;  /* 0x0000009c9d9d4221 */ /* 0x000fce0000010000 */
.L_x_2647:
[----:B------:R-:W-:Y:S05]  /*4240*/  BSYNC B1 ;  /* 0x0000000000017941 */ /* 0x000fea0003800000 */
.L_x_2645:
[----:B------:R-:W-:Y:S01]  /*4250*/  ISETP.NE.U32.AND P5, PT, RZ, UR6, PT ;  /* 0x00000006ff007c0c */ /* 0x000fe2000bfa5070 */
[----:B------:R-:W-:Y:S03]  /*4260*/  BSSY B1, `(.L_x_2648) ;  /* 0x0000010000017945 */ /* 0x000fe60003800000 */
[----:B------:R-:W-:-:S13]  /*4270*/  ISETP.NE.AND.EX P5, PT, RZ, UR7, PT, P5 ;  /* 0x00000007ff007c0c */ /* 0x000fda000bfa5350 */
[----:B------:R-:W-:-:S04]  /*4280*/  @P5 F2FP.F16.F32.PACK_AB R156, RZ, R157 ;  /* 0x0000009dff9c523e */ /* 0x000fc800000000ff */
        /* <DEDUP_REMOVED lines=13> */
.L_x_2649:
[----:B------:R-:W-:Y:S05]  /*4360*/  BSYNC B1 ;  /* 0x0000000000017941 */ /* 0x000fea0003800000 */
.L_x_2648:
[----:B------:R-:W-:Y:S04]  /*4370*/  BSSY B1, `(.L_x_2650) ;  /* 0x000000d000017945 */ /* 0x000fe80003800000 */
[----:B------:R-:W-:Y:S05]  /*4380*/  @P2 BRA `(.L_x_2651) ;  /* 0x0000000000102947 */ /* 0x000fea0003800000 */
[----:B------:R-:W-:Y:S01]  /*4390*/  HFMA2.MMA R157, -RZ, RZ, 0, 0 ;  /* 0x00000000ff9d7435 */ /* 0x000fe200000001ff */
[----:B------:R-:W-:Y:S10]  /*43a0*/  @!P4 BRA `(.L_x_2652) ;  /* 0x000000000024c947 */ /* 0x000ff40003800000 */
[----:B-----5:R-:W-:Y:S01]  /*43b0*/  HADD2.F32 R157, -RZ, R40.H1_H1 ;  /* 0x30000028ff9d7230 */ /* 0x020fe20000004100 */
[----:B------:R-:W-:Y:S06]  /*43c0*/  BRA `(.L_x_2652) ;  /* 0x00000000001c7947 */ /* 0x000fec0003800000 */
.L_x_2651:
[----:B------:R-:W-:-:S04]  /*43d0*/  ISETP.NE.AND P6, PT, R222, RZ, PT ;  /* 0x000000ffde00720c */ /* 0x000fc80003fc5270 */
[----:B------:R-:W-:-:S05]  /*43e0*/  FSEL R156, R6, RZ, !P6 ;  /* 0x000000ff069c7208 */ /* 0x000fca0007000000 */
[----:B------:R-:W-:-:S04]  /*43f0*/  FFMA.FTZ R156, R9, R159, R156 ;  /* 0x0000009f099c7223 */ /* 0x000fc8000001009c */
[----:B------:R-:W-:-:S04]  /*4400*/  FADD.FTZ R156, R12, -R156 ;  /* 0x8000009c0c9c7221 */ /* 0x000fc80000010000 */
[----:B------:R-:W-:Y:S01]  /*4410*/  FMUL.FTZ R157, R5, R156 ;  /* 0x0000009c059d7220 */ /* 0x000fe20000410000 */
[----:B-----5:R-:W-:-:S05]  /*4420*/  @P4 HADD2.F32 R156, -RZ, R40.H1_H1 ;  /* 0x30000028ff9c4230 */ /* 0x020fca0000004100 */
[----:B------:R-:W-:-:S07]  /*4430*/  @P4 FADD.FTZ R157, R157, R156 ;  /* 0x0000009c9d9d4221 */ /* 0x000fce0000010000 */
.L_x_2652:
[----:B------:R-:W-:Y:S05]  /*4440*/  BSYNC B1 ;  /* 0x0000000000017941 */ /* 0x000fea0003800000 */
.L_x_2650:
        /* <DEDUP_REMOVED lines=15> */
.L_x_2654:
[----:B------:R-:W-:Y:S05]  /*4540*/  BSYNC B1 ;  /* 0x0000000000017941 */ /* 0x000fea0003800000 */
.L_x_2653:
[----:B------:R-:W-:Y:S04]  /*4550*/  BSSY B1, `(.L_x_2655) ;  /* 0x000000d000017945 */ /* 0x000fe80003800000 */
[----:B------:R-:W-:Y:S05]  /*4560*/  @P2 BRA `(.L_x_2656) ;  /* 0x0000000000102947 */ /* 0x000fea0003800000 */
[----:B------:R-:W-:Y:S01]  /*4570*/  MOV R157, RZ ;  /* 0x000000ff009d7202 */ /* 0x000fe20000000f00 */
[----:B------:R-:W-:Y:S06]  /*4580*/  @!P4 BRA `(.L_x_2657) ;  /* 0x000000000024c947 */ /* 0x000fec0003800000 */
[----:B-----5:R-:W-:Y:S01]  /*4590*/  HADD2.F32 R157, -RZ, R41.H0_H0 ;  /* 0x20000029ff9d7230 */ /* 0x020fe20000004100 */
[----:B------:R-:W-:Y:S06]  /*45a0*/  BRA `(.L_x_2657) ;  /* 0x00000000001c7947 */ /* 0x000fec0003800000 */
.L_x_2656:
[----:B------:R-:W-:-:S04]  /*45b0*/  ISETP.NE.AND P6, PT, R222, RZ, PT ;  /* 0x000000ffde00720c */ /* 0x000fc80003fc5270 */
[----:B------:R-:W-:-:S05]  /*45c0*/  FSEL R156, R6, RZ, !P6 ;  /* 0x000000ff069c7208 */ /* 0x000fca0007000000 */
[----:B------:R-:W-:-:S04]  /*45d0*/  FFMA.FTZ R156, R11, R159, R156 ;  /* 0x0000009f0b9c7223 */ /* 0x000fc8000001009c */
[----:B------:R-:W-:-:S04]  /*45e0*/  FADD.FTZ R156, R14, -R156 ;  /* 0x8000009c0e9c7221 */ /* 0x000fc80000010000 */
[----:B------:R-:W-:Y:S01]  /*45f0*/  FMUL.FTZ R157, R5, R156 ;  /* 0x0000009c059d7220 */ /* 0x000fe20000410000 */
[----:B-----5:R-:W-:-:S05]  /*4600*/  @P4 HADD2.F32 R156, -RZ, R41.H0_H0 ;  /* 0x20000029ff9c4230 */ /* 0x020fca0000004100 */
[----:B------:R-:W-:-:S07]  /*4610*/  @P4 FADD.FTZ R157, R157, R156 ;  /* 0x0000009c9d9d4221 */ /* 0x000fce0000010000 */
.L_x_2657:
[----:B------:R-:W-:Y:S05]  /*4620*/  BSYNC B1 ;  /* 0x0000000000017941 */ /* 0x000fea0003800000 */
.L_x_2655:
        /* <DEDUP_REMOVED lines=15> */
.L_x_2659:
[----:B------:R-:W-:Y:S05]  /*4720*/  BSYNC B1 ;  /* 0x0000000000017941 */ /* 0x000fea0003800000 */
.L_x_2658:
[----:B------:R-:W-:Y:S04]  /*4730*/  BSSY B1, `(.L_x_2660) ;  /* 0x000000d000017945 */ /* 0x000fe80003800000 */
[----:B------:R-:W-:Y:S05]  /*4740*/  @P2 BRA `(.L_x_2661) ;  /* 0x0000000000102947 */ /* 0x000fea0003800000 */
[----:B------:R-:W-:Y:S01]  /*4750*/  HFMA2.MMA R157, -RZ, RZ, 0, 0 ;  /* 0x00000000ff9d7435 */ /* 0x000fe200000001ff */
[----:B------:R-:W-:Y:S10]  /*4760*/  @!P4 BRA `(.L_x_2662) ;  /* 0x000000000024c947 */ /* 0x000ff40003800000 */
[----:B-----5:R-:W-:Y:S01]  /*4770*/  HADD2.F32 R157, -RZ, R41.H1_H1 ;  /* 0x30000029ff9d7230 */ /* 0x020fe20000004100 */
[----:B------:R-:W-:Y:S06]  /*4780*/  BRA `(.L_x_2662) ;  /* 0x00000000001c7947 */ /* 0x000fec0003800000 */
.L_x_2661:
[----:B------:R-:W-:-:S04]  /*4790*/  ISETP.NE.AND P6, PT, R222, RZ, PT ;  /* 0x000000ffde00720c */ /* 0x000fc80003fc5270 */
[----:B------:R-:W-:-:S05]  /*47a0*/  FSEL R156, R6, RZ, !P6 ;  /* 0x000000ff069c7208 */ /* 0x000fca0007000000 */
[----:B------:R-:W-:-:S04]  /*47b0*/  FFMA.FTZ R156, R13, R159, R156 ;  /* 0x0000009f0d9c7223 */ /* 0x000fc8000001009c */
[----:B------:R-:W-:-:S04]  /*47c0*/  FADD.FTZ R156, R16, -R156 ;  /* 0x8000009c109c7221 */ /* 0x000fc80000010000 */
[----:B------:R-:W-:Y:S01]  /*47d0*/  FMUL.FTZ R157, R5, R156 ;  /* 0x0000009c059d7220 */ /* 0x000fe20000410000 */
[----:B-----5:R-:W-:-:S05]  /*47e0*/  @P4 HADD2.F32 R156, -RZ, R41.H1_H1 ;  /* 0x30000029ff9c4230 */ /* 0x020fca0000004100 */
[----:B------:R-:W-:-:S07]  /*47f0*/  @P4 FADD.FTZ R157, R157, R156 ;  /* 0x0000009c9d9d4221 */ /* 0x000fce0000010000 */
.L_x_2662:
[----:B------:R-:W-:Y:S05]  /*4800*/  BSYNC B1 ;  /* 0x0000000000017941 */ /* 0x000fea0003800000 */
.L_x_2660:
        /* <DEDUP_REMOVED lines=15> */
.L_x_2664:
[----:B------:R-:W-:Y:S05]  /*4900*/  BSYNC B1 ;  /* 0x0000000000017941 */ /* 0x000fea0003800000 */
.L_x_2663:
[----:B------:R-:W-:Y:S04]  /*4910*/  BSSY B1, `(.L_x_2665) ;  /* 0x000000d000017945 */ /* 0x000fe80003800000 */
[----:B------:R-:W-:Y:S05]  /*4920*/  @P2 BRA `(.L_x_2666) ;  /* 0x0000000000102947 */ /* 0x000fea0003800000 */
[----:B------:R-:W-:Y:S01]  /*4930*/  MOV R157, RZ ;  /* 0x000000ff009d7202 */ /* 0x000fe20000000f00 */
[----:B------:R-:W-:Y:S06]  /*4940*/  @!P4 BRA `(.L_x_2667) ;  /* 0x000000000024c947 */ /* 0x000fec0003800000 */
[----:B-----5:R-:W-:Y:S01]  /*4950*/  HADD2.F32 R157, -RZ, R42.H0_H0 ;  /* 0x2000002aff9d7230 */ /* 0x020fe20000004100 */
[----:B------:R-:W-:Y:S06]  /*4960*/  BRA `(.L_x_2667) ;  /* 0x00000000001c7947 */ /* 0x000fec0003800000 */
.L_x_2666:
[----:B------:R-:W-:-:S04]  /*4970*/  ISETP.NE.AND P6, PT, R222, RZ, PT ;  /* 0x000000ffde00720c */ /* 0x000fc80003fc5270 */
[----:B------:R-:W-:-:S05]  /*4980*/  FSEL R156, R6, RZ, !P6 ;  /* 0x000000ff069c7208 */ /* 0x000fca0007000000 */
[----:B------:R-:W-:-:S04]  /*4990*/  FFMA.FTZ R156, R15, R159, R156 ;  /* 0x0000009f0f9c7223 */ /* 0x000fc8000001009c */
[----:B------:R-:W-:-:S04]  /*49a0*/  FADD.FTZ R156, R17, -R156 ;  /* 0x8000009c119c7221 */ /* 0x000fc80000010000 */
[----:B------:R-:W-:Y:S01]  /*49b0*/  FMUL.FTZ R157, R5, R156 ;  /* 0x0000009c059d7220 */ /* 0x000fe20000410000 */
[----:B-----5:R-:W-:-:S05]  /*49c0*/  @P4 HADD2.F32 R156, -RZ, R42.H0_H0 ;  /* 0x2000002aff9c4230 */ /* 0x020fca0000004100 */
[----:B------:R-:W-:-:S07]  /*49d0*/  @P4 FADD.FTZ R157, R157, R156 ;  /* 0x0000009c9d9d4221 */ /* 0x000fce0000010000 */
.L_x_2667:
[----:B------:R-:W-:Y:S05]  /*49e0*/  BSYNC B1 ;  /* 0x0000000000017941 */ /* 0x000fea0003800000 */
.L_x_2665:
        /* <DEDUP_REMOVED lines=15> */
.L_x_2669:
[----:B------:R-:W-:Y:S05]  /*4ae0*/  BSYNC B1 ;  /* 0x0000000000017941 */ /* 0x000fea0003800000 */
.L_x_2668:
[----:B------:R-:W-:Y:S04]  /*4af0*/  BSSY B1, `(.L_x_2670) ;  /* 0x000000d000017945 */ /* 0x000fe80003800000 */
[----:B------:R-:W-:Y:S05]  /*4b00*/  @P2 BRA `(.L_x_2671) ;  /* 0x0000000000102947 */ /* 0x000fea0003800000 */
[----:B------:R-:W-:Y:S01]  /*4b10*/  HFMA2.MMA R157, -RZ, RZ, 0, 0 ;  /* 0x00000000ff9d7435 */ /* 0x000fe200000001ff */
[----:B------:R-:W-:Y:S10]  /*4b20*/  @!P4 BRA `(.L_x_2672) ;  /* 0x000000000024c947 */ /* 0x000ff40003800000 */
[----:B-----5:R-:W-:Y:S01]  /*4b30*/  HADD2.F32 R157, -RZ, R42.H1_H1 ;  /* 0x3000002aff9d7230 */ /* 0x020fe20000004100 */
[----:B------:R-:W-:Y:S06]  /*4b40*/  BRA `(.L_x_2672) ;  /* 0x00000000001c7947 */ /* 0x000fec0003800000 */
.L_x_2671:
[----:B------:R-:W-:-:S04]  /*4b50*/  ISETP.NE.AND P6, PT, R222, RZ, PT ;  /* 0x000000ffde00720c */ /* 0x000fc80003fc5270 */
[----:B------:R-:W-:-:S05]  /*4b60*/  FSEL R156, R6, RZ, !P6 ;  /* 0x000000ff069c7208 */ /* 0x000fca0007000000 */
[----:B------:R-:W-:-:S04]  /*4b70*/  FFMA.FTZ R156, R18, R159, R156 ;  /* 0x0000009f129c7223 */ /* 0x000fc8000001009c */
[----:B------:R-:W-:-:S04]  /*4b80*/  FADD.FTZ R156, R19, -R156 ;  /* 0x8000009c139c7221 */ /* 0x000fc80000010000 */
[----:B------:R-:W-:Y:S01]  /*4b90*/  FMUL.FTZ R157, R5, R156 ;  /* 0x0000009c059d7220 */ /* 0x000fe20000410000 */
[----:B-----5:R-:W-:-:S05]  /*4ba0*/  @P4 HADD2.F32 R156, -RZ, R42.H1_H1 ;  /* 0x3000002aff9c4230 */ /* 0x020fca0000004100 */
[----:B------:R-:W-:-:S07]  /*4bb0*/  @P4 FADD.FTZ R157, R157, R156 ;  /* 0x0000009c9d9d4221 */ /* 0x000fce0000010000 */
.L_x_2672:
[----:B------:R-:W-:Y:S05]  /*4bc0*/  BSYNC B1 ;  /* 0x0000000000017941 */ /* 0x000fea0003800000 */
.L_x_2670:
        /* <DEDUP_REMOVED lines=15> */
.L_x_2674:
[----:B------:R-:W-:Y:S05]  /*4cc0*/  BSYNC B1 ;  /* 0x0000000000017941 */ /* 0x000fea0003800000 */
.L_x_2673:
[----:B------:R-:W-:Y:S04]  /*4cd0*/  BSSY B1, `(.L_x_2675) ;  /* 0x000000d000017945 */ /* 0x000fe80003800000 */
[----:B------:R-:W-:Y:S05]  /*4ce0*/  @P2 BRA `(.L_x_2676) ;  /* 0x0000000000102947 */ /* 0x000fea0003800000 */
[----:B------:R-:W-:Y:S01]  /*4cf0*/  MOV R157, RZ ;  /* 0x000000ff009d7202 */ /* 0x000fe20000000f00 */
[----:B------:R-:W-:Y:S06]  /*4d00*/  @!P4 BRA `(.L_x_2677) ;  /* 0x000000000024c947 */ /* 0x000fec0003800000 */
[----:B-----5:R-:W-:Y:S01]  /*4d10*/  HADD2.F32 R157, -RZ, R43.H0_H0 ;  /* 0x2000002bff9d7230 */ /* 0x020fe20000004100 */
[----:B------:R-:W-:Y:S06]  /*4d20*/  BRA `(.L_x_2677) ;  /* 0x00000000001c7947 */ /* 0x000fec0003800000 */
.L_x_2676:
[----:B------:R-:W-:-:S04]  /*4d30*/  ISETP.NE.AND P6, PT, R222, RZ, PT ;  /* 0x000000ffde00720c */ /* 0x000fc80003fc5270 */
[----:B------:R-:W-:-:S05]  /*4d40*/  FSEL R156, R6, RZ, !P6 ;  /* 0x000000ff069c7208 */ /* 0x000fca0007000000 */
[----:B------:R-:W-:-:S04]  /*4d50*/  FFMA.FTZ R156, R20, R159, R156 ;  /* 0x0000009f149c7223 */ /* 0x000fc8000001009c */
[----:B------:R-:W-:-:S04]  /*4d60*/  FADD.FTZ R156, R21, -R156 ;  /* 0x8000009c159c7221 */ /* 0x000fc80000010000 */
[----:B------:R-:W-:Y:S01]  /*4d70*/  FMUL.FTZ R157, R5, R156 ;  /* 0x0000009c059d7220 */ /* 0x000fe20000410000 */
[----:B-----5:R-:W-:-:S05]  /*4d80*/  @P4 HADD2.F32 R156, -RZ, R43.H0_H0 ;  /* 0x2000002bff9c4230 */ /* 0x020fca0000004100 */
[----:B------:R-:W-:-:S07]  /*4d90*/  @P4 FADD.FTZ R157, R157, R156 ;  /* 0x0000009c9d9d4221 */ /* 0x000fce0000010000 */
.L_x_2677:
[----:B------:R-:W-:Y:S05]  /*4da0*/  BSYNC B1 ;  /* 0x0000000000017941 */ /* 0x000fea0003800000 */
.L_x_2675:
        /* <DEDUP_REMOVED lines=15> */
.L_x_2679:
[----:B------:R-:W-:Y:S05]  /*4ea0*/  BSYNC B1 ;  /* 0x0000000000017941 */ /* 0x000fea0003800000 */
.L_x_2678:
[----:B------:R-:W-:Y:S04]  /*4eb0*/  BSSY B1, `(.L_x_2680) ;  /* 0x000000d000017945 */ /* 0x000fe80003800000 */
[----:B------:R-:W-:Y:S05]  /*4ec0*/  @P2 BRA `(.L_x_2681) ;  /* 0x0000000000102947 */ /* 0x000fea0003800000 */
[----:B------:R-:W-:Y:S01]  /*4ed0*/  HFMA2.MMA R157, -RZ, RZ, 0, 0 ;  /* 0x00000000ff9d7435 */ /* 0x000fe200000001ff */
[----:B------:R-:W-:Y:S10]  /*4ee0*/  @!P4 BRA `(.L_x_2682) ;  /* 0x000000000024c947 */ /* 0x000ff40003800000 */
[----:B-----5:R-:W-:Y:S01]  /*4ef0*/  HADD2.F32 R157, -RZ, R43.H1_H1 ;  /* 0x3000002bff9d7230 */ /* 0x020fe20000004100 */
[----:B------:R-:W-:Y:S06]  /*4f00*/  BRA `(.L_x_2682) ;  /* 0x00000000001c7947 */ /* 0x000fec0003800000 */
.L_x_2681:
[----:B------:R-:W-:-:S04]  /*4f10*/  ISETP.NE.AND P6, PT, R222, RZ, PT ;  /* 0x000000ffde00720c */ /* 0x000fc80003fc5270 */
[----:B------:R-:W-:-:S05]  /*4f20*/  FSEL R156, R6, RZ, !P6 ;  /* 0x000000ff069c7208 */ /* 0x000fca0007000000 */
[----:B------:R-:W-:-:S04]  /*4f30*/  FFMA.FTZ R156, R22, R159, R156 ;  /* 0x0000009f169c7223 */ /* 0x000fc8000001009c */
[----:B------:R-:W-:-:S04]  /*4f40*/  FADD.FTZ R156, R23, -R156 ;  /* 0x8000009c179c7221 */ /* 0x000fc80000010000 */
[----:B------:R-:W-:Y:S01]  /*4f50*/  FMUL.FTZ R157, R5, R156 ;  /* 0x0000009c059d7220 */ /* 0x000fe20000410000 */
[----:B-----5:R-:W-:-:S05]  /*4f60*/  @P4 HADD2.F32 R156, -RZ, R43.H1_H1 ;  /* 0x3000002bff9c4230 */ /* 0x020fca0000004100 */
[----:B------:R-:W-:-:S07]  /*4f70*/  @P4 FADD.FTZ R157, R157, R156 ;  /* 0x0000009c9d9d4221 */ /* 0x000fce0000010000 */
.L_x_2682:
[----:B------:R-:W-:Y:S05]  /*4f80*/  BSYNC B1 ;  /* 0x0000000000017941 */ /* 0x000fea0003800000 */
.L_x_2680:
        /* <DEDUP_REMOVED lines=15> */
.L_x_2684:
[----:B------:R-:W-:Y:S05]  /*5080*/  BSYNC B1 ;  /* 0x0000000000017941 */ /* 0x000fea0003800000 */
.L_x_2683:
        /* <DEDUP_REMOVED lines=8> */
.L_x_2642:
[----:B------:R-:W-:Y:S05]  /*5110*/  BSYNC B0 ;  /* 0x0000000000007941 */ /* 0x000fea0003800000 */
.L_x_2641:
[----:B------:R-:W-:Y:S04]  /*5120*/  BSSY B0, `(.L_x_2685) ;  /* 0x0000108000007945 */ /* 0x000fe80003800000 */
[----:B------:R-:W-:Y:S05]  /*5130*/  @!P1 BRA `(.L_x_2686) ;  /* 0x0000001000189947 */ /* 0x000fea0003800000 */
[----:B------:R-:W-:Y:S04]  /*5140*/  BSSY B1, `(.L_x_2687) ;  /* 0x0000005000017945 */ /* 0x000fe80003800000 */
[----:B------:R-:W-:Y:S05]  /*5150*/  @!P3 BRA `(.L_x_2688) ;  /* 0x00000000000cb947 */ /* 0x000fea0003800000 */
[----:B-----5:R-:W2:Y:S02]  /*5160*/  LDC.64 R144, c[0x0][0x220] ;  /* 0x00008800ff907b82 */ /* 0x020ea40000000a00 */
[----:B--2---:R-:W-:-:S06]  /*5170*/  IMAD.WIDE.U32 R144, R158, 0x10, R144 ;  /* 0x000000109e907825 */ /* 0x004fcc00078e0090 */
[----:B------:R-:W5:Y:S02]  /*5180*/  LDG.E.128 R144, desc[UR4][R144.64] ;  /* 0x0000000490907981 */ /* 0x000f64000c1e1d00 */
.L_x_2688:
[----:B------:R-:W-:Y:S05]  /*5190*/  BSYNC B1 ;  /* 0x0000000000017941 */ /* 0x000fea0003800000 */
.L_x_2687:
[----:B------:R-:W-:Y:S04]  /*51a0*/  BSSY B1, `(.L_x_2689) ;  /* 0x0000013000017945 */ /* 0x000fe80003800000 */
[----:B------:R-:W-:Y:S05]  /*51b0*/  @P2 BRA `(.L_x_2690) ;  /* 0x00000000001c2947 */ /* 0x000fea0003800000 */
[----:B------:R-:W-:Y:S01]  /*51c0*/  UISETP.NE.U32.AND UP0, UPT, UR8, URZ, UPT ;  /* 0x0000003f0800728c */ /* 0x000fe2000bf05070 */
[----:B01----:R-:W-:-:S03]  /*51d0*/  MOV R157, RZ ;  /* 0x000000ff009d7202 */ /* 0x003fc60000000f00 */
[----:B------:R-:W-:-:S06]  /*51e0*/  UISETP.NE.AND.EX UP0, UPT, UR9, URZ, UPT, UP0 ;  /* 0x0000003f0900728c */ /* 0x000fcc000bf05300 */
[----:B------:R-:W-:-:S13]  /*51f0*/  PLOP3.LUT P4, PT, PT, PT, UP0, 0x80, 0x0 ;  /* 0x000000000000781c */ /* 0x000fda0003f8f008 */
[----:B------:R-:W-:Y:S05]  /*5200*/  @!P4 BRA `(.L_x_2691) ;  /* 0x000000000030c947 */ /* 0x000fea0003800000 */
[----:B-----5:R-:W-:Y:S01]  /*5210*/  HADD2.F32 R157, -RZ, R36.H0_H0 ;  /* 0x20000024ff9d7230 */ /* 0x020fe20000004100 */
[----:B------:R-:W-:Y:S06]  /*5220*/  BRA `(.L_x_2691) ;  /* 0x0000000000287947 */ /* 0x000fec0003800000 */
.L_x_2690:
        /* <DEDUP_REMOVED lines=8> */
[----:B-----5:R-:W-:-:S05]  /*52b0*/  @P4 HADD2.F32 R156, -RZ, R36.H0_H0 ;  /* 0x20000024ff9c4230 */ /* 0x020fca0000004100 */
[----:B------:R-:W-:-:S07]  /*52c0*/  @P4 FADD.FTZ R157, R157, R156 ;  /* 0x0000009c9d9d4221 */ /* 0x000fce0000010000 */
.L_x_2691:
[----:B------:R-:W-:Y:S05]  /*52d0*/  BSYNC B1 ;  /* 0x0000000000017941 */ /* 0x000fea0003800000 */
.L_x_2689:
        /* <DEDUP_REMOVED lines=17> */
.L_x_2693:
[----:B------:R-:W-:Y:S05]  /*53f0*/  BSYNC B1 ;  /* 0x0000000000017941 */ /* 0x000fea0003800000 */
.L_x_2692:
[----:B------:R-:W-:Y:S04]  /*5400*/  BSSY B1, `(.L_x_2694) ;  /* 0x000000d000017945 */ /* 0x000fe80003800000 */
[----:B------:R-:W-:Y:S05]  /*5410*/  @P2 BRA `(.L_x_2695) ;  /* 0x0000000000102947 */ /* 0x000fea0003800000 */
[----:B------:R-:W-:Y:S01]  /*5420*/  HFMA2.MMA R157, -RZ, RZ, 0, 0 ;  /* 0x00000000ff9d7435 */ /* 0x000fe200000001ff */
[----:B------:R-:W-:Y:S10]  /*5430*/  @!P4 BRA `(.L_x_2696) ;  /* 0x000000000024c947 */ /* 0x000ff40003800000 */
[----:B-----5:R-:W-:Y:S01]  /*5440*/  HADD2.F32 R157, -RZ, R36.H1_H1 ;  /* 0x30000024ff9d7230 */ /* 0x020fe20000004100 */
[----:B------:R-:W-:Y:S06]  /*5450*/  BRA `(.L_x_2696) ;  /* 0x00000000001c7947 */ /* 0x000fec0003800000 */
.L_x_2695:
[----:B------:R-:W-:-:S04]  /*5460*/  ISETP.NE.AND P6, PT, R222, RZ, PT ;  /* 0x000000ffde00720c */ /* 0x000fc80003fc5270 */
[----:B------:R-:W-:-:S05]  /*5470*/  FSEL R156, R6, RZ, !P6 ;  /* 0x000000ff069c7208 */ /* 0x000fca0007000000 */
[----:B------:R-:W-:-:S04]  /*5480*/  FFMA.FTZ R156, R25, R159, R156 ;  /* 0x0000009f199c7223 */ /* 0x000fc8000001009c */
[----:B------:R-:W-:-:S04]  /*5490*/  FADD.FTZ R156, R28, -R156 ;  /* 0x8000009c1c9c7221 */ /* 0x000fc80000010000 */
[----:B------:R-:W-:Y:S01]  /*54a0*/  FMUL.FTZ R157, R5, R156 ;  /* 0x0000009c059d7220 */ /* 0x000fe20000410000 */
[----:B-----5:R-:W-:-:S05]  /*54b0*/  @P4 HADD2.F32 R156, -RZ, R36.H1_H1 ;  /* 0x30000024ff9c4230 */ /* 0x020fca0000004100 */
[----:B------:R-:W-:-:S07]  /*54c0*/  @P4 FADD.FTZ R157, R157, R156 ;  /* 0x0000009c9d9d4221 */ /* 0x000fce0000010000 */
.L_x_2696:
[----:B------:R-:W-:Y:S05]  /*54d0*/  BSYNC B1 ;  /* 0x0000000000017941 */ /* 0x000fea0003800000 */
.L_x_2694:
        /* <DEDUP_REMOVED lines=15> */
.L_x_2698:
[----:B------:R-:W-:Y:S05]  /*55d0*/  BSYNC B1 ;  /* 0x0000000000017941 */ /* 0x000fea0003800000 */
.L_x_2697:
[----:B------:R-:W-:Y:S04]  /*55e0*/  BSSY B1, `(.L_x_2699) ;  /* 0x000000d000017945 */ /* 0x000fe80003800000 */
[----:B------:R-:W-:Y:S05]  /*55f0*/  @P2 BRA `(.L_x_2700) ;  /* 0x0000000000102947 */ /* 0x000fea0003800000 */
[----:B------:R-:W-:Y:S01]  /*5600*/  MOV R157, RZ ;  /* 0x000000ff009d7202 */ /* 0x000fe20000000f00 */
[----:B------:R-:W-:Y:S06]  /*5610*/  @!P4 BRA `(.L_x_2701) ;  /* 0x000000000024c947 */ /* 0x000fec0003800000 */
[----:B-----5:R-:W-:Y:S01]  /*5620*/  HADD2.F32 R157, -RZ, R37.H0_H0 ;  /* 0x20000025ff9d7230 */ /* 0x020fe20000004100 */
[----:B------:R-:W-:Y:S06]  /*5630*/  BRA `(.L_x_2701) ;  /* 0x00000000001c7947 */ /* 0x000fec0003800000 */
.L_x_2700:
[----:B------:R-:W-:-:S04]  /*5640*/  ISETP.NE.AND P6, PT, R222, RZ, PT ;  /* 0x000000ffde00720c */ /* 0x000fc80003fc5270 */
[----:B------:R-:W-:-:S05]  /*5650*/  FSEL R156, R6, RZ, !P6 ;  /* 0x000000ff069c7208 */ /* 0x000fca0007000000 */
[----:B------:R-:W-:-:S04]  /*5660*/  FFMA.FTZ R156, R27, R159, R156 ;  /* 0x0000009f1b9c7223 */ /* 0x000fc8000001009c */
[----:B------:R-:W-:-:S04]  /*5670*/  FADD.FTZ R156, R30, -R156 ;  /* 0x8000009c1e9c7221 */ /* 0x000fc80000010000 */
[----:B------:R-:W-:Y:S01]  /*5680*/  FMUL.FTZ R157, R5, R156 ;  /* 0x0000009c059d7220 */ /* 0x000fe20000410000 */
[----:B-----5:R-:W-:-:S05]  /*5690*/  @P4 HADD2.F32 R156, -RZ, R37.H0_H0 ;  /* 0x20000025ff9c4230 */ /* 0x020fca0000004100 */
[----:B------:R-:W-:-:S07]  /*56a0*/  @P4 FADD.FTZ R157, R157, R156 ;  /* 0x0000009c9d9d4221 */ /* 0x000fce0000010000 */
.L_x_2701:
[----:B------:R-:W-:Y:S05]  /*56b0*/  BSYNC B1 ;  /* 0x0000000000017941 */ /* 0x000fea0003800000 */
.L_x_2699:
        /* <DEDUP_REMOVED lines=15> */
.L_x_2703:
[----:B------:R-:W-:Y:S05]  /*57b0*/  BSYNC B1 ;  /* 0x0000000000017941 */ /* 0x000fea0003800000 */
.L_x_2702:
[----:B------:R-:W-:Y:S04]  /*57c0*/  BSSY B1, `(.L_x_2704) ;  /* 0x000000d000017945 */ /* 0x000fe80003800000 */
[----:B------:R-:W-:Y:S05]  /*57d0*/  @P2 BRA `(.L_x_2705) ;  /* 0x0000000000102947 */ /* 0x000fea0003800000 */
[----:B------:R-:W-:Y:S01]  /*57e0*/  HFMA2.MMA R157, -RZ, RZ, 0, 0 ;  /* 0x00000000ff9d7435 */ /* 0x000fe200000001ff */
[----:B------:R-:W-:Y:S10]  /*57f0*/  @!P4 BRA `(.L_x_2706) ;  /* 0x000000000024c947 */ /* 0x000ff40003800000 */
[----:B-----5:R-:W-:Y:S01]  /*5800*/  HADD2.F32 R157, -RZ, R37.H1_H1 ;  /* 0x30000025ff9d7230 */ /* 0x020fe20000004100 */
[----:B------:R-:W-:Y:S06]  /*5810*/  BRA `(.L_x_2706) ;  /* 0x00000000001c7947 */ /* 0x000fec0003800000 */
.L_x_2705:
[----:B------:R-:W-:-:S04]  /*5820*/  ISETP.NE.AND P6, PT, R222, RZ, PT ;  /* 0x000000ffde00720c */ /* 0x000fc80003fc5270 */
[----:B------:R-:W-:-:S05]  /*5830*/  FSEL R156, R6, RZ, !P6 ;  /* 0x000000ff069c7208 */ /* 0x000fca0007000000 */
[----:B------:R-:W-:-:S04]  /*5840*/  FFMA.FTZ R156, R29, R159, R156 ;  /* 0x0000009f1d9c7223 */ /* 0x000fc8000001009c */
[----:B------:R-:W-:-:S04]  /*5850*/  FADD.FTZ R156, R164, -R156 ;  /* 0x8000009ca49c7221 */ /* 0x000fc80000010000 */
[----:B------:R-:W-:Y:S01]  /*5860*/  FMUL.FTZ R157, R5, R156 ;  /* 0x0000009c059d7220 */ /* 0x000fe20000410000 */
[----:B-----5:R-:W-:-:S05]  /*5870*/  @P4 HADD2.F32 R156, -RZ, R37.H1_H1 ;  /* 0x30000025ff9c4230 */ /* 0x020fca0000004100 */
[----:B------:R-:W-:-:S07]  /*5880*/  @P4 FADD.FTZ R157, R157, R156 ;  /* 0x0000009c9d9d4221 */ /* 0x000fce0000010000 */
.L_x_2706:
[----:B------:R-:W-:Y:S05]  /*5890*/  BSYNC B1 ;  /* 0x0000000000017941 */ /* 0x000fea0003800000 */
.L_x_2704:
        /* <DEDUP_REMOVED lines=15> */
.L_x_2708:
[----:B------:R-:W-:Y:S05]  /*5990*/  BSYNC B1 ;  /* 0x0000000000017941 */ /* 0x000fea0003800000 */
.L_x_2707:
[----:B------:R-:W-:Y:S04]  /*59a0*/  BSSY B1, `(.L_x_2709) ;  /* 0x000000d000017945 */ /* 0x000fe80003800000 */
[----:B------:R-:W-:Y:S05]  /*59b0*/  @P2 BRA `(.L_x_2710) ;  /* 0x0000000000102947 */ /* 0x000fea0003800000 */
[----:B------:R-:W-:Y:S01]  /*59c0*/  MOV R157, RZ ;  /* 0x000000ff009d7202 */ /* 0x000fe20000000f00 */
[----:B------:R-:W-:Y:S06]  /*59d0*/  @!P4 BRA `(.L_x_2711) ;  /* 0x000000000024c947 */ /* 0x000fec0003800000 */
[----:B-----5:R-:W-:Y:S01]  /*59e0*/  HADD2.F32 R157, -RZ, R38.H0_H0 ;  /* 0x20000026ff9d7230 */ /* 0x020fe20000004100 */
[----:B------:R-:W-:Y:S06]  /*59f0*/  BRA `(.L_x_2711) ;  /* 0x00000000001c7947 */ /* 0x000fec0003800000 */
.L_x_2710:
[----:B------:R-:W-:-:S04]  /*5a00*/  ISETP.NE.AND P6, PT, R222, RZ, PT ;  /* 0x000000ffde00720c */ /* 0x000fc80003fc5270 */
[----:B------:R-:W-:-:S05]  /*5a10*/  FSEL R156, R6, RZ, !P6 ;  /* 0x000000ff069c7208 */ /* 0x000fca0007000000 */
[----:B------:R-:W-:-:S04]  /*5a20*/  FFMA.FTZ R156, R31, R159, R156 ;  /* 0x0000009f1f9c7223 */ /* 0x000fc8000001009c */
[----:B------:R-:W-:-:S04]  /*5a30*/  FADD.FTZ R156, R165, -R156 ;  /* 0x8000009ca59c7221 */ /* 0x000fc80000010000 */
[----:B------:R-:W-:Y:S01]  /*5a40*/  FMUL.FTZ R157, R5, R156 ;  /* 0x0000009c059d7220 */ /* 0x000fe20000410000 */
[----:B-----5:R-:W-:-:S05]  /*5a50*/  @P4 HADD2.F32 R156, -RZ, R38.H0_H0 ;  /* 0x20000026ff9c4230 */ /* 0x020fca0000004100 */
[----:B------:R-:W-:-:S07]  /*5a60*/  @P4 FADD.FTZ R157, R157, R156 ;  /* 0x0000009c9d9d4221 */ /* 0x000fce0000010000 */
.L_x_2711:
[----:B------:R-:W-:Y:S05]  /*5a70*/  BSYNC B1 ;  /* 0x0000000000017941 */ /* 0x000fea0003800000 */
.L_x_2709:
        /* <DEDUP_REMOVED lines=15> */
.L_x_2713:
[----:B------:R-:W-:Y:S05]  /*5b70*/  BSYNC B1 ;  /* 0x0000000000017941 */ /* 0x000fea0003800000 */
.L_x_2712:
[----:B------:R-:W-:Y:S04]  /*5b80*/  BSSY B1, `(.L_x_2714) ;  /* 0x000000d000017945 */ /* 0x000fe80003800000 */
[----:B------:R-:W-:Y:S05]  /*5b90*/  @P2 BRA `(.L_x_2715) ;  /* 0x0000000000102947 */ /* 0x000fea0003800000 */
[----:B------:R-:W-:Y:S01]  /*5ba0*/  HFMA2.MMA R157, -RZ, RZ, 0, 0 ;  /* 0x00000000ff9d7435 */ /* 0x000fe200000001ff */
[----:B------:R-:W-:Y:S10]  /*5bb0*/  @!P4 BRA `(.L_x_2716) ;  /* 0x000000000024c947 */ /* 0x000ff40003800000 */
[----:B-----5:R-:W-:Y:S01]  /*5bc0*/  HADD2.F32 R157, -RZ, R38.H1_H1 ;  /* 0x30000026ff9d7230 */ /* 0x020fe20000004100 */
[----:B------:R-:W-:Y:S06]  /*5bd0*/  BRA `(.L_x_2716) ;  /* 0x00000000001c7947 */ /* 0x000fec0003800000 */
.L_x_2715:
[----:B------:R-:W-:-:S04]  /*5be0*/  ISETP.NE.AND P6, PT, R222, RZ, PT ;  /* 0x000000ffde00720c */ /* 0x000fc80003fc5270 */
[----:B------:R-:W-:-:S05]  /*5bf0*/  FSEL R156, R6, RZ, !P6 ;  /* 0x000000ff069c7208 */ /* 0x000fca0007000000 */
[----:B------:R-:W-:-:S04]  /*5c00*/  FFMA.FTZ R156, R171, R159, R156 ;  /* 0x0000009fab9c7223 */ /* 0x000fc8000001009c */
[----:B------:R-:W-:-:S04]  /*5c10*/  FADD.FTZ R156, R180, -R156 ;  /* 0x8000009cb49c7221 */ /* 0x000fc80000010000 */
[----:B------:R-:W-:Y:S01]  /*5c20*/  FMUL.FTZ R157, R5, R156 ;  /* 0x0000009c059d7220 */ /* 0x000fe20000410000 */
[----:B-----5:R-:W-:-:S05]  /*5c30*/  @P4 HADD2.F32 R156, -RZ, R38.H1_H1 ;  /* 0x30000026ff9c4230 */ /* 0x020fca0000004100 */
[----:B------:R-:W-:-:S07]  /*5c40*/  @P4 FADD.FTZ R157, R157, R156 ;  /* 0x0000009c9d9d4221 */ /* 0x000fce0000010000 */
.L_x_2716:
[----:B------:R-:W-:Y:S05]  /*5c50*/  BSYNC B1 ;  /* 0x0000000000017941 */ /* 0x000fea0003800000 */
.L_x_2714:
        /* <DEDUP_REMOVED lines=15> */
.L_x_2718:
[----:B------:R-:W-:Y:S05]  /*5d50*/  BSYNC B1 ;  /* 0x0000000000017941 */ /* 0x000fea0003800000 */
.L_x_2717:
[----:B------:R-:W-:Y:S04]  /*5d60*/  BSSY B1, `(.L_x_2719) ;  /* 0x000000d000017945 */ /* 0x000fe80003800000 */
[----:B------:R-:W-:Y:S05]  /*5d70*/  @P2 BRA `(.L_x_2720) ;  /* 0x0000000000102947 */ /* 0x000fea0003800000 */
[----:B------:R-:W-:Y:S01]  /*5d80*/  MOV R157, RZ ;  /* 0x000000ff009d7202 */ /* 0x000fe20000000f00 */
[----:B------:R-:W-:Y:S06]  /*5d90*/  @!P4 BRA `(.L_x_2721) ;  /* 0x000000000024c947 */ /* 0x000fec0003800000 */
[----:B-----5:R-:W-:Y:S01]  /*5da0*/  HADD2.F32 R157, -RZ, R39.H0_H0 ;  /* 0x20000027ff9d7230 */ /* 0x020fe20000004100 */
[----:B------:R-:W-:Y:S06]  /*5db0*/  BRA `(.L_x_2721) ;  /* 0x00000000001c7947 */ /* 0x000fec0003800000 */
.L_x_2720:
[----:B------:R-:W-:-:S04]  /*5dc0*/  ISETP.NE.AND P6, PT, R222, RZ, PT ;  /* 0x000000ffde00720c */ /* 0x000fc80003fc5270 */
[----:B------:R-:W-:-:S05]  /*5dd0*/  FSEL R156, R6, RZ, !P6 ;  /* 0x000000ff069c7208 */ /* 0x000fca0007000000 */
[----:B------:R-:W-:-:S04]  /*5de0*/  FFMA.FTZ R156, R181, R159, R156 ;  /* 0x0000009fb59c7223 */ /* 0x000fc8000001009c */
[----:B------:R-:W-:-:S04]  /*5df0*/  FADD.FTZ R156, R182, -R156 ;  /* 0x8000009cb69c7221 */ /* 0x000fc80000010000 */
[----:B------:R-:W-:Y:S01]  /*5e00*/  FMUL.FTZ R157, R5, R156 ;  /* 0x0000009c059d7220 */ /* 0x000fe20000410000 */
[----:B-----5:R-:W-:-:S05]  /*5e10*/  @P4 HADD2.F32 R156, -RZ, R39.H0_H0 ;  /* 0x20000027ff9c4230 */ /* 0x020fca0000004100 */
[----:B------:R-:W-:-:S07]  /*5e20*/  @P4 FADD.FTZ R157, R157, R156 ;  /* 0x0000009c9d9d4221 */ /* 0x000fce0000010000 */
.L_x_2721:
[----:B------:R-:W-:Y:S05]  /*5e30*/  BSYNC B1 ;  /* 0x0000000000017941 */ /* 0x000fea0003800000 */
.L_x_2719:
        /* <DEDUP_REMOVED lines=15> */
.L_x_2723:
[----:B------:R-:W-:Y:S05]  /*5f30*/  BSYNC B1 ;  /* 0x0000000000017941 */ /* 0x000fea0003800000 */
.L_x_2722:
[----:B------:R-:W-:Y:S04]  /*5f40*/  BSSY B1, `(.L_x_2724) ;  /* 0x000000d000017945 */ /* 0x000fe80003800000 */
[----:B------:R-:W-:Y:S05]  /*5f50*/  @P2 BRA `(.L_x_2725) ;  /* 0x0000000000102947 */ /* 0x000fea0003800000 */
[----:B------:R-:W-:Y:S01]  /*5f60*/  HFMA2.MMA R157, -RZ, RZ, 0, 0 ;  /* 0x00000000ff9d7435 */ /* 0x000fe200000001ff */
[----:B------:R-:W-:Y:S10]  /*5f70*/  @!P4 BRA `(.L_x_2726) ;  /* 0x000000000024c947 */ /* 0x000ff40003800000 */
[----:B-----5:R-:W-:Y:S01]  /*5f80*/  HADD2.F32 R157, -RZ, R39.H1_H1 ;  /* 0x30000027ff9d7230 */ /* 0x020fe20000004100 */
[----:B------:R-:W-:Y:S06]  /*5f90*/  BRA `(.L_x_2726) ;  /* 0x00000000001c7947 */ /* 0x000fec0003800000 */
.L_x_2725:
[----:B------:R-:W-:-:S04]  /*5fa0*/  ISETP.NE.AND P6, PT, R222, RZ, PT ;  /* 0x000000ffde00720c */ /* 0x000fc80003fc5270 */
[----:B------:R-:W-:-:S05]  /*5fb0*/  FSEL R156, R6, RZ, !P6 ;  /* 0x000000ff069c7208 */ /* 0x000fca0007000000 */
[----:B------:R-:W-:-:S04]  /*5fc0*/  FFMA.FTZ R156, R183, R159, R156 ;  /* 0x0000009fb79c7223 */ /* 0x000fc8000001009c */
[----:B------:R-:W-:-:S04]  /*5fd0*/  FADD.FTZ R156, R184, -R156 ;  /* 0x8000009cb89c7221 */ /* 0x000fc80000010000 */
[----:B------:R-:W-:Y:S01]  /*5fe0*/  FMUL.FTZ R157, R5, R156 ;  /* 0x0000009c059d7220 */ /* 0x000fe20000410000 */
[----:B-----5:R-:W-:-:S05]  /*5ff0*/  @P4 HADD2.F32 R156, -RZ, R39.H1_H1 ;  /* 0x30000027ff9c4230 */ /* 0x020fca0000004100 */
[----:B------:R-:W-:-:S07]  /*6000*/  @P4 FADD.FTZ R157, R157, R156 ;  /* 0x0000009c9d9d4221 */ /* 0x000fce0000010000 */
.L_x_2726:
[----:B------:R-:W-:Y:S05]  /*6010*/  BSYNC B1 ;  /* 0x0000000000017941 */ /* 0x000fea0003800000 */
.L_x_2724:
        /* <DEDUP_REMOVED lines=15> */
.L_x_2728:
[----:B------:R-:W-:Y:S05]  /*6110*/  BSYNC B1 ;  /* 0x0000000000017941 */ /* 0x000fea0003800000 */
.L_x_2727:
        /* <DEDUP_REMOVED lines=8> */
.L_x_2686:
[----:B------:R-:W-:Y:S05]  /*61a0*/  BSYNC B0 ;  /* 0x0000000000007941 */ /* 0x000fea0003800000 */
.L_x_2685:
        /* <DEDUP_REMOVED lines=8> */
.L_x_2732:
[----:B------:R-:W-:Y:S05]  /*6230*/  BSYNC B1 ;  /* 0x0000000000017941 */ /* 0x000fea0003800000 */
.L_x_2731:
        /* <DEDUP_REMOVED lines=9> */
.L_x_2734:
        /* <DEDUP_REMOVED lines=10> */
.L_x_2735:
[----:B------:R-:W-:Y:S05]  /*6370*/  BSYNC B1 ;  /* 0x0000000000017941 */ /* 0x000fea0003800000 */
.L_x_2733:
        /* <DEDUP_REMOVED lines=17> */
.L_x_2737:
[----:B------:R-:W-:Y:S05]  /*6490*/  BSYNC B1 ;  /* 0x0000000000017941 */ /* 0x000fea0003800000 */
.L_x_2736:
[----:B------:R-:W-:Y:S04]  /*64a0*/  BSSY B1, `(.L_x_2738) ;  /* 0x000000d000017945 */ /* 0x000fe80003800000 */
[----:B------:R-:W-:Y:S05]  /*64b0*/  @P2 BRA `(.L_x_2739) ;  /* 0x0000000000102947 */ /* 0x000fea0003800000 */
[----:B------:R-:W-:Y:S01]  /*64c0*/  HFMA2.MMA R157, -RZ, RZ, 0, 0 ;  /* 0x00000000ff9d7435 */ /* 0x000fe200000001ff */
[----:B------:R-:W-:Y:S10]  /*64d0*/  @!P4 BRA `(.L_x_2740) ;  /* 0x000000000024c947 */ /* 0x000ff40003800000 */
[----:B-----5:R-:W-:Y:S01]  /*64e0*/  HADD2.F32 R157, -RZ, R32.H1_H1 ;  /* 0x30000020ff9d7230 */ /* 0x020fe20000004100 */
[----:B------:R-:W-:Y:S06]  /*64f0*/  BRA `(.L_x_2740) ;  /* 0x00000000001c7947 */ /* 0x000fec0003800000 */
.L_x_2739:
[----:B------:R-:W-:-:S04]  /*6500*/  ISETP.NE.AND P6, PT, R222, RZ, PT ;  /* 0x000000ffde00720c */ /* 0x000fc80003fc5270 */
[----:B------:R-:W-:-:S05]  /*6510*/  FSEL R156, R6, RZ, !P6 ;  /* 0x000000ff069c7208 */ /* 0x000fca0007000000 */
[----:B------:R-:W-:-:S04]  /*6520*/  FFMA.FTZ R156, R185, R159, R156 ;  /* 0x0000009fb99c7223 */ /* 0x000fc8000001009c */
[----:B------:R-:W-:-:S04]  /*6530*/  FADD.FTZ R156, R188, -R156 ;  /* 0x8000009cbc9c7221 */ /* 0x000fc80000010000 */
[----:B------:R-:W-:Y:S01]  /*6540*/  FMUL.FTZ R157, R5, R156 ;  /* 0x0000009c059d7220 */ /* 0x000fe20000410000 */
[----:B-----5:R-:W-:-:S05]  /*6550*/  @P4 HADD2.F32 R156, -RZ, R32.H1_H1 ;  /* 0x30000020ff9c4230 */ /* 0x020fca0000004100 */
[----:B------:R-:W-:-:S07]  /*6560*/  @P4 FADD.FTZ R157, R157, R156 ;  /* 0x0000009c9d9d4221 */ /* 0x000fce0000010000 */
.L_x_2740:
[----:B------:R-:W-:Y:S05]  /*6570*/  BSYNC B1 ;  /* 0x0000000000017941 */ /* 0x000fea0003800000 */
.L_x_2738:
        /* <DEDUP_REMOVED lines=15> */
.L_x_2742:
[----:B------:R-:W-:Y:S05]  /*6670*/  BSYNC B1 ;  /* 0x0000000000017941 */ /* 0x000fea0003800000 */
.L_x_2741:
[----:B------:R-:W-:Y:S04]  /*6680*/  BSSY B1, `(.L_x_2743) ;  /* 0x000000d000017945 */ /* 0x000fe80003800000 */
[----:B------:R-:W-:Y:S05]  /*6690*/  @P2 BRA `(.L_x_2744) ;  /* 0x0000000000102947 */ /* 0x000fea0003800000 */
[----:B------:R-:W-:Y:S01]  /*66a0*/  MOV R157, RZ ;  /* 0x000000ff009d7202 */ /* 0x000fe20000000f00 */
[----:B------:R-:W-:Y:S06]  /*66b0*/  @!P4 BRA `(.L_x_2745) ;  /* 0x000000000024c947 */ /* 0x000fec0003800000 */
[----:B-----5:R-:W-:Y:S01]  /*66c0*/  HADD2.F32 R157, -RZ, R33.H0_H0 ;  /* 0x20000021ff9d7230 */ /* 0x020fe20000004100 */
[----:B------:R-:W-:Y:S06]  /*66d0*/  BRA `(.L_x_2745) ;  /* 0x00000000001c7947 */ /* 0x000fec0003800000 */
.L_x_2744:
[----:B------:R-:W-:-:S04]  /*66e0*/  ISETP.NE.AND P6, PT, R222, RZ, PT ;  /* 0x000000ffde00720c */ /* 0x000fc80003fc5270 */
[----:B------:R-:W-:-:S05]  /*66f0*/  FSEL R156, R6, RZ, !P6 ;  /* 0x000000ff069c7208 */ /* 0x000fca0007000000 */
[----:B------:R-:W-:-:S04]  /*6700*/  FFMA.FTZ R156, R187, R159, R156 ;  /* 0x0000009fbb9c7223 */ /* 0x000fc8000001009c */
[----:B------:R-:W-:-:S04]  /*6710*/  FADD.FTZ R156, R190, -R156 ;  /* 0x8000009cbe9c7221 */ /* 0x000fc80000010000 */
[----:B------:R-:W-:Y:S01]  /*6720*/  FMUL.FTZ R157, R5, R156 ;  /* 0x0000009c059d7220 */ /* 0x000fe20000410000 */
[----:B-----5:R-:W-:-:S05]  /*6730*/  @P4 HADD2.F32 R156, -RZ, R33.H0_H0 ;  /* 0x20000021ff9c4230 */ /* 0x020fca0000004100 */
[----:B------:R-:W-:-:S07]  /*6740*/  @P4 FADD.FTZ R157, R157, R156 ;  /* 0x0000009c9d9d4221 */ /* 0x000fce0000010000 */
.L_x_2745:
[----:B------:R-:W-:Y:S05]  /*6750*/  BSYNC B1 ;  /* 0x0000000000017941 */ /* 0x000fea0003800000 */
.L_x_2743:
        /* <DEDUP_REMOVED lines=15> */
.L_x_2747:
[----:B------:R-:W-:Y:S05]  /*6850*/  BSYNC B1 ;  /* 0x0000000000017941 */ /* 0x000fea0003800000 */
.L_x_2746:
[----:B------:R-:W-:Y:S04]  /*6860*/  BSSY B1, `(.L_x_2748) ;  /* 0x000000d000017945 */ /* 0x000fe80003800000 */
[----:B------:R-:W-:Y:S05]  /*6870*/  @P2 BRA `(.L_x_2749) ;  /* 0x0000000000102947 */ /* 0x000fea0003800000 */
[----:B------:R-:W-:Y:S01]  /*6880*/  HFMA2.MMA R157, -RZ, RZ, 0, 0 ;  /* 0x00000000ff9d7435 */ /* 0x000fe200000001ff */
[----:B------:R-:W-:Y:S10]  /*6890*/  @!P4 BRA `(.L_x_2750) ;  /* 0x000000000024c947 */ /* 0x000ff40003800000 */
[----:B-----5:R-:W-:Y:S01]  /*68a0*/  HADD2.F32 R157, -RZ, R33.H1_H1 ;  /* 0x30000021ff9d7230 */ /* 0x020fe20000004100 */
[----:B------:R-:W-:Y:S06]  /*68b0*/  BRA `(.L_x_2750) ;  /* 0x00000000001c7947 */ /* 0x000fec0003800000 */
.L_x_2749:
[----:B------:R-:W-:-:S04]  /*68c0*/  ISETP.NE.AND P6, PT, R222, RZ, PT ;  /* 0x000000ffde00720c */ /* 0x000fc80003fc5270 */
[----:B------:R-:W-:-:S05]  /*68d0*/  FSEL R156, R6, RZ, !P6 ;  /* 0x000000ff069c7208 */ /* 0x000fca0007000000 */
[----:B------:R-:W-:-:S04]  /*68e0*/  FFMA.FTZ R156, R189, R159, R156 ;  /* 0x0000009fbd9c7223 */ /* 0x000fc8000001009c */
[----:B------:R-:W-:-:S04]  /*68f0*/  FADD.FTZ R156, R192, -R156 ;  /* 0x8000009cc09c7221 */ /* 0x000fc80000010000 */
[----:B------:R-:W-:Y:S01]  /*6900*/  FMUL.FTZ R157, R5, R156 ;  /* 0x0000009c059d7220 */ /* 0x000fe20000410000 */
[----:B-----5:R-:W-:-:S05]  /*6910*/  @P4 HADD2.F32 R156, -RZ, R33.H1_H1 ;  /* 0x30000021ff9c4230 */ /* 0x020fca0000004100 */
[----:B------:R-:W-:-:S07]  /*6920*/  @P4 FADD.FTZ R157, R157, R156 ;  /* 0x0000009c9d9d4221 */ /* 0x000fce0000010000 */
.L_x_2750:
[----:B------:R-:W-:Y:S05]  /*6930*/  BSYNC B1 ;  /* 0x0000000000017941 */ /* 0x000fea0003800000 */
.L_x_2748:
        /* <DEDUP_REMOVED lines=15> */
.L_x_2752:
[----:B------:R-:W-:Y:S05]  /*6a30*/  BSYNC B1 ;  /* 0x0000000000017941 */ /* 0x000fea0003800000 */
.L_x_2751:
[----:B------:R-:W-:Y:S04]  /*6a40*/  BSSY B1, `(.L_x_2753) ;  /* 0x000000d000017945 */ /* 0x000fe80003800000 */
[----:B------:R-:W-:Y:S05]  /*6a50*/  @P2 BRA `(.L_x_2754) ;  /* 0x0000000000102947 */ /* 0x000fea0003800000 */
[----:B------:R-:W-:Y:S01]  /*6a60*/  MOV R157, RZ ;  /* 0x000000ff009d7202 */ /* 0x000fe20000000f00 */
[----:B------:R-:W-:Y:S06]  /*6a70*/  @!P4 BRA `(.L_x_2755) ;  /* 0x000000000024c947 */ /* 0x000fec0003800000 */
[----:B-----5:R-:W-:Y:S01]  /*6a80*/  HADD2.F32 R157, -RZ, R34.H0_H0 ;  /* 0x20000022ff9d7230 */ /* 0x020fe20000004100 */
[----:B------:R-:W-:Y:S06]  /*6a90*/  BRA `(.L_x_2755) ;  /* 0x00000000001c7947 */ /* 0x000fec0003800000 */
.L_x_2754:
[----:B------:R-:W-:-:S04]  /*6aa0*/  ISETP.NE.AND P6, PT, R222, RZ, PT ;  /* 0x000000ffde00720c */ /* 0x000fc80003fc5270 */
[----:B------:R-:W-:-:S05]  /*6ab0*/  FSEL R156, R6, RZ, !P6 ;  /* 0x000000ff069c7208 */ /* 0x000fca0007000000 */
[----:B------:R-:W-:-:S04]  /*6ac0*/  FFMA.FTZ R156, R191, R159, R156 ;  /* 0x0000009fbf9c7223 */ /* 0x000fc8000001009c */
[----:B------:R-:W-:-:S04]  /*6ad0*/  FADD.FTZ R156, R193, -R156 ;  /* 0x8000009cc19c7221 */ /* 0x000fc80000010000 */
[----:B------:R-:W-:Y:S01]  /*6ae0*/  FMUL.FTZ R157, R5, R156 ;  /* 0x0000009c059d7220 */ /* 0x000fe20000410000 */
[----:B-----5:R-:W-:-:S05]  /*6af0*/  @P4 HADD2.F32 R156, -RZ, R34.H0_H0 ;  /* 0x20000022ff9c4230 */ /* 0x020fca0000004100 */
[----:B------:R-:W-:-:S07]  /*6b00*/  @P4 FADD.FTZ R157, R157, R156 ;  /* 0x0000009c9d9d4221 */ /* 0x000fce0000010000 */
.L_x_2755:
[----:B------:R-:W-:Y:S05]  /*6b10*/  BSYNC B1 ;  /* 0x0000000000017941 */ /* 0x000fea0003800000 */
.L_x_2753:
        /* <DEDUP_REMOVED lines=15> */
.L_x_2757:
[----:B------:R-:W-:Y:S05]  /*6c10*/  BSYNC B1 ;  /* 0x0000000000017941 */ /* 0x000fea0003800000 */
.L_x_2756:
[----:B------:R-:W-:Y:S04]  /*6c20*/  BSSY B1, `(.L_x_2758) ;  /* 0x000000d000017945 */ /* 0x000fe80003800000 */
[----:B------:R-:W-:Y:S05]  /*6c30*/  @P2 BRA `(.L_x_2759) ;  /* 0x0000000000102947 */ /* 0x000fea0003800000 */
[----:B------:R-:W-:Y:S01]  /*6c40*/  HFMA2.MMA R157, -RZ, RZ, 0, 0 ;  /* 0x00000000ff9d7435 */ /* 0x000fe200000001ff */
[----:B------:R-:W-:Y:S10]  /*6c50*/  @!P4 BRA `(.L_x_2760) ;  /* 0x000000000024c947 */ /* 0x000ff40003800000 */
[----:B-----5:R-:W-:Y:S01]  /*6c60*/  HADD2.F32 R157, -RZ, R34.H1_H1 ;  /* 0x30000022ff9d7230 */ /* 0x020fe20000004100 */
[----:B------:R-:W-:Y:S06]  /*6c70*/  BRA `(.L_x_2760) ;  /* 0x00000000001c7947 */ /* 0x000fec0003800000 */
.L_x_2759:
[----:B------:R-:W-:-:S04]  /*6c80*/  ISETP.NE.AND P6, PT, R222, RZ, PT ;  /* 0x000000ffde00720c */ /* 0x000fc80003fc5270 */
[----:B------:R-:W-:-:S05]  /*6c90*/  FSEL R156, R6, RZ, !P6 ;  /* 0x000000ff069c7208 */ /* 0x000fca0007000000 */
[----:B------:R-:W-:-:S04]  /*6ca0*/  FFMA.FTZ R156, R196, R159, R156 ;  /* 0x0000009fc49c7223 */ /* 0x000fc8000001009c */
[----:B------:R-:W-:-:S04]  /*6cb0*/  FADD.FTZ R156, R197, -R156 ;  /* 0x8000009cc59c7221 */ /* 0x000fc80000010000 */
[----:B------:R-:W-:Y:S01]  /*6cc0*/  FMUL.FTZ R157, R5, R156 ;  /* 0x0000009c059d7220 */ /* 0x000fe20000410000 */
[----:B-----5:R-:W-:-:S05]  /*6cd0*/  @P4 HADD2.F32 R156, -RZ, R34.H1_H1 ;  /* 0x30000022ff9c4230 */ /* 0x020fca0000004100 */
[----:B------:R-:W-:-:S07]  /*6ce0*/  @P4 FADD.FTZ R157, R157, R156 ;  /* 0x0000009c9d9d4221 */ /* 0x000fce0000010000 */
.L_x_2760:
[----:B------:R-:W-:Y:S05]  /*6cf0*/  BSYNC B1 ;  /* 0x0000000000017941 */ /* 0x000fea0003800000 */
.L_x_2758:
        /* <DEDUP_REMOVED lines=15> */
.L_x_2762:
[----:B------:R-:W-:Y:S05]  /*6df0*/  BSYNC B1 ;  /* 0x0000000000017941 */ /* 0x000fea0003800000 */
.L_x_2761:
[----:B------:R-:W-:Y:S04]  /*6e00*/  BSSY B1, `(.L_x_2763) ;  /* 0x000000d000017945 */ /* 0x000fe80003800000 */
[----:B------:R-:W-:Y:S05]  /*6e10*/  @P2 BRA `(.L_x_2764) ;  /* 0x0000000000102947 */ /* 0x000fea0003800000 */
[----:B------:R-:W-:Y:S01]  /*6e20*/  MOV R157, RZ ;  /* 0x000000ff009d7202 */ /* 0x000fe20000000f00 */
[----:B------:R-:W-:Y:S06]  /*6e30*/  @!P4 BRA `(.L_x_2765) ;  /* 0x000000000024c947 */ /* 0x000fec0003800000 */
[----:B-----5:R-:W-:Y:S01]  /*6e40*/  HADD2.F32 R157, -RZ, R35.H0_H0 ;  /* 0x20000023ff9d7230 */ /* 0x020fe20000004100 */
[----:B------:R-:W-:Y:S06]  /*6e50*/  BRA `(.L_x_2765) ;  /* 0x00000000001c7947 */ /* 0x000fec0003800000 */
.L_x_2764:
[----:B------:R-:W-:-:S04]  /*6e60*/  ISETP.NE.AND P6, PT, R222, RZ, PT ;  /* 0x000000ffde00720c */ /* 0x000fc80003fc5270 */
[----:B------:R-:W-:-:S05]  /*6e70*/  FSEL R156, R6, RZ, !P6 ;  /* 0x000000ff069c7208 */ /* 0x000fca0007000000 */
[----:B------:R-:W-:-:S04]  /*6e80*/  FFMA.FTZ R156, R198, R159, R156 ;  /* 0x0000009fc69c7223 */ /* 0x000fc8000001009c */
[----:B------:R-:W-:-:S04]  /*6e90*/  FADD.FTZ R156, R199, -R156 ;  /* 0x8000009cc79c7221 */ /* 0x000fc80000010000 */
[----:B------:R-:W-:Y:S01]  /*6ea0*/  FMUL.FTZ R157, R5, R156 ;  /* 0x0000009c059d7220 */ /* 0x000fe20000410000 */
[----:B-----5:R-:W-:-:S05]  /*6eb0*/  @P4 HADD2.F32 R156, -RZ, R35.H0_H0 ;  /* 0x20000023ff9c4230 */ /* 0x020fca0000004100 */
[----:B------:R-:W-:-:S07]  /*6ec0*/  @P4 FADD.FTZ R157, R157, R156 ;  /* 0x0000009c9d9d4221 */ /* 0x000fce0000010000 */
.L_x_2765:
[----:B------:R-:W-:Y:S05]  /*6ed0*/  BSYNC B1 ;  /* 0x0000000000017941 */ /* 0x000fea0003800000 */
.L_x_2763:
        /* <DEDUP_REMOVED lines=15> */
.L_x_2767:
[----:B------:R-:W-:Y:S05]  /*6fd0*/  BSYNC B1 ;  /* 0x0000000000017941 */ /* 0x000fea0003800000 */
.L_x_2766:
[----:B------:R-:W-:Y:S04]  /*6fe0*/  BSSY B1, `(.L_x_2768) ;  /* 0x000000d000017945 */ /* 0x000fe80003800000 */
[----:B------:R-:W-:Y:S05]  /*6ff0*/  @P2 BRA `(.L_x_2769) ;  /* 0x0000000000102947 */ /* 0x000fea0003800000 */
[----:B------:R-:W-:Y:S01]  /*7000*/  HFMA2.MMA R6, -RZ, RZ, 0, 0 ;  /* 0x00000000ff067435 */ /* 0x000fe200000001ff */
[----:B------:R-:W-:Y:S10]  /*7010*/  @!P4 BRA `(.L_x_2770) ;  /* 0x000000000024c947 */ /* 0x000ff40003800000 */
[----:B-----5:R-:W-:Y:S01]  /*7020*/  HADD2.F32 R6, -RZ, R35.H1_H1 ;  /* 0x30000023ff067230 */ /* 0x020fe20000004100 */
[----:B------:R-:W-:Y:S06]  /*7030*/  BRA `(.L_x_2770) ;  /* 0x00000000001c7947 */ /* 0x000fec0003800000 */
.L_x_2769:
[----:B------:R-:W-:-:S04]  /*7040*/  ISETP.NE.AND P2, PT, R222, RZ, PT ;  /* 0x000000ffde00720c */ /* 0x000fc80003f45270 */
[----:B------:R-:W-:-:S05]  /*7050*/  FSEL R6, R6, RZ, !P2 ;  /* 0x000000ff06067208 */ /* 0x000fca0005000000 */
[----:B------:R-:W-:-:S04]  /*7060*/  FFMA.FTZ R6, R200, R159, R6 ;  /* 0x0000009fc8067223 */ /* 0x000fc80000010006 */
[----:B------:R-:W-:-:S04]  /*7070*/  FADD.FTZ R6, R201, -R6 ;  /* 0x80000006c9067221 */ /* 0x000fc80000010000 */
[----:B------:R-:W-:Y:S01]  /*7080*/  FMUL.FTZ R6, R5, R6 ;  /* 0x0000000605067220 */ /* 0x000fe20000410000 */
[----:B-----5:R-:W-:-:S05]  /*7090*/  @P4 HADD2.F32 R5, -RZ, R35.H1_H1 ;  /* 0x30000023ff054230 */ /* 0x020fca0000004100 */
[----:B------:R-:W-:-:S07]  /*70a0*/  @P4 FADD.FTZ R6, R6, R5 ;  /* 0x0000000506064221 */ /* 0x000fce0000010000 */
.L_x_2770:
[----:B------:R-:W-:Y:S05]  /*70b0*/  BSYNC B1 ;  /* 0x0000000000017941 */ /* 0x000fea0003800000 */
.L_x_2768:
        /* <DEDUP_REMOVED lines=15> */
.L_x_2772:
[----:B------:R-:W-:Y:S05]  /*71b0*/  BSYNC B1 ;  /* 0x0000000000017941 */ /* 0x000fea0003800000 */
.L_x_2771:
[----:B------:R-:W0:Y:S02]  /*71c0*/  @P5 LDC.64 R156, c[0x0][0x308] ;  /* 0x0000c200ff9c5b82 */ /* 0x000e240000000a00 */
[----:B0-----:R-:W-:-:S05]  /*71d0*/  @P5 IMAD.WIDE.U32 R6, R7, 0x10, R156 ;  /* 0x0000001007065825 */ /* 0x001fca00078e009c */
[----:B------:R0:W-:Y:S02]  /*71e0*/  @P5 STG.E.128 desc[UR4][R6.64], R148 ;  /* 0x0000009406005986 */ /* 0x0001e4000c101d04 */
[----:B0-----:R-:W0:Y:S02]  /*71f0*/  @P3 LDC.64 R6, c[0x0][0x2f8] ;  /* 0x0000be00ff063b82 */ /* 0x001e240000000a00 */
[----:B0-----:R-:W-:-:S05]  /*7200*/  @P3 IMAD.WIDE.U32 R6, R158, 0x10, R6 ;  /* 0x000000109e063825 */ /* 0x001fca00078e0006 */
[----:B------:R3:W-:Y:S02]  /*7210*/  @P3 STG.E.128 desc[UR4][R6.64], R152 ;  /* 0x0000009806003986 */ /* 0x0007e4000c101d04 */
.L_x_2730:
[----:B------:R-:W-:Y:S05]  /*7220*/  BSYNC B0 ;  /* 0x0000000000007941 */ /* 0x000fea0003800000 */
.L_x_2729:
[----:B------:R-:W-:Y:S02]  /*7230*/  IADD3 R4, R4, UR14, RZ ;  /* 0x0000000e04047c10 */ /* 0x000fe4000fffe0ff */
[----:B------:R-:W-:Y:S02]  /*7240*/  ISETP.NE.AND P3, PT, R160, RZ, PT ;  /* 0x000000ffa000720c */ /* 0x000fe40003f65270 */
[----:B------:R-:W-:Y:S02]  /*7250*/  ISETP.GE.AND P2, PT, R4, UR15, PT ;  /* 0x0000000f04007c0c */ /* 0x000fe4000bf46270 */
[----:B------:R-:W-:-:S11]  /*7260*/  SEL R221, RZ, 0x1, P3 ;  /* 0x00000001ffdd7807 */ /* 0x000fd60001800000 */
[----:B------:R-:W-:Y:S05]  /*7270*/  @!P2 BRA `(.L_x_2773) ;  /* 0xffffff980098a947 */ /* 0x000fea000383ffff */
.L_x_2580:
        /* <DEDUP_REMOVED lines=21> */
.L_x_2775:
[----:B------:R-:W-:Y:S05]  /*73d0*/  BSYNC B0 ;  /* 0x0000000000007941 */ /* 0x000fea0003800000 */
.L_x_2774:
        /* <DEDUP_REMOVED lines=15> */
.L_x_2777:
[----:B------:R-:W-:Y:S05]  /*74d0*/  BSYNC B0 ;  /* 0x0000000000007941 */ /* 0x000fea0003800000 */
.L_x_2776:
        /* <DEDUP_REMOVED lines=15> */
.L_x_2779:
[----:B------:R-:W-:Y:S05]  /*75d0*/  BSYNC B0 ;  /* 0x0000000000007941 */ /* 0x000fea0003800000 */
.L_x_2778:
        /* <DEDUP_REMOVED lines=15> */
.L_x_2596:
[----:B------:R-:W-:Y:S01]  /*76d0*/  HFMA2.MMA R156, -RZ, RZ, 0, 9.5367431640625e-07 ;  /* 0x00000010ff9c7435 */ /* 0x000fe200000001ff */
[----:B------:R-:W-:Y:S02]  /*76e0*/  MOV R159, R214 ;  /* 0x000000d6009f7202 */ /* 0x000fe40000000f00 */
[----:B------:R-:W-:Y:S02]  /*76f0*/  MOV R157, 0x1f ;  /* 0x0000001f009d7802 */ /* 0x000fe40000000f00 */
[----:B------:R-:W-:-:S07]  /*7700*/  MOV R158, 0xffffffff ;  /* 0xffffffff009e7802 */ /* 0x000fce0000000f00 */
[----:B-----5:R-:W-:Y:S05]  /*7710*/  WARPSYNC.COLLECTIVE R158, `(.L_x_2780) ;  /* 0x000000009e087348 */ /* 0x020fea0003c00000 */
[----:B------:R0:W1:Y:S02]  /*7720*/  SHFL.DOWN P5, R194, R159, R156, R157 ;  /* 0x0800009c9fc27389 */ /* 0x00006400000a009d */
[----:B01---5:R-:W-:Y:S01]  /*7730*/  ENDCOLLECTIVE ;  /* 0x000000000000791b */ /* 0x023fe20003800000 */
.L_x_2780:
[----:B------:R-:W-:Y:S01]  /*7740*/  MOV R159, R215 ;  /* 0x000000d7009f7202 */ /* 0x000fe20000000f00 */
[----:B------:R-:W-:-:S07]  /*7750*/  FADD.FTZ R214, R194, R214 ;  /* 0x000000d6c2d67221 */ /* 0x000fce0000010000 */
[----:B------:R-:W-:Y:S05]  /*7760*/  WARPSYNC.COLLECTIVE R158, `(.L_x_2781) ;  /* 0x000000009e087348 */ /* 0x000fea0003c00000 */
[----:B------:R0:W1:Y:S02]  /*7770*/  SHFL.DOWN P5, R194, R159, R156, R157 ;  /* 0x0800009c9fc27389 */ /* 0x00006400000a009d */
[----:B01----:R-:W-:Y:S01]  /*7780*/  ENDCOLLECTIVE ;  /* 0x000000000000791b */ /* 0x003fe20003800000 */
.L_x_2781:
[----:B------:R-:W-:Y:S01]  /*7790*/  HFMA2.MMA R156, -RZ, RZ, 0, 4.76837158203125e-07 ;  /* 0x00000008ff9c7435 */ /* 0x000fe200000001ff */
[----:B------:R-:W-:Y:S01]  /*77a0*/  MOV R159, R214 ;  /* 0x000000d6009f7202 */ /* 0x000fe20000000f00 */
[----:B------:R-:W-:-:S09]  /*77b0*/  FADD.FTZ R215, R194, R215 ;  /* 0x000000d7c2d77221 */ /* 0x000fd20000010000 */
[----:B------:R-:W-:Y:S05]  /*77c0*/  WARPSYNC.COLLECTIVE R158, `(.L_x_2782) ;  /* 0x000000009e087348 */ /* 0x000fea0003c00000 */
[----:B------:R0:W1:Y:S02]  /*77d0*/  SHFL.DOWN P5, R194, R159, R156, R157 ;  /* 0x0800009c9fc27389 */ /* 0x00006400000a009d */
[----:B01----:R-:W-:Y:S01]  /*77e0*/  ENDCOLLECTIVE ;  /* 0x000000000000791b */ /* 0x003fe20003800000 */
.L_x_2782:
[----:B------:R-:W-:Y:S01]  /*77f0*/  MOV R159, R215 ;  /* 0x000000d7009f7202 */ /* 0x000fe20000000f00 */
[----:B------:R-:W-:-:S07]  /*7800*/  FADD.FTZ R214, R214, R194 ;  /* 0x000000c2d6d67221 */ /* 0x000fce0000010000 */
[----:B------:R-:W-:Y:S05]  /*7810*/  WARPSYNC.COLLECTIVE R158, `(.L_x_2783) ;  /* 0x000000009e087348 */ /* 0x000fea0003c00000 */
[----:B------:R0:W1:Y:S02]  /*7820*/  SHFL.DOWN P5, R194, R159, R156, R157 ;  /* 0x0800009c9fc27389 */ /* 0x00006400000a009d */
[----:B01----:R-:W-:Y:S01]  /*7830*/  ENDCOLLECTIVE ;  /* 0x000000000000791b */ /* 0x003fe20003800000 */
.L_x_2783:
[----:B------:R-:W-:Y:S01]  /*7840*/  HFMA2.MMA R156, -RZ, RZ, 0, 2.384185791015625e-07 ;  /* 0x00000004ff9c7435 */ /* 0x000fe200000001ff */
[----:B------:R-:W-:Y:S01]  /*7850*/  MOV R159, R214 ;  /* 0x000000d6009f7202 */ /* 0x000fe20000000f00 */
[----:B------:R-:W-:-:S09]  /*7860*/  FADD.FTZ R215, R215, R194 ;  /* 0x000000c2d7d77221 */ /* 0x000fd20000010000 */
[----:B------:R-:W-:Y:S05]  /*7870*/  WARPSYNC.COLLECTIVE R158, `(.L_x_2784) ;  /* 0x000000009e087348 */ /* 0x000fea0003c00000 */
[----:B------:R0:W1:Y:S02]  /*7880*/  SHFL.DOWN P5, R194, R159, R156, R157 ;  /* 0x0800009c9fc27389 */ /* 0x00006400000a009d */
[----:B01----:R-:W-:Y:S01]  /*7890*/  ENDCOLLECTIVE ;  /* 0x000000000000791b */ /* 0x003fe20003800000 */
.L_x_2784:
[----:B------:R-:W-:Y:S02]  /*78a0*/  MOV R159, R215 ;  /* 0x000000d7009f7202 */ /* 0x000fe40000000f00 */
[----:B------:R-:W-:-:S07]  /*78b0*/  MOV R163, R194 ;  /* 0x000000c200a37202 */ /* 0x000fce0000000f00 */
[----:B------:R-:W-:Y:S05]  /*78c0*/  WARPSYNC.COLLECTIVE R158, `(.L_x_2785) ;  /* 0x000000009e087348 */ /* 0x000fea0003c00000 */
[----:B------:R0:W1:Y:S02]  /*78d0*/  SHFL.DOWN P5, R194, R159, R156, R157 ;  /* 0x0800009c9fc27389 */ /* 0x00006400000a009d */
[----:B01----:R-:W-:Y:S01]  /*78e0*/  ENDCOLLECTIVE ;  /* 0x000000000000791b */ /* 0x003fe20003800000 */
.L_x_2785:
[----:B------:R-:W-:Y:S01]  /*78f0*/  FADD.FTZ R163, R214, R163 ;  /* 0x000000a3d6a37221 */ /* 0x000fe20000010000 */
[----:B------:R-:W-:-:S04]  /*7900*/  HFMA2.MMA R156, -RZ, RZ, 0, 1.1920928955078125e-07 ;  /* 0x00000002ff9c7435 */ /* 0x000fc800000001ff */
[----:B------:R-:W-:Y:S02]  /*7910*/  MOV R159, R163 ;  /* 0x000000a3009f7202 */ /* 0x000fe40000000f00 */
[----:B------:R-:W-:-:S07]  /*7920*/  MOV R162, R194 ;  /* 0x000000c200a27202 */ /* 0x000fce0000000f00 */
[----:B------:R-:W-:Y:S05]  /*7930*/  WARPSYNC.COLLECTIVE R158, `(.L_x_2786) ;  /* 0x000000009e087348 */ /* 0x000fea0003c00000 */
[----:B------:R0:W1:Y:S02]  /*7940*/  SHFL.DOWN P5, R194, R159, R156, R157 ;  /* 0x0800009c9fc27389 */ /* 0x00006400000a009d */
[----:B01----:R-:W-:Y:S01]  /*7950*/  ENDCOLLECTIVE ;  /* 0x000000000000791b */ /* 0x003fe20003800000 */
.L_x_2786:
[----:B------:R-:W-:-:S05]  /*7960*/  FADD.FTZ R162, R215, R162 ;  /* 0x000000a2d7a27221 */ /* 0x000fca0000010000 */
[----:B------:R-:W-:Y:S01]  /*7970*/  MOV R159, R162 ;  /* 0x000000a2009f7202 */ /* 0x000fe20000000f00 */
[----:B------:R-:W-:-:S07]  /*7980*/  FADD.FTZ R163, R163, R194 ;  /* 0x000000c2a3a37221 */ /* 0x000fce0000010000 */
[----:B------:R-:W-:Y:S05]  /*7990*/  WARPSYNC.COLLECTIVE R158, `(.L_x_2787) ;  /* 0x000000009e087348 */ /* 0x000fea0003c00000 */
[----:B------:R0:W1:Y:S02]  /*79a0*/  SHFL.DOWN P5, R194, R159, R156, R157 ;  /* 0x0800009c9fc27389 */ /* 0x00006400000a009d */
[----:B01----:R-:W-:Y:S01]  /*79b0*/  ENDCOLLECTIVE ;  /* 0x000000000000791b */ /* 0x003fe20003800000 */
.L_x_2787:
[----:B------:R-:W-:Y:S01]  /*79c0*/  HFMA2.MMA R156, -RZ, RZ, 0, 5.9604644775390625e-08 ;  /* 0x00000001ff9c7435 */ /* 0x000fe200000001ff */
[----:B------:R-:W-:Y:S01]  /*79d0*/  MOV R159, R163 ;  /* 0x000000a3009f7202 */ /* 0x000fe20000000f00 */
[----:B------:R-:W-:-:S09]  /*79e0*/  FADD.FTZ R162, R162, R194 ;  /* 0x000000c2a2a27221 */ /* 0x000fd20000010000 */
[----:B------:R-:W-:Y:S05]  /*79f0*/  WARPSYNC.COLLECTIVE R158, `(.L_x_2788) ;  /* 0x000000009e087348 */ /* 0x000fea0003c00000 */
[----:B------:R0:W1:Y:S02]  /*7a00*/  SHFL.DOWN P5, R194, R159, R156, R157 ;  /* 0x0800009c9fc27389 */ /* 0x00006400000a009d */
[----:B01----:R-:W-:Y:S01]  /*7a10*/  ENDCOLLECTIVE ;  /* 0x000000000000791b */ /* 0x003fe20003800000 */
.L_x_2788:
[----:B------:R-:W-:Y:S02]  /*7a20*/  MOV R159, R162 ;  /* 0x000000a2009f7202 */ /* 0x000fe40000000f00 */
[----:B------:R-:W-:-:S07]  /*7a30*/  MOV R195, R194 ;  /* 0x000000c200c37202 */ /* 0x000fce0000000f00 */
[----:B------:R-:W-:Y:S05]  /*7a40*/  WARPSYNC.COLLECTIVE R158, `(.L_x_2789) ;  /* 0x000000009e087348 */ /* 0x000fea0003c00000 */
[----:B------:R0:W1:Y:S02]  /*7a50*/  SHFL.DOWN P5, R194, R159, R156, R157 ;  /* 0x0800009c9fc27389 */ /* 0x00006400000a009d */
[----:B01----:R-:W-:Y:S01]  /*7a60*/  ENDCOLLECTIVE ;  /* 0x000000000000791b */ /* 0x003fe20003800000 */
.L_x_2789:
[----:B------:R-:W-:Y:S01]  /*7a70*/  MOV R157, R194 ;  /* 0x000000c2009d7202 */ /* 0x000fe20000000f00 */
[----:B------:R-:W-:Y:S06]  /*7a80*/  BRA `(.L_x_2790) ;  /* 0xffffffb000b07947 */ /* 0x000fec000383ffff */
.L_x_2791:
        /* <DEDUP_REMOVED lines=15> */
.L_x_13897:


//--------------------- .text._ZN10layer_norm22ln_bwd_finalize_kernelINS_22Kernel_traits_finalizeILj8192E6__halfS2_S2_S2_fjLb1ELj1024ELj4ENS_18Kernel_traits_baseILj8192ES2_S2_S2_S2_fjLj1024EEEEELb1ELb1EEEvNS_9BwdParamsE --------------------------
	.section	.text._ZN10layer_norm22ln_bwd_finalize_kernelINS_22Kernel_traits_finalizeILj8192E6__halfS2_S2_S2_fjLb1ELj1024ELj4ENS_18Kernel_traits_baseILj8192ES2_S2_S2_S2_fjLj1024EEEEELb1ELb1EEEvNS_9BwdParamsE,"ax",@progbits
	.align	128
        .global         _ZN10layer_norm22ln_bwd_finalize_kernelINS_22Kernel_traits_finalizeILj8192E6__halfS2_S2_S2_fjLb1ELj1024ELj4ENS_18Kernel_traits_baseILj8192ES2_S2_S2_S2_fjLj1024EEEEELb1ELb1EEEvNS_9BwdParamsE
        .type           _ZN10layer_norm22ln_bwd_finalize_kernelINS_22Kernel_traits_finalizeILj8192E6__halfS2_S2_S2_fjLb1ELj1024ELj4ENS_18Kernel_traits_baseILj8192ES2_S2_S2_S2_fjLj1024EEEEELb1ELb1EEEvNS_9BwdParamsE,@function
        .size           _ZN10layer_norm22ln_bwd_finalize_kernelINS_22Kernel_traits_finalizeILj8192E6__halfS2_S2_S2_fjLb1ELj1024ELj4ENS_18Kernel_traits_baseILj8192ES2_S2_S2_S2_fjLj1024EEEEELb1ELb1EEEvNS_9BwdParamsE,(.L_x_13898 - _ZN10layer_norm22ln_bwd_finalize_kernelINS_22Kernel_traits_finalizeILj8192E6__halfS2_S2_S2_fjLb1ELj1024ELj4ENS_18Kernel_traits_baseILj8192ES2_S2_S2_S2_fjLj1024EEEEELb1ELb1EEEvNS_9BwdParamsE)
        .other          _ZN10layer_norm22ln_bwd_finalize_kernelINS_22Kernel_traits_finalizeILj8192E6__halfS2_S2_S2_fjLb1ELj1024ELj4ENS_18Kernel_traits_baseILj8192ES2_S2_S2_S2_fjLj1024EEEEELb1ELb1EEEvNS_9BwdParamsE,@"STO_CUDA_ENTRY STV_DEFAULT"
_ZN10layer_norm22ln_bwd_finalize_kernelINS_22Kernel_traits_finalizeILj8192E6__halfS2_S2_S2_fjLb1ELj1024ELj4ENS_18Kernel_traits_baseILj8192ES2_S2_S2_S2_fjLj1024EEEEELb1ELb1EEEvNS_9BwdParamsE:
.text._ZN10layer_norm22ln_bwd_finalize_kernelINS_22Kernel_traits_finalizeILj8192E6__halfS2_S2_S2_fjLb1ELj1024ELj4ENS_18Kernel_traits_baseILj8192ES2_S2_S2_S2_fjLj1024EEEEELb1ELb1EEEvNS_9BwdParamsE:
        /* <DEDUP_REMOVED lines=25> */
.L_x_2803:
        /* <DEDUP_REMOVED lines=33> */
.L_x_2796:
        /* <DEDUP_REMOVED lines=49> */
.L_x_2795:
[----:B------:R-:W-:Y:S05]  /*06b0*/  BSYNC B1 ;  /* 0x0000000000017941 */ /* 0x000fea0003800000 */
.L_x_2794:
        /* <DEDUP_REMOVED lines=32> */
.L_x_2798:
[----:B------:R-:W-:Y:S05]  /*08c0*/  BSYNC B1 ;  /* 0x0000000000017941 */ /* 0x000fea0003800000 */
.L_x_2797:
        /* <DEDUP_REMOVED lines=16> */
.L_x_2793:
[----:B------:R-:W-:Y:S05]  /*09d0*/  BSYNC B0 ;  /* 0x0000000000007941 */ /* 0x000fea0003800000 */
.L_x_2792:
        /* <DEDUP_REMOVED lines=40> */
.L_x_2819:
        /* <DEDUP_REMOVED lines=8> */
.L_x_2799:
        /* <DEDUP_REMOVED lines=15> */
[----:B---3--:R-:W-:Y:S02]  /*0dd0*/  F2FP.F16.F32.PACK_AB R21, R21, R20 ;  /* 0x000000141515723e */ /* 0x008fe400000000ff */
[----:B-1----:R-:W-:-:S03]  /*0de0*/  F2FP.F16.F32.PACK_AB R13, R13, R12 ;  /* 0x0000000c0d0d723e */ /* 0x002fc600000000ff */
[----:B------:R3:W-:Y:S01]  /*0df0*/  STG.E desc[UR6][R14.64], R21 ;  /* 0x000000150e007986 */ /* 0x0007e2000c101906 */
[----:B----4-:R-:W-:-:S03]  /*0e00*/  F2FP.F16.F32.PACK_AB R17, R17, R16 ;  /* 0x000000101111723e */ /* 0x010fc600000000ff */
[----:B------:R3:W-:Y:S04]  /*0e10*/  STG.E desc[UR6][R10.64], R13 ;  /* 0x0000000d0a007986 */ /* 0x0007e8000c101906 */
[----:B------:R3:W-:Y:S02]  /*0e20*/  STG.E desc[UR6][R8.64], R17 ;  /* 0x0000001108007986 */ /* 0x0007e4000c101906 */
.L_x_2802:
[----:B------:R-:W-:Y:S05]  /*0e30*/  BSYNC B0 ;  /* 0x0000000000007941 */ /* 0x000fea0003800000 */
.L_x_2801:
[C---:B------:R-:W-:Y:S02]  /*0e40*/  ISETP.GT.U32.AND P1, PT, R4.reuse, -0x2001, PT ;  /* 0xffffdfff0400780c */ /* 0x040fe40003f24070 */
[----:B------:R-:W-:Y:S02]  /*0e50*/  IADD3 R4, R4, 0x2000, RZ ;  /* 0x0000200004047810 */ /* 0x000fe40007ffe0ff */
[----:B------:R-:W-:-:S09]  /*0e60*/  IADD3 R5, R5, 0x1000, RZ ;  /* 0x0000100005057810 */ /* 0x000fd20007ffe0ff */
[----:B------:R-:W-:Y:S05]  /*0e70*/  @P1 BRA `(.L_x_2803) ;  /* 0xfffffff000c41947 */ /* 0x000fea000383ffff */
[----:B------:R-:W-:Y:S05]  /*0e80*/  EXIT ;  /* 0x000000000000794d */ /* 0x000fea0003800000 */
.L_x_2800:
[----:B------:R-:W-:Y:S01]  /*0e90*/  HFMA2.MMA R22, -RZ, RZ, 0, 5.9604644775390625e-08 ;  /* 0x00000001ff167435 */ /* 0x000fe200000001ff */
[----:B---3--:R-:W-:Y:S01]  /*0ea0*/  MOV R23, R8 ;  /* 0x0000000800177202 */ /* 0x008fe20000000f00 */
[----:B------:R-:W-:Y:S01]  /*0eb0*/  IMAD.MOV.U32 R20, RZ, RZ, -0x1 ;  /* 0xffffffffff147424 */ /* 0x000fe200078e00ff */
[----:B------:R-:W-:-:S08]  /*0ec0*/  MOV R25, 0x1f ;  /* 0x0000001f00197802 */ /* 0x000fd00000000f00 */
[----:B012---:R-:W-:Y:S05]  /*0ed0*/  WARPSYNC.COLLECTIVE R20, `(.L_x_2804) ;  /* 0x0000000014087348 */ /* 0x007fea0003c00000 */
[----:B------:R3:W4:Y:S02]  /*0ee0*/  SHFL.BFLY P2, R21, R23, R22, R25 ;  /* 0x0c00001617157389 */ /* 0x0007240000040019 */
[----:B01234-:R-:W-:Y:S01]  /*0ef0*/  ENDCOLLECTIVE ;  /* 0x000000000000791b */ /* 0x01ffe20003800000 */
.L_x_2804:
[----:B------:R-:W-:Y:S01]  /*0f00*/  HFMA2.MMA R22, -RZ, RZ, 0, 1.1920928955078125e-07 ;  /* 0x00000002ff167435 */ /* 0x000fe200000001ff */
[----:B------:R-:W-:-:S05]  /*0f10*/  MOV R9, R21 ;  /* 0x0000001500097202 */ /* 0x000fca0000000f00 */
[----:B------:R-:W-:-:S05]  /*0f20*/  FADD.FTZ R9, R8, R9 ;  /* 0x0000000908097221 */ /* 0x000fca0000010000 */
[----:B------:R-:W-:-:S07]  /*0f30*/  MOV R23, R9 ;  /* 0x0000000900177202 */ /* 0x000fce0000000f00 */
[----:B------:R-:W-:Y:S05]  /*0f40*/  WARPSYNC.COLLECTIVE R20, `(.L_x_2805) ;  /* 0x0000000014087348 */ /* 0x000fea0003c00000 */
[----:B------:R0:W1:Y:S02]  /*0f50*/  SHFL.BFLY P2, R21, R23, R22, R25 ;  /* 0x0c00001617157389 */ /* 0x0000640000040019 */
[----:B01----:R-:W-:Y:S01]  /*0f60*/  ENDCOLLECTIVE ;  /* 0x000000000000791b */ /* 0x003fe20003800000 */
.L_x_2805:
[----:B------:R-:W-:Y:S01]  /*0f70*/  HFMA2.MMA R22, -RZ, RZ, 0, 2.384185791015625e-07 ;  /* 0x00000004ff167435 */ /* 0x000fe200000001ff */
[----:B------:R-:W-:-:S05]  /*0f80*/  MOV R12, R21 ;  /* 0x00000015000c7202 */ /* 0x000fca0000000f00 */
[----:B------:R-:W-:-:S05]  /*0f90*/  FADD.FTZ R12, R9, R12 ;  /* 0x0000000c090c7221 */ /* 0x000fca0000010000 */
[----:B------:R-:W-:-:S07]  /*0fa0*/  MOV R23, R12 ;  /* 0x0000000c00177202 */ /* 0x000fce0000000f00 */
[----:B------:R-:W-:Y:S05]  /*0fb0*/  WARPSYNC.COLLECTIVE R20, `(.L_x_2806) ;  /* 0x0000000014087348 */ /* 0x000fea0003c00000 */
[----:B------:R0:W1:Y:S02]  /*0fc0*/  SHFL.BFLY P2, R21, R23, R22, R25 ;  /* 0x0c00001617157389 */ /* 0x0000640000040019 */
[----:B01----:R-:W-:Y:S01]  /*0fd0*/  ENDCOLLECTIVE ;  /* 0x000000000000791b */ /* 0x003fe20003800000 */
.L_x_2806:
[----:B------:R-:W-:Y:S01]  /*0fe0*/  HFMA2.MMA R22, -RZ, RZ, 0, 4.76837158203125e-07 ;  /* 0x00000008ff167435 */ /* 0x000fe200000001ff */
[----:B------:R-:W-:-:S05]  /*0ff0*/  MOV R13, R21 ;  /* 0x00000015000d7202 */ /* 0x000fca0000000f00 */
[----:B------:R-:W-:-:S04]  /*1000*/  FADD.FTZ R13, R12, R13 ;  /* 0x0000000d0c0d7221 */ /* 0x000fc80000010000 */
[----:B------:R-:W-:-:S07]  /*1010*/  IMAD.MOV.U32 R23, RZ, RZ, R13 ;  /* 0x000000ffff177224 */ /* 0x000fce00078e000d */
[----:B------:R-:W-:Y:S05]  /*1020*/  WARPSYNC.COLLECTIVE R20, `(.L_x_2807) ;  /* 0x0000000014087348 */ /* 0x000fea0003c00000 */
[----:B------:R0:W1:Y:S02]  /*1030*/  SHFL.BFLY P2, R21, R23, R22, R25 ;  /* 0x0c00001617157389 */ /* 0x0000640000040019 */
[----:B01----:R-:W-:Y:S01]  /*1040*/  ENDCOLLECTIVE ;  /* 0x000000000000791b */ /* 0x003fe20003800000 */
.L_x_2807:
[----:B------:R-:W-:Y:S01]  /*1050*/  HFMA2.MMA R22, -RZ, RZ, 0, 9.5367431640625e-07 ;  /* 0x00000010ff167435 */ /* 0x000fe200000001ff */
[----:B------:R-:W-:-:S05]  /*1060*/  MOV R8, R21 ;  /* 0x0000001500087202 */ /* 0x000fca0000000f00 */
[----:B------:R-:W-:-:S05]  /*1070*/  FADD.FTZ R9, R13, R8 ;  /* 0x000000080d097221 */ /* 0x000fca0000010000 */
[----:B------:R-:W-:-:S07]  /*1080*/  MOV R23, R9 ;  /* 0x0000000900177202 */ /* 0x000fce0000000f00 */
[----:B------:R-:W-:Y:S05]  /*1090*/  WARPSYNC.COLLECTIVE R20, `(.L_x_2808) ;  /* 0x0000000014087348 */ /* 0x000fea0003c00000 */
[----:B------:R0:W1:Y:S02]  /*10a0*/  SHFL.BFLY P2, R21, R23, R22, R25 ;  /* 0x0c00001617157389 */ /* 0x0000640000040019 */
[----:B01----:R-:W-:Y:S01]  /*10b0*/  ENDCOLLECTIVE ;  /* 0x000000000000791b */ /* 0x003fe20003800000 */
.L_x_2808:
[----:B------:R-:W-:Y:S01]  /*10c0*/  HFMA2.MMA R22, -RZ, RZ, 0, 5.9604644775390625e-08 ;  /* 0x00000001ff167435 */ /* 0x000fe200000001ff */
[----:B------:R-:W-:Y:S02]  /*10d0*/  MOV R23, R11 ;  /* 0x0000000b00177202 */ /* 0x000fe40000000f00 */
[----:B------:R-:W-:-:S08]  /*10e0*/  MOV R8, R21 ;  /* 0x0000001500087202 */ /* 0x000fd00000000f00 */
[----:B------:R-:W-:Y:S05]  /*10f0*/  WARPSYNC.COLLECTIVE R20, `(.L_x_2809) ;  /* 0x0000000014087348 */ /* 0x000fea0003c00000 */
[----:B------:R0:W1:Y:S02]  /*1100*/  SHFL.BFLY P2, R21, R23, R22, R25 ;  /* 0x0c00001617157389 */ /* 0x0000640000040019 */
[----:B01----:R-:W-:Y:S01]  /*1110*/  ENDCOLLECTIVE ;  /* 0x000000000000791b */ /* 0x003fe20003800000 */
.L_x_2809:
[----:B------:R-:W-:Y:S01]  /*1120*/  HFMA2.MMA R22, -RZ, RZ, 0, 1.1920928955078125e-07 ;  /* 0x00000002ff167435 */ /* 0x000fe200000001ff */
[----:B------:R-:W-:-:S05]  /*1130*/  MOV R12, R21 ;  /* 0x00000015000c7202 */ /* 0x000fca0000000f00 */
[----:B------:R-:W-:-:S04]  /*1140*/  FADD.FTZ R14, R11, R12 ;  /* 0x0000000c0b0e7221 */ /* 0x000fc80000010000 */
[----:B------:R-:W-:-:S07]  /*1150*/  IMAD.MOV.U32 R23, RZ, RZ, R14 ;  /* 0x000000ffff177224 */ /* 0x000fce00078e000e */
[----:B------:R-:W-:Y:S05]  /*1160*/  WARPSYNC.COLLECTIVE R20, `(.L_x_2810) ;  /* 0x0000000014087348 */ /* 0x000fea0003c00000 */
[----:B------:R0:W1:Y:S02]  /*1170*/  SHFL.BFLY P2, R21, R23, R22, R25 ;  /* 0x0c00001617157389 */ /* 0x0000640000040019 */
[----:B01----:R-:W-:Y:S01]  /*1180*/  ENDCOLLECTIVE ;  /* 0x000000000000791b */ /* 0x003fe20003800000 */
.L_x_2810:
[----:B------:R-:W-:Y:S01]  /*1190*/  HFMA2.MMA R22, -RZ, RZ, 0, 2.384185791015625e-07 ;  /* 0x00000004ff167435 */ /* 0x000fe200000001ff */
[----:B------:R-:W-:-:S05]  /*11a0*/  MOV R13, R21 ;  /* 0x00000015000d7202 */ /* 0x000fca0000000f00 */
[----:B------:R-:W-:-:S05]  /*11b0*/  FADD.FTZ R15, R14, R13 ;  /* 0x0000000d0e0f7221 */ /* 0x000fca0000010000 */
[----:B------:R-:W-:-:S07]  /*11c0*/  MOV R23, R15 ;  /* 0x0000000f00177202 */ /* 0x000fce0000000f00 */
[----:B------:R-:W-:Y:S05]  /*11d0*/  WARPSYNC.COLLECTIVE R20, `(.L_x_2811) ;  /* 0x0000000014087348 */ /* 0x000fea0003c00000 */
[----:B------:R0:W1:Y:S02]  /*11e0*/  SHFL.BFLY P2, R21, R23, R22, R25 ;  /* 0x0c00001617157389 */ /* 0x0000640000040019 */
[----:B01----:R-:W-:Y:S01]  /*11f0*/  ENDCOLLECTIVE ;  /* 0x000000000000791b */ /* 0x003fe20003800000 */
.L_x_2811:
[----:B------:R-:W-:Y:S01]  /*1200*/  HFMA2.MMA R22, -RZ, RZ, 0, 4.76837158203125e-07 ;  /* 0x00000008ff167435 */ /* 0x000fe200000001ff */
[----:B------:R-:W-:-:S05]  /*1210*/  MOV R16, R21 ;  /* 0x0000001500107202 */ /* 0x000fca0000000f00 */
[----:B------:R-:W-:-:S05]  /*1220*/  FADD.FTZ R16, R15, R16 ;  /* 0x000000100f107221 */ /* 0x000fca0000010000 */
[----:B------:R-:W-:-:S07]  /*1230*/  MOV R23, R16 ;  /* 0x0000001000177202 */ /* 0x000fce0000000f00 */
[----:B------:R-:W-:Y:S05]  /*1240*/  WARPSYNC.COLLECTIVE R20, `(.L_x_2812) ;  /* 0x0000000014087348 */ /* 0x000fea0003c00000 */
[----:B------:R0:W1:Y:S02]  /*1250*/  SHFL.BFLY P2, R21, R23, R22, R25 ;  /* 0x0c00001617157389 */ /* 0x0000640000040019 */
[----:B01----:R-:W-:Y:S01]  /*1260*/  ENDCOLLECTIVE ;  /* 0x000000000000791b */ /* 0x003fe20003800000 */
.L_x_2812:
[----:B------:R-:W-:Y:S01]  /*1270*/  HFMA2.MMA R22, -RZ, RZ, 0, 9.5367431640625e-07 ;  /* 0x00000010ff167435 */ /* 0x000fe200000001ff */
[----:B------:R-:W-:-:S05]  /*1280*/  MOV R11, R21 ;  /* 0x00000015000b7202 */ /* 0x000fca0000000f00 */
[----:B------:R-:W-:-:S04]  /*1290*/  FADD.FTZ R11, R16, R11 ;  /* 0x0000000b100b7221 */ /* 0x000fc80000010000 */
[----:B------:R-:W-:-:S07]  /*12a0*/  IMAD.MOV.U32 R23, RZ, RZ, R11 ;  /* 0x000000ffff177224 */ /* 0x000fce00078e000b */
[----:B------:R-:W-:Y:S05]  /*12b0*/  WARPSYNC.COLLECTIVE R20, `(.L_x_2813) ;  /* 0x0000000014087348 */ /* 0x000fea0003c00000 */
[----:B------:R0:W1:Y:S02]  /*12c0*/  SHFL.BFLY P2, R21, R23, R22, R25 ;  /* 0x0c00001617157389 */ /* 0x0000640000040019 */
[----:B01----:R-:W-:Y:S01]  /*12d0*/  ENDCOLLECTIVE ;  /* 0x000000000000791b */ /* 0x003fe20003800000 */
.L_x_2813:
[----:B------:R-:W-:Y:S01]  /*12e0*/  HFMA2.MMA R22, -RZ, RZ, 0, 5.9604644775390625e-08 ;  /* 0x00000001ff167435 */ /* 0x000fe200000001ff */
[----:B------:R-:W-:Y:S02]  /*12f0*/  MOV R23, R10 ;  /* 0x0000000a00177202 */ /* 0x000fe40000000f00 */
[----:B------:R-:W-:-:S08]  /*1300*/  MOV R12, R21 ;  /* 0x00000015000c7202 */ /* 0x000fd00000000f00 */
[----:B------:R-:W-:Y:S05]  /*1310*/  WARPSYNC.COLLECTIVE R20, `(.L_x_2814) ;  /* 0x0000000014087348 */ /* 0x000fea0003c00000 */
[----:B------:R0:W1:Y:S02]  /*1320*/  SHFL.BFLY P2, R21, R23, R22, R25 ;  /* 0x0c00001617157389 */ /* 0x0000640000040019 */
[----:B01----:R-:W-:Y:S01]  /*1330*/  ENDCOLLECTIVE ;  /* 0x000000000000791b */ /* 0x003fe20003800000 */
.L_x_2814:
[----:B------:R-:W-:Y:S01]  /*1340*/  HFMA2.MMA R22, -RZ, RZ, 0, 1.1920928955078125e-07 ;  /* 0x00000002ff167435 */ /* 0x000fe200000001ff */
[----:B------:R-:W-:-:S05]  /*1350*/  MOV R13, R21 ;  /* 0x00000015000d7202 */ /* 0x000fca0000000f00 */
[----:B------:R-:W-:-:S05]  /*1360*/  FADD.FTZ R17, R10, R13 ;  /* 0x0000000d0a117221 */ /* 0x000fca0000010000 */
[----:B------:R-:W-:-:S07]  /*1370*/  MOV R23, R17 ;  /* 0x0000001100177202 */ /* 0x000fce0000000f00 */
[----:B------:R-:W-:Y:S05]  /*1380*/  WARPSYNC.COLLECTIVE R20, `(.L_x_2815) ;  /* 0x0000000014087348 */ /* 0x000fea0003c00000 */
[----:B------:R0:W1:Y:S02]  /*1390*/  SHFL.BFLY P2, R21, R23, R22, R25 ;  /* 0x0c00001617157389 */ /* 0x0000640000040019 */
[----:B01----:R-:W-:Y:S01]  /*13a0*/  ENDCOLLECTIVE ;  /* 0x000000000000791b */ /* 0x003fe20003800000 */
.L_x_2815:
[----:B------:R-:W-:Y:S01]  /*13b0*/  HFMA2.MMA R22, -RZ, RZ, 0, 2.384185791015625e-07 ;  /* 0x00000004ff167435 */ /* 0x000fe200000001ff */
[----:B------:R-:W-:-:S05]  /*13c0*/  MOV R16, R21 ;  /* 0x0000001500107202 */ /* 0x000fca0000000f00 */
[----:B------:R-:W-:-:S04]  /*13d0*/  FADD.FTZ R18, R17, R16 ;  /* 0x0000001011127221 */ /* 0x000fc80000010000 */
[----:B------:R-:W-:-:S07]  /*13e0*/  IMAD.MOV.U32 R23, RZ, RZ, R18 ;  /* 0x000000ffff177224 */ /* 0x000fce00078e0012 */
[----:B------:R-:W-:Y:S05]  /*13f0*/  WARPSYNC.COLLECTIVE R20, `(.L_x_2816) ;  /* 0x0000000014087348 */ /* 0x000fea0003c00000 */
[----:B------:R0:W1:Y:S02]  /*1400*/  SHFL.BFLY P2, R21, R23, R22, R25 ;  /* 0x0c00001617157389 */ /* 0x0000640000040019 */
[----:B01----:R-:W-:Y:S01]  /*1410*/  ENDCOLLECTIVE ;  /* 0x000000000000791b */ /* 0x003fe20003800000 */
.L_x_2816:
[----:B------:R-:W-:Y:S01]  /*1420*/  HFMA2.MMA R22, -RZ, RZ, 0, 4.76837158203125e-07 ;  /* 0x00000008ff167435 */ /* 0x000fe200000001ff */
[----:B------:R-:W-:-:S05]  /*1430*/  MOV R19, R21 ;  /* 0x0000001500137202 */ /* 0x000fca0000000f00 */
[----:B------:R-:W-:-:S05]  /*1440*/  FADD.FTZ R19, R18, R19 ;  /* 0x0000001312137221 */ /* 0x000fca0000010000 */
[----:B------:R-:W-:-:S07]  /*1450*/  MOV R23, R19 ;  /* 0x0000001300177202 */ /* 0x000fce0000000f00 */
[----:B------:R-:W-:Y:S05]  /*1460*/  WARPSYNC.COLLECTIVE R20, `(.L_x_2817) ;  /* 0x0000000014087348 */ /* 0x000fea0003c00000 */
[----:B------:R0:W1:Y:S02]  /*1470*/  SHFL.BFLY P2, R21, R23, R22, R25 ;  /* 0x0c00001617157389 */ /* 0x0000640000040019 */
[----:B01----:R-:W-:Y:S01]  /*1480*/  ENDCOLLECTIVE ;  /* 0x000000000000791b */ /* 0x003fe20003800000 */
.L_x_2817:
[----:B------:R-:W-:Y:S01]  /*1490*/  HFMA2.MMA R22, -RZ, RZ, 0, 9.5367431640625e-07 ;  /* 0x00000010ff167435 */ /* 0x000fe200000001ff */
[----:B------:R-:W-:-:S05]  /*14a0*/  MOV R10, R21 ;  /* 0x00000015000a7202 */ /* 0x000fca0000000f00 */
[----:B------:R-:W-:-:S05]  /*14b0*/  FADD.FTZ R10, R19, R10 ;  /* 0x0000000a130a7221 */ /* 0x000fca0000010000 */
[----:B------:R-:W-:-:S07]  /*14c0*/  MOV R23, R10 ;  /* 0x0000000a00177202 */ /* 0x000fce0000000f00 */
[----:B------:R-:W-:Y:S05]  /*14d0*/  WARPSYNC.COLLECTIVE R20, `(.L_x_2818) ;  /* 0x0000000014087348 */ /* 0x000fea0003c00000 */
[----:B------:R0:W1:Y:S02]  /*14e0*/  SHFL.BFLY P2, R21, R23, R22, R25 ;  /* 0x0c00001617157389 */ /* 0x0000640000040019 */
[----:B01----:R-:W-:Y:S01]  /*14f0*/  ENDCOLLECTIVE ;  /* 0x000000000000791b */ /* 0x003fe20003800000 */
.L_x_2818:
[----:B------:R-:W-:Y:S01]  /*1500*/  MOV R15, R21 ;  /* 0x00000015000f7202 */ /* 0x000fe20000000f00 */
[----:B------:R-:W-:Y:S06]  /*1510*/  BRA `(.L_x_2819) ;  /* 0xfffffff400d07947 */ /* 0x000fec000383ffff */
.L_x_2820:
        /* <DEDUP_REMOVED lines=14> */
.L_x_13898:


//--------------------- .text._ZN10layer_norm13ln_bwd_kernelINS_13Kernel_traitsI6__halfS2_S2_S2_fjLj8192ELj1ELj1ELj8ELj16ENS_18Kernel_traits_baseILj8192ES2_S2_S2_S2_fjLj256EEEEELb1ELb1ELb1ELb1EEEvNS_9BwdParamsE --------------------------
	.section	.text._ZN10layer_norm13ln_bwd_kernelINS_13Kernel_traitsI6__halfS2_S2_S2_fjLj8192ELj1ELj1ELj8ELj16ENS_18Kernel_traits_baseILj8192ES2_S2_S2_S2_fjLj256EEEEELb1ELb1ELb1ELb1EEEvNS_9BwdParamsE,"ax",@progbits
	.align	128
        .global         _ZN10layer_norm13ln_bwd_kernelINS_13Kernel_traitsI6__halfS2_S2_S2_fjLj8192ELj1ELj1ELj8ELj16ENS_18Kernel_traits_baseILj8192ES2_S2_S2_S2_fjLj256EEEEELb1ELb1ELb1ELb1EEEvNS_9BwdParamsE
        .type           _ZN10layer_norm13ln_bwd_kernelINS_13Kernel_traitsI6__halfS2_S2_S2_fjLj8192ELj1ELj1ELj8ELj16ENS_18Kernel_traits_baseILj8192ES2_S2_S2_S2_fjLj256EEEEELb1ELb1ELb1ELb1EEEvNS_9BwdParamsE,@function
        .size           _ZN10layer_norm13ln_bwd_kernelINS_13Kernel_traitsI6__halfS2_S2_S2_fjLj8192ELj1ELj1ELj8ELj16ENS_18Kernel_traits_baseILj8192ES2_S2_S2_S2_fjLj256EEEEELb1ELb1ELb1ELb1EEEvNS_9BwdParamsE,(.L_x_13899 - _ZN10layer_norm13ln_bwd_kernelINS_13Kernel_traitsI6__halfS2_S2_S2_fjLj8192ELj1ELj1ELj8ELj16ENS_18Kernel_traits_baseILj8192ES2_S2_S2_S2_fjLj256EEEEELb1ELb1ELb1ELb1EEEvNS_9BwdParamsE)
        .other          _ZN10layer_norm13ln_bwd_kernelINS_13Kernel_traitsI6__halfS2_S2_S2_fjLj8192ELj1ELj1ELj8ELj16ENS_18Kernel_traits_baseILj8192ES2_S2_S2_S2_fjLj256EEEEELb1ELb1ELb1ELb1EEEvNS_9BwdParamsE,@"STO_CUDA_ENTRY STV_DEFAULT"
_ZN10layer_norm13ln_bwd_kernelINS_13Kernel_traitsI6__halfS2_S2_S2_fjLj8192ELj1ELj1ELj8ELj16ENS_18Kernel_traits_baseILj8192ES2_S2_S2_S2_fjLj256EEEEELb1ELb1ELb1ELb1EEEvNS_9BwdParamsE:
.text._ZN10layer_norm13ln_bwd_kernelINS_13Kernel_traitsI6__halfS2_S2_S2_fjLj8192ELj1ELj1ELj8ELj16ENS_18Kernel_traits_baseILj8192ES2_S2_S2_S2_fjLj256EEEEELb1ELb1ELb1ELb1EEEvNS_9BwdParamsE:
        /* <DEDUP_REMOVED lines=73> */
.L_x_2821:
        /* <DEDUP_REMOVED lines=59> */
[----:B------:R-:W-:Y:S01]  /*0840*/  HADD2.F32 R0, -RZ, R9.H0_H0 ;  /* 0x20000009ff007230 */ /* 0x000fe20000004100 */
[----:B------:R1:W-:Y:S01]  /*0850*/  STL [R1+0x38], R4 ;  /* 0x0000380401007387 */ /* 0x0003e20000100800 */
[----:B---3--:R-:W-:Y:S02]  /*0860*/  HADD2.F32 R248, -RZ, R15.H1_H1 ;  /* 0x3000000ffff87230 */ /* 0x008fe40000004100 */
[--C-:B----4-:R-:W-:Y:S01]  /*0870*/  HADD2.F32 R247, -RZ, R236.reuse.H0_H0 ;  /* 0x200000ecfff77230 */ /* 0x110fe20000004100 */
        /* <DEDUP_REMOVED lines=15> */
[--C-:B------:R-:W-:Y:S02]  /*0970*/  HADD2.F32 R238, -RZ, R16.reuse.H0_H0 ;  /* 0x20000010ffee7230 */ /* 0x100fe40000004100 */
[--C-:B-1----:R-:W-:Y:S02]  /*0980*/  HADD2.F32 R4, -RZ, R11.reuse.H0_H0 ;  /* 0x2000000bff047230 */ /* 0x102fe40000004100 */
[----:B------:R-:W-:Y:S02]  /*0990*/  HADD2.F32 R237, -RZ, R16.H1_H1 ;  /* 0x30000010ffed7230 */ /* 0x000fe40000004100 */
[----:B--2---:R-:W-:Y:S01]  /*09a0*/  HADD2.F32 R3, -RZ, R11.H1_H1 ;  /* 0x3000000bff037230 */ /* 0x004fe20000004100 */
[----:B------:R1:W-:Y:S01]  /*09b0*/  STL [R1+0x20], R4 ;  /* 0x0000200401007387 */ /* 0x0003e20000100800 */
[----:B------:R-:W-:-:S02]  /*09c0*/  HADD2.F32 R236, -RZ, R17.H0_H0 ;  /* 0x20000011ffec7230 */ /* 0x000fc40000004100 */
        /* <DEDUP_REMOVED lines=8> */
[----:B--2---:R-:W-:Y:S01]  /*0a50*/  HADD2.F32 R3, -RZ, R13.H0_H0 ;  /* 0x2000000dff037230 */ /* 0x004fe20000004100 */
[----:B------:R1:W-:Y:S01]  /*0a60*/  STL [R1+0x14], R4 ;  /* 0x0000140401007387 */ /* 0x0003e20000100800 */
[----:B------:R-:W-:Y:S02]  /*0a70*/  HADD2.F32 R230, -RZ, R19.H1_H1 ;  /* 0x30000013ffe67230 */ /* 0x000fe40000004100 */
[----:B---3--:R-:W-:Y:S01]  /*0a80*/  HADD2.F32 R0, -RZ, R13.H1_H1 ;  /* 0x3000000dff007230 */ /* 0x008fe20000004100 */
[----:B------:R2:W-:Y:S04]  /*0a90*/  STL [R1+0x10], R3 ;  /* 0x0000100301007387 */ /* 0x0005e80000100800 */
[----:B------:R3:W-:Y:S01]  /*0aa0*/  STL [R1+0xc], R0 ;  /* 0x00000c0001007387 */ /* 0x0007e20000100800 */
[----:B-1----:R-:W-:-:S02]  /*0ab0*/  HADD2.F32 R4, -RZ, R14.H0_H0 ;  /* 0x2000000eff047230 */ /* 0x002fc40000004100 */
[----:B--2---:R-:W-:-:S03]  /*0ac0*/  HADD2.F32 R3, -RZ, R14.H1_H1 ;  /* 0x3000000eff037230 */ /* 0x004fc60000004100 */
[----:B------:R1:W-:Y:S01]  /*0ad0*/  STL [R1+0x8], R4 ;  /* 0x0000080401007387 */ /* 0x0003e20000100800 */
[----:B---3--:R-:W-:-:S03]  /*0ae0*/  HADD2.F32 R0, -RZ, R15.H0_H0 ;  /* 0x2000000fff007230 */ /* 0x008fc60000004100 */
[----:B------:R1:W-:Y:S04]  /*0af0*/  STL [R1+0x4], R3 ;  /* 0x0000040301007387 */ /* 0x0003e80000100800 */
[----:B0-----:R1:W-:Y:S02]  /*0b00*/  STL [R1], R0 ;  /* 0x0000000001007387 */ /* 0x0013e40000100800 */
.L_x_2993:
        /* <DEDUP_REMOVED lines=19> */
[C---:B------:R-:W-:Y:S01]  /*0c40*/  IMAD.WIDE R192, R2.reuse, 0x4, R192 ;  /* 0x0000000402c07825 */ /* 0x040fe200078e02c0 */
[----:B------:R-:W-:Y:S02]  /*0c50*/  IADD3 R2, R2, UR8, RZ ;  /* 0x0000000802027c10 */ /* 0x000fe4000fffe0ff */
[C---:B------:R-:W-:Y:S02]  /*0c60*/  IADD3 R221, R222.reuse, 0x100, RZ ;  /* 0x00000100dedd7810 */ /* 0x040fe40007ffe0ff */
[C---:B------:R-:W-:Y:S02]  /*0c70*/  IADD3 R220, R222.reuse, 0x200, RZ ;  /* 0x00000200dedc7810 */ /* 0x040fe40007ffe0ff */
[C---:B------:R-:W-:Y:S01]  /*0c80*/  IADD3 R219, R222.reuse, 0x300, RZ ;  /* 0x00000300dedb7810 */ /* 0x040fe20007ffe0ff */
[----:B0-----:R-:W-:Y:S01]  /*0c90*/  IMAD.WIDE.U32 R190, R222, 0x10, R168 ;  /* 0x00000010debe7825 */ /* 0x001fe200078e00a8 */
[----:B------:R-:W-:-:S03]  /*0ca0*/  ISETP.GE.AND P2, PT, R2, UR9, PT ;  /* 0x0000000902007c0c */ /* 0x000fc6000bf46270 */
[----:B------:R-:W-:-:S04]  /*0cb0*/  IMAD.WIDE.U32 R188, R221, 0x10, R168 ;  /* 0x00000010ddbc7825 */ /* 0x000fc800078e00a8 */
[----:B--2---:R-:W-:-:S04]  /*0cc0*/  IMAD.WIDE.U32 R170, R220, 0x10, R168 ;  /* 0x00000010dcaa7825 */ /* 0x004fc800078e00a8 */
[----:B------:R-:W-:Y:S01]  /*0cd0*/  IMAD.WIDE.U32 R168, R219, 0x10, R168 ;  /* 0x00000010dba87825 */ /* 0x000fe200078e00a8 */
[----:B----4-:R-:W-:-:S13]  /*0ce0*/  ISETP.GT.AND P3, PT, R194, RZ, PT ;  /* 0x000000ffc200720c */ /* 0x010fda0003f64270 */
[----:B------:R-:W-:Y:S05]  /*0cf0*/  @P3 BRA `(.L_x_2824) ;  /* 0x0000000000783947 */ /* 0x000fea0003800000 */
[----:B------:R-:W-:Y:S01]  /*0d00*/  MOV R223, UR16 ;  /* 0x0000001000df7c02 */ /* 0x000fe20008000f00 */
[----:B------:R-:W0:Y:S01]  /*0d10*/  LDC.64 R226, c[0x0][0x240] ;  /* 0x00009000ffe27b82 */ /* 0x000e220000000a00 */
[----:B------:R-:W-:Y:S02]  /*0d20*/  MOV R224, UR17 ;  /* 0x0000001100e07c02 */ /* 0x000fe40008000f00 */
[----:B------:R-:W-:Y:S02]  /*0d30*/  ISETP.NE.U32.AND P0, PT, R223, RZ, PT ;  /* 0x000000ffdf00720c */ /* 0x000fe40003f05070 */
[----:B-----5:R-:W-:Y:S02]  /*0d40*/  ISETP.GE.AND P4, PT, R228, 0x1, PT ;  /* 0x00000001e400780c */ /* 0x020fe40003f86270 */
[----:B------:R-:W-:-:S13]  /*0d50*/  ISETP.NE.AND.EX P0, PT, R224, RZ, PT, P0 ;  /* 0x000000ffe000720c */ /* 0x000fda0003f05300 */
[----:B------:R1:W5:Y:S01]  /*0d60*/  @P0 LDG.E.128 R144, desc[UR4][R188.64] ;  /* 0x00000004bc900981 */ /* 0x000362000c1e1d00 */
[----:B------:R-:W-:-:S03]  /*0d70*/  MOV R194, RZ ;  /* 0x000000ff00c27202 */ /* 0x000fc60000000f00 */
[----:B------:R2:W5:Y:S04]  /*0d80*/  @P0 LDG.E.128 R140, desc[UR4][R190.64] ;  /* 0x00000004be8c0981 */ /* 0x000568000c1e1d00 */
[----:B------:R-:W5:Y:S01]  /*0d90*/  @P0 LDG.E.128 R148, desc[UR4][R170.64] ;  /* 0x00000004aa940981 */ /* 0x000f62000c1e1d00 */
[----:B-1----:R-:W-:Y:S01]  /*0da0*/  @P4 IADD3 R188, R228, -0x1, RZ ;  /* 0xffffffffe4bc4810 */ /* 0x002fe20007ffe0ff */
[----:B------:R-:W-:Y:S02]  /*0db0*/  HFMA2.MMA R250, -RZ, RZ, 0, 0 ;  /* 0x00000000fffa7435 */ /* 0x000fe400000001ff */
[----:B------:R1:W5:Y:S02]  /*0dc0*/  @P0 LDG.E.128 R152, desc[UR4][R168.64] ;  /* 0x00000004a8980981 */ /* 0x000364000c1e1d00 */
[----:B------:R-:W-:-:S05]  /*0dd0*/  @P4 IMAD R188, R188, R244, RZ ;  /* 0x000000f4bcbc4224 */ /* 0x000fca00078e02ff */
[----:B------:R-:W-:-:S04]  /*0de0*/  @P4 SHF.R.S32.HI R189, RZ, 0x1f, R188 ;  /* 0x0000001fffbd4819 */ /* 0x000fc800000114bc */
[----:B------:R-:W-:-:S04]  /*0df0*/  @P4 LEA.HI R189, R189, R188, RZ, 0x3 ;  /* 0x000000bcbdbd4211 */ /* 0x000fc800078f18ff */
[----:B------:R-:W-:-:S04]  /*0e00*/  @P4 LEA.HI.SX32 R194, R189, R231, 0x1d ;  /* 0x000000e7bdc24211 */ /* 0x000fc800078feaff */
[C---:B------:R-:W-:Y:S02]  /*0e10*/  IADD3 R192, R194.reuse, 0x100, RZ ;  /* 0x00000100c2c07810 */ /* 0x040fe40007ffe0ff */
[C---:B--2---:R-:W-:Y:S02]  /*0e20*/  IADD3 R190, R194.reuse, 0x200, RZ ;  /* 0x00000200c2be7810 */ /* 0x044fe40007ffe0ff */
        /* <DEDUP_REMOVED lines=9> */
[----:B-1----:R-:W-:Y:S01]  /*0ec0*/  MOV R169, RZ ;  /* 0x000000ff00a97202 */ /* 0x002fe20000000f00 */
[----:B------:R-:W-:Y:S06]  /*0ed0*/  BRA `(.L_x_2825) ;  /* 0x00000014009c7947 */ /* 0x000fec0003800000 */
.L_x_2824:
        /* <DEDUP_REMOVED lines=8> */
[----:B------:R-:W-:-:S04]  /*0f60*/  LEA.HI.SX32 R3, R3, R231, 0x1d ;  /* 0x000000e703037211 */ /* 0x000fc800078feaff */
[C---:B------:R-:W-:Y:S01]  /*0f70*/  IADD3 R25, R3.reuse, 0x100, RZ ;  /* 0x0000010003197810 */ /* 0x040fe20007ffe0ff */
[C-C-:B0-----:R-:W-:Y:S01]  /*0f80*/  IMAD.WIDE.U32 R4, R3.reuse, 0x10, R176.reuse ;  /* 0x0000001003047825 */ /* 0x141fe200078e00b0 */
[C---:B------:R-:W-:Y:S02]  /*0f90*/  IADD3 R173, R3.reuse, 0x200, RZ ;  /* 0x0000020003ad7810 */ /* 0x040fe40007ffe0ff */
[----:B------:R-:W-:Y:S01]  /*0fa0*/  IADD3 R3, R3, 0x300, RZ ;  /* 0x0000030003037810 */ /* 0x000fe20007ffe0ff */
[--C-:B------:R-:W-:Y:S02]  /*0fb0*/  IMAD.WIDE.U32 R24, R25, 0x10, R176.reuse ;  /* 0x0000001019187825 */ /* 0x100fe400078e00b0 */
[----:B------:R-:W2:Y:S02]  /*0fc0*/  LDG.E.128 R4, desc[UR4][R4.64] ;  /* 0x0000000404047981 */ /* 0x000ea4000c1e1d00 */
[----:B------:R-:W-:Y:S01]  /*0fd0*/  IMAD.WIDE.U32 R172, R173, 0x10, R176 ;  /* 0x00000010adac7825 */ /* 0x000fe200078e00b0 */
[----:B-----5:R-:W-:-:S02]  /*0fe0*/  ISETP.GE.AND P4, PT, R228, 0x1, PT ;  /* 0x00000001e400780c */ /* 0x020fc40003f86270 */
[----:B------:R-:W-:Y:S01]  /*0ff0*/  MOV R223, UR16 ;  /* 0x0000001000df7c02 */ /* 0x000fe20008000f00 */
[----:B---3--:R-:W-:Y:S01]  /*1000*/  IMAD.WIDE.U32 R16, R222, 0x10, R20 ;  /* 0x00000010de107825 */ /* 0x008fe200078e0014 */
[----:B------:R-:W-:Y:S01]  /*1010*/  MOV R224, UR17 ;  /* 0x0000001100e07c02 */ /* 0x000fe20008000f00 */
[----:B------:R-:W-:Y:S01]  /*1020*/  HFMA2.MMA R195, -RZ, RZ, 0, 0 ;  /* 0x00000000ffc37435 */ /* 0x000fe200000001ff */
[----:B------:R-:W3:Y:S01]  /*1030*/  LDG.E.128 R24, desc[UR4][R24.64] ;  /* 0x0000000418187981 */ /* 0x000ee2000c1e1d00 */
[----:B------:R-:W-:-:S03]  /*1040*/  IMAD.WIDE.U32 R176, R3, 0x10, R176 ;  /* 0x0000001003b07825 */ /* 0x000fc600078e00b0 */
[----:B------:R-:W3:Y:S01]  /*1050*/  LDG.E.128 R16, desc[UR4][R16.64] ;  /* 0x0000000410107981 */ /* 0x000ee2000c1e1d00 */
[----:B------:R-:W-:-:S03]  /*1060*/  IMAD.WIDE.U32 R8, R221, 0x10, R20 ;  /* 0x00000010dd087825 */ /* 0x000fc600078e0014 */
[----:B------:R-:W3:Y:S01]  /*1070*/  LDG.E.128 R176, desc[UR4][R176.64] ;  /* 0x00000004b0b07981 */ /* 0x000ee2000c1e1d00 */
[----:B------:R-:W-:-:S03]  /*1080*/  IMAD.WIDE.U32 R12, R220, 0x10, R20 ;  /* 0x00000010dc0c7825 */ /* 0x000fc600078e0014 */
[----:B------:R-:W3:Y:S01]  /*1090*/  LDG.E.128 R8, desc[UR4][R8.64] ;  /* 0x0000000408087981 */ /* 0x000ee2000c1e1d00 */
[----:B------:R-:W-:-:S03]  /*10a0*/  IMAD.WIDE.U32 R20, R219, 0x10, R20 ;  /* 0x00000010db147825 */ /* 0x000fc600078e0014 */
[----:B------:R-:W3:Y:S04]  /*10b0*/  LDG.E.128 R12, desc[UR4][R12.64] ;  /* 0x000000040c0c7981 */ /* 0x000ee8000c1e1d00 */
[----:B------:R-:W3:Y:S01]  /*10c0*/  LDG.E.128 R20, desc[UR4][R20.64] ;  /* 0x0000000414147981 */ /* 0x000ee2000c1e1d00 */
[----:B------:R-:W-:Y:S02]  /*10d0*/  @P4 IADD3 R0, R228, -0x1, RZ ;  /* 0xffffffffe4004810 */ /* 0x000fe40007ffe0ff */
[----:B------:R-:W-:Y:S01]  /*10e0*/  ISETP.NE.U32.AND P0, PT, R223, RZ, PT ;  /* 0x000000ffdf00720c */ /* 0x000fe20003f05070 */
[----:B------:R-:W3:Y:S02]  /*10f0*/  LDG.E.128 R172, desc[UR4][R172.64] ;  /* 0x00000004acac7981 */ /* 0x000ee4000c1e1d00 */
[----:B------:R-:W-:Y:S01]  /*1100*/  @P4 IMAD R0, R0, R244, RZ ;  /* 0x000000f400004224 */ /* 0x000fe200078e02ff */
[----:B------:R-:W-:-:S04]  /*1110*/  ISETP.NE.AND.EX P0, PT, R224, RZ, PT, P0 ;  /* 0x000000ffe000720c */ /* 0x000fc80003f05300 */
[----:B------:R-:W-:-:S04]  /*1120*/  @P4 SHF.R.S32.HI R3, RZ, 0x1f, R0 ;  /* 0x0000001fff034819 */ /* 0x000fc80000011400 */
[----:B------:R-:W-:-:S04]  /*1130*/  @P4 LEA.HI R3, R3, R0, RZ, 0x3 ;  /* 0x0000000003034211 */ /* 0x000fc800078f18ff */
[----:B------:R-:W-:Y:S01]  /*1140*/  @P4 LEA.HI.SX32 R195, R3, R231, 0x1d ;  /* 0x000000e703c34211 */ /* 0x000fe200078feaff */
[----:B------:R-:W5:Y:S03]  /*1150*/  @P0 LDG.E.128 R140, desc[UR4][R190.64] ;  /* 0x00000004be8c0981 */ /* 0x000f66000c1e1d00 */
[C---:B-1----:R-:W-:Y:S01]  /*1160*/  IADD3 R193, R195.reuse, 0x100, RZ ;  /* 0x00000100c3c17810 */ /* 0x042fe20007ffe0ff */
[----:B------:R-:W5:Y:S01]  /*1170*/  @P0 LDG.E.128 R144, desc[UR4][R188.64] ;  /* 0x00000004bc900981 */ /* 0x000f62000c1e1d00 */
[C---:B------:R-:W-:Y:S02]  /*1180*/  IADD3 R183, R195.reuse, 0x200, RZ ;  /* 0x00000200c3b77810 */ /* 0x040fe40007ffe0ff */
[C---:B------:R-:W-:Y:S01]  /*1190*/  IADD3 R3, R195.reuse, 0x300, RZ ;  /* 0x00000300c3037810 */ /* 0x040fe20007ffe0ff */
[----:B------:R2:W5:Y:S01]  /*11a0*/  @P0 LDG.E.128 R148, desc[UR4][R170.64] ;  /* 0x00000004aa940981 */ /* 0x000562000c1e1d00 */
[----:B----4-:R-:W-:-:S03]  /*11b0*/  IMAD.WIDE.U32 R194, R195, 0x8, R180 ;  /* 0x00000008c3c27825 */ /* 0x010fc600078e00b4 */
[----:B------:R0:W5:Y:S01]  /*11c0*/  @P0 LDG.E.128 R152, desc[UR4][R168.64] ;  /* 0x00000004a8980981 */ /* 0x000162000c1e1d00 */
[----:B------:R-:W-:Y:S01]  /*11d0*/  ISETP.NE.AND P0, PT, R229, RZ, PT ;  /* 0x000000ffe500720c */ /* 0x000fe20003f05270 */
[--C-:B------:R-:W-:Y:S02]  /*11e0*/  IMAD.WIDE.U32 R192, R193, 0x8, R180.reuse ;  /* 0x00000008c1c07825 */ /* 0x100fe400078e00b4 */
[----:B------:R-:W5:Y:S02]  /*11f0*/  LDG.E.64 R194, desc[UR4][R194.64] ;  /* 0x00000004c2c27981 */ /* 0x000f64000c1e1b00 */
[--C-:B------:R-:W-:Y:S02]  /*1200*/  IMAD.WIDE.U32 R182, R183, 0x8, R180.reuse ;  /* 0x00000008b7b67825 */ /* 0x100fe400078e00b4 */
[----:B------:R-:W5:Y:S02]  /*1210*/  LDG.E.64 R192, desc[UR4][R192.64] ;  /* 0x00000004c0c07981 */ /* 0x000f64000c1e1b00 */
[----:B------:R-:W-:-:S02]  /*1220*/  IMAD.WIDE.U32 R180, R3, 0x8, R180 ;  /* 0x0000000803b47825 */ /* 0x000fc400078e00b4 */
[----:B------:R-:W5:Y:S04]  /*1230*/  LDG.E.64 R190, desc[UR4][R182.64] ;  /* 0x00000004b6be7981 */ /* 0x000f68000c1e1b00 */
[----:B------:R1:W5:Y:S01]  /*1240*/  LDG.E.64 R188, desc[UR4][R180.64] ;  /* 0x00000004b4bc7981 */ /* 0x000362000c1e1b00 */
[----:B--2---:R-:W-:Y:S01]  /*1250*/  FSEL R170, R186, RZ, !P0 ;  /* 0x000000ffbaaa7208 */ /* 0x004fe20004000000 */
[--C-:B0-----:R-:W-:Y:S02]  /*1260*/  HADD2.F32 R169, -RZ, R4.reuse.H0_H0 ;  /* 0x20000004ffa97230 */ /* 0x101fe40000004100 */
[----:B------:R-:W-:Y:S02]  /*1270*/  HADD2.F32 R168, -RZ, R4.H1_H1 ;  /* 0x30000004ffa87230 */ /* 0x000fe40000004100 */
[----:B-1----:R-:W-:-:S02]  /*1280*/  HADD2.F32 R180, -RZ, R5.H0_H0 ;  /* 0x20000005ffb47230 */ /* 0x002fc40000004100 */
[----:B------:R-:W-:Y:S02]  /*1290*/  HADD2.F32 R181, -RZ, R5.H1_H1 ;  /* 0x30000005ffb57230 */ /* 0x000fe40000004100 */
[--C-:B---3--:R-:W-:Y:S02]  /*12a0*/  HADD2.F32 R0, -RZ, R16.reuse.H0_H0 ;  /* 0x20000010ff007230 */ /* 0x108fe40000004100 */
[----:B------:R-:W-:Y:S02]  /*12b0*/  HADD2.F32 R3, -RZ, R16.H1_H1 ;  /* 0x30000010ff037230 */ /* 0x000fe40000004100 */
[--C-:B------:R-:W-:Y:S02]  /*12c0*/  HADD2.F32 R205, -RZ, R17.reuse.H0_H0 ;  /* 0x20000011ffcd7230 */ /* 0x100fe40000004100 */
[----:B------:R-:W-:Y:S02]  /*12d0*/  HADD2.F32 R206, -RZ, R17.H1_H1 ;  /* 0x30000011ffce7230 */ /* 0x000fe40000004100 */
[----:B------:R-:W-:-:S02]  /*12e0*/  HADD2.F32 R216, -RZ, R179.H0_H0 ;  /* 0x200000b3ffd87230 */ /* 0x000fc40000004100 */
[----:B------:R-:W-:Y:S02]  /*12f0*/  HADD2.F32 R217, -RZ, R179.H1_H1 ;  /* 0x300000b3ffd97230 */ /* 0x000fe40000004100 */
[--C-:B------:R-:W-:Y:S01]  /*1300*/  HADD2.F32 R201, -RZ, R18.reuse.H0_H0 ;  /* 0x20000012ffc97230 */ /* 0x100fe20000004100 */
[----:B------:R-:W2:Y:S01]  /*1310*/  LDL R179, [R1+0x34] ;  /* 0x0000340001b37983 */ /* 0x000ea20000100800 */
[----:B------:R-:W-:Y:S02]  /*1320*/  HADD2.F32 R202, -RZ, R18.H1_H1 ;  /* 0x30000012ffca7230 */ /* 0x000fe40000004100 */
[--C-:B------:R-:W-:Y:S02]  /*1330*/  HADD2.F32 R16, -RZ, R19.reuse.H0_H0 ;  /* 0x20000013ff107230 */ /* 0x100fe40000004100 */
[----:B------:R-:W-:Y:S02]  /*1340*/  HADD2.F32 R17, -RZ, R19.H1_H1 ;  /* 0x30000013ff117230 */ /* 0x000fe40000004100 */
[----:B------:R-:W-:-:S02]  /*1350*/  HADD2.F32 R214, -RZ, R178.H0_H0 ;  /* 0x200000b2ffd67230 */ /* 0x000fc40000004100 */
[----:B------:R-:W-:Y:S02]  /*1360*/  HADD2.F32 R215, -RZ, R178.H1_H1 ;  /* 0x300000b2ffd77230 */ /* 0x000fe40000004100 */
[--C-:B------:R-:W-:Y:S01]  /*1370*/  HADD2.F32 R209, -RZ, R8.reuse.H0_H0 ;  /* 0x20000008ffd17230 */ /* 0x100fe20000004100 */
[----:B------:R-:W3:Y:S01]  /*1380*/  LDL R178, [R1+0x38] ;  /* 0x0000380001b27983 */ /* 0x000ee20000100800 */
        /* <DEDUP_REMOVED lines=23> */
[C---:B------:R-:W-:Y:S01]  /*1500*/  FADD.FTZ R8, -R170.reuse, R16 ;  /* 0x00000010aa087221 */ /* 0x040fe20000010100 */
[--C-:B------:R-:W-:Y:S02]  /*1510*/  HADD2.F32 R182, -RZ, R6.reuse.H0_H0 ;  /* 0x20000006ffb67230 */ /* 0x100fe40000004100 */
[C---:B------:R-:W-:Y:S01]  /*1520*/  FADD.FTZ R9, -R170.reuse, R17 ;  /* 0x00000011aa097221 */ /* 0x040fe20000010100 */
[----:B------:R-:W-:Y:S02]  /*1530*/  HADD2.F32 R183, -RZ, R6.H1_H1 ;  /* 0x30000006ffb77230 */ /* 0x000fe40000004100 */
[C---:B------:R-:W-:Y:S01]  /*1540*/  FADD.FTZ R0, -R170.reuse, R0 ;  /* 0x00000000aa007221 */ /* 0x040fe20000010100 */
[--C-:B------:R-:W-:Y:S02]  /*1550*/  HADD2.F32 R184, -RZ, R7.reuse.H0_H0 ;  /* 0x20000007ffb87230 */ /* 0x100fe40000004100 */
[----:B------:R-:W-:Y:S01]  /*1560*/  FADD.FTZ R3, -R170, R3 ;  /* 0x00000003aa037221 */ /* 0x000fe20000010100 */
[----:B------:R-:W-:-:S02]  /*1570*/  HADD2.F32 R185, -RZ, R7.H1_H1 ;  /* 0x30000007ffb97230 */ /* 0x000fc40000004100 */
        /* <DEDUP_REMOVED lines=29> */
[----:B------:R-:W-:Y:S02]  /*1750*/  HADD2.F32 R213, -RZ, R177.H1_H1 ;  /* 0x300000b1ffd57230 */ /* 0x000fe40000004100 */
[C---:B------:R-:W-:Y:S02]  /*1760*/  FMUL.FTZ R177, R218.reuse, R170 ;  /* 0x000000aadab17220 */ /* 0x040fe40000410000 */
[----:B------:R-:W4:Y:S01]  /*1770*/  LDL R170, [R1+0x24] ;  /* 0x0000240001aa7983 */ /* 0x000f220000100800 */
[--C-:B------:R-:W-:Y:S02]  /*1780*/  HADD2.F32 R210, -RZ, R176.reuse.H0_H0 ;  /* 0x200000b0ffd27230 */ /* 0x100fe40000004100 */
[----:B------:R-:W-:Y:S02]  /*1790*/  HADD2.F32 R211, -RZ, R176.H1_H1 ;  /* 0x300000b0ffd37230 */ /* 0x000fe40000004100 */
[C---:B------:R-:W-:Y:S02]  /*17a0*/  FMUL.FTZ R176, R218.reuse, R171 ;  /* 0x000000abdab07220 */ /* 0x040fe40000410000 */
[----:B------:R-:W4:Y:S01]  /*17b0*/  LDL R171, [R1+0x1c] ;  /* 0x00001c0001ab7983 */ /* 0x000f220000100800 */
[C---:B------:R-:W-:Y:S01]  /*17c0*/  FMUL.FTZ R3, R218.reuse, R3 ;  /* 0x00000003da037220 */ /* 0x040fe20000410000 */
[----:B------:R-:W-:Y:S01]  /*17d0*/  FMUL.FTZ R0, R218, R0 ;  /* 0x00000000da007220 */ /* 0x000fe20000410000 */
[----:B------:R-:W-:Y:S01]  /*17e0*/  FADD.FTZ R45, R45, R168 ;  /* 0x000000a82d2d7221 */ /* 0x000fe20000010000 */
[----:B------:R-:W-:Y:S01]  /*17f0*/  FADD.FTZ R44, R44, R169 ;  /* 0x000000a92c2c7221 */ /* 0x000fe20000010000 */
[----:B------:R-:W-:Y:S01]  /*1800*/  FFMA.FTZ R137, R3, R168, R137 ;  /* 0x000000a803897223 */ /* 0x000fe20000010089 */
[----:B------:R-:W-:Y:S01]  /*1810*/  FFMA.FTZ R136, R0, R169, R136 ;  /* 0x000000a900887223 */ /* 0x000fe20000010088 */
[----:B------:R-:W-:-:S02]  /*1820*/  HADD2.F32 R198, -RZ, R26.H0_H0 ;  /* 0x2000001affc67230 */ /* 0x000fc40000004100 */
[----:B------:R-:W-:Y:S02]  /*1830*/  HADD2.F32 R199, -RZ, R26.H1_H1 ;  /* 0x3000001affc77230 */ /* 0x000fe40000004100 */
[C---:B------:R-:W-:Y:S02]  /*1840*/  FMUL.FTZ R26, R218.reuse, R250 ;  /* 0x000000fada1a7220 */ /* 0x040fe40000410000 */
[----:B------:R-:W4:Y:S01]  /*1850*/  LDL R250, [R1+0x30] ;  /* 0x0000300001fa7983 */ /* 0x000f220000100800 */
[--C-:B------:R-:W-:Y:S02]  /*1860*/  HADD2.F32 R196, -RZ, R25.reuse.H0_H0 ;  /* 0x20000019ffc47230 */ /* 0x100fe40000004100 */
[C---:B------:R-:W-:Y:S01]  /*1870*/  FMUL.FTZ R7, R218.reuse, R7 ;  /* 0x00000007da077220 */ /* 0x040fe20000410000 */
[----:B------:R-:W-:Y:S02]  /*1880*/  HADD2.F32 R197, -RZ, R25.H1_H1 ;  /* 0x30000019ffc57230 */ /* 0x000fe40000004100 */
[----:B------:R-:W-:-:S02]  /*1890*/  FMUL.FTZ R25, R218, R251 ;  /* 0x000000fbda197220 */ /* 0x000fc40000410000 */
[----:B------:R-:W4:Y:S01]  /*18a0*/  LDL R251, [R1+0x2c] ;  /* 0x00002c0001fb7983 */ /* 0x000f220000100800 */
[--C-:B------:R-:W-:Y:S02]  /*18b0*/  HADD2.F32 R186, -RZ, R24.reuse.H0_H0 ;  /* 0x20000018ffba7230 */ /* 0x100fe40000004100 */
[----:B------:R-:W-:Y:S01]  /*18c0*/  FFMA.FTZ R133, R7, R183, R133 ;  /* 0x000000b707857223 */ /* 0x000fe20000010085 */
[----:B------:R-:W-:Y:S02]  /*18d0*/  HADD2.F32 R187, -RZ, R24.H1_H1 ;  /* 0x30000018ffbb7230 */ /* 0x000fe40000004100 */
[----:B------:R-:W-:Y:S01]  /*18e0*/  FADD.FTZ R49, R49, R183 ;  /* 0x000000b731317221 */ /* 0x000fe20000010000 */
[----:B------:R-:W-:Y:S02]  /*18f0*/  FMUL.FTZ R24, R218, R252 ;  /* 0x000000fcda187220 */ /* 0x000fe40000410000 */
[----:B------:R-:W4:Y:S01]  /*1900*/  LDL R252, [R1+0x28] ;  /* 0x0000280001fc7983 */ /* 0x000f220000100800 */
[----:B------:R-:W-:-:S02]  /*1910*/  HADD2.F32 R202, -RZ, R172.H0_H0 ;  /* 0x200000acffca7230 */ /* 0x000fc40000004100 */
[----:B------:R-:W-:Y:S02]  /*1920*/  HADD2.F32 R203, -RZ, R172.H1_H1 ;  /* 0x300000acffcb7230 */ /* 0x000fe40000004100 */
[C---:B------:R-:W-:Y:S02]  /*1930*/  FMUL.FTZ R172, R218.reuse, R244 ;  /* 0x000000f4daac7220 */ /* 0x040fe40000410000 */
[----:B------:R-:W4:Y:S01]  /*1940*/  LDL R244, [R1+0x20] ;  /* 0x0000200001f47983 */ /* 0x000f220000100800 */
[--C-:B------:R-:W-:Y:S02]  /*1950*/  HADD2.F32 R204, -RZ, R173.reuse.H0_H0 ;  /* 0x200000adffcc7230 */ /* 0x100fe40000004100 */
[----:B------:R-:W-:Y:S02]  /*1960*/  HADD2.F32 R205, -RZ, R173.H1_H1 ;  /* 0x300000adffcd7230 */ /* 0x000fe40000004100 */
        /* <DEDUP_REMOVED lines=10> */
[----:B------:R-:W-:Y:S01]  /*1a10*/  FMUL.FTZ R9, R218, R9 ;  /* 0x00000009da097220 */ /* 0x000fe20000410000 */
[----:B------:R-:W-:-:S03]  /*1a20*/  FADD.FTZ R51, R51, R185 ;  /* 0x000000b933337221 */ /* 0x000fc60000010000 */
[----:B------:R-:W-:Y:S01]  /*1a30*/  FFMA.FTZ R135, R9, R185, R135 ;  /* 0x000000b909877223 */ /* 0x000fe20000010087 */
[----:B--2---:R-:W-:Y:S02]  /*1a40*/  FMUL.FTZ R179, R179, R168 ;  /* 0x000000a8b3b37220 */ /* 0x004fe40000410000 */
[----:B------:R-:W2:Y:S01]  /*1a50*/  LDL R168, [R1+0xc] ;  /* 0x00000c0001a87983 */ /* 0x000ea20000100800 */
[----:B---3--:R-:W-:-:S03]  /*1a60*/  FMUL.FTZ R178, R178, R169 ;  /* 0x000000a9b2b27220 */ /* 0x008fc60000410000 */
[----:B------:R-:W3:Y:S01]  /*1a70*/  LDL R169, [R1+0x10] ;  /* 0x0000100001a97983 */ /* 0x000ee20000100800 */
[----:B----4-:R-:W-:-:S03]  /*1a80*/  FMUL.FTZ R183, R170, R183 ;  /* 0x000000b7aab77220 */ /* 0x010fc60000410000 */
[----:B------:R-:W4:Y:S01]  /*1a90*/  LDL R170, [R1+0x4] ;  /* 0x0000040001aa7983 */ /* 0x000f220000100800 */
[----:B------:R-:W-:-:S03]  /*1aa0*/  FMUL.FTZ R185, R171, R185 ;  /* 0x000000b9abb97220 */ /* 0x000fc60000410000 */
[----:B------:R-:W4:Y:S01]  /*1ab0*/  LDL R171, [R1] ;  /* 0x0000000001ab7983 */ /* 0x000f220000100800 */
[C---:B------:R-:W-:Y:S01]  /*1ac0*/  FMUL.FTZ R13, R218.reuse, R13 ;  /* 0x0000000dda0d7220 */ /* 0x040fe20000410000 */
[C---:B------:R-:W-:Y:S01]  /*1ad0*/  FMUL.FTZ R12, R218.reuse, R12 ;  /* 0x0000000cda0c7220 */ /* 0x040fe20000410000 */
[----:B------:R-:W-:Y:S01]  /*1ae0*/  FADD.FTZ R55, R55, R197 ;  /* 0x000000c537377221 */ /* 0x000fe20000010000 */
[----:B------:R-:W-:Y:S01]  /*1af0*/  FMUL.FTZ R4, R218, R4 ;  /* 0x00000004da047220 */ /* 0x000fe20000410000 */
[----:B------:R-:W-:Y:S01]  /*1b00*/  FFMA.FTZ R131, R13, R197, R131 ;  /* 0x000000c50d837223 */ /* 0x000fe20000010083 */
[----:B------:R-:W-:Y:S01]  /*1b10*/  FFMA.FTZ R130, R12, R196, R130 ;  /* 0x000000c40c827223 */ /* 0x000fe20000010082 */
[----:B------:R-:W-:Y:S01]  /*1b20*/  FADD.FTZ R54, R54, R196 ;  /* 0x000000c436367221 */ /* 0x000fe20000010000 */
[----:B------:R-:W-:Y:S01]  /*1b30*/  FMUL.FTZ R5, R218, R5 ;  /* 0x00000005da057220 */ /* 0x000fe20000410000 */
[-C--:B------:R-:W-:Y:S01]  /*1b40*/  FFMA.FTZ R138, R4, R180.reuse, R138 ;  /* 0x000000b4048a7223 */ /* 0x080fe2000001008a */
[----:B------:R-:W-:Y:S01]  /*1b50*/  FADD.FTZ R46, R46, R180 ;  /* 0x000000b42e2e7221 */ /* 0x000fe20000010000 */
[----:B------:R-:W-:Y:S01]  /*1b60*/  FMUL.FTZ R180, R250, R180 ;  /* 0x000000b4fab47220 */ /* 0x000fe20000410000 */
[C---:B------:R-:W-:Y:S01]  /*1b70*/  FMUL.FTZ R6, R218.reuse, R6 ;  /* 0x00000006da067220 */ /* 0x040fe20000410000 */
[----:B------:R-:W-:Y:S01]  /*1b80*/  FMUL.FTZ R15, R218, R15 ;  /* 0x0000000fda0f7220 */ /* 0x000fe20000410000 */
[-C--:B------:R-:W-:Y:S01]  /*1b90*/  FFMA.FTZ R139, R5, R181.reuse, R139 ;  /* 0x000000b5058b7223 */ /* 0x080fe2000001008b */
[----:B------:R-:W-:Y:S01]  /*1ba0*/  FADD.FTZ R47, R47, R181 ;  /* 0x000000b52f2f7221 */ /* 0x000fe20000010000 */
[----:B------:R-:W-:Y:S01]  /*1bb0*/  FMUL.FTZ R181, R251, R181 ;  /* 0x000000b5fbb57220 */ /* 0x000fe20000410000 */
[-C--:B------:R-:W-:Y:S01]  /*1bc0*/  FFMA.FTZ R132, R6, R182.reuse, R132 ;  /* 0x000000b606847223 */ /* 0x080fe20000010084 */
[----:B------:R-:W-:Y:S01]  /*1bd0*/  FADD.FTZ R48, R48, R182 ;  /* 0x000000b630307221 */ /* 0x000fe20000010000 */
[----:B------:R-:W-:Y:S01]  /*1be0*/  FFMA.FTZ R125, R15, R199, R125 ;  /* 0x000000c70f7d7223 */ /* 0x000fe2000001007d */
[----:B------:R-:W-:Y:S01]  /*1bf0*/  FADD.FTZ R57, R57, R199 ;  /* 0x000000c739397221 */ /* 0x000fe20000010000 */
[----:B------:R-:W-:Y:S01]  /*1c00*/  FMUL.FTZ R182, R252, R182 ;  /* 0x000000b6fcb67220 */ /* 0x000fe20000410000 */
[----:B------:R-:W-:Y:S01]  /*1c10*/  FMUL.FTZ R8, R218, R8 ;  /* 0x00000008da087220 */ /* 0x000fe20000410000 */
[----:B------:R-:W-:-:S03]  /*1c20*/  FADD.FTZ R50, R50, R184 ;  /* 0x000000b832327221 */ /* 0x000fc60000010000 */
[-C--:B------:R-:W-:Y:S01]  /*1c30*/  FFMA.FTZ R134, R8, R184.reuse, R134 ;  /* 0x000000b808867223 */ /* 0x080fe20000010086 */
[----:B------:R-:W-:Y:S01]  /*1c40*/  FMUL.FTZ R184, R244, R184 ;  /* 0x000000b8f4b87220 */ /* 0x000fe20000410000 */
[C---:B------:R-:W-:Y:S01]  /*1c50*/  FMUL.FTZ R10, R218.reuse, R10 ;  /* 0x0000000ada0a7220 */ /* 0x040fe20000410000 */
[----:B------:R-:W-:Y:S01]  /*1c60*/  FMUL.FTZ R11, R218, R11 ;  /* 0x0000000bda0b7220 */ /* 0x000fe20000410000 */
[----:B------:R-:W-:Y:S02]  /*1c70*/  FADD.FTZ R52, R52, R186 ;  /* 0x000000ba34347221 */ /* 0x000fe40000010000 */
[-C--:B------:R-:W-:Y:S01]  /*1c80*/  FFMA.FTZ R128, R10, R186.reuse, R128 ;  /* 0x000000ba0a807223 */ /* 0x080fe20000010080 */
[----:B------:R-:W-:Y:S01]  /*1c90*/  FMUL.FTZ R186, R231, R186 ;  /* 0x000000bae7ba7220 */ /* 0x000fe20000410000 */
[-C--:B------:R-:W-:Y:S01]  /*1ca0*/  FFMA.FTZ R129, R11, R187.reuse, R129 ;  /* 0x000000bb0b817223 */ /* 0x080fe20000010081 */
[----:B------:R-:W-:Y:S01]  /*1cb0*/  FADD.FTZ R53, R53, R187 ;  /* 0x000000bb35357221 */ /* 0x000fe20000010000 */
[----:B------:R-:W-:Y:S01]  /*1cc0*/  FMUL.FTZ R187, R227, R187 ;  /* 0x000000bbe3bb7220 */ /* 0x000fe20000410000 */
[----:B------:R-:W-:Y:S01]  /*1cd0*/  FMUL.FTZ R14, R218, R14 ;  /* 0x0000000eda0e7220 */ /* 0x000fe20000410000 */
[----:B------:R-:W-:-:S03]  /*1ce0*/  FADD.FTZ R56, R56, R198 ;  /* 0x000000c638387221 */ /* 0x000fc60000010000 */
[-C--:B------:R-:W-:Y:S01]  /*1cf0*/  FFMA.FTZ R124, R14, R198.reuse, R124 ;  /* 0x000000c60e7c7223 */ /* 0x080fe2000001007c */
[----:B------:R-:W-:Y:S01]  /*1d00*/  FMUL.FTZ R198, R226, R198 ;  /* 0x000000c6e2c67220 */ /* 0x000fe20000410000 */
[--C-:B------:R-:W-:Y:S02]  /*1d10*/  HADD2.F32 R200, -RZ, R27.reuse.H0_H0 ;  /* 0x2000001bffc87230 */ /* 0x100fe40000004100 */
[C---:B------:R-:W-:Y:S01]  /*1d20*/  FMUL.FTZ R16, R218.reuse, R16 ;  /* 0x00000010da107220 */ /* 0x040fe20000410000 */
[----:B------:R-:W-:Y:S02]  /*1d30*/  HADD2.F32 R201, -RZ, R27.H1_H1 ;  /* 0x3000001bffc97230 */ /* 0x000fe40000004100 */
[----:B------:R-:W-:Y:S01]  /*1d40*/  FMUL.FTZ R17, R218, R17 ;  /* 0x00000011da117220 */ /* 0x000fe20000410000 */
        /* <DEDUP_REMOVED lines=18> */
[C---:B------:R-:W-:Y:S01]  /*1e70*/  FMUL.FTZ R22, R218.reuse, R22 ;  /* 0x00000016da167220 */ /* 0x040fe20000410000 */
[-C--:B------:R-:W-:Y:S01]  /*1e80*/  FFMA.FTZ R123, R21, R205.reuse, R123 ;  /* 0x000000cd157b7223 */ /* 0x080fe2000001007b */
[----:B------:R-:W-:Y:S01]  /*1e90*/  FADD.FTZ R63, R63, R205 ;  /* 0x000000cd3f3f7221 */ /* 0x000fe20000010000 */
[----:B------:R-:W-:Y:S01]  /*1ea0*/  FMUL.FTZ R205, R243, R205 ;  /* 0x000000cdf3cd7220 */ /* 0x000fe20000410000 */
[----:B------:R-:W-:Y:S01]  /*1eb0*/  FMUL.FTZ R23, R218, R23 ;  /* 0x00000017da177220 */ /* 0x000fe20000410000 */
[-C--:B------:R-:W-:Y:S01]  /*1ec0*/  FFMA.FTZ R116, R22, R206.reuse, R116 ;  /* 0x000000ce16747223 */ /* 0x080fe20000010074 */
[----:B------:R-:W-:Y:S01]  /*1ed0*/  FADD.FTZ R64, R64, R206 ;  /* 0x000000ce40407221 */ /* 0x000fe20000010000 */
        /* <DEDUP_REMOVED lines=17> */
[----:B------:R-:W-:Y:S01]  /*1ff0*/  FFMA.FTZ R114, R172, R212, R114 ;  /* 0x000000d4ac727223 */ /* 0x000fe20000010072 */
[----:B--2---:R-:W-:Y:S01]  /*2000*/  FMUL.FTZ R197, R168, R197 ;  /* 0x000000c5a8c57220 */ /* 0x004fe20000410000 */
[----:B------:R-:W-:-:S04]  /*2010*/  FADD.FTZ R168, RZ, R178 ;  /* 0x000000b2ffa87221 */ /* 0x000fc80000010000 */
[----:B------:R-:W-:Y:S01]  /*2020*/  FADD.FTZ R168, R168, R179 ;  /* 0x000000b3a8a87221 */ /* 0x000fe20000010000 */
[----:B---3--:R-:W-:Y:S01]  /*2030*/  FMUL.FTZ R196, R169, R196 ;  /* 0x000000c4a9c47220 */ /* 0x008fe20000410000 */
[----:B------:R-:W-:Y:S02]  /*2040*/  FFMA.FTZ R169, R0, R178, RZ ;  /* 0x000000b200a97223 */ /* 0x000fe400000100ff */
[----:B------:R-:W-:Y:S02]  /*2050*/  FADD.FTZ R168, R168, R180 ;  /* 0x000000b4a8a87221 */ /* 0x000fe40000010000 */
[----:B------:R-:W-:Y:S02]  /*2060*/  FFMA.FTZ R169, R3, R179, R169 ;  /* 0x000000b303a97223 */ /* 0x000fe400000100a9 */
[----:B------:R-:W-:Y:S02]  /*2070*/  FADD.FTZ R168, R168, R181 ;  /* 0x000000b5a8a87221 */ /* 0x000fe40000010000 */
[----:B------:R-:W-:Y:S01]  /*2080*/  FFMA.FTZ R169, R4, R180, R169 ;  /* 0x000000b404a97223 */ /* 0x000fe200000100a9 */
[----:B----4-:R-:W-:-:S03]  /*2090*/  FMUL.FTZ R199, R170, R199 ;  /* 0x000000c7aac77220 */ /* 0x010fc60000410000 */
        /* <DEDUP_REMOVED lines=21> */
[----:B------:R-:W-:Y:S02]  /*21f0*/  FFMA.FTZ R168, R15, R199, R168 ;  /* 0x000000c70fa87223 */ /* 0x000fe400000100a8 */
[----:B------:R-:W-:Y:S02]  /*2200*/  FADD.FTZ R169, R169, R200 ;  /* 0x000000c8a9a97221 */ /* 0x000fe40000010000 */
[----:B------:R-:W-:Y:S02]  /*2210*/  FFMA.FTZ R168, R16, R200, R168 ;  /* 0x000000c810a87223 */ /* 0x000fe400000100a8 */
[----:B------:R-:W-:-:S02]  /*2220*/  FADD.FTZ R169, R169, R201 ;  /* 0x000000c9a9a97221 */ /* 0x000fc40000010000 */
[----:B------:R-:W-:Y:S02]  /*2230*/  FFMA.FTZ R168, R17, R201, R168 ;  /* 0x000000c911a87223 */ /* 0x000fe400000100a8 */
        /* <DEDUP_REMOVED lines=17> */
[----:B------:R-:W-:Y:S01]  /*2350*/  FFMA.FTZ R168, R26, R210, R168 ;  /* 0x000000d21aa87223 */ /* 0x000fe200000100a8 */
        /* <DEDUP_REMOVED lines=31> */
.L_x_2825:
[----:B------:R-:W-:Y:S05]  /*2550*/  BSYNC B0 ;  /* 0x0000000000007941 */ /* 0x000fea0003800000 */
.L_x_2823:
[----:B------:R-:W0:Y:S01]  /*2560*/  S2R R171, SR_TID.X ;  /* 0x0000000000ab7919 */ /* 0x000e220000002100 */
[----:B------:R-:W-:Y:S01]  /*2570*/  LOP3.LUT P5, RZ, R225, 0xff, RZ, 0xc0, !PT ;  /* 0x000000ffe1ff7812 */ /* 0x000fe200078ac0ff */
[----:B------:R-:W-:Y:S01]  /*2580*/  UMOV UR6, 0xffffffff ;  /* 0xffffffff00067882 */ /* 0x000fe20000000000 */
[----:B-----5:R-:W-:Y:S02]  /*2590*/  MOV R170, R194 ;  /* 0x000000c200aa7202 */ /* 0x020fe40000000f00 */
[----:B------:R-:W-:Y:S02]  /*25a0*/  MOV R168, R192 ;  /* 0x000000c000a87202 */ /* 0x000fe40000000f00 */
[----:B------:R-:W-:Y:S02]  /*25b0*/  PRMT R231, R170, 0x7610, R231 ;  /* 0x00007610aae77816 */ /* 0x000fe400000000e7 */
[----:B------:R-:W-:Y:S02]  /*25c0*/  PRMT R226, R168, 0x7610, R226 ;  /* 0x00007610a8e27816 */ /* 0x000fe400000000e2 */
[----:B------:R-:W-:-:S02]  /*25d0*/  MOV R170, R190 ;  /* 0x000000be00aa7202 */ /* 0x000fc40000000f00 */
[----:B------:R-:W-:Y:S02]  /*25e0*/  MOV R168, R188 ;  /* 0x000000bc00a87202 */ /* 0x000fe40000000f00 */
[----:B------:R-:W-:Y:S02]  /*25f0*/  PRMT R225, R170, 0x7610, R225 ;  /* 0x00007610aae17816 */ /* 0x000fe400000000e1 */
[----:B------:R-:W-:Y:S02]  /*2600*/  PRMT R227, R168, 0x7610, R227 ;  /* 0x00007610a8e37816 */ /* 0x000fe400000000e3 */
[----:B0-----:R-:W-:Y:S02]  /*2610*/  LOP3.LUT P0, RZ, R171, 0x1f, RZ, 0xc0, !PT ;  /* 0x0000001fabff7812 */ /* 0x001fe4000780c0ff */
        /* <DEDUP_REMOVED lines=22> */
.L_x_3004:
        /* <DEDUP_REMOVED lines=14> */
[----:B------:R-:W-:-:S02]  /*2860*/  LEA R244, R244, R170, 0x3 ;  /* 0x000000aaf4f47211 */ /* 0x000fc400078e18ff */
[----:B------:R-:W-:-:S05]  /*2870*/  @!P0 LEA R171, R171, R170, 0x3 ;  /* 0x000000aaabab8211 */ /* 0x000fca00078e18ff */
        /* <DEDUP_REMOVED lines=40> */
.L_x_2828:
[----:B------:R-:W-:Y:S02]  /*2b00*/  ISETP.NE.AND P1, PT, R229, RZ, PT ;  /* 0x000000ffe500720c */ /* 0x000fe40003f25270 */
[----:B------:R-:W-:Y:S02]  /*2b10*/  ISETP.NE.U32.AND P0, PT, R223, RZ, PT ;  /* 0x000000ffdf00720c */ /* 0x000fe40003f05070 */
[----:B0-----:R-:W-:Y:S02]  /*2b20*/  FSEL R168, R170, RZ, !P1 ;  /* 0x000000ffaaa87208 */ /* 0x001fe40004800000 */
[----:B------:R-:W-:-:S03]  /*2b30*/  ISETP.NE.AND.EX P0, PT, R224, RZ, PT, P0 ;  /* 0x000000ffe000720c */ /* 0x000fc60003f05300 */
[----:B------:R-:W-:-:S04]  /*2b40*/  FFMA.FTZ R168, R0, R171, R168 ;  /* 0x000000ab00a87223 */ /* 0x000fc800000100a8 */
[----:B------:R-:W-:-:S04]  /*2b50*/  FADD.FTZ R168, R178, -R168 ;  /* 0x800000a8b2a87221 */ /* 0x000fc80000010000 */
[----:B------:R-:W-:Y:S02]  /*2b60*/  FMUL.FTZ R169, R218, R168 ;  /* 0x000000a8daa97220 */ /* 0x000fe40000410000 */
[----:B------:R-:W-:-:S05]  /*2b70*/  @P0 HADD2.F32 R168, -RZ, R140.H0_H0 ;  /* 0x2000008cffa80230 */ /* 0x000fca0000004100 */
[----:B------:R-:W-:-:S07]  /*2b80*/  @P0 FADD.FTZ R169, R169, R168 ;  /* 0x000000a8a9a90221 */ /* 0x000fce0000010000 */
.L_x_2829:
[----:B------:R-:W-:Y:S05]  /*2b90*/  BSYNC B0 ;  /* 0x0000000000007941 */ /* 0x000fea0003800000 */
.L_x_2827:
[----:B------:R-:W-:Y:S01]  /*2ba0*/  ISETP.NE.U32.AND P1, PT, RZ, UR12, PT ;  /* 0x0000000cff007c0c */ /* 0x000fe2000bf25070 */
[----:B------:R-:W-:Y:S03]  /*2bb0*/  BSSY B0, `(.L_x_2830) ;  /* 0x0000011000007945 */ /* 0x000fe60003800000 */
[----:B------:R-:W-:-:S13]  /*2bc0*/  ISETP.NE.AND.EX P1, PT, RZ, UR13, PT, P1 ;  /* 0x0000000dff007c0c */ /* 0x000fda000bf25310 */
[----:B------:R-:W-:-:S04]  /*2bd0*/  @P1 F2FP.F16.F32.PACK_AB R168, RZ, R169 ;  /* 0x000000a9ffa8123e */ /* 0x000fc800000000ff */
[----:B------:R-:W-:Y:S01]  /*2be0*/  @P1 PRMT R160, R168, 0x7610, R160 ;  /* 0x00007610a8a01816 */ /* 0x000fe200000000a0 */
[----:B------:R-:W-:Y:S06]  /*2bf0*/  @!P4 BRA `(.L_x_2831) ;  /* 0x000000000030c947 */ /* 0x000fec0003800000 */
[----:B------:R-:W-:Y:S01]  /*2c00*/  LOP3.LUT P6, RZ, R231, 0xff, RZ, 0xc0, !PT ;  /* 0x000000ffe7ff7812 */ /* 0x000fe200078cc0ff */
[----:B------:R-:W-:Y:S01]  /*2c10*/  FMUL.FTZ R168, R169, UR15 ;  /* 0x0000000fa9a87c20 */ /* 0x000fe20008410000 */
[----:B------:R-:W-:-:S03]  /*2c20*/  MOV R169, RZ ;  /* 0x000000ff00a97202 */ /* 0x000fc60000000f00 */
[----:B------:R-:W-:-:S08]  /*2c30*/  FMUL.FTZ R168, R168, UR14 ;  /* 0x0000000ea8a87c20 */ /* 0x000fd00008410000 */
[----:B-----5:R-:W-:-:S05]  /*2c40*/  @P6 HADD2.F32 R223, -RZ, R156.H0_H0 ;  /* 0x2000009cffdf6230 */ /* 0x020fca0000004100 */
[----:B------:R-:W-:Y:S01]  /*2c50*/  @P6 FMUL.FTZ R169, R168, R223 ;  /* 0x000000dfa8a96220 */ /* 0x000fe20000410000 */
[----:B------:R-:W-:-:S03]  /*2c60*/  @P6 HADD2.F32 R223, -RZ, R28.H0_H0 ;  /* 0x2000001cffdf6230 */ /* 0x000fc60000004100 */
[----:B------:R-:W-:Y:S01]  /*2c70*/  FADD.FTZ R76, R76, R169 ;  /* 0x000000a94c4c7221 */ /* 0x000fe20000010000 */
[----:B------:R-:W-:-:S06]  /*2c80*/  HFMA2.MMA R169, -RZ, RZ, 0, 0 ;  /* 0x00000000ffa97435 */ /* 0x000fcc00000001ff */
[----:B------:R-:W-:-:S05]  /*2c90*/  @P6 FMUL.FTZ R169, R168, R223 ;  /* 0x000000dfa8a96220 */ /* 0x000fca0000410000 */
[----:B------:R-:W-:-:S04]  /*2ca0*/  F2FP.F16.F32.PACK_AB R169, RZ, R169 ;  /* 0x000000a9ffa9723e */ /* 0x000fc800000000ff */
[----:B------:R-:W-:-:S07]  /*2cb0*/  PRMT R164, R169, 0x7610, R164 ;  /* 0x00007610a9a47816 */ /* 0x000fce00000000a4 */
.L_x_2831:
[----:B------:R-:W-:Y:S05]  /*2cc0*/  BSYNC B0 ;  /* 0x0000000000007941 */ /* 0x000fea0003800000 */
.L_x_2830:
[----:B------:R-:W-:Y:S04]  /*2cd0*/  BSSY B0, `(.L_x_2832) ;  /* 0x000000d000007945 */ /* 0x000fe80003800000 */
[----:B------:R-:W-:Y:S05]  /*2ce0*/  @P3 BRA `(.L_x_2833) ;  /* 0x0000000000103947 */ /* 0x000fea0003800000 */
[----:B------:R-:W-:Y:S01]  /*2cf0*/  MOV R169, RZ ;  /* 0x000000ff00a97202 */ /* 0x000fe20000000f00 */
[----:B------:R-:W-:Y:S06]  /*2d00*/  @!P0 BRA `(.L_x_2834) ;  /* 0x0000000000248947 */ /* 0x000fec0003800000 */
[----:B------:R-:W-:Y:S01]  /*2d10*/  HADD2.F32 R169, -RZ, R140.H1_H1 ;  /* 0x3000008cffa97230 */ /* 0x000fe20000004100 */
[----:B------:R-:W-:Y:S06]  /*2d20*/  BRA `(.L_x_2834) ;  /* 0x00000000001c7947 */ /* 0x000fec0003800000 */
.L_x_2833:
[----:B------:R-:W-:-:S04]  /*2d30*/  ISETP.NE.AND P6, PT, R229, RZ, PT ;  /* 0x000000ffe500720c */ /* 0x000fc80003fc5270 */
[----:B------:R-:W-:-:S05]  /*2d40*/  FSEL R168, R170, RZ, !P6 ;  /* 0x000000ffaaa87208 */ /* 0x000fca0007000000 */
[----:B------:R-:W-:-:S04]  /*2d50*/  FFMA.FTZ R168, R3, R171, R168 ;  /* 0x000000ab03a87223 */ /* 0x000fc800000100a8 */
[----:B------:R-:W-:-:S04]  /*2d60*/  FADD.FTZ R168, R179, -R168 ;  /* 0x800000a8b3a87221 */ /* 0x000fc80000010000 */
[----:B------:R-:W-:Y:S01]  /*2d70*/  FMUL.FTZ R169, R218, R168 ;  /* 0x000000a8daa97220 */ /* 0x000fe20000410000 */
[----:B------:R-:W-:-:S05]  /*2d80*/  @P0 HADD2.F32 R168, -RZ, R140.H1_H1 ;  /* 0x3000008cffa80230 */ /* 0x000fca0000004100 */
[----:B------:R-:W-:-:S07]  /*2d90*/  @P0 FADD.FTZ R169, R169, R168 ;  /* 0x000000a8a9a90221 */ /* 0x000fce0000010000 */
.L_x_2834:
[----:B------:R-:W-:Y:S05]  /*2da0*/  BSYNC B0 ;  /* 0x0000000000007941 */ /* 0x000fea0003800000 */
.L_x_2832:
[----:B------:R-:W-:Y:S01]  /*2db0*/  @P1 F2FP.F16.F32.PACK_AB R168, RZ, R169 ;  /* 0x000000a9ffa8123e */ /* 0x000fe200000000ff */
[----:B------:R-:W-:Y:S03]  /*2dc0*/  BSSY B0, `(.L_x_2835) ;  /* 0x000000f000007945 */ /* 0x000fe60003800000 */
[----:B------:R-:W-:Y:S01]  /*2dd0*/  @P1 PRMT R160, R160, 0x5410, R168 ;  /* 0x00005410a0a01816 */ /* 0x000fe200000000a8 */
[----:B------:R-:W-:Y:S06]  /*2de0*/  @!P4 BRA `(.L_x_2836) ;  /* 0x000000000030c947 */ /* 0x000fec0003800000 */
[----:B------:R-:W-:Y:S01]  /*2df0*/  LOP3.LUT P6, RZ, R194, 0xff00, RZ, 0xc0, !PT ;  /* 0x0000ff00c2ff7812 */ /* 0x000fe200078cc0ff */
[----:B------:R-:W-:Y:S01]  /*2e00*/  FMUL.FTZ R168, R169, UR15 ;  /* 0x0000000fa9a87c20 */ /* 0x000fe20008410000 */
[----:B------:R-:W-:-:S03]  /*2e10*/  HFMA2.MMA R169, -RZ, RZ, 0, 0 ;  /* 0x00000000ffa97435 */ /* 0x000fc600000001ff */
[----:B------:R-:W-:-:S08]  /*2e20*/  FMUL.FTZ R168, R168, UR14 ;  /* 0x0000000ea8a87c20 */ /* 0x000fd00008410000 */
[----:B-----5:R-:W-:-:S05]  /*2e30*/  @P6 HADD2.F32 R223, -RZ, R156.H1_H1 ;  /* 0x3000009cffdf6230 */ /* 0x020fca0000004100 */
[----:B------:R-:W-:Y:S01]  /*2e40*/  @P6 FMUL.FTZ R169, R168, R223 ;  /* 0x000000dfa8a96220 */ /* 0x000fe20000410000 */
[----:B------:R-:W-:-:S03]  /*2e50*/  @P6 HADD2.F32 R223, -RZ, R28.H1_H1 ;  /* 0x3000001cffdf6230 */ /* 0x000fc60000004100 */
[----:B------:R-:W-:Y:S01]  /*2e60*/  FADD.FTZ R77, R77, R169 ;  /* 0x000000a94d4d7221 */ /* 0x000fe20000010000 */
[----:B------:R-:W-:Y:S01]  /*2e70*/  MOV R169, RZ ;  /* 0x000000ff00a97202 */ /* 0x000fe20000000f00 */
[----:B------:R-:W-:-:S05]  /*2e80*/  @P6 FMUL.FTZ R169, R168, R223 ;  /* 0x000000dfa8a96220 */ /* 0x000fca0000410000 */
[----:B------:R-:W-:-:S04]  /*2e90*/  F2FP.F16.F32.PACK_AB R169, RZ, R169 ;  /* 0x000000a9ffa9723e */ /* 0x000fc800000000ff */
[----:B------:R-:W-:-:S07]  /*2ea0*/  PRMT R164, R164, 0x5410, R169 ;  /* 0x00005410a4a47816 */ /* 0x000fce00000000a9 */
.L_x_2836:
[----:B------:R-:W-:Y:S05]  /*2eb0*/  BSYNC B0 ;  /* 0x0000000000007941 */ /* 0x000fea0003800000 */
.L_x_2835:
[----:B------:R-:W-:Y:S04]  /*2ec0*/  BSSY B0, `(.L_x_2837) ;  /* 0x000000d000007945 */ /* 0x000fe80003800000 */
[----:B------:R-:W-:Y:S05]  /*2ed0*/  @P3 BRA `(.L_x_2838) ;  /* 0x0000000000103947 */ /* 0x000fea0003800000 */
[----:B------:R-:W-:Y:S01]  /*2ee0*/  HFMA2.MMA R169, -RZ, RZ, 0, 0 ;  /* 0x00000000ffa97435 */ /* 0x000fe200000001ff */
[----:B------:R-:W-:Y:S10]  /*2ef0*/  @!P0 BRA `(.L_x_2839) ;  /* 0x0000000000248947 */ /* 0x000ff40003800000 */
[----:B------:R-:W-:Y:S01]  /*2f00*/  HADD2.F32 R169, -RZ, R141.H0_H0 ;  /* 0x2000008dffa97230 */ /* 0x000fe20000004100 */
[----:B------:R-:W-:Y:S06]  /*2f10*/  BRA `(.L_x_2839) ;  /* 0x00000000001c7947 */ /* 0x000fec0003800000 */
.L_x_2838:
[----:B------:R-:W-:-:S04]  /*2f20*/  ISETP.NE.AND P6, PT, R229, RZ, PT ;  /* 0x000000ffe500720c */ /* 0x000fc80003fc5270 */
[----:B------:R-:W-:-:S05]  /*2f30*/  FSEL R168, R170, RZ, !P6 ;  /* 0x000000ffaaa87208 */ /* 0x000fca0007000000 */
[----:B------:R-:W-:-:S04]  /*2f40*/  FFMA.FTZ R168, R4, R171, R168 ;  /* 0x000000ab04a87223 */ /* 0x000fc800000100a8 */
[----:B------:R-:W-:-:S04]  /*2f50*/  FADD.FTZ R168, R180, -R168 ;  /* 0x800000a8b4a87221 */ /* 0x000fc80000010000 */
[----:B------:R-:W-:Y:S01]  /*2f60*/  FMUL.FTZ R169, R218, R168 ;  /* 0x000000a8daa97220 */ /* 0x000fe20000410000 */
[----:B------:R-:W-:-:S05]  /*2f70*/  @P0 HADD2.F32 R168, -RZ, R141.H0_H0 ;  /* 0x2000008dffa80230 */ /* 0x000fca0000004100 */
[----:B------:R-:W-:-:S07]  /*2f80*/  @P0 FADD.FTZ R169, R169, R168 ;  /* 0x000000a8a9a90221 */ /* 0x000fce0000010000 */
.L_x_2839:
[----:B------:R-:W-:Y:S05]  /*2f90*/  BSYNC B0 ;  /* 0x0000000000007941 */ /* 0x000fea0003800000 */
.L_x_2837:
[----:B------:R-:W-:Y:S01]  /*2fa0*/  @P1 F2FP.F16.F32.PACK_AB R168, RZ, R169 ;  /* 0x000000a9ffa8123e */ /* 0x000fe200000000ff */
[----:B------:R-:W-:Y:S03]  /*2fb0*/  BSSY B0, `(.L_x_2840) ;  /* 0x000000f000007945 */ /* 0x000fe60003800000 */
        /* <DEDUP_REMOVED lines=14> */
.L_x_2841:
[----:B------:R-:W-:Y:S05]  /*30a0*/  BSYNC B0 ;  /* 0x0000000000007941 */ /* 0x000fea0003800000 */
.L_x_2840:
[----:B------:R-:W-:Y:S04]  /*30b0*/  BSSY B0, `(.L_x_2842) ;  /* 0x000000d000007945 */ /* 0x000fe80003800000 */
[----:B------:R-:W-:Y:S05]  /*30c0*/  @P3 BRA `(.L_x_2843) ;  /* 0x0000000000103947 */ /* 0x000fea0003800000 */
[----:B------:R-:W-:Y:S01]  /*30d0*/  MOV R169, RZ ;  /* 0x000000ff00a97202 */ /* 0x000fe20000000f00 */
[----:B------:R-:W-:Y:S06]  /*30e0*/  @!P0 BRA `(.L_x_2844) ;  /* 0x0000000000248947 */ /* 0x000fec0003800000 */
[----:B------:R-:W-:Y:S01]  /*30f0*/  HADD2.F32 R169, -RZ, R141.H1_H1 ;  /* 0x3000008dffa97230 */ /* 0x000fe20000004100 */
[----:B------:R-:W-:Y:S06]  /*3100*/  BRA `(.L_x_2844) ;  /* 0x00000000001c7947 */ /* 0x000fec0003800000 */
.L_x_2843:
[----:B------:R-:W-:-:S04]  /*3110*/  ISETP.NE.AND P6, PT, R229, RZ, PT ;  /* 0x000000ffe500720c */ /* 0x000fc80003fc5270 */
[----:B------:R-:W-:-:S05]  /*3120*/  FSEL R168, R170, RZ, !P6 ;  /* 0x000000ffaaa87208 */ /* 0x000fca0007000000 */
[----:B------:R-:W-:-:S04]  /*3130*/  FFMA.FTZ R168, R5, R171, R168 ;  /* 0x000000ab05a87223 */ /* 0x000fc800000100a8 */
[----:B------:R-:W-:-:S04]  /*3140*/  FADD.FTZ R168, R181, -R168 ;  /* 0x800000a8b5a87221 */ /* 0x000fc80000010000 */
[----:B------:R-:W-:Y:S01]  /*3150*/  FMUL.FTZ R169, R218, R168 ;  /* 0x000000a8daa97220 */ /* 0x000fe20000410000 */
[----:B------:R-:W-:-:S05]  /*3160*/  @P0 HADD2.F32 R168, -RZ, R141.H1_H1 ;  /* 0x3000008dffa80230 */ /* 0x000fca0000004100 */
[----:B------:R-:W-:-:S07]  /*3170*/  @P0 FADD.FTZ R169, R169, R168 ;  /* 0x000000a8a9a90221 */ /* 0x000fce0000010000 */
.L_x_2844:
[----:B------:R-:W-:Y:S05]  /*3180*/  BSYNC B0 ;  /* 0x0000000000007941 */ /* 0x000fea0003800000 */
.L_x_2842:
        /* <DEDUP_REMOVED lines=16> */
.L_x_2846:
[----:B------:R-:W-:Y:S05]  /*3290*/  BSYNC B0 ;  /* 0x0000000000007941 */ /* 0x000fea0003800000 */
.L_x_2845:
[----:B------:R-:W-:Y:S04]  /*32a0*/  BSSY B0, `(.L_x_2847) ;  /* 0x000000d000007945 */ /* 0x000fe80003800000 */
[----:B------:R-:W-:Y:S05]  /*32b0*/  @P3 BRA `(.L_x_2848) ;  /* 0x0000000000103947 */ /* 0x000fea0003800000 */
[----:B------:R-:W-:Y:S01]  /*32c0*/  HFMA2.MMA R169, -RZ, RZ, 0, 0 ;  /* 0x00000000ffa97435 */ /* 0x000fe200000001ff */
[----:B------:R-:W-:Y:S10]  /*32d0*/  @!P0 BRA `(.L_x_2849) ;  /* 0x0000000000248947 */ /* 0x000ff40003800000 */
[----:B------:R-:W-:Y:S01]  /*32e0*/  HADD2.F32 R169, -RZ, R142.H0_H0 ;  /* 0x2000008effa97230 */ /* 0x000fe20000004100 */
[----:B------:R-:W-:Y:S06]  /*32f0*/  BRA `(.L_x_2849) ;  /* 0x00000000001c7947 */ /* 0x000fec0003800000 */
.L_x_2848:
[----:B------:R-:W-:-:S04]  /*3300*/  ISETP.NE.AND P6, PT, R229, RZ, PT ;  /* 0x000000ffe500720c */ /* 0x000fc80003fc5270 */
[----:B------:R-:W-:-:S05]  /*3310*/  FSEL R168, R170, RZ, !P6 ;  /* 0x000000ffaaa87208 */ /* 0x000fca0007000000 */
[----:B------:R-:W-:-:S04]  /*3320*/  FFMA.FTZ R168, R6, R171, R168 ;  /* 0x000000ab06a87223 */ /* 0x000fc800000100a8 */
[----:B------:R-:W-:-:S04]  /*3330*/  FADD.FTZ R168, R182, -R168 ;  /* 0x800000a8b6a87221 */ /* 0x000fc80000010000 */
[----:B------:R-:W-:Y:S01]  /*3340*/  FMUL.FTZ R169, R218, R168 ;  /* 0x000000a8daa97220 */ /* 0x000fe20000410000 */
[----:B------:R-:W-:-:S05]  /*3350*/  @P0 HADD2.F32 R168, -RZ, R142.H0_H0 ;  /* 0x2000008effa80230 */ /* 0x000fca0000004100 */
[----:B------:R-:W-:-:S07]  /*3360*/  @P0 FADD.FTZ R169, R169, R168 ;  /* 0x000000a8a9a90221 */ /* 0x000fce0000010000 */
.L_x_2849:
[----:B------:R-:W-:Y:S05]  /*3370*/  BSYNC B0 ;  /* 0x0000000000007941 */ /* 0x000fea0003800000 */
.L_x_2847:
        /* <DEDUP_REMOVED lines=16> */
.L_x_2851:
[----:B------:R-:W-:Y:S05]  /*3480*/  BSYNC B0 ;  /* 0x0000000000007941 */ /* 0x000fea0003800000 */
.L_x_2850:
[----:B------:R-:W-:Y:S04]  /*3490*/  BSSY B0, `(.L_x_2852) ;  /* 0x000000d000007945 */ /* 0x000fe80003800000 */
[----:B------:R-:W-:Y:S05]  /*34a0*/  @P3 BRA `(.L_x_2853) ;  /* 0x0000000000103947 */ /* 0x000fea0003800000 */
[----:B------:R-:W-:Y:S01]  /*34b0*/  MOV R169, RZ ;  /* 0x000000ff00a97202 */ /* 0x000fe20000000f00 */
[----:B------:R-:W-:Y:S06]  /*34c0*/  @!P0 BRA `(.L_x_2854) ;  /* 0x0000000000248947 */ /* 0x000fec0003800000 */
[----:B------:R-:W-:Y:S01]  /*34d0*/  HADD2.F32 R169, -RZ, R142.H1_H1 ;  /* 0x3000008effa97230 */ /* 0x000fe20000004100 */
[----:B------:R-:W-:Y:S06]  /*34e0*/  BRA `(.L_x_2854) ;  /* 0x00000000001c7947 */ /* 0x000fec0003800000 */
.L_x_2853:
[----:B------:R-:W-:-:S04]  /*34f0*/  ISETP.NE.AND P6, PT, R229, RZ, PT ;  /* 0x000000ffe500720c */ /* 0x000fc80003fc5270 */
[----:B------:R-:W-:-:S05]  /*3500*/  FSEL R168, R170, RZ, !P6 ;  /* 0x000000ffaaa87208 */ /* 0x000fca0007000000 */
[----:B------:R-:W-:-:S04]  /*3510*/  FFMA.FTZ R168, R7, R171, R168 ;  /* 0x000000ab07a87223 */ /* 0x000fc800000100a8 */
[----:B------:R-:W-:-:S04]  /*3520*/  FADD.FTZ R168, R183, -R168 ;  /* 0x800000a8b7a87221 */ /* 0x000fc80000010000 */
[----:B------:R-:W-:Y:S01]  /*3530*/  FMUL.FTZ R169, R218, R168 ;  /* 0x000000a8daa97220 */ /* 0x000fe20000410000 */
[----:B------:R-:W-:-:S05]  /*3540*/  @P0 HADD2.F32 R168, -RZ, R142.H1_H1 ;  /* 0x3000008effa80230 */ /* 0x000fca0000004100 */
[----:B------:R-:W-:-:S07]  /*3550*/  @P0 FADD.FTZ R169, R169, R168 ;  /* 0x000000a8a9a90221 */ /* 0x000fce0000010000 */
.L_x_2854:
[----:B------:R-:W-:Y:S05]  /*3560*/  BSYNC B0 ;  /* 0x0000000000007941 */ /* 0x000fea0003800000 */
.L_x_2852:
        /* <DEDUP_REMOVED lines=16> */
.L_x_2856:
[----:B------:R-:W-:Y:S05]  /*3670*/  BSYNC B0 ;  /* 0x0000000000007941 */ /* 0x000fea0003800000 */
.L_x_2855:
[----:B------:R-:W-:Y:S04]  /*3680*/  BSSY B0, `(.L_x_2857) ;  /* 0x000000d000007945 */ /* 0x000fe80003800000 */
[----:B------:R-:W-:Y:S05]  /*3690*/  @P3 BRA `(.L_x_2858) ;  /* 0x0000000000103947 */ /* 0x000fea0003800000 */
[----:B------:R-:W-:Y:S01]  /*36a0*/  HFMA2.MMA R169, -RZ, RZ, 0, 0 ;  /* 0x00000000ffa97435 */ /* 0x000fe200000001ff */
[----:B------:R-:W-:Y:S10]  /*36b0*/  @!P0 BRA `(.L_x_2859) ;  /* 0x0000000000248947 */ /* 0x000ff40003800000 */
[----:B------:R-:W-:Y:S01]  /*36c0*/  HADD2.F32 R169, -RZ, R143.H0_H0 ;  /* 0x2000008fffa97230 */ /* 0x000fe20000004100 */
[----:B------:R-:W-:Y:S06]  /*36d0*/  BRA `(.L_x_2859) ;  /* 0x00000000001c7947 */ /* 0x000fec0003800000 */
.L_x_2858:
[----:B------:R-:W-:-:S04]  /*36e0*/  ISETP.NE.AND P6, PT, R229, RZ, PT ;  /* 0x000000ffe500720c */ /* 0x000fc80003fc5270 */
[----:B------:R-:W-:-:S05]  /*36f0*/  FSEL R168, R170, RZ, !P6 ;  /* 0x000000ffaaa87208 */ /* 0x000fca0007000000 */
[----:B------:R-:W-:-:S04]  /*3700*/  FFMA.FTZ R168, R8, R171, R168 ;  /* 0x000000ab08a87223 */ /* 0x000fc800000100a8 */
[----:B------:R-:W-:-:S04]  /*3710*/  FADD.FTZ R168, R184, -R168 ;  /* 0x800000a8b8a87221 */ /* 0x000fc80000010000 */
[----:B------:R-:W-:Y:S01]  /*3720*/  FMUL.FTZ R169, R218, R168 ;  /* 0x000000a8daa97220 */ /* 0x000fe20000410000 */
[----:B------:R-:W-:-:S05]  /*3730*/  @P0 HADD2.F32 R168, -RZ, R143.H0_H0 ;  /* 0x2000008fffa80230 */ /* 0x000fca0000004100 */
[----:B------:R-:W-:-:S07]  /*3740*/  @P0 FADD.FTZ R169, R169, R168 ;  /* 0x000000a8a9a90221 */ /* 0x000fce0000010000 */
.L_x_2859:
[----:B------:R-:W-:Y:S05]  /*3750*/  BSYNC B0 ;  /* 0x0000000000007941 */ /* 0x000fea0003800000 */
.L_x_2857:
        /* <DEDUP_REMOVED lines=16> */
.L_x_2861:
[----:B------:R-:W-:Y:S05]  /*3860*/  BSYNC B0 ;  /* 0x0000000000007941 */ /* 0x000fea0003800000 */
.L_x_2860:
[----:B------:R-:W-:Y:S04]  /*3870*/  BSSY B0, `(.L_x_2862) ;  /* 0x000000d000007945 */ /* 0x000fe80003800000 */
[----:B------:R-:W-:Y:S05]  /*3880*/  @P3 BRA `(.L_x_2863) ;  /* 0x0000000000103947 */ /* 0x000fea0003800000 */
[----:B------:R-:W-:Y:S01]  /*3890*/  MOV R169, RZ ;  /* 0x000000ff00a97202 */ /* 0x000fe20000000f00 */
[----:B------:R-:W-:Y:S06]  /*38a0*/  @!P0 BRA `(.L_x_2864) ;  /* 0x0000000000248947 */ /* 0x000fec0003800000 */
[----:B------:R-:W-:Y:S01]  /*38b0*/  HADD2.F32 R169, -RZ, R143.H1_H1 ;  /* 0x3000008fffa97230 */ /* 0x000fe20000004100 */
[----:B------:R-:W-:Y:S06]  /*38c0*/  BRA `(.L_x_2864) ;  /* 0x00000000001c7947 */ /* 0x000fec0003800000 */
.L_x_2863:
[----:B------:R-:W-:-:S04]  /*38d0*/  ISETP.NE.AND P6, PT, R229, RZ, PT ;  /* 0x000000ffe500720c */ /* 0x000fc80003fc5270 */
[----:B------:R-:W-:-:S05]  /*38e0*/  FSEL R168, R170, RZ, !P6 ;  /* 0x000000ffaaa87208 */ /* 0x000fca0007000000 */
[----:B------:R-:W-:-:S04]  /*38f0*/  FFMA.FTZ R168, R9, R171, R168 ;  /* 0x000000ab09a87223 */ /* 0x000fc800000100a8 */
[----:B------:R-:W-:-:S04]  /*3900*/  FADD.FTZ R168, R185, -R168 ;  /* 0x800000a8b9a87221 */ /* 0x000fc80000010000 */
[----:B------:R-:W-:Y:S01]  /*3910*/  FMUL.FTZ R169, R218, R168 ;  /* 0x000000a8daa97220 */ /* 0x000fe20000410000 */
[----:B------:R-:W-:-:S05]  /*3920*/  @P0 HADD2.F32 R168, -RZ, R143.H1_H1 ;  /* 0x3000008fffa80230 */ /* 0x000fca0000004100 */
[----:B------:R-:W-:-:S07]  /*3930*/  @P0 FADD.FTZ R169, R169, R168 ;  /* 0x000000a8a9a90221 */ /* 0x000fce0000010000 */
.L_x_2864:
[----:B------:R-:W-:Y:S05]  /*3940*/  BSYNC B0 ;  /* 0x0000000000007941 */ /* 0x000fea0003800000 */
.L_x_2862:
        /* <DEDUP_REMOVED lines=16> */
.L_x_2866:
[----:B------:R-:W-:Y:S05]  /*3a50*/  BSYNC B0 ;  /* 0x0000000000007941 */ /* 0x000fea0003800000 */
.L_x_2865:
        /* <DEDUP_REMOVED lines=9> */
[----:B------:R-:W-:-:S05]  /*3af0*/  IADD3 R156, R228, 0x100, RZ ;  /* 0x00000100e49c7810 */ /* 0x000fca0007ffe0ff */
[----:B-1----:R-:W-:-:S06]  /*3b00*/  IMAD.WIDE.U32 R156, R156, 0x10, R158 ;  /* 0x000000109c9c7825 */ /* 0x002fcc00078e009e */
[----:B------:R-:W5:Y:S02]  /*3b10*/  LDG.E.128 R156, desc[UR4][R156.64] ;  /* 0x000000049c9c7981 */ /* 0x000f64000c1e1d00 */
.L_x_2868:
[----:B------:R-:W-:Y:S05]  /*3b20*/  BSYNC B0 ;  /* 0x0000000000007941 */ /* 0x000fea0003800000 */
.L_x_2867:
[----:B------:R-:W-:Y:S04]  /*3b30*/  BSSY B0, `(.L_x_2869) ;  /* 0x000000d000007945 */ /* 0x000fe80003800000 */
[----:B------:R-:W-:Y:S05]  /*3b40*/  @P3 BRA `(.L_x_2870) ;  /* 0x0000000000103947 */ /* 0x000fea0003800000 */
[----:B0-----:R-:W-:Y:S01]  /*3b50*/  HFMA2.MMA R169, -RZ, RZ, 0, 0 ;  /* 0x00000000ffa97435 */ /* 0x001fe200000001ff */
[----:B------:R-:W-:Y:S10]  /*3b60*/  @!P0 BRA `(.L_x_2871) ;  /* 0x0000000000248947 */ /* 0x000ff40003800000 */
[----:B------:R-:W-:Y:S01]  /*3b70*/  HADD2.F32 R169, -RZ, R144.H0_H0 ;  /* 0x20000090ffa97230 */ /* 0x000fe20000004100 */
[----:B------:R-:W-:Y:S06]  /*3b80*/  BRA `(.L_x_2871) ;  /* 0x00000000001c7947 */ /* 0x000fec0003800000 */
.L_x_2870:
[----:B------:R-:W-:-:S04]  /*3b90*/  ISETP.NE.AND P6, PT, R229, RZ, PT ;  /* 0x000000ffe500720c */ /* 0x000fc80003fc5270 */
[----:B0-----:R-:W-:-:S05]  /*3ba0*/  FSEL R168, R170, RZ, !P6 ;  /* 0x000000ffaaa87208 */ /* 0x001fca0007000000 */
[----:B------:R-:W-:-:S04]  /*3bb0*/  FFMA.FTZ R168, R10, R171, R168 ;  /* 0x000000ab0aa87223 */ /* 0x000fc800000100a8 */
[----:B------:R-:W-:-:S04]  /*3bc0*/  FADD.FTZ R168, R186, -R168 ;  /* 0x800000a8baa87221 */ /* 0x000fc80000010000 */
[----:B------:R-:W-:Y:S01]  /*3bd0*/  FMUL.FTZ R169, R218, R168 ;  /* 0x000000a8daa97220 */ /* 0x000fe20000410000 */
[----:B------:R-:W-:-:S05]  /*3be0*/  @P0 HADD2.F32 R168, -RZ, R144.H0_H0 ;  /* 0x20000090ffa80230 */ /* 0x000fca0000004100 */
[----:B------:R-:W-:-:S07]  /*3bf0*/  @P0 FADD.FTZ R169, R169, R168 ;  /* 0x000000a8a9a90221 */ /* 0x000fce0000010000 */
.L_x_2871:
[----:B------:R-:W-:Y:S05]  /*3c00*/  BSYNC B0 ;  /* 0x0000000000007941 */ /* 0x000fea0003800000 */
.L_x_2869:
        /* <DEDUP_REMOVED lines=16> */
.L_x_2873:
[----:B------:R-:W-:Y:S05]  /*3d10*/  BSYNC B0 ;  /* 0x0000000000007941 */ /* 0x000fea0003800000 */
.L_x_2872:
[----:B------:R-:W-:Y:S04]  /*3d20*/  BSSY B0, `(.L_x_2874) ;  /* 0x000000d000007945 */ /* 0x000fe80003800000 */
[----:B------:R-:W-:Y:S05]  /*3d30*/  @P3 BRA `(.L_x_2875) ;  /* 0x0000000000103947 */ /* 0x000fea0003800000 */
[----:B------:R-:W-:Y:S01]  /*3d40*/  MOV R169, RZ ;  /* 0x000000ff00a97202 */ /* 0x000fe20000000f00 */
[----:B------:R-:W-:Y:S06]  /*3d50*/  @!P0 BRA `(.L_x_2876) ;  /* 0x0000000000248947 */ /* 0x000fec0003800000 */
[----:B------:R-:W-:Y:S01]  /*3d60*/  HADD2.F32 R169, -RZ, R144.H1_H1 ;  /* 0x30000090ffa97230 */ /* 0x000fe20000004100 */
[----:B------:R-:W-:Y:S06]  /*3d70*/  BRA `(.L_x_2876) ;  /* 0x00000000001c7947 */ /* 0x000fec0003800000 */
.L_x_2875:
[----:B------:R-:W-:-:S04]  /*3d80*/  ISETP.NE.AND P6, PT, R229, RZ, PT ;  /* 0x000000ffe500720c */ /* 0x000fc80003fc5270 */
[----:B------:R-:W-:-:S05]  /*3d90*/  FSEL R168, R170, RZ, !P6 ;  /* 0x000000ffaaa87208 */ /* 0x000fca0007000000 */
[----:B------:R-:W-:-:S04]  /*3da0*/  FFMA.FTZ R168, R11, R171, R168 ;  /* 0x000000ab0ba87223 */ /* 0x000fc800000100a8 */
[----:B------:R-:W-:-:S04]  /*3db0*/  FADD.FTZ R168, R187, -R168 ;  /* 0x800000a8bba87221 */ /* 0x000fc80000010000 */
[----:B------:R-:W-:Y:S01]  /*3dc0*/  FMUL.FTZ R169, R218, R168 ;  /* 0x000000a8daa97220 */ /* 0x000fe20000410000 */
[----:B------:R-:W-:-:S05]  /*3dd0*/  @P0 HADD2.F32 R168, -RZ, R144.H1_H1 ;  /* 0x30000090ffa80230 */ /* 0x000fca0000004100 */
[----:B------:R-:W-:-:S07]  /*3de0*/  @P0 FADD.FTZ R169, R169, R168 ;  /* 0x000000a8a9a90221 */ /* 0x000fce0000010000 */
.L_x_2876:
[----:B------:R-:W-:Y:S05]  /*3df0*/  BSYNC B0 ;  /* 0x0000000000007941 */ /* 0x000fea0003800000 */
.L_x_2874:
        /* <DEDUP_REMOVED lines=16> */
.L_x_2878:
[----:B------:R-:W-:Y:S05]  /*3f00*/  BSYNC B0 ;  /* 0x0000000000007941 */ /* 0x000fea0003800000 */
.L_x_2877:
[----:B------:R-:W-:Y:S04]  /*3f10*/  BSSY B0, `(.L_x_2879) ;  /* 0x000000d000007945 */ /* 0x000fe80003800000 */
[----:B------:R-:W-:Y:S05]  /*3f20*/  @P3 BRA `(.L_x_2880) ;  /* 0x0000000000103947 */ /* 0x000fea0003800000 */
[----:B------:R-:W-:Y:S01]  /*3f30*/  HFMA2.MMA R169, -RZ, RZ, 0, 0 ;  /* 0x00000000ffa97435 */ /* 0x000fe200000001ff */
[----:B------:R-:W-:Y:S10]  /*3f40*/  @!P0 BRA `(.L_x_2881) ;  /* 0x0000000000248947 */ /* 0x000ff40003800000 */
[----:B------:R-:W-:Y:S01]  /*3f50*/  HADD2.F32 R169, -RZ, R145.H0_H0 ;  /* 0x20000091ffa97230 */ /* 0x000fe20000004100 */
[----:B------:R-:W-:Y:S06]  /*3f60*/  BRA `(.L_x_2881) ;  /* 0x00000000001c7947 */ /* 0x000fec0003800000 */
.L_x_2880:
[----:B------:R-:W-:-:S04]  /*3f70*/  ISETP.NE.AND P6, PT, R229, RZ, PT ;  /* 0x000000ffe500720c */ /* 0x000fc80003fc5270 */
[----:B------:R-:W-:-:S05]  /*3f80*/  FSEL R168, R170, RZ, !P6 ;  /* 0x000000ffaaa87208 */ /* 0x000fca0007000000 */
[----:B------:R-:W-:-:S04]  /*3f90*/  FFMA.FTZ R168, R12, R171, R168 ;  /* 0x000000ab0ca87223 */ /* 0x000fc800000100a8 */
[----:B------:R-:W-:-:S04]  /*3fa0*/  FADD.FTZ R168, R196, -R168 ;  /* 0x800000a8c4a87221 */ /* 0x000fc80000010000 */
[----:B------:R-:W-:Y:S01]  /*3fb0*/  FMUL.FTZ R169, R218, R168 ;  /* 0x000000a8daa97220 */ /* 0x000fe20000410000 */
[----:B------:R-:W-:-:S05]  /*3fc0*/  @P0 HADD2.F32 R168, -RZ, R145.H0_H0 ;  /* 0x20000091ffa80230 */ /* 0x000fca0000004100 */
[----:B------:R-:W-:-:S07]  /*3fd0*/  @P0 FADD.FTZ R169, R169, R168 ;  /* 0x000000a8a9a90221 */ /* 0x000fce0000010000 */
.L_x_2881:
[----:B------:R-:W-:Y:S05]  /*3fe0*/  BSYNC B0 ;  /* 0x0000000000007941 */ /* 0x000fea0003800000 */
.L_x_2879:
        /* <DEDUP_REMOVED lines=16> */
.L_x_2883:
[----:B------:R-:W-:Y:S05]  /*40f0*/  BSYNC B0 ;  /* 0x0000000000007941 */ /* 0x000fea0003800000 */
.L_x_2882:
[----:B------:R-:W-:Y:S04]  /*4100*/  BSSY B0, `(.L_x_2884) ;  /* 0x000000d000007945 */ /* 0x000fe80003800000 */
[----:B------:R-:W-:Y:S05]  /*4110*/  @P3 BRA `(.L_x_2885) ;  /* 0x0000000000103947 */ /* 0x000fea0003800000 */
[----:B------:R-:W-:Y:S01]  /*4120*/  MOV R169, RZ ;  /* 0x000000ff00a97202 */ /* 0x000fe20000000f00 */
[----:B------:R-:W-:Y:S06]  /*4130*/  @!P0 BRA `(.L_x_2886) ;  /* 0x0000000000248947 */ /* 0x000fec0003800000 */
[----:B------:R-:W-:Y:S01]  /*4140*/  HADD2.F32 R169, -RZ, R145.H1_H1 ;  /* 0x30000091ffa97230 */ /* 0x000fe20000004100 */
[----:B------:R-:W-:Y:S06]  /*4150*/  BRA `(.L_x_2886) ;  /* 0x00000000001c7947 */ /* 0x000fec0003800000 */
.L_x_2885:
[----:B------:R-:W-:-:S04]  /*4160*/  ISETP.NE.AND P6, PT, R229, RZ, PT ;  /* 0x000000ffe500720c */ /* 0x000fc80003fc5270 */
[----:B------:R-:W-:-:S05]  /*4170*/  FSEL R168, R170, RZ, !P6 ;  /* 0x000000ffaaa87208 */ /* 0x000fca0007000000 */
[----:B------:R-:W-:-:S04]  /*4180*/  FFMA.FTZ R168, R13, R171, R168 ;  /* 0x000000ab0da87223 */ /* 0x000fc800000100a8 */
[----:B------:R-:W-:-:S04]  /*4190*/  FADD.FTZ R168, R197, -R168 ;  /* 0x800000a8c5a87221 */ /* 0x000fc80000010000 */
[----:B------:R-:W-:Y:S01]  /*41a0*/  FMUL.FTZ R169, R218, R168 ;  /* 0x000000a8daa97220 */ /* 0x000fe20000410000 */
[----:B------:R-:W-:-:S05]  /*41b0*/  @P0 HADD2.F32 R168, -RZ, R145.H1_H1 ;  /* 0x30000091ffa80230 */ /* 0x000fca0000004100 */
[----:B------:R-:W-:-:S07]  /*41c0*/  @P0 FADD.FTZ R169, R169, R168 ;  /* 0x000000a8a9a90221 */ /* 0x000fce0000010000 */
.L_x_2886:
[----:B------:R-:W-:Y:S05]  /*41d0*/  BSYNC B0 ;  /* 0x0000000000007941 */ /* 0x000fea0003800000 */
.L_x_2884:
        /* <DEDUP_REMOVED lines=16> */
.L_x_2888:
[----:B------:R-:W-:Y:S05]  /*42e0*/  BSYNC B0 ;  /* 0x0000000000007941 */ /* 0x000fea0003800000 */
.L_x_2887:
[----:B------:R-:W-:Y:S04]  /*42f0*/  BSSY B0, `(.L_x_2889) ;  /* 0x000000d000007945 */ /* 0x000fe80003800000 */
[----:B------:R-:W-:Y:S05]  /*4300*/  @P3 BRA `(.L_x_2890) ;  /* 0x0000000000103947 */ /* 0x000fea0003800000 */
[----:B------:R-:W-:Y:S01]  /*4310*/  HFMA2.MMA R169, -RZ, RZ, 0, 0 ;  /* 0x00000000ffa97435 */ /* 0x000fe200000001ff */
[----:B------:R-:W-:Y:S10]  /*4320*/  @!P0 BRA `(.L_x_2891) ;  /* 0x0000000000248947 */ /* 0x000ff40003800000 */
[----:B------:R-:W-:Y:S01]  /*4330*/  HADD2.F32 R169, -RZ, R146.H0_H0 ;  /* 0x20000092ffa97230 */ /* 0x000fe20000004100 */
[----:B------:R-:W-:Y:S06]  /*4340*/  BRA `(.L_x_2891) ;  /* 0x00000000001c7947 */ /* 0x000fec0003800000 */
.L_x_2890:
[----:B------:R-:W-:-:S04]  /*4350*/  ISETP.NE.AND P6, PT, R229, RZ, PT ;  /* 0x000000ffe500720c */ /* 0x000fc80003fc5270 */
[----:B------:R-:W-:-:S05]  /*4360*/  FSEL R168, R170, RZ, !P6 ;  /* 0x000000ffaaa87208 */ /* 0x000fca0007000000 */
[----:B------:R-:W-:-:S04]  /*4370*/  FFMA.FTZ R168, R14, R171, R168 ;  /* 0x000000ab0ea87223 */ /* 0x000fc800000100a8 */
[----:B------:R-:W-:-:S04]  /*4380*/  FADD.FTZ R168, R198, -R168 ;  /* 0x800000a8c6a87221 */ /* 0x000fc80000010000 */
[----:B------:R-:W-:Y:S01]  /*4390*/  FMUL.FTZ R169, R218, R168 ;  /* 0x000000a8daa97220 */ /* 0x000fe20000410000 */
[----:B------:R-:W-:-:S05]  /*43a0*/  @P0 HADD2.F32 R168, -RZ, R146.H0_H0 ;  /* 0x20000092ffa80230 */ /* 0x000fca0000004100 */
[----:B------:R-:W-:-:S07]  /*43b0*/  @P0 FADD.FTZ R169, R169, R168 ;  /* 0x000000a8a9a90221 */ /* 0x000fce0000010000 */
.L_x_2891:
[----:B------:R-:W-:Y:S05]  /*43c0*/  BSYNC B0 ;  /* 0x0000000000007941 */ /* 0x000fea0003800000 */
.L_x_2889:
        /* <DEDUP_REMOVED lines=16> */
.L_x_2893:
[----:B------:R-:W-:Y:S05]  /*44d0*/  BSYNC B0 ;  /* 0x0000000000007941 */ /* 0x000fea0003800000 */
.L_x_2892:
[----:B------:R-:W-:Y:S04]  /*44e0*/  BSSY B0, `(.L_x_2894) ;  /* 0x000000d000007945 */ /* 0x000fe80003800000 */
[----:B------:R-:W-:Y:S05]  /*44f0*/  @P3 BRA `(.L_x_2895) ;  /* 0x0000000000103947 */ /* 0x000fea0003800000 */
[----:B------:R-:W-:Y:S01]  /*4500*/  MOV R169, RZ ;  /* 0x000000ff00a97202 */ /* 0x000fe20000000f00 */
[----:B------:R-:W-:Y:S06]  /*4510*/  @!P0 BRA `(.L_x_2896) ;  /* 0x0000000000248947 */ /* 0x000fec0003800000 */
[----:B------:R-:W-:Y:S01]  /*4520*/  HADD2.F32 R169, -RZ, R146.H1_H1 ;  /* 0x30000092ffa97230 */ /* 0x000fe20000004100 */
[----:B------:R-:W-:Y:S06]  /*4530*/  BRA `(.L_x_2896) ;  /* 0x00000000001c7947 */ /* 0x000fec0003800000 */
.L_x_2895:
[----:B------:R-:W-:-:S04]  /*4540*/  ISETP.NE.AND P6, PT, R229, RZ, PT ;  /* 0x000000ffe500720c */ /* 0x000fc80003fc5270 */
[----:B------:R-:W-:-:S05]  /*4550*/  FSEL R168, R170, RZ, !P6 ;  /* 0x000000ffaaa87208 */ /* 0x000fca0007000000 */
[----:B------:R-:W-:-:S04]  /*4560*/  FFMA.FTZ R168, R15, R171, R168 ;  /* 0x000000ab0fa87223 */ /* 0x000fc800000100a8 */
[----:B------:R-:W-:-:S04]  /*4570*/  FADD.FTZ R168, R199, -R168 ;  /* 0x800000a8c7a87221 */ /* 0x000fc80000010000 */
[----:B------:R-:W-:Y:S01]  /*4580*/  FMUL.FTZ R169, R218, R168 ;  /* 0x000000a8daa97220 */ /* 0x000fe20000410000 */
[----:B------:R-:W-:-:S05]  /*4590*/  @P0 HADD2.F32 R168, -RZ, R146.H1_H1 ;  /* 0x30000092ffa80230 */ /* 0x000fca0000004100 */
[----:B------:R-:W-:-:S07]  /*45a0*/  @P0 FADD.FTZ R169, R169, R168 ;  /* 0x000000a8a9a90221 */ /* 0x000fce0000010000 */
.L_x_2896:
[----:B------:R-:W-:Y:S05]  /*45b0*/  BSYNC B0 ;  /* 0x0000000000007941 */ /* 0x000fea0003800000 */
.L_x_2894:
        /* <DEDUP_REMOVED lines=16> */
.L_x_2898:
[----:B------:R-:W-:Y:S05]  /*46c0*/  BSYNC B0 ;  /* 0x0000000000007941 */ /* 0x000fea0003800000 */
.L_x_2897:
[----:B------:R-:W-:Y:S04]  /*46d0*/  BSSY B0, `(.L_x_2899) ;  /* 0x000000d000007945 */ /* 0x000fe80003800000 */
[----:B------:R-:W-:Y:S05]  /*46e0*/  @P3 BRA `(.L_x_2900) ;  /* 0x0000000000103947 */ /* 0x000fea0003800000 */
[----:B------:R-:W-:Y:S01]  /*46f0*/  HFMA2.MMA R169, -RZ, RZ, 0, 0 ;  /* 0x00000000ffa97435 */ /* 0x000fe200000001ff */
[----:B------:R-:W-:Y:S10]  /*4700*/  @!P0 BRA `(.L_x_2901) ;  /* 0x0000000000248947 */ /* 0x000ff40003800000 */
[----:B------:R-:W-:Y:S01]  /*4710*/  HADD2.F32 R169, -RZ, R147.H0_H0 ;  /* 0x20000093ffa97230 */ /* 0x000fe20000004100 */
[----:B------:R-:W-:Y:S06]  /*4720*/  BRA `(.L_x_2901) ;  /* 0x00000000001c7947 */ /* 0x000fec0003800000 */
.L_x_2900:
[----:B------:R-:W-:-:S04]  /*4730*/  ISETP.NE.AND P6, PT, R229, RZ, PT ;  /* 0x000000ffe500720c */ /* 0x000fc80003fc5270 */
[----:B------:R-:W-:-:S05]  /*4740*/  FSEL R168, R170, RZ, !P6 ;  /* 0x000000ffaaa87208 */ /* 0x000fca0007000000 */
[----:B------:R-:W-:-:S04]  /*4750*/  FFMA.FTZ R168, R16, R171, R168 ;  /* 0x000000ab10a87223 */ /* 0x000fc800000100a8 */
[----:B------:R-:W-:-:S04]  /*4760*/  FADD.FTZ R168, R200, -R168 ;  /* 0x800000a8c8a87221 */ /* 0x000fc80000010000 */
[----:B------:R-:W-:Y:S01]  /*4770*/  FMUL.FTZ R169, R218, R168 ;  /* 0x000000a8daa97220 */ /* 0x000fe20000410000 */
[----:B------:R-:W-:-:S05]  /*4780*/  @P0 HADD2.F32 R168, -RZ, R147.H0_H0 ;  /* 0x20000093ffa80230 */ /* 0x000fca0000004100 */
[----:B------:R-:W-:-:S07]  /*4790*/  @P0 FADD.FTZ R169, R169, R168 ;  /* 0x000000a8a9a90221 */ /* 0x000fce0000010000 */
.L_x_2901:
[----:B------:R-:W-:Y:S05]  /*47a0*/  BSYNC B0 ;  /* 0x0000000000007941 */ /* 0x000fea0003800000 */
.L_x_2899:
        /* <DEDUP_REMOVED lines=16> */
.L_x_2903:
[----:B------:R-:W-:Y:S05]  /*48b0*/  BSYNC B0 ;  /* 0x0000000000007941 */ /* 0x000fea0003800000 */
.L_x_2902:
[----:B------:R-:W-:Y:S04]  /*48c0*/  BSSY B0, `(.L_x_2904) ;  /* 0x000000d000007945 */ /* 0x000fe80003800000 */
[----:B------:R-:W-:Y:S05]  /*48d0*/  @P3 BRA `(.L_x_2905) ;  /* 0x0000000000103947 */ /* 0x000fea0003800000 */
[----:B------:R-:W-:Y:S01]  /*48e0*/  MOV R169, RZ ;  /* 0x000000ff00a97202 */ /* 0x000fe20000000f00 */
[----:B------:R-:W-:Y:S06]  /*48f0*/  @!P0 BRA `(.L_x_2906) ;  /* 0x0000000000248947 */ /* 0x000fec0003800000 */
[----:B------:R-:W-:Y:S01]  /*4900*/  HADD2.F32 R169, -RZ, R147.H1_H1 ;  /* 0x30000093ffa97230 */ /* 0x000fe20000004100 */
[----:B------:R-:W-:Y:S06]  /*4910*/  BRA `(.L_x_2906) ;  /* 0x00000000001c7947 */ /* 0x000fec0003800000 */
.L_x_2905:
[----:B------:R-:W-:-:S04]  /*4920*/  ISETP.NE.AND P6, PT, R229, RZ, PT ;  /* 0x000000ffe500720c */ /* 0x000fc80003fc5270 */
[----:B------:R-:W-:-:S05]  /*4930*/  FSEL R168, R170, RZ, !P6 ;  /* 0x000000ffaaa87208 */ /* 0x000fca0007000000 */
[----:B------:R-:W-:-:S04]  /*4940*/  FFMA.FTZ R168, R17, R171, R168 ;  /* 0x000000ab11a87223 */ /* 0x000fc800000100a8 */
[----:B------:R-:W-:-:S04]  /*4950*/  FADD.FTZ R168, R201, -R168 ;  /* 0x800000a8c9a87221 */ /* 0x000fc80000010000 */
[----:B------:R-:W-:Y:S01]  /*4960*/  FMUL.FTZ R169, R218, R168 ;  /* 0x000000a8daa97220 */ /* 0x000fe20000410000 */
[----:B------:R-:W-:-:S05]  /*4970*/  @P0 HADD2.F32 R168, -RZ, R147.H1_H1 ;  /* 0x30000093ffa80230 */ /* 0x000fca0000004100 */
[----:B------:R-:W-:-:S07]  /*4980*/  @P0 FADD.FTZ R169, R169, R168 ;  /* 0x000000a8a9a90221 */ /* 0x000fce0000010000 */
.L_x_2906:
[----:B------:R-:W-:Y:S05]  /*4990*/  BSYNC B0 ;  /* 0x0000000000007941 */ /* 0x000fea0003800000 */
.L_x_2904:
        /* <DEDUP_REMOVED lines=16> */
.L_x_2908:
[----:B------:R-:W-:Y:S05]  /*4aa0*/  BSYNC B0 ;  /* 0x0000000000007941 */ /* 0x000fea0003800000 */
.L_x_2907:
[----:B------:R-:W0:Y:S01]  /*4ab0*/  @P1 LDC.64 R168, c[0x0][0x308] ;  /* 0x0000c200ffa81b82 */ /* 0x000e220000000a00 */
[----:B------:R-:W-:Y:S01]  /*4ac0*/  @P4 IADD3 R192, R228, 0x100, RZ ;  /* 0x00000100e4c04810 */ /* 0x000fe20007ffe0ff */
        /* <DEDUP_REMOVED lines=11> */
.L_x_2910:
[----:B------:R-:W-:Y:S05]  /*4b80*/  BSYNC B0 ;  /* 0x0000000000007941 */ /* 0x000fea0003800000 */
.L_x_2909:
[----:B------:R-:W-:Y:S04]  /*4b90*/  BSSY B0, `(.L_x_2911) ;  /* 0x000000d000007945 */ /* 0x000fe80003800000 */
[----:B------:R-:W-:Y:S05]  /*4ba0*/  @P3 BRA `(.L_x_2912) ;  /* 0x0000000000103947 */ /* 0x000fea0003800000 */
[----:B0-----:R-:W-:Y:S01]  /*4bb0*/  HFMA2.MMA R169, -RZ, RZ, 0, 0 ;  /* 0x00000000ffa97435 */ /* 0x001fe200000001ff */
[----:B------:R-:W-:Y:S10]  /*4bc0*/  @!P0 BRA `(.L_x_2913) ;  /* 0x0000000000248947 */ /* 0x000ff40003800000 */
[----:B------:R-:W-:Y:S01]  /*4bd0*/  HADD2.F32 R169, -RZ, R148.H0_H0 ;  /* 0x20000094ffa97230 */ /* 0x000fe20000004100 */
[----:B------:R-:W-:Y:S06]  /*4be0*/  BRA `(.L_x_2913) ;  /* 0x00000000001c7947 */ /* 0x000fec0003800000 */
.L_x_2912:
[----:B------:R-:W-:-:S04]  /*4bf0*/  ISETP.NE.AND P6, PT, R229, RZ, PT ;  /* 0x000000ffe500720c */ /* 0x000fc80003fc5270 */
[----:B0-----:R-:W-:-:S05]  /*4c00*/  FSEL R168, R170, RZ, !P6 ;  /* 0x000000ffaaa87208 */ /* 0x001fca0007000000 */
[----:B------:R-:W-:-:S04]  /*4c10*/  FFMA.FTZ R168, R18, R171, R168 ;  /* 0x000000ab12a87223 */ /* 0x000fc800000100a8 */
[----:B------:R-:W-:-:S04]  /*4c20*/  FADD.FTZ R168, R202, -R168 ;  /* 0x800000a8caa87221 */ /* 0x000fc80000010000 */
[----:B------:R-:W-:Y:S01]  /*4c30*/  FMUL.FTZ R169, R218, R168 ;  /* 0x000000a8daa97220 */ /* 0x000fe20000410000 */
[----:B------:R-:W-:-:S05]  /*4c40*/  @P0 HADD2.F32 R168, -RZ, R148.H0_H0 ;  /* 0x20000094ffa80230 */ /* 0x000fca0000004100 */
[----:B------:R-:W-:-:S07]  /*4c50*/  @P0 FADD.FTZ R169, R169, R168 ;  /* 0x000000a8a9a90221 */ /* 0x000fce0000010000 */
.L_x_2913:
[----:B------:R-:W-:Y:S05]  /*4c60*/  BSYNC B0 ;  /* 0x0000000000007941 */ /* 0x000fea0003800000 */
.L_x_2911:
        /* <DEDUP_REMOVED lines=16> */
.L_x_2915:
[----:B------:R-:W-:Y:S05]  /*4d70*/  BSYNC B0 ;  /* 0x0000000000007941 */ /* 0x000fea0003800000 */
.L_x_2914:
[----:B------:R-:W-:Y:S04]  /*4d80*/  BSSY B0, `(.L_x_2916) ;  /* 0x000000d000007945 */ /* 0x000fe80003800000 */
[----:B------:R-:W-:Y:S05]  /*4d90*/  @P3 BRA `(.L_x_2917) ;  /* 0x0000000000103947 */ /* 0x000fea0003800000 */
[----:B------:R-:W-:Y:S01]  /*4da0*/  MOV R169, RZ ;  /* 0x000000ff00a97202 */ /* 0x000fe20000000f00 */
[----:B------:R-:W-:Y:S06]  /*4db0*/  @!P0 BRA `(.L_x_2918) ;  /* 0x0000000000248947 */ /* 0x000fec0003800000 */
[----:B------:R-:W-:Y:S01]  /*4dc0*/  HADD2.F32 R169, -RZ, R148.H1_H1 ;  /* 0x30000094ffa97230 */ /* 0x000fe20000004100 */
[----:B------:R-:W-:Y:S06]  /*4dd0*/  BRA `(.L_x_2918) ;  /* 0x00000000001c7947 */ /* 0x000fec0003800000 */
.L_x_2917:
[----:B------:R-:W-:-:S04]  /*4de0*/  ISETP.NE.AND P6, PT, R229, RZ, PT ;  /* 0x000000ffe500720c */ /* 0x000fc80003fc5270 */
[----:B------:R-:W-:-:S05]  /*4df0*/  FSEL R168, R170, RZ, !P6 ;  /* 0x000000ffaaa87208 */ /* 0x000fca0007000000 */
[----:B------:R-:W-:-:S04]  /*4e00*/  FFMA.FTZ R168, R19, R171, R168 ;  /* 0x000000ab13a87223 */ /* 0x000fc800000100a8 */
[----:B------:R-:W-:-:S04]  /*4e10*/  FADD.FTZ R168, R203, -R168 ;  /* 0x800000a8cba87221 */ /* 0x000fc80000010000 */
[----:B------:R-:W-:Y:S01]  /*4e20*/  FMUL.FTZ R169, R218, R168 ;  /* 0x000000a8daa97220 */ /* 0x000fe20000410000 */
[----:B------:R-:W-:-:S05]  /*4e30*/  @P0 HADD2.F32 R168, -RZ, R148.H1_H1 ;  /* 0x30000094ffa80230 */ /* 0x000fca0000004100 */
[----:B------:R-:W-:-:S07]  /*4e40*/  @P0 FADD.FTZ R169, R169, R168 ;  /* 0x000000a8a9a90221 */ /* 0x000fce0000010000 */
.L_x_2918:
[----:B------:R-:W-:Y:S05]  /*4e50*/  BSYNC B0 ;  /* 0x0000000000007941 */ /* 0x000fea0003800000 */
.L_x_2916:
        /* <DEDUP_REMOVED lines=16> */
.L_x_2920:
[----:B------:R-:W-:Y:S05]  /*4f60*/  BSYNC B0 ;  /* 0x0000000000007941 */ /* 0x000fea0003800000 */
.L_x_2919:
[----:B------:R-:W-:Y:S04]  /*4f70*/  BSSY B0, `(.L_x_2921) ;  /* 0x000000d000007945 */ /* 0x000fe80003800000 */
[----:B------:R-:W-:Y:S05]  /*4f80*/  @P3 BRA `(.L_x_2922) ;  /* 0x0000000000103947 */ /* 0x000fea0003800000 */
[----:B------:R-:W-:Y:S01]  /*4f90*/  HFMA2.MMA R169, -RZ, RZ, 0, 0 ;  /* 0x00000000ffa97435 */ /* 0x000fe200000001ff */
[----:B------:R-:W-:Y:S10]  /*4fa0*/  @!P0 BRA `(.L_x_2923) ;  /* 0x0000000000248947 */ /* 0x000ff40003800000 */
[----:B------:R-:W-:Y:S01]  /*4fb0*/  HADD2.F32 R169, -RZ, R149.H0_H0 ;  /* 0x20000095ffa97230 */ /* 0x000fe20000004100 */
[----:B------:R-:W-:Y:S06]  /*4fc0*/  BRA `(.L_x_2923) ;  /* 0x00000000001c7947 */ /* 0x000fec0003800000 */
.L_x_2922:
[----:B------:R-:W-:-:S04]  /*4fd0*/  ISETP.NE.AND P6, PT, R229, RZ, PT ;  /* 0x000000ffe500720c */ /* 0x000fc80003fc5270 */
[----:B------:R-:W-:-:S05]  /*4fe0*/  FSEL R168, R170, RZ, !P6 ;  /* 0x000000ffaaa87208 */ /* 0x000fca0007000000 */
[----:B------:R-:W-:-:S04]  /*4ff0*/  FFMA.FTZ R168, R20, R171, R168 ;  /* 0x000000ab14a87223 */ /* 0x000fc800000100a8 */
[----:B------:R-:W-:-:S04]  /*5000*/  FADD.FTZ R168, R204, -R168 ;  /* 0x800000a8cca87221 */ /* 0x000fc80000010000 */
[----:B------:R-:W-:Y:S01]  /*5010*/  FMUL.FTZ R169, R218, R168 ;  /* 0x000000a8daa97220 */ /* 0x000fe20000410000 */
[----:B------:R-:W-:-:S05]  /*5020*/  @P0 HADD2.F32 R168, -RZ, R149.H0_H0 ;  /* 0x20000095ffa80230 */ /* 0x000fca0000004100 */
[----:B------:R-:W-:-:S07]  /*5030*/  @P0 FADD.FTZ R169, R169, R168 ;  /* 0x000000a8a9a90221 */ /* 0x000fce0000010000 */
.L_x_2923:
[----:B------:R-:W-:Y:S05]  /*5040*/  BSYNC B0 ;  /* 0x0000000000007941 */ /* 0x000fea0003800000 */
.L_x_2921:
        /* <DEDUP_REMOVED lines=16> */
.L_x_2925:
[----:B------:R-:W-:Y:S05]  /*5150*/  BSYNC B0 ;  /* 0x0000000000007941 */ /* 0x000fea0003800000 */
.L_x_2924:
[----:B------:R-:W-:Y:S04]  /*5160*/  BSSY B0, `(.L_x_2926) ;  /* 0x000000d000007945 */ /* 0x000fe80003800000 */
[----:B------:R-:W-:Y:S05]  /*5170*/  @P3 BRA `(.L_x_2927) ;  /* 0x0000000000103947 */ /* 0x000fea0003800000 */
[----:B------:R-:W-:Y:S01]  /*5180*/  MOV R169, RZ ;  /* 0x000000ff00a97202 */ /* 0x000fe20000000f00 */
[----:B------:R-:W-:Y:S06]  /*5190*/  @!P0 BRA `(.L_x_2928) ;  /* 0x0000000000248947 */ /* 0x000fec0003800000 */
[----:B------:R-:W-:Y:S01]  /*51a0*/  HADD2.F32 R169, -RZ, R149.H1_H1 ;  /* 0x30000095ffa97230 */ /* 0x000fe20000004100 */
[----:B------:R-:W-:Y:S06]  /*51b0*/  BRA `(.L_x_2928) ;  /* 0x00000000001c7947 */ /* 0x000fec0003800000 */
.L_x_2927:
[----:B------:R-:W-:-:S04]  /*51c0*/  ISETP.NE.AND P6, PT, R229, RZ, PT ;  /* 0x000000ffe500720c */ /* 0x000fc80003fc5270 */
[----:B------:R-:W-:-:S05]  /*51d0*/  FSEL R168, R170, RZ, !P6 ;  /* 0x000000ffaaa87208 */ /* 0x000fca0007000000 */
[----:B------:R-:W-:-:S04]  /*51e0*/  FFMA.FTZ R168, R21, R171, R168 ;  /* 0x000000ab15a87223 */ /* 0x000fc800000100a8 */
[----:B------:R-:W-:-:S04]  /*51f0*/  FADD.FTZ R168, R205, -R168 ;  /* 0x800000a8cda87221 */ /* 0x000fc80000010000 */
[----:B------:R-:W-:Y:S01]  /*5200*/  FMUL.FTZ R169, R218, R168 ;  /* 0x000000a8daa97220 */ /* 0x000fe20000410000 */
[----:B------:R-:W-:-:S05]  /*5210*/  @P0 HADD2.F32 R168, -RZ, R149.H1_H1 ;  /* 0x30000095ffa80230 */ /* 0x000fca0000004100 */
[----:B------:R-:W-:-:S07]  /*5220*/  @P0 FADD.FTZ R169, R169, R168 ;  /* 0x000000a8a9a90221 */ /* 0x000fce0000010000 */
.L_x_2928:
[----:B------:R-:W-:Y:S05]  /*5230*/  BSYNC B0 ;  /* 0x0000000000007941 */ /* 0x000fea0003800000 */
.L_x_2926:
        /* <DEDUP_REMOVED lines=16> */
.L_x_2930:
[----:B------:R-:W-:Y:S05]  /*5340*/  BSYNC B0 ;  /* 0x0000000000007941 */ /* 0x000fea0003800000 */
.L_x_2929:
[----:B------:R-:W-:Y:S04]  /*5350*/  BSSY B0, `(.L_x_2931) ;  /* 0x000000d000007945 */ /* 0x000fe80003800000 */
[----:B------:R-:W-:Y:S05]  /*5360*/  @P3 BRA `(.L_x_2932) ;  /* 0x0000000000103947 */ /* 0x000fea0003800000 */
[----:B------:R-:W-:Y:S01]  /*5370*/  HFMA2.MMA R169, -RZ, RZ, 0, 0 ;  /* 0x00000000ffa97435 */ /* 0x000fe200000001ff */
[----:B------:R-:W-:Y:S10]  /*5380*/  @!P0 BRA `(.L_x_2933) ;  /* 0x0000000000248947 */ /* 0x000ff40003800000 */
[----:B------:R-:W-:Y:S01]  /*5390*/  HADD2.F32 R169, -RZ, R150.H0_H0 ;  /* 0x20000096ffa97230 */ /* 0x000fe20000004100 */
[----:B------:R-:W-:Y:S06]  /*53a0*/  BRA `(.L_x_2933) ;  /* 0x00000000001c7947 */ /* 0x000fec0003800000 */
.L_x_2932:
[----:B------:R-:W-:-:S04]  /*53b0*/  ISETP.NE.AND P6, PT, R229, RZ, PT ;  /* 0x000000ffe500720c */ /* 0x000fc80003fc5270 */
[----:B------:R-:W-:-:S05]  /*53c0*/  FSEL R168, R170, RZ, !P6 ;  /* 0x000000ffaaa87208 */ /* 0x000fca0007000000 */
[----:B------:R-:W-:-:S04]  /*53d0*/  FFMA.FTZ R168, R22, R171, R168 ;  /* 0x000000ab16a87223 */ /* 0x000fc800000100a8 */
[----:B------:R-:W-:-:S04]  /*53e0*/  FADD.FTZ R168, R206, -R168 ;  /* 0x800000a8cea87221 */ /* 0x000fc80000010000 */
[----:B------:R-:W-:Y:S01]  /*53f0*/  FMUL.FTZ R169, R218, R168 ;  /* 0x000000a8daa97220 */ /* 0x000fe20000410000 */
[----:B------:R-:W-:-:S05]  /*5400*/  @P0 HADD2.F32 R168, -RZ, R150.H0_H0 ;  /* 0x20000096ffa80230 */ /* 0x000fca0000004100 */
[----:B------:R-:W-:-:S07]  /*5410*/  @P0 FADD.FTZ R169, R169, R168 ;  /* 0x000000a8a9a90221 */ /* 0x000fce0000010000 */
.L_x_2933:
[----:B------:R-:W-:Y:S05]  /*5420*/  BSYNC B0 ;  /* 0x0000000000007941 */ /* 0x000fea0003800000 */
.L_x_2931:
        /* <DEDUP_REMOVED lines=16> */
.L_x_2935:
[----:B------:R-:W-:Y:S05]  /*5530*/  BSYNC B0 ;  /* 0x0000000000007941 */ /* 0x000fea0003800000 */
.L_x_2934:
[----:B------:R-:W-:Y:S04]  /*5540*/  BSSY B0, `(.L_x_2936) ;  /* 0x000000d000007945 */ /* 0x000fe80003800000 */
[----:B------:R-:W-:Y:S05]  /*5550*/  @P3 BRA `(.L_x_2937) ;  /* 0x0000000000103947 */ /* 0x000fea0003800000 */
[----:B------:R-:W-:Y:S01]  /*5560*/  MOV R169, RZ ;  /* 0x000000ff00a97202 */ /* 0x000fe20000000f00 */
[----:B------:R-:W-:Y:S06]  /*5570*/  @!P0 BRA `(.L_x_2938) ;  /* 0x0000000000248947 */ /* 0x000fec0003800000 */
[----:B------:R-:W-:Y:S01]  /*5580*/  HADD2.F32 R169, -RZ, R150.H1_H1 ;  /* 0x30000096ffa97230 */ /* 0x000fe20000004100 */
[----:B------:R-:W-:Y:S06]  /*5590*/  BRA `(.L_x_2938) ;  /* 0x00000000001c7947 */ /* 0x000fec0003800000 */
.L_x_2937:
[----:B------:R-:W-:-:S04]  /*55a0*/  ISETP.NE.AND P6, PT, R229, RZ, PT ;  /* 0x000000ffe500720c */ /* 0x000fc80003fc5270 */
[----:B------:R-:W-:-:S05]  /*55b0*/  FSEL R168, R170, RZ, !P6 ;  /* 0x000000ffaaa87208 */ /* 0x000fca0007000000 */
[----:B------:R-:W-:-:S04]  /*55c0*/  FFMA.FTZ R168, R23, R171, R168 ;  /* 0x000000ab17a87223 */ /* 0x000fc800000100a8 */
[----:B------:R-:W-:-:S04]  /*55d0*/  FADD.FTZ R168, R207, -R168 ;  /* 0x800000a8cfa87221 */ /* 0x000fc80000010000 */
[----:B------:R-:W-:Y:S01]  /*55e0*/  FMUL.FTZ R169, R218, R168 ;  /* 0x000000a8daa97220 */ /* 0x000fe20000410000 */
[----:B------:R-:W-:-:S05]  /*55f0*/  @P0 HADD2.F32 R168, -RZ, R150.H1_H1 ;  /* 0x30000096ffa80230 */ /* 0x000fca0000004100 */
[----:B------:R-:W-:-:S07]  /*5600*/  @P0 FADD.FTZ R169, R169, R168 ;  /* 0x000000a8a9a90221 */ /* 0x000fce0000010000 */
.L_x_2938:
[----:B------:R-:W-:Y:S05]  /*5610*/  BSYNC B0 ;  /* 0x0000000000007941 */ /* 0x000fea0003800000 */
.L_x_2936:
        /* <DEDUP_REMOVED lines=16> */
.L_x_2940:
[----:B------:R-:W-:Y:S05]  /*5720*/  BSYNC B0 ;  /* 0x0000000000007941 */ /* 0x000fea0003800000 */
.L_x_2939:
[----:B------:R-:W-:Y:S04]  /*5730*/  BSSY B0, `(.L_x_2941) ;  /* 0x000000d000007945 */ /* 0x000fe80003800000 */
[----:B------:R-:W-:Y:S05]  /*5740*/  @P3 BRA `(.L_x_2942) ;  /* 0x0000000000103947 */ /* 0x000fea0003800000 */
[----:B------:R-:W-:Y:S01]  /*5750*/  HFMA2.MMA R169, -RZ, RZ, 0, 0 ;  /* 0x00000000ffa97435 */ /* 0x000fe200000001ff */
[----:B------:R-:W-:Y:S10]  /*5760*/  @!P0 BRA `(.L_x_2943) ;  /* 0x0000000000248947 */ /* 0x000ff40003800000 */
[----:B------:R-:W-:Y:S01]  /*5770*/  HADD2.F32 R169, -RZ, R151.H0_H0 ;  /* 0x20000097ffa97230 */ /* 0x000fe20000004100 */
[----:B------:R-:W-:Y:S06]  /*5780*/  BRA `(.L_x_2943) ;  /* 0x00000000001c7947 */ /* 0x000fec0003800000 */
.L_x_2942:
[----:B------:R-:W-:-:S04]  /*5790*/  ISETP.NE.AND P6, PT, R229, RZ, PT ;  /* 0x000000ffe500720c */ /* 0x000fc80003fc5270 */
[----:B------:R-:W-:-:S05]  /*57a0*/  FSEL R168, R170, RZ, !P6 ;  /* 0x000000ffaaa87208 */ /* 0x000fca0007000000 */
[----:B------:R-:W-:-:S04]  /*57b0*/  FFMA.FTZ R168, R24, R171, R168 ;  /* 0x000000ab18a87223 */ /* 0x000fc800000100a8 */
[----:B------:R-:W-:-:S04]  /*57c0*/  FADD.FTZ R168, R208, -R168 ;  /* 0x800000a8d0a87221 */ /* 0x000fc80000010000 */
[----:B------:R-:W-:Y:S01]  /*57d0*/  FMUL.FTZ R169, R218, R168 ;  /* 0x000000a8daa97220 */ /* 0x000fe20000410000 */
[----:B------:R-:W-:-:S05]  /*57e0*/  @P0 HADD2.F32 R168, -RZ, R151.H0_H0 ;  /* 0x20000097ffa80230 */ /* 0x000fca0000004100 */
[----:B------:R-:W-:-:S07]  /*57f0*/  @P0 FADD.FTZ R169, R169, R168 ;  /* 0x000000a8a9a90221 */ /* 0x000fce0000010000 */
.L_x_2943:
[----:B------:R-:W-:Y:S05]  /*5800*/  BSYNC B0 ;  /* 0x0000000000007941 */ /* 0x000fea0003800000 */
.L_x_2941:
        /* <DEDUP_REMOVED lines=16> */
.L_x_2945:
[----:B------:R-:W-:Y:S05]  /*5910*/  BSYNC B0 ;  /* 0x0000000000007941 */ /* 0x000fea0003800000 */
.L_x_2944:
[----:B------:R-:W-:Y:S04]  /*5920*/  BSSY B0, `(.L_x_2946) ;  /* 0x000000d000007945 */ /* 0x000fe80003800000 */
[----:B------:R-:W-:Y:S05]  /*5930*/  @P3 BRA `(.L_x_2947) ;  /* 0x0000000000103947 */ /* 0x000fea0003800000 */
[----:B------:R-:W-:Y:S01]  /*5940*/  MOV R169, RZ ;  /* 0x000000ff00a97202 */ /* 0x000fe20000000f00 */
[----:B------:R-:W-:Y:S06]  /*5950*/  @!P0 BRA `(.L_x_2948) ;  /* 0x0000000000248947 */ /* 0x000fec0003800000 */
[----:B------:R-:W-:Y:S01]  /*5960*/  HADD2.F32 R169, -RZ, R151.H1_H1 ;  /* 0x30000097ffa97230 */ /* 0x000fe20000004100 */
[----:B------:R-:W-:Y:S06]  /*5970*/  BRA `(.L_x_2948) ;  /* 0x00000000001c7947 */ /* 0x000fec0003800000 */
.L_x_2947:
[----:B------:R-:W-:-:S04]  /*5980*/  ISETP.NE.AND P6, PT, R229, RZ, PT ;  /* 0x000000ffe500720c */ /* 0x000fc80003fc5270 */
[----:B------:R-:W-:-:S05]  /*5990*/  FSEL R168, R170, RZ, !P6 ;  /* 0x000000ffaaa87208 */ /* 0x000fca0007000000 */
[----:B------:R-:W-:-:S04]  /*59a0*/  FFMA.FTZ R168, R25, R171, R168 ;  /* 0x000000ab19a87223 */ /* 0x000fc800000100a8 */
[----:B------:R-:W-:-:S04]  /*59b0*/  FADD.FTZ R168, R209, -R168 ;  /* 0x800000a8d1a87221 */ /* 0x000fc80000010000 */
[----:B------:R-:W-:Y:S01]  /*59c0*/  FMUL.FTZ R169, R218, R168 ;  /* 0x000000a8daa97220 */ /* 0x000fe20000410000 */
[----:B------:R-:W-:-:S05]  /*59d0*/  @P0 HADD2.F32 R168, -RZ, R151.H1_H1 ;  /* 0x30000097ffa80230 */ /* 0x000fca0000004100 */
[----:B------:R-:W-:-:S07]  /*59e0*/  @P0 FADD.FTZ R169, R169, R168 ;  /* 0x000000a8a9a90221 */ /* 0x000fce0000010000 */
.L_x_2948:
[----:B------:R-:W-:Y:S05]  /*59f0*/  BSYNC B0 ;  /* 0x0000000000007941 */ /* 0x000fea0003800000 */
.L_x_2946:
        /* <DEDUP_REMOVED lines=16> */
.L_x_2950:
[----:B------:R-:W-:Y:S05]  /*5b00*/  BSYNC B0 ;  /* 0x0000000000007941 */ /* 0x000fea0003800000 */
.L_x_2949:
        /* <DEDUP_REMOVED lines=12> */
.L_x_2952:
[----:B------:R-:W-:Y:S05]  /*5bd0*/  BSYNC B0 ;  /* 0x0000000000007941 */ /* 0x000fea0003800000 */
.L_x_2951:
[----:B------:R-:W-:Y:S04]  /*5be0*/  BSSY B0, `(.L_x_2953) ;  /* 0x000000d000007945 */ /* 0x000fe80003800000 */
[----:B------:R-:W-:Y:S05]  /*5bf0*/  @P3 BRA `(.L_x_2954) ;  /* 0x0000000000103947 */ /* 0x000fea0003800000 */
[----:B0-----:R-:W-:Y:S01]  /*5c00*/  HFMA2.MMA R169, -RZ, RZ, 0, 0 ;  /* 0x00000000ffa97435 */ /* 0x001fe200000001ff */
[----:B------:R-:W-:Y:S10]  /*5c10*/  @!P0 BRA `(.L_x_2955) ;  /* 0x0000000000248947 */ /* 0x000ff40003800000 */
[----:B------:R-:W-:Y:S01]  /*5c20*/  HADD2.F32 R169, -RZ, R152.H0_H0 ;  /* 0x20000098ffa97230 */ /* 0x000fe20000004100 */
[----:B------:R-:W-:Y:S06]  /*5c30*/  BRA `(.L_x_2955) ;  /* 0x00000000001c7947 */ /* 0x000fec0003800000 */
.L_x_2954:
[----:B------:R-:W-:Y:S01]  /*5c40*/  ISETP.NE.AND P6, PT, R229, RZ, PT ;  /* 0x000000ffe500720c */ /* 0x000fe20003fc5270 */
[----:B0-----:R-:W-:-:S03]  /*5c50*/  @P0 HADD2.F32 R168, -RZ, R152.H0_H0 ;  /* 0x20000098ffa80230 */ /* 0x001fc60000004100 */
[----:B------:R-:W-:-:S05]  /*5c60*/  FSEL R169, R170, RZ, !P6 ;  /* 0x000000ffaaa97208 */ /* 0x000fca0007000000 */
[----:B------:R-:W-:-:S04]  /*5c70*/  FFMA.FTZ R169, R26, R171, R169 ;  /* 0x000000ab1aa97223 */ /* 0x000fc800000100a9 */
[----:B------:R-:W-:-:S04]  /*5c80*/  FADD.FTZ R169, R210, -R169 ;  /* 0x800000a9d2a97221 */ /* 0x000fc80000010000 */
[----:B------:R-:W-:-:S04]  /*5c90*/  FMUL.FTZ R169, R218, R169 ;  /* 0x000000a9daa97220 */ /* 0x000fc80000410000 */
[----:B------:R-:W-:-:S07]  /*5ca0*/  @P0 FADD.FTZ R169, R169, R168 ;  /* 0x000000a8a9a90221 */ /* 0x000fce0000010000 */
.L_x_2955:
[----:B------:R-:W-:Y:S05]  /*5cb0*/  BSYNC B0 ;  /* 0x0000000000007941 */ /* 0x000fea0003800000 */
.L_x_2953:
[----:B------:R-:W-:Y:S01]  /*5cc0*/  @P1 F2FP.F16.F32.PACK_AB R168, RZ, R169 ;  /* 0x000000a9ffa8123e */ /* 0x000fe200000000ff */
[----:B------:R-:W-:Y:S03]  /*5cd0*/  BSSY B0, `(.L_x_2956) ;  /* 0x000000e000007945 */ /* 0x000fe60003800000 */
[----:B------:R-:W-:Y:S01]  /*5ce0*/  @P1 PRMT R160, R168, 0x7610, R160 ;  /* 0x00007610a8a01816 */ /* 0x000fe200000000a0 */
[----:B------:R-:W-:Y:S06]  /*5cf0*/  @!P4 BRA `(.L_x_2957) ;  /* 0x00000000002cc947 */ /* 0x000fec0003800000 */
[----:B------:R-:W-:Y:S01]  /*5d00*/  LOP3.LUT P6, RZ, R227, 0xff, RZ, 0xc0, !PT ;  /* 0x000000ffe3ff7812 */ /* 0x000fe200078cc0ff */
[----:B------:R-:W-:-:S04]  /*5d10*/  FMUL.FTZ R169, R169, UR15 ;  /* 0x0000000fa9a97c20 */ /* 0x000fc80008410000 */
[----:B------:R-:W-:Y:S01]  /*5d20*/  FMUL.FTZ R190, R169, UR14 ;  /* 0x0000000ea9be7c20 */ /* 0x000fe20008410000 */
[----:B------:R-:W-:-:S07]  /*5d30*/  CS2R R168, SRZ ;  /* 0x0000000000a87805 */ /* 0x000fce000001ff00 */
[----:B-----5:R-:W-:-:S05]  /*5d40*/  @P6 HADD2.F32 R191, -RZ, R156.H0_H0 ;  /* 0x2000009cffbf6230 */ /* 0x020fca0000004100 */
[----:B------:R-:W-:-:S04]  /*5d50*/  @P6 FMUL.FTZ R169, R191, R190 ;  /* 0x000000bebfa96220 */ /* 0x000fc80000410000 */
[----:B------:R-:W-:Y:S01]  /*5d60*/  FADD.FTZ R100, R100, R169 ;  /* 0x000000a964647221 */ /* 0x000fe20000010000 */
[----:B------:R-:W-:-:S05]  /*5d70*/  @P6 HADD2.F32 R169, -RZ, R40.H0_H0 ;  /* 0x20000028ffa96230 */ /* 0x000fca0000004100 */
[----:B------:R-:W-:-:S05]  /*5d80*/  @P6 FMUL.FTZ R168, R190, R169 ;  /* 0x000000a9bea86220 */ /* 0x000fca0000410000 */
[----:B------:R-:W-:-:S04]  /*5d90*/  F2FP.F16.F32.PACK_AB R168, RZ, R168 ;  /* 0x000000a8ffa8723e */ /* 0x000fc800000000ff */
[----:B------:R-:W-:-:S07]  /*5da0*/  PRMT R164, R168, 0x7610, R164 ;  /* 0x00007610a8a47816 */ /* 0x000fce00000000a4 */
.L_x_2957:
[----:B------:R-:W-:Y:S05]  /*5db0*/  BSYNC B0 ;  /* 0x0000000000007941 */ /* 0x000fea0003800000 */
.L_x_2956:
[----:B------:R-:W-:Y:S04]  /*5dc0*/  BSSY B0, `(.L_x_2958) ;  /* 0x000000d000007945 */ /* 0x000fe80003800000 */
[----:B------:R-:W-:Y:S05]  /*5dd0*/  @P3 BRA `(.L_x_2959) ;  /* 0x0000000000103947 */ /* 0x000fea0003800000 */
[----:B------:R-:W-:Y:S01]  /*5de0*/  MOV R169, RZ ;  /* 0x000000ff00a97202 */ /* 0x000fe20000000f00 */
[----:B------:R-:W-:Y:S06]  /*5df0*/  @!P0 BRA `(.L_x_2960) ;  /* 0x0000000000248947 */ /* 0x000fec0003800000 */
[----:B------:R-:W-:Y:S01]  /*5e00*/  HADD2.F32 R169, -RZ, R152.H1_H1 ;  /* 0x30000098ffa97230 */ /* 0x000fe20000004100 */
[----:B------:R-:W-:Y:S06]  /*5e10*/  BRA `(.L_x_2960) ;  /* 0x00000000001c7947 */ /* 0x000fec0003800000 */
.L_x_2959:
[----:B------:R-:W-:-:S04]  /*5e20*/  ISETP.NE.AND P6, PT, R229, RZ, PT ;  /* 0x000000ffe500720c */ /* 0x000fc80003fc5270 */
[----:B------:R-:W-:-:S05]  /*5e30*/  FSEL R168, R170, RZ, !P6 ;  /* 0x000000ffaaa87208 */ /* 0x000fca0007000000 */
[----:B------:R-:W-:-:S04]  /*5e40*/  FFMA.FTZ R168, R27, R171, R168 ;  /* 0x000000ab1ba87223 */ /* 0x000fc800000100a8 */
[----:B------:R-:W-:Y:S01]  /*5e50*/  FADD.FTZ R169, R211, -R168 ;  /* 0x800000a8d3a97221 */ /* 0x000fe20000010000 */
[----:B------:R-:W-:-:S03]  /*5e60*/  @P0 HADD2.F32 R168, -RZ, R152.H1_H1 ;  /* 0x30000098ffa80230 */ /* 0x000fc60000004100 */
[----:B------:R-:W-:-:S04]  /*5e70*/  FMUL.FTZ R169, R218, R169 ;  /* 0x000000a9daa97220 */ /* 0x000fc80000410000 */
[----:B------:R-:W-:-:S07]  /*5e80*/  @P0 FADD.FTZ R169, R169, R168 ;  /* 0x000000a8a9a90221 */ /* 0x000fce0000010000 */
.L_x_2960:
[----:B------:R-:W-:Y:S05]  /*5e90*/  BSYNC B0 ;  /* 0x0000000000007941 */ /* 0x000fea0003800000 */
.L_x_2958:
        /* <DEDUP_REMOVED lines=16> */
.L_x_2962:
[----:B------:R-:W-:Y:S05]  /*5fa0*/  BSYNC B0 ;  /* 0x0000000000007941 */ /* 0x000fea0003800000 */
.L_x_2961:
[----:B------:R-:W-:Y:S04]  /*5fb0*/  BSSY B0, `(.L_x_2963) ;  /* 0x000000d000007945 */ /* 0x000fe80003800000 */
[----:B------:R-:W-:Y:S05]  /*5fc0*/  @P3 BRA `(.L_x_2964) ;  /* 0x0000000000103947 */ /* 0x000fea0003800000 */
[----:B------:R-:W-:Y:S01]  /*5fd0*/  HFMA2.MMA R169, -RZ, RZ, 0, 0 ;  /* 0x00000000ffa97435 */ /* 0x000fe200000001ff */
[----:B------:R-:W-:Y:S10]  /*5fe0*/  @!P0 BRA `(.L_x_2965) ;  /* 0x0000000000248947 */ /* 0x000ff40003800000 */
[----:B------:R-:W-:Y:S01]  /*5ff0*/  HADD2.F32 R169, -RZ, R153.H0_H0 ;  /* 0x20000099ffa97230 */ /* 0x000fe20000004100 */
[----:B------:R-:W-:Y:S06]  /*6000*/  BRA `(.L_x_2965) ;  /* 0x00000000001c7947 */ /* 0x000fec0003800000 */
.L_x_2964:
[----:B------:R-:W-:Y:S01]  /*6010*/  ISETP.NE.AND P6, PT, R229, RZ, PT ;  /* 0x000000ffe500720c */ /* 0x000fe20003fc5270 */
[----:B------:R-:W-:-:S03]  /*6020*/  @P0 HADD2.F32 R168, -RZ, R153.H0_H0 ;  /* 0x20000099ffa80230 */ /* 0x000fc60000004100 */
[----:B------:R-:W-:-:S05]  /*6030*/  FSEL R169, R170, RZ, !P6 ;  /* 0x000000ffaaa97208 */ /* 0x000fca0007000000 */
[----:B------:R-:W-:-:S04]  /*6040*/  FFMA.FTZ R169, R172, R171, R169 ;  /* 0x000000abaca97223 */ /* 0x000fc800000100a9 */
[----:B------:R-:W-:-:S04]  /*6050*/  FADD.FTZ R169, R212, -R169 ;  /* 0x800000a9d4a97221 */ /* 0x000fc80000010000 */
[----:B------:R-:W-:-:S04]  /*6060*/  FMUL.FTZ R169, R218, R169 ;  /* 0x000000a9daa97220 */ /* 0x000fc80000410000 */
[----:B------:R-:W-:-:S07]  /*6070*/  @P0 FADD.FTZ R169, R169, R168 ;  /* 0x000000a8a9a90221 */ /* 0x000fce0000010000 */
.L_x_2965:
[----:B------:R-:W-:Y:S05]  /*6080*/  BSYNC B0 ;  /* 0x0000000000007941 */ /* 0x000fea0003800000 */
.L_x_2963:
        /* <DEDUP_REMOVED lines=15> */
.L_x_2967:
[----:B------:R-:W-:Y:S05]  /*6180*/  BSYNC B0 ;  /* 0x0000000000007941 */ /* 0x000fea0003800000 */
.L_x_2966:
[----:B------:R-:W-:Y:S04]  /*6190*/  BSSY B0, `(.L_x_2968) ;  /* 0x000000d000007945 */ /* 0x000fe80003800000 */
[----:B------:R-:W-:Y:S05]  /*61a0*/  @P3 BRA `(.L_x_2969) ;  /* 0x0000000000103947 */ /* 0x000fea0003800000 */
[----:B------:R-:W-:Y:S01]  /*61b0*/  MOV R169, RZ ;  /* 0x000000ff00a97202 */ /* 0x000fe20000000f00 */
[----:B------:R-:W-:Y:S06]  /*61c0*/  @!P0 BRA `(.L_x_2970) ;  /* 0x0000000000248947 */ /* 0x000fec0003800000 */
[----:B------:R-:W-:Y:S01]  /*61d0*/  HADD2.F32 R169, -RZ, R153.H1_H1 ;  /* 0x30000099ffa97230 */ /* 0x000fe20000004100 */
[----:B------:R-:W-:Y:S06]  /*61e0*/  BRA `(.L_x_2970) ;  /* 0x00000000001c7947 */ /* 0x000fec0003800000 */
.L_x_2969:
[----:B------:R-:W-:-:S04]  /*61f0*/  ISETP.NE.AND P6, PT, R229, RZ, PT ;  /* 0x000000ffe500720c */ /* 0x000fc80003fc5270 */
[----:B------:R-:W-:-:S05]  /*6200*/  FSEL R168, R170, RZ, !P6 ;  /* 0x000000ffaaa87208 */ /* 0x000fca0007000000 */
[----:B------:R-:W-:-:S04]  /*6210*/  FFMA.FTZ R168, R173, R171, R168 ;  /* 0x000000abada87223 */ /* 0x000fc800000100a8 */
[----:B------:R-:W-:Y:S01]  /*6220*/  FADD.FTZ R169, R213, -R168 ;  /* 0x800000a8d5a97221 */ /* 0x000fe20000010000 */
[----:B------:R-:W-:-:S03]  /*6230*/  @P0 HADD2.F32 R168, -RZ, R153.H1_H1 ;  /* 0x30000099ffa80230 */ /* 0x000fc60000004100 */
[----:B------:R-:W-:-:S04]  /*6240*/  FMUL.FTZ R169, R218, R169 ;  /* 0x000000a9daa97220 */ /* 0x000fc80000410000 */
[----:B------:R-:W-:-:S07]  /*6250*/  @P0 FADD.FTZ R169, R169, R168 ;  /* 0x000000a8a9a90221 */ /* 0x000fce0000010000 */
.L_x_2970:
[----:B------:R-:W-:Y:S05]  /*6260*/  BSYNC B0 ;  /* 0x0000000000007941 */ /* 0x000fea0003800000 */
.L_x_2968:
        /* <DEDUP_REMOVED lines=16> */
.L_x_2972:
[----:B------:R-:W-:Y:S05]  /*6370*/  BSYNC B0 ;  /* 0x0000000000007941 */ /* 0x000fea0003800000 */
.L_x_2971:
[----:B------:R-:W-:Y:S04]  /*6380*/  BSSY B0, `(.L_x_2973) ;  /* 0x000000d000007945 */ /* 0x000fe80003800000 */
[----:B------:R-:W-:Y:S05]  /*6390*/  @P3 BRA `(.L_x_2974) ;  /* 0x0000000000103947 */ /* 0x000fea0003800000 */
[----:B------:R-:W-:Y:S01]  /*63a0*/  HFMA2.MMA R169, -RZ, RZ, 0, 0 ;  /* 0x00000000ffa97435 */ /* 0x000fe200000001ff */
[----:B------:R-:W-:Y:S10]  /*63b0*/  @!P0 BRA `(.L_x_2975) ;  /* 0x0000000000248947 */ /* 0x000ff40003800000 */
[----:B------:R-:W-:Y:S01]  /*63c0*/  HADD2.F32 R169, -RZ, R154.H0_H0 ;  /* 0x2000009affa97230 */ /* 0x000fe20000004100 */
[----:B------:R-:W-:Y:S06]  /*63d0*/  BRA `(.L_x_2975) ;  /* 0x00000000001c7947 */ /* 0x000fec0003800000 */
.L_x_2974:
[----:B------:R-:W-:Y:S01]  /*63e0*/  ISETP.NE.AND P6, PT, R229, RZ, PT ;  /* 0x000000ffe500720c */ /* 0x000fe20003fc5270 */
[----:B------:R-:W-:-:S03]  /*63f0*/  @P0 HADD2.F32 R168, -RZ, R154.H0_H0 ;  /* 0x2000009affa80230 */ /* 0x000fc60000004100 */
[----:B------:R-:W-:-:S05]  /*6400*/  FSEL R169, R170, RZ, !P6 ;  /* 0x000000ffaaa97208 */ /* 0x000fca0007000000 */
[----:B------:R-:W-:-:S04]  /*6410*/  FFMA.FTZ R169, R174, R171, R169 ;  /* 0x000000abaea97223 */ /* 0x000fc800000100a9 */
[----:B------:R-:W-:-:S04]  /*6420*/  FADD.FTZ R169, R214, -R169 ;  /* 0x800000a9d6a97221 */ /* 0x000fc80000010000 */
[----:B------:R-:W-:-:S04]  /*6430*/  FMUL.FTZ R169, R218, R169 ;  /* 0x000000a9daa97220 */ /* 0x000fc80000410000 */
[----:B------:R-:W-:-:S07]  /*6440*/  @P0 FADD.FTZ R169, R169, R168 ;  /* 0x000000a8a9a90221 */ /* 0x000fce0000010000 */
.L_x_2975:
[----:B------:R-:W-:Y:S05]  /*6450*/  BSYNC B0 ;  /* 0x0000000000007941 */ /* 0x000fea0003800000 */
.L_x_2973:
        /* <DEDUP_REMOVED lines=15> */
.L_x_2977:
[----:B------:R-:W-:Y:S05]  /*6550*/  BSYNC B0 ;  /* 0x0000000000007941 */ /* 0x000fea0003800000 */
.L_x_2976:
[----:B------:R-:W-:Y:S04]  /*6560*/  BSSY B0, `(.L_x_2978) ;  /* 0x000000d000007945 */ /* 0x000fe80003800000 */
[----:B------:R-:W-:Y:S05]  /*6570*/  @P3 BRA `(.L_x_2979) ;  /* 0x0000000000103947 */ /* 0x000fea0003800000 */
[----:B------:R-:W-:Y:S01]  /*6580*/  MOV R169, RZ ;  /* 0x000000ff00a97202 */ /* 0x000fe20000000f00 */
[----:B------:R-:W-:Y:S06]  /*6590*/  @!P0 BRA `(.L_x_2980) ;  /* 0x0000000000248947 */ /* 0x000fec0003800000 */
[----:B------:R-:W-:Y:S01]  /*65a0*/  HADD2.F32 R169, -RZ, R154.H1_H1 ;  /* 0x3000009affa97230 */ /* 0x000fe20000004100 */
[----:B------:R-:W-:Y:S06]  /*65b0*/  BRA `(.L_x_2980) ;  /* 0x00000000001c7947 */ /* 0x000fec0003800000 */
.L_x_2979:
[----:B------:R-:W-:-:S04]  /*65c0*/  ISETP.NE.AND P6, PT, R229, RZ, PT ;  /* 0x000000ffe500720c */ /* 0x000fc80003fc5270 */
[----:B------:R-:W-:-:S05]  /*65d0*/  FSEL R168, R170, RZ, !P6 ;  /* 0x000000ffaaa87208 */ /* 0x000fca0007000000 */
[----:B------:R-:W-:-:S04]  /*65e0*/  FFMA.FTZ R168, R175, R171, R168 ;  /* 0x000000abafa87223 */ /* 0x000fc800000100a8 */
[----:B------:R-:W-:Y:S01]  /*65f0*/  FADD.FTZ R169, R215, -R168 ;  /* 0x800000a8d7a97221 */ /* 0x000fe20000010000 */
[----:B------:R-:W-:-:S03]  /*6600*/  @P0 HADD2.F32 R168, -RZ, R154.H1_H1 ;  /* 0x3000009affa80230 */ /* 0x000fc60000004100 */
[----:B------:R-:W-:-:S04]  /*6610*/  FMUL.FTZ R169, R218, R169 ;  /* 0x000000a9daa97220 */ /* 0x000fc80000410000 */
[----:B------:R-:W-:-:S07]  /*6620*/  @P0 FADD.FTZ R169, R169, R168 ;  /* 0x000000a8a9a90221 */ /* 0x000fce0000010000 */
.L_x_2980:
[----:B------:R-:W-:Y:S05]  /*6630*/  BSYNC B0 ;  /* 0x0000000000007941 */ /* 0x000fea0003800000 */
.L_x_2978:
        /* <DEDUP_REMOVED lines=16> */
.L_x_2982:
[----:B------:R-:W-:Y:S05]  /*6740*/  BSYNC B0 ;  /* 0x0000000000007941 */ /* 0x000fea0003800000 */
.L_x_2981:
[----:B------:R-:W-:Y:S04]  /*6750*/  BSSY B0, `(.L_x_2983) ;  /* 0x000000d000007945 */ /* 0x000fe80003800000 */
[----:B------:R-:W-:Y:S05]  /*6760*/  @P3 BRA `(.L_x_2984) ;  /* 0x0000000000103947 */ /* 0x000fea0003800000 */
[----:B------:R-:W-:Y:S01]  /*6770*/  HFMA2.MMA R169, -RZ, RZ, 0, 0 ;  /* 0x00000000ffa97435 */ /* 0x000fe200000001ff */
[----:B------:R-:W-:Y:S10]  /*6780*/  @!P0 BRA `(.L_x_2985) ;  /* 0x0000000000248947 */ /* 0x000ff40003800000 */
[----:B------:R-:W-:Y:S01]  /*6790*/  HADD2.F32 R169, -RZ, R155.H0_H0 ;  /* 0x2000009bffa97230 */ /* 0x000fe20000004100 */
[----:B------:R-:W-:Y:S06]  /*67a0*/  BRA `(.L_x_2985) ;  /* 0x00000000001c7947 */ /* 0x000fec0003800000 */
.L_x_2984:
[----:B------:R-:W-:Y:S01]  /*67b0*/  ISETP.NE.AND P6, PT, R229, RZ, PT ;  /* 0x000000ffe500720c */ /* 0x000fe20003fc5270 */
[----:B------:R-:W-:-:S03]  /*67c0*/  @P0 HADD2.F32 R168, -RZ, R155.H0_H0 ;  /* 0x2000009bffa80230 */ /* 0x000fc60000004100 */
[----:B------:R-:W-:-:S05]  /*67d0*/  FSEL R169, R170, RZ, !P6 ;  /* 0x000000ffaaa97208 */ /* 0x000fca0007000000 */
[----:B------:R-:W-:-:S04]  /*67e0*/  FFMA.FTZ R169, R176, R171, R169 ;  /* 0x000000abb0a97223 */ /* 0x000fc800000100a9 */
[----:B------:R-:W-:-:S04]  /*67f0*/  FADD.FTZ R169, R216, -R169 ;  /* 0x800000a9d8a97221 */ /* 0x000fc80000010000 */
[----:B------:R-:W-:-:S04]  /*6800*/  FMUL.FTZ R169, R218, R169 ;  /* 0x000000a9daa97220 */ /* 0x000fc80000410000 */
[----:B------:R-:W-:-:S07]  /*6810*/  @P0 FADD.FTZ R169, R169, R168 ;  /* 0x000000a8a9a90221 */ /* 0x000fce0000010000 */
.L_x_2985:
[----:B------:R-:W-:Y:S05]  /*6820*/  BSYNC B0 ;  /* 0x0000000000007941 */ /* 0x000fea0003800000 */
.L_x_2983:
        /* <DEDUP_REMOVED lines=15> */
.L_x_2987:
[----:B------:R-:W-:Y:S05]  /*6920*/  BSYNC B0 ;  /* 0x0000000000007941 */ /* 0x000fea0003800000 */
.L_x_2986:
[----:B------:R-:W-:Y:S04]  /*6930*/  BSSY B0, `(.L_x_2988) ;  /* 0x000000d000007945 */ /* 0x000fe80003800000 */
[----:B------:R-:W-:Y:S05]  /*6940*/  @P3 BRA `(.L_x_2989) ;  /* 0x0000000000103947 */ /* 0x000fea0003800000 */
[----:B------:R-:W-:Y:S01]  /*6950*/  MOV R169, RZ ;  /* 0x000000ff00a97202 */ /* 0x000fe20000000f00 */
[----:B------:R-:W-:Y:S06]  /*6960*/  @!P0 BRA `(.L_x_2990) ;  /* 0x0000000000248947 */ /* 0x000fec0003800000 */
[----:B------:R-:W-:Y:S01]  /*6970*/  HADD2.F32 R169, -RZ, R155.H1_H1 ;  /* 0x3000009bffa97230 */ /* 0x000fe20000004100 */
[----:B------:R-:W-:Y:S06]  /*6980*/  BRA `(.L_x_2990) ;  /* 0x00000000001c7947 */ /* 0x000fec0003800000 */
.L_x_2989:
[----:B------:R-:W-:-:S04]  /*6990*/  ISETP.NE.AND P3, PT, R229, RZ, PT ;  /* 0x000000ffe500720c */ /* 0x000fc80003f65270 */
[----:B------:R-:W-:-:S05]  /*69a0*/  FSEL R168, R170, RZ, !P3 ;  /* 0x000000ffaaa87208 */ /* 0x000fca0005800000 */
[----:B------:R-:W-:-:S04]  /*69b0*/  FFMA.FTZ R168, R177, R171, R168 ;  /* 0x000000abb1a87223 */ /* 0x000fc800000100a8 */
[----:B------:R-:W-:Y:S01]  /*69c0*/  FADD.FTZ R169, R217, -R168 ;  /* 0x800000a8d9a97221 */ /* 0x000fe20000010000 */
[----:B------:R-:W-:-:S03]  /*69d0*/  @P0 HADD2.F32 R168, -RZ, R155.H1_H1 ;  /* 0x3000009bffa80230 */ /* 0x000fc60000004100 */
[----:B------:R-:W-:-:S04]  /*69e0*/  FMUL.FTZ R169, R218, R169 ;  /* 0x000000a9daa97220 */ /* 0x000fc80000410000 */
[----:B------:R-:W-:-:S07]  /*69f0*/  @P0 FADD.FTZ R169, R169, R168 ;  /* 0x000000a8a9a90221 */ /* 0x000fce0000010000 */
.L_x_2990:
[----:B------:R-:W-:Y:S05]  /*6a00*/  BSYNC B0 ;  /* 0x0000000000007941 */ /* 0x000fea0003800000 */
.L_x_2988:
[----:B------:R-:W-:Y:S01]  /*6a10*/  @P1 F2FP.F16.F32.PACK_AB R168, RZ, R169 ;  /* 0x000000a9ffa8123e */ /* 0x000fe200000000ff */
[----:B------:R-:W-:Y:S03]  /*6a20*/  BSSY B0, `(.L_x_2991) ;  /* 0x000000f000007945 */ /* 0x000fe60003800000 */
[----:B------:R-:W-:Y:S01]  /*6a30*/  @P1 PRMT R163, R163, 0x5410, R168 ;  /* 0x00005410a3a31816 */ /* 0x000fe200000000a8 */
[----:B------:R-:W-:Y:S06]  /*6a40*/  @!P4 BRA `(.L_x_2992) ;  /* 0x000000000030c947 */ /* 0x000fec0003800000 */
[----:B------:R-:W-:Y:S01]  /*6a50*/  LOP3.LUT P0, RZ, R189, 0xff000000, RZ, 0xc0, !PT ;  /* 0xff000000bdff7812 */ /* 0x000fe2000780c0ff */
[----:B------:R-:W-:Y:S01]  /*6a60*/  FMUL.FTZ R169, R169, UR15 ;  /* 0x0000000fa9a97c20 */ /* 0x000fe20008410000 */
[----:B------:R-:W-:Y:S01]  /*6a70*/  HFMA2.MMA R170, -RZ, RZ, 0, 0 ;  /* 0x00000000ffaa7435 */ /* 0x000fe200000001ff */
[----:B------:R-:W-:Y:S02]  /*6a80*/  MOV R168, RZ ;  /* 0x000000ff00a87202 */ /* 0x000fe40000000f00 */
[----:B------:R-:W-:-:S08]  /*6a90*/  FMUL.FTZ R188, R169, UR14 ;  /* 0x0000000ea9bc7c20 */ /* 0x000fd00008410000 */
[----:B------:R-:W-:Y:S02]  /*6aa0*/  @P0 HADD2.F32 R169, -RZ, R43.H1_H1 ;  /* 0x3000002bffa90230 */ /* 0x000fe40000004100 */
[----:B-----5:R-:W-:-:S03]  /*6ab0*/  @P0 HADD2.F32 R171, -RZ, R159.H1_H1 ;  /* 0x3000009fffab0230 */ /* 0x020fc60000004100 */
[----:B------:R-:W-:Y:S02]  /*6ac0*/  @P0 FMUL.FTZ R168, R188, R169 ;  /* 0x000000a9bca80220 */ /* 0x000fe40000410000 */
[----:B------:R-:W-:-:S03]  /*6ad0*/  @P0 FMUL.FTZ R170, R171, R188 ;  /* 0x000000bcabaa0220 */ /* 0x000fc60000410000 */
[----:B------:R-:W-:Y:S01]  /*6ae0*/  F2FP.F16.F32.PACK_AB R168, RZ, R168 ;  /* 0x000000a8ffa8723e */ /* 0x000fe200000000ff */
[----:B------:R-:W-:-:S03]  /*6af0*/  FADD.FTZ R107, R107, R170 ;  /* 0x000000aa6b6b7221 */ /* 0x000fc60000010000 */
[----:B------:R-:W-:-:S07]  /*6b00*/  PRMT R167, R167, 0x5410, R168 ;  /* 0x00005410a7a77816 */ /* 0x000fce00000000a8 */
.L_x_2992:
[----:B------:R-:W-:Y:S05]  /*6b10*/  BSYNC B0 ;  /* 0x0000000000007941 */ /* 0x000fea0003800000 */
.L_x_2991:
        /* <DEDUP_REMOVED lines=8> */
.L_x_2822:
        /* <DEDUP_REMOVED lines=38> */
.L_x_2826:
[----:B------:R-:W-:Y:S01]  /*6e00*/  HFMA2.MMA R171, -RZ, RZ, 0, 9.5367431640625e-07 ;  /* 0x00000010ffab7435 */ /* 0x000fe200000001ff */
[----:B------:R-:W-:Y:S02]  /*6e10*/  MOV R249, R250 ;  /* 0x000000fa00f97202 */ /* 0x000fe40000000f00 */
[----:B------:R-:W-:Y:S02]  /*6e20*/  MOV R170, 0x1f ;  /* 0x0000001f00aa7802 */ /* 0x000fe40000000f00 */
[----:B------:R-:W-:-:S07]  /*6e30*/  MOV R168, 0xffffffff ;  /* 0xffffffff00a87802 */ /* 0x000fce0000000f00 */
[----:B------:R-:W-:Y:S05]  /*6e40*/  WARPSYNC.COLLECTIVE R168, `(.L_x_2994) ;  /* 0x00000000a8087348 */ /* 0x000fea0003c00000 */
[----:B------:R0:W1:Y:S02]  /*6e50*/  SHFL.DOWN P1, R251, R249, R171, R170 ;  /* 0x080000abf9fb7389 */ /* 0x00006400000200aa */
[----:B01----:R-:W-:Y:S01]  /*6e60*/  ENDCOLLECTIVE ;  /* 0x000000000000791b */ /* 0x003fe20003800000 */
.L_x_2994:
[----:B------:R-:W-:Y:S01]  /*6e70*/  MOV R249, R169 ;  /* 0x000000a900f97202 */ /* 0x000fe20000000f00 */
[----:B------:R-:W-:-:S07]  /*6e80*/  FADD.FTZ R250, R251, R250 ;  /* 0x000000fafbfa7221 */ /* 0x000fce0000010000 */
[----:B------:R-:W-:Y:S05]  /*6e90*/  WARPSYNC.COLLECTIVE R168, `(.L_x_2995) ;  /* 0x00000000a8087348 */ /* 0x000fea0003c00000 */
[----:B------:R0:W1:Y:S02]  /*6ea0*/  SHFL.DOWN P1, R251, R249, R171, R170 ;  /* 0x080000abf9fb7389 */ /* 0x00006400000200aa */
[----:B01----:R-:W-:Y:S01]  /*6eb0*/  ENDCOLLECTIVE ;  /* 0x000000000000791b */ /* 0x003fe20003800000 */
.L_x_2995:
[----:B------:R-:W-:Y:S01]  /*6ec0*/  HFMA2.MMA R171, -RZ, RZ, 0, 4.76837158203125e-07 ;  /* 0x00000008ffab7435 */ /* 0x000fe200000001ff */
[----:B------:R-:W-:Y:S01]  /*6ed0*/  MOV R249, R250 ;  /* 0x000000fa00f97202 */ /* 0x000fe20000000f00 */
[----:B------:R-:W-:-:S09]  /*6ee0*/  FADD.FTZ R169, R251, R169 ;  /* 0x000000a9fba97221 */ /* 0x000fd20000010000 */
[----:B------:R-:W-:Y:S05]  /*6ef0*/  WARPSYNC.COLLECTIVE R168, `(.L_x_2996) ;  /* 0x00000000a8087348 */ /* 0x000fea0003c00000 */
[----:B------:R0:W1:Y:S02]  /*6f00*/  SHFL.DOWN P1, R251, R249, R171, R170 ;  /* 0x080000abf9fb7389 */ /* 0x00006400000200aa */
[----:B01----:R-:W-:Y:S01]  /*6f10*/  ENDCOLLECTIVE ;  /* 0x000000000000791b */ /* 0x003fe20003800000 */
.L_x_2996:
[----:B------:R-:W-:Y:S01]  /*6f20*/  MOV R249, R169 ;  /* 0x000000a900f97202 */ /* 0x000fe20000000f00 */
[----:B------:R-:W-:-:S07]  /*6f30*/  FADD.FTZ R250, R250, R251 ;  /* 0x000000fbfafa7221 */ /* 0x000fce0000010000 */
[----:B------:R-:W-:Y:S05]  /*6f40*/  WARPSYNC.COLLECTIVE R168, `(.L_x_2997) ;  /* 0x00000000a8087348 */ /* 0x000fea0003c00000 */
[----:B------:R0:W1:Y:S02]  /*6f50*/  SHFL.DOWN P1, R251, R249, R171, R170 ;  /* 0x080000abf9fb7389 */ /* 0x00006400000200aa */
[----:B01----:R-:W-:Y:S01]  /*6f60*/  ENDCOLLECTIVE ;  /* 0x000000000000791b */ /* 0x003fe20003800000 */
.L_x_2997:
[----:B------:R-:W-:Y:S01]  /*6f70*/  HFMA2.MMA R171, -RZ, RZ, 0, 2.384185791015625e-07 ;  /* 0x00000004ffab7435 */ /* 0x000fe200000001ff */
[----:B------:R-:W-:Y:S01]  /*6f80*/  MOV R249, R250 ;  /* 0x000000fa00f97202 */ /* 0x000fe20000000f00 */
[----:B------:R-:W-:-:S09]  /*6f90*/  FADD.FTZ R169, R169, R251 ;  /* 0x000000fba9a97221 */ /* 0x000fd20000010000 */
[----:B------:R-:W-:Y:S05]  /*6fa0*/  WARPSYNC.COLLECTIVE R168, `(.L_x_2998) ;  /* 0x00000000a8087348 */ /* 0x000fea0003c00000 */
[----:B------:R0:W1:Y:S02]  /*6fb0*/  SHFL.DOWN P1, R251, R249, R171, R170 ;  /* 0x080000abf9fb7389 */ /* 0x00006400000200aa */
[----:B01----:R-:W-:Y:S01]  /*6fc0*/  ENDCOLLECTIVE ;  /* 0x000000000000791b */ /* 0x003fe20003800000 */
.L_x_2998:
[----:B------:R-:W-:Y:S01]  /*6fd0*/  MOV R249, R169 ;  /* 0x000000a900f97202 */ /* 0x000fe20000000f00 */
[----:B------:R-:W-:-:S07]  /*6fe0*/  FADD.FTZ R250, R250, R251 ;  /* 0x000000fbfafa7221 */ /* 0x000fce0000010000 */
[----:B------:R-:W-:Y:S05]  /*6ff0*/  WARPSYNC.COLLECTIVE R168, `(.L_x_2999) ;  /* 0x00000000a8087348 */ /* 0x000fea0003c00000 */
[----:B------:R0:W1:Y:S02]  /*7000*/  SHFL.DOWN P1, R251, R249, R171, R170 ;  /* 0x080000abf9fb7389 */ /* 0x00006400000200aa */
[----:B01----:R-:W-:Y:S01]  /*7010*/  ENDCOLLECTIVE ;  /* 0x000000000000791b */ /* 0x003fe20003800000 */
.L_x_2999:
[----:B------:R-:W-:Y:S01]  /*7020*/  HFMA2.MMA R171, -RZ, RZ, 0, 1.1920928955078125e-07 ;  /* 0x00000002ffab7435 */ /* 0x000fe200000001ff */
[----:B------:R-:W-:Y:S01]  /*7030*/  MOV R249, R250 ;  /* 0x000000fa00f97202 */ /* 0x000fe20000000f00 */
[----:B------:R-:W-:-:S09]  /*7040*/  FADD.FTZ R169, R169, R251 ;  /* 0x000000fba9a97221 */ /* 0x000fd20000010000 */
[----:B------:R-:W-:Y:S05]  /*7050*/  WARPSYNC.COLLECTIVE R168, `(.L_x_3000) ;  /* 0x00000000a8087348 */ /* 0x000fea0003c00000 */
[----:B------:R0:W1:Y:S02]  /*7060*/  SHFL.DOWN P1, R251, R249, R171, R170 ;  /* 0x080000abf9fb7389 */ /* 0x00006400000200aa */
[----:B01----:R-:W-:Y:S01]  /*7070*/  ENDCOLLECTIVE ;  /* 0x000000000000791b */ /* 0x003fe20003800000 */
.L_x_3000:
[----:B------:R-:W-:Y:S01]  /*7080*/  MOV R249, R169 ;  /* 0x000000a900f97202 */ /* 0x000fe20000000f00 */
[----:B------:R-:W-:-:S07]  /*7090*/  FADD.FTZ R250, R250, R251 ;  /* 0x000000fbfafa7221 */ /* 0x000fce0000010000 */
[----:B------:R-:W-:Y:S05]  /*70a0*/  WARPSYNC.COLLECTIVE R168, `(.L_x_3001) ;  /* 0x00000000a8087348 */ /* 0x000fea0003c00000 */
[----:B------:R0:W1:Y:S02]  /*70b0*/  SHFL.DOWN P1, R251, R249, R171, R170 ;  /* 0x080000abf9fb7389 */ /* 0x00006400000200aa */
[----:B01----:R-:W-:Y:S01]  /*70c0*/  ENDCOLLECTIVE ;  /* 0x000000000000791b */ /* 0x003fe20003800000 */
.L_x_3001:
[----:B------:R-:W-:Y:S01]  /*70d0*/  HFMA2.MMA R171, -RZ, RZ, 0, 5.9604644775390625e-08 ;  /* 0x00000001ffab7435 */ /* 0x000fe200000001ff */
[----:B------:R-:W-:Y:S01]  /*70e0*/  MOV R249, R250 ;  /* 0x000000fa00f97202 */ /* 0x000fe20000000f00 */
[----:B------:R-:W-:-:S09]  /*70f0*/  FADD.FTZ R169, R169, R251 ;  /* 0x000000fba9a97221 */ /* 0x000fd20000010000 */
[----:B------:R-:W-:Y:S05]  /*7100*/  WARPSYNC.COLLECTIVE R168, `(.L_x_3002) ;  /* 0x00000000a8087348 */ /* 0x000fea0003c00000 */
[----:B------:R0:W1:Y:S02]  /*7110*/  SHFL.DOWN P1, R251, R249, R171, R170 ;  /* 0x080000abf9fb7389 */ /* 0x00006400000200aa */
[----:B01----:R-:W-:Y:S01]  /*7120*/  ENDCOLLECTIVE ;  /* 0x000000000000791b */ /* 0x003fe20003800000 */
.L_x_3002:
[----:B------:R-:W-:Y:S02]  /*7130*/  MOV R249, R169 ;  /* 0x000000a900f97202 */ /* 0x000fe40000000f00 */
[----:B------:R-:W-:-:S07]  /*7140*/  MOV R252, R251 ;  /* 0x000000fb00fc7202 */ /* 0x000fce0000000f00 */
[----:B------:R-:W-:Y:S05]  /*7150*/  WARPSYNC.COLLECTIVE R168, `(.L_x_3003) ;  /* 0x00000000a8087348 */ /* 0x000fea0003c00000 */
[----:B------:R0:W1:Y:S02]  /*7160*/  SHFL.DOWN P1, R251, R249, R171, R170 ;  /* 0x080000abf9fb7389 */ /* 0x00006400000200aa */
[----:B01----:R-:W-:Y:S01]  /*7170*/  ENDCOLLECTIVE ;  /* 0x000000000000791b */ /* 0x003fe20003800000 */
.L_x_3003:
[----:B------:R-:W-:Y:S01]  /*7180*/  MOV R170, R251 ;  /* 0x000000fb00aa7202 */ /* 0x000fe20000000f00 */
[----:B------:R-:W-:Y:S06]  /*7190*/  BRA `(.L_x_3004) ;  /* 0xffffffb400787947 */ /* 0x000fec000383ffff */
.L_x_3005:
        /* <DEDUP_REMOVED lines=14> */
.L_x_13899:


//--------------------- .text._ZN10layer_norm13ln_bwd_kernelINS_13Kernel_traitsIf13__nv_bfloat16S2_S2_fjLj8192ELj1ELj1ELj8ELj16ENS_18Kernel_traits_baseILj8192EfS2_S2_S2_fjLj256EEEEELb0ELb0ELb0ELb0EEEvNS_9BwdParamsE --------------------------
	.section	.text._ZN10layer_norm13ln_bwd_kernelINS_13Kernel_traitsIf13__nv_bfloat16S2_S2_fjLj8192ELj1ELj1ELj8ELj16ENS_18Kernel_traits_baseILj8192EfS2_S2_S2_fjLj256EEEEELb0ELb0ELb0ELb0EEEvNS_9BwdParamsE,"ax",@progbits
	.align	128
        .global         _ZN10layer_norm13ln_bwd_kernelINS_13Kernel_traitsIf13__nv_bfloat16S2_S2_fjLj8192ELj1ELj1ELj8ELj16ENS_18Kernel_traits_baseILj8192EfS2_S2_S2_fjLj256EEEEELb0ELb0ELb0ELb0EEEvNS_9BwdParamsE
        .type           _ZN10layer_norm13ln_bwd_kernelINS_13Kernel_traitsIf13__nv_bfloat16S2_S2_fjLj8192ELj1ELj1ELj8ELj16ENS_18Kernel_traits_baseILj8192EfS2_S2_S2_fjLj256EEEEELb0ELb0ELb0ELb0EEEvNS_9BwdParamsE,@function
        .size           _ZN10layer_norm13ln_bwd_kernelINS_13Kernel_traitsIf13__nv_bfloat16S2_S2_fjLj8192ELj1ELj1ELj8ELj16ENS_18Kernel_traits_baseILj8192EfS2_S2_S2_fjLj256EEEEELb0ELb0ELb0ELb0EEEvNS_9BwdParamsE,(.L_x_13900 - _ZN10layer_norm13ln_bwd_kernelINS_13Kernel_traitsIf13__nv_bfloat16S2_S2_fjLj8192ELj1ELj1ELj8ELj16ENS_18Kernel_traits_baseILj8192EfS2_S2_S2_fjLj256EEEEELb0ELb0ELb0ELb0EEEvNS_9BwdParamsE)
        .other          _ZN10layer_norm13ln_bwd_kernelINS_13Kernel_traitsIf13__nv_bfloat16S2_S2_fjLj8192ELj1ELj1ELj8ELj16ENS_18Kernel_traits_baseILj8192EfS2_S2_S2_fjLj256EEEEELb0ELb0ELb0ELb0EEEvNS_9BwdParamsE,@"STO_CUDA_ENTRY STV_DEFAULT"
_ZN10layer_norm13ln_bwd_kernelINS_13Kernel_traitsIf13__nv_bfloat16S2_S2_fjLj8192ELj1ELj1ELj8ELj16ENS_18Kernel_traits_baseILj8192EfS2_S2_S2_fjLj256EEEEELb0ELb0ELb0ELb0EEEvNS_9BwdParamsE:
.text._ZN10layer_norm13ln_bwd_kernelINS_13Kernel_traitsIf13__nv_bfloat16S2_S2_fjLj8192ELj1ELj1ELj8ELj16ENS_18Kernel_traits_baseILj8192EfS2_S2_S2_fjLj256EEEEELb0ELb0ELb0ELb0EEEvNS_9BwdParamsE:
        /* <DEDUP_REMOVED lines=17> */
[----:B------:R-:W-:-:S04]  /*0110*/  LOP3.LUT R3, R2, 0xff, RZ, 0x3c, !PT ;  /* 0x000000ff02037812 */ /* 0x000fc800078e3cff */
[----:B------:R-:W-:Y:S02]  /*0120*/  LEA.HI.SX32 R0, R0, R3, 0x1d ;  /* 0x0000000300007211 */ /* 0x000fe400078feaff */
[----:B------:R-:W-:Y:S02]  /*0130*/  MOV R3, R2 ;  /* 0x0000000200037202 */ /* 0x000fe40000000f00 */
        /* <DEDUP_REMOVED lines=12> */
[----:B------:R-:W-:Y:S02]  /*0200*/  @P4 IADD3 R3, R3, 0x100, RZ ;  /* 0x0000010003034810 */ /* 0x000fe40007ffe0ff */
[----:B------:R0:W5:Y:S04]  /*0210*/  @P5 LDG.E.128 R128, desc[UR4][R6.64+0x10] ;  /* 0x0000100406805981 */ /* 0x000168000c1e1d00 */
[----:B------:R0:W5:Y:S01]  /*0220*/  @P4 LDG.E.128 R124, desc[UR4][R10.64] ;  /* 0x000000040a7c4981 */ /* 0x000162000c1e1d00 */
[C---:B---3--:R-:W-:Y:S01]  /*0230*/  @P3 IMAD.WIDE.U32 R12, R3.reuse, 0x20, R12 ;  /* 0x00000020030c3825 */ /* 0x048fe200078e000c */
[----:B------:R-:W-:-:S02]  /*0240*/  @P3 IADD3 R3, R3, 0x100, RZ ;  /* 0x0000010003033810 */ /* 0x000fc40007ffe0ff */
[----:B------:R0:W5:Y:S04]  /*0250*/  @P4 LDG.E.128 R120, desc[UR4][R10.64+0x10] ;  /* 0x000010040a784981 */ /* 0x000168000c1e1d00 */
[----:B------:R0:W5:Y:S01]  /*0260*/  @P3 LDG.E.128 R116, desc[UR4][R12.64] ;  /* 0x000000040c743981 */ /* 0x000162000c1e1d00 */
[----:B----4-:R-:W-:-:S03]  /*0270*/  @P2 IMAD.WIDE.U32 R8, R3, 0x20, R14 ;  /* 0x0000002003082825 */ /* 0x010fc600078e000e */
[----:B------:R0:W5:Y:S04]  /*0280*/  @P3 LDG.E.128 R112, desc[UR4][R12.64+0x10] ;  /* 0x000010040c703981 */ /* 0x000168000c1e1d00 */
[----:B------:R0:W5:Y:S04]  /*0290*/  @P2 LDG.E.128 R108, desc[UR4][R8.64] ;  /* 0x00000004086c2981 */ /* 0x000168000c1e1d00 */
        /* <DEDUP_REMOVED lines=37> */
[----:B------:R-:W-:Y:S01]  /*04f0*/  HFMA2.MMA R156, -RZ, RZ, 0, 5.9604644775390625e-08 ;  /* 0x00000001ff9c7435 */ /* 0x000fe200000001ff */
[----:B------:R-:W-:Y:S02]  /*0500*/  ISETP.NE.U32.AND P1, PT, RZ, UR6, PT ;  /* 0x00000006ff007c0c */ /* 0x000fe4000bf25070 */
[----:B------:R-:W-:Y:S02]  /*0510*/  MOV R101, RZ ;  /* 0x000000ff00657202 */ /* 0x000fe40000000f00 */
[----:B------:R-:W-:-:S13]  /*0520*/  ISETP.NE.AND.EX P1, PT, RZ, UR7, PT, P1 ;  /* 0x00000007ff007c0c */ /* 0x000fda000bf25310 */
.L_x_3024:
[----:B0123--:R-:W0:Y:S01]  /*0530*/  LDC.64 R150, c[0x0][0x250] ;  /* 0x00009400ff967b82 */ /* 0x00fe220000000a00 */
[----:B------:R-:W-:-:S07]  /*0540*/  SHF.R.S32.HI R2, RZ, 0x1f, R0 ;  /* 0x0000001fff027819 */ /* 0x000fce0000011400 */
[----:B------:R-:W1:Y:S08]  /*0550*/  @P1 LDC.64 R148, c[0x0][0x270] ;  /* 0x00009c00ff941b82 */ /* 0x000e700000000a00 */
[----:B------:R-:W2:Y:S01]  /*0560*/  LDC.64 R152, c[0x0][0x258] ;  /* 0x00009600ff987b82 */ /* 0x000ea20000000a00 */
[----:B0-----:R-:W-:-:S06]  /*0570*/  IMAD.WIDE R150, R0, 0x4, R150 ;  /* 0x0000000400967825 */ /* 0x001fcc00078e0296 */
[----:B------:R-:W3:Y:S01]  /*0580*/  LDG.E R150, desc[UR4][R150.64] ;  /* 0x0000000496967981 */ /* 0x000ee2000c1e1900 */
[----:B-1----:R-:W-:-:S04]  /*0590*/  @P1 LEA R148, P0, R0, R148, 0x1 ;  /* 0x0000009400941211 */ /* 0x002fc800078008ff */
[C---:B------:R-:W-:Y:S01]  /*05a0*/  @P1 LEA.HI.X R149, R0.reuse, R149, R2, 0x1, P0 ;  /* 0x0000009500951211 */ /* 0x040fe200000f0c02 */
[----:B--2---:R-:W-:-:S04]  /*05b0*/  IMAD.WIDE R152, R0, 0x4, R152 ;  /* 0x0000000400987825 */ /* 0x004fc800078e0298 */
[----:B-----5:R0:W5:Y:S04]  /*05c0*/  @P1 LDG.E.U16 R157, desc[UR4][R148.64] ;  /* 0x00000004949d1981 */ /* 0x020168000c1e1500 */
        /* <DEDUP_REMOVED lines=12> */
[----:B---3--:R-:W-:Y:S01]  /*0690*/  FSEL R158, R150, RZ, !P6 ;  /* 0x000000ff969e7208 */ /* 0x008fe20007000000 */
[----:B0-----:R-:W-:Y:S06]  /*06a0*/  @!P5 BRA `(.L_x_3008) ;  /* 0x000000040070d947 */ /* 0x001fec0003800000 */
        /* <DEDUP_REMOVED lines=13> */
[----:B------:R-:W-:-:S02]  /*0780*/  PRMT R148, R10, 0x7632, R148 ;  /* 0x000076320a947816 */ /* 0x000fc40000000094 */
[----:B------:R-:W-:Y:S01]  /*0790*/  SHF.L.U32 R149, R10, 0x10, RZ ;  /* 0x000000100a957819 */ /* 0x000fe200000006ff */
[----:B0-----:R-:W-:Y:S01]  /*07a0*/  FADD.FTZ R7, -R158, R19 ;  /* 0x000000139e077221 */ /* 0x001fe20000010100 */
[C---:B------:R-:W-:Y:S02]  /*07b0*/  PRMT R16, R8.reuse, 0x7632, R16 ;  /* 0x0000763208107816 */ /* 0x040fe40000000010 */
[----:B------:R-:W-:Y:S01]  /*07c0*/  SHF.L.U32 R3, R8, 0x10, RZ ;  /* 0x0000001008037819 */ /* 0x000fe200000006ff */
[----:B-----5:R-:W-:Y:S01]  /*07d0*/  FMUL.FTZ R7, R170, R7 ;  /* 0x00000007aa077220 */ /* 0x020fe20000410000 */
[C---:B------:R-:W-:Y:S02]  /*07e0*/  PRMT R152, R11.reuse, 0x7632, R152 ;  /* 0x000076320b987816 */ /* 0x040fe40000000098 */
[----:B------:R-:W-:Y:S02]  /*07f0*/  SHF.L.U32 R153, R11, 0x10, RZ ;  /* 0x000000100b997819 */ /* 0x000fe400000006ff */
[----:B---3--:R-:W-:-:S02]  /*0800*/  PRMT R10, R13, 0x7632, R10 ;  /* 0x000076320d0a7816 */ /* 0x008fc4000000000a */
[----:B------:R-:W-:Y:S02]  /*0810*/  PRMT R8, R12, 0x7632, R8 ;  /* 0x000076320c087816 */ /* 0x000fe40000000008 */
[----:B------:R-:W-:Y:S02]  /*0820*/  SHF.L.U32 R13, R13, 0x10, RZ ;  /* 0x000000100d0d7819 */ /* 0x000fe400000006ff */
[----:B------:R-:W-:-:S03]  /*0830*/  SHF.L.U32 R18, R8, 0x10, RZ ;  /* 0x0000001008127819 */ /* 0x000fc600000006ff */
[----:B------:R-:W-:Y:S01]  /*0840*/  FADD.FTZ R70, R70, R13 ;  /* 0x0000000d46467221 */ /* 0x000fe20000010000 */
[-C--:B------:R-:W-:Y:S01]  /*0850*/  FFMA.FTZ R102, R7, R13.reuse, R102 ;  /* 0x0000000d07667223 */ /* 0x080fe20000010066 */
[----:B------:R-:W-:Y:S01]  /*0860*/  FMUL.FTZ R8, R134, R13 ;  /* 0x0000000d86087220 */ /* 0x000fe20000410000 */
[----:B------:R-:W-:Y:S02]  /*0870*/  SHF.L.U32 R13, R16, 0x10, RZ ;  /* 0x00000010100d7819 */ /* 0x000fe400000006ff */
[----:B------:R-:W-:Y:S02]  /*0880*/  PRMT R11, R14, 0x7632, R11 ;  /* 0x000076320e0b7816 */ /* 0x000fe4000000000b */
[----:B------:R-:W-:Y:S01]  /*0890*/  PRMT R17, R9, 0x7632, R17 ;  /* 0x0000763209117816 */ /* 0x000fe20000000011 */
[----:B------:R-:W-:Y:S01]  /*08a0*/  FADD.FTZ R13, -R158, R13 ;  /* 0x0000000d9e0d7221 */ /* 0x000fe20000010100 */
[----:B------:R-:W-:Y:S02]  /*08b0*/  SHF.L.U32 R9, R12, 0x10, RZ ;  /* 0x000000100c097819 */ /* 0x000fe400000006ff */
[----:B------:R-:W-:Y:S01]  /*08c0*/  SHF.L.U32 R150, R11, 0x10, RZ ;  /* 0x000000100b967819 */ /* 0x000fe200000006ff */
[C---:B------:R-:W-:Y:S01]  /*08d0*/  FADD.FTZ R11, -R158.reuse, R153 ;  /* 0x000000999e0b7221 */ /* 0x040fe20000010100 */
[----:B------:R-:W-:Y:S01]  /*08e0*/  FADD.FTZ R3, -R158, R3 ;  /* 0x000000039e037221 */ /* 0x000fe20000010100 */
[----:B------:R-:W-:Y:S01]  /*08f0*/  SHF.L.U32 R151, R14, 0x10, RZ ;  /* 0x000000100e977819 */ /* 0x000fe200000006ff */
[----:B------:R-:W-:Y:S01]  /*0900*/  FMUL.FTZ R14, R170, R13 ;  /* 0x0000000daa0e7220 */ /* 0x000fe20000410000 */
[----:B------:R-:W-:-:S02]  /*0910*/  PRMT R12, R15, 0x7632, R12 ;  /* 0x000076320f0c7816 */ /* 0x000fc4000000000c */
[----:B------:R-:W-:Y:S01]  /*0920*/  SHF.L.U32 R17, R17, 0x10, RZ ;  /* 0x0000001011117819 */ /* 0x000fe200000006ff */
[----:B------:R-:W-:Y:S01]  /*0930*/  FMUL.FTZ R6, R132, R9 ;  /* 0x0000000984067220 */ /* 0x000fe20000410000 */
[----:B------:R-:W-:Y:S01]  /*0940*/  SHF.L.U32 R15, R15, 0x10, RZ ;  /* 0x000000100f0f7819 */ /* 0x000fe200000006ff */
[C---:B------:R-:W-:Y:S01]  /*0950*/  FMUL.FTZ R11, R170.reuse, R11 ;  /* 0x0000000baa0b7220 */ /* 0x040fe20000410000 */
[----:B------:R-:W-:Y:S01]  /*0960*/  FMUL.FTZ R3, R170, R3 ;  /* 0x00000003aa037220 */ /* 0x000fe20000410000 */
[----:B------:R-:W-:Y:S01]  /*0970*/  SHF.L.U32 R154, R12, 0x10, RZ ;  /* 0x000000100c9a7819 */ /* 0x000fe200000006ff */
[----:B------:R-:W-:Y:S01]  /*0980*/  FADD.FTZ R69, R69, R18 ;  /* 0x0000001245457221 */ /* 0x000fe20000010000 */
[-C--:B------:R-:W-:Y:S01]  /*0990*/  FFMA.FTZ R101, R14, R18.reuse, R101 ;  /* 0x000000120e657223 */ /* 0x080fe20000010065 */
[----:B------:R-:W-:Y:S01]  /*09a0*/  FMUL.FTZ R13, R133, R18 ;  /* 0x00000012850d7220 */ /* 0x000fe20000410000 */
[----:B------:R-:W-:Y:S01]  /*09b0*/  FADD.FTZ R17, -R158, R17 ;  /* 0x000000119e117221 */ /* 0x000fe20000010100 */
[----:B------:R-:W-:Y:S01]  /*09c0*/  FADD.FTZ R66, R66, R15 ;  /* 0x0000000f42427221 */ /* 0x000fe20000010000 */
[-C--:B------:R-:W-:Y:S01]  /*09d0*/  FFMA.FTZ R98, R11, R15.reuse, R98 ;  /* 0x0000000f0b627223 */ /* 0x080fe20000010062 */
[----:B------:R-:W-:Y:S01]  /*09e0*/  FMUL.FTZ R12, R130, R15 ;  /* 0x0000000f820c7220 */ /* 0x000fe20000410000 */
[----:B------:R-:W-:Y:S01]  /*09f0*/  FADD.FTZ R18, RZ, R6 ;  /* 0x00000006ff127221 */ /* 0x000fe20000010000 */
[C---:B------:R-:W-:Y:S01]  /*0a00*/  FFMA.FTZ R15, R3.reuse, R6, RZ ;  /* 0x00000006030f7223 */ /* 0x040fe200000100ff */
[----:B------:R-:W-:Y:S01]  /*0a10*/  SHF.L.U32 R20, R10, 0x10, RZ ;  /* 0x000000100a147819 */ /* 0x000fe200000006ff */
[----:B------:R-:W-:Y:S01]  /*0a20*/  FMUL.FTZ R16, R170, R17 ;  /* 0x00000011aa107220 */ /* 0x000fe20000410000 */
[----:B------:R-:W-:Y:S01]  /*0a30*/  SHF.L.U32 R19, R148, 0x10, RZ ;  /* 0x0000001094137819 */ /* 0x000fe200000006ff */
[----:B------:R-:W-:Y:S01]  /*0a40*/  FADD.FTZ R68, R68, R9 ;  /* 0x0000000944447221 */ /* 0x000fe20000010000 */
[----:B------:R-:W-:Y:S01]  /*0a50*/  FFMA.FTZ R100, R3, R9, R100 ;  /* 0x0000000903647223 */ /* 0x000fe20000010064 */
[----:B------:R-:W-:Y:S01]  /*0a60*/  FADD.FTZ R17, R18, R13 ;  /* 0x0000000d12117221 */ /* 0x000fe20000010000 */
[----:B------:R-:W-:Y:S01]  /*0a70*/  FADD.FTZ R9, -R158, R149 ;  /* 0x000000959e097221 */ /* 0x000fe20000010100 */
[----:B------:R-:W-:Y:S01]  /*0a80*/  FFMA.FTZ R18, R14, R13, R15 ;  /* 0x0000000d0e127223 */ /* 0x000fe2000001000f */
[----:B------:R-:W-:Y:S01]  /*0a90*/  FADD.FTZ R71, R71, R20 ;  /* 0x0000001447477221 */ /* 0x000fe20000010000 */
[----:B------:R-:W-:Y:S01]  /*0aa0*/  FADD.FTZ R19, -R158, R19 ;  /* 0x000000139e137221 */ /* 0x000fe20000010100 */
[-C--:B------:R-:W-:Y:S01]  /*0ab0*/  FFMA.FTZ R103, R16, R20.reuse, R103 ;  /* 0x0000001410677223 */ /* 0x080fe20000010067 */
[----:B------:R-:W-:Y:S01]  /*0ac0*/  FMUL.FTZ R15, R135, R20 ;  /* 0x00000014870f7220 */ /* 0x000fe20000410000 */
[----:B------:R-:W-:Y:S01]  /*0ad0*/  FADD.FTZ R20, R17, R8 ;  /* 0x0000000811147221 */ /* 0x000fe20000010000 */
[C---:B------:R-:W-:Y:S01]  /*0ae0*/  FMUL.FTZ R9, R170.reuse, R9 ;  /* 0x00000009aa097220 */ /* 0x040fe20000410000 */
[----:B------:R-:W-:Y:S01]  /*0af0*/  FFMA.FTZ R17, R7, R8, R18 ;  /* 0x0000000807117223 */ /* 0x000fe20000010012 */
[----:B------:R-:W-:Y:S01]  /*0b00*/  FMUL.FTZ R18, R170, R19 ;  /* 0x00000013aa127220 */ /* 0x000fe20000410000 */
[-C--:B------:R-:W-:Y:S01]  /*0b10*/  FMUL.FTZ R10, R128, R151.reuse ;  /* 0x00000097800a7220 */ /* 0x080fe20000410000 */
[----:B------:R-:W-:Y:S01]  /*0b20*/  FADD.FTZ R19, R20, R15 ;  /* 0x0000000f14137221 */ /* 0x000fe20000010000 */
[----:B------:R-:W-:Y:S01]  /*0b30*/  FADD.FTZ R64, R64, R151 ;  /* 0x0000009740407221 */ /* 0x000fe20000010000 */
[----:B------:R-:W-:Y:S01]  /*0b40*/  FFMA.FTZ R96, R9, R151, R96 ;  /* 0x0000009709607223 */ /* 0x000fe20000010060 */
[----:B------:R-:W-:Y:S01]  /*0b50*/  FFMA.FTZ R20, R16, R15, R17 ;  /* 0x0000000f10147223 */ /* 0x000fe20000010011 */
[----:B------:R-:W-:Y:S01]  /*0b60*/  SHF.L.U32 R151, R152, 0x10, RZ ;  /* 0x0000001098977819 */ /* 0x000fe200000006ff */
[----:B------:R-:W-:Y:S01]  /*0b70*/  FMUL.FTZ R17, R129, R150 ;  /* 0x0000009681117220 */ /* 0x000fe20000410000 */
[----:B------:R-:W-:Y:S01]  /*0b80*/  FADD.FTZ R148, R19, R10 ;  /* 0x0000000a13947221 */ /* 0x000fe20000010000 */
[----:B------:R-:W-:-:S02]  /*0b90*/  FFMA.FTZ R149, R9, R10, R20 ;  /* 0x0000000a09957223 */ /* 0x000fc40000010014 */
[----:B------:R-:W-:Y:S01]  /*0ba0*/  FADD.FTZ R153, -R158, R151 ;  /* 0x000000979e997221 */ /* 0x000fe20000010100 */
[----:B------:R-:W-:Y:S01]  /*0bb0*/  FADD.FTZ R151, R148, R17 ;  /* 0x0000001194977221 */ /* 0x000fe20000010000 */
[C---:B------:R-:W-:Y:S01]  /*0bc0*/  FFMA.FTZ R148, R18.reuse, R17, R149 ;  /* 0x0000001112947223 */ /* 0x040fe20000010095 */
        /* <DEDUP_REMOVED lines=9> */
[----:B------:R-:W-:-:S07]  /*0c60*/  FFMA.FTZ R162, R20, R19, R148 ;  /* 0x0000001314a27223 */ /* 0x000fce0000010094 */
.L_x_3008:
[----:B------:R-:W-:Y:S05]  /*0c70*/  BSYNC B0 ;  /* 0x0000000000007941 */ /* 0x000fea0003800000 */
.L_x_3007:
        /* <DEDUP_REMOVED lines=26> */
[----:B------:R-:W-:Y:S02]  /*0e20*/  PRMT R27, R30, 0x7632, R27 ;  /* 0x000076321e1b7816 */ /* 0x000fe4000000001b */
[----:B------:R-:W-:Y:S01]  /*0e30*/  SHF.L.U32 R150, R24, 0x10, RZ ;  /* 0x0000001018967819 */ /* 0x000fe200000006ff */
[----:B------:R-:W-:Y:S01]  /*0e40*/  FADD.FTZ R62, R62, R29 ;  /* 0x0000001d3e3e7221 */ /* 0x000fe20000010000 */
[-C--:B------:R-:W-:Y:S01]  /*0e50*/  FFMA.FTZ R94, R23, R29.reuse, R94 ;  /* 0x0000001d175e7223 */ /* 0x080fe2000001005e */
[----:B------:R-:W-:Y:S01]  /*0e60*/  FMUL.FTZ R24, R126, R29 ;  /* 0x0000001d7e187220 */ /* 0x000fe20000410000 */
[----:B------:R-:W-:-:S02]  /*0e70*/  PRMT R149, R25, 0x7632, R149 ;  /* 0x0000763219957816 */ /* 0x000fc40000000095 */
[----:B------:R-:W-:Y:S02]  /*0e80*/  SHF.L.U32 R29, R148, 0x10, RZ ;  /* 0x00000010941d7819 */ /* 0x000fe400000006ff */
[----:B------:R-:W-:Y:S02]  /*0e90*/  SHF.L.U32 R25, R28, 0x10, RZ ;  /* 0x000000101c197819 */ /* 0x000fe400000006ff */
[----:B------:R-:W-:Y:S01]  /*0ea0*/  SHF.L.U32 R154, R27, 0x10, RZ ;  /* 0x000000101b9a7819 */ /* 0x000fe200000006ff */
[C---:B------:R-:W-:Y:S01]  /*0eb0*/  FADD.FTZ R27, -R158.reuse, R165 ;  /* 0x000000a59e1b7221 */ /* 0x040fe20000010100 */
[C---:B------:R-:W-:Y:S01]  /*0ec0*/  FADD.FTZ R21, -R158.reuse, R21 ;  /* 0x000000159e157221 */ /* 0x040fe20000010100 */
[----:B------:R-:W-:Y:S01]  /*0ed0*/  PRMT R28, R31, 0x7632, R28 ;  /* 0x000076321f1c7816 */ /* 0x000fe2000000001c */
[----:B------:R-:W-:Y:S01]  /*0ee0*/  FADD.FTZ R29, -R158, R29 ;  /* 0x0000001d9e1d7221 */ /* 0x000fe20000010100 */
[----:B------:R-:W-:Y:S01]  /*0ef0*/  SHF.L.U32 R149, R149, 0x10, RZ ;  /* 0x0000001095957819 */ /* 0x000fe200000006ff */
[----:B------:R-:W-:Y:S01]  /*0f00*/  FMUL.FTZ R22, R124, R25 ;  /* 0x000000197c167220 */ /* 0x000fe20000410000 */
[----:B------:R-:W-:Y:S01]  /*0f10*/  SHF.L.U32 R31, R31, 0x10, RZ ;  /* 0x000000101f1f7819 */ /* 0x000fe200000006ff */
[C---:B------:R-:W-:Y:S01]  /*0f20*/  FMUL.FTZ R27, R170.reuse, R27 ;  /* 0x0000001baa1b7220 */ /* 0x040fe20000410000 */
[----:B------:R-:W-:Y:S01]  /*0f30*/  FMUL.FTZ R21, R170, R21 ;  /* 0x00000015aa157220 */ /* 0x000fe20000410000 */
[----:B------:R-:W-:Y:S01]  /*0f40*/  SHF.L.U32 R161, R30, 0x10, RZ ;  /* 0x000000101ea17819 */ /* 0x000fe200000006ff */
[----:B------:R-:W-:Y:S01]  /*0f50*/  FMUL.FTZ R30, R170, R29 ;  /* 0x0000001daa1e7220 */ /* 0x000fe20000410000 */
[----:B------:R-:W-:Y:S01]  /*0f60*/  SHF.L.U32 R202, R28, 0x10, RZ ;  /* 0x000000101cca7819 */ /* 0x000fe200000006ff */
[----:B------:R-:W-:Y:S01]  /*0f70*/  FADD.FTZ R149, -R158, R149 ;  /* 0x000000959e957221 */ /* 0x000fe20000010100 */
[----:B------:R-:W-:Y:S01]  /*0f80*/  FADD.FTZ R58, R58, R31 ;  /* 0x0000001f3a3a7221 */ /* 0x000fe20000010000 */
[-C--:B------:R-:W-:Y:S01]  /*0f90*/  FFMA.FTZ R90, R27, R31.reuse, R90 ;  /* 0x0000001f1b5a7223 */ /* 0x080fe2000001005a */
[----:B------:R-:W-:Y:S01]  /*0fa0*/  FMUL.FTZ R28, R122, R31 ;  /* 0x0000001f7a1c7220 */ /* 0x000fe20000410000 */
[----:B------:R-:W-:Y:S01]  /*0fb0*/  FADD.FTZ R148, R159, R22 ;  /* 0x000000169f947221 */ /* 0x000fe20000010000 */
[----:B------:R-:W-:Y:S01]  /*0fc0*/  FMUL.FTZ R29, R125, R150 ;  /* 0x000000967d1d7220 */ /* 0x000fe20000410000 */
[----:B------:R-:W-:Y:S01]  /*0fd0*/  FFMA.FTZ R31, R21, R22, R162 ;  /* 0x00000016151f7223 */ /* 0x000fe200000100a2 */
[----:B------:R-:W-:Y:S01]  /*0fe0*/  FMUL.FTZ R164, R170, R149 ;  /* 0x00000095aaa47220 */ /* 0x000fe20000410000 */
[----:B------:R-:W-:Y:S01]  /*0ff0*/  SHF.L.U32 R152, R26, 0x10, RZ ;  /* 0x000000101a987819 */ /* 0x000fe200000006ff */
[----:B------:R-:W-:Y:S01]  /*1000*/  FADD.FTZ R149, R148, R29 ;  /* 0x0000001d94957221 */ /* 0x000fe20000010000 */
[C---:B------:R-:W-:Y:S01]  /*1010*/  FFMA.FTZ R148, R30.reuse, R29, R31 ;  /* 0x0000001d1e947223 */ /* 0x040fe2000001001f */
[----:B------:R-:W-:Y:S01]  /*1020*/  FADD.FTZ R61, R61, R150 ;  /* 0x000000963d3d7221 */ /* 0x000fe20000010000 */
[----:B------:R-:W-:Y:S01]  /*1030*/  FFMA.FTZ R93, R30, R150, R93 ;  /* 0x000000961e5d7223 */ /* 0x000fe2000001005d */
[----:B------:R-:W-:Y:S01]  /*1040*/  FADD.FTZ R60, R60, R25 ;  /* 0x000000193c3c7221 */ /* 0x000fe20000010000 */
[----:B------:R-:W-:Y:S01]  /*1050*/  FFMA.FTZ R92, R21, R25, R92 ;  /* 0x00000019155c7223 */ /* 0x000fe2000001005c */
[----:B------:R-:W-:Y:S01]  /*1060*/  SHF.L.U32 R153, R153, 0x10, RZ ;  /* 0x0000001099997819 */ /* 0x000fe200000006ff */
[----:B------:R-:W-:Y:S01]  /*1070*/  FADD.FTZ R150, R149, R24 ;  /* 0x0000001895967221 */ /* 0x000fe20000010000 */
[----:B------:R-:W-:Y:S01]  /*1080*/  FADD.FTZ R25, -R158, R155 ;  /* 0x0000009b9e197221 */ /* 0x000fe20000010100 */
[----:B------:R-:W-:Y:S01]  /*1090*/  FMUL.FTZ R31, R127, R152 ;  /* 0x000000987f1f7220 */ /* 0x000fe20000410000 */
[----:B------:R-:W-:Y:S01]  /*10a0*/  FFMA.FTZ R149, R23, R24, R148 ;  /* 0x0000001817957223 */ /* 0x000fe20000010094 */
[----:B------:R-:W-:Y:S01]  /*10b0*/  FMUL.FTZ R26, R120, R161 ;  /* 0x000000a1781a7220 */ /* 0x000fe20000410000 */
        /* <DEDUP_REMOVED lines=9> */
[----:B------:R-:W-:-:S02]  /*1150*/  FADD.FTZ R155, -R158, R155 ;  /* 0x0000009b9e9b7221 */ /* 0x000fc40000010100 */
        /* <DEDUP_REMOVED lines=16> */
.L_x_3010:
[----:B------:R-:W-:Y:S05]  /*1260*/  BSYNC B0 ;  /* 0x0000000000007941 */ /* 0x000fea0003800000 */
.L_x_3009:
        /* <DEDUP_REMOVED lines=36> */
[C---:B0-----:R-:W-:Y:S02]  /*14b0*/  PRMT R160, R154.reuse, 0x7632, R160 ;  /* 0x000076329aa07816 */ /* 0x041fe400000000a0 */
[----:B------:R-:W-:Y:S02]  /*14c0*/  SHF.L.U32 R161, R154, 0x10, RZ ;  /* 0x000000109aa17819 */ /* 0x000fe400000006ff */
        /* <DEDUP_REMOVED lines=56> */
.L_x_3012:
[----:B------:R-:W-:Y:S05]  /*1850*/  BSYNC B0 ;  /* 0x0000000000007941 */ /* 0x000fea0003800000 */
.L_x_3011:
        /* <DEDUP_REMOVED lines=17> */
[C---:B------:R-:W-:Y:S02]  /*1970*/  SHF.L.U32 R171, R148.reuse, 0x10, RZ ;  /* 0x0000001094ab7819 */ /* 0x040fe400000006ff */
[----:B------:R-:W-:Y:S01]  /*1980*/  PRMT R163, R148, 0x7632, R163 ;  /* 0x0000763294a37816 */ /* 0x000fe200000000a3 */
[----:B------:R-:W-:Y:S01]  /*1990*/  FADD.FTZ R195, -R158, R149 ;  /* 0x000000959ec37221 */ /* 0x000fe20000010100 */
[----:B------:R-:W-:Y:S02]  /*19a0*/  SHF.L.U32 R191, R150, 0x10, RZ ;  /* 0x0000001096bf7819 */ /* 0x000fe400000006ff */
[----:B------:R-:W-:Y:S01]  /*19b0*/  PRMT R150, R151, 0x7632, R150 ;  /* 0x0000763297967816 */ /* 0x000fe20000000096 */
[----:B------:R-:W-:Y:S01]  /*19c0*/  FADD.FTZ R171, -R158, R171 ;  /* 0x000000ab9eab7221 */ /* 0x000fe20000010100 */
[----:B------:R-:W-:-:S02]  /*19d0*/  SHF.L.U32 R163, R163, 0x10, RZ ;  /* 0x00000010a3a37819 */ /* 0x000fc400000006ff */
[----:B------:R-:W-:Y:S02]  /*19e0*/  SHF.L.U32 R187, R187, 0x10, RZ ;  /* 0x00000010bbbb7819 */ /* 0x000fe400000006ff */
[C---:B---3--:R-:W-:Y:S02]  /*19f0*/  PRMT R148, R152.reuse, 0x7632, R148 ;  /* 0x0000763298947816 */ /* 0x048fe40000000094 */
[----:B------:R-:W-:Y:S01]  /*1a00*/  SHF.L.U32 R149, R152, 0x10, RZ ;  /* 0x0000001098957819 */ /* 0x000fe200000006ff */
[C---:B------:R-:W-:Y:S01]  /*1a10*/  FADD.FTZ R189, -R158.reuse, R189 ;  /* 0x000000bd9ebd7221 */ /* 0x040fe20000010100 */
[----:B------:R-:W-:Y:S01]  /*1a20*/  SHF.L.U32 R151, R151, 0x10, RZ ;  /* 0x0000001097977819 */ /* 0x000fe200000006ff */
[----:B------:R-:W-:Y:S01]  /*1a30*/  FADD.FTZ R191, -R158, R191 ;  /* 0x000000bf9ebf7221 */ /* 0x000fe20000010100 */
[----:B------:R-:W-:Y:S01]  /*1a40*/  SHF.L.U32 R193, R150, 0x10, RZ ;  /* 0x0000001096c17819 */ /* 0x000fe200000006ff */
[----:B-----5:R-:W-:Y:S01]  /*1a50*/  FMUL.FTZ R171, R170, R171 ;  /* 0x000000abaaab7220 */ /* 0x020fe20000410000 */
[----:B------:R-:W-:Y:S01]  /*1a60*/  SHF.L.U32 R150, R148, 0x10, RZ ;  /* 0x0000001094967819 */ /* 0x000fe200000006ff */
[----:B------:R-:W-:Y:S01]  /*1a70*/  FMUL.FTZ R190, R108, R149 ;  /* 0x000000956cbe7220 */ /* 0x000fe20000410000 */
[C---:B------:R-:W-:Y:S01]  /*1a80*/  FADD.FTZ R163, -R158.reuse, R163 ;  /* 0x000000a39ea37221 */ /* 0x040fe20000010100 */
[C---:B0-----:R-:W-:Y:S01]  /*1a90*/  FADD.FTZ R161, -R158.reuse, R187 ;  /* 0x000000bb9ea17221 */ /* 0x041fe20000010100 */
[--C-:B------:R-:W-:Y:S01]  /*1aa0*/  FADD.FTZ R197, -R158, R151.reuse ;  /* 0x000000979ec57221 */ /* 0x100fe20000010100 */
[C---:B------:R-:W-:Y:S01]  /*1ab0*/  FMUL.FTZ R187, R170.reuse, R189 ;  /* 0x000000bdaabb7220 */ /* 0x040fe20000410000 */
[C---:B------:R-:W-:Y:S01]  /*1ac0*/  PRMT R151, R153.reuse, 0x7632, R151 ;  /* 0x0000763299977816 */ /* 0x040fe20000000097 */
[----:B------:R-:W-:Y:S01]  /*1ad0*/  FMUL.FTZ R189, R170, R191 ;  /* 0x000000bfaabd7220 */ /* 0x000fe20000410000 */
[----:B------:R-:W-:Y:S01]  /*1ae0*/  SHF.L.U32 R153, R153, 0x10, RZ ;  /* 0x0000001099997819 */ /* 0x000fe200000006ff */
[----:B------:R-:W-:Y:S01]  /*1af0*/  FADD.FTZ R44, R44, R149 ;  /* 0x000000952c2c7221 */ /* 0x000fe20000010000 */
[----:B------:R-:W-:Y:S01]  /*1b00*/  FFMA.FTZ R76, R171, R149, R76 ;  /* 0x00000095ab4c7223 */ /* 0x000fe2000001004c */
[----:B------:R-:W-:Y:S01]  /*1b10*/  FADD.FTZ R148, R159, R190 ;  /* 0x000000be9f947221 */ /* 0x000fe20000010000 */
[----:B------:R-:W-:Y:S01]  /*1b20*/  FMUL.FTZ R191, R109, R150 ;  /* 0x000000966dbf7220 */ /* 0x000fe20000410000 */
[----:B------:R-:W-:Y:S01]  /*1b30*/  FMUL.FTZ R196, R170, R163 ;  /* 0x000000a3aac47220 */ /* 0x000fe20000410000 */
[----:B------:R-:W-:Y:S01]  /*1b40*/  FFMA.FTZ R149, R171, R190, R162 ;  /* 0x000000beab957223 */ /* 0x000fe200000100a2 */
[----:B------:R-:W-:Y:S01]  /*1b50*/  FADD.FTZ R201, -R158, R193 ;  /* 0x000000c19ec97221 */ /* 0x000fe20000010100 */
[----:B------:R-:W-:-:S02]  /*1b60*/  SHF.L.U32 R193, R154, 0x10, RZ ;  /* 0x000000109ac17819 */ /* 0x000fc400000006ff */
[----:B------:R-:W-:Y:S01]  /*1b70*/  SHF.L.U32 R152, R151, 0x10, RZ ;  /* 0x0000001097987819 */ /* 0x000fe200000006ff */
        /* <DEDUP_REMOVED lines=42> */
[----:B------:R-:W-:-:S07]  /*1e20*/  FFMA.FTZ R162, R206, R199, R148 ;  /* 0x000000c7cea27223 */ /* 0x000fce0000010094 */
.L_x_3014:
[----:B------:R-:W-:Y:S05]  /*1e30*/  BSYNC B0 ;  /* 0x0000000000007941 */ /* 0x000fea0003800000 */
.L_x_3013:
        /* <DEDUP_REMOVED lines=28> */
.L_x_3041:
        /* <DEDUP_REMOVED lines=124> */
.L_x_3017:
[----:B------:R-:W-:Y:S05]  /*27c0*/  BSYNC B0 ;  /* 0x0000000000007941 */ /* 0x000fea0003800000 */
.L_x_3016:
        /* <DEDUP_REMOVED lines=87> */
.L_x_3019:
[----:B------:R-:W-:Y:S05]  /*2d40*/  BSYNC B0 ;  /* 0x0000000000007941 */ /* 0x000fea0003800000 */
.L_x_3018:
        /* <DEDUP_REMOVED lines=87> */
.L_x_3021:
[----:B------:R-:W-:Y:S05]  /*32c0*/  BSYNC B0 ;  /* 0x0000000000007941 */ /* 0x000fea0003800000 */
.L_x_3020:
        /* <DEDUP_REMOVED lines=86> */
.L_x_3023:
[----:B------:R-:W-:Y:S05]  /*3830*/  BSYNC B0 ;  /* 0x0000000000007941 */ /* 0x000fea0003800000 */
.L_x_3022:
[----:B------:R-:W-:Y:S02]  /*3840*/  IADD3 R0, R0, UR16, RZ ;  /* 0x0000001000007c10 */ /* 0x000fe4000fffe0ff */
[----:B------:R-:W-:Y:S02]  /*3850*/  SEL R156, RZ, 0x1, P0 ;  /* 0x00000001ff9c7807 */ /* 0x000fe40000000000 */
[----:B------:R-:W-:-:S13]  /*3860*/  ISETP.GE.AND P6, PT, R0, UR17, PT ;  /* 0x0000001100007c0c */ /* 0x000fda000bfc6270 */
[----:B------:R-:W-:Y:S05]  /*3870*/  @!P6 BRA `(.L_x_3024) ;  /* 0xffffffcc002ce947 */ /* 0x000fea000383ffff */
.L_x_3006:
        /* <DEDUP_REMOVED lines=16> */
.L_x_3026:
[----:B------:R-:W-:Y:S05]  /*3980*/  BSYNC B0 ;  /* 0x0000000000007941 */ /* 0x000fea0003800000 */
.L_x_3025:
        /* <DEDUP_REMOVED lines=11> */
.L_x_3028:
[----:B------:R-:W-:Y:S05]  /*3a40*/  BSYNC B0 ;  /* 0x0000000000007941 */ /* 0x000fea0003800000 */
.L_x_3027:
        /* <DEDUP_REMOVED lines=11> */
.L_x_3030:
[----:B------:R-:W-:Y:S05]  /*3b00*/  BSYNC B0 ;  /* 0x0000000000007941 */ /* 0x000fea0003800000 */
.L_x_3029:
        /* <DEDUP_REMOVED lines=10> */
.L_x_3015:
[----:B------:R-:W-:Y:S02]  /*3bb0*/  MOV R161, R159 ;  /* 0x0000009f00a17202 */ /* 0x000fe40000000f00 */
[----:B------:R-:W-:Y:S02]  /*3bc0*/  MOV R160, 0x10 ;  /* 0x0000001000a07802 */ /* 0x000fe40000000f00 */
[----:B------:R-:W-:Y:S02]  /*3bd0*/  MOV R163, 0x1f ;  /* 0x0000001f00a37802 */ /* 0x000fe40000000f00 */
[----:B------:R-:W-:-:S07]  /*3be0*/  MOV R158, 0xffffffff ;  /* 0xffffffff009e7802 */ /* 0x000fce0000000f00 */
[----:B------:R-:W-:Y:S05]  /*3bf0*/  WARPSYNC.COLLECTIVE R158, `(.L_x_3031) ;  /* 0x000000009e087348 */ /* 0x000fea0003c00000 */
[----:B------:R0:W1:Y:S02]  /*3c00*/  SHFL.DOWN P6, R203, R161, R160, R163 ;  /* 0x080000a0a1cb7389 */ /* 0x00006400000c00a3 */
[----:B01----:R-:W-:Y:S01]  /*3c10*/  ENDCOLLECTIVE ;  /* 0x000000000000791b */ /* 0x003fe20003800000 */
.L_x_3031:
[----:B------:R-:W-:Y:S02]  /*3c20*/  MOV R161, R162 ;  /* 0x000000a200a17202 */ /* 0x000fe40000000f00 */
[----:B------:R-:W-:-:S07]  /*3c30*/  MOV R150, R203 ;  /* 0x000000cb00967202 */ /* 0x000fce0000000f00 */
[----:B------:R-:W-:Y:S05]  /*3c40*/  WARPSYNC.COLLECTIVE R158, `(.L_x_3032) ;  /* 0x000000009e087348 */ /* 0x000fea0003c00000 */
[----:B------:R0:W1:Y:S02]  /*3c50*/  SHFL.DOWN P6, R203, R161, R160, R163 ;  /* 0x080000a0a1cb7389 */ /* 0x00006400000c00a3 */
[----:B01----:R-:W-:Y:S01]  /*3c60*/  ENDCOLLECTIVE ;  /* 0x000000000000791b */ /* 0x003fe20003800000 */
.L_x_3032:
[----:B------:R-:W-:-:S05]  /*3c70*/  FADD.FTZ R150, R150, R159 ;  /* 0x0000009f96967221 */ /* 0x000fca0000010000 */
[----:B------:R-:W-:Y:S02]  /*3c80*/  MOV R161, R150 ;  /* 0x0000009600a17202 */ /* 0x000fe40000000f00 */
[----:B------:R-:W-:Y:S02]  /*3c90*/  MOV R160, 0x8 ;  /* 0x0000000800a07802 */ /* 0x000fe40000000f00 */
[----:B------:R-:W-:-:S07]  /*3ca0*/  MOV R151, R203 ;  /* 0x000000cb00977202 */ /* 0x000fce0000000f00 */
[----:B------:R-:W-:Y:S05]  /*3cb0*/  WARPSYNC.COLLECTIVE R158, `(.L_x_3033) ;  /* 0x000000009e087348 */ /* 0x000fea0003c00000 */
[----:B------:R0:W1:Y:S02]  /*3cc0*/  SHFL.DOWN P6, R203, R161, R160, R163 ;  /* 0x080000a0a1cb7389 */ /* 0x00006400000c00a3 */
[----:B01----:R-:W-:Y:S01]  /*3cd0*/  ENDCOLLECTIVE ;  /* 0x000000000000791b */ /* 0x003fe20003800000 */
.L_x_3033:
[----:B------:R-:W-:-:S05]  /*3ce0*/  FADD.FTZ R151, R151, R162 ;  /* 0x000000a297977221 */ /* 0x000fca0000010000 */
[----:B------:R-:W-:Y:S02]  /*3cf0*/  MOV R161, R151 ;  /* 0x0000009700a17202 */ /* 0x000fe40000000f00 */
[----:B------:R-:W-:-:S07]  /*3d00*/  MOV R153, R203 ;  /* 0x000000cb00997202 */ /* 0x000fce0000000f00 */
[----:B------:R-:W-:Y:S05]  /*3d10*/  WARPSYNC.COLLECTIVE R158, `(.L_x_3034) ;  /* 0x000000009e087348 */ /* 0x000fea0003c00000 */
[----:B------:R0:W1:Y:S02]  /*3d20*/  SHFL.DOWN P6, R203, R161, R160, R163 ;  /* 0x080000a0a1cb7389 */ /* 0x00006400000c00a3 */
[----:B01----:R-:W-:Y:S01]  /*3d30*/  ENDCOLLECTIVE ;  /* 0x000000000000791b */ /* 0x003fe20003800000 */
.L_x_3034:
[----:B------:R-:W-:-:S05]  /*3d40*/  FADD.FTZ R153, R150, R153 ;  /* 0x0000009996997221 */ /* 0x000fca0000010000 */
[----:B------:R-:W-:Y:S02]  /*3d50*/  MOV R161, R153 ;  /* 0x0000009900a17202 */ /* 0x000fe40000000f00 */
[----:B------:R-:W-:Y:S02]  /*3d60*/  MOV R160, 0x4 ;  /* 0x0000000400a07802 */ /* 0x000fe40000000f00 */
[----:B------:R-:W-:-:S07]  /*3d70*/  MOV R152, R203 ;  /* 0x000000cb00987202 */ /* 0x000fce0000000f00 */
[----:B------:R-:W-:Y:S05]  /*3d80*/  WARPSYNC.COLLECTIVE R158, `(.L_x_3035) ;  /* 0x000000009e087348 */ /* 0x000fea0003c00000 */
[----:B------:R0:W1:Y:S02]  /*3d90*/  SHFL.DOWN P6, R203, R161, R160, R163 ;  /* 0x080000a0a1cb7389 */ /* 0x00006400000c00a3 */
[----:B01----:R-:W-:Y:S01]  /*3da0*/  ENDCOLLECTIVE ;  /* 0x000000000000791b */ /* 0x003fe20003800000 */
.L_x_3035:
[----:B------:R-:W-:-:S05]  /*3db0*/  FADD.FTZ R152, R151, R152 ;  /* 0x0000009897987221 */ /* 0x000fca0000010000 */
[----:B------:R-:W-:Y:S02]  /*3dc0*/  MOV R161, R152 ;  /* 0x0000009800a17202 */ /* 0x000fe40000000f00 */
[----:B------:R-:W-:-:S07]  /*3dd0*/  MOV R154, R203 ;  /* 0x000000cb009a7202 */ /* 0x000fce0000000f00 */
[----:B------:R-:W-:Y:S05]  /*3de0*/  WARPSYNC.COLLECTIVE R158, `(.L_x_3036) ;  /* 0x000000009e087348 */ /* 0x000fea0003c00000 */
[----:B------:R0:W1:Y:S02]  /*3df0*/  SHFL.DOWN P6, R203, R161, R160, R163 ;  /* 0x080000a0a1cb7389 */ /* 0x00006400000c00a3 */
[----:B01----:R-:W-:Y:S01]  /*3e00*/  ENDCOLLECTIVE ;  /* 0x000000000000791b */ /* 0x003fe20003800000 */
.L_x_3036:
[----:B------:R-:W-:-:S05]  /*3e10*/  FADD.FTZ R154, R153, R154 ;  /* 0x0000009a999a7221 */ /* 0x000fca0000010000 */
[----:B------:R-:W-:Y:S02]  /*3e20*/  MOV R161, R154 ;  /* 0x0000009a00a17202 */ /* 0x000fe40000000f00 */
[----:B------:R-:W-:Y:S02]  /*3e30*/  MOV R160, 0x2 ;  /* 0x0000000200a07802 */ /* 0x000fe40000000f00 */
[----:B------:R-:W-:-:S07]  /*3e40*/  MOV R155, R203 ;  /* 0x000000cb009b7202 */ /* 0x000fce0000000f00 */
[----:B------:R-:W-:Y:S05]  /*3e50*/  WARPSYNC.COLLECTIVE R158, `(.L_x_3037) ;  /* 0x000000009e087348 */ /* 0x000fea0003c00000 */
[----:B------:R0:W1:Y:S02]  /*3e60*/  SHFL.DOWN P6, R203, R161, R160, R163 ;  /* 0x080000a0a1cb7389 */ /* 0x00006400000c00a3 */
[----:B01----:R-:W-:Y:S01]  /*3e70*/  ENDCOLLECTIVE ;  /* 0x000000000000791b */ /* 0x003fe20003800000 */
.L_x_3037:
[----:B------:R-:W-:-:S05]  /*3e80*/  FADD.FTZ R155, R152, R155 ;  /* 0x0000009b989b7221 */ /* 0x000fca0000010000 */
[----:B------:R-:W-:Y:S02]  /*3e90*/  MOV R161, R155 ;  /* 0x0000009b00a17202 */ /* 0x000fe40000000f00 */
[----:B------:R-:W-:-:S07]  /*3ea0*/  MOV R157, R203 ;  /* 0x000000cb009d7202 */ /* 0x000fce0000000f00 */
[----:B------:R-:W-:Y:S05]  /*3eb0*/  WARPSYNC.COLLECTIVE R158, `(.L_x_3038) ;  /* 0x000000009e087348 */ /* 0x000fea0003c00000 */
[----:B------:R0:W1:Y:S02]  /*3ec0*/  SHFL.DOWN P6, R203, R161, R160, R163 ;  /* 0x080000a0a1cb7389 */ /* 0x00006400000c00a3 */
[----:B01----:R-:W-:Y:S01]  /*3ed0*/  ENDCOLLECTIVE ;  /* 0x000000000000791b */ /* 0x003fe20003800000 */
.L_x_3038:
[----:B------:R-:W-:-:S05]  /*3ee0*/  FADD.FTZ R157, R154, R157 ;  /* 0x0000009d9a9d7221 */ /* 0x000fca0000010000 */
[----:B------:R-:W-:Y:S02]  /*3ef0*/  MOV R161, R157 ;  /* 0x0000009d00a17202 */ /* 0x000fe40000000f00 */
[----:B------:R-:W-:Y:S02]  /*3f00*/  MOV R160, 0x1 ;  /* 0x0000000100a07802 */ /* 0x000fe40000000f00 */
[----:B------:R-:W-:-:S07]  /*3f10*/  MOV R156, R203 ;  /* 0x000000cb009c7202 */ /* 0x000fce0000000f00 */
[----:B------:R-:W-:Y:S05]  /*3f20*/  WARPSYNC.COLLECTIVE R158, `(.L_x_3039) ;  /* 0x000000009e087348 */ /* 0x000fea0003c00000 */
[----:B------:R0:W1:Y:S02]  /*3f30*/  SHFL.DOWN P6, R203, R161, R160, R163 ;  /* 0x080000a0a1cb7389 */ /* 0x00006400000c00a3 */
[----:B01----:R-:W-:Y:S01]  /*3f40*/  ENDCOLLECTIVE ;  /* 0x000000000000791b */ /* 0x003fe20003800000 */
.L_x_3039:
[----:B------:R-:W-:-:S05]  /*3f50*/  FADD.FTZ R156, R155, R156 ;  /* 0x0000009c9b9c7221 */ /* 0x000fca0000010000 */
[----:B------:R-:W-:Y:S02]  /*3f60*/  MOV R161, R156 ;  /* 0x0000009c00a17202 */ /* 0x000fe40000000f00 */
[----:B------:R-:W-:-:S07]  /*3f70*/  MOV R202, R203 ;  /* 0x000000cb00ca7202 */ /* 0x000fce0000000f00 */
[----:B------:R-:W-:Y:S05]  /*3f80*/  WARPSYNC.COLLECTIVE R158, `(.L_x_3040) ;  /* 0x000000009e087348 */ /* 0x000fea0003c00000 */
[----:B------:R0:W1:Y:S02]  /*3f90*/  SHFL.DOWN P6, R203, R161, R160, R163 ;  /* 0x080000a0a1cb7389 */ /* 0x00006400000c00a3 */
[----:B01----:R-:W-:Y:S01]  /*3fa0*/  ENDCOLLECTIVE ;  /* 0x000000000000791b */ /* 0x003fe20003800000 */
.L_x_3040:
[----:B------:R-:W-:Y:S05]  /*3fb0*/  BRA `(.L_x_3041) ;  /* 0xffffffe000107947 */ /* 0x000fea000383ffff */
.L_x_3042:
        /* <DEDUP_REMOVED lines=12> */
.L_x_13900:


//--------------------- .text._ZN10layer_norm13ln_bwd_kernelINS_13Kernel_traitsIf13__nv_bfloat16S2_S2_fjLj8192ELj1ELj1ELj8ELj16ENS_18Kernel_traits_baseILj8192EfS2_S2_S2_fjLj256EEEEELb0ELb0ELb0ELb1EEEvNS_9BwdParamsE --------------------------
	.section	.text._ZN10layer_norm13ln_bwd_kernelINS_13Kernel_traitsIf13__nv_bfloat16S2_S2_fjLj8192ELj1ELj1ELj8ELj16ENS_18Kernel_traits_baseILj8192EfS2_S2_S2_fjLj256EEEEELb0ELb0ELb0ELb1EEEvNS_9BwdParamsE,"ax",@progbits
	.align	128
        .global         _ZN10layer_norm13ln_bwd_kernelINS_13Kernel_traitsIf13__nv_bfloat16S2_S2_fjLj8192ELj1ELj1ELj8ELj16ENS_18Kernel_traits_baseILj8192EfS2_S2_S2_fjLj256EEEEELb0ELb0ELb0ELb1EEEvNS_9BwdParamsE
        .type           _ZN10layer_norm13ln_bwd_kernelINS_13Kernel_traitsIf13__nv_bfloat16S2_S2_fjLj8192ELj1ELj1ELj8ELj16ENS_18Kernel_traits_baseILj8192EfS2_S2_S2_fjLj256EEEEELb0ELb0ELb0ELb1EEEvNS_9BwdParamsE,@function
        .size           _ZN10layer_norm13ln_bwd_kernelINS_13Kernel_traitsIf13__nv_bfloat16S2_S2_fjLj8192ELj1ELj1ELj8ELj16ENS_18Kernel_traits_baseILj8192EfS2_S2_S2_fjLj256EEEEELb0ELb0ELb0ELb1EEEvNS_9BwdParamsE,(.L_x_13901 - _ZN10layer_norm13ln_bwd_kernelINS_13Kernel_traitsIf13__nv_bfloat16S2_S2_fjLj8192ELj1ELj1ELj8ELj16ENS_18Kernel_traits_baseILj8192EfS2_S2_S2_fjLj256EEEEELb0ELb0ELb0ELb1EEEvNS_9BwdParamsE)
        .other          _ZN10layer_norm13ln_bwd_kernelINS_13Kernel_traitsIf13__nv_bfloat16S2_S2_fjLj8192ELj1ELj1ELj8ELj16ENS_18Kernel_traits_baseILj8192EfS2_S2_S2_fjLj256EEEEELb0ELb0ELb0ELb1EEEvNS_9BwdParamsE,@"STO_CUDA_ENTRY STV_DEFAULT"
_ZN10layer_norm13ln_bwd_kernelINS_13Kernel_traitsIf13__nv_bfloat16S2_S2_fjLj8192ELj1ELj1ELj8ELj16ENS_18Kernel_traits_baseILj8192EfS2_S2_S2_fjLj256EEEEELb0ELb0ELb0ELb1EEEvNS_9BwdParamsE:
.text._ZN10layer_norm13ln_bwd_kernelINS_13Kernel_traitsIf13__nv_bfloat16S2_S2_fjLj8192ELj1ELj1ELj8ELj16ENS_18Kernel_traits_baseILj8192EfS2_S2_S2_fjLj256EEEEELb0ELb0ELb0ELb1EEEvNS_9BwdParamsE:
        /* <DEDUP_REMOVED lines=47> */
.L_x_3043:
[----:B------:R-:W-:Y:S01]  /*02f0*/  SHF.L.U32 R0, R2, 0x5, RZ ;  /* 0x0000000502007819 */ /* 0x000fe200000006ff */
[----:B------:R-:W-:-:S03]  /*0300*/  ULDC.64 UR4, c[0x0][0x260] ;  /* 0x0000980000047ab9 */ /* 0x000fc60000000a00 */
[----:B------:R-:W-:-:S04]  /*0310*/  LOP3.LUT R0, R0, 0x1fe0, RZ, 0xc0, !PT ;  /* 0x00001fe000007812 */ /* 0x000fc800078ec0ff */
[----:B------:R-:W-:-:S04]  /*0320*/  IADD3 R36, P0, R0, UR4, RZ ;  /* 0x0000000400247c10 */ /* 0x000fc8000ff1e0ff */
[----:B------:R-:W-:Y:S01]  /*0330*/  IADD3.X R37, RZ, UR5, RZ, P0, !PT ;  /* 0x00000005ff257c10 */ /* 0x000fe200087fe4ff */
[----:B------:R-:W-:-:S04]  /*0340*/  ULDC.64 UR4, c[0x0][0x270] ;  /* 0x00009c0000047ab9 */ /* 0x000fc80000000a00 */
[----:B------:R0:W5:Y:S04]  /*0350*/  LDG.E.128 R32, desc[UR6][R36.64] ;  /* 0x0000000624207981 */ /* 0x000168000c1e1d00 */
[----:B------:R0:W5:Y:S04]  /*0360*/  LDG.E.128 R28, desc[UR6][R36.64+0x10] ;  /* 0x00001006241c7981 */ /* 0x000168000c1e1d00 */
[----:B------:R0:W5:Y:S04]  /*0370*/  LDG.E.128 R24, desc[UR6][R36.64+0x2000] ;  /* 0x0020000624187981 */ /* 0x000168000c1e1d00 */
[----:B------:R0:W5:Y:S04]  /*0380*/  LDG.E.128 R20, desc[UR6][R36.64+0x2010] ;  /* 0x0020100624147981 */ /* 0x000168000c1e1d00 */
[----:B------:R0:W5:Y:S04]  /*0390*/  LDG.E.128 R16, desc[UR6][R36.64+0x4000] ;  /* 0x0040000624107981 */ /* 0x000168000c1e1d00 */
[----:B------:R0:W5:Y:S04]  /*03a0*/  LDG.E.128 R12, desc[UR6][R36.64+0x4010] ;  /* 0x00401006240c7981 */ /* 0x000168000c1e1d00 */
[----:B------:R0:W5:Y:S04]  /*03b0*/  LDG.E.128 R8, desc[UR6][R36.64+0x6000] ;  /* 0x0060000624087981 */ /* 0x000168000c1e1d00 */
[----:B------:R0:W5:Y:S01]  /*03c0*/  LDG.E.128 R4, desc[UR6][R36.64+0x6010] ;  /* 0x0060100624047981 */ /* 0x000162000c1e1d00 */
[----:B------:R-:W-:Y:S01]  /*03d0*/  ISETP.NE.U32.AND P0, PT, RZ, UR4, PT ;  /* 0x00000004ff007c0c */ /* 0x000fe2000bf05070 */
[----:B------:R-:W-:Y:S01]  /*03e0*/  HFMA2.MMA R166, -RZ, RZ, 0, 5.9604644775390625e-08 ;  /* 0x00000001ffa67435 */ /* 0x000fe200000001ff */
[----:B------:R-:W-:Y:S01]  /*03f0*/  CS2R R114, SRZ ;  /* 0x0000000000727805 */ /* 0x000fe2000001ff00 */
        /* <DEDUP_REMOVED lines=32> */
[----:B0-----:R-:W-:-:S07]  /*0600*/  CS2R R96, SRZ ;  /* 0x0000000000607805 */ /* 0x001fce000001ff00 */
.L_x_3047:
[----:B0-----:R-:W0:Y:S01]  /*0610*/  @P0 LDC.64 R68, c[0x0][0x270] ;  /* 0x00009c00ff440b82 */ /* 0x001e220000000a00 */
[----:B------:R-:W-:Y:S01]  /*0620*/  IMAD R0, R150, UR9, RZ ;  /* 0x0000000996007c24 */ /* 0x000fe2000f8e02ff */
[----:B------:R-:W-:-:S04]  /*0630*/  LOP3.LUT R156, R2, 0xff, RZ, 0xc0, !PT ;  /* 0x000000ff029c7812 */ /* 0x000fc800078ec0ff */
[----:B------:R-:W-:Y:S02]  /*0640*/  SHF.R.S32.HI R53, RZ, 0x1f, R0 ;  /* 0x0000001fff357819 */ /* 0x000fe40000011400 */
[----:B------:R-:W1:Y:S02]  /*0650*/  LDC.64 R76, c[0x0][0x238] ;  /* 0x00008e00ff4c7b82 */ /* 0x000e640000000a00 */
[----:B------:R-:W-:Y:S02]  /*0660*/  LEA.HI R53, R53, R0, RZ, 0x3 ;  /* 0x0000000035357211 */ /* 0x000fe400078f18ff */
[----:B------:R-:W-:Y:S02]  /*0670*/  SHF.R.S32.HI R0, RZ, 0x1f, R150 ;  /* 0x0000001fff007819 */ /* 0x000fe40000011496 */
[----:B------:R-:W-:Y:S02]  /*0680*/  LEA.HI.SX32 R156, R53, R156, 0x1d ;  /* 0x0000009c359c7211 */ /* 0x000fe400078feaff */
[----:B------:R-:W2:Y:S08]  /*0690*/  LDC.64 R80, c[0x0][0x2b8] ;  /* 0x0000ae00ff507b82 */ /* 0x000eb00000000a00 */
        /* <DEDUP_REMOVED lines=8> */
[C---:B------:R-:W-:Y:S01]  /*0720*/  IADD3 R153, R156.reuse, 0x300, RZ ;  /* 0x000003009c997810 */ /* 0x040fe20007ffe0ff */
[--C-:B--2---:R-:W-:Y:S02]  /*0730*/  IMAD.WIDE.U32 R56, R156, 0x10, R80.reuse ;  /* 0x000000109c387825 */ /* 0x104fe400078e0050 */
[----:B------:R-:W2:Y:S02]  /*0740*/  LDG.E.128 R52, desc[UR6][R52.64] ;  /* 0x0000000634347981 */ /* 0x000ea4000c1e1d00 */
[----:B------:R-:W-:-:S02]  /*0750*/  IMAD.WIDE.U32 R64, R155, 0x10, R80 ;  /* 0x000000109b407825 */ /* 0x000fc400078e0050 */
[----:B------:R-:W2:Y:S02]  /*0760*/  LDG.E.128 R56, desc[UR6][R56.64] ;  /* 0x0000000638387981 */ /* 0x000ea4000c1e1d00 */
[--C-:B------:R-:W-:Y:S02]  /*0770*/  IMAD.WIDE.U32 R60, R155, 0x10, R76.reuse ;  /* 0x000000109b3c7825 */ /* 0x100fe400078e004c */
[----:B------:R-:W2:Y:S02]  /*0780*/  LDG.E.128 R64, desc[UR6][R64.64] ;  /* 0x0000000640407981 */ /* 0x000ea4000c1e1d00 */
[C---:B-1----:R-:W-:Y:S02]  /*0790*/  IMAD.WIDE.U32 R68, R152.reuse, 0x10, R76 ;  /* 0x0000001098447825 */ /* 0x042fe400078e004c */
[----:B------:R-:W2:Y:S02]  /*07a0*/  LDG.E.128 R60, desc[UR6][R60.64] ;  /* 0x000000063c3c7981 */ /* 0x000ea4000c1e1d00 */
[----:B------:R-:W-:-:S02]  /*07b0*/  IMAD.WIDE.U32 R72, R152, 0x10, R80 ;  /* 0x0000001098487825 */ /* 0x000fc400078e0050 */
[----:B------:R-:W2:Y:S02]  /*07c0*/  LDG.E.128 R68, desc[UR6][R68.64] ;  /* 0x0000000644447981 */ /* 0x000ea4000c1e1d00 */
[----:B------:R-:W-:Y:S02]  /*07d0*/  IMAD.WIDE.U32 R76, R153, 0x10, R76 ;  /* 0x00000010994c7825 */ /* 0x000fe400078e004c */
[----:B------:R-:W2:Y:S02]  /*07e0*/  LDG.E.128 R72, desc[UR6][R72.64] ;  /* 0x0000000648487981 */ /* 0x000ea4000c1e1d00 */
[C---:B---3--:R-:W-:Y:S02]  /*07f0*/  IMAD.WIDE R158, R150.reuse, 0x4, R158 ;  /* 0x00000004969e7825 */ /* 0x048fe400078e029e */
[----:B------:R-:W3:Y:S04]  /*0800*/  LDG.E.128 R76, desc[UR6][R76.64] ;  /* 0x000000064c4c7981 */ /* 0x000ee8000c1e1d00 */
[----:B------:R1:W3:Y:S01]  /*0810*/  LDG.E R191, desc[UR6][R158.64] ;  /* 0x000000069ebf7981 */ /* 0x0002e2000c1e1900 */
[----:B0-----:R-:W-:-:S04]  /*0820*/  IMAD.WIDE R168, R150, 0x4, R168 ;  /* 0x0000000496a87825 */ /* 0x001fc800078e02a8 */
[----:B------:R-:W-:Y:S01]  /*0830*/  IMAD.WIDE.U32 R80, R153, 0x10, R80 ;  /* 0x0000001099507825 */ /* 0x000fe200078e0050 */
[----:B------:R-:W3:Y:S05]  /*0840*/  LDG.E R157, desc[UR6][R168.64] ;  /* 0x00000006a89d7981 */ /* 0x000eea000c1e1900 */
[----:B------:R-:W3:Y:S01]  /*0850*/  LDG.E.128 R80, desc[UR6][R80.64] ;  /* 0x0000000650507981 */ /* 0x000ee2000c1e1d00 */
[----:B------:R-:W-:-:S04]  /*0860*/  ISETP.NE.U32.AND P1, PT, RZ, UR10, PT ;  /* 0x0000000aff007c0c */ /* 0x000fc8000bf25070 */
[----:B------:R-:W-:-:S13]  /*0870*/  ISETP.NE.AND.EX P1, PT, RZ, UR11, PT, P1 ;  /* 0x0000000bff007c0c */ /* 0x000fda000bf25310 */
[----:B------:R-:W0:Y:S08]  /*0880*/  @P1 LDC.64 R164, c[0x0][0x2c8] ;  /* 0x0000b200ffa41b82 */ /* 0x000e300000000a00 */
[----:B------:R-:W0:Y:S08]  /*0890*/  @P1 LDC.64 R160, c[0x0][0x2c8] ;  /* 0x0000b200ffa01b82 */ /* 0x000e300000000a00 */
[----:B------:R-:W0:Y:S08]  /*08a0*/  @P1 LDC.64 R162, c[0x0][0x2c8] ;  /* 0x0000b200ffa21b82 */ /* 0x000e300000000a00 */
[----:B-1----:R-:W1:Y:S01]  /*08b0*/  @P1 LDC.64 R158, c[0x0][0x2c8] ;  /* 0x0000b200ff9e1b82 */ /* 0x002e620000000a00 */
[----:B0-----:R-:W-:Y:S01]  /*08c0*/  @P1 IMAD.WIDE.U32 R164, R156, 0x10, R164 ;  /* 0x000000109ca41825 */ /* 0x001fe200078e00a4 */
[----:B------:R-:W-:-:S02]  /*08d0*/  MOV R154, 0x3f800000 ;  /* 0x3f800000009a7802 */ /* 0x000fc40000000f00 */
[----:B------:R-:W-:Y:S02]  /*08e0*/  ISETP.NE.AND P4, PT, RZ, UR8, PT ;  /* 0x00000008ff007c0c */ /* 0x000fe4000bf85270 */
[----:B-----5:R0:W5:Y:S01]  /*08f0*/  @P1 LDG.E.128 R116, desc[UR6][R164.64] ;  /* 0x00000006a4741981 */ /* 0x020162000c1e1d00 */
        /* <DEDUP_REMOVED lines=9> */
[----:B--2---:R-:W-:Y:S02]  /*0990*/  PRMT R0, R52, 0x7632, R0 ;  /* 0x0000763234007816 */ /* 0x004fe40000000000 */
[----:B------:R-:W-:Y:S02]  /*09a0*/  PRMT R177, R55, 0x7632, R177 ;  /* 0x0000763237b17816 */ /* 0x000fe400000000b1 */
[----:B------:R-:W-:-:S02]  /*09b0*/  PRMT R184, R56, 0x7632, R184 ;  /* 0x0000763238b87816 */ /* 0x000fc400000000b8 */
[----:B------:R-:W-:Y:S02]  /*09c0*/  SHF.L.U32 R182, R56, 0x10, RZ ;  /* 0x0000001038b67819 */ /* 0x000fe400000006ff */
[C---:B------:R-:W-:Y:S02]  /*09d0*/  PRMT R171, R67.reuse, 0x7632, R171 ;  /* 0x0000763243ab7816 */ /* 0x040fe400000000ab */
[----:B0-----:R-:W-:Y:S02]  /*09e0*/  SHF.L.U32 R164, R67, 0x10, RZ ;  /* 0x0000001043a47819 */ /* 0x001fe400000006ff */
[----:B------:R-:W-:Y:S02]  /*09f0*/  PRMT R176, R54, 0x7632, R176 ;  /* 0x0000763236b07816 */ /* 0x000fe400000000b0 */
[----:B------:R-:W-:Y:S02]  /*0a00*/  PRMT R56, R60, 0x7632, R56 ;  /* 0x000076323c387816 */ /* 0x000fe40000000038 */
        /* <DEDUP_REMOVED lines=8> */
[----:B---3--:R-:W-:Y:S02]  /*0a90*/  PRMT R73, R77, 0x7632, R73 ;  /* 0x000076324d497816 */ /* 0x008fe40000000049 */
[----:B------:R-:W-:Y:S02]  /*0aa0*/  PRMT R174, R53, 0x7632, R174 ;  /* 0x0000763235ae7816 */ /* 0x000fe400000000ae */
[----:B------:R-:W-:Y:S02]  /*0ab0*/  SHF.L.U32 R54, R54, 0x10, RZ ;  /* 0x0000001036367819 */ /* 0x000fe400000006ff */
[----:B------:R-:W-:Y:S02]  /*0ac0*/  SHF.L.U32 R178, R55, 0x10, RZ ;  /* 0x0000001037b27819 */ /* 0x000fe400000006ff */
[----:B------:R-:W-:-:S02]  /*0ad0*/  PRMT R58, R61, 0x7632, R58 ;  /* 0x000076323d3a7816 */ /* 0x000fc4000000003a */
[C---:B------:R-:W-:Y:S02]  /*0ae0*/  PRMT R188, R64.reuse, 0x7632, R188 ;  /* 0x0000763240bc7816 */ /* 0x040fe400000000bc */
[----:B------:R-:W-:Y:S02]  /*0af0*/  SHF.L.U32 R189, R64, 0x10, RZ ;  /* 0x0000001040bd7819 */ /* 0x000fe400000006ff */
[C---:B------:R-:W-:Y:S02]  /*0b00*/  PRMT R69, R71.reuse, 0x7632, R69 ;  /* 0x0000763247457816 */ /* 0x040fe40000000045 */
[----:B------:R-:W-:Y:S02]  /*0b10*/  SHF.L.U32 R194, R71, 0x10, RZ ;  /* 0x0000001047c27819 */ /* 0x000fe400000006ff */
[----:B------:R-:W-:Y:S02]  /*0b20*/  FSEL R191, R191, RZ, !P4 ;  /* 0x000000ffbfbf7208 */ /* 0x000fe40006000000 */
[----:B------:R-:W-:-:S02]  /*0b30*/  SHF.L.U32 R0, R0, 0x10, RZ ;  /* 0x0000001000007819 */ /* 0x000fc400000006ff */
[----:B------:R-:W-:Y:S02]  /*0b40*/  PRMT R186, R62, 0x7632, R186 ;  /* 0x000076323eba7816 */ /* 0x000fe400000000ba */
[C---:B------:R-:W-:Y:S02]  /*0b50*/  PRMT R175, R66.reuse, 0x7632, R175 ;  /* 0x0000763242af7816 */ /* 0x040fe400000000af */
[----:B------:R-:W-:Y:S02]  /*0b60*/  SHF.L.U32 R179, R66, 0x10, RZ ;  /* 0x0000001042b37819 */ /* 0x000fe400000006ff */
[----:B------:R-:W-:Y:S02]  /*0b70*/  PRMT R64, R68, 0x7632, R64 ;  /* 0x0000763244407816 */ /* 0x000fe40000000040 */
[----:B------:R-:W-:Y:S02]  /*0b80*/  PRMT R71, R76, 0x7632, R71 ;  /* 0x000076324c477816 */ /* 0x000fe40000000047 */
[----:B------:R-:W-:-:S02]  /*0b90*/  SHF.L.U32 R177, R177, 0x10, RZ ;  /* 0x00000010b1b17819 */ /* 0x000fc400000006ff */
[----:B------:R-:W-:Y:S02]  /*0ba0*/  SHF.L.U32 R52, R52, 0x10, RZ ;  /* 0x0000001034347819 */ /* 0x000fe400000006ff */
[----:B------:R-:W-:Y:S02]  /*0bb0*/  SHF.L.U32 R180, R61, 0x10, RZ ;  /* 0x000000103db47819 */ /* 0x000fe400000006ff */
[----:B------:R-:W-:Y:S02]  /*0bc0*/  SHF.L.U32 R62, R62, 0x10, RZ ;  /* 0x000000103e3e7819 */ /* 0x000fe400000006ff */
[----:B------:R-:W-:Y:S02]  /*0bd0*/  PRMT R66, R70, 0x7632, R66 ;  /* 0x0000763246427816 */ /* 0x000fe40000000042 */
[----:B------:R-:W-:Y:S02]  /*0be0*/  SHF.L.U32 R176, R176, 0x10, RZ ;  /* 0x00000010b0b07819 */ /* 0x000fe400000006ff */
[----:B------:R-:W-:-:S02]  /*0bf0*/  SHF.L.U32 R56, R56, 0x10, RZ ;  /* 0x0000001038387819 */ /* 0x000fc400000006ff */
[C---:B------:R-:W-:Y:S02]  /*0c00*/  PRMT R61, R75.reuse, 0x7632, R61 ;  /* 0x000076324b3d7816 */ /* 0x040fe4000000003d */
[----:B------:R-:W-:Y:S02]  /*0c10*/  SHF.L.U32 R55, R75, 0x10, RZ ;  /* 0x000000104b377819 */ /* 0x000fe400000006ff */
[----:B------:R-:W-:Y:S02]  /*0c20*/  SHF.L.U32 R196, R77, 0x10, RZ ;  /* 0x000000104dc47819 */ /* 0x000fe400000006ff */
[----:B------:R-:W-:Y:S01]  /*0c30*/  SHF.L.U32 R73, R73, 0x10, RZ ;  /* 0x0000001049497819 */ /* 0x000fe200000006ff */
[----:B------:R-:W-:Y:S01]  /*0c40*/  FADD.FTZ R160, -R191, R178 ;  /* 0x000000b2bfa07221 */ /* 0x000fe20000010100 */
[C---:B------:R-:W-:Y:S02]  /*0c50*/  PRMT R173, R57.reuse, 0x7632, R173 ;  /* 0x0000763239ad7816 */ /* 0x040fe400000000ad */
[----:B------:R-:W-:-:S02]  /*0c60*/  SHF.L.U32 R170, R57, 0x10, RZ ;  /* 0x0000001039aa7819 */ /* 0x000fc400000006ff */
[----:B------:R-:W-:Y:S02]  /*0c70*/  PRMT R190, R63, 0x7632, R190 ;  /* 0x000076323fbe7816 */ /* 0x000fe400000000be */
[C---:B------:R-:W-:Y:S02]  /*0c80*/  PRMT R181, R72.reuse, 0x7632, R181 ;  /* 0x0000763248b57816 */ /* 0x040fe400000000b5 */
[----:B------:R-:W-:Y:S01]  /*0c90*/  SHF.L.U32 R183, R72, 0x10, RZ ;  /* 0x0000001048b77819 */ /* 0x000fe200000006ff */
[C---:B------:R-:W-:Y:S01]  /*0ca0*/  FADD.FTZ R72, -R191.reuse, R0 ;  /* 0x00000000bf487221 */ /* 0x040fe20000010100 */
[----:B------:R-:W-:Y:S01]  /*0cb0*/  SHF.L.U32 R192, R76, 0x10, RZ ;  /* 0x000000104cc07819 */ /* 0x000fe200000006ff */
[----:B------:R-:W-:Y:S01]  /*0cc0*/  FADD.FTZ R76, -R191, R54 ;  /* 0x00000036bf4c7221 */ /* 0x000fe20000010100 */
[----:B------:R-:W-:Y:S02]  /*0cd0*/  PRMT R75, R78, 0x7632, R75 ;  /* 0x000076324e4b7816 */ /* 0x000fe4000000004b */
[----:B------:R-:W-:-:S02]  /*0ce0*/  PRMT R77, R79, 0x7632, R77 ;  /* 0x000076324f4d7816 */ /* 0x000fc4000000004d */
[----:B------:R-:W-:Y:S02]  /*0cf0*/  SHF.L.U32 R174, R174, 0x10, RZ ;  /* 0x00000010aeae7819 */ /* 0x000fe400000006ff */
[----:B------:R-:W-:Y:S01]  /*0d00*/  SHF.L.U32 R58, R58, 0x10, RZ ;  /* 0x000000103a3a7819 */ /* 0x000fe200000006ff */
[----:B------:R-:W-:Y:S01]  /*0d10*/  FADD.FTZ R162, -R191, R177 ;  /* 0x000000b1bfa27221 */ /* 0x000fe20000010100 */
[----:B------:R-:W-:Y:S02]  /*0d20*/  PRMT R57, R59, 0x7632, R57 ;  /* 0x000076323b397816 */ /* 0x000fe40000000039 */
[----:B------:R-:W-:Y:S02]  /*0d30*/  SHF.L.U32 R64, R64, 0x10, RZ ;  /* 0x0000001040407819 */ /* 0x000fe400000006ff */
[----:B------:R-:W-:Y:S01]  /*0d40*/  SHF.L.U32 R71, R71, 0x10, RZ ;  /* 0x0000001047477819 */ /* 0x000fe200000006ff */
[C---:B-1----:R-:W-:Y:S01]  /*0d50*/  FADD.FTZ R158, -R191.reuse, R176 ;  /* 0x000000b0bf9e7221 */ /* 0x042fe20000010100 */
[----:B------:R-:W-:Y:S01]  /*0d60*/  SHF.L.U32 R204, R68, 0x10, RZ ;  /* 0x0000001044cc7819 */ /* 0x000fe200000006ff */
[C---:B------:R-:W-:Y:S01]  /*0d70*/  FADD.FTZ R68, -R191.reuse, R52 ;  /* 0x00000034bf447221 */ /* 0x040fe20000010100 */
[----:B------:R-:W-:Y:S01]  /*0d80*/  SHF.L.U32 R178, R186, 0x10, RZ ;  /* 0x00000010bab27819 */ /* 0x000fe200000006ff */
        /* <DEDUP_REMOVED lines=8> */
[----:B------:R-:W-:Y:S01]  /*0e10*/  FADD.FTZ R180, -R191, R58 ;  /* 0x0000003abfb47221 */ /* 0x000fe20000010100 */
[----:B------:R-:W-:Y:S01]  /*0e20*/  SHF.L.U32 R200, R70, 0x10, RZ ;  /* 0x0000001046c87819 */ /* 0x000fe200000006ff */
[----:B------:R-:W-:Y:S01]  /*0e30*/  FMUL.FTZ R73, R157, R76 ;  /* 0x0000004c9d497220 */ /* 0x000fe20000410000 */
[----:B------:R-:W-:-:S02]  /*0e40*/  PRMT R63, R74, 0x7632, R63 ;  /* 0x000076324a3f7816 */ /* 0x000fc4000000003f */
[----:B------:R-:W-:Y:S01]  /*0e50*/  SHF.L.U32 R169, R74, 0x10, RZ ;  /* 0x000000104aa97819 */ /* 0x000fe200000006ff */
[----:B------:R-:W-:Y:S01]  /*0e60*/  FADD.FTZ R74, -R191, R174 ;  /* 0x000000aebf4a7221 */ /* 0x000fe20000010100 */
[----:B------:R-:W-:Y:S02]  /*0e70*/  SHF.L.U32 R78, R78, 0x10, RZ ;  /* 0x000000104e4e7819 */ /* 0x000fe400000006ff */
[----:B------:R-:W-:Y:S02]  /*0e80*/  SHF.L.U32 R79, R79, 0x10, RZ ;  /* 0x000000104f4f7819 */ /* 0x000fe400000006ff */
[----:B------:R-:W-:Y:S02]  /*0e90*/  SHF.L.U32 R176, R190, 0x10, RZ ;  /* 0x00000010beb07819 */ /* 0x000fe400000006ff */
[----:B------:R-:W-:Y:S02]  /*0ea0*/  SHF.L.U32 R65, R65, 0x10, RZ ;  /* 0x0000001041417819 */ /* 0x000fe400000006ff */
[----:B------:R-:W-:-:S02]  /*0eb0*/  SHF.L.U32 R62, R69, 0x10, RZ ;  /* 0x00000010453e7819 */ /* 0x000fc400000006ff */
[----:B------:R-:W-:Y:S02]  /*0ec0*/  SHF.L.U32 R54, R75, 0x10, RZ ;  /* 0x000000104b367819 */ /* 0x000fe400000006ff */
[----:B------:R-:W-:Y:S01]  /*0ed0*/  SHF.L.U32 R52, R77, 0x10, RZ ;  /* 0x000000104d347819 */ /* 0x000fe200000006ff */
[----:B------:R-:W-:Y:S01]  /*0ee0*/  FADD.FTZ R174, -R191, R64 ;  /* 0x00000040bfae7221 */ /* 0x000fe20000010100 */
[----:B------:R-:W-:Y:S01]  /*0ef0*/  SHF.L.U32 R59, R59, 0x10, RZ ;  /* 0x000000103b3b7819 */ /* 0x000fe200000006ff */
[----:B------:R-:W-:Y:S01]  /*0f00*/  FADD.FTZ R58, -R191, R71 ;  /* 0x00000047bf3a7221 */ /* 0x000fe20000010100 */
[----:B------:R-:W-:Y:S01]  /*0f10*/  SHF.L.U32 R57, R57, 0x10, RZ ;  /* 0x0000001039397819 */ /* 0x000fe200000006ff */
[C---:B------:R-:W-:Y:S01]  /*0f20*/  FMUL.FTZ R75, R157.reuse, R160 ;  /* 0x000000a09d4b7220 */ /* 0x040fe20000410000 */
[----:B------:R-:W-:Y:S01]  /*0f30*/  SHF.L.U32 R184, R184, 0x10, RZ ;  /* 0x00000010b8b87819 */ /* 0x000fe200000006ff */
[----:B------:R-:W-:Y:S01]  /*0f40*/  FMUL.FTZ R76, R157, R162 ;  /* 0x000000a29d4c7220 */ /* 0x000fe20000410000 */
[C---:B------:R-:W-:Y:S01]  /*0f50*/  FADD.FTZ R64, -R191.reuse, R0 ;  /* 0x00000000bf407221 */ /* 0x040fe20000010100 */
[----:B------:R-:W-:Y:S01]  /*0f60*/  FMUL.FTZ R71, R32, R182 ;  /* 0x000000b620477220 */ /* 0x000fe20000410000 */
[C---:B------:R-:W-:Y:S01]  /*0f70*/  FADD.FTZ R70, -R191.reuse, R53 ;  /* 0x00000035bf467221 */ /* 0x040fe20000010100 */
        /* <DEDUP_REMOVED lines=18> */
[----:B------:R-:W-:Y:S01]  /*10a0*/  FMUL.FTZ R77, R157, R72 ;  /* 0x000000489d4d7220 */ /* 0x000fe20000410000 */
[----:B------:R-:W-:Y:S01]  /*10b0*/  SHF.L.U32 R177, R82, 0x10, RZ ;  /* 0x0000001052b17819 */ /* 0x000fe200000006ff */
[----:B------:R-:W-:Y:S01]  /*10c0*/  FADD.FTZ R137, R59, R137 ;  /* 0x000000893b897221 */ /* 0x000fe20000010000 */
[C---:B------:R-:W-:Y:S01]  /*10d0*/  PRMT R191, R80.reuse, 0x7632, R191 ;  /* 0x0000763250bf7816 */ /* 0x040fe200000000bf */
[-C--:B------:R-:W-:Y:S01]  /*10e0*/  FFMA.FTZ R138, R75, R59.reuse, R138 ;  /* 0x0000003b4b8a7223 */ /* 0x080fe2000001008a */
[----:B------:R-:W-:Y:S01]  /*10f0*/  SHF.L.U32 R193, R80, 0x10, RZ ;  /* 0x0000001050c17819 */ /* 0x000fe200000006ff */
[----:B------:R-:W-:Y:S01]  /*1100*/  FMUL.FTZ R82, R30, R59 ;  /* 0x0000003b1e527220 */ /* 0x000fe20000410000 */
[----:B------:R-:W-:Y:S01]  /*1110*/  FADD.FTZ R136, R57, R136 ;  /* 0x0000008839887221 */ /* 0x000fe20000010000 */
[-C--:B------:R-:W-:Y:S01]  /*1120*/  FFMA.FTZ R135, R76, R57.reuse, R135 ;  /* 0x000000394c877223 */ /* 0x080fe20000010087 */
[----:B------:R-:W-:Y:S01]  /*1130*/  FMUL.FTZ R72, R31, R57 ;  /* 0x000000391f487220 */ /* 0x000fe20000410000 */
[----:B------:R-:W-:Y:S01]  /*1140*/  FMUL.FTZ R80, R33, R184 ;  /* 0x000000b821507220 */ /* 0x000fe20000410000 */
[----:B------:R-:W-:Y:S01]  /*1150*/  FADD.FTZ R57, RZ, R71 ;  /* 0x00000047ff397221 */ /* 0x000fe20000010000 */
[----:B------:R-:W-:Y:S01]  /*1160*/  SHF.L.U32 R59, R188, 0x10, RZ ;  /* 0x00000010bc3b7819 */ /* 0x000fe200000006ff */
[----:B------:R-:W-:Y:S01]  /*1170*/  FMUL.FTZ R69, R157, R70 ;  /* 0x000000469d457220 */ /* 0x000fe20000410000 */
[----:B------:R-:W-:Y:S01]  /*1180*/  FFMA.FTZ R188, R0, R71, RZ ;  /* 0x0000004700bc7223 */ /* 0x000fe200000100ff */
[----:B------:R-:W-:Y:S01]  /*1190*/  PRMT R65, R83, 0x7632, R65 ;  /* 0x0000763253417816 */ /* 0x000fe20000000041 */
[----:B------:R-:W-:Y:S01]  /*11a0*/  FMUL.FTZ R161, R157, R210 ;  /* 0x000000d29da17220 */ /* 0x000fe20000410000 */
[----:B------:R-:W-:Y:S01]  /*11b0*/  SHF.L.U32 R53, R83, 0x10, RZ ;  /* 0x0000001053357819 */ /* 0x000fe200000006ff */
[----:B------:R-:W-:Y:S01]  /*11c0*/  FMUL.FTZ R83, R157, R74 ;  /* 0x0000004a9d537220 */ /* 0x000fe20000410000 */
[----:B------:R-:W-:Y:S01]  /*11d0*/  SHF.L.U32 R78, R173, 0x10, RZ ;  /* 0x00000010ad4e7819 */ /* 0x000fe200000006ff */
[----:B------:R-:W-:Y:S01]  /*11e0*/  FMUL.FTZ R68, R34, R170 ;  /* 0x000000aa22447220 */ /* 0x000fe20000410000 */
[----:B------:R-:W-:Y:S01]  /*11f0*/  SHF.L.U32 R210, R175, 0x10, RZ ;  /* 0x00000010afd27819 */ /* 0x000fe200000006ff */
[----:B------:R-:W-:Y:S01]  /*1200*/  FMUL.FTZ R175, R157, R196 ;  /* 0x000000c49daf7220 */ /* 0x000fe20000410000 */
[----:B------:R-:W-:Y:S01]  /*1210*/  FADD.FTZ R57, R57, R80 ;  /* 0x0000005039397221 */ /* 0x000fe20000010000 */
[----:B------:R-:W-:Y:S01]  /*1220*/  FADD.FTZ R145, R170, R145 ;  /* 0x00000091aa917221 */ /* 0x000fe20000010000 */
[----:B------:R-:W-:Y:S01]  /*1230*/  FFMA.FTZ R146, R69, R170, R146 ;  /* 0x000000aa45927223 */ /* 0x000fe20000010092 */
[----:B------:R-:W-:Y:S01]  /*1240*/  FFMA.FTZ R196, R77, R80, R188 ;  /* 0x000000504dc47223 */ /* 0x000fe200000100bc */
[----:B------:R-:W-:Y:S01]  /*1250*/  FMUL.FTZ R170, R157, R198 ;  /* 0x000000c69daa7220 */ /* 0x000fe20000410000 */
[----:B------:R-:W-:Y:S01]  /*1260*/  FADD.FTZ R143, R78, R143 ;  /* 0x0000008f4e8f7221 */ /* 0x000fe20000010000 */
[-C--:B------:R-:W-:Y:S01]  /*1270*/  FFMA.FTZ R144, R83, R78.reuse, R144 ;  /* 0x0000004e53907223 */ /* 0x080fe20000010090 */
        /* <DEDUP_REMOVED lines=14> */
[----:B------:R-:W-:Y:S01]  /*1360*/  FMUL.FTZ R81, R157, R158 ;  /* 0x0000009e9d517220 */ /* 0x000fe20000410000 */
[----:B------:R-:W-:Y:S01]  /*1370*/  FFMA.FTZ R204, R73, R70, R200 ;  /* 0x0000004649cc7223 */ /* 0x000fe200000100c8 */
[----:B------:R-:W-:Y:S01]  /*1380*/  FMUL.FTZ R79, R157, R206 ;  /* 0x000000ce9d4f7220 */ /* 0x000fe20000410000 */
[----:B------:R-:W-:Y:S01]  /*1390*/  SHF.L.U32 R206, R171, 0x10, RZ ;  /* 0x00000010abce7819 */ /* 0x000fe200000006ff */
        /* <DEDUP_REMOVED lines=19> */
[----:B------:R-:W-:Y:S01]  /*14d0*/  FMUL.FTZ R186, R157, R186 ;  /* 0x000000ba9dba7220 */ /* 0x000fe20000410000 */
[----:B------:R-:W-:Y:S01]  /*14e0*/  FFMA.FTZ R55, R79, R158, R208 ;  /* 0x0000009e4f377223 */ /* 0x000fe200000100d0 */
[----:B------:R-:W-:Y:S01]  /*14f0*/  SHF.L.U32 R187, R187, 0x10, RZ ;  /* 0x00000010bbbb7819 */ /* 0x000fe200000006ff */
[----:B------:R-:W-:Y:S01]  /*1500*/  FADD.FTZ R57, R204, R179 ;  /* 0x000000b3cc397221 */ /* 0x000fe20000010000 */
[----:B------:R-:W-:Y:S01]  /*1510*/  FMUL.FTZ R160, R26, R185 ;  /* 0x000000b91aa07220 */ /* 0x000fe20000410000 */
[----:B------:R-:W-:Y:S01]  /*1520*/  FFMA.FTZ R204, R186, R179, R55 ;  /* 0x000000b3bacc7223 */ /* 0x000fe20000010037 */
[----:B------:R-:W-:Y:S01]  /*1530*/  FMUL.FTZ R163, R157, R202 ;  /* 0x000000ca9da37220 */ /* 0x000fe20000410000 */
[----:B------:R-:W-:Y:S01]  /*1540*/  SHF.L.U32 R202, R181, 0x10, RZ ;  /* 0x00000010b5ca7819 */ /* 0x000fe200000006ff */
[----:B------:R-:W-:Y:S01]  /*1550*/  FMUL.FTZ R180, R157, R180 ;  /* 0x000000b49db47220 */ /* 0x000fe20000410000 */
[----:B------:R-:W-:Y:S01]  /*1560*/  FMUL.FTZ R181, R27, R187 ;  /* 0x000000bb1bb57220 */ /* 0x000fe20000410000 */
[----:B------:R-:W-:Y:S01]  /*1570*/  FADD.FTZ R208, R57, R160 ;  /* 0x000000a039d07221 */ /* 0x000fe20000010000 */
[----:B------:R-:W-:Y:S01]  /*1580*/  FFMA.FTZ R55, R159, R160, R204 ;  /* 0x000000a09f377223 */ /* 0x000fe200000100cc */
[----:B------:R-:W-:-:S02]  /*1590*/  FADD.FTZ R139, R168, R139 ;  /* 0x0000008ba88b7221 */ /* 0x000fc40000010000 */
[----:B------:R-:W-:Y:S01]  /*15a0*/  FADD.FTZ R57, R208, R181 ;  /* 0x000000b5d0397221 */ /* 0x000fe20000010000 */
[----:B------:R-:W-:Y:S01]  /*15b0*/  FFMA.FTZ R204, R180, R181, R55 ;  /* 0x000000b5b4cc7223 */ /* 0x000fe20000010037 */
[----:B------:R-:W-:Y:S01]  /*15c0*/  FFMA.FTZ R140, R81, R168, R140 ;  /* 0x000000a8518c7223 */ /* 0x000fe2000001008c */
        /* <DEDUP_REMOVED lines=21> */
[----:B------:R-:W-:Y:S01]  /*1720*/  FADD.FTZ R94, R187, R94 ;  /* 0x0000005ebb5e7221 */ /* 0x000fe20000010000 */
[----:B------:R-:W-:Y:S01]  /*1730*/  FADD.FTZ R57, R206, R185 ;  /* 0x000000b9ce397221 */ /* 0x000fe20000010000 */
[----:B------:R-:W-:Y:S01]  /*1740*/  FFMA.FTZ R204, R176, R185, R55 ;  /* 0x000000b9b0cc7223 */ /* 0x000fe20000010037 */
        /* <DEDUP_REMOVED lines=17> */
[----:B------:R-:W-:Y:S01]  /*1860*/  FMUL.FTZ R173, R157, R192 ;  /* 0x000000c09dad7220 */ /* 0x000fe20000410000 */
[----:B------:R-:W-:Y:S01]  /*1870*/  SHF.L.U32 R63, R63, 0x10, RZ ;  /* 0x000000103f3f7819 */ /* 0x000fe200000006ff */
        /* <DEDUP_REMOVED lines=10> */
[----:B------:R-:W-:Y:S01]  /*1920*/  SHF.L.U32 R192, R191, 0x10, RZ ;  /* 0x00000010bfc07819 */ /* 0x000fe200000006ff */
[----:B------:R-:W-:Y:S01]  /*1930*/  FADD.FTZ R3, R198, R3 ;  /* 0x00000003c6037221 */ /* 0x000fe20000010000 */
[----:B------:R-:W-:Y:S01]  /*1940*/  FFMA.FTZ R87, R202, R198, R87 ;  /* 0x000000c6ca577223 */ /* 0x000fe20000010057 */
[C---:B------:R-:W-:Y:S01]  /*1950*/  FMUL.FTZ R193, R157.reuse, R62 ;  /* 0x0000003e9dc17220 */ /* 0x040fe20000410000 */
[----:B------:R-:W-:Y:S01]  /*1960*/  FMUL.FTZ R191, R157, R64 ;  /* 0x000000409dbf7220 */ /* 0x000fe20000410000 */
[----:B------:R-:W-:Y:S01]  /*1970*/  FMUL.FTZ R198, R13, R63 ;  /* 0x0000003f0dc67220 */ /* 0x000fe20000410000 */
[----:B------:R-:W-:Y:S01]  /*1980*/  FADD.FTZ R57, R66, R169 ;  /* 0x000000a942397221 */ /* 0x000fe20000010000 */
[----:B------:R-:W-:Y:S01]  /*1990*/  FFMA.FTZ R62, R172, R169, R55 ;  /* 0x000000a9ac3e7223 */ /* 0x000fe20000010037 */
[----:B------:R-:W-:-:S02]  /*19a0*/  SHF.L.U32 R61, R61, 0x10, RZ ;  /* 0x000000103d3d7819 */ /* 0x000fc400000006ff */
[----:B------:R-:W-:Y:S01]  /*19b0*/  FADD.FTZ R57, R57, R198 ;  /* 0x000000c639397221 */ /* 0x000fe20000010000 */
[----:B------:R-:W-:Y:S02]  /*19c0*/  FFMA.FTZ R62, R191, R198, R62 ;  /* 0x000000c6bf3e7223 */ /* 0x000fe4000001003e */
        /* <DEDUP_REMOVED lines=31> */
[----:B------:R-:W-:-:S02]  /*1bc0*/  FMUL.FTZ R199, R5, R196 ;  /* 0x000000c405c77220 */ /* 0x000fc40000410000 */
        /* <DEDUP_REMOVED lines=48> */
.L_x_3058:
        /* <DEDUP_REMOVED lines=13> */
.L_x_3046:
        /* <DEDUP_REMOVED lines=18> */
[----:B------:R-:W-:-:S03]  /*20c0*/  FADD.FTZ R52, RZ, R53 ;  /* 0x00000035ff347221 */ /* 0x000fc60000010000 */
[----:B------:R-:W-:Y:S01]  /*20d0*/  FADD.FTZ R203, R54, R203 ;  /* 0x000000cb36cb7221 */ /* 0x000fe20000010000 */
[----:B------:R-:W-:Y:S01]  /*20e0*/  FADD.FTZ R52, R55, R52 ;  /* 0x0000003437347221 */ /* 0x000fe20000010000 */
[----:B-----5:R-:W-:Y:S02]  /*20f0*/  @P1 SHF.L.U32 R54, R118, 0x10, RZ ;  /* 0x0000001076361819 */ /* 0x020fe400000006ff */
[----:B-1----:R-:W-:Y:S01]  /*2100*/  FADD.FTZ R203, R203, R56 ;  /* 0x00000038cbcb7221 */ /* 0x002fe20000010000 */
[----:B------:R-:W-:-:S03]  /*2110*/  FADD.FTZ R52, R52, R57 ;  /* 0x0000003934347221 */ /* 0x000fc60000010000 */
[----:B------:R-:W-:Y:S01]  /*2120*/  FADD.FTZ R203, R58, R203 ;  /* 0x000000cb3acb7221 */ /* 0x000fe20000010000 */
[----:B------:R-:W-:-:S03]  /*2130*/  FADD.FTZ R52, R59, R52 ;  /* 0x000000343b347221 */ /* 0x000fc60000010000 */
[--C-:B--2---:R-:W-:Y:S01]  /*2140*/  FADD.FTZ R203, R203, R60.reuse ;  /* 0x0000003ccbcb7221 */ /* 0x104fe20000010000 */
[----:B------:R-:W-:Y:S01]  /*2150*/  FADD.FTZ R52, R52, R61 ;  /* 0x0000003d34347221 */ /* 0x000fe20000010000 */
[----:B------:R-:W-:Y:S02]  /*2160*/  @P1 PRMT R60, R47, 0x7632, R60 ;  /* 0x000076322f3c1816 */ /* 0x000fe4000000003c */
[----:B------:R-:W-:Y:S01]  /*2170*/  FADD.FTZ R203, R62, R203 ;  /* 0x000000cb3ecb7221 */ /* 0x000fe20000010000 */
[----:B------:R-:W-:Y:S01]  /*2180*/  FADD.FTZ R52, R63, R52 ;  /* 0x000000343f347221 */ /* 0x000fe20000010000 */
[----:B------:R-:W-:Y:S02]  /*2190*/  @P1 SHF.L.U32 R60, R60, 0x10, RZ ;  /* 0x000000103c3c1819 */ /* 0x000fe400000006ff */
        /* <DEDUP_REMOVED lines=40> */
[--C-:B------:R-:W-:Y:S01]  /*2420*/  FADD.FTZ R72, R72, -R53.reuse ;  /* 0x8000003548487221 */ /* 0x100fe20000010000 */
[----:B------:R-:W-:Y:S01]  /*2430*/  FADD.FTZ R174, R187, -R174 ;  /* 0x800000aebbae7221 */ /* 0x000fe20000010000 */
[----:B------:R-:W-:Y:S01]  /*2440*/  @P1 PRMT R53, R119, 0x7632, R53 ;  /* 0x0000763277351816 */ /* 0x000fe20000000035 */
[----:B------:R-:W-:Y:S01]  /*2450*/  FMUL.FTZ R187, R157, R82 ;  /* 0x000000529dbb7220 */ /* 0x000fe20000410000 */
[----:B------:R-:W-:Y:S01]  /*2460*/  @P1 SHF.L.U32 R52, R119, 0x10, RZ ;  /* 0x0000001077341819 */ /* 0x000fe200000006ff */
[----:B------:R-:W-:Y:S01]  /*2470*/  FADD.FTZ R202, R189, -R202 ;  /* 0x800000cabdca7221 */ /* 0x000fe20000010000 */
[----:B------:R-:W-:Y:S01]  /*2480*/  @P1 SHF.L.U32 R56, R53, 0x10, RZ ;  /* 0x0000001035381819 */ /* 0x000fe200000006ff */
[----:B------:R-:W-:Y:S01]  /*2490*/  FMUL.FTZ R189, R157, R72 ;  /* 0x000000489dbd7220 */ /* 0x000fe20000410000 */
[----:B------:R-:W-:Y:S01]  /*24a0*/  FADD.FTZ R68, R68, -R69 ;  /* 0x8000004544447221 */ /* 0x000fe20000010000 */
[--C-:B------:R-:W-:Y:S01]  /*24b0*/  @P1 FADD.FTZ R187, R187, R52.reuse ;  /* 0x00000034bbbb1221 */ /* 0x100fe20000010000 */
[----:B------:R-:W-:Y:S01]  /*24c0*/  @P1 PRMT R52, R118, 0x7632, R52 ;  /* 0x0000763276341816 */ /* 0x000fe20000000034 */
[----:B------:R-:W-:Y:S01]  /*24d0*/  @P1 FADD.FTZ R189, R189, R56 ;  /* 0x00000038bdbd1221 */ /* 0x000fe20000010000 */
[----:B------:R-:W-:Y:S01]  /*24e0*/  FMUL.FTZ R61, R157, R68 ;  /* 0x000000449d3d7220 */ /* 0x000fe20000410000 */
[----:B------:R-:W-:Y:S01]  /*24f0*/  FADD.FTZ R0, R71, -R0 ;  /* 0x8000000047007221 */ /* 0x000fe20000010000 */
[----:B------:R-:W-:Y:S01]  /*2500*/  @P1 SHF.L.U32 R56, R52, 0x10, RZ ;  /* 0x0000001034381819 */ /* 0x000fe200000006ff */
[----:B------:R-:W-:Y:S01]  /*2510*/  FADD.FTZ R70, R70, -R73 ;  /* 0x8000004946467221 */ /* 0x000fe20000010000 */
[----:B------:R-:W-:Y:S01]  /*2520*/  @P1 SHF.L.U32 R52, R117, 0x10, RZ ;  /* 0x0000001075341819 */ /* 0x000fe200000006ff */
[----:B------:R-:W-:Y:S01]  /*2530*/  FADD.FTZ R80, R80, -R77 ;  /* 0x8000004d50507221 */ /* 0x000fe20000010000 */
[C---:B------:R-:W-:Y:S01]  /*2540*/  FMUL.FTZ R57, R157.reuse, R0 ;  /* 0x000000009d397220 */ /* 0x040fe20000410000 */
[----:B------:R-:W-:Y:S01]  /*2550*/  FMUL.FTZ R63, R157, R70 ;  /* 0x000000469d3f7220 */ /* 0x000fe20000410000 */
[----:B------:R-:W-:Y:S01]  /*2560*/  @P1 PRMT R0, R117, 0x7632, R0 ;  /* 0x0000763275001816 */ /* 0x000fe20000000000 */
[--C-:B------:R-:W-:Y:S01]  /*2570*/  @P1 FADD.FTZ R61, R61, R52.reuse ;  /* 0x000000343d3d1221 */ /* 0x100fe20000010000 */
[----:B------:R-:W-:Y:S01]  /*2580*/  @P1 PRMT R52, R116, 0x7632, R52 ;  /* 0x0000763274341816 */ /* 0x000fe20000000034 */
[----:B------:R-:W-:Y:S01]  /*2590*/  FMUL.FTZ R59, R157, R80 ;  /* 0x000000509d3b7220 */ /* 0x000fe20000410000 */
[----:B------:R-:W-:Y:S01]  /*25a0*/  @P1 FADD.FTZ R63, R63, R54 ;  /* 0x000000363f3f1221 */ /* 0x000fe20000010000 */
[----:B------:R-:W-:Y:S01]  /*25b0*/  @P1 SHF.L.U32 R54, R0, 0x10, RZ ;  /* 0x0000001000361819 */ /* 0x000fe200000006ff */
[----:B------:R-:W-:Y:S01]  /*25c0*/  FADD.FTZ R178, R183, -R178 ;  /* 0x800000b2b7b27221 */ /* 0x000fe20000010000 */
[----:B------:R-:W-:Y:S01]  /*25d0*/  @P1 SHF.L.U32 R52, R52, 0x10, RZ ;  /* 0x0000001034341819 */ /* 0x000fe200000006ff */
[----:B------:R-:W-:Y:S01]  /*25e0*/  FADD.FTZ R74, R74, -R81 ;  /* 0x800000514a4a7221 */ /* 0x000fe20000010000 */
[----:B------:R-:W-:Y:S01]  /*25f0*/  @P1 PRMT R53, R38, 0x7632, R53 ;  /* 0x0000763226351816 */ /* 0x000fe20000000035 */
[----:B------:R-:W-:Y:S01]  /*2600*/  FADD.FTZ R186, R179, -R186 ;  /* 0x800000bab3ba7221 */ /* 0x000fe20000010000 */
[----:B------:R-:W-:Y:S01]  /*2610*/  @P1 SHF.L.U32 R0, R116, 0x10, RZ ;  /* 0x0000001074001819 */ /* 0x000fe200000006ff */
[----:B------:R-:W-:Y:S01]  /*2620*/  @P1 FADD.FTZ R59, R59, R52 ;  /* 0x000000343b3b1221 */ /* 0x000fe20000010000 */
[----:B------:R-:W-:Y:S01]  /*2630*/  @P1 SHF.L.U32 R52, R53, 0x10, RZ ;  /* 0x0000001035341819 */ /* 0x000fe200000006ff */
[----:B------:R-:W-:Y:S01]  /*2640*/  FADD.FTZ R176, R185, -R176 ;  /* 0x800000b0b9b07221 */ /* 0x000fe20000010000 */
[C---:B------:R-:W-:Y:S01]  /*2650*/  FMUL.FTZ R179, R157.reuse, R178 ;  /* 0x000000b29db37220 */ /* 0x040fe20000410000 */
[----:B------:R-:W-:Y:S01]  /*2660*/  FMUL.FTZ R185, R157, R74 ;  /* 0x0000004a9db97220 */ /* 0x000fe20000410000 */
[--C-:B------:R-:W-:Y:S01]  /*2670*/  @P1 FADD.FTZ R57, R57, R0.reuse ;  /* 0x0000000039391221 */ /* 0x100fe20000010000 */
[----:B------:R-:W-:Y:S01]  /*2680*/  @P1 PRMT R0, R39, 0x7632, R0 ;  /* 0x0000763227001816 */ /* 0x000fe20000000000 */
[----:B------:R-:W-:Y:S01]  /*2690*/  FADD.FTZ R162, R162, -R161 ;  /* 0x800000a1a2a27221 */ /* 0x000fe20000010000 */
[----:B------:R-:W-:Y:S01]  /*26a0*/  @P1 FADD.FTZ R179, R179, R52 ;  /* 0x00000034b3b31221 */ /* 0x000fe20000010000 */
[----:B------:R-:W-:Y:S01]  /*26b0*/  @P1 FADD.FTZ R185, R185, R56 ;  /* 0x00000038b9b91221 */ /* 0x000fe20000010000 */
[----:B------:R-:W-:Y:S01]  /*26c0*/  @P1 PRMT R52, R36, 0x7632, R52 ;  /* 0x0000763224341816 */ /* 0x000fe20000000034 */
[----:B------:R-:W-:Y:S01]  /*26d0*/  FADD.FTZ R190, R177, -R190 ;  /* 0x800000beb1be7221 */ /* 0x000fe20000010000 */
[----:B------:R-:W-:Y:S01]  /*26e0*/  @P1 SHF.L.U32 R56, R0, 0x10, RZ ;  /* 0x0000001000381819 */ /* 0x000fe200000006ff */
[C---:B------:R-:W-:Y:S01]  /*26f0*/  FMUL.FTZ R177, R157.reuse, R162 ;  /* 0x000000a29db17220 */ /* 0x040fe20000410000 */
[----:B------:R-:W-:Y:S01]  /*2700*/  @P1 SHF.L.U32 R0, R38, 0x10, RZ ;  /* 0x0000001026001819 */ /* 0x000fe200000006ff */
[----:B------:R-:W-:Y:S01]  /*2710*/  FADD.FTZ R182, R182, -R171 ;  /* 0x800000abb6b67221 */ /* 0x000fe20000010000 */
[----:B------:R-:W-:Y:S01]  /*2720*/  @P1 SHF.L.U32 R52, R52, 0x10, RZ ;  /* 0x0000001034341819 */ /* 0x000fe200000006ff */
[----:B------:R-:W-:Y:S01]  /*2730*/  FADD.FTZ R78, R78, -R83 ;  /* 0x800000534e4e7221 */ /* 0x000fe20000010000 */
[C---:B------:R-:W-:Y:S01]  /*2740*/  FMUL.FTZ R171, R157.reuse, R186 ;  /* 0x000000ba9dab7220 */ /* 0x040fe20000410000 */
[----:B------:R-:W-:Y:S01]  /*2750*/  FMUL.FTZ R183, R157, R176 ;  /* 0x000000b09db77220 */ /* 0x000fe20000410000 */
[--C-:B------:R-:W-:Y:S01]  /*2760*/  @P1 FADD.FTZ R177, R177, R0.reuse ;  /* 0x00000000b1b11221 */ /* 0x100fe20000010000 */
[----:B------:R-:W-:Y:S01]  /*2770*/  FADD.FTZ R196, R196, -R55 ;  /* 0x80000037c4c47221 */ /* 0x000fe20000010000 */
[----:B------:R-:W-:Y:S01]  /*2780*/  @P1 PRMT R0, R37, 0x7632, R0 ;  /* 0x0000763225001816 */ /* 0x000fe20000000000 */
[----:B------:R-:W-:Y:S01]  /*2790*/  FMUL.FTZ R55, R157, R78 ;  /* 0x0000004e9d377220 */ /* 0x000fe20000410000 */
[--C-:B------:R-:W-:Y:S01]  /*27a0*/  @P1 FADD.FTZ R171, R171, R52.reuse ;  /* 0x00000034abab1221 */ /* 0x100fe20000010000 */
[----:B------:R-:W-:Y:S01]  /*27b0*/  FADD.FTZ R158, R158, -R79 ;  /* 0x8000004f9e9e7221 */ /* 0x000fe20000010000 */
[----:B------:R-:W-:Y:S01]  /*27c0*/  @P1 PRMT R52, R41, 0x7632, R52 ;  /* 0x0000763229341816 */ /* 0x000fe20000000034 */
[----:B------:R-:W-:Y:S01]  /*27d0*/  FADD.FTZ R164, R164, -R163 ;  /* 0x800000a3a4a47221 */ /* 0x000fe20000010000 */
[----:B------:R-:W-:Y:S01]  /*27e0*/  @P1 FADD.FTZ R183, R183, R56 ;  /* 0x00000038b7b71221 */ /* 0x000fe20000010000 */
[----:B------:R-:W-:Y:S01]  /*27f0*/  @P1 SHF.L.U32 R56, R0, 0x10, RZ ;  /* 0x0000001000381819 */ /* 0x000fe200000006ff */
[----:B------:R-:W-:Y:S01]  /*2800*/  FADD.FTZ R172, R169, -R172 ;  /* 0x800000aca9ac7221 */ /* 0x000fe20000010000 */
[----:B------:R-:W-:Y:S01]  /*2810*/  @P1 FADD.FTZ R55, R55, R54 ;  /* 0x0000003637371221 */ /* 0x000fe20000010000 */
[----:B------:R-:W-:Y:S01]  /*2820*/  @P1 SHF.L.U32 R0, R36, 0x10, RZ ;  /* 0x0000001024001819 */ /* 0x000fe200000006ff */
[----:B------:R-:W-:Y:S01]  /*2830*/  FADD.FTZ R160, R160, -R159 ;  /* 0x8000009fa0a07221 */ /* 0x000fe20000010000 */
[----:B------:R-:W-:Y:S01]  /*2840*/  FADD.FTZ R180, R181, -R180 ;  /* 0x800000b4b5b47221 */ /* 0x000fe20000010000 */
[----:B------:R-:W-:Y:S01]  /*2850*/  FMUL.FTZ R169, R157, R158 ;  /* 0x0000009e9da97220 */ /* 0x000fe20000410000 */
[----:B------:R-:W-:Y:S01]  /*2860*/  @P1 SHF.L.U32 R54, R39, 0x10, RZ ;  /* 0x0000001027361819 */ /* 0x000fe200000006ff */
[C---:B------:R-:W-:Y:S01]  /*2870*/  FMUL.FTZ R181, R157.reuse, R164 ;  /* 0x000000a49db57220 */ /* 0x040fe20000410000 */
[----:B------:R-:W-:Y:S01]  /*2880*/  @P1 SHF.L.U32 R52, R52, 0x10, RZ ;  /* 0x0000001034341819 */ /* 0x000fe200000006ff */
[C---:B------:R-:W-:Y:S01]  /*2890*/  FMUL.FTZ R159, R157.reuse, R202 ;  /* 0x000000ca9d9f7220 */ /* 0x040fe20000410000 */
[----:B------:R-:W-:Y:S01]  /*28a0*/  FADD.FTZ R188, R188, -R175 ;  /* 0x800000afbcbc7221 */ /* 0x000fe20000010000 */
[----:B------:R-:W-:Y:S01]  /*28b0*/  FMUL.FTZ R175, R157, R180 ;  /* 0x000000b49daf7220 */ /* 0x000fe20000410000 */
[----:B------:R-:W-:Y:S01]  /*28c0*/  @P1 FADD.FTZ R169, R169, R0 ;  /* 0x00000000a9a91221 */ /* 0x000fe20000010000 */
[----:B------:R-:W-:Y:S01]  /*28d0*/  @P1 FADD.FTZ R181, R181, R54 ;  /* 0x00000036b5b51221 */ /* 0x000fe20000010000 */
[----:B------:R-:W-:Y:S01]  /*28e0*/  @P1 PRMT R53, R43, 0x7632, R53 ;  /* 0x000076322b351816 */ /* 0x000fe20000000035 */
[----:B------:R-:W-:Y:S01]  /*28f0*/  @P1 FADD.FTZ R159, R159, R52 ;  /* 0x000000349f9f1221 */ /* 0x000fe20000010000 */
[----:B------:R-:W-:Y:S01]  /*2900*/  @P1 PRMT R0, R42, 0x7632, R0 ;  /* 0x000076322a001816 */ /* 0x000fe20000000000 */
[----:B------:R-:W-:Y:S01]  /*2910*/  FADD.FTZ R198, R198, -R191 ;  /* 0x800000bfc6c67221 */ /* 0x000fe20000010000 */
[----:B------:R-:W-:Y:S01]  /*2920*/  FADD.FTZ R184, R184, -R173 ;  /* 0x800000adb8b87221 */ /* 0x000fe20000010000 */
[----:B------:R-:W-:Y:S01]  /*2930*/  @P1 SHF.L.U32 R54, R37, 0x10, RZ ;  /* 0x0000001025361819 */ /* 0x000fe200000006ff */
[----:B------:R-:W-:Y:S01]  /*2940*/  FADD.FTZ R170, R167, -R170 ;  /* 0x800000aaa7aa7221 */ /* 0x000fe20000010000 */
[----:B------:R-:W-:Y:S01]  /*2950*/  @P1 PRMT R52, R40, 0x7632, R52 ;  /* 0x0000763228341816 */ /* 0x000fe20000000034 */
[----:B------:R-:W-:Y:S01]  /*2960*/  FMUL.FTZ R173, R157, R160 ;  /* 0x000000a09dad7220 */ /* 0x000fe20000410000 */
[----:B------:R-:W-:Y:S01]  /*2970*/  @P1 FADD.FTZ R175, R175, R56 ;  /* 0x00000038afaf1221 */ /* 0x000fe20000010000 */
[----:B------:R-:W-:Y:S01]  /*2980*/  @P1 SHF.L.U32 R58, R53, 0x10, RZ ;  /* 0x00000010353a1819 */ /* 0x000fe200000006ff */
        /* <DEDUP_REMOVED lines=8> */
[----:B------:R-:W-:Y:S01]  /*2a10*/  FADD.FTZ R168, R168, -R165 ;  /* 0x800000a5a8a87221 */ /* 0x000fe20000010000 */
[----:B------:R-:W-:Y:S01]  /*2a20*/  @P1 SHF.L.U32 R54, R43, 0x10, RZ ;  /* 0x000000102b361819 */ /* 0x000fe200000006ff */
[----:B------:R-:W-:Y:S01]  /*2a30*/  FADD.FTZ R208, R195, -R208 ;  /* 0x800000d0c3d07221 */ /* 0x000fe20000010000 */
[----:B------:R-:W-:Y:S01]  /*2a40*/  FMUL.FTZ R165, R157, R182 ;  /* 0x000000b69da57220 */ /* 0x000fe20000410000 */
[----:B------:R-:W-:Y:S01]  /*2a50*/  @P1 FADD.FTZ R163, R163, R56 ;  /* 0x00000038a3a31221 */ /* 0x000fe20000010000 */
[----:B------:R-:W-:Y:S01]  /*2a60*/  FADD.FTZ R204, R204, -R193 ;  /* 0x800000c1cccc7221 */ /* 0x000fe20000010000 */
[----:B------:R-:W-:Y:S01]  /*2a70*/  @P1 FADD.FTZ R83, R83, R0 ;  /* 0x0000000053531221 */ /* 0x000fe20000010000 */
[----:B------:R-:W-:Y:S01]  /*2a80*/  @P1 SHF.L.U32 R56, R53, 0x10, RZ ;  /* 0x0000001035381819 */ /* 0x000fe200000006ff */
[----:B------:R-:W-:Y:S01]  /*2a90*/  @P1 FADD.FTZ R81, R81, R52 ;  /* 0x0000003451511221 */ /* 0x000fe20000010000 */
[----:B------:R-:W-:Y:S01]  /*2aa0*/  @P1 SHF.L.U32 R0, R40, 0x10, RZ ;  /* 0x0000001028001819 */ /* 0x000fe200000006ff */
[----:B------:R-:W0:Y:S01]  /*2ab0*/  @P2 LDC.64 R52, c[0x0][0x308] ;  /* 0x0000c200ff342b82 */ /* 0x000e220000000a00 */
[C---:B------:R-:W-:Y:S01]  /*2ac0*/  FMUL.FTZ R79, R157.reuse, R168 ;  /* 0x000000a89d4f7220 */ /* 0x040fe20000410000 */
[----:B------:R-:W-:Y:S01]  /*2ad0*/  FMUL.FTZ R77, R157, R208 ;  /* 0x000000d09d4d7220 */ /* 0x000fe20000410000 */
[----:B------:R-:W-:Y:S01]  /*2ae0*/  @P1 FADD.FTZ R165, R165, R54 ;  /* 0x00000036a5a51221 */ /* 0x000fe20000010000 */
[----:B------:R-:W-:Y:S01]  /*2af0*/  @P1 SHF.L.U32 R54, R42, 0x10, RZ ;  /* 0x000000102a361819 */ /* 0x000fe200000006ff */
[C---:B------:R-:W-:Y:S01]  /*2b00*/  FMUL.FTZ R161, R157.reuse, R172 ;  /* 0x000000ac9da17220 */ /* 0x040fe20000410000 */
[----:B------:R-:W-:Y:S01]  /*2b10*/  FMUL.FTZ R167, R157, R204 ;  /* 0x000000cc9da77220 */ /* 0x000fe20000410000 */
[----:B------:R-:W-:Y:S01]  /*2b20*/  @P1 FADD.FTZ R79, R79, R0 ;  /* 0x000000004f4f1221 */ /* 0x000fe20000010000 */
[----:B------:R-:W-:Y:S01]  /*2b30*/  @P1 FADD.FTZ R77, R77, R56 ;  /* 0x000000384d4d1221 */ /* 0x000fe20000010000 */
[----:B------:R-:W-:Y:S01]  /*2b40*/  FADD.FTZ R194, R194, -R197 ;  /* 0x800000c5c2c27221 */ /* 0x000fe20000010000 */
[----:B------:R-:W-:Y:S01]  /*2b50*/  FADD.FTZ R192, R199, -R192 ;  /* 0x800000c0c7c07221 */ /* 0x000fe20000010000 */
[----:B------:R-:W-:Y:S01]  /*2b60*/  FADD.FTZ R206, R201, -R206 ;  /* 0x800000cec9ce7221 */ /* 0x000fe20000010000 */
[----:B------:R-:W-:Y:S01]  /*2b70*/  @P1 PRMT R0, R45, 0x7632, R0 ;  /* 0x000076322d001816 */ /* 0x000fe20000000000 */
[----:B------:R-:W-:Y:S01]  /*2b80*/  @P1 FADD.FTZ R167, R167, R58 ;  /* 0x0000003aa7a71221 */ /* 0x000fe20000010000 */
[----:B------:R-:W-:Y:S01]  /*2b90*/  @P1 PRMT R56, R46, 0x7632, R56 ;  /* 0x000076322e381816 */ /* 0x000fe20000000038 */
[----:B------:R-:W-:Y:S01]  /*2ba0*/  @P1 FADD.FTZ R161, R161, R54 ;  /* 0x00000036a1a11221 */ /* 0x000fe20000010000 */
[----:B------:R-:W-:Y:S01]  /*2bb0*/  @P1 SHF.L.U32 R54, R44, 0x10, RZ ;  /* 0x000000102c361819 */ /* 0x000fe200000006ff */
[----:B------:R-:W-:Y:S01]  /*2bc0*/  FMUL.FTZ R65, R157, R184 ;  /* 0x000000b89d417220 */ /* 0x000fe20000410000 */
[----:B------:R-:W-:Y:S01]  /*2bd0*/  @P1 SHF.L.U32 R58, R45, 0x10, RZ ;  /* 0x000000102d3a1819 */ /* 0x000fe200000006ff */
[C---:B------:R-:W-:Y:S01]  /*2be0*/  FMUL.FTZ R67, R157.reuse, R188 ;  /* 0x000000bc9d437220 */ /* 0x040fe20000410000 */
[C---:B------:R-:W-:Y:S01]  /*2bf0*/  FMUL.FTZ R75, R157.reuse, R194 ;  /* 0x000000c29d4b7220 */ /* 0x040fe20000410000 */
[C---:B------:R-:W-:Y:S01]  /*2c00*/  FMUL.FTZ R69, R157.reuse, R190 ;  /* 0x000000be9d457220 */ /* 0x040fe20000410000 */
[C---:B------:R-:W-:Y:S01]  /*2c10*/  FMUL.FTZ R71, R157.reuse, R192 ;  /* 0x000000c09d477220 */ /* 0x040fe20000410000 */
[C---:B------:R-:W-:Y:S01]  /*2c20*/  FMUL.FTZ R73, R157.reuse, R206 ;  /* 0x000000ce9d497220 */ /* 0x040fe20000410000 */
[----:B------:R-:W-:Y:S01]  /*2c30*/  @P1 SHF.L.U32 R0, R0, 0x10, RZ ;  /* 0x0000001000001819 */ /* 0x000fe200000006ff */
[----:B------:R-:W-:Y:S01]  /*2c40*/  FMUL.FTZ R157, R157, R196 ;  /* 0x000000c49d9d7220 */ /* 0x000fe20000410000 */
[----:B------:R-:W-:Y:S01]  /*2c50*/  @P1 SHF.L.U32 R56, R56, 0x10, RZ ;  /* 0x0000001038381819 */ /* 0x000fe200000006ff */
[----:B------:R-:W-:Y:S01]  /*2c60*/  @P1 FADD.FTZ R65, R65, R54 ;  /* 0x0000003641411221 */ /* 0x000fe20000010000 */
[----:B------:R-:W-:Y:S01]  /*2c70*/  @P1 FADD.FTZ R67, R67, R58 ;  /* 0x0000003a43431221 */ /* 0x000fe20000010000 */
[----:B------:R-:W-:Y:S01]  /*2c80*/  @P1 SHF.L.U32 R54, R46, 0x10, RZ ;  /* 0x000000102e361819 */ /* 0x000fe200000006ff */
[----:B------:R-:W-:Y:S01]  /*2c90*/  @P1 FADD.FTZ R75, R75, R0 ;  /* 0x000000004b4b1221 */ /* 0x000fe20000010000 */
[----:B------:R-:W-:Y:S01]  /*2ca0*/  @P1 SHF.L.U32 R58, R47, 0x10, RZ ;  /* 0x000000102f3a1819 */ /* 0x000fe200000006ff */
        /* <DEDUP_REMOVED lines=17> */
[----:B------:R-:W-:Y:S01]  /*2dc0*/  FMUL.FTZ R59, R59, R154 ;  /* 0x0000009a3b3b7220 */ /* 0x000fe20000410000 */
[----:B------:R-:W-:Y:S02]  /*2dd0*/  @P2 PRMT R51, R64, 0x7610, R51 ;  /* 0x0000761040332816 */ /* 0x000fe40000000033 */
[----:B------:R-:W-:-:S02]  /*2de0*/  @P2 PRMT R50, R60, 0x7610, R50 ;  /* 0x000076103c322816 */ /* 0x000fc40000000032 */
[----:B------:R-:W-:Y:S01]  /*2df0*/  @P2 PRMT R49, R56, 0x7610, R49 ;  /* 0x0000761038312816 */ /* 0x000fe20000000031 */
[-C--:B------:R-:W-:Y:S01]  /*2e00*/  FMUL.FTZ R56, R189, R154.reuse ;  /* 0x0000009abd387220 */ /* 0x080fe20000410000 */
[----:B------:R-:W-:Y:S02]  /*2e10*/  @P2 PRMT R48, R0, 0x7610, R48 ;  /* 0x0000761000302816 */ /* 0x000fe40000000030 */
[----:B------:R-:W-:Y:S02]  /*2e20*/  @P2 PRMT R51, R51, 0x5410, R66 ;  /* 0x0000541033332816 */ /* 0x000fe40000000042 */
[----:B------:R-:W-:Y:S02]  /*2e30*/  @P2 PRMT R50, R50, 0x5410, R62 ;  /* 0x0000541032322816 */ /* 0x000fe4000000003e */
[----:B------:R-:W-:Y:S01]  /*2e40*/  @P2 PRMT R49, R49, 0x5410, R58 ;  /* 0x0000541031312816 */ /* 0x000fe2000000003a */
[-C--:B------:R-:W-:Y:S01]  /*2e50*/  FMUL.FTZ R58, R177, R154.reuse ;  /* 0x0000009ab13a7220 */ /* 0x080fe20000410000 */
[----:B------:R-:W-:Y:S01]  /*2e60*/  @P2 PRMT R48, R48, 0x5410, R54 ;  /* 0x0000541030302816 */ /* 0x000fe20000000036 */
[-C--:B------:R-:W-:Y:S01]  /*2e70*/  FMUL.FTZ R54, R63, R154.reuse ;  /* 0x0000009a3f367220 */ /* 0x080fe20000410000 */
[----:B------:R-:W-:Y:S01]  /*2e80*/  @P2 F2FP.BF16.F32.PACK_AB R0, RZ, R169 ;  /* 0x000000a9ff00223e */ /* 0x000fe200000010ff */
[----:B------:R-:W0:Y:S01]  /*2e90*/  @P2 LDC.64 R62, c[0x0][0x308] ;  /* 0x0000c200ff3e2b82 */ /* 0x000e220000000a00 */
[----:B------:R-:W-:Y:S01]  /*2ea0*/  @P2 F2FP.BF16.F32.PACK_AB R74, RZ, R181 ;  /* 0x000000b5ff4a223e */ /* 0x000fe200000010ff */
[----:B------:R1:W-:Y:S01]  /*2eb0*/  @P2 STG.E.128 desc[UR6][R52.64], R48 ;  /* 0x0000003034002986 */ /* 0x0003e2000c101d06 */
[----:B------:R-:W-:Y:S01]  /*2ec0*/  @P2 F2FP.BF16.F32.PACK_AB R70, RZ, R177 ;  /* 0x000000b1ff46223e */ /* 0x000fe200000010ff */
[----:B------:R-:W-:Y:S01]  /*2ed0*/  FMUL.FTZ R181, R181, R154 ;  /* 0x0000009ab5b57220 */ /* 0x000fe20000410000 */
[----:B------:R-:W-:-:S02]  /*2ee0*/  @P2 F2FP.BF16.F32.PACK_AB R66, RZ, R173 ;  /* 0x000000adff42223e */ /* 0x000fc400000010ff */
[----:B------:R-:W-:Y:S01]  /*2ef0*/  @P2 F2FP.BF16.F32.PACK_AB R64, RZ, R171 ;  /* 0x000000abff40223e */ /* 0x000fe200000010ff */
[-C--:B------:R-:W-:Y:S01]  /*2f00*/  FMUL.FTZ R171, R171, R154.reuse ;  /* 0x0000009aabab7220 */ /* 0x080fe20000410000 */
[----:B------:R-:W-:Y:S01]  /*2f10*/  @P2 F2FP.BF16.F32.PACK_AB R72, RZ, R179 ;  /* 0x000000b3ff48223e */ /* 0x000fe200000010ff */
[----:B------:R-:W-:Y:S01]  /*2f20*/  FMUL.FTZ R179, R179, R154 ;  /* 0x0000009ab3b37220 */ /* 0x000fe20000410000 */
[----:B------:R-:W-:Y:S02]  /*2f30*/  @P2 F2FP.BF16.F32.PACK_AB R76, RZ, R183 ;  /* 0x000000b7ff4c223e */ /* 0x000fe400000010ff */
[----:B------:R-:W-:Y:S02]  /*2f40*/  @P2 F2FP.BF16.F32.PACK_AB R68, RZ, R175 ;  /* 0x000000afff44223e */ /* 0x000fe400000010ff */
[----:B------:R-:W-:Y:S02]  /*2f50*/  F2FP.BF16.F32.PACK_AB R54, R185, R54 ;  /* 0x00000036b936723e */ /* 0x000fe400000010ff */
[----:B------:R-:W-:-:S02]  /*2f60*/  F2FP.BF16.F32.PACK_AB R58, R179, R58 ;  /* 0x0000003ab33a723e */ /* 0x000fc400000010ff */
[----:B------:R-:W-:Y:S01]  /*2f70*/  ISETP.GE.AND P1, PT, R150, UR17, PT ;  /* 0x0000001196007c0c */ /* 0x000fe2000bf26270 */
[-C--:B-1----:R-:W-:Y:S01]  /*2f80*/  FMUL.FTZ R53, R61, R154.reuse ;  /* 0x0000009a3d357220 */ /* 0x082fe20000410000 */
[-C--:B------:R-:W-:Y:S01]  /*2f90*/  FMUL.FTZ R52, R55, R154.reuse ;  /* 0x0000009a37347220 */ /* 0x080fe20000410000 */
[----:B------:R-:W1:Y:S01]  /*2fa0*/  LDC.64 R60, c[0x0][0x2f8] ;  /* 0x0000be00ff3c7b82 */ /* 0x000e620000000a00 */
[----:B------:R-:W-:Y:S01]  /*2fb0*/  F2FP.BF16.F32.PACK_AB R55, R56, R187 ;  /* 0x000000bb3837723e */ /* 0x000fe200000010ff */
[-C--:B------:R-:W-:Y:S01]  /*2fc0*/  FMUL.FTZ R56, R169, R154.reuse ;  /* 0x0000009aa9387220 */ /* 0x080fe20000410000 */
[----:B------:R-:W-:Y:S02]  /*2fd0*/  @P2 PRMT R51, R74, 0x7610, R51 ;  /* 0x000076104a332816 */ /* 0x000fe40000000033 */
[----:B------:R-:W-:Y:S01]  /*2fe0*/  F2FP.BF16.F32.PACK_AB R53, R52, R53 ;  /* 0x000000353435723e */ /* 0x000fe200000010ff */
[-C--:B------:R-:W-:Y:S01]  /*2ff0*/  FMUL.FTZ R52, R57, R154.reuse ;  /* 0x0000009a39347220 */ /* 0x080fe20000410000 */
[----:B------:R-:W-:Y:S01]  /*3000*/  FMUL.FTZ R57, R173, R154 ;  /* 0x0000009aad397220 */ /* 0x000fe20000410000 */
[----:B------:R-:W2:Y:S01]  /*3010*/  @P2 LDC.64 R168, c[0x0][0x308] ;  /* 0x0000c200ffa82b82 */ /* 0x000ea20000000a00 */
[----:B------:R-:W-:Y:S01]  /*3020*/  @P2 PRMT R50, R70, 0x7610, R50 ;  /* 0x0000761046322816 */ /* 0x000fe20000000032 */
[----:B0-----:R-:W-:Y:S01]  /*3030*/  @P2 IMAD.WIDE.U32 R172, R155, 0x10, R62 ;  /* 0x000000109bac2825 */ /* 0x001fe200078e003e */
[----:B------:R-:W-:-:S02]  /*3040*/  @P2 PRMT R49, R66, 0x7610, R49 ;  /* 0x0000761042312816 */ /* 0x000fc40000000031 */
[----:B------:R-:W-:Y:S02]  /*3050*/  @P2 PRMT R48, R0, 0x7610, R48 ;  /* 0x0000761000302816 */ /* 0x000fe40000000030 */
[----:B------:R-:W-:Y:S01]  /*3060*/  F2FP.BF16.F32.PACK_AB R56, R171, R56 ;  /* 0x00000038ab38723e */ /* 0x000fe200000010ff */
[----:B------:R-:W0:Y:S01]  /*3070*/  @P2 LDC.64 R62, c[0x0][0x308] ;  /* 0x0000c200ff3e2b82 */ /* 0x000e220000000a00 */
[----:B------:R-:W-:Y:S02]  /*3080*/  F2FP.BF16.F32.PACK_AB R52, R59, R52 ;  /* 0x000000343b34723e */ /* 0x000fe400000010ff */
[----:B------:R-:W-:Y:S02]  /*3090*/  @P2 PRMT R51, R51, 0x5410, R76 ;  /* 0x0000541033332816 */ /* 0x000fe4000000004c */
[----:B------:R-:W-:Y:S02]  /*30a0*/  @P2 PRMT R50, R50, 0x5410, R72 ;  /* 0x0000541032322816 */ /* 0x000fe40000000048 */
[----:B------:R-:W-:Y:S01]  /*30b0*/  @P2 PRMT R49, R49, 0x5410, R68 ;  /* 0x0000541031312816 */ /* 0x000fe20000000044 */
[----:B-1----:R-:W-:Y:S01]  /*30c0*/  IMAD.WIDE.U32 R170, R156, 0x10, R60 ;  /* 0x000000109caa7825 */ /* 0x002fe200078e003c */
[----:B------:R-:W-:-:S02]  /*30d0*/  @P2 PRMT R48, R48, 0x5410, R64 ;  /* 0x0000541030302816 */ /* 0x000fc40000000040 */
[----:B------:R-:W-:Y:S01]  /*30e0*/  F2FP.BF16.F32.PACK_AB R59, R80, R181 ;  /* 0x000000b5503b723e */ /* 0x000fe200000010ff */
[----:B------:R-:W-:Y:S01]  /*30f0*/  IMAD.WIDE.U32 R174, R155, 0x10, R60 ;  /* 0x000000109bae7825 */ /* 0x000fe200078e003c */
[----:B------:R-:W-:Y:S01]  /*3100*/  F2FP.BF16.F32.PACK_AB R57, R78, R57 ;  /* 0x000000394e39723e */ /* 0x000fe200000010ff */
[----:B------:R1:W-:Y:S01]  /*3110*/  STG.E.128 desc[UR6][R170.64], R52 ;  /* 0x00000034aa007986 */ /* 0x0003e2000c101d06 */
[----:B------:R-:W-:Y:S01]  /*3120*/  @P2 F2FP.BF16.F32.PACK_AB R72, RZ, R165 ;  /* 0x000000a5ff48223e */ /* 0x000fe200000010ff */
[----:B--2---:R-:W-:Y:S01]  /*3130*/  @P2 IMAD.WIDE.U32 R168, R152, 0x10, R168 ;  /* 0x0000001098a82825 */ /* 0x004fe200078e00a8 */
[----:B------:R-:W-:Y:S01]  /*3140*/  @P2 F2FP.BF16.F32.PACK_AB R68, RZ, R161 ;  /* 0x000000a1ff44223e */ /* 0x000fe200000010ff */
[----:B------:R2:W-:Y:S01]  /*3150*/  @P2 STG.E.128 desc[UR6][R172.64], R48 ;  /* 0x00000030ac002986 */ /* 0x0005e2000c101d06 */
[----:B------:R-:W-:Y:S02]  /*3160*/  @P2 F2FP.BF16.F32.PACK_AB R64, RZ, R83 ;  /* 0x00000053ff40223e */ /* 0x000fe400000010ff */
[----:B------:R-:W-:Y:S01]  /*3170*/  @P2 F2FP.BF16.F32.PACK_AB R0, RZ, R79 ;  /* 0x0000004fff00223e */ /* 0x000fe200000010ff */
[----:B------:R3:W-:Y:S01]  /*3180*/  STG.E.128 desc[UR6][R174.64], R56 ;  /* 0x00000038ae007986 */ /* 0x0007e2000c101d06 */
[----:B------:R-:W-:Y:S01]  /*3190*/  @P2 F2FP.BF16.F32.PACK_AB R70, RZ, R163 ;  /* 0x000000a3ff46223e */ /* 0x000fe200000010ff */
[----:B------:R-:W-:Y:S01]  /*31a0*/  FMUL.FTZ R163, R163, R154 ;  /* 0x0000009aa3a37220 */ /* 0x000fe20000410000 */
[----:B------:R-:W-:Y:S01]  /*31b0*/  @P2 F2FP.BF16.F32.PACK_AB R74, RZ, R167 ;  /* 0x000000a7ff4a223e */ /* 0x000fe200000010ff */
[----:B0-----:R-:W-:Y:S01]  /*31c0*/  @P2 IMAD.WIDE.U32 R62, R153, 0x10, R62 ;  /* 0x00000010993e2825 */ /* 0x001fe200078e003e */
[----:B------:R-:W-:-:S03]  /*31d0*/  @P2 F2FP.BF16.F32.PACK_AB R66, RZ, R159 ;  /* 0x0000009fff42223e */ /* 0x000fc600000010ff */
[-C--:B-1----:R-:W-:Y:S01]  /*31e0*/  FMUL.FTZ R53, R83, R154.reuse ;  /* 0x0000009a53357220 */ /* 0x082fe20000410000 */
[-C--:B------:R-:W-:Y:S01]  /*31f0*/  FMUL.FTZ R52, R79, R154.reuse ;  /* 0x0000009a4f347220 */ /* 0x080fe20000410000 */
[-C--:B------:R-:W-:Y:S01]  /*3200*/  FMUL.FTZ R55, R165, R154.reuse ;  /* 0x0000009aa5377220 */ /* 0x080fe20000410000 */
[-C--:B------:R-:W-:Y:S01]  /*3210*/  FMUL.FTZ R54, R161, R154.reuse ;  /* 0x0000009aa1367220 */ /* 0x080fe20000410000 */
[----:B--2---:R-:W-:Y:S02]  /*3220*/  @P2 PRMT R51, R72, 0x7610, R51 ;  /* 0x0000761048332816 */ /* 0x004fe40000000033 */
[----:B------:R-:W-:Y:S01]  /*3230*/  @P2 PRMT R50, R68, 0x7610, R50 ;  /* 0x0000761044322816 */ /* 0x000fe20000000032 */
[-C--:B---3--:R-:W-:Y:S01]  /*3240*/  FMUL.FTZ R56, R159, R154.reuse ;  /* 0x0000009a9f387220 */ /* 0x088fe20000410000 */
[-C--:B------:R-:W-:Y:S01]  /*3250*/  FMUL.FTZ R57, R81, R154.reuse ;  /* 0x0000009a51397220 */ /* 0x080fe20000410000 */
[----:B------:R-:W-:Y:S01]  /*3260*/  FMUL.FTZ R58, R167, R154 ;  /* 0x0000009aa73a7220 */ /* 0x000fe20000410000 */
[----:B------:R-:W-:-:S02]  /*3270*/  @P2 F2FP.BF16.F32.PACK_AB R81, RZ, R81 ;  /* 0x00000051ff51223e */ /* 0x000fc400000010ff */
[----:B------:R-:W-:Y:S02]  /*3280*/  @P2 PRMT R49, R64, 0x7610, R49 ;  /* 0x0000761040312816 */ /* 0x000fe40000000031 */
[----:B------:R-:W-:Y:S02]  /*3290*/  @P2 PRMT R48, R0, 0x7610, R48 ;  /* 0x0000761000302816 */ /* 0x000fe40000000030 */
[----:B------:R-:W-:Y:S02]  /*32a0*/  F2FP.BF16.F32.PACK_AB R53, R56, R53 ;  /* 0x000000353835723e */ /* 0x000fe400000010ff */
[----:B------:R-:W-:Y:S01]  /*32b0*/  F2FP.BF16.F32.PACK_AB R52, R57, R52 ;  /* 0x000000343934723e */ /* 0x000fe200000010ff */
[----:B------:R-:W-:Y:S01]  /*32c0*/  IMAD.WIDE.U32 R56, R152, 0x10, R60 ;  /* 0x0000001098387825 */ /* 0x000fe200078e003c */
[----:B------:R-:W-:Y:S02]  /*32d0*/  @P2 PRMT R51, R51, 0x5410, R74 ;  /* 0x0000541033332816 */ /* 0x000fe4000000004a */
[----:B------:R-:W-:Y:S01]  /*32e0*/  @P2 PRMT R50, R50, 0x5410, R70 ;  /* 0x0000541032322816 */ /* 0x000fe20000000046 */
[----:B------:R-:W-:Y:S01]  /*32f0*/  IMAD.WIDE.U32 R60, R153, 0x10, R60 ;  /* 0x00000010993c7825 */ /* 0x000fe200078e003c */
[----:B------:R-:W-:-:S03]  /*3300*/  @P2 PRMT R49, R49, 0x5410, R66 ;  /* 0x0000541031312816 */ /* 0x000fc60000000042 */
[----:B------:R-:W-:Y:S01]  /*3310*/  FMUL.FTZ R66, R77, R154 ;  /* 0x0000009a4d427220 */ /* 0x000fe20000410000 */
[----:B------:R-:W-:Y:S02]  /*3320*/  @P2 PRMT R48, R48, 0x5410, R81 ;  /* 0x0000541030302816 */ /* 0x000fe40000000051 */
        /* <DEDUP_REMOVED lines=75> */
[----:B0-----:R-:W-:-:S02]  /*37e0*/  MOV R48, R102 ;  /* 0x0000006600307202 */ /* 0x001fc40000000f00 */
        /* <DEDUP_REMOVED lines=17> */
.L_x_3044:
        /* <DEDUP_REMOVED lines=27> */
.L_x_3045:
[----:B------:R-:W-:Y:S01]  /*3ab0*/  HFMA2.MMA R62, -RZ, RZ, 0, 9.5367431640625e-07 ;  /* 0x00000010ff3e7435 */ /* 0x000fe200000001ff */
[----:B------:R-:W-:Y:S02]  /*3ac0*/  MOV R63, R53 ;  /* 0x00000035003f7202 */ /* 0x000fe40000000f00 */
[----:B------:R-:W-:Y:S02]  /*3ad0*/  MOV R65, 0x1f ;  /* 0x0000001f00417802 */ /* 0x000fe40000000f00 */
[----:B------:R-:W-:-:S07]  /*3ae0*/  MOV R60, 0xffffffff ;  /* 0xffffffff003c7802 */ /* 0x000fce0000000f00 */
[----:B-----5:R-:W-:Y:S05]  /*3af0*/  WARPSYNC.COLLECTIVE R60, `(.L_x_3048) ;  /* 0x000000003c087348 */ /* 0x020fea0003c00000 */
[----:B------:R0:W1:Y:S02]  /*3b00*/  SHFL.DOWN P3, R61, R63, R62, R65 ;  /* 0x0800003e3f3d7389 */ /* 0x0000640000060041 */
[----:B01---5:R-:W-:Y:S01]  /*3b10*/  ENDCOLLECTIVE ;  /* 0x000000000000791b */ /* 0x023fe20003800000 */
.L_x_3048:
[----:B------:R-:W-:Y:S02]  /*3b20*/  MOV R63, R55 ;  /* 0x00000037003f7202 */ /* 0x000fe40000000f00 */
[----:B------:R-:W-:-:S07]  /*3b30*/  MOV R52, R61 ;  /* 0x0000003d00347202 */ /* 0x000fce0000000f00 */
[----:B------:R-:W-:Y:S05]  /*3b40*/  WARPSYNC.COLLECTIVE R60, `(.L_x_3049) ;  /* 0x000000003c087348 */ /* 0x000fea0003c00000 */
[----:B------:R0:W1:Y:S02]  /*3b50*/  SHFL.DOWN P3, R61, R63, R62, R65 ;  /* 0x0800003e3f3d7389 */ /* 0x0000640000060041 */
[----:B01----:R-:W-:Y:S01]  /*3b60*/  ENDCOLLECTIVE ;  /* 0x000000000000791b */ /* 0x003fe20003800000 */
.L_x_3049:
[----:B------:R-:W-:Y:S01]  /*3b70*/  FADD.FTZ R52, R53, R52 ;  /* 0x0000003435347221 */ /* 0x000fe20000010000 */
[----:B------:R-:W-:-:S04]  /*3b80*/  HFMA2.MMA R62, -RZ, RZ, 0, 4.76837158203125e-07 ;  /* 0x00000008ff3e7435 */ /* 0x000fc800000001ff */
[----:B------:R-:W-:Y:S02]  /*3b90*/  MOV R63, R52 ;  /* 0x00000034003f7202 */ /* 0x000fe40000000f00 */
[----:B------:R-:W-:-:S07]  /*3ba0*/  MOV R54, R61 ;  /* 0x0000003d00367202 */ /* 0x000fce0000000f00 */
[----:B------:R-:W-:Y:S05]  /*3bb0*/  WARPSYNC.COLLECTIVE R60, `(.L_x_3050) ;  /* 0x000000003c087348 */ /* 0x000fea0003c00000 */
[----:B------:R0:W1:Y:S02]  /*3bc0*/  SHFL.DOWN P3, R61, R63, R62, R65 ;  /* 0x0800003e3f3d7389 */ /* 0x0000640000060041 */
[----:B01----:R-:W-:Y:S01]  /*3bd0*/  ENDCOLLECTIVE ;  /* 0x000000000000791b */ /* 0x003fe20003800000 */
.L_x_3050:
[----:B------:R-:W-:-:S05]  /*3be0*/  FADD.FTZ R54, R55, R54 ;  /* 0x0000003637367221 */ /* 0x000fca0000010000 */
[----:B------:R-:W-:Y:S02]  /*3bf0*/  MOV R63, R54 ;  /* 0x00000036003f7202 */ /* 0x000fe40000000f00 */
[----:B------:R-:W-:-:S07]  /*3c00*/  MOV R57, R61 ;  /* 0x0000003d00397202 */ /* 0x000fce0000000f00 */
[----:B------:R-:W-:Y:S05]  /*3c10*/  WARPSYNC.COLLECTIVE R60, `(.L_x_3051) ;  /* 0x000000003c087348 */ /* 0x000fea0003c00000 */
[----:B------:R0:W1:Y:S02]  /*3c20*/  SHFL.DOWN P3, R61, R63, R62, R65 ;  /* 0x0800003e3f3d7389 */ /* 0x0000640000060041 */
[----:B01----:R-:W-:Y:S01]  /*3c30*/  ENDCOLLECTIVE ;  /* 0x000000000000791b */ /* 0x003fe20003800000 */
.L_x_3051:
[----:B------:R-:W-:Y:S01]  /*3c40*/  FADD.FTZ R57, R52, R57 ;  /* 0x0000003934397221 */ /* 0x000fe20000010000 */
[----:B------:R-:W-:-:S04]  /*3c50*/  HFMA2.MMA R62, -RZ, RZ, 0, 2.384185791015625e-07 ;  /* 0x00000004ff3e7435 */ /* 0x000fc800000001ff */
[----:B------:R-:W-:Y:S02]  /*3c60*/  MOV R63, R57 ;  /* 0x00000039003f7202 */ /* 0x000fe40000000f00 */
[----:B------:R-:W-:-:S07]  /*3c70*/  MOV R59, R61 ;  /* 0x0000003d003b7202 */ /* 0x000fce0000000f00 */
[----:B------:R-:W-:Y:S05]  /*3c80*/  WARPSYNC.COLLECTIVE R60, `(.L_x_3052) ;  /* 0x000000003c087348 */ /* 0x000fea0003c00000 */
[----:B------:R0:W1:Y:S02]  /*3c90*/  SHFL.DOWN P3, R61, R63, R62, R65 ;  /* 0x0800003e3f3d7389 */ /* 0x0000640000060041 */
[----:B01----:R-:W-:Y:S01]  /*3ca0*/  ENDCOLLECTIVE ;  /* 0x000000000000791b */ /* 0x003fe20003800000 */
.L_x_3052:
[----:B------:R-:W-:-:S05]  /*3cb0*/  FADD.FTZ R59, R54, R59 ;  /* 0x0000003b363b7221 */ /* 0x000fca0000010000 */
[----:B------:R-:W-:Y:S02]  /*3cc0*/  MOV R63, R59 ;  /* 0x0000003b003f7202 */ /* 0x000fe40000000f00 */
[----:B------:R-:W-:-:S07]  /*3cd0*/  MOV R56, R61 ;  /* 0x0000003d00387202 */ /* 0x000fce0000000f00 */
[----:B------:R-:W-:Y:S05]  /*3ce0*/  WARPSYNC.COLLECTIVE R60, `(.L_x_3053) ;  /* 0x000000003c087348 */ /* 0x000fea0003c00000 */
[----:B------:R0:W1:Y:S02]  /*3cf0*/  SHFL.DOWN P3, R61, R63, R62, R65 ;  /* 0x0800003e3f3d7389 */ /* 0x0000640000060041 */
[----:B01----:R-:W-:Y:S01]  /*3d00*/  ENDCOLLECTIVE ;  /* 0x000000000000791b */ /* 0x003fe20003800000 */
.L_x_3053:
[----:B------:R-:W-:Y:S01]  /*3d10*/  FADD.FTZ R56, R57, R56 ;  /* 0x0000003839387221 */ /* 0x000fe20000010000 */
[----:B------:R-:W-:-:S04]  /*3d20*/  HFMA2.MMA R62, -RZ, RZ, 0, 1.1920928955078125e-07 ;  /* 0x00000002ff3e7435 */ /* 0x000fc800000001ff */
[----:B------:R-:W-:Y:S02]  /*3d30*/  MOV R63, R56 ;  /* 0x00000038003f7202 */ /* 0x000fe40000000f00 */
[----:B------:R-:W-:-:S07]  /*3d40*/  MOV R58, R61 ;  /* 0x0000003d003a7202 */ /* 0x000fce0000000f00 */
[----:B------:R-:W-:Y:S05]  /*3d50*/  WARPSYNC.COLLECTIVE R60, `(.L_x_3054) ;  /* 0x000000003c087348 */ /* 0x000fea0003c00000 */
[----:B------:R0:W1:Y:S02]  /*3d60*/  SHFL.DOWN P3, R61, R63, R62, R65 ;  /* 0x0800003e3f3d7389 */ /* 0x0000640000060041 */
[----:B01----:R-:W-:Y:S01]  /*3d70*/  ENDCOLLECTIVE ;  /* 0x000000000000791b */ /* 0x003fe20003800000 */
.L_x_3054:
[----:B------:R-:W-:-:S05]  /*3d80*/  FADD.FTZ R58, R59, R58 ;  /* 0x0000003a3b3a7221 */ /* 0x000fca0000010000 */
[----:B------:R-:W-:Y:S02]  /*3d90*/  MOV R63, R58 ;  /* 0x0000003a003f7202 */ /* 0x000fe40000000f00 */
[----:B------:R-:W-:-:S07]  /*3da0*/  MOV R53, R61 ;  /* 0x0000003d00357202 */ /* 0x000fce0000000f00 */
[----:B------:R-:W-:Y:S05]  /*3db0*/  WARPSYNC.COLLECTIVE R60, `(.L_x_3055) ;  /* 0x000000003c087348 */ /* 0x000fea0003c00000 */
[----:B------:R0:W1:Y:S02]  /*3dc0*/  SHFL.DOWN P3, R61, R63, R62, R65 ;  /* 0x0800003e3f3d7389 */ /* 0x0000640000060041 */
[----:B01----:R-:W-:Y:S01]  /*3dd0*/  ENDCOLLECTIVE ;  /* 0x000000000000791b */ /* 0x003fe20003800000 */
.L_x_3055:
[----:B------:R-:W-:Y:S01]  /*3de0*/  FADD.FTZ R53, R56, R53 ;  /* 0x0000003538357221 */ /* 0x000fe20000010000 */
[----:B------:R-:W-:-:S04]  /*3df0*/  HFMA2.MMA R62, -RZ, RZ, 0, 5.9604644775390625e-08 ;  /* 0x00000001ff3e7435 */ /* 0x000fc800000001ff */
[----:B------:R-:W-:Y:S02]  /*3e00*/  MOV R63, R53 ;  /* 0x00000035003f7202 */ /* 0x000fe40000000f00 */
[----:B------:R-:W-:-:S07]  /*3e10*/  MOV R55, R61 ;  /* 0x0000003d00377202 */ /* 0x000fce0000000f00 */
[----:B------:R-:W-:Y:S05]  /*3e20*/  WARPSYNC.COLLECTIVE R60, `(.L_x_3056) ;  /* 0x000000003c087348 */ /* 0x000fea0003c00000 */
[----:B------:R0:W1:Y:S02]  /*3e30*/  SHFL.DOWN P3, R61, R63, R62, R65 ;  /* 0x0800003e3f3d7389 */ /* 0x0000640000060041 */
[----:B01----:R-:W-:Y:S01]  /*3e40*/  ENDCOLLECTIVE ;  /* 0x000000000000791b */ /* 0x003fe20003800000 */
.L_x_3056:
[----:B------:R-:W-:-:S05]  /*3e50*/  FADD.FTZ R55, R58, R55 ;  /* 0x000000373a377221 */ /* 0x000fca0000010000 */
[----:B------:R-:W-:Y:S02]  /*3e60*/  MOV R63, R55 ;  /* 0x00000037003f7202 */ /* 0x000fe40000000f00 */
[----:B------:R-:W-:-:S07]  /*3e70*/  MOV R52, R61 ;  /* 0x0000003d00347202 */ /* 0x000fce0000000f00 */
[----:B------:R-:W-:Y:S05]  /*3e80*/  WARPSYNC.COLLECTIVE R60, `(.L_x_3057) ;  /* 0x000000003c087348 */ /* 0x000fea0003c00000 */
[----:B------:R0:W1:Y:S02]  /*3e90*/  SHFL.DOWN P3, R61, R63, R62, R65 ;  /* 0x0800003e3f3d7389 */ /* 0x0000640000060041 */
[----:B01----:R-:W-:Y:S01]  /*3ea0*/  ENDCOLLECTIVE ;  /* 0x000000000000791b */ /* 0x003fe20003800000 */
.L_x_3057:
[----:B------:R-:W-:Y:S01]  /*3eb0*/  MOV R54, R61 ;  /* 0x0000003d00367202 */ /* 0x000fe20000000f00 */
[----:B------:R-:W-:Y:S06]  /*3ec0*/  BRA `(.L_x_3058) ;  /* 0xffffffe000007947 */ /* 0x000fec000383ffff */
.L_x_3059:
        /* <DEDUP_REMOVED lines=11> */
.L_x_13901:


//--------------------- .text._ZN10layer_norm13ln_bwd_kernelINS_13Kernel_traitsIf13__nv_bfloat16S2_S2_fjLj8192ELj1ELj1ELj8ELj16ENS_18Kernel_traits_baseILj8192EfS2_S2_S2_fjLj256EEEEELb0ELb0ELb1ELb0EEEvNS_9BwdParamsE --------------------------
	.section	.text._ZN10layer_norm13ln_bwd_kernelINS_13Kernel_traitsIf13__nv_bfloat16S2_S2_fjLj8192ELj1ELj1ELj8ELj16ENS_18Kernel_traits_baseILj8192EfS2_S2_S2_fjLj256EEEEELb0ELb0ELb1ELb0EEEvNS_9BwdParamsE,"ax",@progbits
	.align	128
        .global         _ZN10layer_norm13ln_bwd_kernelINS_13Kernel_traitsIf13__nv_bfloat16S2_S2_fjLj8192ELj1ELj1ELj8ELj16ENS_18Kernel_traits_baseILj8192EfS2_S2_S2_fjLj256EEEEELb0ELb0ELb1ELb0EEEvNS_9BwdParamsE
        .type           _ZN10layer_norm13ln_bwd_kernelINS_13Kernel_traitsIf13__nv_bfloat16S2_S2_fjLj8192ELj1ELj1ELj8ELj16ENS_18Kernel_traits_baseILj8192EfS2_S2_S2_fjLj256EEEEELb0ELb0ELb1ELb0EEEvNS_9BwdParamsE,@function
        .size           _ZN10layer_norm13ln_bwd_kernelINS_13Kernel_traitsIf13__nv_bfloat16S2_S2_fjLj8192ELj1ELj1ELj8ELj16ENS_18Kernel_traits_baseILj8192EfS2_S2_S2_fjLj256EEEEELb0ELb0ELb1ELb0EEEvNS_9BwdParamsE,(.L_x_13902 - _ZN10layer_norm13ln_bwd_kernelINS_13Kernel_traitsIf13__nv_bfloat16S2_S2_fjLj8192ELj1ELj1ELj8ELj16ENS_18Kernel_traits_baseILj8192EfS2_S2_S2_fjLj256EEEEELb0ELb0ELb1ELb0EEEvNS_9BwdParamsE)
        .other          _ZN10layer_norm13ln_bwd_kernelINS_13Kernel_traitsIf13__nv_bfloat16S2_S2_fjLj8192ELj1ELj1ELj8ELj16ENS_18Kernel_traits_baseILj8192EfS2_S2_S2_fjLj256EEEEELb0ELb0ELb1ELb0EEEvNS_9BwdParamsE,@"STO_CUDA_ENTRY STV_DEFAULT"
_ZN10layer_norm13ln_bwd_kernelINS_13Kernel_traitsIf13__nv_bfloat16S2_S2_fjLj8192ELj1ELj1ELj8ELj16ENS_18Kernel_traits_baseILj8192EfS2_S2_S2_fjLj256EEEEELb0ELb0ELb1ELb0EEEvNS_9BwdParamsE:
.text._ZN10layer_norm13ln_bwd_kernelINS_13Kernel_traitsIf13__nv_bfloat16S2_S2_fjLj8192ELj1ELj1ELj8ELj16ENS_18Kernel_traits_baseILj8192EfS2_S2_S2_fjLj256EEEEELb0ELb0ELb1ELb0EEEvNS_9BwdParamsE:
        /* <DEDUP_REMOVED lines=33> */
[----:B------:R-:W-:Y:S02]  /*0210*/  @P0 IADD3 R11, R11, 0x100, RZ ;  /* 0x000001000b0b0810 */ /* 0x000fe40007ffe0ff */
[----:B------:R-:W5:Y:S04]  /*0220*/  @P3 LDG.E.128 R136, desc[UR4][R2.64+0x10] ;  /* 0x0000100402883981 */ /* 0x000f68000c1e1d00 */
[----:B------:R-:W5:Y:S01]  /*0230*/  @P0 LDG.E.128 R132, desc[UR4][R12.64] ;  /* 0x000000040c840981 */ /* 0x000f62000c1e1d00 */
[C---:B---3--:R-:W-:Y:S01]  /*0240*/  @P1 IMAD.WIDE.U32 R14, R11.reuse, 0x20, R14 ;  /* 0x000000200b0e1825 */ /* 0x048fe200078e000e */
[----:B------:R-:W-:-:S02]  /*0250*/  @P1 IADD3 R11, R11, 0x100, RZ ;  /* 0x000001000b0b1810 */ /* 0x000fc40007ffe0ff */
[----:B------:R-:W5:Y:S04]  /*0260*/  @P0 LDG.E.128 R128, desc[UR4][R12.64+0x10] ;  /* 0x000010040c800981 */ /* 0x000f68000c1e1d00 */
[----:B------:R-:W5:Y:S04]  /*0270*/  @P1 LDG.E.128 R124, desc[UR4][R14.64] ;  /* 0x000000040e7c1981 */ /* 0x000f68000c1e1d00 */
[----:B------:R-:W5:Y:S01]  /*0280*/  @P1 LDG.E.128 R120, desc[UR4][R14.64+0x10] ;  /* 0x000010040e781981 */ /* 0x000f62000c1e1d00 */
[----:B0-----:R-:W-:-:S05]  /*0290*/  @P2 IMAD.WIDE.U32 R6, R11, 0x20, R16 ;  /* 0x000000200b062825 */ /* 0x001fca00078e0010 */
[----:B------:R-:W5:Y:S04]  /*02a0*/  @P2 LDG.E.128 R116, desc[UR4][R6.64] ;  /* 0x0000000406742981 */ /* 0x000f68000c1e1d00 */
        /* <DEDUP_REMOVED lines=37> */
[----:B------:R-:W-:Y:S01]  /*0500*/  HFMA2.MMA R162, -RZ, RZ, 0, 5.9604644775390625e-08 ;  /* 0x00000001ffa27435 */ /* 0x000fe200000001ff */
[----:B------:R-:W-:Y:S01]  /*0510*/  ISETP.NE.U32.AND P2, PT, RZ, UR6, PT ;  /* 0x00000006ff007c0c */ /* 0x000fe2000bf45070 */
[----:B------:R-:W-:-:S03]  /*0520*/  IMAD.MOV.U32 R109, RZ, RZ, RZ ;  /* 0x000000ffff6d7224 */ /* 0x000fc600078e00ff */
[----:B------:R-:W-:-:S04]  /*0530*/  ISETP.NE.AND.EX P2, PT, RZ, UR7, PT, P2 ;  /* 0x00000007ff007c0c */ /* 0x000fc8000bf45320 */
[----:B------:R-:W-:-:S04]  /*0540*/  ISETP.LT.U32.OR P2, PT, R5, 0x400, !P2 ;  /* 0x000004000500780c */ /* 0x000fc80005741470 */
[----:B------:R-:W-:-:S09]  /*0550*/  P2R R2, PR, RZ, 0x4 ;  /* 0x00000004ff027803 */ /* 0x000fd20000000000 */
.L_x_3184:
[----:B0-234-:R-:W1:Y:S08]  /*0560*/  LDC.64 R152, c[0x0][0x288] ;  /* 0x0000a200ff987b82 */ /* 0x01de700000000a00 */
[----:B------:R-:W2:Y:S08]  /*0570*/  LDC.64 R154, c[0x0][0x258] ;  /* 0x00009600ff9a7b82 */ /* 0x000eb00000000a00 */
[----:B------:R-:W3:Y:S01]  /*0580*/  LDC.64 R8, c[0x0][0x280] ;  /* 0x0000a000ff087b82 */ /* 0x000ee20000000a00 */
[----:B-1----:R-:W-:-:S07]  /*0590*/  IMAD.WIDE R152, R6, 0x4, R152 ;  /* 0x0000000406987825 */ /* 0x002fce00078e0298 */
[----:B------:R-:W1:Y:S01]  /*05a0*/  LDC.64 R160, c[0x0][0x2c8] ;  /* 0x0000b200ffa07b82 */ /* 0x000e620000000a00 */
[----:B------:R1:W4:Y:S01]  /*05b0*/  LDG.E R158, desc[UR4][R152.64] ;  /* 0x00000004989e7981 */ /* 0x000322000c1e1900 */
[----:B--2---:R-:W-:-:S05]  /*05c0*/  IMAD.WIDE R156, R6, 0x4, R154 ;  /* 0x00000004069c7825 */ /* 0x004fca00078e029a */
[----:B-----5:R2:W5:Y:S01]  /*05d0*/  LDG.E R5, desc[UR4][R156.64] ;  /* 0x000000049c057981 */ /* 0x020562000c1e1900 */
[----:B---3--:R-:W-:-:S05]  /*05e0*/  IMAD.WIDE R154, R6, 0x4, R8 ;  /* 0x00000004069a7825 */ /* 0x008fca00078e0208 */
        /* <DEDUP_REMOVED lines=8> */
[----:B-1----:R-:W-:Y:S01]  /*0670*/  IMAD.WIDE.U32 R152, R11, 0x10, R160 ;  /* 0x000000100b987825 */ /* 0x002fe200078e00a0 */
[----:B----4-:R-:W-:-:S13]  /*0680*/  ISETP.GT.AND P2, PT, R158, RZ, PT ;  /* 0x000000ff9e00720c */ /* 0x010fda0003f44270 */
[----:B--2---:R-:W-:Y:S05]  /*0690*/  @P2 BRA `(.L_x_3062) ;  /* 0x00000000008c2947 */ /* 0x004fea0003800000 */
        /* <DEDUP_REMOVED lines=8> */
.L_x_3065:
[----:B------:R-:W-:-:S07]  /*0720*/  IADD3 R155, R11, 0x100, RZ ;  /* 0x000001000b9b7810 */ /* 0x000fce0007ffe0ff */
.L_x_3064:
[----:B------:R-:W-:Y:S05]  /*0730*/  BSYNC B1 ;  /* 0x0000000000017941 */ /* 0x000fea0003800000 */
.L_x_3063:
[----:B------:R-:W-:Y:S04]  /*0740*/  BSSY B1, `(.L_x_3066) ;  /* 0x0000008000017945 */ /* 0x000fe80003800000 */
[----:B------:R-:W-:Y:S05]  /*0750*/  @!P0 BRA `(.L_x_3067) ;  /* 0x0000000000188947 */ /* 0x000fea0003800000 */
[----:B------:R-:W-:-:S04]  /*0760*/  ISETP.NE.U32.AND P3, PT, RZ, UR14, PT ;  /* 0x0000000eff007c0c */ /* 0x000fc8000bf65070 */
[----:B------:R-:W-:-:S13]  /*0770*/  ISETP.NE.AND.EX P3, PT, RZ, UR15, PT, P3 ;  /* 0x0000000fff007c0c */ /* 0x000fda000bf65330 */
[----:B------:R-:W-:Y:S05]  /*0780*/  @!P3 BRA `(.L_x_3068) ;  /* 0x000000000008b947 */ /* 0x000fea0003800000 */
[----:B------:R-:W-:-:S06]  /*0790*/  IMAD.WIDE.U32 R40, R155, 0x10, R160 ;  /* 0x000000109b287825 */ /* 0x000fcc00078e00a0 */
[----:B------:R-:W5:Y:S02]  /*07a0*/  LDG.E.128 R40, desc[UR4][R40.64] ;  /* 0x0000000428287981 */ /* 0x000f64000c1e1d00 */
.L_x_3068:
[----:B------:R-:W-:-:S07]  /*07b0*/  IADD3 R155, R155, 0x100, RZ ;  /* 0x000001009b9b7810 */ /* 0x000fce0007ffe0ff */
.L_x_3067:
[----:B------:R-:W-:Y:S05]  /*07c0*/  BSYNC B1 ;  /* 0x0000000000017941 */ /* 0x000fea0003800000 */
.L_x_3066:
[----:B------:R-:W-:Y:S04]  /*07d0*/  BSSY B1, `(.L_x_3069) ;  /* 0x0000008000017945 */ /* 0x000fe80003800000 */
[----:B------:R-:W-:Y:S05]  /*07e0*/  @!P1 BRA `(.L_x_3070) ;  /* 0x0000000000189947 */ /* 0x000fea0003800000 */
[----:B------:R-:W-:-:S04]  /*07f0*/  ISETP.NE.U32.AND P3, PT, RZ, UR14, PT ;  /* 0x0000000eff007c0c */ /* 0x000fc8000bf65070 */
[----:B------:R-:W-:-:S13]  /*0800*/  ISETP.NE.AND.EX P3, PT, RZ, UR15, PT, P3 ;  /* 0x0000000fff007c0c */ /* 0x000fda000bf65330 */
[----:B------:R-:W-:Y:S05]  /*0810*/  @!P3 BRA `(.L_x_3071) ;  /* 0x000000000008b947 */ /* 0x000fea0003800000 */
[----:B------:R-:W-:-:S06]  /*0820*/  IMAD.WIDE.U32 R36, R155, 0x10, R160 ;  /* 0x000000109b247825 */ /* 0x000fcc00078e00a0 */
[----:B------:R-:W5:Y:S02]  /*0830*/  LDG.E.128 R36, desc[UR4][R36.64] ;  /* 0x0000000424247981 */ /* 0x000f64000c1e1d00 */
.L_x_3071:
[----:B------:R-:W-:-:S07]  /*0840*/  IADD3 R155, R155, 0x100, RZ ;  /* 0x000001009b9b7810 */ /* 0x000fce0007ffe0ff */
.L_x_3070:
[----:B------:R-:W-:Y:S05]  /*0850*/  BSYNC B1 ;  /* 0x0000000000017941 */ /* 0x000fea0003800000 */
.L_x_3069:
[----:B------:R-:W-:Y:S01]  /*0860*/  ISETP.NE.AND P3, PT, R2, RZ, PT ;  /* 0x000000ff0200720c */ /* 0x000fe20003f65270 */
[----:B------:R-:W-:Y:S01]  /*0870*/  HFMA2.MMA R166, -RZ, RZ, 0, 0 ;  /* 0x00000000ffa67435 */ /* 0x000fe200000001ff */
[----:B------:R-:W-:-:S11]  /*0880*/  IMAD.MOV.U32 R201, RZ, RZ, RZ ;  /* 0x000000ffffc97224 */ /* 0x000fd600078e00ff */
[----:B------:R-:W-:Y:S05]  /*0890*/  @P3 BRA `(.L_x_3072) ;  /* 0x0000001800243947 */ /* 0x000fea0003800000 */
[----:B------:R-:W-:-:S06]  /*08a0*/  IMAD.WIDE.U32 R32, R155, 0x10, R160 ;  /* 0x000000109b207825 */ /* 0x000fcc00078e00a0 */
[----:B------:R-:W5:Y:S01]  /*08b0*/  LDG.E.128 R32, desc[UR4][R32.64] ;  /* 0x0000000420207981 */ /* 0x000f62000c1e1d00 */
[----:B------:R-:W-:Y:S05]  /*08c0*/  BRA `(.L_x_3072) ;  /* 0x0000001800187947 */ /* 0x000fea0003800000 */
.L_x_3062:
[----:B------:R-:W1:Y:S01]  /*08d0*/  LDC.64 R154, c[0x0][0x250] ;  /* 0x00009400ff9a7b82 */ /* 0x000e620000000a00 */
[----:B------:R-:W-:Y:S01]  /*08e0*/  ISETP.NE.AND P4, PT, R4, RZ, PT ;  /* 0x000000ff0400720c */ /* 0x000fe20003f85270 */
[----:B-1----:R-:W-:-:S06]  /*08f0*/  IMAD.WIDE R154, R6, 0x4, R154 ;  /* 0x00000004069a7825 */ /* 0x002fcc00078e029a */
[----:B------:R-:W2:Y:S01]  /*0900*/  LDG.E R154, desc[UR4][R154.64] ;  /* 0x000000049a9a7981 */ /* 0x000ea2000c1e1900 */
[----:B------:R-:W-:Y:S01]  /*0910*/  IADD3 R156, R158, -0x1, RZ ;  /* 0xffffffff9e9c7810 */ /* 0x000fe20007ffe0ff */
[----:B------:R-:W-:Y:S01]  /*0920*/  BSSY B1, `(.L_x_3073) ;  /* 0x0000066000017945 */ /* 0x000fe20003800000 */
[----:B0-----:R-:W-:Y:S01]  /*0930*/  ISETP.NE.AND P3, PT, R7, RZ, PT ;  /* 0x000000ff0700720c */ /* 0x001fe20003f65270 */
        /* <DEDUP_REMOVED lines=13> */
[----:B-1----:R-:W-:-:S05]  /*0a10*/  IMAD.WIDE.U32 R14, R167, 0x10, R14 ;  /* 0x00000010a70e7825 */ /* 0x002fca00078e000e */
[----:B------:R0:W3:Y:S01]  /*0a20*/  LDG.E.128 R20, desc[UR4][R14.64] ;  /* 0x000000040e147981 */ /* 0x0000e2000c1e1d00 */
[----:B------:R-:W-:-:S04]  /*0a30*/  ISETP.NE.U32.AND P3, PT, RZ, UR14, PT ;  /* 0x0000000eff007c0c */ /* 0x000fc8000bf65070 */
[----:B------:R-:W-:-:S13]  /*0a40*/  ISETP.NE.AND.EX P3, PT, RZ, UR15, PT, P3 ;  /* 0x0000000fff007c0c */ /* 0x000fda000bf65330 */
[----:B------:R1:W5:Y:S01]  /*0a50*/  @P3 LDG.E.128 R44, desc[UR4][R152.64] ;  /* 0x00000004982c3981 */ /* 0x000362000c1e1d00 */
[----:B------:R-:W-:Y:S02]  /*0a60*/  IADD3 R213, R11, 0x100, RZ ;  /* 0x000001000bd57810 */ /* 0x000fe40007ffe0ff */
[----:B------:R-:W-:Y:S01]  /*0a70*/  IADD3 R167, R167, 0x100, RZ ;  /* 0x00000100a7a77810 */ /* 0x000fe20007ffe0ff */
[C---:B--2---:R-:W-:Y:S01]  /*0a80*/  IMAD.U32 R24, R16.reuse, 0x10000, RZ ;  /* 0x0001000010187824 */ /* 0x044fe200078e00ff */
[----:B------:R-:W-:Y:S02]  /*0a90*/  PRMT R3, R16, 0x7632, R3 ;  /* 0x0000763210037816 */ /* 0x000fe40000000003 */
[C---:B------:R-:W-:Y:S01]  /*0aa0*/  PRMT R154, R18.reuse, 0x7632, R154 ;  /* 0x00007632129a7816 */ /* 0x040fe2000000009a */
[----:B------:R-:W-:Y:S01]  /*0ab0*/  FADD.FTZ R24, -R163, R24 ;  /* 0x00000018a3187221 */ /* 0x000fe20000010100 */
[----:B------:R-:W-:Y:S02]  /*0ac0*/  SHF.L.U32 R18, R18, 0x10, RZ ;  /* 0x0000001012127819 */ /* 0x000fe400000006ff */
[----:B------:R-:W-:-:S02]  /*0ad0*/  SHF.L.U32 R26, R17, 0x10, RZ ;  /* 0x00000010111a7819 */ /* 0x000fc400000006ff */
[----:B0-----:R-:W-:Y:S01]  /*0ae0*/  SHF.L.U32 R14, R19, 0x10, RZ ;  /* 0x00000010130e7819 */ /* 0x001fe200000006ff */
[C---:B------:R-:W-:Y:S01]  /*0af0*/  FADD.FTZ R18, -R163.reuse, R18 ;  /* 0x00000012a3127221 */ /* 0x040fe20000010100 */
[C---:B---3--:R-:W-:Y:S01]  /*0b00*/  PRMT R13, R20.reuse, 0x7632, R13 ;  /* 0x00007632140d7816 */ /* 0x048fe2000000000d */
[----:B------:R-:W-:Y:S01]  /*0b10*/  FADD.FTZ R26, -R163, R26 ;  /* 0x0000001aa31a7221 */ /* 0x000fe20000010100 */
[----:B------:R-:W-:Y:S02]  /*0b20*/  SHF.L.U32 R15, R20, 0x10, RZ ;  /* 0x00000010140f7819 */ /* 0x000fe400000006ff */
[----:B------:R-:W-:Y:S01]  /*0b30*/  SHF.L.U32 R20, R3, 0x10, RZ ;  /* 0x0000001003147819 */ /* 0x000fe200000006ff */
[----:B-----5:R-:W-:Y:S01]  /*0b40*/  FMUL.FTZ R3, R5, R24 ;  /* 0x0000001805037220 */ /* 0x020fe20000410000 */
[----:B------:R-:W-:Y:S01]  /*0b50*/  PRMT R25, R17, 0x7632, R25 ;  /* 0x0000763211197816 */ /* 0x000fe20000000019 */
[----:B------:R-:W-:Y:S01]  /*0b60*/  FADD.FTZ R76, R76, R15 ;  /* 0x0000000f4c4c7221 */ /* 0x000fe20000010000 */
[----:B------:R-:W-:Y:S01]  /*0b70*/  PRMT R155, R19, 0x7632, R155 ;  /* 0x00007632139b7816 */ /* 0x000fe2000000009b */
[C---:B------:R-:W-:Y:S01]  /*0b80*/  IMAD.U32 R19, R22.reuse, 0x10000, RZ ;  /* 0x0001000016137824 */ /* 0x040fe200078e00ff */
[----:B------:R-:W-:Y:S01]  /*0b90*/  PRMT R17, R22, 0x7632, R17 ;  /* 0x0000763216117816 */ /* 0x000fe20000000011 */
[----:B------:R-:W-:Y:S01]  /*0ba0*/  FADD.FTZ R22, -R163, R14 ;  /* 0x0000000ea3167221 */ /* 0x000fe20000010100 */
[----:B------:R-:W-:Y:S01]  /*0bb0*/  PRMT R16, R21, 0x7632, R16 ;  /* 0x0000763215107816 */ /* 0x000fe20000000010 */
[-C--:B------:R-:W-:Y:S01]  /*0bc0*/  FFMA.FTZ R108, R3, R15.reuse, R108 ;  /* 0x0000000f036c7223 */ /* 0x080fe2000001006c */
[----:B------:R-:W-:Y:S01]  /*0bd0*/  FMUL.FTZ R14, R140, R15 ;  /* 0x0000000f8c0e7220 */ /* 0x000fe20000410000 */
[----:B------:R-:W-:Y:S01]  /*0be0*/  SHF.L.U32 R21, R21, 0x10, RZ ;  /* 0x0000001015157819 */ /* 0x000fe200000006ff */
[----:B------:R-:W-:-:S02]  /*0bf0*/  IMAD.U32 R24, R13, 0x10000, RZ ;  /* 0x000100000d187824 */ /* 0x000fc400078e00ff */
[----:B------:R-:W-:Y:S01]  /*0c00*/  FMUL.FTZ R15, R5, R18 ;  /* 0x00000012050f7220 */ /* 0x000fe20000410000 */
[----:B------:R-:W-:Y:S01]  /*0c10*/  SHF.L.U32 R156, R17, 0x10, RZ ;  /* 0x00000010119c7819 */ /* 0x000fe200000006ff */
[C---:B------:R-:W-:Y:S01]  /*0c20*/  FMUL.FTZ R13, R5.reuse, R26 ;  /* 0x0000001a050d7220 */ /* 0x040fe20000410000 */
[----:B------:R-:W-:Y:S01]  /*0c30*/  FMUL.FTZ R17, R5, R22 ;  /* 0x0000001605117220 */ /* 0x000fe20000410000 */
[----:B-1----:R-:W-:Y:S01]  /*0c40*/  PRMT R153, R23, 0x7632, R153 ;  /* 0x0000763217997816 */ /* 0x002fe20000000099 */
[----:B------:R-:W-:Y:S01]  /*0c50*/  FADD.FTZ R22, -R163, R20 ;  /* 0x00000014a3167221 */ /* 0x000fe20000010100 */
[----:B------:R-:W-:Y:S01]  /*0c60*/  SHF.L.U32 R23, R23, 0x10, RZ ;  /* 0x0000001017177819 */ /* 0x000fe200000006ff */
[----:B------:R-:W-:Y:S01]  /*0c70*/  FADD.FTZ R72, R72, R19 ;  /* 0x0000001348487221 */ /* 0x000fe20000010000 */
[----:B------:R-:W-:Y:S01]  /*0c80*/  SHF.L.U32 R28, R25, 0x10, RZ ;  /* 0x00000010191c7819 */ /* 0x000fe200000006ff */
        /* <DEDUP_REMOVED lines=8> */
[----:B------:R-:W-:Y:S01]  /*0d10*/  FMUL.FTZ R22, R5, R22 ;  /* 0x0000001605167220 */ /* 0x000fe20000410000 */
[----:B------:R-:W-:Y:S01]  /*0d20*/  FFMA.FTZ R21, R3, R14, RZ ;  /* 0x0000000e03157223 */ /* 0x000fe200000100ff */
[----:B------:R-:W-:Y:S01]  /*0d30*/  FADD.FTZ R74, R74, R23 ;  /* 0x000000174a4a7221 */ /* 0x000fe20000010000 */
[-C--:B------:R-:W-:Y:S01]  /*0d40*/  FFMA.FTZ R106, R17, R23.reuse, R106 ;  /* 0x00000017116a7223 */ /* 0x080fe2000001006a */
[----:B------:R-:W-:Y:S01]  /*0d50*/  FMUL.FTZ R20, R138, R23 ;  /* 0x000000178a147220 */ /* 0x000fe20000410000 */
[----:B------:R-:W-:Y:S01]  /*0d60*/  FADD.FTZ R28, -R163, R28 ;  /* 0x0000001ca31c7221 */ /* 0x000fe20000010100 */
[----:B------:R-:W-:Y:S01]  /*0d70*/  FADD.FTZ R23, R26, R19 ;  /* 0x000000131a177221 */ /* 0x000fe20000010000 */
[C---:B------:R-:W-:Y:S01]  /*0d80*/  FFMA.FTZ R26, R22.reuse, R19, R21 ;  /* 0x00000013161a7223 */ /* 0x040fe20000010015 */
[----:B------:R-:W-:Y:S01]  /*0d90*/  FADD.FTZ R77, R77, R24 ;  /* 0x000000184d4d7221 */ /* 0x000fe20000010000 */
[----:B------:R-:W-:Y:S01]  /*0da0*/  FFMA.FTZ R109, R22, R24, R109 ;  /* 0x00000018166d7223 */ /* 0x000fe2000001006d */
[----:B------:R-:W-:Y:S01]  /*0db0*/  FMUL.FTZ R24, R5, R28 ;  /* 0x0000001c05187220 */ /* 0x000fe20000410000 */
[----:B------:R-:W-:Y:S01]  /*0dc0*/  SHF.L.U32 R154, R154, 0x10, RZ ;  /* 0x000000109a9a7819 */ /* 0x000fe200000006ff */
[----:B------:R-:W-:Y:S01]  /*0dd0*/  FMUL.FTZ R21, R143, R152 ;  /* 0x000000988f157220 */ /* 0x000fe20000410000 */
[----:B------:R-:W-:Y:S01]  /*0de0*/  FADD.FTZ R28, R23, R16 ;  /* 0x00000010171c7221 */ /* 0x000fe20000010000 */
[----:B------:R-:W-:Y:S01]  /*0df0*/  FFMA.FTZ R23, R13, R16, R26 ;  /* 0x000000100d177223 */ /* 0x000fe2000001001a */
[----:B------:R-:W-:Y:S01]  /*0e00*/  FADD.FTZ R79, R79, R152 ;  /* 0x000000984f4f7221 */ /* 0x000fe20000010000 */
[----:B------:R-:W-:Y:S01]  /*0e10*/  FADD.FTZ R154, -R163, R154 ;  /* 0x0000009aa39a7221 */ /* 0x000fe20000010100 */
[----:B------:R-:W-:Y:S01]  /*0e20*/  FADD.FTZ R25, R28, R21 ;  /* 0x000000151c197221 */ /* 0x000fe20000010000 */
[C---:B------:R-:W-:Y:S01]  /*0e30*/  FFMA.FTZ R28, R24.reuse, R21, R23 ;  /* 0x00000015181c7223 */ /* 0x040fe20000010017 */
[----:B------:R-:W-:Y:S01]  /*0e40*/  FFMA.FTZ R111, R24, R152, R111 ;  /* 0x00000098186f7223 */ /* 0x000fe2000001006f */
[----:B------:R-:W-:Y:S01]  /*0e50*/  SHF.L.U32 R158, R155, 0x10, RZ ;  /* 0x000000109b9e7819 */ /* 0x000fe200000006ff */
[----:B------:R-:W-:Y:S01]  /*0e60*/  FMUL.FTZ R23, R137, R156 ;  /* 0x0000009c89177220 */ /* 0x000fe20000410000 */
[----:B------:R-:W-:Y:S01]  /*0e70*/  FADD.FTZ R152, R25, R18 ;  /* 0x0000001219987221 */ /* 0x000fe20000010000 */
[----:B------:R-:W-:Y:S01]  /*0e80*/  FMUL.FTZ R26, R5, R154 ;  /* 0x0000009a051a7220 */ /* 0x000fe20000410000 */
[----:B------:R-:W-:Y:S01]  /*0e90*/  FFMA.FTZ R25, R15, R18, R28 ;  /* 0x000000120f197223 */ /* 0x000fe2000001001c */
[----:B------:R-:W-:Y:S01]  /*0ea0*/  SHF.L.U32 R164, R153, 0x10, RZ ;  /* 0x0000001099a47819 */ /* 0x000fe200000006ff */
[----:B------:R-:W-:Y:S01]  /*0eb0*/  FADD.FTZ R153, R152, R23 ;  /* 0x0000001798997221 */ /* 0x000fe20000010000 */
[----:B------:R-:W-:Y:S01]  /*0ec0*/  FADD.FTZ R158, -R163, R158 ;  /* 0x0000009ea39e7221 */ /* 0x000fe20000010100 */
[C---:B------:R-:W-:Y:S01]  /*0ed0*/  FFMA.FTZ R152, R26.reuse, R23, R25 ;  /* 0x000000171a987223 */ /* 0x040fe20000010019 */
[----:B------:R-:W-:Y:S01]  /*0ee0*/  FADD.FTZ R73, R73, R156 ;  /* 0x0000009c49497221 */ /* 0x000fe20000010000 */
[----:B------:R-:W-:Y:S01]  /*0ef0*/  FADD.FTZ R154, R153, R20 ;  /* 0x00000014999a7221 */ /* 0x000fe20000010000 */
[----:B------:R-:W-:Y:S01]  /*0f00*/  FMUL.FTZ R28, R5, R158 ;  /* 0x0000009e051c7220 */ /* 0x000fe20000410000 */
[----:B------:R-:W-:Y:S01]  /*0f10*/  FMUL.FTZ R25, R139, R164 ;  /* 0x000000a48b197220 */ /* 0x000fe20000410000 */
[----:B------:R-:W-:Y:S01]  /*0f20*/  FFMA.FTZ R153, R17, R20, R152 ;  /* 0x0000001411997223 */ /* 0x000fe20000010098 */
[----:B------:R-:W-:Y:S01]  /*0f30*/  FFMA.FTZ R105, R26, R156, R105 ;  /* 0x0000009c1a697223 */ /* 0x000fe20000010069 */
[----:B------:R-:W-:Y:S01]  /*0f40*/  FADD.FTZ R75, R75, R164 ;  /* 0x000000a44b4b7221 */ /* 0x000fe20000010000 */
[----:B------:R-:W-:Y:S01]  /*0f50*/  FFMA.FTZ R107, R28, R164, R107 ;  /* 0x000000a41c6b7223 */ /* 0x000fe2000001006b */
[----:B------:R-:W-:Y:S01]  /*0f60*/  FADD.FTZ R201, R154, R25 ;  /* 0x000000199ac97221 */ /* 0x000fe20000010000 */
[----:B------:R-:W-:-:S07]  /*0f70*/  FFMA.FTZ R166, R28, R25, R153 ;  /* 0x000000191ca67223 */ /* 0x000fce0000010099 */
.L_x_3074:
[----:B------:R-:W-:Y:S05]  /*0f80*/  BSYNC B1 ;  /* 0x0000000000017941 */ /* 0x000fea0003800000 */
.L_x_3073:
        /* <DEDUP_REMOVED lines=14> */
[----:B--2---:R-:W-:Y:S01]  /*1070*/  PRMT R169, R154, 0x7632, R169 ;  /* 0x000076329aa97816 */ /* 0x004fe200000000a9 */
[C---:B------:R-:W-:Y:S01]  /*1080*/  IMAD.U32 R164, R152.reuse, 0x10000, RZ ;  /* 0x0001000098a47824 */ /* 0x040fe200078e00ff */
[----:B------:R-:W-:Y:S02]  /*1090*/  PRMT R27, R152, 0x7632, R27 ;  /* 0x00007632981b7816 */ /* 0x000fe4000000001b */
[----:B------:R-:W-:Y:S01]  /*10a0*/  SHF.L.U32 R154, R154, 0x10, RZ ;  /* 0x000000109a9a7819 */ /* 0x000fe200000006ff */
[----:B------:R-:W-:Y:S01]  /*10b0*/  FADD.FTZ R164, -R163, R164 ;  /* 0x000000a4a3a47221 */ /* 0x000fe20000010100 */
[----:B------:R-:W-:-:S02]  /*10c0*/  PRMT R165, R153, 0x7632, R165 ;  /* 0x0000763299a57816 */ /* 0x000fc400000000a5 */
[----:B------:R-:W-:Y:S01]  /*10d0*/  SHF.L.U32 R168, R153, 0x10, RZ ;  /* 0x0000001099a87819 */ /* 0x000fe200000006ff */
[----:B------:R-:W-:Y:S01]  /*10e0*/  FADD.FTZ R170, -R163, R154 ;  /* 0x0000009aa3aa7221 */ /* 0x000fe20000010100 */
[----:B---3--:R-:W-:Y:S01]  /*10f0*/  PRMT R31, R157, 0x7632, R31 ;  /* 0x000076329d1f7816 */ /* 0x008fe2000000001f */
[----:B------:R-:W-:Y:S01]  /*1100*/  IMAD.U32 R171, R158, 0x10000, RZ ;  /* 0x000100009eab7824 */ /* 0x000fe200078e00ff */
[----:B------:R-:W-:Y:S01]  /*1110*/  SHF.L.U32 R152, R27, 0x10, RZ ;  /* 0x000000101b987819 */ /* 0x000fe200000006ff */
[----:B-----5:R-:W-:Y:S01]  /*1120*/  FMUL.FTZ R27, R5, R164 ;  /* 0x000000a4051b7220 */ /* 0x020fe20000410000 */
[----:B------:R-:W-:Y:S01]  /*1130*/  PRMT R29, R156, 0x7632, R29 ;  /* 0x000076329c1d7816 */ /* 0x000fe2000000001d */
[----:B------:R-:W-:Y:S01]  /*1140*/  FADD.FTZ R64, R64, R171 ;  /* 0x000000ab40407221 */ /* 0x000fe20000010000 */
[----:B------:R-:W-:Y:S01]  /*1150*/  SHF.L.U32 R153, R156, 0x10, RZ ;  /* 0x000000109c997819 */ /* 0x000fe200000006ff */
[----:B------:R-:W-:Y:S01]  /*1160*/  FADD.FTZ R152, -R163, R152 ;  /* 0x00000098a3987221 */ /* 0x000fe20000010100 */
[----:B------:R-:W-:Y:S01]  /*1170*/  PRMT R172, R155, 0x7632, R172 ;  /* 0x000076329bac7816 */ /* 0x000fe200000000ac */
[----:B------:R-:W-:Y:S01]  /*1180*/  IMAD.U32 R154, R29, 0x10000, RZ ;  /* 0x000100001d9a7824 */ /* 0x000fe200078e00ff */
[----:B------:R-:W-:Y:S01]  /*1190*/  SHF.L.U32 R176, R155, 0x10, RZ ;  /* 0x000000109bb07819 */ /* 0x000fe200000006ff */
[----:B------:R-:W-:Y:S01]  /*11a0*/  FMUL.FTZ R30, R132, R153 ;  /* 0x00000099841e7220 */ /* 0x000fe20000410000 */
[----:B------:R-:W-:Y:S01]  /*11b0*/  PRMT R155, R158, 0x7632, R155 ;  /* 0x000076329e9b7816 */ /* 0x000fe2000000009b */
[----:B------:R-:W-:Y:S01]  /*11c0*/  FADD.FTZ R168, -R163, R168 ;  /* 0x000000a8a3a87221 */ /* 0x000fe20000010100 */
[----:B------:R-:W-:Y:S01]  /*11d0*/  SHF.L.U32 R174, R169, 0x10, RZ ;  /* 0x00000010a9ae7819 */ /* 0x000fe200000006ff */
[----:B------:R-:W-:Y:S01]  /*11e0*/  FADD.FTZ R68, R68, R153 ;  /* 0x0000009944447221 */ /* 0x000fe20000010000 */
[----:B------:R-:W-:Y:S01]  /*11f0*/  SHF.L.U32 R158, R31, 0x10, RZ ;  /* 0x000000101f9e7819 */ /* 0x000fe200000006ff */
[----:B------:R-:W-:Y:S01]  /*1200*/  FMUL.FTZ R31, R5, R170 ;  /* 0x000000aa051f7220 */ /* 0x000fe20000410000 */
[-C--:B------:R-:W-:Y:S01]  /*1210*/  FMUL.FTZ R170, R128, R171.reuse ;  /* 0x000000ab80aa7220 */ /* 0x080fe20000410000 */
[----:B------:R-:W-:Y:S01]  /*1220*/  FADD.FTZ R178, -R163, R174 ;  /* 0x000000aea3b27221 */ /* 0x000fe20000010100 */
[----:B------:R-:W-:Y:S01]  /*1230*/  FMUL.FTZ R174, R5, R152 ;  /* 0x0000009805ae7220 */ /* 0x000fe20000410000 */
[----:B------:R-:W-:Y:S01]  /*1240*/  FFMA.FTZ R96, R31, R171, R96 ;  /* 0x000000ab1f607223 */ /* 0x000fe20000010060 */
[----:B------:R-:W-:Y:S01]  /*1250*/  SHF.L.U32 R157, R157, 0x10, RZ ;  /* 0x000000109d9d7819 */ /* 0x000fe200000006ff */
[----:B------:R-:W-:Y:S01]  /*1260*/  FFMA.FTZ R100, R27, R153, R100 ;  /* 0x000000991b647223 */ /* 0x000fe20000010064 */
[----:B------:R-:W-:Y:S01]  /*1270*/  SHF.L.U32 R156, R165, 0x10, RZ ;  /* 0x00000010a59c7819 */ /* 0x000fe200000006ff */
[----:B------:R-:W-:Y:S01]  /*1280*/  FADD.FTZ R152, R201, R30 ;  /* 0x0000001ec9987221 */ /* 0x000fe20000010000 */
[----:B------:R-:W-:Y:S01]  /*1290*/  FMUL.FTZ R171, R133, R154 ;  /* 0x0000009a85ab7220 */ /* 0x000fe20000410000 */
[----:B------:R-:W-:Y:S01]  /*12a0*/  FFMA.FTZ R153, R27, R30, R166 ;  /* 0x0000001e1b997223 */ /* 0x000fe200000100a6 */
[----:B------:R-:W-:Y:S01]  /*12b0*/  SHF.L.U32 R164, R155, 0x10, RZ ;  /* 0x000000109ba47819 */ /* 0x000fe200000006ff */
[----:B------:R-:W-:Y:S01]  /*12c0*/  FADD.FTZ R176, -R163, R176 ;  /* 0x000000b0a3b07221 */ /* 0x000fe20000010100 */
[----:B------:R-:W-:Y:S01]  /*12d0*/  PRMT R173, R159, 0x7632, R173 ;  /* 0x000076329fad7816 */ /* 0x000fe200000000ad */
[----:B------:R-:W-:Y:S01]  /*12e0*/  FMUL.FTZ R29, R5, R168 ;  /* 0x000000a8051d7220 */ /* 0x000fe20000410000 */
[----:B------:R-:W-:Y:S01]  /*12f0*/  FADD.FTZ R155, R152, R171 ;  /* 0x000000ab989b7221 */ /* 0x000fe20000010000 */
[----:B------:R-:W-:Y:S01]  /*1300*/  FMUL.FTZ R168, R134, R157 ;  /* 0x0000009d86a87220 */ /* 0x000fe20000410000 */
[----:B------:R-:W-:Y:S01]  /*1310*/  FADD.FTZ R156, -R163, R156 ;  /* 0x0000009ca39c7221 */ /* 0x000fe20000010100 */
[C---:B------:R-:W-:Y:S01]  /*1320*/  FFMA.FTZ R152, R174.reuse, R171, R153 ;  /* 0x000000abae987223 */ /* 0x040fe20000010099 */
[----:B------:R-:W-:Y:S01]  /*1330*/  FMUL.FTZ R169, R5, R176 ;  /* 0x000000b005a97220 */ /* 0x000fe20000410000 */
[----:B------:R-:W-:Y:S01]  /*1340*/  SHF.L.U32 R200, R173, 0x10, RZ ;  /* 0x00000010adc87819 */ /* 0x000fe200000006ff */
        /* <DEDUP_REMOVED lines=34> */
.L_x_3076:
[----:B------:R-:W-:Y:S05]  /*1570*/  BSYNC B1 ;  /* 0x0000000000017941 */ /* 0x000fea0003800000 */
.L_x_3075:
        /* <DEDUP_REMOVED lines=14> */
[C---:B--2---:R-:W-:Y:S01]  /*1660*/  IMAD.U32 R182, R152.reuse, 0x10000, RZ ;  /* 0x0001000098b67824 */ /* 0x044fe200078e00ff */
[----:B------:R-:W-:Y:S02]  /*1670*/  SHF.L.U32 R190, R155, 0x10, RZ ;  /* 0x000000109bbe7819 */ /* 0x000fe400000006ff */
[----:B------:R-:W-:Y:S01]  /*1680*/  PRMT R181, R152, 0x7632, R181 ;  /* 0x0000763298b57816 */ /* 0x000fe200000000b5 */
[C---:B------:R-:W-:Y:S01]  /*1690*/  FADD.FTZ R182, -R163.reuse, R182 ;  /* 0x000000b6a3b67221 */ /* 0x040fe20000010100 */
[----:B------:R-:W-:Y:S01]  /*16a0*/  PRMT R185, R154, 0x7632, R185 ;  /* 0x000076329ab97816 */ /* 0x000fe200000000b9 */
[----:B------:R-:W-:Y:S01]  /*16b0*/  FADD.FTZ R190, -R163, R190 ;  /* 0x000000bea3be7221 */ /* 0x000fe20000010100 */
[C---:B------:R-:W-:Y:S01]  /*16c0*/  PRMT R183, R153.reuse, 0x7632, R183 ;  /* 0x0000763299b77816 */ /* 0x040fe200000000b7 */
[----:B---3--:R-:W-:Y:S01]  /*16d0*/  IMAD.U32 R165, R158, 0x10000, RZ ;  /* 0x000100009ea57824 */ /* 0x008fe200078e00ff */
[----:B------:R-:W-:-:S02]  /*16e0*/  SHF.L.U32 R184, R153, 0x10, RZ ;  /* 0x0000001099b87819 */ /* 0x000fc400000006ff */
[----:B------:R-:W-:Y:S01]  /*16f0*/  SHF.L.U32 R154, R154, 0x10, RZ ;  /* 0x000000109a9a7819 */ /* 0x000fe200000006ff */
[----:B------:R-:W-:Y:S01]  /*1700*/  FADD.FTZ R56, R56, R165 ;  /* 0x000000a538387221 */ /* 0x000fe20000010000 */
[----:B------:R-:W-:Y:S01]  /*1710*/  PRMT R187, R155, 0x7632, R187 ;  /* 0x000076329bbb7816 */ /* 0x000fe200000000bb */
[C---:B------:R-:W-:Y:S01]  /*1720*/  FADD.FTZ R184, -R163.reuse, R184 ;  /* 0x000000b8a3b87221 */ /* 0x040fe20000010100 */
[C---:B------:R-:W-:Y:S01]  /*1730*/  PRMT R152, R156.reuse, 0x7632, R152 ;  /* 0x000076329c987816 */ /* 0x040fe20000000098 */
[----:B------:R-:W-:Y:S01]  /*1740*/  FADD.FTZ R186, -R163, R154 ;  /* 0x0000009aa3ba7221 */ /* 0x000fe20000010100 */
[----:B------:R-:W-:Y:S02]  /*1750*/  SHF.L.U32 R153, R156, 0x10, RZ ;  /* 0x000000109c997819 */ /* 0x000fe400000006ff */
[----:B------:R-:W-:Y:S01]  /*1760*/  SHF.L.U32 R188, R181, 0x10, RZ ;  /* 0x00000010b5bc7819 */ /* 0x000fe200000006ff */
[----:B-----5:R-:W-:Y:S01]  /*1770*/  FMUL.FTZ R181, R5, R182 ;  /* 0x000000b605b57220 */ /* 0x020fe20000410000 */
[----:B------:R-:W-:Y:S01]  /*1780*/  SHF.L.U32 R196, R187, 0x10, RZ ;  /* 0x00000010bbc47819 */ /* 0x000fe200000006ff */
[----:B------:R-:W-:-:S02]  /*1790*/  IMAD.U32 R154, R152, 0x10000, RZ ;  /* 0x00010000989a7824 */ /* 0x000fc400078e00ff */
[-C--:B------:R-:W-:Y:S01]  /*17a0*/  FMUL.FTZ R182, R124, R153.reuse ;  /* 0x000000997cb67220 */ /* 0x080fe20000410000 */
[----:B------:R-:W-:Y:S01]  /*17b0*/  FMUL.FTZ R187, R5, R190 ;  /* 0x000000be05bb7220 */ /* 0x000fe20000410000 */
[----:B------:R-:W-:Y:S01]  /*17c0*/  FADD.FTZ R190, -R163, R188 ;  /* 0x000000bca3be7221 */ /* 0x000fe20000010100 */
[C---:B------:R-:W-:Y:S01]  /*17d0*/  PRMT R155, R157.reuse, 0x7632, R155 ;  /* 0x000076329d9b7816 */ /* 0x040fe2000000009b */
[----:B------:R-:W-:Y:S01]  /*17e0*/  FADD.FTZ R60, R60, R153 ;  /* 0x000000993c3c7221 */ /* 0x000fe20000010000 */
[----:B------:R-:W-:Y:S01]  /*17f0*/  SHF.L.U32 R157, R157, 0x10, RZ ;  /* 0x000000109d9d7819 */ /* 0x000fe200000006ff */
[----:B------:R-:W-:Y:S01]  /*1800*/  FFMA.FTZ R92, R181, R153, R92 ;  /* 0x00000099b55c7223 */ /* 0x000fe2000001005c */
[----:B------:R-:W-:Y:S01]  /*1810*/  SHF.L.U32 R192, R183, 0x10, RZ ;  /* 0x00000010b7c07819 */ /* 0x000fe200000006ff */
[----:B------:R-:W-:Y:S01]  /*1820*/  FADD.FTZ R152, R201, R182 ;  /* 0x000000b6c9987221 */ /* 0x000fe20000010000 */
[----:B------:R-:W-:Y:S01]  /*1830*/  FMUL.FTZ R189, R125, R154 ;  /* 0x0000009a7dbd7220 */ /* 0x000fe20000410000 */
[----:B------:R-:W-:Y:S01]  /*1840*/  FMUL.FTZ R190, R5, R190 ;  /* 0x000000be05be7220 */ /* 0x000fe20000410000 */
[----:B------:R-:W-:Y:S01]  /*1850*/  FFMA.FTZ R153, R181, R182, R166 ;  /* 0x000000b6b5997223 */ /* 0x000fe200000100a6 */
[----:B------:R-:W-:Y:S01]  /*1860*/  SHF.L.U32 R156, R155, 0x10, RZ ;  /* 0x000000109b9c7819 */ /* 0x000fe200000006ff */
[----:B------:R-:W-:Y:S01]  /*1870*/  FMUL.FTZ R183, R5, R184 ;  /* 0x000000b805b77220 */ /* 0x000fe20000410000 */
[----:B------:R-:W-:Y:S01]  /*1880*/  FADD.FTZ R155, R152, R189 ;  /* 0x000000bd989b7221 */ /* 0x000fe20000010000 */
[----:B------:R-:W-:Y:S01]  /*1890*/  FMUL.FTZ R184, R126, R157 ;  /* 0x0000009d7eb87220 */ /* 0x000fe20000410000 */
[----:B------:R-:W-:Y:S01]  /*18a0*/  FADD.FTZ R192, -R163, R192 ;  /* 0x000000c0a3c07221 */ /* 0x000fe20000010100 */
[----:B------:R-:W-:Y:S01]  /*18b0*/  FFMA.FTZ R152, R190, R189, R153 ;  /* 0x000000bdbe987223 */ /* 0x000fe20000010099 */
[----:B------:R-:W-:Y:S01]  /*18c0*/  PRMT R164, R158, 0x7632, R164 ;  /* 0x000076329ea47816 */ /* 0x000fe200000000a4 */
[----:B------:R-:W-:Y:S01]  /*18d0*/  FADD.FTZ R61, R61, R154 ;  /* 0x0000009a3d3d7221 */ /* 0x000fe20000010000 */
[----:B------:R-:W-:Y:S01]  /*18e0*/  SHF.L.U32 R194, R185, 0x10, RZ ;  /* 0x00000010b9c27819 */ /* 0x000fe200000006ff */
[----:B------:R-:W-:Y:S01]  /*18f0*/  FFMA.FTZ R93, R190, R154, R93 ;  /* 0x0000009abe5d7223 */ /* 0x000fe2000001005d */
        /* <DEDUP_REMOVED lines=38> */
.L_x_3078:
[----:B------:R-:W-:Y:S05]  /*1b60*/  BSYNC B1 ;  /* 0x0000000000017941 */ /* 0x000fea0003800000 */
.L_x_3077:
        /* <DEDUP_REMOVED lines=12> */
[C---:B--2---:R-:W-:Y:S01]  /*1c30*/  PRMT R165, R153.reuse, 0x7632, R165 ;  /* 0x0000763299a57816 */ /* 0x044fe200000000a5 */
[----:B------:R-:W-:Y:S01]  /*1c40*/  IMAD.U32 R198, R152, 0x10000, RZ ;  /* 0x0001000098c67824 */ /* 0x000fe200078e00ff */
[----:B------:R-:W-:Y:S02]  /*1c50*/  SHF.L.U32 R200, R153, 0x10, RZ ;  /* 0x0000001099c87819 */ /* 0x000fe400000006ff */
[----:B------:R-:W-:Y:S01]  /*1c60*/  PRMT R153, R154, 0x7632, R153 ;  /* 0x000076329a997816 */ /* 0x000fe20000000099 */
[C---:B------:R-:W-:Y:S01]  /*1c70*/  FADD.FTZ R198, -R163.reuse, R198 ;  /* 0x000000c6a3c67221 */ /* 0x040fe20000010100 */
[----:B------:R-:W-:Y:S01]  /*1c80*/  PRMT R164, R152, 0x7632, R164 ;  /* 0x0000763298a47816 */ /* 0x000fe200000000a4 */
[----:B------:R-:W-:Y:S01]  /*1c90*/  FADD.FTZ R200, -R163, R200 ;  /* 0x000000c8a3c87221 */ /* 0x000fe20000010100 */
[----:B------:R-:W-:Y:S01]  /*1ca0*/  SHF.L.U32 R154, R154, 0x10, RZ ;  /* 0x000000109a9a7819 */ /* 0x000fe200000006ff */
[----:B-----5:R-:W-:Y:S01]  /*1cb0*/  FMUL.FTZ R179, R5, R198 ;  /* 0x000000c605b37220 */ /* 0x020fe20000410000 */
[----:B------:R-:W-:Y:S01]  /*1cc0*/  SHF.L.U32 R152, R165, 0x10, RZ ;  /* 0x00000010a5987819 */ /* 0x000fe200000006ff */
[----:B------:R-:W-:Y:S01]  /*1cd0*/  FMUL.FTZ R197, R5, R200 ;  /* 0x000000c805c57220 */ /* 0x000fe20000410000 */
[----:B------:R-:W-:Y:S01]  /*1ce0*/  SHF.L.U32 R164, R164, 0x10, RZ ;  /* 0x00000010a4a47819 */ /* 0x000fe200000006ff */
[----:B0-----:R-:W-:Y:S01]  /*1cf0*/  FADD.FTZ R160, -R163, R154 ;  /* 0x0000009aa3a07221 */ /* 0x001fe20000010100 */
[----:B------:R-:W-:-:S02]  /*1d00*/  IMAD.U32 R154, R153, 0x10000, RZ ;  /* 0x00010000999a7824 */ /* 0x000fc400078e00ff */
[C-C-:B------:R-:W-:Y:S01]  /*1d10*/  FADD.FTZ R208, -R163.reuse, R152.reuse ;  /* 0x00000098a3d07221 */ /* 0x140fe20000010100 */
[C---:B---3--:R-:W-:Y:S01]  /*1d20*/  PRMT R152, R156.reuse, 0x7632, R152 ;  /* 0x000076329c987816 */ /* 0x048fe20000000098 */
[C---:B------:R-:W-:Y:S01]  /*1d30*/  FADD.FTZ R164, -R163.reuse, R164 ;  /* 0x000000a4a3a47221 */ /* 0x040fe20000010100 */
[----:B------:R-:W-:Y:S01]  /*1d40*/  SHF.L.U32 R153, R156, 0x10, RZ ;  /* 0x000000109c997819 */ /* 0x000fe200000006ff */
[----:B------:R-:W-:Y:S01]  /*1d50*/  FADD.FTZ R210, -R163, R154 ;  /* 0x0000009aa3d27221 */ /* 0x000fe20000010100 */
[C---:B------:R-:W-:Y:S01]  /*1d60*/  PRMT R167, R155.reuse, 0x7632, R167 ;  /* 0x000076329ba77816 */ /* 0x040fe200000000a7 */
[----:B------:R-:W-:Y:S01]  /*1d70*/  IMAD.U32 R154, R152, 0x10000, RZ ;  /* 0x00010000989a7824 */ /* 0x000fe200078e00ff */
[----:B------:R-:W-:Y:S01]  /*1d80*/  SHF.L.U32 R202, R155, 0x10, RZ ;  /* 0x000000109bca7819 */ /* 0x000fe200000006ff */
[-C--:B------:R-:W-:Y:S01]  /*1d90*/  FMUL.FTZ R198, R116, R153.reuse ;  /* 0x0000009974c67220 */ /* 0x080fe20000410000 */
[C---:B------:R-:W-:Y:S01]  /*1da0*/  PRMT R155, R157.reuse, 0x7632, R155 ;  /* 0x000076329d9b7816 */ /* 0x040fe2000000009b */
[----:B------:R-:W-:Y:S01]  /*1db0*/  FADD.FTZ R52, R52, R153 ;  /* 0x0000009934347221 */ /* 0x000fe20000010000 */
[----:B------:R-:W-:Y:S01]  /*1dc0*/  SHF.L.U32 R157, R157, 0x10, RZ ;  /* 0x000000109d9d7819 */ /* 0x000fe200000006ff */
[----:B------:R-:W-:Y:S01]  /*1dd0*/  FFMA.FTZ R84, R179, R153, R84 ;  /* 0x00000099b3547223 */ /* 0x000fe20000010054 */
[----:B------:R-:W-:Y:S01]  /*1de0*/  FADD.FTZ R152, R201, R198 ;  /* 0x000000c6c9987221 */ /* 0x000fe20000010000 */
[----:B------:R-:W-:Y:S01]  /*1df0*/  FMUL.FTZ R205, R117, R154 ;  /* 0x0000009a75cd7220 */ /* 0x000fe20000410000 */
[----:B------:R-:W-:Y:S01]  /*1e00*/  FMUL.FTZ R206, R5, R164 ;  /* 0x000000a405ce7220 */ /* 0x000fe20000410000 */
[----:B------:R-:W-:Y:S01]  /*1e10*/  FFMA.FTZ R153, R179, R198, R166 ;  /* 0x000000c6b3997223 */ /* 0x000fe200000100a6 */
[----:B------:R-:W-:Y:S01]  /*1e20*/  SHF.L.U32 R204, R167, 0x10, RZ ;  /* 0x00000010a7cc7819 */ /* 0x000fe200000006ff */
[----:B------:R-:W-:Y:S01]  /*1e30*/  FADD.FTZ R212, -R163, R202 ;  /* 0x000000caa3d47221 */ /* 0x000fe20000010100 */
[----:B------:R-:W-:Y:S01]  /*1e40*/  SHF.L.U32 R156, R155, 0x10, RZ ;  /* 0x000000109b9c7819 */ /* 0x000fe200000006ff */
[----:B------:R-:W-:Y:S01]  /*1e50*/  FADD.FTZ R155, R152, R205 ;  /* 0x000000cd989b7221 */ /* 0x000fe20000010000 */
[----:B------:R-:W-:Y:S01]  /*1e60*/  FMUL.FTZ R202, R118, R157 ;  /* 0x0000009d76ca7220 */ /* 0x000fe20000410000 */
[----:B------:R-:W-:Y:S01]  /*1e70*/  FFMA.FTZ R152, R206, R205, R153 ;  /* 0x000000cdce987223 */ /* 0x000fe20000010099 */
[----:B------:R-:W-:Y:S01]  /*1e80*/  FADD.FTZ R214, -R163, R204 ;  /* 0x000000cca3d67221 */ /* 0x000fe20000010100 */
[C---:B------:R-:W-:Y:S01]  /*1e90*/  PRMT R161, R158.reuse, 0x7632, R161 ;  /* 0x000076329ea17816 */ /* 0x040fe200000000a1 */
[----:B------:R-:W-:Y:S01]  /*1ea0*/  FADD.FTZ R53, R53, R154 ;  /* 0x0000009a35357221 */ /* 0x000fe20000010000 */
[----:B------:R-:W-:Y:S01]  /*1eb0*/  SHF.L.U32 R163, R158, 0x10, RZ ;  /* 0x000000109ea37819 */ /* 0x000fe200000006ff */
[----:B------:R-:W-:Y:S01]  /*1ec0*/  FFMA.FTZ R85, R206, R154, R85 ;  /* 0x0000009ace557223 */ /* 0x000fe20000010055 */
[----:B------:R-:W-:Y:S01]  /*1ed0*/  FMUL.FTZ R208, R5, R208 ;  /* 0x000000d005d07220 */ /* 0x000fe20000410000 */
        /* <DEDUP_REMOVED lines=37> */
.L_x_3072:
[----:B------:R-:W-:Y:S05]  /*2130*/  BSYNC B0 ;  /* 0x0000000000007941 */ /* 0x000fea0003800000 */
.L_x_3061:
        /* <DEDUP_REMOVED lines=26> */
.L_x_3201:
        /* <DEDUP_REMOVED lines=10> */
[----:B------:R-:W-:Y:S01]  /*2380*/  LEA R216, R153, R154, 0x3 ;  /* 0x0000009a99d87211 */ /* 0x000fe200078e18ff */
[----:B------:R-:W-:-:S05]  /*2390*/  @!P3 IMAD R215, R152, 0x8, R154 ;  /* 0x0000000898d7b824 */ /* 0x000fca00078e029a */
[----:B------:R-:W-:Y:S01]  /*23a0*/  @!P3 STS.64 [R215+0x8000], R200 ;  /* 0x008000c8d700b388 */ /* 0x000fe20000000a00 */
[----:B------:R-:W-:Y:S01]  /*23b0*/  BAR.SYNC.DEFER_BLOCKING 0x0 ;  /* 0x0000000000007b1d */ /* 0x000fe20000010000 */
[----:B0-----:R-:W-:-:S05]  /*23c0*/  ISETP.NE.AND P3, PT, R7, RZ, PT ;  /* 0x000000ff0700720c */ /* 0x001fca0003f65270 */
[----:B------:R-:W0:Y:S04]  /*23d0*/  LDS.128 R152, [R216+0x8000] ;  /* 0x00800000d8987984 */ /* 0x000e280000000c00 */
[----:B------:R-:W2:Y:S04]  /*23e0*/  LDS.128 R156, [R216+0x8010] ;  /* 0x00801000d89c7984 */ /* 0x000ea80000000c00 */
[----:B-1----:R-:W1:Y:S04]  /*23f0*/  LDS.128 R160, [R216+0x8020] ;  /* 0x00802000d8a07984 */ /* 0x002e680000000c00 */
[----:B------:R-:W3:Y:S01]  /*2400*/  LDS.128 R164, [R216+0x8030] ;  /* 0x00803000d8a47984 */ /* 0x000ee20000000c00 */
[----:B0-----:R-:W-:Y:S01]  /*2410*/  FADD.FTZ R217, RZ, R152 ;  /* 0x00000098ffd97221 */ /* 0x001fe20000010000 */
[----:B------:R-:W-:-:S03]  /*2420*/  FADD.FTZ R152, RZ, R153 ;  /* 0x00000099ff987221 */ /* 0x000fc60000010000 */
[----:B------:R-:W-:Y:S01]  /*2430*/  FADD.FTZ R217, R154, R217 ;  /* 0x000000d99ad97221 */ /* 0x000fe20000010000 */
[----:B------:R-:W-:-:S03]  /*2440*/  FADD.FTZ R152, R155, R152 ;  /* 0x000000989b987221 */ /* 0x000fc60000010000 */
[----:B--2---:R-:W-:Y:S01]  /*2450*/  FADD.FTZ R217, R217, R156 ;  /* 0x0000009cd9d97221 */ /* 0x004fe20000010000 */
[----:B------:R-:W-:Y:S01]  /*2460*/  FADD.FTZ R152, R152, R157 ;  /* 0x0000009d98987221 */ /* 0x000fe20000010000 */
[----:B------:R-:W-:Y:S02]  /*2470*/  HFMA2.MMA R157, -RZ, RZ, 0, 0 ;  /* 0x00000000ff9d7435 */ /* 0x000fe400000001ff */
[----:B------:R-:W-:Y:S01]  /*2480*/  FADD.FTZ R217, R158, R217 ;  /* 0x000000d99ed97221 */ /* 0x000fe20000010000 */
[----:B------:R-:W-:-:S03]  /*2490*/  FADD.FTZ R152, R159, R152 ;  /* 0x000000989f987221 */ /* 0x000fc60000010000 */
[----:B-1----:R-:W-:Y:S01]  /*24a0*/  FADD.FTZ R217, R217, R160 ;  /* 0x000000a0d9d97221 */ /* 0x002fe20000010000 */
        /* <DEDUP_REMOVED lines=24> */
[----:B------:R-:W-:Y:S01]  /*2630*/  SHF.L.U32 R12, R44, 0x10, RZ ;  /* 0x000000102c0c7819 */ /* 0x000fe200000006ff */
[----:B------:R-:W-:Y:S06]  /*2640*/  BRA `(.L_x_3084) ;  /* 0x0000000000207947 */ /* 0x000fec0003800000 */
.L_x_3083:
[----:B------:R-:W-:Y:S01]  /*2650*/  UISETP.NE.U32.AND UP0, UPT, UR14, URZ, UPT ;  /* 0x0000003f0e00728c */ /* 0x000fe2000bf05070 */
[----:B------:R-:W-:-:S03]  /*2660*/  FFMA.FTZ R153, R3, R159, R156 ;  /* 0x0000009f03997223 */ /* 0x000fc6000001009c */
[----:B------:R-:W-:Y:S01]  /*2670*/  UISETP.NE.AND.EX UP0, UPT, UR15, URZ, UPT, UP0 ;  /* 0x0000003f0f00728c */ /* 0x000fe2000bf05300 */
[----:B------:R-:W-:-:S04]  /*2680*/  FADD.FTZ R12, R14, -R153 ;  /* 0x800000990e0c7221 */ /* 0x000fc80000010000 */
[----:B------:R-:W-:Y:S01]  /*2690*/  FMUL.FTZ R12, R5, R12 ;  /* 0x0000000c050c7220 */ /* 0x000fe20000410000 */
[----:B------:R-:W-:-:S13]  /*26a0*/  PLOP3.LUT P4, PT, PT, PT, UP0, 0x80, 0x0 ;  /* 0x000000000000781c */ /* 0x000fda0003f8f008 */
[----:B------:R-:W-:-:S04]  /*26b0*/  @P4 IMAD.U32 R153, R44, 0x10000, RZ ;  /* 0x000100002c994824 */ /* 0x000fc800078e00ff */
[----:B------:R-:W-:-:S07]  /*26c0*/  @P4 FADD.FTZ R12, R12, R153 ;  /* 0x000000990c0c4221 */ /* 0x000fce0000010000 */
.L_x_3084:
[----:B------:R-:W-:Y:S05]  /*26d0*/  BSYNC B1 ;  /* 0x0000000000017941 */ /* 0x000fea0003800000 */
.L_x_3082:
        /* <DEDUP_REMOVED lines=15> */
.L_x_3086:
[----:B------:R-:W-:Y:S01]  /*27d0*/  FFMA.FTZ R12, R22, R159, R156 ;  /* 0x0000009f160c7223 */ /* 0x000fe2000001009c */
[----:B------:R-:W-:-:S03]  /*27e0*/  @P4 PRMT R152, R44, 0x7632, R152 ;  /* 0x000076322c984816 */ /* 0x000fc60000000098 */
[----:B------:R-:W-:Y:S01]  /*27f0*/  FADD.FTZ R12, R19, -R12 ;  /* 0x8000000c130c7221 */ /* 0x000fe20000010000 */
[----:B------:R-:W-:-:S03]  /*2800*/  @P4 SHF.L.U32 R153, R152, 0x10, RZ ;  /* 0x0000001098994819 */ /* 0x000fc600000006ff */
[----:B------:R-:W-:-:S04]  /*2810*/  FMUL.FTZ R12, R5, R12 ;  /* 0x0000000c050c7220 */ /* 0x000fc80000410000 */
[----:B------:R-:W-:-:S07]  /*2820*/  @P4 FADD.FTZ R12, R12, R153 ;  /* 0x000000990c0c4221 */ /* 0x000fce0000010000 */
.L_x_3087:
[----:B------:R-:W-:Y:S05]  /*2830*/  BSYNC B1 ;  /* 0x0000000000017941 */ /* 0x000fea0003800000 */
.L_x_3085:
        /* <DEDUP_REMOVED lines=12> */
.L_x_3089:
[----:B------:R-:W-:-:S04]  /*2900*/  FFMA.FTZ R153, R13, R159, R156 ;  /* 0x0000009f0d997223 */ /* 0x000fc8000001009c */
[----:B------:R-:W-:Y:S01]  /*2910*/  FADD.FTZ R12, R16, -R153 ;  /* 0x80000099100c7221 */ /* 0x000fe20000010000 */
[----:B------:R-:W-:-:S03]  /*2920*/  @P4 IMAD.U32 R153, R45, 0x10000, RZ ;  /* 0x000100002d994824 */ /* 0x000fc600078e00ff */
[----:B------:R-:W-:-:S04]  /*2930*/  FMUL.FTZ R12, R5, R12 ;  /* 0x0000000c050c7220 */ /* 0x000fc80000410000 */
[----:B------:R-:W-:-:S07]  /*2940*/  @P4 FADD.FTZ R12, R12, R153 ;  /* 0x000000990c0c4221 */ /* 0x000fce0000010000 */
.L_x_3090:
[----:B------:R-:W-:Y:S05]  /*2950*/  BSYNC B1 ;  /* 0x0000000000017941 */ /* 0x000fea0003800000 */
.L_x_3088:
        /* <DEDUP_REMOVED lines=13> */
.L_x_3092:
[----:B------:R-:W-:Y:S01]  /*2a30*/  FFMA.FTZ R12, R24, R159, R156 ;  /* 0x0000009f180c7223 */ /* 0x000fe2000001009c */
[----:B------:R-:W-:-:S03]  /*2a40*/  @P4 PRMT R152, R45, 0x7632, R152 ;  /* 0x000076322d984816 */ /* 0x000fc60000000098 */
[----:B------:R-:W-:Y:S01]  /*2a50*/  FADD.FTZ R12, R21, -R12 ;  /* 0x8000000c150c7221 */ /* 0x000fe20000010000 */
[----:B------:R-:W-:-:S03]  /*2a60*/  @P4 SHF.L.U32 R153, R152, 0x10, RZ ;  /* 0x0000001098994819 */ /* 0x000fc600000006ff */
[----:B------:R-:W-:-:S04]  /*2a70*/  FMUL.FTZ R12, R5, R12 ;  /* 0x0000000c050c7220 */ /* 0x000fc80000410000 */
[----:B------:R-:W-:-:S07]  /*2a80*/  @P4 FADD.FTZ R12, R12, R153 ;  /* 0x000000990c0c4221 */ /* 0x000fce0000010000 */
.L_x_3093:
[----:B------:R-:W-:Y:S05]  /*2a90*/  BSYNC B1 ;  /* 0x0000000000017941 */ /* 0x000fea0003800000 */
.L_x_3091:
        /* <DEDUP_REMOVED lines=12> */
.L_x_3095:
[----:B------:R-:W-:-:S04]  /*2b60*/  FFMA.FTZ R153, R15, R159, R156 ;  /* 0x0000009f0f997223 */ /* 0x000fc8000001009c */
[----:B------:R-:W-:Y:S01]  /*2b70*/  FADD.FTZ R12, R18, -R153 ;  /* 0x80000099120c7221 */ /* 0x000fe20000010000 */
[----:B------:R-:W-:-:S03]  /*2b80*/  @P4 IMAD.U32 R153, R46, 0x10000, RZ ;  /* 0x000100002e994824 */ /* 0x000fc600078e00ff */
[----:B------:R-:W-:-:S04]  /*2b90*/  FMUL.FTZ R12, R5, R12 ;  /* 0x0000000c050c7220 */ /* 0x000fc80000410000 */
[----:B------:R-:W-:-:S07]  /*2ba0*/  @P4 FADD.FTZ R12, R12, R153 ;  /* 0x000000990c0c4221 */ /* 0x000fce0000010000 */
.L_x_3096:
[----:B------:R-:W-:Y:S05]  /*2bb0*/  BSYNC B1 ;  /* 0x0000000000017941 */ /* 0x000fea0003800000 */
.L_x_3094:
        /* <DEDUP_REMOVED lines=13> */
.L_x_3098:
[----:B------:R-:W-:Y:S01]  /*2c90*/  FFMA.FTZ R12, R26, R159, R156 ;  /* 0x0000009f1a0c7223 */ /* 0x000fe2000001009c */
[----:B------:R-:W-:-:S03]  /*2ca0*/  @P4 PRMT R152, R46, 0x7632, R152 ;  /* 0x000076322e984816 */ /* 0x000fc60000000098 */
[----:B------:R-:W-:Y:S01]  /*2cb0*/  FADD.FTZ R12, R23, -R12 ;  /* 0x8000000c170c7221 */ /* 0x000fe20000010000 */
[----:B------:R-:W-:-:S03]  /*2cc0*/  @P4 SHF.L.U32 R153, R152, 0x10, RZ ;  /* 0x0000001098994819 */ /* 0x000fc600000006ff */
[----:B------:R-:W-:-:S04]  /*2cd0*/  FMUL.FTZ R12, R5, R12 ;  /* 0x0000000c050c7220 */ /* 0x000fc80000410000 */
[----:B------:R-:W-:-:S07]  /*2ce0*/  @P4 FADD.FTZ R12, R12, R153 ;  /* 0x000000990c0c4221 */ /* 0x000fce0000010000 */
.L_x_3099:
[----:B------:R-:W-:Y:S05]  /*2cf0*/  BSYNC B1 ;  /* 0x0000000000017941 */ /* 0x000fea0003800000 */
.L_x_3097:
        /* <DEDUP_REMOVED lines=12> */
.L_x_3101:
[----:B------:R-:W-:-:S04]  /*2dc0*/  FFMA.FTZ R153, R17, R159, R156 ;  /* 0x0000009f11997223 */ /* 0x000fc8000001009c */
[----:B------:R-:W-:Y:S01]  /*2dd0*/  FADD.FTZ R12, R20, -R153 ;  /* 0x80000099140c7221 */ /* 0x000fe20000010000 */
[----:B------:R-:W-:-:S03]  /*2de0*/  @P4 IMAD.U32 R153, R47, 0x10000, RZ ;  /* 0x000100002f994824 */ /* 0x000fc600078e00ff */
[----:B------:R-:W-:-:S04]  /*2df0*/  FMUL.FTZ R12, R5, R12 ;  /* 0x0000000c050c7220 */ /* 0x000fc80000410000 */
[----:B------:R-:W-:-:S07]  /*2e00*/  @P4 FADD.FTZ R12, R12, R153 ;  /* 0x000000990c0c4221 */ /* 0x000fce0000010000 */
.L_x_3102:
[----:B------:R-:W-:Y:S05]  /*2e10*/  BSYNC B1 ;  /* 0x0000000000017941 */ /* 0x000fea0003800000 */
.L_x_3100:
        /* <DEDUP_REMOVED lines=13> */
.L_x_3104:
[----:B------:R-:W-:Y:S01]  /*2ef0*/  FFMA.FTZ R12, R28, R159, R156 ;  /* 0x0000009f1c0c7223 */ /* 0x000fe2000001009c */
[----:B------:R-:W-:-:S03]  /*2f00*/  @P4 PRMT R152, R47, 0x7632, R152 ;  /* 0x000076322f984816 */ /* 0x000fc60000000098 */
[----:B------:R-:W-:Y:S01]  /*2f10*/  FADD.FTZ R12, R25, -R12 ;  /* 0x8000000c190c7221 */ /* 0x000fe20000010000 */
[----:B------:R-:W-:-:S03]  /*2f20*/  @P4 SHF.L.U32 R153, R152, 0x10, RZ ;  /* 0x0000001098994819 */ /* 0x000fc600000006ff */
[----:B------:R-:W-:-:S04]  /*2f30*/  FMUL.FTZ R12, R5, R12 ;  /* 0x0000000c050c7220 */ /* 0x000fc80000410000 */
[----:B------:R-:W-:-:S07]  /*2f40*/  @P4 FADD.FTZ R12, R12, R153 ;  /* 0x000000990c0c4221 */ /* 0x000fce0000010000 */
.L_x_3105:
[----:B------:R-:W-:Y:S05]  /*2f50*/  BSYNC B1 ;  /* 0x0000000000017941 */ /* 0x000fea0003800000 */
.L_x_3103:
        /* <DEDUP_REMOVED lines=14> */
.L_x_3081:
[----:B------:R-:W-:Y:S05]  /*3040*/  BSYNC B0 ;  /* 0x0000000000007941 */ /* 0x000fea0003800000 */
.L_x_3080:
[----:B------:R-:W-:Y:S04]  /*3050*/  BSSY B0, `(.L_x_3106) ;  /* 0x00000aa000007945 */ /* 0x000fe80003800000 */
[----:B------:R-:W-:Y:S05]  /*3060*/  @!P0 BRA `(.L_x_3107) ;  /* 0x0000000800a08947 */ /* 0x000fea0003800000 */
        /* <DEDUP_REMOVED lines=9> */
.L_x_3109:
        /* <DEDUP_REMOVED lines=8> */
.L_x_3110:
[----:B------:R-:W-:Y:S05]  /*3180*/  BSYNC B1 ;  /* 0x0000000000017941 */ /* 0x000fea0003800000 */
.L_x_3108:
[----:B--2---:R-:W0:Y:S01]  /*3190*/  @P3 LDC R153, c[0x0][0x29c] ;  /* 0x0000a700ff993b82 */ /* 0x004e220000000800 */
        /* <DEDUP_REMOVED lines=14> */
.L_x_3112:
[----:B------:R-:W-:Y:S01]  /*3280*/  FFMA.FTZ R12, R174, R159, R156 ;  /* 0x0000009fae0c7223 */ /* 0x000fe2000001009c */
[----:B------:R-:W-:-:S03]  /*3290*/  @P4 PRMT R152, R40, 0x7632, R152 ;  /* 0x0000763228984816 */ /* 0x000fc60000000098 */
[----:B------:R-:W-:Y:S01]  /*32a0*/  FADD.FTZ R12, R171, -R12 ;  /* 0x8000000cab0c7221 */ /* 0x000fe20000010000 */
[----:B------:R-:W-:-:S03]  /*32b0*/  @P4 SHF.L.U32 R153, R152, 0x10, RZ ;  /* 0x0000001098994819 */ /* 0x000fc600000006ff */
[----:B------:R-:W-:-:S04]  /*32c0*/  FMUL.FTZ R12, R5, R12 ;  /* 0x0000000c050c7220 */ /* 0x000fc80000410000 */
[----:B------:R-:W-:-:S07]  /*32d0*/  @P4 FADD.FTZ R12, R12, R153 ;  /* 0x000000990c0c4221 */ /* 0x000fce0000010000 */
.L_x_3113:
[----:B------:R-:W-:Y:S05]  /*32e0*/  BSYNC B1 ;  /* 0x0000000000017941 */ /* 0x000fea0003800000 */
.L_x_3111:
        /* <DEDUP_REMOVED lines=12> */
.L_x_3115:
[----:B------:R-:W-:-:S04]  /*33b0*/  FFMA.FTZ R153, R29, R159, R156 ;  /* 0x0000009f1d997223 */ /* 0x000fc8000001009c */
[----:B------:R-:W-:Y:S01]  /*33c0*/  FADD.FTZ R12, R168, -R153 ;  /* 0x80000099a80c7221 */ /* 0x000fe20000010000 */
[----:B------:R-:W-:-:S03]  /*33d0*/  @P4 SHF.L.U32 R153, R41, 0x10, RZ ;  /* 0x0000001029994819 */ /* 0x000fc600000006ff */
[----:B------:R-:W-:-:S04]  /*33e0*/  FMUL.FTZ R12, R5, R12 ;  /* 0x0000000c050c7220 */ /* 0x000fc80000410000 */
[----:B------:R-:W-:-:S07]  /*33f0*/  @P4 FADD.FTZ R12, R12, R153 ;  /* 0x000000990c0c4221 */ /* 0x000fce0000010000 */
.L_x_3116:
[----:B------:R-:W-:Y:S05]  /*3400*/  BSYNC B1 ;  /* 0x0000000000017941 */ /* 0x000fea0003800000 */
.L_x_3114:
        /* <DEDUP_REMOVED lines=13> */
.L_x_3118:
[----:B------:R-:W-:Y:S01]  /*34e0*/  FFMA.FTZ R12, R176, R159, R156 ;  /* 0x0000009fb00c7223 */ /* 0x000fe2000001009c */
[----:B------:R-:W-:-:S03]  /*34f0*/  @P4 PRMT R152, R41, 0x7632, R152 ;  /* 0x0000763229984816 */ /* 0x000fc60000000098 */
[----:B------:R-:W-:Y:S01]  /*3500*/  FADD.FTZ R12, R173, -R12 ;  /* 0x8000000cad0c7221 */ /* 0x000fe20000010000 */
[----:B------:R-:W-:-:S03]  /*3510*/  @P4 SHF.L.U32 R153, R152, 0x10, RZ ;  /* 0x0000001098994819 */ /* 0x000fc600000006ff */
[----:B------:R-:W-:-:S04]  /*3520*/  FMUL.FTZ R12, R5, R12 ;  /* 0x0000000c050c7220 */ /* 0x000fc80000410000 */
[----:B------:R-:W-:-:S07]  /*3530*/  @P4 FADD.FTZ R12, R12, R153 ;  /* 0x000000990c0c4221 */ /* 0x000fce0000010000 */
.L_x_3119:
[----:B------:R-:W-:Y:S05]  /*3540*/  BSYNC B1 ;  /* 0x0000000000017941 */ /* 0x000fea0003800000 */
.L_x_3117:
        /* <DEDUP_REMOVED lines=12> */
.L_x_3121:
[----:B------:R-:W-:-:S04]  /*3610*/  FFMA.FTZ R153, R31, R159, R156 ;  /* 0x0000009f1f997223 */ /* 0x000fc8000001009c */
[----:B------:R-:W-:Y:S01]  /*3620*/  FADD.FTZ R12, R170, -R153 ;  /* 0x80000099aa0c7221 */ /* 0x000fe20000010000 */
[----:B------:R-:W-:-:S03]  /*3630*/  @P4 SHF.L.U32 R153, R42, 0x10, RZ ;  /* 0x000000102a994819 */ /* 0x000fc600000006ff */
[----:B------:R-:W-:-:S04]  /*3640*/  FMUL.FTZ R12, R5, R12 ;  /* 0x0000000c050c7220 */ /* 0x000fc80000410000 */
[----:B------:R-:W-:-:S07]  /*3650*/  @P4 FADD.FTZ R12, R12, R153 ;  /* 0x000000990c0c4221 */ /* 0x000fce0000010000 */
.L_x_3122:
[----:B------:R-:W-:Y:S05]  /*3660*/  BSYNC B1 ;  /* 0x0000000000017941 */ /* 0x000fea0003800000 */
.L_x_3120:
        /* <DEDUP_REMOVED lines=13> */
.L_x_3124:
[----:B------:R-:W-:Y:S01]  /*3740*/  FFMA.FTZ R12, R178, R159, R156 ;  /* 0x0000009fb20c7223 */ /* 0x000fe2000001009c */
[----:B------:R-:W-:-:S03]  /*3750*/  @P4 PRMT R152, R42, 0x7632, R152 ;  /* 0x000076322a984816 */ /* 0x000fc60000000098 */
[----:B------:R-:W-:Y:S01]  /*3760*/  FADD.FTZ R12, R175, -R12 ;  /* 0x8000000caf0c7221 */ /* 0x000fe20000010000 */
[----:B------:R-:W-:-:S03]  /*3770*/  @P4 SHF.L.U32 R153, R152, 0x10, RZ ;  /* 0x0000001098994819 */ /* 0x000fc600000006ff */
[----:B------:R-:W-:-:S04]  /*3780*/  FMUL.FTZ R12, R5, R12 ;  /* 0x0000000c050c7220 */ /* 0x000fc80000410000 */
[----:B------:R-:W-:-:S07]  /*3790*/  @P4 FADD.FTZ R12, R12, R153 ;  /* 0x000000990c0c4221 */ /* 0x000fce0000010000 */
.L_x_3125:
[----:B------:R-:W-:Y:S05]  /*37a0*/  BSYNC B1 ;  /* 0x0000000000017941 */ /* 0x000fea0003800000 */
.L_x_3123:
        /* <DEDUP_REMOVED lines=12> */
.L_x_3127:
[----:B------:R-:W-:-:S04]  /*3870*/  FFMA.FTZ R153, R169, R159, R156 ;  /* 0x0000009fa9997223 */ /* 0x000fc8000001009c */
[----:B------:R-:W-:Y:S01]  /*3880*/  FADD.FTZ R12, R172, -R153 ;  /* 0x80000099ac0c7221 */ /* 0x000fe20000010000 */
[----:B------:R-:W-:-:S03]  /*3890*/  @P4 SHF.L.U32 R153, R43, 0x10, RZ ;  /* 0x000000102b994819 */ /* 0x000fc600000006ff */
[----:B------:R-:W-:-:S04]  /*38a0*/  FMUL.FTZ R12, R5, R12 ;  /* 0x0000000c050c7220 */ /* 0x000fc80000410000 */
[----:B------:R-:W-:-:S07]  /*38b0*/  @P4 FADD.FTZ R12, R12, R153 ;  /* 0x000000990c0c4221 */ /* 0x000fce0000010000 */
.L_x_3128:
[----:B------:R-:W-:Y:S05]  /*38c0*/  BSYNC B1 ;  /* 0x0000000000017941 */ /* 0x000fea0003800000 */
.L_x_3126:
        /* <DEDUP_REMOVED lines=13> */
.L_x_3130:
[----:B------:R-:W-:Y:S01]  /*39a0*/  FFMA.FTZ R12, R180, R159, R156 ;  /* 0x0000009fb40c7223 */ /* 0x000fe2000001009c */
[----:B------:R-:W-:-:S03]  /*39b0*/  @P4 PRMT R152, R43, 0x7632, R152 ;  /* 0x000076322b984816 */ /* 0x000fc60000000098 */
[----:B------:R-:W-:Y:S01]  /*39c0*/  FADD.FTZ R12, R177, -R12 ;  /* 0x8000000cb10c7221 */ /* 0x000fe20000010000 */
[----:B------:R-:W-:-:S03]  /*39d0*/  @P4 SHF.L.U32 R153, R152, 0x10, RZ ;  /* 0x0000001098994819 */ /* 0x000fc600000006ff */
[----:B------:R-:W-:-:S04]  /*39e0*/  FMUL.FTZ R12, R5, R12 ;  /* 0x0000000c050c7220 */ /* 0x000fc80000410000 */
[----:B------:R-:W-:-:S07]  /*39f0*/  @P4 FADD.FTZ R12, R12, R153 ;  /* 0x000000990c0c4221 */ /* 0x000fce0000010000 */
.L_x_3131:
[----:B------:R-:W-:Y:S05]  /*3a00*/  BSYNC B1 ;  /* 0x0000000000017941 */ /* 0x000fea0003800000 */
.L_x_3129:
[----:B------:R-:W0:Y:S01]  /*3a10*/  @P5 LDC.64 R152, c[0x0][0x308] ;  /* 0x0000c200ff985b82 */ /* 0x000e220000000a00 */
[----:B------:R-:W-:-:S04]  /*3a20*/  @P5 F2FP.BF16.F32.PACK_AB R158, RZ, R12 ;  /* 0x0000000cff9e523e */ /* 0x000fc800000010ff */
[----:B------:R-:W-:-:S03]  /*3a30*/  @P5 PRMT R147, R147, 0x5410, R158 ;  /* 0x0000541093935816 */ /* 0x000fc6000000009e */
[----:B------:R-:W1:Y:S01]  /*3a40*/  @P3 LDC R161, c[0x0][0x29c] ;  /* 0x0000a700ffa13b82 */ /* 0x000e620000000800 */
[----:B0-----:R-:W-:-:S07]  /*3a50*/  @P5 IMAD.WIDE.U32 R154, R11, 0x10, R152 ;  /* 0x000000100b9a5825 */ /* 0x001fce00078e0098 */
[----:B------:R-:W0:Y:S01]  /*3a60*/  @P3 LDC.64 R152, c[0x0][0x2f8] ;  /* 0x0000be00ff983b82 */ /* 0x000e220000000a00 */
[----:B------:R-:W-:Y:S01]  /*3a70*/  VIADD R11, R11, 0x100 ;  /* 0x000001000b0b7836 */ /* 0x000fe20000000000 */
[----:B------:R3:W-:Y:S01]  /*3a80*/  @P5 STG.E.128 desc[UR4][R154.64], R144 ;  /* 0x000000909a005986 */ /* 0x0007e2000c101d04 */
[----:B-1----:R-:W-:-:S05]  /*3a90*/  @P3 FMUL.FTZ R12, R12, R161 ;  /* 0x000000a10c0c3220 */ /* 0x002fca0000410000 */
[----:B------:R-:W-:-:S04]  /*3aa0*/  @P3 F2FP.BF16.F32.PACK_AB R12, RZ, R12 ;  /* 0x0000000cff0c323e */ /* 0x000fc800000010ff */
[----:B------:R-:W-:Y:S01]  /*3ab0*/  @P3 PRMT R151, R151, 0x5410, R12 ;  /* 0x0000541097973816 */ /* 0x000fe2000000000c */
[C---:B0-----:R-:W-:Y:S01]  /*3ac0*/  @P3 IMAD.WIDE.U32 R152, R157.reuse, 0x10, R152 ;  /* 0x000000109d983825 */ /* 0x041fe200078e0098 */
[----:B------:R-:W-:-:S04]  /*3ad0*/  IADD3 R157, R157, 0x100, RZ ;  /* 0x000001009d9d7810 */ /* 0x000fc80007ffe0ff */
[----:B------:R3:W-:Y:S03]  /*3ae0*/  @P3 STG.E.128 desc[UR4][R152.64], R148 ;  /* 0x0000009498003986 */ /* 0x0007e6000c101d04 */
.L_x_3107:
[----:B------:R-:W-:Y:S05]  /*3af0*/  BSYNC B0 ;  /* 0x0000000000007941 */ /* 0x000fea0003800000 */
.L_x_3106:
[----:B------:R-:W-:Y:S04]  /*3b00*/  BSSY B0, `(.L_x_3132) ;  /* 0x00000aa000007945 */ /* 0x000fe80003800000 */
[----:B------:R-:W-:Y:S05]  /*3b10*/  @!P1 BRA `(.L_x_3133) ;  /* 0x0000000800a09947 */ /* 0x000fea0003800000 */
        /* <DEDUP_REMOVED lines=9> */
.L_x_3135:
        /* <DEDUP_REMOVED lines=8> */
.L_x_3136:
[----:B------:R-:W-:Y:S05]  /*3c30*/  BSYNC B1 ;  /* 0x0000000000017941 */ /* 0x000fea0003800000 */
.L_x_3134:
[----:B--23--:R-:W0:Y:S01]  /*3c40*/  @P3 LDC R153, c[0x0][0x29c] ;  /* 0x0000a700ff993b82 */ /* 0x00ce220000000800 */
        /* <DEDUP_REMOVED lines=14> */
.L_x_3138:
[----:B------:R-:W-:Y:S01]  /*3d30*/  FFMA.FTZ R12, R190, R159, R156 ;  /* 0x0000009fbe0c7223 */ /* 0x000fe2000001009c */
[----:B------:R-:W-:-:S03]  /*3d40*/  @P4 PRMT R152, R36, 0x7632, R152 ;  /* 0x0000763224984816 */ /* 0x000fc60000000098 */
[----:B------:R-:W-:Y:S01]  /*3d50*/  FADD.FTZ R12, R189, -R12 ;  /* 0x8000000cbd0c7221 */ /* 0x000fe20000010000 */
[----:B------:R-:W-:-:S03]  /*3d60*/  @P4 SHF.L.U32 R153, R152, 0x10, RZ ;  /* 0x0000001098994819 */ /* 0x000fc600000006ff */
[----:B------:R-:W-:-:S04]  /*3d70*/  FMUL.FTZ R12, R5, R12 ;  /* 0x0000000c050c7220 */ /* 0x000fc80000410000 */
[----:B------:R-:W-:-:S07]  /*3d80*/  @P4 FADD.FTZ R12, R12, R153 ;  /* 0x000000990c0c4221 */ /* 0x000fce0000010000 */
.L_x_3139:
[----:B------:R-:W-:Y:S05]  /*3d90*/  BSYNC B1 ;  /* 0x0000000000017941 */ /* 0x000fea0003800000 */
.L_x_3137:
        /* <DEDUP_REMOVED lines=12> */
.L_x_3141:
[----:B------:R-:W-:-:S04]  /*3e60*/  FFMA.FTZ R153, R183, R159, R156 ;  /* 0x0000009fb7997223 */ /* 0x000fc8000001009c */
[----:B------:R-:W-:Y:S01]  /*3e70*/  FADD.FTZ R12, R184, -R153 ;  /* 0x80000099b80c7221 */ /* 0x000fe20000010000 */
[----:B------:R-:W-:-:S03]  /*3e80*/  @P4 SHF.L.U32 R153, R37, 0x10, RZ ;  /* 0x0000001025994819 */ /* 0x000fc600000006ff */
[----:B------:R-:W-:-:S04]  /*3e90*/  FMUL.FTZ R12, R5, R12 ;  /* 0x0000000c050c7220 */ /* 0x000fc80000410000 */
[----:B------:R-:W-:-:S07]  /*3ea0*/  @P4 FADD.FTZ R12, R12, R153 ;  /* 0x000000990c0c4221 */ /* 0x000fce0000010000 */
.L_x_3142:
[----:B------:R-:W-:Y:S05]  /*3eb0*/  BSYNC B1 ;  /* 0x0000000000017941 */ /* 0x000fea0003800000 */
.L_x_3140:
        /* <DEDUP_REMOVED lines=13> */
.L_x_3144:
[----:B------:R-:W-:Y:S01]  /*3f90*/  FFMA.FTZ R12, R192, R159, R156 ;  /* 0x0000009fc00c7223 */ /* 0x000fe2000001009c */
[----:B------:R-:W-:-:S03]  /*3fa0*/  @P4 PRMT R152, R37, 0x7632, R152 ;  /* 0x0000763225984816 */ /* 0x000fc60000000098 */
[----:B------:R-:W-:Y:S01]  /*3fb0*/  FADD.FTZ R12, R191, -R12 ;  /* 0x8000000cbf0c7221 */ /* 0x000fe20000010000 */
[----:B------:R-:W-:-:S03]  /*3fc0*/  @P4 SHF.L.U32 R153, R152, 0x10, RZ ;  /* 0x0000001098994819 */ /* 0x000fc600000006ff */
[----:B------:R-:W-:-:S04]  /*3fd0*/  FMUL.FTZ R12, R5, R12 ;  /* 0x0000000c050c7220 */ /* 0x000fc80000410000 */
[----:B------:R-:W-:-:S07]  /*3fe0*/  @P4 FADD.FTZ R12, R12, R153 ;  /* 0x000000990c0c4221 */ /* 0x000fce0000010000 */
.L_x_3145:
[----:B------:R-:W-:Y:S05]  /*3ff0*/  BSYNC B1 ;  /* 0x0000000000017941 */ /* 0x000fea0003800000 */
.L_x_3143:
        /* <DEDUP_REMOVED lines=12> */
.L_x_3147:
[----:B------:R-:W-:-:S04]  /*40c0*/  FFMA.FTZ R153, R185, R159, R156 ;  /* 0x0000009fb9997223 */ /* 0x000fc8000001009c */
[----:B------:R-:W-:Y:S01]  /*40d0*/  FADD.FTZ R12, R186, -R153 ;  /* 0x80000099ba0c7221 */ /* 0x000fe20000010000 */
[----:B------:R-:W-:-:S03]  /*40e0*/  @P4 SHF.L.U32 R153, R38, 0x10, RZ ;  /* 0x0000001026994819 */ /* 0x000fc600000006ff */
[----:B------:R-:W-:-:S04]  /*40f0*/  FMUL.FTZ R12, R5, R12 ;  /* 0x0000000c050c7220 */ /* 0x000fc80000410000 */
[----:B------:R-:W-:-:S07]  /*4100*/  @P4 FADD.FTZ R12, R12, R153 ;  /* 0x000000990c0c4221 */ /* 0x000fce0000010000 */
.L_x_3148:
[----:B------:R-:W-:Y:S05]  /*4110*/  BSYNC B1 ;  /* 0x0000000000017941 */ /* 0x000fea0003800000 */
.L_x_3146:
        /* <DEDUP_REMOVED lines=13> */
.L_x_3150:
[----:B------:R-:W-:Y:S01]  /*41f0*/  FFMA.FTZ R12, R194, R159, R156 ;  /* 0x0000009fc20c7223 */ /* 0x000fe2000001009c */
[----:B------:R-:W-:-:S03]  /*4200*/  @P4 PRMT R152, R38, 0x7632, R152 ;  /* 0x0000763226984816 */ /* 0x000fc60000000098 */
[----:B------:R-:W-:Y:S01]  /*4210*/  FADD.FTZ R12, R193, -R12 ;  /* 0x8000000cc10c7221 */ /* 0x000fe20000010000 */
[----:B------:R-:W-:-:S03]  /*4220*/  @P4 SHF.L.U32 R153, R152, 0x10, RZ ;  /* 0x0000001098994819 */ /* 0x000fc600000006ff */
[----:B------:R-:W-:-:S04]  /*4230*/  FMUL.FTZ R12, R5, R12 ;  /* 0x0000000c050c7220 */ /* 0x000fc80000410000 */
[----:B------:R-:W-:-:S07]  /*4240*/  @P4 FADD.FTZ R12, R12, R153 ;  /* 0x000000990c0c4221 */ /* 0x000fce0000010000 */
.L_x_3151:
[----:B------:R-:W-:Y:S05]  /*4250*/  BSYNC B1 ;  /* 0x0000000000017941 */ /* 0x000fea0003800000 */
.L_x_3149:
        /* <DEDUP_REMOVED lines=12> */
.L_x_3153:
[----:B------:R-:W-:-:S04]  /*4320*/  FFMA.FTZ R153, R187, R159, R156 ;  /* 0x0000009fbb997223 */ /* 0x000fc8000001009c */
[----:B------:R-:W-:Y:S01]  /*4330*/  FADD.FTZ R12, R188, -R153 ;  /* 0x80000099bc0c7221 */ /* 0x000fe20000010000 */
[----:B------:R-:W-:-:S03]  /*4340*/  @P4 SHF.L.U32 R153, R39, 0x10, RZ ;  /* 0x0000001027994819 */ /* 0x000fc600000006ff */
[----:B------:R-:W-:-:S04]  /*4350*/  FMUL.FTZ R12, R5, R12 ;  /* 0x0000000c050c7220 */ /* 0x000fc80000410000 */
[----:B------:R-:W-:-:S07]  /*4360*/  @P4 FADD.FTZ R12, R12, R153 ;  /* 0x000000990c0c4221 */ /* 0x000fce0000010000 */
.L_x_3154:
[----:B------:R-:W-:Y:S05]  /*4370*/  BSYNC B1 ;  /* 0x0000000000017941 */ /* 0x000fea0003800000 */
.L_x_3152:
        /* <DEDUP_REMOVED lines=13> */
.L_x_3156:
[----:B------:R-:W-:Y:S01]  /*4450*/  FFMA.FTZ R12, R196, R159, R156 ;  /* 0x0000009fc40c7223 */ /* 0x000fe2000001009c */
[----:B------:R-:W-:-:S03]  /*4460*/  @P4 PRMT R152, R39, 0x7632, R152 ;  /* 0x0000763227984816 */ /* 0x000fc60000000098 */
[----:B------:R-:W-:Y:S01]  /*4470*/  FADD.FTZ R12, R195, -R12 ;  /* 0x8000000cc30c7221 */ /* 0x000fe20000010000 */
[----:B------:R-:W-:-:S03]  /*4480*/  @P4 SHF.L.U32 R153, R152, 0x10, RZ ;  /* 0x0000001098994819 */ /* 0x000fc600000006ff */
[----:B------:R-:W-:-:S04]  /*4490*/  FMUL.FTZ R12, R5, R12 ;  /* 0x0000000c050c7220 */ /* 0x000fc80000410000 */
[----:B------:R-:W-:-:S07]  /*44a0*/  @P4 FADD.FTZ R12, R12, R153 ;  /* 0x000000990c0c4221 */ /* 0x000fce0000010000 */
.L_x_3157:
[----:B------:R-:W-:Y:S05]  /*44b0*/  BSYNC B1 ;  /* 0x0000000000017941 */ /* 0x000fea0003800000 */
.L_x_3155:
        /* <DEDUP_REMOVED lines=14> */
.L_x_3133:
[----:B------:R-:W-:Y:S05]  /*45a0*/  BSYNC B0 ;  /* 0x0000000000007941 */ /* 0x000fea0003800000 */
.L_x_3132:
[----:B------:R-:W-:Y:S01]  /*45b0*/  ISETP.NE.AND P4, PT, R0, RZ, PT ;  /* 0x000000ff0000720c */ /* 0x000fe20003f85270 */
[----:B------:R-:W-:-:S12]  /*45c0*/  BSSY B0, `(.L_x_3158) ;  /* 0x00000a8000007945 */ /* 0x000fd80003800000 */
        /* <DEDUP_REMOVED lines=10> */
.L_x_3161:
[----:B------:R-:W-:Y:S01]  /*4670*/  UISETP.NE.U32.AND UP0, UPT, UR14, URZ, UPT ;  /* 0x0000003f0e00728c */ /* 0x000fe2000bf05070 */
[----:B0-23--:R-:W-:-:S03]  /*4680*/  FFMA.FTZ R153, R179, R159, R156 ;  /* 0x0000009fb3997223 */ /* 0x00dfc6000001009c */
[----:B------:R-:W-:Y:S01]  /*4690*/  UISETP.NE.AND.EX UP0, UPT, UR15, URZ, UPT, UP0 ;  /* 0x0000003f0f00728c */ /* 0x000fe2000bf05300 */
[----:B------:R-:W-:-:S04]  /*46a0*/  FADD.FTZ R12, R198, -R153 ;  /* 0x80000099c60c7221 */ /* 0x000fc80000010000 */
[----:B------:R-:W-:Y:S01]  /*46b0*/  FMUL.FTZ R12, R5, R12 ;  /* 0x0000000c050c7220 */ /* 0x000fe20000410000 */
[----:B------:R-:W-:-:S13]  /*46c0*/  PLOP3.LUT P4, PT, PT, PT, UP0, 0x80, 0x0 ;  /* 0x000000000000781c */ /* 0x000fda0003f8f008 */
[----:B------:R-:W-:-:S04]  /*46d0*/  @P4 IMAD.U32 R153, R32, 0x10000, RZ ;  /* 0x0001000020994824 */ /* 0x000fc800078e00ff */
[----:B------:R-:W-:-:S07]  /*46e0*/  @P4 FADD.FTZ R12, R12, R153 ;  /* 0x000000990c0c4221 */ /* 0x000fce0000010000 */
.L_x_3162:
[----:B------:R-:W-:Y:S05]  /*46f0*/  BSYNC B1 ;  /* 0x0000000000017941 */ /* 0x000fea0003800000 */
.L_x_3160:
[----:B0-23--:R-:W0:Y:S01]  /*4700*/  @P3 LDC R153, c[0x0][0x29c] ;  /* 0x0000a700ff993b82 */ /* 0x00de220000000800 */
        /* <DEDUP_REMOVED lines=14> */
.L_x_3164:
[----:B------:R-:W-:Y:S01]  /*47f0*/  FFMA.FTZ R12, R206, R159, R156 ;  /* 0x0000009fce0c7223 */ /* 0x000fe2000001009c */
[----:B------:R-:W-:-:S03]  /*4800*/  @P4 PRMT R152, R32, 0x7632, R152 ;  /* 0x0000763220984816 */ /* 0x000fc60000000098 */
[----:B------:R-:W-:Y:S01]  /*4810*/  FADD.FTZ R12, R205, -R12 ;  /* 0x8000000ccd0c7221 */ /* 0x000fe20000010000 */
[----:B------:R-:W-:-:S03]  /*4820*/  @P4 SHF.L.U32 R153, R152, 0x10, RZ ;  /* 0x0000001098994819 */ /* 0x000fc600000006ff */
[----:B------:R-:W-:-:S04]  /*4830*/  FMUL.FTZ R12, R5, R12 ;  /* 0x0000000c050c7220 */ /* 0x000fc80000410000 */
[----:B------:R-:W-:-:S07]  /*4840*/  @P4 FADD.FTZ R12, R12, R153 ;  /* 0x000000990c0c4221 */ /* 0x000fce0000010000 */
.L_x_3165:
[----:B------:R-:W-:Y:S05]  /*4850*/  BSYNC B1 ;  /* 0x0000000000017941 */ /* 0x000fea0003800000 */
.L_x_3163:
        /* <DEDUP_REMOVED lines=12> */
.L_x_3167:
[----:B------:R-:W-:-:S04]  /*4920*/  FFMA.FTZ R153, R197, R159, R156 ;  /* 0x0000009fc5997223 */ /* 0x000fc8000001009c */
[----:B------:R-:W-:Y:S01]  /*4930*/  FADD.FTZ R12, R202, -R153 ;  /* 0x80000099ca0c7221 */ /* 0x000fe20000010000 */
[----:B------:R-:W-:-:S03]  /*4940*/  @P4 IMAD.U32 R153, R33, 0x10000, RZ ;  /* 0x0001000021994824 */ /* 0x000fc600078e00ff */
[----:B------:R-:W-:-:S04]  /*4950*/  FMUL.FTZ R12, R5, R12 ;  /* 0x0000000c050c7220 */ /* 0x000fc80000410000 */
[----:B------:R-:W-:-:S07]  /*4960*/  @P4 FADD.FTZ R12, R12, R153 ;  /* 0x000000990c0c4221 */ /* 0x000fce0000010000 */
.L_x_3168:
[----:B------:R-:W-:Y:S05]  /*4970*/  BSYNC B1 ;  /* 0x0000000000017941 */ /* 0x000fea0003800000 */
.L_x_3166:
        /* <DEDUP_REMOVED lines=13> */
.L_x_3170:
[----:B------:R-:W-:Y:S01]  /*4a50*/  FFMA.FTZ R12, R208, R159, R156 ;  /* 0x0000009fd00c7223 */ /* 0x000fe2000001009c */
[----:B------:R-:W-:-:S03]  /*4a60*/  @P4 PRMT R152, R33, 0x7632, R152 ;  /* 0x0000763221984816 */ /* 0x000fc60000000098 */
[----:B------:R-:W-:Y:S01]  /*4a70*/  FADD.FTZ R12, R207, -R12 ;  /* 0x8000000ccf0c7221 */ /* 0x000fe20000010000 */
[----:B------:R-:W-:-:S03]  /*4a80*/  @P4 SHF.L.U32 R153, R152, 0x10, RZ ;  /* 0x0000001098994819 */ /* 0x000fc600000006ff */
[----:B------:R-:W-:-:S04]  /*4a90*/  FMUL.FTZ R12, R5, R12 ;  /* 0x0000000c050c7220 */ /* 0x000fc80000410000 */
[----:B------:R-:W-:-:S07]  /*4aa0*/  @P4 FADD.FTZ R12, R12, R153 ;  /* 0x000000990c0c4221 */ /* 0x000fce0000010000 */
.L_x_3171:
[----:B------:R-:W-:Y:S05]  /*4ab0*/  BSYNC B1 ;  /* 0x0000000000017941 */ /* 0x000fea0003800000 */
.L_x_3169:
        /* <DEDUP_REMOVED lines=12> */
.L_x_3173:
[----:B------:R-:W-:-:S04]  /*4b80*/  FFMA.FTZ R153, R199, R159, R156 ;  /* 0x0000009fc7997223 */ /* 0x000fc8000001009c */
[----:B------:R-:W-:Y:S01]  /*4b90*/  FADD.FTZ R12, R204, -R153 ;  /* 0x80000099cc0c7221 */ /* 0x000fe20000010000 */
[----:B------:R-:W-:-:S03]  /*4ba0*/  @P4 IMAD.U32 R153, R34, 0x10000, RZ ;  /* 0x0001000022994824 */ /* 0x000fc600078e00ff */
[----:B------:R-:W-:-:S04]  /*4bb0*/  FMUL.FTZ R12, R5, R12 ;  /* 0x0000000c050c7220 */ /* 0x000fc80000410000 */
[----:B------:R-:W-:-:S07]  /*4bc0*/  @P4 FADD.FTZ R12, R12, R153 ;  /* 0x000000990c0c4221 */ /* 0x000fce0000010000 */
.L_x_3174:
[----:B------:R-:W-:Y:S05]  /*4bd0*/  BSYNC B1 ;  /* 0x0000000000017941 */ /* 0x000fea0003800000 */
.L_x_3172:
        /* <DEDUP_REMOVED lines=13> */
.L_x_3176:
[----:B------:R-:W-:Y:S01]  /*4cb0*/  FFMA.FTZ R12, R210, R159, R156 ;  /* 0x0000009fd20c7223 */ /* 0x000fe2000001009c */
[----:B------:R-:W-:-:S03]  /*4cc0*/  @P4 PRMT R152, R34, 0x7632, R152 ;  /* 0x0000763222984816 */ /* 0x000fc60000000098 */
[----:B------:R-:W-:Y:S01]  /*4cd0*/  FADD.FTZ R12, R209, -R12 ;  /* 0x8000000cd10c7221 */ /* 0x000fe20000010000 */
[----:B------:R-:W-:-:S03]  /*4ce0*/  @P4 SHF.L.U32 R153, R152, 0x10, RZ ;  /* 0x0000001098994819 */ /* 0x000fc600000006ff */
[----:B------:R-:W-:-:S04]  /*4cf0*/  FMUL.FTZ R12, R5, R12 ;  /* 0x0000000c050c7220 */ /* 0x000fc80000410000 */
[----:B------:R-:W-:-:S07]  /*4d00*/  @P4 FADD.FTZ R12, R12, R153 ;  /* 0x000000990c0c4221 */ /* 0x000fce0000010000 */
.L_x_3177:
[----:B------:R-:W-:Y:S05]  /*4d10*/  BSYNC B1 ;  /* 0x0000000000017941 */ /* 0x000fea0003800000 */
.L_x_3175:
        /* <DEDUP_REMOVED lines=12> */
.L_x_3179:
[----:B------:R-:W-:-:S04]  /*4de0*/  FFMA.FTZ R153, R203, R159, R156 ;  /* 0x0000009fcb997223 */ /* 0x000fc8000001009c */
[----:B------:R-:W-:Y:S01]  /*4df0*/  FADD.FTZ R12, R212, -R153 ;  /* 0x80000099d40c7221 */ /* 0x000fe20000010000 */
[----:B------:R-:W-:-:S03]  /*4e00*/  @P4 IMAD.U32 R153, R35, 0x10000, RZ ;  /* 0x0001000023994824 */ /* 0x000fc600078e00ff */
[----:B------:R-:W-:-:S04]  /*4e10*/  FMUL.FTZ R12, R5, R12 ;  /* 0x0000000c050c7220 */ /* 0x000fc80000410000 */
[----:B------:R-:W-:-:S07]  /*4e20*/  @P4 FADD.FTZ R12, R12, R153 ;  /* 0x000000990c0c4221 */ /* 0x000fce0000010000 */
.L_x_3180:
[----:B------:R-:W-:Y:S05]  /*4e30*/  BSYNC B1 ;  /* 0x0000000000017941 */ /* 0x000fea0003800000 */
.L_x_3178:
        /* <DEDUP_REMOVED lines=13> */
.L_x_3182:
[----:B------:R-:W-:Y:S01]  /*4f10*/  FFMA.FTZ R156, R214, R159, R156 ;  /* 0x0000009fd69c7223 */ /* 0x000fe2000001009c */
[----:B------:R-:W-:-:S03]  /*4f20*/  @P4 PRMT R12, R35, 0x7632, R12 ;  /* 0x00007632230c4816 */ /* 0x000fc6000000000c */
[----:B------:R-:W-:Y:S01]  /*4f30*/  FADD.FTZ R156, R211, -R156 ;  /* 0x8000009cd39c7221 */ /* 0x000fe20000010000 */
[----:B------:R-:W-:-:S03]  /*4f40*/  @P4 SHF.L.U32 R12, R12, 0x10, RZ ;  /* 0x000000100c0c4819 */ /* 0x000fc600000006ff */
[----:B------:R-:W-:-:S04]  /*4f50*/  FMUL.FTZ R5, R5, R156 ;  /* 0x0000009c05057220 */ /* 0x000fc80000410000 */
[----:B------:R-:W-:-:S07]  /*4f60*/  @P4 FADD.FTZ R5, R5, R12 ;  /* 0x0000000c05054221 */ /* 0x000fce0000010000 */
.L_x_3183:
[----:B------:R-:W-:Y:S05]  /*4f70*/  BSYNC B1 ;  /* 0x0000000000017941 */ /* 0x000fea0003800000 */
.L_x_3181:
        /* <DEDUP_REMOVED lines=12> */
.L_x_3159:
[----:B------:R-:W-:Y:S05]  /*5040*/  BSYNC B0 ;  /* 0x0000000000007941 */ /* 0x000fea0003800000 */
.L_x_3158:
[----:B------:R-:W-:Y:S02]  /*5050*/  IADD3 R6, R6, UR12, RZ ;  /* 0x0000000c06067c10 */ /* 0x000fe4000fffe0ff */
[----:B------:R-:W-:Y:S02]  /*5060*/  ISETP.NE.AND P3, PT, R213, RZ, PT ;  /* 0x000000ffd500720c */ /* 0x000fe40003f65270 */
[----:B------:R-:W-:Y:S02]  /*5070*/  ISETP.GE.AND P2, PT, R6, UR13, PT ;  /* 0x0000000d06007c0c */ /* 0x000fe4000bf46270 */
[----:B------:R-:W-:-:S11]  /*5080*/  SEL R162, RZ, 0x1, P3 ;  /* 0x00000001ffa27807 */ /* 0x000fd60001800000 */
[----:B------:R-:W-:Y:S05]  /*5090*/  @!P2 BRA `(.L_x_3184) ;  /* 0xffffffb40030a947 */ /* 0x000fea000383ffff */
.L_x_3060:
        /* <DEDUP_REMOVED lines=17> */
.L_x_3186:
[----:B------:R-:W-:Y:S05]  /*51b0*/  BSYNC B0 ;  /* 0x0000000000007941 */ /* 0x000fea0003800000 */
.L_x_3185:
        /* <DEDUP_REMOVED lines=11> */
.L_x_3188:
[----:B------:R-:W-:Y:S05]  /*5270*/  BSYNC B0 ;  /* 0x0000000000007941 */ /* 0x000fea0003800000 */
.L_x_3187:
        /* <DEDUP_REMOVED lines=11> */
.L_x_3190:
[----:B------:R-:W-:Y:S05]  /*5330*/  BSYNC B0 ;  /* 0x0000000000007941 */ /* 0x000fea0003800000 */
.L_x_3189:
        /* <DEDUP_REMOVED lines=11> */
.L_x_3079:
[----:B------:R-:W-:Y:S01]  /*53f0*/  HFMA2.MMA R164, -RZ, RZ, 0, 9.5367431640625e-07 ;  /* 0x00000010ffa47435 */ /* 0x000fe200000001ff */
[----:B------:R-:W-:Y:S02]  /*5400*/  MOV R165, R201 ;  /* 0x000000c900a57202 */ /* 0x000fe40000000f00 */
[----:B------:R-:W-:Y:S02]  /*5410*/  MOV R167, 0x1f ;  /* 0x0000001f00a77802 */ /* 0x000fe40000000f00 */
[----:B------:R-:W-:-:S07]  /*5420*/  MOV R162, 0xffffffff ;  /* 0xffffffff00a27802 */ /* 0x000fce0000000f00 */
[----:B0----5:R-:W-:Y:S05]  /*5430*/  WARPSYNC.COLLECTIVE R162, `(.L_x_3191) ;  /* 0x00000000a2087348 */ /* 0x021fea0003c00000 */
[----:B------:R1:W2:Y:S02]  /*5440*/  SHFL.DOWN P4, R163, R165, R164, R167 ;  /* 0x080000a4a5a37389 */ /* 0x0002a400000800a7 */
[----:B012--5:R-:W-:Y:S01]  /*5450*/  ENDCOLLECTIVE ;  /* 0x000000000000791b */ /* 0x027fe20003800000 */
.L_x_3191:
[----:B------:R-:W-:Y:S02]  /*5460*/  MOV R165, R166 ;  /* 0x000000a600a57202 */ /* 0x000fe40000000f00 */
[----:B------:R-:W-:-:S07]  /*5470*/  MOV R154, R163 ;  /* 0x000000a3009a7202 */ /* 0x000fce0000000f00 */
[----:B------:R-:W-:Y:S05]  /*5480*/  WARPSYNC.COLLECTIVE R162, `(.L_x_3192) ;  /* 0x00000000a2087348 */ /* 0x000fea0003c00000 */
[----:B------:R0:W1:Y:S02]  /*5490*/  SHFL.DOWN P4, R163, R165, R164, R167 ;  /* 0x080000a4a5a37389 */ /* 0x00006400000800a7 */
[----:B01----:R-:W-:Y:S01]  /*54a0*/  ENDCOLLECTIVE ;  /* 0x000000000000791b */ /* 0x003fe20003800000 */
.L_x_3192:
[----:B------:R-:W-:Y:S01]  /*54b0*/  FADD.FTZ R154, R154, R201 ;  /* 0x000000c99a9a7221 */ /* 0x000fe20000010000 */
[----:B------:R-:W-:-:S04]  /*54c0*/  HFMA2.MMA R164, -RZ, RZ, 0, 4.76837158203125e-07 ;  /* 0x00000008ffa47435 */ /* 0x000fc800000001ff */
[----:B------:R-:W-:Y:S01]  /*54d0*/  MOV R165, R154 ;  /* 0x0000009a00a57202 */ /* 0x000fe20000000f00 */
[----:B------:R-:W-:-:S07]  /*54e0*/  IMAD.MOV.U32 R155, RZ, RZ, R163 ;  /* 0x000000ffff9b7224 */ /* 0x000fce00078e00a3 */
[----:B------:R-:W-:Y:S05]  /*54f0*/  WARPSYNC.COLLECTIVE R162, `(.L_x_3193) ;  /* 0x00000000a2087348 */ /* 0x000fea0003c00000 */
[----:B------:R0:W1:Y:S02]  /*5500*/  SHFL.DOWN P4, R163, R165, R164, R167 ;  /* 0x080000a4a5a37389 */ /* 0x00006400000800a7 */
[----:B01----:R-:W-:Y:S01]  /*5510*/  ENDCOLLECTIVE ;  /* 0x000000000000791b */ /* 0x003fe20003800000 */
.L_x_3193:
[----:B------:R-:W-:-:S05]  /*5520*/  FADD.FTZ R155, R155, R166 ;  /* 0x000000a69b9b7221 */ /* 0x000fca0000010000 */
[----:B------:R-:W-:Y:S02]  /*5530*/  MOV R165, R155 ;  /* 0x0000009b00a57202 */ /* 0x000fe40000000f00 */
[----:B------:R-:W-:-:S07]  /*5540*/  MOV R157, R163 ;  /* 0x000000a3009d7202 */ /* 0x000fce0000000f00 */
[----:B------:R-:W-:Y:S05]  /*5550*/  WARPSYNC.COLLECTIVE R162, `(.L_x_3194) ;  /* 0x00000000a2087348 */ /* 0x000fea0003c00000 */
[----:B------:R0:W1:Y:S02]  /*5560*/  SHFL.DOWN P4, R163, R165, R164, R167 ;  /* 0x080000a4a5a37389 */ /* 0x00006400000800a7 */
[----:B01----:R-:W-:Y:S01]  /*5570*/  ENDCOLLECTIVE ;  /* 0x000000000000791b */ /* 0x003fe20003800000 */
.L_x_3194:
[----:B------:R-:W-:-:S05]  /*5580*/  FADD.FTZ R157, R154, R157 ;  /* 0x0000009d9a9d7221 */ /* 0x000fca0000010000 */
[----:B------:R-:W-:Y:S01]  /*5590*/  MOV R165, R157 ;  /* 0x0000009d00a57202 */ /* 0x000fe20000000f00 */
[----:B------:R-:W-:Y:S01]  /*55a0*/  IMAD.MOV.U32 R164, RZ, RZ, 0x4 ;  /* 0x00000004ffa47424 */ /* 0x000fe200078e00ff */
[----:B------:R-:W-:-:S07]  /*55b0*/  MOV R156, R163 ;  /* 0x000000a3009c7202 */ /* 0x000fce0000000f00 */
[----:B------:R-:W-:Y:S05]  /*55c0*/  WARPSYNC.COLLECTIVE R162, `(.L_x_3195) ;  /* 0x00000000a2087348 */ /* 0x000fea0003c00000 */
[----:B------:R0:W1:Y:S02]  /*55d0*/  SHFL.DOWN P4, R163, R165, R164, R167 ;  /* 0x080000a4a5a37389 */ /* 0x00006400000800a7 */
[----:B01----:R-:W-:Y:S01]  /*55e0*/  ENDCOLLECTIVE ;  /* 0x000000000000791b */ /* 0x003fe20003800000 */
.L_x_3195:
[----:B------:R-:W-:-:S05]  /*55f0*/  FADD.FTZ R156, R155, R156 ;  /* 0x0000009c9b9c7221 */ /* 0x000fca0000010000 */
[----:B------:R-:W-:Y:S02]  /*5600*/  MOV R165, R156 ;  /* 0x0000009c00a57202 */ /* 0x000fe40000000f00 */
[----:B------:R-:W-:-:S07]  /*5610*/  MOV R158, R163 ;  /* 0x000000a3009e7202 */ /* 0x000fce0000000f00 */
[----:B------:R-:W-:Y:S05]  /*5620*/  WARPSYNC.COLLECTIVE R162, `(.L_x_3196) ;  /* 0x00000000a2087348 */ /* 0x000fea0003c00000 */
[----:B------:R0:W1:Y:S02]  /*5630*/  SHFL.DOWN P4, R163, R165, R164, R167 ;  /* 0x080000a4a5a37389 */ /* 0x00006400000800a7 */
[----:B01----:R-:W-:Y:S01]  /*5640*/  ENDCOLLECTIVE ;  /* 0x000000000000791b */ /* 0x003fe20003800000 */
.L_x_3196:
[----:B------:R-:W-:Y:S01]  /*5650*/  FADD.FTZ R158, R157, R158 ;  /* 0x0000009e9d9e7221 */ /* 0x000fe20000010000 */
[----:B------:R-:W-:-:S04]  /*5660*/  HFMA2.MMA R164, -RZ, RZ, 0, 1.1920928955078125e-07 ;  /* 0x00000002ffa47435 */ /* 0x000fc800000001ff */
[----:B------:R-:W-:Y:S02]  /*5670*/  MOV R165, R158 ;  /* 0x0000009e00a57202 */ /* 0x000fe40000000f00 */
[----:B------:R-:W-:-:S07]  /*5680*/  MOV R159, R163 ;  /* 0x000000a3009f7202 */ /* 0x000fce0000000f00 */
[----:B------:R-:W-:Y:S05]  /*5690*/  WARPSYNC.COLLECTIVE R162, `(.L_x_3197) ;  /* 0x00000000a2087348 */ /* 0x000fea0003c00000 */
[----:B------:R0:W1:Y:S02]  /*56a0*/  SHFL.DOWN P4, R163, R165, R164, R167 ;  /* 0x080000a4a5a37389 */ /* 0x00006400000800a7 */
[----:B01----:R-:W-:Y:S01]  /*56b0*/  ENDCOLLECTIVE ;  /* 0x000000000000791b */ /* 0x003fe20003800000 */
.L_x_3197:
[----:B------:R-:W-:-:S04]  /*56c0*/  FADD.FTZ R159, R156, R159 ;  /* 0x0000009f9c9f7221 */ /* 0x000fc80000010000 */
[----:B------:R-:W-:Y:S01]  /*56d0*/  IMAD.MOV.U32 R165, RZ, RZ, R159 ;  /* 0x000000ffffa57224 */ /* 0x000fe200078e009f */
[----:B------:R-:W-:-:S07]  /*56e0*/  MOV R161, R163 ;  /* 0x000000a300a17202 */ /* 0x000fce0000000f00 */
[----:B------:R-:W-:Y:S05]  /*56f0*/  WARPSYNC.COLLECTIVE R162, `(.L_x_3198) ;  /* 0x00000000a2087348 */ /* 0x000fea0003c00000 */
[----:B------:R0:W1:Y:S02]  /*5700*/  SHFL.DOWN P4, R163, R165, R164, R167 ;  /* 0x080000a4a5a37389 */ /* 0x00006400000800a7 */
[----:B01----:R-:W-:Y:S01]  /*5710*/  ENDCOLLECTIVE ;  /* 0x000000000000791b */ /* 0x003fe20003800000 */
.L_x_3198:
[----:B------:R-:W-:Y:S01]  /*5720*/  FADD.FTZ R161, R158, R161 ;  /* 0x000000a19ea17221 */ /* 0x000fe20000010000 */
[----:B------:R-:W-:-:S04]  /*5730*/  HFMA2.MMA R164, -RZ, RZ, 0, 5.9604644775390625e-08 ;  /* 0x00000001ffa47435 */ /* 0x000fc800000001ff */
[----:B------:R-:W-:Y:S02]  /*5740*/  MOV R165, R161 ;  /* 0x000000a100a57202 */ /* 0x000fe40000000f00 */
[----:B------:R-:W-:-:S07]  /*5750*/  MOV R160, R163 ;  /* 0x000000a300a07202 */ /* 0x000fce0000000f00 */
[----:B------:R-:W-:Y:S05]  /*5760*/  WARPSYNC.COLLECTIVE R162, `(.L_x_3199) ;  /* 0x00000000a2087348 */ /* 0x000fea0003c00000 */
[----:B------:R0:W1:Y:S02]  /*5770*/  SHFL.DOWN P4, R163, R165, R164, R167 ;  /* 0x080000a4a5a37389 */ /* 0x00006400000800a7 */
[----:B01----:R-:W-:Y:S01]  /*5780*/  ENDCOLLECTIVE ;  /* 0x000000000000791b */ /* 0x003fe20003800000 */
.L_x_3199:
[----:B------:R-:W-:-:S05]  /*5790*/  FADD.FTZ R160, R159, R160 ;  /* 0x000000a09fa07221 */ /* 0x000fca0000010000 */
[----:B------:R-:W-:Y:S02]  /*57a0*/  MOV R165, R160 ;  /* 0x000000a000a57202 */ /* 0x000fe40000000f00 */
[----:B------:R-:W-:-:S07]  /*57b0*/  MOV R200, R163 ;  /* 0x000000a300c87202 */ /* 0x000fce0000000f00 */
[----:B------:R-:W-:Y:S05]  /*57c0*/  WARPSYNC.COLLECTIVE R162, `(.L_x_3200) ;  /* 0x00000000a2087348 */ /* 0x000fea0003c00000 */
[----:B------:R0:W1:Y:S02]  /*57d0*/  SHFL.DOWN P4, R163, R165, R164, R167 ;  /* 0x080000a4a5a37389 */ /* 0x00006400000800a7 */
[----:B01----:R-:W-:Y:S01]  /*57e0*/  ENDCOLLECTIVE ;  /* 0x000000000000791b */ /* 0x003fe20003800000 */
.L_x_3200:
[----:B------:R-:W-:Y:S01]  /*57f0*/  MOV R201, R163 ;  /* 0x000000a300c97202 */ /* 0x000fe20000000f00 */
[----:B------:R-:W-:Y:S06]  /*5800*/  BRA `(.L_x_3201) ;  /* 0xffffffc800b47947 */ /* 0x000fec000383ffff */
.L_x_3202:
        /* <DEDUP_REMOVED lines=15> */
.L_x_13902:


//--------------------- .text._ZN10layer_norm13ln_bwd_kernelINS_13Kernel_traitsIf13__nv_bfloat16S2_S2_fjLj8192ELj1ELj1ELj8ELj16ENS_18Kernel_traits_baseILj8192EfS2_S2_S2_fjLj256EEEEELb0ELb0ELb1ELb1EEEvNS_9BwdParamsE --------------------------
	.section	.text._ZN10layer_norm13ln_bwd_kernelINS_13Kernel_traitsIf13__nv_bfloat16S2_S2_fjLj8192ELj1ELj1ELj8ELj16ENS_18Kernel_traits_baseILj8192EfS2_S2_S2_fjLj256EEEEELb0ELb0ELb1ELb1EEEvNS_9BwdParamsE,"ax",@progbits
	.align	128
        .global         _ZN10layer_norm13ln_bwd_kernelINS_13Kernel_traitsIf13__nv_bfloat16S2_S2_fjLj8192ELj1ELj1ELj8ELj16ENS_18Kernel_traits_baseILj8192EfS2_S2_S2_fjLj256EEEEELb0ELb0ELb1ELb1EEEvNS_9BwdParamsE
        .type           _ZN10layer_norm13ln_bwd_kernelINS_13Kernel_traitsIf13__nv_bfloat16S2_S2_fjLj8192ELj1ELj1ELj8ELj16ENS_18Kernel_traits_baseILj8192EfS2_S2_S2_fjLj256EEEEELb0ELb0ELb1ELb1EEEvNS_9BwdParamsE,@function
        .size           _ZN10layer_norm13ln_bwd_kernelINS_13Kernel_traitsIf13__nv_bfloat16S2_S2_fjLj8192ELj1ELj1ELj8ELj16ENS_18Kernel_traits_baseILj8192EfS2_S2_S2_fjLj256EEEEELb0ELb0ELb1ELb1EEEvNS_9BwdParamsE,(.L_x_13903 - _ZN10layer_norm13ln_bwd_kernelINS_13Kernel_traitsIf13__nv_bfloat16S2_S2_fjLj8192ELj1ELj1ELj8ELj16ENS_18Kernel_traits_baseILj8192EfS2_S2_S2_fjLj256EEEEELb0ELb0ELb1ELb1EEEvNS_9BwdParamsE)
        .other          _ZN10layer_norm13ln_bwd_kernelINS_13Kernel_traitsIf13__nv_bfloat16S2_S2_fjLj8192ELj1ELj1ELj8ELj16ENS_18Kernel_traits_baseILj8192EfS2_S2_S2_fjLj256EEEEELb0ELb0ELb1ELb1EEEvNS_9BwdParamsE,@"STO_CUDA_ENTRY STV_DEFAULT"
_ZN10layer_norm13ln_bwd_kernelINS_13Kernel_traitsIf13__nv_bfloat16S2_S2_fjLj8192ELj1ELj1ELj8ELj16ENS_18Kernel_traits_baseILj8192EfS2_S2_S2_fjLj256EEEEELb0ELb0ELb1ELb1EEEvNS_9BwdParamsE:
.text._ZN10layer_norm13ln_bwd_kernelINS_13Kernel_traitsIf13__nv_bfloat16S2_S2_fjLj8192ELj1ELj1ELj8ELj16ENS_18Kernel_traits_baseILj8192EfS2_S2_S2_fjLj256EEEEELb0ELb0ELb1ELb1EEEvNS_9BwdParamsE:
        /* <DEDUP_REMOVED lines=45> */
.L_x_3203:
[----:B------:R-:W-:Y:S01]  /*02d0*/  SHF.L.U32 R3, R0, 0x5, RZ ;  /* 0x0000000500037819 */ /* 0x000fe200000006ff */
[----:B------:R-:W-:Y:S01]  /*02e0*/  ULDC.64 UR6, c[0x0][0x260] ;  /* 0x0000980000067ab9 */ /* 0x000fe20000000a00 */
[----:B------:R-:W0:Y:S02]  /*02f0*/  LDC.U8 R4, c[0x0][0x2a0] ;  /* 0x0000a800ff047b82 */ /* 0x000e240000000000 */
[----:B------:R-:W-:-:S04]  /*0300*/  LOP3.LUT R3, R3, 0x1fe0, RZ, 0xc0, !PT ;  /* 0x00001fe003037812 */ /* 0x000fc800078ec0ff */
[----:B------:R-:W-:-:S04]  /*0310*/  IADD3 R6, P0, R3, UR6, RZ ;  /* 0x0000000603067c10 */ /* 0x000fc8000ff1e0ff */
[----:B------:R-:W-:-:S05]  /*0320*/  IADD3.X R7, RZ, UR7, RZ, P0, !PT ;  /* 0x00000007ff077c10 */ /* 0x000fca00087fe4ff */
        /* <DEDUP_REMOVED lines=40> */
[----:B01----:R-:W-:-:S07]  /*05b0*/  CS2R R84, SRZ ;  /* 0x0000000000547805 */ /* 0x003fce000001ff00 */
.L_x_3305:
[----:B0-----:R-:W0:Y:S08]  /*05c0*/  LDC.64 R160, c[0x0][0x288] ;  /* 0x0000a200ffa07b82 */ /* 0x001e300000000a00 */
[----:B------:R-:W1:Y:S08]  /*05d0*/  LDC R215, c[0x0][0x218] ;  /* 0x00008600ffd77b82 */ /* 0x000e700000000800 */
[----:B------:R-:W2:Y:S01]  /*05e0*/  LDC.64 R156, c[0x0][0x258] ;  /* 0x00009600ff9c7b82 */ /* 0x000ea20000000a00 */
[----:B0-----:R-:W-:-:S07]  /*05f0*/  IMAD.WIDE R160, R2, 0x4, R160 ;  /* 0x0000000402a07825 */ /* 0x001fce00078e02a0 */
[----:B------:R-:W0:Y:S01]  /*0600*/  LDC.64 R158, c[0x0][0x280] ;  /* 0x0000a000ff9e7b82 */ /* 0x000e220000000a00 */
[----:B------:R3:W4:Y:S07]  /*0610*/  LDG.E R167, desc[UR4][R160.64] ;  /* 0x00000004a0a77981 */ /* 0x00072e000c1e1900 */
[----:B------:R-:W3:Y:S01]  /*0620*/  LDC.64 R162, c[0x0][0x2c8] ;  /* 0x0000b200ffa27b82 */ /* 0x000ee20000000a00 */
[----:B-1----:R-:W-:Y:S01]  /*0630*/  IMAD R165, R2, R215, RZ ;  /* 0x000000d702a57224 */ /* 0x002fe200078e02ff */
[----:B------:R-:W-:-:S04]  /*0640*/  LOP3.LUT R210, R0, 0xff, RZ, 0xc0, !PT ;  /* 0x000000ff00d27812 */ /* 0x000fc800078ec0ff */
[----:B------:R-:W-:Y:S01]  /*0650*/  SHF.R.S32.HI R166, RZ, 0x1f, R165 ;  /* 0x0000001fffa67819 */ /* 0x000fe200000114a5 */
[----:B--2---:R-:W-:-:S03]  /*0660*/  IMAD.WIDE R156, R2, 0x4, R156 ;  /* 0x00000004029c7825 */ /* 0x004fc600078e029c */
[----:B------:R-:W-:Y:S01]  /*0670*/  LEA.HI R213, R166, R165, RZ, 0x3 ;  /* 0x000000a5a6d57211 */ /* 0x000fe200078f18ff */
[----:B------:R-:W-:Y:S01]  /*0680*/  BSSY B0, `(.L_x_3205) ;  /* 0x0000183000007945 */ /* 0x000fe20003800000 */
[----:B-----5:R1:W5:Y:S02]  /*0690*/  LDG.E R207, desc[UR4][R156.64] ;  /* 0x000000049ccf7981 */ /* 0x020364000c1e1900 */
[----:B------:R-:W-:Y:S01]  /*06a0*/  LEA.HI.SX32 R213, R213, R210, 0x1d ;  /* 0x000000d2d5d57211 */ /* 0x000fe200078feaff */
[----:B0-----:R-:W-:-:S03]  /*06b0*/  IMAD.WIDE R158, R2, 0x4, R158 ;  /* 0x00000004029e7825 */ /* 0x001fc600078e029e */
[C---:B------:R-:W-:Y:S02]  /*06c0*/  IADD3 R211, R213.reuse, 0x100, RZ ;  /* 0x00000100d5d37810 */ /* 0x040fe40007ffe0ff */
[C---:B------:R-:W-:Y:S01]  /*06d0*/  IADD3 R209, R213.reuse, 0x200, RZ ;  /* 0x00000200d5d17810 */ /* 0x040fe20007ffe0ff */
[C---:B------:R-:W-:Y:S01]  /*06e0*/  VIADD R205, R213.reuse, 0x300 ;  /* 0x00000300d5cd7836 */ /* 0x040fe20000000000 */
[----:B------:R0:W5:Y:S01]  /*06f0*/  LDG.E R208, desc[UR4][R158.64] ;  /* 0x000000049ed07981 */ /* 0x000162000c1e1900 */
[----:B---3--:R-:W-:-:S04]  /*0700*/  IMAD.WIDE.U32 R160, R213, 0x10, R162 ;  /* 0x00000010d5a07825 */ /* 0x008fc800078e00a2 */
[----:B-1----:R-:W-:-:S04]  /*0710*/  IMAD.WIDE.U32 R156, R209, 0x10, R162 ;  /* 0x00000010d19c7825 */ /* 0x002fc800078e00a2 */
[----:B0-----:R-:W-:-:S04]  /*0720*/  IMAD.WIDE.U32 R158, R211, 0x10, R162 ;  /* 0x00000010d39e7825 */ /* 0x001fc800078e00a2 */
[----:B------:R-:W-:Y:S01]  /*0730*/  IMAD.WIDE.U32 R162, R205, 0x10, R162 ;  /* 0x00000010cda27825 */ /* 0x000fe200078e00a2 */
[----:B----4-:R-:W-:-:S13]  /*0740*/  ISETP.GT.AND P2, PT, R167, RZ, PT ;  /* 0x000000ffa700720c */ /* 0x010fda0003f44270 */
        /* <DEDUP_REMOVED lines=15> */
.L_x_3206:
        /* <DEDUP_REMOVED lines=13> */
[----:B-1----:R-:W-:-:S04]  /*0910*/  IMAD.WIDE.U32 R32, R3, 0x10, R8 ;  /* 0x0000001003207825 */ /* 0x002fc800078e0008 */
[----:B------:R-:W-:Y:S01]  /*0920*/  IMAD.WIDE.U32 R24, R25, 0x10, R8 ;  /* 0x0000001019187825 */ /* 0x000fe200078e0008 */
[----:B------:R-:W4:Y:S03]  /*0930*/  LDG.E.128 R12, desc[UR4][R12.64] ;  /* 0x000000040c0c7981 */ /* 0x000f26000c1e1d00 */
[----:B--2---:R-:W-:Y:S01]  /*0940*/  IMAD.WIDE R6, R2, 0x4, R6 ;  /* 0x0000000402067825 */ /* 0x004fe200078e0206 */
[----:B------:R-:W2:Y:S03]  /*0950*/  LDG.E.128 R32, desc[UR4][R32.64] ;  /* 0x0000000420207981 */ /* 0x000ea6000c1e1d00 */
[----:B------:R-:W-:Y:S01]  /*0960*/  IMAD.WIDE.U32 R16, R209, 0x10, R20 ;  /* 0x00000010d1107825 */ /* 0x000fe200078e0014 */
[----:B------:R-:W4:Y:S03]  /*0970*/  LDG.E.128 R24, desc[UR4][R24.64] ;  /* 0x0000000418187981 */ /* 0x000f26000c1e1d00 */
[----:B------:R-:W-:Y:S01]  /*0980*/  IMAD.WIDE.U32 R28, R29, 0x10, R8 ;  /* 0x000000101d1c7825 */ /* 0x000fe200078e0008 */
[----:B------:R0:W4:Y:S03]  /*0990*/  LDG.E R6, desc[UR4][R6.64] ;  /* 0x0000000406067981 */ /* 0x000126000c1e1900 */
[----:B------:R-:W-:Y:S01]  /*09a0*/  IMAD.WIDE.U32 R20, R205, 0x10, R20 ;  /* 0x00000010cd147825 */ /* 0x000fe200078e0014 */
[----:B------:R-:W-:Y:S01]  /*09b0*/  IADD3 R3, R3, 0x300, RZ ;  /* 0x0000030003037810 */ /* 0x000fe20007ffe0ff */
[----:B------:R-:W4:Y:S04]  /*09c0*/  LDG.E.128 R28, desc[UR4][R28.64] ;  /* 0x000000041c1c7981 */ /* 0x000f28000c1e1d00 */
[----:B------:R-:W4:Y:S04]  /*09d0*/  LDG.E.128 R16, desc[UR4][R16.64] ;  /* 0x0000000410107981 */ /* 0x000f28000c1e1d00 */
[----:B------:R-:W4:Y:S01]  /*09e0*/  LDG.E.128 R20, desc[UR4][R20.64] ;  /* 0x0000000414147981 */ /* 0x000f22000c1e1d00 */
[----:B------:R-:W-:-:S06]  /*09f0*/  IMAD.WIDE.U32 R8, R3, 0x10, R8 ;  /* 0x0000001003087825 */ /* 0x000fcc00078e0008 */
[----:B------:R-:W4:Y:S01]  /*0a00*/  LDG.E.128 R8, desc[UR4][R8.64] ;  /* 0x0000000408087981 */ /* 0x000f22000c1e1d00 */
[----:B------:R-:W-:Y:S01]  /*0a10*/  MOV R214, UR14 ;  /* 0x0000000e00d67c02 */ /* 0x000fe20008000f00 */
[----:B------:R-:W-:-:S03]  /*0a20*/  IMAD.U32 R212, RZ, RZ, UR15 ;  /* 0x0000000fffd47e24 */ /* 0x000fc6000f8e00ff */
[----:B------:R-:W-:-:S04]  /*0a30*/  ISETP.NE.U32.AND P0, PT, R214, RZ, PT ;  /* 0x000000ffd600720c */ /* 0x000fc80003f05070 */
[----:B------:R-:W-:-:S13]  /*0a40*/  ISETP.NE.AND.EX P0, PT, R212, RZ, PT, P0 ;  /* 0x000000ffd400720c */ /* 0x000fda0003f05300 */
[----:B------:R1:W5:Y:S04]  /*0a50*/  @P0 LDG.E.128 R48, desc[UR4][R160.64] ;  /* 0x00000004a0300981 */ /* 0x000368000c1e1d00 */
[----:B------:R-:W5:Y:S04]  /*0a60*/  @P0 LDG.E.128 R44, desc[UR4][R158.64] ;  /* 0x000000049e2c0981 */ /* 0x000f68000c1e1d00 */
[----:B------:R-:W5:Y:S04]  /*0a70*/  @P0 LDG.E.128 R40, desc[UR4][R156.64] ;  /* 0x000000049c280981 */ /* 0x000f68000c1e1d00 */
[----:B------:R1:W5:Y:S01]  /*0a80*/  @P0 LDG.E.128 R36, desc[UR4][R162.64] ;  /* 0x00000004a2240981 */ /* 0x000362000c1e1d00 */
[----:B------:R-:W-:-:S02]  /*0a90*/  ISETP.NE.AND P0, PT, R4, RZ, PT ;  /* 0x000000ff0400720c */ /* 0x000fc40003f05270 */
[C---:B---3--:R-:W-:Y:S02]  /*0aa0*/  PRMT R3, R168.reuse, 0x7632, R3 ;  /* 0x00007632a8037816 */ /* 0x048fe40000000003 */
[----:B------:R-:W-:Y:S02]  /*0ab0*/  SHF.L.U32 R5, R168, 0x10, RZ ;  /* 0x00000010a8057819 */ /* 0x000fe400000006ff */
[C---:B------:R-:W-:Y:S02]  /*0ac0*/  PRMT R172, R169.reuse, 0x7632, R172 ;  /* 0x00007632a9ac7816 */ /* 0x040fe400000000ac */
[----:B------:R-:W-:Y:S02]  /*0ad0*/  SHF.L.U32 R173, R169, 0x10, RZ ;  /* 0x00000010a9ad7819 */ /* 0x000fe400000006ff */
[C---:B0-----:R-:W-:Y:S02]  /*0ae0*/  PRMT R7, R170.reuse, 0x7632, R7 ;  /* 0x00007632aa077816 */ /* 0x041fe40000000007 */
[----:B------:R-:W-:Y:S01]  /*0af0*/  SHF.L.U32 R174, R170, 0x10, RZ ;  /* 0x00000010aaae7819 */ /* 0x000fe200000006ff */
[C---:B--2---:R-:W-:Y:S01]  /*0b00*/  IMAD.U32 R169, R33.reuse, 0x10000, RZ ;  /* 0x0001000021a97824 */ /* 0x044fe200078e00ff */
[----:B------:R-:W-:-:S02]  /*0b10*/  PRMT R168, R33, 0x7632, R168 ;  /* 0x0000763221a87816 */ /* 0x000fc400000000a8 */
[C---:B------:R-:W-:Y:S02]  /*0b20*/  PRMT R175, R171.reuse, 0x7632, R175 ;  /* 0x00007632abaf7816 */ /* 0x040fe400000000af */
[----:B------:R-:W-:Y:S02]  /*0b30*/  SHF.L.U32 R176, R171, 0x10, RZ ;  /* 0x00000010abb07819 */ /* 0x000fe400000006ff */
[----:B----4-:R-:W-:Y:S02]  /*0b40*/  PRMT R33, R13, 0x7632, R33 ;  /* 0x000076320d217816 */ /* 0x010fe40000000021 */
[----:B------:R-:W-:Y:S02]  /*0b50*/  FSEL R196, R6, RZ, !P0 ;  /* 0x000000ff06c47208 */ /* 0x000fe40004000000 */
[C---:B------:R-:W-:Y:S02]  /*0b60*/  PRMT R170, R32.reuse, 0x7632, R170 ;  /* 0x0000763220aa7816 */ /* 0x040fe400000000aa */
[----:B------:R-:W-:-:S02]  /*0b70*/  SHF.L.U32 R171, R32, 0x10, RZ ;  /* 0x0000001020ab7819 */ /* 0x000fc400000006ff */
        /* <DEDUP_REMOVED lines=8> */
[----:B-1----:R-:W-:Y:S02]  /*0c00*/  SHF.L.U32 R161, R27, 0x10, RZ ;  /* 0x000000101ba17819 */ /* 0x002fe400000006ff */
[C---:B------:R-:W-:Y:S02]  /*0c10*/  PRMT R162, R29.reuse, 0x7632, R162 ;  /* 0x000076321da27816 */ /* 0x040fe400000000a2 */
[----:B------:R-:W-:Y:S02]  /*0c20*/  SHF.L.U32 R197, R29, 0x10, RZ ;  /* 0x000000101dc57819 */ /* 0x000fe400000006ff */
        /* <DEDUP_REMOVED lines=11> */
[----:B------:R-:W-:Y:S01]  /*0ce0*/  SHF.L.U32 R16, R16, 0x10, RZ ;  /* 0x0000001010107819 */ /* 0x000fe200000006ff */
[----:B------:R-:W-:Y:S01]  /*0cf0*/  IMAD.U32 R157, R31, 0x10000, RZ ;  /* 0x000100001f9d7824 */ /* 0x000fe200078e00ff */
[----:B------:R-:W-:Y:S01]  /*0d00*/  SHF.L.U32 R7, R7, 0x10, RZ ;  /* 0x0000001007077819 */ /* 0x000fe200000006ff */
[----:B------:R-:W-:Y:S01]  /*0d10*/  FADD.FTZ R6, -R196, R5 ;  /* 0x00000005c4067221 */ /* 0x000fe20000010100 */
[----:B------:R-:W-:Y:S01]  /*0d20*/  SHF.L.U32 R12, R12, 0x10, RZ ;  /* 0x000000100c0c7819 */ /* 0x000fe200000006ff */
[----:B------:R-:W-:Y:S01]  /*0d30*/  IMAD.U32 R172, R172, 0x10000, RZ ;  /* 0x00010000acac7824 */ /* 0x000fe200078e00ff */
[----:B------:R-:W-:-:S02]  /*0d40*/  SHF.L.U32 R18, R18, 0x10, RZ ;  /* 0x0000001012127819 */ /* 0x000fc400000006ff */
[----:B------:R-:W-:Y:S02]  /*0d50*/  PRMT R156, R31, 0x7632, R156 ;  /* 0x000076321f9c7816 */ /* 0x000fe4000000009c */
        /* <DEDUP_REMOVED lines=23> */
[C---:B------:R-:W-:Y:S02]  /*0ed0*/  PRMT R192, R30.reuse, 0x7632, R192 ;  /* 0x000076321ec07816 */ /* 0x040fe400000000c0 */
[----:B------:R-:W-:Y:S01]  /*0ee0*/  SHF.L.U32 R163, R30, 0x10, RZ ;  /* 0x000000101ea37819 */ /* 0x000fe200000006ff */
[C---:B------:R-:W-:Y:S01]  /*0ef0*/  FADD.FTZ R30, -R196.reuse, R16 ;  /* 0x00000010c41e7221 */ /* 0x040fe20000010100 */
[C---:B------:R-:W-:Y:S01]  /*0f00*/  FADD.FTZ R176, -R196.reuse, R176 ;  /* 0x000000b0c4b07221 */ /* 0x040fe20000010100 */
[C---:B------:R-:W-:Y:S01]  /*0f10*/  FADD.FTZ R172, -R196.reuse, R172 ;  /* 0x000000acc4ac7221 */ /* 0x040fe20000010100 */
[----:B------:R-:W-:Y:S01]  /*0f20*/  FADD.FTZ R16, -R196, R7 ;  /* 0x00000007c4107221 */ /* 0x000fe20000010100 */
[----:B------:R-:W-:Y:S01]  /*0f30*/  PRMT R183, R26, 0x7632, R183 ;  /* 0x000076321ab77816 */ /* 0x000fe200000000b7 */
[----:B------:R-:W-:Y:S01]  /*0f40*/  FADD.FTZ R20, -R196, R12 ;  /* 0x0000000cc4147221 */ /* 0x000fe20000010100 */
[----:B------:R-:W-:Y:S01]  /*0f50*/  SHF.L.U32 R191, R26, 0x10, RZ ;  /* 0x000000101abf7819 */ /* 0x000fe200000006ff */
[----:B------:R-:W-:Y:S01]  /*0f60*/  FADD.FTZ R186, -R196, R18 ;  /* 0x00000012c4ba7221 */ /* 0x000fe20000010100 */
[----:B------:R-:W-:Y:S01]  /*0f70*/  PRMT R160, R28, 0x7632, R160 ;  /* 0x000076321ca07816 */ /* 0x000fe200000000a0 */
[----:B------:R-:W-:Y:S01]  /*0f80*/  FADD.FTZ R218, -R196, R184 ;  /* 0x000000b8c4da7221 */ /* 0x000fe20000010100 */
[----:B------:R-:W-:Y:S01]  /*0f90*/  SHF.L.U32 R193, R28, 0x10, RZ ;  /* 0x000000101cc17819 */ /* 0x000fe200000006ff */
[C---:B------:R-:W-:Y:S01]  /*0fa0*/  FADD.FTZ R14, -R196.reuse, R173 ;  /* 0x000000adc40e7221 */ /* 0x040fe20000010100 */
[C---:B------:R-:W-:Y:S01]  /*0fb0*/  PRMT R165, R35.reuse, 0x7632, R165 ;  /* 0x0000763223a57816 */ /* 0x040fe200000000a5 */
        /* <DEDUP_REMOVED lines=22> */
[----:B------:R-:W-:-:S02]  /*1120*/  SHF.L.U32 R35, R35, 0x10, RZ ;  /* 0x0000001023237819 */ /* 0x000fc400000006ff */
[C---:B------:R-:W-:Y:S02]  /*1130*/  PRMT R196, R8.reuse, 0x7632, R196 ;  /* 0x0000763208c47816 */ /* 0x040fe400000000c4 */
[----:B------:R-:W-:Y:S01]  /*1140*/  SHF.L.U32 R203, R8, 0x10, RZ ;  /* 0x0000001008cb7819 */ /* 0x000fe200000006ff */
[----:B-----5:R-:W-:Y:S01]  /*1150*/  FMUL.FTZ R8, R207, R172 ;  /* 0x000000accf087220 */ /* 0x020fe20000410000 */
[C---:B------:R-:W-:Y:S02]  /*1160*/  PRMT R198, R9.reuse, 0x7632, R198 ;  /* 0x0000763209c67816 */ /* 0x040fe400000000c6 */
[----:B------:R-:W-:Y:S01]  /*1170*/  SHF.L.U32 R201, R9, 0x10, RZ ;  /* 0x0000001009c97819 */ /* 0x000fe200000006ff */
[C---:B------:R-:W-:Y:S01]  /*1180*/  FMUL.FTZ R9, R207.reuse, R176 ;  /* 0x000000b0cf097220 */ /* 0x040fe20000410000 */
[C---:B------:R-:W-:Y:S02]  /*1190*/  PRMT R199, R10.reuse, 0x7632, R199 ;  /* 0x000076320ac77816 */ /* 0x040fe400000000c7 */
[----:B------:R-:W-:Y:S01]  /*11a0*/  SHF.L.U32 R195, R10, 0x10, RZ ;  /* 0x000000100ac37819 */ /* 0x000fe200000006ff */
[C---:B------:R-:W-:Y:S01]  /*11b0*/  FMUL.FTZ R10, R207.reuse, R16 ;  /* 0x00000010cf0a7220 */ /* 0x040fe20000410000 */
[----:B------:R-:W-:Y:S01]  /*11c0*/  SHF.L.U32 R166, R166, 0x10, RZ ;  /* 0x00000010a6a67819 */ /* 0x000fe200000006ff */
[----:B------:R-:W-:Y:S01]  /*11d0*/  FMUL.FTZ R172, R80, R171 ;  /* 0x000000ab50ac7220 */ /* 0x000fe20000410000 */
[----:B------:R-:W-:Y:S01]  /*11e0*/  SHF.L.U32 R170, R170, 0x10, RZ ;  /* 0x00000010aaaa7819 */ /* 0x000fe200000006ff */
[----:B------:R-:W-:Y:S01]  /*11f0*/  FMUL.FTZ R3, R207, R6 ;  /* 0x00000006cf037220 */ /* 0x000fe20000410000 */
[----:B------:R-:W-:-:S02]  /*1200*/  PRMT R158, R11, 0x7632, R158 ;  /* 0x000076320b9e7816 */ /* 0x000fc4000000009e */
[----:B------:R-:W-:Y:S01]  /*1210*/  SHF.L.U32 R159, R11, 0x10, RZ ;  /* 0x000000100b9f7819 */ /* 0x000fe200000006ff */
[C---:B------:R-:W-:Y:S01]  /*1220*/  FMUL.FTZ R11, R207.reuse, R20 ;  /* 0x00000014cf0b7220 */ /* 0x040fe20000410000 */
[C---:B------:R-:W-:Y:S01]  /*1230*/  FMUL.FTZ R13, R207.reuse, R22 ;  /* 0x00000016cf0d7220 */ /* 0x040fe20000410000 */
[C---:B------:R-:W-:Y:S01]  /*1240*/  FMUL.FTZ R20, R207.reuse, R178 ;  /* 0x000000b2cf147220 */ /* 0x040fe20000410000 */
[C---:B------:R-:W-:Y:S01]  /*1250*/  FMUL.FTZ R17, R207.reuse, R28 ;  /* 0x0000001ccf117220 */ /* 0x040fe20000410000 */
[----:B------:R-:W-:Y:S01]  /*1260*/  FMUL.FTZ R22, R207, R180 ;  /* 0x000000b4cf167220 */ /* 0x000fe20000410000 */
[-C--:B------:R-:W-:Y:S01]  /*1270*/  FFMA.FTZ R90, R9, R35.reuse, R90 ;  /* 0x00000023095a7223 */ /* 0x080fe2000001005a */
[----:B------:R-:W-:Y:S01]  /*1280*/  FADD.FTZ R142, R142, R35 ;  /* 0x000000238e8e7221 */ /* 0x000fe20000010000 */
[----:B------:R-:W-:Y:S01]  /*1290*/  FMUL.FTZ R178, R78, R35 ;  /* 0x000000234eb27220 */ /* 0x000fe20000410000 */
[-C--:B------:R-:W-:Y:S01]  /*12a0*/  FFMA.FTZ R89, R10, R166.reuse, R89 ;  /* 0x000000a60a597223 */ /* 0x080fe20000010059 */
[----:B------:R-:W-:Y:S01]  /*12b0*/  FADD.FTZ R141, R141, R166 ;  /* 0x000000a68d8d7221 */ /* 0x000fe20000010000 */
[----:B------:R-:W-:Y:S01]  /*12c0*/  FMUL.FTZ R175, R77, R166 ;  /* 0x000000a64daf7220 */ /* 0x000fe20000410000 */
[----:B------:R-:W-:Y:S01]  /*12d0*/  SHF.L.U32 R180, R165, 0x10, RZ ;  /* 0x00000010a5b47819 */ /* 0x000fe200000006ff */
[----:B------:R-:W-:Y:S01]  /*12e0*/  FMUL.FTZ R35, R81, R170 ;  /* 0x000000aa51237220 */ /* 0x000fe20000410000 */
[----:B------:R-:W-:Y:S01]  /*12f0*/  FADD.FTZ R166, RZ, R172 ;  /* 0x000000acffa67221 */ /* 0x000fe20000010000 */
[----:B------:R-:W-:Y:S01]  /*1300*/  FMUL.FTZ R6, R207, R12 ;  /* 0x0000000ccf067220 */ /* 0x000fe20000410000 */
[----:B------:R-:W-:Y:S01]  /*1310*/  FFMA.FTZ R165, R3, R172, RZ ;  /* 0x000000ac03a57223 */ /* 0x000fe200000100ff */
[C---:B------:R-:W-:Y:S01]  /*1320*/  FMUL.FTZ R23, R207.reuse, R186 ;  /* 0x000000bacf177220 */ /* 0x040fe20000410000 */
[C---:B------:R-:W-:Y:S01]  /*1330*/  FMUL.FTZ R7, R207.reuse, R174 ;  /* 0x000000aecf077220 */ /* 0x040fe20000410000 */
[----:B------:R-:W-:Y:S01]  /*1340*/  FMUL.FTZ R29, R207, R204 ;  /* 0x000000cccf1d7220 */ /* 0x000fe20000410000 */
[-C--:B------:R-:W-:Y:S01]  /*1350*/  FFMA.FTZ R98, R17, R161.reuse, R98 ;  /* 0x000000a111627223 */ /* 0x080fe20000010062 */
[----:B------:R-:W-:Y:S01]  /*1360*/  FADD.FTZ R134, R134, R161 ;  /* 0x000000a186867221 */ /* 0x000fe20000010000 */
[----:B------:R-:W-:Y:S01]  /*1370*/  FMUL.FTZ R186, R70, R161 ;  /* 0x000000a146ba7220 */ /* 0x000fe20000410000 */
[----:B------:R-:W-:Y:S01]  /*1380*/  FMUL.FTZ R5, R207, R14 ;  /* 0x0000000ecf057220 */ /* 0x000fe20000410000 */
[----:B------:R-:W-:-:S02]  /*1390*/  IMAD.U32 R168, R168, 0x10000, RZ ;  /* 0x00010000a8a87824 */ /* 0x000fc400078e00ff */
[----:B------:R-:W-:Y:S01]  /*13a0*/  FMUL.FTZ R174, R82, R169 ;  /* 0x000000a952ae7220 */ /* 0x000fe20000410000 */
[----:B------:R-:W-:Y:S02]  /*13b0*/  IMAD.U32 R204, R160, 0x10000, RZ ;  /* 0x00010000a0cc7824 */ /* 0x000fe400078e00ff */
[----:B------:R-:W-:Y:S01]  /*13c0*/  FADD.FTZ R161, R166, R35 ;  /* 0x00000023a6a17221 */ /* 0x000fe20000010000 */
        /* <DEDUP_REMOVED lines=8> */
[----:B------:R-:W-:Y:S01]  /*1450*/  SHF.L.U32 R218, R192, 0x10, RZ ;  /* 0x00000010c0da7819 */ /* 0x000fe200000006ff */
[-C--:B------:R-:W-:Y:S01]  /*1460*/  FFMA.FTZ R104, R23, R163.reuse, R104 ;  /* 0x000000a317687223 */ /* 0x080fe20000010068 */
[----:B------:R-:W-:Y:S01]  /*1470*/  FADD.FTZ R124, R124, R163 ;  /* 0x000000a37c7c7221 */ /* 0x000fe20000010000 */
[----:B------:R-:W-:Y:S01]  /*1480*/  FMUL.FTZ R192, R60, R163 ;  /* 0x000000a33cc07220 */ /* 0x000fe20000410000 */
[----:B------:R-:W-:Y:S01]  /*1490*/  FMUL.FTZ R176, R76, R167 ;  /* 0x000000a74cb07220 */ /* 0x000fe20000410000 */
[----:B------:R-:W-:Y:S01]  /*14a0*/  SHF.L.U32 R166, R156, 0x10, RZ ;  /* 0x000000109ca67819 */ /* 0x000fe200000006ff */
[----:B------:R-:W-:Y:S01]  /*14b0*/  FADD.FTZ R163, R162, R173 ;  /* 0x000000ada2a37221 */ /* 0x000fe20000010000 */
[----:B------:R-:W-:Y:S01]  /*14c0*/  FFMA.FTZ R156, R8, R173, R161 ;  /* 0x000000ad089c7223 */ /* 0x000fe200000100a1 */
[----:B------:R-:W-:-:S02]  /*14d0*/  FMUL.FTZ R25, R207, R190 ;  /* 0x000000becf197220 */ /* 0x000fc40000410000 */
        /* <DEDUP_REMOVED lines=16> */
[----:B------:R-:W-:Y:S01]  /*15e0*/  SHF.L.U32 R168, R179, 0x10, RZ ;  /* 0x00000010b3a87819 */ /* 0x000fe200000006ff */
[----:B------:R-:W-:Y:S01]  /*15f0*/  FMUL.FTZ R180, R72, R187 ;  /* 0x000000bb48b47220 */ /* 0x000fe20000410000 */
[----:B------:R-:W-:Y:S01]  /*1600*/  FADD.FTZ R161, R160, R177 ;  /* 0x000000b1a0a17221 */ /* 0x000fe20000010000 */
[----:B------:R-:W-:-:S02]  /*1610*/  FFMA.FTZ R160, R12, R177, R157 ;  /* 0x000000b10ca07223 */ /* 0x000fc4000001009d */
[----:B------:R-:W-:Y:S01]  /*1620*/  FMUL.FTZ R179, R73, R168 ;  /* 0x000000a849b37220 */ /* 0x000fe20000410000 */
[----:B------:R-:W-:Y:S01]  /*1630*/  FADD.FTZ R156, R161, R180 ;  /* 0x000000b4a19c7221 */ /* 0x000fe20000010000 */
[----:B------:R-:W-:Y:S01]  /*1640*/  FFMA.FTZ R157, R11, R180, R160 ;  /* 0x000000b40b9d7223 */ /* 0x000fe200000100a0 */
[----:B------:R-:W-:Y:S01]  /*1650*/  FFMA.FTZ R85, R6, R170, R85 ;  /* 0x000000aa06557223 */ /* 0x000fe20000010055 */
[----:B------:R-:W-:Y:S01]  /*1660*/  FADD.FTZ R145, R145, R170 ;  /* 0x000000aa91917221 */ /* 0x000fe20000010000 */
        /* <DEDUP_REMOVED lines=11> */
[----:B------:R-:W-:Y:S01]  /*1720*/  SHF.L.U32 R200, R183, 0x10, RZ ;  /* 0x00000010b7c87819 */ /* 0x000fe200000006ff */
[----:B------:R-:W-:Y:S01]  /*1730*/  FMUL.FTZ R184, R68, R191 ;  /* 0x000000bf44b87220 */ /* 0x000fe20000410000 */
[----:B------:R-:W-:Y:S01]  /*1740*/  FADD.FTZ R161, R160, R181 ;  /* 0x000000b5a0a17221 */ /* 0x000fe20000010000 */
[----:B------:R-:W-:Y:S01]  /*1750*/  FMUL.FTZ R15, R207, R26 ;  /* 0x0000001acf0f7220 */ /* 0x000fe20000410000 */
[----:B------:R-:W-:Y:S01]  /*1760*/  FFMA.FTZ R156, R16, R181, R157 ;  /* 0x000000b5109c7223 */ /* 0x000fe2000001009d */
[----:B------:R-:W-:Y:S01]  /*1770*/  FMUL.FTZ R183, R69, R200 ;  /* 0x000000c845b77220 */ /* 0x000fe20000410000 */
[----:B------:R-:W-:Y:S01]  /*1780*/  FADD.FTZ R160, R161, R184 ;  /* 0x000000b8a1a07221 */ /* 0x000fe20000010000 */
[C---:B------:R-:W-:Y:S01]  /*1790*/  FMUL.FTZ R19, R207.reuse, R30 ;  /* 0x0000001ecf137220 */ /* 0x040fe20000410000 */
[----:B------:R-:W-:Y:S01]  /*17a0*/  FMUL.FTZ R18, R207, R34 ;  /* 0x00000022cf127220 */ /* 0x000fe20000410000 */
[----:B------:R-:W-:Y:S01]  /*17b0*/  FFMA.FTZ R157, R15, R184, R156 ;  /* 0x000000b80f9d7223 */ /* 0x000fe2000001009c */
[----:B------:R-:W-:Y:S01]  /*17c0*/  FMUL.FTZ R30, R207, R202 ;  /* 0x000000cacf1e7220 */ /* 0x000fe20000410000 */
[----:B------:R-:W-:Y:S01]  /*17d0*/  SHF.L.U32 R202, R185, 0x10, RZ ;  /* 0x00000010b9ca7819 */ /* 0x000fe200000006ff */
[----:B------:R-:W-:Y:S01]  /*17e0*/  FADD.FTZ R161, R160, R183 ;  /* 0x000000b7a0a17221 */ /* 0x000fe20000010000 */
[----:B------:R-:W-:-:S03]  /*17f0*/  FFMA.FTZ R156, R18, R183, R157 ;  /* 0x000000b7129c7223 */ /* 0x000fc6000001009d */
        /* <DEDUP_REMOVED lines=9> */
[----:B------:R-:W-:Y:S01]  /*1890*/  FMUL.FTZ R187, R65, R204 ;  /* 0x000000cc41bb7220 */ /* 0x000fe20000410000 */
[----:B------:R-:W-:Y:S01]  /*18a0*/  FADD.FTZ R156, R161, R188 ;  /* 0x000000bca19c7221 */ /* 0x000fe20000010000 */
[----:B------:R-:W-:Y:S01]  /*18b0*/  FFMA.FTZ R157, R19, R188, R160 ;  /* 0x000000bc139d7223 */ /* 0x000fe200000100a0 */
[----:B------:R-:W-:-:S02]  /*18c0*/  FMUL.FTZ R190, R66, R197 ;  /* 0x000000c542be7220 */ /* 0x000fc40000410000 */
[----:B------:R-:W-:Y:S01]  /*18d0*/  FADD.FTZ R161, R156, R187 ;  /* 0x000000bb9ca17221 */ /* 0x000fe20000010000 */
[----:B------:R-:W-:Y:S01]  /*18e0*/  FFMA.FTZ R156, R22, R187, R157 ;  /* 0x000000bb169c7223 */ /* 0x000fe2000001009d */
[----:B------:R-:W-:Y:S01]  /*18f0*/  FFMA.FTZ R94, R13, R189, R94 ;  /* 0x000000bd0d5e7223 */ /* 0x000fe2000001005e */
[----:B------:R-:W-:Y:S01]  /*1900*/  FADD.FTZ R138, R138, R189 ;  /* 0x000000bd8a8a7221 */ /* 0x000fe20000010000 */
[----:B------:R-:W-:Y:S01]  /*1910*/  FMUL.FTZ R189, R67, R216 ;  /* 0x000000d843bd7220 */ /* 0x000fe20000410000 */
[----:B------:R-:W-:Y:S01]  /*1920*/  FADD.FTZ R160, R161, R190 ;  /* 0x000000bea1a07221 */ /* 0x000fe20000010000 */
[----:B------:R-:W-:-:S03]  /*1930*/  FFMA.FTZ R157, R21, R190, R156 ;  /* 0x000000be159d7223 */ /* 0x000fc6000001009c */
        /* <DEDUP_REMOVED lines=13> */
[----:B------:R-:W-:Y:S01]  /*1a10*/  FFMA.FTZ R157, R25, R194, R156 ;  /* 0x000000c2199d7223 */ /* 0x000fe2000001009c */
[----:B------:R-:W-:Y:S01]  /*1a20*/  SHF.L.U32 R162, R196, 0x10, RZ ;  /* 0x00000010c4a27819 */ /* 0x000fe200000006ff */
[----:B------:R-:W-:Y:S01]  /*1a30*/  FMUL.FTZ R196, R56, R203 ;  /* 0x000000cb38c47220 */ /* 0x000fe20000410000 */
[----:B------:R-:W-:Y:S01]  /*1a40*/  FADD.FTZ R161, R160, R193 ;  /* 0x000000c1a0a17221 */ /* 0x000fe20000010000 */
[----:B------:R-:W-:Y:S01]  /*1a50*/  FFMA.FTZ R160, R28, R193, R157 ;  /* 0x000000c11ca07223 */ /* 0x000fe2000001009d */
[----:B------:R-:W-:Y:S01]  /*1a60*/  FFMA.FTZ R97, R18, R200, R97 ;  /* 0x000000c812617223 */ /* 0x000fe20000010061 */
[----:B------:R-:W-:Y:S01]  /*1a70*/  FADD.FTZ R133, R133, R200 ;  /* 0x000000c885857221 */ /* 0x000fe20000010000 */
[-C--:B------:R-:W-:Y:S01]  /*1a80*/  FFMA.FTZ R112, R31, R195.reuse, R112 ;  /* 0x000000c31f707223 */ /* 0x080fe20000010070 */
[----:B------:R-:W-:Y:S01]  /*1a90*/  FADD.FTZ R116, R116, R195 ;  /* 0x000000c374747221 */ /* 0x000fe20000010000 */
[----:B------:R-:W-:Y:S01]  /*1aa0*/  FMUL.FTZ R200, R52, R195 ;  /* 0x000000c334c87220 */ /* 0x000fe20000410000 */
[----:B------:R-:W-:Y:S01]  /*1ab0*/  FMUL.FTZ R195, R57, R162 ;  /* 0x000000a239c37220 */ /* 0x000fe20000410000 */
[----:B------:R-:W-:Y:S01]  /*1ac0*/  FADD.FTZ R156, R161, R196 ;  /* 0x000000c4a19c7221 */ /* 0x000fe20000010000 */
[----:B------:R-:W-:Y:S01]  /*1ad0*/  FFMA.FTZ R157, R27, R196, R160 ;  /* 0x000000c41b9d7223 */ /* 0x000fe200000100a0 */
[----:B------:R-:W-:Y:S01]  /*1ae0*/  FFMA.FTZ R93, R14, R168, R93 ;  /* 0x000000a80e5d7223 */ /* 0x000fe2000001005d */
[----:B------:R-:W-:Y:S01]  /*1af0*/  FADD.FTZ R137, R137, R168 ;  /* 0x000000a889897221 */ /* 0x000fe20000010000 */
[----:B------:R-:W-:Y:S01]  /*1b00*/  SHF.L.U32 R168, R198, 0x10, RZ ;  /* 0x00000010c6a87819 */ /* 0x000fe200000006ff */
[----:B------:R-:W-:Y:S01]  /*1b10*/  FADD.FTZ R161, R156, R195 ;  /* 0x000000c39ca17221 */ /* 0x000fe20000010000 */
[----:B------:R-:W-:Y:S01]  /*1b20*/  FMUL.FTZ R198, R58, R201 ;  /* 0x000000c93ac67220 */ /* 0x000fe20000410000 */
[----:B------:R-:W-:Y:S01]  /*1b30*/  FFMA.FTZ R156, R30, R195, R157 ;  /* 0x000000c31e9c7223 */ /* 0x000fe2000001009d */
[----:B------:R-:W-:Y:S01]  /*1b40*/  FFMA.FTZ R102, R21, R197, R102 ;  /* 0x000000c515667223 */ /* 0x000fe20000010066 */
[----:B------:R-:W-:Y:S01]  /*1b50*/  FADD.FTZ R130, R130, R197 ;  /* 0x000000c582827221 */ /* 0x000fe20000010000 */
[----:B------:R-:W-:-:S02]  /*1b60*/  IMAD.U32 R160, R158, 0x10000, RZ ;  /* 0x000100009ea07824 */ /* 0x000fc400078e00ff */
[----:B------:R-:W-:Y:S01]  /*1b70*/  FMUL.FTZ R197, R59, R168 ;  /* 0x000000a83bc57220 */ /* 0x000fe20000410000 */
[----:B------:R-:W-:Y:S01]  /*1b80*/  FADD.FTZ R158, R161, R198 ;  /* 0x000000c6a19e7221 */ /* 0x000fe20000010000 */
[----:B------:R-:W-:Y:S01]  /*1b90*/  FFMA.FTZ R157, R29, R198, R156 ;  /* 0x000000c61d9d7223 */ /* 0x000fe2000001009c */
[----:B------:R-:W-:Y:S01]  /*1ba0*/  FFMA.FTZ R95, R16, R170, R95 ;  /* 0x000000aa105f7223 */ /* 0x000fe2000001005f */
[----:B------:R-:W-:Y:S01]  /*1bb0*/  FADD.FTZ R139, R139, R170 ;  /* 0x000000aa8b8b7221 */ /* 0x000fe20000010000 */
        /* <DEDUP_REMOVED lines=47> */
.L_x_3207:
[----:B------:R-:W-:Y:S05]  /*1eb0*/  BSYNC B0 ;  /* 0x0000000000007941 */ /* 0x000fea0003800000 */
.L_x_3205:
[----:B------:R-:W-:Y:S01]  /*1ec0*/  LOP3.LUT P3, RZ, R164, 0xff, RZ, 0xc0, !PT ;  /* 0x000000ffa4ff7812 */ /* 0x000fe2000786c0ff */
[----:B------:R-:W-:Y:S01]  /*1ed0*/  UMOV UR6, 0xffffffff ;  /* 0xffffffff00067882 */ /* 0x000fe20000000000 */
[----:B0-----:R-:W-:Y:S02]  /*1ee0*/  SHF.R.U32.HI R156, RZ, 0x5, R0 ;  /* 0x00000005ff9c7819 */ /* 0x001fe40000011600 */
[----:B------:R-:W-:Y:S02]  /*1ef0*/  LOP3.LUT P0, RZ, R0, 0x1f, RZ, 0xc0, !PT ;  /* 0x0000001f00ff7812 */ /* 0x000fe4000780c0ff */
[----:B------:R-:W-:-:S07]  /*1f00*/  LOP3.LUT R157, R156, 0x7fffff8, RZ, 0xc0, !PT ;  /* 0x07fffff89c9d7812 */ /* 0x000fce00078ec0ff */
        /* <DEDUP_REMOVED lines=20> */
.L_x_3316:
        /* <DEDUP_REMOVED lines=17> */
[----:B------:R-:W1:Y:S04]  /*2160*/  LDS.128 R156, [R217+0x8000] ;  /* 0x00800000d99c7984 */ /* 0x000e680000000c00 */
[----:B------:R-:W2:Y:S04]  /*2170*/  LDS.128 R160, [R217+0x8010] ;  /* 0x00801000d9a07984 */ /* 0x000ea80000000c00 */
[----:B0-----:R-:W0:Y:S04]  /*2180*/  LDS.128 R164, [R217+0x8020] ;  /* 0x00802000d9a47984 */ /* 0x001e280000000c00 */
[----:B------:R-:W3:Y:S01]  /*2190*/  LDS.128 R168, [R217+0x8030] ;  /* 0x00803000d9a87984 */ /* 0x000ee20000000c00 */
[----:B-1----:R-:W-:Y:S01]  /*21a0*/  FADD.FTZ R219, RZ, R156 ;  /* 0x0000009cffdb7221 */ /* 0x002fe20000010000 */
[----:B------:R-:W-:Y:S01]  /*21b0*/  FADD.FTZ R156, RZ, R157 ;  /* 0x0000009dff9c7221 */ /* 0x000fe20000010000 */
[----:B------:R-:W-:-:S02]  /*21c0*/  @P4 SHF.R.S32.HI R157, RZ, 0x1f, R208 ;  /* 0x0000001fff9d4819 */ /* 0x000fc400000114d0 */
[----:B------:R-:W-:Y:S01]  /*21d0*/  FADD.FTZ R219, R158, R219 ;  /* 0x000000db9edb7221 */ /* 0x000fe20000010000 */
[----:B------:R-:W-:Y:S01]  /*21e0*/  FADD.FTZ R156, R159, R156 ;  /* 0x0000009c9f9c7221 */ /* 0x000fe20000010000 */
[----:B------:R-:W-:Y:S02]  /*21f0*/  @P4 LEA.HI R157, R157, R208, RZ, 0x3 ;  /* 0x000000d09d9d4211 */ /* 0x000fe400078f18ff */
[----:B--2---:R-:W-:Y:S01]  /*2200*/  FADD.FTZ R219, R219, R160 ;  /* 0x000000a0dbdb7221 */ /* 0x004fe20000010000 */
[----:B------:R-:W-:Y:S01]  /*2210*/  FADD.FTZ R156, R156, R161 ;  /* 0x000000a19c9c7221 */ /* 0x000fe20000010000 */
[----:B------:R-:W-:Y:S02]  /*2220*/  HFMA2.MMA R161, -RZ, RZ, 0, 0 ;  /* 0x00000000ffa17435 */ /* 0x000fe400000001ff */
[----:B------:R-:W-:Y:S01]  /*2230*/  FADD.FTZ R219, R162, R219 ;  /* 0x000000dba2db7221 */ /* 0x000fe20000010000 */
[----:B------:R-:W-:-:S03]  /*2240*/  FADD.FTZ R156, R163, R156 ;  /* 0x0000009ca39c7221 */ /* 0x000fc60000010000 */
[----:B0-----:R-:W-:Y:S01]  /*2250*/  FADD.FTZ R219, R219, R164 ;  /* 0x000000a4dbdb7221 */ /* 0x001fe20000010000 */
        /* <DEDUP_REMOVED lines=13> */
[----:B------:R-:W-:-:S03]  /*2330*/  IMAD.MOV.U32 R156, RZ, RZ, RZ ;  /* 0x000000ffff9c7224 */ /* 0x000fc600078e00ff */
[----:B------:R-:W-:-:S13]  /*2340*/  ISETP.NE.AND.EX P0, PT, R212, RZ, PT, P0 ;  /* 0x000000ffd400720c */ /* 0x000fda0003f05300 */
[----:B------:R-:W-:Y:S05]  /*2350*/  @!P0 BRA `(.L_x_3211) ;  /* 0x0000000000248947 */ /* 0x000fea0003800000 */
[----:B------:R-:W-:Y:S01]  /*2360*/  SHF.L.U32 R156, R48, 0x10, RZ ;  /* 0x00000010309c7819 */ /* 0x000fe200000006ff */
[----:B------:R-:W-:Y:S06]  /*2370*/  BRA `(.L_x_3211) ;  /* 0x00000000001c7947 */ /* 0x000fec0003800000 */
.L_x_3210:
[----:B------:R-:W-:Y:S01]  /*2380*/  ISETP.NE.U32.AND P0, PT, R214, RZ, PT ;  /* 0x000000ffd600720c */ /* 0x000fe20003f05070 */
[----:B------:R-:W-:-:S03]  /*2390*/  FFMA.FTZ R157, R3, R160, R163 ;  /* 0x000000a0039d7223 */ /* 0x000fc600000100a3 */
[----:B------:R-:W-:Y:S01]  /*23a0*/  ISETP.NE.AND.EX P0, PT, R212, RZ, PT, P0 ;  /* 0x000000ffd400720c */ /* 0x000fe20003f05300 */
[----:B------:R-:W-:-:S04]  /*23b0*/  FADD.FTZ R156, R172, -R157 ;  /* 0x8000009dac9c7221 */ /* 0x000fc80000010000 */
[----:B------:R-:W-:-:S08]  /*23c0*/  FMUL.FTZ R156, R207, R156 ;  /* 0x0000009ccf9c7220 */ /* 0x000fd00000410000 */
[----:B------:R-:W-:-:S05]  /*23d0*/  @P0 SHF.L.U32 R157, R48, 0x10, RZ ;  /* 0x00000010309d0819 */ /* 0x000fca00000006ff */
[----:B------:R-:W-:-:S07]  /*23e0*/  @P0 FADD.FTZ R156, R156, R157 ;  /* 0x0000009d9c9c0221 */ /* 0x000fce0000010000 */
.L_x_3211:
[----:B------:R-:W-:Y:S05]  /*23f0*/  BSYNC B0 ;  /* 0x0000000000007941 */ /* 0x000fea0003800000 */
.L_x_3209:
        /* <DEDUP_REMOVED lines=15> */
.L_x_3213:
[----:B------:R-:W-:Y:S01]  /*24f0*/  FFMA.FTZ R156, R6, R160, R163 ;  /* 0x000000a0069c7223 */ /* 0x000fe200000100a3 */
[----:B------:R-:W-:-:S03]  /*2500*/  @P0 PRMT R157, R48, 0x7632, R157 ;  /* 0x00007632309d0816 */ /* 0x000fc6000000009d */
[----:B------:R-:W-:Y:S01]  /*2510*/  FADD.FTZ R156, R35, -R156 ;  /* 0x8000009c239c7221 */ /* 0x000fe20000010000 */
[----:B------:R-:W-:-:S03]  /*2520*/  @P0 SHF.L.U32 R157, R157, 0x10, RZ ;  /* 0x000000109d9d0819 */ /* 0x000fc600000006ff */
[----:B------:R-:W-:-:S04]  /*2530*/  FMUL.FTZ R156, R207, R156 ;  /* 0x0000009ccf9c7220 */ /* 0x000fc80000410000 */
[----:B------:R-:W-:-:S07]  /*2540*/  @P0 FADD.FTZ R156, R156, R157 ;  /* 0x0000009d9c9c0221 */ /* 0x000fce0000010000 */
.L_x_3214:
[----:B------:R-:W-:Y:S05]  /*2550*/  BSYNC B0 ;  /* 0x0000000000007941 */ /* 0x000fea0003800000 */
.L_x_3212:
        /* <DEDUP_REMOVED lines=12> */
.L_x_3216:
[----:B------:R-:W-:-:S04]  /*2620*/  FFMA.FTZ R157, R5, R160, R163 ;  /* 0x000000a0059d7223 */ /* 0x000fc800000100a3 */
[----:B------:R-:W-:Y:S01]  /*2630*/  FADD.FTZ R156, R174, -R157 ;  /* 0x8000009dae9c7221 */ /* 0x000fe20000010000 */
[----:B------:R-:W-:-:S03]  /*2640*/  @P0 SHF.L.U32 R157, R49, 0x10, RZ ;  /* 0x00000010319d0819 */ /* 0x000fc600000006ff */
[----:B------:R-:W-:-:S04]  /*2650*/  FMUL.FTZ R156, R207, R156 ;  /* 0x0000009ccf9c7220 */ /* 0x000fc80000410000 */
[----:B------:R-:W-:-:S07]  /*2660*/  @P0 FADD.FTZ R156, R156, R157 ;  /* 0x0000009d9c9c0221 */ /* 0x000fce0000010000 */
.L_x_3217:
[----:B------:R-:W-:Y:S05]  /*2670*/  BSYNC B0 ;  /* 0x0000000000007941 */ /* 0x000fea0003800000 */
.L_x_3215:
        /* <DEDUP_REMOVED lines=13> */
.L_x_3219:
[----:B------:R-:W-:Y:S01]  /*2750*/  FFMA.FTZ R156, R8, R160, R163 ;  /* 0x000000a0089c7223 */ /* 0x000fe200000100a3 */
[----:B------:R-:W-:-:S03]  /*2760*/  @P0 PRMT R157, R49, 0x7632, R157 ;  /* 0x00007632319d0816 */ /* 0x000fc6000000009d */
[----:B------:R-:W-:Y:S01]  /*2770*/  FADD.FTZ R156, R173, -R156 ;  /* 0x8000009cad9c7221 */ /* 0x000fe20000010000 */
[----:B------:R-:W-:-:S03]  /*2780*/  @P0 SHF.L.U32 R157, R157, 0x10, RZ ;  /* 0x000000109d9d0819 */ /* 0x000fc600000006ff */
[----:B------:R-:W-:-:S04]  /*2790*/  FMUL.FTZ R156, R207, R156 ;  /* 0x0000009ccf9c7220 */ /* 0x000fc80000410000 */
[----:B------:R-:W-:-:S07]  /*27a0*/  @P0 FADD.FTZ R156, R156, R157 ;  /* 0x0000009d9c9c0221 */ /* 0x000fce0000010000 */
.L_x_3220:
[----:B------:R-:W-:Y:S05]  /*27b0*/  BSYNC B0 ;  /* 0x0000000000007941 */ /* 0x000fea0003800000 */
.L_x_3218:
        /* <DEDUP_REMOVED lines=12> */
.L_x_3222:
[----:B------:R-:W-:-:S04]  /*2880*/  FFMA.FTZ R157, R7, R160, R163 ;  /* 0x000000a0079d7223 */ /* 0x000fc800000100a3 */
[----:B------:R-:W-:Y:S01]  /*2890*/  FADD.FTZ R156, R176, -R157 ;  /* 0x8000009db09c7221 */ /* 0x000fe20000010000 */
[----:B------:R-:W-:-:S03]  /*28a0*/  @P0 IMAD.U32 R157, R50, 0x10000, RZ ;  /* 0x00010000329d0824 */ /* 0x000fc600078e00ff */
[----:B------:R-:W-:-:S04]  /*28b0*/  FMUL.FTZ R156, R207, R156 ;  /* 0x0000009ccf9c7220 */ /* 0x000fc80000410000 */
[----:B------:R-:W-:-:S07]  /*28c0*/  @P0 FADD.FTZ R156, R156, R157 ;  /* 0x0000009d9c9c0221 */ /* 0x000fce0000010000 */
.L_x_3223:
[----:B------:R-:W-:Y:S05]  /*28d0*/  BSYNC B0 ;  /* 0x0000000000007941 */ /* 0x000fea0003800000 */
.L_x_3221:
        /* <DEDUP_REMOVED lines=13> */
.L_x_3225:
[----:B------:R-:W-:Y:S01]  /*29b0*/  FFMA.FTZ R156, R10, R160, R163 ;  /* 0x000000a00a9c7223 */ /* 0x000fe200000100a3 */
[----:B------:R-:W-:-:S03]  /*29c0*/  @P0 PRMT R157, R50, 0x7632, R157 ;  /* 0x00007632329d0816 */ /* 0x000fc6000000009d */
[----:B------:R-:W-:Y:S01]  /*29d0*/  FADD.FTZ R156, R175, -R156 ;  /* 0x8000009caf9c7221 */ /* 0x000fe20000010000 */
[----:B------:R-:W-:-:S03]  /*29e0*/  @P0 SHF.L.U32 R157, R157, 0x10, RZ ;  /* 0x000000109d9d0819 */ /* 0x000fc600000006ff */
[----:B------:R-:W-:-:S04]  /*29f0*/  FMUL.FTZ R156, R207, R156 ;  /* 0x0000009ccf9c7220 */ /* 0x000fc80000410000 */
[----:B------:R-:W-:-:S07]  /*2a00*/  @P0 FADD.FTZ R156, R156, R157 ;  /* 0x0000009d9c9c0221 */ /* 0x000fce0000010000 */
.L_x_3226:
[----:B------:R-:W-:Y:S05]  /*2a10*/  BSYNC B0 ;  /* 0x0000000000007941 */ /* 0x000fea0003800000 */
.L_x_3224:
        /* <DEDUP_REMOVED lines=12> */
.L_x_3228:
[----:B------:R-:W-:-:S04]  /*2ae0*/  FFMA.FTZ R157, R9, R160, R163 ;  /* 0x000000a0099d7223 */ /* 0x000fc800000100a3 */
[----:B------:R-:W-:Y:S01]  /*2af0*/  FADD.FTZ R156, R178, -R157 ;  /* 0x8000009db29c7221 */ /* 0x000fe20000010000 */
[----:B------:R-:W-:-:S03]  /*2b00*/  @P0 SHF.L.U32 R157, R51, 0x10, RZ ;  /* 0x00000010339d0819 */ /* 0x000fc600000006ff */
[----:B------:R-:W-:-:S04]  /*2b10*/  FMUL.FTZ R156, R207, R156 ;  /* 0x0000009ccf9c7220 */ /* 0x000fc80000410000 */
[----:B------:R-:W-:-:S07]  /*2b20*/  @P0 FADD.FTZ R156, R156, R157 ;  /* 0x0000009d9c9c0221 */ /* 0x000fce0000010000 */
.L_x_3229:
[----:B------:R-:W-:Y:S05]  /*2b30*/  BSYNC B0 ;  /* 0x0000000000007941 */ /* 0x000fea0003800000 */
.L_x_3227:
        /* <DEDUP_REMOVED lines=13> */
.L_x_3231:
[----:B------:R-:W-:Y:S01]  /*2c10*/  FFMA.FTZ R156, R12, R160, R163 ;  /* 0x000000a00c9c7223 */ /* 0x000fe200000100a3 */
[----:B------:R-:W-:-:S03]  /*2c20*/  @P0 PRMT R157, R51, 0x7632, R157 ;  /* 0x00007632339d0816 */ /* 0x000fc6000000009d */
[----:B------:R-:W-:Y:S01]  /*2c30*/  FADD.FTZ R156, R177, -R156 ;  /* 0x8000009cb19c7221 */ /* 0x000fe20000010000 */
[----:B------:R-:W-:-:S03]  /*2c40*/  @P0 SHF.L.U32 R157, R157, 0x10, RZ ;  /* 0x000000109d9d0819 */ /* 0x000fc600000006ff */
[----:B------:R-:W-:-:S04]  /*2c50*/  FMUL.FTZ R162, R207, R156 ;  /* 0x0000009ccfa27220 */ /* 0x000fc80000410000 */
[----:B------:R-:W-:-:S07]  /*2c60*/  @P0 FADD.FTZ R162, R162, R157 ;  /* 0x0000009da2a20221 */ /* 0x000fce0000010000 */
.L_x_3232:
[----:B------:R-:W-:Y:S05]  /*2c70*/  BSYNC B0 ;  /* 0x0000000000007941 */ /* 0x000fea0003800000 */
.L_x_3230:
        /* <DEDUP_REMOVED lines=18> */
.L_x_3234:
[----:B0-----:R-:W-:-:S04]  /*2da0*/  FFMA.FTZ R157, R11, R160, R163 ;  /* 0x000000a00b9d7223 */ /* 0x001fc800000100a3 */
[----:B------:R-:W-:Y:S01]  /*2db0*/  FADD.FTZ R156, R180, -R157 ;  /* 0x8000009db49c7221 */ /* 0x000fe20000010000 */
[----:B------:R-:W-:-:S03]  /*2dc0*/  @P0 SHF.L.U32 R157, R44, 0x10, RZ ;  /* 0x000000102c9d0819 */ /* 0x000fc600000006ff */
[----:B------:R-:W-:-:S04]  /*2dd0*/  FMUL.FTZ R156, R207, R156 ;  /* 0x0000009ccf9c7220 */ /* 0x000fc80000410000 */
[----:B------:R-:W-:-:S07]  /*2de0*/  @P0 FADD.FTZ R156, R156, R157 ;  /* 0x0000009d9c9c0221 */ /* 0x000fce0000010000 */
.L_x_3235:
[----:B------:R-:W-:Y:S05]  /*2df0*/  BSYNC B0 ;  /* 0x0000000000007941 */ /* 0x000fea0003800000 */
.L_x_3233:
        /* <DEDUP_REMOVED lines=13> */
.L_x_3237:
[----:B------:R-:W-:Y:S01]  /*2ed0*/  FFMA.FTZ R156, R14, R160, R163 ;  /* 0x000000a00e9c7223 */ /* 0x000fe200000100a3 */
[----:B------:R-:W-:-:S03]  /*2ee0*/  @P0 PRMT R157, R44, 0x7632, R157 ;  /* 0x000076322c9d0816 */ /* 0x000fc6000000009d */
[----:B------:R-:W-:Y:S01]  /*2ef0*/  FADD.FTZ R156, R179, -R156 ;  /* 0x8000009cb39c7221 */ /* 0x000fe20000010000 */
[----:B------:R-:W-:-:S03]  /*2f00*/  @P0 SHF.L.U32 R157, R157, 0x10, RZ ;  /* 0x000000109d9d0819 */ /* 0x000fc600000006ff */
[----:B------:R-:W-:-:S04]  /*2f10*/  FMUL.FTZ R156, R207, R156 ;  /* 0x0000009ccf9c7220 */ /* 0x000fc80000410000 */
[----:B------:R-:W-:-:S07]  /*2f20*/  @P0 FADD.FTZ R156, R156, R157 ;  /* 0x0000009d9c9c0221 */ /* 0x000fce0000010000 */
.L_x_3238:
[----:B------:R-:W-:Y:S05]  /*2f30*/  BSYNC B0 ;  /* 0x0000000000007941 */ /* 0x000fea0003800000 */
.L_x_3236:
        /* <DEDUP_REMOVED lines=12> */
.L_x_3240:
[----:B------:R-:W-:-:S04]  /*3000*/  FFMA.FTZ R157, R13, R160, R163 ;  /* 0x000000a00d9d7223 */ /* 0x000fc800000100a3 */
[----:B------:R-:W-:Y:S01]  /*3010*/  FADD.FTZ R156, R182, -R157 ;  /* 0x8000009db69c7221 */ /* 0x000fe20000010000 */
[----:B------:R-:W-:-:S03]  /*3020*/  @P0 SHF.L.U32 R157, R45, 0x10, RZ ;  /* 0x000000102d9d0819 */ /* 0x000fc600000006ff */
[----:B------:R-:W-:-:S04]  /*3030*/  FMUL.FTZ R156, R207, R156 ;  /* 0x0000009ccf9c7220 */ /* 0x000fc80000410000 */
[----:B------:R-:W-:-:S07]  /*3040*/  @P0 FADD.FTZ R156, R156, R157 ;  /* 0x0000009d9c9c0221 */ /* 0x000fce0000010000 */
.L_x_3241:
[----:B------:R-:W-:Y:S05]  /*3050*/  BSYNC B0 ;  /* 0x0000000000007941 */ /* 0x000fea0003800000 */
.L_x_3239:
        /* <DEDUP_REMOVED lines=13> */
.L_x_3243:
[----:B------:R-:W-:Y:S01]  /*3130*/  FFMA.FTZ R156, R16, R160, R163 ;  /* 0x000000a0109c7223 */ /* 0x000fe200000100a3 */
[----:B------:R-:W-:-:S03]  /*3140*/  @P0 PRMT R157, R45, 0x7632, R157 ;  /* 0x000076322d9d0816 */ /* 0x000fc6000000009d */
[----:B------:R-:W-:Y:S02]  /*3150*/  FADD.FTZ R156, R181, -R156 ;  /* 0x8000009cb59c7221 */ /* 0x000fe40000010000 */
[----:B------:R-:W-:Y:S02]  /*3160*/  @P0 IMAD.U32 R157, R157, 0x10000, RZ ;  /* 0x000100009d9d0824 */ /* 0x000fe400078e00ff */
[----:B------:R-:W-:-:S04]  /*3170*/  FMUL.FTZ R156, R207, R156 ;  /* 0x0000009ccf9c7220 */ /* 0x000fc80000410000 */
[----:B------:R-:W-:-:S07]  /*3180*/  @P0 FADD.FTZ R156, R156, R157 ;  /* 0x0000009d9c9c0221 */ /* 0x000fce0000010000 */
.L_x_3244:
[----:B------:R-:W-:Y:S05]  /*3190*/  BSYNC B0 ;  /* 0x0000000000007941 */ /* 0x000fea0003800000 */
.L_x_3242:
        /* <DEDUP_REMOVED lines=12> */
.L_x_3246:
[----:B------:R-:W-:-:S04]  /*3260*/  FFMA.FTZ R157, R15, R160, R163 ;  /* 0x000000a00f9d7223 */ /* 0x000fc800000100a3 */
[----:B------:R-:W-:Y:S01]  /*3270*/  FADD.FTZ R156, R184, -R157 ;  /* 0x8000009db89c7221 */ /* 0x000fe20000010000 */
[----:B------:R-:W-:-:S03]  /*3280*/  @P0 SHF.L.U32 R157, R46, 0x10, RZ ;  /* 0x000000102e9d0819 */ /* 0x000fc600000006ff */
[----:B------:R-:W-:-:S04]  /*3290*/  FMUL.FTZ R156, R207, R156 ;  /* 0x0000009ccf9c7220 */ /* 0x000fc80000410000 */
[----:B------:R-:W-:-:S07]  /*32a0*/  @P0 FADD.FTZ R156, R156, R157 ;  /* 0x0000009d9c9c0221 */ /* 0x000fce0000010000 */
.L_x_3247:
[----:B------:R-:W-:Y:S05]  /*32b0*/  BSYNC B0 ;  /* 0x0000000000007941 */ /* 0x000fea0003800000 */
.L_x_3245:
        /* <DEDUP_REMOVED lines=13> */
.L_x_3249:
[----:B------:R-:W-:Y:S01]  /*3390*/  FFMA.FTZ R156, R18, R160, R163 ;  /* 0x000000a0129c7223 */ /* 0x000fe200000100a3 */
[----:B------:R-:W-:-:S03]  /*33a0*/  @P0 PRMT R157, R46, 0x7632, R157 ;  /* 0x000076322e9d0816 */ /* 0x000fc6000000009d */
[----:B------:R-:W-:Y:S01]  /*33b0*/  FADD.FTZ R156, R183, -R156 ;  /* 0x8000009cb79c7221 */ /* 0x000fe20000010000 */
[----:B------:R-:W-:-:S03]  /*33c0*/  @P0 SHF.L.U32 R157, R157, 0x10, RZ ;  /* 0x000000109d9d0819 */ /* 0x000fc600000006ff */
[----:B------:R-:W-:-:S04]  /*33d0*/  FMUL.FTZ R156, R207, R156 ;  /* 0x0000009ccf9c7220 */ /* 0x000fc80000410000 */
[----:B------:R-:W-:-:S07]  /*33e0*/  @P0 FADD.FTZ R156, R156, R157 ;  /* 0x0000009d9c9c0221 */ /* 0x000fce0000010000 */
.L_x_3250:
[----:B------:R-:W-:Y:S05]  /*33f0*/  BSYNC B0 ;  /* 0x0000000000007941 */ /* 0x000fea0003800000 */
.L_x_3248:
        /* <DEDUP_REMOVED lines=12> */
.L_x_3252:
[----:B------:R-:W-:-:S04]  /*34c0*/  FFMA.FTZ R157, R17, R160, R163 ;  /* 0x000000a0119d7223 */ /* 0x000fc800000100a3 */
[----:B------:R-:W-:Y:S01]  /*34d0*/  FADD.FTZ R156, R186, -R157 ;  /* 0x8000009dba9c7221 */ /* 0x000fe20000010000 */
[----:B------:R-:W-:-:S03]  /*34e0*/  @P0 SHF.L.U32 R157, R47, 0x10, RZ ;  /* 0x000000102f9d0819 */ /* 0x000fc600000006ff */
[----:B------:R-:W-:-:S04]  /*34f0*/  FMUL.FTZ R156, R207, R156 ;  /* 0x0000009ccf9c7220 */ /* 0x000fc80000410000 */
[----:B------:R-:W-:-:S07]  /*3500*/  @P0 FADD.FTZ R156, R156, R157 ;  /* 0x0000009d9c9c0221 */ /* 0x000fce0000010000 */
.L_x_3253:
[----:B------:R-:W-:Y:S05]  /*3510*/  BSYNC B0 ;  /* 0x0000000000007941 */ /* 0x000fea0003800000 */
.L_x_3251:
        /* <DEDUP_REMOVED lines=13> */
.L_x_3255:
[----:B------:R-:W-:Y:S01]  /*35f0*/  FFMA.FTZ R156, R20, R160, R163 ;  /* 0x000000a0149c7223 */ /* 0x000fe200000100a3 */
[----:B------:R-:W-:-:S03]  /*3600*/  @P0 PRMT R157, R47, 0x7632, R157 ;  /* 0x000076322f9d0816 */ /* 0x000fc6000000009d */
[----:B------:R-:W-:Y:S01]  /*3610*/  FADD.FTZ R156, R185, -R156 ;  /* 0x8000009cb99c7221 */ /* 0x000fe20000010000 */
[----:B------:R-:W-:-:S03]  /*3620*/  @P0 SHF.L.U32 R157, R157, 0x10, RZ ;  /* 0x000000109d9d0819 */ /* 0x000fc600000006ff */
[----:B------:R-:W-:-:S04]  /*3630*/  FMUL.FTZ R162, R207, R156 ;  /* 0x0000009ccfa27220 */ /* 0x000fc80000410000 */
[----:B------:R-:W-:-:S07]  /*3640*/  @P0 FADD.FTZ R162, R162, R157 ;  /* 0x0000009da2a20221 */ /* 0x000fce0000010000 */
.L_x_3256:
[----:B------:R-:W-:Y:S05]  /*3650*/  BSYNC B0 ;  /* 0x0000000000007941 */ /* 0x000fea0003800000 */
.L_x_3254:
        /* <DEDUP_REMOVED lines=15> */
[----:B0-----:R-:W-:Y:S01]  /*3750*/  IMAD.MOV.U32 R156, RZ, RZ, RZ ;  /* 0x000000ffff9c7224 */ /* 0x001fe200078e00ff */
[----:B------:R-:W-:Y:S06]  /*3760*/  @!P0 BRA `(.L_x_3259) ;  /* 0x00000000001c8947 */ /* 0x000fec0003800000 */
[----:B------:R-:W-:Y:S01]  /*3770*/  SHF.L.U32 R156, R40, 0x10, RZ ;  /* 0x00000010289c7819 */ /* 0x000fe200000006ff */
[----:B------:R-:W-:Y:S06]  /*3780*/  BRA `(.L_x_3259) ;  /* 0x0000000000147947 */ /* 0x000fec0003800000 */
.L_x_3258:
[----:B0-----:R-:W-:-:S04]  /*3790*/  FFMA.FTZ R157, R19, R160, R163 ;  /* 0x000000a0139d7223 */ /* 0x001fc800000100a3 */
[----:B------:R-:W-:Y:S01]  /*37a0*/  FADD.FTZ R156, R188, -R157 ;  /* 0x8000009dbc9c7221 */ /* 0x000fe20000010000 */
[----:B------:R-:W-:-:S03]  /*37b0*/  @P0 SHF.L.U32 R157, R40, 0x10, RZ ;  /* 0x00000010289d0819 */ /* 0x000fc600000006ff */
[----:B------:R-:W-:-:S04]  /*37c0*/  FMUL.FTZ R156, R207, R156 ;  /* 0x0000009ccf9c7220 */ /* 0x000fc80000410000 */
[----:B------:R-:W-:-:S07]  /*37d0*/  @P0 FADD.FTZ R156, R156, R157 ;  /* 0x0000009d9c9c0221 */ /* 0x000fce0000010000 */
.L_x_3259:
[----:B------:R-:W-:Y:S05]  /*37e0*/  BSYNC B0 ;  /* 0x0000000000007941 */ /* 0x000fea0003800000 */
.L_x_3257:
        /* <DEDUP_REMOVED lines=13> */
.L_x_3261:
[----:B------:R-:W-:Y:S01]  /*38c0*/  FFMA.FTZ R156, R22, R160, R163 ;  /* 0x000000a0169c7223 */ /* 0x000fe200000100a3 */
[----:B------:R-:W-:-:S03]  /*38d0*/  @P0 PRMT R157, R40, 0x7632, R157 ;  /* 0x00007632289d0816 */ /* 0x000fc6000000009d */
[----:B------:R-:W-:Y:S01]  /*38e0*/  FADD.FTZ R156, R187, -R156 ;  /* 0x8000009cbb9c7221 */ /* 0x000fe20000010000 */
[----:B------:R-:W-:-:S03]  /*38f0*/  @P0 SHF.L.U32 R157, R157, 0x10, RZ ;  /* 0x000000109d9d0819 */ /* 0x000fc600000006ff */
[----:B------:R-:W-:-:S04]  /*3900*/  FMUL.FTZ R156, R207, R156 ;  /* 0x0000009ccf9c7220 */ /* 0x000fc80000410000 */
[----:B------:R-:W-:-:S07]  /*3910*/  @P0 FADD.FTZ R156, R156, R157 ;  /* 0x0000009d9c9c0221 */ /* 0x000fce0000010000 */
.L_x_3262:
[----:B------:R-:W-:Y:S05]  /*3920*/  BSYNC B0 ;  /* 0x0000000000007941 */ /* 0x000fea0003800000 */
.L_x_3260:
        /* <DEDUP_REMOVED lines=12> */
.L_x_3264:
[----:B------:R-:W-:-:S04]  /*39f0*/  FFMA.FTZ R157, R21, R160, R163 ;  /* 0x000000a0159d7223 */ /* 0x000fc800000100a3 */
[----:B------:R-:W-:Y:S01]  /*3a00*/  FADD.FTZ R156, R190, -R157 ;  /* 0x8000009dbe9c7221 */ /* 0x000fe20000010000 */
[----:B------:R-:W-:-:S03]  /*3a10*/  @P0 SHF.L.U32 R157, R41, 0x10, RZ ;  /* 0x00000010299d0819 */ /* 0x000fc600000006ff */
[----:B------:R-:W-:-:S04]  /*3a20*/  FMUL.FTZ R156, R207, R156 ;  /* 0x0000009ccf9c7220 */ /* 0x000fc80000410000 */
[----:B------:R-:W-:-:S07]  /*3a30*/  @P0 FADD.FTZ R156, R156, R157 ;  /* 0x0000009d9c9c0221 */ /* 0x000fce0000010000 */
.L_x_3265:
[----:B------:R-:W-:Y:S05]  /*3a40*/  BSYNC B0 ;  /* 0x0000000000007941 */ /* 0x000fea0003800000 */
.L_x_3263:
        /* <DEDUP_REMOVED lines=13> */
.L_x_3267:
[----:B------:R-:W-:Y:S01]  /*3b20*/  FFMA.FTZ R156, R24, R160, R163 ;  /* 0x000000a0189c7223 */ /* 0x000fe200000100a3 */
[----:B------:R-:W-:-:S03]  /*3b30*/  @P0 PRMT R157, R41, 0x7632, R157 ;  /* 0x00007632299d0816 */ /* 0x000fc6000000009d */
[----:B------:R-:W-:Y:S01]  /*3b40*/  FADD.FTZ R156, R189, -R156 ;  /* 0x8000009cbd9c7221 */ /* 0x000fe20000010000 */
[----:B------:R-:W-:-:S03]  /*3b50*/  @P0 SHF.L.U32 R157, R157, 0x10, RZ ;  /* 0x000000109d9d0819 */ /* 0x000fc600000006ff */
[----:B------:R-:W-:-:S04]  /*3b60*/  FMUL.FTZ R156, R207, R156 ;  /* 0x0000009ccf9c7220 */ /* 0x000fc80000410000 */
[----:B------:R-:W-:-:S07]  /*3b70*/  @P0 FADD.FTZ R156, R156, R157 ;  /* 0x0000009d9c9c0221 */ /* 0x000fce0000010000 */
.L_x_3268:
[----:B------:R-:W-:Y:S05]  /*3b80*/  BSYNC B0 ;  /* 0x0000000000007941 */ /* 0x000fea0003800000 */
.L_x_3266:
        /* <DEDUP_REMOVED lines=12> */
.L_x_3270:
[----:B------:R-:W-:-:S04]  /*3c50*/  FFMA.FTZ R157, R23, R160, R163 ;  /* 0x000000a0179d7223 */ /* 0x000fc800000100a3 */
[----:B------:R-:W-:Y:S01]  /*3c60*/  FADD.FTZ R156, R192, -R157 ;  /* 0x8000009dc09c7221 */ /* 0x000fe20000010000 */
[----:B------:R-:W-:-:S03]  /*3c70*/  @P0 IMAD.U32 R157, R42, 0x10000, RZ ;  /* 0x000100002a9d0824 */ /* 0x000fc600078e00ff */
[----:B------:R-:W-:-:S04]  /*3c80*/  FMUL.FTZ R156, R207, R156 ;  /* 0x0000009ccf9c7220 */ /* 0x000fc80000410000 */
[----:B------:R-:W-:-:S07]  /*3c90*/  @P0 FADD.FTZ R156, R156, R157 ;  /* 0x0000009d9c9c0221 */ /* 0x000fce0000010000 */
.L_x_3271:
[----:B------:R-:W-:Y:S05]  /*3ca0*/  BSYNC B0 ;  /* 0x0000000000007941 */ /* 0x000fea0003800000 */
.L_x_3269:
        /* <DEDUP_REMOVED lines=13> */
.L_x_3273:
[----:B------:R-:W-:Y:S01]  /*3d80*/  FFMA.FTZ R156, R26, R160, R163 ;  /* 0x000000a01a9c7223 */ /* 0x000fe200000100a3 */
[----:B------:R-:W-:-:S03]  /*3d90*/  @P0 PRMT R157, R42, 0x7632, R157 ;  /* 0x000076322a9d0816 */ /* 0x000fc6000000009d */
[----:B------:R-:W-:Y:S01]  /*3da0*/  FADD.FTZ R156, R191, -R156 ;  /* 0x8000009cbf9c7221 */ /* 0x000fe20000010000 */
[----:B------:R-:W-:-:S03]  /*3db0*/  @P0 SHF.L.U32 R157, R157, 0x10, RZ ;  /* 0x000000109d9d0819 */ /* 0x000fc600000006ff */
[----:B------:R-:W-:-:S04]  /*3dc0*/  FMUL.FTZ R156, R207, R156 ;  /* 0x0000009ccf9c7220 */ /* 0x000fc80000410000 */
[----:B------:R-:W-:-:S07]  /*3dd0*/  @P0 FADD.FTZ R156, R156, R157 ;  /* 0x0000009d9c9c0221 */ /* 0x000fce0000010000 */
.L_x_3274:
[----:B------:R-:W-:Y:S05]  /*3de0*/  BSYNC B0 ;  /* 0x0000000000007941 */ /* 0x000fea0003800000 */
.L_x_3272:
        /* <DEDUP_REMOVED lines=12> */
.L_x_3276:
[----:B------:R-:W-:-:S04]  /*3eb0*/  FFMA.FTZ R157, R25, R160, R163 ;  /* 0x000000a0199d7223 */ /* 0x000fc800000100a3 */
[----:B------:R-:W-:Y:S01]  /*3ec0*/  FADD.FTZ R156, R194, -R157 ;  /* 0x8000009dc29c7221 */ /* 0x000fe20000010000 */
[----:B------:R-:W-:-:S03]  /*3ed0*/  @P0 SHF.L.U32 R157, R43, 0x10, RZ ;  /* 0x000000102b9d0819 */ /* 0x000fc600000006ff */
[----:B------:R-:W-:-:S04]  /*3ee0*/  FMUL.FTZ R156, R207, R156 ;  /* 0x0000009ccf9c7220 */ /* 0x000fc80000410000 */
[----:B------:R-:W-:-:S07]  /*3ef0*/  @P0 FADD.FTZ R156, R156, R157 ;  /* 0x0000009d9c9c0221 */ /* 0x000fce0000010000 */
.L_x_3277:
[----:B------:R-:W-:Y:S05]  /*3f00*/  BSYNC B0 ;  /* 0x0000000000007941 */ /* 0x000fea0003800000 */
.L_x_3275:
        /* <DEDUP_REMOVED lines=13> */
.L_x_3279:
[----:B------:R-:W-:Y:S01]  /*3fe0*/  FFMA.FTZ R156, R28, R160, R163 ;  /* 0x000000a01c9c7223 */ /* 0x000fe200000100a3 */
[----:B------:R-:W-:-:S03]  /*3ff0*/  @P0 PRMT R157, R43, 0x7632, R157 ;  /* 0x000076322b9d0816 */ /* 0x000fc6000000009d */
[----:B------:R-:W-:Y:S01]  /*4000*/  FADD.FTZ R156, R193, -R156 ;  /* 0x8000009cc19c7221 */ /* 0x000fe20000010000 */
[----:B------:R-:W-:-:S03]  /*4010*/  @P0 SHF.L.U32 R157, R157, 0x10, RZ ;  /* 0x000000109d9d0819 */ /* 0x000fc600000006ff */
[----:B------:R-:W-:-:S04]  /*4020*/  FMUL.FTZ R162, R207, R156 ;  /* 0x0000009ccfa27220 */ /* 0x000fc80000410000 */
[----:B------:R-:W-:-:S07]  /*4030*/  @P0 FADD.FTZ R162, R162, R157 ;  /* 0x0000009da2a20221 */ /* 0x000fce0000010000 */
.L_x_3280:
[----:B------:R-:W-:Y:S05]  /*4040*/  BSYNC B0 ;  /* 0x0000000000007941 */ /* 0x000fea0003800000 */
.L_x_3278:
        /* <DEDUP_REMOVED lines=19> */
.L_x_3282:
[----:B0-----:R-:W-:-:S04]  /*4180*/  FFMA.FTZ R157, R27, R160, R163 ;  /* 0x000000a01b9d7223 */ /* 0x001fc800000100a3 */
[----:B------:R-:W-:Y:S01]  /*4190*/  FADD.FTZ R156, R196, -R157 ;  /* 0x8000009dc49c7221 */ /* 0x000fe20000010000 */
[----:B------:R-:W-:-:S03]  /*41a0*/  @P0 SHF.L.U32 R157, R36, 0x10, RZ ;  /* 0x00000010249d0819 */ /* 0x000fc600000006ff */
[----:B------:R-:W-:-:S04]  /*41b0*/  FMUL.FTZ R156, R207, R156 ;  /* 0x0000009ccf9c7220 */ /* 0x000fc80000410000 */
[----:B------:R-:W-:-:S07]  /*41c0*/  @P0 FADD.FTZ R156, R156, R157 ;  /* 0x0000009d9c9c0221 */ /* 0x000fce0000010000 */
.L_x_3283:
[----:B------:R-:W-:Y:S05]  /*41d0*/  BSYNC B0 ;  /* 0x0000000000007941 */ /* 0x000fea0003800000 */
.L_x_3281:
        /* <DEDUP_REMOVED lines=13> */
.L_x_3285:
[----:B------:R-:W-:Y:S01]  /*42b0*/  FFMA.FTZ R156, R30, R160, R163 ;  /* 0x000000a01e9c7223 */ /* 0x000fe200000100a3 */
[----:B------:R-:W-:-:S03]  /*42c0*/  @P0 PRMT R157, R36, 0x7632, R157 ;  /* 0x00007632249d0816 */ /* 0x000fc6000000009d */
[----:B------:R-:W-:Y:S01]  /*42d0*/  FADD.FTZ R156, R195, -R156 ;  /* 0x8000009cc39c7221 */ /* 0x000fe20000010000 */
[----:B------:R-:W-:-:S03]  /*42e0*/  @P0 SHF.L.U32 R157, R157, 0x10, RZ ;  /* 0x000000109d9d0819 */ /* 0x000fc600000006ff */
[----:B------:R-:W-:-:S04]  /*42f0*/  FMUL.FTZ R156, R207, R156 ;  /* 0x0000009ccf9c7220 */ /* 0x000fc80000410000 */
[----:B------:R-:W-:-:S07]  /*4300*/  @P0 FADD.FTZ R156, R156, R157 ;  /* 0x0000009d9c9c0221 */ /* 0x000fce0000010000 */
.L_x_3286:
[----:B------:R-:W-:Y:S05]  /*4310*/  BSYNC B0 ;  /* 0x0000000000007941 */ /* 0x000fea0003800000 */
.L_x_3284:
        /* <DEDUP_REMOVED lines=12> */
.L_x_3288:
[----:B------:R-:W-:-:S04]  /*43e0*/  FFMA.FTZ R157, R29, R160, R163 ;  /* 0x000000a01d9d7223 */ /* 0x000fc800000100a3 */
[----:B------:R-:W-:Y:S01]  /*43f0*/  FADD.FTZ R156, R198, -R157 ;  /* 0x8000009dc69c7221 */ /* 0x000fe20000010000 */
[----:B------:R-:W-:-:S03]  /*4400*/  @P0 SHF.L.U32 R157, R37, 0x10, RZ ;  /* 0x00000010259d0819 */ /* 0x000fc600000006ff */
[----:B------:R-:W-:-:S04]  /*4410*/  FMUL.FTZ R156, R207, R156 ;  /* 0x0000009ccf9c7220 */ /* 0x000fc80000410000 */
[----:B------:R-:W-:-:S07]  /*4420*/  @P0 FADD.FTZ R156, R156, R157 ;  /* 0x0000009d9c9c0221 */ /* 0x000fce0000010000 */
.L_x_3289:
[----:B------:R-:W-:Y:S05]  /*4430*/  BSYNC B0 ;  /* 0x0000000000007941 */ /* 0x000fea0003800000 */
.L_x_3287:
        /* <DEDUP_REMOVED lines=13> */
.L_x_3291:
[----:B------:R-:W-:Y:S01]  /*4510*/  FFMA.FTZ R156, R32, R160, R163 ;  /* 0x000000a0209c7223 */ /* 0x000fe200000100a3 */
[----:B------:R-:W-:-:S03]  /*4520*/  @P0 PRMT R157, R37, 0x7632, R157 ;  /* 0x00007632259d0816 */ /* 0x000fc6000000009d */
[----:B------:R-:W-:Y:S01]  /*4530*/  FADD.FTZ R156, R197, -R156 ;  /* 0x8000009cc59c7221 */ /* 0x000fe20000010000 */
[----:B------:R-:W-:-:S03]  /*4540*/  @P0 SHF.L.U32 R157, R157, 0x10, RZ ;  /* 0x000000109d9d0819 */ /* 0x000fc600000006ff */
[----:B------:R-:W-:-:S04]  /*4550*/  FMUL.FTZ R156, R207, R156 ;  /* 0x0000009ccf9c7220 */ /* 0x000fc80000410000 */
[----:B------:R-:W-:-:S07]  /*4560*/  @P0 FADD.FTZ R156, R156, R157 ;  /* 0x0000009d9c9c0221 */ /* 0x000fce0000010000 */
.L_x_3292:
[----:B------:R-:W-:Y:S05]  /*4570*/  BSYNC B0 ;  /* 0x0000000000007941 */ /* 0x000fea0003800000 */
.L_x_3290:
        /* <DEDUP_REMOVED lines=12> */
.L_x_3294:
[----:B------:R-:W-:-:S04]  /*4640*/  FFMA.FTZ R157, R31, R160, R163 ;  /* 0x000000a01f9d7223 */ /* 0x000fc800000100a3 */
[----:B------:R-:W-:Y:S01]  /*4650*/  FADD.FTZ R156, R200, -R157 ;  /* 0x8000009dc89c7221 */ /* 0x000fe20000010000 */
[----:B------:R-:W-:-:S03]  /*4660*/  @P0 SHF.L.U32 R157, R38, 0x10, RZ ;  /* 0x00000010269d0819 */ /* 0x000fc600000006ff */
[----:B------:R-:W-:-:S04]  /*4670*/  FMUL.FTZ R156, R207, R156 ;  /* 0x0000009ccf9c7220 */ /* 0x000fc80000410000 */
[----:B------:R-:W-:-:S07]  /*4680*/  @P0 FADD.FTZ R156, R156, R157 ;  /* 0x0000009d9c9c0221 */ /* 0x000fce0000010000 */
.L_x_3295:
[----:B------:R-:W-:Y:S05]  /*4690*/  BSYNC B0 ;  /* 0x0000000000007941 */ /* 0x000fea0003800000 */
.L_x_3293:
        /* <DEDUP_REMOVED lines=13> */
.L_x_3297:
[----:B------:R-:W-:Y:S01]  /*4770*/  FFMA.FTZ R156, R34, R160, R163 ;  /* 0x000000a0229c7223 */ /* 0x000fe200000100a3 */
[----:B------:R-:W-:-:S03]  /*4780*/  @P0 PRMT R157, R38, 0x7632, R157 ;  /* 0x00007632269d0816 */ /* 0x000fc6000000009d */
[----:B------:R-:W-:Y:S02]  /*4790*/  FADD.FTZ R156, R199, -R156 ;  /* 0x8000009cc79c7221 */ /* 0x000fe40000010000 */
[----:B------:R-:W-:Y:S02]  /*47a0*/  @P0 IMAD.U32 R157, R157, 0x10000, RZ ;  /* 0x000100009d9d0824 */ /* 0x000fe400078e00ff */
[----:B------:R-:W-:-:S04]  /*47b0*/  FMUL.FTZ R156, R207, R156 ;  /* 0x0000009ccf9c7220 */ /* 0x000fc80000410000 */
[----:B------:R-:W-:-:S07]  /*47c0*/  @P0 FADD.FTZ R156, R156, R157 ;  /* 0x0000009d9c9c0221 */ /* 0x000fce0000010000 */
.L_x_3298:
[----:B------:R-:W-:Y:S05]  /*47d0*/  BSYNC B0 ;  /* 0x0000000000007941 */ /* 0x000fea0003800000 */
.L_x_3296:
        /* <DEDUP_REMOVED lines=12> */
.L_x_3300:
[----:B------:R-:W-:-:S04]  /*48a0*/  FFMA.FTZ R157, R33, R160, R163 ;  /* 0x000000a0219d7223 */ /* 0x000fc800000100a3 */
[----:B------:R-:W-:Y:S01]  /*48b0*/  FADD.FTZ R156, R204, -R157 ;  /* 0x8000009dcc9c7221 */ /* 0x000fe20000010000 */
[----:B------:R-:W-:-:S03]  /*48c0*/  @P0 SHF.L.U32 R157, R39, 0x10, RZ ;  /* 0x00000010279d0819 */ /* 0x000fc600000006ff */
[----:B------:R-:W-:-:S04]  /*48d0*/  FMUL.FTZ R156, R207, R156 ;  /* 0x0000009ccf9c7220 */ /* 0x000fc80000410000 */
[----:B------:R-:W-:-:S07]  /*48e0*/  @P0 FADD.FTZ R156, R156, R157 ;  /* 0x0000009d9c9c0221 */ /* 0x000fce0000010000 */
.L_x_3301:
[----:B------:R-:W-:Y:S05]  /*48f0*/  BSYNC B0 ;  /* 0x0000000000007941 */ /* 0x000fea0003800000 */
.L_x_3299:
        /* <DEDUP_REMOVED lines=13> */
.L_x_3303:
[----:B------:R-:W-:Y:S01]  /*49d0*/  FFMA.FTZ R160, R206, R160, R163 ;  /* 0x000000a0cea07223 */ /* 0x000fe200000100a3 */
[----:B------:R-:W-:-:S03]  /*49e0*/  @P0 PRMT R156, R39, 0x7632, R156 ;  /* 0x00007632279c0816 */ /* 0x000fc6000000009c */
[----:B------:R-:W-:Y:S01]  /*49f0*/  FADD.FTZ R160, R201, -R160 ;  /* 0x800000a0c9a07221 */ /* 0x000fe20000010000 */
[----:B------:R-:W-:-:S03]  /*4a00*/  @P0 SHF.L.U32 R157, R156, 0x10, RZ ;  /* 0x000000109c9d0819 */ /* 0x000fc600000006ff */
[----:B------:R-:W-:-:S04]  /*4a10*/  FMUL.FTZ R160, R207, R160 ;  /* 0x000000a0cfa07220 */ /* 0x000fc80000410000 */
[----:B------:R-:W-:-:S07]  /*4a20*/  @P0 FADD.FTZ R160, R160, R157 ;  /* 0x0000009da0a00221 */ /* 0x000fce0000010000 */
.L_x_3304:
[----:B------:R-:W-:Y:S05]  /*4a30*/  BSYNC B0 ;  /* 0x0000000000007941 */ /* 0x000fea0003800000 */
.L_x_3302:
[----:B------:R-:W0:Y:S01]  /*4a40*/  @P4 LDC R163, c[0x0][0x29c] ;  /* 0x0000a700ffa34b82 */ /* 0x000e220000000800 */
[----:B------:R-:W-:Y:S01]  /*4a50*/  @P4 VIADD R161, R161, 0x300 ;  /* 0x00000300a1a14836 */ /* 0x000fe20000000000 */
[----:B------:R-:W-:Y:S02]  /*4a60*/  IADD3 R2, R2, UR12, RZ ;  /* 0x0000000c02027c10 */ /* 0x000fe4000fffe0ff */
[----:B------:R-:W-:Y:S02]  /*4a70*/  SEL R164, RZ, 0x1, P3 ;  /* 0x00000001ffa47807 */ /* 0x000fe40001800000 */
[----:B------:R-:W-:Y:S02]  /*4a80*/  ISETP.GE.AND P0, PT, R2, UR13, PT ;  /* 0x0000000d02007c0c */ /* 0x000fe4000bf06270 */
        /* <DEDUP_REMOVED lines=12> */
.L_x_3204:
        /* <DEDUP_REMOVED lines=27> */
.L_x_3208:
[----:B------:R-:W-:Y:S01]  /*4d00*/  HFMA2.MMA R169, -RZ, RZ, 0, 9.5367431640625e-07 ;  /* 0x00000010ffa97435 */ /* 0x000fe200000001ff */
[----:B------:R-:W-:Y:S02]  /*4d10*/  MOV R168, R165 ;  /* 0x000000a500a87202 */ /* 0x000fe40000000f00 */
[----:B------:R-:W-:Y:S02]  /*4d20*/  MOV R170, 0x1f ;  /* 0x0000001f00aa7802 */ /* 0x000fe40000000f00 */
[----:B------:R-:W-:-:S07]  /*4d30*/  MOV R167, 0xffffffff ;  /* 0xffffffff00a77802 */ /* 0x000fce0000000f00 */
[----:B-----5:R-:W-:Y:S05]  /*4d40*/  WARPSYNC.COLLECTIVE R167, `(.L_x_3306) ;  /* 0x00000000a7087348 */ /* 0x020fea0003c00000 */
[----:B------:R0:W1:Y:S02]  /*4d50*/  SHFL.DOWN P1, R203, R168, R169, R170 ;  /* 0x080000a9a8cb7389 */ /* 0x00006400000200aa */
[----:B01---5:R-:W-:Y:S01]  /*4d60*/  ENDCOLLECTIVE ;  /* 0x000000000000791b */ /* 0x023fe20003800000 */
.L_x_3306:
[----:B------:R-:W-:Y:S01]  /*4d70*/  IMAD.MOV.U32 R168, RZ, RZ, R166 ;  /* 0x000000ffffa87224 */ /* 0x000fe200078e00a6 */
[----:B------:R-:W-:-:S07]  /*4d80*/  MOV R158, R203 ;  /* 0x000000cb009e7202 */ /* 0x000fce0000000f00 */
[----:B------:R-:W-:Y:S05]  /*4d90*/  WARPSYNC.COLLECTIVE R167, `(.L_x_3307) ;  /* 0x00000000a7087348 */ /* 0x000fea0003c00000 */
[----:B------:R0:W1:Y:S02]  /*4da0*/  SHFL.DOWN P1, R203, R168, R169, R170 ;  /* 0x080000a9a8cb7389 */ /* 0x00006400000200aa */
[----:B01----:R-:W-:Y:S01]  /*4db0*/  ENDCOLLECTIVE ;  /* 0x000000000000791b */ /* 0x003fe20003800000 */
.L_x_3307:
[----:B------:R-:W-:Y:S01]  /*4dc0*/  FADD.FTZ R158, R158, R165 ;  /* 0x000000a59e9e7221 */ /* 0x000fe20000010000 */
[----:B------:R-:W-:-:S04]  /*4dd0*/  HFMA2.MMA R169, -RZ, RZ, 0, 4.76837158203125e-07 ;  /* 0x00000008ffa97435 */ /* 0x000fc800000001ff */
[----:B------:R-:W-:Y:S02]  /*4de0*/  MOV R168, R158 ;  /* 0x0000009e00a87202 */ /* 0x000fe40000000f00 */
[----:B------:R-:W-:-:S07]  /*4df0*/  MOV R159, R203 ;  /* 0x000000cb009f7202 */ /* 0x000fce0000000f00 */
[----:B------:R-:W-:Y:S05]  /*4e00*/  WARPSYNC.COLLECTIVE R167, `(.L_x_3308) ;  /* 0x00000000a7087348 */ /* 0x000fea0003c00000 */
[----:B------:R0:W1:Y:S02]  /*4e10*/  SHFL.DOWN P1, R203, R168, R169, R170 ;  /* 0x080000a9a8cb7389 */ /* 0x00006400000200aa */
[----:B01----:R-:W-:Y:S01]  /*4e20*/  ENDCOLLECTIVE ;  /* 0x000000000000791b */ /* 0x003fe20003800000 */
.L_x_3308:
[----:B------:R-:W-:-:S05]  /*4e30*/  FADD.FTZ R159, R159, R166 ;  /* 0x000000a69f9f7221 */ /* 0x000fca0000010000 */
[----:B------:R-:W-:Y:S02]  /*4e40*/  MOV R168, R159 ;  /* 0x0000009f00a87202 */ /* 0x000fe40000000f00 */
[----:B------:R-:W-:-:S07]  /*4e50*/  MOV R161, R203 ;  /* 0x000000cb00a17202 */ /* 0x000fce0000000f00 */
[----:B------:R-:W-:Y:S05]  /*4e60*/  WARPSYNC.COLLECTIVE R167, `(.L_x_3309) ;  /* 0x00000000a7087348 */ /* 0x000fea0003c00000 */
[----:B------:R0:W1:Y:S02]  /*4e70*/  SHFL.DOWN P1, R203, R168, R169, R170 ;  /* 0x080000a9a8cb7389 */ /* 0x00006400000200aa */
[----:B01----:R-:W-:Y:S01]  /*4e80*/  ENDCOLLECTIVE ;  /* 0x000000000000791b */ /* 0x003fe20003800000 */
.L_x_3309:
[----:B------:R-:W-:Y:S01]  /*4e90*/  FADD.FTZ R161, R158, R161 ;  /* 0x000000a19ea17221 */ /* 0x000fe20000010000 */
[----:B------:R-:W-:-:S03]  /*4ea0*/  HFMA2.MMA R169, -RZ, RZ, 0, 2.384185791015625e-07 ;  /* 0x00000004ffa97435 */ /* 0x000fc600000001ff */
[----:B------:R-:W-:Y:S01]  /*4eb0*/  IMAD.MOV.U32 R168, RZ, RZ, R161 ;  /* 0x000000ffffa87224 */ /* 0x000fe200078e00a1 */
[----:B------:R-:W-:-:S07]  /*4ec0*/  MOV R160, R203 ;  /* 0x000000cb00a07202 */ /* 0x000fce0000000f00 */
[----:B------:R-:W-:Y:S05]  /*4ed0*/  WARPSYNC.COLLECTIVE R167, `(.L_x_3310) ;  /* 0x00000000a7087348 */ /* 0x000fea0003c00000 */
[----:B------:R0:W1:Y:S02]  /*4ee0*/  SHFL.DOWN P1, R203, R168, R169, R170 ;  /* 0x080000a9a8cb7389 */ /* 0x00006400000200aa */
[----:B01----:R-:W-:Y:S01]  /*4ef0*/  ENDCOLLECTIVE ;  /* 0x000000000000791b */ /* 0x003fe20003800000 */
.L_x_3310:
[----:B------:R-:W-:-:S05]  /*4f00*/  FADD.FTZ R160, R159, R160 ;  /* 0x000000a09fa07221 */ /* 0x000fca0000010000 */
[----:B------:R-:W-:Y:S02]  /*4f10*/  MOV R168, R160 ;  /* 0x000000a000a87202 */ /* 0x000fe40000000f00 */
[----:B------:R-:W-:-:S07]  /*4f20*/  MOV R162, R203 ;  /* 0x000000cb00a27202 */ /* 0x000fce0000000f00 */
[----:B------:R-:W-:Y:S05]  /*4f30*/  WARPSYNC.COLLECTIVE R167, `(.L_x_3311) ;  /* 0x00000000a7087348 */ /* 0x000fea0003c00000 */
[----:B------:R0:W1:Y:S02]  /*4f40*/  SHFL.DOWN P1, R203, R168, R169, R170 ;  /* 0x080000a9a8cb7389 */ /* 0x00006400000200aa */
[----:B01----:R-:W-:Y:S01]  /*4f50*/  ENDCOLLECTIVE ;  /* 0x000000000000791b */ /* 0x003fe20003800000 */
.L_x_3311:
[----:B------:R-:W-:Y:S01]  /*4f60*/  FADD.FTZ R162, R161, R162 ;  /* 0x000000a2a1a27221 */ /* 0x000fe20000010000 */
[----:B------:R-:W-:-:S04]  /*4f70*/  HFMA2.MMA R169, -RZ, RZ, 0, 1.1920928955078125e-07 ;  /* 0x00000002ffa97435 */ /* 0x000fc800000001ff */
[----:B------:R-:W-:Y:S02]  /*4f80*/  MOV R168, R162 ;  /* 0x000000a200a87202 */ /* 0x000fe40000000f00 */
[----:B------:R-:W-:-:S07]  /*4f90*/  MOV R163, R203 ;  /* 0x000000cb00a37202 */ /* 0x000fce0000000f00 */
[----:B------:R-:W-:Y:S05]  /*4fa0*/  WARPSYNC.COLLECTIVE R167, `(.L_x_3312) ;  /* 0x00000000a7087348 */ /* 0x000fea0003c00000 */
[----:B------:R0:W1:Y:S02]  /*4fb0*/  SHFL.DOWN P1, R203, R168, R169, R170 ;  /* 0x080000a9a8cb7389 */ /* 0x00006400000200aa */
[----:B01----:R-:W-:Y:S01]  /*4fc0*/  ENDCOLLECTIVE ;  /* 0x000000000000791b */ /* 0x003fe20003800000 */
.L_x_3312:
[----:B------:R-:W-:-:S05]  /*4fd0*/  FADD.FTZ R163, R160, R163 ;  /* 0x000000a3a0a37221 */ /* 0x000fca0000010000 */
[----:B------:R-:W-:Y:S01]  /*4fe0*/  MOV R168, R163 ;  /* 0x000000a300a87202 */ /* 0x000fe20000000f00 */
[----:B------:R-:W-:-:S07]  /*4ff0*/  IMAD.MOV.U32 R165, RZ, RZ, R203 ;  /* 0x000000ffffa57224 */ /* 0x000fce00078e00cb */
[----:B------:R-:W-:Y:S05]  /*5000*/  WARPSYNC.COLLECTIVE R167, `(.L_x_3313) ;  /* 0x00000000a7087348 */ /* 0x000fea0003c00000 */
[----:B------:R0:W1:Y:S02]  /*5010*/  SHFL.DOWN P1, R203, R168, R169, R170 ;  /* 0x080000a9a8cb7389 */ /* 0x00006400000200aa */
[----:B01----:R-:W-:Y:S01]  /*5020*/  ENDCOLLECTIVE ;  /* 0x000000000000791b */ /* 0x003fe20003800000 */
.L_x_3313:
[----:B------:R-:W-:Y:S01]  /*5030*/  FADD.FTZ R165, R162, R165 ;  /* 0x000000a5a2a57221 */ /* 0x000fe20000010000 */
[----:B------:R-:W-:-:S04]  /*5040*/  HFMA2.MMA R169, -RZ, RZ, 0, 5.9604644775390625e-08 ;  /* 0x00000001ffa97435 */ /* 0x000fc800000001ff */
[----:B------:R-:W-:Y:S02]  /*5050*/  MOV R168, R165 ;  /* 0x000000a500a87202 */ /* 0x000fe40000000f00 */
[----:B------:R-:W-:-:S07]  /*5060*/  MOV R164, R203 ;  /* 0x000000cb00a47202 */ /* 0x000fce0000000f00 */
[----:B------:R-:W-:Y:S05]  /*5070*/  WARPSYNC.COLLECTIVE R167, `(.L_x_3314) ;  /* 0x00000000a7087348 */ /* 0x000fea0003c00000 */
[----:B------:R0:W1:Y:S02]  /*5080*/  SHFL.DOWN P1, R203, R168, R169, R170 ;  /* 0x080000a9a8cb7389 */ /* 0x00006400000200aa */
[----:B01----:R-:W-:Y:S01]  /*5090*/  ENDCOLLECTIVE ;  /* 0x000000000000791b */ /* 0x003fe20003800000 */
.L_x_3314:
[----:B------:R-:W-:-:S05]  /*50a0*/  FADD.FTZ R164, R163, R164 ;  /* 0x000000a4a3a47221 */ /* 0x000fca0000010000 */
[----:B------:R-:W-:Y:S02]  /*50b0*/  MOV R168, R164 ;  /* 0x000000a400a87202 */ /* 0x000fe40000000f00 */
[----:B------:R-:W-:-:S07]  /*50c0*/  MOV R202, R203 ;  /* 0x000000cb00ca7202 */ /* 0x000fce0000000f00 */
[----:B------:R-:W-:Y:S05]  /*50d0*/  WARPSYNC.COLLECTIVE R167, `(.L_x_3315) ;  /* 0x00000000a7087348 */ /* 0x000fea0003c00000 */
[----:B------:R0:W1:Y:S02]  /*50e0*/  SHFL.DOWN P1, R203, R168, R169, R170 ;  /* 0x080000a9a8cb7389 */ /* 0x00006400000200aa */
[----:B01----:R-:W-:Y:S01]  /*50f0*/  ENDCOLLECTIVE ;  /* 0x000000000000791b */ /* 0x003fe20003800000 */
.L_x_3315:
[----:B------:R-:W-:Y:S05]  /*5100*/  BRA `(.L_x_3316) ;  /* 0xffffffcc00d07947 */ /* 0x000fea000383ffff */
.L_x_3317:
        /* <DEDUP_REMOVED lines=15> */
.L_x_13903:


//--------------------- .text._ZN10layer_norm13ln_bwd_kernelINS_13Kernel_traitsIf13__nv_bfloat16S2_S2_fjLj8192ELj1ELj1ELj8ELj16ENS_18Kernel_traits_baseILj8192EfS2_S2_S2_fjLj256EEEEELb0ELb1ELb0ELb0EEEvNS_9BwdParamsE --------------------------
	.section	.text._ZN10layer_norm13ln_bwd_kernelINS_13Kernel_traitsIf13__nv_bfloat16S2_S2_fjLj8192ELj1ELj1ELj8ELj16ENS_18Kernel_traits_baseILj8192EfS2_S2_S2_fjLj256EEEEELb0ELb1ELb0ELb0EEEvNS_9BwdParamsE,"ax",@progbits
	.align	128
        .global         _ZN10layer_norm13ln_bwd_kernelINS_13Kernel_traitsIf13__nv_bfloat16S2_S2_fjLj8192ELj1ELj1ELj8ELj16ENS_18Kernel_traits_baseILj8192EfS2_S2_S2_fjLj256EEEEELb0ELb1ELb0ELb0EEEvNS_9BwdParamsE
        .type           _ZN10layer_norm13ln_bwd_kernelINS_13Kernel_traitsIf13__nv_bfloat16S2_S2_fjLj8192ELj1ELj1ELj8ELj16ENS_18Kernel_traits_baseILj8192EfS2_S2_S2_fjLj256EEEEELb0ELb1ELb0ELb0EEEvNS_9BwdParamsE,@function
        .size           _ZN10layer_norm13ln_bwd_kernelINS_13Kernel_traitsIf13__nv_bfloat16S2_S2_fjLj8192ELj1ELj1ELj8ELj16ENS_18Kernel_traits_baseILj8192EfS2_S2_S2_fjLj256EEEEELb0ELb1ELb0ELb0EEEvNS_9BwdParamsE,(.L_x_13904 - _ZN10layer_norm13ln_bwd_kernelINS_13Kernel_traitsIf13__nv_bfloat16S2_S2_fjLj8192ELj1ELj1ELj8ELj16ENS_18Kernel_traits_baseILj8192EfS2_S2_S2_fjLj256EEEEELb0ELb1ELb0ELb0EEEvNS_9BwdParamsE)
        .other          _ZN10layer_norm13ln_bwd_kernelINS_13Kernel_traitsIf13__nv_bfloat16S2_S2_fjLj8192ELj1ELj1ELj8ELj16ENS_18Kernel_traits_baseILj8192EfS2_S2_S2_fjLj256EEEEELb0ELb1ELb0ELb0EEEvNS_9BwdParamsE,@"STO_CUDA_ENTRY STV_DEFAULT"
_ZN10layer_norm13ln_bwd_kernelINS_13Kernel_traitsIf13__nv_bfloat16S2_S2_fjLj8192ELj1ELj1ELj8ELj16ENS_18Kernel_traits_baseILj8192EfS2_S2_S2_fjLj256EEEEELb0ELb1ELb0ELb0EEEvNS_9BwdParamsE:
.text._ZN10layer_norm13ln_bwd_kernelINS_13Kernel_traitsIf13__nv_bfloat16S2_S2_fjLj8192ELj1ELj1ELj8ELj16ENS_18Kernel_traits_baseILj8192EfS2_S2_S2_fjLj256EEEEELb0ELb1ELb0ELb0EEEvNS_9BwdParamsE:
[----:B------:R-:W0:Y:S02]  /*0000*/  LDC R1, c[0x0][0x28] ;  /* 0x00000a00ff017b82 */ /* 0x000e240000000800 */
[----:B0-----:R-:W-:Y:S01]  /*0010*/  IADD3 R1, R1, -0x30, RZ ;  /* 0xffffffd001017810 */ /* 0x001fe20007ffe0ff */
[----:B------:R-:W0:Y:S01]  /*0020*/  S2R R22, SR_TID.X ;  /* 0x0000000000167919 */ /* 0x000e220000002100 */
[----:B------:R-:W-:-:S04]  /*0030*/  ULDC UR4, c[0x0][0x218] ;  /* 0x0000860000047ab9 */ /* 0x000fc80000000800 */
[----:B------:R-:W1:Y:S01]  /*0040*/  S2UR UR6, SR_CTAID.X ;  /* 0x00000000000679c3 */ /* 0x000e620000002500 */
[----:B------:R-:W-:Y:S01]  /*0050*/  ULDC UR7, c[0x0][0x214] ;  /* 0x0000850000077ab9 */ /* 0x000fe20000000800 */
[----:B------:R-:W2:Y:S01]  /*0060*/  LDL.64 R80, [R1] ;  /* 0x0000000001507983 */ /* 0x000ea20000100a00 */
[----:B------:R-:W-:Y:S01]  /*0070*/  ULDC UR20, c[0x0][0x218] ;  /* 0x0000860000147ab9 */ /* 0x000fe20000000800 */
[----:B------:R-:W-:Y:S01]  /*0080*/  ULDC.U8 UR8, c[0x0][0x2a0] ;  /* 0x0000a80000087ab9 */ /* 0x000fe20000000000 */
[----:B------:R-:W-:Y:S01]  /*0090*/  ULDC UR9, c[0x0][0x290] ;  /* 0x0000a40000097ab9 */ /* 0x000fe20000000800 */
[----:B------:R-:W2:Y:S01]  /*00a0*/  LDL.64 R82, [R1+0x8] ;  /* 0x0000080001527983 */ /* 0x000ea20000100a00 */
[----:B------:R-:W-:Y:S01]  /*00b0*/  ULDC.64 UR10, c[0x0][0x2c8] ;  /* 0x0000b200000a7ab9 */ /* 0x000fe20000000a00 */
[----:B------:R-:W-:Y:S01]  /*00c0*/  ULDC.64 UR12, c[0x0][0x238] ;  /* 0x00008e00000c7ab9 */ /* 0x000fe20000000a00 */
[----:B------:R-:W-:Y:S01]  /*00d0*/  ULDC.64 UR14, c[0x0][0x308] ;  /* 0x0000c200000e7ab9 */ /* 0x000fe20000000a00 */
[----:B------:R-:W3:Y:S01]  /*00e0*/  LDL.64 R84, [R1+0x10] ;  /* 0x0000100001547983 */ /* 0x000ee20000100a00 */
[----:B------:R-:W-:Y:S01]  /*00f0*/  ULDC.64 UR16, c[0x0][0x2f8] ;  /* 0x0000be0000107ab9 */ /* 0x000fe20000000a00 */
[----:B------:R-:W-:-:S02]  /*0100*/  ULDC.64 UR18, c[0x0][0x210] ;  /* 0x0000840000127ab9 */ /* 0x000fc40000000a00 */
[----:B------:R-:W3:Y:S01]  /*0110*/  LDL.64 R86, [R1+0x18] ;  /* 0x0000180001567983 */ /* 0x000ee20000100a00 */
[----:B------:R-:W-:-:S04]  /*0120*/  MOV R2, UR4 ;  /* 0x0000000400027c02 */ /* 0x000fc80008000f00 */
[----:B------:R-:W-:-:S04]  /*0130*/  SHF.R.S32.HI R0, RZ, 0x1f, R2 ;  /* 0x0000001fff007819 */ /* 0x000fc80000011402 */
[----:B------:R-:W-:Y:S02]  /*0140*/  LEA.HI R0, R0, R2, RZ, 0x3 ;  /* 0x0000000200007211 */ /* 0x000fe400078f18ff */
[----:B0-----:R-:W-:-:S04]  /*0150*/  LOP3.LUT R10, R22, 0xff, RZ, 0xc0, !PT ;  /* 0x000000ff160a7812 */ /* 0x001fc800078ec0ff */
[----:B------:R-:W-:-:S04]  /*0160*/  LOP3.LUT R3, R10, 0xff, RZ, 0x3c, !PT ;  /* 0x000000ff0a037812 */ /* 0x000fc800078e3cff */
[----:B------:R-:W-:-:S04]  /*0170*/  LEA.HI.SX32 R0, R0, R3, 0x1d ;  /* 0x0000000300007211 */ /* 0x000fc800078feaff */
[C---:B------:R-:W-:Y:S02]  /*0180*/  LOP3.LUT P0, RZ, R0.reuse, 0xffffff00, RZ, 0xc0, !PT ;  /* 0xffffff0000ff7812 */ /* 0x040fe4000780c0ff */
[C---:B------:R-:W-:Y:S01]  /*0190*/  ISETP.GE.U32.AND P1, PT, R0.reuse, 0x200, PT ;  /* 0x000002000000780c */ /* 0x040fe20003f26070 */
[----:B------:R0:W-:Y:S01]  /*01a0*/  STL [R1+0x20], R2 ;  /* 0x0000200201007387 */ /* 0x0001e20000100800 */
[----:B------:R-:W-:-:S09]  /*01b0*/  ISETP.GE.U32.AND P2, PT, R0, 0x300, PT ;  /* 0x000003000000780c */ /* 0x000fd20003f46070 */
[----:B0-----:R-:W0:Y:S08]  /*01c0*/  @P0 LDC.64 R2, c[0x0][0x260] ;  /* 0x00009800ff020b82 */ /* 0x001e300000000a00 */
[----:B------:R-:W4:Y:S08]  /*01d0*/  @P0 LDC.64 R4, c[0x0][0x278] ;  /* 0x00009e00ff040b82 */ /* 0x000f300000000a00 */
[----:B------:R-:W1:Y:S08]  /*01e0*/  @P1 LDC.64 R6, c[0x0][0x260] ;  /* 0x00009800ff061b82 */ /* 0x000e700000000a00 */
[----:B------:R-:W1:Y:S01]  /*01f0*/  @P1 LDC.64 R8, c[0x0][0x278] ;  /* 0x00009e00ff081b82 */ /* 0x000e620000000a00 */
[----:B------:R-:W-:-:S07]  /*0200*/  MOV R23, R10 ;  /* 0x0000000a00177202 */ /* 0x000fce0000000f00 */
[----:B------:R-:W1:Y:S08]  /*0210*/  @P2 LDC.64 R14, c[0x0][0x260] ;  /* 0x00009800ff0e2b82 */ /* 0x000e700000000a00 */
[----:B------:R-:W1:Y:S01]  /*0220*/  @P2 LDC.64 R16, c[0x0][0x278] ;  /* 0x00009e00ff102b82 */ /* 0x000e620000000a00 */
[----:B0-----:R-:W-:-:S04]  /*0230*/  @P0 IMAD.WIDE.U32 R2, R23, 0x20, R2 ;  /* 0x0000002017020825 */ /* 0x001fc800078e0002 */
[C---:B----4-:R-:W-:Y:S01]  /*0240*/  @P0 IMAD.WIDE.U32 R4, R23.reuse, 0x20, R4 ;  /* 0x0000002017040825 */ /* 0x050fe200078e0004 */
[----:B------:R-:W-:Y:S01]  /*0250*/  @P0 LOP3.LUT R23, R23, 0x100, RZ, 0xfc, !PT ;  /* 0x0000010017170812 */ /* 0x000fe200078efcff */
[----:B------:R0:W-:Y:S01]  /*0260*/  STL [R1+0x24], R10 ;  /* 0x0000240a01007387 */ /* 0x0001e20000100800 */
[----:B------:R-:W-:-:S03]  /*0270*/  ULDC.64 UR4, c[0x0][0x208] ;  /* 0x0000820000047ab9 */ /* 0x000fc60000000a00 */
[C---:B-1----:R-:W-:Y:S01]  /*0280*/  @P1 IMAD.WIDE.U32 R12, R23.reuse, 0x20, R8 ;  /* 0x00000020170c1825 */ /* 0x042fe200078e0008 */
[----:B------:R-:W5:Y:S04]  /*0290*/  @P0 LDG.E.128 R24, desc[UR4][R4.64] ;  /* 0x0000000404180981 */ /* 0x000f68000c1e1d00 */
[----:B------:R-:W5:Y:S01]  /*02a0*/  @P0 LDG.E.128 R28, desc[UR4][R4.64+0x10] ;  /* 0x00001004041c0981 */ /* 0x000f62000c1e1d00 */
[C---:B0-----:R-:W-:Y:S01]  /*02b0*/  @P1 IMAD.WIDE.U32 R10, R23.reuse, 0x20, R6 ;  /* 0x00000020170a1825 */ /* 0x041fe200078e0006 */
[----:B------:R-:W-:Y:S02]  /*02c0*/  @P1 IADD3 R23, R23, 0x100, RZ ;  /* 0x0000010017171810 */ /* 0x000fe40007ffe0ff */
[----:B------:R-:W5:Y:S03]  /*02d0*/  @P1 LDG.E.128 R40, desc[UR4][R12.64] ;  /* 0x000000040c281981 */ /* 0x000f66000c1e1d00 */
[C---:B------:R-:W-:Y:S01]  /*02e0*/  @P2 IMAD.WIDE.U32 R14, R23.reuse, 0x20, R14 ;  /* 0x00000020170e2825 */ /* 0x040fe200078e000e */
[----:B------:R-:W5:Y:S03]  /*02f0*/  @P1 LDG.E.128 R32, desc[UR4][R10.64] ;  /* 0x000000040a201981 */ /* 0x000f66000c1e1d00 */
[----:B------:R-:W-:Y:S01]  /*0300*/  @P2 IMAD.WIDE.U32 R16, R23, 0x20, R16 ;  /* 0x0000002017102825 */ /* 0x000fe200078e0010 */
[----:B------:R-:W5:Y:S04]  /*0310*/  @P1 LDG.E.128 R36, desc[UR4][R10.64+0x10] ;  /* 0x000010040a241981 */ /* 0x000f68000c1e1d00 */
[----:B------:R-:W5:Y:S04]  /*0320*/  @P1 LDG.E.128 R44, desc[UR4][R12.64+0x10] ;  /* 0x000010040c2c1981 */ /* 0x000f68000c1e1d00 */
[----:B------:R-:W5:Y:S04]  /*0330*/  @P2 LDG.E.128 R48, desc[UR4][R14.64] ;  /* 0x000000040e302981 */ /* 0x000f68000c1e1d00 */
[----:B------:R-:W5:Y:S04]  /*0340*/  @P2 LDG.E.128 R52, desc[UR4][R14.64+0x10] ;  /* 0x000010040e342981 */ /* 0x000f68000c1e1d00 */
[----:B------:R-:W5:Y:S04]  /*0350*/  @P2 LDG.E.128 R56, desc[UR4][R16.64] ;  /* 0x0000000410382981 */ /* 0x000f68000c1e1d00 */
[----:B------:R-:W5:Y:S04]  /*0360*/  @P2 LDG.E.128 R60, desc[UR4][R16.64+0x10] ;  /* 0x00001004103c2981 */ /* 0x000f68000c1e1d00 */
[----:B--2---:R-:W2:Y:S04]  /*0370*/  @P0 LDG.E.128 R80, desc[UR4][R2.64+0x10] ;  /* 0x0000100402500981 */ /* 0x004ea8000c1e1d00 */
[----:B---3--:R0:W3:Y:S01]  /*0380*/  @P0 LDG.E.128 R84, desc[UR4][R2.64] ;  /* 0x0000000402540981 */ /* 0x0080e2000c1e1d00 */
[----:B------:R-:W-:-:S13]  /*0390*/  ISETP.GE.U32.AND P3, PT, R0, 0x400, PT ;  /* 0x000004000000780c */ /* 0x000fda0003f66070 */
[----:B------:R-:W1:Y:S08]  /*03a0*/  @P3 LDC.64 R18, c[0x0][0x260] ;  /* 0x00009800ff123b82 */ /* 0x000e700000000a00 */
[----:B------:R-:W4:Y:S01]  /*03b0*/  @P3 LDC.64 R20, c[0x0][0x278] ;  /* 0x00009e00ff143b82 */ /* 0x000f220000000a00 */
[----:B------:R-:W-:Y:S02]  /*03c0*/  @P2 IADD3 R23, R23, 0x100, RZ ;  /* 0x0000010017172810 */ /* 0x000fe40007ffe0ff */
[----:B0-----:R-:W-:-:S02]  /*03d0*/  LEA.HI R2, R22, UR6, RZ, 0x18 ;  /* 0x0000000616027c11 */ /* 0x001fc4000f8fc0ff */
[----:B------:R-:W-:Y:S01]  /*03e0*/  P2R R0, PR, RZ, 0x8 ;  /* 0x00000008ff007803 */ /* 0x000fe20000000000 */
[----:B-1----:R-:W-:-:S05]  /*03f0*/  @P3 IMAD.WIDE.U32 R6, R23, 0x20, R18 ;  /* 0x0000002017063825 */ /* 0x002fca00078e0012 */
[----:B------:R0:W5:Y:S01]  /*0400*/  @P3 LDG.E.128 R64, desc[UR4][R6.64] ;  /* 0x0000000406403981 */ /* 0x000162000c1e1d00 */
[----:B----4-:R-:W-:-:S03]  /*0410*/  @P3 IMAD.WIDE.U32 R8, R23, 0x20, R20 ;  /* 0x0000002017083825 */ /* 0x010fc600078e0014 */
[----:B------:R0:W5:Y:S04]  /*0420*/  @P3 LDG.E.128 R68, desc[UR4][R6.64+0x10] ;  /* 0x0000100406443981 */ /* 0x000168000c1e1d00 */
[----:B------:R0:W5:Y:S04]  /*0430*/  @P3 LDG.E.128 R72, desc[UR4][R8.64] ;  /* 0x0000000408483981 */ /* 0x000168000c1e1d00 */
[----:B------:R0:W5:Y:S01]  /*0440*/  @P3 LDG.E.128 R76, desc[UR4][R8.64+0x10] ;  /* 0x00001004084c3981 */ /* 0x000162000c1e1d00 */
[----:B------:R-:W-:-:S03]  /*0450*/  ISETP.GE.AND P3, PT, R2, UR7, PT ;  /* 0x0000000702007c0c */ /* 0x000fc6000bf66270 */
[----:B------:R-:W-:Y:S01]  /*0460*/  STL [R1+0x28], R0 ;  /* 0x0000280001007387 */ /* 0x000fe20000100800 */
        /* <DEDUP_REMOVED lines=44> */
[----:B--2---:R1:W-:Y:S04]  /*0730*/  @P0 STL.64 [R1], R80 ;  /* 0x0000005001000387 */ /* 0x0043e80000100a00 */
[----:B------:R2:W-:Y:S04]  /*0740*/  @P0 STL.64 [R1+0x8], R82 ;  /* 0x0000085201000387 */ /* 0x0005e80000100a00 */
[----:B---3--:R3:W-:Y:S04]  /*0750*/  @P0 STL.64 [R1+0x10], R84 ;  /* 0x0000105401000387 */ /* 0x0087e80000100a00 */
[----:B------:R4:W-:Y:S01]  /*0760*/  @P0 STL.64 [R1+0x18], R86 ;  /* 0x0000185601000387 */ /* 0x0009e20000100a00 */
[----:B-1----:R-:W-:-:S02]  /*0770*/  CS2R R80, SRZ ;  /* 0x0000000000507805 */ /* 0x002fc4000001ff00 */
[----:B--2---:R-:W-:Y:S02]  /*0780*/  CS2R R82, SRZ ;  /* 0x0000000000527805 */ /* 0x004fe4000001ff00 */
[----:B---3--:R-:W-:Y:S02]  /*0790*/  CS2R R84, SRZ ;  /* 0x0000000000547805 */ /* 0x008fe4000001ff00 */
[----:B----4-:R-:W-:Y:S01]  /*07a0*/  CS2R R86, SRZ ;  /* 0x0000000000567805 */ /* 0x010fe2000001ff00 */
[----:B0-----:R-:W-:Y:S06]  /*07b0*/  @P3 BRA `(.L_x_3318) ;  /* 0x0000003800f03947 */ /* 0x001fec0003800000 */
[----:B------:R-:W-:Y:S01]  /*07c0*/  ULDC.64 UR6, c[0x0][0x270] ;  /* 0x00009c0000067ab9 */ /* 0x000fe20000000a00 */
[----:B------:R-:W-:Y:S01]  /*07d0*/  HFMA2.MMA R251, -RZ, RZ, 0, 5.9604644775390625e-08 ;  /* 0x00000001fffb7435 */ /* 0x000fe200000001ff */
[----:B------:R-:W-:Y:S02]  /*07e0*/  ISETP.NE.U32.AND P3, PT, RZ, UR6, PT ;  /* 0x00000006ff007c0c */ /* 0x000fe4000bf65070 */
[----:B------:R-:W-:Y:S02]  /*07f0*/  MOV R81, RZ ;  /* 0x000000ff00517202 */ /* 0x000fe40000000f00 */
[----:B------:R-:W-:-:S13]  /*0800*/  ISETP.NE.AND.EX P3, PT, RZ, UR7, PT, P3 ;  /* 0x00000007ff007c0c */ /* 0x000fda000bf65330 */
.L_x_3336:
[----:B0-----:R-:W0:Y:S01]  /*0810*/  @P3 LDC.64 R18, c[0x0][0x270] ;  /* 0x00009c00ff123b82 */ /* 0x001e220000000a00 */
[----:B------:R-:W-:-:S07]  /*0820*/  SHF.R.S32.HI R192, RZ, 0x1f, R2 ;  /* 0x0000001fffc07819 */ /* 0x000fce0000011402 */
[----:B------:R-:W1:Y:S01]  /*0830*/  LDC.64 R194, c[0x0][0x250] ;  /* 0x00009400ffc27b82 */ /* 0x000e620000000a00 */
[----:B0-----:R-:W-:-:S04]  /*0840*/  @P3 LEA R18, P4, R2, R18, 0x1 ;  /* 0x0000001202123211 */ /* 0x001fc800078808ff */
[----:B------:R-:W-:-:S05]  /*0850*/  @P3 LEA.HI.X R19, R2, R19, R192, 0x1, P4 ;  /* 0x0000001302133211 */ /* 0x000fca00020f0cc0 */
[----:B------:R1:W2:Y:S02]  /*0860*/  @P3 LDG.E.U16 R192, desc[UR4][R18.64] ;  /* 0x0000000412c03981 */ /* 0x0002a4000c1e1500 */
[----:B-1----:R-:W-:-:S05]  /*0870*/  IMAD.WIDE R18, R2, 0x4, R194 ;  /* 0x0000000402127825 */ /* 0x002fca00078e02c2 */
[----:B------:R0:W3:Y:S02]  /*0880*/  LDG.E R193, desc[UR4][R18.64] ;  /* 0x0000000412c17981 */ /* 0x0000e4000c1e1900 */
[----:B0-----:R-:W0:Y:S01]  /*0890*/  LDC.64 R18, c[0x0][0x258] ;  /* 0x00009600ff127b82 */ /* 0x001e220000000a00 */
[----:B------:R-:W-:-:S05]  /*08a0*/  MOV R196, UR20 ;  /* 0x0000001400c47c02 */ /* 0x000fca0008000f00 */
[----:B------:R1:W-:Y:S01]  /*08b0*/  STL [R1+0x20], R196 ;  /* 0x000020c401007387 */ /* 0x0003e20000100800 */
[----:B0-----:R-:W-:-:S05]  /*08c0*/  IMAD.WIDE R18, R2, 0x4, R18 ;  /* 0x0000000402127825 */ /* 0x001fca00078e0212 */
[----:B-----5:R0:W5:Y:S01]  /*08d0*/  LDG.E R204, desc[UR4][R18.64] ;  /* 0x0000000412cc7981 */ /* 0x020162000c1e1900 */
[----:B------:R-:W-:Y:S01]  /*08e0*/  ISETP.NE.AND P5, PT, RZ, UR8, PT ;  /* 0x00000008ff007c0c */ /* 0x000fe2000bfa5270 */
[----:B------:R-:W-:Y:S01]  /*08f0*/  BSSY B0, `(.L_x_3319) ;  /* 0x0000073000007945 */ /* 0x000fe20003800000 */
[----:B------:R-:W-:Y:S02]  /*0900*/  MOV R219, RZ ;  /* 0x000000ff00db7202 */ /* 0x000fe40000000f00 */
[----:B------:R-:W-:Y:S01]  /*0910*/  MOV R226, RZ ;  /* 0x000000ff00e27202 */ /* 0x000fe20000000f00 */
[----:B0-----:R-:W-:Y:S01]  /*0920*/  IMAD R18, R2, R196, RZ ;  /* 0x000000c402127224 */ /* 0x001fe200078e02ff */
[----:B------:R-:W-:Y:S01]  /*0930*/  MOV R19, 0x3f800000 ;  /* 0x3f80000000137802 */ /* 0x000fe20000000f00 */
[----:B-1----:R-:W0:Y:S02]  /*0940*/  S2R R196, SR_TID.X ;  /* 0x0000000000c47919 */ /* 0x002e240000002100 */
[----:B0-----:R-:W-:-:S05]  /*0950*/  LOP3.LUT R194, R196, 0xff, RZ, 0xc0, !PT ;  /* 0x000000ffc4c27812 */ /* 0x001fca00078ec0ff */
[----:B------:R0:W-:Y:S01]  /*0960*/  STL [R1+0x24], R194 ;  /* 0x000024c201007387 */ /* 0x0001e20000100800 */
[----:B--2---:R-:W-:Y:S02]  /*0970*/  @P3 SHF.L.U32 R19, R192, 0x10, RZ ;  /* 0x00000010c0133819 */ /* 0x004fe400000006ff */
[----:B------:R-:W-:-:S04]  /*0980*/  SHF.R.S32.HI R192, RZ, 0x1f, R18 ;  /* 0x0000001fffc07819 */ /* 0x000fc80000011412 */
[----:B------:R-:W-:-:S04]  /*0990*/  LEA.HI R18, R192, R18, RZ, 0x3 ;  /* 0x00000012c0127211 */ /* 0x000fc800078f18ff */
[----:B------:R-:W-:-:S04]  /*09a0*/  LEA.HI.SX32 R18, R18, R194, 0x1d ;  /* 0x000000c212127211 */ /* 0x000fc800078feaff */
[----:B------:R-:W-:Y:S02]  /*09b0*/  MOV R196, R18 ;  /* 0x0000001200c47202 */ /* 0x000fe40000000f00 */
[----:B---3--:R-:W-:Y:S01]  /*09c0*/  FSEL R218, R193, RZ, !P5 ;  /* 0x000000ffc1da7208 */ /* 0x008fe20006800000 */
[----:B0-----:R-:W-:Y:S06]  /*09d0*/  @!P0 BRA `(.L_x_3320) ;  /* 0x0000000400908947 */ /* 0x001fec0003800000 */
[----:B------:R-:W0:Y:S01]  /*09e0*/  LDC.64 R196, c[0x0][0x2b8] ;  /* 0x0000ae00ffc47b82 */ /* 0x000e220000000a00 */
[C---:B------:R-:W-:Y:S01]  /*09f0*/  LEA R192, P4, R18.reuse, UR12, 0x4 ;  /* 0x0000000c12c07c11 */ /* 0x040fe2000f8820ff */
[----:B------:R-:W2:Y:S03]  /*0a00*/  LDL R249, [R1+0x18] ;  /* 0x0000180001f97983 */ /* 0x000ea60000100800 */
[C---:B------:R-:W-:Y:S01]  /*0a10*/  LEA.HI.X R193, R18.reuse, UR13, RZ, 0x4, P4 ;  /* 0x0000000d12c17c11 */ /* 0x040fe2000a0f24ff */
[----:B------:R-:W3:Y:S04]  /*0a20*/  LDL R226, [R1+0x10] ;  /* 0x0000100001e27983 */ /* 0x000ee80000100800 */
[----:B------:R-:W4:Y:S04]  /*0a30*/  LDL R247, [R1] ;  /* 0x0000000001f77983 */ /* 0x000f280000100800 */
[----:B------:R-:W2:Y:S04]  /*0a40*/  LDG.E.128 R192, desc[UR4][R192.64] ;  /* 0x00000004c0c07981 */ /* 0x000ea8000c1e1d00 */
[----:B------:R-:W4:Y:S04]  /*0a50*/  LDL R250, [R1+0x14] ;  /* 0x0000140001fa7983 */ /* 0x000f280000100800 */
[----:B------:R-:W4:Y:S01]  /*0a60*/  LDL R248, [R1+0x1c] ;  /* 0x00001c0001f87983 */ /* 0x000f220000100800 */
[----:B0-----:R-:W-:-:S03]  /*0a70*/  IMAD.WIDE.U32 R196, R18, 0x10, R196 ;  /* 0x0000001012c47825 */ /* 0x001fc600078e00c4 */
[----:B------:R-:W4:Y:S04]  /*0a80*/  LDL R246, [R1+0x4] ;  /* 0x0000040001f67983 */ /* 0x000f280000100800 */
[----:B------:R-:W3:Y:S04]  /*0a90*/  LDG.E.128 R196, desc[UR4][R196.64] ;  /* 0x00000004c4c47981 */ /* 0x000ee8000c1e1d00 */
[----:B------:R-:W4:Y:S04]  /*0aa0*/  LDL R245, [R1+0x8] ;  /* 0x0000080001f57983 */ /* 0x000f280000100800 */
[----:B------:R-:W4:Y:S01]  /*0ab0*/  LDL R244, [R1+0xc] ;  /* 0x00000c0001f47983 */ /* 0x000f220000100800 */
[----:B------:R-:W-:-:S04]  /*0ac0*/  ISETP.NE.U32.AND P4, PT, RZ, UR10, PT ;  /* 0x0000000aff007c0c */ /* 0x000fc8000bf85070 */
[----:B------:R-:W-:-:S13]  /*0ad0*/  ISETP.NE.AND.EX P4, PT, RZ, UR11, PT, P4 ;  /* 0x0000000bff007c0c */ /* 0x000fda000bf85340 */
[----:B------:R-:W-:-:S04]  /*0ae0*/  @P4 LEA R200, P5, R18, UR10, 0x4 ;  /* 0x0000000a12c84c11 */ /* 0x000fc8000f8a20ff */
[----:B------:R-:W-:-:S05]  /*0af0*/  @P4 LEA.HI.X R201, R18, UR11, RZ, 0x4, P5 ;  /* 0x0000000b12c94c11 */ /* 0x000fca000a8f24ff */
[----:B------:R0:W5:Y:S01]  /*0b00*/  @P4 LDG.E.128 R168, desc[UR4][R200.64] ;  /* 0x00000004c8a84981 */ /* 0x000162000c1e1d00 */
[C---:B--2---:R-:W-:Y:S02]  /*0b10*/  SHF.L.U32 R203, R193.reuse, 0x10, RZ ;  /* 0x00000010c1cb7819 */ /* 0x044fe400000006ff */
[C---:B------:R-:W-:Y:S02]  /*0b20*/  SHF.L.U32 R0, R192.reuse, 0x10, RZ ;  /* 0x00000010c0007819 */ /* 0x040fe400000006ff */
[----:B0-----:R-:W-:Y:S02]  /*0b30*/  PRMT R201, R192, 0x7632, R201 ;  /* 0x00007632c0c97816 */ /* 0x001fe400000000c9 */
[----:B------:R-:W-:Y:S01]  /*0b40*/  SHF.L.U32 R202, R194, 0x10, RZ ;  /* 0x00000010c2ca7819 */ /* 0x000fe200000006ff */
[----:B------:R-:W-:Y:S01]  /*0b50*/  FADD.FTZ R0, -R218, R0 ;  /* 0x00000000da007221 */ /* 0x000fe20000010100 */
[----:B------:R-:W-:Y:S02]  /*0b60*/  PRMT R200, R193, 0x7632, R200 ;  /* 0x00007632c1c87816 */ /* 0x000fe400000000c8 */
[----:B------:R-:W-:-:S02]  /*0b70*/  SHF.L.U32 R201, R201, 0x10, RZ ;  /* 0x00000010c9c97819 */ /* 0x000fc400000006ff */
[C---:B---3--:R-:W-:Y:S02]  /*0b80*/  PRMT R208, R196.reuse, 0x7632, R208 ;  /* 0x00007632c4d07816 */ /* 0x048fe400000000d0 */
[----:B------:R-:W-:Y:S02]  /*0b90*/  SHF.L.U32 R209, R196, 0x10, RZ ;  /* 0x00000010c4d17819 */ /* 0x000fe400000006ff */
[C---:B------:R-:W-:Y:S02]  /*0ba0*/  PRMT R196, R197.reuse, 0x7632, R196 ;  /* 0x00007632c5c47816 */ /* 0x040fe400000000c4 */
[----:B------:R-:W-:Y:S02]  /*0bb0*/  SHF.L.U32 R206, R197, 0x10, RZ ;  /* 0x00000010c5ce7819 */ /* 0x000fe400000006ff */
[----:B------:R-:W-:Y:S01]  /*0bc0*/  SHF.L.U32 R197, R208, 0x10, RZ ;  /* 0x00000010d0c57819 */ /* 0x000fe200000006ff */
[----:B------:R-:W-:Y:S01]  /*0bd0*/  FADD.FTZ R208, -R218, R203 ;  /* 0x000000cbdad07221 */ /* 0x000fe20000010100 */
[----:B-----5:R-:W-:Y:S01]  /*0be0*/  FMUL.FTZ R0, R204, R0 ;  /* 0x00000000cc007220 */ /* 0x020fe20000410000 */
[----:B------:R-:W-:Y:S01]  /*0bf0*/  FADD.FTZ R202, -R218, R202 ;  /* 0x000000cadaca7221 */ /* 0x000fe20000010100 */
[----:B------:R-:W-:Y:S01]  /*0c00*/  SHF.L.U32 R200, R200, 0x10, RZ ;  /* 0x00000010c8c87819 */ /* 0x000fe200000006ff */
[----:B------:R-:W-:Y:S01]  /*0c10*/  FMUL.FTZ R208, R204, R208 ;  /* 0x000000d0ccd07220 */ /* 0x000fe20000410000 */
[----:B------:R-:W-:Y:S01]  /*0c20*/  FADD.FTZ R201, -R218, R201 ;  /* 0x000000c9dac97221 */ /* 0x000fe20000010100 */
[----:B------:R-:W-:Y:S01]  /*0c30*/  PRMT R193, R194, 0x7632, R193 ;  /* 0x00007632c2c17816 */ /* 0x000fe200000000c1 */
[----:B------:R-:W-:Y:S01]  /*0c40*/  FADD.FTZ R114, R114, R206 ;  /* 0x000000ce72727221 */ /* 0x000fe20000010000 */
[C---:B------:R-:W-:Y:S01]  /*0c50*/  PRMT R194, R195.reuse, 0x7632, R194 ;  /* 0x00007632c3c27816 */ /* 0x040fe200000000c2 */
[-C--:B------:R-:W-:Y:S01]  /*0c60*/  FFMA.FTZ R82, R208, R206.reuse, R82 ;  /* 0x000000ced0527223 */ /* 0x080fe20000010052 */
[----:B------:R-:W-:Y:S01]  /*0c70*/  SHF.L.U32 R192, R195, 0x10, RZ ;  /* 0x00000010c3c07819 */ /* 0x000fe200000006ff */
[----:B------:R-:W-:Y:S01]  /*0c80*/  FMUL.FTZ R249, R249, R206 ;  /* 0x000000cef9f97220 */ /* 0x000fe20000410000 */
[----:B------:R-:W-:Y:S01]  /*0c90*/  SHF.L.U32 R207, R198, 0x10, RZ ;  /* 0x00000010c6cf7819 */ /* 0x000fe200000006ff */
[----:B------:R-:W-:Y:S01]  /*0ca0*/  FADD.FTZ R112, R112, R209 ;  /* 0x000000d170707221 */ /* 0x000fe20000010000 */
[----:B------:R-:W-:Y:S01]  /*0cb0*/  PRMT R195, R198, 0x7632, R195 ;  /* 0x00007632c6c37816 */ /* 0x000fe200000000c3 */
[-C--:B------:R-:W-:Y:S01]  /*0cc0*/  FFMA.FTZ R80, R0, R209.reuse, R80 ;  /* 0x000000d100507223 */ /* 0x080fe20000010050 */
[----:B------:R-:W-:Y:S01]  /*0cd0*/  FMUL.FTZ R203, R226, R209 ;  /* 0x000000d1e2cb7220 */ /* 0x000fe20000410000 */
[----:B------:R-:W-:Y:S01]  /*0ce0*/  FMUL.FTZ R206, R204, R202 ;  /* 0x000000caccce7220 */ /* 0x000fe20000410000 */
[----:B------:R-:W-:Y:S01]  /*0cf0*/  PRMT R198, R199, 0x7632, R198 ;  /* 0x00007632c7c67816 */ /* 0x000fe200000000c6 */
[----:B------:R-:W-:Y:S01]  /*0d00*/  FADD.FTZ R200, -R218, R200 ;  /* 0x000000c8dac87221 */ /* 0x000fe20000010100 */
[----:B------:R-:W-:Y:S01]  /*0d10*/  FMUL.FTZ R209, R204, R201 ;  /* 0x000000c9ccd17220 */ /* 0x000fe20000410000 */
[----:B------:R-:W-:Y:S01]  /*0d20*/  SHF.L.U32 R196, R196, 0x10, RZ ;  /* 0x00000010c4c47819 */ /* 0x000fe200000006ff */
[----:B------:R-:W-:Y:S01]  /*0d30*/  FADD.FTZ R116, R116, R207 ;  /* 0x000000cf74747221 */ /* 0x000fe20000010000 */
[----:B------:R-:W-:Y:S01]  /*0d40*/  FADD.FTZ R202, -R218, R192 ;  /* 0x000000c0daca7221 */ /* 0x000fe20000010100 */
[-C--:B------:R-:W-:Y:S01]  /*0d50*/  FFMA.FTZ R84, R206, R207.reuse, R84 ;  /* 0x000000cfce547223 */ /* 0x080fe20000010054 */
[----:B----4-:R-:W-:Y:S01]  /*0d60*/  FMUL.FTZ R247, R247, R207 ;  /* 0x000000cff7f77220 */ /* 0x010fe20000410000 */
[----:B------:R-:W-:Y:S01]  /*0d70*/  SHF.L.U32 R192, R198, 0x10, RZ ;  /* 0x00000010c6c07819 */ /* 0x000fe200000006ff */
[----:B------:R-:W-:Y:S01]  /*0d80*/  FADD.FTZ R113, R113, R197 ;  /* 0x000000c571717221 */ /* 0x000fe20000010000 */
        /* <DEDUP_REMOVED lines=11> */
[----:B------:R-:W-:-:S02]  /*0e40*/  FADD.FTZ R197, -R218, R193 ;  /* 0x000000c1dac57221 */ /* 0x000fc40000010100 */
[----:B------:R-:W-:Y:S01]  /*0e50*/  FADD.FTZ R193, R198, R249 ;  /* 0x000000f9c6c17221 */ /* 0x000fe20000010000 */
[----:B------:R-:W-:Y:S01]  /*0e60*/  FFMA.FTZ R196, R208, R249, R196 ;  /* 0x000000f9d0c47223 */ /* 0x000fe200000100c4 */
[----:B------:R-:W-:Y:S01]  /*0e70*/  SHF.L.U32 R195, R195, 0x10, RZ ;  /* 0x00000010c3c37819 */ /* 0x000fe200000006ff */
[----:B------:R-:W-:Y:S01]  /*0e80*/  FMUL.FTZ R201, R204, R197 ;  /* 0x000000c5ccc97220 */ /* 0x000fe20000410000 */
[----:B------:R-:W-:Y:S01]  /*0e90*/  FADD.FTZ R193, R193, R248 ;  /* 0x000000f8c1c17221 */ /* 0x000fe20000010000 */
[----:B------:R-:W-:Y:S01]  /*0ea0*/  FFMA.FTZ R196, R207, R248, R196 ;  /* 0x000000f8cfc47223 */ /* 0x000fe200000100c4 */
[----:B------:R-:W-:Y:S01]  /*0eb0*/  SHF.L.U32 R199, R199, 0x10, RZ ;  /* 0x00000010c7c77819 */ /* 0x000fe200000006ff */
[----:B------:R-:W-:Y:S01]  /*0ec0*/  FADD.FTZ R117, R117, R195 ;  /* 0x000000c375757221 */ /* 0x000fe20000010000 */
[----:B------:R-:W-:Y:S01]  /*0ed0*/  SHF.L.U32 R194, R194, 0x10, RZ ;  /* 0x00000010c2c27819 */ /* 0x000fe200000006ff */
        /* <DEDUP_REMOVED lines=19> */
[----:B------:R-:W-:-:S07]  /*1010*/  IADD3 R196, R18, 0x100, RZ ;  /* 0x0000010012c47810 */ /* 0x000fce0007ffe0ff */
.L_x_3320:
[----:B------:R-:W-:Y:S05]  /*1020*/  BSYNC B0 ;  /* 0x0000000000007941 */ /* 0x000fea0003800000 */
.L_x_3319:
        /* <DEDUP_REMOVED lines=17> */
[----:B0-----:R-:W-:Y:S02]  /*1140*/  PRMT R8, R6, 0x7632, R8 ;  /* 0x0000763206087816 */ /* 0x001fe40000000008 */
[C---:B------:R-:W-:Y:S01]  /*1150*/  PRMT R6, R7.reuse, 0x7632, R6 ;  /* 0x0000763207067816 */ /* 0x040fe20000000006 */
[C---:B------:R-:W-:Y:S01]  /*1160*/  FADD.FTZ R4, -R218.reuse, R4 ;  /* 0x00000004da047221 */ /* 0x040fe20000010100 */
[----:B------:R-:W-:Y:S01]  /*1170*/  SHF.L.U32 R7, R7, 0x10, RZ ;  /* 0x0000001007077819 */ /* 0x000fe200000006ff */
[----:B------:R-:W-:Y:S01]  /*1180*/  FADD.FTZ R205, -R218, R197 ;  /* 0x000000c5dacd7221 */ /* 0x000fe20000010100 */
[C---:B------:R-:W-:Y:S01]  /*1190*/  PRMT R9, R5.reuse, 0x7632, R9 ;  /* 0x0000763205097816 */ /* 0x040fe20000000009 */
[----:B-----5:R-:W-:Y:S01]  /*11a0*/  FMUL.FTZ R4, R204, R4 ;  /* 0x00000004cc047220 */ /* 0x020fe20000410000 */
[----:B------:R-:W-:Y:S01]  /*11b0*/  SHF.L.U32 R3, R5, 0x10, RZ ;  /* 0x0000001005037819 */ /* 0x000fe200000006ff */
[----:B------:R-:W-:Y:S01]  /*11c0*/  FADD.FTZ R7, -R218, R7 ;  /* 0x00000007da077221 */ /* 0x000fe20000010100 */
[----:B---3--:R-:W-:-:S02]  /*11d0*/  PRMT R236, R192, 0x7632, R236 ;  /* 0x00007632c0ec7816 */ /* 0x008fc400000000ec */
[----:B------:R-:W-:Y:S02]  /*11e0*/  SHF.L.U32 R237, R192, 0x10, RZ ;  /* 0x00000010c0ed7819 */ /* 0x000fe400000006ff */
[----:B------:R-:W-:Y:S02]  /*11f0*/  SHF.L.U32 R192, R194, 0x10, RZ ;  /* 0x00000010c2c07819 */ /* 0x000fe400000006ff */
[----:B------:R-:W-:Y:S02]  /*1200*/  PRMT R198, R193, 0x7632, R198 ;  /* 0x00007632c1c67816 */ /* 0x000fe400000000c6 */
        /* <DEDUP_REMOVED lines=13> */
[-C--:B------:R-:W-:Y:S01]  /*12e0*/  FFMA.FTZ R88, R205, R237.reuse, R88 ;  /* 0x000000edcd587223 */ /* 0x080fe20000010058 */
[----:B------:R-:W-:Y:S01]  /*12f0*/  FMUL.FTZ R243, R32, R237 ;  /* 0x000000ed20f37220 */ /* 0x000fe20000410000 */
[----:B------:R-:W-:Y:S01]  /*1300*/  FADD.FTZ R126, R126, R197 ;  /* 0x000000c57e7e7221 */ /* 0x000fe20000010000 */
[----:B------:R-:W-:Y:S01]  /*1310*/  SHF.L.U32 R7, R9, 0x10, RZ ;  /* 0x0000001009077819 */ /* 0x000fe200000006ff */
[-C--:B------:R-:W-:Y:S01]  /*1320*/  FFMA.FTZ R94, R5, R197.reuse, R94 ;  /* 0x000000c5055e7223 */ /* 0x080fe2000001005e */
[----:B------:R-:W-:Y:S01]  /*1330*/  FMUL.FTZ R237, R38, R197 ;  /* 0x000000c526ed7220 */ /* 0x000fe20000410000 */
[----:B------:R-:W-:Y:S01]  /*1340*/  FADD.FTZ R197, -R218, R198 ;  /* 0x000000c6dac57221 */ /* 0x000fe20000010100 */
[----:B------:R-:W-:Y:S01]  /*1350*/  SHF.L.U32 R195, R236, 0x10, RZ ;  /* 0x00000010ecc37819 */ /* 0x000fe200000006ff */
[----:B------:R-:W-:Y:S01]  /*1360*/  FADD.FTZ R7, -R218, R7 ;  /* 0x00000007da077221 */ /* 0x000fe20000010100 */
[----:B------:R-:W-:Y:S01]  /*1370*/  SHF.L.U32 R9, R6, 0x10, RZ ;  /* 0x0000001006097819 */ /* 0x000fe200000006ff */
[----:B------:R-:W-:Y:S01]  /*1380*/  FMUL.FTZ R6, R204, R197 ;  /* 0x000000c5cc067220 */ /* 0x000fe20000410000 */
[----:B------:R-:W-:Y:S01]  /*1390*/  FADD.FTZ R3, -R218, R3 ;  /* 0x00000003da037221 */ /* 0x000fe20000010100 */
[----:B------:R-:W-:Y:S01]  /*13a0*/  FADD.FTZ R121, R121, R195 ;  /* 0x000000c379797221 */ /* 0x000fe20000010000 */
[----:B------:R-:W-:Y:S01]  /*13b0*/  FMUL.FTZ R7, R204, R7 ;  /* 0x00000007cc077220 */ /* 0x000fe20000410000 */
        /* <DEDUP_REMOVED lines=11> */
[----:B------:R-:W-:-:S02]  /*1470*/  SHF.L.U32 R8, R8, 0x10, RZ ;  /* 0x0000001008087819 */ /* 0x000fc400000006ff */
        /* <DEDUP_REMOVED lines=25> */
.L_x_3322:
[----:B------:R-:W-:Y:S05]  /*1610*/  BSYNC B0 ;  /* 0x0000000000007941 */ /* 0x000fea0003800000 */
.L_x_3321:
        /* <DEDUP_REMOVED lines=9> */
[C---:B------:R-:W-:Y:S01]  /*16b0*/  @P4 LEA R10, P5, R196.reuse, UR10, 0x4 ;  /* 0x0000000ac40a4c11 */ /* 0x040fe2000f8a20ff */
[----:B------:R-:W3:Y:S03]  /*16c0*/  LDG.E.128 R192, desc[UR4][R16.64] ;  /* 0x0000000410c07981 */ /* 0x000ee6000c1e1d00 */
[----:B------:R-:W-:-:S05]  /*16d0*/  @P4 LEA.HI.X R11, R196, UR11, RZ, 0x4, P5 ;  /* 0x0000000bc40b4c11 */ /* 0x000fca000a8f24ff */
[----:B------:R0:W5:Y:S01]  /*16e0*/  @P4 LDG.E.128 R176, desc[UR4][R10.64] ;  /* 0x000000040ab04981 */ /* 0x000162000c1e1d00 */
[----:B------:R-:W-:Y:S02]  /*16f0*/  IADD3 R196, R196, 0x100, RZ ;  /* 0x00000100c4c47810 */ /* 0x000fe40007ffe0ff */
[C---:B--2---:R-:W-:Y:S02]  /*1700*/  PRMT R225, R12.reuse, 0x7632, R225 ;  /* 0x000076320ce17816 */ /* 0x044fe400000000e1 */
[----:B0-----:R-:W-:Y:S02]  /*1710*/  SHF.L.U32 R10, R12, 0x10, RZ ;  /* 0x000000100c0a7819 */ /* 0x001fe400000006ff */
[C---:B------:R-:W-:Y:S02]  /*1720*/  SHF.L.U32 R12, R14.reuse, 0x10, RZ ;  /* 0x000000100e0c7819 */ /* 0x040fe400000006ff */
[----:B------:R-:W-:Y:S02]  /*1730*/  PRMT R16, R14, 0x7632, R16 ;  /* 0x000076320e107816 */ /* 0x000fe40000000010 */
[C---:B------:R-:W-:Y:S01]  /*1740*/  PRMT R14, R15.reuse, 0x7632, R14 ;  /* 0x000076320f0e7816 */ /* 0x040fe2000000000e */
[C---:B------:R-:W-:Y:S01]  /*1750*/  FADD.FTZ R12, -R218.reuse, R12 ;  /* 0x0000000cda0c7221 */ /* 0x040fe20000010100 */
[----:B------:R-:W-:Y:S01]  /*1760*/  SHF.L.U32 R15, R15, 0x10, RZ ;  /* 0x000000100f0f7819 */ /* 0x000fe200000006ff */
[----:B------:R-:W-:Y:S01]  /*1770*/  FADD.FTZ R10, -R218, R10 ;  /* 0x0000000ada0a7221 */ /* 0x000fe20000010100 */
[C---:B------:R-:W-:Y:S01]  /*1780*/  PRMT R17, R13.reuse, 0x7632, R17 ;  /* 0x000076320d117816 */ /* 0x040fe20000000011 */
[----:B-----5:R-:W-:Y:S01]  /*1790*/  FMUL.FTZ R12, R204, R12 ;  /* 0x0000000ccc0c7220 */ /* 0x020fe20000410000 */
[----:B------:R-:W-:-:S02]  /*17a0*/  SHF.L.U32 R11, R13, 0x10, RZ ;  /* 0x000000100d0b7819 */ /* 0x000fc400000006ff */
[C---:B---3--:R-:W-:Y:S02]  /*17b0*/  PRMT R223, R192.reuse, 0x7632, R223 ;  /* 0x00007632c0df7816 */ /* 0x048fe400000000df */
[----:B------:R-:W-:Y:S02]  /*17c0*/  SHF.L.U32 R224, R192, 0x10, RZ ;  /* 0x00000010c0e07819 */ /* 0x000fe400000006ff */
[----:B------:R-:W-:Y:S01]  /*17d0*/  SHF.L.U32 R192, R194, 0x10, RZ ;  /* 0x00000010c2c07819 */ /* 0x000fe200000006ff */
[----:B------:R-:W-:Y:S01]  /*17e0*/  FADD.FTZ R15, -R218, R15 ;  /* 0x0000000fda0f7221 */ /* 0x000fe20000010100 */
        /* <DEDUP_REMOVED lines=20> */
[C---:B------:R-:W-:Y:S01]  /*1930*/  FADD.FTZ R197, -R218.reuse, R198 ;  /* 0x000000c6dac57221 */ /* 0x040fe20000010100 */
        /* <DEDUP_REMOVED lines=44> */
.L_x_3324:
[----:B------:R-:W-:Y:S05]  /*1c00*/  BSYNC B0 ;  /* 0x0000000000007941 */ /* 0x000fea0003800000 */
.L_x_3323:
[----:B------:R-:W2:Y:S01]  /*1c10*/  LDL R192, [R1+0x28] ;  /* 0x0000280001c07983 */ /* 0x000ea20000100800 */
[----:B------:R-:W-:Y:S01]  /*1c20*/  BSSY B0, `(.L_x_3325) ;  /* 0x000005e000007945 */ /* 0x000fe20003800000 */
[----:B--2---:R-:W-:-:S13]  /*1c30*/  ISETP.NE.AND P4, PT, R192, RZ, PT ;  /* 0x000000ffc000720c */ /* 0x004fda0003f85270 */
[----:B------:R-:W-:Y:S05]  /*1c40*/  @!P4 BRA `(.L_x_3326) ;  /* 0x00000004006cc947 */ /* 0x000fea0003800000 */
[C---:B------:R-:W-:Y:S01]  /*1c50*/  LEA R192, P4, R196.reuse, UR12, 0x4 ;  /* 0x0000000cc4c07c11 */ /* 0x040fe2000f8820ff */
[----:B------:R-:W0:Y:S03]  /*1c60*/  LDC.64 R198, c[0x0][0x2b8] ;  /* 0x0000ae00ffc67b82 */ /* 0x000e260000000a00 */
[----:B------:R-:W-:Y:S02]  /*1c70*/  LEA.HI.X R193, R196, UR13, RZ, 0x4, P4 ;  /* 0x0000000dc4c17c11 */ /* 0x000fe4000a0f24ff */
[----:B------:R-:W-:-:S04]  /*1c80*/  ISETP.NE.U32.AND P4, PT, RZ, UR10, PT ;  /* 0x0000000aff007c0c */ /* 0x000fc8000bf85070 */
[----:B------:R-:W-:Y:S01]  /*1c90*/  ISETP.NE.AND.EX P4, PT, RZ, UR11, PT, P4 ;  /* 0x0000000bff007c0c */ /* 0x000fe2000bf85340 */
[----:B------:R-:W2:-:S12]  /*1ca0*/  LDG.E.128 R192, desc[UR4][R192.64] ;  /* 0x00000004c0c07981 */ /* 0x000e98000c1e1d00 */
[----:B------:R-:W-:-:S04]  /*1cb0*/  @P4 LEA R210, P5, R196, UR10, 0x4 ;  /* 0x0000000ac4d24c11 */ /* 0x000fc8000f8a20ff */
[C---:B------:R-:W-:Y:S01]  /*1cc0*/  @P4 LEA.HI.X R211, R196.reuse, UR11, RZ, 0x4, P5 ;  /* 0x0000000bc4d34c11 */ /* 0x040fe2000a8f24ff */
[----:B0-----:R-:W-:-:S04]  /*1cd0*/  IMAD.WIDE.U32 R196, R196, 0x10, R198 ;  /* 0x00000010c4c47825 */ /* 0x001fc800078e00c6 */
[----:B------:R2:W5:Y:S04]  /*1ce0*/  @P4 LDG.E.128 R180, desc[UR4][R210.64] ;  /* 0x00000004d2b44981 */ /* 0x000568000c1e1d00 */
[----:B------:R-:W3:Y:S01]  /*1cf0*/  LDG.E.128 R196, desc[UR4][R196.64] ;  /* 0x00000004c4c47981 */ /* 0x000ee2000c1e1d00 */
[C---:B--2---:R-:W-:Y:S02]  /*1d00*/  PRMT R210, R192.reuse, 0x7632, R210 ;  /* 0x00007632c0d27816 */ /* 0x044fe400000000d2 */
[----:B------:R-:W-:Y:S02]  /*1d10*/  SHF.L.U32 R211, R192, 0x10, RZ ;  /* 0x00000010c0d37819 */ /* 0x000fe400000006ff */
[C---:B------:R-:W-:Y:S02]  /*1d20*/  PRMT R212, R193.reuse, 0x7632, R212 ;  /* 0x00007632c1d47816 */ /* 0x040fe400000000d4 */
[----:B------:R-:W-:-:S02]  /*1d30*/  SHF.L.U32 R214, R193, 0x10, RZ ;  /* 0x00000010c1d67819 */ /* 0x000fc400000006ff */
[C---:B------:R-:W-:Y:S02]  /*1d40*/  PRMT R193, R194.reuse, 0x7632, R193 ;  /* 0x00007632c2c17816 */ /* 0x040fe400000000c1 */
[C---:B------:R-:W-:Y:S02]  /*1d50*/  PRMT R192, R195.reuse, 0x7632, R192 ;  /* 0x00007632c3c07816 */ /* 0x040fe400000000c0 */
[----:B------:R-:W-:Y:S02]  /*1d60*/  SHF.L.U32 R213, R194, 0x10, RZ ;  /* 0x00000010c2d57819 */ /* 0x000fe400000006ff */
[----:B------:R-:W-:Y:S02]  /*1d70*/  SHF.L.U32 R195, R195, 0x10, RZ ;  /* 0x00000010c3c37819 */ /* 0x000fe400000006ff */
[----:B------:R-:W-:Y:S02]  /*1d80*/  SHF.L.U32 R210, R210, 0x10, RZ ;  /* 0x00000010d2d27819 */ /* 0x000fe400000006ff */
[----:B------:R-:W-:-:S02]  /*1d90*/  SHF.L.U32 R194, R212, 0x10, RZ ;  /* 0x00000010d4c27819 */ /* 0x000fc400000006ff */
[----:B------:R-:W-:Y:S02]  /*1da0*/  SHF.L.U32 R193, R193, 0x10, RZ ;  /* 0x00000010c1c17819 */ /* 0x000fe400000006ff */
[----:B------:R-:W-:Y:S01]  /*1db0*/  SHF.L.U32 R192, R192, 0x10, RZ ;  /* 0x00000010c0c07819 */ /* 0x000fe200000006ff */
[C---:B------:R-:W-:Y:S01]  /*1dc0*/  FADD.FTZ R211, -R218.reuse, R211 ;  /* 0x000000d3dad37221 */ /* 0x040fe20000010100 */
[----:B------:R-:W-:Y:S01]  /*1dd0*/  FADD.FTZ R214, -R218, R214 ;  /* 0x000000d6dad67221 */ /* 0x000fe20000010100 */
[----:B---3--:R-:W-:Y:S01]  /*1de0*/  PRMT R217, R196, 0x7632, R217 ;  /* 0x00007632c4d97816 */ /* 0x008fe200000000d9 */
        /* <DEDUP_REMOVED lines=8> */
[----:B------:R-:W-:Y:S02]  /*1e70*/  SHF.L.U32 R213, R198, 0x10, RZ ;  /* 0x00000010c6d57819 */ /* 0x000fe400000006ff */
[----:B------:R-:W-:Y:S02]  /*1e80*/  PRMT R216, R197, 0x7632, R216 ;  /* 0x00007632c5d87816 */ /* 0x000fe400000000d8 */
[----:B------:R-:W-:Y:S01]  /*1e90*/  SHF.L.U32 R198, R217, 0x10, RZ ;  /* 0x00000010d9c67819 */ /* 0x000fe200000006ff */
[C---:B-----5:R-:W-:Y:S01]  /*1ea0*/  FMUL.FTZ R217, R204.reuse, R212 ;  /* 0x000000d4ccd97220 */ /* 0x060fe20000410000 */
[----:B------:R-:W-:Y:S01]  /*1eb0*/  SHF.L.U32 R215, R197, 0x10, RZ ;  /* 0x00000010c5d77819 */ /* 0x000fe200000006ff */
[----:B------:R-:W-:Y:S01]  /*1ec0*/  FMUL.FTZ R252, R204, R211 ;  /* 0x000000d3ccfc7220 */ /* 0x000fe20000410000 */
[----:B------:R-:W-:Y:S01]  /*1ed0*/  PRMT R211, R199, 0x7632, R211 ;  /* 0x00007632c7d37816 */ /* 0x000fe200000000d3 */
[----:B------:R-:W-:Y:S01]  /*1ee0*/  FADD.FTZ R140, R140, R213 ;  /* 0x000000d58c8c7221 */ /* 0x000fe20000010000 */
[----:B------:R-:W-:Y:S01]  /*1ef0*/  SHF.L.U32 R197, R216, 0x10, RZ ;  /* 0x00000010d8c57819 */ /* 0x000fe200000006ff */
[-C--:B------:R-:W-:Y:S01]  /*1f00*/  FFMA.FTZ R108, R217, R213.reuse, R108 ;  /* 0x000000d5d96c7223 */ /* 0x080fe2000001006c */
[----:B------:R-:W-:Y:S01]  /*1f10*/  SHF.L.U32 R199, R199, 0x10, RZ ;  /* 0x00000010c7c77819 */ /* 0x000fe200000006ff */
[----:B------:R-:W-:Y:S01]  /*1f20*/  FMUL.FTZ R216, R68, R213 ;  /* 0x000000d544d87220 */ /* 0x000fe20000410000 */
[----:B------:R-:W-:Y:S01]  /*1f30*/  FMUL.FTZ R213, R204, R195 ;  /* 0x000000c3ccd57220 */ /* 0x000fe20000410000 */
[----:B------:R-:W-:Y:S01]  /*1f40*/  FMUL.FTZ R231, R64, R218 ;  /* 0x000000da40e77220 */ /* 0x000fe20000410000 */
[----:B------:R-:W-:Y:S01]  /*1f50*/  FMUL.FTZ R230, R204, R210 ;  /* 0x000000d2cce67220 */ /* 0x000fe20000410000 */
[----:B------:R-:W-:Y:S01]  /*1f60*/  FADD.FTZ R142, R142, R199 ;  /* 0x000000c78e8e7221 */ /* 0x000fe20000010000 */
[-C--:B------:R-:W-:Y:S01]  /*1f70*/  FFMA.FTZ R110, R213, R199.reuse, R110 ;  /* 0x000000c7d56e7223 */ /* 0x080fe2000001006e */
[----:B------:R-:W-:Y:S01]  /*1f80*/  FMUL.FTZ R212, R70, R199 ;  /* 0x000000c746d47220 */ /* 0x000fe20000410000 */
[----:B------:R-:W-:Y:S01]  /*1f90*/  FADD.FTZ R199, R219, R231 ;  /* 0x000000e7dbc77221 */ /* 0x000fe20000010000 */
[----:B------:R-:W-:Y:S01]  /*1fa0*/  FMUL.FTZ R229, R65, R198 ;  /* 0x000000c641e57220 */ /* 0x000fe20000410000 */
        /* <DEDUP_REMOVED lines=12> */
[----:B------:R-:W-:Y:S01]  /*2070*/  FADD.FTZ R138, R138, R215 ;  /* 0x000000d78a8a7221 */ /* 0x000fe20000010000 */
[----:B------:R-:W-:Y:S01]  /*2080*/  FFMA.FTZ R106, R228, R215, R106 ;  /* 0x000000d7e46a7223 */ /* 0x000fe2000001006a */
[C---:B------:R-:W-:Y:S01]  /*2090*/  FMUL.FTZ R215, R204.reuse, R193 ;  /* 0x000000c1ccd77220 */ /* 0x040fe20000410000 */
[----:B------:R-:W-:Y:S01]  /*20a0*/  FMUL.FTZ R214, R69, R196 ;  /* 0x000000c445d67220 */ /* 0x000fe20000410000 */
[----:B------:R-:W-:Y:S01]  /*20b0*/  FADD.FTZ R199, R199, R216 ;  /* 0x000000d8c7c77221 */ /* 0x000fe20000010000 */
[----:B------:R-:W-:Y:S01]  /*20c0*/  FFMA.FTZ R226, R217, R216, R226 ;  /* 0x000000d8d9e27223 */ /* 0x000fe200000100e2 */
[----:B------:R-:W-:Y:S02]  /*20d0*/  SHF.L.U32 R195, R211, 0x10, RZ ;  /* 0x00000010d3c37819 */ /* 0x000fe400000006ff */
        /* <DEDUP_REMOVED lines=18> */
.L_x_3326:
[----:B------:R-:W-:Y:S05]  /*2200*/  BSYNC B0 ;  /* 0x0000000000007941 */ /* 0x000fea0003800000 */
.L_x_3325:
        /* <DEDUP_REMOVED lines=12> */
[----:B------:R-:W0:Y:S02]  /*22d0*/  SHFL.DOWN PT, R199, R197, 0x8, 0x1f ;  /* 0x09001f00c5c77f89 */ /* 0x000e2400000e0000 */
[----:B0-----:R-:W-:Y:S02]  /*22e0*/  FADD.FTZ R197, R197, R199 ;  /* 0x000000c7c5c57221 */ /* 0x001fe40000010000 */
[----:B------:R-:W0:Y:S02]  /*22f0*/  SHFL.DOWN PT, R199, R198, 0x8, 0x1f ;  /* 0x09001f00c6c77f89 */ /* 0x000e2400000e0000 */
[----:B0-----:R-:W-:Y:S02]  /*2300*/  FADD.FTZ R198, R198, R199 ;  /* 0x000000c7c6c67221 */ /* 0x001fe40000010000 */
        /* <DEDUP_REMOVED lines=8> */
[----:B------:R0:W1:Y:S04]  /*2390*/  SHFL.DOWN PT, R218, R198, 0x1, 0x1f ;  /* 0x08201f00c6da7f89 */ /* 0x00006800000e0000 */
[----:B------:R0:W2:Y:S02]  /*23a0*/  SHFL.DOWN PT, R193, R197, 0x1, 0x1f ;  /* 0x08201f00c5c17f89 */ /* 0x0000a400000e0000 */
.L_x_3353:
[----:B--2---:R-:W-:Y:S01]  /*23b0*/  FADD.FTZ R193, R197, R193 ;  /* 0x000000c1c5c17221 */ /* 0x004fe20000010000 */
[----:B------:R-:W-:Y:S01]  /*23c0*/  @!P5 LOP3.LUT R196, R251, 0x7, RZ, 0xc0, !PT ;  /* 0x00000007fbc4d812 */ /* 0x000fe200078ec0ff */
[----:B0-----:R-:W0:Y:S01]  /*23d0*/  S2R R197, SR_CgaCtaId ;  /* 0x0000000000c57919 */ /* 0x001e220000008800 */
[----:B------:R-:W-:Y:S01]  /*23e0*/  MOV R195, 0x400 ;  /* 0x0000040000c37802 */ /* 0x000fe20000000f00 */
[----:B-1----:R-:W-:Y:S01]  /*23f0*/  FADD.FTZ R192, R198, R218 ;  /* 0x000000dac6c07221 */ /* 0x002fe20000010000 */
[----:B------:R-:W-:Y:S01]  /*2400*/  @!P5 IADD3 R196, R194, R196, RZ ;  /* 0x000000c4c2c4d210 */ /* 0x000fe20007ffe0ff */
[----:B------:R-:W-:Y:S05]  /*2410*/  WARPSYNC.ALL ;  /* 0x0000000000007948 */ /* 0x000fea0003800000 */
[----:B------:R-:W-:Y:S01]  /*2420*/  ISETP.NE.AND P6, PT, RZ, UR8, PT ;  /* 0x00000008ff007c0c */ /* 0x000fe2000bfc5270 */
[----:B------:R-:W-:Y:S01]  /*2430*/  BSSY B0, `(.L_x_3328) ;  /* 0x0000090000007945 */ /* 0x000fe20003800000 */
[----:B0-----:R-:W-:-:S04]  /*2440*/  LEA R195, R197, R195, 0x18 ;  /* 0x000000c3c5c37211 */ /* 0x001fc800078ec0ff */
[----:B------:R-:W-:-:S05]  /*2450*/  @!P5 LEA R196, R196, R195, 0x3 ;  /* 0x000000c3c4c4d211 */ /* 0x000fca00078e18ff */
[----:B------:R0:W-:Y:S02]  /*2460*/  @!P5 STS.64 [R196+0x8000], R192 ;  /* 0x008000c0c400d388 */ /* 0x0001e40000000a00 */
[----:B0-----:R-:W-:Y:S01]  /*2470*/  LEA R196, R194, R195, 0x3 ;  /* 0x000000c3c2c47211 */ /* 0x001fe200078e18ff */
        /* <DEDUP_REMOVED lines=47> */
[----:B------:R-:W-:Y:S01]  /*2770*/  FMUL.FTZ R197, R197, R19 ;  /* 0x00000013c5c57220 */ /* 0x000fe20000410000 */
[----:B------:R-:W-:-:S04]  /*2780*/  @P5 PRMT R219, R169, 0x7632, R219 ;  /* 0x00007632a9db5816 */ /* 0x000fc800000000db */
[----:B------:R-:W-:Y:S02]  /*2790*/  @P5 SHF.L.U32 R219, R219, 0x10, RZ ;  /* 0x00000010dbdb5819 */ /* 0x000fe400000006ff */
[C---:B--2---:R-:W-:Y:S02]  /*27a0*/  SHF.L.U32 R218, R194.reuse, 0x10, RZ ;  /* 0x00000010c2da7819 */ /* 0x044fe400000006ff */
[----:B------:R-:W-:-:S03]  /*27b0*/  PRMT R194, R194, 0x7632, R194 ;  /* 0x00007632c2c27816 */ /* 0x000fc600000000c2 */
[----:B------:R-:W-:Y:S01]  /*27c0*/  FFMA.FTZ R148, R218, R197, R148 ;  /* 0x000000c5da947223 */ /* 0x000fe20000010094 */
[----:B------:R-:W-:Y:S01]  /*27d0*/  SHF.L.U32 R194, R194, 0x10, RZ ;  /* 0x00000010c2c27819 */ /* 0x000fe200000006ff */
[----:B------:R-:W-:Y:S01]  /*27e0*/  FMUL.FTZ R218, R196, R19 ;  /* 0x00000013c4da7220 */ /* 0x000fe20000410000 */
[----:B------:R-:W-:-:S03]  /*27f0*/  FMUL.FTZ R197, R28, R197 ;  /* 0x000000c51cc57220 */ /* 0x000fc60000410000 */
[----:B------:R-:W-:Y:S01]  /*2800*/  FFMA.FTZ R149, R194, R218, R149 ;  /* 0x000000dac2957223 */ /* 0x000fe20000010095 */
[----:B------:R-:W-:Y:S01]  /*2810*/  FFMA.FTZ R194, R0, R198, R199 ;  /* 0x000000c600c27223 */ /* 0x000fe200000100c7 */
[----:B------:R-:W-:-:S03]  /*2820*/  FMUL.FTZ R218, R29, R218 ;  /* 0x000000da1dda7220 */ /* 0x000fc60000410000 */
[----:B------:R-:W-:-:S04]  /*2830*/  FADD.FTZ R194, R203, -R194 ;  /* 0x800000c2cbc27221 */ /* 0x000fc80000010000 */
[----:B------:R-:W-:Y:S01]  /*2840*/  FMUL.FTZ R196, R204, R194 ;  /* 0x000000c2ccc47220 */ /* 0x000fe20000410000 */
[----:B------:R-:W-:-:S05]  /*2850*/  @P5 SHF.L.U32 R194, R168, 0x10, RZ ;  /* 0x00000010a8c25819 */ /* 0x000fca00000006ff */
[----:B------:R-:W-:-:S05]  /*2860*/  @P5 FADD.FTZ R196, R196, R194 ;  /* 0x000000c2c4c45221 */ /* 0x000fca0000010000 */
[----:B------:R-:W-:Y:S01]  /*2870*/  @P6 F2FP.BF16.F32.PACK_AB R194, RZ, R196 ;  /* 0x000000c4ffc2623e */ /* 0x000fe200000010ff */
[----:B------:R-:W-:-:S03]  /*2880*/  FMUL.FTZ R196, R196, R19 ;  /* 0x00000013c4c47220 */ /* 0x000fc60000410000 */
        /* <DEDUP_REMOVED lines=9> */
[----:B------:R-:W-:Y:S02]  /*2920*/  @P6 PRMT R184, R184, 0x5410, R218 ;  /* 0x00005410b8b86816 */ /* 0x000fe400000000da */
[C---:B------:R-:W-:Y:S02]  /*2930*/  SHF.L.U32 R218, R192.reuse, 0x10, RZ ;  /* 0x00000010c0da7819 */ /* 0x040fe400000006ff */
[----:B------:R-:W-:-:S03]  /*2940*/  PRMT R192, R192, 0x7632, R192 ;  /* 0x00007632c0c07816 */ /* 0x000fc600000000c0 */
[----:B------:R-:W-:Y:S01]  /*2950*/  FFMA.FTZ R144, R218, R196, R144 ;  /* 0x000000c4da907223 */ /* 0x000fe20000010090 */
[----:B------:R-:W-:Y:S01]  /*2960*/  SHF.L.U32 R218, R192, 0x10, RZ ;  /* 0x00000010c0da7819 */ /* 0x000fe200000006ff */
[----:B------:R-:W-:Y:S01]  /*2970*/  FMUL.FTZ R192, R197, R19 ;  /* 0x00000013c5c07220 */ /* 0x000fe20000410000 */
[----:B------:R-:W-:Y:S01]  /*2980*/  FFMA.FTZ R197, R208, R198, R199 ;  /* 0x000000c6d0c57223 */ /* 0x000fe200000100c7 */
[----:B------:R-:W-:Y:S02]  /*2990*/  FMUL.FTZ R196, R24, R196 ;  /* 0x000000c418c47220 */ /* 0x000fe40000410000 */
[-C--:B------:R-:W-:Y:S01]  /*29a0*/  FFMA.FTZ R145, R218, R192.reuse, R145 ;  /* 0x000000c0da917223 */ /* 0x080fe20000010091 */
[----:B------:R-:W-:Y:S01]  /*29b0*/  FADD.FTZ R197, R249, -R197 ;  /* 0x800000c5f9c57221 */ /* 0x000fe20000010000 */
[----:B------:R-:W-:Y:S01]  /*29c0*/  @P5 SHF.L.U32 R218, R169, 0x10, RZ ;  /* 0x00000010a9da5819 */ /* 0x000fe200000006ff */
[----:B------:R-:W-:Y:S02]  /*29d0*/  FMUL.FTZ R192, R25, R192 ;  /* 0x000000c019c07220 */ /* 0x000fe40000410000 */
[----:B------:R-:W-:-:S03]  /*29e0*/  FMUL.FTZ R197, R204, R197 ;  /* 0x000000c5ccc57220 */ /* 0x000fc60000410000 */
[----:B------:R-:W-:Y:S01]  /*29f0*/  F2FP.BF16.F32.PACK_AB R192, R192, R196 ;  /* 0x000000c4c0c0723e */ /* 0x000fe200000010ff */
[----:B------:R-:W-:Y:S01]  /*2a00*/  @P5 FADD.FTZ R197, R197, R218 ;  /* 0x000000dac5c55221 */ /* 0x000fe20000010000 */
[----:B------:R-:W-:Y:S02]  /*2a10*/  SHF.L.U32 R196, R195, 0x10, RZ ;  /* 0x00000010c3c47819 */ /* 0x000fe400000006ff */
[----:B------:R-:W-:Y:S02]  /*2a20*/  @P5 PRMT R195, R171, 0x7632, R195 ;  /* 0x00007632abc35816 */ /* 0x000fe400000000c3 */
[----:B------:R-:W-:Y:S01]  /*2a30*/  @P6 F2FP.BF16.F32.PACK_AB R218, RZ, R197 ;  /* 0x000000c5ffda623e */ /* 0x000fe200000010ff */
[----:B------:R-:W-:-:S03]  /*2a40*/  FMUL.FTZ R197, R197, R19 ;  /* 0x00000013c5c57220 */ /* 0x000fc60000410000 */
[----:B------:R-:W-:Y:S01]  /*2a50*/  @P6 PRMT R185, R218, 0x7610, R185 ;  /* 0x00007610dab96816 */ /* 0x000fe200000000b9 */
[----:B------:R-:W-:-:S04]  /*2a60*/  FFMA.FTZ R218, R207, R198, R199 ;  /* 0x000000c6cfda7223 */ /* 0x000fc800000100c7 */
[----:B------:R-:W-:-:S04]  /*2a70*/  FADD.FTZ R218, R248, -R218 ;  /* 0x800000daf8da7221 */ /* 0x000fc80000010000 */
        /* <DEDUP_REMOVED lines=9> */
[----:B------:R-:W-:Y:S01]  /*2b10*/  FMUL.FTZ R197, R26, R197 ;  /* 0x000000c51ac57220 */ /* 0x000fe20000410000 */
[----:B------:R-:W-:Y:S02]  /*2b20*/  @P5 SHF.L.U32 R218, R171, 0x10, RZ ;  /* 0x00000010abda5819 */ /* 0x000fe400000006ff */
[-C--:B------:R-:W-:Y:S01]  /*2b30*/  FFMA.FTZ R147, R219, R193.reuse, R147 ;  /* 0x000000c1db937223 */ /* 0x080fe20000010093 */
[----:B------:R-:W-:-:S05]  /*2b40*/  FMUL.FTZ R193, R27, R193 ;  /* 0x000000c11bc17220 */ /* 0x000fca0000410000 */
[----:B------:R-:W-:Y:S01]  /*2b50*/  F2FP.BF16.F32.PACK_AB R193, R193, R197 ;  /* 0x000000c5c1c1723e */ /* 0x000fe200000010ff */
[----:B------:R-:W-:-:S04]  /*2b60*/  FFMA.FTZ R197, R202, R198, R199 ;  /* 0x000000c6cac57223 */ /* 0x000fc800000100c7 */
[----:B------:R-:W-:-:S04]  /*2b70*/  FADD.FTZ R197, R245, -R197 ;  /* 0x800000c5f5c57221 */ /* 0x000fc80000010000 */
[----:B------:R-:W-:-:S04]  /*2b80*/  FMUL.FTZ R197, R204, R197 ;  /* 0x000000c5ccc57220 */ /* 0x000fc80000410000 */
[----:B------:R-:W-:-:S05]  /*2b90*/  @P5 FADD.FTZ R197, R197, R218 ;  /* 0x000000dac5c55221 */ /* 0x000fca0000010000 */
[----:B------:R-:W-:-:S04]  /*2ba0*/  @P6 F2FP.BF16.F32.PACK_AB R218, RZ, R197 ;  /* 0x000000c5ffda623e */ /* 0x000fc800000010ff */
[----:B------:R-:W-:Y:S01]  /*2bb0*/  @P6 PRMT R187, R218, 0x7610, R187 ;  /* 0x00007610dabb6816 */ /* 0x000fe200000000bb */
[----:B------:R-:W-:Y:S01]  /*2bc0*/  FMUL.FTZ R218, R197, R19 ;  /* 0x00000013c5da7220 */ /* 0x000fe20000410000 */
[----:B------:R-:W-:-:S03]  /*2bd0*/  FFMA.FTZ R197, R200, R198, R199 ;  /* 0x000000c6c8c57223 */ /* 0x000fc600000100c7 */
[----:B------:R-:W-:Y:S01]  /*2be0*/  FFMA.FTZ R150, R196, R218, R150 ;  /* 0x000000dac4967223 */ /* 0x000fe20000010096 */
[----:B------:R-:W-:Y:S01]  /*2bf0*/  FADD.FTZ R197, R244, -R197 ;  /* 0x800000c5f4c57221 */ /* 0x000fe20000010000 */
[C---:B------:R-:W-:Y:S02]  /*2c00*/  @P5 SHF.L.U32 R196, R195.reuse, 0x10, RZ ;  /* 0x00000010c3c45819 */ /* 0x040fe400000006ff */
[----:B------:R-:W-:Y:S01]  /*2c10*/  PRMT R195, R195, 0x7632, R195 ;  /* 0x00007632c3c37816 */ /* 0x000fe200000000c3 */
        /* <DEDUP_REMOVED lines=8> */
[----:B------:R-:W0:Y:S02]  /*2ca0*/  @P6 LDC.64 R196, c[0x0][0x308] ;  /* 0x0000c200ffc46b82 */ /* 0x000e240000000a00 */
[----:B0-----:R-:W-:-:S05]  /*2cb0*/  @P6 IMAD.WIDE.U32 R196, R18, 0x10, R196 ;  /* 0x0000001012c46825 */ /* 0x001fca00078e00c4 */
[----:B------:R0:W-:Y:S02]  /*2cc0*/  @P6 STG.E.128 desc[UR4][R196.64], R184 ;  /* 0x000000b8c4006986 */ /* 0x0001e4000c101d04 */
[----:B0-----:R-:W-:-:S05]  /*2cd0*/  FMUL.FTZ R196, R30, R218 ;  /* 0x000000da1ec47220 */ /* 0x001fca0000410000 */
[----:B------:R-:W-:Y:S02]  /*2ce0*/  F2FP.BF16.F32.PACK_AB R195, R195, R196 ;  /* 0x000000c4c3c3723e */ /* 0x000fe400000010ff */
[----:B------:R-:W0:Y:S02]  /*2cf0*/  LDC.64 R196, c[0x0][0x2f8] ;  /* 0x0000be00ffc47b82 */ /* 0x000e240000000a00 */
[C---:B0-----:R-:W-:Y:S01]  /*2d00*/  IMAD.WIDE.U32 R196, R18.reuse, 0x10, R196 ;  /* 0x0000001012c47825 */ /* 0x041fe200078e00c4 */
[----:B------:R-:W-:-:S04]  /*2d10*/  IADD3 R18, R18, 0x100, RZ ;  /* 0x0000010012127810 */ /* 0x000fc80007ffe0ff */
[----:B------:R0:W-:Y:S03]  /*2d20*/  STG.E.128 desc[UR4][R196.64], R192 ;  /* 0x000000c0c4007986 */ /* 0x0001e6000c101d04 */
.L_x_3329:
[----:B------:R-:W-:Y:S05]  /*2d30*/  BSYNC B0 ;  /* 0x0000000000007941 */ /* 0x000fea0003800000 */
.L_x_3328:
        /* <DEDUP_REMOVED lines=108> */
[----:B------:R-:W-:-:S05]  /*3400*/  @P5 LEA.HI.X R197, R18, UR15, RZ, 0x4, P6 ;  /* 0x0000000f12c55c11 */ /* 0x000fca000b0f24ff */
[----:B------:R0:W-:Y:S02]  /*3410*/  @P5 STG.E.128 desc[UR4][R196.64], R184 ;  /* 0x000000b8c4005986 */ /* 0x0001e4000c101d04 */
[----:B0-----:R-:W-:-:S05]  /*3420*/  FMUL.FTZ R196, R46, R218 ;  /* 0x000000da2ec47220 */ /* 0x001fca0000410000 */
[----:B------:R-:W-:Y:S02]  /*3430*/  F2FP.BF16.F32.PACK_AB R195, R195, R196 ;  /* 0x000000c4c3c3723e */ /* 0x000fe400000010ff */
[----:B------:R-:W-:-:S04]  /*3440*/  LEA R196, P5, R18, UR16, 0x4 ;  /* 0x0000001012c47c11 */ /* 0x000fc8000f8a20ff */
[C---:B------:R-:W-:Y:S02]  /*3450*/  LEA.HI.X R197, R18.reuse, UR17, RZ, 0x4, P5 ;  /* 0x0000001112c57c11 */ /* 0x040fe4000a8f24ff */
[----:B------:R-:W-:-:S03]  /*3460*/  IADD3 R18, R18, 0x100, RZ ;  /* 0x0000010012127810 */ /* 0x000fc60007ffe0ff */
[----:B------:R1:W-:Y:S04]  /*3470*/  STG.E.128 desc[UR4][R196.64], R192 ;  /* 0x000000c0c4007986 */ /* 0x0003e8000c101d04 */
.L_x_3331:
[----:B------:R-:W-:Y:S05]  /*3480*/  BSYNC B0 ;  /* 0x0000000000007941 */ /* 0x000fea0003800000 */
.L_x_3330:
        /* <DEDUP_REMOVED lines=116> */
.L_x_3333:
[----:B------:R-:W-:Y:S05]  /*3bd0*/  BSYNC B0 ;  /* 0x0000000000007941 */ /* 0x000fea0003800000 */
.L_x_3332:
[----:B012---:R-:W2:Y:S01]  /*3be0*/  LDL R192, [R1+0x28] ;  /* 0x0000280001c07983 */ /* 0x007ea20000100800 */
[----:B------:R-:W-:Y:S01]  /*3bf0*/  BSSY B0, `(.L_x_3334) ;  /* 0x0000074000007945 */ /* 0x000fe20003800000 */
[----:B--2---:R-:W-:-:S13]  /*3c00*/  ISETP.NE.AND P5, PT, R192, RZ, PT ;  /* 0x000000ffc000720c */ /* 0x004fda0003fa5270 */
[----:B------:R-:W-:Y:S05]  /*3c10*/  @!P5 BRA `(.L_x_3335) ;  /* 0x0000000400c4d947 */ /* 0x000fea0003800000 */
[----:B------:R-:W-:Y:S01]  /*3c20*/  ISETP.NE.U32.AND P6, PT, RZ, UR10, PT ;  /* 0x0000000aff007c0c */ /* 0x000fe2000bfc5070 */
[-CC-:B------:R-:W-:Y:S01]  /*3c30*/  FFMA.FTZ R196, R230, R198.reuse, R199.reuse ;  /* 0x000000c6e6c47223 */ /* 0x180fe200000100c7 */
        /* <DEDUP_REMOVED lines=12> */
[C---:B-----5:R-:W-:Y:S01]  /*3d00*/  FMUL.FTZ R196, R204.reuse, R196 ;  /* 0x000000c4ccc47220 */ /* 0x060fe20000410000 */
[----:B------:R-:W-:Y:S01]  /*3d10*/  FMUL.FTZ R197, R204, R197 ;  /* 0x000000c5ccc57220 */ /* 0x000fe20000410000 */
[----:B------:R-:W-:Y:S01]  /*3d20*/  FADD.FTZ R194, R214, -R194 ;  /* 0x800000c2d6c27221 */ /* 0x000fe20000010000 */
[----:B------:R-:W-:Y:S01]  /*3d30*/  @P6 PRMT R198, R180, 0x7632, R198 ;  /* 0x00007632b4c66816 */ /* 0x000fe200000000c6 */
[----:B------:R-:W-:Y:S01]  /*3d40*/  FADD.FTZ R193, R212, -R193 ;  /* 0x800000c1d4c17221 */ /* 0x000fe20000010000 */
[----:B------:R-:W-:Y:S01]  /*3d50*/  FADD.FTZ R192, R210, -R192 ;  /* 0x800000c0d2c07221 */ /* 0x000fe20000010000 */
[----:B------:R-:W-:Y:S01]  /*3d60*/  FMUL.FTZ R199, R204, R199 ;  /* 0x000000c7ccc77220 */ /* 0x000fe20000410000 */
[----:B------:R-:W-:Y:S01]  /*3d70*/  @P6 SHF.L.U32 R198, R198, 0x10, RZ ;  /* 0x00000010c6c66819 */ /* 0x000fe200000006ff */
[C---:B------:R-:W-:Y:S01]  /*3d80*/  FMUL.FTZ R226, R204.reuse, R195 ;  /* 0x000000c3cce27220 */ /* 0x040fe20000410000 */
[----:B------:R-:W-:Y:S01]  /*3d90*/  FMUL.FTZ R218, R204, R194 ;  /* 0x000000c2ccda7220 */ /* 0x000fe20000410000 */
[----:B------:R-:W-:-:S02]  /*3da0*/  ISETP.NE.U32.AND P5, PT, RZ, UR14, PT ;  /* 0x0000000eff007c0c */ /* 0x000fc4000bfa5070 */
[----:B------:R-:W-:Y:S01]  /*3db0*/  @P6 FADD.FTZ R196, R196, R198 ;  /* 0x000000c6c4c46221 */ /* 0x000fe20000010000 */
[----:B------:R-:W-:Y:S02]  /*3dc0*/  @P6 SHF.L.U32 R198, R180, 0x10, RZ ;  /* 0x00000010b4c66819 */ /* 0x000fe400000006ff */
[----:B------:R-:W-:-:S03]  /*3dd0*/  ISETP.NE.AND.EX P5, PT, RZ, UR15, PT, P5 ;  /* 0x0000000fff007c0c */ /* 0x000fc6000bfa5350 */
[----:B------:R-:W-:Y:S01]  /*3de0*/  @P6 FADD.FTZ R197, R197, R198 ;  /* 0x000000c6c5c56221 */ /* 0x000fe20000010000 */
[----:B------:R-:W-:Y:S01]  /*3df0*/  FADD.FTZ R198, R222, -R219 ;  /* 0x800000dbdec67221 */ /* 0x000fe20000010000 */
[----:B------:R-:W-:-:S03]  /*3e00*/  FMUL.FTZ R219, R204, R193 ;  /* 0x000000c1ccdb7220 */ /* 0x000fc60000410000 */
[C---:B------:R-:W-:Y:S01]  /*3e10*/  FMUL.FTZ R198, R204.reuse, R198 ;  /* 0x000000c6ccc67220 */ /* 0x040fe20000410000 */
[----:B------:R-:W-:Y:S02]  /*3e20*/  FMUL.FTZ R204, R204, R192 ;  /* 0x000000c0cccc7220 */ /* 0x000fe40000410000 */
[----:B------:R-:W0:Y:S02]  /*3e30*/  LDC.64 R192, c[0x0][0x220] ;  /* 0x00008800ffc07b82 */ /* 0x000e240000000a00 */
[----:B------:R-:W-:Y:S02]  /*3e40*/  @P5 F2FP.BF16.F32.PACK_AB R194, RZ, R197 ;  /* 0x000000c5ffc2523e */ /* 0x000fe400000010ff */
[----:B------:R-:W-:Y:S02]  /*3e50*/  @P5 F2FP.BF16.F32.PACK_AB R195, RZ, R196 ;  /* 0x000000c4ffc3523e */ /* 0x000fe400000010ff */
[----:B------:R-:W-:-:S04]  /*3e60*/  @P5 PRMT R184, R194, 0x7610, R184 ;  /* 0x00007610c2b85816 */ /* 0x000fc800000000b8 */
[----:B------:R-:W-:Y:S01]  /*3e70*/  @P5 PRMT R184, R184, 0x5410, R195 ;  /* 0x00005410b8b85816 */ /* 0x000fe200000000c3 */
[----:B0-----:R-:W-:-:S06]  /*3e80*/  IMAD.WIDE.U32 R192, R18, 0x10, R192 ;  /* 0x0000001012c07825 */ /* 0x001fcc00078e00c0 */
[----:B------:R-:W2:Y:S01]  /*3e90*/  LDG.E.128 R192, desc[UR4][R192.64] ;  /* 0x00000004c0c07981 */ /* 0x000ea2000c1e1d00 */
[----:B------:R-:W-:Y:S01]  /*3ea0*/  FMUL.FTZ R251, R197, R19 ;  /* 0x00000013c5fb7220 */ /* 0x000fe20000410000 */
[C---:B--2---:R-:W-:Y:S02]  /*3eb0*/  SHF.L.U32 R197, R192.reuse, 0x10, RZ ;  /* 0x00000010c0c57819 */ /* 0x044fe400000006ff */
[----:B------:R-:W-:-:S03]  /*3ec0*/  PRMT R192, R192, 0x7632, R192 ;  /* 0x00007632c0c07816 */ /* 0x000fc600000000c0 */
[----:B------:R-:W-:Y:S01]  /*3ed0*/  FFMA.FTZ R20, R197, R251, R20 ;  /* 0x000000fbc5147223 */ /* 0x000fe20000010014 */
[----:B------:R-:W-:Y:S01]  /*3ee0*/  SHF.L.U32 R197, R192, 0x10, RZ ;  /* 0x00000010c0c57819 */ /* 0x000fe200000006ff */
[----:B------:R-:W-:Y:S01]  /*3ef0*/  FMUL.FTZ R192, R196, R19 ;  /* 0x00000013c4c07220 */ /* 0x000fe20000410000 */
[----:B------:R-:W-:-:S03]  /*3f00*/  @P6 SHF.L.U32 R196, R182, 0x10, RZ ;  /* 0x00000010b6c46819 */ /* 0x000fc600000006ff */
[----:B------:R-:W-:Y:S02]  /*3f10*/  FFMA.FTZ R21, R197, R192, R21 ;  /* 0x000000c0c5157223 */ /* 0x000fe40000010015 */
        /* <DEDUP_REMOVED lines=9> */
[----:B------:R-:W-:Y:S02]  /*3fb0*/  SHF.L.U32 R196, R194, 0x10, RZ ;  /* 0x00000010c2c47819 */ /* 0x000fe400000006ff */
[----:B------:R-:W-:-:S03]  /*3fc0*/  @P6 PRMT R194, R181, 0x7632, R194 ;  /* 0x00007632b5c26816 */ /* 0x000fc600000000c2 */
[----:B------:R-:W-:Y:S01]  /*3fd0*/  FFMA.FTZ R188, R196, R226, R188 ;  /* 0x000000e2c4bc7223 */ /* 0x000fe200000100bc */
[----:B------:R-:W-:-:S05]  /*3fe0*/  @P6 SHF.L.U32 R196, R181, 0x10, RZ ;  /* 0x00000010b5c46819 */ /* 0x000fca00000006ff */
[----:B------:R-:W-:-:S05]  /*3ff0*/  @P6 FADD.FTZ R198, R198, R196 ;  /* 0x000000c4c6c66221 */ /* 0x000fca0000010000 */
[----:B------:R-:W-:-:S04]  /*4000*/  @P5 F2FP.BF16.F32.PACK_AB R196, RZ, R198 ;  /* 0x000000c6ffc4523e */ /* 0x000fc800000010ff */
[----:B------:R-:W-:Y:S02]  /*4010*/  @P5 PRMT R185, R196, 0x7610, R185 ;  /* 0x00007610c4b95816 */ /* 0x000fe400000000b9 */
[----:B------:R-:W-:Y:S02]  /*4020*/  @P6 SHF.L.U32 R196, R194, 0x10, RZ ;  /* 0x00000010c2c46819 */ /* 0x000fe400000006ff */
[----:B------:R-:W-:-:S03]  /*4030*/  @P6 PRMT R194, R183, 0x7632, R194 ;  /* 0x00007632b7c26816 */ /* 0x000fc600000000c2 */
[----:B------:R-:W-:-:S05]  /*4040*/  @P6 FADD.FTZ R199, R199, R196 ;  /* 0x000000c4c7c76221 */ /* 0x000fca0000010000 */
[----:B------:R-:W-:-:S04]  /*4050*/  @P5 F2FP.BF16.F32.PACK_AB R196, RZ, R199 ;  /* 0x000000c7ffc4523e */ /* 0x000fc800000010ff */
[----:B------:R-:W-:Y:S02]  /*4060*/  @P5 PRMT R185, R185, 0x5410, R196 ;  /* 0x00005410b9b95816 */ /* 0x000fe400000000c4 */
[----:B------:R-:W-:-:S05]  /*4070*/  @P6 SHF.L.U32 R196, R183, 0x10, RZ ;  /* 0x00000010b7c46819 */ /* 0x000fca00000006ff */
[----:B------:R-:W-:-:S05]  /*4080*/  @P6 FADD.FTZ R219, R219, R196 ;  /* 0x000000c4dbdb6221 */ /* 0x000fca0000010000 */
[----:B------:R-:W-:-:S04]  /*4090*/  @P5 F2FP.BF16.F32.PACK_AB R196, RZ, R219 ;  /* 0x000000dbffc4523e */ /* 0x000fc800000010ff */
[----:B------:R-:W-:Y:S02]  /*40a0*/  @P5 PRMT R187, R196, 0x7610, R187 ;  /* 0x00007610c4bb5816 */ /* 0x000fe400000000bb */
[C---:B------:R-:W-:Y:S02]  /*40b0*/  @P6 SHF.L.U32 R196, R194.reuse, 0x10, RZ ;  /* 0x00000010c2c46819 */ /* 0x040fe400000006ff */
[----:B------:R-:W-:-:S03]  /*40c0*/  PRMT R194, R194, 0x7632, R194 ;  /* 0x00007632c2c27816 */ /* 0x000fc600000000c2 */
[----:B------:R-:W-:Y:S01]  /*40d0*/  @P6 FADD.FTZ R204, R204, R196 ;  /* 0x000000c4cccc6221 */ /* 0x000fe20000010000 */
[----:B------:R-:W-:-:S04]  /*40e0*/  SHF.L.U32 R194, R194, 0x10, RZ ;  /* 0x00000010c2c27819 */ /* 0x000fc800000006ff */
[----:B------:R-:W-:-:S04]  /*40f0*/  @P5 F2FP.BF16.F32.PACK_AB R196, RZ, R204 ;  /* 0x000000ccffc4523e */ /* 0x000fc800000010ff */
        /* <DEDUP_REMOVED lines=13> */
[----:B------:R-:W-:-:S03]  /*41d0*/  FMUL.FTZ R19, R204, R19 ;  /* 0x00000013cc137220 */ /* 0x000fc60000410000 */
[----:B------:R-:W-:Y:S01]  /*41e0*/  F2FP.BF16.F32.PACK_AB R198, R196, R198 ;  /* 0x000000c6c4c6723e */ /* 0x000fe200000010ff */
[----:B------:R-:W-:Y:S01]  /*41f0*/  FMUL.FTZ R204, R75, R226 ;  /* 0x000000e24bcc7220 */ /* 0x000fe20000410000 */
[----:B------:R-:W-:Y:S01]  /*4200*/  F2FP.BF16.F32.PACK_AB R196, R197, R218 ;  /* 0x000000dac5c4723e */ /* 0x000fe200000010ff */
[----:B------:R-:W-:Y:S01]  /*4210*/  FMUL.FTZ R199, R79, R19 ;  /* 0x000000134fc77220 */ /* 0x000fe20000410000 */
[----:B------:R-:W-:Y:S02]  /*4220*/  SHF.L.U32 R197, R193, 0x10, RZ ;  /* 0x00000010c1c57819 */ /* 0x000fe400000006ff */
[----:B------:R-:W-:-:S03]  /*4230*/  LEA R218, P5, R18, UR16, 0x4 ;  /* 0x0000001012da7c11 */ /* 0x000fc6000f8a20ff */
[-C--:B------:R-:W-:Y:S01]  /*4240*/  FFMA.FTZ R22, R197, R194.reuse, R22 ;  /* 0x000000c2c5167223 */ /* 0x080fe20000010016 */
[----:B------:R-:W-:Y:S01]  /*4250*/  FMUL.FTZ R197, R74, R194 ;  /* 0x000000c24ac57220 */ /* 0x000fe20000410000 */
[----:B------:R-:W-:Y:S01]  /*4260*/  FMUL.FTZ R194, R78, R192 ;  /* 0x000000c04ec27220 */ /* 0x000fe20000410000 */
[----:B------:R-:W-:Y:S02]  /*4270*/  LEA.HI.X R219, R18, UR17, RZ, 0x4, P5 ;  /* 0x0000001112db7c11 */ /* 0x000fe4000a8f24ff */
[----:B------:R-:W-:Y:S02]  /*4280*/  SHF.L.U32 R18, R195, 0x10, RZ ;  /* 0x00000010c3127819 */ /* 0x000fe400000006ff */
[----:B------:R-:W-:Y:S02]  /*4290*/  F2FP.BF16.F32.PACK_AB R197, R204, R197 ;  /* 0x000000c5ccc5723e */ /* 0x000fe400000010ff */
[----:B------:R-:W-:Y:S01]  /*42a0*/  F2FP.BF16.F32.PACK_AB R199, R199, R194 ;  /* 0x000000c2c7c7723e */ /* 0x000fe200000010ff */
[----:B------:R-:W-:Y:S01]  /*42b0*/  FFMA.FTZ R190, R18, R192, R190 ;  /* 0x000000c012be7223 */ /* 0x000fe200000100be */
[----:B------:R-:W-:-:S02]  /*42c0*/  PRMT R18, R193, 0x7632, R18 ;  /* 0x00007632c1127816 */ /* 0x000fc40000000012 */
[----:B------:R-:W-:Y:S01]  /*42d0*/  PRMT R195, R195, 0x7632, R195 ;  /* 0x00007632c3c37816 */ /* 0x000fe200000000c3 */
[----:B------:R0:W-:Y:S01]  /*42e0*/  STG.E.128 desc[UR4][R218.64], R196 ;  /* 0x000000c4da007986 */ /* 0x0001e2000c101d04 */
[----:B------:R-:W-:-:S05]  /*42f0*/  SHF.L.U32 R18, R18, 0x10, RZ ;  /* 0x0000001012127819 */ /* 0x000fca00000006ff */
[----:B------:R-:W-:Y:S01]  /*4300*/  FFMA.FTZ R23, R18, R226, R23 ;  /* 0x000000e212177223 */ /* 0x000fe20000010017 */
[----:B------:R-:W-:-:S05]  /*4310*/  SHF.L.U32 R18, R195, 0x10, RZ ;  /* 0x00000010c3127819 */ /* 0x000fca00000006ff */
[----:B------:R-:W-:-:S07]  /*4320*/  FFMA.FTZ R191, R18, R19, R191 ;  /* 0x0000001312bf7223 */ /* 0x000fce00000100bf */
.L_x_3335:
[----:B------:R-:W-:Y:S05]  /*4330*/  BSYNC B0 ;  /* 0x0000000000007941 */ /* 0x000fea0003800000 */
.L_x_3334:
[----:B------:R-:W-:Y:S02]  /*4340*/  IADD3 R2, R2, UR18, RZ ;  /* 0x0000001202027c10 */ /* 0x000fe4000fffe0ff */
[----:B------:R-:W-:Y:S02]  /*4350*/  SEL R251, RZ, 0x1, P4 ;  /* 0x00000001fffb7807 */ /* 0x000fe40002000000 */
[----:B------:R-:W-:-:S13]  /*4360*/  ISETP.GE.AND P5, PT, R2, UR19, PT ;  /* 0x0000001302007c0c */ /* 0x000fda000bfa6270 */
[----:B------:R-:W-:Y:S05]  /*4370*/  @!P5 BRA `(.L_x_3336) ;  /* 0xffffffc40024d947 */ /* 0x000fea000383ffff */
.L_x_3318:
[----:B------:R-:W2:Y:S04]  /*4380*/  LDL.LU R19, [R1+0x20] ;  /* 0x0000200001137983 */ /* 0x000ea80000300800 */
[----:B------:R-:W3:Y:S01]  /*4390*/  LDL.LU R18, [R1+0x24] ;  /* 0x0000240001127983 */ /* 0x000ee20000300800 */
[----:B------:R-:W1:Y:S01]  /*43a0*/  S2UR UR6, SR_CTAID.X ;  /* 0x00000000000679c3 */ /* 0x000e620000002500 */
[----:B------:R-:W-:Y:S01]  /*43b0*/  BSSY B0, `(.L_x_3337) ;  /* 0x0000013000007945 */ /* 0x000fe20003800000 */
[----:B------:R-:W1:Y:S02]  /*43c0*/  S2R R0, SR_TID.X ;  /* 0x0000000000007919 */ /* 0x000e640000002100 */
[----:B-1----:R-:W-:-:S05]  /*43d0*/  LEA.HI R0, R0, UR6, RZ, 0x18 ;  /* 0x0000000600007c11 */ /* 0x002fca000f8fc0ff */
[----:B--2---:R-:W-:-:S05]  /*43e0*/  IMAD R0, R0, R19, RZ ;  /* 0x0000001300007224 */ /* 0x004fca00078e02ff */
[----:B---3--:R-:W-:Y:S01]  /*43f0*/  LEA.HI R9, R0, R18, RZ, 0x1d ;  /* 0x0000001200097211 */ /* 0x008fe200078fe8ff */
[----:B------:R-:W-:Y:S06]  /*4400*/  @!P0 BRA `(.L_x_3338) ;  /* 0x0000000000348947 */ /* 0x000fec0003800000 */
[----:B------:R-:W1:Y:S08]  /*4410*/  LDC.64 R2, c[0x0][0x2d0] ;  /* 0x0000b400ff027b82 */ /* 0x000e700000000a00 */
[----:B------:R-:W2:Y:S08]  /*4420*/  LDC.64 R4, c[0x0][0x2d8] ;  /* 0x0000b600ff047b82 */ /* 0x000eb00000000a00 */
[----:B------:R-:W3:Y:S01]  /*4430*/  LDC.64 R6, c[0x0][0x2f0] ;  /* 0x0000bc00ff067b82 */ /* 0x000ee20000000a00 */
[----:B-1----:R-:W-:-:S05]  /*4440*/  IMAD.WIDE.U32 R2, R9, 0x20, R2 ;  /* 0x0000002009027825 */ /* 0x002fca00078e0002 */
[----:B------:R1:W-:Y:S01]  /*4450*/  STG.E.128 desc[UR4][R2.64], R112 ;  /* 0x0000007002007986 */ /* 0x0003e2000c101d04 */
[----:B--2---:R-:W-:-:S03]  /*4460*/  IMAD.WIDE.U32 R4, R9, 0x20, R4 ;  /* 0x0000002009047825 */ /* 0x004fc600078e0004 */
[----:B------:R1:W-:Y:S04]  /*4470*/  STG.E.128 desc[UR4][R2.64+0x10], R116 ;  /* 0x0000107402007986 */ /* 0x0003e8000c101d04 */
[----:B------:R1:W-:Y:S01]  /*4480*/  STG.E.128 desc[UR4][R4.64], R80 ;  /* 0x0000005004007986 */ /* 0x0003e2000c101d04 */
[----:B---3--:R-:W-:-:S03]  /*4490*/  IMAD.WIDE.U32 R6, R9, 0x20, R6 ;  /* 0x0000002009067825 */ /* 0x008fc600078e0006 */
[----:B------:R1:W-:Y:S01]  /*44a0*/  STG.E.128 desc[UR4][R4.64+0x10], R84 ;  /* 0x0000105404007986 */ /* 0x0003e2000c101d04 */
[----:B------:R-:W-:-:S03]  /*44b0*/  IADD3 R9, R9, 0x100, RZ ;  /* 0x0000010009097810 */ /* 0x000fc60007ffe0ff */
[----:B------:R1:W-:Y:S04]  /*44c0*/  STG.E.128 desc[UR4][R6.64], R144 ;  /* 0x0000009006007986 */ /* 0x0003e8000c101d04 */
[----:B------:R1:W-:Y:S02]  /*44d0*/  STG.E.128 desc[UR4][R6.64+0x10], R148 ;  /* 0x0000109406007986 */ /* 0x0003e4000c101d04 */
.L_x_3338:
[----:B------:R-:W-:Y:S05]  /*44e0*/  BSYNC B0 ;  /* 0x0000000000007941 */ /* 0x000fea0003800000 */
.L_x_3337:
[----:B------:R-:W-:Y:S04]  /*44f0*/  BSSY B0, `(.L_x_3339) ;  /* 0x000000f000007945 */ /* 0x000fe80003800000 */
[----:B------:R-:W-:Y:S05]  /*4500*/  @!P1 BRA `(.L_x_3340) ;  /* 0x0000000000349947 */ /* 0x000fea0003800000 */
[----:B-1----:R-:W1:Y:S08]  /*4510*/  LDC.64 R2, c[0x0][0x2d0] ;  /* 0x0000b400ff027b82 */ /* 0x002e700000000a00 */
        /* <DEDUP_REMOVED lines=12> */
.L_x_3340:
[----:B------:R-:W-:Y:S05]  /*45e0*/  BSYNC B0 ;  /* 0x0000000000007941 */ /* 0x000fea0003800000 */
.L_x_3339:
[----:B------:R-:W-:Y:S04]  /*45f0*/  BSSY B0, `(.L_x_3341) ;  /* 0x000000f000007945 */ /* 0x000fe80003800000 */
[----:B------:R-:W-:Y:S05]  /*4600*/  @!P2 BRA `(.L_x_3342) ;  /* 0x000000000034a947 */ /* 0x000fea0003800000 */
[----:B-1--4-:R-:W1:Y:S08]  /*4610*/  LDC.64 R2, c[0x0][0x2d0] ;  /* 0x0000b400ff027b82 */ /* 0x012e700000000a00 */
        /* <DEDUP_REMOVED lines=12> */
.L_x_3342:
[----:B------:R-:W-:Y:S05]  /*46e0*/  BSYNC B0 ;  /* 0x0000000000007941 */ /* 0x000fea0003800000 */
.L_x_3341:
[----:B------:R-:W2:Y:S02]  /*46f0*/  LDL.LU R0, [R1+0x28] ;  /* 0x0000280001007983 */ /* 0x000ea40000300800 */
[----:B--2---:R-:W-:-:S13]  /*4700*/  ISETP.NE.AND P0, PT, R0, RZ, PT ;  /* 0x000000ff0000720c */ /* 0x004fda0003f05270 */
[----:B------:R-:W-:Y:S05]  /*4710*/  @!P0 EXIT ;  /* 0x000000000000894d */ /* 0x000fea0003800000 */
[----:B-1--4-:R-:W1:Y:S08]  /*4720*/  LDC.64 R2, c[0x0][0x2d0] ;  /* 0x0000b400ff027b82 */ /* 0x012e700000000a00 */
[----:B------:R-:W2:Y:S08]  /*4730*/  LDC.64 R4, c[0x0][0x2d8] ;  /* 0x0000b600ff047b82 */ /* 0x000eb00000000a00 */
[----:B------:R-:W3:Y:S01]  /*4740*/  LDC.64 R6, c[0x0][0x2f0] ;  /* 0x0000bc00ff067b82 */ /* 0x000ee20000000a00 */
[----:B-1----:R-:W-:-:S05]  /*4750*/  IMAD.WIDE.U32 R2, R9, 0x20, R2 ;  /* 0x0000002009027825 */ /* 0x002fca00078e0002 */
[----:B------:R-:W-:Y:S01]  /*4760*/  STG.E.128 desc[UR4][R2.64], R136 ;  /* 0x0000008802007986 */ /* 0x000fe2000c101d04 */
[----:B--2---:R-:W-:-:S03]  /*4770*/  IMAD.WIDE.U32 R4, R9, 0x20, R4 ;  /* 0x0000002009047825 */ /* 0x004fc600078e0004 */
[----:B------:R-:W-:Y:S04]  /*4780*/  STG.E.128 desc[UR4][R2.64+0x10], R140 ;  /* 0x0000108c02007986 */ /* 0x000fe8000c101d04 */
[----:B------:R-:W-:Y:S01]  /*4790*/  STG.E.128 desc[UR4][R4.64], R104 ;  /* 0x0000006804007986 */ /* 0x000fe2000c101d04 */
[----:B---3--:R-:W-:-:S03]  /*47a0*/  IMAD.WIDE.U32 R6, R9, 0x20, R6 ;  /* 0x0000002009067825 */ /* 0x008fc600078e0006 */
[----:B------:R-:W-:Y:S04]  /*47b0*/  STG.E.128 desc[UR4][R4.64+0x10], R108 ;  /* 0x0000106c04007986 */ /* 0x000fe8000c101d04 */
[----:B------:R-:W-:Y:S04]  /*47c0*/  STG.E.128 desc[UR4][R6.64], R20 ;  /* 0x0000001406007986 */ /* 0x000fe8000c101d04 */
[----:B------:R-:W-:Y:S01]  /*47d0*/  STG.E.128 desc[UR4][R6.64+0x10], R188 ;  /* 0x000010bc06007986 */ /* 0x000fe2000c101d04 */
[----:B------:R-:W-:Y:S05]  /*47e0*/  EXIT ;  /* 0x000000000000794d */ /* 0x000fea0003800000 */
.L_x_3327:
[----:B------:R-:W-:Y:S01]  /*47f0*/  HFMA2.MMA R192, -RZ, RZ, 0, 9.5367431640625e-07 ;  /* 0x00000010ffc07435 */ /* 0x000fe200000001ff */
[----:B------:R-:W-:Y:S02]  /*4800*/  MOV R196, R219 ;  /* 0x000000db00c47202 */ /* 0x000fe40000000f00 */
[----:B------:R-:W-:Y:S02]  /*4810*/  MOV R193, 0x1f ;  /* 0x0000001f00c17802 */ /* 0x000fe40000000f00 */
[----:B------:R-:W-:-:S07]  /*4820*/  MOV R195, 0xffffffff ;  /* 0xffffffff00c37802 */ /* 0x000fce0000000f00 */
[----:B-----5:R-:W-:Y:S05]  /*4830*/  WARPSYNC.COLLECTIVE R195, `(.L_x_3343) ;  /* 0x00000000c3087348 */ /* 0x020fea0003c00000 */
[----:B------:R0:W1:Y:S02]  /*4840*/  SHFL.DOWN P6, R199, R196, R192, R193 ;  /* 0x080000c0c4c77389 */ /* 0x00006400000c00c1 */
[----:B01---5:R-:W-:Y:S01]  /*4850*/  ENDCOLLECTIVE ;  /* 0x000000000000791b */ /* 0x023fe20003800000 */
.L_x_3343:
[----:B------:R-:W-:Y:S02]  /*4860*/  MOV R196, R226 ;  /* 0x000000e200c47202 */ /* 0x000fe40000000f00 */
[----:B------:R-:W-:-:S07]  /*4870*/  MOV R197, R199 ;  /* 0x000000c700c57202 */ /* 0x000fce0000000f00 */
[----:B------:R-:W-:Y:S05]  /*4880*/  WARPSYNC.COLLECTIVE R195, `(.L_x_3344) ;  /* 0x00000000c3087348 */ /* 0x000fea0003c00000 */
[----:B------:R0:W1:Y:S02]  /*4890*/  SHFL.DOWN P6, R199, R196, R192, R193 ;  /* 0x080000c0c4c77389 */ /* 0x00006400000c00c1 */
[----:B01----:R-:W-:Y:S01]  /*48a0*/  ENDCOLLECTIVE ;  /* 0x000000000000791b */ /* 0x003fe20003800000 */
.L_x_3344:
[----:B------:R-:W-:Y:S01]  /*48b0*/  FADD.FTZ R197, R197, R219 ;  /* 0x000000dbc5c57221 */ /* 0x000fe20000010000 */
[----:B------:R-:W-:-:S04]  /*48c0*/  HFMA2.MMA R192, -RZ, RZ, 0, 4.76837158203125e-07 ;  /* 0x00000008ffc07435 */ /* 0x000fc800000001ff */
[----:B------:R-:W-:Y:S02]  /*48d0*/  MOV R196, R197 ;  /* 0x000000c500c47202 */ /* 0x000fe40000000f00 */
[----:B------:R-:W-:-:S07]  /*48e0*/  MOV R198, R199 ;  /* 0x000000c700c67202 */ /* 0x000fce0000000f00 */
[----:B------:R-:W-:Y:S05]  /*48f0*/  WARPSYNC.COLLECTIVE R195, `(.L_x_3345) ;  /* 0x00000000c3087348 */ /* 0x000fea0003c00000 */
[----:B------:R0:W1:Y:S02]  /*4900*/  SHFL.DOWN P6, R199, R196, R192, R193 ;  /* 0x080000c0c4c77389 */ /* 0x00006400000c00c1 */
[----:B01----:R-:W-:Y:S01]  /*4910*/  ENDCOLLECTIVE ;  /* 0x000000000000791b */ /* 0x003fe20003800000 */
.L_x_3345:
[----:B------:R-:W-:-:S05]  /*4920*/  FADD.FTZ R198, R198, R226 ;  /* 0x000000e2c6c67221 */ /* 0x000fca0000010000 */
[----:B------:R-:W-:Y:S01]  /*4930*/  MOV R196, R198 ;  /* 0x000000c600c47202 */ /* 0x000fe20000000f00 */
[----:B------:R-:W-:-:S07]  /*4940*/  FADD.FTZ R197, R197, R199 ;  /* 0x000000c7c5c57221 */ /* 0x000fce0000010000 */
[----:B------:R-:W-:Y:S05]  /*4950*/  WARPSYNC.COLLECTIVE R195, `(.L_x_3346) ;  /* 0x00000000c3087348 */ /* 0x000fea0003c00000 */
[----:B------:R0:W1:Y:S02]  /*4960*/  SHFL.DOWN P6, R199, R196, R192, R193 ;  /* 0x080000c0c4c77389 */ /* 0x00006400000c00c1 */
[----:B01----:R-:W-:Y:S01]  /*4970*/  ENDCOLLECTIVE ;  /* 0x000000000000791b */ /* 0x003fe20003800000 */
.L_x_3346:
[----:B------:R-:W-:Y:S01]  /*4980*/  HFMA2.MMA R192, -RZ, RZ, 0, 2.384185791015625e-07 ;  /* 0x00000004ffc07435 */ /* 0x000fe200000001ff */
[----:B------:R-:W-:Y:S01]  /*4990*/  MOV R196, R197 ;  /* 0x000000c500c47202 */ /* 0x000fe20000000f00 */
[----:B------:R-:W-:-:S09]  /*49a0*/  FADD.FTZ R198, R198, R199 ;  /* 0x000000c7c6c67221 */ /* 0x000fd20000010000 */
[----:B------:R-:W-:Y:S05]  /*49b0*/  WARPSYNC.COLLECTIVE R195, `(.L_x_3347) ;  /* 0x00000000c3087348 */ /* 0x000fea0003c00000 */
[----:B------:R0:W1:Y:S02]  /*49c0*/  SHFL.DOWN P6, R199, R196, R192, R193 ;  /* 0x080000c0c4c77389 */ /* 0x00006400000c00c1 */
[----:B01----:R-:W-:Y:S01]  /*49d0*/  ENDCOLLECTIVE ;  /* 0x000000000000791b */ /* 0x003fe20003800000 */
.L_x_3347:
[----:B------:R-:W-:Y:S01]  /*49e0*/  MOV R196, R198 ;  /* 0x000000c600c47202 */ /* 0x000fe20000000f00 */
[----:B------:R-:W-:-:S07]  /*49f0*/  FADD.FTZ R197, R197, R199 ;  /* 0x000000c7c5c57221 */ /* 0x000fce0000010000 */
[----:B------:R-:W-:Y:S05]  /*4a00*/  WARPSYNC.COLLECTIVE R195, `(.L_x_3348) ;  /* 0x00000000c3087348 */ /* 0x000fea0003c00000 */
[----:B------:R0:W1:Y:S02]  /*4a10*/  SHFL.DOWN P6, R199, R196, R192, R193 ;  /* 0x080000c0c4c77389 */ /* 0x00006400000c00c1 */
[----:B01----:R-:W-:Y:S01]  /*4a20*/  ENDCOLLECTIVE ;  /* 0x000000000000791b */ /* 0x003fe20003800000 */
.L_x_3348:
[----:B------:R-:W-:Y:S01]  /*4a30*/  HFMA2.MMA R192, -RZ, RZ, 0, 1.1920928955078125e-07 ;  /* 0x00000002ffc07435 */ /* 0x000fe200000001ff */
[----:B------:R-:W-:Y:S02]  /*4a40*/  MOV R196, R197 ;  /* 0x000000c500c47202 */ /* 0x000fe40000000f00 */
[----:B------:R-:W-:-:S08]  /*4a50*/  MOV R218, R199 ;  /* 0x000000c700da7202 */ /* 0x000fd00000000f00 */
[----:B------:R-:W-:Y:S05]  /*4a60*/  WARPSYNC.COLLECTIVE R195, `(.L_x_3349) ;  /* 0x00000000c3087348 */ /* 0x000fea0003c00000 */
[----:B------:R0:W1:Y:S02]  /*4a70*/  SHFL.DOWN P6, R199, R196, R192, R193 ;  /* 0x080000c0c4c77389 */ /* 0x00006400000c00c1 */
[----:B01----:R-:W-:Y:S01]  /*4a80*/  ENDCOLLECTIVE ;  /* 0x000000000000791b */ /* 0x003fe20003800000 */
.L_x_3349:
[----:B------:R-:W-:-:S05]  /*4a90*/  FADD.FTZ R218, R198, R218 ;  /* 0x000000dac6da7221 */ /* 0x000fca0000010000 */
[----:B------:R-:W-:Y:S02]  /*4aa0*/  MOV R196, R218 ;  /* 0x000000da00c47202 */ /* 0x000fe40000000f00 */
[----:B------:R-:W-:-:S07]  /*4ab0*/  MOV R198, R199 ;  /* 0x000000c700c67202 */ /* 0x000fce0000000f00 */
[----:B------:R-:W-:Y:S05]  /*4ac0*/  WARPSYNC.COLLECTIVE R195, `(.L_x_3350) ;  /* 0x00000000c3087348 */ /* 0x000fea0003c00000 */
[----:B------:R0:W1:Y:S02]  /*4ad0*/  SHFL.DOWN P6, R199, R196, R192, R193 ;  /* 0x080000c0c4c77389 */ /* 0x00006400000c00c1 */
[----:B01----:R-:W-:Y:S01]  /*4ae0*/  ENDCOLLECTIVE ;  /* 0x000000000000791b */ /* 0x003fe20003800000 */
.L_x_3350:
[----:B------:R-:W-:Y:S01]  /*4af0*/  FADD.FTZ R198, R197, R198 ;  /* 0x000000c6c5c67221 */ /* 0x000fe20000010000 */
[----:B------:R-:W-:-:S04]  /*4b00*/  HFMA2.MMA R192, -RZ, RZ, 0, 5.9604644775390625e-08 ;  /* 0x00000001ffc07435 */ /* 0x000fc800000001ff */
[----:B------:R-:W-:Y:S02]  /*4b10*/  MOV R196, R198 ;  /* 0x000000c600c47202 */ /* 0x000fe40000000f00 */
[----:B------:R-:W-:-:S07]  /*4b20*/  MOV R197, R199 ;  /* 0x000000c700c57202 */ /* 0x000fce0000000f00 */
[----:B------:R-:W-:Y:S05]  /*4b30*/  WARPSYNC.COLLECTIVE R195, `(.L_x_3351) ;  /* 0x00000000c3087348 */ /* 0x000fea0003c00000 */
[----:B------:R0:W1:Y:S02]  /*4b40*/  SHFL.DOWN P6, R199, R196, R192, R193 ;  /* 0x080000c0c4c77389 */ /* 0x00006400000c00c1 */
[----:B01----:R-:W-:Y:S01]  /*4b50*/  ENDCOLLECTIVE ;  /* 0x000000000000791b */ /* 0x003fe20003800000 */
.L_x_3351:
[----:B------:R-:W-:-:S05]  /*4b60*/  FADD.FTZ R197, R218, R197 ;  /* 0x000000c5dac57221 */ /* 0x000fca0000010000 */
[----:B------:R-:W-:Y:S02]  /*4b70*/  MOV R196, R197 ;  /* 0x000000c500c47202 */ /* 0x000fe40000000f00 */
[----:B------:R-:W-:-:S07]  /*4b80*/  MOV R218, R199 ;  /* 0x000000c700da7202 */ /* 0x000fce0000000f00 */
[----:B------:R-:W-:Y:S05]  /*4b90*/  WARPSYNC.COLLECTIVE R195, `(.L_x_3352) ;  /* 0x00000000c3087348 */ /* 0x000fea0003c00000 */
[----:B------:R0:W1:Y:S02]  /*4ba0*/  SHFL.DOWN P6, R199, R196, R192, R193 ;  /* 0x080000c0c4c77389 */ /* 0x00006400000c00c1 */
[----:B01----:R-:W-:Y:S01]  /*4bb0*/  ENDCOLLECTIVE ;  /* 0x000000000000791b */ /* 0x003fe20003800000 */
.L_x_3352:
[----:B------:R-:W-:Y:S01]  /*4bc0*/  MOV R193, R199 ;  /* 0x000000c700c17202 */ /* 0x000fe20000000f00 */
[----:B------:R-:W-:Y:S06]  /*4bd0*/  BRA `(.L_x_3353) ;  /* 0xffffffd400f47947 */ /* 0x000fec000383ffff */
.L_x_3354:
        /* <DEDUP_REMOVED lines=10> */
.L_x_13904:


//--------------------- .text._ZN10layer_norm13ln_bwd_kernelINS_13Kernel_traitsIf13__nv_bfloat16S2_S2_fjLj8192ELj1ELj1ELj8ELj16ENS_18Kernel_traits_baseILj8192EfS2_S2_S2_fjLj256EEEEELb0ELb1ELb0ELb1EEEvNS_9BwdParamsE --------------------------
	.section	.text._ZN10layer_norm13ln_bwd_kernelINS_13Kernel_traitsIf13__nv_bfloat16S2_S2_fjLj8192ELj1ELj1ELj8ELj16ENS_18Kernel_traits_baseILj8192EfS2_S2_S2_fjLj256EEEEELb0ELb1ELb0ELb1EEEvNS_9BwdParamsE,"ax",@progbits
	.align	128
        .global         _ZN10layer_norm13ln_bwd_kernelINS_13Kernel_traitsIf13__nv_bfloat16S2_S2_fjLj8192ELj1ELj1ELj8ELj16ENS_18Kernel_traits_baseILj8192EfS2_S2_S2_fjLj256EEEEELb0ELb1ELb0ELb1EEEvNS_9BwdParamsE
        .type           _ZN10layer_norm13ln_bwd_kernelINS_13Kernel_traitsIf13__nv_bfloat16S2_S2_fjLj8192ELj1ELj1ELj8ELj16ENS_18Kernel_traits_baseILj8192EfS2_S2_S2_fjLj256EEEEELb0ELb1ELb0ELb1EEEvNS_9BwdParamsE,@function
        .size           _ZN10layer_norm13ln_bwd_kernelINS_13Kernel_traitsIf13__nv_bfloat16S2_S2_fjLj8192ELj1ELj1ELj8ELj16ENS_18Kernel_traits_baseILj8192EfS2_S2_S2_fjLj256EEEEELb0ELb1ELb0ELb1EEEvNS_9BwdParamsE,(.L_x_13905 - _ZN10layer_norm13ln_bwd_kernelINS_13Kernel_traitsIf13__nv_bfloat16S2_S2_fjLj8192ELj1ELj1ELj8ELj16ENS_18Kernel_traits_baseILj8192EfS2_S2_S2_fjLj256EEEEELb0ELb1ELb0ELb1EEEvNS_9BwdParamsE)
        .other          _ZN10layer_norm13ln_bwd_kernelINS_13Kernel_traitsIf13__nv_bfloat16S2_S2_fjLj8192ELj1ELj1ELj8ELj16ENS_18Kernel_traits_baseILj8192EfS2_S2_S2_fjLj256EEEEELb0ELb1ELb0ELb1EEEvNS_9BwdParamsE,@"STO_CUDA_ENTRY STV_DEFAULT"
_ZN10layer_norm13ln_bwd_kernelINS_13Kernel_traitsIf13__nv_bfloat16S2_S2_fjLj8192ELj1ELj1ELj8ELj16ENS_18Kernel_traits_baseILj8192EfS2_S2_S2_fjLj256EEEEELb0ELb1ELb0ELb1EEEvNS_9BwdParamsE:
.text._ZN10layer_norm13ln_bwd_kernelINS_13Kernel_traitsIf13__nv_bfloat16S2_S2_fjLj8192ELj1ELj1ELj8ELj16ENS_18Kernel_traits_baseILj8192EfS2_S2_S2_fjLj256EEEEELb0ELb1ELb0ELb1EEEvNS_9BwdParamsE:
        /* <DEDUP_REMOVED lines=65> */
.L_x_3355:
[----:B------:R0:W-:Y:S01]  /*0410*/  STL [R1+0x20], RZ ;  /* 0x000020ff01007387 */ /* 0x0001e20000100800 */
[----:B------:R-:W-:Y:S01]  /*0420*/  SHF.L.U32 R2, R2, 0x5, RZ ;  /* 0x0000000502027819 */ /* 0x000fe200000006ff */
[----:B------:R-:W-:Y:S01]  /*0430*/  ULDC.64 UR4, c[0x0][0x260] ;  /* 0x0000980000047ab9 */ /* 0x000fe20000000a00 */
[----:B------:R-:W-:Y:S01]  /*0440*/  ULDC.64 UR8, c[0x0][0x278] ;  /* 0x00009e0000087ab9 */ /* 0x000fe20000000a00 */
[----:B------:R0:W-:Y:S01]  /*0450*/  STL [R1+0x1c], RZ ;  /* 0x00001cff01007387 */ /* 0x0001e20000100800 */
[----:B------:R-:W-:-:S03]  /*0460*/  LOP3.LUT R4, R2, 0x1fe0, RZ, 0xc0, !PT ;  /* 0x00001fe002047812 */ /* 0x000fc600078ec0ff */
[----:B------:R0:W-:Y:S01]  /*0470*/  STL [R1+0x18], RZ ;  /* 0x000018ff01007387 */ /* 0x0001e20000100800 */
[C---:B------:R-:W-:Y:S02]  /*0480*/  IADD3 R2, P0, R4.reuse, UR4, RZ ;  /* 0x0000000404027c10 */ /* 0x040fe4000ff1e0ff */
[----:B------:R-:W-:Y:S01]  /*0490*/  IADD3 R4, P1, R4, UR8, RZ ;  /* 0x0000000804047c10 */ /* 0x000fe2000ff3e0ff */
[----:B------:R0:W-:Y:S01]  /*04a0*/  STL [R1+0x14], RZ ;  /* 0x000014ff01007387 */ /* 0x0001e20000100800 */
[----:B------:R-:W-:Y:S01]  /*04b0*/  IADD3.X R3, RZ, UR5, RZ, P0, !PT ;  /* 0x00000005ff037c10 */ /* 0x000fe200087fe4ff */
[----:B------:R-:W-:Y:S01]  /*04c0*/  ULDC.64 UR4, c[0x0][0x270] ;  /* 0x00009c0000047ab9 */ /* 0x000fe20000000a00 */
[----:B------:R-:W-:Y:S01]  /*04d0*/  IADD3.X R5, RZ, UR9, RZ, P1, !PT ;  /* 0x00000009ff057c10 */ /* 0x000fe20008ffe4ff */
[----:B------:R0:W-:Y:S04]  /*04e0*/  STL [R1+0x10], RZ ;  /* 0x000010ff01007387 */ /* 0x0001e80000100800 */
[----:B------:R0:W-:Y:S04]  /*04f0*/  STL [R1+0xc], RZ ;  /* 0x00000cff01007387 */ /* 0x0001e80000100800 */
[----:B------:R0:W-:Y:S04]  /*0500*/  STL [R1+0x8], RZ ;  /* 0x000008ff01007387 */ /* 0x0001e80000100800 */
[----:B------:R0:W-:Y:S04]  /*0510*/  STL [R1+0x4], RZ ;  /* 0x000004ff01007387 */ /* 0x0001e80000100800 */
[----:B------:R0:W-:Y:S01]  /*0520*/  STL [R1], RZ ;  /* 0x000000ff01007387 */ /* 0x0001e20000100800 */
[----:B------:R-:W-:Y:S01]  /*0530*/  ISETP.NE.U32.AND P0, PT, RZ, UR4, PT ;  /* 0x00000004ff007c0c */ /* 0x000fe2000bf05070 */
[----:B------:R-:W-:-:S02]  /*0540*/  HFMA2.MMA R196, -RZ, RZ, 0, 5.9604644775390625e-08 ;  /* 0x00000001ffc47435 */ /* 0x000fc400000001ff */
[----:B------:R-:W-:Y:S01]  /*0550*/  HFMA2.MMA R243, -RZ, RZ, 0, 0 ;  /* 0x00000000fff37435 */ /* 0x000fe200000001ff */
[----:B------:R-:W5:Y:S01]  /*0560*/  LDG.E.128 R96, desc[UR6][R2.64] ;  /* 0x0000000602607981 */ /* 0x000f62000c1e1d00 */
[----:B------:R-:W-:Y:S01]  /*0570*/  HFMA2.MMA R233, -RZ, RZ, 0, 0 ;  /* 0x00000000ffe97435 */ /* 0x000fe200000001ff */
[----:B------:R-:W-:Y:S02]  /*0580*/  ISETP.NE.AND.EX P0, PT, RZ, UR5, PT, P0 ;  /* 0x00000005ff007c0c */ /* 0x000fe4000bf05300 */
[----:B------:R-:W-:Y:S01]  /*0590*/  CS2R R250, SRZ ;  /* 0x0000000000fa7805 */ /* 0x000fe2000001ff00 */
[----:B------:R-:W5:Y:S01]  /*05a0*/  LDG.E.128 R92, desc[UR6][R2.64+0x10] ;  /* 0x00001006025c7981 */ /* 0x000f62000c1e1d00 */
[----:B------:R-:W-:Y:S02]  /*05b0*/  MOV R252, RZ ;  /* 0x000000ff00fc7202 */ /* 0x000fe40000000f00 */
[----:B------:R-:W-:Y:S02]  /*05c0*/  CS2R R248, SRZ ;  /* 0x0000000000f87805 */ /* 0x000fe4000001ff00 */
[----:B------:R-:W-:Y:S01]  /*05d0*/  CS2R R246, SRZ ;  /* 0x0000000000f67805 */ /* 0x000fe2000001ff00 */
[----:B------:R-:W5:Y:S01]  /*05e0*/  LDG.E.128 R88, desc[UR6][R2.64+0x2000] ;  /* 0x0020000602587981 */ /* 0x000f62000c1e1d00 */
[----:B------:R-:W-:-:S02]  /*05f0*/  CS2R R244, SRZ ;  /* 0x0000000000f47805 */ /* 0x000fc4000001ff00 */
[----:B------:R-:W-:Y:S02]  /*0600*/  MOV R238, RZ ;  /* 0x000000ff00ee7202 */ /* 0x000fe40000000f00 */
[----:B------:R-:W-:Y:S01]  /*0610*/  CS2R R236, SRZ ;  /* 0x0000000000ec7805 */ /* 0x000fe2000001ff00 */
[----:B------:R-:W5:Y:S01]  /*0620*/  LDG.E.128 R84, desc[UR6][R2.64+0x2010] ;  /* 0x0020100602547981 */ /* 0x000f62000c1e1d00 */
[----:B------:R-:W-:Y:S02]  /*0630*/  CS2R R234, SRZ ;  /* 0x0000000000ea7805 */ /* 0x000fe4000001ff00 */
[----:B------:R-:W-:Y:S02]  /*0640*/  MOV R191, RZ ;  /* 0x000000ff00bf7202 */ /* 0x000fe40000000f00 */
[----:B------:R-:W-:Y:S01]  /*0650*/  CS2R R6, SRZ ;  /* 0x0000000000067805 */ /* 0x000fe2000001ff00 */
[----:B------:R-:W5:Y:S01]  /*0660*/  LDG.E.128 R80, desc[UR6][R2.64+0x4000] ;  /* 0x0040000602507981 */ /* 0x000f62000c1e1d00 */
[----:B------:R-:W-:-:S02]  /*0670*/  CS2R R8, SRZ ;  /* 0x0000000000087805 */ /* 0x000fc4000001ff00 */
[----:B------:R-:W-:Y:S02]  /*0680*/  CS2R R10, SRZ ;  /* 0x00000000000a7805 */ /* 0x000fe4000001ff00 */
[----:B------:R-:W-:Y:S01]  /*0690*/  CS2R R12, SRZ ;  /* 0x00000000000c7805 */ /* 0x000fe2000001ff00 */
[----:B------:R-:W5:Y:S01]  /*06a0*/  LDG.E.128 R76, desc[UR6][R2.64+0x4010] ;  /* 0x00401006024c7981 */ /* 0x000f62000c1e1d00 */
[----:B------:R-:W-:Y:S02]  /*06b0*/  CS2R R14, SRZ ;  /* 0x00000000000e7805 */ /* 0x000fe4000001ff00 */
[----:B------:R-:W-:Y:S02]  /*06c0*/  CS2R R16, SRZ ;  /* 0x0000000000107805 */ /* 0x000fe4000001ff00 */
[----:B------:R-:W-:Y:S01]  /*06d0*/  CS2R R18, SRZ ;  /* 0x0000000000127805 */ /* 0x000fe2000001ff00 */
[----:B------:R-:W5:Y:S01]  /*06e0*/  LDG.E.128 R72, desc[UR6][R2.64+0x6000] ;  /* 0x0060000602487981 */ /* 0x000f62000c1e1d00 */
[----:B------:R-:W-:-:S02]  /*06f0*/  CS2R R20, SRZ ;  /* 0x0000000000147805 */ /* 0x000fc4000001ff00 */
[----:B------:R-:W-:Y:S02]  /*0700*/  CS2R R22, SRZ ;  /* 0x0000000000167805 */ /* 0x000fe4000001ff00 */
[----:B------:R-:W-:Y:S01]  /*0710*/  CS2R R24, SRZ ;  /* 0x0000000000187805 */ /* 0x000fe2000001ff00 */
[----:B------:R1:W5:Y:S01]  /*0720*/  LDG.E.128 R68, desc[UR6][R2.64+0x6010] ;  /* 0x0060100602447981 */ /* 0x000362000c1e1d00 */
[----:B------:R-:W-:Y:S02]  /*0730*/  CS2R R26, SRZ ;  /* 0x00000000001a7805 */ /* 0x000fe4000001ff00 */
[----:B------:R-:W-:Y:S02]  /*0740*/  CS2R R28, SRZ ;  /* 0x00000000001c7805 */ /* 0x000fe4000001ff00 */
[----:B------:R-:W-:Y:S01]  /*0750*/  CS2R R30, SRZ ;  /* 0x00000000001e7805 */ /* 0x000fe2000001ff00 */
[----:B------:R-:W5:Y:S01]  /*0760*/  LDG.E.128 R64, desc[UR6][R4.64] ;  /* 0x0000000604407981 */ /* 0x000f62000c1e1d00 */
[----:B------:R-:W-:-:S02]  /*0770*/  CS2R R32, SRZ ;  /* 0x0000000000207805 */ /* 0x000fc4000001ff00 */
[----:B------:R-:W-:Y:S02]  /*0780*/  CS2R R34, SRZ ;  /* 0x0000000000227805 */ /* 0x000fe4000001ff00 */
[----:B------:R-:W-:Y:S01]  /*0790*/  CS2R R152, SRZ ;  /* 0x0000000000987805 */ /* 0x000fe2000001ff00 */
[----:B------:R-:W5:Y:S01]  /*07a0*/  LDG.E.128 R60, desc[UR6][R4.64+0x10] ;  /* 0x00001006043c7981 */ /* 0x000f62000c1e1d00 */
[----:B------:R-:W-:Y:S02]  /*07b0*/  CS2R R154, SRZ ;  /* 0x00000000009a7805 */ /* 0x000fe4000001ff00 */
[----:B-1----:R-:W-:Y:S02]  /*07c0*/  CS2R R2, SRZ ;  /* 0x0000000000027805 */ /* 0x002fe4000001ff00 */
        /* <DEDUP_REMOVED lines=21> */
[----:B------:R1:W5:Y:S02]  /*0920*/  LDG.E.128 R36, desc[UR6][R4.64+0x6010] ;  /* 0x0060100604247981 */ /* 0x000364000c1e1d00 */
[----:B01----:R-:W-:-:S07]  /*0930*/  CS2R R4, SRZ ;  /* 0x0000000000047805 */ /* 0x003fce000001ff00 */
.L_x_3359:
[----:B0-----:R-:W0:Y:S01]  /*0940*/  S2R R124, SR_TID.X ;  /* 0x00000000007c7919 */ /* 0x001e220000002100 */
[----:B------:R-:W1:Y:S01]  /*0950*/  @P0 LDC.64 R120, c[0x0][0x270] ;  /* 0x00009c00ff780b82 */ /* 0x000e620000000a00 */
[----:B------:R-:W-:-:S05]  /*0960*/  IMAD R122, R0, UR11, RZ ;  /* 0x0000000b007a7c24 */ /* 0x000fca000f8e02ff */
[----:B------:R-:W-:Y:S02]  /*0970*/  SHF.R.S32.HI R123, RZ, 0x1f, R122 ;  /* 0x0000001fff7b7819 */ /* 0x000fe4000001147a */
[----:B------:R-:W2:Y:S02]  /*0980*/  LDC.64 R138, c[0x0][0x238] ;  /* 0x00008e00ff8a7b82 */ /* 0x000ea40000000a00 */
[----:B------:R-:W-:Y:S02]  /*0990*/  LEA.HI R123, R123, R122, RZ, 0x3 ;  /* 0x0000007a7b7b7211 */ /* 0x000fe400078f18ff */
[----:B------:R-:W-:-:S04]  /*09a0*/  SHF.R.S32.HI R122, RZ, 0x1f, R0 ;  /* 0x0000001fff7a7819 */ /* 0x000fc80000011400 */
[----:B------:R-:W3:Y:S01]  /*09b0*/  LDC.64 R136, c[0x0][0x250] ;  /* 0x00009400ff887b82 */ /* 0x000ee20000000a00 */
[----:B-1----:R-:W-:-:S07]  /*09c0*/  @P0 LEA R120, P1, R0, R120, 0x1 ;  /* 0x0000007800780211 */ /* 0x002fce00078208ff */
[----:B------:R-:W1:Y:S01]  /*09d0*/  LDC.64 R148, c[0x0][0x2b8] ;  /* 0x0000ae00ff947b82 */ /* 0x000e620000000a00 */
[----:B------:R-:W-:Y:S02]  /*09e0*/  @P0 LEA.HI.X R121, R0, R121, R122, 0x1, P1 ;  /* 0x0000007900790211 */ /* 0x000fe400008f0c7a */
[----:B0-----:R-:W-:-:S03]  /*09f0*/  LOP3.LUT R194, R124, 0xff, RZ, 0xc0, !PT ;  /* 0x000000ff7cc27812 */ /* 0x001fc600078ec0ff */
[----:B------:R-:W4:Y:S02]  /*0a00*/  @P0 LDG.E.U16 R197, desc[UR6][R120.64] ;  /* 0x0000000678c50981 */ /* 0x000f24000c1e1500 */
[----:B------:R-:W0:Y:S01]  /*0a10*/  LDC.64 R184, c[0x0][0x258] ;  /* 0x00009600ffb87b82 */ /* 0x000e220000000a00 */
[----:B------:R-:W-:-:S04]  /*0a20*/  LEA.HI.SX32 R194, R123, R194, 0x1d ;  /* 0x000000c27bc27211 */ /* 0x000fc800078feaff */
[C---:B------:R-:W-:Y:S01]  /*0a30*/  IADD3 R192, R194.reuse, 0x200, RZ ;  /* 0x00000200c2c07810 */ /* 0x040fe20007ffe0ff */
[C---:B--2---:R-:W-:Y:S01]  /*0a40*/  IMAD.WIDE.U32 R122, R194.reuse, 0x10, R138 ;  /* 0x00000010c27a7825 */ /* 0x044fe200078e008a */
[----:B------:R-:W-:-:S03]  /*0a50*/  IADD3 R193, R194, 0x100, RZ ;  /* 0x00000100c2c17810 */ /* 0x000fc60007ffe0ff */
[----:B------:R-:W-:Y:S02]  /*0a60*/  IMAD.WIDE.U32 R132, R192, 0x10, R138 ;  /* 0x00000010c0847825 */ /* 0x000fe400078e008a */
[----:B------:R-:W2:Y:S02]  /*0a70*/  LDG.E.128 R120, desc[UR6][R122.64] ;  /* 0x000000067a787981 */ /* 0x000ea4000c1e1d00 */
[----:B---3--:R-:W-:Y:S02]  /*0a80*/  IMAD.WIDE R136, R0, 0x4, R136 ;  /* 0x0000000400887825 */ /* 0x008fe400078e0288 */
[----:B------:R-:W3:Y:S02]  /*0a90*/  LDG.E.128 R132, desc[UR6][R132.64] ;  /* 0x0000000684847981 */ /* 0x000ee4000c1e1d00 */
[----:B------:R-:W-:Y:S02]  /*0aa0*/  IMAD.WIDE.U32 R128, R193, 0x10, R138 ;  /* 0x00000010c1807825 */ /* 0x000fe400078e008a */
[----:B------:R-:W4:Y:S04]  /*0ab0*/  LDG.E R195, desc[UR6][R136.64] ;  /* 0x0000000688c37981 */ /* 0x000f28000c1e1900 */
[----:B------:R-:W4:Y:S01]  /*0ac0*/  LDG.E.128 R128, desc[UR6][R128.64] ;  /* 0x0000000680807981 */ /* 0x000f22000c1e1d00 */
[C---:B------:R-:W-:Y:S01]  /*0ad0*/  IADD3 R190, R194.reuse, 0x300, RZ ;  /* 0x00000300c2be7810 */ /* 0x040fe20007ffe0ff */
[----:B-1----:R-:W-:-:S04]  /*0ae0*/  IMAD.WIDE.U32 R124, R194, 0x10, R148 ;  /* 0x00000010c27c7825 */ /* 0x002fc800078e0094 */
[----:B------:R-:W-:Y:S02]  /*0af0*/  IMAD.WIDE.U32 R138, R190, 0x10, R138 ;  /* 0x00000010be8a7825 */ /* 0x000fe400078e008a */
[----:B------:R-:W4:Y:S04]  /*0b00*/  LDG.E.128 R124, desc[UR6][R124.64] ;  /* 0x000000067c7c7981 */ /* 0x000f28000c1e1d00 */
[----:B------:R-:W4:Y:S01]  /*0b10*/  LDG.E.128 R136, desc[UR6][R138.64] ;  /* 0x000000068a887981 */ /* 0x000f22000c1e1d00 */
[----:B------:R-:W-:-:S04]  /*0b20*/  IMAD.WIDE.U32 R140, R193, 0x10, R148 ;  /* 0x00000010c18c7825 */ /* 0x000fc800078e0094 */
[--C-:B------:R-:W-:Y:S02]  /*0b30*/  IMAD.WIDE.U32 R144, R192, 0x10, R148.reuse ;  /* 0x00000010c0907825 */ /* 0x100fe400078e0094 */
[----:B------:R-:W4:Y:S02]  /*0b40*/  LDG.E.128 R140, desc[UR6][R140.64] ;  /* 0x000000068c8c7981 */ /* 0x000f24000c1e1d00 */
[----:B------:R-:W-:Y:S02]  /*0b50*/  IMAD.WIDE.U32 R148, R190, 0x10, R148 ;  /* 0x00000010be947825 */ /* 0x000fe400078e0094 */
[----:B------:R-:W4:Y:S02]  /*0b60*/  LDG.E.128 R144, desc[UR6][R144.64] ;  /* 0x0000000690907981 */ /* 0x000f24000c1e1d00 */
[----:B0-----:R-:W-:Y:S02]  /*0b70*/  IMAD.WIDE R184, R0, 0x4, R184 ;  /* 0x0000000400b87825 */ /* 0x001fe400078e02b8 */
[----:B------:R-:W4:Y:S04]  /*0b80*/  LDG.E.128 R148, desc[UR6][R148.64] ;  /* 0x0000000694947981 */ /* 0x000f28000c1e1d00 */
[----:B------:R0:W4:Y:S01]  /*0b90*/  LDG.E R184, desc[UR6][R184.64] ;  /* 0x00000006b8b87981 */ /* 0x000122000c1e1900 */
[----:B------:R-:W-:-:S04]  /*0ba0*/  ISETP.NE.U32.AND P1, PT, RZ, UR12, PT ;  /* 0x0000000cff007c0c */ /* 0x000fc8000bf25070 */
[----:B------:R-:W-:-:S13]  /*0bb0*/  ISETP.NE.AND.EX P1, PT, RZ, UR13, PT, P1 ;  /* 0x0000000dff007c0c */ /* 0x000fda000bf25310 */
[----:B------:R-:W1:Y:S01]  /*0bc0*/  @P1 LDC.64 R216, c[0x0][0x2c8] ;  /* 0x0000b200ffd81b82 */ /* 0x000e620000000a00 */
[----:B------:R-:W-:-:S07]  /*0bd0*/  ISETP.NE.AND P4, PT, RZ, UR10, PT ;  /* 0x0000000aff007c0c */ /* 0x000fce000bf85270 */
[----:B------:R-:W4:Y:S08]  /*0be0*/  @P1 LDC.64 R218, c[0x0][0x2c8] ;  /* 0x0000b200ffda1b82 */ /* 0x000f300000000a00 */
[----:B------:R-:W4:Y:S08]  /*0bf0*/  @P1 LDC.64 R224, c[0x0][0x2c8] ;  /* 0x0000b200ffe01b82 */ /* 0x000f300000000a00 */
[----:B------:R-:W4:Y:S01]  /*0c00*/  @P1 LDC.64 R226, c[0x0][0x2c8] ;  /* 0x0000b200ffe21b82 */ /* 0x000f220000000a00 */
[----:B0-----:R-:W-:-:S02]  /*0c10*/  MOV R185, 0x3f800000 ;  /* 0x3f80000000b97802 */ /* 0x001fc40000000f00 */
[----:B------:R-:W-:Y:S01]  /*0c20*/  LOP3.LUT P3, RZ, R196, 0xff, RZ, 0xc0, !PT ;  /* 0x000000ffc4ff7812 */ /* 0x000fe2000786c0ff */
[----:B------:R-:W-:Y:S01]  /*0c30*/  UMOV UR4, 0xffffffff ;  /* 0xffffffff00047882 */ /* 0x000fe20000000000 */
[C---:B--2---:R-:W-:Y:S02]  /*0c40*/  PRMT R204, R120.reuse, 0x7632, R204 ;  /* 0x0000763278cc7816 */ /* 0x044fe400000000cc */
[C---:B------:R-:W-:Y:S02]  /*0c50*/  PRMT R202, R121.reuse, 0x7632, R202 ;  /* 0x0000763279ca7816 */ /* 0x040fe400000000ca */
[----:B------:R-:W-:Y:S02]  /*0c60*/  SHF.L.U32 R212, R120, 0x10, RZ ;  /* 0x0000001078d47819 */ /* 0x000fe400000006ff */
[----:B------:R-:W-:Y:S01]  /*0c70*/  SHF.L.U32 R214, R121, 0x10, RZ ;  /* 0x0000001079d67819 */ /* 0x000fe200000006ff */
[----:B-1----:R-:W-:Y:S01]  /*0c80*/  @P1 IMAD.WIDE.U32 R120, R194, 0x10, R216 ;  /* 0x00000010c2781825 */ /* 0x002fe200078e00d8 */
[----:B---3--:R-:W-:-:S02]  /*0c90*/  PRMT R215, R132, 0x7632, R215 ;  /* 0x0000763284d77816 */ /* 0x008fc400000000d7 */
[----:B------:R-:W-:Y:S02]  /*0ca0*/  SHF.L.U32 R217, R132, 0x10, RZ ;  /* 0x0000001084d97819 */ /* 0x000fe400000006ff */
[----:B----4-:R-:W-:Y:S01]  /*0cb0*/  FSEL R195, R195, RZ, !P4 ;  /* 0x000000ffc3c37208 */ /* 0x010fe20006000000 */
[----:B-----5:R0:W5:Y:S01]  /*0cc0*/  @P1 LDG.E.128 R100, desc[UR6][R120.64] ;  /* 0x0000000678641981 */ /* 0x020162000c1e1d00 */
[----:B------:R-:W-:Y:S02]  /*0cd0*/  SHF.L.U32 R204, R204, 0x10, RZ ;  /* 0x00000010cccc7819 */ /* 0x000fe400000006ff */
[----:B------:R-:W-:Y:S02]  /*0ce0*/  SHF.L.U32 R132, R202, 0x10, RZ ;  /* 0x00000010ca847819 */ /* 0x000fe400000006ff */
[C---:B------:R-:W-:Y:S02]  /*0cf0*/  SHF.L.U32 R210, R128.reuse, 0x10, RZ ;  /* 0x0000001080d27819 */ /* 0x040fe400000006ff */
[----:B------:R-:W-:Y:S01]  /*0d00*/  PRMT R205, R128, 0x7632, R205 ;  /* 0x0000763280cd7816 */ /* 0x000fe200000000cd */
[C---:B------:R-:W-:Y:S01]  /*0d10*/  FADD.FTZ R202, -R195.reuse, R204 ;  /* 0x000000ccc3ca7221 */ /* 0x040fe20000010100 */
[C---:B------:R-:W-:Y:S01]  /*0d20*/  FADD.FTZ R204, -R195.reuse, R132 ;  /* 0x00000084c3cc7221 */ /* 0x040fe20000010100 */
[----:B------:R-:W-:Y:S01]  /*0d30*/  FADD.FTZ R132, -R195, R210 ;  /* 0x000000d2c3847221 */ /* 0x000fe20000010100 */
[----:B------:R-:W-:-:S02]  /*0d40*/  SHF.L.U32 R210, R205, 0x10, RZ ;  /* 0x00000010cdd27819 */ /* 0x000fc400000006ff */
[----:B------:R-:W1:Y:S01]  /*0d50*/  S2R R205, SR_TID.X ;  /* 0x0000000000cd7919 */ /* 0x000e620000002100 */
[----:B0-----:R-:W-:Y:S01]  /*0d60*/  @P1 IMAD.WIDE.U32 R120, R193, 0x10, R218 ;  /* 0x00000010c1781825 */ /* 0x001fe200078e00da */
[C---:B------:R-:W-:Y:S02]  /*0d70*/  PRMT R201, R122.reuse, 0x7632, R201 ;  /* 0x000076327ac97816 */ /* 0x040fe400000000c9 */
[----:B------:R-:W-:Y:S02]  /*0d80*/  SHF.L.U32 R208, R122, 0x10, RZ ;  /* 0x000000107ad07819 */ /* 0x000fe400000006ff */
[C---:B------:R-:W-:Y:S01]  /*0d90*/  PRMT R206, R123.reuse, 0x7632, R206 ;  /* 0x000076327bce7816 */ /* 0x040fe200000000ce */
[----:B------:R0:W5:Y:S01]  /*0da0*/  @P1 LDG.E.128 R104, desc[UR6][R120.64] ;  /* 0x0000000678681981 */ /* 0x000162000c1e1d00 */
[----:B------:R-:W-:Y:S01]  /*0db0*/  SHF.L.U32 R211, R123, 0x10, RZ ;  /* 0x000000107bd37819 */ /* 0x000fe200000006ff */
[----:B------:R-:W-:Y:S01]  /*0dc0*/  @P1 IMAD.WIDE.U32 R122, R192, 0x10, R224 ;  /* 0x00000010c07a1825 */ /* 0x000fe200078e00e0 */
[----:B------:R-:W-:-:S02]  /*0dd0*/  @P0 SHF.L.U32 R185, R197, 0x10, RZ ;  /* 0x00000010c5b90819 */ /* 0x000fc400000006ff */
[C---:B------:R-:W-:Y:S02]  /*0de0*/  PRMT R197, R124.reuse, 0x7632, R197 ;  /* 0x000076327cc57816 */ /* 0x040fe400000000c5 */
[----:B------:R-:W-:Y:S01]  /*0df0*/  SHF.L.U32 R198, R124, 0x10, RZ ;  /* 0x000000107cc67819 */ /* 0x000fe200000006ff */
[----:B------:R2:W5:Y:S01]  /*0e00*/  @P1 LDG.E.128 R108, desc[UR6][R122.64] ;  /* 0x000000067a6c1981 */ /* 0x000562000c1e1d00 */
[C---:B------:R-:W-:Y:S02]  /*0e10*/  PRMT R196, R125.reuse, 0x7632, R196 ;  /* 0x000076327dc47816 */ /* 0x040fe400000000c4 */
[----:B------:R-:W-:Y:S01]  /*0e20*/  SHF.L.U32 R199, R125, 0x10, RZ ;  /* 0x000000107dc77819 */ /* 0x000fe200000006ff */
[----:B------:R-:W-:Y:S01]  /*0e30*/  @P1 IMAD.WIDE.U32 R124, R190, 0x10, R226 ;  /* 0x00000010be7c1825 */ /* 0x000fe200078e00e2 */
[C---:B------:R-:W-:Y:S02]  /*0e40*/  PRMT R241, R126.reuse, 0x7632, R241 ;  /* 0x000076327ef17816 */ /* 0x040fe400000000f1 */
[----:B------:R-:W-:-:S02]  /*0e50*/  SHF.L.U32 R200, R126, 0x10, RZ ;  /* 0x000000107ec87819 */ /* 0x000fc400000006ff */
[C---:B0-----:R-:W-:Y:S01]  /*0e60*/  PRMT R121, R136.reuse, 0x7632, R121 ;  /* 0x0000763288797816 */ /* 0x041fe20000000079 */
[----:B------:R0:W5:Y:S01]  /*0e70*/  @P1 LDG.E.128 R112, desc[UR6][R124.64] ;  /* 0x000000067c701981 */ /* 0x000162000c1e1d00 */
[----:B------:R-:W-:Y:S02]  /*0e80*/  PRMT R126, R131, 0x7632, R126 ;  /* 0x00007632837e7816 */ /* 0x000fe4000000007e */
[----:B------:R-:W-:Y:S02]  /*0e90*/  SHF.L.U32 R218, R133, 0x10, RZ ;  /* 0x0000001085da7819 */ /* 0x000fe400000006ff */
[----:B------:R-:W-:Y:S02]  /*0ea0*/  SHF.L.U32 R220, R135, 0x10, RZ ;  /* 0x0000001087dc7819 */ /* 0x000fe400000006ff */
[----:B------:R-:W-:Y:S02]  /*0eb0*/  SHF.L.U32 R136, R136, 0x10, RZ ;  /* 0x0000001088887819 */ /* 0x000fe400000006ff */
[----:B------:R-:W-:-:S02]  /*0ec0*/  PRMT R203, R129, 0x7632, R203 ;  /* 0x0000763281cb7816 */ /* 0x000fc400000000cb */
[----:B------:R-:W-:Y:S02]  /*0ed0*/  SHF.L.U32 R213, R129, 0x10, RZ ;  /* 0x0000001081d57819 */ /* 0x000fe400000006ff */
[----:B------:R-:W-:Y:S02]  /*0ee0*/  PRMT R120, R138, 0x7632, R120 ;  /* 0x000076328a787816 */ /* 0x000fe40000000078 */
[C---:B------:R-:W-:Y:S02]  /*0ef0*/  PRMT R129, R130.reuse, 0x7632, R129 ;  /* 0x0000763282817816 */ /* 0x040fe40000000081 */
[----:B------:R-:W-:Y:S02]  /*0f00*/  SHF.L.U32 R221, R130, 0x10, RZ ;  /* 0x0000001082dd7819 */ /* 0x000fe400000006ff */
[----:B------:R-:W-:Y:S02]  /*0f10*/  PRMT R207, R133, 0x7632, R207 ;  /* 0x0000763285cf7816 */ /* 0x000fe400000000cf */
[----:B------:R-:W-:-:S02]  /*0f20*/  PRMT R216, R134, 0x7632, R216 ;  /* 0x0000763286d87816 */ /* 0x000fc400000000d8 */
[----:B------:R-:W-:Y:S02]  /*0f30*/  PRMT R209, R135, 0x7632, R209 ;  /* 0x0000763287d17816 */ /* 0x000fe400000000d1 */
[----:B--2---:R-:W-:Y:S02]  /*0f40*/  PRMT R122, R137, 0x7632, R122 ;  /* 0x00007632897a7816 */ /* 0x004fe4000000007a */
[----:B------:R-:W-:Y:S02]  /*0f50*/  PRMT R123, R139, 0x7632, R123 ;  /* 0x000076328b7b7816 */ /* 0x000fe4000000007b */
[----:B------:R-:W-:Y:S01]  /*0f60*/  SHF.L.U32 R222, R131, 0x10, RZ ;  /* 0x0000001083de7819 */ /* 0x000fe200000006ff */
[C---:B------:R-:W-:Y:S01]  /*0f70*/  FADD.FTZ R131, -R195.reuse, R208 ;  /* 0x000000d0c3837221 */ /* 0x040fe20000010100 */
[----:B------:R-:W-:Y:S01]  /*0f80*/  SHF.L.U32 R219, R134, 0x10, RZ ;  /* 0x0000001086db7819 */ /* 0x000fe200000006ff */
[----:B------:R-:W-:Y:S01]  /*0f90*/  FADD.FTZ R128, -R195, R212 ;  /* 0x000000d4c3807221 */ /* 0x000fe20000010100 */
[----:B------:R-:W-:Y:S01]  /*0fa0*/  SHF.L.U32 R134, R201, 0x10, RZ ;  /* 0x00000010c9867819 */ /* 0x000fe200000006ff */
[C---:B------:R-:W-:Y:S01]  /*0fb0*/  FADD.FTZ R130, -R195.reuse, R214 ;  /* 0x000000d6c3827221 */ /* 0x040fe20000010100 */
[----:B------:R-:W-:Y:S01]  /*0fc0*/  SHF.L.U32 R224, R126, 0x10, RZ ;  /* 0x000000107ee07819 */ /* 0x000fe200000006ff */
[C---:B------:R-:W-:Y:S01]  /*0fd0*/  FADD.FTZ R135, -R195.reuse, R218 ;  /* 0x000000dac3877221 */ /* 0x040fe20000010100 */
[----:B0-----:R-:W-:Y:S01]  /*0fe0*/  SHF.L.U32 R124, R138, 0x10, RZ ;  /* 0x000000108a7c7819 */ /* 0x001fe200000006ff */
[C---:B------:R-:W-:Y:S01]  /*0ff0*/  FADD.FTZ R208, -R195.reuse, R220 ;  /* 0x000000dcc3d07221 */ /* 0x040fe20000010100 */
[C---:B------:R-:W-:Y:S01]  /*1000*/  FADD.FTZ R126, -R195.reuse, R136 ;  /* 0x00000088c37e7221 */ /* 0x040fe20000010100 */
[----:B------:R-:W-:Y:S01]  /*1010*/  SHF.L.U32 R120, R120, 0x10, RZ ;  /* 0x0000001078787819 */ /* 0x000fe200000006ff */
[----:B------:R-:W-:Y:S01]  /*1020*/  FADD.FTZ R221, -R195, R221 ;  /* 0x000000ddc3dd7221 */ /* 0x000fe20000010100 */
        /* <DEDUP_REMOVED lines=11> */
[----:B------:R-:W-:Y:S01]  /*10e0*/  SHF.L.U32 R228, R123, 0x10, RZ ;  /* 0x000000107be47819 */ /* 0x000fe200000006ff */
[C---:B------:R-:W-:Y:S01]  /*10f0*/  FADD.FTZ R206, -R195.reuse, R134 ;  /* 0x00000086c3ce7221 */ /* 0x040fe20000010100 */
[C---:B------:R-:W-:Y:S01]  /*1100*/  PRMT R230, R142.reuse, 0x7632, R230 ;  /* 0x000076328ee67816 */ /* 0x040fe200000000e6 */
[C---:B------:R-:W-:Y:S01]  /*1110*/  FADD.FTZ R201, -R195.reuse, R211 ;  /* 0x000000d3c3c97221 */ /* 0x040fe20000010100 */
[C---:B------:R-:W-:Y:S01]  /*1120*/  FADD.FTZ R133, -R195.reuse, R213 ;  /* 0x000000d5c3857221 */ /* 0x040fe20000010100 */
[C---:B------:R-:W-:Y:S01]  /*1130*/  FADD.FTZ R134, -R195.reuse, R217 ;  /* 0x000000d9c3867221 */ /* 0x040fe20000010100 */
[C---:B------:R-:W-:Y:S01]  /*1140*/  FADD.FTZ R121, -R195.reuse, R120 ;  /* 0x00000078c3797221 */ /* 0x040fe20000010100 */
[----:B------:R-:W-:Y:S01]  /*1150*/  SHF.L.U32 R142, R142, 0x10, RZ ;  /* 0x000000108e8e7819 */ /* 0x000fe200000006ff */
[----:B------:R-:W-:Y:S01]  /*1160*/  FADD.FTZ R240, -R195, R240 ;  /* 0x000000f0c3f07221 */ /* 0x000fe20000010100 */
[----:B------:R-:W-:Y:S01]  /*1170*/  PRMT R223, R149, 0x7632, R223 ;  /* 0x0000763295df7816 */ /* 0x000fe200000000df */
        /* <DEDUP_REMOVED lines=18> */
[----:B------:R-:W-:Y:S01]  /*12a0*/  PRMT R149, R150, 0x7632, R149 ;  /* 0x0000763296957816 */ /* 0x000fe20000000095 */
[----:B------:R-:W-:Y:S01]  /*12b0*/  FMUL.FTZ R128, R184, R128 ;  /* 0x00000080b8807220 */ /* 0x000fe20000410000 */
[----:B------:R-:W-:Y:S01]  /*12c0*/  SHF.L.U32 R195, R150, 0x10, RZ ;  /* 0x0000001096c37819 */ /* 0x000fe200000006ff */
[----:B------:R-:W-:Y:S01]  /*12d0*/  FMUL.FTZ R129, R96, R198 ;  /* 0x000000c660817220 */ /* 0x000fe20000410000 */
[----:B------:R-:W-:-:S02]  /*12e0*/  SHF.L.U32 R197, R197, 0x10, RZ ;  /* 0x00000010c5c57819 */ /* 0x000fc400000006ff */
[C---:B------:R-:W-:Y:S02]  /*12f0*/  PRMT R239, R151.reuse, 0x7632, R239 ;  /* 0x0000763297ef7816 */ /* 0x040fe400000000ef */
[----:B------:R-:W-:Y:S01]  /*1300*/  SHF.L.U32 R150, R151, 0x10, RZ ;  /* 0x0000001097967819 */ /* 0x000fe200000006ff */
[----:B------:R-:W-:Y:S01]  /*1310*/  FADD.FTZ R26, R142, R26 ;  /* 0x0000001a8e1a7221 */ /* 0x000fe20000010000 */
[C---:B------:R-:W-:Y:S01]  /*1320*/  PRMT R212, R144.reuse, 0x7632, R212 ;  /* 0x0000763290d47816 */ /* 0x040fe200000000d4 */
[----:B------:R-:W-:Y:S01]  /*1330*/  FFMA.FTZ R174, R221, R142, R174 ;  /* 0x0000008eddae7223 */ /* 0x000fe200000100ae */
[----:B------:R-:W-:Y:S02]  /*1340*/  SHF.L.U32 R136, R144, 0x10, RZ ;  /* 0x0000001090887819 */ /* 0x000fe400000006ff */
[C---:B------:R-:W-:Y:S02]  /*1350*/  PRMT R214, R145.reuse, 0x7632, R214 ;  /* 0x0000763291d67816 */ /* 0x040fe400000000d6 */
[----:B------:R-:W-:-:S02]  /*1360*/  SHF.L.U32 R137, R145, 0x10, RZ ;  /* 0x0000001091897819 */ /* 0x000fc400000006ff */
[----:B------:R-:W-:Y:S01]  /*1370*/  MOV R151, R223 ;  /* 0x000000df00977202 */ /* 0x000fe20000000f00 */
[----:B------:R-:W-:Y:S01]  /*1380*/  FMUL.FTZ R223, R84, R142 ;  /* 0x0000008e54df7220 */ /* 0x000fe20000410000 */
[----:B------:R-:W-:Y:S01]  /*1390*/  PRMT R145, R148, 0x7632, R145 ;  /* 0x0000763294917816 */ /* 0x000fe20000000091 */
[----:B------:R-:W-:Y:S01]  /*13a0*/  FMUL.FTZ R130, R184, R130 ;  /* 0x00000082b8827220 */ /* 0x000fe20000410000 */
[----:B------:R-:W-:Y:S01]  /*13b0*/  SHF.L.U32 R144, R148, 0x10, RZ ;  /* 0x0000001094907819 */ /* 0x000fe200000006ff */
[C---:B------:R-:W-:Y:S01]  /*13c0*/  FMUL.FTZ R142, R184.reuse, R126 ;  /* 0x0000007eb88e7220 */ /* 0x040fe20000410000 */
[----:B-1----:R-:W-:Y:S01]  /*13d0*/  LOP3.LUT P2, RZ, R205, 0x1f, RZ, 0xc0, !PT ;  /* 0x0000001fcdff7812 */ /* 0x002fe2000784c0ff */
[C---:B------:R-:W-:Y:S01]  /*13e0*/  FMUL.FTZ R148, R184.reuse, R125 ;  /* 0x0000007db8947220 */ /* 0x040fe20000410000 */
[----:B------:R-:W-:Y:S01]  /*13f0*/  PRMT R228, R141, 0x7632, R228 ;  /* 0x000076328de47816 */ /* 0x000fe200000000e4 */
[----:B------:R-:W-:Y:S01]  /*1400*/  FMUL.FTZ R202, R184, R202 ;  /* 0x000000cab8ca7220 */ /* 0x000fe20000410000 */
[----:B------:R-:W-:Y:S01]  /*1410*/  FMUL.FTZ R205, R97, R197 ;  /* 0x000000c561cd7220 */ /* 0x000fe20000410000 */
[----:B------:R-:W-:Y:S01]  /*1420*/  FADD.FTZ R125, RZ, R129 ;  /* 0x00000081ff7d7221 */ /* 0x000fe20000010000 */
[----:B------:R-:W-:Y:S01]  /*1430*/  FFMA.FTZ R126, R128, R129, RZ ;  /* 0x00000081807e7223 */ /* 0x000fe200000100ff */
[----:B------:R-:W-:Y:S01]  /*1440*/  SHF.L.U32 R141, R141, 0x10, RZ ;  /* 0x000000108d8d7819 */ /* 0x000fe200000006ff */
        /* <DEDUP_REMOVED lines=12> */
[----:B------:R-:W-:-:S02]  /*1510*/  IMAD.MOV.U32 R198, RZ, RZ, R239 ;  /* 0x000000ffffc67224 */ /* 0x000fc400078e00ef */
[C---:B------:R-:W-:Y:S01]  /*1520*/  FMUL.FTZ R131, R184.reuse, R131 ;  /* 0x00000083b8837220 */ /* 0x040fe20000410000 */
[C---:B------:R-:W-:Y:S01]  /*1530*/  FMUL.FTZ R141, R184.reuse, R124 ;  /* 0x0000007cb88d7220 */ /* 0x040fe20000410000 */
[----:B------:R-:W-:Y:S01]  /*1540*/  FMUL.FTZ R204, R184, R204 ;  /* 0x000000ccb8cc7220 */ /* 0x000fe20000410000 */
        /* <DEDUP_REMOVED lines=12> */
[----:B------:R-:W-:Y:S01]  /*1610*/  FFMA.FTZ R183, R206, R241, R183 ;  /* 0x000000f1ceb77223 */ /* 0x000fe200000100b7 */
[----:B------:R-:W-:-:S02]  /*1620*/  IMAD.U32 R127, R127, 0x10000, RZ ;  /* 0x000100007f7f7824 */ /* 0x000fc400078e00ff */
        /* <DEDUP_REMOVED lines=30> */
[----:B------:R-:W-:-:S02]  /*1810*/  FFMA.FTZ R124, R225, R226, R124 ;  /* 0x000000e2e17c7223 */ /* 0x000fc4000001007c */
        /* <DEDUP_REMOVED lines=71> */
[-C--:B------:R-:W-:Y:S01]  /*1c90*/  FMUL.FTZ R210, R78, R147.reuse ;  /* 0x000000934ed27220 */ /* 0x080fe20000410000 */
[----:B------:R-:W-:Y:S01]  /*1ca0*/  FADD.FTZ R125, R125, R216 ;  /* 0x000000d87d7d7221 */ /* 0x000fe20000010000 */
[----:B------:R-:W-:Y:S01]  /*1cb0*/  FFMA.FTZ R124, R215, R216, R124 ;  /* 0x000000d8d77c7223 */ /* 0x000fe2000001007c */
[----:B------:R-:W-:Y:S01]  /*1cc0*/  FADD.FTZ R17, R218, R17 ;  /* 0x00000011da117221 */ /* 0x000fe20000010000 */
[-C--:B------:R-:W-:Y:S01]  /*1cd0*/  FFMA.FTZ R165, R217, R218.reuse, R165 ;  /* 0x000000dad9a57223 */ /* 0x080fe200000100a5 */
[----:B------:R-:W-:Y:S01]  /*1ce0*/  FMUL.FTZ R218, R79, R218 ;  /* 0x000000da4fda7220 */ /* 0x000fe20000410000 */
        /* <DEDUP_REMOVED lines=86> */
.L_x_3370:
        /* <DEDUP_REMOVED lines=13> */
.L_x_3358:
[----:B------:R-:W-:Y:S05]  /*2320*/  WARPSYNC.ALL ;  /* 0x0000000000007948 */ /* 0x000fea0003800000 */
[----:B------:R-:W1:Y:S08]  /*2330*/  S2UR UR5, SR_CgaCtaId ;  /* 0x00000000000579c3 */ /* 0x000e700000008800 */
[----:B------:R-:W-:Y:S01]  /*2340*/  BAR.SYNC.DEFER_BLOCKING 0x0 ;  /* 0x0000000000007b1d */ /* 0x000fe20000010000 */
[----:B0-2---:R-:W-:-:S04]  /*2350*/  SHF.R.U32.HI R120, RZ, 0x5, R124 ;  /* 0x00000005ff787819 */ /* 0x005fc8000001167c */
        /* <DEDUP_REMOVED lines=20> */
[----:B------:R-:W-:Y:S01]  /*24a0*/  FADD.FTZ R125, R127, R125 ;  /* 0x0000007d7f7d7221 */ /* 0x000fe20000010000 */
[----:B------:R-:W-:Y:S02]  /*24b0*/  ISETP.NE.U32.AND P2, PT, RZ, UR16, PT ;  /* 0x00000010ff007c0c */ /* 0x000fe4000bf45070 */
        /* <DEDUP_REMOVED lines=9> */
[----:B-----5:R-:W-:Y:S01]  /*2550*/  @P1 PRMT R124, R101, 0x7632, R124 ;  /* 0x00007632657c1816 */ /* 0x020fe2000000007c */
[-CC-:B------:R-:W-:Y:S01]  /*2560*/  FFMA.FTZ R121, R131, R198.reuse, R197.reuse ;  /* 0x000000c683797223 */ /* 0x180fe200000100c5 */
[----:B------:R-:W-:Y:S01]  /*2570*/  FADD.FTZ R202, R205, -R202 ;  /* 0x800000cacdca7221 */ /* 0x000fe20000010000 */
[----:B------:R-:W-:Y:S01]  /*2580*/  FADD.FTZ R205, R239, -R204 ;  /* 0x800000ccefcd7221 */ /* 0x000fe20000010000 */
[-CC-:B------:R-:W-:Y:S01]  /*2590*/  FFMA.FTZ R120, R201, R198.reuse, R197.reuse ;  /* 0x000000c6c9787223 */ /* 0x180fe200000100c5 */
[-C--:B------:R-:W-:Y:S01]  /*25a0*/  FFMA.FTZ R206, R206, R198.reuse, R197 ;  /* 0x000000c6cece7223 */ /* 0x080fe200000100c5 */
[----:B------:R-:W-:Y:S01]  /*25b0*/  @P1 SHF.L.U32 R124, R124, 0x10, RZ ;  /* 0x000000107c7c1819 */ /* 0x000fe200000006ff */
[----:B------:R-:W-:Y:S01]  /*25c0*/  FMUL.FTZ R205, R184, R205 ;  /* 0x000000cdb8cd7220 */ /* 0x000fe20000410000 */
[----:B------:R-:W-:Y:S01]  /*25d0*/  FADD.FTZ R121, R200, -R121 ;  /* 0x80000079c8797221 */ /* 0x000fe20000010000 */
[-CC-:B------:R-:W-:Y:S01]  /*25e0*/  FFMA.FTZ R123, R240, R198.reuse, R197.reuse ;  /* 0x000000c6f07b7223 */ /* 0x180fe200000100c5 */
[--C-:B------:R-:W-:Y:S01]  /*25f0*/  FADD.FTZ R203, R203, -R120.reuse ;  /* 0x80000078cbcb7221 */ /* 0x100fe20000010000 */
[----:B------:R-:W-:Y:S01]  /*2600*/  @P1 PRMT R120, R102, 0x7632, R120 ;  /* 0x0000763266781816 */ /* 0x000fe20000000078 */
[----:B------:R-:W-:Y:S01]  /*2610*/  FADD.FTZ R241, R241, -R206 ;  /* 0x800000cef1f17221 */ /* 0x000fe20000010000 */
[----:B------:R-:W-:Y:S01]  /*2620*/  @P1 PRMT R122, R103, 0x7632, R122 ;  /* 0x00007632677a1816 */ /* 0x000fe2000000007a */
[----:B------:R-:W-:Y:S01]  /*2630*/  @P1 FADD.FTZ R205, R205, R124 ;  /* 0x0000007ccdcd1221 */ /* 0x000fe20000010000 */
[-C--:B------:R-:W-:Y:S01]  /*2640*/  FFMA.FTZ R128, R128, R198.reuse, R197 ;  /* 0x000000c680807223 */ /* 0x080fe200000100c5 */
[----:B------:R-:W-:Y:S01]  /*2650*/  FADD.FTZ R125, R242, -R123 ;  /* 0x8000007bf27d7221 */ /* 0x000fe20000010000 */
[----:B------:R-:W-:Y:S01]  /*2660*/  FMUL.FTZ R124, R184, R121 ;  /* 0x00000079b87c7220 */ /* 0x000fe20000410000 */
[----:B------:R-:W-:Y:S01]  /*2670*/  @P1 SHF.L.U32 R123, R120, 0x10, RZ ;  /* 0x00000010787b1819 */ /* 0x000fe200000006ff */
[----:B------:R-:W-:Y:S01]  /*2680*/  FMUL.FTZ R200, R184, R241 ;  /* 0x000000f1b8c87220 */ /* 0x000fe20000410000 */
[----:B------:R-:W-:Y:S01]  /*2690*/  @P1 SHF.L.U32 R127, R122, 0x10, RZ ;  /* 0x000000107a7f1819 */ /* 0x000fe200000006ff */
[----:B------:R-:W-:Y:S01]  /*26a0*/  FADD.FTZ R128, R129, -R128 ;  /* 0x8000008081807221 */ /* 0x000fe20000010000 */
[----:B------:R-:W-:Y:S01]  /*26b0*/  @P1 SHF.L.U32 R121, R102, 0x10, RZ ;  /* 0x0000001066791819 */ /* 0x000fe200000006ff */
[----:B------:R-:W-:Y:S01]  /*26c0*/  FFMA.FTZ R130, R130, R198, R197 ;  /* 0x000000c682827223 */ /* 0x000fe200000100c5 */
[----:B------:R-:W-:Y:S01]  /*26d0*/  @P1 PRMT R122, R100, 0x7632, R122 ;  /* 0x00007632647a1816 */ /* 0x000fe2000000007a */
[----:B------:R-:W-:Y:S01]  /*26e0*/  @P1 FADD.FTZ R200, R200, R123 ;  /* 0x0000007bc8c81221 */ /* 0x000fe20000010000 */
[----:B------:R-:W-:Y:S01]  /*26f0*/  ISETP.NE.AND.EX P2, PT, RZ, UR17, PT, P2 ;  /* 0x00000011ff007c0c */ /* 0x000fe2000bf45320 */
[----:B------:R-:W-:Y:S01]  /*2700*/  @P1 FADD.FTZ R124, R124, R121 ;  /* 0x000000797c7c1221 */ /* 0x000fe20000010000 */
[----:B------:R-:W-:Y:S01]  /*2710*/  FMUL.FTZ R206, R184, R202 ;  /* 0x000000cab8ce7220 */ /* 0x000fe20000410000 */
[----:B------:R-:W-:Y:S01]  /*2720*/  @P1 IMAD.U32 R123, R122, 0x10000, RZ ;  /* 0x000100007a7b1824 */ /* 0x000fe200078e00ff */
[----:B------:R-:W-:Y:S01]  /*2730*/  @P1 SHF.L.U32 R121, R100, 0x10, RZ ;  /* 0x0000001064791819 */ /* 0x000fe200000006ff */
[----:B------:R-:W-:Y:S01]  /*2740*/  FMUL.FTZ R128, R184, R128 ;  /* 0x00000080b8807220 */ /* 0x000fe20000410000 */
[----:B------:R-:W-:Y:S01]  /*2750*/  FADD.FTZ R199, R199, -R130 ;  /* 0x80000082c7c77221 */ /* 0x000fe20000010000 */
[----:B------:R-:W-:Y:S01]  /*2760*/  @P1 FADD.FTZ R206, R206, R123 ;  /* 0x0000007bcece1221 */ /* 0x000fe20000010000 */
[----:B------:R-:W-:Y:S01]  /*2770*/  @P1 SHF.L.U32 R123, R103, 0x10, RZ ;  /* 0x00000010677b1819 */ /* 0x000fe200000006ff */
[----:B------:R-:W-:Y:S01]  /*2780*/  @P1 FADD.FTZ R128, R128, R121 ;  /* 0x0000007980801221 */ /* 0x000fe20000010000 */
[C---:B------:R-:W-:Y:S01]  /*2790*/  FMUL.FTZ R122, R184.reuse, R203 ;  /* 0x000000cbb87a7220 */ /* 0x040fe20000410000 */
[----:B------:R-:W-:Y:S01]  /*27a0*/  @P1 SHF.L.U32 R121, R101, 0x10, RZ ;  /* 0x0000001065791819 */ /* 0x000fe200000006ff */
[C---:B------:R-:W-:Y:S01]  /*27b0*/  FMUL.FTZ R204, R184.reuse, R199 ;  /* 0x000000c7b8cc7220 */ /* 0x040fe20000410000 */
[----:B------:R-:W-:Y:S01]  /*27c0*/  FMUL.FTZ R120, R184, R125 ;  /* 0x0000007db8787220 */ /* 0x000fe20000410000 */
[----:B------:R-:W-:Y:S01]  /*27d0*/  @P1 FADD.FTZ R122, R122, R123 ;  /* 0x0000007b7a7a1221 */ /* 0x000fe20000010000 */
[----:B------:R-:W-:Y:S01]  /*27e0*/  @P2 F2FP.BF16.F32.PACK_AB R123, RZ, R124 ;  /* 0x0000007cff7b223e */ /* 0x000fe200000010ff */
[----:B------:R-:W-:Y:S01]  /*27f0*/  @P1 FADD.FTZ R204, R204, R121 ;  /* 0x00000079cccc1221 */ /* 0x000fe20000010000 */
[----:B------:R-:W0:Y:S01]  /*2800*/  LDC.64 R240, c[0x0][0x220] ;  /* 0x00008800fff07b82 */ /* 0x000e220000000a00 */
[-CC-:B------:R-:W-:Y:S01]  /*2810*/  FFMA.FTZ R225, R225, R198.reuse, R197.reuse ;  /* 0x000000c6e1e17223 */ /* 0x180fe200000100c5 */
[----:B------:R-:W-:Y:S01]  /*2820*/  @P2 PRMT R118, R123, 0x7610, R118 ;  /* 0x000076107b762816 */ /* 0x000fe20000000076 */
[----:B------:R-:W-:Y:S01]  /*2830*/  FFMA.FTZ R132, R132, R198, R197 ;  /* 0x000000c684847223 */ /* 0x000fe200000100c5 */
[----:B------:R-:W-:Y:S01]  /*2840*/  @P2 F2FP.BF16.F32.PACK_AB R123, RZ, R204 ;  /* 0x000000ccff7b223e */ /* 0x000fe200000010ff */
[----:B------:R-:W-:Y:S01]  /*2850*/  @P1 FADD.FTZ R120, R120, R127 ;  /* 0x0000007f78781221 */ /* 0x000fe20000010000 */
[----:B------:R-:W-:Y:S01]  /*2860*/  @P2 F2FP.BF16.F32.PACK_AB R125, RZ, R122 ;  /* 0x0000007aff7d223e */ /* 0x000fe200000010ff */
[-C--:B------:R-:W-:Y:S01]  /*2870*/  FMUL.FTZ R201, R122, R185.reuse ;  /* 0x000000b97ac97220 */ /* 0x080fe20000410000 */
[----:B------:R-:W-:Y:S01]  /*2880*/  @P2 F2FP.BF16.F32.PACK_AB R121, RZ, R128 ;  /* 0x00000080ff79223e */ /* 0x000fe200000010ff */
[----:B------:R-:W1:Y:S01]  /*2890*/  @P2 LDC.64 R130, c[0x0][0x308] ;  /* 0x0000c200ff822b82 */ /* 0x000e620000000a00 */
[----:B------:R-:W-:Y:S01]  /*28a0*/  @P2 PRMT R117, R123, 0x7610, R117 ;  /* 0x000076107b752816 */ /* 0x000fe20000000075 */
[-CC-:B------:R-:W-:Y:S01]  /*28b0*/  FFMA.FTZ R227, R227, R198.reuse, R197.reuse ;  /* 0x000000c6e3e37223 */ /* 0x180fe200000100c5 */
[----:B------:R-:W-:Y:S01]  /*28c0*/  @P2 PRMT R116, R121, 0x7610, R116 ;  /* 0x0000761079742816 */ /* 0x000fe20000000074 */
[-CC-:B------:R-:W-:Y:S01]  /*28d0*/  FFMA.FTZ R133, R133, R198.reuse, R197.reuse ;  /* 0x000000c685857223 */ /* 0x180fe200000100c5 */
[-CC-:B------:R-:W-:Y:S01]  /*28e0*/  FFMA.FTZ R211, R211, R198.reuse, R197.reuse ;  /* 0x000000c6d3d37223 */ /* 0x180fe200000100c5 */
[-CC-:B------:R-:W-:Y:S01]  /*28f0*/  FFMA.FTZ R213, R213, R198.reuse, R197.reuse ;  /* 0x000000c6d5d57223 */ /* 0x180fe200000100c5 */
[----:B------:R-:W-:Y:S01]  /*2900*/  FFMA.FTZ R215, R215, R198, R197 ;  /* 0x000000c6d7d77223 */ /* 0x000fe200000100c5 */
[----:B------:R-:W2:Y:S01]  /*2910*/  LDC.64 R122, c[0x0][0x2f8] ;  /* 0x0000be00ff7a7b82 */ /* 0x000ea20000000a00 */
[----:B------:R-:W-:Y:S01]  /*2920*/  @P2 PRMT R119, R125, 0x7610, R119 ;  /* 0x000076107d772816 */ /* 0x000fe20000000077 */
[-C--:B------:R-:W-:Y:S01]  /*2930*/  FMUL.FTZ R199, R124, R185.reuse ;  /* 0x000000b97cc77220 */ /* 0x080fe20000410000 */
[----:B------:R-:W-:Y:S01]  /*2940*/  @P2 F2FP.BF16.F32.PACK_AB R126, RZ, R200 ;  /* 0x000000c8ff7e223e */ /* 0x000fe200000010ff */
[-C--:B------:R-:W-:Y:S01]  /*2950*/  FMUL.FTZ R200, R200, R185.reuse ;  /* 0x000000b9c8c87220 */ /* 0x080fe20000410000 */
[----:B------:R-:W-:Y:S01]  /*2960*/  @P2 F2FP.BF16.F32.PACK_AB R127, RZ, R120 ;  /* 0x00000078ff7f223e */ /* 0x000fe200000010ff */
[----:B------:R-:W-:Y:S01]  /*2970*/  FMUL.FTZ R202, R120, R185 ;  /* 0x000000b978ca7220 */ /* 0x000fe20000410000 */
[----:B------:R-:W-:Y:S01]  /*2980*/  @P2 F2FP.BF16.F32.PACK_AB R121, RZ, R206 ;  /* 0x000000ceff79223e */ /* 0x000fe200000010ff */
[----:B------:R-:W3:Y:S01]  /*2990*/  LDL.LU R239, [R1+0x1c] ;  /* 0x00001c0001ef7983 */ /* 0x000ee20000300800 */
[----:B------:R-:W-:Y:S01]  /*29a0*/  @P2 PRMT R118, R118, 0x5410, R126 ;  /* 0x0000541076762816 */ /* 0x000fe2000000007e */
        /* <DEDUP_REMOVED lines=8> */
[-C--:B------:R-:W-:Y:S01]  /*2a30*/  FMUL.FTZ R204, R204, R185.reuse ;  /* 0x000000b9cccc7220 */ /* 0x080fe20000410000 */
[-C--:B------:R-:W-:Y:S01]  /*2a40*/  FMUL.FTZ R205, R205, R185.reuse ;  /* 0x000000b9cdcd7220 */ /* 0x080fe20000410000 */
[----:B------:R-:W-:Y:S01]  /*2a50*/  FMUL.FTZ R206, R206, R185 ;  /* 0x000000b9cece7220 */ /* 0x000fe20000410000 */
[----:B------:R-:W-:Y:S01]  /*2a60*/  @P2 PRMT R117, R117, 0x5410, R125 ;  /* 0x0000541075752816 */ /* 0x000fe2000000007d */
[----:B------:R-:W-:Y:S01]  /*2a70*/  FMUL.FTZ R124, R64, R203 ;  /* 0x000000cb407c7220 */ /* 0x000fe20000410000 */
[----:B------:R-:W-:Y:S01]  /*2a80*/  F2FP.BF16.F32.PACK_AB R126, R121, R126 ;  /* 0x0000007e797e723e */ /* 0x000fe200000010ff */
[----:B------:R-:W-:Y:S01]  /*2a90*/  FMUL.FTZ R125, R66, R204 ;  /* 0x000000cc427d7220 */ /* 0x000fe20000410000 */
[----:B------:R-:W-:Y:S01]  /*2aa0*/  F2FP.BF16.F32.PACK_AB R127, R120, R127 ;  /* 0x0000007f787f723e */ /* 0x000fe200000010ff */
[----:B------:R-:W-:Y:S01]  /*2ab0*/  FMUL.FTZ R121, R67, R205 ;  /* 0x000000cd43797220 */ /* 0x000fe20000410000 */
[----:B------:R-:W-:Y:S01]  /*2ac0*/  FMUL.FTZ R120, R65, R206 ;  /* 0x000000ce41787220 */ /* 0x000fe20000410000 */
[----:B-1----:R-:W-:-:S04]  /*2ad0*/  @P2 IMAD.WIDE.U32 R130, R194, 0x10, R130 ;  /* 0x00000010c2822825 */ /* 0x002fc800078e0082 */
[----:B------:R-:W-:Y:S01]  /*2ae0*/  FADD.FTZ R225, R226, -R225 ;  /* 0x800000e1e2e17221 */ /* 0x000fe20000010000 */
[----:B------:R-:W-:Y:S01]  /*2af0*/  FADD.FTZ R219, R219, -R132 ;  /* 0x80000084dbdb7221 */ /* 0x000fe20000010000 */
[----:B------:R-:W-:Y:S01]  /*2b00*/  F2FP.BF16.F32.PACK_AB R125, R121, R125 ;  /* 0x0000007d797d723e */ /* 0x000fe200000010ff */
[----:B------:R-:W-:Y:S01]  /*2b10*/  FADD.FTZ R133, R220, -R133 ;  /* 0x80000085dc857221 */ /* 0x000fe20000010000 */
[----:B------:R-:W-:Y:S01]  /*2b20*/  F2FP.BF16.F32.PACK_AB R124, R120, R124 ;  /* 0x0000007c787c723e */ /* 0x000fe200000010ff */
[C---:B0-----:R-:W-:Y:S01]  /*2b30*/  IMAD.WIDE.U32 R120, R194.reuse, 0x10, R240 ;  /* 0x00000010c2787825 */ /* 0x041fe200078e00f0 */
[----:B------:R-:W4:Y:S03]  /*2b40*/  LDL.LU R242, [R1+0x20] ;  /* 0x0000200001f27983 */ /* 0x000f260000300800 */
[----:B--2---:R-:W-:-:S04]  /*2b50*/  IMAD.WIDE.U32 R128, R194, 0x10, R122 ;  /* 0x00000010c2807825 */ /* 0x004fc800078e007a */
[----:B------:R-:W-:Y:S01]  /*2b60*/  FMUL.FTZ R225, R184, R225 ;  /* 0x000000e1b8e17220 */ /* 0x000fe20000410000 */
[----:B------:R-:W2:Y:S04]  /*2b70*/  LDG.E.128 R120, desc[UR6][R120.64] ;  /* 0x0000000678787981 */ /* 0x000ea8000c1e1d00 */
[----:B------:R0:W-:Y:S04]  /*2b80*/  @P2 STG.E.128 desc[UR6][R130.64], R116 ;  /* 0x0000007482002986 */ /* 0x0001e8000c101d06 */
[----:B------:R1:W-:Y:S01]  /*2b90*/  STG.E.128 desc[UR6][R128.64], R124 ;  /* 0x0000007c80007986 */ /* 0x0003e2000c101d06 */
[----:B------:R-:W-:Y:S01]  /*2ba0*/  FFMA.FTZ R132, R221, R198, R197 ;  /* 0x000000c6dd847223 */ /* 0x000fe200000100c5 */
[----:B------:R-:W-:-:S02]  /*2bb0*/  FADD.FTZ R221, R228, -R227 ;  /* 0x800000e3e4dd7221 */ /* 0x000fc40000010000 */
[----:B------:R-:W3:Y:S04]  /*2bc0*/  LDL.LU R226, [R1+0x14] ;  /* 0x0000140001e27983 */ /* 0x000ee80000300800 */
[----:B------:R-:W3:Y:S04]  /*2bd0*/  LDL.LU R228, [R1+0xc] ;  /* 0x00000c0001e47983 */ /* 0x000ee80000300800 */
[----:B------:R-:W3:Y:S01]  /*2be0*/  LDL.LU R227, [R1+0x18] ;  /* 0x0000180001e37983 */ /* 0x000ee20000300800 */
[----:B0-----:R-:W-:Y:S01]  /*2bf0*/  FADD.FTZ R131, R223, -R132 ;  /* 0x80000084df837221 */ /* 0x001fe20000010000 */
[----:B-1----:R-:W-:Y:S01]  /*2c00*/  @P1 PRMT R124, R104, 0x7632, R124 ;  /* 0x00007632687c1816 */ /* 0x002fe2000000007c */
[-CC-:B------:R-:W-:Y:S01]  /*2c10*/  FFMA.FTZ R125, R222, R198.reuse, R197.reuse ;  /* 0x000000c6de7d7223 */ /* 0x180fe200000100c5 */
[----:B------:R-:W-:-:S02]  /*2c20*/  FFMA.FTZ R127, R229, R198, R197 ;  /* 0x000000c6e57f7223 */ /* 0x000fc400000100c5 */
[----:B------:R-:W-:Y:S01]  /*2c30*/  @P1 SHF.L.U32 R124, R124, 0x10, RZ ;  /* 0x000000107c7c1819 */ /* 0x000fe200000006ff */
[----:B------:R-:W-:Y:S01]  /*2c40*/  FFMA.FTZ R129, R231, R198, R197 ;  /* 0x000000c6e7817223 */ /* 0x000fe200000100c5 */
[----:B------:R-:W-:Y:S01]  /*2c50*/  FADD.FTZ R125, R224, -R125 ;  /* 0x8000007de07d7221 */ /* 0x000fe20000010000 */
[----:B------:R-:W-:Y:S01]  /*2c60*/  @P1 PRMT R126, R106, 0x7632, R126 ;  /* 0x000076326a7e1816 */ /* 0x000fe2000000007e */
[C---:B------:R-:W-:Y:S01]  /*2c70*/  FMUL.FTZ R222, R184.reuse, R219 ;  /* 0x000000dbb8de7220 */ /* 0x040fe20000410000 */
[--C-:B------:R-:W-:Y:S01]  /*2c80*/  @P1 FADD.FTZ R225, R225, R124.reuse ;  /* 0x0000007ce1e11221 */ /* 0x100fe20000010000 */
[----:B------:R-:W-:Y:S01]  /*2c90*/  @P1 PRMT R124, R105, 0x7632, R124 ;  /* 0x00007632697c1816 */ /* 0x000fe2000000007c */
[C---:B------:R-:W-:Y:S01]  /*2ca0*/  FMUL.FTZ R224, R184.reuse, R221 ;  /* 0x000000ddb8e07220 */ /* 0x040fe20000410000 */
[----:B------:R-:W-:Y:S01]  /*2cb0*/  FMUL.FTZ R194, R184, R131 ;  /* 0x00000083b8c27220 */ /* 0x000fe20000410000 */
[----:B------:R-:W4:Y:S01]  /*2cc0*/  LDL.LU R229, [R1+0x10] ;  /* 0x0000100001e57983 */ /* 0x000f220000300800 */
[----:B------:R-:W-:Y:S01]  /*2cd0*/  @P1 SHF.L.U32 R223, R124, 0x10, RZ ;  /* 0x000000107cdf1819 */ /* 0x000fe200000006ff */
[----:B------:R-:W-:Y:S01]  /*2ce0*/  FADD.FTZ R129, R232, -R129 ;  /* 0x80000081e8817221 */ /* 0x000fe20000010000 */
[----:B------:R-:W-:Y:S01]  /*2cf0*/  @P1 PRMT R124, R107, 0x7632, R124 ;  /* 0x000076326b7c1816 */ /* 0x000fe2000000007c */
[----:B------:R-:W-:-:S02]  /*2d00*/  FADD.FTZ R127, R230, -R127 ;  /* 0x8000007fe67f7221 */ /* 0x000fc40000010000 */
[----:B------:R-:W-:Y:S01]  /*2d10*/  @P1 FADD.FTZ R224, R224, R223 ;  /* 0x000000dfe0e01221 */ /* 0x000fe20000010000 */
[----:B------:R-:W-:Y:S01]  /*2d20*/  @P1 SHF.L.U32 R223, R124, 0x10, RZ ;  /* 0x000000107cdf1819 */ /* 0x000fe200000006ff */
[C---:B------:R-:W-:Y:S01]  /*2d30*/  FMUL.FTZ R220, R184.reuse, R129 ;  /* 0x00000081b8dc7220 */ /* 0x040fe20000410000 */
[----:B------:R-:W-:Y:S01]  /*2d40*/  @P1 SHF.L.U32 R124, R105, 0x10, RZ ;  /* 0x00000010697c1819 */ /* 0x000fe200000006ff */
[C---:B------:R-:W-:Y:S01]  /*2d50*/  FMUL.FTZ R221, R184.reuse, R127 ;  /* 0x0000007fb8dd7220 */ /* 0x040fe20000410000 */
[----:B------:R-:W-:Y:S01]  /*2d60*/  FMUL.FTZ R219, R184, R125 ;  /* 0x0000007db8db7220 */ /* 0x000fe20000410000 */
[----:B------:R-:W-:Y:S01]  /*2d70*/  @P1 FADD.FTZ R220, R220, R223 ;  /* 0x000000dfdcdc1221 */ /* 0x000fe20000010000 */
[----:B------:R-:W-:Y:S01]  /*2d80*/  FMUL.FTZ R223, R184, R133 ;  /* 0x00000085b8df7220 */ /* 0x000fe20000410000 */
[----:B------:R-:W-:Y:S01]  /*2d90*/  @P1 SHF.L.U32 R127, R104, 0x10, RZ ;  /* 0x00000010687f1819 */ /* 0x000fe200000006ff */
[----:B------:R-:W3:Y:S01]  /*2da0*/  LDL.LU R230, [R1+0x4] ;  /* 0x0000040001e67983 */ /* 0x000ee20000300800 */
[----:B------:R-:W-:Y:S01]  /*2db0*/  @P1 SHF.L.U32 R126, R126, 0x10, RZ ;  /* 0x000000107e7e1819 */ /* 0x000fe200000006ff */
[----:B------:R-:W-:-:S02]  /*2dc0*/  @P1 FADD.FTZ R223, R223, R124 ;  /* 0x0000007cdfdf1221 */ /* 0x000fc40000010000 */
[----:B------:R-:W0:Y:S01]  /*2dd0*/  @P2 LDC.64 R124, c[0x0][0x308] ;  /* 0x0000c200ff7c2b82 */ /* 0x000e220000000a00 */
[----:B------:R-:W-:Y:S01]  /*2de0*/  @P1 FADD.FTZ R222, R222, R127 ;  /* 0x0000007fdede1221 */ /* 0x000fe20000010000 */
[----:B------:R-:W-:Y:S01]  /*2df0*/  @P1 SHF.L.U32 R127, R106, 0x10, RZ ;  /* 0x000000106a7f1819 */ /* 0x000fe200000006ff */
[----:B------:R-:W-:Y:S01]  /*2e00*/  @P1 FADD.FTZ R221, R221, R126 ;  /* 0x0000007edddd1221 */ /* 0x000fe20000010000 */
[----:B------:R-:W-:Y:S01]  /*2e10*/  @P1 SHF.L.U32 R126, R107, 0x10, RZ ;  /* 0x000000106b7e1819 */ /* 0x000fe200000006ff */
[----:B------:R-:W4:Y:S02]  /*2e20*/  LDL.LU R231, [R1+0x8] ;  /* 0x0000080001e77983 */ /* 0x000f240000300800 */
[----:B------:R-:W-:Y:S02]  /*2e30*/  @P1 FADD.FTZ R194, R194, R127 ;  /* 0x0000007fc2c21221 */ /* 0x000fe40000010000 */
[----:B------:R-:W-:Y:S01]  /*2e40*/  @P1 FADD.FTZ R219, R219, R126 ;  /* 0x0000007edbdb1221 */ /* 0x000fe20000010000 */
[----:B------:R-:W-:Y:S01]  /*2e50*/  @P2 F2FP.BF16.F32.PACK_AB R127, RZ, R223 ;  /* 0x000000dfff7f223e */ /* 0x000fe200000010ff */
[----:B------:R-:W3:Y:S01]  /*2e60*/  LDL.LU R232, [R1] ;  /* 0x0000000001e87983 */ /* 0x000ee20000300800 */
[----:B------:R-:W-:-:S02]  /*2e70*/  @P2 F2FP.BF16.F32.PACK_AB R128, RZ, R194 ;  /* 0x000000c2ff80223e */ /* 0x000fc400000010ff */
[----:B------:R-:W-:Y:S02]  /*2e80*/  @P2 F2FP.BF16.F32.PACK_AB R126, RZ, R222 ;  /* 0x000000deff7e223e */ /* 0x000fe400000010ff */
[----:B------:R-:W-:Y:S02]  /*2e90*/  @P2 PRMT R118, R128, 0x7610, R118 ;  /* 0x0000761080762816 */ /* 0x000fe40000000076 */
[----:B------:R-:W-:Y:S02]  /*2ea0*/  @P2 F2FP.BF16.F32.PACK_AB R129, RZ, R219 ;  /* 0x000000dbff81223e */ /* 0x000fe400000010ff */
[----:B------:R-:W-:Y:S02]  /*2eb0*/  @P2 F2FP.BF16.F32.PACK_AB R128, RZ, R221 ;  /* 0x000000ddff80223e */ /* 0x000fe400000010ff */
[----:B------:R-:W-:Y:S01]  /*2ec0*/  @P2 PRMT R117, R127, 0x7610, R117 ;  /* 0x000076107f752816 */ /* 0x000fe20000000075 */
[----:B------:R-:W-:Y:S01]  /*2ed0*/  FMUL.FTZ R219, R219, R185 ;  /* 0x000000b9dbdb7220 */ /* 0x000fe20000410000 */
[----:B------:R-:W-:Y:S01]  /*2ee0*/  @P2 PRMT R116, R126, 0x7610, R116 ;  /* 0x000076107e742816 */ /* 0x000fe20000000074 */
[----:B0-----:R-:W-:Y:S01]  /*2ef0*/  @P2 IMAD.WIDE.U32 R124, R193, 0x10, R124 ;  /* 0x00000010c17c2825 */ /* 0x001fe200078e007c */
[----:B------:R-:W-:-:S02]  /*2f00*/  @P2 F2FP.BF16.F32.PACK_AB R127, RZ, R224 ;  /* 0x000000e0ff7f223e */ /* 0x000fc400000010ff */
[----:B------:R-:W-:Y:S01]  /*2f10*/  @P2 F2FP.BF16.F32.PACK_AB R130, RZ, R220 ;  /* 0x000000dcff82223e */ /* 0x000fe200000010ff */
[----:B------:R-:W-:Y:S01]  /*2f20*/  FMUL.FTZ R220, R220, R185 ;  /* 0x000000b9dcdc7220 */ /* 0x000fe20000410000 */
[----:B------:R-:W-:Y:S02]  /*2f30*/  @P2 F2FP.BF16.F32.PACK_AB R126, RZ, R225 ;  /* 0x000000e1ff7e223e */ /* 0x000fe400000010ff */
        /* <DEDUP_REMOVED lines=12> */
[----:B------:R-:W4:Y:S01]  /*3000*/  LDG.E.128 R128, desc[UR6][R128.64] ;  /* 0x0000000680807981 */ /* 0x000f22000c1e1d00 */
[----:B------:R-:W-:Y:S01]  /*3010*/  FMUL.FTZ R126, R52, R194 ;  /* 0x000000c2347e7220 */ /* 0x000fe20000410000 */
[----:B------:R-:W-:Y:S01]  /*3020*/  FMUL.FTZ R133, R53, R221 ;  /* 0x000000dd35857220 */ /* 0x000fe20000410000 */
[----:B------:R-:W-:Y:S01]  /*3030*/  F2FP.BF16.F32.PACK_AB R127, R132, R127 ;  /* 0x0000007f847f723e */ /* 0x000fe200000010ff */
[----:B------:R0:W-:Y:S01]  /*3040*/  @P2 STG.E.128 desc[UR6][R124.64], R116 ;  /* 0x000000747c002986 */ /* 0x0001e2000c101d06 */
[-C--:B------:R-:W-:Y:S01]  /*3050*/  FMUL.FTZ R223, R223, R185.reuse ;  /* 0x000000b9dfdf7220 */ /* 0x080fe20000410000 */
[----:B------:R-:W-:Y:S01]  /*3060*/  FMUL.FTZ R224, R224, R185 ;  /* 0x000000b9e0e07220 */ /* 0x000fe20000410000 */
[----:B------:R-:W-:Y:S01]  /*3070*/  FMUL.FTZ R132, R57, R225 ;  /* 0x000000e139847220 */ /* 0x000fe20000410000 */
[----:B------:R-:W-:-:S02]  /*3080*/  F2FP.BF16.F32.PACK_AB R126, R133, R126 ;  /* 0x0000007e857e723e */ /* 0x000fc400000010ff */
[----:B------:R-:W-:Y:S01]  /*3090*/  FMUL.FTZ R133, R59, R224 ;  /* 0x000000e03b857220 */ /* 0x000fe20000410000 */
[----:B0-----:R-:W-:Y:S01]  /*30a0*/  FMUL.FTZ R124, R56, R222 ;  /* 0x000000de387c7220 */ /* 0x001fe20000410000 */
[----:B------:R-:W-:-:S04]  /*30b0*/  FMUL.FTZ R125, R58, R223 ;  /* 0x000000df3a7d7220 */ /* 0x000fc80000410000 */
[----:B------:R-:W-:Y:S02]  /*30c0*/  F2FP.BF16.F32.PACK_AB R124, R132, R124 ;  /* 0x0000007c847c723e */ /* 0x000fe400000010ff */
[----:B------:R-:W-:Y:S02]  /*30d0*/  LEA R132, P4, R193, UR18, 0x4 ;  /* 0x00000012c1847c11 */ /* 0x000fe4000f8820ff */
[----:B------:R-:W-:Y:S02]  /*30e0*/  F2FP.BF16.F32.PACK_AB R125, R133, R125 ;  /* 0x0000007d857d723e */ /* 0x000fe400000010ff */
[----:B------:R-:W-:Y:S01]  /*30f0*/  LEA.HI.X R133, R193, UR19, RZ, 0x4, P4 ;  /* 0x00000013c1857c11 */ /* 0x000fe2000a0f24ff */
[-CC-:B------:R-:W-:Y:S01]  /*3100*/  FFMA.FTZ R193, R134, R198.reuse, R197.reuse ;  /* 0x000000c686c17223 */ /* 0x180fe200000100c5 */
[-C--:B------:R-:W-:Y:S01]  /*3110*/  FFMA.FTZ R134, R135, R198.reuse, R197 ;  /* 0x000000c687867223 */ /* 0x080fe200000100c5 */
[----:B------:R-:W-:Y:S01]  /*3120*/  FADD.FTZ R135, R212, -R211 ;  /* 0x800000d3d4877221 */ /* 0x000fe20000010000 */
[----:B------:R-:W-:Y:S01]  /*3130*/  @P1 SHF.L.U32 R211, R108, 0x10, RZ ;  /* 0x000000106cd31819 */ /* 0x000fe200000006ff */
[----:B------:R0:W-:Y:S01]  /*3140*/  STG.E.128 desc[UR6][R132.64], R124 ;  /* 0x0000007c84007986 */ /* 0x0001e2000c101d06 */
[----:B------:R-:W-:Y:S01]  /*3150*/  FADD.FTZ R137, R137, -R134 ;  /* 0x8000008689897221 */ /* 0x000fe20000010000 */
[----:B------:R-:W-:Y:S01]  /*3160*/  FADD.FTZ R193, R136, -R193 ;  /* 0x800000c188c17221 */ /* 0x000fe20000010000 */
[-C--:B------:R-:W-:Y:S01]  /*3170*/  FFMA.FTZ R134, R207, R198.reuse, R197 ;  /* 0x000000c6cf867223 */ /* 0x080fe200000100c5 */
[----:B------:R-:W-:Y:S01]  /*3180*/  FMUL.FTZ R136, R184, R135 ;  /* 0x00000087b8887220 */ /* 0x000fe20000410000 */
[----:B------:R-:W-:Y:S01]  /*3190*/  FADD.FTZ R207, R214, -R213 ;  /* 0x800000d5d6cf7221 */ /* 0x000fe20000010000 */
[----:B------:R-:W-:Y:S01]  /*31a0*/  @P1 SHF.L.U32 R135, R109, 0x10, RZ ;  /* 0x000000106d871819 */ /* 0x000fe200000006ff */
[C---:B------:R-:W-:Y:S01]  /*31b0*/  FMUL.FTZ R214, R184.reuse, R137 ;  /* 0x00000089b8d67220 */ /* 0x040fe20000410000 */
[----:B------:R-:W-:Y:S01]  /*31c0*/  FADD.FTZ R209, R209, -R134 ;  /* 0x80000086d1d17221 */ /* 0x000fe20000010000 */
[----:B------:R-:W-:Y:S01]  /*31d0*/  FMUL.FTZ R212, R184, R207 ;  /* 0x000000cfb8d47220 */ /* 0x000fe20000410000 */
[----:B------:R-:W-:Y:S01]  /*31e0*/  @P1 SHF.L.U32 R137, R110, 0x10, RZ ;  /* 0x000000106e891819 */ /* 0x000fe200000006ff */
[----:B------:R-:W-:Y:S01]  /*31f0*/  @P1 FADD.FTZ R214, R214, R135 ;  /* 0x00000087d6d61221 */ /* 0x000fe20000010000 */
        /* <DEDUP_REMOVED lines=13> */
[C---:B------:R-:W-:Y:S01]  /*32d0*/  @P1 PRMT R124, R111.reuse, 0x7632, R124 ;  /* 0x000076326f7c1816 */ /* 0x040fe2000000007c */
[----:B------:R-:W-:Y:S01]  /*32e0*/  @P1 FADD.FTZ R210, R210, R211 ;  /* 0x000000d3d2d21221 */ /* 0x000fe20000010000 */
[----:B------:R-:W-:Y:S01]  /*32f0*/  @P1 PRMT R126, R110, 0x7632, R126 ;  /* 0x000076326e7e1816 */ /* 0x000fe2000000007e */
[C---:B------:R-:W-:Y:S01]  /*3300*/  FMUL.FTZ R216, R184.reuse, R209 ;  /* 0x000000d1b8d87220 */ /* 0x040fe20000410000 */
[----:B------:R-:W-:Y:S01]  /*3310*/  @P1 SHF.L.U32 R127, R111, 0x10, RZ ;  /* 0x000000106f7f1819 */ /* 0x000fe200000006ff */
[----:B------:R-:W-:Y:S01]  /*3320*/  FMUL.FTZ R218, R184, R125 ;  /* 0x0000007db8da7220 */ /* 0x000fe20000410000 */
[----:B------:R-:W-:Y:S01]  /*3330*/  @P1 FADD.FTZ R212, R212, R135 ;  /* 0x00000087d4d41221 */ /* 0x000fe20000010000 */
[----:B------:R-:W-:Y:S01]  /*3340*/  @P1 FADD.FTZ R136, R136, R213 ;  /* 0x000000d588881221 */ /* 0x000fe20000010000 */
[----:B------:R-:W-:Y:S01]  /*3350*/  @P1 SHF.L.U32 R193, R126, 0x10, RZ ;  /* 0x000000107ec11819 */ /* 0x000fe200000006ff */
[----:B------:R-:W-:-:S02]  /*3360*/  @P1 IMAD.U32 R135, R124, 0x10000, RZ ;  /* 0x000100007c871824 */ /* 0x000fc400078e00ff */
[----:B------:R-:W-:Y:S01]  /*3370*/  @P1 FADD.FTZ R216, R216, R137 ;  /* 0x00000089d8d81221 */ /* 0x000fe20000010000 */
[----:B------:R-:W-:Y:S01]  /*3380*/  @P2 F2FP.BF16.F32.PACK_AB R126, RZ, R210 ;  /* 0x000000d2ff7e223e */ /* 0x000fe200000010ff */
[----:B------:R-:W-:Y:S01]  /*3390*/  @P1 FADD.FTZ R218, R218, R127 ;  /* 0x0000007fdada1221 */ /* 0x000fe20000010000 */
[----:B------:R-:W-:Y:S01]  /*33a0*/  @P1 FADD.FTZ R208, R208, R135 ;  /* 0x00000087d0d01221 */ /* 0x000fe20000010000 */
[----:B------:R-:W-:Y:S01]  /*33b0*/  @P1 FADD.FTZ R134, R134, R193 ;  /* 0x000000c186861221 */ /* 0x000fe20000010000 */
[----:B------:R-:W-:Y:S01]  /*33c0*/  @P2 F2FP.BF16.F32.PACK_AB R135, RZ, R214 ;  /* 0x000000d6ff87223e */ /* 0x000fe200000010ff */
[----:B------:R-:W-:Y:S01]  /*33d0*/  IMAD.WIDE.U32 R124, R192, 0x10, R240 ;  /* 0x00000010c07c7825 */ /* 0x000fe200078e00f0 */
[----:B------:R-:W-:Y:S02]  /*33e0*/  @P2 PRMT R116, R126, 0x7610, R116 ;  /* 0x000076107e742816 */ /* 0x000fe40000000074 */
[----:B------:R-:W-:Y:S02]  /*33f0*/  @P2 F2FP.BF16.F32.PACK_AB R137, RZ, R136 ;  /* 0x00000088ff89223e */ /* 0x000fe400000010ff */
[----:B------:R-:W-:Y:S01]  /*3400*/  @P2 F2FP.BF16.F32.PACK_AB R207, RZ, R216 ;  /* 0x000000d8ffcf223e */ /* 0x000fe200000010ff */
[----:B0-----:R-:W-:Y:S01]  /*3410*/  @P2 IMAD.WIDE.U32 R132, R192, 0x10, R132 ;  /* 0x00000010c0842825 */ /* 0x001fe200078e0084 */
[----:B------:R-:W-:-:S03]  /*3420*/  @P2 F2FP.BF16.F32.PACK_AB R209, RZ, R218 ;  /* 0x000000daffd1223e */ /* 0x000fc600000010ff */
[-C--:B------:R-:W-:Y:S01]  /*3430*/  FMUL.FTZ R211, R214, R185.reuse ;  /* 0x000000b9d6d37220 */ /* 0x080fe20000410000 */
[----:B------:R-:W-:Y:S01]  /*3440*/  @P2 F2FP.BF16.F32.PACK_AB R193, RZ, R212 ;  /* 0x000000d4ffc1223e */ /* 0x000fe200000010ff */
[----:B------:R-:W3:Y:S01]  /*3450*/  LDG.E.128 R124, desc[UR6][R124.64] ;  /* 0x000000067c7c7981 */ /* 0x000ee2000c1e1d00 */
[----:B------:R-:W-:Y:S01]  /*3460*/  @P2 PRMT R117, R135, 0x7610, R117 ;  /* 0x0000761087752816 */ /* 0x000fe20000000075 */
[-C--:B------:R-:W-:Y:S01]  /*3470*/  FMUL.FTZ R212, R212, R185.reuse ;  /* 0x000000b9d4d47220 */ /* 0x080fe20000410000 */
[----:B------:R-:W-:Y:S01]  /*3480*/  @P2 PRMT R116, R116, 0x5410, R137 ;  /* 0x0000541074742816 */ /* 0x000fe20000000089 */
        /* <DEDUP_REMOVED lines=8> */
[-C--:B------:R-:W-:Y:S01]  /*3510*/  FMUL.FTZ R207, R218, R185.reuse ;  /* 0x000000b9dacf7220 */ /* 0x080fe20000410000 */
[----:B------:R-:W-:Y:S01]  /*3520*/  @P2 PRMT R117, R117, 0x5410, R193 ;  /* 0x0000541075752816 */ /* 0x000fe200000000c1 */
[-C--:B------:R-:W-:Y:S01]  /*3530*/  FMUL.FTZ R193, R216, R185.reuse ;  /* 0x000000b9d8c17220 */ /* 0x080fe20000410000 */
[----:B------:R-:W-:Y:S01]  /*3540*/  @P2 PRMT R118, R118, 0x5410, R135 ;  /* 0x0000541076762816 */ /* 0x000fe20000000087 */
[----:B------:R-:W-:Y:S01]  /*3550*/  FMUL.FTZ R208, R208, R185 ;  /* 0x000000b9d0d07220 */ /* 0x000fe20000410000 */
[----:B------:R-:W-:Y:S01]  /*3560*/  @P2 PRMT R119, R119, 0x5410, R137 ;  /* 0x0000541077772816 */ /* 0x000fe20000000089 */
[----:B------:R-:W-:Y:S01]  /*3570*/  FMUL.FTZ R134, R44, R193 ;  /* 0x000000c12c867220 */ /* 0x000fe20000410000 */
[----:B------:R-:W-:Y:S01]  /*3580*/  FMUL.FTZ R137, R45, R209 ;  /* 0x000000d12d897220 */ /* 0x000fe20000410000 */
[----:B------:R-:W-:Y:S01]  /*3590*/  FMUL.FTZ R135, R46, R207 ;  /* 0x000000cf2e877220 */ /* 0x000fe20000410000 */
[----:B------:R-:W-:Y:S01]  /*35a0*/  FMUL.FTZ R216, R47, R208 ;  /* 0x000000d02fd87220 */ /* 0x000fe20000410000 */
[----:B------:R0:W-:Y:S02]  /*35b0*/  @P2 STG.E.128 desc[UR6][R132.64], R116 ;  /* 0x0000007484002986 */ /* 0x0001e4000c101d06 */
        /* <DEDUP_REMOVED lines=11> */
[----:B------:R-:W3:Y:S01]  /*3670*/  LDG.E.128 R132, desc[UR6][R132.64] ;  /* 0x0000000684847981 */ /* 0x000ee2000c1e1d00 */
[-CC-:B------:R-:W-:Y:S01]  /*3680*/  FFMA.FTZ R146, R146, R198.reuse, R197.reuse ;  /* 0x000000c692927223 */ /* 0x180fe200000100c5 */
[-CC-:B------:R-:W-:Y:S01]  /*3690*/  FFMA.FTZ R148, R148, R198.reuse, R197.reuse ;  /* 0x000000c694947223 */ /* 0x180fe200000100c5 */
[-CC-:B------:R-:W-:Y:S01]  /*36a0*/  FFMA.FTZ R215, R142, R198.reuse, R197.reuse ;  /* 0x000000c68ed77223 */ /* 0x180fe200000100c5 */
[----:B------:R-:W-:Y:S01]  /*36b0*/  @P1 PRMT R136, R112, 0x7632, R136 ;  /* 0x0000763270881816 */ /* 0x000fe20000000088 */
[-CC-:B------:R-:W-:Y:S01]  /*36c0*/  FFMA.FTZ R217, R140, R198.reuse, R197.reuse ;  /* 0x000000c68cd97223 */ /* 0x180fe200000100c5 */
[----:B------:R-:W-:Y:S01]  /*36d0*/  FADD.FTZ R147, R147, -R146 ;  /* 0x8000009293937221 */ /* 0x000fe20000010000 */
[-C--:B------:R-:W-:Y:S01]  /*36e0*/  FFMA.FTZ R140, R141, R198.reuse, R197 ;  /* 0x000000c68d8c7223 */ /* 0x080fe200000100c5 */
[----:B------:R-:W-:Y:S01]  /*36f0*/  FADD.FTZ R141, R139, -R148 ;  /* 0x800000948b8d7221 */ /* 0x000fe20000010000 */
[----:B------:R-:W-:Y:S01]  /*3700*/  FADD.FTZ R215, R144, -R215 ;  /* 0x800000d790d77221 */ /* 0x000fe20000010000 */
[----:B------:R-:W-:Y:S01]  /*3710*/  @P1 SHF.L.U32 R139, R136, 0x10, RZ ;  /* 0x00000010888b1819 */ /* 0x000fe200000006ff */
[----:B------:R-:W-:Y:S01]  /*3720*/  FMUL.FTZ R144, R184, R147 ;  /* 0x00000093b8907220 */ /* 0x000fe20000410000 */
[----:B------:R-:W-:Y:S01]  /*3730*/  FADD.FTZ R195, R195, -R140 ;  /* 0x8000008cc3c37221 */ /* 0x000fe20000010000 */
[-CC-:B------:R-:W-:Y:S01]  /*3740*/  FFMA.FTZ R142, R143, R198.reuse, R197.reuse ;  /* 0x000000c68f8e7223 */ /* 0x180fe200000100c5 */
[-C--:B------:R-:W-:Y:S01]  /*3750*/  FFMA.FTZ R143, R138, R198.reuse, R197 ;  /* 0x000000c68a8f7223 */ /* 0x080fe200000100c5 */
[----:B------:R-:W-:Y:S01]  /*3760*/  @P1 FADD.FTZ R144, R144, R139 ;  /* 0x0000008b90901221 */ /* 0x000fe20000010000 */
[----:B------:R-:W-:Y:S01]  /*3770*/  @P1 SHF.L.U32 R137, R112, 0x10, RZ ;  /* 0x0000001070891819 */ /* 0x000fe200000006ff */
[----:B------:R-:W-:Y:S01]  /*3780*/  FMUL.FTZ R140, R184, R215 ;  /* 0x000000d7b88c7220 */ /* 0x000fe20000410000 */
[----:B------:R-:W-:Y:S01]  /*3790*/  @P1 SHF.L.U32 R139, R114, 0x10, RZ ;  /* 0x00000010728b1819 */ /* 0x000fe200000006ff */
[----:B------:R-:W-:Y:S01]  /*37a0*/  FMUL.FTZ R138, R184, R195 ;  /* 0x000000c3b88a7220 */ /* 0x000fe20000410000 */
[----:B------:R-:W-:Y:S01]  /*37b0*/  FFMA.FTZ R198, R145, R198, R197 ;  /* 0x000000c691c67223 */ /* 0x000fe200000100c5 */
[----:B------:R-:W-:Y:S01]  /*37c0*/  FADD.FTZ R197, R150, -R143 ;  /* 0x8000008f96c57221 */ /* 0x000fe20000010000 */
[----:B------:R-:W-:Y:S01]  /*37d0*/  @P1 FADD.FTZ R140, R140, R137 ;  /* 0x000000898c8c1221 */ /* 0x000fe20000010000 */
[----:B------:R-:W-:Y:S01]  /*37e0*/  @P1 FADD.FTZ R138, R138, R139 ;  /* 0x0000008b8a8a1221 */ /* 0x000fe20000010000 */
[----:B------:R-:W-:Y:S01]  /*37f0*/  @P1 PRMT R137, R114, 0x7632, R137 ;  /* 0x0000763272891816 */ /* 0x000fe20000000089 */
[----:B------:R-:W-:Y:S01]  /*3800*/  FMUL.FTZ R146, R184, R141 ;  /* 0x0000008db8927220 */ /* 0x000fe20000410000 */
[C---:B--2---:R-:W-:Y:S01]  /*3810*/  SHF.L.U32 R150, R123.reuse, 0x10, RZ ;  /* 0x000000107b967819 */ /* 0x044fe200000006ff */
[----:B------:R-:W-:Y:S01]  /*3820*/  FADD.FTZ R217, R196, -R217 ;  /* 0x800000d9c4d97221 */ /* 0x000fe20000010000 */
[----:B------:R-:W-:Y:S01]  /*3830*/  PRMT R139, R123, 0x7632, R139 ;  /* 0x000076327b8b7816 */ /* 0x000fe2000000008b */
[----:B------:R-:W-:Y:S01]  /*3840*/  FADD.FTZ R151, R151, -R142 ;  /* 0x8000008e97977221 */ /* 0x000fe20000010000 */
[----:B------:R-:W-:Y:S01]  /*3850*/  SHF.L.U32 R123, R120, 0x10, RZ ;  /* 0x00000010787b7819 */ /* 0x000fe200000006ff */
[----:B------:R-:W-:Y:S01]  /*3860*/  FFMA.FTZ R233, R150, R201, R233 ;  /* 0x000000c996e97223 */ /* 0x000fe200000100e9 */
[----:B------:R-:W-:Y:S01]  /*3870*/  PRMT R120, R120, 0x7632, R120 ;  /* 0x0000763278787816 */ /* 0x000fe20000000078 */
[----:B------:R-:W-:Y:S01]  /*3880*/  FMUL.FTZ R136, R184, R217 ;  /* 0x000000d9b8887220 */ /* 0x000fe20000410000 */
[----:B------:R-:W-:Y:S01]  /*3890*/  @P1 SHF.L.U32 R141, R137, 0x10, RZ ;  /* 0x00000010898d1819 */ /* 0x000fe200000006ff */
[----:B------:R-:W-:Y:S01]  /*38a0*/  FFMA.FTZ R6, R123, R203, R6 ;  /* 0x000000cb7b067223 */ /* 0x000fe20000010006 */
[----:B------:R-:W-:Y:S01]  /*38b0*/  SHF.L.U32 R137, R122, 0x10, RZ ;  /* 0x000000107a897819 */ /* 0x000fe200000006ff */
[----:B------:R-:W-:Y:S01]  /*38c0*/  FMUL.FTZ R148, R184, R151 ;  /* 0x00000097b8947220 */ /* 0x000fe20000410000 */
[----:B------:R-:W-:Y:S01]  /*38d0*/  PRMT R122, R122, 0x7632, R122 ;  /* 0x000076327a7a7816 */ /* 0x000fe2000000007a */
[----:B------:R-:W-:Y:S01]  /*38e0*/  FADD.FTZ R149, R149, -R198 ;  /* 0x800000c695957221 */ /* 0x000fe20000010000 */
[----:B------:R-:W-:Y:S01]  /*38f0*/  SHF.L.U32 R120, R120, 0x10, RZ ;  /* 0x0000001078787819 */ /* 0x000fe200000006ff */
[----:B------:R-:W-:Y:S01]  /*3900*/  FFMA.FTZ R2, R137, R199, R2 ;  /* 0x000000c789027223 */ /* 0x000fe20000010002 */
[----:B------:R-:W-:Y:S01]  /*3910*/  SHF.L.U32 R122, R122, 0x10, RZ ;  /* 0x000000107a7a7819 */ /* 0x000fe200000006ff */
[----:B------:R-:W-:Y:S01]  /*3920*/  @P1 FADD.FTZ R148, R148, R141 ;  /* 0x0000008d94941221 */ /* 0x000fe20000010000 */
[C---:B------:R-:W-:Y:S01]  /*3930*/  SHF.L.U32 R137, R121.reuse, 0x10, RZ ;  /* 0x0000001079897819 */ /* 0x040fe200000006ff */
[----:B------:R-:W-:Y:S01]  /*3940*/  FFMA.FTZ R7, R120, R206, R7 ;  /* 0x000000ce78077223 */ /* 0x000fe20000010007 */
[----:B------:R-:W-:Y:S01]  /*3950*/  PRMT R121, R121, 0x7632, R121 ;  /* 0x0000763279797816 */ /* 0x000fe20000000079 */
[----:B------:R-:W-:Y:S01]  /*3960*/  FFMA.FTZ R3, R122, R200, R3 ;  /* 0x000000c87a037223 */ /* 0x000fe20000010003 */
[----:B------:R-:W-:Y:S01]  /*3970*/  @P1 PRMT R145, R113, 0x7632, R145 ;  /* 0x0000763271911816 */ /* 0x000fe20000000091 */
[----:B------:R-:W-:Y:S01]  /*3980*/  FFMA.FTZ R4, R137, R204, R4 ;  /* 0x000000cc89047223 */ /* 0x000fe20000010004 */
[----:B------:R-:W-:Y:S01]  /*3990*/  SHF.L.U32 R122, R121, 0x10, RZ ;  /* 0x00000010797a7819 */ /* 0x000fe200000006ff */
[C---:B------:R-:W-:Y:S01]  /*39a0*/  FMUL.FTZ R142, R184.reuse, R197 ;  /* 0x000000c5b88e7220 */ /* 0x040fe20000410000 */
[----:B------:R-:W-:Y:S01]  /*39b0*/  @P1 SHF.L.U32 R143, R113, 0x10, RZ ;  /* 0x00000010718f1819 */ /* 0x000fe200000006ff */
[----:B------:R-:W-:Y:S01]  /*39c0*/  FMUL.FTZ R184, R184, R149 ;  /* 0x00000095b8b87220 */ /* 0x000fe20000410000 */
[----:B------:R-:W-:Y:S01]  /*39d0*/  @P1 SHF.L.U32 R145, R145, 0x10, RZ ;  /* 0x0000001091911819 */ /* 0x000fe200000006ff */
[----:B------:R-:W-:Y:S01]  /*39e0*/  FFMA.FTZ R5, R122, R205, R5 ;  /* 0x000000cd7a057223 */ /* 0x000fe20000010005 */
[----:B------:R-:W-:Y:S01]  /*39f0*/  SHF.L.U32 R192, R139, 0x10, RZ ;  /* 0x000000108bc07819 */ /* 0x000fe200000006ff */
[----:B------:R-:W-:Y:S01]  /*3a00*/  @P1 FADD.FTZ R146, R146, R143 ;  /* 0x0000008f92921221 */ /* 0x000fe20000010000 */
[C---:B------:R-:W-:Y:S01]  /*3a10*/  @P1 SHF.L.U32 R143, R115.reuse, 0x10, RZ ;  /* 0x00000010738f1819 */ /* 0x040fe200000006ff */
[--C-:B------:R-:W-:Y:S01]  /*3a20*/  @P1 FADD.FTZ R136, R136, R145.reuse ;  /* 0x0000009188881221 */ /* 0x100fe20000010000 */
[----:B------:R-:W-:Y:S01]  /*3a30*/  @P1 PRMT R145, R115, 0x7632, R145 ;  /* 0x0000763273911816 */ /* 0x000fe20000000091 */
[----:B------:R-:W-:Y:S01]  /*3a40*/  FFMA.FTZ R191, R192, R202, R191 ;  /* 0x000000cac0bf7223 */ /* 0x000fe200000100bf */
[----:B------:R-:W-:Y:S01]  /*3a50*/  @P2 F2FP.BF16.F32.PACK_AB R137, RZ, R138 ;  /* 0x0000008aff89223e */ /* 0x000fe200000010ff */
[----:B------:R-:W-:Y:S01]  /*3a60*/  @P1 FADD.FTZ R142, R142, R143 ;  /* 0x0000008f8e8e1221 */ /* 0x000fe20000010000 */
[----:B------:R-:W-:Y:S01]  /*3a70*/  @P1 SHF.L.U32 R145, R145, 0x10, RZ ;  /* 0x0000001091911819 */ /* 0x000fe200000006ff */
[-C--:B------:R-:W-:Y:S01]  /*3a80*/  FMUL.FTZ R138, R138, R185.reuse ;  /* 0x000000b98a8a7220 */ /* 0x080fe20000410000 */
[----:B------:R-:W-:Y:S01]  /*3a90*/  @P2 F2FP.BF16.F32.PACK_AB R139, RZ, R148 ;  /* 0x00000094ff8b223e */ /* 0x000fe200000010ff */
[-C--:B------:R-:W-:Y:S01]  /*3aa0*/  FMUL.FTZ R148, R148, R185.reuse ;  /* 0x000000b994947220 */ /* 0x080fe20000410000 */
[----:B------:R-:W-:Y:S01]  /*3ab0*/  @P2 PRMT R118, R137, 0x7610, R118 ;  /* 0x0000761089762816 */ /* 0x000fe20000000076 */
[----:B------:R-:W-:Y:S01]  /*3ac0*/  @P1 FADD.FTZ R184, R184, R145 ;  /* 0x00000091b8b81221 */ /* 0x000fe20000010000 */
[----:B------:R-:W-:Y:S01]  /*3ad0*/  @P2 F2FP.BF16.F32.PACK_AB R141, RZ, R142 ;  /* 0x0000008eff8d223e */ /* 0x000fe200000010ff */
[----:B------:R-:W-:Y:S01]  /*3ae0*/  FMUL.FTZ R142, R142, R185 ;  /* 0x000000b98e8e7220 */ /* 0x000fe20000410000 */
[----:B------:R-:W-:Y:S01]  /*3af0*/  @P2 PRMT R118, R118, 0x5410, R139 ;  /* 0x0000541076762816 */ /* 0x000fe2000000008b */
[----:B------:R-:W-:Y:S01]  /*3b00*/  FMUL.FTZ R145, R37, R148 ;  /* 0x0000009425917220 */ /* 0x000fe20000410000 */
[----:B------:R-:W-:-:S02]  /*3b10*/  @P2 PRMT R119, R141, 0x7610, R119 ;  /* 0x000076108d772816 */ /* 0x000fc40000000077 */
[----:B------:R-:W-:Y:S02]  /*3b20*/  IADD3 R0, R0, UR20, RZ ;  /* 0x0000001400007c10 */ /* 0x000fe4000fffe0ff */
[----:B------:R-:W-:Y:S02]  /*3b30*/  SEL R196, RZ, 0x1, P3 ;  /* 0x00000001ffc47807 */ /* 0x000fe40001800000 */
[C---:B----4-:R-:W-:Y:S02]  /*3b40*/  SHF.L.U32 R150, R130.reuse, 0x10, RZ ;  /* 0x0000001082967819 */ /* 0x050fe400000006ff */
[----:B------:R-:W-:Y:S02]  /*3b50*/  PRMT R130, R130, 0x7632, R130 ;  /* 0x0000763282827816 */ /* 0x000fe40000000082 */
[----:B------:R-:W-:Y:S01]  /*3b60*/  SHF.L.U32 R120, R128, 0x10, RZ ;  /* 0x0000001080787819 */ /* 0x000fe200000006ff */
[----:B------:R-:W-:Y:S01]  /*3b70*/  FFMA.FTZ R243, R150, R194, R243 ;  /* 0x000000c296f37223 */ /* 0x000fe200000100f3 */
[----:B------:R-:W-:-:S02]  /*3b80*/  PRMT R128, R128, 0x7632, R128 ;  /* 0x0000763280807816 */ /* 0x000fc40000000080 */
[----:B------:R-:W-:Y:S01]  /*3b90*/  SHF.L.U32 R123, R130, 0x10, RZ ;  /* 0x00000010827b7819 */ /* 0x000fe200000006ff */
[----:B------:R-:W-:Y:S01]  /*3ba0*/  FFMA.FTZ R235, R120, R222, R235 ;  /* 0x000000de78eb7223 */ /* 0x000fe200000100eb */
[----:B------:R-:W-:Y:S02]  /*3bb0*/  SHF.L.U32 R121, R128, 0x10, RZ ;  /* 0x0000001080797819 */ /* 0x000fe400000006ff */
[----:B------:R-:W-:Y:S01]  /*3bc0*/  SHF.L.U32 R122, R129, 0x10, RZ ;  /* 0x00000010817a7819 */ /* 0x000fe200000006ff */
[----:B------:R-:W-:Y:S01]  /*3bd0*/  FFMA.FTZ R238, R123, R221, R238 ;  /* 0x000000dd7bee7223 */ /* 0x000fe200000100ee */
[----:B------:R-:W-:Y:S01]  /*3be0*/  PRMT R129, R129, 0x7632, R129 ;  /* 0x0000763281817816 */ /* 0x000fe20000000081 */
[----:B------:R-:W-:Y:S01]  /*3bf0*/  FFMA.FTZ R234, R121, R225, R234 ;  /* 0x000000e179ea7223 */ /* 0x000fe200000100ea */
[C---:B------:R-:W-:Y:S01]  /*3c00*/  SHF.L.U32 R192, R131.reuse, 0x10, RZ ;  /* 0x0000001083c07819 */ /* 0x040fe200000006ff */
[----:B------:R-:W-:Y:S01]  /*3c10*/  FFMA.FTZ R237, R122, R223, R237 ;  /* 0x000000df7aed7223 */ /* 0x000fe200000100ed */
[----:B------:R-:W-:Y:S01]  /*3c20*/  PRMT R131, R131, 0x7632, R131 ;  /* 0x0000763283837816 */ /* 0x000fe20000000083 */
[----:B------:R-:W-:-:S02]  /*3c30*/  IMAD.U32 R129, R129, 0x10000, RZ ;  /* 0x0001000081817824 */ /* 0x000fc400078e00ff */
[----:B------:R-:W-:Y:S01]  /*3c40*/  FFMA.FTZ R245, R192, R219, R245 ;  /* 0x000000dbc0f57223 */ /* 0x000fe200000100f5 */
[----:B------:R-:W-:Y:S01]  /*3c50*/  SHF.L.U32 R131, R131, 0x10, RZ ;  /* 0x0000001083837819 */ /* 0x000fe200000006ff */
[----:B------:R-:W-:Y:S01]  /*3c60*/  FFMA.FTZ R236, R129, R224, R236 ;  /* 0x000000e081ec7223 */ /* 0x000fe200000100ec */
[----:B------:R-:W-:-:S03]  /*3c70*/  FMUL.FTZ R129, R140, R185 ;  /* 0x000000b98c817220 */ /* 0x000fc60000410000 */
[----:B------:R-:W-:Y:S01]  /*3c80*/  FFMA.FTZ R244, R131, R220, R244 ;  /* 0x000000dc83f47223 */ /* 0x000fe200000100f4 */
[----:B------:R-:W-:Y:S01]  /*3c90*/  FMUL.FTZ R131, R146, R185 ;  /* 0x000000b992837220 */ /* 0x000fe20000410000 */
[C---:B---3--:R-:W-:Y:S02]  /*3ca0*/  SHF.L.U32 R130, R127.reuse, 0x10, RZ ;  /* 0x000000107f827819 */ /* 0x048fe400000006ff */
[----:B------:R-:W-:Y:S02]  /*3cb0*/  PRMT R127, R127, 0x7632, R127 ;  /* 0x000076327f7f7816 */ /* 0x000fe4000000007f */
[----:B------:R-:W-:Y:S01]  /*3cc0*/  SHF.L.U32 R128, R126, 0x10, RZ ;  /* 0x000000107e807819 */ /* 0x000fe200000006ff */
[----:B------:R-:W-:Y:S01]  /*3cd0*/  FFMA.FTZ R232, R130, R207, R232 ;  /* 0x000000cf82e87223 */ /* 0x000fe200000100e8 */
[----:B------:R-:W-:Y:S02]  /*3ce0*/  PRMT R126, R126, 0x7632, R126 ;  /* 0x000076327e7e7816 */ /* 0x000fe4000000007e */
[----:B------:R-:W-:Y:S01]  /*3cf0*/  SHF.L.U32 R127, R127, 0x10, RZ ;  /* 0x000000107f7f7819 */ /* 0x000fe200000006ff */
[----:B------:R-:W-:Y:S01]  /*3d00*/  FFMA.FTZ R251, R128, R193, R251 ;  /* 0x000000c180fb7223 */ /* 0x000fe200000100fb */
[----:B------:R-:W-:Y:S01]  /*3d10*/  SHF.L.U32 R123, R126, 0x10, RZ ;  /* 0x000000107e7b7819 */ /* 0x000fe200000006ff */
[----:B------:R0:W-:Y:S01]  /*3d20*/  STL [R1], R232 ;  /* 0x000000e801007387 */ /* 0x0001e20000100800 */
[----:B------:R-:W-:Y:S01]  /*3d30*/  SHF.L.U32 R122, R125, 0x10, RZ ;  /* 0x000000107d7a7819 */ /* 0x000fe200000006ff */
[----:B------:R-:W-:Y:S01]  /*3d40*/  FFMA.FTZ R252, R127, R208, R252 ;  /* 0x000000d07ffc7223 */ /* 0x000fe200000100fc */
[----:B------:R-:W-:Y:S01]  /*3d50*/  @P2 F2FP.BF16.F32.PACK_AB R128, RZ, R146 ;  /* 0x00000092ff80223e */ /* 0x000fe200000010ff */
[----:B------:R-:W1:Y:S01]  /*3d60*/  @P2 LDC.64 R126, c[0x0][0x308] ;  /* 0x0000c200ff7e2b82 */ /* 0x000e620000000a00 */
[----:B------:R-:W-:Y:S01]  /*3d70*/  PRMT R125, R125, 0x7632, R125 ;  /* 0x000076327d7d7816 */ /* 0x000fe2000000007d */
[----:B------:R-:W-:Y:S01]  /*3d80*/  FFMA.FTZ R249, R122, R211, R249 ;  /* 0x000000d37af97223 */ /* 0x000fe200000100f9 */
[----:B------:R-:W-:Y:S01]  /*3d90*/  @P2 F2FP.BF16.F32.PACK_AB R130, RZ, R136 ;  /* 0x00000088ff82223e */ /* 0x000fe200000010ff */
[----:B------:R-:W-:Y:S01]  /*3da0*/  FMUL.FTZ R136, R136, R185 ;  /* 0x000000b988887220 */ /* 0x000fe20000410000 */
[----:B------:R-:W-:Y:S01]  /*3db0*/  @P2 PRMT R117, R128, 0x7610, R117 ;  /* 0x0000761080752816 */ /* 0x000fe20000000075 */
[----:B------:R-:W-:Y:S01]  /*3dc0*/  FFMA.FTZ R250, R123, R209, R250 ;  /* 0x000000d17bfa7223 */ /* 0x000fe200000100fa */
[----:B------:R-:W-:Y:S01]  /*3dd0*/  SHF.L.U32 R120, R124, 0x10, RZ ;  /* 0x000000107c787819 */ /* 0x000fe200000006ff */
[----:B------:R-:W-:Y:S01]  /*3de0*/  FMUL.FTZ R122, R36, R138 ;  /* 0x0000008a247a7220 */ /* 0x000fe20000410000 */
[----:B------:R-:W-:Y:S01]  /*3df0*/  SHF.L.U32 R125, R125, 0x10, RZ ;  /* 0x000000107d7d7819 */ /* 0x000fe200000006ff */
[----:B------:R-:W-:Y:S01]  /*3e00*/  FMUL.FTZ R123, R38, R142 ;  /* 0x0000008e267b7220 */ /* 0x000fe20000410000 */
[----:B------:R-:W-:Y:S01]  /*3e10*/  PRMT R124, R124, 0x7632, R124 ;  /* 0x000076327c7c7816 */ /* 0x000fe2000000007c */
[----:B------:R-:W-:Y:S01]  /*3e20*/  FFMA.FTZ R247, R120, R210, R247 ;  /* 0x000000d278f77223 */ /* 0x000fe200000100f7 */
[----:B------:R-:W-:Y:S01]  /*3e30*/  @P2 PRMT R117, R117, 0x5410, R130 ;  /* 0x0000541075752816 */ /* 0x000fe20000000082 */
[----:B------:R-:W-:Y:S01]  /*3e40*/  FFMA.FTZ R248, R125, R212, R248 ;  /* 0x000000d47df87223 */ /* 0x000fe200000100f8 */
[----:B------:R-:W-:Y:S01]  /*3e50*/  SHF.L.U32 R121, R124, 0x10, RZ ;  /* 0x000000107c797819 */ /* 0x000fe200000006ff */
[----:B------:R-:W-:Y:S01]  /*3e60*/  FMUL.FTZ R120, R40, R129 ;  /* 0x0000008128787220 */ /* 0x000fe20000410000 */
[----:B------:R-:W-:Y:S01]  /*3e70*/  @P2 F2FP.BF16.F32.PACK_AB R124, RZ, R140 ;  /* 0x0000008cff7c223e */ /* 0x000fe200000010ff */
[-C--:B------:R-:W-:Y:S01]  /*3e80*/  FMUL.FTZ R140, R184, R185.reuse ;  /* 0x000000b9b88c7220 */ /* 0x080fe20000410000 */
[----:B------:R-:W-:Y:S01]  /*3e90*/  @P2 F2FP.BF16.F32.PACK_AB R125, RZ, R144 ;  /* 0x00000090ff7d223e */ /* 0x000fe200000010ff */
[----:B------:R-:W-:Y:S01]  /*3ea0*/  FMUL.FTZ R144, R144, R185 ;  /* 0x000000b990907220 */ /* 0x000fe20000410000 */
[----:B------:R-:W-:Y:S01]  /*3eb0*/  FFMA.FTZ R246, R121, R213, R246 ;  /* 0x000000d579f67223 */ /* 0x000fe200000100f6 */
[----:B------:R-:W-:Y:S01]  /*3ec0*/  FMUL.FTZ R121, R42, R131 ;  /* 0x000000832a797220 */ /* 0x000fe20000410000 */
[----:B------:R-:W-:Y:S01]  /*3ed0*/  FMUL.FTZ R150, R39, R140 ;  /* 0x0000008c27967220 */ /* 0x000fe20000410000 */
[----:B------:R-:W-:Y:S01]  /*3ee0*/  FMUL.FTZ R146, R43, R136 ;  /* 0x000000882b927220 */ /* 0x000fe20000410000 */
[----:B------:R-:W-:Y:S01]  /*3ef0*/  FMUL.FTZ R143, R41, R144 ;  /* 0x00000090298f7220 */ /* 0x000fe20000410000 */
[----:B------:R-:W-:Y:S01]  /*3f00*/  @P2 F2FP.BF16.F32.PACK_AB R184, RZ, R184 ;  /* 0x000000b8ffb8223e */ /* 0x000fe200000010ff */
[----:B-1----:R-:W-:Y:S01]  /*3f10*/  @P2 IMAD.WIDE.U32 R126, R190, 0x10, R126 ;  /* 0x00000010be7e2825 */ /* 0x002fe200078e007e */
[----:B------:R-:W-:-:S02]  /*3f20*/  @P2 PRMT R116, R124, 0x7610, R116 ;  /* 0x000076107c742816 */ /* 0x000fc40000000074 */
[----:B------:R-:W-:Y:S02]  /*3f30*/  LEA R124, P1, R190, UR18, 0x4 ;  /* 0x00000012be7c7c11 */ /* 0x000fe4000f8220ff */
[----:B------:R-:W-:Y:S02]  /*3f40*/  @P2 PRMT R116, R116, 0x5410, R125 ;  /* 0x0000541074742816 */ /* 0x000fe4000000007d */
[----:B------:R-:W-:Y:S02]  /*3f50*/  @P2 PRMT R119, R119, 0x5410, R184 ;  /* 0x0000541077772816 */ /* 0x000fe400000000b8 */
[----:B------:R-:W-:Y:S02]  /*3f60*/  F2FP.BF16.F32.PACK_AB R123, R150, R123 ;  /* 0x0000007b967b723e */ /* 0x000fe400000010ff */
[----:B------:R-:W-:Y:S01]  /*3f70*/  F2FP.BF16.F32.PACK_AB R122, R145, R122 ;  /* 0x0000007a917a723e */ /* 0x000fe200000010ff */
[----:B------:R0:W-:Y:S01]  /*3f80*/  @P2 STG.E.128 desc[UR6][R126.64], R116 ;  /* 0x000000747e002986 */ /* 0x0001e2000c101d06 */
[----:B------:R-:W-:-:S02]  /*3f90*/  F2FP.BF16.F32.PACK_AB R121, R146, R121 ;  /* 0x000000799279723e */ /* 0x000fc400000010ff */
[----:B------:R-:W-:Y:S02]  /*3fa0*/  F2FP.BF16.F32.PACK_AB R120, R143, R120 ;  /* 0x000000788f78723e */ /* 0x000fe400000010ff */
[----:B------:R-:W-:Y:S02]  /*3fb0*/  LEA.HI.X R125, R190, UR19, RZ, 0x4, P1 ;  /* 0x00000013be7d7c11 */ /* 0x000fe400088f24ff */
[----:B------:R-:W-:-:S03]  /*3fc0*/  ISETP.GE.AND P1, PT, R0, UR21, PT ;  /* 0x0000001500007c0c */ /* 0x000fc6000bf26270 */
[----:B------:R0:W-:Y:S01]  /*3fd0*/  STG.E.128 desc[UR6][R124.64], R120 ;  /* 0x000000787c007986 */ /* 0x0001e2000c101d06 */
[C---:B------:R-:W-:Y:S02]  /*3fe0*/  SHF.L.U32 R128, R132.reuse, 0x10, RZ ;  /* 0x0000001084807819 */ /* 0x040fe400000006ff */
[----:B------:R-:W-:Y:S02]  /*3ff0*/  PRMT R132, R132, 0x7632, R132 ;  /* 0x0000763284847816 */ /* 0x000fe40000000084 */
[C---:B------:R-:W-:Y:S01]  /*4000*/  SHF.L.U32 R130, R133.reuse, 0x10, RZ ;  /* 0x0000001085827819 */ /* 0x040fe200000006ff */
[----:B------:R-:W-:Y:S01]  /*4010*/  FFMA.FTZ R231, R128, R129, R231 ;  /* 0x0000008180e77223 */ /* 0x000fe200000100e7 */
[----:B------:R-:W-:Y:S02]  /*4020*/  PRMT R133, R133, 0x7632, R133 ;  /* 0x0000763285857816 */ /* 0x000fe40000000085 */
[C---:B------:R-:W-:Y:S01]  /*4030*/  SHF.L.U32 R139, R135.reuse, 0x10, RZ ;  /* 0x00000010878b7819 */ /* 0x040fe200000006ff */
[----:B------:R-:W-:Y:S01]  /*4040*/  FFMA.FTZ R229, R130, R131, R229 ;  /* 0x0000008382e57223 */ /* 0x000fe200000100e5 */
[C---:B------:R-:W-:Y:S01]  /*4050*/  SHF.L.U32 R137, R134.reuse, 0x10, RZ ;  /* 0x0000001086897819 */ /* 0x040fe200000006ff */
[----:B------:R0:W-:Y:S01]  /*4060*/  STL [R1+0x8], R231 ;  /* 0x000008e701007387 */ /* 0x0001e20000100800 */
[----:B------:R-:W-:Y:S01]  /*4070*/  PRMT R135, R135, 0x7632, R135 ;  /* 0x0000763287877816 */ /* 0x000fe20000000087 */
[----:B------:R-:W-:Y:S01]  /*4080*/  FFMA.FTZ R242, R139, R142, R242 ;  /* 0x0000008e8bf27223 */ /* 0x000fe200000100f2 */
[----:B------:R-:W-:Y:S01]  /*4090*/  PRMT R134, R134, 0x7632, R134 ;  /* 0x0000763286867816 */ /* 0x000fe20000000086 */
[----:B------:R-:W-:Y:S01]  /*40a0*/  FFMA.FTZ R227, R137, R138, R227 ;  /* 0x0000008a89e37223 */ /* 0x000fe200000100e3 */
[----:B------:R-:W-:Y:S01]  /*40b0*/  SHF.L.U32 R132, R132, 0x10, RZ ;  /* 0x0000001084847819 */ /* 0x000fe200000006ff */
[----:B------:R0:W-:Y:S01]  /*40c0*/  STL [R1+0x10], R229 ;  /* 0x000010e501007387 */ /* 0x0001e20000100800 */
[----:B------:R-:W-:-:S02]  /*40d0*/  SHF.L.U32 R133, R133, 0x10, RZ ;  /* 0x0000001085857819 */ /* 0x000fc400000006ff */
[----:B------:R-:W-:Y:S01]  /*40e0*/  SHF.L.U32 R135, R135, 0x10, RZ ;  /* 0x0000001087877819 */ /* 0x000fe200000006ff */
[----:B------:R-:W-:Y:S01]  /*40f0*/  FFMA.FTZ R230, R132, R144, R230 ;  /* 0x0000009084e67223 */ /* 0x000fe200000100e6 */
[----:B------:R-:W-:Y:S01]  /*4100*/  SHF.L.U32 R134, R134, 0x10, RZ ;  /* 0x0000001086867819 */ /* 0x000fe200000006ff */
[----:B------:R-:W-:Y:S01]  /*4110*/  FFMA.FTZ R228, R133, R136, R228 ;  /* 0x0000008885e47223 */ /* 0x000fe200000100e4 */
[----:B------:R0:W-:Y:S01]  /*4120*/  STL [R1+0x18], R227 ;  /* 0x000018e301007387 */ /* 0x0001e20000100800 */
[----:B------:R-:W-:Y:S02]  /*4130*/  FFMA.FTZ R239, R135, R140, R239 ;  /* 0x0000008c87ef7223 */ /* 0x000fe400000100ef */
[----:B------:R-:W-:Y:S01]  /*4140*/  FFMA.FTZ R226, R134, R148, R226 ;  /* 0x0000009486e27223 */ /* 0x000fe200000100e2 */
[----:B------:R0:W-:Y:S04]  /*4150*/  STL [R1+0x20], R242 ;  /* 0x000020f201007387 */ /* 0x0001e80000100800 */
[----:B------:R0:W-:Y:S04]  /*4160*/  STL [R1+0x4], R230 ;  /* 0x000004e601007387 */ /* 0x0001e80000100800 */
[----:B------:R0:W-:Y:S04]  /*4170*/  STL [R1+0xc], R228 ;  /* 0x00000ce401007387 */ /* 0x0001e80000100800 */
[----:B------:R0:W-:Y:S04]  /*4180*/  STL [R1+0x1c], R239 ;  /* 0x00001cef01007387 */ /* 0x0001e80000100800 */
[----:B------:R0:W-:Y:S01]  /*4190*/  STL [R1+0x14], R226 ;  /* 0x000014e201007387 */ /* 0x0001e20000100800 */
        /* <DEDUP_REMOVED lines=8> */
[----:B------:R-:W-:Y:S02]  /*4220*/  MOV R43, R33 ;  /* 0x00000021002b7202 */ /* 0x000fe40000000f00 */
[----:B------:R-:W-:-:S02]  /*4230*/  MOV R36, R30 ;  /* 0x0000001e00247202 */ /* 0x000fc40000000f00 */
[----:B------:R-:W-:Y:S02]  /*4240*/  MOV R37, R31 ;  /* 0x0000001f00257202 */ /* 0x000fe40000000f00 */
[----:B------:R-:W-:Y:S02]  /*4250*/  MOV R38, R28 ;  /* 0x0000001c00267202 */ /* 0x000fe40000000f00 */
[----:B------:R-:W-:Y:S01]  /*4260*/  MOV R39, R29 ;  /* 0x0000001d00277202 */ /* 0x000fe20000000f00 */
[----:B------:R-:W-:Y:S01]  /*4270*/  IMAD.MOV.U32 R29, RZ, RZ, R175 ;  /* 0x000000ffff1d7224 */ /* 0x000fe200078e00af */
        /* <DEDUP_REMOVED lines=80> */
.L_x_3356:
[----:B------:R-:W1:Y:S01]  /*4780*/  S2R R96, SR_TID.X ;  /* 0x0000000000607919 */ /* 0x000e620000002100 */
[----:B------:R-:W1:Y:S08]  /*4790*/  S2UR UR4, SR_CTAID.X ;  /* 0x00000000000479c3 */ /* 0x000e700000002500 */
[----:B------:R-:W2:Y:S08]  /*47a0*/  LDC.64 R2, c[0x0][0x2d0] ;  /* 0x0000b400ff027b82 */ /* 0x000eb00000000a00 */
[----:B------:R-:W3:Y:S08]  /*47b0*/  LDC.64 R4, c[0x0][0x2d8] ;  /* 0x0000b600ff047b82 */ /* 0x000ef00000000a00 */
[----:B------:R-:W4:Y:S01]  /*47c0*/  LDC.64 R6, c[0x0][0x2f0] ;  /* 0x0000bc00ff067b82 */ /* 0x000f220000000a00 */
[C---:B-1----:R-:W-:Y:S01]  /*47d0*/  LEA.HI R0, R96.reuse, UR4, RZ, 0x18 ;  /* 0x0000000460007c11 */ /* 0x042fe2000f8fc0ff */
[----:B------:R-:W-:Y:S01]  /*47e0*/  ULDC UR4, c[0x0][0x218] ;  /* 0x0000860000047ab9 */ /* 0x000fe20000000800 */
[----:B------:R-:W-:-:S03]  /*47f0*/  LOP3.LUT R97, R96, 0xff, RZ, 0xc0, !PT ;  /* 0x000000ff60617812 */ /* 0x000fc600078ec0ff */
        /* <DEDUP_REMOVED lines=30> */
.L_x_3357:
[----:B------:R-:W-:Y:S01]  /*49e0*/  HFMA2.MMA R125, -RZ, RZ, 0, 9.5367431640625e-07 ;  /* 0x00000010ff7d7435 */ /* 0x000fe200000001ff */
[----:B------:R-:W-:Y:S02]  /*49f0*/  MOV R126, R120 ;  /* 0x00000078007e7202 */ /* 0x000fe40000000f00 */
[----:B------:R-:W-:Y:S02]  /*4a00*/  MOV R124, 0x1f ;  /* 0x0000001f007c7802 */ /* 0x000fe40000000f00 */
[----:B------:R-:W-:-:S07]  /*4a10*/  MOV R122, 0xffffffff ;  /* 0xffffffff007a7802 */ /* 0x000fce0000000f00 */
[----:B-----5:R-:W-:Y:S05]  /*4a20*/  WARPSYNC.COLLECTIVE R122, `(.L_x_3360) ;  /* 0x000000007a087348 */ /* 0x020fea0003c00000 */
[----:B------:R0:W1:Y:S02]  /*4a30*/  SHFL.DOWN P5, R127, R126, R125, R124 ;  /* 0x0800007d7e7f7389 */ /* 0x00006400000a007c */
[----:B01---5:R-:W-:Y:S01]  /*4a40*/  ENDCOLLECTIVE ;  /* 0x000000000000791b */ /* 0x023fe20003800000 */
.L_x_3360:
[----:B------:R-:W-:Y:S01]  /*4a50*/  MOV R126, R121 ;  /* 0x00000079007e7202 */ /* 0x000fe20000000f00 */
[----:B------:R-:W-:-:S07]  /*4a60*/  FADD.FTZ R120, R120, R127 ;  /* 0x0000007f78787221 */ /* 0x000fce0000010000 */
[----:B------:R-:W-:Y:S05]  /*4a70*/  WARPSYNC.COLLECTIVE R122, `(.L_x_3361) ;  /* 0x000000007a087348 */ /* 0x000fea0003c00000 */
[----:B------:R0:W1:Y:S02]  /*4a80*/  SHFL.DOWN P5, R127, R126, R125, R124 ;  /* 0x0800007d7e7f7389 */ /* 0x00006400000a007c */
[----:B01----:R-:W-:Y:S01]  /*4a90*/  ENDCOLLECTIVE ;  /* 0x000000000000791b */ /* 0x003fe20003800000 */
.L_x_3361:
[----:B------:R-:W-:Y:S01]  /*4aa0*/  HFMA2.MMA R125, -RZ, RZ, 0, 4.76837158203125e-07 ;  /* 0x00000008ff7d7435 */ /* 0x000fe200000001ff */
[----:B------:R-:W-:Y:S01]  /*4ab0*/  MOV R126, R120 ;  /* 0x00000078007e7202 */ /* 0x000fe20000000f00 */
[----:B------:R-:W-:-:S09]  /*4ac0*/  FADD.FTZ R121, R121, R127 ;  /* 0x0000007f79797221 */ /* 0x000fd20000010000 */
[----:B------:R-:W-:Y:S05]  /*4ad0*/  WARPSYNC.COLLECTIVE R122, `(.L_x_3362) ;  /* 0x000000007a087348 */ /* 0x000fea0003c00000 */
[----:B------:R0:W1:Y:S02]  /*4ae0*/  SHFL.DOWN P5, R127, R126, R125, R124 ;  /* 0x0800007d7e7f7389 */ /* 0x00006400000a007c */
[----:B01----:R-:W-:Y:S01]  /*4af0*/  ENDCOLLECTIVE ;  /* 0x000000000000791b */ /* 0x003fe20003800000 */
.L_x_3362:
[----:B------:R-:W-:Y:S01]  /*4b00*/  MOV R126, R121 ;  /* 0x00000079007e7202 */ /* 0x000fe20000000f00 */
[----:B------:R-:W-:-:S07]  /*4b10*/  FADD.FTZ R120, R120, R127 ;  /* 0x0000007f78787221 */ /* 0x000fce0000010000 */
[----:B------:R-:W-:Y:S05]  /*4b20*/  WARPSYNC.COLLECTIVE R122, `(.L_x_3363) ;  /* 0x000000007a087348 */ /* 0x000fea0003c00000 */
[----:B------:R0:W1:Y:S02]  /*4b30*/  SHFL.DOWN P5, R127, R126, R125, R124 ;  /* 0x0800007d7e7f7389 */ /* 0x00006400000a007c */
[----:B01----:R-:W-:Y:S01]  /*4b40*/  ENDCOLLECTIVE ;  /* 0x000000000000791b */ /* 0x003fe20003800000 */
.L_x_3363:
[----:B------:R-:W-:Y:S01]  /*4b50*/  HFMA2.MMA R125, -RZ, RZ, 0, 2.384185791015625e-07 ;  /* 0x00000004ff7d7435 */ /* 0x000fe200000001ff */
[----:B------:R-:W-:Y:S01]  /*4b60*/  MOV R126, R120 ;  /* 0x00000078007e7202 */ /* 0x000fe20000000f00 */
[----:B------:R-:W-:-:S09]  /*4b70*/  FADD.FTZ R121, R121, R127 ;  /* 0x0000007f79797221 */ /* 0x000fd20000010000 */
[----:B------:R-:W-:Y:S05]  /*4b80*/  WARPSYNC.COLLECTIVE R122, `(.L_x_3364) ;  /* 0x000000007a087348 */ /* 0x000fea0003c00000 */
[----:B------:R0:W1:Y:S02]  /*4b90*/  SHFL.DOWN P5, R127, R126, R125, R124 ;  /* 0x0800007d7e7f7389 */ /* 0x00006400000a007c */
[----:B01----:R-:W-:Y:S01]  /*4ba0*/  ENDCOLLECTIVE ;  /* 0x000000000000791b */ /* 0x003fe20003800000 */
.L_x_3364:
[----:B------:R-:W-:Y:S01]  /*4bb0*/  MOV R126, R121 ;  /* 0x00000079007e7202 */ /* 0x000fe20000000f00 */
[----:B------:R-:W-:-:S07]  /*4bc0*/  FADD.FTZ R120, R120, R127 ;  /* 0x0000007f78787221 */ /* 0x000fce0000010000 */
[----:B------:R-:W-:Y:S05]  /*4bd0*/  WARPSYNC.COLLECTIVE R122, `(.L_x_3365) ;  /* 0x000000007a087348 */ /* 0x000fea0003c00000 */
[----:B------:R0:W1:Y:S02]  /*4be0*/  SHFL.DOWN P5, R127, R126, R125, R124 ;  /* 0x0800007d7e7f7389 */ /* 0x00006400000a007c */
[----:B01----:R-:W-:Y:S01]  /*4bf0*/  ENDCOLLECTIVE ;  /* 0x000000000000791b */ /* 0x003fe20003800000 */
.L_x_3365:
[----:B------:R-:W-:Y:S01]  /*4c00*/  HFMA2.MMA R125, -RZ, RZ, 0, 1.1920928955078125e-07 ;  /* 0x00000002ff7d7435 */ /* 0x000fe200000001ff */
[----:B------:R-:W-:Y:S01]  /*4c10*/  MOV R126, R120 ;  /* 0x00000078007e7202 */ /* 0x000fe20000000f00 */
[----:B------:R-:W-:-:S09]  /*4c20*/  FADD.FTZ R121, R121, R127 ;  /* 0x0000007f79797221 */ /* 0x000fd20000010000 */
[----:B------:R-:W-:Y:S05]  /*4c30*/  WARPSYNC.COLLECTIVE R122, `(.L_x_3366) ;  /* 0x000000007a087348 */ /* 0x000fea0003c00000 */
[----:B------:R0:W1:Y:S02]  /*4c40*/  SHFL.DOWN P5, R127, R126, R125, R124 ;  /* 0x0800007d7e7f7389 */ /* 0x00006400000a007c */
[----:B01----:R-:W-:Y:S01]  /*4c50*/  ENDCOLLECTIVE ;  /* 0x000000000000791b */ /* 0x003fe20003800000 */
.L_x_3366:
[----:B------:R-:W-:Y:S01]  /*4c60*/  MOV R126, R121 ;  /* 0x00000079007e7202 */ /* 0x000fe20000000f00 */
[----:B------:R-:W-:-:S07]  /*4c70*/  FADD.FTZ R120, R120, R127 ;  /* 0x0000007f78787221 */ /* 0x000fce0000010000 */
[----:B------:R-:W-:Y:S05]  /*4c80*/  WARPSYNC.COLLECTIVE R122, `(.L_x_3367) ;  /* 0x000000007a087348 */ /* 0x000fea0003c00000 */
[----:B------:R0:W1:Y:S02]  /*4c90*/  SHFL.DOWN P5, R127, R126, R125, R124 ;  /* 0x0800007d7e7f7389 */ /* 0x00006400000a007c */
[----:B01----:R-:W-:Y:S01]  /*4ca0*/  ENDCOLLECTIVE ;  /* 0x000000000000791b */ /* 0x003fe20003800000 */
.L_x_3367:
[----:B------:R-:W-:Y:S01]  /*4cb0*/  HFMA2.MMA R125, -RZ, RZ, 0, 5.9604644775390625e-08 ;  /* 0x00000001ff7d7435 */ /* 0x000fe200000001ff */
[----:B------:R-:W-:Y:S01]  /*4cc0*/  MOV R126, R120 ;  /* 0x00000078007e7202 */ /* 0x000fe20000000f00 */
[----:B------:R-:W-:-:S09]  /*4cd0*/  FADD.FTZ R121, R121, R127 ;  /* 0x0000007f79797221 */ /* 0x000fd20000010000 */
[----:B------:R-:W-:Y:S05]  /*4ce0*/  WARPSYNC.COLLECTIVE R122, `(.L_x_3368) ;  /* 0x000000007a087348 */ /* 0x000fea0003c00000 */
[----:B------:R0:W1:Y:S02]  /*4cf0*/  SHFL.DOWN P5, R127, R126, R125, R124 ;  /* 0x0800007d7e7f7389 */ /* 0x00006400000a007c */
[----:B01----:R-:W-:Y:S01]  /*4d00*/  ENDCOLLECTIVE ;  /* 0x000000000000791b */ /* 0x003fe20003800000 */
.L_x_3368:
[----:B------:R-:W-:Y:S02]  /*4d10*/  MOV R126, R121 ;  /* 0x00000079007e7202 */ /* 0x000fe40000000f00 */
[----:B------:R-:W-:-:S07]  /*4d20*/  MOV R123, R127 ;  /* 0x0000007f007b7202 */ /* 0x000fce0000000f00 */
[----:B------:R-:W-:Y:S05]  /*4d30*/  WARPSYNC.COLLECTIVE R122, `(.L_x_3369) ;  /* 0x000000007a087348 */ /* 0x000fea0003c00000 */
[----:B------:R0:W1:Y:S02]  /*4d40*/  SHFL.DOWN P5, R127, R126, R125, R124 ;  /* 0x0800007d7e7f7389 */ /* 0x00006400000a007c */
[----:B01----:R-:W-:Y:S01]  /*4d50*/  ENDCOLLECTIVE ;  /* 0x000000000000791b */ /* 0x003fe20003800000 */
.L_x_3369:
[----:B------:R-:W-:Y:S01]  /*4d60*/  MOV R122, R127 ;  /* 0x0000007f007a7202 */ /* 0x000fe20000000f00 */
[----:B------:R-:W-:Y:S06]  /*4d70*/  BRA `(.L_x_3370) ;  /* 0xffffffd400347947 */ /* 0x000fec000383ffff */
.L_x_3371:
        /* <DEDUP_REMOVED lines=16> */
.L_x_13905:


//--------------------- .text._ZN10layer_norm13ln_bwd_kernelINS_13Kernel_traitsIf13__nv_bfloat16S2_S2_fjLj8192ELj1ELj1ELj8ELj16ENS_18Kernel_traits_baseILj8192EfS2_S2_S2_fjLj256EEEEELb0ELb1ELb1ELb0EEEvNS_9BwdParamsE --------------------------
	.section	.text._ZN10layer_norm13ln_bwd_kernelINS_13Kernel_traitsIf13__nv_bfloat16S2_S2_fjLj8192ELj1ELj1ELj8ELj16ENS_18Kernel_traits_baseILj8192EfS2_S2_S2_fjLj256EEEEELb0ELb1ELb1ELb0EEEvNS_9BwdParamsE,"ax",@progbits
	.align	128
        .global         _ZN10layer_norm13ln_bwd_kernelINS_13Kernel_traitsIf13__nv_bfloat16S2_S2_fjLj8192ELj1ELj1ELj8ELj16ENS_18Kernel_traits_baseILj8192EfS2_S2_S2_fjLj256EEEEELb0ELb1ELb1ELb0EEEvNS_9BwdParamsE
        .type           _ZN10layer_norm13ln_bwd_kernelINS_13Kernel_traitsIf13__nv_bfloat16S2_S2_fjLj8192ELj1ELj1ELj8ELj16ENS_18Kernel_traits_baseILj8192EfS2_S2_S2_fjLj256EEEEELb0ELb1ELb1ELb0EEEvNS_9BwdParamsE,@function
        .size           _ZN10layer_norm13ln_bwd_kernelINS_13Kernel_traitsIf13__nv_bfloat16S2_S2_fjLj8192ELj1ELj1ELj8ELj16ENS_18Kernel_traits_baseILj8192EfS2_S2_S2_fjLj256EEEEELb0ELb1ELb1ELb0EEEvNS_9BwdParamsE,(.L_x_13906 - _ZN10layer_norm13ln_bwd_kernelINS_13Kernel_traitsIf13__nv_bfloat16S2_S2_fjLj8192ELj1ELj1ELj8ELj16ENS_18Kernel_traits_baseILj8192EfS2_S2_S2_fjLj256EEEEELb0ELb1ELb1ELb0EEEvNS_9BwdParamsE)
        .other          _ZN10layer_norm13ln_bwd_kernelINS_13Kernel_traitsIf13__nv_bfloat16S2_S2_fjLj8192ELj1ELj1ELj8ELj16ENS_18Kernel_traits_baseILj8192EfS2_S2_S2_fjLj256EEEEELb0ELb1ELb1ELb0EEEvNS_9BwdParamsE,@"STO_CUDA_ENTRY STV_DEFAULT"
_ZN10layer_norm13ln_bwd_kernelINS_13Kernel_traitsIf13__nv_bfloat16S2_S2_fjLj8192ELj1ELj1ELj8ELj16ENS_18Kernel_traits_baseILj8192EfS2_S2_S2_fjLj256EEEEELb0ELb1ELb1ELb0EEEvNS_9BwdParamsE:
.text._ZN10layer_norm13ln_bwd_kernelINS_13Kernel_traitsIf13__nv_bfloat16S2_S2_fjLj8192ELj1ELj1ELj8ELj16ENS_18Kernel_traits_baseILj8192EfS2_S2_S2_fjLj256EEEEELb0ELb1ELb1ELb0EEEvNS_9BwdParamsE:
[----:B------:R-:W0:Y:S02]  /*0000*/  LDC R1, c[0x0][0x28] ;  /* 0x00000a00ff017b82 */ /* 0x000e240000000800 */
[----:B0-----:R-:W-:Y:S01]  /*0010*/  IADD3 R1, R1, -0x60, RZ ;  /* 0xffffffa001017810 */ /* 0x001fe20007ffe0ff */
[----:B------:R-:W0:Y:S01]  /*0020*/  S2R R2, SR_TID.X ;  /* 0x0000000000027919 */ /* 0x000e220000002100 */
[----:B------:R-:W-:-:S04]  /*0030*/  ULDC UR4, c[0x0][0x218] ;  /* 0x0000860000047ab9 */ /* 0x000fc80000000800 */
[----:B------:R-:W1:Y:S01]  /*0040*/  S2UR UR6, SR_CTAID.X ;  /* 0x00000000000679c3 */ /* 0x000e620000002500 */
[----:B------:R-:W-:Y:S01]  /*0050*/  LOP3.LUT R3, R3, 0xfffffffe, RZ, 0xc0, !PT ;  /* 0xfffffffe03037812 */ /* 0x000fe200078ec0ff */
[----:B------:R2:W3:Y:S01]  /*0060*/  LDL.64 R80, [R1+0x40] ;  /* 0x0000400001507983 */ /* 0x0004e20000100a00 */
[----:B------:R-:W-:Y:S01]  /*0070*/  ULDC UR7, c[0x0][0x214] ;  /* 0x0000850000077ab9 */ /* 0x000fe20000000800 */
[----:B------:R-:W-:Y:S01]  /*0080*/  ULDC UR9, c[0x0][0x218] ;  /* 0x0000860000097ab9 */ /* 0x000fe20000000800 */
[----:B------:R-:W-:Y:S01]  /*0090*/  ULDC UR8, c[0x0][0x290] ;  /* 0x0000a40000087ab9 */ /* 0x000fe20000000800 */
[----:B------:R2:W3:Y:S01]  /*00a0*/  LDL.64 R82, [R1+0x48] ;  /* 0x0000480001527983 */ /* 0x0004e20000100a00 */
[----:B------:R-:W-:Y:S01]  /*00b0*/  ULDC.64 UR14, c[0x0][0x2c8] ;  /* 0x0000b200000e7ab9 */ /* 0x000fe20000000a00 */
[----:B------:R-:W-:Y:S01]  /*00c0*/  ULDC.64 UR10, c[0x0][0x308] ;  /* 0x0000c200000a7ab9 */ /* 0x000fe20000000a00 */
[----:B------:R-:W-:Y:S01]  /*00d0*/  ULDC.64 UR12, c[0x0][0x210] ;  /* 0x00008400000c7ab9 */ /* 0x000fe20000000a00 */
[----:B------:R2:W4:Y:S04]  /*00e0*/  LDL.64 R88, [R1+0x30] ;  /* 0x0000300001587983 */ /* 0x0005280000100a00 */
[----:B------:R2:W4:Y:S04]  /*00f0*/  LDL.64 R90, [R1+0x38] ;  /* 0x00003800015a7983 */ /* 0x0005280000100a00 */
[----:B------:R2:W2:Y:S04]  /*0100*/  LDL.64 R84, [R1+0x50] ;  /* 0x0000500001547983 */ /* 0x0004a80000100a00 */
[----:B------:R1:W2:Y:S01]  /*0110*/  LDL.64 R86, [R1+0x58] ;  /* 0x0000580001567983 */ /* 0x0002a20000100a00 */
[----:B------:R-:W-:-:S04]  /*0120*/  MOV R6, UR4 ;  /* 0x0000000400067c02 */ /* 0x000fc80008000f00 */
[----:B------:R-:W-:Y:S02]  /*0130*/  SHF.R.S32.HI R7, RZ, 0x1f, R6 ;  /* 0x0000001fff077819 */ /* 0x000fe40000011406 */
[----:B0-----:R-:W-:Y:S02]  /*0140*/  LOP3.LUT R5, R2, 0xff, RZ, 0xc0, !PT ;  /* 0x000000ff02057812 */ /* 0x001fe400078ec0ff */
[----:B------:R-:W-:Y:S02]  /*0150*/  LEA.HI R7, R7, R6, RZ, 0x3 ;  /* 0x0000000607077211 */ /* 0x000fe400078f18ff */
[----:B------:R-:W-:-:S04]  /*0160*/  LOP3.LUT R0, R5, 0xff, RZ, 0x3c, !PT ;  /* 0x000000ff05007812 */ /* 0x000fc800078e3cff */
[----:B------:R-:W-:-:S04]  /*0170*/  LEA.HI.SX32 R0, R7, R0, 0x1d ;  /* 0x0000000007007211 */ /* 0x000fc800078feaff */
[C---:B------:R-:W-:Y:S02]  /*0180*/  LOP3.LUT P3, RZ, R0.reuse, 0xffffff00, RZ, 0xc0, !PT ;  /* 0xffffff0000ff7812 */ /* 0x040fe4000786c0ff */
[C---:B------:R-:W-:Y:S02]  /*0190*/  ISETP.GE.U32.AND P0, PT, R0.reuse, 0x200, PT ;  /* 0x000002000000780c */ /* 0x040fe40003f06070 */
[----:B------:R-:W-:-:S09]  /*01a0*/  ISETP.GE.U32.AND P1, PT, R0, 0x300, PT ;  /* 0x000003000000780c */ /* 0x000fd20003f26070 */
[----:B------:R-:W0:Y:S08]  /*01b0*/  @P3 LDC.64 R8, c[0x0][0x260] ;  /* 0x00009800ff083b82 */ /* 0x000e300000000a00 */
[----:B------:R-:W1:Y:S08]  /*01c0*/  @P3 LDC.64 R10, c[0x0][0x278] ;  /* 0x00009e00ff0a3b82 */ /* 0x000e700000000a00 */
[----:B------:R-:W1:Y:S08]  /*01d0*/  @P0 LDC.64 R12, c[0x0][0x260] ;  /* 0x00009800ff0c0b82 */ /* 0x000e700000000a00 */
[----:B------:R-:W1:Y:S08]  /*01e0*/  @P0 LDC.64 R14, c[0x0][0x278] ;  /* 0x00009e00ff0e0b82 */ /* 0x000e700000000a00 */
[----:B------:R-:W1:Y:S08]  /*01f0*/  @P1 LDC.64 R20, c[0x0][0x260] ;  /* 0x00009800ff141b82 */ /* 0x000e700000000a00 */
[----:B------:R-:W1:Y:S01]  /*0200*/  @P1 LDC.64 R22, c[0x0][0x278] ;  /* 0x00009e00ff161b82 */ /* 0x000e620000000a00 */
[----:B------:R-:W-:Y:S01]  /*0210*/  MOV R7, R5 ;  /* 0x0000000500077202 */ /* 0x000fe20000000f00 */
[----:B------:R-:W-:-:S04]  /*0220*/  ULDC.64 UR4, c[0x0][0x208] ;  /* 0x0000820000047ab9 */ /* 0x000fc80000000a00 */
[----:B0-----:R-:W-:-:S04]  /*0230*/  @P3 IMAD.WIDE.U32 R8, R7, 0x20, R8 ;  /* 0x0000002007083825 */ /* 0x001fc800078e0008 */
[C---:B-1----:R-:W-:Y:S01]  /*0240*/  @P3 IMAD.WIDE.U32 R10, R7.reuse, 0x20, R10 ;  /* 0x00000020070a3825 */ /* 0x042fe200078e000a */
[----:B------:R-:W-:Y:S01]  /*0250*/  @P3 LOP3.LUT R7, R7, 0x100, RZ, 0xfc, !PT ;  /* 0x0000010007073812 */ /* 0x000fe200078efcff */
[----:B------:R0:W5:Y:S04]  /*0260*/  @P3 LDG.E.128 R24, desc[UR4][R8.64+0x10] ;  /* 0x0000100408183981 */ /* 0x000168000c1e1d00 */
[----:B------:R-:W-:-:S04]  /*0270*/  @P0 IMAD.WIDE.U32 R16, R7, 0x20, R12 ;  /* 0x0000002007100825 */ /* 0x000fc800078e000c */
[C---:B------:R-:W-:Y:S01]  /*0280*/  @P0 IMAD.WIDE.U32 R18, R7.reuse, 0x20, R14 ;  /* 0x0000002007120825 */ /* 0x040fe200078e000e */
[----:B------:R0:W5:Y:S03]  /*0290*/  @P0 LDG.E.128 R28, desc[UR4][R16.64] ;  /* 0x00000004101c0981 */ /* 0x000166000c1e1d00 */
[----:B------:R-:W-:Y:S01]  /*02a0*/  @P0 VIADD R7, R7, 0x100 ;  /* 0x0000010007070836 */ /* 0x000fe20000000000 */
[----:B------:R0:W5:Y:S03]  /*02b0*/  @P0 LDG.E.128 R32, desc[UR4][R16.64+0x10] ;  /* 0x0000100410200981 */ /* 0x000166000c1e1d00 */
[C---:B------:R-:W-:Y:S01]  /*02c0*/  @P1 IMAD.WIDE.U32 R20, R7.reuse, 0x20, R20 ;  /* 0x0000002007141825 */ /* 0x040fe200078e0014 */
[----:B------:R0:W5:Y:S03]  /*02d0*/  @P0 LDG.E.128 R36, desc[UR4][R18.64+0x10] ;  /* 0x0000100412240981 */ /* 0x000166000c1e1d00 */
[----:B------:R-:W-:Y:S01]  /*02e0*/  @P1 IMAD.WIDE.U32 R22, R7, 0x20, R22 ;  /* 0x0000002007161825 */ /* 0x000fe200078e0016 */
[----:B------:R0:W5:Y:S04]  /*02f0*/  @P0 LDG.E.128 R40, desc[UR4][R18.64] ;  /* 0x0000000412280981 */ /* 0x000168000c1e1d00 */
[----:B------:R0:W5:Y:S04]  /*0300*/  @P1 LDG.E.128 R44, desc[UR4][R20.64] ;  /* 0x00000004142c1981 */ /* 0x000168000c1e1d00 */
[----:B------:R0:W5:Y:S04]  /*0310*/  @P1 LDG.E.128 R48, desc[UR4][R20.64+0x10] ;  /* 0x0000100414301981 */ /* 0x000168000c1e1d00 */
[----:B------:R0:W5:Y:S04]  /*0320*/  @P1 LDG.E.128 R52, desc[UR4][R22.64+0x10] ;  /* 0x0000100416341981 */ /* 0x000168000c1e1d00 */
[----:B------:R0:W5:Y:S04]  /*0330*/  @P1 LDG.E.128 R56, desc[UR4][R22.64] ;  /* 0x0000000416381981 */ /* 0x000168000c1e1d00 */
[----:B---3--:R-:W3:Y:S04]  /*0340*/  @P3 LDG.E.128 R80, desc[UR4][R10.64] ;  /* 0x000000040a503981 */ /* 0x008ee8000c1e1d00 */
[----:B----4-:R-:W4:Y:S04]  /*0350*/  @P3 LDG.E.128 R88, desc[UR4][R8.64] ;  /* 0x0000000408583981 */ /* 0x010f28000c1e1d00 */
[----:B--2---:R-:W2:Y:S01]  /*0360*/  @P3 LDG.E.128 R84, desc[UR4][R10.64+0x10] ;  /* 0x000010040a543981 */ /* 0x004ea2000c1e1d00 */
[----:B------:R-:W-:-:S13]  /*0370*/  ISETP.GE.U32.AND P2, PT, R0, 0x400, PT ;  /* 0x000004000000780c */ /* 0x000fda0003f46070 */
[----:B------:R-:W1:Y:S08]  /*0380*/  @P2 LDC.64 R76, c[0x0][0x260] ;  /* 0x00009800ff4c2b82 */ /* 0x000e700000000a00 */
[----:B------:R-:W0:Y:S01]  /*0390*/  @P2 LDC.64 R78, c[0x0][0x278] ;  /* 0x00009e00ff4e2b82 */ /* 0x000e220000000a00 */
[----:B------:R-:W-:Y:S02]  /*03a0*/  @P1 IADD3 R7, R7, 0x100, RZ ;  /* 0x0000010007071810 */ /* 0x000fe40007ffe0ff */
[----:B------:R-:W-:-:S02]  /*03b0*/  @P3 LOP3.LUT R3, R3, 0x1, RZ, 0xfc, !PT ;  /* 0x0000000103033812 */ /* 0x000fc400078efcff */
[----:B------:R-:W-:Y:S02]  /*03c0*/  LEA.HI R4, R2, UR6, RZ, 0x18 ;  /* 0x0000000602047c11 */ /* 0x000fe4000f8fc0ff */
[----:B------:R-:W-:-:S04]  /*03d0*/  LOP3.LUT R3, R3, 0xfffffffb, RZ, 0xc0, !PT ;  /* 0xfffffffb03037812 */ /* 0x000fc800078ec0ff */
[----:B------:R-:W-:Y:S01]  /*03e0*/  @P2 LOP3.LUT R3, R3, 0x4, RZ, 0xfc, !PT ;  /* 0x0000000403032812 */ /* 0x000fe200078efcff */
[----:B-1----:R-:W-:-:S05]  /*03f0*/  @P2 IMAD.WIDE.U32 R12, R7, 0x20, R76 ;  /* 0x00000020070c2825 */ /* 0x002fca00078e004c */
[----:B------:R1:W5:Y:S01]  /*0400*/  @P2 LDG.E.128 R60, desc[UR4][R12.64] ;  /* 0x000000040c3c2981 */ /* 0x000362000c1e1d00 */
[----:B0-----:R-:W-:-:S03]  /*0410*/  @P2 IMAD.WIDE.U32 R14, R7, 0x20, R78 ;  /* 0x00000020070e2825 */ /* 0x001fc600078e004e */
[----:B------:R1:W5:Y:S04]  /*0420*/  @P2 LDG.E.128 R64, desc[UR4][R12.64+0x10] ;  /* 0x000010040c402981 */ /* 0x000368000c1e1d00 */
[----:B------:R1:W5:Y:S04]  /*0430*/  @P2 LDG.E.128 R68, desc[UR4][R14.64+0x10] ;  /* 0x000010040e442981 */ /* 0x000368000c1e1d00 */
[----:B------:R1:W5:Y:S01]  /*0440*/  @P2 LDG.E.128 R72, desc[UR4][R14.64] ;  /* 0x000000040e482981 */ /* 0x000362000c1e1d00 */
[----:B------:R-:W-:Y:S02]  /*0450*/  ISETP.GE.AND P2, PT, R4, UR7, PT ;  /* 0x0000000704007c0c */ /* 0x000fe4000bf46270 */
        /* <DEDUP_REMOVED lines=42> */
[----:B---3--:R0:W-:Y:S04]  /*0700*/  @P3 STL.64 [R1+0x40], R80 ;  /* 0x0000405001003387 */ /* 0x0081e80000100a00 */
[----:B------:R3:W-:Y:S04]  /*0710*/  @P3 STL.64 [R1+0x48], R82 ;  /* 0x0000485201003387 */ /* 0x0007e80000100a00 */
[----:B----4-:R4:W-:Y:S04]  /*0720*/  @P3 STL.64 [R1+0x30], R88 ;  /* 0x0000305801003387 */ /* 0x0109e80000100a00 */
[----:B------:R1:W-:Y:S01]  /*0730*/  @P3 STL.64 [R1+0x38], R90 ;  /* 0x0000385a01003387 */ /* 0x0003e20000100a00 */
[----:B0-----:R-:W-:-:S03]  /*0740*/  CS2R R80, SRZ ;  /* 0x0000000000507805 */ /* 0x001fc6000001ff00 */
[----:B--2---:R0:W-:Y:S01]  /*0750*/  @P3 STL.64 [R1+0x50], R84 ;  /* 0x0000505401003387 */ /* 0x0041e20000100a00 */
[----:B---3--:R-:W-:-:S03]  /*0760*/  CS2R R82, SRZ ;  /* 0x0000000000527805 */ /* 0x008fc6000001ff00 */
[----:B------:R2:W-:Y:S01]  /*0770*/  @P3 STL.64 [R1+0x58], R86 ;  /* 0x0000585601003387 */ /* 0x0005e20000100a00 */
[----:B----4-:R-:W-:Y:S02]  /*0780*/  CS2R R88, SRZ ;  /* 0x0000000000587805 */ /* 0x010fe4000001ff00 */
[----:B-1----:R-:W-:Y:S02]  /*0790*/  CS2R R90, SRZ ;  /* 0x00000000005a7805 */ /* 0x002fe4000001ff00 */
[----:B0-----:R-:W-:Y:S02]  /*07a0*/  CS2R R84, SRZ ;  /* 0x0000000000547805 */ /* 0x001fe4000001ff00 */
[----:B--2---:R-:W-:Y:S01]  /*07b0*/  CS2R R86, SRZ ;  /* 0x0000000000567805 */ /* 0x004fe2000001ff00 */
[----:B------:R-:W-:Y:S06]  /*07c0*/  @P2 BRA `(.L_x_3372) ;  /* 0x0000005c002c2947 */ /* 0x000fec0003800000 */
[----:B------:R-:W-:Y:S01]  /*07d0*/  ULDC.64 UR6, c[0x0][0x2c8] ;  /* 0x0000b20000067ab9 */ /* 0x000fe20000000a00 */
[----:B------:R-:W-:Y:S01]  /*07e0*/  LOP3.LUT R3, R3, 0xfffffff7, RZ, 0xc0, !PT ;  /* 0xfffffff703037812 */ /* 0x000fe200078ec0ff */
[----:B------:R-:W-:Y:S01]  /*07f0*/  IMAD.MOV.U32 R77, RZ, RZ, RZ ;  /* 0x000000ffff4d7224 */ /* 0x000fe200078e00ff */
[----:B------:R-:W-:-:S04]  /*0800*/  ISETP.NE.U32.AND P2, PT, RZ, UR6, PT ;  /* 0x00000006ff007c0c */ /* 0x000fc8000bf45070 */
[----:B------:R-:W-:-:S04]  /*0810*/  ISETP.NE.AND.EX P2, PT, RZ, UR7, PT, P2 ;  /* 0x00000007ff007c0c */ /* 0x000fc8000bf45320 */
[----:B------:R-:W-:Y:S01]  /*0820*/  ISETP.LT.U32.OR P2, PT, R0, 0x400, !P2 ;  /* 0x000004000000780c */ /* 0x000fe20005741470 */
[----:B------:R-:W-:-:S07]  /*0830*/  HFMA2.MMA R0, -RZ, RZ, 0, 5.9604644775390625e-08 ;  /* 0x00000001ff007435 */ /* 0x000fce00000001ff */
[----:B------:R0:W-:Y:S05]  /*0840*/  STL.S16 [R1+0x28], R0 ;  /* 0x0000280001007387 */ /* 0x0001ea0000100600 */
[----:B------:R-:W-:-:S07]  /*0850*/  @P2 LOP3.LUT R3, R3, 0x8, RZ, 0xfc, !PT ;  /* 0x0000000803032812 */ /* 0x000fce00078efcff */
.L_x_3504:
[----:B-1----:R-:W1:Y:S08]  /*0860*/  LDC.64 R6, c[0x0][0x288] ;  /* 0x0000a200ff067b82 */ /* 0x002e700000000a00 */
[----:B--234-:R-:W2:Y:S08]  /*0870*/  LDC.64 R196, c[0x0][0x258] ;  /* 0x00009600ffc47b82 */ /* 0x01ceb00000000a00 */
[----:B------:R-:W3:Y:S01]  /*0880*/  LDC.64 R200, c[0x0][0x280] ;  /* 0x0000a000ffc87b82 */ /* 0x000ee20000000a00 */
[----:B-1----:R-:W-:-:S05]  /*0890*/  IMAD.WIDE R6, R4, 0x4, R6 ;  /* 0x0000000404067825 */ /* 0x002fca00078e0206 */
[----:B------:R3:W4:Y:S01]  /*08a0*/  LDG.E R198, desc[UR4][R6.64] ;  /* 0x0000000406c67981 */ /* 0x000722000c1e1900 */
[----:B--2---:R-:W-:-:S05]  /*08b0*/  IMAD.WIDE R196, R4, 0x4, R196 ;  /* 0x0000000404c47825 */ /* 0x004fca00078e02c4 */
[----:B-----5:R-:W5:Y:S01]  /*08c0*/  LDG.E R2, desc[UR4][R196.64] ;  /* 0x00000004c4027981 */ /* 0x020f62000c1e1900 */
[----:B---3--:R-:W-:Y:S01]  /*08d0*/  IMAD.WIDE R6, R4, 0x4, R200 ;  /* 0x0000000404067825 */ /* 0x008fe200078e02c8 */
[----:B------:R-:W1:Y:S01]  /*08e0*/  S2R R199, SR_TID.X ;  /* 0x0000000000c77919 */ /* 0x000e620000002100 */
[----:B------:R-:W2:Y:S03]  /*08f0*/  LDC.64 R200, c[0x0][0x2c8] ;  /* 0x0000b200ffc87b82 */ /* 0x000ea60000000a00 */
[----:B------:R3:W4:Y:S02]  /*0900*/  LDG.E R196, desc[UR4][R6.64] ;  /* 0x0000000406c47981 */ /* 0x000724000c1e1900 */
[----:B---3--:R-:W-:-:S05]  /*0910*/  MOV R6, UR9 ;  /* 0x0000000900067c02 */ /* 0x008fca0008000f00 */
[----:B------:R-:W-:-:S05]  /*0920*/  IMAD R5, R4, R6, RZ ;  /* 0x0000000604057224 */ /* 0x000fca00078e02ff */
[----:B------:R-:W-:-:S04]  /*0930*/  SHF.R.S32.HI R7, RZ, 0x1f, R5 ;  /* 0x0000001fff077819 */ /* 0x000fc80000011405 */
[----:B------:R-:W-:Y:S02]  /*0940*/  LEA.HI R7, R7, R5, RZ, 0x3 ;  /* 0x0000000507077211 */ /* 0x000fe400078f18ff */
[----:B-1----:R-:W-:Y:S01]  /*0950*/  LOP3.LUT R5, R199, 0xff, RZ, 0xc0, !PT ;  /* 0x000000ffc7057812 */ /* 0x002fe200078ec0ff */
[----:B------:R-:W-:Y:S03]  /*0960*/  BSSY B0, `(.L_x_3373) ;  /* 0x00001be000007945 */ /* 0x000fe60003800000 */
[----:B------:R-:W-:-:S05]  /*0970*/  LEA.HI.SX32 R7, R7, R5, 0x1d ;  /* 0x0000000507077211 */ /* 0x000fca00078feaff */
[----:B--2---:R-:W-:Y:S01]  /*0980*/  IMAD.WIDE.U32 R216, R7, 0x10, R200 ;  /* 0x0000001007d87825 */ /* 0x004fe200078e00c8 */
[----:B----4-:R-:W-:Y:S01]  /*0990*/  ISETP.GT.AND P2, PT, R198, RZ, PT ;  /* 0x000000ffc600720c */ /* 0x010fe20003f44270 */
[----:B------:R1:W-:-:S12]  /*09a0*/  STL [R1+0x24], R196 ;  /* 0x000024c401007387 */ /* 0x0003d80000100800 */
[----:B------:R-:W-:Y:S05]  /*09b0*/  @P2 BRA `(.L_x_3374) ;  /* 0x0000000000882947 */ /* 0x000fea0003800000 */
[----:B------:R-:W-:Y:S01]  /*09c0*/  LOP3.LUT P3, RZ, R3, 0x1, RZ, 0xc0, !PT ;  /* 0x0000000103ff7812 */ /* 0x000fe2000786c0ff */
[----:B------:R-:W-:Y:S01]  /*09d0*/  BSSY B1, `(.L_x_3375) ;  /* 0x0000008000017945 */ /* 0x000fe20003800000 */
[----:B-1----:R-:W-:-:S11]  /*09e0*/  MOV R196, R7 ;  /* 0x0000000700c47202 */ /* 0x002fd60000000f00 */
[----:B------:R-:W-:Y:S05]  /*09f0*/  @!P3 BRA `(.L_x_3376) ;  /* 0x000000000014b947 */ /* 0x000fea0003800000 */
[----:B------:R-:W-:-:S04]  /*0a00*/  ISETP.NE.U32.AND P3, PT, RZ, UR14, PT ;  /* 0x0000000eff007c0c */ /* 0x000fc8000bf65070 */
[----:B------:R-:W-:-:S13]  /*0a10*/  ISETP.NE.AND.EX P3, PT, RZ, UR15, PT, P3 ;  /* 0x0000000fff007c0c */ /* 0x000fda000bf65330 */
[----:B------:R-:W-:Y:S05]  /*0a20*/  @!P3 BRA `(.L_x_3377) ;  /* 0x000000000004b947 */ /* 0x000fea0003800000 */
[----:B------:R1:W5:Y:S02]  /*0a30*/  LDG.E.128 R172, desc[UR4][R216.64] ;  /* 0x00000004d8ac7981 */ /* 0x000364000c1e1d00 */
.L_x_3377:
[----:B------:R-:W-:-:S07]  /*0a40*/  VIADD R196, R7, 0x100 ;  /* 0x0000010007c47836 */ /* 0x000fce0000000000 */
.L_x_3376:
[----:B------:R-:W-:Y:S05]  /*0a50*/  BSYNC B1 ;  /* 0x0000000000017941 */ /* 0x000fea0003800000 */
.L_x_3375:
[----:B------:R-:W-:Y:S04]  /*0a60*/  BSSY B1, `(.L_x_3378) ;  /* 0x0000008000017945 */ /* 0x000fe80003800000 */
[----:B------:R-:W-:Y:S05]  /*0a70*/  @!P0 BRA `(.L_x_3379) ;  /* 0x0000000000188947 */ /* 0x000fea0003800000 */
[----:B------:R-:W-:-:S04]  /*0a80*/  ISETP.NE.U32.AND P3, PT, RZ, UR14, PT ;  /* 0x0000000eff007c0c */ /* 0x000fc8000bf65070 */
[----:B------:R-:W-:-:S13]  /*0a90*/  ISETP.NE.AND.EX P3, PT, RZ, UR15, PT, P3 ;  /* 0x0000000fff007c0c */ /* 0x000fda000bf65330 */
[----:B------:R-:W-:Y:S05]  /*0aa0*/  @!P3 BRA `(.L_x_3380) ;  /* 0x000000000008b947 */ /* 0x000fea0003800000 */
[----:B------:R-:W-:-:S06]  /*0ab0*/  IMAD.WIDE.U32 R176, R196, 0x10, R200 ;  /* 0x00000010c4b07825 */ /* 0x000fcc00078e00c8 */
[----:B------:R-:W5:Y:S02]  /*0ac0*/  LDG.E.128 R176, desc[UR4][R176.64] ;  /* 0x00000004b0b07981 */ /* 0x000f64000c1e1d00 */
.L_x_3380:
[----:B------:R-:W-:-:S07]  /*0ad0*/  IADD3 R196, R196, 0x100, RZ ;  /* 0x00000100c4c47810 */ /* 0x000fce0007ffe0ff */
.L_x_3379:
[----:B------:R-:W-:Y:S05]  /*0ae0*/  BSYNC B1 ;  /* 0x0000000000017941 */ /* 0x000fea0003800000 */
.L_x_3378:
[----:B------:R-:W-:Y:S04]  /*0af0*/  BSSY B1, `(.L_x_3381) ;  /* 0x0000008000017945 */ /* 0x000fe80003800000 */
[----:B------:R-:W-:Y:S05]  /*0b00*/  @!P1 BRA `(.L_x_3382) ;  /* 0x0000000000189947 */ /* 0x000fea0003800000 */
[----:B------:R-:W-:-:S04]  /*0b10*/  ISETP.NE.U32.AND P3, PT, RZ, UR14, PT ;  /* 0x0000000eff007c0c */ /* 0x000fc8000bf65070 */
[----:B------:R-:W-:-:S13]  /*0b20*/  ISETP.NE.AND.EX P3, PT, RZ, UR15, PT, P3 ;  /* 0x0000000fff007c0c */ /* 0x000fda000bf65330 */
[----:B------:R-:W-:Y:S05]  /*0b30*/  @!P3 BRA `(.L_x_3383) ;  /* 0x000000000008b947 */ /* 0x000fea0003800000 */
[----:B------:R-:W-:-:S06]  /*0b40*/  IMAD.WIDE.U32 R180, R196, 0x10, R200 ;  /* 0x00000010c4b47825 */ /* 0x000fcc00078e00c8 */
[----:B------:R-:W5:Y:S02]  /*0b50*/  LDG.E.128 R180, desc[UR4][R180.64] ;  /* 0x00000004b4b47981 */ /* 0x000f64000c1e1d00 */
.L_x_3383:
[----:B------:R-:W-:-:S07]  /*0b60*/  IADD3 R196, R196, 0x100, RZ ;  /* 0x00000100c4c47810 */ /* 0x000fce0007ffe0ff */
.L_x_3382:
[----:B------:R-:W-:Y:S05]  /*0b70*/  BSYNC B1 ;  /* 0x0000000000017941 */ /* 0x000fea0003800000 */
.L_x_3381:
[----:B------:R-:W-:Y:S02]  /*0b80*/  LOP3.LUT P3, RZ, R3, 0x8, RZ, 0xc0, !PT ;  /* 0x0000000803ff7812 */ /* 0x000fe4000786c0ff */
[----:B------:R-:W-:-:S11]  /*0b90*/  CS2R R226, SRZ ;  /* 0x0000000000e27805 */ /* 0x000fd6000001ff00 */
[----:B------:R-:W-:Y:S05]  /*0ba0*/  @P3 BRA `(.L_x_3384) ;  /* 0x0000001800643947 */ /* 0x000fea0003800000 */
[----:B------:R-:W-:-:S06]  /*0bb0*/  IMAD.WIDE.U32 R20, R196, 0x10, R200 ;  /* 0x00000010c4147825 */ /* 0x000fcc00078e00c8 */
[----:B------:R-:W5:Y:S01]  /*0bc0*/  LDG.E.128 R20, desc[UR4][R20.64] ;  /* 0x0000000414147981 */ /* 0x000f62000c1e1d00 */
[----:B------:R-:W-:Y:S05]  /*0bd0*/  BRA `(.L_x_3384) ;  /* 0x0000001800587947 */ /* 0x000fea0003800000 */
.L_x_3374:
[----:B-1----:R-:W1:Y:S01]  /*0be0*/  LDC.64 R196, c[0x0][0x250] ;  /* 0x00009400ffc47b82 */ /* 0x002e620000000a00 */
[----:B------:R-:W-:-:S07]  /*0bf0*/  LOP3.LUT P4, RZ, R3, 0x1, RZ, 0xc0, !PT ;  /* 0x0000000103ff7812 */ /* 0x000fce000788c0ff */
[----:B------:R-:W2:Y:S01]  /*0c00*/  LDC.U8 R200, c[0x0][0x2a0] ;  /* 0x0000a800ffc87b82 */ /* 0x000ea20000000000 */
[----:B-1----:R-:W-:-:S05]  /*0c10*/  IMAD.WIDE R196, R4, 0x4, R196 ;  /* 0x0000000404c47825 */ /* 0x002fca00078e02c4 */
[----:B------:R1:W3:Y:S01]  /*0c20*/  LDG.E R199, desc[UR4][R196.64] ;  /* 0x00000004c4c77981 */ /* 0x0002e2000c1e1900 */
[----:B------:R-:W-:Y:S01]  /*0c30*/  BSSY B1, `(.L_x_3385) ;  /* 0x0000073000017945 */ /* 0x000fe20003800000 */
[----:B------:R-:W-:Y:S02]  /*0c40*/  CS2R R226, SRZ ;  /* 0x0000000000e27805 */ /* 0x000fe4000001ff00 */
[----:B--2---:R-:W-:Y:S02]  /*0c50*/  ISETP.NE.AND P3, PT, R200, RZ, PT ;  /* 0x000000ffc800720c */ /* 0x004fe40003f65270 */
[----:B------:R-:W-:Y:S01]  /*0c60*/  MOV R229, R7 ;  /* 0x0000000700e57202 */ /* 0x000fe20000000f00 */
[----:B-1----:R-:W-:-:S04]  /*0c70*/  VIADD R196, R198, 0xffffffff ;  /* 0xffffffffc6c47836 */ /* 0x002fc80000000000 */
[----:B------:R-:W-:-:S05]  /*0c80*/  IMAD R196, R196, R6, RZ ;  /* 0x00000006c4c47224 */ /* 0x000fca00078e02ff */
[----:B------:R-:W-:-:S04]  /*0c90*/  SHF.R.S32.HI R197, RZ, 0x1f, R196 ;  /* 0x0000001fffc57819 */ /* 0x000fc800000114c4 */
[----:B------:R-:W-:-:S04]  /*0ca0*/  LEA.HI R197, R197, R196, RZ, 0x3 ;  /* 0x000000c4c5c57211 */ /* 0x000fc800078f18ff */
[----:B------:R-:W-:Y:S02]  /*0cb0*/  LEA.HI.SX32 R225, R197, R5, 0x1d ;  /* 0x00000005c5e17211 */ /* 0x000fe400078feaff */
[----:B---3--:R-:W-:Y:S01]  /*0cc0*/  FSEL R223, R199, RZ, !P3 ;  /* 0x000000ffc7df7208 */ /* 0x008fe20005800000 */
[----:B------:R-:W-:Y:S06]  /*0cd0*/  @!P4 BRA `(.L_x_3386) ;  /* 0x0000000400a0c947 */ /* 0x000fec0003800000 */
[----:B------:R-:W1:Y:S01]  /*0ce0*/  LDC.64 R196, c[0x0][0x238] ;  /* 0x00008e00ffc47b82 */ /* 0x000e620000000a00 */
[----:B------:R-:W2:Y:S07]  /*0cf0*/  LDL R251, [R1+0x38] ;  /* 0x0000380001fb7983 */ /* 0x000eae0000100800 */
[----:B------:R-:W3:Y:S01]  /*0d00*/  LDC.64 R200, c[0x0][0x2b8] ;  /* 0x0000ae00ffc87b82 */ /* 0x000ee20000000a00 */
[----:B-1----:R-:W-:-:S06]  /*0d10*/  IMAD.WIDE.U32 R196, R7, 0x10, R196 ;  /* 0x0000001007c47825 */ /* 0x002fcc00078e00c4 */
[----:B------:R-:W4:Y:S01]  /*0d20*/  LDG.E.128 R196, desc[UR4][R196.64] ;  /* 0x00000004c4c47981 */ /* 0x000f22000c1e1d00 */
[----:B---3--:R-:W-:-:S06]  /*0d30*/  IMAD.WIDE.U32 R200, R225, 0x10, R200 ;  /* 0x00000010e1c87825 */ /* 0x008fcc00078e00c8 */
[----:B------:R-:W3:Y:S01]  /*0d40*/  LDG.E.128 R200, desc[UR4][R200.64] ;  /* 0x00000004c8c87981 */ /* 0x000ee2000c1e1d00 */
[----:B------:R-:W-:-:S04]  /*0d50*/  ISETP.NE.U32.AND P3, PT, RZ, UR14, PT ;  /* 0x0000000eff007c0c */ /* 0x000fc8000bf65070 */
[----:B------:R-:W-:-:S13]  /*0d60*/  ISETP.NE.AND.EX P3, PT, RZ, UR15, PT, P3 ;  /* 0x0000000fff007c0c */ /* 0x000fda000bf65330 */
[----:B------:R4:W5:Y:S02]  /*0d70*/  @P3 LDG.E.128 R172, desc[UR4][R216.64] ;  /* 0x00000004d8ac3981 */ /* 0x000964000c1e1d00 */
[C---:B----4-:R-:W-:Y:S02]  /*0d80*/  PRMT R216, R196.reuse, 0x7632, R216 ;  /* 0x00007632c4d87816 */ /* 0x050fe400000000d8 */
[----:B------:R-:W-:Y:S02]  /*0d90*/  SHF.L.U32 R196, R196, 0x10, RZ ;  /* 0x00000010c4c47819 */ /* 0x000fe400000006ff */
[C---:B------:R-:W-:Y:S02]  /*0da0*/  SHF.L.U32 R226, R197.reuse, 0x10, RZ ;  /* 0x00000010c5e27819 */ /* 0x040fe400000006ff */
[----:B0-----:R-:W-:Y:S01]  /*0db0*/  PRMT R0, R197, 0x7632, R0 ;  /* 0x00007632c5007816 */ /* 0x001fe20000000000 */
[C---:B------:R-:W-:Y:S01]  /*0dc0*/  IMAD.U32 R217, R198.reuse, 0x10000, RZ ;  /* 0x00010000c6d97824 */ /* 0x040fe200078e00ff */
[----:B------:R-:W-:Y:S01]  /*0dd0*/  PRMT R197, R198, 0x7632, R197 ;  /* 0x00007632c6c57816 */ /* 0x000fe200000000c5 */
[C---:B------:R-:W-:Y:S01]  /*0de0*/  FADD.FTZ R229, -R223.reuse, R196 ;  /* 0x000000c4dfe57221 */ /* 0x040fe20000010100 */
[----:B---3--:R-:W-:Y:S01]  /*0df0*/  PRMT R248, R200, 0x7632, R248 ;  /* 0x00007632c8f87816 */ /* 0x008fe200000000f8 */
[C---:B------:R-:W-:Y:S01]  /*0e00*/  IMAD.U32 R198, R202.reuse, 0x10000, RZ ;  /* 0x00010000cac67824 */ /* 0x040fe200078e00ff */
[----:B------:R-:W-:Y:S01]  /*0e10*/  PRMT R250, R202, 0x7632, R250 ;  /* 0x00007632cafa7816 */ /* 0x000fe200000000fa */
[----:B------:R-:W-:Y:S01]  /*0e20*/  FADD.FTZ R202, -R223, R226 ;  /* 0x000000e2dfca7221 */ /* 0x000fe20000010100 */
[----:B------:R-:W-:-:S02]  /*0e30*/  SHF.L.U32 R18, R200, 0x10, RZ ;  /* 0x00000010c8127819 */ /* 0x000fc400000006ff */
[C---:B------:R-:W-:Y:S02]  /*0e40*/  PRMT R249, R201.reuse, 0x7632, R249 ;  /* 0x00007632c9f97816 */ /* 0x040fe400000000f9 */
[----:B------:R-:W-:Y:S01]  /*0e50*/  SHF.L.U32 R200, R201, 0x10, RZ ;  /* 0x00000010c9c87819 */ /* 0x000fe200000006ff */
[----:B------:R-:W-:Y:S01]  /*0e60*/  IMAD.U32 R201, R197, 0x10000, RZ ;  /* 0x00010000c5c97824 */ /* 0x000fe200078e00ff */
[C---:B------:R-:W-:Y:S02]  /*0e70*/  PRMT R227, R199.reuse, 0x7632, R227 ;  /* 0x00007632c7e37816 */ /* 0x040fe400000000e3 */
[----:B------:R-:W-:Y:S01]  /*0e80*/  SHF.L.U32 R196, R0, 0x10, RZ ;  /* 0x0000001000c47819 */ /* 0x000fe200000006ff */
[----:B-----5:R-:W-:Y:S01]  /*0e90*/  FMUL.FTZ R0, R2, R229 ;  /* 0x000000e502007220 */ /* 0x020fe20000410000 */
[----:B------:R-:W-:Y:S01]  /*0ea0*/  SHF.L.U32 R199, R199, 0x10, RZ ;  /* 0x00000010c7c77819 */ /* 0x000fe200000006ff */
[----:B------:R-:W3:Y:S01]  /*0eb0*/  LDL R229, [R1+0x30] ;  /* 0x0000300001e57983 */ /* 0x000ee20000100800 */
[----:B------:R-:W-:Y:S01]  /*0ec0*/  SHF.L.U32 R197, R248, 0x10, RZ ;  /* 0x00000010f8c57819 */ /* 0x000fe200000006ff */
[----:B------:R-:W-:Y:S01]  /*0ed0*/  FMUL.FTZ R248, R2, R202 ;  /* 0x000000ca02f87220 */ /* 0x000fe20000410000 */
[C---:B------:R-:W-:Y:S01]  /*0ee0*/  FADD.FTZ R226, -R223.reuse, R217 ;  /* 0x000000d9dfe27221 */ /* 0x040fe20000010100 */
[----:B------:R-:W-:Y:S01]  /*0ef0*/  FADD.FTZ R217, -R223, R199 ;  /* 0x000000c7dfd97221 */ /* 0x000fe20000010100 */
[----:B------:R-:W-:-:S02]  /*0f00*/  SHF.L.U32 R199, R227, 0x10, RZ ;  /* 0x00000010e3c77819 */ /* 0x000fc400000006ff */
[----:B------:R-:W-:Y:S01]  /*0f10*/  STL [R1+0x18], R248 ;  /* 0x000018f801007387 */ /* 0x000fe20000100800 */
[----:B------:R-:W-:Y:S01]  /*0f20*/  SHF.L.U32 R202, R249, 0x10, RZ ;  /* 0x00000010f9ca7819 */ /* 0x000fe200000006ff */
[C---:B------:R-:W-:Y:S01]  /*0f30*/  FMUL.FTZ R226, R2.reuse, R226 ;  /* 0x000000e202e27220 */ /* 0x040fe20000410000 */
[----:B--2---:R-:W-:Y:S01]  /*0f40*/  FMUL.FTZ R249, R251, R200 ;  /* 0x000000c8fbf97220 */ /* 0x004fe20000410000 */
[----:B------:R-:W2:Y:S01]  /*0f50*/  LDL R227, [R1+0x34] ;  /* 0x0000340001e37983 */ /* 0x000ea20000100800 */
[----:B------:R-:W-:-:S03]  /*0f60*/  FMUL.FTZ R251, R2, R217 ;  /* 0x000000d902fb7220 */ /* 0x000fc60000410000 */
[----:B------:R-:W-:Y:S04]  /*0f70*/  STL [R1+0x8], R226 ;  /* 0x000008e201007387 */ /* 0x000fe80000100800 */
[----:B------:R-:W-:Y:S04]  /*0f80*/  STL [R1+0x14], R249 ;  /* 0x000014f901007387 */ /* 0x000fe80000100800 */
[----:B------:R-:W4:Y:S01]  /*0f90*/  LDL R217, [R1+0x3c] ;  /* 0x00003c0001d97983 */ /* 0x000f220000100800 */
[----:B------:R-:W-:Y:S01]  /*0fa0*/  SHF.L.U32 R216, R216, 0x10, RZ ;  /* 0x00000010d8d87819 */ /* 0x000fe200000006ff */
[----:B------:R-:W-:Y:S01]  /*0fb0*/  FADD.FTZ R108, R108, R18 ;  /* 0x000000126c6c7221 */ /* 0x000fe20000010000 */
[C---:B------:R-:W-:Y:S01]  /*0fc0*/  PRMT R252, R203.reuse, 0x7632, R252 ;  /* 0x00007632cbfc7816 */ /* 0x040fe200000000fc */
[----:B------:R-:W-:Y:S01]  /*0fd0*/  FFMA.FTZ R76, R0, R18, R76 ;  /* 0x00000012004c7223 */ /* 0x000fe2000001004c */
[----:B------:R-:W-:Y:S01]  /*0fe0*/  SHF.L.U32 R203, R203, 0x10, RZ ;  /* 0x00000010cbcb7819 */ /* 0x000fe200000006ff */
[C---:B------:R-:W-:Y:S01]  /*0ff0*/  FADD.FTZ R216, -R223.reuse, R216 ;  /* 0x000000d8dfd87221 */ /* 0x040fe20000010100 */
[----:B------:R-:W-:Y:S01]  /*1000*/  FADD.FTZ R112, R112, R198 ;  /* 0x000000c670707221 */ /* 0x000fe20000010000 */
[----:B------:R-:W-:Y:S01]  /*1010*/  FFMA.FTZ R80, R226, R198, R80 ;  /* 0x000000c6e2507223 */ /* 0x000fe20000010050 */
[----:B------:R-:W-:Y:S01]  /*1020*/  FADD.FTZ R110, R110, R200 ;  /* 0x000000c86e6e7221 */ /* 0x000fe20000010000 */
[----:B------:R-:W-:Y:S01]  /*1030*/  FFMA.FTZ R78, R248, R200, R78 ;  /* 0x000000c8f84e7223 */ /* 0x000fe2000001004e */
[----:B------:R-:W-:Y:S01]  /*1040*/  FADD.FTZ R196, -R223, R196 ;  /* 0x000000c4dfc47221 */ /* 0x000fe20000010100 */
[----:B------:R-:W-:-:S02]  /*1050*/  IMAD.U32 R200, R250, 0x10000, RZ ;  /* 0x00010000fac87824 */ /* 0x000fc400078e00ff */
[----:B------:R-:W-:Y:S01]  /*1060*/  FADD.FTZ R114, R114, R203 ;  /* 0x000000cb72727221 */ /* 0x000fe20000010000 */
[-C--:B------:R-:W-:Y:S01]  /*1070*/  FFMA.FTZ R82, R251, R203.reuse, R82 ;  /* 0x000000cbfb527223 */ /* 0x080fe20000010052 */
[----:B------:R-:W-:Y:S01]  /*1080*/  FMUL.FTZ R250, R26, R203 ;  /* 0x000000cb1afa7220 */ /* 0x000fe20000410000 */
[----:B------:R-:W-:Y:S01]  /*1090*/  FADD.FTZ R109, R109, R197 ;  /* 0x000000c56d6d7221 */ /* 0x000fe20000010000 */
[----:B------:R-:W-:-:S04]  /*10a0*/  FADD.FTZ R201, -R223, R201 ;  /* 0x000000c9dfc97221 */ /* 0x000fc80000010100 */
[----:B------:R-:W-:Y:S01]  /*10b0*/  FMUL.FTZ R201, R2, R201 ;  /* 0x000000c902c97220 */ /* 0x000fe20000410000 */
[----:B------:R-:W-:Y:S01]  /*10c0*/  FADD.FTZ R199, -R223, R199 ;  /* 0x000000c7dfc77221 */ /* 0x000fe20000010100 */
[----:B------:R-:W-:Y:S01]  /*10d0*/  FADD.FTZ R111, R111, R202 ;  /* 0x000000ca6f6f7221 */ /* 0x000fe20000010000 */
[----:B------:R-:W-:Y:S01]  /*10e0*/  FADD.FTZ R113, R113, R200 ;  /* 0x000000c871717221 */ /* 0x000fe20000010000 */
[----:B------:R-:W-:Y:S01]  /*10f0*/  FFMA.FTZ R81, R201, R200, R81 ;  /* 0x000000c8c9517223 */ /* 0x000fe20000010051 */
[----:B------:R-:W-:Y:S01]  /*1100*/  IADD3 R225, R225, 0x100, RZ ;  /* 0x00000100e1e17810 */ /* 0x000fe20007ffe0ff */
[----:B---3--:R-:W-:Y:S01]  /*1110*/  FMUL.FTZ R18, R229, R18 ;  /* 0x00000012e5127220 */ /* 0x008fe20000410000 */
[----:B------:R-:W-:Y:S01]  /*1120*/  FMUL.FTZ R229, R24, R198 ;  /* 0x000000c618e57220 */ /* 0x000fe20000410000 */
[----:B------:R-:W-:Y:S01]  /*1130*/  SHF.L.U32 R198, R252, 0x10, RZ ;  /* 0x00000010fcc67819 */ /* 0x000fe200000006ff */
[----:B------:R-:W-:-:S04]  /*1140*/  FMUL.FTZ R252, R2, R216 ;  /* 0x000000d802fc7220 */ /* 0x000fc80000410000 */
[-C--:B------:R-:W-:Y:S01]  /*1150*/  FFMA.FTZ R77, R252, R197.reuse, R77 ;  /* 0x000000c5fc4d7223 */ /* 0x080fe2000001004d */
[----:B--2---:R-:W-:Y:S01]  /*1160*/  FMUL.FTZ R203, R227, R197 ;  /* 0x000000c5e3cb7220 */ /* 0x004fe20000410000 */
[----:B------:R-:W-:Y:S01]  /*1170*/  FMUL.FTZ R227, R2, R196 ;  /* 0x000000c402e37220 */ /* 0x000fe20000410000 */
[----:B------:R-:W-:Y:S01]  /*1180*/  FADD.FTZ R197, RZ, R18 ;  /* 0x00000012ffc57221 */ /* 0x000fe20000010000 */
[----:B------:R-:W-:Y:S01]  /*1190*/  FFMA.FTZ R196, R0, R18, RZ ;  /* 0x0000001200c47223 */ /* 0x000fe200000100ff */
[----:B------:R-:W-:Y:S02]  /*11a0*/  STL [R1+0x4], R229 ;  /* 0x000004e501007387 */ /* 0x000fe40000100800 */
[----:B------:R-:W-:Y:S01]  /*11b0*/  FADD.FTZ R197, R197, R203 ;  /* 0x000000cbc5c57221 */ /* 0x000fe20000010000 */
[----:B------:R-:W-:Y:S01]  /*11c0*/  FFMA.FTZ R196, R252, R203, R196 ;  /* 0x000000cbfcc47223 */ /* 0x000fe200000100c4 */
[----:B------:R-:W-:Y:S04]  /*11d0*/  STL [R1+0x20], R252 ;  /* 0x000020fc01007387 */ /* 0x000fe80000100800 */
[----:B------:R4:W-:Y:S01]  /*11e0*/  STL [R1+0x1c], R203 ;  /* 0x00001ccb01007387 */ /* 0x0009e20000100800 */
[----:B------:R-:W-:Y:S01]  /*11f0*/  FADD.FTZ R197, R197, R249 ;  /* 0x000000f9c5c57221 */ /* 0x000fe20000010000 */
[----:B------:R-:W-:-:S02]  /*1200*/  FFMA.FTZ R196, R248, R249, R196 ;  /* 0x000000f9f8c47223 */ /* 0x000fc400000100c4 */
[----:B------:R0:W-:Y:S01]  /*1210*/  STL [R1+0x10], R227 ;  /* 0x000010e301007387 */ /* 0x0001e20000100800 */
[----:B----4-:R-:W-:-:S05]  /*1220*/  FMUL.FTZ R203, R217, R202 ;  /* 0x000000cad9cb7220 */ /* 0x010fca0000410000 */
[----:B------:R1:W-:Y:S04]  /*1230*/  STL [R1+0xc], R203 ;  /* 0x00000ccb01007387 */ /* 0x0003e80000100800 */
[----:B------:R1:W-:Y:S01]  /*1240*/  STL [R1], R201 ;  /* 0x000000c901007387 */ /* 0x0003e20000100800 */
[----:B------:R-:W-:Y:S01]  /*1250*/  FADD.FTZ R197, R197, R203 ;  /* 0x000000cbc5c57221 */ /* 0x000fe20000010000 */
[----:B------:R-:W-:Y:S01]  /*1260*/  FFMA.FTZ R196, R227, R203, R196 ;  /* 0x000000cbe3c47223 */ /* 0x000fe200000100c4 */
[----:B------:R-:W-:Y:S02]  /*1270*/  FMUL.FTZ R252, R25, R200 ;  /* 0x000000c819fc7220 */ /* 0x000fe40000410000 */
        /* <DEDUP_REMOVED lines=11> */
[----:B0-----:R-:W-:Y:S01]  /*1330*/  FADD.FTZ R227, R197, R248 ;  /* 0x000000f8c5e37221 */ /* 0x001fe20000010000 */
[----:B------:R-:W-:Y:S01]  /*1340*/  FFMA.FTZ R226, R249, R248, R196 ;  /* 0x000000f8f9e27223 */ /* 0x000fe200000100c4 */
[----:B-1----:R-:W-:-:S07]  /*1350*/  IADD3 R229, R7, 0x100, RZ ;  /* 0x0000010007e57810 */ /* 0x002fce0007ffe0ff */
.L_x_3386:
[----:B------:R-:W-:Y:S05]  /*1360*/  BSYNC B1 ;  /* 0x0000000000017941 */ /* 0x000fea0003800000 */
.L_x_3385:
[----:B------:R-:W-:Y:S04]  /*1370*/  BSSY B1, `(.L_x_3387) ;  /* 0x000005f000017945 */ /* 0x000fe80003800000 */
[----:B------:R-:W-:Y:S05]  /*1380*/  @!P0 BRA `(.L_x_3388) ;  /* 0x0000000400748947 */ /* 0x000fea0003800000 */
[----:B------:R-:W1:Y:S08]  /*1390*/  LDC.64 R196, c[0x0][0x238] ;  /* 0x00008e00ffc47b82 */ /* 0x000e700000000a00 */
[----:B------:R-:W2:Y:S08]  /*13a0*/  LDC.64 R200, c[0x0][0x2b8] ;  /* 0x0000ae00ffc87b82 */ /* 0x000eb00000000a00 */
[----:B------:R-:W3:Y:S01]  /*13b0*/  LDC.64 R216, c[0x0][0x2c8] ;  /* 0x0000b200ffd87b82 */ /* 0x000ee20000000a00 */
[----:B-1----:R-:W-:-:S06]  /*13c0*/  IMAD.WIDE.U32 R196, R229, 0x10, R196 ;  /* 0x00000010e5c47825 */ /* 0x002fcc00078e00c4 */
[----:B------:R-:W4:Y:S01]  /*13d0*/  LDG.E.128 R196, desc[UR4][R196.64] ;  /* 0x00000004c4c47981 */ /* 0x000f22000c1e1d00 */
[----:B--2---:R-:W-:-:S06]  /*13e0*/  IMAD.WIDE.U32 R200, R225, 0x10, R200 ;  /* 0x00000010e1c87825 */ /* 0x004fcc00078e00c8 */
[----:B------:R-:W2:Y:S01]  /*13f0*/  LDG.E.128 R200, desc[UR4][R200.64] ;  /* 0x00000004c8c87981 */ /* 0x000ea2000c1e1d00 */
[----:B------:R-:W-:-:S04]  /*1400*/  ISETP.NE.U32.AND P3, PT, RZ, UR14, PT ;  /* 0x0000000eff007c0c */ /* 0x000fc8000bf65070 */
[----:B------:R-:W-:-:S13]  /*1410*/  ISETP.NE.AND.EX P3, PT, RZ, UR15, PT, P3 ;  /* 0x0000000fff007c0c */ /* 0x000fda000bf65330 */
[----:B---3--:R-:W-:-:S05]  /*1420*/  @P3 IMAD.WIDE.U32 R204, R229, 0x10, R216 ;  /* 0x00000010e5cc3825 */ /* 0x008fca00078e00d8 */
[----:B------:R4:W5:Y:S01]  /*1430*/  @P3 LDG.E.128 R176, desc[UR4][R204.64] ;  /* 0x00000004ccb03981 */ /* 0x000962000c1e1d00 */
[----:B------:R-:W-:Y:S01]  /*1440*/  VIADD R225, R225, 0x100 ;  /* 0x00000100e1e17836 */ /* 0x000fe20000000000 */
[----:B------:R-:W-:Y:S02]  /*1450*/  IADD3 R229, R229, 0x100, RZ ;  /* 0x00000100e5e57810 */ /* 0x000fe40007ffe0ff */
[C---:B----4-:R-:W-:Y:S01]  /*1460*/  PRMT R205, R196.reuse, 0x7632, R205 ;  /* 0x00007632c4cd7816 */ /* 0x050fe200000000cd */
[----:B------:R-:W-:Y:S01]  /*1470*/  IMAD.U32 R196, R196, 0x10000, RZ ;  /* 0x00010000c4c47824 */ /* 0x000fe200078e00ff */
[C---:B------:R-:W-:Y:S02]  /*1480*/  PRMT R221, R197.reuse, 0x7632, R221 ;  /* 0x00007632c5dd7816 */ /* 0x040fe400000000dd */
[----:B------:R-:W-:Y:S02]  /*1490*/  SHF.L.U32 R217, R197, 0x10, RZ ;  /* 0x00000010c5d97819 */ /* 0x000fe400000006ff */
[----:B------:R-:W-:-:S02]  /*14a0*/  SHF.L.U32 R197, R198, 0x10, RZ ;  /* 0x00000010c6c57819 */ /* 0x000fc400000006ff */
[C---:B--2---:R-:W-:Y:S01]  /*14b0*/  PRMT R238, R200.reuse, 0x7632, R238 ;  /* 0x00007632c8ee7816 */ /* 0x044fe200000000ee */
[----:B------:R-:W-:Y:S02]  /*14c0*/  IMAD.U32 R216, R200, 0x10000, RZ ;  /* 0x00010000c8d87824 */ /* 0x000fe400078e00ff */
[----:B------:R-:W-:Y:S01]  /*14d0*/  FADD.FTZ R200, -R223, R196 ;  /* 0x000000c4dfc87221 */ /* 0x000fe20000010100 */
[----:B------:R-:W-:Y:S01]  /*14e0*/  IMAD.U32 R196, R205, 0x10000, RZ ;  /* 0x00010000cdc47824 */ /* 0x000fe200078e00ff */
[C---:B------:R-:W-:Y:S02]  /*14f0*/  PRMT R237, R199.reuse, 0x7632, R237 ;  /* 0x00007632c7ed7816 */ /* 0x040fe400000000ed */
[----:B------:R-:W-:Y:S02]  /*1500*/  SHF.L.U32 R220, R199, 0x10, RZ ;  /* 0x00000010c7dc7819 */ /* 0x000fe400000006ff */
[C---:B------:R-:W-:Y:S02]  /*1510*/  PRMT R240, R202.reuse, 0x7632, R240 ;  /* 0x00007632caf07816 */ /* 0x040fe400000000f0 */
[----:B------:R-:W-:Y:S01]  /*1520*/  SHF.L.U32 R199, R202, 0x10, RZ ;  /* 0x00000010cac77819 */ /* 0x000fe200000006ff */
[C---:B------:R-:W-:Y:S01]  /*1530*/  FADD.FTZ R202, -R223.reuse, R197 ;  /* 0x000000c5dfca7221 */ /* 0x040fe20000010100 */
[----:B------:R-:W-:Y:S01]  /*1540*/  FADD.FTZ R196, -R223, R196 ;  /* 0x000000c4dfc47221 */ /* 0x000fe20000010100 */
[C---:B------:R-:W-:Y:S01]  /*1550*/  PRMT R243, R203.reuse, 0x7632, R243 ;  /* 0x00007632cbf37816 */ /* 0x040fe200000000f3 */
[----:B-----5:R-:W-:Y:S01]  /*1560*/  FMUL.FTZ R246, R2, R200 ;  /* 0x000000c802f67220 */ /* 0x020fe20000410000 */
[----:B------:R-:W-:Y:S01]  /*1570*/  SHF.L.U32 R19, R203, 0x10, RZ ;  /* 0x00000010cb137819 */ /* 0x000fe200000006ff */
[----:B------:R-:W-:Y:S01]  /*1580*/  FADD.FTZ R203, -R223, R220 ;  /* 0x000000dcdfcb7221 */ /* 0x000fe20000010100 */
[----:B------:R-:W-:Y:S01]  /*1590*/  PRMT R222, R198, 0x7632, R222 ;  /* 0x00007632c6de7816 */ /* 0x000fe200000000de */
[----:B------:R-:W-:Y:S01]  /*15a0*/  IMAD.U32 R200, R238, 0x10000, RZ ;  /* 0x00010000eec87824 */ /* 0x000fe200078e00ff */
[----:B------:R-:W-:Y:S01]  /*15b0*/  SHF.L.U32 R198, R221, 0x10, RZ ;  /* 0x00000010ddc67819 */ /* 0x000fe200000006ff */
[----:B------:R-:W-:Y:S01]  /*15c0*/  FMUL.FTZ R238, R2, R202 ;  /* 0x000000ca02ee7220 */ /* 0x000fe20000410000 */
[----:B------:R-:W-:Y:S01]  /*15d0*/  FMUL.FTZ R245, R28, R216 ;  /* 0x000000d81cf57220 */ /* 0x000fe20000410000 */
[C---:B------:R-:W-:Y:S01]  /*15e0*/  FMUL.FTZ R244, R2.reuse, R196 ;  /* 0x000000c402f47220 */ /* 0x040fe20000410000 */
[C---:B------:R-:W-:Y:S01]  /*15f0*/  PRMT R239, R201.reuse, 0x7632, R239 ;  /* 0x00007632c9ef7816 */ /* 0x040fe200000000ef */
[----:B------:R-:W-:Y:S01]  /*1600*/  FMUL.FTZ R220, R2, R203 ;  /* 0x000000cb02dc7220 */ /* 0x000fe20000410000 */
[----:B------:R-:W-:Y:S01]  /*1610*/  SHF.L.U32 R204, R201, 0x10, RZ ;  /* 0x00000010c9cc7819 */ /* 0x000fe200000006ff */
[----:B------:R-:W-:Y:S01]  /*1620*/  FADD.FTZ R201, -R223, R217 ;  /* 0x000000d9dfc97221 */ /* 0x000fe20000010100 */
[----:B------:R-:W-:Y:S01]  /*1630*/  SHF.L.U32 R205, R237, 0x10, RZ ;  /* 0x00000010edcd7819 */ /* 0x000fe200000006ff */
[----:B------:R-:W-:Y:S01]  /*1640*/  FADD.FTZ R120, R120, R199 ;  /* 0x000000c778787221 */ /* 0x000fe20000010000 */
[-C--:B------:R-:W-:Y:S01]  /*1650*/  FFMA.FTZ R88, R238, R199.reuse, R88 ;  /* 0x000000c7ee587223 */ /* 0x080fe20000010058 */
[----:B------:R-:W-:Y:S01]  /*1660*/  FMUL.FTZ R237, R32, R199 ;  /* 0x000000c720ed7220 */ /* 0x000fe20000410000 */
[----:B------:R-:W-:Y:S01]  /*1670*/  SHF.L.U32 R203, R243, 0x10, RZ ;  /* 0x00000010f3cb7819 */ /* 0x000fe200000006ff */
[----:B------:R-:W-:Y:S01]  /*1680*/  FADD.FTZ R198, -R223, R198 ;  /* 0x000000c6dfc67221 */ /* 0x000fe20000010100 */
[----:B------:R-:W-:Y:S01]  /*1690*/  FADD.FTZ R199, R227, R245 ;  /* 0x000000f5e3c77221 */ /* 0x000fe20000010000 */
[----:B------:R-:W-:Y:S01]  /*16a0*/  FADD.FTZ R117, R117, R200 ;  /* 0x000000c875757221 */ /* 0x000fe20000010000 */
[-C--:B------:R-:W-:Y:S01]  /*16b0*/  FFMA.FTZ R85, R244, R200.reuse, R85 ;  /* 0x000000c8f4557223 */ /* 0x080fe20000010055 */
        /* <DEDUP_REMOVED lines=10> */
[----:B------:R-:W-:Y:S01]  /*1760*/  FADD.FTZ R197, -R223, R197 ;  /* 0x000000c5dfc57221 */ /* 0x000fe20000010100 */
[----:B------:R-:W-:Y:S01]  /*1770*/  FMUL.FTZ R239, R31, R201 ;  /* 0x000000c91fef7220 */ /* 0x000fe20000410000 */
[----:B------:R-:W-:Y:S01]  /*1780*/  FADD.FTZ R199, R199, R241 ;  /* 0x000000f1c7c77221 */ /* 0x000fe20000010000 */
[----:B------:R-:W-:Y:S01]  /*1790*/  FFMA.FTZ R198, R242, R241, R198 ;  /* 0x000000f1f2c67223 */ /* 0x000fe200000100c6 */
[----:B------:R-:W-:-:S02]  /*17a0*/  FMUL.FTZ R222, R2, R197 ;  /* 0x000000c502de7220 */ /* 0x000fc40000410000 */
[----:B------:R-:W-:Y:S01]  /*17b0*/  FADD.FTZ R197, R199, R239 ;  /* 0x000000efc7c57221 */ /* 0x000fe20000010000 */
[----:B------:R-:W-:Y:S01]  /*17c0*/  FFMA.FTZ R198, R240, R239, R198 ;  /* 0x000000eff0c67223 */ /* 0x000fe200000100c6 */
[----:B------:R-:W-:Y:S01]  /*17d0*/  FADD.FTZ R196, -R223, R205 ;  /* 0x000000cddfc47221 */ /* 0x000fe20000010100 */
[----:B------:R-:W-:Y:S01]  /*17e0*/  FMUL.FTZ R221, R33, R202 ;  /* 0x000000ca21dd7220 */ /* 0x000fe20000410000 */
[----:B------:R-:W-:Y:S01]  /*17f0*/  FADD.FTZ R197, R197, R237 ;  /* 0x000000edc5c57221 */ /* 0x000fe20000010000 */
[----:B------:R-:W-:Y:S01]  /*1800*/  FFMA.FTZ R198, R238, R237, R198 ;  /* 0x000000edeec67223 */ /* 0x000fe200000100c6 */
[----:B------:R-:W-:Y:S01]  /*1810*/  FADD.FTZ R118, R118, R204 ;  /* 0x000000cc76767221 */ /* 0x000fe20000010000 */
[----:B------:R-:W-:Y:S01]  /*1820*/  FFMA.FTZ R86, R242, R204, R86 ;  /* 0x000000ccf2567223 */ /* 0x000fe20000010056 */
[----:B------:R-:W-:Y:S01]  /*1830*/  FMUL.FTZ R204, R2, R196 ;  /* 0x000000c402cc7220 */ /* 0x000fe20000410000 */
[----:B------:R-:W-:Y:S01]  /*1840*/  FADD.FTZ R122, R122, R19 ;  /* 0x000000137a7a7221 */ /* 0x000fe20000010000 */
[-C--:B------:R-:W-:Y:S01]  /*1850*/  FFMA.FTZ R90, R220, R19.reuse, R90 ;  /* 0x00000013dc5a7223 */ /* 0x080fe2000001005a */
[----:B------:R-:W-:Y:S01]  /*1860*/  FADD.FTZ R196, R197, R221 ;  /* 0x000000ddc5c47221 */ /* 0x000fe20000010000 */
[----:B------:R-:W-:Y:S01]  /*1870*/  FMUL.FTZ R19, R34, R19 ;  /* 0x0000001322137220 */ /* 0x000fe20000410000 */
        /* <DEDUP_REMOVED lines=14> */
.L_x_3388:
[----:B------:R-:W-:Y:S05]  /*1960*/  BSYNC B1 ;  /* 0x0000000000017941 */ /* 0x000fea0003800000 */
.L_x_3387:
        /* <DEDUP_REMOVED lines=13> */
[----:B------:R-:W-:Y:S02]  /*1a40*/  IADD3 R225, R225, 0x100, RZ ;  /* 0x00000100e1e17810 */ /* 0x000fe40007ffe0ff */
[----:B------:R-:W-:Y:S02]  /*1a50*/  IADD3 R229, R229, 0x100, RZ ;  /* 0x00000100e5e57810 */ /* 0x000fe40007ffe0ff */
[C---:B----4-:R-:W-:Y:S02]  /*1a60*/  PRMT R16, R8.reuse, 0x7632, R16 ;  /* 0x0000763208107816 */ /* 0x050fe40000000010 */
[----:B------:R-:W-:Y:S02]  /*1a70*/  SHF.L.U32 R8, R8, 0x10, RZ ;  /* 0x0000001008087819 */ /* 0x000fe400000006ff */
[----:B------:R-:W-:-:S03]  /*1a80*/  SHF.L.U32 R196, R9, 0x10, RZ ;  /* 0x0000001009c47819 */ /* 0x000fc600000006ff */
[----:B------:R-:W-:Y:S01]  /*1a90*/  FADD.FTZ R8, -R223, R8 ;  /* 0x00000008df087221 */ /* 0x000fe20000010100 */
[C---:B--2---:R-:W-:Y:S02]  /*1aa0*/  PRMT R203, R13.reuse, 0x7632, R203 ;  /* 0x000076320dcb7816 */ /* 0x044fe400000000cb */
[----:B------:R-:W-:Y:S02]  /*1ab0*/  SHF.L.U32 R17, R13, 0x10, RZ ;  /* 0x000000100d117819 */ /* 0x000fe400000006ff */
[----:B------:R-:W-:Y:S02]  /*1ac0*/  SHF.L.U32 R13, R16, 0x10, RZ ;  /* 0x00000010100d7819 */ /* 0x000fe400000006ff */
[----:B------:R-:W-:Y:S01]  /*1ad0*/  PRMT R199, R9, 0x7632, R199 ;  /* 0x0000763209c77816 */ /* 0x000fe200000000c7 */
[----:B-----5:R-:W-:Y:S01]  /*1ae0*/  FMUL.FTZ R8, R2, R8 ;  /* 0x0000000802087220 */ /* 0x020fe20000410000 */
[C---:B------:R-:W-:Y:S01]  /*1af0*/  SHF.L.U32 R9, R12.reuse, 0x10, RZ ;  /* 0x000000100c097819 */ /* 0x040fe200000006ff */
[C---:B------:R-:W-:Y:S01]  /*1b00*/  FADD.FTZ R197, -R223.reuse, R196 ;  /* 0x000000c4dfc57221 */ /* 0x040fe20000010100 */
[----:B------:R-:W-:Y:S01]  /*1b10*/  PRMT R202, R12, 0x7632, R202 ;  /* 0x000076320cca7816 */ /* 0x000fe200000000ca */
[----:B------:R-:W-:Y:S01]  /*1b20*/  FADD.FTZ R13, -R223, R13 ;  /* 0x0000000ddf0d7221 */ /* 0x000fe20000010100 */
[----:B------:R-:W-:-:S02]  /*1b30*/  PRMT R201, R11, 0x7632, R201 ;  /* 0x000076320bc97816 */ /* 0x000fc400000000c9 */
[----:B------:R-:W-:Y:S01]  /*1b40*/  SHF.L.U32 R198, R11, 0x10, RZ ;  /* 0x000000100bc67819 */ /* 0x000fe200000006ff */
[C---:B------:R-:W-:Y:S01]  /*1b50*/  IMAD.U32 R11, R14.reuse, 0x10000, RZ ;  /* 0x000100000e0b7824 */ /* 0x040fe200078e00ff */
[----:B------:R-:W-:Y:S01]  /*1b60*/  PRMT R216, R14, 0x7632, R216 ;  /* 0x000076320ed87816 */ /* 0x000fe200000000d8 */
[----:B------:R-:W-:Y:S01]  /*1b70*/  FADD.FTZ R124, R124, R9 ;  /* 0x000000097c7c7221 */ /* 0x000fe20000010000 */
[----:B------:R-:W-:Y:S01]  /*1b80*/  SHF.L.U32 R14, R199, 0x10, RZ ;  /* 0x00000010c70e7819 */ /* 0x000fe200000006ff */
[-C--:B------:R-:W-:Y:S01]  /*1b90*/  FFMA.FTZ R92, R8, R9.reuse, R92 ;  /* 0x00000009085c7223 */ /* 0x080fe2000001005c */
[----:B------:R-:W-:Y:S01]  /*1ba0*/  SHF.L.U32 R196, R202, 0x10, RZ ;  /* 0x00000010cac47819 */ /* 0x000fe200000006ff */
[----:B------:R-:W-:Y:S01]  /*1bb0*/  FMUL.FTZ R236, R44, R9 ;  /* 0x000000092cec7220 */ /* 0x000fe20000410000 */
[C---:B------:R-:W-:Y:S01]  /*1bc0*/  FMUL.FTZ R9, R2.reuse, R197 ;  /* 0x000000c502097220 */ /* 0x040fe20000410000 */
[----:B------:R-:W-:Y:S01]  /*1bd0*/  FMUL.FTZ R13, R2, R13 ;  /* 0x0000000d020d7220 */ /* 0x000fe20000410000 */
[----:B------:R-:W-:Y:S01]  /*1be0*/  FADD.FTZ R126, R126, R17 ;  /* 0x000000117e7e7221 */ /* 0x000fe20000010000 */
[-C--:B------:R-:W-:Y:S01]  /*1bf0*/  FMUL.FTZ R231, R46, R17.reuse ;  /* 0x000000112ee77220 */ /* 0x080fe20000410000 */
[----:B------:R-:W-:Y:S01]  /*1c00*/  FFMA.FTZ R94, R9, R17, R94 ;  /* 0x00000011095e7223 */ /* 0x000fe2000001005e */
[----:B------:R-:W-:Y:S01]  /*1c10*/  FADD.FTZ R14, -R223, R14 ;  /* 0x0000000edf0e7221 */ /* 0x000fe20000010100 */
[----:B------:R-:W-:Y:S01]  /*1c20*/  FADD.FTZ R125, R125, R196 ;  /* 0x000000c47d7d7221 */ /* 0x000fe20000010000 */
[-C--:B------:R-:W-:Y:S01]  /*1c30*/  FFMA.FTZ R93, R13, R196.reuse, R93 ;  /* 0x000000c40d5d7223 */ /* 0x080fe2000001005d */
[----:B------:R-:W-:Y:S01]  /*1c40*/  FMUL.FTZ R234, R45, R196 ;  /* 0x000000c42dea7220 */ /* 0x000fe20000410000 */
[----:B------:R-:W-:Y:S01]  /*1c50*/  FADD.FTZ R17, R227, R236 ;  /* 0x000000ece3117221 */ /* 0x000fe20000010000 */
[----:B------:R-:W-:Y:S01]  /*1c60*/  FFMA.FTZ R196, R8, R236, R226 ;  /* 0x000000ec08c47223 */ /* 0x000fe200000100e2 */
[C---:B------:R-:W-:Y:S01]  /*1c70*/  PRMT R200, R10.reuse, 0x7632, R200 ;  /* 0x000076320ac87816 */ /* 0x040fe200000000c8 */
[----:B------:R-:W-:Y:S01]  /*1c80*/  IMAD.U32 R10, R10, 0x10000, RZ ;  /* 0x000100000a0a7824 */ /* 0x000fe200078e00ff */
[----:B------:R-:W-:Y:S01]  /*1c90*/  SHF.L.U32 R197, R203, 0x10, RZ ;  /* 0x00000010cbc57819 */ /* 0x000fe200000006ff */
[----:B------:R-:W-:Y:S01]  /*1ca0*/  FMUL.FTZ R14, R2, R14 ;  /* 0x0000000e020e7220 */ /* 0x000fe20000410000 */
[----:B------:R-:W-:Y:S01]  /*1cb0*/  FADD.FTZ R17, R17, R234 ;  /* 0x000000ea11117221 */ /* 0x000fe20000010000 */
[----:B------:R-:W-:Y:S01]  /*1cc0*/  FFMA.FTZ R196, R13, R234, R196 ;  /* 0x000000ea0dc47223 */ /* 0x000fe200000100c4 */
[----:B------:R-:W-:Y:S01]  /*1cd0*/  FADD.FTZ R10, -R223, R10 ;  /* 0x0000000adf0a7221 */ /* 0x000fe20000010100 */
[----:B------:R-:W-:Y:S01]  /*1ce0*/  PRMT R217, R15, 0x7632, R217 ;  /* 0x000076320fd97816 */ /* 0x000fe200000000d9 */
[----:B------:R-:W-:Y:S01]  /*1cf0*/  FADD.FTZ R127, R127, R197 ;  /* 0x000000c57f7f7221 */ /* 0x000fe20000010000 */
[----:B------:R-:W-:Y:S01]  /*1d00*/  SHF.L.U32 R12, R15, 0x10, RZ ;  /* 0x000000100f0c7819 */ /* 0x000fe200000006ff */
[-C--:B------:R-:W-:Y:S01]  /*1d10*/  FFMA.FTZ R95, R14, R197.reuse, R95 ;  /* 0x000000c50e5f7223 */ /* 0x080fe2000001005f */
[----:B------:R-:W-:Y:S01]  /*1d20*/  FMUL.FTZ R230, R47, R197 ;  /* 0x000000c52fe67220 */ /* 0x000fe20000410000 */
[----:B------:R-:W-:-:S02]  /*1d30*/  IMAD.U32 R15, R200, 0x10000, RZ ;  /* 0x00010000c80f7824 */ /* 0x000fc400078e00ff */
[----:B------:R-:W-:Y:S01]  /*1d40*/  FADD.FTZ R17, R17, R231 ;  /* 0x000000e711117221 */ /* 0x000fe20000010000 */
[----:B------:R-:W-:Y:S01]  /*1d50*/  FFMA.FTZ R197, R9, R231, R196 ;  /* 0x000000e709c57223 */ /* 0x000fe200000100c4 */
[----:B------:R-:W-:Y:S01]  /*1d60*/  FMUL.FTZ R10, R2, R10 ;  /* 0x0000000a020a7220 */ /* 0x000fe20000410000 */
[C---:B------:R-:W-:Y:S01]  /*1d70*/  FADD.FTZ R16, -R223.reuse, R198 ;  /* 0x000000c6df107221 */ /* 0x040fe20000010100 */
[----:B------:R-:W-:Y:S02]  /*1d80*/  IMAD.U32 R198, R216, 0x10000, RZ ;  /* 0x00010000d8c67824 */ /* 0x000fe400078e00ff */
[-C--:B------:R-:W-:Y:S01]  /*1d90*/  FMUL.FTZ R228, R48, R11.reuse ;  /* 0x0000000b30e47220 */ /* 0x080fe20000410000 */
[----:B------:R-:W-:Y:S01]  /*1da0*/  FADD.FTZ R15, -R223, R15 ;  /* 0x0000000fdf0f7221 */ /* 0x000fe20000010100 */
[----:B------:R-:W-:Y:S01]  /*1db0*/  FADD.FTZ R17, R17, R230 ;  /* 0x000000e611117221 */ /* 0x000fe20000010000 */
[----:B------:R-:W-:Y:S01]  /*1dc0*/  FFMA.FTZ R197, R14, R230, R197 ;  /* 0x000000e60ec57223 */ /* 0x000fe200000100c5 */
        /* <DEDUP_REMOVED lines=12> */
[----:B------:R-:W-:Y:S01]  /*1e90*/  FADD.FTZ R16, -R223, R200 ;  /* 0x000000c8df107221 */ /* 0x000fe20000010100 */
[----:B------:R-:W-:Y:S01]  /*1ea0*/  FADD.FTZ R196, R17, R224 ;  /* 0x000000e011c47221 */ /* 0x000fe20000010000 */
[----:B------:R-:W-:Y:S01]  /*1eb0*/  FFMA.FTZ R197, R15, R224, R197 ;  /* 0x000000e00fc57223 */ /* 0x000fe200000100c5 */
[-C--:B------:R-:W-:Y:S01]  /*1ec0*/  FMUL.FTZ R17, R51, R199.reuse ;  /* 0x000000c733117220 */ /* 0x080fe20000410000 */
        /* <DEDUP_REMOVED lines=9> */
.L_x_3390:
[----:B------:R-:W-:Y:S05]  /*1f60*/  BSYNC B1 ;  /* 0x0000000000017941 */ /* 0x000fea0003800000 */
.L_x_3389:
[----:B------:R-:W-:-:S13]  /*1f70*/  LOP3.LUT P3, RZ, R3, 0x4, RZ, 0xc0, !PT ;  /* 0x0000000403ff7812 */ /* 0x000fda000786c0ff */
        /* <DEDUP_REMOVED lines=11> */
[----:B------:R4:W5:Y:S02]  /*2030*/  @P3 LDG.E.128 R20, desc[UR4][R206.64] ;  /* 0x00000004ce143981 */ /* 0x000964000c1e1d00 */
[C---:B----4-:R-:W-:Y:S01]  /*2040*/  PRMT R206, R196.reuse, 0x7632, R206 ;  /* 0x00007632c4ce7816 */ /* 0x050fe200000000ce */
[----:B------:R-:W-:Y:S01]  /*2050*/  IMAD.U32 R210, R196, 0x10000, RZ ;  /* 0x00010000c4d27824 */ /* 0x000fe200078e00ff */
[C---:B------:R-:W-:Y:S02]  /*2060*/  PRMT R207, R197.reuse, 0x7632, R207 ;  /* 0x00007632c5cf7816 */ /* 0x040fe400000000cf */
[----:B------:R-:W-:Y:S01]  /*2070*/  SHF.L.U32 R209, R197, 0x10, RZ ;  /* 0x00000010c5d17819 */ /* 0x000fe200000006ff */
[----:B------:R-:W-:Y:S01]  /*2080*/  IMAD.U32 R211, R206, 0x10000, RZ ;  /* 0x00010000ced37824 */ /* 0x000fe200078e00ff */
[----:B------:R-:W-:Y:S01]  /*2090*/  PRMT R197, R199, 0x7632, R197 ;  /* 0x00007632c7c57816 */ /* 0x000fe200000000c5 */
[--C-:B------:R-:W-:Y:S01]  /*20a0*/  FADD.FTZ R213, -R223, R210.reuse ;  /* 0x000000d2dfd57221 */ /* 0x100fe20000010100 */
[----:B------:R-:W-:Y:S01]  /*20b0*/  SHF.L.U32 R199, R199, 0x10, RZ ;  /* 0x00000010c7c77819 */ /* 0x000fe200000006ff */
[C---:B------:R-:W-:Y:S01]  /*20c0*/  FADD.FTZ R211, -R223.reuse, R211 ;  /* 0x000000d3dfd37221 */ /* 0x040fe20000010100 */
[C---:B--2---:R-:W-:Y:S01]  /*20d0*/  PRMT R210, R200.reuse, 0x7632, R210 ;  /* 0x00007632c8d27816 */ /* 0x044fe200000000d2 */
[----:B------:R-:W-:Y:S01]  /*20e0*/  FADD.FTZ R206, -R223, R209 ;  /* 0x000000d1dfce7221 */ /* 0x000fe20000010100 */
[----:B------:R-:W-:-:S02]  /*20f0*/  IMAD.U32 R212, R200, 0x10000, RZ ;  /* 0x00010000c8d47824 */ /* 0x000fc400078e00ff */
[----:B------:R-:W-:Y:S01]  /*2100*/  FADD.FTZ R199, -R223, R199 ;  /* 0x000000c7dfc77221 */ /* 0x000fe20000010100 */
[----:B-----5:R-:W-:Y:S01]  /*2110*/  FMUL.FTZ R247, R2, R213 ;  /* 0x000000d502f77220 */ /* 0x020fe20000410000 */
[----:B------:R-:W-:Y:S01]  /*2120*/  PRMT R196, R198, 0x7632, R196 ;  /* 0x00007632c6c47816 */ /* 0x000fe200000000c4 */
[----:B------:R-:W-:Y:S01]  /*2130*/  FMUL.FTZ R233, R2, R211 ;  /* 0x000000d302e97220 */ /* 0x000fe20000410000 */
[----:B------:R-:W-:Y:S01]  /*2140*/  SHF.L.U32 R208, R198, 0x10, RZ ;  /* 0x00000010c6d07819 */ /* 0x000fe200000006ff */
[----:B------:R-:W-:Y:S01]  /*2150*/  FMUL.FTZ R235, R60, R212 ;  /* 0x000000d43ceb7220 */ /* 0x000fe20000410000 */
[----:B------:R-:W-:Y:S01]  /*2160*/  PRMT R214, R202, 0x7632, R214 ;  /* 0x00007632cad67816 */ /* 0x000fe200000000d6 */
[----:B------:R-:W-:Y:S01]  /*2170*/  FADD.FTZ R100, R100, R212 ;  /* 0x000000d464647221 */ /* 0x000fe20000010000 */
[----:B------:R-:W-:Y:S01]  /*2180*/  SHF.L.U32 R209, R202, 0x10, RZ ;  /* 0x00000010cad17819 */ /* 0x000fe200000006ff */
[----:B------:R-:W-:Y:S01]  /*2190*/  IMAD.U32 R202, R210, 0x10000, RZ ;  /* 0x00010000d2ca7824 */ /* 0x000fe200078e00ff */
[----:B------:R-:W-:Y:S01]  /*21a0*/  PRMT R213, R203, 0x7632, R213 ;  /* 0x00007632cbd57816 */ /* 0x000fe200000000d5 */
[----:B------:R-:W-:Y:S01]  /*21b0*/  FMUL.FTZ R210, R2, R199 ;  /* 0x000000c702d27220 */ /* 0x000fe20000410000 */
[----:B------:R-:W-:Y:S01]  /*21c0*/  SHF.L.U32 R198, R207, 0x10, RZ ;  /* 0x00000010cfc67819 */ /* 0x000fe200000006ff */
[----:B------:R-:W-:Y:S01]  /*21d0*/  FADD.FTZ R207, -R223, R208 ;  /* 0x000000d0dfcf7221 */ /* 0x000fe20000010100 */
[----:B------:R-:W-:Y:S01]  /*21e0*/  SHF.L.U32 R203, R203, 0x10, RZ ;  /* 0x00000010cbcb7819 */ /* 0x000fe200000006ff */
[----:B------:R-:W-:Y:S01]  /*21f0*/  FADD.FTZ R101, R101, R202 ;  /* 0x000000ca65657221 */ /* 0x000fe20000010000 */
[----:B------:R-:W-:Y:S01]  /*2200*/  PRMT R208, R201, 0x7632, R208 ;  /* 0x00007632c9d07816 */ /* 0x000fe200000000d0 */
[----:B------:R-:W-:Y:S01]  /*2210*/  FADD.FTZ R198, -R223, R198 ;  /* 0x000000c6dfc67221 */ /* 0x000fe20000010100 */
[----:B------:R-:W-:Y:S01]  /*2220*/  SHF.L.U32 R200, R201, 0x10, RZ ;  /* 0x00000010c9c87819 */ /* 0x000fe200000006ff */
[----:B------:R-:W-:Y:S01]  /*2230*/  FADD.FTZ R106, R106, R203 ;  /* 0x000000cb6a6a7221 */ /* 0x000fe20000010000 */
[-C--:B------:R-:W-:Y:S01]  /*2240*/  FFMA.FTZ R138, R210, R203.reuse, R138 ;  /* 0x000000cbd28a7223 */ /* 0x080fe2000001008a */
[----:B------:R-:W-:Y:S01]  /*2250*/  FMUL.FTZ R211, R66, R203 ;  /* 0x000000cb42d37220 */ /* 0x000fe20000410000 */
[-C--:B------:R-:W-:Y:S01]  /*2260*/  FFMA.FTZ R133, R233, R202.reuse, R133 ;  /* 0x000000cae9857223 */ /* 0x080fe20000010085 */
[----:B------:R-:W-:Y:S01]  /*2270*/  FMUL.FTZ R232, R61, R202 ;  /* 0x000000ca3de87220 */ /* 0x000fe20000410000 */
[----:B------:R-:W-:Y:S01]  /*2280*/  FADD.FTZ R203, R227, R235 ;  /* 0x000000ebe3cb7221 */ /* 0x000fe20000010000 */
[C---:B------:R-:W-:Y:S01]  /*2290*/  FFMA.FTZ R202, R247.reuse, R235, R226 ;  /* 0x000000ebf7ca7223 */ /* 0x040fe200000100e2 */
[----:B------:R-:W-:Y:S01]  /*22a0*/  SHF.L.U32 R196, R196, 0x10, RZ ;  /* 0x00000010c4c47819 */ /* 0x000fe200000006ff */
[----:B------:R-:W-:Y:S01]  /*22b0*/  FFMA.FTZ R132, R247, R212, R132 ;  /* 0x000000d4f7847223 */ /* 0x000fe20000010084 */
[----:B------:R-:W-:Y:S01]  /*22c0*/  SHF.L.U32 R201, R208, 0x10, RZ ;  /* 0x00000010d0c97819 */ /* 0x000fe200000006ff */
[C---:B------:R-:W-:Y:S01]  /*22d0*/  FMUL.FTZ R212, R2.reuse, R198 ;  /* 0x000000c602d47220 */ /* 0x040fe20000410000 */
[----:B------:R-:W-:Y:S01]  /*22e0*/  FMUL.FTZ R206, R2, R206 ;  /* 0x000000ce02ce7220 */ /* 0x000fe20000410000 */
        /* <DEDUP_REMOVED lines=18> */
[----:B------:R-:W-:Y:S01]  /*2410*/  SHF.L.U32 R197, R197, 0x10, RZ ;  /* 0x00000010c5c57819 */ /* 0x000fe200000006ff */
[-C--:B------:R-:W-:Y:S01]  /*2420*/  FMUL.FTZ R215, R65, R200.reuse ;  /* 0x000000c841d77220 */ /* 0x080fe20000410000 */
[----:B------:R-:W-:Y:S01]  /*2430*/  FADD.FTZ R198, R198, R209 ;  /* 0x000000d1c6c67221 */ /* 0x000fe20000010000 */
[----:B------:R-:W-:Y:S01]  /*2440*/  FFMA.FTZ R196, R207, R209, R196 ;  /* 0x000000d1cfc47223 */ /* 0x000fe200000100c4 */
[----:B------:R-:W-:Y:S01]  /*2450*/  FMUL.FTZ R219, R67, R199 ;  /* 0x000000c743db7220 */ /* 0x000fe20000410000 */
[----:B------:R-:W-:Y:S01]  /*2460*/  FADD.FTZ R197, -R223, R197 ;  /* 0x000000c5dfc57221 */ /* 0x000fe20000010100 */
[----:B------:R-:W-:Y:S01]  /*2470*/  FADD.FTZ R198, R198, R215 ;  /* 0x000000d7c6c67221 */ /* 0x000fe20000010000 */
[----:B------:R-:W-:Y:S01]  /*2480*/  FFMA.FTZ R196, R214, R215, R196 ;  /* 0x000000d7d6c47223 */ /* 0x000fe200000100c4 */
[----:B------:R-:W-:Y:S01]  /*2490*/  FADD.FTZ R103, R103, R201 ;  /* 0x000000c967677221 */ /* 0x000fe20000010000 */
        /* <DEDUP_REMOVED lines=9> */
[----:B------:R-:W-:-:S07]  /*2530*/  FFMA.FTZ R226, R218, R219, R196 ;  /* 0x000000dbdae27223 */ /* 0x000fce00000100c4 */
.L_x_3384:
[----:B------:R-:W-:Y:S05]  /*2540*/  BSYNC B0 ;  /* 0x0000000000007941 */ /* 0x000fea0003800000 */
.L_x_3373:
[----:B------:R-:W2:Y:S01]  /*2550*/  LDL.LU R197, [R1+0x28] ;  /* 0x0000280001c57983 */ /* 0x000ea20000300800 */
[----:B------:R-:W-:Y:S01]  /*2560*/  UMOV UR6, 0xffffffff ;  /* 0xffffffff00067882 */ /* 0x000fe20000000000 */
[----:B------:R-:W-:Y:S01]  /*2570*/  LOP3.LUT R3, R3, 0xfffffffd, RZ, 0xc0, !PT ;  /* 0xfffffffd03037812 */ /* 0x000fe200078ec0ff */
[----:B------:R-:W1:Y:S02]  /*2580*/  S2R R196, SR_TID.X ;  /* 0x0000000000c47919 */ /* 0x000e640000002100 */
[----:B-1----:R-:W-:-:S04]  /*2590*/  SHF.R.U32.HI R217, RZ, 0x5, R196 ;  /* 0x00000005ffd97819 */ /* 0x002fc800000116c4 */
[----:B------:R-:W-:Y:S02]  /*25a0*/  LOP3.LUT R198, R217, 0x7fffff8, RZ, 0xc0, !PT ;  /* 0x07fffff8d9c67812 */ /* 0x000fe400078ec0ff */
[----:B--2---:R-:W-:-:S13]  /*25b0*/  LOP3.LUT P3, RZ, R197, 0xff, RZ, 0xc0, !PT ;  /* 0x000000ffc5ff7812 */ /* 0x004fda000786c0ff */
[----:B------:R-:W-:Y:S01]  /*25c0*/  @P3 LOP3.LUT R3, R3, 0x2, RZ, 0xfc, !PT ;  /* 0x0000000203033812 */ /* 0x000fe200078efcff */
[----:B------:R-:W-:Y:S01]  /*25d0*/  @!P3 VIADD R198, R198, 0x8 ;  /* 0x00000008c6c6b836 */ /* 0x000fe20000000000 */
[----:B------:R-:W-:Y:S01]  /*25e0*/  LOP3.LUT P3, RZ, R196, 0x1f, RZ, 0xc0, !PT ;  /* 0x0000001fc4ff7812 */ /* 0x000fe2000786c0ff */
[----:B------:R-:W-:-:S12]  /*25f0*/  BRA.DIV UR6, `(.L_x_3391) ;  /* 0x0000004206b47947 */ /* 0x000fd8000b800000 */
[----:B------:R-:W1:Y:S02]  /*2600*/  SHFL.DOWN PT, R196, R227, 0x10, 0x1f ;  /* 0x0a001f00e3c47f89 */ /* 0x000e6400000e0000 */
[----:B-1----:R-:W-:Y:S02]  /*2610*/  FADD.FTZ R201, R196, R227 ;  /* 0x000000e3c4c97221 */ /* 0x002fe40000010000 */
[----:B------:R-:W1:Y:S02]  /*2620*/  SHFL.DOWN PT, R196, R226, 0x10, 0x1f ;  /* 0x0a001f00e2c47f89 */ /* 0x000e6400000e0000 */
[----:B-1----:R-:W-:Y:S02]  /*2630*/  FADD.FTZ R202, R196, R226 ;  /* 0x000000e2c4ca7221 */ /* 0x002fe40000010000 */
[----:B------:R-:W1:Y:S02]  /*2640*/  SHFL.DOWN PT, R196, R201, 0x8, 0x1f ;  /* 0x09001f00c9c47f89 */ /* 0x000e6400000e0000 */
[----:B-1----:R-:W-:-:S02]  /*2650*/  FADD.FTZ R201, R201, R196 ;  /* 0x000000c4c9c97221 */ /* 0x002fc40000010000 */
        /* <DEDUP_REMOVED lines=8> */
[----:B------:R-:W1:Y:S04]  /*26e0*/  SHFL.DOWN PT, R196, R202, 0x2, 0x1f ;  /* 0x08401f00cac47f89 */ /* 0x000e6800000e0000 */
[----:B------:R2:W3:Y:S01]  /*26f0*/  SHFL.DOWN PT, R216, R201, 0x1, 0x1f ;  /* 0x08201f00c9d87f89 */ /* 0x0004e200000e0000 */
[----:B-1----:R-:W-:-:S05]  /*2700*/  FADD.FTZ R202, R202, R196 ;  /* 0x000000c4caca7221 */ /* 0x002fca0000010000 */
[----:B---3--:R2:W1:Y:S02]  /*2710*/  SHFL.DOWN PT, R197, R202, 0x1, 0x1f ;  /* 0x08201f00cac57f89 */ /* 0x00846400000e0000 */
.L_x_3521:
[----:B------:R-:W3:Y:S01]  /*2720*/  LDL.LU R203, [R1+0x24] ;  /* 0x0000240001cb7983 */ /* 0x000ee20000300800 */
[----:B------:R-:W-:Y:S01]  /*2730*/  FADD.FTZ R196, R201, R216 ;  /* 0x000000d8c9c47221 */ /* 0x000fe20000010000 */
[----:B------:R-:W-:Y:S01]  /*2740*/  @!P3 LOP3.LUT R199, R217, 0x7, RZ, 0xc0, !PT ;  /* 0x00000007d9c7b812 */ /* 0x000fe200078ec0ff */
[----:B-1----:R-:W-:Y:S01]  /*2750*/  FADD.FTZ R197, R202, R197 ;  /* 0x000000c5cac57221 */ /* 0x002fe20000010000 */
[----:B--2---:R-:W1:Y:S01]  /*2760*/  S2R R201, SR_CgaCtaId ;  /* 0x0000000000c97919 */ /* 0x004e620000008800 */
[----:B------:R-:W-:Y:S01]  /*2770*/  MOV R200, 0x400 ;  /* 0x0000040000c87802 */ /* 0x000fe20000000f00 */
[----:B------:R-:W-:Y:S05]  /*2780*/  WARPSYNC.ALL ;  /* 0x0000000000007948 */ /* 0x000fea0003800000 */
[----:B------:R-:W-:Y:S01]  /*2790*/  @!P3 IADD3 R199, R198, R199, RZ ;  /* 0x000000c7c6c7b210 */ /* 0x000fe20007ffe0ff */
[----:B------:R-:W-:Y:S01]  /*27a0*/  BSSY B0, `(.L_x_3392) ;  /* 0x0000119000007945 */ /* 0x000fe20003800000 */
[----:B------:R-:W-:-:S02]  /*27b0*/  LOP3.LUT P4, RZ, R3, 0x1, RZ, 0xc0, !PT ;  /* 0x0000000103ff7812 */ /* 0x000fc4000788c0ff */
[----:B-1----:R-:W-:-:S04]  /*27c0*/  LEA R200, R201, R200, 0x18 ;  /* 0x000000c8c9c87211 */ /* 0x002fc800078ec0ff */
[-C--:B------:R-:W-:Y:S02]  /*27d0*/  @!P3 LEA R199, R199, R200.reuse, 0x3 ;  /* 0x000000c8c7c7b211 */ /* 0x080fe400078e18ff */
[----:B------:R-:W-:-:S03]  /*27e0*/  LEA R200, R198, R200, 0x3 ;  /* 0x000000c8c6c87211 */ /* 0x000fc600078e18ff */
[----:B------:R-:W-:Y:S01]  /*27f0*/  @!P3 STS.64 [R199+0x8000], R196 ;  /* 0x008000c4c700b388 */ /* 0x000fe20000000a00 */
[----:B------:R-:W-:Y:S06]  /*2800*/  BAR.SYNC.DEFER_BLOCKING 0x0 ;  /* 0x0000000000007b1d */ /* 0x000fec0000010000 */
[----:B------:R-:W1:Y:S02]  /*2810*/  LDS.128 R196, [R200+0x8000] ;  /* 0x00800000c8c47984 */ /* 0x000e640000000c00 */
[----:B-1----:R-:W-:Y:S01]  /*2820*/  FADD.FTZ R196, RZ, R196 ;  /* 0x000000c4ffc47221 */ /* 0x002fe20000010000 */
[----:B------:R-:W-:-:S03]  /*2830*/  FADD.FTZ R197, RZ, R197 ;  /* 0x000000c5ffc57221 */ /* 0x000fc60000010000 */
[----:B------:R-:W-:Y:S01]  /*2840*/  FADD.FTZ R202, R198, R196 ;  /* 0x000000c4c6ca7221 */ /* 0x000fe20000010000 */
[----:B------:R-:W-:Y:S02]  /*2850*/  FADD.FTZ R201, R199, R197 ;  /* 0x000000c5c7c97221 */ /* 0x000fe40000010000 */
[----:B------:R-:W1:Y:S02]  /*2860*/  LDS.128 R196, [R200+0x8010] ;  /* 0x00801000c8c47984 */ /* 0x000e640000000c00 */
[----:B-1----:R-:W-:Y:S01]  /*2870*/  FADD.FTZ R196, R202, R196 ;  /* 0x000000c4cac47221 */ /* 0x002fe20000010000 */
[----:B------:R-:W-:-:S03]  /*2880*/  FADD.FTZ R197, R201, R197 ;  /* 0x000000c5c9c57221 */ /* 0x000fc60000010000 */
        /* <DEDUP_REMOVED lines=11> */
[----:B------:R-:W-:Y:S01]  /*2940*/  FADD.FTZ R197, R199, R197 ;  /* 0x000000c5c7c57221 */ /* 0x000fe20000010000 */
[----:B---3--:R-:W-:-:S13]  /*2950*/  ISETP.GE.AND P3, PT, R203, 0x1, PT ;  /* 0x00000001cb00780c */ /* 0x008fda0003f66270 */
[----:B------:R-:W-:-:S04]  /*2960*/  @P3 VIADD R200, R203, 0xffffffff ;  /* 0xffffffffcbc83836 */ /* 0x000fc80000000000 */
[----:B------:R-:W-:-:S05]  /*2970*/  @P3 IMAD R200, R200, R6, RZ ;  /* 0x00000006c8c83224 */ /* 0x000fca00078e02ff */
[----:B------:R-:W-:-:S04]  /*2980*/  @P3 SHF.R.S32.HI R198, RZ, 0x1f, R200 ;  /* 0x0000001fffc63819 */ /* 0x000fc800000114c8 */
[----:B------:R-:W-:Y:S01]  /*2990*/  @P3 LEA.HI R199, R198, R200, RZ, 0x3 ;  /* 0x000000c8c6c73211 */ /* 0x000fe200078f18ff */
[----:B------:R-:W-:Y:S01]  /*29a0*/  HFMA2.MMA R198, -RZ, RZ, 0, 0 ;  /* 0x00000000ffc67435 */ /* 0x000fe200000001ff */
[----:B------:R-:W-:-:S05]  /*29b0*/  FMUL.FTZ R200, R197, UR8 ;  /* 0x00000008c5c87c20 */ /* 0x000fca0008410000 */
[----:B------:R-:W-:Y:S01]  /*29c0*/  @P3 LEA.HI.SX32 R198, R199, R5, 0x1d ;  /* 0x00000005c7c63211 */ /* 0x000fe200078feaff */
[----:B------:R-:W-:Y:S01]  /*29d0*/  FMUL.FTZ R199, R196, UR8 ;  /* 0x00000008c4c77c20 */ /* 0x000fe20008410000 */
[----:B------:R-:W-:Y:S06]  /*29e0*/  @!P4 BRA `(.L_x_3393) ;  /* 0x0000000c00d0c947 */ /* 0x000fec0003800000 */
[----:B------:R-:W-:Y:S04]  /*29f0*/  BSSY B1, `(.L_x_3394) ;  /* 0x0000005000017945 */ /* 0x000fe80003800000 */
[----:B------:R-:W-:Y:S05]  /*2a00*/  @!P3 BRA `(.L_x_3395) ;  /* 0x00000000000cb947 */ /* 0x000fea0003800000 */
[----:B------:R-:W1:Y:S02]  /*2a10*/  LDC.64 R192, c[0x0][0x220] ;  /* 0x00008800ffc07b82 */ /* 0x000e640000000a00 */
[----:B-1----:R-:W-:-:S06]  /*2a20*/  IMAD.WIDE.U32 R192, R198, 0x10, R192 ;  /* 0x00000010c6c07825 */ /* 0x002fcc00078e00c0 */
[----:B------:R-:W5:Y:S02]  /*2a30*/  LDG.E.128 R192, desc[UR4][R192.64] ;  /* 0x00000004c0c07981 */ /* 0x000f64000c1e1d00 */
.L_x_3395:
[----:B------:R-:W-:Y:S05]  /*2a40*/  BSYNC B1 ;  /* 0x0000000000017941 */ /* 0x000fea0003800000 */
.L_x_3394:
[----:B------:R-:W-:Y:S04]  /*2a50*/  BSSY B1, `(.L_x_3396) ;  /* 0x0000014000017945 */ /* 0x000fe80003800000 */
[----:B------:R-:W-:Y:S05]  /*2a60*/  @P2 BRA `(.L_x_3397) ;  /* 0x00000000001c2947 */ /* 0x000fea0003800000 */
[----:B------:R-:W-:Y:S01]  /*2a70*/  UISETP.NE.U32.AND UP0, UPT, UR14, URZ, UPT ;  /* 0x0000003f0e00728c */ /* 0x000fe2000bf05070 */
[----:B------:R-:W-:-:S03]  /*2a80*/  MOV R197, RZ ;  /* 0x000000ff00c57202 */ /* 0x000fc60000000f00 */
[----:B------:R-:W-:-:S06]  /*2a90*/  UISETP.NE.AND.EX UP0, UPT, UR15, URZ, UPT, UP0 ;  /* 0x0000003f0f00728c */ /* 0x000fcc000bf05300 */
[----:B------:R-:W-:-:S13]  /*2aa0*/  PLOP3.LUT P4, PT, PT, PT, UP0, 0x80, 0x0 ;  /* 0x000000000000781c */ /* 0x000fda0003f8f008 */
[----:B------:R-:W-:Y:S05]  /*2ab0*/  @!P4 BRA `(.L_x_3398) ;  /* 0x000000000034c947 */ /* 0x000fea0003800000 */
[----:B-----5:R-:W-:Y:S01]  /*2ac0*/  SHF.L.U32 R197, R172, 0x10, RZ ;  /* 0x00000010acc57819 */ /* 0x020fe200000006ff */
[----:B------:R-:W-:Y:S06]  /*2ad0*/  BRA `(.L_x_3398) ;  /* 0x00000000002c7947 */ /* 0x000fec0003800000 */
.L_x_3397:
[----:B------:R-:W1:Y:S01]  /*2ae0*/  LDC.U8 R196, c[0x0][0x2a0] ;  /* 0x0000a800ffc47b82 */ /* 0x000e620000000000 */
[----:B------:R-:W-:-:S04]  /*2af0*/  UISETP.NE.U32.AND UP0, UPT, UR14, URZ, UPT ;  /* 0x0000003f0e00728c */ /* 0x000fc8000bf05070 */
[----:B------:R-:W-:Y:S01]  /*2b00*/  UISETP.NE.AND.EX UP0, UPT, UR15, URZ, UPT, UP0 ;  /* 0x0000003f0f00728c */ /* 0x000fe2000bf05300 */
[----:B-1----:R-:W-:-:S04]  /*2b10*/  ISETP.NE.AND P4, PT, R196, RZ, PT ;  /* 0x000000ffc400720c */ /* 0x002fc80003f85270 */
[----:B------:R-:W-:Y:S02]  /*2b20*/  FSEL R196, R199, RZ, !P4 ;  /* 0x000000ffc7c47208 */ /* 0x000fe40006000000 */
[----:B------:R-:W-:-:S03]  /*2b30*/  PLOP3.LUT P4, PT, PT, PT, UP0, 0x80, 0x0 ;  /* 0x000000000000781c */ /* 0x000fc60003f8f008 */
[----:B------:R-:W-:-:S04]  /*2b40*/  FFMA.FTZ R196, R0, R200, R196 ;  /* 0x000000c800c47223 */ /* 0x000fc800000100c4 */
[----:B------:R-:W-:-:S04]  /*2b50*/  FADD.FTZ R196, R18, -R196 ;  /* 0x800000c412c47221 */ /* 0x000fc80000010000 */
[----:B-----5:R-:W-:Y:S02]  /*2b60*/  FMUL.FTZ R197, R2, R196 ;  /* 0x000000c402c57220 */ /* 0x020fe40000410000 */
[----:B------:R-:W-:-:S04]  /*2b70*/  @P4 IMAD.U32 R196, R172, 0x10000, RZ ;  /* 0x00010000acc44824 */ /* 0x000fc800078e00ff */
[----:B------:R-:W-:-:S07]  /*2b80*/  @P4 FADD.FTZ R197, R197, R196 ;  /* 0x000000c4c5c54221 */ /* 0x000fce0000010000 */
.L_x_3398:
[----:B------:R-:W-:Y:S05]  /*2b90*/  BSYNC B1 ;  /* 0x0000000000017941 */ /* 0x000fea0003800000 */
.L_x_3396:
[----:B------:R-:W2:Y:S01]  /*2ba0*/  LDL R201, [R1+0x40] ;  /* 0x0000400001c97983 */ /* 0x000ea20000100800 */
[----:B------:R-:W-:Y:S01]  /*2bb0*/  ISETP.NE.U32.AND P5, PT, RZ, UR10, PT ;  /* 0x0000000aff007c0c */ /* 0x000fe2000bfa5070 */
[----:B------:R-:W-:Y:S03]  /*2bc0*/  BSSY B1, `(.L_x_3399) ;  /* 0x000001c000017945 */ /* 0x000fe60003800000 */
[----:B------:R-:W-:-:S13]  /*2bd0*/  ISETP.NE.AND.EX P5, PT, RZ, UR11, PT, P5 ;  /* 0x0000000bff007c0c */ /* 0x000fda000bfa5350 */
[----:B------:R-:W-:-:S04]  /*2be0*/  @P5 F2FP.BF16.F32.PACK_AB R196, RZ, R197 ;  /* 0x000000c5ffc4523e */ /* 0x000fc800000010ff */
[----:B------:R-:W-:Y:S02]  /*2bf0*/  @P5 PRMT R184, R196, 0x7610, R184 ;  /* 0x00007610c4b85816 */ /* 0x000fe400000000b8 */
[----:B------:R-:W1:Y:S02]  /*2c00*/  @P3 LDC R196, c[0x0][0x29c] ;  /* 0x0000a700ffc43b82 */ /* 0x000e640000000800 */
[----:B-1----:R-:W-:Y:S01]  /*2c10*/  @P3 FMUL.FTZ R196, R197, R196 ;  /* 0x000000c4c5c43220 */ /* 0x002fe20000410000 */
[----:B-----5:R-:W-:-:S05]  /*2c20*/  @P3 SHF.L.U32 R197, R192, 0x10, RZ ;  /* 0x00000010c0c53819 */ /* 0x020fca00000006ff */
[----:B------:R-:W-:Y:S01]  /*2c30*/  @P3 FFMA.FTZ R140, R196, R197, R140 ;  /* 0x000000c5c48c3223 */ /* 0x000fe2000001008c */
[----:B--2---:R-:W-:-:S05]  /*2c40*/  @P3 FMUL.FTZ R196, R201, R196 ;  /* 0x000000c4c9c43220 */ /* 0x004fca0000410000 */
        /* <DEDUP_REMOVED lines=8> */
.L_x_3400:
[----:B------:R-:W2:Y:S01]  /*2cd0*/  LDL R202, [R1+0x20] ;  /* 0x0000200001ca7983 */ /* 0x000ea20000100800 */
[----:B------:R-:W1:Y:S03]  /*2ce0*/  LDC.U8 R196, c[0x0][0x2a0] ;  /* 0x0000a800ffc47b82 */ /* 0x000e660000000000 */
[----:B------:R-:W3:Y:S01]  /*2cf0*/  LDL R201, [R1+0x1c] ;  /* 0x00001c0001c97983 */ /* 0x000ee20000100800 */
[----:B-1----:R-:W-:-:S04]  /*2d00*/  ISETP.NE.AND P6, PT, R196, RZ, PT ;  /* 0x000000ffc400720c */ /* 0x002fc80003fc5270 */
[----:B------:R-:W-:-:S05]  /*2d10*/  FSEL R196, R199, RZ, !P6 ;  /* 0x000000ffc7c47208 */ /* 0x000fca0007000000 */
[----:B--2---:R-:W-:-:S04]  /*2d20*/  FFMA.FTZ R196, R202, R200, R196 ;  /* 0x000000c8cac47223 */ /* 0x004fc800000100c4 */
[--C-:B---3--:R-:W-:Y:S01]  /*2d30*/  FADD.FTZ R197, R201, -R196.reuse ;  /* 0x800000c4c9c57221 */ /* 0x108fe20000010000 */
[----:B------:R-:W-:-:S03]  /*2d40*/  @P4 PRMT R196, R172, 0x7632, R196 ;  /* 0x00007632acc44816 */ /* 0x000fc600000000c4 */
[----:B------:R-:W-:Y:S02]  /*2d50*/  FMUL.FTZ R197, R2, R197 ;  /* 0x000000c502c57220 */ /* 0x000fe40000410000 */
[----:B------:R-:W-:-:S04]  /*2d60*/  @P4 IMAD.U32 R196, R196, 0x10000, RZ ;  /* 0x00010000c4c44824 */ /* 0x000fc800078e00ff */
[----:B------:R-:W-:-:S07]  /*2d70*/  @P4 FADD.FTZ R197, R197, R196 ;  /* 0x000000c4c5c54221 */ /* 0x000fce0000010000 */
.L_x_3401:
[----:B------:R-:W-:Y:S05]  /*2d80*/  BSYNC B1 ;  /* 0x0000000000017941 */ /* 0x000fea0003800000 */
.L_x_3399:
[----:B------:R-:W2:Y:S01]  /*2d90*/  LDL R201, [R1+0x44] ;  /* 0x0000440001c97983 */ /* 0x000ea20000100800 */
[----:B------:R-:W-:Y:S01]  /*2da0*/  @P5 F2FP.BF16.F32.PACK_AB R196, RZ, R197 ;  /* 0x000000c5ffc4523e */ /* 0x000fe200000010ff */
[----:B------:R-:W-:Y:S03]  /*2db0*/  BSSY B1, `(.L_x_3402) ;  /* 0x000001a000017945 */ /* 0x000fe60003800000 */
[----:B------:R-:W-:Y:S02]  /*2dc0*/  @P5 PRMT R184, R184, 0x5410, R196 ;  /* 0x00005410b8b85816 */ /* 0x000fe400000000c4 */
[----:B------:R-:W1:Y:S02]  /*2dd0*/  @P3 LDC R196, c[0x0][0x29c] ;  /* 0x0000a700ffc43b82 */ /* 0x000e640000000800 */
[----:B-1----:R-:W-:Y:S01]  /*2de0*/  @P3 FMUL.FTZ R196, R197, R196 ;  /* 0x000000c4c5c43220 */ /* 0x002fe20000410000 */
[----:B------:R-:W-:-:S04]  /*2df0*/  @P3 PRMT R197, R192, 0x7632, R197 ;  /* 0x00007632c0c53816 */ /* 0x000fc800000000c5 */
[----:B------:R-:W-:-:S05]  /*2e00*/  @P3 SHF.L.U32 R197, R197, 0x10, RZ ;  /* 0x00000010c5c53819 */ /* 0x000fca00000006ff */
[----:B------:R-:W-:Y:S01]  /*2e10*/  @P3 FFMA.FTZ R141, R196, R197, R141 ;  /* 0x000000c5c48d3223 */ /* 0x000fe2000001008d */
[----:B--2---:R-:W-:-:S05]  /*2e20*/  @P3 FMUL.FTZ R196, R201, R196 ;  /* 0x000000c4c9c43220 */ /* 0x004fca0000410000 */
[----:B------:R-:W-:-:S04]  /*2e30*/  @P3 F2FP.BF16.F32.PACK_AB R196, RZ, R196 ;  /* 0x000000c4ffc4323e */ /* 0x000fc800000010ff */
[----:B------:R-:W-:Y:S01]  /*2e40*/  @P3 PRMT R188, R188, 0x5410, R196 ;  /* 0x00005410bcbc3816 */ /* 0x000fe200000000c4 */
[----:B------:R-:W-:Y:S06]  /*2e50*/  @P2 BRA `(.L_x_3403) ;  /* 0x0000000000102947 */ /* 0x000fec0003800000 */
[----:B------:R-:W-:Y:S01]  /*2e60*/  MOV R197, RZ ;  /* 0x000000ff00c57202 */ /* 0x000fe20000000f00 */
[----:B------:R-:W-:Y:S06]  /*2e70*/  @!P4 BRA `(.L_x_3404) ;  /* 0x000000000034c947 */ /* 0x000fec0003800000 */
[----:B------:R-:W-:Y:S01]  /*2e80*/  SHF.L.U32 R197, R173, 0x10, RZ ;  /* 0x00000010adc57819 */ /* 0x000fe200000006ff */
[----:B------:R-:W-:Y:S06]  /*2e90*/  BRA `(.L_x_3404) ;  /* 0x00000000002c7947 */ /* 0x000fec0003800000 */
.L_x_3403:
[----:B------:R-:W2:Y:S01]  /*2ea0*/  LDL R201, [R1+0x18] ;  /* 0x0000180001c97983 */ /* 0x000ea20000100800 */
[----:B------:R-:W1:Y:S01]  /*2eb0*/  LDC.U8 R196, c[0x0][0x2a0] ;  /* 0x0000a800ffc47b82 */ /* 0x000e620000000000 */
[----:B--2---:R-:W-:Y:S02]  /*2ec0*/  IMAD.MOV.U32 R202, RZ, RZ, R201 ;  /* 0x000000ffffca7224 */ /* 0x004fe400078e00c9 */
[----:B------:R-:W2:Y:S01]  /*2ed0*/  LDL R201, [R1+0x14] ;  /* 0x0000140001c97983 */ /* 0x000ea20000100800 */
[----:B-1----:R-:W-:-:S04]  /*2ee0*/  ISETP.NE.AND P6, PT, R196, RZ, PT ;  /* 0x000000ffc400720c */ /* 0x002fc80003fc5270 */
[----:B------:R-:W-:-:S05]  /*2ef0*/  FSEL R196, R199, RZ, !P6 ;  /* 0x000000ffc7c47208 */ /* 0x000fca0007000000 */
[----:B------:R-:W-:-:S04]  /*2f00*/  FFMA.FTZ R196, R202, R200, R196 ;  /* 0x000000c8cac47223 */ /* 0x000fc800000100c4 */
[----:B--2---:R-:W-:-:S04]  /*2f10*/  FADD.FTZ R196, R201, -R196 ;  /* 0x800000c4c9c47221 */ /* 0x004fc80000010000 */
[----:B------:R-:W-:Y:S01]  /*2f20*/  FMUL.FTZ R197, R2, R196 ;  /* 0x000000c402c57220 */ /* 0x000fe20000410000 */
[----:B------:R-:W-:-:S05]  /*2f30*/  @P4 SHF.L.U32 R196, R173, 0x10, RZ ;  /* 0x00000010adc44819 */ /* 0x000fca00000006ff */
[----:B------:R-:W-:-:S07]  /*2f40*/  @P4 FADD.FTZ R197, R197, R196 ;  /* 0x000000c4c5c54221 */ /* 0x000fce0000010000 */
.L_x_3404:
[----:B------:R-:W-:Y:S05]  /*2f50*/  BSYNC B1 ;  /* 0x0000000000017941 */ /* 0x000fea0003800000 */
.L_x_3402:
[----:B------:R-:W2:Y:S01]  /*2f60*/  LDL R201, [R1+0x48] ;  /* 0x0000480001c97983 */ /* 0x000ea20000100800 */
[----:B------:R-:W-:Y:S01]  /*2f70*/  @P5 F2FP.BF16.F32.PACK_AB R196, RZ, R197 ;  /* 0x000000c5ffc4523e */ /* 0x000fe200000010ff */
[----:B------:R-:W-:Y:S03]  /*2f80*/  BSSY B1, `(.L_x_3405) ;  /* 0x000001a000017945 */ /* 0x000fe60003800000 */
[----:B------:R-:W-:Y:S02]  /*2f90*/  @P5 PRMT R185, R196, 0x7610, R185 ;  /* 0x00007610c4b95816 */ /* 0x000fe400000000b9 */
[----:B------:R-:W1:Y:S02]  /*2fa0*/  @P3 LDC R196, c[0x0][0x29c] ;  /* 0x0000a700ffc43b82 */ /* 0x000e640000000800 */
[----:B-1----:R-:W-:Y:S01]  /*2fb0*/  @P3 FMUL.FTZ R196, R197, R196 ;  /* 0x000000c4c5c43220 */ /* 0x002fe20000410000 */
[----:B------:R-:W-:-:S05]  /*2fc0*/  @P3 SHF.L.U32 R197, R193, 0x10, RZ ;  /* 0x00000010c1c53819 */ /* 0x000fca00000006ff */
[----:B------:R-:W-:Y:S01]  /*2fd0*/  @P3 FFMA.FTZ R142, R196, R197, R142 ;  /* 0x000000c5c48e3223 */ /* 0x000fe2000001008e */
[----:B--2---:R-:W-:-:S05]  /*2fe0*/  @P3 FMUL.FTZ R196, R201, R196 ;  /* 0x000000c4c9c43220 */ /* 0x004fca0000410000 */
        /* <DEDUP_REMOVED lines=8> */
.L_x_3406:
        /* <DEDUP_REMOVED lines=8> */
[----:B------:R-:W-:Y:S01]  /*30f0*/  FMUL.FTZ R197, R2, R197 ;  /* 0x000000c502c57220 */ /* 0x000fe20000410000 */
[----:B------:R-:W-:-:S05]  /*3100*/  @P4 SHF.L.U32 R196, R196, 0x10, RZ ;  /* 0x00000010c4c44819 */ /* 0x000fca00000006ff */
[----:B------:R-:W-:-:S07]  /*3110*/  @P4 FADD.FTZ R197, R197, R196 ;  /* 0x000000c4c5c54221 */ /* 0x000fce0000010000 */
.L_x_3407:
[----:B------:R-:W-:Y:S05]  /*3120*/  BSYNC B1 ;  /* 0x0000000000017941 */ /* 0x000fea0003800000 */
.L_x_3405:
        /* <DEDUP_REMOVED lines=15> */
[----:B------:R-:W-:Y:S01]  /*3220*/  IMAD.U32 R197, R174, 0x10000, RZ ;  /* 0x00010000aec57824 */ /* 0x000fe200078e00ff */
[----:B------:R-:W-:Y:S06]  /*3230*/  BRA `(.L_x_3410) ;  /* 0x0000000000287947 */ /* 0x000fec0003800000 */
.L_x_3409:
[----:B------:R-:W2:Y:S01]  /*3240*/  LDL R202, [R1+0x8] ;  /* 0x0000080001ca7983 */ /* 0x000ea20000100800 */
[----:B------:R-:W1:Y:S03]  /*3250*/  LDC.U8 R196, c[0x0][0x2a0] ;  /* 0x0000a800ffc47b82 */ /* 0x000e660000000000 */
[----:B------:R-:W3:Y:S01]  /*3260*/  LDL R201, [R1+0x4] ;  /* 0x0000040001c97983 */ /* 0x000ee20000100800 */
[----:B-1----:R-:W-:-:S04]  /*3270*/  ISETP.NE.AND P6, PT, R196, RZ, PT ;  /* 0x000000ffc400720c */ /* 0x002fc80003fc5270 */
[----:B------:R-:W-:-:S05]  /*3280*/  FSEL R196, R199, RZ, !P6 ;  /* 0x000000ffc7c47208 */ /* 0x000fca0007000000 */
[----:B--2---:R-:W-:-:S04]  /*3290*/  FFMA.FTZ R196, R202, R200, R196 ;  /* 0x000000c8cac47223 */ /* 0x004fc800000100c4 */
[----:B---3--:R-:W-:-:S04]  /*32a0*/  FADD.FTZ R196, R201, -R196 ;  /* 0x800000c4c9c47221 */ /* 0x008fc80000010000 */
[----:B------:R-:W-:Y:S01]  /*32b0*/  FMUL.FTZ R197, R2, R196 ;  /* 0x000000c402c57220 */ /* 0x000fe20000410000 */
[----:B------:R-:W-:-:S05]  /*32c0*/  @P4 SHF.L.U32 R196, R174, 0x10, RZ ;  /* 0x00000010aec44819 */ /* 0x000fca00000006ff */
[----:B------:R-:W-:-:S07]  /*32d0*/  @P4 FADD.FTZ R197, R197, R196 ;  /* 0x000000c4c5c54221 */ /* 0x000fce0000010000 */
.L_x_3410:
[----:B------:R-:W-:Y:S05]  /*32e0*/  BSYNC B1 ;  /* 0x0000000000017941 */ /* 0x000fea0003800000 */
.L_x_3408:
        /* <DEDUP_REMOVED lines=17> */
.L_x_3412:
[----:B------:R-:W2:Y:S01]  /*3400*/  LDL R201, [R1] ;  /* 0x0000000001c97983 */ /* 0x000ea20000100800 */
[----:B------:R-:W1:Y:S02]  /*3410*/  LDC.U8 R196, c[0x0][0x2a0] ;  /* 0x0000a800ffc47b82 */ /* 0x000e640000000000 */
[----:B-1----:R-:W-:-:S04]  /*3420*/  ISETP.NE.AND P6, PT, R196, RZ, PT ;  /* 0x000000ffc400720c */ /* 0x002fc80003fc5270 */
[----:B------:R-:W-:-:S05]  /*3430*/  FSEL R196, R199, RZ, !P6 ;  /* 0x000000ffc7c47208 */ /* 0x000fca0007000000 */
[----:B--2---:R-:W-:-:S04]  /*3440*/  FFMA.FTZ R196, R201, R200, R196 ;  /* 0x000000c8c9c47223 */ /* 0x004fc800000100c4 */
[--C-:B------:R-:W-:Y:S01]  /*3450*/  FADD.FTZ R197, R252, -R196.reuse ;  /* 0x800000c4fcc57221 */ /* 0x100fe20000010000 */
[----:B------:R-:W-:-:S03]  /*3460*/  @P4 PRMT R196, R174, 0x7632, R196 ;  /* 0x00007632aec44816 */ /* 0x000fc600000000c4 */
[----:B------:R-:W-:Y:S01]  /*3470*/  FMUL.FTZ R197, R2, R197 ;  /* 0x000000c502c57220 */ /* 0x000fe20000410000 */
[----:B------:R-:W-:-:S05]  /*3480*/  @P4 SHF.L.U32 R196, R196, 0x10, RZ ;  /* 0x00000010c4c44819 */ /* 0x000fca00000006ff */
[----:B------:R-:W-:-:S07]  /*3490*/  @P4 FADD.FTZ R197, R197, R196 ;  /* 0x000000c4c5c54221 */ /* 0x000fce0000010000 */
.L_x_3413:
[----:B------:R-:W-:Y:S05]  /*34a0*/  BSYNC B1 ;  /* 0x0000000000017941 */ /* 0x000fea0003800000 */
.L_x_3411:
        /* <DEDUP_REMOVED lines=17> */
.L_x_3415:
[----:B------:R-:W1:Y:S02]  /*35c0*/  LDC.U8 R196, c[0x0][0x2a0] ;  /* 0x0000a800ffc47b82 */ /* 0x000e640000000000 */
[----:B-1----:R-:W-:-:S04]  /*35d0*/  ISETP.NE.AND P6, PT, R196, RZ, PT ;  /* 0x000000ffc400720c */ /* 0x002fc80003fc5270 */
[----:B------:R-:W-:-:S05]  /*35e0*/  FSEL R196, R199, RZ, !P6 ;  /* 0x000000ffc7c47208 */ /* 0x000fca0007000000 */
[----:B------:R-:W-:-:S04]  /*35f0*/  FFMA.FTZ R196, R251, R200, R196 ;  /* 0x000000c8fbc47223 */ /* 0x000fc800000100c4 */
[----:B------:R-:W-:-:S04]  /*3600*/  FADD.FTZ R196, R250, -R196 ;  /* 0x800000c4fac47221 */ /* 0x000fc80000010000 */
[----:B------:R-:W-:Y:S01]  /*3610*/  FMUL.FTZ R197, R2, R196 ;  /* 0x000000c402c57220 */ /* 0x000fe20000410000 */
[----:B------:R-:W-:-:S05]  /*3620*/  @P4 SHF.L.U32 R196, R175, 0x10, RZ ;  /* 0x00000010afc44819 */ /* 0x000fca00000006ff */
[----:B------:R-:W-:-:S07]  /*3630*/  @P4 FADD.FTZ R197, R197, R196 ;  /* 0x000000c4c5c54221 */ /* 0x000fce0000010000 */
.L_x_3416:
[----:B------:R-:W-:Y:S05]  /*3640*/  BSYNC B1 ;  /* 0x0000000000017941 */ /* 0x000fea0003800000 */
.L_x_3414:
        /* <DEDUP_REMOVED lines=17> */
.L_x_3418:
[----:B------:R-:W1:Y:S02]  /*3760*/  LDC.U8 R196, c[0x0][0x2a0] ;  /* 0x0000a800ffc47b82 */ /* 0x000e640000000000 */
[----:B-1----:R-:W-:-:S04]  /*3770*/  ISETP.NE.AND P6, PT, R196, RZ, PT ;  /* 0x000000ffc400720c */ /* 0x002fc80003fc5270 */
[----:B------:R-:W-:-:S05]  /*3780*/  FSEL R196, R199, RZ, !P6 ;  /* 0x000000ffc7c47208 */ /* 0x000fca0007000000 */
[----:B------:R-:W-:-:S04]  /*3790*/  FFMA.FTZ R196, R249, R200, R196 ;  /* 0x000000c8f9c47223 */ /* 0x000fc800000100c4 */
[--C-:B------:R-:W-:Y:S01]  /*37a0*/  FADD.FTZ R197, R248, -R196.reuse ;  /* 0x800000c4f8c57221 */ /* 0x100fe20000010000 */
[----:B------:R-:W-:-:S03]  /*37b0*/  @P4 PRMT R196, R175, 0x7632, R196 ;  /* 0x00007632afc44816 */ /* 0x000fc600000000c4 */
[----:B------:R-:W-:Y:S01]  /*37c0*/  FMUL.FTZ R197, R2, R197 ;  /* 0x000000c502c57220 */ /* 0x000fe20000410000 */
[----:B------:R-:W-:-:S05]  /*37d0*/  @P4 SHF.L.U32 R196, R196, 0x10, RZ ;  /* 0x00000010c4c44819 */ /* 0x000fca00000006ff */
[----:B------:R-:W-:-:S07]  /*37e0*/  @P4 FADD.FTZ R197, R197, R196 ;  /* 0x000000c4c5c54221 */ /* 0x000fce0000010000 */
.L_x_3419:
[----:B------:R-:W-:Y:S05]  /*37f0*/  BSYNC B1 ;  /* 0x0000000000017941 */ /* 0x000fea0003800000 */
.L_x_3417:
[----:B------:R-:W2:Y:S01]  /*3800*/  LDL R201, [R1+0x5c] ;  /* 0x00005c0001c97983 */ /* 0x000ea20000100800 */
[----:B------:R-:W-:-:S04]  /*3810*/  @P5 F2FP.BF16.F32.PACK_AB R196, RZ, R197 ;  /* 0x000000c5ffc4523e */ /* 0x000fc800000010ff */
        /* <DEDUP_REMOVED lines=8> */
[----:B------:R-:W-:Y:S02]  /*38a0*/  @P3 PRMT R191, R191, 0x5410, R196 ;  /* 0x00005410bfbf3816 */ /* 0x000fe400000000c4 */
[----:B------:R-:W1:Y:S02]  /*38b0*/  @P5 LDC.64 R196, c[0x0][0x308] ;  /* 0x0000c200ffc45b82 */ /* 0x000e640000000a00 */
[C---:B-1----:R-:W-:Y:S01]  /*38c0*/  @P5 IMAD.WIDE.U32 R196, R7.reuse, 0x10, R196 ;  /* 0x0000001007c45825 */ /* 0x042fe200078e00c4 */
[----:B------:R-:W-:-:S04]  /*38d0*/  IADD3 R7, R7, 0x100, RZ ;  /* 0x0000010007077810 */ /* 0x000fc80007ffe0ff */
[----:B------:R1:W-:Y:S02]  /*38e0*/  @P5 STG.E.128 desc[UR4][R196.64], R184 ;  /* 0x000000b8c4005986 */ /* 0x0003e4000c101d04 */
[----:B-1----:R-:W1:Y:S02]  /*38f0*/  @P3 LDC.64 R196, c[0x0][0x2f8] ;  /* 0x0000be00ffc43b82 */ /* 0x002e640000000a00 */
[----:B-1----:R-:W-:-:S04]  /*3900*/  @P3 IMAD.WIDE.U32 R196, R198, 0x10, R196 ;  /* 0x00000010c6c43825 */ /* 0x002fc800078e00c4 */
[----:B------:R-:W-:Y:S01]  /*3910*/  VIADD R198, R198, 0x100 ;  /* 0x00000100c6c67836 */ /* 0x000fe20000000000 */
[----:B------:R1:W-:Y:S06]  /*3920*/  @P3 STG.E.128 desc[UR4][R196.64], R188 ;  /* 0x000000bcc4003986 */ /* 0x0003ec000c101d04 */
.L_x_3393:
[----:B------:R-:W-:Y:S05]  /*3930*/  BSYNC B0 ;  /* 0x0000000000007941 */ /* 0x000fea0003800000 */
.L_x_3392:
[----:B------:R-:W-:Y:S04]  /*3940*/  BSSY B0, `(.L_x_3420) ;  /* 0x00000e4000007945 */ /* 0x000fe80003800000 */
[----:B------:R-:W-:Y:S05]  /*3950*/  @!P0 BRA `(.L_x_3421) ;  /* 0x0000000c00888947 */ /* 0x000fea0003800000 */
[----:B------:R-:W-:Y:S04]  /*3960*/  BSSY B1, `(.L_x_3422) ;  /* 0x0000005000017945 */ /* 0x000fe80003800000 */
[----:B------:R-:W-:Y:S05]  /*3970*/  @!P3 BRA `(.L_x_3423) ;  /* 0x00000000000cb947 */ /* 0x000fea0003800000 */
[----:B------:R-:W2:Y:S02]  /*3980*/  LDC.64 R192, c[0x0][0x220] ;  /* 0x00008800ffc07b82 */ /* 0x000ea40000000a00 */
[----:B--2---:R-:W-:-:S06]  /*3990*/  IMAD.WIDE.U32 R192, R198, 0x10, R192 ;  /* 0x00000010c6c07825 */ /* 0x004fcc00078e00c0 */
[----:B------:R-:W5:Y:S02]  /*39a0*/  LDG.E.128 R192, desc[UR4][R192.64] ;  /* 0x00000004c0c07981 */ /* 0x000f64000c1e1d00 */
.L_x_3423:
[----:B------:R-:W-:Y:S05]  /*39b0*/  BSYNC B1 ;  /* 0x0000000000017941 */ /* 0x000fea0003800000 */
.L_x_3422:
[----:B------:R-:W-:Y:S04]  /*39c0*/  BSSY B1, `(.L_x_3424) ;  /* 0x0000014000017945 */ /* 0x000fe80003800000 */
[----:B------:R-:W-:Y:S05]  /*39d0*/  @P2 BRA `(.L_x_3425) ;  /* 0x00000000001c2947 */ /* 0x000fea0003800000 */
[----:B------:R-:W-:Y:S01]  /*39e0*/  UISETP.NE.U32.AND UP0, UPT, UR14, URZ, UPT ;  /* 0x0000003f0e00728c */ /* 0x000fe2000bf05070 */
[----:B-1----:R-:W-:-:S03]  /*39f0*/  MOV R196, RZ ;  /* 0x000000ff00c47202 */ /* 0x002fc60000000f00 */
[----:B------:R-:W-:-:S06]  /*3a00*/  UISETP.NE.AND.EX UP0, UPT, UR15, URZ, UPT, UP0 ;  /* 0x0000003f0f00728c */ /* 0x000fcc000bf05300 */
[----:B------:R-:W-:-:S13]  /*3a10*/  PLOP3.LUT P4, PT, PT, PT, UP0, 0x80, 0x0 ;  /* 0x000000000000781c */ /* 0x000fda0003f8f008 */
[----:B------:R-:W-:Y:S05]  /*3a20*/  @!P4 BRA `(.L_x_3426) ;  /* 0x000000000034c947 */ /* 0x000fea0003800000 */
[----:B-----5:R-:W-:Y:S01]  /*3a30*/  SHF.L.U32 R196, R176, 0x10, RZ ;  /* 0x00000010b0c47819 */ /* 0x020fe200000006ff */
[----:B------:R-:W-:Y:S06]  /*3a40*/  BRA `(.L_x_3426) ;  /* 0x00000000002c7947 */ /* 0x000fec0003800000 */
.L_x_3425:
[----:B-1----:R-:W1:Y:S01]  /*3a50*/  LDC.U8 R197, c[0x0][0x2a0] ;  /* 0x0000a800ffc57b82 */ /* 0x002e620000000000 */
        /* <DEDUP_REMOVED lines=8> */
[----:B------:R-:W-:-:S05]  /*3ae0*/  @P4 SHF.L.U32 R197, R176, 0x10, RZ ;  /* 0x00000010b0c54819 */ /* 0x000fca00000006ff */
[----:B------:R-:W-:-:S07]  /*3af0*/  @P4 FADD.FTZ R196, R196, R197 ;  /* 0x000000c5c4c44221 */ /* 0x000fce0000010000 */
.L_x_3426:
[----:B------:R-:W-:Y:S05]  /*3b00*/  BSYNC B1 ;  /* 0x0000000000017941 */ /* 0x000fea0003800000 */
.L_x_3424:
[----:B------:R-:W-:Y:S01]  /*3b10*/  ISETP.NE.U32.AND P5, PT, RZ, UR10, PT ;  /* 0x0000000aff007c0c */ /* 0x000fe2000bfa5070 */
[----:B------:R-:W-:Y:S03]  /*3b20*/  BSSY B1, `(.L_x_3427) ;  /* 0x000001a000017945 */ /* 0x000fe60003800000 */
[----:B------:R-:W-:-:S13]  /*3b30*/  ISETP.NE.AND.EX P5, PT, RZ, UR11, PT, P5 ;  /* 0x0000000bff007c0c */ /* 0x000fda000bfa5350 */
[----:B------:R-:W-:-:S04]  /*3b40*/  @P5 F2FP.BF16.F32.PACK_AB R197, RZ, R196 ;  /* 0x000000c4ffc5523e */ /* 0x000fc800000010ff */
[----:B------:R-:W-:Y:S02]  /*3b50*/  @P5 PRMT R184, R197, 0x7610, R184 ;  /* 0x00007610c5b85816 */ /* 0x000fe400000000b8 */
[----:B------:R-:W1:Y:S02]  /*3b60*/  @P3 LDC R197, c[0x0][0x29c] ;  /* 0x0000a700ffc53b82 */ /* 0x000e640000000800 */
[----:B-1----:R-:W-:Y:S01]  /*3b70*/  @P3 FMUL.FTZ R197, R196, R197 ;  /* 0x000000c5c4c53220 */ /* 0x002fe20000410000 */
[----:B-----5:R-:W-:-:S04]  /*3b80*/  @P3 IMAD.U32 R196, R192, 0x10000, RZ ;  /* 0x00010000c0c43824 */ /* 0x020fc800078e00ff */
        /* <DEDUP_REMOVED lines=10> */
.L_x_3428:
[----:B------:R-:W1:Y:S01]  /*3c30*/  LDC.U8 R201, c[0x0][0x2a0] ;  /* 0x0000a800ffc97b82 */ /* 0x000e620000000000 */
[----:B------:R-:W-:-:S04]  /*3c40*/  @P4 PRMT R197, R176, 0x7632, R197 ;  /* 0x00007632b0c54816 */ /* 0x000fc800000000c5 */
[----:B------:R-:W-:Y:S02]  /*3c50*/  @P4 SHF.L.U32 R197, R197, 0x10, RZ ;  /* 0x00000010c5c54819 */ /* 0x000fe400000006ff */
[----:B-1----:R-:W-:-:S04]  /*3c60*/  ISETP.NE.AND P6, PT, R201, RZ, PT ;  /* 0x000000ffc900720c */ /* 0x002fc80003fc5270 */
[----:B------:R-:W-:-:S05]  /*3c70*/  FSEL R196, R199, RZ, !P6 ;  /* 0x000000ffc7c47208 */ /* 0x000fca0007000000 */
[----:B------:R-:W-:-:S04]  /*3c80*/  FFMA.FTZ R196, R244, R200, R196 ;  /* 0x000000c8f4c47223 */ /* 0x000fc800000100c4 */
[----:B------:R-:W-:-:S04]  /*3c90*/  FADD.FTZ R196, R243, -R196 ;  /* 0x800000c4f3c47221 */ /* 0x000fc80000010000 */
[----:B------:R-:W-:-:S04]  /*3ca0*/  FMUL.FTZ R196, R2, R196 ;  /* 0x000000c402c47220 */ /* 0x000fc80000410000 */
[----:B------:R-:W-:-:S07]  /*3cb0*/  @P4 FADD.FTZ R196, R196, R197 ;  /* 0x000000c5c4c44221 */ /* 0x000fce0000010000 */
.L_x_3429:
[----:B------:R-:W-:Y:S05]  /*3cc0*/  BSYNC B1 ;  /* 0x0000000000017941 */ /* 0x000fea0003800000 */
.L_x_3427:
[----:B------:R-:W-:Y:S01]  /*3cd0*/  @P5 F2FP.BF16.F32.PACK_AB R197, RZ, R196 ;  /* 0x000000c4ffc5523e */ /* 0x000fe200000010ff */
[----:B------:R-:W-:Y:S03]  /*3ce0*/  BSSY B1, `(.L_x_3430) ;  /* 0x0000017000017945 */ /* 0x000fe60003800000 */
[----:B------:R-:W-:Y:S02]  /*3cf0*/  @P5 PRMT R184, R184, 0x5410, R197 ;  /* 0x00005410b8b85816 */ /* 0x000fe400000000c5 */
[----:B------:R-:W1:Y:S02]  /*3d00*/  @P3 LDC R197, c[0x0][0x29c] ;  /* 0x0000a700ffc53b82 */ /* 0x000e640000000800 */
[----:B-1----:R-:W-:Y:S01]  /*3d10*/  @P3 FMUL.FTZ R197, R196, R197 ;  /* 0x000000c5c4c53220 */ /* 0x002fe20000410000 */
        /* <DEDUP_REMOVED lines=11> */
.L_x_3431:
[----:B------:R-:W1:Y:S02]  /*3dd0*/  LDC.U8 R197, c[0x0][0x2a0] ;  /* 0x0000a800ffc57b82 */ /* 0x000e640000000000 */
[----:B-1----:R-:W-:Y:S02]  /*3de0*/  ISETP.NE.AND P6, PT, R197, RZ, PT ;  /* 0x000000ffc500720c */ /* 0x002fe40003fc5270 */
[----:B------:R-:W-:Y:S02]  /*3df0*/  @P4 SHF.L.U32 R197, R177, 0x10, RZ ;  /* 0x00000010b1c54819 */ /* 0x000fe400000006ff */
[----:B------:R-:W-:-:S05]  /*3e00*/  FSEL R196, R199, RZ, !P6 ;  /* 0x000000ffc7c47208 */ /* 0x000fca0007000000 */
[----:B------:R-:W-:-:S04]  /*3e10*/  FFMA.FTZ R196, R242, R200, R196 ;  /* 0x000000c8f2c47223 */ /* 0x000fc800000100c4 */
[----:B------:R-:W-:-:S04]  /*3e20*/  FADD.FTZ R196, R241, -R196 ;  /* 0x800000c4f1c47221 */ /* 0x000fc80000010000 */
[----:B------:R-:W-:-:S04]  /*3e30*/  FMUL.FTZ R196, R2, R196 ;  /* 0x000000c402c47220 */ /* 0x000fc80000410000 */
[----:B------:R-:W-:-:S07]  /*3e40*/  @P4 FADD.FTZ R196, R196, R197 ;  /* 0x000000c5c4c44221 */ /* 0x000fce0000010000 */
.L_x_3432:
[----:B------:R-:W-:Y:S05]  /*3e50*/  BSYNC B1 ;  /* 0x0000000000017941 */ /* 0x000fea0003800000 */
.L_x_3430:
[----:B------:R-:W-:Y:S01]  /*3e60*/  @P5 F2FP.BF16.F32.PACK_AB R197, RZ, R196 ;  /* 0x000000c4ffc5523e */ /* 0x000fe200000010ff */
[----:B------:R-:W-:Y:S03]  /*3e70*/  BSSY B1, `(.L_x_3433) ;  /* 0x0000018000017945 */ /* 0x000fe60003800000 */
[----:B------:R-:W-:Y:S02]  /*3e80*/  @P5 PRMT R185, R197, 0x7610, R185 ;  /* 0x00007610c5b95816 */ /* 0x000fe400000000b9 */
[----:B------:R-:W1:Y:S02]  /*3e90*/  @P3 LDC R197, c[0x0][0x29c] ;  /* 0x0000a700ffc53b82 */ /* 0x000e640000000800 */
[----:B-1----:R-:W-:Y:S01]  /*3ea0*/  @P3 FMUL.FTZ R197, R196, R197 ;  /* 0x000000c5c4c53220 */ /* 0x002fe20000410000 */
        /* <DEDUP_REMOVED lines=11> */
.L_x_3434:
        /* <DEDUP_REMOVED lines=9> */
.L_x_3435:
[----:B------:R-:W-:Y:S05]  /*3ff0*/  BSYNC B1 ;  /* 0x0000000000017941 */ /* 0x000fea0003800000 */
.L_x_3433:
        /* <DEDUP_REMOVED lines=16> */
.L_x_3437:
        /* <DEDUP_REMOVED lines=8> */
.L_x_3438:
[----:B------:R-:W-:Y:S05]  /*4180*/  BSYNC B1 ;  /* 0x0000000000017941 */ /* 0x000fea0003800000 */
.L_x_3436:
        /* <DEDUP_REMOVED lines=16> */
.L_x_3440:
        /* <DEDUP_REMOVED lines=9> */
.L_x_3441:
[----:B------:R-:W-:Y:S05]  /*4320*/  BSYNC B1 ;  /* 0x0000000000017941 */ /* 0x000fea0003800000 */
.L_x_3439:
        /* <DEDUP_REMOVED lines=16> */
.L_x_3443:
        /* <DEDUP_REMOVED lines=8> */
.L_x_3444:
[----:B------:R-:W-:Y:S05]  /*44b0*/  BSYNC B1 ;  /* 0x0000000000017941 */ /* 0x000fea0003800000 */
.L_x_3442:
        /* <DEDUP_REMOVED lines=16> */
.L_x_3446:
        /* <DEDUP_REMOVED lines=9> */
.L_x_3447:
[----:B------:R-:W-:Y:S05]  /*4650*/  BSYNC B1 ;  /* 0x0000000000017941 */ /* 0x000fea0003800000 */
.L_x_3445:
[----:B------:R-:W-:-:S04]  /*4660*/  @P5 F2FP.BF16.F32.PACK_AB R197, RZ, R196 ;  /* 0x000000c4ffc5523e */ /* 0x000fc800000010ff */
        /* <DEDUP_REMOVED lines=8> */
[----:B------:R-:W-:Y:S02]  /*46f0*/  @P3 PRMT R191, R191, 0x5410, R196 ;  /* 0x00005410bfbf3816 */ /* 0x000fe400000000c4 */
[----:B------:R-:W1:Y:S02]  /*4700*/  @P5 LDC.64 R196, c[0x0][0x308] ;  /* 0x0000c200ffc45b82 */ /* 0x000e640000000a00 */
[C---:B-1----:R-:W-:Y:S01]  /*4710*/  @P5 IMAD.WIDE.U32 R196, R7.reuse, 0x10, R196 ;  /* 0x0000001007c45825 */ /* 0x042fe200078e00c4 */
[----:B------:R-:W-:-:S04]  /*4720*/  IADD3 R7, R7, 0x100, RZ ;  /* 0x0000010007077810 */ /* 0x000fc80007ffe0ff */
[----:B------:R1:W-:Y:S02]  /*4730*/  @P5 STG.E.128 desc[UR4][R196.64], R184 ;  /* 0x000000b8c4005986 */ /* 0x0003e4000c101d04 */
[----:B-1----:R-:W1:Y:S02]  /*4740*/  @P3 LDC.64 R196, c[0x0][0x2f8] ;  /* 0x0000be00ffc43b82 */ /* 0x002e640000000a00 */
[C---:B-1----:R-:W-:Y:S01]  /*4750*/  @P3 IMAD.WIDE.U32 R196, R198.reuse, 0x10, R196 ;  /* 0x00000010c6c43825 */ /* 0x042fe200078e00c4 */
[----:B------:R-:W-:-:S04]  /*4760*/  IADD3 R198, R198, 0x100, RZ ;  /* 0x00000100c6c67810 */ /* 0x000fc80007ffe0ff */
[----:B------:R2:W-:Y:S03]  /*4770*/  @P3 STG.E.128 desc[UR4][R196.64], R188 ;  /* 0x000000bcc4003986 */ /* 0x0005e6000c101d04 */
.L_x_3421:
[----:B------:R-:W-:Y:S05]  /*4780*/  BSYNC B0 ;  /* 0x0000000000007941 */ /* 0x000fea0003800000 */
.L_x_3420:
[----:B------:R-:W-:Y:S04]  /*4790*/  BSSY B0, `(.L_x_3448) ;  /* 0x00000e4000007945 */ /* 0x000fe80003800000 */
[----:B------:R-:W-:Y:S05]  /*47a0*/  @!P1 BRA `(.L_x_3449) ;  /* 0x0000000c00889947 */ /* 0x000fea0003800000 */
[----:B------:R-:W-:Y:S04]  /*47b0*/  BSSY B1, `(.L_x_3450) ;  /* 0x0000005000017945 */ /* 0x000fe80003800000 */
[----:B------:R-:W-:Y:S05]  /*47c0*/  @!P3 BRA `(.L_x_3451) ;  /* 0x00000000000cb947 */ /* 0x000fea0003800000 */
[----:B------:R-:W3:Y:S02]  /*47d0*/  LDC.64 R192, c[0x0][0x220] ;  /* 0x00008800ffc07b82 */ /* 0x000ee40000000a00 */
[----:B---3--:R-:W-:-:S06]  /*47e0*/  IMAD.WIDE.U32 R192, R198, 0x10, R192 ;  /* 0x00000010c6c07825 */ /* 0x008fcc00078e00c0 */
[----:B------:R-:W5:Y:S02]  /*47f0*/  LDG.E.128 R192, desc[UR4][R192.64] ;  /* 0x00000004c0c07981 */ /* 0x000f64000c1e1d00 */
.L_x_3451:
[----:B------:R-:W-:Y:S05]  /*4800*/  BSYNC B1 ;  /* 0x0000000000017941 */ /* 0x000fea0003800000 */
.L_x_3450:
[----:B------:R-:W-:Y:S04]  /*4810*/  BSSY B1, `(.L_x_3452) ;  /* 0x0000014000017945 */ /* 0x000fe80003800000 */
[----:B------:R-:W-:Y:S05]  /*4820*/  @P2 BRA `(.L_x_3453) ;  /* 0x00000000001c2947 */ /* 0x000fea0003800000 */
[----:B------:R-:W-:Y:S01]  /*4830*/  UISETP.NE.U32.AND UP0, UPT, UR14, URZ, UPT ;  /* 0x0000003f0e00728c */ /* 0x000fe2000bf05070 */
[----:B-12---:R-:W-:-:S03]  /*4840*/  MOV R196, RZ ;  /* 0x000000ff00c47202 */ /* 0x006fc60000000f00 */
[----:B------:R-:W-:-:S06]  /*4850*/  UISETP.NE.AND.EX UP0, UPT, UR15, URZ, UPT, UP0 ;  /* 0x0000003f0f00728c */ /* 0x000fcc000bf05300 */
[----:B------:R-:W-:-:S13]  /*4860*/  PLOP3.LUT P4, PT, PT, PT, UP0, 0x80, 0x0 ;  /* 0x000000000000781c */ /* 0x000fda0003f8f008 */
[----:B------:R-:W-:Y:S05]  /*4870*/  @!P4 BRA `(.L_x_3454) ;  /* 0x000000000034c947 */ /* 0x000fea0003800000 */
[----:B-----5:R-:W-:Y:S01]  /*4880*/  IMAD.U32 R196, R180, 0x10000, RZ ;  /* 0x00010000b4c47824 */ /* 0x020fe200078e00ff */
[----:B------:R-:W-:Y:S06]  /*4890*/  BRA `(.L_x_3454) ;  /* 0x00000000002c7947 */ /* 0x000fec0003800000 */
.L_x_3453:
[----:B-12---:R-:W1:Y:S01]  /*48a0*/  LDC.U8 R197, c[0x0][0x2a0] ;  /* 0x0000a800ffc57b82 */ /* 0x006e620000000000 */
        /* <DEDUP_REMOVED lines=10> */
.L_x_3454:
[----:B------:R-:W-:Y:S05]  /*4950*/  BSYNC B1 ;  /* 0x0000000000017941 */ /* 0x000fea0003800000 */
.L_x_3452:
        /* <DEDUP_REMOVED lines=18> */
.L_x_3456:
        /* <DEDUP_REMOVED lines=9> */
.L_x_3457:
[----:B------:R-:W-:Y:S05]  /*4b10*/  BSYNC B1 ;  /* 0x0000000000017941 */ /* 0x000fea0003800000 */
.L_x_3455:
        /* <DEDUP_REMOVED lines=16> */
.L_x_3459:
        /* <DEDUP_REMOVED lines=8> */
.L_x_3460:
[----:B------:R-:W-:Y:S05]  /*4ca0*/  BSYNC B1 ;  /* 0x0000000000017941 */ /* 0x000fea0003800000 */
.L_x_3458:
[----:B------:R-:W-:Y:S01]  /*4cb0*/  @P5 F2FP.BF16.F32.PACK_AB R197, RZ, R196 ;  /* 0x000000c4ffc5523e */ /* 0x000fe200000010ff */
[----:B------:R-:W-:Y:S03]  /*4cc0*/  BSSY B1, `(.L_x_3461) ;  /* 0x0000018000017945 */ /* 0x000fe60003800000 */
[----:B------:R-:W-:Y:S02]  /*4cd0*/  @P5 PRMT R185, R197, 0x7610, R185 ;  /* 0x00007610c5b95816 */ /* 0x000fe400000000b9 */
[----:B------:R-:W1:Y:S02]  /*4ce0*/  @P3 LDC R197, c[0x0][0x29c] ;  /* 0x0000a700ffc53b82 */ /* 0x000e640000000800 */
[----:B-1----:R-:W-:Y:S01]  /*4cf0*/  @P3 FMUL.FTZ R197, R196, R197 ;  /* 0x000000c5c4c53220 */ /* 0x002fe20000410000 */
        /* <DEDUP_REMOVED lines=11> */
.L_x_3462:
        /* <DEDUP_REMOVED lines=9> */
.L_x_3463:
[----:B------:R-:W-:Y:S05]  /*4e40*/  BSYNC B1 ;  /* 0x0000000000017941 */ /* 0x000fea0003800000 */
.L_x_3461:
        /* <DEDUP_REMOVED lines=16> */
.L_x_3465:
        /* <DEDUP_REMOVED lines=8> */
.L_x_3466:
[----:B------:R-:W-:Y:S05]  /*4fd0*/  BSYNC B1 ;  /* 0x0000000000017941 */ /* 0x000fea0003800000 */
.L_x_3464:
        /* <DEDUP_REMOVED lines=16> */
.L_x_3468:
        /* <DEDUP_REMOVED lines=9> */
.L_x_3469:
[----:B------:R-:W-:Y:S05]  /*5170*/  BSYNC B1 ;  /* 0x0000000000017941 */ /* 0x000fea0003800000 */
.L_x_3467:
        /* <DEDUP_REMOVED lines=16> */
.L_x_3471:
        /* <DEDUP_REMOVED lines=8> */
.L_x_3472:
[----:B------:R-:W-:Y:S05]  /*5300*/  BSYNC B1 ;  /* 0x0000000000017941 */ /* 0x000fea0003800000 */
.L_x_3470:
        /* <DEDUP_REMOVED lines=16> */
.L_x_3474:
        /* <DEDUP_REMOVED lines=9> */
.L_x_3475:
[----:B------:R-:W-:Y:S05]  /*54a0*/  BSYNC B1 ;  /* 0x0000000000017941 */ /* 0x000fea0003800000 */
.L_x_3473:
[----:B------:R-:W-:-:S04]  /*54b0*/  @P5 F2FP.BF16.F32.PACK_AB R197, RZ, R196 ;  /* 0x000000c4ffc5523e */ /* 0x000fc800000010ff */
        /* <DEDUP_REMOVED lines=17> */
.L_x_3449:
[----:B------:R-:W-:Y:S05]  /*55d0*/  BSYNC B0 ;  /* 0x0000000000007941 */ /* 0x000fea0003800000 */
.L_x_3448:
[----:B------:R-:W-:Y:S01]  /*55e0*/  LOP3.LUT P4, RZ, R3, 0x4, RZ, 0xc0, !PT ;  /* 0x0000000403ff7812 */ /* 0x000fe2000788c0ff */
[----:B------:R-:W-:-:S12]  /*55f0*/  BSSY B0, `(.L_x_3476) ;  /* 0x00000e2000007945 */ /* 0x000fd80003800000 */
[----:B------:R-:W-:Y:S05]  /*5600*/  @!P4 BRA `(.L_x_3477) ;  /* 0x0000000c0080c947 */ /* 0x000fea0003800000 */
[----:B------:R-:W-:Y:S04]  /*5610*/  BSSY B1, `(.L_x_3478) ;  /* 0x0000005000017945 */ /* 0x000fe80003800000 */
[----:B------:R-:W-:Y:S05]  /*5620*/  @!P3 BRA `(.L_x_3479) ;  /* 0x00000000000cb947 */ /* 0x000fea0003800000 */
[----:B------:R-:W4:Y:S02]  /*5630*/  LDC.64 R192, c[0x0][0x220] ;  /* 0x00008800ffc07b82 */ /* 0x000f240000000a00 */
[----:B----4-:R-:W-:-:S06]  /*5640*/  IMAD.WIDE.U32 R192, R198, 0x10, R192 ;  /* 0x00000010c6c07825 */ /* 0x010fcc00078e00c0 */
[----:B------:R-:W5:Y:S02]  /*5650*/  LDG.E.128 R192, desc[UR4][R192.64] ;  /* 0x00000004c0c07981 */ /* 0x000f64000c1e1d00 */
.L_x_3479:
[----:B------:R-:W-:Y:S05]  /*5660*/  BSYNC B1 ;  /* 0x0000000000017941 */ /* 0x000fea0003800000 */
.L_x_3478:
[----:B------:R-:W-:Y:S04]  /*5670*/  BSSY B1, `(.L_x_3480) ;  /* 0x0000014000017945 */ /* 0x000fe80003800000 */
[----:B------:R-:W-:Y:S05]  /*5680*/  @P2 BRA `(.L_x_3481) ;  /* 0x00000000001c2947 */ /* 0x000fea0003800000 */
[----:B------:R-:W-:Y:S01]  /*5690*/  UISETP.NE.U32.AND UP0, UPT, UR14, URZ, UPT ;  /* 0x0000003f0e00728c */ /* 0x000fe2000bf05070 */
[----:B-123--:R-:W-:-:S03]  /*56a0*/  MOV R196, RZ ;  /* 0x000000ff00c47202 */ /* 0x00efc60000000f00 */
[----:B------:R-:W-:-:S06]  /*56b0*/  UISETP.NE.AND.EX UP0, UPT, UR15, URZ, UPT, UP0 ;  /* 0x0000003f0f00728c */ /* 0x000fcc000bf05300 */
[----:B------:R-:W-:-:S13]  /*56c0*/  PLOP3.LUT P4, PT, PT, PT, UP0, 0x80, 0x0 ;  /* 0x000000000000781c */ /* 0x000fda0003f8f008 */
[----:B------:R-:W-:Y:S05]  /*56d0*/  @!P4 BRA `(.L_x_3482) ;  /* 0x000000000034c947 */ /* 0x000fea0003800000 */
[----:B-----5:R-:W-:Y:S01]  /*56e0*/  SHF.L.U32 R196, R20, 0x10, RZ ;  /* 0x0000001014c47819 */ /* 0x020fe200000006ff */
[----:B------:R-:W-:Y:S06]  /*56f0*/  BRA `(.L_x_3482) ;  /* 0x00000000002c7947 */ /* 0x000fec0003800000 */
.L_x_3481:
[----:B-123--:R-:W1:Y:S01]  /*5700*/  LDC.U8 R197, c[0x0][0x2a0] ;  /* 0x0000a800ffc57b82 */ /* 0x00ee620000000000 */
        /* <DEDUP_REMOVED lines=10> */
.L_x_3482:
[----:B------:R-:W-:Y:S05]  /*57b0*/  BSYNC B1 ;  /* 0x0000000000017941 */ /* 0x000fea0003800000 */
.L_x_3480:
        /* <DEDUP_REMOVED lines=18> */
.L_x_3484:
        /* <DEDUP_REMOVED lines=9> */
.L_x_3485:
[----:B------:R-:W-:Y:S05]  /*5970*/  BSYNC B1 ;  /* 0x0000000000017941 */ /* 0x000fea0003800000 */
.L_x_3483:
        /* <DEDUP_REMOVED lines=16> */
.L_x_3487:
        /* <DEDUP_REMOVED lines=8> */
.L_x_3488:
[----:B------:R-:W-:Y:S05]  /*5b00*/  BSYNC B1 ;  /* 0x0000000000017941 */ /* 0x000fea0003800000 */
.L_x_3486:
        /* <DEDUP_REMOVED lines=16> */
.L_x_3490:
        /* <DEDUP_REMOVED lines=9> */
.L_x_3491:
[----:B------:R-:W-:Y:S05]  /*5ca0*/  BSYNC B1 ;  /* 0x0000000000017941 */ /* 0x000fea0003800000 */
.L_x_3489:
        /* <DEDUP_REMOVED lines=16> */
.L_x_3493:
        /* <DEDUP_REMOVED lines=8> */
.L_x_3494:
[----:B------:R-:W-:Y:S05]  /*5e30*/  BSYNC B1 ;  /* 0x0000000000017941 */ /* 0x000fea0003800000 */
.L_x_3492:
        /* <DEDUP_REMOVED lines=16> */
.L_x_3496:
        /* <DEDUP_REMOVED lines=9> */
.L_x_3497:
[----:B------:R-:W-:Y:S05]  /*5fd0*/  BSYNC B1 ;  /* 0x0000000000017941 */ /* 0x000fea0003800000 */
.L_x_3495:
        /* <DEDUP_REMOVED lines=16> */
.L_x_3499:
        /* <DEDUP_REMOVED lines=8> */
.L_x_3500:
[----:B------:R-:W-:Y:S05]  /*6160*/  BSYNC B1 ;  /* 0x0000000000017941 */ /* 0x000fea0003800000 */
.L_x_3498:
        /* <DEDUP_REMOVED lines=16> */
.L_x_3502:
[----:B------:R-:W1:Y:S02]  /*6270*/  LDC.U8 R197, c[0x0][0x2a0] ;  /* 0x0000a800ffc57b82 */ /* 0x000e640000000000 */
[----:B-1----:R-:W-:-:S04]  /*6280*/  ISETP.NE.AND P2, PT, R197, RZ, PT ;  /* 0x000000ffc500720c */ /* 0x002fc80003f45270 */
[----:B------:R-:W-:-:S05]  /*6290*/  FSEL R199, R199, RZ, !P2 ;  /* 0x000000ffc7c77208 */ /* 0x000fca0005000000 */
[----:B------:R-:W-:-:S04]  /*62a0*/  FFMA.FTZ R199, R218, R200, R199 ;  /* 0x000000c8dac77223 */ /* 0x000fc800000100c7 */
[----:B------:R-:W-:-:S04]  /*62b0*/  FADD.FTZ R199, R219, -R199 ;  /* 0x800000c7dbc77221 */ /* 0x000fc80000010000 */
[----:B------:R-:W-:Y:S01]  /*62c0*/  FMUL.FTZ R196, R2, R199 ;  /* 0x000000c702c47220 */ /* 0x000fe20000410000 */
[----:B------:R-:W-:-:S04]  /*62d0*/  @P4 PRMT R2, R23, 0x7632, R2 ;  /* 0x0000763217024816 */ /* 0x000fc80000000002 */
[----:B------:R-:W-:-:S05]  /*62e0*/  @P4 SHF.L.U32 R2, R2, 0x10, RZ ;  /* 0x0000001002024819 */ /* 0x000fca00000006ff */
[----:B------:R-:W-:-:S07]  /*62f0*/  @P4 FADD.FTZ R196, R196, R2 ;  /* 0x00000002c4c44221 */ /* 0x000fce0000010000 */
.L_x_3503:
[----:B------:R-:W-:Y:S05]  /*6300*/  BSYNC B1 ;  /* 0x0000000000017941 */ /* 0x000fea0003800000 */
.L_x_3501:
[----:B------:R-:W-:-:S04]  /*6310*/  @P5 F2FP.BF16.F32.PACK_AB R2, RZ, R196 ;  /* 0x000000c4ff02523e */ /* 0x000fc800000010ff */
[----:B------:R-:W-:Y:S02]  /*6320*/  @P5 PRMT R187, R187, 0x5410, R2 ;  /* 0x00005410bbbb5816 */ /* 0x000fe40000000002 */
[----:B------:R-:W1:Y:S02]  /*6330*/  @P3 LDC R2, c[0x0][0x29c] ;  /* 0x0000a700ff023b82 */ /* 0x000e640000000800 */
[----:B-1----:R-:W-:Y:S01]  /*6340*/  @P3 FMUL.FTZ R2, R196, R2 ;  /* 0x00000002c4023220 */ /* 0x002fe20000410000 */
[----:B------:R-:W-:-:S05]  /*6350*/  @P3 PRMT R196, R195, 0x7632, R196 ;  /* 0x00007632c3c43816 */ /* 0x000fca00000000c4 */
[----:B------:R-:W-:-:S04]  /*6360*/  @P3 IMAD.U32 R196, R196, 0x10000, RZ ;  /* 0x00010000c4c43824 */ /* 0x000fc800078e00ff */
[----:B------:R-:W-:Y:S01]  /*6370*/  @P3 FFMA.FTZ R171, R2, R196, R171 ;  /* 0x000000c402ab3223 */ /* 0x000fe200000100ab */
[----:B------:R-:W-:Y:S01]  /*6380*/  @P3 FMUL.FTZ R2, R71, R2 ;  /* 0x0000000247023220 */ /* 0x000fe20000410000 */
[----:B------:R-:W1:Y:S04]  /*6390*/  @P5 LDC.64 R196, c[0x0][0x308] ;  /* 0x0000c200ffc45b82 */ /* 0x000e680000000a00 */
[----:B------:R-:W-:-:S04]  /*63a0*/  @P3 F2FP.BF16.F32.PACK_AB R2, RZ, R2 ;  /* 0x00000002ff02323e */ /* 0x000fc800000010ff */
[----:B------:R-:W-:Y:S01]  /*63b0*/  @P3 PRMT R191, R191, 0x5410, R2 ;  /* 0x00005410bfbf3816 */ /* 0x000fe20000000002 */
[----:B-1----:R-:W-:-:S05]  /*63c0*/  @P5 IMAD.WIDE.U32 R196, R7, 0x10, R196 ;  /* 0x0000001007c45825 */ /* 0x002fca00078e00c4 */
[----:B------:R1:W-:Y:S02]  /*63d0*/  @P5 STG.E.128 desc[UR4][R196.64], R184 ;  /* 0x000000b8c4005986 */ /* 0x0003e4000c101d04 */
[----:B-1----:R-:W1:Y:S02]  /*63e0*/  @P3 LDC.64 R196, c[0x0][0x2f8] ;  /* 0x0000be00ffc43b82 */ /* 0x002e640000000a00 */
[----:B-1----:R-:W-:-:S05]  /*63f0*/  @P3 IMAD.WIDE.U32 R196, R198, 0x10, R196 ;  /* 0x00000010c6c43825 */ /* 0x002fca00078e00c4 */
[----:B------:R4:W-:Y:S02]  /*6400*/  @P3 STG.E.128 desc[UR4][R196.64], R188 ;  /* 0x000000bcc4003986 */ /* 0x0009e4000c101d04 */
.L_x_3477:
[----:B------:R-:W-:Y:S05]  /*6410*/  BSYNC B0 ;  /* 0x0000000000007941 */ /* 0x000fea0003800000 */
.L_x_3476:
[----:B------:R-:W-:Y:S02]  /*6420*/  LOP3.LUT P3, RZ, R3, 0x2, RZ, 0xc0, !PT ;  /* 0x0000000203ff7812 */ /* 0x000fe4000786c0ff */
[----:B------:R-:W-:Y:S02]  /*6430*/  IADD3 R4, R4, UR12, RZ ;  /* 0x0000000c04047c10 */ /* 0x000fe4000fffe0ff */
[----:B-----5:R-:W-:Y:S02]  /*6440*/  SEL R2, RZ, 0x1, P3 ;  /* 0x00000001ff027807 */ /* 0x020fe40001800000 */
[----:B------:R-:W-:-:S03]  /*6450*/  ISETP.GE.AND P2, PT, R4, UR13, PT ;  /* 0x0000000d04007c0c */ /* 0x000fc6000bf46270 */
[----:B------:R0:W-:Y:S10]  /*6460*/  STL.S16 [R1+0x28], R2 ;  /* 0x0000280201007387 */ /* 0x0001f40000100600 */
[----:B0-----:R-:W-:Y:S05]  /*6470*/  @!P2 BRA `(.L_x_3504) ;  /* 0xffffffa000f8a947 */ /* 0x001fea000383ffff */
.L_x_3372:
[----:B------:R-:W0:Y:S01]  /*6480*/  S2R R0, SR_TID.X ;  /* 0x0000000000007919 */ /* 0x000e220000002100 */
[----:B------:R-:W0:Y:S01]  /*6490*/  S2UR UR6, SR_CTAID.X ;  /* 0x00000000000679c3 */ /* 0x000e220000002500 */
[----:B------:R-:W-:Y:S01]  /*64a0*/  LOP3.LUT P2, RZ, R3, 0x1, RZ, 0xc0, !PT ;  /* 0x0000000103ff7812 */ /* 0x000fe2000784c0ff */
[----:B------:R-:W-:Y:S01]  /*64b0*/  BSSY B0, `(.L_x_3505) ;  /* 0x0000012000007945 */ /* 0x000fe20003800000 */
[----:B0-----:R-:W-:-:S05]  /*64c0*/  LEA.HI R7, R0, UR6, RZ, 0x18 ;  /* 0x0000000600077c11 */ /* 0x001fca000f8fc0ff */
[----:B------:R-:W-:-:S05]  /*64d0*/  IMAD R6, R7, R6, RZ ;  /* 0x0000000607067224 */ /* 0x000fca00078e02ff */
[----:B------:R-:W-:Y:S01]  /*64e0*/  LEA.HI R11, R6, R5, RZ, 0x1d ;  /* 0x00000005060b7211 */ /* 0x000fe200078fe8ff */
[----:B------:R-:W-:Y:S06]  /*64f0*/  @!P2 BRA `(.L_x_3506) ;  /* 0x000000000034a947 */ /* 0x000fec0003800000 */
[----:B------:R-:W0:Y:S08]  /*6500*/  LDC.64 R4, c[0x0][0x2d0] ;  /* 0x0000b400ff047b82 */ /* 0x000e300000000a00 */
[----:B------:R-:W1:Y:S08]  /*6510*/  LDC.64 R6, c[0x0][0x2d8] ;  /* 0x0000b600ff067b82 */ /* 0x000e700000000a00 */
[----:B------:R-:W2:Y:S01]  /*6520*/  LDC.64 R8, c[0x0][0x2f0] ;  /* 0x0000bc00ff087b82 */ /* 0x000ea20000000a00 */
[----:B0-----:R-:W-:-:S05]  /*6530*/  IMAD.WIDE.U32 R4, R11, 0x20, R4 ;  /* 0x000000200b047825 */ /* 0x001fca00078e0004 */
[----:B------:R0:W-:Y:S01]  /*6540*/  STG.E.128 desc[UR4][R4.64], R108 ;  /* 0x0000006c04007986 */ /* 0x0001e2000c101d04 */
[----:B-1----:R-:W-:-:S03]  /*6550*/  IMAD.WIDE.U32 R6, R11, 0x20, R6 ;  /* 0x000000200b067825 */ /* 0x002fc600078e0006 */
[----:B------:R0:W-:Y:S04]  /*6560*/  STG.E.128 desc[UR4][R4.64+0x10], R112 ;  /* 0x0000107004007986 */ /* 0x0001e8000c101d04 */
[----:B------:R0:W-:Y:S01]  /*6570*/  STG.E.128 desc[UR4][R6.64], R76 ;  /* 0x0000004c06007986 */ /* 0x0001e2000c101d04 */
[----:B--2---:R-:W-:-:S03]  /*6580*/  IMAD.WIDE.U32 R8, R11, 0x20, R8 ;  /* 0x000000200b087825 */ /* 0x004fc600078e0008 */
[----:B------:R0:W-:Y:S01]  /*6590*/  STG.E.128 desc[UR4][R6.64+0x10], R80 ;  /* 0x0000105006007986 */ /* 0x0001e2000c101d04 */
[----:B------:R-:W-:-:S03]  /*65a0*/  IADD3 R11, R11, 0x100, RZ ;  /* 0x000001000b0b7810 */ /* 0x000fc60007ffe0ff */
[----:B------:R0:W-:Y:S04]  /*65b0*/  STG.E.128 desc[UR4][R8.64], R140 ;  /* 0x0000008c08007986 */ /* 0x0001e8000c101d04 */
[----:B------:R0:W-:Y:S02]  /*65c0*/  STG.E.128 desc[UR4][R8.64+0x10], R144 ;  /* 0x0000109008007986 */ /* 0x0001e4000c101d04 */
.L_x_3506:
[----:B------:R-:W-:Y:S05]  /*65d0*/  BSYNC B0 ;  /* 0x0000000000007941 */ /* 0x000fea0003800000 */
.L_x_3505:
[----:B------:R-:W-:Y:S04]  /*65e0*/  BSSY B0, `(.L_x_3507) ;  /* 0x000000f000007945 */ /* 0x000fe80003800000 */
[----:B------:R-:W-:Y:S05]  /*65f0*/  @!P0 BRA `(.L_x_3508) ;  /* 0x0000000000348947 */ /* 0x000fea0003800000 */
[----:B0-----:R-:W0:Y:S08]  /*6600*/  LDC.64 R4, c[0x0][0x2d0] ;  /* 0x0000b400ff047b82 */ /* 0x001e300000000a00 */
        /* <DEDUP_REMOVED lines=12> */
.L_x_3508:
[----:B------:R-:W-:Y:S05]  /*66d0*/  BSYNC B0 ;  /* 0x0000000000007941 */ /* 0x000fea0003800000 */
.L_x_3507:
        /* <DEDUP_REMOVED lines=12> */
[----:B------:R-:W-:-:S03]  /*67a0*/  VIADD R11, R11, 0x100 ;  /* 0x000001000b0b7836 */ /* 0x000fc60000000000 */
[----:B------:R0:W-:Y:S04]  /*67b0*/  STG.E.128 desc[UR4][R8.64], R156 ;  /* 0x0000009c08007986 */ /* 0x0001e8000c101d04 */
[----:B------:R0:W-:Y:S02]  /*67c0*/  STG.E.128 desc[UR4][R8.64+0x10], R160 ;  /* 0x000010a008007986 */ /* 0x0001e4000c101d04 */
.L_x_3510:
[----:B------:R-:W-:Y:S05]  /*67d0*/  BSYNC B0 ;  /* 0x0000000000007941 */ /* 0x000fea0003800000 */
.L_x_3509:
[----:B------:R-:W-:-:S13]  /*67e0*/  LOP3.LUT P0, RZ, R3, 0x4, RZ, 0xc0, !PT ;  /* 0x0000000403ff7812 */ /* 0x000fda000780c0ff */
[----:B------:R-:W-:Y:S05]  /*67f0*/  @!P0 EXIT ;  /* 0x000000000000894d */ /* 0x000fea0003800000 */
[----:B------:R-:W1:Y:S08]  /*6800*/  LDC.64 R2, c[0x0][0x2d0] ;  /* 0x0000b400ff027b82 */ /* 0x000e700000000a00 */
[----:B0-----:R-:W0:Y:S08]  /*6810*/  LDC.64 R4, c[0x0][0x2d8] ;  /* 0x0000b600ff047b82 */ /* 0x001e300000000a00 */
        /* <DEDUP_REMOVED lines=11> */
.L_x_3391:
[----:B------:R-:W-:Y:S01]  /*68d0*/  HFMA2.MMA R196, -RZ, RZ, 0, 9.5367431640625e-07 ;  /* 0x00000010ffc47435 */ /* 0x000fe200000001ff */
[----:B------:R-:W-:Y:S01]  /*68e0*/  MOV R200, R227 ;  /* 0x000000e300c87202 */ /* 0x000fe20000000f00 */
[----:B------:R-:W-:Y:S01]  /*68f0*/  IMAD.MOV.U32 R199, RZ, RZ, -0x1 ;  /* 0xffffffffffc77424 */ /* 0x000fe200078e00ff */
[----:B------:R-:W-:-:S08]  /*6900*/  MOV R197, 0x1f ;  /* 0x0000001f00c57802 */ /* 0x000fd00000000f00 */
[----:B0----5:R-:W-:Y:S05]  /*6910*/  WARPSYNC.COLLECTIVE R199, `(.L_x_3511) ;  /* 0x00000000c7087348 */ /* 0x021fea0003c00000 */
[----:B------:R1:W2:Y:S02]  /*6920*/  SHFL.DOWN P4, R203, R200, R196, R197 ;  /* 0x080000c4c8cb7389 */ /* 0x0002a400000800c5 */
[----:B012--5:R-:W-:Y:S01]  /*6930*/  ENDCOLLECTIVE ;  /* 0x000000000000791b */ /* 0x027fe20003800000 */
.L_x_3511:
[----:B------:R-:W-:Y:S02]  /*6940*/  MOV R200, R226 ;  /* 0x000000e200c87202 */ /* 0x000fe40000000f00 */
[----:B------:R-:W-:-:S05]  /*6950*/  MOV R196, R203 ;  /* 0x000000cb00c47202 */ /* 0x000fca0000000f00 */
[----:B------:R-:W-:Y:S01]  /*6960*/  FADD.FTZ R201, R196, R227 ;  /* 0x000000e3c4c97221 */ /* 0x000fe20000010000 */
[----:B------:R-:W-:-:S11]  /*6970*/  HFMA2.MMA R196, -RZ, RZ, 0, 9.5367431640625e-07 ;  /* 0x00000010ffc47435 */ /* 0x000fd600000001ff */
[----:B------:R-:W-:Y:S05]  /*6980*/  WARPSYNC.COLLECTIVE R199, `(.L_x_3512) ;  /* 0x00000000c7087348 */ /* 0x000fea0003c00000 */
[----:B------:R0:W1:Y:S02]  /*6990*/  SHFL.DOWN P4, R203, R200, R196, R197 ;  /* 0x080000c4c8cb7389 */ /* 0x00006400000800c5 */
[----:B01----:R-:W-:Y:S01]  /*69a0*/  ENDCOLLECTIVE ;  /* 0x000000000000791b */ /* 0x003fe20003800000 */
.L_x_3512:
[----:B------:R-:W-:Y:S01]  /*69b0*/  MOV R200, R201 ;  /* 0x000000c900c87202 */ /* 0x000fe20000000f00 */
[----:B------:R-:W-:-:S04]  /*69c0*/  IMAD.MOV.U32 R196, RZ, RZ, R203 ;  /* 0x000000ffffc47224 */ /* 0x000fc800078e00cb */
[----:B------:R-:W-:Y:S01]  /*69d0*/  FADD.FTZ R202, R196, R226 ;  /* 0x000000e2c4ca7221 */ /* 0x000fe20000010000 */
[----:B------:R-:W-:-:S11]  /*69e0*/  HFMA2.MMA R196, -RZ, RZ, 0, 4.76837158203125e-07 ;  /* 0x00000008ffc47435 */ /* 0x000fd600000001ff */
[----:B------:R-:W-:Y:S05]  /*69f0*/  WARPSYNC.COLLECTIVE R199, `(.L_x_3513) ;  /* 0x00000000c7087348 */ /* 0x000fea0003c00000 */
[----:B------:R0:W1:Y:S02]  /*6a00*/  SHFL.DOWN P4, R203, R200, R196, R197 ;  /* 0x080000c4c8cb7389 */ /* 0x00006400000800c5 */
[----:B01----:R-:W-:Y:S01]  /*6a10*/  ENDCOLLECTIVE ;  /* 0x000000000000791b */ /* 0x003fe20003800000 */
.L_x_3513:
[----:B------:R-:W-:Y:S01]  /*6a20*/  IMAD.MOV.U32 R200, RZ, RZ, R202 ;  /* 0x000000ffffc87224 */ /* 0x000fe200078e00ca */
[----:B------:R-:W-:-:S05]  /*6a30*/  MOV R196, R203 ;  /* 0x000000cb00c47202 */ /* 0x000fca0000000f00 */
[----:B------:R-:W-:Y:S01]  /*6a40*/  FADD.FTZ R201, R201, R196 ;  /* 0x000000c4c9c97221 */ /* 0x000fe20000010000 */
[----:B------:R-:W-:-:S11]  /*6a50*/  HFMA2.MMA R196, -RZ, RZ, 0, 4.76837158203125e-07 ;  /* 0x00000008ffc47435 */ /* 0x000fd600000001ff */
[----:B------:R-:W-:Y:S05]  /*6a60*/  WARPSYNC.COLLECTIVE R199, `(.L_x_3514) ;  /* 0x00000000c7087348 */ /* 0x000fea0003c00000 */
[----:B------:R0:W1:Y:S02]  /*6a70*/  SHFL.DOWN P4, R203, R200, R196, R197 ;  /* 0x080000c4c8cb7389 */ /* 0x00006400000800c5 */
[----:B01----:R-:W-:Y:S01]  /*6a80*/  ENDCOLLECTIVE ;  /* 0x000000000000791b */ /* 0x003fe20003800000 */
.L_x_3514:
[----:B------:R-:W-:Y:S02]  /*6a90*/  MOV R200, R201 ;  /* 0x000000c900c87202 */ /* 0x000fe40000000f00 */
[----:B------:R-:W-:-:S05]  /*6aa0*/  MOV R196, R203 ;  /* 0x000000cb00c47202 */ /* 0x000fca0000000f00 */
[----:B------:R-:W-:Y:S01]  /*6ab0*/  FADD.FTZ R202, R202, R196 ;  /* 0x000000c4caca7221 */ /* 0x000fe20000010000 */
[----:B------:R-:W-:-:S07]  /*6ac0*/  IMAD.MOV.U32 R196, RZ, RZ, 0x4 ;  /* 0x00000004ffc47424 */ /* 0x000fce00078e00ff */
[----:B------:R-:W-:Y:S05]  /*6ad0*/  WARPSYNC.COLLECTIVE R199, `(.L_x_3515) ;  /* 0x00000000c7087348 */ /* 0x000fea0003c00000 */
[----:B------:R0:W1:Y:S02]  /*6ae0*/  SHFL.DOWN P4, R203, R200, R196, R197 ;  /* 0x080000c4c8cb7389 */ /* 0x00006400000800c5 */
[----:B01----:R-:W-:Y:S01]  /*6af0*/  ENDCOLLECTIVE ;  /* 0x000000000000791b */ /* 0x003fe20003800000 */
.L_x_3515:
[----:B------:R-:W-:Y:S02]  /*6b00*/  MOV R200, R202 ;  /* 0x000000ca00c87202 */ /* 0x000fe40000000f00 */
[----:B------:R-:W-:-:S05]  /*6b10*/  MOV R196, R203 ;  /* 0x000000cb00c47202 */ /* 0x000fca0000000f00 */
[----:B------:R-:W-:Y:S01]  /*6b20*/  FADD.FTZ R201, R201, R196 ;  /* 0x000000c4c9c97221 */ /* 0x000fe20000010000 */
[----:B------:R-:W-:-:S11]  /*6b30*/  HFMA2.MMA R196, -RZ, RZ, 0, 2.384185791015625e-07 ;  /* 0x00000004ffc47435 */ /* 0x000fd600000001ff */
[----:B------:R-:W-:Y:S05]  /*6b40*/  WARPSYNC.COLLECTIVE R199, `(.L_x_3516) ;  /* 0x00000000c7087348 */ /* 0x000fea0003c00000 */
[----:B------:R0:W1:Y:S02]  /*6b50*/  SHFL.DOWN P4, R203, R200, R196, R197 ;  /* 0x080000c4c8cb7389 */ /* 0x00006400000800c5 */
[----:B01----:R-:W-:Y:S01]  /*6b60*/  ENDCOLLECTIVE ;  /* 0x000000000000791b */ /* 0x003fe20003800000 */
.L_x_3516:
[----:B------:R-:W-:Y:S01]  /*6b70*/  MOV R200, R201 ;  /* 0x000000c900c87202 */ /* 0x000fe20000000f00 */
[----:B------:R-:W-:-:S04]  /*6b80*/  IMAD.MOV.U32 R196, RZ, RZ, R203 ;  /* 0x000000ffffc47224 */ /* 0x000fc800078e00cb */
[----:B------:R-:W-:Y:S01]  /*6b90*/  FADD.FTZ R202, R202, R196 ;  /* 0x000000c4caca7221 */ /* 0x000fe20000010000 */
[----:B------:R-:W-:-:S11]  /*6ba0*/  HFMA2.MMA R196, -RZ, RZ, 0, 1.1920928955078125e-07 ;  /* 0x00000002ffc47435 */ /* 0x000fd600000001ff */
[----:B------:R-:W-:Y:S05]  /*6bb0*/  WARPSYNC.COLLECTIVE R199, `(.L_x_3517) ;  /* 0x00000000c7087348 */ /* 0x000fea0003c00000 */
[----:B------:R0:W1:Y:S02]  /*6bc0*/  SHFL.DOWN P4, R203, R200, R196, R197 ;  /* 0x080000c4c8cb7389 */ /* 0x00006400000800c5 */
[----:B01----:R-:W-:Y:S01]  /*6bd0*/  ENDCOLLECTIVE ;  /* 0x000000000000791b */ /* 0x003fe20003800000 */
.L_x_3517:
[----:B------:R-:W-:Y:S01]  /*6be0*/  IMAD.MOV.U32 R200, RZ, RZ, R202 ;  /* 0x000000ffffc87224 */ /* 0x000fe200078e00ca */
[----:B------:R-:W-:-:S05]  /*6bf0*/  MOV R196, R203 ;  /* 0x000000cb00c47202 */ /* 0x000fca0000000f00 */
[----:B------:R-:W-:Y:S01]  /*6c00*/  FADD.FTZ R201, R201, R196 ;  /* 0x000000c4c9c97221 */ /* 0x000fe20000010000 */
[----:B------:R-:W-:-:S11]  /*6c10*/  HFMA2.MMA R196, -RZ, RZ, 0, 1.1920928955078125e-07 ;  /* 0x00000002ffc47435 */ /* 0x000fd600000001ff */
[----:B------:R-:W-:Y:S05]  /*6c20*/  WARPSYNC.COLLECTIVE R199, `(.L_x_3518) ;  /* 0x00000000c7087348 */ /* 0x000fea0003c00000 */
[----:B------:R0:W1:Y:S02]  /*6c30*/  SHFL.DOWN P4, R203, R200, R196, R197 ;  /* 0x080000c4c8cb7389 */ /* 0x00006400000800c5 */
[----:B01----:R-:W-:Y:S01]  /*6c40*/  ENDCOLLECTIVE ;  /* 0x000000000000791b */ /* 0x003fe20003800000 */
.L_x_3518:
[----:B------:R-:W-:Y:S02]  /*6c50*/  MOV R200, R201 ;  /* 0x000000c900c87202 */ /* 0x000fe40000000f00 */
[----:B------:R-:W-:-:S05]  /*6c60*/  MOV R196, R203 ;  /* 0x000000cb00c47202 */ /* 0x000fca0000000f00 */
[----:B------:R-:W-:Y:S01]  /*6c70*/  FADD.FTZ R202, R202, R196 ;  /* 0x000000c4caca7221 */ /* 0x000fe20000010000 */
[----:B------:R-:W-:-:S07]  /*6c80*/  IMAD.MOV.U32 R196, RZ, RZ, 0x1 ;  /* 0x00000001ffc47424 */ /* 0x000fce00078e00ff */
[----:B------:R-:W-:Y:S05]  /*6c90*/  WARPSYNC.COLLECTIVE R199, `(.L_x_3519) ;  /* 0x00000000c7087348 */ /* 0x000fea0003c00000 */
[----:B------:R0:W1:Y:S02]  /*6ca0*/  SHFL.DOWN P4, R203, R200, R196, R197 ;  /* 0x080000c4c8cb7389 */ /* 0x00006400000800c5 */
[----:B01----:R-:W-:Y:S01]  /*6cb0*/  ENDCOLLECTIVE ;  /* 0x000000000000791b */ /* 0x003fe20003800000 */
.L_x_3519:
[----:B------:R-:W-:Y:S02]  /*6cc0*/  MOV R200, R202 ;  /* 0x000000ca00c87202 */ /* 0x000fe40000000f00 */
[----:B------:R-:W-:-:S07]  /*6cd0*/  MOV R216, R203 ;  /* 0x000000cb00d87202 */ /* 0x000fce0000000f00 */
[----:B------:R-:W-:Y:S05]  /*6ce0*/  WARPSYNC.COLLECTIVE R199, `(.L_x_3520) ;  /* 0x00000000c7087348 */ /* 0x000fea0003c00000 */
[----:B------:R0:W1:Y:S02]  /*6cf0*/  SHFL.DOWN P4, R203, R200, R196, R197 ;  /* 0x080000c4c8cb7389 */ /* 0x00006400000800c5 */
[----:B01----:R-:W-:Y:S01]  /*6d00*/  ENDCOLLECTIVE ;  /* 0x000000000000791b */ /* 0x003fe20003800000 */
.L_x_3520:
[----:B------:R-:W-:Y:S01]  /*6d10*/  MOV R197, R203 ;  /* 0x000000cb00c57202 */ /* 0x000fe20000000f00 */
[----:B------:R-:W-:Y:S06]  /*6d20*/  BRA `(.L_x_3521) ;  /* 0xffffffb8007c7947 */ /* 0x000fec000383ffff */
.L_x_3522:
        /* <DEDUP_REMOVED lines=13> */
.L_x_13906:


//--------------------- .text._ZN10layer_norm13ln_bwd_kernelINS_13Kernel_traitsIf13__nv_bfloat16S2_S2_fjLj8192ELj1ELj1ELj8ELj16ENS_18Kernel_traits_baseILj8192EfS2_S2_S2_fjLj256EEEEELb0ELb1ELb1ELb1EEEvNS_9BwdParamsE --------------------------
	.section	.text._ZN10layer_norm13ln_bwd_kernelINS_13Kernel_traitsIf13__nv_bfloat16S2_S2_fjLj8192ELj1ELj1ELj8ELj16ENS_18Kernel_traits_baseILj8192EfS2_S2_S2_fjLj256EEEEELb0ELb1ELb1ELb1EEEvNS_9BwdParamsE,"ax",@progbits
	.align	128
        .global         _ZN10layer_norm13ln_bwd_kernelINS_13Kernel_traitsIf13__nv_bfloat16S2_S2_fjLj8192ELj1ELj1ELj8ELj16ENS_18Kernel_traits_baseILj8192EfS2_S2_S2_fjLj256EEEEELb0ELb1ELb1ELb1EEEvNS_9BwdParamsE
        .type           _ZN10layer_norm13ln_bwd_kernelINS_13Kernel_traitsIf13__nv_bfloat16S2_S2_fjLj8192ELj1ELj1ELj8ELj16ENS_18Kernel_traits_baseILj8192EfS2_S2_S2_fjLj256EEEEELb0ELb1ELb1ELb1EEEvNS_9BwdParamsE,@function
        .size           _ZN10layer_norm13ln_bwd_kernelINS_13Kernel_traitsIf13__nv_bfloat16S2_S2_fjLj8192ELj1ELj1ELj8ELj16ENS_18Kernel_traits_baseILj8192EfS2_S2_S2_fjLj256EEEEELb0ELb1ELb1ELb1EEEvNS_9BwdParamsE,(.L_x_13907 - _ZN10layer_norm13ln_bwd_kernelINS_13Kernel_traitsIf13__nv_bfloat16S2_S2_fjLj8192ELj1ELj1ELj8ELj16ENS_18Kernel_traits_baseILj8192EfS2_S2_S2_fjLj256EEEEELb0ELb1ELb1ELb1EEEvNS_9BwdParamsE)
        .other          _ZN10layer_norm13ln_bwd_kernelINS_13Kernel_traitsIf13__nv_bfloat16S2_S2_fjLj8192ELj1ELj1ELj8ELj16ENS_18Kernel_traits_baseILj8192EfS2_S2_S2_fjLj256EEEEELb0ELb1ELb1ELb1EEEvNS_9BwdParamsE,@"STO_CUDA_ENTRY STV_DEFAULT"
_ZN10layer_norm13ln_bwd_kernelINS_13Kernel_traitsIf13__nv_bfloat16S2_S2_fjLj8192ELj1ELj1ELj8ELj16ENS_18Kernel_traits_baseILj8192EfS2_S2_S2_fjLj256EEEEELb0ELb1ELb1ELb1EEEvNS_9BwdParamsE:
.text._ZN10layer_norm13ln_bwd_kernelINS_13Kernel_traitsIf13__nv_bfloat16S2_S2_fjLj8192ELj1ELj1ELj8ELj16ENS_18Kernel_traits_baseILj8192EfS2_S2_S2_fjLj256EEEEELb0ELb1ELb1ELb1EEEvNS_9BwdParamsE:
[----:B------:R-:W0:Y:S01]  /*0000*/  LDC R1, c[0x0][0x28] ;  /* 0x00000a00ff017b82 */ /* 0x000e220000000800 */
[----:B------:R-:W1:Y:S07]  /*0010*/  S2R R0, SR_TID.X ;  /* 0x0000000000007919 */ /* 0x000e6e0000002100 */
[----:B------:R-:W1:Y:S01]  /*0020*/  S2UR UR4, SR_CTAID.X ;  /* 0x00000000000479c3 */ /* 0x000e620000002500 */
[----:B------:R-:W-:Y:S01]  /*0030*/  ULDC UR10, c[0x0][0x290] ;  /* 0x0000a400000a7ab9 */ /* 0x000fe20000000800 */
[----:B------:R-:W-:Y:S01]  /*0040*/  ULDC.64 UR16, c[0x0][0x2c8] ;  /* 0x0000b20000107ab9 */ /* 0x000fe20000000a00 */
[----:B------:R-:W-:Y:S01]  /*0050*/  ULDC.64 UR12, c[0x0][0x308] ;  /* 0x0000c200000c7ab9 */ /* 0x000fe20000000a00 */
[----:B------:R-:W-:Y:S01]  /*0060*/  ULDC.64 UR14, c[0x0][0x210] ;  /* 0x00008400000e7ab9 */ /* 0x000fe20000000a00 */
[----:B0-----:R-:W-:-:S02]  /*0070*/  IADD3 R1, R1, -0x60, RZ ;  /* 0xffffffa001017810 */ /* 0x001fc40007ffe0ff */
[----:B-1----:R-:W-:Y:S01]  /*0080*/  LEA.HI R2, R0, UR4, RZ, 0x18 ;  /* 0x0000000400027c11 */ /* 0x002fe2000f8fc0ff */
        /* <DEDUP_REMOVED lines=53> */
.L_x_3523:
[----:B------:R-:W-:Y:S01]  /*03e0*/  SHF.L.U32 R0, R0, 0x5, RZ ;  /* 0x0000000500007819 */ /* 0x000fe200000006ff */
[----:B------:R-:W-:Y:S01]  /*03f0*/  ULDC.64 UR6, c[0x0][0x260] ;  /* 0x0000980000067ab9 */ /* 0x000fe20000000a00 */
[----:B------:R-:W-:Y:S02]  /*0400*/  ULDC.64 UR8, c[0x0][0x278] ;  /* 0x00009e0000087ab9 */ /* 0x000fe40000000a00 */
[----:B------:R-:W-:-:S04]  /*0410*/  LOP3.LUT R0, R0, 0x1fe0, RZ, 0xc0, !PT ;  /* 0x00001fe000007812 */ /* 0x000fc800078ec0ff */
[C---:B------:R-:W-:Y:S02]  /*0420*/  IADD3 R4, P0, R0.reuse, UR6, RZ ;  /* 0x0000000600047c10 */ /* 0x040fe4000ff1e0ff */
[----:B------:R-:W-:-:S03]  /*0430*/  IADD3 R6, P1, R0, UR8, RZ ;  /* 0x0000000800067c10 */ /* 0x000fc6000ff3e0ff */
[----:B------:R-:W-:Y:S01]  /*0440*/  IMAD.X R5, RZ, RZ, UR7, P0 ;  /* 0x00000007ff057e24 */ /* 0x000fe200080e06ff */
[----:B------:R-:W-:-:S04]  /*0450*/  IADD3.X R7, RZ, UR9, RZ, P1, !PT ;  /* 0x00000009ff077c10 */ /* 0x000fc80008ffe4ff */
[----:B------:R-:W2:Y:S04]  /*0460*/  LDG.E.128 R16, desc[UR4][R4.64] ;  /* 0x0000000404107981 */ /* 0x000ea8000c1e1d00 */
[----:B------:R-:W3:Y:S04]  /*0470*/  LDG.E.128 R12, desc[UR4][R4.64+0x10] ;  /* 0x00001004040c7981 */ /* 0x000ee8000c1e1d00 */
[----:B------:R-:W4:Y:S04]  /*0480*/  LDG.E.128 R8, desc[UR4][R4.64+0x2000] ;  /* 0x0020000404087981 */ /* 0x000f28000c1e1d00 */
[----:B------:R0:W5:Y:S04]  /*0490*/  LDG.E.128 R116, desc[UR4][R4.64+0x2010] ;  /* 0x0020100404747981 */ /* 0x000168000c1e1d00 */
        /* <DEDUP_REMOVED lines=61> */
[----:B--2---:R0:W-:Y:S04]  /*0870*/  STL.64 [R1+0x40], R16 ;  /* 0x0000401001007387 */ /* 0x0041e80000100a00 */
[----:B------:R0:W-:Y:S04]  /*0880*/  STL.64 [R1+0x48], R18 ;  /* 0x0000481201007387 */ /* 0x0001e80000100a00 */
[----:B---3--:R0:W-:Y:S04]  /*0890*/  STL.64 [R1+0x30], R12 ;  /* 0x0000300c01007387 */ /* 0x0081e80000100a00 */
[----:B------:R0:W-:Y:S04]  /*08a0*/  STL.64 [R1+0x38], R14 ;  /* 0x0000380e01007387 */ /* 0x0001e80000100a00 */
[----:B----4-:R0:W-:Y:S04]  /*08b0*/  STL.64 [R1+0x20], R8 ;  /* 0x0000200801007387 */ /* 0x0101e80000100a00 */
[----:B------:R0:W-:Y:S04]  /*08c0*/  STL.64 [R1+0x28], R10 ;  /* 0x0000280a01007387 */ /* 0x0001e80000100a00 */
[----:B------:R0:W-:Y:S02]  /*08d0*/  STL.S16 [R1+0x1c], R0 ;  /* 0x00001c0001007387 */ /* 0x0001e40000100600 */
.L_x_3625:
[----:B-1----:R-:W1:Y:S01]  /*08e0*/  LDC.64 R196, c[0x0][0x288] ;  /* 0x0000a200ffc47b82 */ /* 0x002e620000000a00 */
[----:B------:R2:W-:Y:S07]  /*08f0*/  STL.64 [R1+0x50], R6 ;  /* 0x0000500601007387 */ /* 0x0005ee0000100a00 */
[----:B------:R-:W3:Y:S01]  /*0900*/  LDC.64 R214, c[0x0][0x280] ;  /* 0x0000a000ffd67b82 */ /* 0x000ee20000000a00 */
[----:B------:R-:W4:Y:S07]  /*0910*/  S2R R216, SR_TID.X ;  /* 0x0000000000d87919 */ /* 0x000f2e0000002100 */
[----:B0-----:R-:W0:Y:S01]  /*0920*/  LDC R4, c[0x0][0x218] ;  /* 0x00008600ff047b82 */ /* 0x001e220000000800 */
[----:B-1----:R-:W-:-:S07]  /*0930*/  IMAD.WIDE R196, R2, 0x4, R196 ;  /* 0x0000000402c47825 */ /* 0x002fce00078e02c4 */
[----:B------:R-:W1:Y:S01]  /*0940*/  LDC.64 R198, c[0x0][0x258] ;  /* 0x00009600ffc67b82 */ /* 0x000e620000000a00 */
[----:B------:R3:W4:Y:S07]  /*0950*/  LDG.E R225, desc[UR4][R196.64] ;  /* 0x00000004c4e17981 */ /* 0x00072e000c1e1900 */
[----:B--2---:R-:W2:Y:S01]  /*0960*/  LDC.64 R6, c[0x0][0x2c8] ;  /* 0x0000b200ff067b82 */ /* 0x004ea20000000a00 */
[----:B---3--:R-:W-:-:S05]  /*0970*/  IMAD.WIDE R196, R2, 0x4, R214 ;  /* 0x0000000402c47825 */ /* 0x008fca00078e02d6 */
[----:B------:R3:W2:Y:S01]  /*0980*/  LDG.E R226, desc[UR4][R196.64] ;  /* 0x00000004c4e27981 */ /* 0x0006a2000c1e1900 */
[C---:B0-----:R-:W-:Y:S02]  /*0990*/  IMAD R4, R2.reuse, R4, RZ ;  /* 0x0000000402047224 */ /* 0x041fe400078e02ff */
[----:B-1----:R-:W-:-:S03]  /*09a0*/  IMAD.WIDE R198, R2, 0x4, R198 ;  /* 0x0000000402c67825 */ /* 0x002fc600078e02c6 */
[----:B---3--:R-:W-:Y:S02]  /*09b0*/  SHF.R.S32.HI R196, RZ, 0x1f, R4 ;  /* 0x0000001fffc47819 */ /* 0x008fe40000011404 */
[----:B-----5:R2:W5:Y:S01]  /*09c0*/  LDG.E R3, desc[UR4][R198.64] ;  /* 0x00000004c6037981 */ /* 0x020562000c1e1900 */
[----:B----4-:R-:W-:Y:S02]  /*09d0*/  LOP3.LUT R197, R216, 0xff, RZ, 0xc0, !PT ;  /* 0x000000ffd8c57812 */ /* 0x010fe400078ec0ff */
[----:B------:R-:W-:-:S04]  /*09e0*/  LEA.HI R4, R196, R4, RZ, 0x3 ;  /* 0x00000004c4047211 */ /* 0x000fc800078f18ff */
[----:B------:R-:W-:-:S04]  /*09f0*/  LEA.HI.SX32 R227, R4, R197, 0x1d ;  /* 0x000000c504e37211 */ /* 0x000fc800078feaff */
[C---:B------:R-:W-:Y:S02]  /*0a00*/  IADD3 R197, R227.reuse, 0x200, RZ ;  /* 0x00000200e3c57810 */ /* 0x040fe40007ffe0ff */
[C---:B------:R-:W-:Y:S01]  /*0a10*/  IADD3 R196, R227.reuse, 0x300, RZ ;  /* 0x00000300e3c47810 */ /* 0x040fe20007ffe0ff */
[----:B------:R-:W-:Y:S02]  /*0a20*/  VIADD R4, R227, 0x100 ;  /* 0x00000100e3047836 */ /* 0x000fe40000000000 */
[----:B------:R-:W-:Y:S01]  /*0a30*/  STL [R1+0x10], R197 ;  /* 0x000010c501007387 */ /* 0x000fe20000100800 */
[----:B--2---:R-:W-:-:S03]  /*0a40*/  IMAD.WIDE.U32 R198, R197, 0x10, R6 ;  /* 0x00000010c5c67825 */ /* 0x004fc600078e0006 */
[----:B------:R0:W-:Y:S01]  /*0a50*/  STL [R1+0x14], R196 ;  /* 0x000014c401007387 */ /* 0x0001e20000100800 */
[----:B------:R-:W-:-:S04]  /*0a60*/  IMAD.WIDE.U32 R216, R227, 0x10, R6 ;  /* 0x00000010e3d87825 */ /* 0x000fc800078e0006 */
[----:B------:R-:W-:-:S04]  /*0a70*/  IMAD.WIDE.U32 R214, R4, 0x10, R6 ;  /* 0x0000001004d67825 */ /* 0x000fc800078e0006 */
[----:B0-----:R-:W-:Y:S02]  /*0a80*/  IMAD.WIDE.U32 R196, R196, 0x10, R6 ;  /* 0x00000010c4c47825 */ /* 0x001fe400078e0006 */
[----:B------:R0:W5:Y:S01]  /*0a90*/  LDL.LU.64 R6, [R1+0x50] ;  /* 0x0000500001067983 */ /* 0x0001620000300a00 */
[----:B------:R-:W-:Y:S01]  /*0aa0*/  BSSY B0, `(.L_x_3525) ;  /* 0x0000197000007945 */ /* 0x000fe20003800000 */
[----:B------:R-:W-:Y:S02]  /*0ab0*/  ISETP.GT.AND P2, PT, R225, RZ, PT ;  /* 0x000000ffe100720c */ /* 0x000fe40003f44270 */
[----:B------:R0:W-:Y:S11]  /*0ac0*/  STL [R1+0x18], R226 ;  /* 0x000018e201007387 */ /* 0x0001f60000100800 */
[----:B------:R-:W-:Y:S05]  /*0ad0*/  @P2 BRA `(.L_x_3526) ;  /* 0x0000000000382947 */ /* 0x000fea0003800000 */
[----:B0-----:R-:W-:Y:S01]  /*0ae0*/  IMAD.U32 R226, RZ, RZ, UR16 ;  /* 0x00000010ffe27e24 */ /* 0x001fe2000f8e00ff */
[----:B------:R-:W-:Y:S01]  /*0af0*/  MOV R225, UR17 ;  /* 0x0000001100e17c02 */ /* 0x000fe20008000f00 */
[----:B------:R-:W-:Y:S01]  /*0b00*/  IMAD.MOV.U32 R251, RZ, RZ, RZ ;  /* 0x000000fffffb7224 */ /* 0x000fe200078e00ff */
        /* <DEDUP_REMOVED lines=9> */
[----:B------:R-:W-:Y:S01]  /*0ba0*/  MOV R251, RZ ;  /* 0x000000ff00fb7202 */ /* 0x000fe20000000f00 */
[----:B------:R-:W-:Y:S09]  /*0bb0*/  BRA `(.L_x_3527) ;  /* 0x0000001800147947 */ /* 0x000ff20003800000 */
.L_x_3526:
[----:B------:R-:W2:Y:S01]  /*0bc0*/  LDL R219, [R1+0x10] ;  /* 0x0000100001db7983 */ /* 0x000ea20000100800 */
[----:B------:R-:W1:Y:S03]  /*0bd0*/  LDC R213, c[0x0][0x218] ;  /* 0x00008600ffd57b82 */ /* 0x000e660000000800 */
[----:B------:R-:W3:Y:S01]  /*0be0*/  LDL R220, [R1+0x14] ;  /* 0x0000140001dc7983 */ /* 0x000ee20000100800 */
[----:B------:R-:W-:Y:S01]  /*0bf0*/  VIADD R225, R225, 0xffffffff ;  /* 0xffffffffe1e17836 */ /* 0x000fe20000000000 */
[----:B------:R-:W4:Y:S03]  /*0c00*/  S2R R218, SR_TID.X ;  /* 0x0000000000da7919 */ /* 0x000f260000002100 */
[----:B-----5:R-:W4:Y:S08]  /*0c10*/  LDC.64 R6, c[0x0][0x2b8] ;  /* 0x0000ae00ff067b82 */ /* 0x020f300000000a00 */
[----:B------:R-:W4:Y:S01]  /*0c20*/  LDC.64 R204, c[0x0][0x238] ;  /* 0x00008e00ffcc7b82 */ /* 0x000f220000000a00 */
[----:B0-----:R-:W-:Y:S01]  /*0c30*/  MOV R226, UR16 ;  /* 0x0000001000e27c02 */ /* 0x001fe20008000f00 */
[----:B------:R0:W-:Y:S01]  /*0c40*/  STL [R1+0x58], R22 ;  /* 0x0000581601007387 */ /* 0x0001e20000100800 */
[----:B-1----:R-:W-:-:S05]  /*0c50*/  IMAD R225, R225, R213, RZ ;  /* 0x000000d5e1e17224 */ /* 0x002fca00078e02ff */
[----:B------:R-:W1:Y:S01]  /*0c60*/  LDC.U8 R236, c[0x0][0x2a0] ;  /* 0x0000a800ffec7b82 */ /* 0x000e620000000000 */
[----:B----4-:R-:W-:-:S07]  /*0c70*/  LOP3.LUT R218, R218, 0xff, RZ, 0xc0, !PT ;  /* 0x000000ffdada7812 */ /* 0x010fce00078ec0ff */
[----:B------:R-:W4:Y:S01]  /*0c80*/  LDC.64 R212, c[0x0][0x250] ;  /* 0x00009400ffd47b82 */ /* 0x000f220000000a00 */
[----:B------:R-:W-:Y:S01]  /*0c90*/  SHF.R.S32.HI R0, RZ, 0x1f, R225 ;  /* 0x0000001fff007819 */ /* 0x000fe200000114e1 */
[----:B------:R-:W-:-:S04]  /*0ca0*/  IMAD.WIDE.U32 R16, R4, 0x10, R204 ;  /* 0x0000001004107825 */ /* 0x000fc800078e00cc */
[----:B------:R-:W-:Y:S01]  /*0cb0*/  IMAD.WIDE.U32 R8, R227, 0x10, R204 ;  /* 0x00000010e3087825 */ /* 0x000fe200078e00cc */
[----:B------:R-:W-:Y:S01]  /*0cc0*/  LEA.HI R0, R0, R225, RZ, 0x3 ;  /* 0x000000e100007211 */ /* 0x000fe200078f18ff */
[----:B------:R-:W4:Y:S03]  /*0cd0*/  LDG.E.128 R16, desc[UR4][R16.64] ;  /* 0x0000000410107981 */ /* 0x000f26000c1e1d00 */
[----:B------:R-:W-:Y:S01]  /*0ce0*/  LEA.HI.SX32 R5, R0, R218, 0x1d ;  /* 0x000000da00057211 */ /* 0x000fe200078feaff */
[----:B------:R-:W4:Y:S04]  /*0cf0*/  LDG.E.128 R8, desc[UR4][R8.64] ;  /* 0x0000000408087981 */ /* 0x000f28000c1e1d00 */
[----:B------:R-:W-:-:S04]  /*0d00*/  IMAD.WIDE.U32 R12, R5, 0x10, R6 ;  /* 0x00000010050c7825 */ /* 0x000fc800078e0006 */
[--C-:B--2---:R-:W-:Y:S02]  /*0d10*/  IMAD.WIDE.U32 R200, R219, 0x10, R204.reuse ;  /* 0x00000010dbc87825 */ /* 0x104fe400078e00cc */
[----:B------:R-:W2:Y:S02]  /*0d20*/  LDG.E.128 R12, desc[UR4][R12.64] ;  /* 0x000000040c0c7981 */ /* 0x000ea4000c1e1d00 */
[----:B---3--:R-:W-:Y:S01]  /*0d30*/  IMAD.WIDE.U32 R204, R220, 0x10, R204 ;  /* 0x00000010dccc7825 */ /* 0x008fe200078e00cc */
[----:B------:R-:W-:Y:S01]  /*0d40*/  ISETP.NE.U32.AND P0, PT, R226, RZ, PT ;  /* 0x000000ffe200720c */ /* 0x000fe20003f05070 */
[----:B------:R-:W3:Y:S02]  /*0d50*/  LDG.E.128 R200, desc[UR4][R200.64] ;  /* 0x00000004c8c87981 */ /* 0x000ee4000c1e1d00 */
[----:B----4-:R-:W-:Y:S02]  /*0d60*/  IMAD.WIDE R212, R2, 0x4, R212 ;  /* 0x0000000402d47825 */ /* 0x010fe400078e02d4 */
[----:B------:R-:W4:Y:S02]  /*0d70*/  LDG.E.128 R204, desc[UR4][R204.64] ;  /* 0x00000004cccc7981 */ /* 0x000f24000c1e1d00 */
[----:B------:R-:W-:-:S02]  /*0d80*/  VIADD R229, R5, 0x300 ;  /* 0x0000030005e57836 */ /* 0x000fc40000000000 */
[----:B------:R-:W4:Y:S01]  /*0d90*/  LDG.E R0, desc[UR4][R212.64] ;  /* 0x00000004d4007981 */ /* 0x000f22000c1e1900 */
[----:B------:R-:W-:Y:S01]  /*0da0*/  IADD3 R221, R5, 0x200, RZ ;  /* 0x0000020005dd7810 */ /* 0x000fe20007ffe0ff */
[--C-:B------:R-:W-:Y:S02]  /*0db0*/  IMAD.WIDE.U32 R228, R229, 0x10, R6.reuse ;  /* 0x00000010e5e47825 */ /* 0x100fe400078e0006 */
[----:B------:R-:W-:Y:S02]  /*0dc0*/  STL [R1+0x54], R21 ;  /* 0x0000541501007387 */ /* 0x000fe40000100800 */
[----:B------:R-:W-:Y:S02]  /*0dd0*/  IMAD.WIDE.U32 R220, R221, 0x10, R6 ;  /* 0x00000010dddc7825 */ /* 0x000fe400078e0006 */
[----:B------:R-:W4:Y:S04]  /*0de0*/  LDG.E.128 R228, desc[UR4][R228.64] ;  /* 0x00000004e4e47981 */ /* 0x000f28000c1e1d00 */
[----:B------:R-:W4:Y:S01]  /*0df0*/  LDG.E.128 R220, desc[UR4][R220.64] ;  /* 0x00000004dcdc7981 */ /* 0x000f22000c1e1d00 */
[----:B------:R-:W-:-:S02]  /*0e00*/  MOV R225, UR17 ;  /* 0x0000001100e17c02 */ /* 0x000fc40008000f00 */
[----:B------:R-:W-:Y:S01]  /*0e10*/  IADD3 R209, R5, 0x100, RZ ;  /* 0x0000010005d17810 */ /* 0x000fe20007ffe0ff */
[----:B------:R0:W-:Y:S01]  /*0e20*/  STL [R1+0x50], R20 ;  /* 0x0000501401007387 */ /* 0x0001e20000100800 */
[----:B------:R-:W-:-:S03]  /*0e30*/  ISETP.NE.AND.EX P0, PT, R225, RZ, PT, P0 ;  /* 0x000000ffe100720c */ /* 0x000fc60003f05300 */
[----:B------:R-:W-:-:S06]  /*0e40*/  IMAD.WIDE.U32 R208, R209, 0x10, R6 ;  /* 0x00000010d1d07825 */ /* 0x000fcc00078e0006 */
[----:B------:R-:W4:Y:S04]  /*0e50*/  LDG.E.128 R208, desc[UR4][R208.64] ;  /* 0x00000004d0d07981 */ /* 0x000f28000c1e1d00 */
[----:B------:R0:W5:Y:S04]  /*0e60*/  @P0 LDG.E.128 R168, desc[UR4][R216.64] ;  /* 0x00000004d8a80981 */ /* 0x000168000c1e1d00 */
[----:B------:R0:W5:Y:S01]  /*0e70*/  @P0 LDG.E.128 R172, desc[UR4][R214.64] ;  /* 0x00000004d6ac0981 */ /* 0x000162000c1e1d00 */
[----:B------:R-:W-:-:S03]  /*0e80*/  SHF.L.U32 R232, R16, 0x10, RZ ;  /* 0x0000001010e87819 */ /* 0x000fc600000006ff */
[----:B------:R-:W5:Y:S04]  /*0e90*/  @P0 LDG.E.128 R176, desc[UR4][R198.64] ;  /* 0x00000004c6b00981 */ /* 0x000f68000c1e1d00 */
[----:B------:R4:W5:Y:S01]  /*0ea0*/  @P0 LDG.E.128 R180, desc[UR4][R196.64] ;  /* 0x00000004c4b40981 */ /* 0x000962000c1e1d00 */
[----:B-1----:R-:W-:Y:S02]  /*0eb0*/  ISETP.NE.AND P0, PT, R236, RZ, PT ;  /* 0x000000ffec00720c */ /* 0x002fe40003f05270 */
[----:B------:R-:W-:Y:S01]  /*0ec0*/  SHF.L.U32 R235, R19, 0x10, RZ ;  /* 0x0000001013eb7819 */ /* 0x000fe200000006ff */
[----:B------:R-:W-:Y:S01]  /*0ed0*/  IMAD.U32 R233, R17, 0x10000, RZ ;  /* 0x0001000011e97824 */ /* 0x000fe200078e00ff */
[C---:B------:R-:W-:Y:S01]  /*0ee0*/  PRMT R6, R9.reuse, 0x7632, R6 ;  /* 0x0000763209067816 */ /* 0x040fe20000000006 */
[----:B------:R-:W-:Y:S01]  /*0ef0*/  IMAD.U32 R224, R8, 0x10000, RZ ;  /* 0x0001000008e07824 */ /* 0x000fe200078e00ff */
[----:B------:R-:W-:-:S02]  /*0f00*/  SHF.L.U32 R9, R9, 0x10, RZ ;  /* 0x0000001009097819 */ /* 0x000fc400000006ff */
[----:B------:R-:W-:Y:S02]  /*0f10*/  PRMT R7, R10, 0x7632, R7 ;  /* 0x000076320a077816 */ /* 0x000fe40000000007 */
[----:B------:R-:W-:Y:S02]  /*0f20*/  PRMT R5, R8, 0x7632, R5 ;  /* 0x0000763208057816 */ /* 0x000fe40000000005 */
[----:B------:R-:W-:Y:S02]  /*0f30*/  SHF.L.U32 R10, R10, 0x10, RZ ;  /* 0x000000100a0a7819 */ /* 0x000fe400000006ff */
[C---:B------:R-:W-:Y:S01]  /*0f40*/  PRMT R8, R11.reuse, 0x7632, R8 ;  /* 0x000076320b087816 */ /* 0x040fe20000000008 */
[----:B------:R-:W-:Y:S01]  /*0f50*/  IMAD.U32 R11, R11, 0x10000, RZ ;  /* 0x000100000b0b7824 */ /* 0x000fe200078e00ff */
[----:B------:R-:W-:Y:S02]  /*0f60*/  SHF.L.U32 R234, R18, 0x10, RZ ;  /* 0x0000001012ea7819 */ /* 0x000fe400000006ff */
[----:B0-----:R-:W-:-:S02]  /*0f70*/  SHF.L.U32 R217, R7, 0x10, RZ ;  /* 0x0000001007d97819 */ /* 0x001fc400000006ff */
[----:B------:R-:W-:Y:S01]  /*0f80*/  SHF.L.U32 R214, R5, 0x10, RZ ;  /* 0x0000001005d67819 */ /* 0x000fe200000006ff */
[----:B------:R-:W-:Y:S01]  /*0f90*/  IMAD.U32 R215, R6, 0x10000, RZ ;  /* 0x0001000006d77824 */ /* 0x000fe200078e00ff */
[C---:B--2---:R-:W-:Y:S02]  /*0fa0*/  PRMT R249, R12.reuse, 0x7632, R249 ;  /* 0x000076320cf97816 */ /* 0x044fe400000000f9 */
[----:B------:R-:W-:Y:S02]  /*0fb0*/  SHF.L.U32 R219, R12, 0x10, RZ ;  /* 0x000000100cdb7819 */ /* 0x000fe400000006ff */
[----:B------:R-:W-:Y:S02]  /*0fc0*/  PRMT R12, R16, 0x7632, R12 ;  /* 0x00007632100c7816 */ /* 0x000fe4000000000c */
[C---:B------:R-:W-:Y:S02]  /*0fd0*/  PRMT R246, R15.reuse, 0x7632, R246 ;  /* 0x000076320ff67816 */ /* 0x040fe400000000f6 */
[----:B------:R-:W-:-:S02]  /*0fe0*/  SHF.L.U32 R212, R15, 0x10, RZ ;  /* 0x000000100fd47819 */ /* 0x000fc400000006ff */
[----:B---3--:R-:W-:Y:S02]  /*0ff0*/  PRMT R16, R200, 0x7632, R16 ;  /* 0x00007632c8107816 */ /* 0x008fe40000000010 */
[----:B------:R-:W-:Y:S02]  /*1000*/  PRMT R15, R19, 0x7632, R15 ;  /* 0x00007632130f7816 */ /* 0x000fe4000000000f */
[----:B----4-:R-:W-:Y:S02]  /*1010*/  PRMT R196, R204, 0x7632, R196 ;  /* 0x00007632ccc47816 */ /* 0x010fe400000000c4 */
[----:B------:R-:W-:Y:S01]  /*1020*/  FSEL R19, R0, RZ, !P0 ;  /* 0x000000ff00137208 */ /* 0x000fe20004000000 */
[----:B------:R-:W-:Y:S01]  /*1030*/  IMAD.U32 R12, R12, 0x10000, RZ ;  /* 0x000100000c0c7824 */ /* 0x000fe200078e00ff */
[----:B------:R-:W-:Y:S01]  /*1040*/  SHF.L.U32 R16, R16, 0x10, RZ ;  /* 0x0000001010107819 */ /* 0x000fe200000006ff */
[----:B------:R-:W-:Y:S01]  /*1050*/  IMAD.U32 R213, R14, 0x10000, RZ ;  /* 0x000100000ed57824 */ /* 0x000fe200078e00ff */
[----:B------:R-:W-:Y:S01]  /*1060*/  SHF.L.U32 R196, R196, 0x10, RZ ;  /* 0x00000010c4c47819 */ /* 0x000fe200000006ff */
[C---:B------:R-:W-:Y:S01]  /*1070*/  FADD.FTZ R236, -R19.reuse, R233 ;  /* 0x000000e913ec7221 */ /* 0x040fe20000010100 */
[----:B------:R-:W-:Y:S01]  /*1080*/  PRMT R22, R14, 0x7632, R22 ;  /* 0x000076320e167816 */ /* 0x000fe20000000016 */
[----:B------:R-:W-:Y:S01]  /*1090*/  IMAD.U32 R216, R200, 0x10000, RZ ;  /* 0x00010000c8d87824 */ /* 0x000fe200078e00ff */
[----:B------:R-:W-:Y:S01]  /*10a0*/  PRMT R14, R18, 0x7632, R14 ;  /* 0x00007632120e7816 */ /* 0x000fe2000000000e */
[C---:B------:R-:W-:Y:S01]  /*10b0*/  FADD.FTZ R245, -R19.reuse, R9 ;  /* 0x0000000913f57221 */ /* 0x040fe20000010100 */
[C---:B------:R-:W-:Y:S01]  /*10c0*/  PRMT R18, R202.reuse, 0x7632, R18 ;  /* 0x00007632ca127816 */ /* 0x040fe20000000012 */
[C---:B------:R-:W-:Y:S01]  /*10d0*/  FADD.FTZ R233, -R19.reuse, R12 ;  /* 0x0000000c13e97221 */ /* 0x040fe20000010100 */
[----:B------:R-:W-:Y:S01]  /*10e0*/  SHF.L.U32 R202, R202, 0x10, RZ ;  /* 0x00000010caca7819 */ /* 0x000fe200000006ff */
[C---:B------:R-:W-:Y:S01]  /*10f0*/  FADD.FTZ R12, -R19.reuse, R16 ;  /* 0x00000010130c7221 */ /* 0x040fe20000010100 */
[C---:B------:R-:W-:Y:S01]  /*1100*/  FADD.FTZ R244, -R19.reuse, R10 ;  /* 0x0000000a13f47221 */ /* 0x040fe20000010100 */
[C---:B------:R-:W-:Y:S01]  /*1110*/  FADD.FTZ R243, -R19.reuse, R11 ;  /* 0x0000000b13f37221 */ /* 0x040fe20000010100 */
[----:B------:R-:W-:Y:S01]  /*1120*/  FADD.FTZ R16, -R19, R196 ;  /* 0x000000c413107221 */ /* 0x000fe20000010100 */
[C---:B------:R-:W-:Y:S01]  /*1130*/  PRMT R252, R229.reuse, 0x7632, R252 ;  /* 0x00007632e5fc7816 */ /* 0x040fe200000000fc */
[----:B------:R-:W-:-:S02]  /*1140*/  IMAD.U32 R196, R229, 0x10000, RZ ;  /* 0x00010000e5c47824 */ /* 0x000fc400078e00ff */
[C---:B------:R-:W-:Y:S01]  /*1150*/  FADD.FTZ R241, -R19.reuse, R216 ;  /* 0x000000d813f17221 */ /* 0x040fe20000010100 */
[----:B------:R-:W-:Y:S01]  /*1160*/  FADD.FTZ R237, -R19, R217 ;  /* 0x000000d913ed7221 */ /* 0x000fe20000010100 */
[----:B------:R-:W-:Y:S01]  /*1170*/  FMUL.FTZ R229, R3, R245 ;  /* 0x000000f503e57220 */ /* 0x000fe20000410000 */
[C---:B------:R-:W-:Y:S01]  /*1180*/  FADD.FTZ R239, -R19.reuse, R214 ;  /* 0x000000d613ef7221 */ /* 0x040fe20000010100 */
[C---:B------:R-:W-:Y:S01]  /*1190*/  FADD.FTZ R6, -R19.reuse, R202 ;  /* 0x000000ca13067221 */ /* 0x040fe20000010100 */
[----:B------:R-:W-:Y:S01]  /*11a0*/  FADD.FTZ R238, -R19, R215 ;  /* 0x000000d713ee7221 */ /* 0x000fe20000010100 */
[----:B------:R-:W-:Y:S01]  /*11b0*/  FMUL.FTZ R248, R3, R244 ;  /* 0x000000f403f87220 */ /* 0x000fe20000410000 */
[----:B------:R-:W-:Y:S01]  /*11c0*/  PRMT R217, R221, 0x7632, R217 ;  /* 0x00007632ddd97816 */ /* 0x000fe200000000d9 */
[----:B------:R-:W-:Y:S01]  /*11d0*/  FMUL.FTZ R244, R3, R243 ;  /* 0x000000f303f47220 */ /* 0x000fe20000410000 */
[----:B------:R-:W-:Y:S01]  /*11e0*/  SHF.L.U32 R202, R221, 0x10, RZ ;  /* 0x00000010ddca7819 */ /* 0x000fe200000006ff */
[----:B------:R-:W2:Y:S01]  /*11f0*/  LDL R245, [R1+0x38] ;  /* 0x0000380001f57983 */ /* 0x000ea20000100800 */
[----:B------:R-:W-:Y:S01]  /*1200*/  PRMT R20, R231, 0x7632, R20 ;  /* 0x00007632e7147816 */ /* 0x000fe20000000014 */
[----:B------:R-:W-:Y:S01]  /*1210*/  FMUL.FTZ R221, R3, R241 ;  /* 0x000000f103dd7220 */ /* 0x000fe20000410000 */
[----:B------:R-:W-:Y:S01]  /*1220*/  SHF.L.U32 R215, R231, 0x10, RZ ;  /* 0x00000010e7d77819 */ /* 0x000fe200000006ff */
[----:B------:R-:W-:Y:S01]  /*1230*/  IMAD.MOV.U32 R231, RZ, RZ, R246 ;  /* 0x000000ffffe77224 */ /* 0x000fe200078e00f6 */
[----:B------:R-:W3:Y:S01]  /*1240*/  LDL R243, [R1+0x30] ;  /* 0x0000300001f37983 */ /* 0x000ee20000100800 */
[----:B------:R-:W-:Y:S01]  /*1250*/  MOV R241, R22 ;  /* 0x0000001600f17202 */ /* 0x000fe20000000f00 */
[C---:B------:R-:W-:Y:S01]  /*1260*/  FMUL.FTZ R246, R3.reuse, R237 ;  /* 0x000000ed03f67220 */ /* 0x040fe20000410000 */
[----:B------:R-:W-:Y:S01]  /*1270*/  FMUL.FTZ R22, R3, R239 ;  /* 0x000000ef03167220 */ /* 0x000fe20000410000 */
[----:B------:R-:W-:Y:S04]  /*1280*/  STL [R1+0x4], R229 ;  /* 0x000004e501007387 */ /* 0x000fe80000100800 */
[----:B------:R-:W4:Y:S04]  /*1290*/  LDL R237, [R1+0x40] ;  /* 0x0000400001ed7983 */ /* 0x000f280000100800 */
[----:B------:R-:W2:Y:S01]  /*12a0*/  LDL R239, [R1+0x48] ;  /* 0x0000480001ef7983 */ /* 0x000ea20000100800 */
[----:B------:R-:W-:-:S02]  /*12b0*/  PRMT R247, R13, 0x7632, R247 ;  /* 0x000076320df77816 */ /* 0x000fc400000000f7 */
[----:B------:R-:W-:Y:S02]  /*12c0*/  SHF.L.U32 R218, R13, 0x10, RZ ;  /* 0x000000100dda7819 */ /* 0x000fe400000006ff */
[----:B------:R-:W-:Y:S02]  /*12d0*/  PRMT R13, R17, 0x7632, R13 ;  /* 0x00007632110d7816 */ /* 0x000fe4000000000d */
[C---:B------:R-:W-:Y:S02]  /*12e0*/  PRMT R17, R201.reuse, 0x7632, R17 ;  /* 0x00007632c9117816 */ /* 0x040fe40000000011 */
[----:B------:R-:W-:Y:S01]  /*12f0*/  SHF.L.U32 R201, R201, 0x10, RZ ;  /* 0x00000010c9c97819 */ /* 0x000fe200000006ff */
[----:B------:R-:W-:Y:S01]  /*1300*/  FADD.FTZ R0, -R19, R224 ;  /* 0x000000e013007221 */ /* 0x000fe20000010100 */
[----:B------:R-:W-:Y:S02]  /*1310*/  PRMT R200, R203, 0x7632, R200 ;  /* 0x00007632cbc87816 */ /* 0x000fe400000000c8 */
[----:B------:R-:W-:-:S02]  /*1320*/  PRMT R197, R205, 0x7632, R197 ;  /* 0x00007632cdc57816 */ /* 0x000fc400000000c5 */
[----:B------:R-:W-:Y:S01]  /*1330*/  PRMT R198, R206, 0x7632, R198 ;  /* 0x00007632cec67816 */ /* 0x000fe200000000c6 */
[----:B------:R-:W-:Y:S01]  /*1340*/  FADD.FTZ R5, -R19, R201 ;  /* 0x000000c913057221 */ /* 0x000fe20000010100 */
[----:B------:R-:W-:Y:S02]  /*1350*/  PRMT R199, R207, 0x7632, R199 ;  /* 0x00007632cfc77816 */ /* 0x000fe400000000c7 */
[----:B------:R-:W-:Y:S01]  /*1360*/  SHF.L.U32 R224, R8, 0x10, RZ ;  /* 0x0000001008e07819 */ /* 0x000fe200000006ff */
[----:B------:R-:W-:Y:S01]  /*1370*/  IMAD.U32 R15, R15, 0x10000, RZ ;  /* 0x000100000f0f7824 */ /* 0x000fe200078e00ff */
[----:B------:R-:W-:Y:S02]  /*1380*/  SHF.L.U32 R13, R13, 0x10, RZ ;  /* 0x000000100d0d7819 */ /* 0x000fe400000006ff */
[----:B------:R-:W-:Y:S01]  /*1390*/  SHF.L.U32 R14, R14, 0x10, RZ ;  /* 0x000000100e0e7819 */ /* 0x000fe200000006ff */
[----:B------:R-:W-:Y:S01]  /*13a0*/  IMAD.U32 R18, R18, 0x10000, RZ ;  /* 0x0001000012127824 */ /* 0x000fe200078e00ff */
[----:B------:R-:W-:-:S02]  /*13b0*/  SHF.L.U32 R17, R17, 0x10, RZ ;  /* 0x0000001011117819 */ /* 0x000fc400000006ff */
[----:B------:R-:W-:Y:S01]  /*13c0*/  SHF.L.U32 R201, R200, 0x10, RZ ;  /* 0x00000010c8c97819 */ /* 0x000fe200000006ff */
[----:B------:R-:W-:Y:S01]  /*13d0*/  IMAD.U32 R203, R203, 0x10000, RZ ;  /* 0x00010000cbcb7824 */ /* 0x000fe200078e00ff */
[----:B------:R-:W-:Y:S01]  /*13e0*/  SHF.L.U32 R204, R204, 0x10, RZ ;  /* 0x00000010cccc7819 */ /* 0x000fe200000006ff */
        /* <DEDUP_REMOVED lines=23> */
[C---:B------:R-:W-:Y:S01]  /*1560*/  PRMT R216, R220.reuse, 0x7632, R216 ;  /* 0x00007632dcd87816 */ /* 0x040fe200000000d8 */
[----:B------:R-:W-:Y:S01]  /*1570*/  FADD.FTZ R19, -R19, R199 ;  /* 0x000000c713137221 */ /* 0x000fe20000010100 */
[----:B------:R-:W-:Y:S01]  /*1580*/  SHF.L.U32 R201, R220, 0x10, RZ ;  /* 0x00000010dcc97819 */ /* 0x000fe200000006ff */
[C---:B------:R-:W-:Y:S01]  /*1590*/  IMAD.U32 R198, R222.reuse, 0x10000, RZ ;  /* 0x00010000dec67824 */ /* 0x040fe200078e00ff */
[----:B------:R-:W-:-:S02]  /*15a0*/  PRMT R220, R222, 0x7632, R220 ;  /* 0x00007632dedc7816 */ /* 0x000fc400000000dc */
[C---:B------:R-:W-:Y:S02]  /*15b0*/  PRMT R222, R223.reuse, 0x7632, R222 ;  /* 0x00007632dfde7816 */ /* 0x040fe400000000de */
[----:B------:R-:W-:Y:S01]  /*15c0*/  SHF.L.U32 R199, R223, 0x10, RZ ;  /* 0x00000010dfc77819 */ /* 0x000fe200000006ff */
[C---:B------:R-:W-:Y:S01]  /*15d0*/  FMUL.FTZ R223, R3.reuse, R200 ;  /* 0x000000c803df7220 */ /* 0x040fe20000410000 */
[----:B------:R-:W-:Y:S01]  /*15e0*/  FMUL.FTZ R250, R3, R238 ;  /* 0x000000ee03fa7220 */ /* 0x000fe20000410000 */
[----:B------:R-:W-:Y:S01]  /*15f0*/  FFMA.FTZ R114, R229, R218, R114 ;  /* 0x000000dae5727223 */ /* 0x000fe20000010072 */
[----:B------:R-:W-:Y:S01]  /*1600*/  FADD.FTZ R82, R82, R218 ;  /* 0x000000da52527221 */ /* 0x000fe20000010000 */
[C---:B------:R-:W-:Y:S01]  /*1610*/  PRMT R251, R228.reuse, 0x7632, R251 ;  /* 0x00007632e4fb7816 */ /* 0x040fe200000000fb */
[----:B------:R0:W-:Y:S01]  /*1620*/  STL [R1+0xc], R22 ;  /* 0x00000c1601007387 */ /* 0x0001e20000100800 */
[----:B------:R-:W-:Y:S01]  /*1630*/  SHF.L.U32 R197, R228, 0x10, RZ ;  /* 0x00000010e4c57819 */ /* 0x000fe200000006ff */
[C---:B------:R-:W-:Y:S01]  /*1640*/  FMUL.FTZ R238, R3.reuse, R233 ;  /* 0x000000e903ee7220 */ /* 0x040fe20000410000 */
[C---:B------:R-:W-:Y:S01]  /*1650*/  FMUL.FTZ R228, R3.reuse, R242 ;  /* 0x000000f203e47220 */ /* 0x040fe20000410000 */
[----:B------:R-:W3:Y:S01]  /*1660*/  LDL R233, [R1+0x44] ;  /* 0x0000440001e97983 */ /* 0x000ee20000100800 */
[C---:B------:R-:W-:Y:S01]  /*1670*/  PRMT R21, R230.reuse, 0x7632, R21 ;  /* 0x00007632e6157816 */ /* 0x040fe20000000015 */
[C---:B------:R-:W-:Y:S01]  /*1680*/  FMUL.FTZ R242, R3.reuse, R235 ;  /* 0x000000eb03f27220 */ /* 0x040fe20000410000 */
[----:B------:R-:W-:Y:S01]  /*1690*/  SHF.L.U32 R214, R230, 0x10, RZ ;  /* 0x00000010e6d67819 */ /* 0x000fe200000006ff */
[----:B------:R-:W-:Y:S01]  /*16a0*/  FMUL.FTZ R230, R3, R224 ;  /* 0x000000e003e67220 */ /* 0x000fe20000410000 */
[----:B----4-:R-:W-:Y:S01]  /*16b0*/  FMUL.FTZ R200, R237, R219 ;  /* 0x000000dbedc87220 */ /* 0x010fe20000410000 */
[----:B--2---:R-:W-:Y:S01]  /*16c0*/  FMUL.FTZ R237, R239, R218 ;  /* 0x000000daefed7220 */ /* 0x004fe20000410000 */
[----:B------:R-:W-:Y:S01]  /*16d0*/  SHF.L.U32 R218, R241, 0x10, RZ ;  /* 0x00000010f1da7819 */ /* 0x000fe200000006ff */
[----:B------:R-:W2:Y:S04]  /*16e0*/  LDL R239, [R1+0x34] ;  /* 0x0000340001ef7983 */ /* 0x000ea80000100800 */
[----:B------:R-:W4:Y:S04]  /*16f0*/  LDL R241, [R1+0x4c] ;  /* 0x00004c0001f17983 */ /* 0x000f280000100800 */
[----:B------:R1:W-:Y:S04]  /*1700*/  STL [R1], R237 ;  /* 0x000000ed01007387 */ /* 0x0003e80000100800 */
[----:B------:R-:W2:Y:S04]  /*1710*/  LDL R235, [R1+0x3c] ;  /* 0x00003c0001eb7983 */ /* 0x000ea80000100800 */
[----:B------:R-:W2:Y:S01]  /*1720*/  LDL R224, [R1+0x28] ;  /* 0x0000280001e07983 */ /* 0x000ea20000100800 */
[----:B------:R-:W-:Y:S01]  /*1730*/  FMUL.FTZ R0, R3, R0 ;  /* 0x0000000003007220 */ /* 0x000fe20000410000 */
[----:B------:R-:W-:Y:S01]  /*1740*/  FADD.FTZ R80, R80, R219 ;  /* 0x000000db50507221 */ /* 0x000fe20000010000 */
[----:B------:R-:W-:-:S02]  /*1750*/  FFMA.FTZ R108, R248, R213, R108 ;  /* 0x000000d5f86c7223 */ /* 0x000fc4000001006c */
[----:B------:R-:W-:Y:S01]  /*1760*/  FFMA.FTZ R112, R0, R219, R112 ;  /* 0x000000db00707223 */ /* 0x000fe20000010070 */
[----:B------:R-:W-:Y:S02]  /*1770*/  IMAD.U32 R219, R247, 0x10000, RZ ;  /* 0x00010000f7db7824 */ /* 0x000fe400078e00ff */
[----:B------:R-:W-:Y:S01]  /*1780*/  FADD.FTZ R76, R76, R213 ;  /* 0x000000d54c4c7221 */ /* 0x000fe20000010000 */
[----:B---3--:R-:W-:Y:S01]  /*1790*/  FMUL.FTZ R247, R243, R213 ;  /* 0x000000d5f3f77220 */ /* 0x008fe20000410000 */
[----:B------:R-:W-:Y:S02]  /*17a0*/  SHF.L.U32 R213, R231, 0x10, RZ ;  /* 0x00000010e7d57819 */ /* 0x000fe400000006ff */
[----:B------:R-:W3:Y:S01]  /*17b0*/  LDL R231, [R1+0x20] ;  /* 0x0000200001e77983 */ /* 0x000ee20000100800 */
[C---:B------:R-:W-:Y:S01]  /*17c0*/  PRMT R207, R208.reuse, 0x7632, R207 ;  /* 0x00007632d0cf7816 */ /* 0x040fe200000000cf */
[----:B------:R-:W-:Y:S01]  /*17d0*/  IMAD.U32 R206, R208, 0x10000, RZ ;  /* 0x00010000d0ce7824 */ /* 0x000fe200078e00ff */
[----:B------:R-:W-:-:S02]  /*17e0*/  PRMT R208, R209, 0x7632, R208 ;  /* 0x00007632d1d07816 */ /* 0x000fc400000000d0 */
[----:B------:R-:W-:Y:S01]  /*17f0*/  SHF.L.U32 R205, R209, 0x10, RZ ;  /* 0x00000010d1cd7819 */ /* 0x000fe200000006ff */
[C---:B------:R-:W-:Y:S01]  /*1800*/  IMAD.U32 R203, R211.reuse, 0x10000, RZ ;  /* 0x00010000d3cb7824 */ /* 0x040fe200078e00ff */
[C---:B------:R-:W-:Y:S02]  /*1810*/  PRMT R209, R210.reuse, 0x7632, R209 ;  /* 0x00007632d2d17816 */ /* 0x040fe400000000d1 */
[----:B------:R-:W-:Y:S02]  /*1820*/  SHF.L.U32 R204, R210, 0x10, RZ ;  /* 0x00000010d2cc7819 */ /* 0x000fe400000006ff */
[----:B------:R-:W-:Y:S02]  /*1830*/  PRMT R210, R211, 0x7632, R210 ;  /* 0x00007632d3d27816 */ /* 0x000fe400000000d2 */
[----:B------:R-:W-:Y:S01]  /*1840*/  SHF.L.U32 R211, R249, 0x10, RZ ;  /* 0x00000010f9d37819 */ /* 0x000fe200000006ff */
[----:B------:R-:W-:Y:S01]  /*1850*/  FMUL.FTZ R236, R3, R236 ;  /* 0x000000ec03ec7220 */ /* 0x000fe20000410000 */
[----:B------:R-:W-:Y:S01]  /*1860*/  FFMA.FTZ R102, R228, R203, R102 ;  /* 0x000000cbe4667223 */ /* 0x000fe20000010066 */
[----:B------:R-:W-:Y:S01]  /*1870*/  FADD.FTZ R70, R70, R203 ;  /* 0x000000cb46467221 */ /* 0x000fe20000010000 */
[----:B------:R-:W-:Y:S01]  /*1880*/  FADD.FTZ R74, R74, R205 ;  /* 0x000000cd4a4a7221 */ /* 0x000fe20000010000 */
[----:B------:R-:W-:Y:S01]  /*1890*/  FFMA.FTZ R106, R236, R205, R106 ;  /* 0x000000cdec6a7223 */ /* 0x000fe2000001006a */
[----:B------:R-:W-:Y:S01]  /*18a0*/  FMUL.FTZ R243, R245, R212 ;  /* 0x000000d4f5f37220 */ /* 0x000fe20000410000 */
[-C--:B------:R-:W-:Y:S01]  /*18b0*/  FFMA.FTZ R113, R22, R211.reuse, R113 ;  /* 0x000000d316717223 */ /* 0x080fe20000010071 */
[----:B------:R-:W-:Y:S01]  /*18c0*/  FFMA.FTZ R109, R246, R218, R109 ;  /* 0x000000daf66d7223 */ /* 0x000fe2000001006d */
[----:B------:R-:W-:Y:S01]  /*18d0*/  FADD.FTZ R77, R77, R218 ;  /* 0x000000da4d4d7221 */ /* 0x000fe20000010000 */
[----:B------:R-:W-:Y:S01]  /*18e0*/  FADD.FTZ R81, R81, R211 ;  /* 0x000000d351517221 */ /* 0x000fe20000010000 */
[----:B------:R-:W-:-:S05]  /*18f0*/  FMUL.FTZ R233, R233, R211 ;  /* 0x000000d3e9e97220 */ /* 0x000fca0000410000 */
[----:B------:R1:W-:Y:S01]  /*1900*/  STL [R1+0x8], R233 ;  /* 0x000008e901007387 */ /* 0x0003e20000100800 */
[----:B------:R-:W-:Y:S02]  /*1910*/  SHF.L.U32 R211, R208, 0x10, RZ ;  /* 0x00000010d0d37819 */ /* 0x000fe400000006ff */
[----:B------:R-:W-:Y:S01]  /*1920*/  SHF.L.U32 R208, R217, 0x10, RZ ;  /* 0x00000010d9d07819 */ /* 0x000fe200000006ff */
[----:B----4-:R-:W-:Y:S01]  /*1930*/  FMUL.FTZ R249, R241, R219 ;  /* 0x000000dbf1f97220 */ /* 0x010fe20000410000 */
[----:B--2---:R-:W-:Y:S01]  /*1940*/  FMUL.FTZ R241, R235, R213 ;  /* 0x000000d5ebf17220 */ /* 0x004fe20000410000 */
[----:B------:R-:W-:Y:S01]  /*1950*/  FMUL.FTZ R235, R224, R205 ;  /* 0x000000cde0eb7220 */ /* 0x000fe20000410000 */
[----:B------:R-:W-:Y:S01]  /*1960*/  FMUL.FTZ R224, R118, R203 ;  /* 0x000000cb76e07220 */ /* 0x000fe20000410000 */
[----:B------:R-:W-:Y:S01]  /*1970*/  FFMA.FTZ R203, R0, R200, RZ ;  /* 0x000000c800cb7223 */ /* 0x000fe200000100ff */
[----:B------:R-:W-:-:S03]  /*1980*/  FMUL.FTZ R245, R239, R218 ;  /* 0x000000daeff57220 */ /* 0x000fc60000410000 */
[----:B------:R-:W-:Y:S02]  /*1990*/  FFMA.FTZ R205, R22, R233, R203 ;  /* 0x000000e916cd7223 */ /* 0x000fe400000100cb */
[----:B0-----:R0:W5:Y:S04]  /*19a0*/  LDL.LU R22, [R1+0x58] ;  /* 0x0000580001167983 */ /* 0x0011680000300800 */
[----:B------:R-:W1:Y:S04]  /*19b0*/  LDL R218, [R1+0x24] ;  /* 0x0000240001da7983 */ /* 0x000e680000100800 */
[----:B------:R-:W2:Y:S01]  /*19c0*/  LDL R217, [R1+0x2c] ;  /* 0x00002c0001d97983 */ /* 0x000ea20000100800 */
[----:B------:R-:W-:Y:S01]  /*19d0*/  FMUL.FTZ R232, R3, R232 ;  /* 0x000000e803e87220 */ /* 0x000fe20000410000 */
[----:B---3--:R-:W-:Y:S01]  /*19e0*/  FMUL.FTZ R239, R231, R206 ;  /* 0x000000cee7ef7220 */ /* 0x008fe20000410000 */
[----:B------:R-:W-:Y:S01]  /*19f0*/  FADD.FTZ R68, R68, R204 ;  /* 0x000000cc44447221 */ /* 0x000fe20000010000 */
[-C--:B------:R-:W-:Y:S01]  /*1a00*/  FMUL.FTZ R231, R116, R204.reuse ;  /* 0x000000cc74e77220 */ /* 0x080fe20000410000 */
[----:B------:R-:W-:Y:S01]  /*1a10*/  FFMA.FTZ R100, R232, R204, R100 ;  /* 0x000000cce8647223 */ /* 0x000fe20000010064 */
[----:B------:R-:W-:-:S04]  /*1a20*/  FADD.FTZ R204, RZ, R200 ;  /* 0x000000c8ffcc7221 */ /* 0x000fc80000010000 */
[----:B------:R-:W-:Y:S01]  /*1a30*/  FADD.FTZ R204, R204, R233 ;  /* 0x000000e9cccc7221 */ /* 0x000fe20000010000 */
[----:B------:R-:W-:-:S03]  /*1a40*/  FFMA.FTZ R205, R229, R237, R205 ;  /* 0x000000ede5cd7223 */ /* 0x000fc600000100cd */
        /* <DEDUP_REMOVED lines=9> */
[----:B------:R-:W-:Y:S01]  /*1ae0*/  IMAD.U32 R212, R207, 0x10000, RZ ;  /* 0x00010000cfd47824 */ /* 0x000fe200078e00ff */
[----:B------:R-:W-:Y:S01]  /*1af0*/  SHF.L.U32 R207, R216, 0x10, RZ ;  /* 0x00000010d8cf7819 */ /* 0x000fe200000006ff */
[----:B------:R-:W-:Y:S01]  /*1b00*/  FFMA.FTZ R216, R246, R245, R205 ;  /* 0x000000f5f6d87223 */ /* 0x000fe200000100cd */
[----:B------:R-:W-:-:S03]  /*1b10*/  FADD.FTZ R213, R213, R245 ;  /* 0x000000f5d5d57221 */ /* 0x000fc60000010000 */
[----:B------:R-:W-:Y:S01]  /*1b20*/  FFMA.FTZ R216, R244, R243, R216 ;  /* 0x000000f3f4d87223 */ /* 0x000fe200000100d8 */
[----:B------:R-:W-:Y:S01]  /*1b30*/  FADD.FTZ R213, R213, R243 ;  /* 0x000000f3d5d57221 */ /* 0x000fe20000010000 */
[----:B------:R-:W-:Y:S02]  /*1b40*/  FMUL.FTZ R240, R3, R240 ;  /* 0x000000f003f07220 */ /* 0x000fe40000410000 */
[----:B------:R-:W-:Y:S01]  /*1b50*/  FFMA.FTZ R216, R242, R241, R216 ;  /* 0x000000f1f2d87223 */ /* 0x000fe200000100d8 */
[----:B------:R-:W-:Y:S01]  /*1b60*/  FADD.FTZ R213, R213, R241 ;  /* 0x000000f1d5d57221 */ /* 0x000fe20000010000 */
[----:B------:R-:W-:Y:S01]  /*1b70*/  FFMA.FTZ R105, R238, R212, R105 ;  /* 0x000000d4ee697223 */ /* 0x000fe20000010069 */
[----:B------:R-:W-:Y:S01]  /*1b80*/  FADD.FTZ R73, R73, R212 ;  /* 0x000000d449497221 */ /* 0x000fe20000010000 */
[----:B------:R-:W-:Y:S01]  /*1b90*/  FMUL.FTZ R234, R3, R234 ;  /* 0x000000ea03ea7220 */ /* 0x000fe20000410000 */
[----:B------:R-:W-:-:S03]  /*1ba0*/  FADD.FTZ R75, R75, R211 ;  /* 0x000000d34b4b7221 */ /* 0x000fc60000010000 */
[----:B------:R-:W-:Y:S01]  /*1bb0*/  FFMA.FTZ R107, R234, R211, R107 ;  /* 0x000000d3ea6b7223 */ /* 0x000fe2000001006b */
[----:B------:R-:W-:Y:S01]  /*1bc0*/  FFMA.FTZ R104, R240, R206, R104 ;  /* 0x000000cef0687223 */ /* 0x000fe20000010068 */
[----:B------:R-:W-:Y:S01]  /*1bd0*/  FADD.FTZ R72, R72, R206 ;  /* 0x000000ce48487221 */ /* 0x000fe20000010000 */
[----:B------:R-:W-:Y:S01]  /*1be0*/  SHF.L.U32 R206, R209, 0x10, RZ ;  /* 0x00000010d1ce7819 */ /* 0x000fe200000006ff */
[----:B------:R-:W-:-:S04]  /*1bf0*/  FMUL.FTZ R6, R3, R6 ;  /* 0x0000000603067220 */ /* 0x000fc80000410000 */
[----:B------:R-:W-:Y:S01]  /*1c00*/  FMUL.FTZ R229, R117, R206 ;  /* 0x000000ce75e57220 */ /* 0x000fe20000410000 */
[----:B------:R-:W-:Y:S02]  /*1c10*/  IMAD.U32 R210, R210, 0x10000, RZ ;  /* 0x00010000d2d27824 */ /* 0x000fe400078e00ff */
[-C--:B------:R-:W-:Y:S01]  /*1c20*/  FFMA.FTZ R92, R6, R198.reuse, R92 ;  /* 0x000000c6065c7223 */ /* 0x080fe2000001005c */
[----:B------:R-:W-:Y:S01]  /*1c30*/  FADD.FTZ R60, R60, R198 ;  /* 0x000000c63c3c7221 */ /* 0x000fe20000010000 */
[----:B------:R-:W-:Y:S01]  /*1c40*/  FMUL.FTZ R203, R124, R198 ;  /* 0x000000c67ccb7220 */ /* 0x000fe20000410000 */
[----:B------:R-:W-:Y:S01]  /*1c50*/  SHF.L.U32 R198, R222, 0x10, RZ ;  /* 0x00000010dec67819 */ /* 0x000fe200000006ff */
        /* <DEDUP_REMOVED lines=16> */
[C---:B------:R-:W-:Y:S01]  /*1d60*/  FMUL.FTZ R9, R3.reuse, R9 ;  /* 0x0000000903097220 */ /* 0x040fe20000410000 */
[----:B------:R-:W-:Y:S01]  /*1d70*/  FMUL.FTZ R14, R3, R14 ;  /* 0x0000000e030e7220 */ /* 0x000fe20000410000 */
[----:B------:R-:W-:-:S02]  /*1d80*/  IMAD.U32 R209, R220, 0x10000, RZ ;  /* 0x00010000dcd17824 */ /* 0x000fc400078e00ff */
[----:B------:R-:W-:Y:S01]  /*1d90*/  FFMA.FTZ R101, R230, R206, R101 ;  /* 0x000000cee6657223 */ /* 0x000fe20000010065 */
[----:B------:R-:W-:Y:S01]  /*1da0*/  FADD.FTZ R69, R69, R206 ;  /* 0x000000ce45457221 */ /* 0x000fe20000010000 */
[-C--:B------:R-:W-:Y:S01]  /*1db0*/  FFMA.FTZ R90, R9, R196.reuse, R90 ;  /* 0x000000c4095a7223 */ /* 0x080fe2000001005a */
[----:B------:R-:W-:Y:S01]  /*1dc0*/  FADD.FTZ R58, R58, R196 ;  /* 0x000000c43a3a7221 */ /* 0x000fe20000010000 */
[----:B------:R-:W-:Y:S01]  /*1dd0*/  FMUL.FTZ R206, R130, R196 ;  /* 0x000000c482ce7220 */ /* 0x000fe20000410000 */
[-C--:B------:R-:W-:Y:S01]  /*1de0*/  FFMA.FTZ R93, R14, R209.reuse, R93 ;  /* 0x000000d10e5d7223 */ /* 0x080fe2000001005d */
[----:B------:R-:W-:Y:S01]  /*1df0*/  FADD.FTZ R61, R61, R209 ;  /* 0x000000d13d3d7221 */ /* 0x000fe20000010000 */
[----:B------:R-:W-:Y:S01]  /*1e00*/  FMUL.FTZ R209, R125, R209 ;  /* 0x000000d17dd17220 */ /* 0x000fe20000410000 */
[----:B------:R-:W-:Y:S01]  /*1e10*/  FMUL.FTZ R15, R3, R15 ;  /* 0x0000000f030f7220 */ /* 0x000fe20000410000 */
[----:B------:R-:W-:Y:S01]  /*1e20*/  FFMA.FTZ R103, R223, R210, R103 ;  /* 0x000000d2df677223 */ /* 0x000fe20000010067 */
[----:B------:R-:W-:Y:S01]  /*1e30*/  FADD.FTZ R71, R71, R210 ;  /* 0x000000d247477221 */ /* 0x000fe20000010000 */
[----:B------:R-:W-:Y:S01]  /*1e40*/  FADD.FTZ R63, R63, R198 ;  /* 0x000000c63f3f7221 */ /* 0x000fe20000010000 */
[----:B------:R-:W-:Y:S01]  /*1e50*/  FFMA.FTZ R95, R15, R198, R95 ;  /* 0x000000c60f5f7223 */ /* 0x000fe2000001005f */
[----:B-1----:R-:W-:Y:S01]  /*1e60*/  FMUL.FTZ R237, R218, R212 ;  /* 0x000000d4daed7220 */ /* 0x002fe20000410000 */
[----:B------:R-:W-:Y:S01]  /*1e70*/  FADD.FTZ R212, R213, R239 ;  /* 0x000000efd5d47221 */ /* 0x000fe20000010000 */
[----:B------:R-:W-:-:S03]  /*1e80*/  FFMA.FTZ R213, R240, R239, R216 ;  /* 0x000000eff0d57223 */ /* 0x000fc600000100d8 */
[----:B------:R-:W-:Y:S01]  /*1e90*/  FADD.FTZ R212, R212, R237 ;  /* 0x000000edd4d47221 */ /* 0x000fe20000010000 */
[----:B------:R-:W-:Y:S01]  /*1ea0*/  FFMA.FTZ R213, R238, R237, R213 ;  /* 0x000000edeed57223 */ /* 0x000fe200000100d5 */
[----:B--2---:R-:W-:Y:S02]  /*1eb0*/  FMUL.FTZ R233, R217, R211 ;  /* 0x000000d3d9e97220 */ /* 0x004fe40000410000 */
[----:B------:R-:W-:Y:S01]  /*1ec0*/  FADD.FTZ R211, R212, R235 ;  /* 0x000000ebd4d37221 */ /* 0x000fe20000010000 */
[----:B------:R-:W-:-:S03]  /*1ed0*/  FFMA.FTZ R213, R236, R235, R213 ;  /* 0x000000ebecd57223 */ /* 0x000fc600000100d5 */
[----:B------:R-:W-:Y:S01]  /*1ee0*/  FADD.FTZ R212, R211, R233 ;  /* 0x000000e9d3d47221 */ /* 0x000fe20000010000 */
[----:B------:R-:W-:-:S04]  /*1ef0*/  FFMA.FTZ R211, R234, R233, R213 ;  /* 0x000000e9ead37223 */ /* 0x000fc800000100d5 */
[----:B------:R-:W-:-:S04]  /*1f00*/  FFMA.FTZ R211, R232, R231, R211 ;  /* 0x000000e7e8d37223 */ /* 0x000fc800000100d3 */
        /* <DEDUP_REMOVED lines=10> */
[----:B------:R-:W-:Y:S01]  /*1fb0*/  FADD.FTZ R210, R196, R224 ;  /* 0x000000e0c4d27221 */ /* 0x000fe20000010000 */
[----:B------:R-:W-:Y:S02]  /*1fc0*/  SHF.L.U32 R196, R21, 0x10, RZ ;  /* 0x0000001015c47819 */ /* 0x000fe400000006ff */
[----:B------:R-:W-:Y:S01]  /*1fd0*/  FFMA.FTZ R213, R14, R209, R211 ;  /* 0x000000d10ed57223 */ /* 0x000fe200000100d3 */
[----:B------:R-:W-:Y:S01]  /*1fe0*/  FMUL.FTZ R211, R127, R198 ;  /* 0x000000c67fd37220 */ /* 0x000fe20000410000 */
[----:B------:R0:W5:Y:S01]  /*1ff0*/  LDL.LU R21, [R1+0x54] ;  /* 0x0000540001157983 */ /* 0x0001620000300800 */
[----:B------:R-:W-:-:S03]  /*2000*/  SHF.L.U32 R198, R20, 0x10, RZ ;  /* 0x0000001014c67819 */ /* 0x000fc600000006ff */
[----:B------:R0:W5:Y:S01]  /*2010*/  LDL.LU R20, [R1+0x50] ;  /* 0x0000500001147983 */ /* 0x0001620000300800 */
[----:B------:R-:W-:-:S04]  /*2020*/  FADD.FTZ R210, R210, R222 ;  /* 0x000000ded2d27221 */ /* 0x000fc80000010000 */
[----:B------:R-:W-:-:S04]  /*2030*/  FADD.FTZ R210, R210, R201 ;  /* 0x000000c9d2d27221 */ /* 0x000fc80000010000 */
[----:B------:R-:W-:-:S04]  /*2040*/  FADD.FTZ R210, R210, R207 ;  /* 0x000000cfd2d27221 */ /* 0x000fc80000010000 */
[----:B------:R-:W-:Y:S01]  /*2050*/  FADD.FTZ R210, R210, R202 ;  /* 0x000000cad2d27221 */ /* 0x000fe20000010000 */
[----:B------:R-:W-:-:S03]  /*2060*/  FMUL.FTZ R10, R3, R10 ;  /* 0x0000000a030a7220 */ /* 0x000fc60000410000 */
[----:B------:R-:W-:Y:S01]  /*2070*/  FADD.FTZ R210, R210, R208 ;  /* 0x000000d0d2d27221 */ /* 0x000fe20000010000 */
[----:B------:R-:W-:-:S03]  /*2080*/  FFMA.FTZ R84, R10, R214, R84 ;  /* 0x000000d60a547223 */ /* 0x000fc60000010054 */
[----:B------:R-:W-:Y:S01]  /*2090*/  FADD.FTZ R212, R210, R203 ;  /* 0x000000cbd2d47221 */ /* 0x000fe20000010000 */
[----:B------:R-:W-:Y:S01]  /*20a0*/  FADD.FTZ R52, R52, R214 ;  /* 0x000000d634347221 */ /* 0x000fe20000010000 */
[----:B------:R-:W-:Y:S01]  /*20b0*/  FMUL.FTZ R210, R132, R214 ;  /* 0x000000d684d27220 */ /* 0x000fe20000410000 */
[----:B------:R-:W-:Y:S01]  /*20c0*/  FMUL.FTZ R204, R126, R199 ;  /* 0x000000c77ecc7220 */ /* 0x000fe20000410000 */
[----:B------:R-:W-:Y:S01]  /*20d0*/  FADD.FTZ R214, R212, R209 ;  /* 0x000000d1d4d67221 */ /* 0x000fe20000010000 */
[----:B------:R-:W-:Y:S01]  /*20e0*/  FMUL.FTZ R7, R3, R7 ;  /* 0x0000000703077220 */ /* 0x000fe20000410000 */
[----:B------:R-:W-:Y:S02]  /*20f0*/  FADD.FTZ R62, R62, R199 ;  /* 0x000000c73e3e7221 */ /* 0x000fe40000010000 */
[----:B------:R-:W-:Y:S01]  /*2100*/  FADD.FTZ R214, R214, R204 ;  /* 0x000000ccd6d67221 */ /* 0x000fe20000010000 */
[C---:B------:R-:W-:Y:S01]  /*2110*/  FFMA.FTZ R94, R7.reuse, R199, R94 ;  /* 0x000000c7075e7223 */ /* 0x040fe2000001005e */
[----:B------:R-:W-:Y:S01]  /*2120*/  FFMA.FTZ R213, R7, R204, R213 ;  /* 0x000000cc07d57223 */ /* 0x000fe200000100d5 */
[----:B------:R-:W-:Y:S01]  /*2130*/  SHF.L.U32 R199, R251, 0x10, RZ ;  /* 0x00000010fbc77819 */ /* 0x000fe200000006ff */
[C---:B------:R-:W-:Y:S01]  /*2140*/  FMUL.FTZ R16, R3.reuse, R16 ;  /* 0x0000001003107220 */ /* 0x040fe20000410000 */
[----:B------:R-:W-:Y:S01]  /*2150*/  FMUL.FTZ R205, R128, R197 ;  /* 0x000000c580cd7220 */ /* 0x000fe20000410000 */
[----:B------:R-:W-:Y:S01]  /*2160*/  FADD.FTZ R214, R214, R211 ;  /* 0x000000d3d6d67221 */ /* 0x000fe20000010000 */
[----:B------:R-:W-:Y:S01]  /*2170*/  FMUL.FTZ R8, R3, R8 ;  /* 0x0000000803087220 */ /* 0x000fe20000410000 */
[----:B------:R-:W-:Y:S01]  /*2180*/  FFMA.FTZ R213, R15, R211, R213 ;  /* 0x000000d30fd57223 */ /* 0x000fe200000100d5 */
[-C--:B------:R-:W-:Y:S01]  /*2190*/  FFMA.FTZ R89, R16, R199.reuse, R89 ;  /* 0x000000c710597223 */ /* 0x080fe20000010059 */
[----:B------:R-:W-:Y:S01]  /*21a0*/  FADD.FTZ R57, R57, R199 ;  /* 0x000000c739397221 */ /* 0x000fe20000010000 */
[----:B------:R-:W-:Y:S01]  /*21b0*/  FMUL.FTZ R212, R129, R199 ;  /* 0x000000c781d47220 */ /* 0x000fe20000410000 */
[----:B------:R-:W-:Y:S01]  /*21c0*/  FADD.FTZ R199, R214, R205 ;  /* 0x000000cdd6c77221 */ /* 0x000fe20000010000 */
[C---:B------:R-:W-:Y:S01]  /*21d0*/  FFMA.FTZ R213, R8.reuse, R205, R213 ;  /* 0x000000cd08d57223 */ /* 0x040fe200000100d5 */
[----:B------:R-:W-:Y:S01]  /*21e0*/  FFMA.FTZ R88, R8, R197, R88 ;  /* 0x000000c508587223 */ /* 0x000fe20000010058 */
[----:B------:R-:W-:Y:S01]  /*21f0*/  FADD.FTZ R56, R56, R197 ;  /* 0x000000c538387221 */ /* 0x000fe20000010000 */
[----:B------:R-:W-:Y:S01]  /*2200*/  FMUL.FTZ R17, R3, R17 ;  /* 0x0000001103117220 */ /* 0x000fe20000410000 */
[----:B------:R-:W-:-:S02]  /*2210*/  IMAD.U32 R197, R252, 0x10000, RZ ;  /* 0x00010000fcc57824 */ /* 0x000fc400078e00ff */
[----:B------:R-:W-:Y:S01]  /*2220*/  FADD.FTZ R199, R199, R212 ;  /* 0x000000d4c7c77221 */ /* 0x000fe20000010000 */
[----:B------:R-:W-:Y:S01]  /*2230*/  FFMA.FTZ R214, R16, R212, R213 ;  /* 0x000000d410d67223 */ /* 0x000fe200000100d5 */
[-C--:B------:R-:W-:Y:S01]  /*2240*/  FFMA.FTZ R91, R17, R197.reuse, R91 ;  /* 0x000000c5115b7223 */ /* 0x080fe2000001005b */
[----:B------:R-:W-:Y:S01]  /*2250*/  FADD.FTZ R59, R59, R197 ;  /* 0x000000c53b3b7221 */ /* 0x000fe20000010000 */
[----:B------:R-:W-:Y:S01]  /*2260*/  FMUL.FTZ R213, R131, R197 ;  /* 0x000000c583d57220 */ /* 0x000fe20000410000 */
[----:B------:R-:W-:Y:S01]  /*2270*/  FADD.FTZ R197, R199, R206 ;  /* 0x000000cec7c57221 */ /* 0x000fe20000010000 */
[----:B------:R-:W-:Y:S01]  /*2280*/  FFMA.FTZ R199, R9, R206, R214 ;  /* 0x000000ce09c77223 */ /* 0x000fe200000100d6 */
[----:B------:R-:W-:Y:S02]  /*2290*/  FMUL.FTZ R18, R3, R18 ;  /* 0x0000001203127220 */ /* 0x000fe40000410000 */
[----:B------:R-:W-:Y:S01]  /*22a0*/  FADD.FTZ R197, R197, R213 ;  /* 0x000000d5c5c57221 */ /* 0x000fe20000010000 */
[----:B------:R-:W-:Y:S01]  /*22b0*/  FFMA.FTZ R199, R17, R213, R199 ;  /* 0x000000d511c77223 */ /* 0x000fe200000100c7 */
        /* <DEDUP_REMOVED lines=12> */
[-C--:B------:R-:W-:Y:S01]  /*2380*/  FMUL.FTZ R220, R135, R198.reuse ;  /* 0x000000c687dc7220 */ /* 0x080fe20000410000 */
[----:B------:R-:W-:Y:S01]  /*2390*/  FADD.FTZ R197, R197, R219 ;  /* 0x000000dbc5c57221 */ /* 0x000fe20000010000 */
[C---:B------:R-:W-:Y:S01]  /*23a0*/  FFMA.FTZ R196, R11.reuse, R219, R196 ;  /* 0x000000db0bc47223 */ /* 0x040fe200000100c4 */
[----:B------:R-:W-:Y:S01]  /*23b0*/  FFMA.FTZ R86, R11, R215, R86 ;  /* 0x000000d70b567223 */ /* 0x000fe20000010056 */
[----:B------:R-:W-:Y:S01]  /*23c0*/  FADD.FTZ R54, R54, R215 ;  /* 0x000000d736367221 */ /* 0x000fe20000010000 */
[----:B------:R-:W-:Y:S01]  /*23d0*/  FFMA.FTZ R87, R19, R198, R87 ;  /* 0x000000c613577223 */ /* 0x000fe20000010057 */
[----:B------:R-:W-:Y:S01]  /*23e0*/  FADD.FTZ R55, R55, R198 ;  /* 0x000000c637377221 */ /* 0x000fe20000010000 */
[----:B------:R-:W-:Y:S01]  /*23f0*/  FADD.FTZ R251, R197, R220 ;  /* 0x000000dcc5fb7221 */ /* 0x000fe20000010000 */
[----:B0-----:R-:W-:-:S07]  /*2400*/  FFMA.FTZ R252, R19, R220, R196 ;  /* 0x000000dc13fc7223 */ /* 0x001fce00000100c4 */
.L_x_3527:
[----:B------:R-:W-:Y:S05]  /*2410*/  BSYNC B0 ;  /* 0x0000000000007941 */ /* 0x000fea0003800000 */
.L_x_3525:
[----:B0-----:R-:W2:Y:S01]  /*2420*/  LDL.LU R196, [R1+0x1c] ;  /* 0x00001c0001c47983 */ /* 0x001ea20000300800 */
[----:B------:R-:W-:Y:S01]  /*2430*/  UMOV UR6, 0xffffffff ;  /* 0xffffffff00067882 */ /* 0x000fe20000000000 */
[----:B------:R-:W0:Y:S02]  /*2440*/  S2R R197, SR_TID.X ;  /* 0x0000000000c57919 */ /* 0x000e240000002100 */
[----:B0-----:R-:W-:Y:S02]  /*2450*/  LOP3.LUT P0, RZ, R197, 0x1f, RZ, 0xc0, !PT ;  /* 0x0000001fc5ff7812 */ /* 0x001fe4000780c0ff */
[----:B--2---:R-:W-:Y:S02]  /*2460*/  LOP3.LUT P3, RZ, R196, 0xff, RZ, 0xc0, !PT ;  /* 0x000000ffc4ff7812 */ /* 0x004fe4000786c0ff */
[----:B------:R-:W-:-:S04]  /*2470*/  SHF.R.U32.HI R196, RZ, 0x5, R197 ;  /* 0x00000005ffc47819 */ /* 0x000fc800000116c5 */
[----:B------:R-:W-:-:S07]  /*2480*/  LOP3.LUT R198, R196, 0x7fffff8, RZ, 0xc0, !PT ;  /* 0x07fffff8c4c67812 */ /* 0x000fce00078ec0ff */
[----:B------:R-:W-:Y:S01]  /*2490*/  @!P3 VIADD R198, R198, 0x8 ;  /* 0x00000008c6c6b836 */ /* 0x000fe20000000000 */
        /* <DEDUP_REMOVED lines=17> */
[----:B------:R0:W1:Y:S04]  /*25b0*/  SHFL.DOWN PT, R216, R251, 0x1, 0x1f ;  /* 0x08201f00fbd87f89 */ /* 0x00006800000e0000 */
[----:B------:R0:W2:Y:S02]  /*25c0*/  SHFL.DOWN PT, R197, R215, 0x1, 0x1f ;  /* 0x08201f00d7c57f89 */ /* 0x0000a400000e0000 */
.L_x_3636:
[----:B-1----:R-:W-:Y:S01]  /*25d0*/  FADD.FTZ R196, R251, R216 ;  /* 0x000000d8fbc47221 */ /* 0x002fe20000010000 */
[----:B------:R-:W1:Y:S01]  /*25e0*/  S2R R199, SR_TID.X ;  /* 0x0000000000c77919 */ /* 0x000e620000002100 */
[----:B--2---:R-:W-:Y:S01]  /*25f0*/  FADD.FTZ R197, R215, R197 ;  /* 0x000000c5d7c57221 */ /* 0x004fe20000010000 */
[----:B------:R-:W2:Y:S01]  /*2600*/  LDC R252, c[0x0][0x218] ;  /* 0x00008600fffc7b82 */ /* 0x000ea20000000800 */
[----:B------:R-:W3:Y:S01]  /*2610*/  LDL.LU R216, [R1+0x18] ;  /* 0x0000180001d87983 */ /* 0x000ee20000300800 */
[----:B------:R-:W4:Y:S01]  /*2620*/  S2R R214, SR_CgaCtaId ;  /* 0x0000000000d67919 */ /* 0x000f220000008800 */
[----:B0-----:R-:W-:Y:S01]  /*2630*/  MOV R215, 0x400 ;  /* 0x0000040000d77802 */ /* 0x001fe20000000f00 */
[----:B------:R-:W0:Y:S01]  /*2640*/  S2R R217, SR_TID.X ;  /* 0x0000000000d97919 */ /* 0x000e220000002100 */
[----:B------:R-:W-:Y:S05]  /*2650*/  WARPSYNC.ALL ;  /* 0x0000000000007948 */ /* 0x000fea0003800000 */
[----:B-1----:R-:W-:-:S04]  /*2660*/  SHF.R.U32.HI R199, RZ, 0x5, R199 ;  /* 0x00000005ffc77819 */ /* 0x002fc800000116c7 */
[----:B------:R-:W-:Y:S02]  /*2670*/  @!P0 LOP3.LUT R199, R199, 0x7, RZ, 0xc0, !PT ;  /* 0x00000007c7c78812 */ /* 0x000fe400078ec0ff */
[----:B----4-:R-:W-:Y:S02]  /*2680*/  LEA R215, R214, R215, 0x18 ;  /* 0x000000d7d6d77211 */ /* 0x010fe400078ec0ff */
[----:B------:R-:W-:-:S04]  /*2690*/  @!P0 IADD3 R199, R198, R199, RZ ;  /* 0x000000c7c6c78210 */ /* 0x000fc80007ffe0ff */
[----:B------:R-:W-:-:S05]  /*26a0*/  @!P0 LEA R199, R199, R215, 0x3 ;  /* 0x000000d7c7c78211 */ /* 0x000fca00078e18ff */
[----:B------:R1:W-:Y:S01]  /*26b0*/  @!P0 STS.64 [R199+0x8000], R196 ;  /* 0x008000c4c7008388 */ /* 0x0003e20000000a00 */
[----:B------:R-:W-:Y:S01]  /*26c0*/  HFMA2.MMA R214, -RZ, RZ, 0, 0 ;  /* 0x00000000ffd67435 */ /* 0x000fe200000001ff */
[----:B0-----:R-:W-:Y:S02]  /*26d0*/  LOP3.LUT R217, R217, 0xff, RZ, 0xc0, !PT ;  /* 0x000000ffd9d97812 */ /* 0x001fe400078ec0ff */
[----:B------:R-:W-:Y:S01]  /*26e0*/  LEA R215, R198, R215, 0x3 ;  /* 0x000000d7c6d77211 */ /* 0x000fe200078e18ff */
[----:B------:R-:W-:Y:S01]  /*26f0*/  BAR.SYNC.DEFER_BLOCKING 0x0 ;  /* 0x0000000000007b1d */ /* 0x000fe20000010000 */
[----:B---3--:R-:W-:-:S13]  /*2700*/  ISETP.GE.AND P4, PT, R216, 0x1, PT ;  /* 0x00000001d800780c */ /* 0x008fda0003f86270 */
[----:B-1----:R-:W-:-:S04]  /*2710*/  @P4 VIADD R196, R216, 0xffffffff ;  /* 0xffffffffd8c44836 */ /* 0x002fc80000000000 */
[----:B--2---:R-:W-:-:S05]  /*2720*/  @P4 IMAD R196, R196, R252, RZ ;  /* 0x000000fcc4c44224 */ /* 0x004fca00078e02ff */
[----:B------:R-:W-:-:S04]  /*2730*/  @P4 SHF.R.S32.HI R197, RZ, 0x1f, R196 ;  /* 0x0000001fffc54819 */ /* 0x000fc800000114c4 */
[----:B------:R-:W-:-:S04]  /*2740*/  @P4 LEA.HI R197, R197, R196, RZ, 0x3 ;  /* 0x000000c4c5c54211 */ /* 0x000fc800078f18ff */
[----:B------:R-:W-:Y:S02]  /*2750*/  @P4 LEA.HI.SX32 R214, R197, R217, 0x1d ;  /* 0x000000d9c5d64211 */ /* 0x000fe400078feaff */
        /* <DEDUP_REMOVED lines=18> */
[----:B------:R-:W-:Y:S02]  /*2880*/  FADD.FTZ R198, R198, R196 ;  /* 0x000000c4c6c67221 */ /* 0x000fe40000010000 */
[----:B------:R-:W0:Y:S02]  /*2890*/  @P4 LDC.64 R196, c[0x0][0x220] ;  /* 0x00008800ffc44b82 */ /* 0x000e240000000a00 */
        /* <DEDUP_REMOVED lines=8> */
[----:B0-----:R-:W-:-:S03]  /*2920*/  IMAD.MOV.U32 R196, RZ, RZ, RZ ;  /* 0x000000ffffc47224 */ /* 0x001fc600078e00ff */
[----:B------:R-:W-:-:S13]  /*2930*/  ISETP.NE.AND.EX P0, PT, R225, RZ, PT, P0 ;  /* 0x000000ffe100720c */ /* 0x000fda0003f05300 */
[----:B------:R-:W-:Y:S05]  /*2940*/  @!P0 BRA `(.L_x_3531) ;  /* 0x0000000000308947 */ /* 0x000fea0003800000 */
[----:B-----5:R-:W-:Y:S01]  /*2950*/  SHF.L.U32 R196, R168, 0x10, RZ ;  /* 0x00000010a8c47819 */ /* 0x020fe200000006ff */
[----:B------:R-:W-:Y:S06]  /*2960*/  BRA `(.L_x_3531) ;  /* 0x0000000000287947 */ /* 0x000fec0003800000 */
.L_x_3530:
[----:B0-----:R-:W0:Y:S01]  /*2970*/  LDC.U8 R197, c[0x0][0x2a0] ;  /* 0x0000a800ffc57b82 */ /* 0x001e220000000000 */
[----:B------:R-:W-:-:S04]  /*2980*/  ISETP.NE.U32.AND P0, PT, R226, RZ, PT ;  /* 0x000000ffe200720c */ /* 0x000fc80003f05070 */
[----:B------:R-:W-:Y:S02]  /*2990*/  ISETP.NE.AND.EX P0, PT, R225, RZ, PT, P0 ;  /* 0x000000ffe100720c */ /* 0x000fe40003f05300 */
[----:B0-----:R-:W-:-:S11]  /*29a0*/  ISETP.NE.AND P1, PT, R197, RZ, PT ;  /* 0x000000ffc500720c */ /* 0x001fd60003f25270 */
[----:B-----5:R-:W-:Y:S02]  /*29b0*/  @P0 SHF.L.U32 R197, R168, 0x10, RZ ;  /* 0x00000010a8c50819 */ /* 0x020fe400000006ff */
[----:B------:R-:W-:-:S05]  /*29c0*/  FSEL R196, R198, RZ, !P1 ;  /* 0x000000ffc6c47208 */ /* 0x000fca0004800000 */
[----:B------:R-:W-:-:S04]  /*29d0*/  FFMA.FTZ R196, R0, R199, R196 ;  /* 0x000000c700c47223 */ /* 0x000fc800000100c4 */
[----:B------:R-:W-:-:S04]  /*29e0*/  FADD.FTZ R196, R200, -R196 ;  /* 0x800000c4c8c47221 */ /* 0x000fc80000010000 */
[----:B------:R-:W-:-:S04]  /*29f0*/  FMUL.FTZ R196, R3, R196 ;  /* 0x000000c403c47220 */ /* 0x000fc80000410000 */
[----:B------:R-:W-:-:S07]  /*2a00*/  @P0 FADD.FTZ R196, R196, R197 ;  /* 0x000000c5c4c40221 */ /* 0x000fce0000010000 */
.L_x_3531:
[----:B------:R-:W-:Y:S05]  /*2a10*/  BSYNC B0 ;  /* 0x0000000000007941 */ /* 0x000fea0003800000 */
.L_x_3529:
        /* <DEDUP_REMOVED lines=18> */
.L_x_3533:
[----:B------:R-:W2:Y:S01]  /*2b40*/  LDL R216, [R1+0xc] ;  /* 0x00000c0001d87983 */ /* 0x000ea20000100800 */
[----:B------:R-:W0:Y:S03]  /*2b50*/  LDC.U8 R217, c[0x0][0x2a0] ;  /* 0x0000a800ffd97b82 */ /* 0x000e260000000000 */
[----:B------:R-:W3:Y:S01]  /*2b60*/  LDL R215, [R1+0x8] ;  /* 0x0000080001d77983 */ /* 0x000ee20000100800 */
[----:B------:R-:W-:Y:S02]  /*2b70*/  @P0 PRMT R197, R168, 0x7632, R197 ;  /* 0x00007632a8c50816 */ /* 0x000fe400000000c5 */
[----:B0-----:R-:W-:-:S04]  /*2b80*/  ISETP.NE.AND P5, PT, R217, RZ, PT ;  /* 0x000000ffd900720c */ /* 0x001fc80003fa5270 */
[----:B------:R-:W-:Y:S01]  /*2b90*/  FSEL R196, R198, RZ, !P5 ;  /* 0x000000ffc6c47208 */ /* 0x000fe20006800000 */
[----:B------:R-:W-:-:S04]  /*2ba0*/  @P0 IMAD.U32 R197, R197, 0x10000, RZ ;  /* 0x00010000c5c50824 */ /* 0x000fc800078e00ff */
[----:B--2---:R-:W-:-:S04]  /*2bb0*/  FFMA.FTZ R196, R216, R199, R196 ;  /* 0x000000c7d8c47223 */ /* 0x004fc800000100c4 */
[----:B---3--:R-:W-:-:S04]  /*2bc0*/  FADD.FTZ R196, R215, -R196 ;  /* 0x800000c4d7c47221 */ /* 0x008fc80000010000 */
[----:B------:R-:W-:-:S04]  /*2bd0*/  FMUL.FTZ R196, R3, R196 ;  /* 0x000000c403c47220 */ /* 0x000fc80000410000 */
[----:B------:R-:W-:-:S07]  /*2be0*/  @P0 FADD.FTZ R196, R196, R197 ;  /* 0x000000c5c4c40221 */ /* 0x000fce0000010000 */
.L_x_3534:
[----:B------:R-:W-:Y:S05]  /*2bf0*/  BSYNC B0 ;  /* 0x0000000000007941 */ /* 0x000fea0003800000 */
.L_x_3532:
        /* <DEDUP_REMOVED lines=16> */
.L_x_3536:
[----:B------:R-:W2:Y:S01]  /*2d00*/  LDL R215, [R1+0x4] ;  /* 0x0000040001d77983 */ /* 0x000ea20000100800 */
[----:B------:R-:W0:Y:S03]  /*2d10*/  LDC.U8 R216, c[0x0][0x2a0] ;  /* 0x0000a800ffd87b82 */ /* 0x000e260000000000 */
[----:B------:R-:W3:Y:S01]  /*2d20*/  LDL R197, [R1] ;  /* 0x0000000001c57983 */ /* 0x000ee20000100800 */
[----:B0-----:R-:W-:-:S04]  /*2d30*/  ISETP.NE.AND P5, PT, R216, RZ, PT ;  /* 0x000000ffd800720c */ /* 0x001fc80003fa5270 */
[----:B------:R-:W-:-:S05]  /*2d40*/  FSEL R196, R198, RZ, !P5 ;  /* 0x000000ffc6c47208 */ /* 0x000fca0006800000 */
[----:B--2---:R-:W-:-:S04]  /*2d50*/  FFMA.FTZ R196, R215, R199, R196 ;  /* 0x000000c7d7c47223 */ /* 0x004fc800000100c4 */
[----:B---3--:R-:W-:Y:S01]  /*2d60*/  FADD.FTZ R196, R197, -R196 ;  /* 0x800000c4c5c47221 */ /* 0x008fe20000010000 */
[----:B------:R-:W-:-:S03]  /*2d70*/  @P0 SHF.L.U32 R197, R169, 0x10, RZ ;  /* 0x00000010a9c50819 */ /* 0x000fc600000006ff */
[----:B------:R-:W-:-:S04]  /*2d80*/  FMUL.FTZ R196, R3, R196 ;  /* 0x000000c403c47220 */ /* 0x000fc80000410000 */
[----:B------:R-:W-:-:S07]  /*2d90*/  @P0 FADD.FTZ R196, R196, R197 ;  /* 0x000000c5c4c40221 */ /* 0x000fce0000010000 */
.L_x_3537:
[----:B------:R-:W-:Y:S05]  /*2da0*/  BSYNC B0 ;  /* 0x0000000000007941 */ /* 0x000fea0003800000 */
.L_x_3535:
        /* <DEDUP_REMOVED lines=16> */
.L_x_3539:
[----:B------:R-:W0:Y:S01]  /*2eb0*/  LDC.U8 R215, c[0x0][0x2a0] ;  /* 0x0000a800ffd77b82 */ /* 0x000e220000000000 */
[----:B------:R-:W-:-:S04]  /*2ec0*/  @P0 PRMT R197, R169, 0x7632, R197 ;  /* 0x00007632a9c50816 */ /* 0x000fc800000000c5 */
[----:B------:R-:W-:Y:S02]  /*2ed0*/  @P0 SHF.L.U32 R197, R197, 0x10, RZ ;  /* 0x00000010c5c50819 */ /* 0x000fe400000006ff */
[----:B0-----:R-:W-:-:S04]  /*2ee0*/  ISETP.NE.AND P5, PT, R215, RZ, PT ;  /* 0x000000ffd700720c */ /* 0x001fc80003fa5270 */
[----:B------:R-:W-:-:S05]  /*2ef0*/  FSEL R196, R198, RZ, !P5 ;  /* 0x000000ffc6c47208 */ /* 0x000fca0006800000 */
[----:B------:R-:W-:-:S04]  /*2f00*/  FFMA.FTZ R196, R250, R199, R196 ;  /* 0x000000c7fac47223 */ /* 0x000fc800000100c4 */
[----:B------:R-:W-:-:S04]  /*2f10*/  FADD.FTZ R196, R249, -R196 ;  /* 0x800000c4f9c47221 */ /* 0x000fc80000010000 */
[----:B------:R-:W-:-:S04]  /*2f20*/  FMUL.FTZ R196, R3, R196 ;  /* 0x000000c403c47220 */ /* 0x000fc80000410000 */
[----:B------:R-:W-:-:S07]  /*2f30*/  @P0 FADD.FTZ R196, R196, R197 ;  /* 0x000000c5c4c40221 */ /* 0x000fce0000010000 */
.L_x_3540:
[----:B------:R-:W-:Y:S05]  /*2f40*/  BSYNC B0 ;  /* 0x0000000000007941 */ /* 0x000fea0003800000 */
.L_x_3538:
        /* <DEDUP_REMOVED lines=16> */
.L_x_3542:
[----:B------:R-:W0:Y:S02]  /*3050*/  LDC.U8 R197, c[0x0][0x2a0] ;  /* 0x0000a800ffc57b82 */ /* 0x000e240000000000 */
[----:B0-----:R-:W-:Y:S01]  /*3060*/  ISETP.NE.AND P5, PT, R197, RZ, PT ;  /* 0x000000ffc500720c */ /* 0x001fe20003fa5270 */
[----:B------:R-:W-:-:S03]  /*3070*/  @P0 IMAD.U32 R197, R170, 0x10000, RZ ;  /* 0x00010000aac50824 */ /* 0x000fc600078e00ff */
[----:B------:R-:W-:-:S05]  /*3080*/  FSEL R196, R198, RZ, !P5 ;  /* 0x000000ffc6c47208 */ /* 0x000fca0006800000 */
[----:B------:R-:W-:-:S04]  /*3090*/  FFMA.FTZ R196, R248, R199, R196 ;  /* 0x000000c7f8c47223 */ /* 0x000fc800000100c4 */
[----:B------:R-:W-:-:S04]  /*30a0*/  FADD.FTZ R196, R247, -R196 ;  /* 0x800000c4f7c47221 */ /* 0x000fc80000010000 */
[----:B------:R-:W-:-:S04]  /*30b0*/  FMUL.FTZ R196, R3, R196 ;  /* 0x000000c403c47220 */ /* 0x000fc80000410000 */
[----:B------:R-:W-:-:S07]  /*30c0*/  @P0 FADD.FTZ R196, R196, R197 ;  /* 0x000000c5c4c40221 */ /* 0x000fce0000010000 */
.L_x_3543:
[----:B------:R-:W-:Y:S05]  /*30d0*/  BSYNC B0 ;  /* 0x0000000000007941 */ /* 0x000fea0003800000 */
.L_x_3541:
        /* <DEDUP_REMOVED lines=16> */
.L_x_3545:
        /* <DEDUP_REMOVED lines=9> */
.L_x_3546:
[----:B------:R-:W-:Y:S05]  /*3270*/  BSYNC B0 ;  /* 0x0000000000007941 */ /* 0x000fea0003800000 */
.L_x_3544:
        /* <DEDUP_REMOVED lines=16> */
.L_x_3548:
[----:B------:R-:W0:Y:S02]  /*3380*/  LDC.U8 R197, c[0x0][0x2a0] ;  /* 0x0000a800ffc57b82 */ /* 0x000e240000000000 */
[----:B0-----:R-:W-:Y:S02]  /*3390*/  ISETP.NE.AND P5, PT, R197, RZ, PT ;  /* 0x000000ffc500720c */ /* 0x001fe40003fa5270 */
[----:B------:R-:W-:Y:S02]  /*33a0*/  @P0 SHF.L.U32 R197, R171, 0x10, RZ ;  /* 0x00000010abc50819 */ /* 0x000fe400000006ff */
[----:B------:R-:W-:-:S05]  /*33b0*/  FSEL R196, R198, RZ, !P5 ;  /* 0x000000ffc6c47208 */ /* 0x000fca0006800000 */
[----:B------:R-:W-:-:S04]  /*33c0*/  FFMA.FTZ R196, R244, R199, R196 ;  /* 0x000000c7f4c47223 */ /* 0x000fc800000100c4 */
[----:B------:R-:W-:-:S04]  /*33d0*/  FADD.FTZ R196, R243, -R196 ;  /* 0x800000c4f3c47221 */ /* 0x000fc80000010000 */
[----:B------:R-:W-:-:S04]  /*33e0*/  FMUL.FTZ R196, R3, R196 ;  /* 0x000000c403c47220 */ /* 0x000fc80000410000 */
[----:B------:R-:W-:-:S07]  /*33f0*/  @P0 FADD.FTZ R196, R196, R197 ;  /* 0x000000c5c4c40221 */ /* 0x000fce0000010000 */
.L_x_3549:
[----:B------:R-:W-:Y:S05]  /*3400*/  BSYNC B0 ;  /* 0x0000000000007941 */ /* 0x000fea0003800000 */
.L_x_3547:
        /* <DEDUP_REMOVED lines=16> */
.L_x_3551:
[----:B------:R-:W0:Y:S01]  /*3510*/  LDC.U8 R215, c[0x0][0x2a0] ;  /* 0x0000a800ffd77b82 */ /* 0x000e220000000000 */
[----:B------:R-:W-:-:S05]  /*3520*/  @P0 PRMT R197, R171, 0x7632, R197 ;  /* 0x00007632abc50816 */ /* 0x000fca00000000c5 */
[----:B------:R-:W-:Y:S01]  /*3530*/  @P0 IMAD.U32 R197, R197, 0x10000, RZ ;  /* 0x00010000c5c50824 */ /* 0x000fe200078e00ff */
[----:B0-----:R-:W-:-:S04]  /*3540*/  ISETP.NE.AND P5, PT, R215, RZ, PT ;  /* 0x000000ffd700720c */ /* 0x001fc80003fa5270 */
[----:B------:R-:W-:-:S05]  /*3550*/  FSEL R196, R198, RZ, !P5 ;  /* 0x000000ffc6c47208 */ /* 0x000fca0006800000 */
[----:B------:R-:W-:-:S04]  /*3560*/  FFMA.FTZ R196, R242, R199, R196 ;  /* 0x000000c7f2c47223 */ /* 0x000fc800000100c4 */
[----:B------:R-:W-:-:S04]  /*3570*/  FADD.FTZ R196, R241, -R196 ;  /* 0x800000c4f1c47221 */ /* 0x000fc80000010000 */
[----:B------:R-:W-:-:S04]  /*3580*/  FMUL.FTZ R196, R3, R196 ;  /* 0x000000c403c47220 */ /* 0x000fc80000410000 */
[----:B------:R-:W-:-:S07]  /*3590*/  @P0 FADD.FTZ R196, R196, R197 ;  /* 0x000000c5c4c40221 */ /* 0x000fce0000010000 */
.L_x_3552:
[----:B------:R-:W-:Y:S05]  /*35a0*/  BSYNC B0 ;  /* 0x0000000000007941 */ /* 0x000fea0003800000 */
.L_x_3550:
[----:B------:R-:W-:Y:S02]  /*35b0*/  @P1 F2FP.BF16.F32.PACK_AB R197, RZ, R196 ;  /* 0x000000c4ffc5123e */ /* 0x000fe400000010ff */
[----:B------:R-:W-:Y:S02]  /*35c0*/  IADD3 R215, R214, 0x100, RZ ;  /* 0x00000100d6d77810 */ /* 0x000fe40007ffe0ff */
        /* <DEDUP_REMOVED lines=24> */
.L_x_3554:
[----:B0-----:R-:W0:Y:S02]  /*3750*/  LDC.U8 R197, c[0x0][0x2a0] ;  /* 0x0000a800ffc57b82 */ /* 0x001e240000000000 */
[----:B0-----:R-:W-:Y:S02]  /*3760*/  ISETP.NE.AND P5, PT, R197, RZ, PT ;  /* 0x000000ffc500720c */ /* 0x001fe40003fa5270 */
[----:B------:R-:W-:Y:S02]  /*3770*/  @P0 SHF.L.U32 R197, R172, 0x10, RZ ;  /* 0x00000010acc50819 */ /* 0x000fe400000006ff */
[----:B------:R-:W-:-:S05]  /*3780*/  FSEL R196, R198, RZ, !P5 ;  /* 0x000000ffc6c47208 */ /* 0x000fca0006800000 */
[----:B------:R-:W-:-:S04]  /*3790*/  FFMA.FTZ R196, R240, R199, R196 ;  /* 0x000000c7f0c47223 */ /* 0x000fc800000100c4 */
[----:B------:R-:W-:-:S04]  /*37a0*/  FADD.FTZ R196, R239, -R196 ;  /* 0x800000c4efc47221 */ /* 0x000fc80000010000 */
[----:B------:R-:W-:-:S04]  /*37b0*/  FMUL.FTZ R196, R3, R196 ;  /* 0x000000c403c47220 */ /* 0x000fc80000410000 */
[----:B------:R-:W-:-:S07]  /*37c0*/  @P0 FADD.FTZ R196, R196, R197 ;  /* 0x000000c5c4c40221 */ /* 0x000fce0000010000 */
.L_x_3555:
[----:B------:R-:W-:Y:S05]  /*37d0*/  BSYNC B0 ;  /* 0x0000000000007941 */ /* 0x000fea0003800000 */
.L_x_3553:
[----:B------:R-:W-:Y:S01]  /*37e0*/  @P1 F2FP.BF16.F32.PACK_AB R197, RZ, R196 ;  /* 0x000000c4ffc5123e */ /* 0x000fe200000010ff */
[----:B------:R-:W-:Y:S03]  /*37f0*/  BSSY B0, `(.L_x_3556) ;  /* 0x0000018000007945 */ /* 0x000fe60003800000 */
        /* <DEDUP_REMOVED lines=14> */
.L_x_3557:
        /* <DEDUP_REMOVED lines=9> */
.L_x_3558:
[----:B------:R-:W-:Y:S05]  /*3970*/  BSYNC B0 ;  /* 0x0000000000007941 */ /* 0x000fea0003800000 */
.L_x_3556:
        /* <DEDUP_REMOVED lines=16> */
.L_x_3560:
        /* <DEDUP_REMOVED lines=8> */
.L_x_3561:
[----:B------:R-:W-:Y:S05]  /*3b00*/  BSYNC B0 ;  /* 0x0000000000007941 */ /* 0x000fea0003800000 */
.L_x_3559:
        /* <DEDUP_REMOVED lines=16> */
.L_x_3563:
        /* <DEDUP_REMOVED lines=9> */
.L_x_3564:
[----:B------:R-:W-:Y:S05]  /*3ca0*/  BSYNC B0 ;  /* 0x0000000000007941 */ /* 0x000fea0003800000 */
.L_x_3562:
        /* <DEDUP_REMOVED lines=16> */
.L_x_3566:
        /* <DEDUP_REMOVED lines=8> */
.L_x_3567:
[----:B------:R-:W-:Y:S05]  /*3e30*/  BSYNC B0 ;  /* 0x0000000000007941 */ /* 0x000fea0003800000 */
.L_x_3565:
        /* <DEDUP_REMOVED lines=16> */
.L_x_3569:
        /* <DEDUP_REMOVED lines=9> */
.L_x_3570:
[----:B------:R-:W-:Y:S05]  /*3fd0*/  BSYNC B0 ;  /* 0x0000000000007941 */ /* 0x000fea0003800000 */
.L_x_3568:
        /* <DEDUP_REMOVED lines=16> */
.L_x_3572:
        /* <DEDUP_REMOVED lines=8> */
.L_x_3573:
[----:B------:R-:W-:Y:S05]  /*4160*/  BSYNC B0 ;  /* 0x0000000000007941 */ /* 0x000fea0003800000 */
.L_x_3571:
        /* <DEDUP_REMOVED lines=16> */
.L_x_3575:
        /* <DEDUP_REMOVED lines=9> */
.L_x_3576:
[----:B------:R-:W-:Y:S05]  /*4300*/  BSYNC B0 ;  /* 0x0000000000007941 */ /* 0x000fea0003800000 */
.L_x_3574:
        /* <DEDUP_REMOVED lines=11> */
[----:B0-----:R-:W-:Y:S01]  /*43c0*/  @P1 IMAD.WIDE.U32 R196, R4, 0x10, R196 ;  /* 0x0000001004c41825 */ /* 0x001fe200078e00c4 */
[----:B------:R-:W-:-:S04]  /*43d0*/  IADD3 R4, R214, 0x200, RZ ;  /* 0x00000200d6047810 */ /* 0x000fc80007ffe0ff */
        /* <DEDUP_REMOVED lines=13> */
.L_x_3578:
        /* <DEDUP_REMOVED lines=8> */
.L_x_3579:
[----:B------:R-:W-:Y:S05]  /*4530*/  BSYNC B0 ;  /* 0x0000000000007941 */ /* 0x000fea0003800000 */
.L_x_3577:
[----:B------:R-:W-:Y:S01]  /*4540*/  @P1 F2FP.BF16.F32.PACK_AB R197, RZ, R196 ;  /* 0x000000c4ffc5123e */ /* 0x000fe200000010ff */
[----:B------:R-:W-:Y:S03]  /*4550*/  BSSY B0, `(.L_x_3580) ;  /* 0x0000018000007945 */ /* 0x000fe60003800000 */
        /* <DEDUP_REMOVED lines=14> */
.L_x_3581:
        /* <DEDUP_REMOVED lines=9> */
.L_x_3582:
[----:B------:R-:W-:Y:S05]  /*46d0*/  BSYNC B0 ;  /* 0x0000000000007941 */ /* 0x000fea0003800000 */
.L_x_3580:
        /* <DEDUP_REMOVED lines=16> */
.L_x_3584:
        /* <DEDUP_REMOVED lines=8> */
.L_x_3585:
[----:B------:R-:W-:Y:S05]  /*4860*/  BSYNC B0 ;  /* 0x0000000000007941 */ /* 0x000fea0003800000 */
.L_x_3583:
        /* <DEDUP_REMOVED lines=16> */
.L_x_3587:
        /* <DEDUP_REMOVED lines=9> */
.L_x_3588:
[----:B------:R-:W-:Y:S05]  /*4a00*/  BSYNC B0 ;  /* 0x0000000000007941 */ /* 0x000fea0003800000 */
.L_x_3586:
        /* <DEDUP_REMOVED lines=16> */
.L_x_3590:
        /* <DEDUP_REMOVED lines=8> */
.L_x_3591:
[----:B------:R-:W-:Y:S05]  /*4b90*/  BSYNC B0 ;  /* 0x0000000000007941 */ /* 0x000fea0003800000 */
.L_x_3589:
        /* <DEDUP_REMOVED lines=16> */
.L_x_3593:
        /* <DEDUP_REMOVED lines=9> */
.L_x_3594:
[----:B------:R-:W-:Y:S05]  /*4d30*/  BSYNC B0 ;  /* 0x0000000000007941 */ /* 0x000fea0003800000 */
.L_x_3592:
        /* <DEDUP_REMOVED lines=16> */
.L_x_3596:
        /* <DEDUP_REMOVED lines=8> */
.L_x_3597:
[----:B------:R-:W-:Y:S05]  /*4ec0*/  BSYNC B0 ;  /* 0x0000000000007941 */ /* 0x000fea0003800000 */
.L_x_3595:
        /* <DEDUP_REMOVED lines=16> */
.L_x_3599:
        /* <DEDUP_REMOVED lines=9> */
.L_x_3600:
[----:B------:R-:W-:Y:S05]  /*5060*/  BSYNC B0 ;  /* 0x0000000000007941 */ /* 0x000fea0003800000 */
.L_x_3598:
[----:B------:R-:W2:Y:S01]  /*5070*/  LDL.LU R215, [R1+0x10] ;  /* 0x0000100001d77983 */ /* 0x000ea20000300800 */
        /* <DEDUP_REMOVED lines=10> */
[----:B------:R-:W2:Y:S02]  /*5120*/  @P1 LDC.64 R196, c[0x0][0x308] ;  /* 0x0000c200ffc41b82 */ /* 0x000ea40000000a00 */
[----:B--2---:R-:W-:-:S05]  /*5130*/  @P1 IMAD.WIDE.U32 R196, R215, 0x10, R196 ;  /* 0x00000010d7c41825 */ /* 0x004fca00078e00c4 */
        /* <DEDUP_REMOVED lines=14> */
.L_x_3602:
[----:B0-----:R-:W0:Y:S02]  /*5220*/  LDC.U8 R196, c[0x0][0x2a0] ;  /* 0x0000a800ffc47b82 */ /* 0x001e240000000000 */
[----:B0-----:R-:W-:-:S04]  /*5230*/  ISETP.NE.AND P5, PT, R196, RZ, PT ;  /* 0x000000ffc400720c */ /* 0x001fc80003fa5270 */
[----:B------:R-:W-:-:S05]  /*5240*/  FSEL R196, R198, RZ, !P5 ;  /* 0x000000ffc6c47208 */ /* 0x000fca0006800000 */
[----:B------:R-:W-:-:S04]  /*5250*/  FFMA.FTZ R196, R8, R199, R196 ;  /* 0x000000c708c47223 */ /* 0x000fc800000100c4 */
[----:B------:R-:W-:-:S04]  /*5260*/  FADD.FTZ R196, R205, -R196 ;  /* 0x800000c4cdc47221 */ /* 0x000fc80000010000 */
[----:B------:R-:W-:Y:S01]  /*5270*/  FMUL.FTZ R197, R3, R196 ;  /* 0x000000c403c57220 */ /* 0x000fe20000410000 */
[----:B------:R-:W-:-:S05]  /*5280*/  @P0 SHF.L.U32 R196, R180, 0x10, RZ ;  /* 0x00000010b4c40819 */ /* 0x000fca00000006ff */
[----:B------:R-:W-:-:S07]  /*5290*/  @P0 FADD.FTZ R197, R197, R196 ;  /* 0x000000c4c5c50221 */ /* 0x000fce0000010000 */
.L_x_3603:
[----:B------:R-:W-:Y:S05]  /*52a0*/  BSYNC B0 ;  /* 0x0000000000007941 */ /* 0x000fea0003800000 */
.L_x_3601:
        /* <DEDUP_REMOVED lines=16> */
.L_x_3605:
[----:B------:R-:W0:Y:S02]  /*53b0*/  LDC.U8 R196, c[0x0][0x2a0] ;  /* 0x0000a800ffc47b82 */ /* 0x000e240000000000 */
[----:B0-----:R-:W-:-:S04]  /*53c0*/  ISETP.NE.AND P5, PT, R196, RZ, PT ;  /* 0x000000ffc400720c */ /* 0x001fc80003fa5270 */
[----:B------:R-:W-:-:S05]  /*53d0*/  FSEL R196, R198, RZ, !P5 ;  /* 0x000000ffc6c47208 */ /* 0x000fca0006800000 */
[----:B------:R-:W-:-:S04]  /*53e0*/  FFMA.FTZ R196, R16, R199, R196 ;  /* 0x000000c710c47223 */ /* 0x000fc800000100c4 */
[--C-:B------:R-:W-:Y:S01]  /*53f0*/  FADD.FTZ R197, R212, -R196.reuse ;  /* 0x800000c4d4c57221 */ /* 0x100fe20000010000 */
[----:B------:R-:W-:-:S03]  /*5400*/  @P0 PRMT R196, R180, 0x7632, R196 ;  /* 0x00007632b4c40816 */ /* 0x000fc600000000c4 */
[----:B------:R-:W-:Y:S01]  /*5410*/  FMUL.FTZ R197, R3, R197 ;  /* 0x000000c503c57220 */ /* 0x000fe20000410000 */
[----:B------:R-:W-:-:S05]  /*5420*/  @P0 SHF.L.U32 R196, R196, 0x10, RZ ;  /* 0x00000010c4c40819 */ /* 0x000fca00000006ff */
[----:B------:R-:W-:-:S07]  /*5430*/  @P0 FADD.FTZ R197, R197, R196 ;  /* 0x000000c4c5c50221 */ /* 0x000fce0000010000 */
.L_x_3606:
[----:B------:R-:W-:Y:S05]  /*5440*/  BSYNC B0 ;  /* 0x0000000000007941 */ /* 0x000fea0003800000 */
.L_x_3604:
        /* <DEDUP_REMOVED lines=16> */
.L_x_3608:
[----:B------:R-:W0:Y:S02]  /*5550*/  LDC.U8 R196, c[0x0][0x2a0] ;  /* 0x0000a800ffc47b82 */ /* 0x000e240000000000 */
[----:B0-----:R-:W-:-:S04]  /*5560*/  ISETP.NE.AND P5, PT, R196, RZ, PT ;  /* 0x000000ffc400720c */ /* 0x001fc80003fa5270 */
[----:B------:R-:W-:-:S05]  /*5570*/  FSEL R196, R198, RZ, !P5 ;  /* 0x000000ffc6c47208 */ /* 0x000fca0006800000 */
[----:B------:R-:W-:-:S04]  /*5580*/  FFMA.FTZ R196, R9, R199, R196 ;  /* 0x000000c709c47223 */ /* 0x000fc800000100c4 */
[----:B------:R-:W-:-:S04]  /*5590*/  FADD.FTZ R196, R206, -R196 ;  /* 0x800000c4cec47221 */ /* 0x000fc80000010000 */
[----:B------:R-:W-:Y:S01]  /*55a0*/  FMUL.FTZ R197, R3, R196 ;  /* 0x000000c403c57220 */ /* 0x000fe20000410000 */
[----:B------:R-:W-:-:S05]  /*55b0*/  @P0 SHF.L.U32 R196, R181, 0x10, RZ ;  /* 0x00000010b5c40819 */ /* 0x000fca00000006ff */
[----:B------:R-:W-:-:S07]  /*55c0*/  @P0 FADD.FTZ R197, R197, R196 ;  /* 0x000000c4c5c50221 */ /* 0x000fce0000010000 */
.L_x_3609:
[----:B------:R-:W-:Y:S05]  /*55d0*/  BSYNC B0 ;  /* 0x0000000000007941 */ /* 0x000fea0003800000 */
.L_x_3607:
        /* <DEDUP_REMOVED lines=16> */
.L_x_3611:
        /* <DEDUP_REMOVED lines=9> */
.L_x_3612:
[----:B------:R-:W-:Y:S05]  /*5770*/  BSYNC B0 ;  /* 0x0000000000007941 */ /* 0x000fea0003800000 */
.L_x_3610:
        /* <DEDUP_REMOVED lines=16> */
.L_x_3614:
        /* <DEDUP_REMOVED lines=8> */
.L_x_3615:
[----:B------:R-:W-:Y:S05]  /*5900*/  BSYNC B0 ;  /* 0x0000000000007941 */ /* 0x000fea0003800000 */
.L_x_3613:
        /* <DEDUP_REMOVED lines=16> */
.L_x_3617:
        /* <DEDUP_REMOVED lines=9> */
.L_x_3618:
[----:B------:R-:W-:Y:S05]  /*5aa0*/  BSYNC B0 ;  /* 0x0000000000007941 */ /* 0x000fea0003800000 */
.L_x_3616:
        /* <DEDUP_REMOVED lines=16> */
.L_x_3620:
        /* <DEDUP_REMOVED lines=8> */
.L_x_3621:
[----:B------:R-:W-:Y:S05]  /*5c30*/  BSYNC B0 ;  /* 0x0000000000007941 */ /* 0x000fea0003800000 */
.L_x_3619:
        /* <DEDUP_REMOVED lines=16> */
.L_x_3623:
        /* <DEDUP_REMOVED lines=9> */
.L_x_3624:
[----:B------:R-:W-:Y:S05]  /*5dd0*/  BSYNC B0 ;  /* 0x0000000000007941 */ /* 0x000fea0003800000 */
.L_x_3622:
[----:B------:R-:W2:Y:S01]  /*5de0*/  LDL.LU R198, [R1+0x14] ;  /* 0x0000140001c67983 */ /* 0x000ea20000300800 */
[----:B------:R-:W-:Y:S01]  /*5df0*/  @P1 F2FP.BF16.F32.PACK_AB R196, RZ, R3 ;  /* 0x00000003ffc4123e */ /* 0x000fe200000010ff */
[----:B------:R-:W-:-:S03]  /*5e00*/  VIADD R2, R2, UR14 ;  /* 0x0000000e02027c36 */ /* 0x000fc60008000000 */
[----:B------:R-:W-:Y:S02]  /*5e10*/  @P1 PRMT R191, R191, 0x5410, R196 ;  /* 0x00005410bfbf1816 */ /* 0x000fe400000000c4 */
[----:B------:R-:W0:Y:S01]  /*5e20*/  @P4 LDC R196, c[0x0][0x29c] ;  /* 0x0000a700ffc44b82 */ /* 0x000e220000000800 */
[----:B------:R-:W-:Y:S01]  /*5e30*/  ISETP.GE.AND P0, PT, R2, UR15, PT ;  /* 0x0000000f02007c0c */ /* 0x000fe2000bf06270 */
[----:B0-----:R-:W-:Y:S01]  /*5e40*/  @P4 FMUL.FTZ R3, R3, R196 ;  /* 0x000000c403034220 */ /* 0x001fe20000410000 */
[----:B------:R-:W-:-:S04]  /*5e50*/  @P4 PRMT R196, R187, 0x7632, R196 ;  /* 0x00007632bbc44816 */ /* 0x000fc800000000c4 */
[----:B------:R-:W-:-:S05]  /*5e60*/  @P4 SHF.L.U32 R196, R196, 0x10, RZ ;  /* 0x00000010c4c44819 */ /* 0x000fca00000006ff */
[----:B------:R-:W-:Y:S01]  /*5e70*/  @P4 FFMA.FTZ R51, R3, R196, R51 ;  /* 0x000000c403334223 */ /* 0x000fe20000010033 */
[----:B------:R-:W-:Y:S01]  /*5e80*/  @P4 FMUL.FTZ R3, R167, R3 ;  /* 0x00000003a7034220 */ /* 0x000fe20000410000 */
[----:B------:R-:W2:Y:S04]  /*5e90*/  @P1 LDC.64 R196, c[0x0][0x308] ;  /* 0x0000c200ffc41b82 */ /* 0x000ea80000000a00 */
[----:B------:R-:W-:-:S04]  /*5ea0*/  @P4 F2FP.BF16.F32.PACK_AB R3, RZ, R3 ;  /* 0x00000003ff03423e */ /* 0x000fc800000010ff */
[----:B------:R-:W-:Y:S02]  /*5eb0*/  @P4 PRMT R195, R195, 0x5410, R3 ;  /* 0x00005410c3c34816 */ /* 0x000fe40000000003 */
[----:B------:R-:W-:-:S05]  /*5ec0*/  SEL R3, RZ, 0x1, P3 ;  /* 0x00000001ff037807 */ /* 0x000fca0001800000 */
[----:B------:R-:W-:Y:S01]  /*5ed0*/  STL.S16 [R1+0x1c], R3 ;  /* 0x00001c0301007387 */ /* 0x000fe20000100600 */
[----:B--2---:R-:W-:-:S05]  /*5ee0*/  @P1 IMAD.WIDE.U32 R196, R198, 0x10, R196 ;  /* 0x00000010c6c41825 */ /* 0x004fca00078e00c4 */
[----:B------:R0:W-:Y:S02]  /*5ef0*/  @P1 STG.E.128 desc[UR4][R196.64], R188 ;  /* 0x000000bcc4001986 */ /* 0x0001e4000c101d04 */
[----:B0-----:R-:W0:Y:S02]  /*5f00*/  @P4 LDC.64 R196, c[0x0][0x2f8] ;  /* 0x0000be00ffc44b82 */ /* 0x001e240000000a00 */
[----:B0-----:R-:W-:-:S05]  /*5f10*/  @P4 IMAD.WIDE.U32 R196, R4, 0x10, R196 ;  /* 0x0000001004c44825 */ /* 0x001fca00078e00c4 */
[----:B------:R1:W-:Y:S01]  /*5f20*/  @P4 STG.E.128 desc[UR4][R196.64], R192 ;  /* 0x000000c0c4004986 */ /* 0x0003e2000c101d04 */
[----:B------:R-:W-:Y:S05]  /*5f30*/  @!P0 BRA `(.L_x_3625) ;  /* 0xffffffa800688947 */ /* 0x000fea000383ffff */
.L_x_3524:
[----:B-1----:R-:W0:Y:S01]  /*5f40*/  S2R R196, SR_TID.X ;  /* 0x0000000000c47919 */ /* 0x002e220000002100 */
        /* <DEDUP_REMOVED lines=37> */
.L_x_3528:
[----:B------:R-:W-:Y:S01]  /*61a0*/  HFMA2.MMA R199, -RZ, RZ, 0, 9.5367431640625e-07 ;  /* 0x00000010ffc77435 */ /* 0x000fe200000001ff */
[----:B------:R-:W-:Y:S01]  /*61b0*/  MOV R214, R251 ;  /* 0x000000fb00d67202 */ /* 0x000fe20000000f00 */
[----:B------:R-:W-:Y:S01]  /*61c0*/  IMAD.MOV.U32 R196, RZ, RZ, -0x1 ;  /* 0xffffffffffc47424 */ /* 0x000fe200078e00ff */
[----:B------:R-:W-:-:S08]  /*61d0*/  MOV R197, 0x1f ;  /* 0x0000001f00c57802 */ /* 0x000fd00000000f00 */
[----:B-----5:R-:W-:Y:S05]  /*61e0*/  WARPSYNC.COLLECTIVE R196, `(.L_x_3626) ;  /* 0x00000000c4087348 */ /* 0x020fea0003c00000 */
[----:B------:R0:W1:Y:S02]  /*61f0*/  SHFL.DOWN P1, R217, R214, R199, R197 ;  /* 0x080000c7d6d97389 */ /* 0x00006400000200c5 */
[----:B01---5:R-:W-:Y:S01]  /*6200*/  ENDCOLLECTIVE ;  /* 0x000000000000791b */ /* 0x023fe20003800000 */
.L_x_3626:
[----:B------:R-:W-:Y:S02]  /*6210*/  MOV R214, R252 ;  /* 0x000000fc00d67202 */ /* 0x000fe40000000f00 */
[----:B------:R-:W-:-:S05]  /*6220*/  MOV R196, R217 ;  /* 0x000000d900c47202 */ /* 0x000fca0000000f00 */
[----:B------:R-:W-:Y:S01]  /*6230*/  FADD.FTZ R215, R196, R251 ;  /* 0x000000fbc4d77221 */ /* 0x000fe20000010000 */
[----:B------:R-:W-:-:S07]  /*6240*/  MOV R196, 0xffffffff ;  /* 0xffffffff00c47802 */ /* 0x000fce0000000f00 */
[----:B------:R-:W-:Y:S05]  /*6250*/  WARPSYNC.COLLECTIVE R196, `(.L_x_3627) ;  /* 0x00000000c4087348 */ /* 0x000fea0003c00000 */
[----:B------:R0:W1:Y:S02]  /*6260*/  SHFL.DOWN P1, R217, R214, R199, R197 ;  /* 0x080000c7d6d97389 */ /* 0x00006400000200c5 */
[----:B01----:R-:W-:Y:S01]  /*6270*/  ENDCOLLECTIVE ;  /* 0x000000000000791b */ /* 0x003fe20003800000 */
.L_x_3627:
[----:B------:R-:W-:Y:S01]  /*6280*/  HFMA2.MMA R199, -RZ, RZ, 0, 4.76837158203125e-07 ;  /* 0x00000008ffc77435 */ /* 0x000fe200000001ff */
[----:B------:R-:W-:Y:S01]  /*6290*/  MOV R214, R215 ;  /* 0x000000d700d67202 */ /* 0x000fe20000000f00 */
[----:B------:R-:W-:-:S04]  /*62a0*/  IMAD.MOV.U32 R196, RZ, RZ, R217 ;  /* 0x000000ffffc47224 */ /* 0x000fc800078e00d9 */
[----:B------:R-:W-:Y:S01]  /*62b0*/  FADD.FTZ R216, R196, R252 ;  /* 0x000000fcc4d87221 */ /* 0x000fe20000010000 */
[----:B------:R-:W-:-:S07]  /*62c0*/  MOV R196, 0xffffffff ;  /* 0xffffffff00c47802 */ /* 0x000fce0000000f00 */
[----:B------:R-:W-:Y:S05]  /*62d0*/  WARPSYNC.COLLECTIVE R196, `(.L_x_3628) ;  /* 0x00000000c4087348 */ /* 0x000fea0003c00000 */
[----:B------:R0:W1:Y:S02]  /*62e0*/  SHFL.DOWN P1, R217, R214, R199, R197 ;  /* 0x080000c7d6d97389 */ /* 0x00006400000200c5 */
[----:B01----:R-:W-:Y:S01]  /*62f0*/  ENDCOLLECTIVE ;  /* 0x000000000000791b */ /* 0x003fe20003800000 */
.L_x_3628:
[----:B------:R-:W-:Y:S01]  /*6300*/  MOV R214, R216 ;  /* 0x000000d800d67202 */ /* 0x000fe20000000f00 */
[----:B------:R-:W-:-:S04]  /*6310*/  IMAD.MOV.U32 R196, RZ, RZ, R217 ;  /* 0x000000ffffc47224 */ /* 0x000fc800078e00d9 */
[----:B------:R-:W-:Y:S01]  /*6320*/  FADD.FTZ R215, R215, R196 ;  /* 0x000000c4d7d77221 */ /* 0x000fe20000010000 */
[----:B------:R-:W-:-:S07]  /*6330*/  MOV R196, 0xffffffff ;  /* 0xffffffff00c47802 */ /* 0x000fce0000000f00 */
[----:B------:R-:W-:Y:S05]  /*6340*/  WARPSYNC.COLLECTIVE R196, `(.L_x_3629) ;  /* 0x00000000c4087348 */ /* 0x000fea0003c00000 */
[----:B------:R0:W1:Y:S02]  /*6350*/  SHFL.DOWN P1, R217, R214, R199, R197 ;  /* 0x080000c7d6d97389 */ /* 0x00006400000200c5 */
[----:B01----:R-:W-:Y:S01]  /*6360*/  ENDCOLLECTIVE ;  /* 0x000000000000791b */ /* 0x003fe20003800000 */
.L_x_3629:
[----:B------:R-:W-:Y:S01]  /*6370*/  HFMA2.MMA R199, -RZ, RZ, 0, 2.384185791015625e-07 ;  /* 0x00000004ffc77435 */ /* 0x000fe200000001ff */
[----:B------:R-:W-:Y:S01]  /*6380*/  IMAD.MOV.U32 R214, RZ, RZ, R215 ;  /* 0x000000ffffd67224 */ /* 0x000fe200078e00d7 */
[----:B------:R-:W-:-:S05]  /*6390*/  MOV R196, R217 ;  /* 0x000000d900c47202 */ /* 0x000fca0000000f00 */
[----:B------:R-:W-:Y:S01]  /*63a0*/  FADD.FTZ R216, R216, R196 ;  /* 0x000000c4d8d87221 */ /* 0x000fe20000010000 */
[----:B------:R-:W-:-:S07]  /*63b0*/  MOV R196, 0xffffffff ;  /* 0xffffffff00c47802 */ /* 0x000fce0000000f00 */
[----:B------:R-:W-:Y:S05]  /*63c0*/  WARPSYNC.COLLECTIVE R196, `(.L_x_3630) ;  /* 0x00000000c4087348 */ /* 0x000fea0003c00000 */
[----:B------:R0:W1:Y:S02]  /*63d0*/  SHFL.DOWN P1, R217, R214, R199, R197 ;  /* 0x080000c7d6d97389 */ /* 0x00006400000200c5 */
[----:B01----:R-:W-:Y:S01]  /*63e0*/  ENDCOLLECTIVE ;  /* 0x000000000000791b */ /* 0x003fe20003800000 */
.L_x_3630:
[----:B------:R-:W-:Y:S01]  /*63f0*/  IMAD.MOV.U32 R214, RZ, RZ, R216 ;  /* 0x000000ffffd67224 */ /* 0x000fe200078e00d8 */
[----:B------:R-:W-:-:S05]  /*6400*/  MOV R196, R217 ;  /* 0x000000d900c47202 */ /* 0x000fca0000000f00 */
[----:B------:R-:W-:Y:S01]  /*6410*/  FADD.FTZ R215, R215, R196 ;  /* 0x000000c4d7d77221 */ /* 0x000fe20000010000 */
[----:B------:R-:W-:-:S07]  /*6420*/  MOV R196, 0xffffffff ;  /* 0xffffffff00c47802 */ /* 0x000fce0000000f00 */
[----:B------:R-:W-:Y:S05]  /*6430*/  WARPSYNC.COLLECTIVE R196, `(.L_x_3631) ;  /* 0x00000000c4087348 */ /* 0x000fea0003c00000 */
[----:B------:R0:W1:Y:S02]  /*6440*/  SHFL.DOWN P1, R217, R214, R199, R197 ;  /* 0x080000c7d6d97389 */ /* 0x00006400000200c5 */
[----:B01----:R-:W-:Y:S01]  /*6450*/  ENDCOLLECTIVE ;  /* 0x000000000000791b */ /* 0x003fe20003800000 */
.L_x_3631:
[----:B------:R-:W-:Y:S01]  /*6460*/  MOV R214, R215 ;  /* 0x000000d700d67202 */ /* 0x000fe20000000f00 */
[----:B------:R-:W-:Y:S01]  /*6470*/  IMAD.MOV.U32 R199, RZ, RZ, 0x2 ;  /* 0x00000002ffc77424 */ /* 0x000fe200078e00ff */
[----:B------:R-:W-:-:S05]  /*6480*/  MOV R196, R217 ;  /* 0x000000d900c47202 */ /* 0x000fca0000000f00 */
[----:B------:R-:W-:Y:S01]  /*6490*/  FADD.FTZ R216, R216, R196 ;  /* 0x000000c4d8d87221 */ /* 0x000fe20000010000 */
[----:B------:R-:W-:-:S07]  /*64a0*/  MOV R196, 0xffffffff ;  /* 0xffffffff00c47802 */ /* 0x000fce0000000f00 */
[----:B------:R-:W-:Y:S05]  /*64b0*/  WARPSYNC.COLLECTIVE R196, `(.L_x_3632) ;  /* 0x00000000c4087348 */ /* 0x000fea0003c00000 */
[----:B------:R0:W1:Y:S02]  /*64c0*/  SHFL.DOWN P1, R217, R214, R199, R197 ;  /* 0x080000c7d6d97389 */ /* 0x00006400000200c5 */
[----:B01----:R-:W-:Y:S01]  /*64d0*/  ENDCOLLECTIVE ;  /* 0x000000000000791b */ /* 0x003fe20003800000 */
.L_x_3632:
[----:B------:R-:W-:Y:S02]  /*64e0*/  MOV R214, R216 ;  /* 0x000000d800d67202 */ /* 0x000fe40000000f00 */
[----:B------:R-:W-:-:S05]  /*64f0*/  MOV R196, R217 ;  /* 0x000000d900c47202 */ /* 0x000fca0000000f00 */
[----:B------:R-:W-:Y:S01]  /*6500*/  FADD.FTZ R251, R215, R196 ;  /* 0x000000c4d7fb7221 */ /* 0x000fe20000010000 */
[----:B------:R-:W-:-:S07]  /*6510*/  IMAD.MOV.U32 R196, RZ, RZ, -0x1 ;  /* 0xffffffffffc47424 */ /* 0x000fce00078e00ff */
[----:B------:R-:W-:Y:S05]  /*6520*/  WARPSYNC.COLLECTIVE R196, `(.L_x_3633) ;  /* 0x00000000c4087348 */ /* 0x000fea0003c00000 */
[----:B------:R0:W1:Y:S02]  /*6530*/  SHFL.DOWN P1, R217, R214, R199, R197 ;  /* 0x080000c7d6d97389 */ /* 0x00006400000200c5 */
[----:B01----:R-:W-:Y:S01]  /*6540*/  ENDCOLLECTIVE ;  /* 0x000000000000791b */ /* 0x003fe20003800000 */
.L_x_3633:
[----:B------:R-:W-:Y:S01]  /*6550*/  HFMA2.MMA R199, -RZ, RZ, 0, 5.9604644775390625e-08 ;  /* 0x00000001ffc77435 */ /* 0x000fe200000001ff */
[----:B------:R-:W-:Y:S02]  /*6560*/  MOV R214, R251 ;  /* 0x000000fb00d67202 */ /* 0x000fe40000000f00 */
[----:B------:R-:W-:-:S05]  /*6570*/  MOV R196, R217 ;  /* 0x000000d900c47202 */ /* 0x000fca0000000f00 */
[----:B------:R-:W-:Y:S01]  /*6580*/  FADD.FTZ R215, R216, R196 ;  /* 0x000000c4d8d77221 */ /* 0x000fe20000010000 */
[----:B------:R-:W-:-:S07]  /*6590*/  IMAD.MOV.U32 R196, RZ, RZ, -0x1 ;  /* 0xffffffffffc47424 */ /* 0x000fce00078e00ff */
[----:B------:R-:W-:Y:S05]  /*65a0*/  WARPSYNC.COLLECTIVE R196, `(.L_x_3634) ;  /* 0x00000000c4087348 */ /* 0x000fea0003c00000 */
[----:B------:R0:W1:Y:S02]  /*65b0*/  SHFL.DOWN P1, R217, R214, R199, R197 ;  /* 0x080000c7d6d97389 */ /* 0x00006400000200c5 */
[----:B01----:R-:W-:Y:S01]  /*65c0*/  ENDCOLLECTIVE ;  /* 0x000000000000791b */ /* 0x003fe20003800000 */
.L_x_3634:
[----:B------:R-:W-:Y:S02]  /*65d0*/  MOV R214, R215 ;  /* 0x000000d700d67202 */ /* 0x000fe40000000f00 */
[----:B------:R-:W-:-:S07]  /*65e0*/  MOV R216, R217 ;  /* 0x000000d900d87202 */ /* 0x000fce0000000f00 */
[----:B------:R-:W-:Y:S05]  /*65f0*/  WARPSYNC.COLLECTIVE R196, `(.L_x_3635) ;  /* 0x00000000c4087348 */ /* 0x000fea0003c00000 */
[----:B------:R0:W1:Y:S02]  /*6600*/  SHFL.DOWN P1, R217, R214, R199, R197 ;  /* 0x080000c7d6d97389 */ /* 0x00006400000200c5 */
[----:B01----:R-:W-:Y:S01]  /*6610*/  ENDCOLLECTIVE ;  /* 0x000000000000791b */ /* 0x003fe20003800000 */
.L_x_3635:
[----:B------:R-:W-:Y:S01]  /*6620*/  MOV R197, R217 ;  /* 0x000000d900c57202 */ /* 0x000fe20000000f00 */
[----:B------:R-:W-:Y:S06]  /*6630*/  BRA `(.L_x_3636) ;  /* 0xffffffbc00e47947 */ /* 0x000fec000383ffff */
.L_x_3637:
        /* <DEDUP_REMOVED lines=12> */
.L_x_13907:


//--------------------- .text._ZN10layer_norm13ln_bwd_kernelINS_13Kernel_traitsIf13__nv_bfloat16S2_S2_fjLj8192ELj1ELj1ELj8ELj16ENS_18Kernel_traits_baseILj8192EfS2_S2_S2_fjLj256EEEEELb1ELb0ELb0ELb0EEEvNS_9BwdParamsE --------------------------
	.section	.text._ZN10layer_norm13ln_bwd_kernelINS_13Kernel_traitsIf13__nv_bfloat16S2_S2_fjLj8192ELj1ELj1ELj8ELj16ENS_18Kernel_traits_baseILj8192EfS2_S2_S2_fjLj256EEEEELb1ELb0ELb0ELb0EEEvNS_9BwdParamsE,"ax",@progbits
	.align	128
        .global         _ZN10layer_norm13ln_bwd_kernelINS_13Kernel_traitsIf13__nv_bfloat16S2_S2_fjLj8192ELj1ELj1ELj8ELj16ENS_18Kernel_traits_baseILj8192EfS2_S2_S2_fjLj256EEEEELb1ELb0ELb0ELb0EEEvNS_9BwdParamsE
        .type           _ZN10layer_norm13ln_bwd_kernelINS_13Kernel_traitsIf13__nv_bfloat16S2_S2_fjLj8192ELj1ELj1ELj8ELj16ENS_18Kernel_traits_baseILj8192EfS2_S2_S2_fjLj256EEEEELb1ELb0ELb0ELb0EEEvNS_9BwdParamsE,@function
        .size           _ZN10layer_norm13ln_bwd_kernelINS_13Kernel_traitsIf13__nv_bfloat16S2_S2_fjLj8192ELj1ELj1ELj8ELj16ENS_18Kernel_traits_baseILj8192EfS2_S2_S2_fjLj256EEEEELb1ELb0ELb0ELb0EEEvNS_9BwdParamsE,(.L_x_13908 - _ZN10layer_norm13ln_bwd_kernelINS_13Kernel_traitsIf13__nv_bfloat16S2_S2_fjLj8192ELj1ELj1ELj8ELj16ENS_18Kernel_traits_baseILj8192EfS2_S2_S2_fjLj256EEEEELb1ELb0ELb0ELb0EEEvNS_9BwdParamsE)
        .other          _ZN10layer_norm13ln_bwd_kernelINS_13Kernel_traitsIf13__nv_bfloat16S2_S2_fjLj8192ELj1ELj1ELj8ELj16ENS_18Kernel_traits_baseILj8192EfS2_S2_S2_fjLj256EEEEELb1ELb0ELb0ELb0EEEvNS_9BwdParamsE,@"STO_CUDA_ENTRY STV_DEFAULT"
_ZN10layer_norm13ln_bwd_kernelINS_13Kernel_traitsIf13__nv_bfloat16S2_S2_fjLj8192ELj1ELj1ELj8ELj16ENS_18Kernel_traits_baseILj8192EfS2_S2_S2_fjLj256EEEEELb1ELb0ELb0ELb0EEEvNS_9BwdParamsE:
.text._ZN10layer_norm13ln_bwd_kernelINS_13Kernel_traitsIf13__nv_bfloat16S2_S2_fjLj8192ELj1ELj1ELj8ELj16ENS_18Kernel_traits_baseILj8192EfS2_S2_S2_fjLj256EEEEELb1ELb0ELb0ELb0EEEvNS_9BwdParamsE:
        /* <DEDUP_REMOVED lines=36> */
[----:B------:R1:W5:Y:S04]  /*0240*/  @P0 LDG.E.128 R128, desc[UR4][R2.64+0x10] ;  /* 0x0000100402800981 */ /* 0x000368000c1e1d00 */
[----:B------:R2:W5:Y:S01]  /*0250*/  @P1 LDG.E.128 R124, desc[UR4][R10.64] ;  /* 0x000000040a7c1981 */ /* 0x000562000c1e1d00 */
[C---:B---3--:R-:W-:Y:S01]  /*0260*/  @P2 IMAD.WIDE.U32 R12, R7.reuse, 0x20, R12 ;  /* 0x00000020070c2825 */ /* 0x048fe200078e000c */
[----:B------:R-:W-:-:S02]  /*0270*/  @P2 IADD3 R7, R7, 0x100, RZ ;  /* 0x0000010007072810 */ /* 0x000fc40007ffe0ff */
[----:B------:R2:W5:Y:S04]  /*0280*/  @P1 LDG.E.128 R120, desc[UR4][R10.64+0x10] ;  /* 0x000010040a781981 */ /* 0x000568000c1e1d00 */
[----:B------:R2:W5:Y:S04]  /*0290*/  @P2 LDG.E.128 R116, desc[UR4][R12.64] ;  /* 0x000000040c742981 */ /* 0x000568000c1e1d00 */
[----:B------:R2:W5:Y:S01]  /*02a0*/  @P2 LDG.E.128 R112, desc[UR4][R12.64+0x10] ;  /* 0x000010040c702981 */ /* 0x000562000c1e1d00 */
[----:B0-----:R-:W-:Y:S01]  /*02b0*/  @P3 IMAD.WIDE.U32 R8, R7, 0x20, R14 ;  /* 0x0000002007083825 */ /* 0x001fe200078e000e */
[----:B-1----:R-:W-:-:S04]  /*02c0*/  LEA.HI R2, R6, UR6, RZ, 0x18 ;  /* 0x0000000606027c11 */ /* 0x002fc8000f8fc0ff */
[----:B------:R2:W5:Y:S04]  /*02d0*/  @P3 LDG.E.128 R108, desc[UR4][R8.64] ;  /* 0x00000004086c3981 */ /* 0x000568000c1e1d00 */
[----:B------:R2:W5:Y:S01]  /*02e0*/  @P3 LDG.E.128 R104, desc[UR4][R8.64+0x10] ;  /* 0x0000100408683981 */ /* 0x000562000c1e1d00 */
[----:B------:R-:W-:Y:S02]  /*02f0*/  ISETP.GE.AND P3, PT, R2, UR7, PT ;  /* 0x0000000702007c0c */ /* 0x000fe4000bf66270 */
        /* <DEDUP_REMOVED lines=32> */
[----:B--2---:R-:W-:Y:S06]  /*0500*/  @P3 BRA `(.L_x_3638) ;  /* 0x0000003800a43947 */ /* 0x004fec0003800000 */
[----:B------:R-:W-:Y:S01]  /*0510*/  ULDC.64 UR6, c[0x0][0x270] ;  /* 0x00009c0000067ab9 */ /* 0x000fe20000000a00 */
[----:B------:R-:W-:Y:S01]  /*0520*/  HFMA2.MMA R156, -RZ, RZ, 0, 5.9604644775390625e-08 ;  /* 0x00000001ff9c7435 */ /* 0x000fe200000001ff */
[----:B------:R-:W-:Y:S02]  /*0530*/  ISETP.NE.U32.AND P3, PT, RZ, UR6, PT ;  /* 0x00000006ff007c0c */ /* 0x000fe4000bf65070 */
[----:B------:R-:W-:Y:S02]  /*0540*/  MOV R101, RZ ;  /* 0x000000ff00657202 */ /* 0x000fe40000000f00 */
[----:B------:R-:W-:-:S13]  /*0550*/  ISETP.NE.AND.EX P3, PT, RZ, UR7, PT, P3 ;  /* 0x00000007ff007c0c */ /* 0x000fda000bf65330 */
.L_x_3656:
[----:B0-----:R-:W0:Y:S01]  /*0560*/  @P3 LDC.64 R4, c[0x0][0x270] ;  /* 0x00009c00ff043b82 */ /* 0x001e220000000a00 */
[----:B-123--:R-:W-:-:S07]  /*0570*/  SHF.R.S32.HI R149, RZ, 0x1f, R2 ;  /* 0x0000001fff957819 */ /* 0x00efce0000011402 */
[----:B------:R-:W1:Y:S01]  /*0580*/  LDC.64 R150, c[0x0][0x250] ;  /* 0x00009400ff967b82 */ /* 0x000e620000000a00 */
[----:B0-----:R-:W-:-:S04]  /*0590*/  @P3 LEA R148, P4, R2, R4, 0x1 ;  /* 0x0000000402943211 */ /* 0x001fc800078808ff */
[----:B------:R-:W-:-:S03]  /*05a0*/  @P3 LEA.HI.X R149, R2, R5, R149, 0x1, P4 ;  /* 0x0000000502953211 */ /* 0x000fc600020f0c95 */
[----:B------:R-:W0:Y:S01]  /*05b0*/  LDC.64 R4, c[0x0][0x258] ;  /* 0x00009600ff047b82 */ /* 0x000e220000000a00 */
[C---:B-1----:R-:W-:Y:S01]  /*05c0*/  IMAD.WIDE R150, R2.reuse, 0x4, R150 ;  /* 0x0000000402967825 */ /* 0x042fe200078e0296 */
[----:B-----5:R1:W5:Y:S05]  /*05d0*/  @P3 LDG.E.U16 R157, desc[UR4][R148.64] ;  /* 0x00000004949d3981 */ /* 0x02036a000c1e1500 */
        /* <DEDUP_REMOVED lines=30> */
[C---:B--2---:R-:W-:Y:S02]  /*07c0*/  SHF.L.U32 R19, R9.reuse, 0x10, RZ ;  /* 0x0000001009137819 */ /* 0x044fe400000006ff */
[----:B------:R-:W-:Y:S02]  /*07d0*/  PRMT R7, R8, 0x7632, R7 ;  /* 0x0000763208077816 */ /* 0x000fe40000000007 */
[----:B------:R-:W-:Y:S02]  /*07e0*/  PRMT R148, R9, 0x7632, R148 ;  /* 0x0000763209947816 */ /* 0x000fe40000000094 */
[C---:B------:R-:W-:Y:S02]  /*07f0*/  PRMT R149, R10.reuse, 0x7632, R149 ;  /* 0x000076320a957816 */ /* 0x040fe40000000095 */
[----:B------:R-:W-:Y:S01]  /*0800*/  SHF.L.U32 R151, R10, 0x10, RZ ;  /* 0x000000100a977819 */ /* 0x000fe200000006ff */
[----:B------:R-:W-:Y:S01]  /*0810*/  FADD.FTZ R10, -R160, R19 ;  /* 0x00000013a00a7221 */ /* 0x000fe20000010100 */
[----:B------:R-:W-:-:S02]  /*0820*/  PRMT R150, R11, 0x7632, R150 ;  /* 0x000076320b967816 */ /* 0x000fc40000000096 */
[----:B------:R-:W-:Y:S02]  /*0830*/  SHF.L.U32 R153, R11, 0x10, RZ ;  /* 0x000000100b997819 */ /* 0x000fe400000006ff */
[----:B------:R-:W-:Y:S02]  /*0840*/  SHF.L.U32 R3, R8, 0x10, RZ ;  /* 0x0000001008037819 */ /* 0x000fe400000006ff */
[----:B------:R-:W-:Y:S02]  /*0850*/  SHF.L.U32 R7, R7, 0x10, RZ ;  /* 0x0000001007077819 */ /* 0x000fe400000006ff */
[C---:B---3--:R-:W-:Y:S02]  /*0860*/  PRMT R9, R12.reuse, 0x7632, R9 ;  /* 0x000076320c097816 */ /* 0x048fe40000000009 */
[----:B------:R-:W-:Y:S02]  /*0870*/  SHF.L.U32 R11, R12, 0x10, RZ ;  /* 0x000000100c0b7819 */ /* 0x000fe400000006ff */
[----:B------:R-:W-:-:S02]  /*0880*/  PRMT R12, R13, 0x7632, R12 ;  /* 0x000076320d0c7816 */ /* 0x000fc4000000000c */
[C---:B0-----:R-:W-:Y:S02]  /*0890*/  PRMT R16, R14.reuse, 0x7632, R16 ;  /* 0x000076320e107816 */ /* 0x041fe40000000010 */
[----:B------:R-:W-:Y:S02]  /*08a0*/  SHF.L.U32 R17, R14, 0x10, RZ ;  /* 0x000000100e117819 */ /* 0x000fe400000006ff */
[----:B------:R-:W-:Y:S01]  /*08b0*/  PRMT R14, R15, 0x7632, R14 ;  /* 0x000076320f0e7816 */ /* 0x000fe2000000000e */
[----:B-----5:R-:W-:Y:S01]  /*08c0*/  FMUL.FTZ R21, R171, R10 ;  /* 0x0000000aab157220 */ /* 0x020fe20000410000 */
[----:B------:R-:W-:Y:S01]  /*08d0*/  FADD.FTZ R8, -R160, R3 ;  /* 0x00000003a0087221 */ /* 0x000fe20000010100 */
[----:B------:R-:W-:Y:S01]  /*08e0*/  SHF.L.U32 R10, R12, 0x10, RZ ;  /* 0x000000100c0a7819 */ /* 0x000fe200000006ff */
[----:B------:R-:W-:Y:S01]  /*08f0*/  FADD.FTZ R12, -R160, R151 ;  /* 0x00000097a00c7221 */ /* 0x000fe20000010100 */
[----:B------:R-:W-:Y:S01]  /*0900*/  SHF.L.U32 R154, R14, 0x10, RZ ;  /* 0x000000100e9a7819 */ /* 0x000fe200000006ff */
[C---:B------:R-:W-:Y:S01]  /*0910*/  FADD.FTZ R14, -R160.reuse, R7 ;  /* 0x00000007a00e7221 */ /* 0x040fe20000010100 */
[----:B------:R-:W-:Y:S01]  /*0920*/  SHF.L.U32 R13, R13, 0x10, RZ ;  /* 0x000000100d0d7819 */ /* 0x000fe200000006ff */
[----:B------:R-:W-:Y:S01]  /*0930*/  FMUL.FTZ R3, R171, R8 ;  /* 0x00000008ab037220 */ /* 0x000fe20000410000 */
[----:B------:R-:W-:Y:S01]  /*0940*/  SHF.L.U32 R8, R9, 0x10, RZ ;  /* 0x0000001009087819 */ /* 0x000fe200000006ff */
[C---:B------:R-:W-:Y:S01]  /*0950*/  FMUL.FTZ R19, R171.reuse, R12 ;  /* 0x0000000cab137220 */ /* 0x040fe20000410000 */
[----:B------:R-:W-:Y:S01]  /*0960*/  FADD.FTZ R12, -R160, R153 ;  /* 0x00000099a00c7221 */ /* 0x000fe20000010100 */
[----:B------:R-:W-:Y:S01]  /*0970*/  SHF.L.U32 R7, R148, 0x10, RZ ;  /* 0x0000001094077819 */ /* 0x000fe200000006ff */
[----:B------:R-:W-:Y:S01]  /*0980*/  FMUL.FTZ R14, R171, R14 ;  /* 0x0000000eab0e7220 */ /* 0x000fe20000410000 */
[----:B------:R-:W-:Y:S01]  /*0990*/  FMUL.FTZ R20, R132, R11 ;  /* 0x0000000b84147220 */ /* 0x000fe20000410000 */
[----:B------:R-:W-:Y:S01]  /*09a0*/  SHF.L.U32 R152, R16, 0x10, RZ ;  /* 0x0000001010987819 */ /* 0x000fe200000006ff */
[----:B------:R-:W-:Y:S01]  /*09b0*/  FADD.FTZ R70, R70, R13 ;  /* 0x0000000d46467221 */ /* 0x000fe20000010000 */
[-C--:B------:R-:W-:Y:S01]  /*09c0*/  FFMA.FTZ R102, R21, R13.reuse, R102 ;  /* 0x0000000d15667223 */ /* 0x080fe20000010066 */
        /* <DEDUP_REMOVED lines=9> */
[----:B------:R-:W-:Y:S01]  /*0a60*/  FADD.FTZ R8, RZ, R20 ;  /* 0x00000014ff087221 */ /* 0x000fe20000010000 */
[----:B------:R-:W-:Y:S01]  /*0a70*/  FFMA.FTZ R7, R3, R20, RZ ;  /* 0x0000001403077223 */ /* 0x000fe200000100ff */
[----:B------:R-:W-:-:S02]  /*0a80*/  SHF.L.U32 R149, R149, 0x10, RZ ;  /* 0x0000001095957819 */ /* 0x000fc400000006ff */
[----:B------:R-:W-:Y:S01]  /*0a90*/  FADD.FTZ R9, R8, R13 ;  /* 0x0000000d08097221 */ /* 0x000fe20000010000 */
[----:B------:R-:W-:Y:S01]  /*0aa0*/  FFMA.FTZ R8, R14, R13, R7 ;  /* 0x0000000d0e087223 */ /* 0x000fe20000010007 */
[----:B------:R-:W-:Y:S01]  /*0ab0*/  FADD.FTZ R68, R68, R11 ;  /* 0x0000000b44447221 */ /* 0x000fe20000010000 */
[----:B------:R-:W-:Y:S01]  /*0ac0*/  FFMA.FTZ R100, R3, R11, R100 ;  /* 0x0000000b03647223 */ /* 0x000fe20000010064 */
[----:B------:R-:W-:Y:S01]  /*0ad0*/  FMUL.FTZ R11, R135, R10 ;  /* 0x0000000a870b7220 */ /* 0x000fe20000410000 */
[----:B------:R-:W-:Y:S01]  /*0ae0*/  FADD.FTZ R148, R9, R18 ;  /* 0x0000001209947221 */ /* 0x000fe20000010000 */
[----:B------:R-:W-:Y:S01]  /*0af0*/  FMUL.FTZ R12, R171, R12 ;  /* 0x0000000cab0c7220 */ /* 0x000fe20000410000 */
[----:B------:R-:W-:Y:S01]  /*0b00*/  FFMA.FTZ R7, R21, R18, R8 ;  /* 0x0000001215077223 */ /* 0x000fe20000010008 */
[----:B------:R-:W-:Y:S01]  /*0b10*/  SHF.L.U32 R151, R150, 0x10, RZ ;  /* 0x0000001096977819 */ /* 0x000fe200000006ff */
[----:B------:R-:W-:Y:S01]  /*0b20*/  FADD.FTZ R150, -R160, R149 ;  /* 0x00000095a0967221 */ /* 0x000fe20000010100 */
[----:B------:R-:W-:Y:S01]  /*0b30*/  FADD.FTZ R149, R148, R11 ;  /* 0x0000000b94957221 */ /* 0x000fe20000010000 */
[C---:B------:R-:W-:Y:S01]  /*0b40*/  FFMA.FTZ R8, R12.reuse, R11, R7 ;  /* 0x0000000b0c087223 */ /* 0x040fe20000010007 */
[----:B------:R-:W-:Y:S01]  /*0b50*/  SHF.L.U32 R15, R15, 0x10, RZ ;  /* 0x000000100f0f7819 */ /* 0x000fe200000006ff */
[----:B------:R-:W-:Y:S01]  /*0b60*/  FADD.FTZ R71, R71, R10 ;  /* 0x0000000a47477221 */ /* 0x000fe20000010000 */
[----:B------:R-:W-:Y:S01]  /*0b70*/  FFMA.FTZ R103, R12, R10, R103 ;  /* 0x0000000a0c677223 */ /* 0x000fe20000010067 */
[----:B------:R-:W-:Y:S01]  /*0b80*/  FADD.FTZ R148, R149, R16 ;  /* 0x0000001095947221 */ /* 0x000fe20000010000 */
[----:B------:R-:W-:Y:S01]  /*0b90*/  FMUL.FTZ R10, R171, R150 ;  /* 0x00000096ab0a7220 */ /* 0x000fe20000410000 */
[----:B------:R-:W-:Y:S01]  /*0ba0*/  FMUL.FTZ R9, R129, R152 ;  /* 0x0000009881097220 */ /* 0x000fe20000410000 */
        /* <DEDUP_REMOVED lines=17> */
.L_x_3640:
[----:B------:R-:W-:Y:S05]  /*0cc0*/  BSYNC B0 ;  /* 0x0000000000007941 */ /* 0x000fea0003800000 */
.L_x_3639:
        /* <DEDUP_REMOVED lines=17> */
[----:B--2---:R-:W-:Y:S02]  /*0de0*/  SHF.L.U32 R149, R24, 0x10, RZ ;  /* 0x0000001018957819 */ /* 0x004fe400000006ff */
[C---:B------:R-:W-:Y:S02]  /*0df0*/  PRMT R154, R26.reuse, 0x7632, R154 ;  /* 0x000076321a9a7816 */ /* 0x040fe4000000009a */
[----:B------:R-:W-:Y:S01]  /*0e00*/  SHF.L.U32 R155, R26, 0x10, RZ ;  /* 0x000000101a9b7819 */ /* 0x000fe200000006ff */
[----:B0-----:R-:W-:Y:S01]  /*0e10*/  FADD.FTZ R22, -R160, R149 ;  /* 0x00000095a0167221 */ /* 0x001fe20000010100 */
[----:B------:R-:W-:Y:S02]  /*0e20*/  PRMT R148, R24, 0x7632, R148 ;  /* 0x0000763218947816 */ /* 0x000fe40000000094 */
[----:B------:R-:W-:-:S02]  /*0e30*/  PRMT R151, R25, 0x7632, R151 ;  /* 0x0000763219977816 */ /* 0x000fc40000000097 */
[----:B------:R-:W-:Y:S01]  /*0e40*/  SHF.L.U32 R153, R25, 0x10, RZ ;  /* 0x0000001019997819 */ /* 0x000fe200000006ff */
[----:B-----5:R-:W-:Y:S01]  /*0e50*/  FMUL.FTZ R23, R171, R22 ;  /* 0x00000016ab177220 */ /* 0x020fe20000410000 */
[----:B---3--:R-:W-:Y:S02]  /*0e60*/  PRMT R26, R29, 0x7632, R26 ;  /* 0x000076321d1a7816 */ /* 0x008fe4000000001a */
[C---:B------:R-:W-:Y:S02]  /*0e70*/  PRMT R24, R28.reuse, 0x7632, R24 ;  /* 0x000076321c187816 */ /* 0x040fe40000000018 */
[----:B------:R-:W-:Y:S02]  /*0e80*/  SHF.L.U32 R25, R28, 0x10, RZ ;  /* 0x000000101c197819 */ /* 0x000fe400000006ff */
[C---:B------:R-:W-:Y:S02]  /*0e90*/  PRMT R28, R30.reuse, 0x7632, R28 ;  /* 0x000076321e1c7816 */ /* 0x040fe4000000001c */
[----:B------:R-:W-:-:S02]  /*0ea0*/  SHF.L.U32 R149, R30, 0x10, RZ ;  /* 0x000000101e957819 */ /* 0x000fc400000006ff */
[C---:B------:R-:W-:Y:S02]  /*0eb0*/  PRMT R30, R31.reuse, 0x7632, R30 ;  /* 0x000076321f1e7816 */ /* 0x040fe4000000001e */
[----:B------:R-:W-:Y:S02]  /*0ec0*/  SHF.L.U32 R167, R31, 0x10, RZ ;  /* 0x000000101fa77819 */ /* 0x000fe400000006ff */
[----:B------:R-:W-:Y:S01]  /*0ed0*/  SHF.L.U32 R152, R26, 0x10, RZ ;  /* 0x000000101a987819 */ /* 0x000fe200000006ff */
[----:B------:R-:W-:Y:S01]  /*0ee0*/  FADD.FTZ R26, -R160, R155 ;  /* 0x0000009ba01a7221 */ /* 0x000fe20000010100 */
[----:B------:R-:W-:Y:S01]  /*0ef0*/  SHF.L.U32 R31, R148, 0x10, RZ ;  /* 0x00000010941f7819 */ /* 0x000fe200000006ff */
[----:B------:R-:W-:Y:S01]  /*0f00*/  FMUL.FTZ R22, R124, R25 ;  /* 0x000000197c167220 */ /* 0x000fe20000410000 */
[C---:B------:R-:W-:Y:S02]  /*0f10*/  PRMT R159, R27.reuse, 0x7632, R159 ;  /* 0x000076321b9f7816 */ /* 0x040fe4000000009f */
[----:B------:R-:W-:Y:S01]  /*0f20*/  SHF.L.U32 R165, R27, 0x10, RZ ;  /* 0x000000101ba57819 */ /* 0x000fe200000006ff */
[----:B------:R-:W-:Y:S01]  /*0f30*/  FMUL.FTZ R27, R171, R26 ;  /* 0x0000001aab1b7220 */ /* 0x000fe20000410000 */
[----:B------:R-:W-:-:S02]  /*0f40*/  SHF.L.U32 R150, R24, 0x10, RZ ;  /* 0x0000001018967819 */ /* 0x000fc400000006ff */
[----:B------:R-:W-:Y:S01]  /*0f50*/  SHF.L.U32 R204, R30, 0x10, RZ ;  /* 0x000000101ecc7819 */ /* 0x000fe200000006ff */
[C---:B------:R-:W-:Y:S01]  /*0f60*/  FADD.FTZ R30, -R160.reuse, R31 ;  /* 0x0000001fa01e7221 */ /* 0x040fe20000010100 */
[----:B------:R-:W-:Y:S01]  /*0f70*/  SHF.L.U32 R151, R151, 0x10, RZ ;  /* 0x0000001097977819 */ /* 0x000fe200000006ff */
[----:B------:R-:W-:Y:S01]  /*0f80*/  FADD.FTZ R24, -R160, R153 ;  /* 0x00000099a0187221 */ /* 0x000fe20000010100 */
[----:B------:R-:W-:Y:S01]  /*0f90*/  SHF.L.U32 R29, R29, 0x10, RZ ;  /* 0x000000101d1d7819 */ /* 0x000fe200000006ff */
[----:B------:R-:W-:Y:S01]  /*0fa0*/  FADD.FTZ R56, R56, R149 ;  /* 0x0000009538387221 */ /* 0x000fe20000010000 */
[-C--:B------:R-:W-:Y:S01]  /*0fb0*/  FFMA.FTZ R88, R27, R149.reuse, R88 ;  /* 0x000000951b587223 */ /* 0x080fe20000010058 */
[----:B------:R-:W-:Y:S01]  /*0fc0*/  FMUL.FTZ R26, R120, R149 ;  /* 0x00000095781a7220 */ /* 0x000fe20000410000 */
[----:B------:R-:W-:Y:S01]  /*0fd0*/  FADD.FTZ R148, R163, R22 ;  /* 0x00000016a3947221 */ /* 0x000fe20000010000 */
[----:B------:R-:W-:Y:S01]  /*0fe0*/  FMUL.FTZ R31, R125, R150 ;  /* 0x000000967d1f7220 */ /* 0x000fe20000410000 */
[----:B------:R-:W-:Y:S01]  /*0ff0*/  FMUL.FTZ R30, R171, R30 ;  /* 0x0000001eab1e7220 */ /* 0x000fe20000410000 */
[C---:B------:R-:W-:Y:S01]  /*1000*/  FFMA.FTZ R149, R23.reuse, R22, R162 ;  /* 0x0000001617957223 */ /* 0x040fe200000100a2 */
[----:B------:R-:W-:Y:S01]  /*1010*/  FADD.FTZ R60, R60, R25 ;  /* 0x000000193c3c7221 */ /* 0x000fe20000010000 */
[----:B------:R-:W-:Y:S01]  /*1020*/  FFMA.FTZ R92, R23, R25, R92 ;  /* 0x00000019175c7223 */ /* 0x000fe2000001005c */
[----:B------:R-:W-:Y:S01]  /*1030*/  FADD.FTZ R164, -R160, R151 ;  /* 0x00000097a0a47221 */ /* 0x000fe20000010100 */
[----:B------:R-:W-:Y:S01]  /*1040*/  FMUL.FTZ R25, R171, R24 ;  /* 0x00000018ab197220 */ /* 0x000fe20000410000 */
[----:B------:R-:W-:Y:S01]  /*1050*/  FADD.FTZ R151, R148, R31 ;  /* 0x0000001f94977221 */ /* 0x000fe20000010000 */
[----:B------:R-:W-:Y:S01]  /*1060*/  FMUL.FTZ R24, R126, R29 ;  /* 0x0000001d7e187220 */ /* 0x000fe20000410000 */
[----:B------:R-:W-:Y:S01]  /*1070*/  FFMA.FTZ R148, R30, R31, R149 ;  /* 0x0000001f1e947223 */ /* 0x000fe20000010095 */
[----:B------:R-:W-:Y:S01]  /*1080*/  SHF.L.U32 R158, R28, 0x10, RZ ;  /* 0x000000101c9e7819 */ /* 0x000fe200000006ff */
[----:B------:R-:W-:Y:S01]  /*1090*/  FADD.FTZ R28, -R160, R165 ;  /* 0x000000a5a01c7221 */ /* 0x000fe20000010100 */
[----:B------:R-:W-:Y:S01]  /*10a0*/  SHF.L.U32 R153, R154, 0x10, RZ ;  /* 0x000000109a997819 */ /* 0x000fe200000006ff */
        /* <DEDUP_REMOVED lines=8> */
[----:B------:R-:W-:Y:S01]  /*1130*/  FMUL.FTZ R29, R171, R28 ;  /* 0x0000001cab1d7220 */ /* 0x000fe20000410000 */
[----:B------:R-:W-:Y:S01]  /*1140*/  FADD.FTZ R166, -R160, R153 ;  /* 0x00000099a0a67221 */ /* 0x000fe20000010100 */
        /* <DEDUP_REMOVED lines=25> */
.L_x_3642:
[----:B------:R-:W-:Y:S05]  /*12e0*/  BSYNC B0 ;  /* 0x0000000000007941 */ /* 0x000fea0003800000 */
.L_x_3641:
        /* <DEDUP_REMOVED lines=19> */
[C---:B------:R-:W-:Y:S01]  /*1420*/  SHF.L.U32 R181, R149.reuse, 0x10, RZ ;  /* 0x0000001095b57819 */ /* 0x040fe200000006ff */
[----:B------:R-:W-:Y:S01]  /*1430*/  FADD.FTZ R148, -R160, R175 ;  /* 0x000000afa0947221 */ /* 0x000fe20000010100 */
[----:B------:R-:W-:Y:S02]  /*1440*/  PRMT R186, R149, 0x7632, R186 ;  /* 0x0000763295ba7816 */ /* 0x000fe400000000ba */
[----:B------:R-:W-:Y:S01]  /*1450*/  SHF.L.U32 R183, R150, 0x10, RZ ;  /* 0x0000001096b77819 */ /* 0x000fe200000006ff */
[----:B-----5:R-:W-:Y:S01]  /*1460*/  FMUL.FTZ R175, R171, R148 ;  /* 0x00000094abaf7220 */ /* 0x020fe20000410000 */
[----:B------:R-:W-:Y:S01]  /*1470*/  FADD.FTZ R148, -R160, R181 ;  /* 0x000000b5a0947221 */ /* 0x000fe20000010100 */
[----:B------:R-:W-:-:S02]  /*1480*/  PRMT R187, R150, 0x7632, R187 ;  /* 0x0000763296bb7816 */ /* 0x000fc400000000bb */
[----:B------:R-:W-:Y:S01]  /*1490*/  PRMT R188, R151, 0x7632, R188 ;  /* 0x0000763297bc7816 */ /* 0x000fe200000000bc */
[----:B------:R-:W-:Y:S01]  /*14a0*/  FMUL.FTZ R181, R171, R148 ;  /* 0x00000094abb57220 */ /* 0x000fe20000410000 */
[----:B---3--:R-:W-:Y:S01]  /*14b0*/  PRMT R149, R152, 0x7632, R149 ;  /* 0x0000763298957816 */ /* 0x008fe20000000095 */
[----:B------:R-:W-:Y:S01]  /*14c0*/  FADD.FTZ R148, -R160, R183 ;  /* 0x000000b7a0947221 */ /* 0x000fe20000010100 */
[----:B------:R-:W-:Y:S02]  /*14d0*/  SHF.L.U32 R185, R151, 0x10, RZ ;  /* 0x0000001097b97819 */ /* 0x000fe400000006ff */
[----:B------:R-:W-:Y:S02]  /*14e0*/  SHF.L.U32 R150, R149, 0x10, RZ ;  /* 0x0000001095967819 */ /* 0x000fe400000006ff */
[----:B------:R-:W-:Y:S02]  /*14f0*/  SHF.L.U32 R149, R182, 0x10, RZ ;  /* 0x00000010b6957819 */ /* 0x000fe400000006ff */
[----:B------:R-:W-:Y:S01]  /*1500*/  SHF.L.U32 R151, R152, 0x10, RZ ;  /* 0x0000001098977819 */ /* 0x000fe200000006ff */
[----:B------:R-:W-:Y:S01]  /*1510*/  FMUL.FTZ R183, R171, R148 ;  /* 0x00000094abb77220 */ /* 0x000fe20000410000 */
[C---:B------:R-:W-:Y:S01]  /*1520*/  PRMT R152, R153.reuse, 0x7632, R152 ;  /* 0x0000763299987816 */ /* 0x040fe20000000098 */
[C---:B------:R-:W-:Y:S01]  /*1530*/  FADD.FTZ R184, -R160.reuse, R149 ;  /* 0x00000095a0b87221 */ /* 0x040fe20000010100 */
[----:B------:R-:W-:Y:S01]  /*1540*/  FADD.FTZ R148, -R160, R185 ;  /* 0x000000b9a0947221 */ /* 0x000fe20000010100 */
[----:B------:R-:W-:Y:S01]  /*1550*/  SHF.L.U32 R149, R186, 0x10, RZ ;  /* 0x00000010ba957819 */ /* 0x000fe200000006ff */
[-C--:B------:R-:W-:Y:S01]  /*1560*/  FMUL.FTZ R172, R116, R151.reuse ;  /* 0x0000009774ac7220 */ /* 0x080fe20000410000 */
[----:B------:R-:W-:Y:S01]  /*1570*/  SHF.L.U32 R153, R153, 0x10, RZ ;  /* 0x0000001099997819 */ /* 0x000fe200000006ff */
[----:B------:R-:W-:Y:S01]  /*1580*/  FADD.FTZ R52, R52, R151 ;  /* 0x0000009734347221 */ /* 0x000fe20000010000 */
[----:B------:R-:W-:Y:S01]  /*1590*/  FFMA.FTZ R84, R175, R151, R84 ;  /* 0x00000097af547223 */ /* 0x000fe20000010054 */
[----:B------:R-:W-:Y:S01]  /*15a0*/  SHF.L.U32 R151, R187, 0x10, RZ ;  /* 0x00000010bb977819 */ /* 0x000fe200000006ff */
[----:B------:R-:W-:Y:S01]  /*15b0*/  FMUL.FTZ R185, R171, R148 ;  /* 0x00000094abb97220 */ /* 0x000fe20000410000 */
[----:B------:R-:W-:Y:S01]  /*15c0*/  FADD.FTZ R148, R163, R172 ;  /* 0x000000aca3947221 */ /* 0x000fe20000010000 */
[----:B------:R-:W-:Y:S01]  /*15d0*/  FADD.FTZ R186, -R160, R149 ;  /* 0x00000095a0ba7221 */ /* 0x000fe20000010100 */
[----:B------:R-:W-:Y:S01]  /*15e0*/  FMUL.FTZ R187, R117, R150 ;  /* 0x0000009675bb7220 */ /* 0x000fe20000410000 */
[----:B------:R-:W-:Y:S01]  /*15f0*/  FADD.FTZ R54, R54, R153 ;  /* 0x0000009936367221 */ /* 0x000fe20000010000 */
[-C--:B------:R-:W-:Y:S01]  /*1600*/  FFMA.FTZ R86, R181, R153.reuse, R86 ;  /* 0x00000099b5567223 */ /* 0x080fe20000010056 */
[----:B------:R-:W-:Y:S01]  /*1610*/  FMUL.FTZ R174, R118, R153 ;  /* 0x0000009976ae7220 */ /* 0x000fe20000410000 */
[----:B------:R-:W-:Y:S01]  /*1620*/  FMUL.FTZ R184, R171, R184 ;  /* 0x000000b8abb87220 */ /* 0x000fe20000410000 */
[----:B------:R-:W-:Y:S01]  /*1630*/  FFMA.FTZ R149, R175, R172, R162 ;  /* 0x000000acaf957223 */ /* 0x000fe200000100a2 */
[----:B------:R-:W-:Y:S01]  /*1640*/  SHF.L.U32 R153, R188, 0x10, RZ ;  /* 0x00000010bc997819 */ /* 0x000fe200000006ff */
[----:B------:R-:W-:Y:S01]  /*1650*/  FADD.FTZ R188, -R160, R151 ;  /* 0x00000097a0bc7221 */ /* 0x000fe20000010100 */
[----:B------:R-:W-:Y:S01]  /*1660*/  SHF.L.U32 R152, R152, 0x10, RZ ;  /* 0x0000001098987819 */ /* 0x000fe200000006ff */
[----:B------:R-:W-:Y:S01]  /*1670*/  FADD.FTZ R151, R148, R187 ;  /* 0x000000bb94977221 */ /* 0x000fe20000010000 */
[----:B------:R-:W-:Y:S01]  /*1680*/  FFMA.FTZ R148, R184, R187, R149 ;  /* 0x000000bbb8947223 */ /* 0x000fe20000010095 */
[C---:B0-----:R-:W-:Y:S01]  /*1690*/  PRMT R158, R154.reuse, 0x7632, R158 ;  /* 0x000076329a9e7816 */ /* 0x041fe2000000009e */
        /* <DEDUP_REMOVED lines=38> */
.L_x_3644:
[----:B------:R-:W-:Y:S05]  /*1900*/  BSYNC B0 ;  /* 0x0000000000007941 */ /* 0x000fea0003800000 */
.L_x_3643:
        /* <DEDUP_REMOVED lines=20> */
[----:B------:R-:W-:Y:S02]  /*1a50*/  SHF.L.U32 R197, R150, 0x10, RZ ;  /* 0x0000001096c57819 */ /* 0x000fe400000006ff */
[C---:B------:R-:W-:Y:S02]  /*1a60*/  PRMT R150, R151.reuse, 0x7632, R150 ;  /* 0x0000763297967816 */ /* 0x040fe40000000096 */
[----:B------:R-:W-:-:S02]  /*1a70*/  SHF.L.U32 R151, R151, 0x10, RZ ;  /* 0x0000001097977819 */ /* 0x000fc400000006ff */
[----:B------:R-:W-:Y:S02]  /*1a80*/  SHF.L.U32 R149, R149, 0x10, RZ ;  /* 0x0000001095957819 */ /* 0x000fe400000006ff */
[C---:B------:R-:W-:Y:S02]  /*1a90*/  PRMT R161, R148.reuse, 0x7632, R161 ;  /* 0x0000763294a17816 */ /* 0x040fe400000000a1 */
[----:B------:R-:W-:Y:S01]  /*1aa0*/  SHF.L.U32 R173, R148, 0x10, RZ ;  /* 0x0000001094ad7819 */ /* 0x000fe200000006ff */
[C---:B------:R-:W-:Y:S01]  /*1ab0*/  FADD.FTZ R204, -R160.reuse, R151 ;  /* 0x00000097a0cc7221 */ /* 0x040fe20000010100 */
[--C-:B------:R-:W-:Y:S01]  /*1ac0*/  FADD.FTZ R206, -R160, R149.reuse ;  /* 0x00000095a0ce7221 */ /* 0x100fe20000010100 */
[C---:B---3--:R-:W-:Y:S02]  /*1ad0*/  PRMT R149, R152.reuse, 0x7632, R149 ;  /* 0x0000763298957816 */ /* 0x048fe40000000095 */
[----:B------:R-:W-:Y:S01]  /*1ae0*/  SHF.L.U32 R151, R152, 0x10, RZ ;  /* 0x0000001098977819 */ /* 0x000fe200000006ff */
[----:B------:R-:W-:Y:S01]  /*1af0*/  FADD.FTZ R148, -R160, R173 ;  /* 0x000000ada0947221 */ /* 0x000fe20000010100 */
[----:B------:R-:W-:-:S02]  /*1b00*/  SHF.L.U32 R161, R161, 0x10, RZ ;  /* 0x00000010a1a17819 */ /* 0x000fc400000006ff */
[----:B0-----:R-:W-:Y:S01]  /*1b10*/  SHF.L.U32 R159, R150, 0x10, RZ ;  /* 0x00000010969f7819 */ /* 0x001fe200000006ff */
[-C--:B------:R-:W-:Y:S01]  /*1b20*/  FMUL.FTZ R194, R108, R151.reuse ;  /* 0x000000976cc27220 */ /* 0x080fe20000410000 */
[----:B------:R-:W-:Y:S01]  /*1b30*/  SHF.L.U32 R150, R149, 0x10, RZ ;  /* 0x0000001095967819 */ /* 0x000fe200000006ff */
[C---:B------:R-:W-:Y:S01]  /*1b40*/  FADD.FTZ R200, -R160.reuse, R161 ;  /* 0x000000a1a0c87221 */ /* 0x040fe20000010100 */
[----:B-----5:R-:W-:Y:S01]  /*1b50*/  FMUL.FTZ R173, R171, R148 ;  /* 0x00000094abad7220 */ /* 0x020fe20000410000 */
[----:B------:R-:W-:Y:S01]  /*1b60*/  SHF.L.U32 R193, R193, 0x10, RZ ;  /* 0x00000010c1c17819 */ /* 0x000fe200000006ff */
[C---:B------:R-:W-:Y:S01]  /*1b70*/  FADD.FTZ R196, -R160.reuse, R197 ;  /* 0x000000c5a0c47221 */ /* 0x040fe20000010100 */
[----:B------:R-:W-:Y:S01]  /*1b80*/  PRMT R152, R153, 0x7632, R152 ;  /* 0x0000763299987816 */ /* 0x000fe20000000098 */
[----:B------:R-:W-:Y:S01]  /*1b90*/  FADD.FTZ R148, R163, R194 ;  /* 0x000000c2a3947221 */ /* 0x000fe20000010000 */
[----:B------:R-:W-:Y:S01]  /*1ba0*/  SHF.L.U32 R153, R153, 0x10, RZ ;  /* 0x0000001099997819 */ /* 0x000fe200000006ff */
[----:B------:R-:W-:Y:S01]  /*1bb0*/  FMUL.FTZ R197, R109, R150 ;  /* 0x000000966dc57220 */ /* 0x000fe20000410000 */
[----:B------:R-:W-:Y:S01]  /*1bc0*/  FADD.FTZ R158, -R160, R195 ;  /* 0x000000c3a09e7221 */ /* 0x000fe20000010100 */
[----:B------:R-:W-:Y:S01]  /*1bd0*/  FMUL.FTZ R200, R171, R200 ;  /* 0x000000c8abc87220 */ /* 0x000fe20000410000 */
[C---:B------:R-:W-:Y:S01]  /*1be0*/  FFMA.FTZ R149, R173.reuse, R194, R162 ;  /* 0x000000c2ad957223 */ /* 0x040fe200000100a2 */
[----:B------:R-:W-:Y:S01]  /*1bf0*/  FADD.FTZ R44, R44, R151 ;  /* 0x000000972c2c7221 */ /* 0x000fe20000010000 */
[----:B------:R-:W-:Y:S01]  /*1c00*/  FFMA.FTZ R76, R173, R151, R76 ;  /* 0x00000097ad4c7223 */ /* 0x000fe2000001004c */
[----:B------:R-:W-:Y:S01]  /*1c10*/  FADD.FTZ R202, -R160, R193 ;  /* 0x000000c1a0ca7221 */ /* 0x000fe20000010100 */
[----:B------:R-:W-:Y:S01]  /*1c20*/  SHF.L.U32 R152, R152, 0x10, RZ ;  /* 0x0000001098987819 */ /* 0x000fe200000006ff */
[C---:B------:R-:W-:Y:S01]  /*1c30*/  FMUL.FTZ R195, R171.reuse, R196 ;  /* 0x000000c4abc37220 */ /* 0x040fe20000410000 */
[----:B------:R-:W-:Y:S01]  /*1c40*/  FADD.FTZ R151, R148, R197 ;  /* 0x000000c594977221 */ /* 0x000fe20000010000 */
[----:B------:R-:W-:Y:S01]  /*1c50*/  FMUL.FTZ R193, R171, R158 ;  /* 0x0000009eabc17220 */ /* 0x000fe20000410000 */
[----:B------:R-:W-:Y:S01]  /*1c60*/  FMUL.FTZ R196, R110, R153 ;  /* 0x000000996ec47220 */ /* 0x000fe20000410000 */
[----:B------:R-:W-:Y:S01]  /*1c70*/  FFMA.FTZ R148, R200, R197, R149 ;  /* 0x000000c5c8947223 */ /* 0x000fe20000010095 */
[--C-:B------:R-:W-:Y:S01]  /*1c80*/  FADD.FTZ R210, -R160, R159.reuse ;  /* 0x0000009fa0d27221 */ /* 0x100fe20000010100 */
        /* <DEDUP_REMOVED lines=41> */
.L_x_3646:
[----:B------:R-:W-:Y:S05]  /*1f20*/  BSYNC B0 ;  /* 0x0000000000007941 */ /* 0x000fea0003800000 */
.L_x_3645:
        /* <DEDUP_REMOVED lines=27> */
.L_x_3673:
        /* <DEDUP_REMOVED lines=44> */
[-CC-:B------:R-:W-:Y:S01]  /*23a0*/  FFMA.FTZ R152, R10, R156.reuse, R157.reuse ;  /* 0x0000009c0a987223 */ /* 0x180fe2000001009d */
[-CC-:B------:R-:W-:Y:S01]  /*23b0*/  FFMA.FTZ R154, R17, R156.reuse, R157.reuse ;  /* 0x0000009c119a7223 */ /* 0x180fe2000001009d */
[----:B------:R-:W-:Y:S01]  /*23c0*/  FFMA.FTZ R218, R8, R156, R157 ;  /* 0x0000009c08da7223 */ /* 0x000fe2000001009d */
[----:B------:R-:W-:Y:S01]  /*23d0*/  FMUL.FTZ R158, R171, R148 ;  /* 0x00000094ab9e7220 */ /* 0x000fe20000410000 */
[----:B------:R-:W-:Y:S01]  /*23e0*/  FADD.FTZ R152, R9, -R152 ;  /* 0x8000009809987221 */ /* 0x000fe20000010000 */
[----:B------:R-:W-:Y:S01]  /*23f0*/  FADD.FTZ R154, R15, -R154 ;  /* 0x8000009a0f9a7221 */ /* 0x000fe20000010000 */
[----:B------:R-:W-:-:S02]  /*2400*/  FADD.FTZ R218, R7, -R218 ;  /* 0x800000da07da7221 */ /* 0x000fc40000010000 */
[C---:B------:R-:W-:Y:S01]  /*2410*/  FMUL.FTZ R204, R171.reuse, R152 ;  /* 0x00000098abcc7220 */ /* 0x040fe20000410000 */
[----:B------:R-:W-:Y:S01]  /*2420*/  FMUL.FTZ R216, R171, R154 ;  /* 0x0000009aabd87220 */ /* 0x000fe20000410000 */
[----:B------:R-:W-:Y:S01]  /*2430*/  FFMA.FTZ R154, R14, R156, R157 ;  /* 0x0000009c0e9a7223 */ /* 0x000fe2000001009d */
[----:B------:R-:W-:Y:S01]  /*2440*/  @P5 SHF.L.U32 R149, R37, 0x10, RZ ;  /* 0x0000001025955819 */ /* 0x000fe200000006ff */
[----:B------:R-:W-:Y:S01]  /*2450*/  FMUL.FTZ R218, R171, R218 ;  /* 0x000000daabda7220 */ /* 0x000fe20000410000 */
[----:B------:R-:W-:Y:S01]  /*2460*/  @P5 SHF.L.U32 R153, R39, 0x10, RZ ;  /* 0x0000001027995819 */ /* 0x000fe200000006ff */
[----:B------:R-:W-:Y:S02]  /*2470*/  FADD.FTZ R154, R13, -R154 ;  /* 0x8000009a0d9a7221 */ /* 0x000fe40000010000 */
[----:B------:R-:W-:Y:S02]  /*2480*/  @P5 FADD.FTZ R158, R158, R149 ;  /* 0x000000959e9e5221 */ /* 0x000fe40000010000 */
[--C-:B------:R-:W-:Y:S01]  /*2490*/  @P5 FADD.FTZ R216, R216, R153.reuse ;  /* 0x00000099d8d85221 */ /* 0x100fe20000010000 */
[----:B------:R-:W-:Y:S01]  /*24a0*/  @P5 PRMT R153, R39, 0x7632, R153 ;  /* 0x0000763227995816 */ /* 0x000fe20000000099 */
[----:B------:R-:W-:Y:S01]  /*24b0*/  FMUL.FTZ R148, R158, R209 ;  /* 0x000000d19e947220 */ /* 0x000fe20000410000 */
[----:B------:R-:W-:-:S02]  /*24c0*/  FMUL.FTZ R154, R171, R154 ;  /* 0x0000009aab9a7220 */ /* 0x000fc40000410000 */
[----:B------:R-:W-:Y:S01]  /*24d0*/  @P5 SHF.L.U32 R159, R153, 0x10, RZ ;  /* 0x00000010999f5819 */ /* 0x000fe200000006ff */
[----:B------:R-:W-:Y:S01]  /*24e0*/  FMUL.FTZ R148, R148, UR18 ;  /* 0x0000001294947c20 */ /* 0x000fe20008410000 */
[----:B------:R-:W-:-:S03]  /*24f0*/  MOV R153, R214 ;  /* 0x000000d600997202 */ /* 0x000fc60000000f00 */
[----:B------:R-:W-:Y:S01]  /*2500*/  @P5 FADD.FTZ R218, R218, R159 ;  /* 0x0000009fdada5221 */ /* 0x000fe20000010000 */
[----:B------:R-:W-:Y:S01]  /*2510*/  FSEL R149, R148, RZ, P6 ;  /* 0x000000ff94957208 */ /* 0x000fe20003000000 */
[----:B------:R-:W-:Y:S01]  /*2520*/  FADD.FTZ R148, R16, -R151 ;  /* 0x8000009710947221 */ /* 0x000fe20000010000 */
[----:B------:R-:W-:Y:S02]  /*2530*/  @P5 SHF.L.U32 R151, R38, 0x10, RZ ;  /* 0x0000001026975819 */ /* 0x000fe400000006ff */
[----:B------:R-:W-:Y:S01]  /*2540*/  LOP3.LUT P6, RZ, R215, 0xff, RZ, 0xc0, !PT ;  /* 0x000000ffd7ff7812 */ /* 0x000fe200078cc0ff */
[----:B------:R-:W-:-:S04]  /*2550*/  FMUL.FTZ R162, R171, R148 ;  /* 0x00000094aba27220 */ /* 0x000fc80000410000 */
[--C-:B------:R-:W-:Y:S01]  /*2560*/  @P5 FADD.FTZ R162, R162, R151.reuse ;  /* 0x00000097a2a25221 */ /* 0x100fe20000010000 */
[----:B------:R-:W-:-:S03]  /*2570*/  @P5 PRMT R151, R37, 0x7632, R151 ;  /* 0x0000763225975816 */ /* 0x000fc60000000097 */
[----:B------:R-:W-:Y:S01]  /*2580*/  FMUL.FTZ R148, R162, R209 ;  /* 0x000000d1a2947220 */ /* 0x000fe20000410000 */
[----:B------:R-:W-:-:S03]  /*2590*/  @P5 SHF.L.U32 R151, R151, 0x10, RZ ;  /* 0x0000001097975819 */ /* 0x000fc600000006ff */
[----:B------:R-:W-:-:S05]  /*25a0*/  FMUL.FTZ R148, R148, UR18 ;  /* 0x0000001294947c20 */ /* 0x000fca0008410000 */
[----:B------:R-:W-:Y:S01]  /*25b0*/  FSEL R150, R148, RZ, P6 ;  /* 0x000000ff94967208 */ /* 0x000fe20003000000 */
[----:B------:R-:W-:Y:S01]  /*25c0*/  FFMA.FTZ R148, R12, R156, R157 ;  /* 0x0000009c0c947223 */ /* 0x000fe2000001009d */
[----:B------:R-:W-:-:S03]  /*25d0*/  LOP3.LUT P6, RZ, R214, 0xff000000, RZ, 0xc0, !PT ;  /* 0xff000000d6ff7812 */ /* 0x000fc600078cc0ff */
[----:B------:R-:W-:-:S04]  /*25e0*/  FADD.FTZ R148, R11, -R148 ;  /* 0x800000940b947221 */ /* 0x000fc80000010000 */
[----:B------:R-:W-:-:S04]  /*25f0*/  FMUL.FTZ R160, R171, R148 ;  /* 0x00000094aba07220 */ /* 0x000fc80000410000 */
[--C-:B------:R-:W-:Y:S01]  /*2600*/  @P5 FADD.FTZ R160, R160, R151.reuse ;  /* 0x00000097a0a05221 */ /* 0x100fe20000010000 */
[----:B------:R-:W-:-:S03]  /*2610*/  @P5 PRMT R151, R38, 0x7632, R151 ;  /* 0x0000763226975816 */ /* 0x000fc60000000097 */
[----:B------:R-:W-:Y:S01]  /*2620*/  FMUL.FTZ R148, R160, R209 ;  /* 0x000000d1a0947220 */ /* 0x000fe20000410000 */
[----:B------:R-:W-:-:S03]  /*2630*/  @P5 SHF.L.U32 R151, R151, 0x10, RZ ;  /* 0x0000001097975819 */ /* 0x000fc600000006ff */
[----:B------:R-:W-:Y:S02]  /*2640*/  FMUL.FTZ R148, R148, UR18 ;  /* 0x0000001294947c20 */ /* 0x000fe40008410000 */
[----:B------:R-:W-:-:S03]  /*2650*/  @P5 FADD.FTZ R204, R204, R151 ;  /* 0x00000097cccc5221 */ /* 0x000fc60000010000 */
[----:B------:R-:W-:Y:S01]  /*2660*/  FSEL R148, R148, RZ, P6 ;  /* 0x000000ff94947208 */ /* 0x000fe20003000000 */
[----:B------:R-:W-:Y:S01]  /*2670*/  FMUL.FTZ R151, R204, R209 ;  /* 0x000000d1cc977220 */ /* 0x000fe20000410000 */
[----:B------:R-:W-:Y:S02]  /*2680*/  LOP3.LUT P6, RZ, R215, 0xff00, RZ, 0xc0, !PT ;  /* 0x0000ff00d7ff7812 */ /* 0x000fe400078cc0ff */
[----:B------:R-:W-:Y:S01]  /*2690*/  F2FP.BF16.F32.PACK_AB R149, R148, R149 ;  /* 0x000000959495723e */ /* 0x000fe200000010ff */
[----:B------:R-:W-:-:S05]  /*26a0*/  FMUL.FTZ R151, R151, UR18 ;  /* 0x0000001297977c20 */ /* 0x000fca0008410000 */
[----:B------:R-:W-:Y:S01]  /*26b0*/  FSEL R161, R151, RZ, P6 ;  /* 0x000000ff97a17208 */ /* 0x000fe20003000000 */
[----:B------:R-:W-:-:S03]  /*26c0*/  FFMA.FTZ R151, R3, R156, R157 ;  /* 0x0000009c03977223 */ /* 0x000fc6000001009d */
[----:B------:R-:W-:Y:S01]  /*26d0*/  F2FP.BF16.F32.PACK_AB R150, R161, R150 ;  /* 0x00000096a196723e */ /* 0x000fe200000010ff */
[----:B------:R-:W-:Y:S01]  /*26e0*/  FADD.FTZ R152, R20, -R151 ;  /* 0x8000009714987221 */ /* 0x000fe20000010000 */
[----:B------:R-:W-:-:S03]  /*26f0*/  @P5 SHF.L.U32 R151, R36, 0x10, RZ ;  /* 0x0000001024975819 */ /* 0x000fc600000006ff */
[----:B------:R-:W-:-:S04]  /*2700*/  FMUL.FTZ R152, R171, R152 ;  /* 0x00000098ab987220 */ /* 0x000fc80000410000 */
[--C-:B------:R-:W-:Y:S01]  /*2710*/  @P5 FADD.FTZ R152, R152, R151.reuse ;  /* 0x0000009798985221 */ /* 0x100fe20000010000 */
[----:B------:R-:W-:-:S04]  /*2720*/  @P5 PRMT R151, R36, 0x7632, R151 ;  /* 0x0000763224975816 */ /* 0x000fc80000000097 */
[----:B------:R-:W-:Y:S01]  /*2730*/  @P5 SHF.L.U32 R155, R151, 0x10, RZ ;  /* 0x00000010979b5819 */ /* 0x000fe200000006ff */
[----:B------:R-:W-:-:S04]  /*2740*/  FMUL.FTZ R151, R152, R209 ;  /* 0x000000d198977220 */ /* 0x000fc80000410000 */
        /* <DEDUP_REMOVED lines=45> */
.L_x_3649:
[----:B------:R-:W-:Y:S05]  /*2a20*/  BSYNC B0 ;  /* 0x0000000000007941 */ /* 0x000fea0003800000 */
.L_x_3648:
        /* <DEDUP_REMOVED lines=9> */
[----:B------:R-:W-:Y:S02]  /*2ac0*/  FFMA.FTZ R153, R29, R156, R157 ;  /* 0x0000009c1d997223 */ /* 0x000fe4000001009d */
[----:B------:R-:W-:Y:S01]  /*2ad0*/  FMUL.FTZ R158, R171, R148 ;  /* 0x00000094ab9e7220 */ /* 0x000fe20000410000 */
[----:B------:R-:W-:Y:S01]  /*2ae0*/  FADD.FTZ R152, R167, -R152 ;  /* 0x80000098a7987221 */ /* 0x000fe20000010000 */
[----:B------:R-:W-:-:S03]  /*2af0*/  FADD.FTZ R154, R28, -R153 ;  /* 0x800000991c9a7221 */ /* 0x000fc60000010000 */
[C---:B------:R-:W-:Y:S01]  /*2b00*/  FMUL.FTZ R204, R171.reuse, R152 ;  /* 0x00000098abcc7220 */ /* 0x040fe20000410000 */
[----:B------:R-:W-:Y:S01]  /*2b10*/  FMUL.FTZ R216, R171, R154 ;  /* 0x0000009aabd87220 */ /* 0x000fe20000410000 */
[-C--:B------:R-:W-:Y:S01]  /*2b20*/  FFMA.FTZ R154, R30, R156.reuse, R157 ;  /* 0x0000009c1e9a7223 */ /* 0x080fe2000001009d */
[----:B------:R-:W-:Y:S02]  /*2b30*/  @P5 SHF.L.U32 R149, R33, 0x10, RZ ;  /* 0x0000001021955819 */ /* 0x000fe400000006ff */
[----:B------:R-:W-:Y:S01]  /*2b40*/  @P5 SHF.L.U32 R153, R35, 0x10, RZ ;  /* 0x0000001023995819 */ /* 0x000fe200000006ff */
[----:B------:R-:W-:Y:S01]  /*2b50*/  FADD.FTZ R154, R31, -R154 ;  /* 0x8000009a1f9a7221 */ /* 0x000fe20000010000 */
[----:B------:R-:W-:Y:S01]  /*2b60*/  @P5 PRMT R159, R35, 0x7632, R159 ;  /* 0x00007632239f5816 */ /* 0x000fe2000000009f */
[----:B------:R-:W-:Y:S02]  /*2b70*/  @P5 FADD.FTZ R158, R158, R149 ;  /* 0x000000959e9e5221 */ /* 0x000fe40000010000 */
[----:B------:R-:W-:Y:S01]  /*2b80*/  @P5 FADD.FTZ R216, R216, R153 ;  /* 0x00000099d8d85221 */ /* 0x000fe20000010000 */
[----:B------:R-:W-:Y:S01]  /*2b90*/  FFMA.FTZ R153, R170, R156, R157 ;  /* 0x0000009caa997223 */ /* 0x000fe2000001009d */
[----:B------:R-:W-:Y:S01]  /*2ba0*/  FMUL.FTZ R148, R158, R209 ;  /* 0x000000d19e947220 */ /* 0x000fe20000410000 */
[----:B------:R-:W-:Y:S01]  /*2bb0*/  FMUL.FTZ R154, R171, R154 ;  /* 0x0000009aab9a7220 */ /* 0x000fe20000410000 */
[----:B------:R-:W-:Y:S01]  /*2bc0*/  @P5 SHF.L.U32 R159, R159, 0x10, RZ ;  /* 0x000000109f9f5819 */ /* 0x000fe200000006ff */
[----:B------:R-:W-:Y:S01]  /*2bd0*/  FADD.FTZ R218, R168, -R153 ;  /* 0x80000099a8da7221 */ /* 0x000fe20000010000 */
[----:B------:R-:W-:Y:S01]  /*2be0*/  FMUL.FTZ R148, R148, UR18 ;  /* 0x0000001294947c20 */ /* 0x000fe20008410000 */
[----:B------:R-:W-:-:S02]  /*2bf0*/  MOV R153, R212 ;  /* 0x000000d400997202 */ /* 0x000fc40000000f00 */
[----:B------:R-:W-:Y:S02]  /*2c00*/  FMUL.FTZ R218, R171, R218 ;  /* 0x000000daabda7220 */ /* 0x000fe40000410000 */
[----:B------:R-:W-:Y:S01]  /*2c10*/  FSEL R149, R148, RZ, P6 ;  /* 0x000000ff94957208 */ /* 0x000fe20003000000 */
[----:B------:R-:W-:Y:S01]  /*2c20*/  FADD.FTZ R148, R26, -R151 ;  /* 0x800000971a947221 */ /* 0x000fe20000010000 */
[----:B------:R-:W-:Y:S01]  /*2c30*/  @P5 SHF.L.U32 R151, R34, 0x10, RZ ;  /* 0x0000001022975819 */ /* 0x000fe200000006ff */
[----:B------:R-:W-:Y:S01]  /*2c40*/  @P5 FADD.FTZ R218, R218, R159 ;  /* 0x0000009fdada5221 */ /* 0x000fe20000010000 */
        /* <DEDUP_REMOVED lines=78> */
.L_x_3651:
[----:B------:R-:W-:Y:S05]  /*3130*/  BSYNC B0 ;  /* 0x0000000000007941 */ /* 0x000fea0003800000 */
.L_x_3650:
        /* <DEDUP_REMOVED lines=112> */
.L_x_3653:
[----:B------:R-:W-:Y:S05]  /*3840*/  BSYNC B0 ;  /* 0x0000000000007941 */ /* 0x000fea0003800000 */
.L_x_3652:
        /* <DEDUP_REMOVED lines=9> */
[-CC-:B------:R-:W-:Y:S01]  /*38e0*/  FFMA.FTZ R152, R206, R156.reuse, R157.reuse ;  /* 0x0000009cce987223 */ /* 0x180fe2000001009d */
[-CC-:B------:R-:W-:Y:S01]  /*38f0*/  FFMA.FTZ R154, R200, R156.reuse, R157.reuse ;  /* 0x0000009cc89a7223 */ /* 0x180fe2000001009d */
[--C-:B------:R-:W-:Y:S01]  /*3900*/  FFMA.FTZ R153, R173, R156, R157.reuse ;  /* 0x0000009cad997223 */ /* 0x100fe2000001009d */
[----:B------:R-:W-:Y:S01]  /*3910*/  FMUL.FTZ R158, R171, R148 ;  /* 0x00000094ab9e7220 */ /* 0x000fe20000410000 */
[----:B------:R-:W-:Y:S01]  /*3920*/  FADD.FTZ R152, R203, -R152 ;  /* 0x80000098cb987221 */ /* 0x000fe20000010000 */
[----:B------:R-:W-:Y:S01]  /*3930*/  FFMA.FTZ R155, R201, R156, R157 ;  /* 0x0000009cc99b7223 */ /* 0x000fe2000001009d */
[----:B------:R-:W-:-:S02]  /*3940*/  FADD.FTZ R154, R197, -R154 ;  /* 0x8000009ac59a7221 */ /* 0x000fc40000010000 */
[----:B------:R-:W-:Y:S01]  /*3950*/  FMUL.FTZ R204, R171, R152 ;  /* 0x00000098abcc7220 */ /* 0x000fe20000410000 */
[----:B------:R-:W-:Y:S01]  /*3960*/  FADD.FTZ R152, R194, -R153 ;  /* 0x80000099c2987221 */ /* 0x000fe20000010000 */
[----:B------:R-:W-:Y:S01]  /*3970*/  FADD.FTZ R216, R208, -R155 ;  /* 0x8000009bd0d87221 */ /* 0x000fe20000010000 */
[----:B------:R-:W-:Y:S02]  /*3980*/  @P5 SHF.L.U32 R149, R141, 0x10, RZ ;  /* 0x000000108d955819 */ /* 0x000fe400000006ff */
[----:B------:R-:W-:Y:S01]  /*3990*/  @P5 SHF.L.U32 R153, R140, 0x10, RZ ;  /* 0x000000108c995819 */ /* 0x000fe200000006ff */
[----:B------:R-:W-:Y:S01]  /*39a0*/  FMUL.FTZ R152, R171, R152 ;  /* 0x00000098ab987220 */ /* 0x000fe20000410000 */
[----:B------:R-:W-:Y:S01]  /*39b0*/  @P5 PRMT R159, R143, 0x7632, R159 ;  /* 0x000076328f9f5816 */ /* 0x000fe2000000009f */
[----:B------:R-:W-:Y:S01]  /*39c0*/  @P5 FADD.FTZ R158, R158, R149 ;  /* 0x000000959e9e5221 */ /* 0x000fe20000010000 */
[----:B------:R-:W-:Y:S01]  /*39d0*/  FMUL.FTZ R216, R171, R216 ;  /* 0x000000d8abd87220 */ /* 0x000fe20000410000 */
[----:B------:R-:W-:Y:S01]  /*39e0*/  @P5 FADD.FTZ R152, R152, R153 ;  /* 0x0000009998985221 */ /* 0x000fe20000010000 */
[----:B------:R-:W-:Y:S01]  /*39f0*/  @P5 SHF.L.U32 R159, R159, 0x10, RZ ;  /* 0x000000109f9f5819 */ /* 0x000fe200000006ff */
[----:B------:R-:W-:-:S02]  /*3a00*/  FMUL.FTZ R148, R158, R209 ;  /* 0x000000d19e947220 */ /* 0x000fc40000410000 */
[----:B------:R-:W-:Y:S02]  /*3a10*/  FMUL.FTZ R153, R152, R209 ;  /* 0x000000d198997220 */ /* 0x000fe40000410000 */
[----:B------:R-:W-:Y:S02]  /*3a20*/  FMUL.FTZ R148, R148, UR18 ;  /* 0x0000001294947c20 */ /* 0x000fe40008410000 */
[----:B------:R-:W-:-:S03]  /*3a30*/  FMUL.FTZ R153, R153, UR18 ;  /* 0x0000001299997c20 */ /* 0x000fc60008410000 */
        /* <DEDUP_REMOVED lines=11> */
[-CC-:B------:R-:W-:Y:S01]  /*3af0*/  FFMA.FTZ R148, R202, R156.reuse, R157.reuse ;  /* 0x0000009cca947223 */ /* 0x180fe2000001009d */
[----:B------:R-:W-:Y:S01]  /*3b00*/  FFMA.FTZ R156, R210, R156, R157 ;  /* 0x0000009cd29c7223 */ /* 0x000fe2000001009d */
[----:B------:R-:W-:Y:S02]  /*3b10*/  @P5 SHF.L.U32 R157, R143, 0x10, RZ ;  /* 0x000000108f9d5819 */ /* 0x000fe400000006ff */
[----:B------:R-:W-:Y:S01]  /*3b20*/  FADD.FTZ R148, R199, -R148 ;  /* 0x80000094c7947221 */ /* 0x000fe20000010000 */
[----:B------:R-:W-:Y:S01]  /*3b30*/  FADD.FTZ R218, R207, -R156 ;  /* 0x8000009ccfda7221 */ /* 0x000fe20000010000 */
[C---:B------:R-:W-:Y:S01]  /*3b40*/  FMUL.FTZ R156, R171.reuse, R154 ;  /* 0x0000009aab9c7220 */ /* 0x040fe20000410000 */
[----:B------:R-:W-:Y:S01]  /*3b50*/  @P5 PRMT R154, R140, 0x7632, R154 ;  /* 0x000076328c9a5816 */ /* 0x000fe2000000009a */
[C---:B------:R-:W-:Y:S01]  /*3b60*/  FMUL.FTZ R160, R171.reuse, R148 ;  /* 0x00000094aba07220 */ /* 0x040fe20000410000 */
[----:B------:R-:W-:Y:S01]  /*3b70*/  FMUL.FTZ R218, R171, R218 ;  /* 0x000000daabda7220 */ /* 0x000fe20000410000 */
[----:B------:R-:W-:Y:S01]  /*3b80*/  @P5 FADD.FTZ R216, R216, R157 ;  /* 0x0000009dd8d85221 */ /* 0x000fe20000010000 */
[----:B------:R-:W-:Y:S01]  /*3b90*/  @P5 SHF.L.U32 R155, R154, 0x10, RZ ;  /* 0x000000109a9b5819 */ /* 0x000fe200000006ff */
[--C-:B------:R-:W-:Y:S01]  /*3ba0*/  @P5 FADD.FTZ R160, R160, R151.reuse ;  /* 0x00000097a0a05221 */ /* 0x100fe20000010000 */
[----:B------:R-:W-:Y:S01]  /*3bb0*/  @P5 PRMT R151, R142, 0x7632, R151 ;  /* 0x000076328e975816 */ /* 0x000fe20000000097 */
[----:B------:R-:W-:Y:S01]  /*3bc0*/  @P5 FADD.FTZ R218, R218, R159 ;  /* 0x0000009fdada5221 */ /* 0x000fe20000010000 */
[----:B------:R-:W-:Y:S01]  /*3bd0*/  MOV R154, R178 ;  /* 0x000000b2009a7202 */ /* 0x000fe20000000f00 */
[----:B------:R-:W-:Y:S01]  /*3be0*/  @P5 FADD.FTZ R156, R156, R155 ;  /* 0x0000009b9c9c5221 */ /* 0x000fe20000010000 */
[----:B------:R-:W-:Y:S01]  /*3bf0*/  @P5 SHF.L.U32 R151, R151, 0x10, RZ ;  /* 0x0000001097975819 */ /* 0x000fe200000006ff */
[----:B------:R-:W-:Y:S01]  /*3c00*/  FMUL.FTZ R148, R160, R209 ;  /* 0x000000d1a0947220 */ /* 0x000fe20000410000 */
[----:B------:R-:W-:-:S03]  /*3c10*/  LOP3.LUT P6, RZ, R178, 0xff000000, RZ, 0xc0, !PT ;  /* 0xff000000b2ff7812 */ /* 0x000fc600078cc0ff */
[----:B------:R-:W-:Y:S01]  /*3c20*/  @P5 FADD.FTZ R204, R204, R151 ;  /* 0x00000097cccc5221 */ /* 0x000fe20000010000 */
[----:B------:R-:W-:Y:S01]  /*3c30*/  LOP3.LUT P5, RZ, R154, 0xff, RZ, 0xc0, !PT ;  /* 0x000000ff9aff7812 */ /* 0x000fe200078ac0ff */
[-C--:B------:R-:W-:Y:S01]  /*3c40*/  FMUL.FTZ R154, R156, R209.reuse ;  /* 0x000000d19c9a7220 */ /* 0x080fe20000410000 */
[----:B------:R-:W-:Y:S01]  /*3c50*/  FMUL.FTZ R148, R148, UR18 ;  /* 0x0000001294947c20 */ /* 0x000fe20008410000 */
[----:B------:R-:W-:Y:S01]  /*3c60*/  FMUL.FTZ R151, R204, R209 ;  /* 0x000000d1cc977220 */ /* 0x000fe20000410000 */
[----:B------:R-:W-:Y:S01]  /*3c70*/  FSEL R157, R153, RZ, P5 ;  /* 0x000000ff999d7208 */ /* 0x000fe20002800000 */
[----:B------:R-:W-:Y:S01]  /*3c80*/  FMUL.FTZ R154, R154, UR18 ;  /* 0x000000129a9a7c20 */ /* 0x000fe20008410000 */
[----:B------:R-:W-:Y:S01]  /*3c90*/  LOP3.LUT P5, RZ, R178, 0xff00, RZ, 0xc0, !PT ;  /* 0x0000ff00b2ff7812 */ /* 0x000fe200078ac0ff */
[----:B------:R-:W-:Y:S01]  /*3ca0*/  FMUL.FTZ R151, R151, UR18 ;  /* 0x0000001297977c20 */ /* 0x000fe20008410000 */
[----:B------:R-:W-:Y:S02]  /*3cb0*/  FSEL R148, R148, RZ, P6 ;  /* 0x000000ff94947208 */ /* 0x000fe40003000000 */
[----:B------:R-:W-:-:S02]  /*3cc0*/  FSEL R220, R154, RZ, P5 ;  /* 0x000000ff9adc7208 */ /* 0x000fc40002800000 */
[----:B------:R-:W-:Y:S01]  /*3cd0*/  ISETP.NE.U32.AND P5, PT, RZ, UR16, PT ;  /* 0x00000010ff007c0c */ /* 0x000fe2000bfa5070 */
[----:B------:R-:W0:Y:S01]  /*3ce0*/  LDC.64 R154, c[0x0][0x2f8] ;  /* 0x0000be00ff9a7b82 */ /* 0x000e220000000a00 */
[----:B------:R-:W-:Y:S02]  /*3cf0*/  LOP3.LUT P6, RZ, R179, 0xff00, RZ, 0xc0, !PT ;  /* 0x0000ff00b3ff7812 */ /* 0x000fe400078cc0ff */
[----:B------:R-:W-:Y:S02]  /*3d00*/  ISETP.NE.AND.EX P5, PT, RZ, UR17, PT, P5 ;  /* 0x00000011ff007c0c */ /* 0x000fe4000bfa5350 */
[----:B------:R-:W-:Y:S02]  /*3d10*/  FSEL R151, R151, RZ, P6 ;  /* 0x000000ff97977208 */ /* 0x000fe40003000000 */
[----:B------:R-:W-:Y:S02]  /*3d20*/  F2FP.BF16.F32.PACK_AB R149, R148, R149 ;  /* 0x000000959495723e */ /* 0x000fe400000010ff */
[----:B------:R-:W-:-:S02]  /*3d30*/  F2FP.BF16.F32.PACK_AB R150, R151, R150 ;  /* 0x000000969796723e */ /* 0x000fc400000010ff */
[----:B------:R-:W-:-:S05]  /*3d40*/  F2FP.BF16.F32.PACK_AB R148, R220, R157 ;  /* 0x0000009ddc94723e */ /* 0x000fca00000010ff */
        /* <DEDUP_REMOVED lines=32> */
.L_x_3655:
[----:B------:R-:W-:Y:S05]  /*3f50*/  BSYNC B0 ;  /* 0x0000000000007941 */ /* 0x000fea0003800000 */
.L_x_3654:
[----:B------:R-:W-:Y:S02]  /*3f60*/  IADD3 R2, R2, UR20, RZ ;  /* 0x0000001402027c10 */ /* 0x000fe4000fffe0ff */
[----:B------:R-:W-:Y:S02]  /*3f70*/  SEL R156, RZ, 0x1, P4 ;  /* 0x00000001ff9c7807 */ /* 0x000fe40002000000 */
[----:B------:R-:W-:-:S13]  /*3f80*/  ISETP.GE.AND P5, PT, R2, UR21, PT ;  /* 0x0000001502007c0c */ /* 0x000fda000bfa6270 */
[----:B------:R-:W-:Y:S05]  /*3f90*/  @!P5 BRA `(.L_x_3656) ;  /* 0xffffffc40070d947 */ /* 0x000fea000383ffff */
.L_x_3638:
        /* <DEDUP_REMOVED lines=16> */
.L_x_3658:
[----:B------:R-:W-:Y:S05]  /*40a0*/  BSYNC B0 ;  /* 0x0000000000007941 */ /* 0x000fea0003800000 */
.L_x_3657:
        /* <DEDUP_REMOVED lines=11> */
.L_x_3660:
[----:B------:R-:W-:Y:S05]  /*4160*/  BSYNC B0 ;  /* 0x0000000000007941 */ /* 0x000fea0003800000 */
.L_x_3659:
        /* <DEDUP_REMOVED lines=11> */
.L_x_3662:
[----:B------:R-:W-:Y:S05]  /*4220*/  BSYNC B0 ;  /* 0x0000000000007941 */ /* 0x000fea0003800000 */
.L_x_3661:
        /* <DEDUP_REMOVED lines=11> */
.L_x_3647:
[----:B------:R-:W-:Y:S02]  /*42e0*/  MOV R159, R163 ;  /* 0x000000a3009f7202 */ /* 0x000fe40000000f00 */
[----:B------:R-:W-:Y:S02]  /*42f0*/  MOV R160, 0x10 ;  /* 0x0000001000a07802 */ /* 0x000fe40000000f00 */
[----:B------:R-:W-:Y:S02]  /*4300*/  MOV R161, 0x1f ;  /* 0x0000001f00a17802 */ /* 0x000fe40000000f00 */
[----:B------:R-:W-:-:S07]  /*4310*/  MOV R158, 0xffffffff ;  /* 0xffffffff009e7802 */ /* 0x000fce0000000f00 */
[----:B------:R-:W-:Y:S05]  /*4320*/  WARPSYNC.COLLECTIVE R158, `(.L_x_3663) ;  /* 0x000000009e087348 */ /* 0x000fea0003c00000 */
[----:B------:R0:W1:Y:S02]  /*4330*/  SHFL.DOWN P6, R205, R159, R160, R161 ;  /* 0x080000a09fcd7389 */ /* 0x00006400000c00a1 */
[----:B01----:R-:W-:Y:S01]  /*4340*/  ENDCOLLECTIVE ;  /* 0x000000000000791b */ /* 0x003fe20003800000 */
.L_x_3663:
[----:B------:R-:W-:Y:S02]  /*4350*/  MOV R159, R162 ;  /* 0x000000a2009f7202 */ /* 0x000fe40000000f00 */
[----:B------:R-:W-:-:S07]  /*4360*/  MOV R150, R205 ;  /* 0x000000cd00967202 */ /* 0x000fce0000000f00 */
[----:B------:R-:W-:Y:S05]  /*4370*/  WARPSYNC.COLLECTIVE R158, `(.L_x_3664) ;  /* 0x000000009e087348 */ /* 0x000fea0003c00000 */
[----:B------:R0:W1:Y:S02]  /*4380*/  SHFL.DOWN P6, R205, R159, R160, R161 ;  /* 0x080000a09fcd7389 */ /* 0x00006400000c00a1 */
[----:B01----:R-:W-:Y:S01]  /*4390*/  ENDCOLLECTIVE ;  /* 0x000000000000791b */ /* 0x003fe20003800000 */
.L_x_3664:
[----:B------:R-:W-:-:S05]  /*43a0*/  FADD.FTZ R150, R150, R163 ;  /* 0x000000a396967221 */ /* 0x000fca0000010000 */
[----:B------:R-:W-:Y:S02]  /*43b0*/  MOV R159, R150 ;  /* 0x00000096009f7202 */ /* 0x000fe40000000f00 */
[----:B------:R-:W-:Y:S02]  /*43c0*/  MOV R160, 0x8 ;  /* 0x0000000800a07802 */ /* 0x000fe40000000f00 */
[----:B------:R-:W-:-:S07]  /*43d0*/  MOV R151, R205 ;  /* 0x000000cd00977202 */ /* 0x000fce0000000f00 */
[----:B------:R-:W-:Y:S05]  /*43e0*/  WARPSYNC.COLLECTIVE R158, `(.L_x_3665) ;  /* 0x000000009e087348 */ /* 0x000fea0003c00000 */
[----:B------:R0:W1:Y:S02]  /*43f0*/  SHFL.DOWN P6, R205, R159, R160, R161 ;  /* 0x080000a09fcd7389 */ /* 0x00006400000c00a1 */
[----:B01----:R-:W-:Y:S01]  /*4400*/  ENDCOLLECTIVE ;  /* 0x000000000000791b */ /* 0x003fe20003800000 */
.L_x_3665:
[----:B------:R-:W-:-:S05]  /*4410*/  FADD.FTZ R151, R151, R162 ;  /* 0x000000a297977221 */ /* 0x000fca0000010000 */
[----:B------:R-:W-:Y:S02]  /*4420*/  MOV R159, R151 ;  /* 0x00000097009f7202 */ /* 0x000fe40000000f00 */
[----:B------:R-:W-:-:S07]  /*4430*/  MOV R153, R205 ;  /* 0x000000cd00997202 */ /* 0x000fce0000000f00 */
[----:B------:R-:W-:Y:S05]  /*4440*/  WARPSYNC.COLLECTIVE R158, `(.L_x_3666) ;  /* 0x000000009e087348 */ /* 0x000fea0003c00000 */
[----:B------:R0:W1:Y:S02]  /*4450*/  SHFL.DOWN P6, R205, R159, R160, R161 ;  /* 0x080000a09fcd7389 */ /* 0x00006400000c00a1 */
[----:B01----:R-:W-:Y:S01]  /*4460*/  ENDCOLLECTIVE ;  /* 0x000000000000791b */ /* 0x003fe20003800000 */
.L_x_3666:
[----:B------:R-:W-:-:S05]  /*4470*/  FADD.FTZ R153, R150, R153 ;  /* 0x0000009996997221 */ /* 0x000fca0000010000 */
[----:B------:R-:W-:Y:S02]  /*4480*/  MOV R159, R153 ;  /* 0x00000099009f7202 */ /* 0x000fe40000000f00 */
[----:B------:R-:W-:Y:S02]  /*4490*/  MOV R160, 0x4 ;  /* 0x0000000400a07802 */ /* 0x000fe40000000f00 */
[----:B------:R-:W-:-:S07]  /*44a0*/  MOV R152, R205 ;  /* 0x000000cd00987202 */ /* 0x000fce0000000f00 */
[----:B------:R-:W-:Y:S05]  /*44b0*/  WARPSYNC.COLLECTIVE R158, `(.L_x_3667) ;  /* 0x000000009e087348 */ /* 0x000fea0003c00000 */
[----:B------:R0:W1:Y:S02]  /*44c0*/  SHFL.DOWN P6, R205, R159, R160, R161 ;  /* 0x080000a09fcd7389 */ /* 0x00006400000c00a1 */
[----:B01----:R-:W-:Y:S01]  /*44d0*/  ENDCOLLECTIVE ;  /* 0x000000000000791b */ /* 0x003fe20003800000 */
.L_x_3667:
[----:B------:R-:W-:-:S05]  /*44e0*/  FADD.FTZ R152, R151, R152 ;  /* 0x0000009897987221 */ /* 0x000fca0000010000 */
[----:B------:R-:W-:Y:S02]  /*44f0*/  MOV R159, R152 ;  /* 0x00000098009f7202 */ /* 0x000fe40000000f00 */
[----:B------:R-:W-:-:S07]  /*4500*/  MOV R154, R205 ;  /* 0x000000cd009a7202 */ /* 0x000fce0000000f00 */
[----:B------:R-:W-:Y:S05]  /*4510*/  WARPSYNC.COLLECTIVE R158, `(.L_x_3668) ;  /* 0x000000009e087348 */ /* 0x000fea0003c00000 */
[----:B------:R0:W1:Y:S02]  /*4520*/  SHFL.DOWN P6, R205, R159, R160, R161 ;  /* 0x080000a09fcd7389 */ /* 0x00006400000c00a1 */
[----:B01----:R-:W-:Y:S01]  /*4530*/  ENDCOLLECTIVE ;  /* 0x000000000000791b */ /* 0x003fe20003800000 */
.L_x_3668:
[----:B------:R-:W-:-:S05]  /*4540*/  FADD.FTZ R154, R153, R154 ;  /* 0x0000009a999a7221 */ /* 0x000fca0000010000 */
[----:B------:R-:W-:Y:S02]  /*4550*/  MOV R159, R154 ;  /* 0x0000009a009f7202 */ /* 0x000fe40000000f00 */
[----:B------:R-:W-:Y:S02]  /*4560*/  MOV R160, 0x2 ;  /* 0x0000000200a07802 */ /* 0x000fe40000000f00 */
[----:B------:R-:W-:-:S07]  /*4570*/  MOV R155, R205 ;  /* 0x000000cd009b7202 */ /* 0x000fce0000000f00 */
[----:B------:R-:W-:Y:S05]  /*4580*/  WARPSYNC.COLLECTIVE R158, `(.L_x_3669) ;  /* 0x000000009e087348 */ /* 0x000fea0003c00000 */
[----:B------:R0:W1:Y:S02]  /*4590*/  SHFL.DOWN P6, R205, R159, R160, R161 ;  /* 0x080000a09fcd7389 */ /* 0x00006400000c00a1 */
[----:B01----:R-:W-:Y:S01]  /*45a0*/  ENDCOLLECTIVE ;  /* 0x000000000000791b */ /* 0x003fe20003800000 */
.L_x_3669:
[----:B------:R-:W-:-:S05]  /*45b0*/  FADD.FTZ R155, R152, R155 ;  /* 0x0000009b989b7221 */ /* 0x000fca0000010000 */
[----:B------:R-:W-:Y:S02]  /*45c0*/  MOV R159, R155 ;  /* 0x0000009b009f7202 */ /* 0x000fe40000000f00 */
[----:B------:R-:W-:-:S07]  /*45d0*/  MOV R157, R205 ;  /* 0x000000cd009d7202 */ /* 0x000fce0000000f00 */
[----:B------:R-:W-:Y:S05]  /*45e0*/  WARPSYNC.COLLECTIVE R158, `(.L_x_3670) ;  /* 0x000000009e087348 */ /* 0x000fea0003c00000 */
[----:B------:R0:W1:Y:S02]  /*45f0*/  SHFL.DOWN P6, R205, R159, R160, R161 ;  /* 0x080000a09fcd7389 */ /* 0x00006400000c00a1 */
[----:B01----:R-:W-:Y:S01]  /*4600*/  ENDCOLLECTIVE ;  /* 0x000000000000791b */ /* 0x003fe20003800000 */
.L_x_3670:
[----:B------:R-:W-:-:S05]  /*4610*/  FADD.FTZ R157, R154, R157 ;  /* 0x0000009d9a9d7221 */ /* 0x000fca0000010000 */
[----:B------:R-:W-:Y:S02]  /*4620*/  MOV R159, R157 ;  /* 0x0000009d009f7202 */ /* 0x000fe40000000f00 */
[----:B------:R-:W-:Y:S02]  /*4630*/  MOV R160, 0x1 ;  /* 0x0000000100a07802 */ /* 0x000fe40000000f00 */
[----:B------:R-:W-:-:S07]  /*4640*/  MOV R156, R205 ;  /* 0x000000cd009c7202 */ /* 0x000fce0000000f00 */
[----:B------:R-:W-:Y:S05]  /*4650*/  WARPSYNC.COLLECTIVE R158, `(.L_x_3671) ;  /* 0x000000009e087348 */ /* 0x000fea0003c00000 */
[----:B------:R0:W1:Y:S02]  /*4660*/  SHFL.DOWN P6, R205, R159, R160, R161 ;  /* 0x080000a09fcd7389 */ /* 0x00006400000c00a1 */
[----:B01----:R-:W-:Y:S01]  /*4670*/  ENDCOLLECTIVE ;  /* 0x000000000000791b */ /* 0x003fe20003800000 */
.L_x_3671:
[----:B------:R-:W-:-:S05]  /*4680*/  FADD.FTZ R156, R155, R156 ;  /* 0x0000009c9b9c7221 */ /* 0x000fca0000010000 */
[----:B------:R-:W-:Y:S02]  /*4690*/  MOV R159, R156 ;  /* 0x0000009c009f7202 */ /* 0x000fe40000000f00 */
[----:B------:R-:W-:-:S07]  /*46a0*/  MOV R204, R205 ;  /* 0x000000cd00cc7202 */ /* 0x000fce0000000f00 */
[----:B------:R-:W-:Y:S05]  /*46b0*/  WARPSYNC.COLLECTIVE R158, `(.L_x_3672) ;  /* 0x000000009e087348 */ /* 0x000fea0003c00000 */
[----:B------:R0:W1:Y:S02]  /*46c0*/  SHFL.DOWN P6, R205, R159, R160, R161 ;  /* 0x080000a09fcd7389 */ /* 0x00006400000c00a1 */
[----:B01----:R-:W-:Y:S01]  /*46d0*/  ENDCOLLECTIVE ;  /* 0x000000000000791b */ /* 0x003fe20003800000 */
.L_x_3672:
[----:B------:R-:W-:Y:S05]  /*46e0*/  BRA `(.L_x_3673) ;  /* 0xffffffd8007c7947 */ /* 0x000fea000383ffff */
.L_x_3674:
        /* <DEDUP_REMOVED lines=9> */
.L_x_13908:


//--------------------- .text._ZN10layer_norm13ln_bwd_kernelINS_13Kernel_traitsIf13__nv_bfloat16S2_S2_fjLj8192ELj1ELj1ELj8ELj16ENS_18Kernel_traits_baseILj8192EfS2_S2_S2_fjLj256EEEEELb1ELb0ELb0ELb1EEEvNS_9BwdParamsE --------------------------
	.section	.text._ZN10layer_norm13ln_bwd_kernelINS_13Kernel_traitsIf13__nv_bfloat16S2_S2_fjLj8192ELj1ELj1ELj8ELj16ENS_18Kernel_traits_baseILj8192EfS2_S2_S2_fjLj256EEEEELb1ELb0ELb0ELb1EEEvNS_9BwdParamsE,"ax",@progbits
	.align	128
        .global         _ZN10layer_norm13ln_bwd_kernelINS_13Kernel_traitsIf13__nv_bfloat16S2_S2_fjLj8192ELj1ELj1ELj8ELj16ENS_18Kernel_traits_baseILj8192EfS2_S2_S2_fjLj256EEEEELb1ELb0ELb0ELb1EEEvNS_9BwdParamsE
        .type           _ZN10layer_norm13ln_bwd_kernelINS_13Kernel_traitsIf13__nv_bfloat16S2_S2_fjLj8192ELj1ELj1ELj8ELj16ENS_18Kernel_traits_baseILj8192EfS2_S2_S2_fjLj256EEEEELb1ELb0ELb0ELb1EEEvNS_9BwdParamsE,@function
        .size           _ZN10layer_norm13ln_bwd_kernelINS_13Kernel_traitsIf13__nv_bfloat16S2_S2_fjLj8192ELj1ELj1ELj8ELj16ENS_18Kernel_traits_baseILj8192EfS2_S2_S2_fjLj256EEEEELb1ELb0ELb0ELb1EEEvNS_9BwdParamsE,(.L_x_13909 - _ZN10layer_norm13ln_bwd_kernelINS_13Kernel_traitsIf13__nv_bfloat16S2_S2_fjLj8192ELj1ELj1ELj8ELj16ENS_18Kernel_traits_baseILj8192EfS2_S2_S2_fjLj256EEEEELb1ELb0ELb0ELb1EEEvNS_9BwdParamsE)
        .other          _ZN10layer_norm13ln_bwd_kernelINS_13Kernel_traitsIf13__nv_bfloat16S2_S2_fjLj8192ELj1ELj1ELj8ELj16ENS_18Kernel_traits_baseILj8192EfS2_S2_S2_fjLj256EEEEELb1ELb0ELb0ELb1EEEvNS_9BwdParamsE,@"STO_CUDA_ENTRY STV_DEFAULT"
_ZN10layer_norm13ln_bwd_kernelINS_13Kernel_traitsIf13__nv_bfloat16S2_S2_fjLj8192ELj1ELj1ELj8ELj16ENS_18Kernel_traits_baseILj8192EfS2_S2_S2_fjLj256EEEEELb1ELb0ELb0ELb1EEEvNS_9BwdParamsE:
.text._ZN10layer_norm13ln_bwd_kernelINS_13Kernel_traitsIf13__nv_bfloat16S2_S2_fjLj8192ELj1ELj1ELj8ELj16ENS_18Kernel_traits_baseILj8192EfS2_S2_S2_fjLj256EEEEELb1ELb0ELb0ELb1EEEvNS_9BwdParamsE:
        /* <DEDUP_REMOVED lines=48> */
.L_x_3675:
        /* <DEDUP_REMOVED lines=50> */
.L_x_3679:
        /* <DEDUP_REMOVED lines=8> */
[----:B------:R-:W2:Y:S01]  /*06a0*/  LDC.64 R2, c[0x0][0x2b8] ;  /* 0x0000ae00ff027b82 */ /* 0x000ea20000000a00 */
[----:B0-----:R-:W-:-:S07]  /*06b0*/  @P0 LEA R56, P1, R152, R56, 0x1 ;  /* 0x0000003898380211 */ /* 0x001fce00078208ff */
[----:B------:R-:W0:Y:S01]  /*06c0*/  LDC.64 R162, c[0x0][0x250] ;  /* 0x00009400ffa27b82 */ /* 0x000e220000000a00 */
[----:B------:R-:W-:Y:S01]  /*06d0*/  @P0 LEA.HI.X R57, R152, R57, R0, 0x1, P1 ;  /* 0x0000003998390211 */ /* 0x000fe200008f0c00 */
[----:B-1----:R-:W-:-:S04]  /*06e0*/  IMAD.WIDE.U32 R72, R158, 0x10, R64 ;  /* 0x000000109e487825 */ /* 0x002fc800078e0040 */
[----:B------:R1:W3:Y:S02]  /*06f0*/  @P0 LDG.E.U16 R0, desc[UR6][R56.64] ;  /* 0x0000000638000981 */ /* 0x0002e4000c1e1500 */
[----:B------:R-:W4:Y:S02]  /*0700*/  LDC.64 R164, c[0x0][0x258] ;  /* 0x00009600ffa47b82 */ /* 0x000f240000000a00 */
[----:B------:R-:W3:Y:S01]  /*0710*/  LDG.E.128 R72, desc[UR6][R72.64] ;  /* 0x0000000648487981 */ /* 0x000ee2000c1e1d00 */
[C---:B------:R-:W-:Y:S01]  /*0720*/  IADD3 R157, R158.reuse, 0x100, RZ ;  /* 0x000001009e9d7810 */ /* 0x040fe20007ffe0ff */
[----:B--2---:R-:W-:-:S04]  /*0730*/  IMAD.WIDE.U32 R76, R158, 0x10, R2 ;  /* 0x000000109e4c7825 */ /* 0x004fc800078e0002 */
[C---:B------:R-:W-:Y:S02]  /*0740*/  IMAD.WIDE.U32 R80, R157.reuse, 0x10, R64 ;  /* 0x000000109d507825 */ /* 0x040fe400078e0040 */
[----:B------:R-:W2:Y:S04]  /*0750*/  LDG.E.128 R76, desc[UR6][R76.64] ;  /* 0x000000064c4c7981 */ /* 0x000ea8000c1e1d00 */
[----:B------:R-:W2:Y:S01]  /*0760*/  LDG.E.128 R80, desc[UR6][R80.64] ;  /* 0x0000000650507981 */ /* 0x000ea2000c1e1d00 */
[C---:B------:R-:W-:Y:S01]  /*0770*/  IADD3 R154, R158.reuse, 0x200, RZ ;  /* 0x000002009e9a7810 */ /* 0x040fe20007ffe0ff */
[----:B------:R-:W-:Y:S01]  /*0780*/  IMAD.WIDE.U32 R52, R157, 0x10, R2 ;  /* 0x000000109d347825 */ /* 0x000fe200078e0002 */
[----:B------:R-:W-:-:S03]  /*0790*/  IADD3 R155, R158, 0x300, RZ ;  /* 0x000003009e9b7810 */ /* 0x000fc60007ffe0ff */
[C-C-:B-1----:R-:W-:Y:S02]  /*07a0*/  IMAD.WIDE.U32 R56, R154.reuse, 0x10, R64.reuse ;  /* 0x000000109a387825 */ /* 0x142fe400078e0040 */
[----:B------:R-:W2:Y:S02]  /*07b0*/  LDG.E.128 R52, desc[UR6][R52.64] ;  /* 0x0000000634347981 */ /* 0x000ea4000c1e1d00 */
[----:B------:R-:W-:Y:S02]  /*07c0*/  IMAD.WIDE.U32 R64, R155, 0x10, R64 ;  /* 0x000000109b407825 */ /* 0x000fe400078e0040 */
[----:B------:R-:W2:Y:S02]  /*07d0*/  LDG.E.128 R56, desc[UR6][R56.64] ;  /* 0x0000000638387981 */ /* 0x000ea4000c1e1d00 */
[----:B------:R-:W-:Y:S02]  /*07e0*/  IMAD.WIDE.U32 R60, R154, 0x10, R2 ;  /* 0x000000109a3c7825 */ /* 0x000fe400078e0002 */
[----:B------:R-:W2:Y:S02]  /*07f0*/  LDG.E.128 R64, desc[UR6][R64.64] ;  /* 0x0000000640407981 */ /* 0x000ea4000c1e1d00 */
[----:B0-----:R-:W-:-:S02]  /*0800*/  IMAD.WIDE R162, R152, 0x4, R162 ;  /* 0x0000000498a27825 */ /* 0x001fc400078e02a2 */
[----:B------:R-:W2:Y:S02]  /*0810*/  LDG.E.128 R60, desc[UR6][R60.64] ;  /* 0x000000063c3c7981 */ /* 0x000ea4000c1e1d00 */
[----:B------:R-:W-:Y:S02]  /*0820*/  IMAD.WIDE.U32 R68, R155, 0x10, R2 ;  /* 0x000000109b447825 */ /* 0x000fe400078e0002 */
[----:B------:R-:W2:Y:S02]  /*0830*/  LDG.E R195, desc[UR6][R162.64] ;  /* 0x00000006a2c37981 */ /* 0x000ea4000c1e1900 */
[----:B----4-:R-:W-:Y:S02]  /*0840*/  IMAD.WIDE R2, R152, 0x4, R164 ;  /* 0x0000000498027825 */ /* 0x010fe400078e02a4 */
[----:B------:R-:W4:Y:S04]  /*0850*/  LDG.E.128 R68, desc[UR6][R68.64] ;  /* 0x0000000644447981 */ /* 0x000f28000c1e1d00 */
[----:B------:R0:W4:Y:S01]  /*0860*/  LDG.E R159, desc[UR6][R2.64] ;  /* 0x00000006029f7981 */ /* 0x000122000c1e1900 */
[----:B------:R-:W-:-:S04]  /*0870*/  ISETP.NE.U32.AND P1, PT, RZ, UR10, PT ;  /* 0x0000000aff007c0c */ /* 0x000fc8000bf25070 */
[----:B------:R-:W-:Y:S02]  /*0880*/  ISETP.NE.AND.EX P1, PT, RZ, UR11, PT, P1 ;  /* 0x0000000bff007c0c */ /* 0x000fe4000bf25310 */
[----:B------:R-:W-:Y:S01]  /*0890*/  MOV R156, 0x3f800000 ;  /* 0x3f800000009c7802 */ /* 0x000fe20000000f00 */
[----:B0-----:R-:W0:Y:S10]  /*08a0*/  LDC.64 R2, c[0x0][0x240] ;  /* 0x00009000ff027b82 */ /* 0x001e340000000a00 */
[----:B------:R-:W1:Y:S08]  /*08b0*/  @P1 LDC.64 R162, c[0x0][0x2c8] ;  /* 0x0000b200ffa21b82 */ /* 0x000e700000000a00 */
[----:B------:R-:W0:Y:S08]  /*08c0*/  @P1 LDC.64 R166, c[0x0][0x2c8] ;  /* 0x0000b200ffa61b82 */ /* 0x000e300000000a00 */
[----:B------:R-:W2:Y:S01]  /*08d0*/  @P1 LDC.64 R164, c[0x0][0x2c8] ;  /* 0x0000b200ffa41b82 */ /* 0x000ea20000000a00 */
[----:B------:R-:W-:Y:S01]  /*08e0*/  ISETP.NE.AND P4, PT, RZ, UR8, PT ;  /* 0x00000008ff007c0c */ /* 0x000fe2000bf85270 */
[----:B-1----:R-:W-:-:S05]  /*08f0*/  @P1 IMAD.WIDE.U32 R162, R154, 0x10, R162 ;  /* 0x000000109aa21825 */ /* 0x002fca00078e00a2 */
[----:B-----5:R1:W5:Y:S01]  /*0900*/  @P1 LDG.E.128 R40, desc[UR6][R162.64] ;  /* 0x00000006a2281981 */ /* 0x020362000c1e1d00 */
[----:B0-----:R-:W-:-:S05]  /*0910*/  @P1 IMAD.WIDE.U32 R166, R158, 0x10, R166 ;  /* 0x000000109ea61825 */ /* 0x001fca00078e00a6 */
[----:B------:R-:W5:Y:S01]  /*0920*/  @P1 LDG.E.128 R112, desc[UR6][R166.64] ;  /* 0x00000006a6701981 */ /* 0x000f62000c1e1d00 */
[----:B---3--:R-:W-:Y:S02]  /*0930*/  @P0 SHF.L.U32 R156, R0, 0x10, RZ ;  /* 0x00000010009c0819 */ /* 0x008fe400000006ff */
[C---:B------:R-:W-:Y:S02]  /*0940*/  PRMT R0, R72.reuse, 0x7632, R0 ;  /* 0x0000763248007816 */ /* 0x040fe40000000000 */
[----:B------:R-:W-:Y:S02]  /*0950*/  SHF.L.U32 R185, R72, 0x10, RZ ;  /* 0x0000001048b97819 */ /* 0x000fe400000006ff */
[C---:B------:R-:W-:Y:S02]  /*0960*/  PRMT R186, R73.reuse, 0x7632, R186 ;  /* 0x0000763249ba7816 */ /* 0x040fe400000000ba */
[----:B------:R-:W-:Y:S02]  /*0970*/  SHF.L.U32 R187, R73, 0x10, RZ ;  /* 0x0000001049bb7819 */ /* 0x000fe400000006ff */
[----:B------:R-:W0:Y:S01]  /*0980*/  @P1 LDC.64 R72, c[0x0][0x2c8] ;  /* 0x0000b200ff481b82 */ /* 0x000e220000000a00 */
[----:B--2---:R-:W-:-:S02]  /*0990*/  PRMT R168, R78, 0x7632, R168 ;  /* 0x000076324ea87816 */ /* 0x004fc400000000a8 */
[----:B------:R-:W-:Y:S02]  /*09a0*/  SHF.L.U32 R171, R78, 0x10, RZ ;  /* 0x000000104eab7819 */ /* 0x000fe400000006ff */
[C---:B------:R-:W-:Y:S02]  /*09b0*/  PRMT R161, R79.reuse, 0x7632, R161 ;  /* 0x000076324fa17816 */ /* 0x040fe400000000a1 */
        /* <DEDUP_REMOVED lines=8> */
[----:B------:R-:W-:Y:S01]  /*0a40*/  SHF.L.U32 R191, R75, 0x10, RZ ;  /* 0x000000104bbf7819 */ /* 0x000fe200000006ff */
[----:B0-----:R-:W-:Y:S01]  /*0a50*/  @P1 IMAD.WIDE.U32 R80, R155, 0x10, R72 ;  /* 0x000000109b501825 */ /* 0x001fe200078e0048 */
[----:B------:R-:W-:-:S02]  /*0a60*/  PRMT R173, R76, 0x7632, R173 ;  /* 0x000076324cad7816 */ /* 0x000fc400000000ad */
[----:B------:R-:W-:Y:S01]  /*0a70*/  SHF.L.U32 R172, R76, 0x10, RZ ;  /* 0x000000104cac7819 */ /* 0x000fe200000006ff */
[----:B------:R-:W-:Y:S01]  /*0a80*/  IMAD.WIDE.U32 R74, R157, 0x8, R2 ;  /* 0x000000089d4a7825 */ /* 0x000fe200078e0002 */
[C---:B------:R-:W-:Y:S01]  /*0a90*/  PRMT R169, R77.reuse, 0x7632, R169 ;  /* 0x000076324da97816 */ /* 0x040fe200000000a9 */
[----:B------:R0:W5:Y:S01]  /*0aa0*/  @P1 LDG.E.128 R44, desc[UR6][R80.64] ;  /* 0x00000006502c1981 */ /* 0x000162000c1e1d00 */
[----:B------:R-:W-:Y:S01]  /*0ab0*/  SHF.L.U32 R170, R77, 0x10, RZ ;  /* 0x000000104daa7819 */ /* 0x000fe200000006ff */
[--C-:B------:R-:W-:Y:S02]  /*0ac0*/  IMAD.WIDE.U32 R76, R158, 0x8, R2.reuse ;  /* 0x000000089e4c7825 */ /* 0x100fe400078e0002 */
[----:B------:R-:W5:Y:S02]  /*0ad0*/  LDG.E.64 R74, desc[UR6][R74.64] ;  /* 0x000000064a4a7981 */ /* 0x000f64000c1e1b00 */
[--C-:B------:R-:W-:Y:S02]  /*0ae0*/  IMAD.WIDE.U32 R72, R154, 0x8, R2.reuse ;  /* 0x000000089a487825 */ /* 0x100fe400078e0002 */
[----:B------:R-:W5:Y:S02]  /*0af0*/  LDG.E.64 R76, desc[UR6][R76.64] ;  /* 0x000000064c4c7981 */ /* 0x000f64000c1e1b00 */
[----:B------:R-:W-:-:S02]  /*0b00*/  IMAD.WIDE.U32 R2, R155, 0x8, R2 ;  /* 0x000000089b027825 */ /* 0x000fc400078e0002 */
[----:B------:R-:W5:Y:S04]  /*0b10*/  LDG.E.64 R72, desc[UR6][R72.64] ;  /* 0x0000000648487981 */ /* 0x000f68000c1e1b00 */
[----:B------:R-:W5:Y:S01]  /*0b20*/  LDG.E.64 R2, desc[UR6][R2.64] ;  /* 0x0000000602027981 */ /* 0x000f62000c1e1b00 */
[C---:B------:R-:W-:Y:S02]  /*0b30*/  PRMT R194, R83.reuse, 0x7632, R194 ;  /* 0x0000763253c27816 */ /* 0x040fe400000000c2 */
[----:B------:R-:W-:Y:S02]  /*0b40*/  SHF.L.U32 R202, R83, 0x10, RZ ;  /* 0x0000001053ca7819 */ /* 0x000fe400000006ff */
[C---:B------:R-:W-:Y:S02]  /*0b50*/  PRMT R177, R54.reuse, 0x7632, R177 ;  /* 0x0000763236b17816 */ /* 0x040fe400000000b1 */
[----:B------:R-:W-:-:S02]  /*0b60*/  SHF.L.U32 R180, R54, 0x10, RZ ;  /* 0x0000001036b47819 */ /* 0x000fc400000006ff */
[C---:B------:R-:W-:Y:S02]  /*0b70*/  PRMT R83, R53.reuse, 0x7632, R83 ;  /* 0x0000763235537816 */ /* 0x040fe40000000053 */
[----:B-1----:R-:W-:Y:S02]  /*0b80*/  SHF.L.U32 R162, R53, 0x10, RZ ;  /* 0x0000001035a27819 */ /* 0x002fe400000006ff */
[C---:B------:R-:W-:Y:S02]  /*0b90*/  PRMT R54, R58.reuse, 0x7632, R54 ;  /* 0x000076323a367816 */ /* 0x040fe40000000036 */
[----:B------:R-:W-:Y:S02]  /*0ba0*/  SHF.L.U32 R214, R58, 0x10, RZ ;  /* 0x000000103ad67819 */ /* 0x000fe400000006ff */
[----:B------:R-:W-:Y:S02]  /*0bb0*/  PRMT R53, R57, 0x7632, R53 ;  /* 0x0000763239357816 */ /* 0x000fe40000000035 */
[----:B------:R-:W-:-:S02]  /*0bc0*/  PRMT R58, R66, 0x7632, R58 ;  /* 0x00007632423a7816 */ /* 0x000fc4000000003a */
[C---:B------:R-:W-:Y:S02]  /*0bd0*/  PRMT R183, R52.reuse, 0x7632, R183 ;  /* 0x0000763234b77816 */ /* 0x040fe400000000b7 */
[----:B------:R-:W-:Y:S02]  /*0be0*/  SHF.L.U32 R184, R52, 0x10, RZ ;  /* 0x0000001034b87819 */ /* 0x000fe400000006ff */
[----:B------:R-:W-:Y:S02]  /*0bf0*/  FSEL R195, R195, RZ, !P4 ;  /* 0x000000ffc3c37208 */ /* 0x000fe40006000000 */
[----:B------:R-:W-:Y:S02]  /*0c00*/  SHF.L.U32 R66, R66, 0x10, RZ ;  /* 0x0000001042427819 */ /* 0x000fe400000006ff */
[----:B------:R-:W-:Y:S01]  /*0c10*/  SHF.L.U32 R0, R0, 0x10, RZ ;  /* 0x0000001000007819 */ /* 0x000fe200000006ff */
[----:B------:R-:W-:Y:S01]  /*0c20*/  IMAD.U32 R186, R186, 0x10000, RZ ;  /* 0x00010000baba7824 */ /* 0x000fe200078e00ff */
[----:B------:R-:W-:-:S02]  /*0c30*/  PRMT R52, R56, 0x7632, R52 ;  /* 0x0000763238347816 */ /* 0x000fc40000000034 */
[C---:B------:R-:W-:Y:S02]  /*0c40*/  PRMT R181, R60.reuse, 0x7632, R181 ;  /* 0x000076323cb57816 */ /* 0x040fe400000000b5 */
[----:B------:R-:W-:Y:S02]  /*0c50*/  SHF.L.U32 R182, R60, 0x10, RZ ;  /* 0x000000103cb67819 */ /* 0x000fe400000006ff */
[----:B------:R-:W-:Y:S02]  /*0c60*/  SHF.L.U32 R54, R54, 0x10, RZ ;  /* 0x0000001036367819 */ /* 0x000fe400000006ff */
[----:B------:R-:W-:Y:S02]  /*0c70*/  SHF.L.U32 R204, R56, 0x10, RZ ;  /* 0x0000001038cc7819 */ /* 0x000fe400000006ff */
[----:B------:R-:W-:Y:S02]  /*0c80*/  PRMT R60, R67, 0x7632, R60 ;  /* 0x00007632433c7816 */ /* 0x000fe4000000003c */
[----:B------:R-:W-:-:S02]  /*0c90*/  SHF.L.U32 R53, R53, 0x10, RZ ;  /* 0x0000001035357819 */ /* 0x000fc400000006ff */
[----:B------:R-:W-:Y:S02]  /*0ca0*/  SHF.L.U32 R58, R58, 0x10, RZ ;  /* 0x000000103a3a7819 */ /* 0x000fe400000006ff */
[C---:B------:R-:W-:Y:S02]  /*0cb0*/  PRMT R175, R55.reuse, 0x7632, R175 ;  /* 0x0000763237af7816 */ /* 0x040fe400000000af */
[----:B------:R-:W-:Y:S02]  /*0cc0*/  SHF.L.U32 R174, R55, 0x10, RZ ;  /* 0x0000001037ae7819 */ /* 0x000fe400000006ff */
[----:B------:R-:W-:Y:S02]  /*0cd0*/  SHF.L.U32 R210, R57, 0x10, RZ ;  /* 0x0000001039d27819 */ /* 0x000fe400000006ff */
[----:B------:R-:W-:Y:S02]  /*0ce0*/  PRMT R56, R64, 0x7632, R56 ;  /* 0x0000763240387816 */ /* 0x000fe40000000038 */
[----:B------:R-:W-:Y:S01]  /*0cf0*/  SHF.L.U32 R190, R190, 0x10, RZ ;  /* 0x00000010bebe7819 */ /* 0x000fe200000006ff */
[----:B------:R-:W-:Y:S01]  /*0d00*/  FADD.FTZ R224, -R195, R0 ;  /* 0x00000000c3e07221 */ /* 0x000fe20000010100 */
[----:B------:R-:W-:-:S02]  /*0d10*/  PRMT R193, R82, 0x7632, R193 ;  /* 0x0000763252c17816 */ /* 0x000fc400000000c1 */
[----:B------:R-:W-:Y:S01]  /*0d20*/  SHF.L.U32 R216, R82, 0x10, RZ ;  /* 0x0000001052d87819 */ /* 0x000fe200000006ff */
[----:B------:R-:W-:Y:S01]  /*0d30*/  FADD.FTZ R82, -R195, R187 ;  /* 0x000000bbc3527221 */ /* 0x000fe20000010100 */
[----:B------:R-:W-:Y:S02]  /*0d40*/  PRMT R55, R59, 0x7632, R55 ;  /* 0x000076323b377816 */ /* 0x000fe40000000037 */
[----:B------:R-:W-:Y:S02]  /*0d50*/  PRMT R57, R65, 0x7632, R57 ;  /* 0x0000763241397816 */ /* 0x000fe40000000039 */
[----:B------:R-:W-:Y:S01]  /*0d60*/  SHF.L.U32 R196, R192, 0x10, RZ ;  /* 0x00000010c0c47819 */ /* 0x000fe200000006ff */
[----:B------:R-:W-:Y:S01]  /*0d70*/  FADD.FTZ R192, -R195, R66 ;  /* 0x00000042c3c07221 */ /* 0x000fe20000010100 */
[----:B------:R-:W-:Y:S01]  /*0d80*/  SHF.L.U32 R79, R79, 0x10, RZ ;  /* 0x000000104f4f7819 */ /* 0x000fe200000006ff */
[C---:B------:R-:W-:Y:S01]  /*0d90*/  FADD.FTZ R222, -R195.reuse, R186 ;  /* 0x000000bac3de7221 */ /* 0x040fe20000010100 */
[----:B------:R-:W-:Y:S01]  /*0da0*/  SHF.L.U32 R52, R52, 0x10, RZ ;  /* 0x0000001034347819 */ /* 0x000fe200000006ff */
[----:B------:R-:W-:Y:S01]  /*0db0*/  FADD.FTZ R66, -R195, R54 ;  /* 0x00000036c3427221 */ /* 0x000fe20000010100 */
[----:B------:R-:W-:Y:S01]  /*0dc0*/  PRMT R179, R61, 0x7632, R179 ;  /* 0x000076323db37816 */ /* 0x000fe200000000b3 */
[----:B------:R-:W-:Y:S01]  /*0dd0*/  FADD.FTZ R186, -R195, R53 ;  /* 0x00000035c3ba7221 */ /* 0x000fe20000010100 */
[----:B------:R-:W-:Y:S01]  /*0de0*/  SHF.L.U32 R176, R61, 0x10, RZ ;  /* 0x000000103db07819 */ /* 0x000fe200000006ff */
[C---:B------:R-:W-:Y:S01]  /*0df0*/  FADD.FTZ R54, -R195.reuse, R58 ;  /* 0x0000003ac3367221 */ /* 0x040fe20000010100 */
[----:B------:R-:W-:Y:S01]  /*0e00*/  SHF.L.U32 R0, R60, 0x10, RZ ;  /* 0x000000103c007819 */ /* 0x000fe200000006ff */
[C---:B0-----:R-:W-:Y:S01]  /*0e10*/  FADD.FTZ R80, -R195.reuse, R185 ;  /* 0x000000b9c3507221 */ /* 0x041fe20000010100 */
[C---:B------:R-:W-:Y:S01]  /*0e20*/  PRMT R61, R62.reuse, 0x7632, R61 ;  /* 0x000076323e3d7816 */ /* 0x040fe2000000003d */
[----:B------:R-:W-:Y:S01]  /*0e30*/  FADD.FTZ R220, -R195, R190 ;  /* 0x000000bec3dc7221 */ /* 0x000fe20000010100 */
[----:B------:R-:W-:-:S02]  /*0e40*/  SHF.L.U32 R178, R62, 0x10, RZ ;  /* 0x000000103eb27819 */ /* 0x000fc400000006ff */
[----:B------:R-:W-:Y:S01]  /*0e50*/  SHF.L.U32 R56, R56, 0x10, RZ ;  /* 0x0000001038387819 */ /* 0x000fe200000006ff */
[----:B------:R-:W-:Y:S01]  /*0e60*/  @P1 IMAD.WIDE.U32 R164, R157, 0x10, R164 ;  /* 0x000000109da41825 */ /* 0x000fe200078e00a4 */
[----:B------:R-:W-:Y:S02]  /*0e70*/  SHF.L.U32 R62, R67, 0x10, RZ ;  /* 0x00000010433e7819 */ /* 0x000fe400000006ff */
[----:B------:R-:W-:Y:S02]  /*0e80*/  SHF.L.U32 R55, R55, 0x10, RZ ;  /* 0x0000001037377819 */ /* 0x000fe400000006ff */
[----:B------:R-:W-:Y:S02]  /*0e90*/  SHF.L.U32 R57, R57, 0x10, RZ ;  /* 0x0000001039397819 */ /* 0x000fe400000006ff */
[C---:B----4-:R-:W-:Y:S02]  /*0ea0*/  PRMT R53, R71.reuse, 0x7632, R53 ;  /* 0x0000763247357816 */ /* 0x050fe40000000035 */
[----:B------:R-:W-:Y:S01]  /*0eb0*/  SHF.L.U32 R58, R71, 0x10, RZ ;  /* 0x00000010473a7819 */ /* 0x000fe200000006ff */
[----:B------:R-:W-:Y:S01]  /*0ec0*/  FMUL.FTZ R71, R159, R82 ;  /* 0x000000529f477220 */ /* 0x000fe20000410000 */
[----:B------:R-:W-:Y:S01]  /*0ed0*/  SHF.L.U32 R166, R188, 0x10, RZ ;  /* 0x00000010bca67819 */ /* 0x000fe200000006ff */
[C---:B------:R-:W-:Y:S01]  /*0ee0*/  FADD.FTZ R188, -R195.reuse, R52 ;  /* 0x00000034c3bc7221 */ /* 0x040fe20000010100 */
[----:B------:R-:W-:Y:S01]  /*0ef0*/  SHF.L.U32 R190, R194, 0x10, RZ ;  /* 0x00000010c2be7819 */ /* 0x000fe200000006ff */
[----:B------:R-:W-:Y:S01]  /*0f00*/  FADD.FTZ R194, -R195, R79 ;  /* 0x0000004fc3c27221 */ /* 0x000fe20000010100 */
[----:B------:R-:W-:-:S02]  /*0f10*/  PRMT R67, R68, 0x7632, R67 ;  /* 0x0000763244437816 */ /* 0x000fc40000000043 */
[----:B------:R-:W-:Y:S01]  /*0f20*/  SHF.L.U32 R187, R68, 0x10, RZ ;  /* 0x0000001044bb7819 */ /* 0x000fe200000006ff */
[----:B------:R-:W-:Y:S01]  /*0f30*/  FADD.FTZ R218, -R195, R218 ;  /* 0x000000dac3da7221 */ /* 0x000fe20000010100 */
[----:B------:R-:W-:Y:S01]  /*0f40*/  SHF.L.U32 R68, R173, 0x10, RZ ;  /* 0x00000010ad447819 */ /* 0x000fe200000006ff */
[C---:B------:R-:W-:Y:S01]  /*0f50*/  FADD.FTZ R52, -R195.reuse, R0 ;  /* 0x00000000c3347221 */ /* 0x040fe20000010100 */
[----:B------:R-:W-:Y:S01]  /*0f60*/  FMUL.FTZ R79, R32, R172 ;  /* 0x000000ac204f7220 */ /* 0x000fe20000410000 */
[----:B------:R-:W-:Y:S01]  /*0f70*/  SHF.L.U32 R206, R64, 0x10, RZ ;  /* 0x0000001040ce7819 */ /* 0x000fe200000006ff */
[----:B------:R-:W-:Y:S01]  /*0f80*/  FADD.FTZ R60, -R195, R56 ;  /* 0x00000038c33c7221 */ /* 0x000fe20000010100 */
[----:B------:R-:W-:Y:S01]  /*0f90*/  FMUL.FTZ R0, R159, R80 ;  /* 0x000000509f007220 */ /* 0x000fe20000410000 */
[C---:B------:R-:W-:Y:S01]  /*0fa0*/  FADD.FTZ R64, -R195.reuse, R55 ;  /* 0x00000037c3407221 */ /* 0x040fe20000010100 */
[----:B------:R-:W-:Y:S01]  /*0fb0*/  FADD.FTZ R56, -R195, R57 ;  /* 0x00000039c3387221 */ /* 0x000fe20000010100 */
[----:B------:R-:W-:Y:S01]  /*0fc0*/  FADD.FTZ R147, R170, R147 ;  /* 0x00000093aa937221 */ /* 0x000fe20000010000 */
[-C--:B------:R-:W-:Y:S01]  /*0fd0*/  FFMA.FTZ R148, R71, R170.reuse, R148 ;  /* 0x000000aa47947223 */ /* 0x080fe20000010094 */
[----:B------:R-:W-:Y:S01]  /*0fe0*/  FMUL.FTZ R82, R34, R170 ;  /* 0x000000aa22527220 */ /* 0x000fe20000410000 */
[----:B------:R0:W5:Y:S01]  /*0ff0*/  @P1 LDG.E.128 R36, desc[UR6][R164.64] ;  /* 0x00000006a4241981 */ /* 0x000162000c1e1d00 */
[----:B------:R-:W-:Y:S01]  /*1000*/  SHF.L.U32 R212, R65, 0x10, RZ ;  /* 0x0000001041d47819 */ /* 0x000fe200000006ff */
[----:B------:R-:W-:Y:S01]  /*1010*/  FMUL.FTZ R163, R159, R218 ;  /* 0x000000da9fa37220 */ /* 0x000fe20000410000 */
[C---:B------:R-:W-:Y:S01]  /*1020*/  PRMT R57, R70.reuse, 0x7632, R57 ;  /* 0x0000763246397816 */ /* 0x040fe20000000039 */
[----:B------:R-:W-:Y:S01]  /*1030*/  FADD.FTZ R65, RZ, R79 ;  /* 0x0000004fff417221 */ /* 0x000fe20000010000 */
[----:B------:R-:W-:-:S02]  /*1040*/  SHF.L.U32 R55, R70, 0x10, RZ ;  /* 0x0000001046377819 */ /* 0x000fc400000006ff */
[----:B------:R-:W-:Y:S01]  /*1050*/  SHF.L.U32 R170, R168, 0x10, RZ ;  /* 0x00000010a8aa7819 */ /* 0x000fe200000006ff */
[----:B------:R-:W-:Y:S01]  /*1060*/  FMUL.FTZ R168, R33, R68 ;  /* 0x0000004421a87220 */ /* 0x000fe20000410000 */
[----:B------:R-:W-:Y:S01]  /*1070*/  SHF.L.U32 R70, R169, 0x10, RZ ;  /* 0x00000010a9467819 */ /* 0x000fe200000006ff */
[----:B0-----:R-:W-:Y:S01]  /*1080*/  FADD.FTZ R164, -R195, R189 ;  /* 0x000000bdc3a47221 */ /* 0x001fe20000010100 */
[----:B------:R-:W-:Y:S01]  /*1090*/  FMUL.FTZ R169, R159, R224 ;  /* 0x000000e09fa97220 */ /* 0x000fe20000410000 */
[----:B------:R-:W-:Y:S01]  /*10a0*/  FFMA.FTZ R218, R0, R79, RZ ;  /* 0x0000004f00da7223 */ /* 0x000fe200000100ff */
[----:B------:R-:W-:Y:S01]  /*10b0*/  FADD.FTZ R166, -R195, R166 ;  /* 0x000000a6c3a67221 */ /* 0x000fe20000010100 */
[----:B------:R-:W-:Y:S01]  /*10c0*/  FMUL.FTZ R81, R159, R164 ;  /* 0x000000a49f517220 */ /* 0x000fe20000410000 */
[----:B------:R-:W-:Y:S01]  /*10d0*/  FADD.FTZ R65, R65, R168 ;  /* 0x000000a841417221 */ /* 0x000fe20000010000 */
[----:B------:R-:W-:Y:S01]  /*10e0*/  FFMA.FTZ R218, R169, R168, R218 ;  /* 0x000000a8a9da7223 */ /* 0x000fe200000100da */
[----:B------:R-:W-:Y:S01]  /*10f0*/  FADD.FTZ R226, -R195, R191 ;  /* 0x000000bfc3e27221 */ /* 0x000fe20000010100 */
[----:B------:R-:W-:Y:S01]  /*1100*/  FMUL.FTZ R167, R159, R166 ;  /* 0x000000a69fa77220 */ /* 0x000fe20000410000 */
[----:B------:R-:W-:Y:S01]  /*1110*/  FADD.FTZ R127, R171, R127 ;  /* 0x0000007fab7f7221 */ /* 0x000fe20000010000 */
[-C--:B------:R-:W-:Y:S01]  /*1120*/  FFMA.FTZ R126, R81, R171.reuse, R126 ;  /* 0x000000ab517e7223 */ /* 0x080fe2000001007e */
[----:B------:R-:W-:Y:S01]  /*1130*/  FMUL.FTZ R164, R28, R171 ;  /* 0x000000ab1ca47220 */ /* 0x000fe20000410000 */
[----:B------:R-:W-:Y:S01]  /*1140*/  FMUL.FTZ R166, R35, R70 ;  /* 0x0000004623a67220 */ /* 0x000fe20000410000 */
[----:B------:R-:W-:Y:S01]  /*1150*/  FADD.FTZ R65, R65, R82 ;  /* 0x0000005241417221 */ /* 0x000fe20000010000 */
[----:B------:R-:W-:Y:S01]  /*1160*/  FMUL.FTZ R171, R159, R222 ;  /* 0x000000de9fab7220 */ /* 0x000fe20000410000 */
[----:B------:R-:W-:Y:S01]  /*1170*/  FFMA.FTZ R218, R71, R82, R218 ;  /* 0x0000005247da7223 */ /* 0x000fe200000100da */
[----:B------:R-:W-:-:S02]  /*1180*/  PRMT R189, R69, 0x7632, R189 ;  /* 0x0000763245bd7816 */ /* 0x000fc400000000bd */
[----:B------:R-:W-:Y:S01]  /*1190*/  SHF.L.U32 R185, R69, 0x10, RZ ;  /* 0x0000001045b97819 */ /* 0x000fe200000006ff */
        /* <DEDUP_REMOVED lines=11> */
[----:B------:R-:W-:Y:S01]  /*1250*/  SHF.L.U32 R172, R161, 0x10, RZ ;  /* 0x00000010a1ac7819 */ /* 0x000fe200000006ff */
[----:B------:R-:W-:Y:S01]  /*1260*/  FADD.FTZ R65, R65, R78 ;  /* 0x0000004e41417221 */ /* 0x000fe20000010000 */
[----:B------:R-:W-:Y:S01]  /*1270*/  SHF.L.U32 R208, R59, 0x10, RZ ;  /* 0x000000103bd07819 */ /* 0x000fe200000006ff */
[----:B------:R-:W-:Y:S01]  /*1280*/  FADD.FTZ R202, -R195, R202 ;  /* 0x000000cac3ca7221 */ /* 0x000fe20000010100 */
[----:B------:R-:W-:Y:S01]  /*1290*/  FFMA.FTZ R224, R167, R78, R224 ;  /* 0x0000004ea7e07223 */ /* 0x000fe200000100e0 */
[----:B------:R-:W-:Y:S01]  /*12a0*/  FADD.FTZ R204, -R195, R204 ;  /* 0x000000ccc3cc7221 */ /* 0x000fe20000010100 */
[----:B------:R-:W-:Y:S01]  /*12b0*/  FADD.FTZ R145, R70, R145 ;  /* 0x0000009146917221 */ /* 0x000fe20000010000 */
[----:B------:R-:W-:Y:S01]  /*12c0*/  FFMA.FTZ R146, R171, R70, R146 ;  /* 0x00000046ab927223 */ /* 0x000fe20000010092 */
[----:B------:R-:W-:Y:S01]  /*12d0*/  FMUL.FTZ R70, R31, R172 ;  /* 0x000000ac1f467220 */ /* 0x000fe20000410000 */
[----:B------:R-:W-:Y:S01]  /*12e0*/  FADD.FTZ R65, R65, R80 ;  /* 0x0000005041417221 */ /* 0x000fe20000010000 */
[----:B------:R-:W-:Y:S01]  /*12f0*/  FADD.FTZ R208, -R195, R208 ;  /* 0x000000d0c3d07221 */ /* 0x000fe20000010100 */
[C---:B------:R-:W-:Y:S01]  /*1300*/  FMUL.FTZ R165, R159.reuse, R220 ;  /* 0x000000dc9fa57220 */ /* 0x040fe20000410000 */
[----:B------:R-:W-:Y:S01]  /*1310*/  FMUL.FTZ R173, R159, R202 ;  /* 0x000000ca9fad7220 */ /* 0x000fe20000410000 */
[----:B------:R-:W-:Y:S01]  /*1320*/  FFMA.FTZ R224, R69, R80, R224 ;  /* 0x0000005045e07223 */ /* 0x000fe200000100e0 */
[----:B------:R-:W-:Y:S01]  /*1330*/  SHF.L.U32 R202, R175, 0x10, RZ ;  /* 0x00000010afca7819 */ /* 0x000fe200000006ff */
[----:B------:R-:W-:Y:S01]  /*1340*/  FADD.FTZ R200, -R195, R200 ;  /* 0x000000c8c3c87221 */ /* 0x000fe20000010100 */
[----:B------:R-:W-:Y:S01]  /*1350*/  FADD.FTZ R149, R68, R149 ;  /* 0x0000009544957221 */ /* 0x000fe20000010000 */
[----:B------:R-:W-:Y:S01]  /*1360*/  FFMA.FTZ R150, R169, R68, R150 ;  /* 0x00000044a9967223 */ /* 0x000fe20000010096 */
[----:B------:R-:W-:Y:S01]  /*1370*/  SHF.L.U32 R222, R183, 0x10, RZ ;  /* 0x00000010b7de7819 */ /* 0x000fe200000006ff */
[----:B------:R-:W-:Y:S01]  /*1380*/  FMUL.FTZ R175, R159, R204 ;  /* 0x000000cc9faf7220 */ /* 0x000fe20000410000 */
[----:B------:R-:W-:Y:S01]  /*1390*/  SHF.L.U32 R218, R53, 0x10, RZ ;  /* 0x0000001035da7819 */ /* 0x000fe200000006ff */
[----:B------:R-:W-:Y:S01]  /*13a0*/  FADD.FTZ R196, -R195, R196 ;  /* 0x000000c4c3c47221 */ /* 0x000fe20000010100 */
[----:B------:R-:W-:Y:S01]  /*13b0*/  FMUL.FTZ R68, R24, R184 ;  /* 0x000000b818447220 */ /* 0x000fe20000410000 */
[----:B------:R-:W-:Y:S01]  /*13c0*/  SHF.L.U32 R204, R181, 0x10, RZ ;  /* 0x00000010b5cc7819 */ /* 0x000fe200000006ff */
[----:B------:R-:W-:Y:S01]  /*13d0*/  FADD.FTZ R53, R65, R70 ;  /* 0x0000004641357221 */ /* 0x000fe20000010000 */
[----:B------:R-:W-:Y:S01]  /*13e0*/  FMUL.FTZ R181, R159, R208 ;  /* 0x000000d09fb57220 */ /* 0x000fe20000410000 */
[----:B------:R-:W-:Y:S01]  /*13f0*/  FFMA.FTZ R224, R165, R70, R224 ;  /* 0x00000046a5e07223 */ /* 0x000fe200000100e0 */
[----:B------:R-:W-:-:S02]  /*1400*/  IMAD.U32 R208, R189, 0x10000, RZ ;  /* 0x00010000bdd07824 */ /* 0x000fc400078e00ff */
[C---:B------:R-:W-:Y:S01]  /*1410*/  FMUL.FTZ R161, R159.reuse, R200 ;  /* 0x000000c89fa17220 */ /* 0x040fe20000410000 */
[----:B------:R-:W-:Y:S01]  /*1420*/  FMUL.FTZ R189, R159, R194 ;  /* 0x000000c29fbd7220 */ /* 0x000fe20000410000 */
        /* <DEDUP_REMOVED lines=13> */
[----:B------:R-:W-:Y:S01]  /*1500*/  FMUL.FTZ R196, R27, R220 ;  /* 0x000000dc1bc47220 */ /* 0x000fe20000410000 */
[----:B------:R-:W-:Y:S01]  /*1510*/  FADD.FTZ R53, R53, R162 ;  /* 0x000000a235357221 */ /* 0x000fe20000010000 */
[----:B------:R-:W-:Y:S01]  /*1520*/  FADD.FTZ R216, -R195, R216 ;  /* 0x000000d8c3d87221 */ /* 0x000fe20000010100 */
[----:B------:R-:W-:Y:S01]  /*1530*/  FFMA.FTZ R222, R161, R162, R222 ;  /* 0x000000a2a1de7223 */ /* 0x000fe200000100de */
[----:B------:R-:W-:Y:S01]  /*1540*/  FADD.FTZ R198, -R195, R193 ;  /* 0x000000c1c3c67221 */ /* 0x000fe20000010100 */
[----:B------:R-:W-:Y:S01]  /*1550*/  FADD.FTZ R123, R170, R123 ;  /* 0x0000007baa7b7221 */ /* 0x000fe20000010000 */
[----:B------:R-:W-:Y:S01]  /*1560*/  FFMA.FTZ R122, R167, R170, R122 ;  /* 0x000000aaa77a7223 */ /* 0x000fe2000001007a */
[----:B------:R-:W-:Y:S01]  /*1570*/  SHF.L.U32 R200, R177, 0x10, RZ ;  /* 0x00000010b1c87819 */ /* 0x000fe200000006ff */
        /* <DEDUP_REMOVED lines=8> */
[----:B------:R-:W-:Y:S01]  /*1600*/  FADD.FTZ R190, -R195, R190 ;  /* 0x000000bec3be7221 */ /* 0x000fe20000010100 */
[----:B------:R-:W-:Y:S01]  /*1610*/  FADD.FTZ R121, R172, R121 ;  /* 0x00000079ac797221 */ /* 0x000fe20000010000 */
[----:B------:R-:W-:Y:S01]  /*1620*/  FFMA.FTZ R120, R165, R172, R120 ;  /* 0x000000aca5787223 */ /* 0x000fe20000010078 */
[----:B------:R-:W-:Y:S01]  /*1630*/  FMUL.FTZ R172, R22, R174 ;  /* 0x000000ae16ac7220 */ /* 0x000fe20000410000 */
[----:B------:R-:W-:Y:S01]  /*1640*/  FADD.FTZ R53, R53, R198 ;  /* 0x000000c635357221 */ /* 0x000fe20000010000 */
[----:B------:R-:W-:Y:S01]  /*1650*/  FFMA.FTZ R222, R193, R198, R222 ;  /* 0x000000c6c1de7223 */ /* 0x000fe200000100de */
        /* <DEDUP_REMOVED lines=8> */
[C---:B------:R-:W-:Y:S01]  /*16e0*/  FFMA.FTZ R222, R173.reuse, R172, R222 ;  /* 0x000000acadde7223 */ /* 0x040fe200000100de */
[----:B------:R-:W-:Y:S01]  /*16f0*/  FADD.FTZ R109, R174, R109 ;  /* 0x0000006dae6d7221 */ /* 0x000fe20000010000 */
[----:B------:R-:W-:Y:S01]  /*1700*/  FFMA.FTZ R108, R173, R174, R108 ;  /* 0x000000aead6c7223 */ /* 0x000fe2000001006c */
[----:B------:R-:W-:Y:S01]  /*1710*/  FMUL.FTZ R174, R16, R182 ;  /* 0x000000b610ae7220 */ /* 0x000fe20000410000 */
[----:B------:R-:W-:Y:S01]  /*1720*/  FADD.FTZ R53, R53, R190 ;  /* 0x000000be35357221 */ /* 0x000fe20000010000 */
[----:B------:R-:W-:Y:S01]  /*1730*/  FFMA.FTZ R222, R195, R190, R222 ;  /* 0x000000bec3de7223 */ /* 0x000fe200000100de */
        /* <DEDUP_REMOVED lines=26> */
[----:B------:R-:W-:Y:S01]  /*18e0*/  FMUL.FTZ R200, R13, R214 ;  /* 0x000000d60dc87220 */ /* 0x000fe20000410000 */
[----:B------:R-:W-:Y:S01]  /*18f0*/  SHF.L.U32 R63, R63, 0x10, RZ ;  /* 0x000000103f3f7819 */ /* 0x000fe200000006ff */
[----:B------:R-:W-:Y:S01]  /*1900*/  FADD.FTZ R53, R53, R178 ;  /* 0x000000b235357221 */ /* 0x000fe20000010000 */
[----:B------:R-:W-:Y:S01]  /*1910*/  FFMA.FTZ R66, R179, R178, R66 ;  /* 0x000000b2b3427223 */ /* 0x000fe20000010042 */
[----:B------:R-:W-:Y:S01]  /*1920*/  FADD.FTZ R107, R182, R107 ;  /* 0x0000006bb66b7221 */ /* 0x000fe20000010000 */
[----:B------:R-:W-:Y:S01]  /*1930*/  FFMA.FTZ R106, R175, R182, R106 ;  /* 0x000000b6af6a7223 */ /* 0x000fe2000001006a */
[----:B------:R-:W-:Y:S01]  /*1940*/  SHF.L.U32 R216, R59, 0x10, RZ ;  /* 0x000000103bd87819 */ /* 0x000fe200000006ff */
[----:B------:R-:W-:Y:S01]  /*1950*/  FMUL.FTZ R182, R14, R63 ;  /* 0x0000003f0eb67220 */ /* 0x000fe20000410000 */
[----:B------:R-:W-:Y:S01]  /*1960*/  FADD.FTZ R53, R53, R200 ;  /* 0x000000c835357221 */ /* 0x000fe20000010000 */
[----:B------:R-:W-:Y:S01]  /*1970*/  FFMA.FTZ R66, R201, R200, R66 ;  /* 0x000000c8c9427223 */ /* 0x000fe20000010042 */
[----:B------:R-:W-:Y:S01]  /*1980*/  FADD.FTZ R93, R202, R93 ;  /* 0x0000005dca5d7221 */ /* 0x000fe20000010000 */
[----:B------:R-:W-:Y:S01]  /*1990*/  FFMA.FTZ R92, R195, R202, R92 ;  /* 0x000000cac35c7223 */ /* 0x000fe2000001005c */
[----:B------:R-:W-:Y:S01]  /*19a0*/  FMUL.FTZ R202, R15, R216 ;  /* 0x000000d80fca7220 */ /* 0x000fe20000410000 */
[----:B------:R-:W-:Y:S01]  /*19b0*/  FADD.FTZ R53, R53, R182 ;  /* 0x000000b635357221 */ /* 0x000fe20000010000 */
[C---:B------:R-:W-:Y:S01]  /*19c0*/  FMUL.FTZ R183, R159.reuse, R206 ;  /* 0x000000ce9fb77220 */ /* 0x040fe20000410000 */
[----:B------:R-:W-:Y:S01]  /*19d0*/  FMUL.FTZ R203, R159, R64 ;  /* 0x000000409fcb7220 */ /* 0x000fe20000410000 */
[----:B------:R-:W-:Y:S01]  /*19e0*/  FFMA.FTZ R66, R181, R182, R66 ;  /* 0x000000b6b5427223 */ /* 0x000fe20000010042 */
[----:B------:R-:W-:Y:S01]  /*19f0*/  SHF.L.U32 R206, R67, 0x10, RZ ;  /* 0x0000001043ce7819 */ /* 0x000fe200000006ff */
        /* <DEDUP_REMOVED lines=28> */
[----:B------:R-:W-:Y:S01]  /*1bc0*/  FADD.FTZ R55, R56, R185 ;  /* 0x000000b938377221 */ /* 0x000fe20000010000 */
[----:B------:R-:W-:Y:S01]  /*1bd0*/  FMUL.FTZ R208, R11, R208 ;  /* 0x000000d00bd07220 */ /* 0x000fe20000410000 */
[----:B------:R-:W-:Y:S01]  /*1be0*/  FFMA.FTZ R56, R184, R185, R53 ;  /* 0x000000b9b8387223 */ /* 0x000fe20000010035 */
[----:B------:R-:W-:-:S02]  /*1bf0*/  SHF.L.U32 R212, R57, 0x10, RZ ;  /* 0x0000001039d47819 */ /* 0x000fc400000006ff */
        /* <DEDUP_REMOVED lines=55> */
.L_x_3690:
        /* <DEDUP_REMOVED lines=13> */
.L_x_3678:
        /* <DEDUP_REMOVED lines=19> */
[----:B------:R-:W-:Y:S01]  /*2170*/  FADD.FTZ R52, R55, R52 ;  /* 0x0000003437347221 */ /* 0x000fe20000010000 */
[----:B------:R-:W-:Y:S02]  /*2180*/  MOV R54, R76 ;  /* 0x0000004c00367202 */ /* 0x000fe40000000f00 */
        /* <DEDUP_REMOVED lines=8> */
[----:B------:R-:W-:Y:S02]  /*2210*/  @P1 PRMT R56, R113, 0x7632, R56 ;  /* 0x0000763271381816 */ /* 0x000fe40000000038 */
[----:B------:R-:W-:Y:S01]  /*2220*/  FADD.FTZ R215, R62, R215 ;  /* 0x000000d73ed77221 */ /* 0x000fe20000010000 */
[----:B------:R-:W-:Y:S01]  /*2230*/  FADD.FTZ R52, R63, R52 ;  /* 0x000000343f347221 */ /* 0x000fe20000010000 */
[----:B------:R-:W-:Y:S02]  /*2240*/  @P1 SHF.L.U32 R56, R56, 0x10, RZ ;  /* 0x0000001038381819 */ /* 0x000fe400000006ff */
[----:B---3--:R-:W-:Y:S01]  /*2250*/  FADD.FTZ R215, R215, R64 ;  /* 0x00000040d7d77221 */ /* 0x008fe20000010000 */
[----:B------:R-:W-:Y:S01]  /*2260*/  FADD.FTZ R52, R52, R65 ;  /* 0x0000004134347221 */ /* 0x000fe20000010000 */
[----:B------:R-:W-:-:S02]  /*2270*/  @P1 SHF.L.U32 R58, R114, 0x10, RZ ;  /* 0x00000010723a1819 */ /* 0x000fc400000006ff */
[----:B------:R-:W-:Y:S01]  /*2280*/  FADD.FTZ R66, R66, R215 ;  /* 0x000000d742427221 */ /* 0x000fe20000010000 */
[----:B------:R-:W-:Y:S01]  /*2290*/  FADD.FTZ R53, R67, R52 ;  /* 0x0000003443357221 */ /* 0x000fe20000010000 */
[----:B------:R-:W-:Y:S02]  /*22a0*/  @P1 PRMT R62, R115, 0x7632, R62 ;  /* 0x00007632733e1816 */ /* 0x000fe4000000003e */
[----:B------:R-:W-:Y:S01]  /*22b0*/  FMUL.FTZ R66, R66, UR12 ;  /* 0x0000000c42427c20 */ /* 0x000fe20008410000 */
[----:B------:R-:W-:Y:S01]  /*22c0*/  FMUL.FTZ R53, R53, UR12 ;  /* 0x0000000c35357c20 */ /* 0x000fe20008410000 */
[----:B------:R-:W-:Y:S02]  /*22d0*/  @P1 SHF.L.U32 R62, R62, 0x10, RZ ;  /* 0x000000103e3e1819 */ /* 0x000fe400000006ff */
[----:B------:R-:W-:Y:S02]  /*22e0*/  @P1 SHF.L.U32 R64, R38, 0x10, RZ ;  /* 0x0000001026401819 */ /* 0x000fe400000006ff */
[----:B------:R-:W-:-:S02]  /*22f0*/  FSEL R52, R66, RZ, !P4 ;  /* 0x000000ff42347208 */ /* 0x000fc40006000000 */
[----:B------:R-:W-:Y:S02]  /*2300*/  LOP3.LUT P4, RZ, R76, 0xff000000, RZ, 0xc0, !PT ;  /* 0xff0000004cff7812 */ /* 0x000fe4000788c0ff */
[----:B------:R-:W-:Y:S01]  /*2310*/  MOV R76, R2 ;  /* 0x00000002004c7202 */ /* 0x000fe20000000f00 */
[-CC-:B------:R-:W-:Y:S01]  /*2320*/  FFMA.FTZ R0, R0, R53.reuse, R52.reuse ;  /* 0x0000003500007223 */ /* 0x180fe20000010034 */
[-CC-:B------:R-:W-:Y:S01]  /*2330*/  FFMA.FTZ R169, R169, R53.reuse, R52.reuse ;  /* 0x00000035a9a97223 */ /* 0x180fe20000010034 */
[-CC-:B------:R-:W-:Y:S01]  /*2340*/  FFMA.FTZ R71, R71, R53.reuse, R52.reuse ;  /* 0x0000003547477223 */ /* 0x180fe20000010034 */
[-C--:B------:R-:W-:Y:S01]  /*2350*/  FFMA.FTZ R171, R171, R53.reuse, R52 ;  /* 0x00000035abab7223 */ /* 0x080fe20000010034 */
[----:B------:R-:W-:Y:S01]  /*2360*/  FADD.FTZ R0, R79, -R0 ;  /* 0x800000004f007221 */ /* 0x000fe20000010000 */
[----:B------:R-:W-:Y:S01]  /*2370*/  FADD.FTZ R168, R168, -R169 ;  /* 0x800000a9a8a87221 */ /* 0x000fe20000010000 */
[-C--:B------:R-:W-:Y:S01]  /*2380*/  FFMA.FTZ R81, R81, R53.reuse, R52 ;  /* 0x0000003551517223 */ /* 0x080fe20000010034 */
[----:B------:R-:W-:Y:S01]  /*2390*/  FADD.FTZ R82, R82, -R71 ;  /* 0x8000004752527221 */ /* 0x000fe20000010000 */
[C---:B------:R-:W-:Y:S01]  /*23a0*/  FMUL.FTZ R55, R159.reuse, R0 ;  /* 0x000000009f377220 */ /* 0x040fe20000410000 */
[----:B------:R-:W-:Y:S01]  /*23b0*/  @P1 PRMT R0, R112, 0x7632, R0 ;  /* 0x0000763270001816 */ /* 0x000fe20000000000 */
[----:B------:R-:W-:Y:S01]  /*23c0*/  FADD.FTZ R166, R166, -R171 ;  /* 0x800000aba6a67221 */ /* 0x000fe20000010000 */
[----:B------:R-:W-:Y:S01]  /*23d0*/  FMUL.FTZ R67, R159, R168 ;  /* 0x000000a89f437220 */ /* 0x000fe20000410000 */
[----:B------:R-:W-:Y:S01]  /*23e0*/  @P1 FADD.FTZ R55, R55, R54 ;  /* 0x0000003637371221 */ /* 0x000fe20000010000 */
[----:B------:R-:W-:Y:S01]  /*23f0*/  @P1 SHF.L.U32 R0, R0, 0x10, RZ ;  /* 0x0000001000001819 */ /* 0x000fe200000006ff */
[----:B------:R-:W-:Y:S01]  /*2400*/  FADD.FTZ R164, R164, -R81 ;  /* 0x80000051a4a47221 */ /* 0x000fe20000010000 */
[----:B------:R-:W-:Y:S01]  /*2410*/  @P1 SHF.L.U32 R54, R113, 0x10, RZ ;  /* 0x0000001071361819 */ /* 0x000fe200000006ff */
[C---:B------:R-:W-:Y:S01]  /*2420*/  FMUL.FTZ R65, R159.reuse, R82 ;  /* 0x000000529f417220 */ /* 0x040fe20000410000 */
[----:B------:R-:W-:Y:S01]  /*2430*/  FMUL.FTZ R61, R159, R166 ;  /* 0x000000a69f3d7220 */ /* 0x000fe20000410000 */
[----:B------:R-:W-:Y:S01]  /*2440*/  @P1 FADD.FTZ R67, R67, R0 ;  /* 0x0000000043431221 */ /* 0x000fe20000010000 */
[----:B------:R-:W-:Y:S01]  /*2450*/  FMUL.FTZ R63, R159, R164 ;  /* 0x000000a49f3f7220 */ /* 0x000fe20000410000 */
[----:B------:R-:W-:Y:S01]  /*2460*/  @P1 FADD.FTZ R65, R65, R54 ;  /* 0x0000003641411221 */ /* 0x000fe20000010000 */
[----:B------:R-:W-:Y:S01]  /*2470*/  @P1 FADD.FTZ R61, R61, R56 ;  /* 0x000000383d3d1221 */ /* 0x000fe20000010000 */
[-C--:B------:R-:W-:Y:S01]  /*2480*/  FMUL.FTZ R0, R55, R156.reuse ;  /* 0x0000009c37007220 */ /* 0x080fe20000410000 */
[-C--:B------:R-:W-:Y:S01]  /*2490*/  FMUL.FTZ R54, R67, R156.reuse ;  /* 0x0000009c43367220 */ /* 0x080fe20000410000 */
[----:B------:R-:W-:Y:S01]  /*24a0*/  @P1 FADD.FTZ R63, R63, R58 ;  /* 0x0000003a3f3f1221 */ /* 0x000fe20000010000 */
[-C--:B------:R-:W-:Y:S01]  /*24b0*/  FMUL.FTZ R56, R65, R156.reuse ;  /* 0x0000009c41387220 */ /* 0x080fe20000410000 */
[-C--:B------:R-:W-:Y:S01]  /*24c0*/  FMUL.FTZ R58, R61, R156.reuse ;  /* 0x0000009c3d3a7220 */ /* 0x080fe20000410000 */
[----:B------:R-:W-:Y:S01]  /*24d0*/  FMUL.FTZ R0, R0, UR13 ;  /* 0x0000000d00007c20 */ /* 0x000fe20008410000 */
        /* <DEDUP_REMOVED lines=8> */
[----:B------:R-:W-:Y:S01]  /*2560*/  FSEL R59, R56, RZ, P6 ;  /* 0x000000ff383b7208 */ /* 0x000fe20003000000 */
[-CC-:B------:R-:W-:Y:S01]  /*2570*/  FFMA.FTZ R69, R69, R53.reuse, R52.reuse ;  /* 0x0000003545457223 */ /* 0x180fe20000010034 */
[----:B------:R-:W-:Y:S01]  /*2580*/  LOP3.LUT P5, RZ, R77, 0xff, RZ, 0xc0, !PT ;  /* 0x000000ff4dff7812 */ /* 0x000fe200078ac0ff */
[----:B------:R-:W-:Y:S01]  /*2590*/  FADD.FTZ R78, R78, -R167 ;  /* 0x800000a74e4e7221 */ /* 0x000fe20000010000 */
[----:B------:R-:W-:Y:S01]  /*25a0*/  FSEL R56, R58, RZ, P4 ;  /* 0x000000ff3a387208 */ /* 0x000fe20002000000 */
[-CC-:B------:R-:W-:Y:S01]  /*25b0*/  FFMA.FTZ R165, R165, R53.reuse, R52.reuse ;  /* 0x00000035a5a57223 */ /* 0x180fe20000010034 */
[----:B------:R-:W-:Y:S01]  /*25c0*/  MOV R58, R74 ;  /* 0x0000004a003a7202 */ /* 0x000fe20000000f00 */
[----:B------:R-:W-:Y:S01]  /*25d0*/  FADD.FTZ R80, R80, -R69 ;  /* 0x8000004550507221 */ /* 0x000fe20000010000 */
[----:B------:R-:W-:Y:S01]  /*25e0*/  FSEL R54, R54, RZ, P5 ;  /* 0x000000ff36367208 */ /* 0x000fe20002800000 */
[-C--:B------:R-:W-:Y:S01]  /*25f0*/  FFMA.FTZ R163, R163, R53.reuse, R52 ;  /* 0x00000035a3a37223 */ /* 0x080fe20000010034 */
[----:B------:R-:W-:Y:S01]  /*2600*/  LOP3.LUT P5, RZ, R58, 0xff, RZ, 0xc0, !PT ;  /* 0x000000ff3aff7812 */ /* 0x000fe200078ac0ff */
[----:B------:R-:W-:Y:S01]  /*2610*/  FADD.FTZ R70, R70, -R165 ;  /* 0x800000a546467221 */ /* 0x000fe20000010000 */
[----:B------:R-:W-:Y:S01]  /*2620*/  @P1 PRMT R58, R114, 0x7632, R58 ;  /* 0x00007632723a1816 */ /* 0x000fe2000000003a */
[----:B------:R-:W-:Y:S01]  /*2630*/  FMUL.FTZ R81, R159, R78 ;  /* 0x0000004e9f517220 */ /* 0x000fe20000410000 */
[----:B------:R-:W-:Y:S01]  /*2640*/  @P1 SHF.L.U32 R60, R115, 0x10, RZ ;  /* 0x00000010733c1819 */ /* 0x000fe200000006ff */
[-CC-:B------:R-:W-:Y:S01]  /*2650*/  FFMA.FTZ R69, R83, R53.reuse, R52.reuse ;  /* 0x0000003553457223 */ /* 0x180fe20000010034 */
[----:B------:R-:W-:Y:S01]  /*2660*/  @P1 SHF.L.U32 R58, R58, 0x10, RZ ;  /* 0x000000103a3a1819 */ /* 0x000fe200000006ff */
[-CC-:B------:R-:W-:Y:S01]  /*2670*/  FFMA.FTZ R161, R161, R53.reuse, R52.reuse ;  /* 0x00000035a1a17223 */ /* 0x180fe20000010034 */
[----:B------:R-:W-:Y:S01]  /*2680*/  FADD.FTZ R68, R68, -R163 ;  /* 0x800000a344447221 */ /* 0x000fe20000010000 */
[----:B------:R-:W-:Y:S01]  /*2690*/  FMUL.FTZ R83, R159, R80 ;  /* 0x000000509f537220 */ /* 0x000fe20000410000 */
[-C--:B------:R-:W-:Y:S01]  /*26a0*/  FFMA.FTZ R189, R189, R53.reuse, R52 ;  /* 0x00000035bdbd7223 */ /* 0x080fe20000010034 */
[----:B------:R-:W-:Y:S01]  /*26b0*/  FMUL.FTZ R79, R159, R70 ;  /* 0x000000469f4f7220 */ /* 0x000fe20000410000 */
[----:B------:R-:W-:Y:S01]  /*26c0*/  @P1 FADD.FTZ R81, R81, R58 ;  /* 0x0000003a51511221 */ /* 0x000fe20000010000 */
[C---:B------:R-:W-:Y:S01]  /*26d0*/  LOP3.LUT P2, RZ, R77.reuse, 0xff00, RZ, 0xc0, !PT ;  /* 0x0000ff004dff7812 */ /* 0x040fe2000784c0ff */
[----:B------:R-:W-:Y:S01]  /*26e0*/  FADD.FTZ R162, R162, -R161 ;  /* 0x800000a1a2a27221 */ /* 0x000fe20000010000 */
[----:B------:R-:W-:Y:S01]  /*26f0*/  LOP3.LUT P6, RZ, R77, 0xff0000, RZ, 0xc0, !PT ;  /* 0x00ff00004dff7812 */ /* 0x000fe200078cc0ff */
[--C-:B------:R-:W-:Y:S01]  /*2700*/  @P1 FADD.FTZ R83, R83, R60.reuse ;  /* 0x0000003c53531221 */ /* 0x100fe20000010000 */
[----:B------:R-:W-:Y:S01]  /*2710*/  LOP3.LUT P4, RZ, R77, 0xff000000, RZ, 0xc0, !PT ;  /* 0xff0000004dff7812 */ /* 0x000fe2000788c0ff */
[----:B------:R-:W-:Y:S01]  /*2720*/  FMUL.FTZ R77, R159, R68 ;  /* 0x000000449f4d7220 */ /* 0x000fe20000410000 */
[----:B------:R-:W-:Y:S01]  /*2730*/  @P1 SHF.L.U32 R58, R36, 0x10, RZ ;  /* 0x00000010243a1819 */ /* 0x000fe200000006ff */
[----:B------:R-:W-:Y:S01]  /*2740*/  FADD.FTZ R194, R194, -R189 ;  /* 0x800000bdc2c27221 */ /* 0x000fe20000010000 */
[----:B------:R-:W-:Y:S01]  /*2750*/  @P1 PRMT R60, R36, 0x7632, R60 ;  /* 0x00007632243c1816 */ /* 0x000fe2000000003c */
[----:B------:R-:W-:Y:S01]  /*2760*/  @P1 FADD.FTZ R79, R79, R62 ;  /* 0x0000003e4f4f1221 */ /* 0x000fe20000010000 */
[----:B------:R-:W-:Y:S01]  /*2770*/  @P1 SHF.L.U32 R62, R37, 0x10, RZ ;  /* 0x00000010253e1819 */ /* 0x000fe200000006ff */
[----:B------:R-:W-:Y:S01]  /*2780*/  FMUL.FTZ R71, R159, R162 ;  /* 0x000000a29f477220 */ /* 0x000fe20000410000 */
[----:B------:R-:W-:Y:S01]  /*2790*/  @P1 FADD.FTZ R77, R77, R58 ;  /* 0x0000003a4d4d1221 */ /* 0x000fe20000010000 */
[----:B------:R-:W-:Y:S01]  /*27a0*/  FADD.FTZ R170, R170, -R69 ;  /* 0x80000045aaaa7221 */ /* 0x000fe20000010000 */
[----:B------:R-:W-:Y:S01]  /*27b0*/  @P1 SHF.L.U32 R60, R60, 0x10, RZ ;  /* 0x000000103c3c1819 */ /* 0x000fe200000006ff */
[-C--:B------:R-:W-:Y:S01]  /*27c0*/  FFMA.FTZ R191, R191, R53.reuse, R52 ;  /* 0x00000035bfbf7223 */ /* 0x080fe20000010034 */
[----:B------:R-:W-:Y:S01]  /*27d0*/  @P1 PRMT R58, R37, 0x7632, R58 ;  /* 0x00007632253a1816 */ /* 0x000fe2000000003a */
[----:B------:R-:W-:Y:S01]  /*27e0*/  FMUL.FTZ R69, R159, R194 ;  /* 0x000000c29f457220 */ /* 0x000fe20000410000 */
[----:B------:R-:W-:Y:S01]  /*27f0*/  @P1 FADD.FTZ R71, R71, R62 ;  /* 0x0000003e47471221 */ /* 0x000fe20000010000 */
[----:B------:R-:W-:Y:S01]  /*2800*/  FADD.FTZ R196, R196, -R191 ;  /* 0x800000bfc4c47221 */ /* 0x000fe20000010000 */
[----:B------:R-:W-:Y:S01]  /*2810*/  @P1 SHF.L.U32 R62, R58, 0x10, RZ ;  /* 0x000000103a3e1819 */ /* 0x000fe200000006ff */
[----:B------:R-:W-:Y:S01]  /*2820*/  @P1 FADD.FTZ R69, R69, R60 ;  /* 0x0000003c45451221 */ /* 0x000fe20000010000 */
[-C--:B------:R-:W-:Y:S01]  /*2830*/  FMUL.FTZ R58, R81, R156.reuse ;  /* 0x0000009c513a7220 */ /* 0x080fe20000410000 */
[----:B------:R-:W-:Y:S01]  /*2840*/  FMUL.FTZ R60, R83, R156 ;  /* 0x0000009c533c7220 */ /* 0x000fe20000410000 */
[C---:B------:R-:W-:Y:S01]  /*2850*/  FMUL.FTZ R163, R159.reuse, R196 ;  /* 0x000000c49fa37220 */ /* 0x040fe20000410000 */
[----:B------:R-:W-:Y:S01]  /*2860*/  FMUL.FTZ R161, R159, R170 ;  /* 0x000000aa9fa17220 */ /* 0x000fe20000410000 */
[----:B------:R-:W-:Y:S01]  /*2870*/  FMUL.FTZ R58, R58, UR13 ;  /* 0x0000000d3a3a7c20 */ /* 0x000fe20008410000 */
[----:B------:R-:W-:Y:S01]  /*2880*/  FMUL.FTZ R60, R60, UR13 ;  /* 0x0000000d3c3c7c20 */ /* 0x000fe20008410000 */
[----:B------:R-:W-:Y:S01]  /*2890*/  @P1 FADD.FTZ R163, R163, R62 ;  /* 0x0000003ea3a31221 */ /* 0x000fe20000010000 */
[----:B------:R-:W-:Y:S01]  /*28a0*/  @P1 FADD.FTZ R161, R161, R64 ;  /* 0x00000040a1a11221 */ /* 0x000fe20000010000 */
[-C--:B------:R-:W-:Y:S01]  /*28b0*/  FMUL.FTZ R62, R79, R156.reuse ;  /* 0x0000009c4f3e7220 */ /* 0x080fe20000410000 */
[----:B------:R-:W-:Y:S01]  /*28c0*/  FSEL R165, R58, RZ, P2 ;  /* 0x000000ff3aa57208 */ /* 0x000fe20001000000 */
[-C--:B------:R-:W-:Y:S01]  /*28d0*/  FMUL.FTZ R66, R71, R156.reuse ;  /* 0x0000009c47427220 */ /* 0x080fe20000410000 */
[-C--:B------:R-:W-:Y:S01]  /*28e0*/  FMUL.FTZ R64, R77, R156.reuse ;  /* 0x0000009c4d407220 */ /* 0x080fe20000410000 */
[----:B------:R-:W-:Y:S01]  /*28f0*/  FSEL R58, R60, RZ, P6 ;  /* 0x000000ff3c3a7208 */ /* 0x000fe20003000000 */
[-C--:B------:R-:W-:Y:S01]  /*2900*/  FMUL.FTZ R60, R69, R156.reuse ;  /* 0x0000009c453c7220 */ /* 0x080fe20000410000 */
[----:B------:R-:W-:Y:S01]  /*2910*/  FMUL.FTZ R62, R62, UR13 ;  /* 0x0000000d3e3e7c20 */ /* 0x000fe20008410000 */
[----:B------:R-:W-:Y:S01]  /*2920*/  FMUL.FTZ R66, R66, UR13 ;  /* 0x0000000d42427c20 */ /* 0x000fe20008410000 */
[----:B------:R-:W-:Y:S01]  /*2930*/  LOP3.LUT P6, RZ, R74, 0xff0000, RZ, 0xc0, !PT ;  /* 0x00ff00004aff7812 */ /* 0x000fe200078cc0ff */
[----:B------:R-:W-:Y:S01]  /*2940*/  FMUL.FTZ R64, R64, UR13 ;  /* 0x0000000d40407c20 */ /* 0x000fe20008410000 */
[----:B------:R-:W-:Y:S01]  /*2950*/  FMUL.FTZ R60, R60, UR13 ;  /* 0x0000000d3c3c7c20 */ /* 0x000fe20008410000 */
[----:B------:R-:W-:Y:S01]  /*2960*/  FMUL.FTZ R70, R161, R156 ;  /* 0x0000009ca1467220 */ /* 0x000fe20000410000 */
[----:B------:R-:W-:Y:S01]  /*2970*/  LOP3.LUT P2, RZ, R74, 0xff00, RZ, 0xc0, !PT ;  /* 0x0000ff004aff7812 */ /* 0x000fe2000784c0ff */
[-CC-:B------:R-:W-:Y:S01]  /*2980*/  FFMA.FTZ R193, R193, R53.reuse, R52.reuse ;  /* 0x00000035c1c17223 */ /* 0x180fe20000010034 */
[----:B------:R-:W-:Y:S01]  /*2990*/  FSEL R171, R62, RZ, P4 ;  /* 0x000000ff3eab7208 */ /* 0x000fe20002000000 */
[-CC-:B------:R-:W-:Y:S01]  /*29a0*/  FFMA.FTZ R197, R197, R53.reuse, R52.reuse ;  /* 0x00000035c5c57223 */ /* 0x180fe20000010034 */
[----:B------:R-:W-:Y:S01]  /*29b0*/  FSEL R169, R66, RZ, P6 ;  /* 0x000000ff42a97208 */ /* 0x000fe20003000000 */
[----:B------:R-:W-:Y:S01]  /*29c0*/  FMUL.FTZ R66, R70, UR13 ;  /* 0x0000000d46427c20 */ /* 0x000fe20008410000 */
[----:B------:R-:W-:Y:S01]  /*29d0*/  FSEL R62, R64, RZ, P5 ;  /* 0x000000ff403e7208 */ /* 0x000fe20002800000 */
[----:B------:R-:W-:Y:S01]  /*29e0*/  FADD.FTZ R198, R198, -R193 ;  /* 0x800000c1c6c67221 */ /* 0x000fe20000010000 */
[----:B------:R-:W-:Y:S01]  /*29f0*/  LOP3.LUT P5, RZ, R75, 0xff, RZ, 0xc0, !PT ;  /* 0x000000ff4bff7812 */ /* 0x000fe200078ac0ff */
[-CC-:B------:R-:W-:Y:S01]  /*2a00*/  FFMA.FTZ R195, R195, R53.reuse, R52.reuse ;  /* 0x00000035c3c37223 */ /* 0x180fe20000010034 */
[----:B------:R-:W-:Y:S01]  /*2a10*/  FSEL R167, R60, RZ, P2 ;  /* 0x000000ff3ca77208 */ /* 0x000fe20001000000 */
[-C--:B------:R-:W-:Y:S01]  /*2a20*/  FFMA.FTZ R175, R175, R53.reuse, R52 ;  /* 0x00000035afaf7223 */ /* 0x080fe20000010034 */
[----:B------:R-:W-:Y:S01]  /*2a30*/  MOV R60, R72 ;  /* 0x00000048003c7202 */ /* 0x000fe20000000f00 */
[----:B------:R-:W-:Y:S01]  /*2a40*/  FADD.FTZ R188, R188, -R197 ;  /* 0x800000c5bcbc7221 */ /* 0x000fe20000010000 */
[----:B------:R-:W-:Y:S01]  /*2a50*/  FSEL R66, R66, RZ, P5 ;  /* 0x000000ff42427208 */ /* 0x000fe20002800000 */
[----:B------:R-:W-:Y:S01]  /*2a60*/  FADD.FTZ R190, R190, -R195 ;  /* 0x800000c3bebe7221 */ /* 0x000fe20000010000 */
[----:B------:R-:W-:Y:S01]  /*2a70*/  LOP3.LUT P5, RZ, R60, 0xff, RZ, 0xc0, !PT ;  /* 0x000000ff3cff7812 */ /* 0x000fe200078ac0ff */
[----:B------:R-:W-:Y:S01]  /*2a80*/  FMUL.FTZ R197, R159, R198 ;  /* 0x000000c69fc57220 */ /* 0x000fe20000410000 */
[----:B------:R-:W-:Y:S01]  /*2a90*/  @P1 PRMT R60, R38, 0x7632, R60 ;  /* 0x00007632263c1816 */ /* 0x000fe2000000003c */
[-C--:B------:R-:W-:Y:S01]  /*2aa0*/  FFMA.FTZ R177, R177, R53.reuse, R52 ;  /* 0x00000035b1b17223 */ /* 0x080fe20000010034 */
[----:B------:R-:W-:Y:S01]  /*2ab0*/  @P1 PRMT R70, R39, 0x7632, R70 ;  /* 0x0000763227461816 */ /* 0x000fe20000000046 */
[----:B------:R-:W-:Y:S01]  /*2ac0*/  FADD.FTZ R174, R174, -R175 ;  /* 0x800000afaeae7221 */ /* 0x000fe20000010000 */
[----:B------:R-:W-:Y:S01]  /*2ad0*/  @P1 SHF.L.U32 R60, R60, 0x10, RZ ;  /* 0x000000103c3c1819 */ /* 0x000fe200000006ff */
[-C--:B------:R-:W-:Y:S01]  /*2ae0*/  FFMA.FTZ R173, R173, R53.reuse, R52 ;  /* 0x00000035adad7223 */ /* 0x080fe20000010034 */
[----:B------:R-:W-:Y:S01]  /*2af0*/  @P1 SHF.L.U32 R70, R70, 0x10, RZ ;  /* 0x0000001046461819 */ /* 0x000fe200000006ff */
[----:B------:R-:W-:Y:S01]  /*2b00*/  FMUL.FTZ R195, R159, R190 ;  /* 0x000000be9fc37220 */ /* 0x000fe20000410000 */
[----:B------:R-:W-:Y:S01]  /*2b10*/  FMUL.FTZ R68, R163, R156 ;  /* 0x0000009ca3447220 */ /* 0x000fe20000410000 */
[----:B------:R-:W-:Y:S01]  /*2b20*/  @P1 FADD.FTZ R197, R197, R60 ;  /* 0x0000003cc5c51221 */ /* 0x000fe20000010000 */
[----:B------:R-:W-:Y:S01]  /*2b30*/  @P1 SHF.L.U32 R60, R40, 0x10, RZ ;  /* 0x00000010283c1819 */ /* 0x000fe200000006ff */
[----:B------:R-:W-:Y:S01]  /*2b40*/  FADD.FTZ R176, R176, -R177 ;  /* 0x800000b1b0b07221 */ /* 0x000fe20000010000 */
[----:B------:R-:W-:Y:S01]  /*2b50*/  FMUL.FTZ R191, R159, R174 ;  /* 0x000000ae9fbf7220 */ /* 0x000fe20000410000 */
[----:B------:R-:W-:Y:S01]  /*2b60*/  FADD.FTZ R172, R172, -R173 ;  /* 0x800000adacac7221 */ /* 0x000fe20000010000 */
[----:B------:R-:W-:Y:S01]  /*2b70*/  @P1 FADD.FTZ R195, R195, R70 ;  /* 0x00000046c3c31221 */ /* 0x000fe20000010000 */
[----:B------:R-:W-:Y:S01]  /*2b80*/  @P1 SHF.L.U32 R70, R41, 0x10, RZ ;  /* 0x0000001029461819 */ /* 0x000fe200000006ff */
[----:B------:R-:W-:Y:S01]  /*2b90*/  FMUL.FTZ R64, R68, UR13 ;  /* 0x0000000d44407c20 */ /* 0x000fe20008410000 */
[----:B------:R-:W-:Y:S01]  /*2ba0*/  FMUL.FTZ R177, R159, R176 ;  /* 0x000000b09fb17220 */ /* 0x000fe20000410000 */
[----:B------:R-:W-:Y:S01]  /*2bb0*/  @P1 FADD.FTZ R191, R191, R60 ;  /* 0x0000003cbfbf1221 */ /* 0x000fe20000010000 */
        /* <DEDUP_REMOVED lines=8> */
[----:B------:R-:W-:Y:S01]  /*2c40*/  FMUL.FTZ R60, R197, R156 ;  /* 0x0000009cc53c7220 */ /* 0x000fe20000410000 */
[-C--:B------:R-:W-:Y:S01]  /*2c50*/  FFMA.FTZ R179, R179, R53.reuse, R52 ;  /* 0x00000035b3b37223 */ /* 0x080fe20000010034 */
[----:B------:R-:W-:Y:S01]  /*2c60*/  @P1 PRMT R68, R40, 0x7632, R68 ;  /* 0x0000763228441816 */ /* 0x000fe20000000044 */
[----:B------:R-:W-:Y:S01]  /*2c70*/  FMUL.FTZ R175, R159, R186 ;  /* 0x000000ba9faf7220 */ /* 0x000fe20000410000 */
[----:B------:R-:W-:Y:S01]  /*2c80*/  FMUL.FTZ R60, R60, UR13 ;  /* 0x0000000d3c3c7c20 */ /* 0x000fe20008410000 */
[----:B------:R-:W-:Y:S01]  /*2c90*/  LOP3.LUT P2, RZ, R75, 0xff00, RZ, 0xc0, !PT ;  /* 0x0000ff004bff7812 */ /* 0x000fe2000784c0ff */
[----:B------:R-:W-:Y:S01]  /*2ca0*/  FADD.FTZ R178, R178, -R179 ;  /* 0x800000b3b2b27221 */ /* 0x000fe20000010000 */
[----:B------:R-:W-:Y:S01]  /*2cb0*/  @P1 SHF.L.U32 R68, R68, 0x10, RZ ;  /* 0x0000001044441819 */ /* 0x000fe200000006ff */
[----:B------:R-:W-:Y:S01]  /*2cc0*/  FMUL.FTZ R179, R159, R188 ;  /* 0x000000bc9fb37220 */ /* 0x000fe20000410000 */
[----:B------:R-:W-:Y:S01]  /*2cd0*/  @P1 FADD.FTZ R175, R175, R70 ;  /* 0x00000046afaf1221 */ /* 0x000fe20000010000 */
[-CC-:B------:R-:W-:Y:S01]  /*2ce0*/  FFMA.FTZ R201, R201, R53.reuse, R52.reuse ;  /* 0x00000035c9c97223 */ /* 0x180fe20000010034 */
[----:B------:R-:W-:Y:S01]  /*2cf0*/  LOP3.LUT P4, RZ, R74, 0xff000000, RZ, 0xc0, !PT ;  /* 0xff0000004aff7812 */ /* 0x000fe2000788c0ff */
[-C--:B------:R-:W-:Y:S01]  /*2d00*/  FMUL.FTZ R70, R195, R156.reuse ;  /* 0x0000009cc3467220 */ /* 0x080fe20000410000 */
[----:B------:R-:W-:Y:S01]  /*2d10*/  FSEL R199, R60, RZ, P2 ;  /* 0x000000ff3cc77208 */ /* 0x000fe20001000000 */
        /* <DEDUP_REMOVED lines=8> */
[-C--:B------:R-:W-:Y:S01]  /*2da0*/  FFMA.FTZ R204, R204, R53.reuse, R52 ;  /* 0x00000035cccc7223 */ /* 0x080fe20000010034 */
[----:B------:R-:W-:Y:S01]  /*2db0*/  @P1 FADD.FTZ R179, R179, R68 ;  /* 0x00000044b3b31221 */ /* 0x000fe20000010000 */
[-C--:B------:R-:W-:Y:S01]  /*2dc0*/  FMUL.FTZ R60, R191, R156.reuse ;  /* 0x0000009cbf3c7220 */ /* 0x080fe20000410000 */
[--C-:B------:R-:W-:Y:S01]  /*2dd0*/  FFMA.FTZ R53, R213, R53, R52.reuse ;  /* 0x00000035d5357223 */ /* 0x100fe20000010034 */
[----:B------:R-:W-:Y:S01]  /*2de0*/  FMUL.FTZ R68, R193, R156 ;  /* 0x0000009cc1447220 */ /* 0x000fe20000410000 */
[----:B------:R-:W-:Y:S01]  /*2df0*/  @P1 PRMT R52, R42, 0x7632, R52 ;  /* 0x000076322a341816 */ /* 0x000fe20000000034 */
[----:B------:R-:W-:Y:S01]  /*2e00*/  FADD.FTZ R200, R200, -R201 ;  /* 0x800000c9c8c87221 */ /* 0x000fe20000010000 */
[----:B------:R-:W-:Y:S01]  /*2e10*/  FSEL R64, R64, RZ, P4 ;  /* 0x000000ff40407208 */ /* 0x000fe20002000000 */
[----:B------:R-:W-:Y:S01]  /*2e20*/  FMUL.FTZ R70, R70, UR13 ;  /* 0x0000000d46467c20 */ /* 0x000fe20008410000 */
[----:B------:R-:W-:Y:S01]  /*2e30*/  @P1 SHF.L.U32 R74, R42, 0x10, RZ ;  /* 0x000000102a4a1819 */ /* 0x000fe200000006ff */
[----:B------:R-:W-:Y:S01]  /*2e40*/  FMUL.FTZ R173, R159, R178 ;  /* 0x000000b29fad7220 */ /* 0x000fe20000410000 */
[----:B------:R-:W-:Y:S01]  /*2e50*/  LOP3.LUT P4, RZ, R75, 0xff000000, RZ, 0xc0, !PT ;  /* 0xff0000004bff7812 */ /* 0x000fe2000788c0ff */
[----:B------:R-:W-:Y:S01]  /*2e60*/  FMUL.FTZ R60, R60, UR13 ;  /* 0x0000000d3c3c7c20 */ /* 0x000fe20008410000 */
[----:B------:R-:W-:Y:S01]  /*2e70*/  FMUL.FTZ R68, R68, UR13 ;  /* 0x0000000d44447c20 */ /* 0x000fe20008410000 */
[----:B------:R-:W-:Y:S01]  /*2e80*/  FADD.FTZ R204, R211, -R204 ;  /* 0x800000ccd3cc7221 */ /* 0x000fe20000010000 */
[----:B------:R-:W-:Y:S01]  /*2e90*/  @P1 SHF.L.U32 R52, R52, 0x10, RZ ;  /* 0x0000001034341819 */ /* 0x000fe200000006ff */
[----:B------:R-:W-:Y:S01]  /*2ea0*/  FMUL.FTZ R211, R159, R200 ;  /* 0x000000c89fd37220 */ /* 0x000fe20000410000 */
[----:B------:R-:W-:Y:S01]  /*2eb0*/  LOP3.LUT P6, RZ, R75, 0xff0000, RZ, 0xc0, !PT ;  /* 0x00ff00004bff7812 */ /* 0x000fe200078cc0ff */
[----:B------:R-:W-:Y:S01]  /*2ec0*/  @P1 FADD.FTZ R173, R173, R74 ;  /* 0x0000004aadad1221 */ /* 0x000fe20000010000 */
[----:B------:R-:W-:Y:S01]  /*2ed0*/  FSEL R215, R70, RZ, P4 ;  /* 0x000000ff46d77208 */ /* 0x000fe20002000000 */
[----:B------:R-:W-:Y:S01]  /*2ee0*/  FADD.FTZ R180, R180, -R183 ;  /* 0x800000b7b4b47221 */ /* 0x000fe20000010000 */
[-C--:B------:R-:W-:Y:S01]  /*2ef0*/  FMUL.FTZ R70, R177, R156.reuse ;  /* 0x0000009cb1467220 */ /* 0x080fe20000410000 */
[----:B------:R-:W-:Y:S01]  /*2f00*/  FSEL R75, R60, RZ, P5 ;  /* 0x000000ff3c4b7208 */ /* 0x000fe20002800000 */
[-C--:B------:R-:W-:Y:S01]  /*2f10*/  FMUL.FTZ R60, R175, R156.reuse ;  /* 0x0000009caf3c7220 */ /* 0x080fe20000410000 */
[----:B------:R-:W-:Y:S01]  /*2f20*/  FSEL R74, R68, RZ, P6 ;  /* 0x000000ff444a7208 */ /* 0x000fe20003000000 */
[----:B------:R-:W-:Y:S01]  /*2f30*/  @P1 FADD.FTZ R211, R211, R52 ;  /* 0x00000034d3d31221 */ /* 0x000fe20000010000 */
[----:B------:R-:W-:Y:S01]  /*2f40*/  LOP3.LUT P2, RZ, R72, 0xff00, RZ, 0xc0, !PT ;  /* 0x0000ff0048ff7812 */ /* 0x000fe2000784c0ff */
[----:B------:R-:W-:Y:S01]  /*2f50*/  FADD.FTZ R182, R182, -R181 ;  /* 0x800000b5b6b67221 */ /* 0x000fe20000010000 */
[C---:B------:R-:W-:Y:S01]  /*2f60*/  LOP3.LUT P6, RZ, R72.reuse, 0xff0000, RZ, 0xc0, !PT ;  /* 0x00ff000048ff7812 */ /* 0x040fe200078cc0ff */
[-C--:B------:R-:W-:Y:S01]  /*2f70*/  FMUL.FTZ R68, R179, R156.reuse ;  /* 0x0000009cb3447220 */ /* 0x080fe20000410000 */
[----:B------:R-:W-:Y:S01]  /*2f80*/  LOP3.LUT P4, RZ, R72, 0xff000000, RZ, 0xc0, !PT ;  /* 0xff00000048ff7812 */ /* 0x000fe2000788c0ff */
[----:B------:R-:W-:Y:S01]  /*2f90*/  FMUL.FTZ R72, R173, R156 ;  /* 0x0000009cad487220 */ /* 0x000fe20000410000 */
[----:B------:R-:W-:Y:S01]  /*2fa0*/  @P1 SHF.L.U32 R52, R44, 0x10, RZ ;  /* 0x000000102c341819 */ /* 0x000fe200000006ff */
[----:B------:R-:W-:Y:S01]  /*2fb0*/  FMUL.FTZ R181, R159, R180 ;  /* 0x000000b49fb57220 */ /* 0x000fe20000410000 */
[----:B------:R-:W-:Y:S01]  /*2fc0*/  FMUL.FTZ R70, R70, UR13 ;  /* 0x0000000d46467c20 */ /* 0x000fe20008410000 */
[----:B------:R-:W-:Y:S01]  /*2fd0*/  FMUL.FTZ R60, R60, UR13 ;  /* 0x0000000d3c3c7c20 */ /* 0x000fe20008410000 */
[----:B------:R-:W-:Y:S01]  /*2fe0*/  FMUL.FTZ R68, R68, UR13 ;  /* 0x0000000d44447c20 */ /* 0x000fe20008410000 */
[----:B------:R-:W-:Y:S01]  /*2ff0*/  FMUL.FTZ R72, R72, UR13 ;  /* 0x0000000d48487c20 */ /* 0x000fe20008410000 */
[----:B------:R-:W-:Y:S01]  /*3000*/  @P1 FADD.FTZ R181, R181, R52 ;  /* 0x00000034b5b51221 */ /* 0x000fe20000010000 */
[----:B------:R-:W-:Y:S01]  /*3010*/  LOP3.LUT P5, RZ, R73, 0xff, RZ, 0xc0, !PT ;  /* 0x000000ff49ff7812 */ /* 0x000fe200078ac0ff */
[----:B------:R-:W-:Y:S01]  /*3020*/  FMUL.FTZ R52, R211, R156 ;  /* 0x0000009cd3347220 */ /* 0x000fe20000410000 */
[----:B------:R-:W-:Y:S01]  /*3030*/  FSEL R189, R70, RZ, P6 ;  /* 0x000000ff46bd7208 */ /* 0x000fe20003000000 */
[----:B------:R-:W-:Y:S01]  /*3040*/  FADD.FTZ R212, R212, -R53 ;  /* 0x80000035d4d47221 */ /* 0x000fe20000010000 */
[----:B------:R-:W-:Y:S01]  /*3050*/  FSEL R70, R60, RZ, P4 ;  /* 0x000000ff3c467208 */ /* 0x000fe20002000000 */
[----:B------:R-:W-:Y:S01]  /*3060*/  FADD.FTZ R208, R208, -R207 ;  /* 0x800000cfd0d07221 */ /* 0x000fe20000010000 */
[----:B------:R-:W-:Y:S01]  /*3070*/  @P1 PRMT R53, R43, 0x7632, R53 ;  /* 0x000076322b351816 */ /* 0x000fe20000000035 */
[----:B------:R-:W-:Y:S01]  /*3080*/  FMUL.FTZ R207, R159, R182 ;  /* 0x000000b69fcf7220 */ /* 0x000fe20000410000 */
[----:B------:R-:W-:Y:S01]  /*3090*/  @P1 SHF.L.U32 R60, R43, 0x10, RZ ;  /* 0x000000102b3c1819 */ /* 0x000fe200000006ff */
[----:B------:R-:W-:Y:S01]  /*30a0*/  FMUL.FTZ R52, R52, UR13 ;  /* 0x0000000d34347c20 */ /* 0x000fe20008410000 */
[----:B------:R-:W-:Y:S01]  /*30b0*/  FSEL R68, R68, RZ, P2 ;  /* 0x000000ff44447208 */ /* 0x000fe20001000000 */
[----:B------:R-:W-:Y:S01]  /*30c0*/  FADD.FTZ R202, R202, -R203 ;  /* 0x800000cbcaca7221 */ /* 0x000fe20000010000 */
[----:B------:R-:W-:Y:S01]  /*30d0*/  FSEL R72, R72, RZ, P5 ;  /* 0x000000ff48487208 */ /* 0x000fe20002800000 */
[----:B------:R-:W-:Y:S01]  /*30e0*/  FADD.FTZ R206, R206, -R205 ;  /* 0x800000cdcece7221 */ /* 0x000fe20000010000 */
[----:B------:R-:W-:Y:S01]  /*30f0*/  LOP3.LUT P2, RZ, R73, 0xff00, RZ, 0xc0, !PT ;  /* 0x0000ff0049ff7812 */ /* 0x000fe2000784c0ff */
[----:B------:R-:W-:Y:S01]  /*3100*/  @P1 FADD.FTZ R207, R207, R60 ;  /* 0x0000003ccfcf1221 */ /* 0x000fe20000010000 */
[----:B------:R-:W-:Y:S01]  /*3110*/  LOP3.LUT P5, RZ, R76, 0xff, RZ, 0xc0, !PT ;  /* 0x000000ff4cff7812 */ /* 0x000fe200078ac0ff */
[----:B------:R-:W-:Y:S01]  /*3120*/  FADD.FTZ R210, R209, -R210 ;  /* 0x800000d2d1d27221 */ /* 0x000fe20000010000 */
[----:B------:R-:W-:Y:S01]  /*3130*/  @P1 SHF.L.U32 R76, R53, 0x10, RZ ;  /* 0x00000010354c1819 */ /* 0x000fe200000006ff */
[----:B------:R-:W-:Y:S01]  /*3140*/  FMUL.FTZ R209, R159, R202 ;  /* 0x000000ca9fd17220 */ /* 0x000fe20000410000 */
[----:B------:R-:W-:Y:S01]  /*3150*/  @P1 PRMT R53, R44, 0x7632, R53 ;  /* 0x000076322c351816 */ /* 0x000fe20000000035 */
[----:B------:R-:W-:Y:S01]  /*3160*/  FADD.FTZ R184, R185, -R184 ;  /* 0x800000b8b9b87221 */ /* 0x000fe20000010000 */
[----:B------:R-:W-:Y:S01]  /*3170*/  FSEL R213, R52, RZ, P2 ;  /* 0x000000ff34d57208 */ /* 0x000fe20001000000 */
[----:B------:R-:W-:Y:S01]  /*3180*/  FMUL.FTZ R203, R159, R206 ;  /* 0x000000ce9fcb7220 */ /* 0x000fe20000410000 */
[----:B------:R-:W-:Y:S01]  /*3190*/  @P1 PRMT R78, R47, 0x7632, R78 ;  /* 0x000076322f4e1816 */ /* 0x000fe2000000004e */
[----:B------:R-:W-:Y:S01]  /*31a0*/  FMUL.FTZ R52, R207, R156 ;  /* 0x0000009ccf347220 */ /* 0x000fe20000410000 */
[----:B------:R-:W-:Y:S01]  /*31b0*/  ISETP.NE.U32.AND P2, PT, RZ, UR14, PT ;  /* 0x0000000eff007c0c */ /* 0x000fe2000bf45070 */
[----:B------:R-:W-:Y:S01]  /*31c0*/  @P1 FADD.FTZ R209, R209, R76 ;  /* 0x0000004cd1d11221 */ /* 0x000fe20000010000 */
[----:B------:R-:W-:Y:S01]  /*31d0*/  @P1 SHF.L.U32 R60, R53, 0x10, RZ ;  /* 0x00000010353c1819 */ /* 0x000fe200000006ff */
[C---:B------:R-:W-:Y:S01]  /*31e0*/  FMUL.FTZ R205, R159.reuse, R212 ;  /* 0x000000d49fcd7220 */ /* 0x040fe20000410000 */
[----:B------:R-:W-:Y:S01]  /*31f0*/  @P1 PRMT R53, R46, 0x7632, R53 ;  /* 0x000076322e351816 */ /* 0x000fe20000000035 */
[----:B------:R-:W-:Y:S01]  /*3200*/  @P1 IMAD.U32 R78, R78, 0x10000, RZ ;  /* 0x000100004e4e1824 */ /* 0x000fe200078e00ff */
[----:B------:R-:W-:Y:S01]  /*3210*/  ISETP.NE.AND.EX P2, PT, RZ, UR15, PT, P2 ;  /* 0x0000000fff007c0c */ /* 0x000fe2000bf45320 */
[----:B------:R-:W-:Y:S01]  /*3220*/  FMUL.FTZ R201, R159, R184 ;  /* 0x000000b89fc97220 */ /* 0x000fe20000410000 */
[----:B------:R-:W-:Y:S01]  /*3230*/  @P1 SHF.L.U32 R76, R45, 0x10, RZ ;  /* 0x000000102d4c1819 */ /* 0x000fe200000006ff */
[----:B------:R-:W-:Y:S01]  /*3240*/  @P1 FADD.FTZ R203, R203, R60 ;  /* 0x0000003ccbcb1221 */ /* 0x000fe20000010000 */
[----:B------:R-:W-:Y:S01]  /*3250*/  FMUL.FTZ R52, R52, UR13 ;  /* 0x0000000d34347c20 */ /* 0x000fe20008410000 */
[----:B------:R-:W-:Y:S01]  /*3260*/  LOP3.LUT P6, RZ, R73, 0xff0000, RZ, 0xc0, !PT ;  /* 0x00ff000049ff7812 */ /* 0x000fe200078cc0ff */
[----:B------:R-:W-:Y:S01]  /*3270*/  FADD.FTZ R192, R192, -R187 ;  /* 0x800000bbc0c07221 */ /* 0x000fe20000010000 */
[----:B------:R-:W-:Y:S01]  /*3280*/  @P1 SHF.L.U32 R60, R53, 0x10, RZ ;  /* 0x00000010353c1819 */ /* 0x000fe200000006ff */
[----:B------:R-:W-:Y:S01]  /*3290*/  FMUL.FTZ R53, R209, R156 ;  /* 0x0000009cd1357220 */ /* 0x000fe20000410000 */
[--C-:B------:R-:W-:Y:S01]  /*32a0*/  @P1 FADD.FTZ R205, R205, R78.reuse ;  /* 0x0000004ecdcd1221 */ /* 0x100fe20000010000 */
[----:B------:R-:W-:Y:S01]  /*32b0*/  @P1 PRMT R78, R45, 0x7632, R78 ;  /* 0x000076322d4e1816 */ /* 0x000fe2000000004e */
[----:B------:R-:W-:Y:S01]  /*32c0*/  @P1 FADD.FTZ R201, R201, R76 ;  /* 0x0000004cc9c91221 */ /* 0x000fe20000010000 */
[C---:B------:R-:W-:Y:S01]  /*32d0*/  FMUL.FTZ R183, R159.reuse, R210 ;  /* 0x000000d29fb77220 */ /* 0x040fe20000410000 */
[----:B------:R-:W-:Y:S01]  /*32e0*/  @P1 SHF.L.U32 R80, R46, 0x10, RZ ;  /* 0x000000102e501819 */ /* 0x000fe200000006ff */
[----:B------:R-:W-:Y:S01]  /*32f0*/  FMUL.FTZ R187, R159, R192 ;  /* 0x000000c09fbb7220 */ /* 0x000fe20000410000 */
[----:B------:R-:W-:Y:S01]  /*3300*/  @P1 SHF.L.U32 R76, R47, 0x10, RZ ;  /* 0x000000102f4c1819 */ /* 0x000fe200000006ff */
[----:B------:R-:W-:Y:S01]  /*3310*/  FMUL.FTZ R185, R159, R204 ;  /* 0x000000cc9fb97220 */ /* 0x000fe20000410000 */
[----:B------:R-:W-:Y:S01]  /*3320*/  FSEL R160, R52, RZ, P6 ;  /* 0x000000ff34a07208 */ /* 0x000fe20003000000 */
[----:B------:R-:W-:Y:S01]  /*3330*/  FMUL.FTZ R53, R53, UR13 ;  /* 0x0000000d35357c20 */ /* 0x000fe20008410000 */
[----:B------:R-:W-:Y:S01]  /*3340*/  FMUL.FTZ R52, R181, R156 ;  /* 0x0000009cb5347220 */ /* 0x000fe20000410000 */
[----:B------:R-:W-:Y:S01]  /*3350*/  LOP3.LUT P4, RZ, R73, 0xff000000, RZ, 0xc0, !PT ;  /* 0xff00000049ff7812 */ /* 0x000fe2000788c0ff */
[----:B------:R-:W-:Y:S01]  /*3360*/  FMUL.FTZ R73, R159, R208 ;  /* 0x000000d09f497220 */ /* 0x000fe20000410000 */
[----:B------:R-:W-:Y:S01]  /*3370*/  @P1 SHF.L.U32 R78, R78, 0x10, RZ ;  /* 0x000000104e4e1819 */ /* 0x000fe200000006ff */
[----:B------:R-:W-:Y:S01]  /*3380*/  @P1 FADD.FTZ R183, R183, R60 ;  /* 0x0000003cb7b71221 */ /* 0x000fe20000010000 */
[----:B------:R-:W-:Y:S01]  /*3390*/  @P1 FADD.FTZ R187, R187, R80 ;  /* 0x00000050bbbb1221 */ /* 0x000fe20000010000 */
[----:B------:R-:W-:Y:S01]  /*33a0*/  @P1 FADD.FTZ R185, R185, R76 ;  /* 0x0000004cb9b91221 */ /* 0x000fe20000010000 */
[-C--:B------:R-:W-:Y:S01]  /*33b0*/  FMUL.FTZ R60, R201, R156.reuse ;  /* 0x0000009cc93c7220 */ /* 0x080fe20000410000 */
[----:B------:R-:W-:Y:S01]  /*33c0*/  FSEL R217, R53, RZ, P4 ;  /* 0x000000ff35d97208 */ /* 0x000fe20002000000 */
[----:B------:R-:W-:Y:S01]  /*33d0*/  FMUL.FTZ R76, R52, UR13 ;  /* 0x0000000d344c7c20 */ /* 0x000fe20008410000 */
[----:B------:R-:W-:Y:S01]  /*33e0*/  @P2 F2FP.BF16.F32.PACK_AB R65, RZ, R65 ;  /* 0x00000041ff41223e */ /* 0x000fe200000010ff */
[----:B------:R-:W0:Y:S01]  /*33f0*/  @P2 LDC.64 R52, c[0x0][0x308] ;  /* 0x0000c200ff342b82 */ /* 0x000e220000000a00 */
[----:B------:R-:W-:Y:S01]  /*3400*/  @P1 FADD.FTZ R73, R73, R78 ;  /* 0x0000004e49491221 */ /* 0x000fe20000010000 */
[-C--:B------:R-:W-:Y:S01]  /*3410*/  FMUL.FTZ R78, R187, R156.reuse ;  /* 0x0000009cbb4e7220 */ /* 0x080fe20000410000 */
[----:B------:R-:W-:Y:S01]  /*3420*/  FMUL.FTZ R60, R60, UR13 ;  /* 0x0000000d3c3c7c20 */ /* 0x000fe20008410000 */
[----:B------:R-:W-:Y:S01]  /*3430*/  @P2 F2FP.BF16.F32.PACK_AB R61, RZ, R61 ;  /* 0x0000003dff3d223e */ /* 0x000fe200000010ff */
[----:B------:R-:W-:Y:S01]  /*3440*/  FMUL.FTZ R82, R185, R156 ;  /* 0x0000009cb9527220 */ /* 0x000fe20000410000 */
[----:B------:R-:W-:Y:S01]  /*3450*/  LOP3.LUT P6, RZ, R2, 0xff0000, RZ, 0xc0, !PT ;  /* 0x00ff000002ff7812 */ /* 0x000fe200078cc0ff */
[----:B------:R-:W-:Y:S01]  /*3460*/  FMUL.FTZ R80, R78, UR13 ;  /* 0x0000000d4e507c20 */ /* 0x000fe20008410000 */
[----:B------:R-:W-:Y:S01]  /*3470*/  @P2 PRMT R49, R65, 0x7610, R49 ;  /* 0x0000761041312816 */ /* 0x000fe20000000031 */
[----:B------:R-:W-:Y:S01]  /*3480*/  FMUL.FTZ R82, R82, UR13 ;  /* 0x0000000d52527c20 */ /* 0x000fe20008410000 */
[----:B------:R-:W-:-:S02]  /*3490*/  FSEL R78, R60, RZ, P6 ;  /* 0x000000ff3c4e7208 */ /* 0x000fc40003000000 */
[----:B------:R-:W-:Y:S02]  /*34a0*/  @P2 PRMT R49, R49, 0x5410, R61 ;  /* 0x0000541031312816 */ /* 0x000fe4000000003d */
[----:B------:R-:W1:Y:S01]  /*34b0*/  @P2 LDC.64 R60, c[0x0][0x308] ;  /* 0x0000c200ff3c2b82 */ /* 0x000e620000000a00 */
[----:B------:R-:W-:Y:S02]  /*34c0*/  FSEL R76, R76, RZ, P5 ;  /* 0x000000ff4c4c7208 */ /* 0x000fe40002800000 */
[C---:B------:R-:W-:Y:S02]  /*34d0*/  LOP3.LUT P4, RZ, R3.reuse, 0xff, RZ, 0xc0, !PT ;  /* 0x000000ff03ff7812 */ /* 0x040fe4000788c0ff */
[----:B------:R-:W-:Y:S02]  /*34e0*/  LOP3.LUT P5, RZ, R3, 0xff0000, RZ, 0xc0, !PT ;  /* 0x00ff000003ff7812 */ /* 0x000fe400078ac0ff */
[----:B------:R-:W-:Y:S02]  /*34f0*/  @P2 F2FP.BF16.F32.PACK_AB R55, RZ, R55 ;  /* 0x00000037ff37223e */ /* 0x000fe400000010ff */
[----:B------:R-:W-:Y:S01]  /*3500*/  @P2 F2FP.BF16.F32.PACK_AB R63, RZ, R63 ;  /* 0x0000003fff3f223e */ /* 0x000fe200000010ff */
[----:B0-----:R-:W-:Y:S01]  /*3510*/  @P2 IMAD.WIDE.U32 R52, R158, 0x10, R52 ;  /* 0x000000109e342825 */ /* 0x001fe200078e0034 */
[----:B------:R-:W-:-:S02]  /*3520*/  @P2 F2FP.BF16.F32.PACK_AB R83, RZ, R83 ;  /* 0x00000053ff53223e */ /* 0x000fc400000010ff */
[----:B------:R-:W-:Y:S02]  /*3530*/  FSEL R80, R80, RZ, P4 ;  /* 0x000000ff50507208 */ /* 0x000fe40002000000 */
[----:B------:R-:W-:Y:S02]  /*3540*/  FSEL R82, R82, RZ, P5 ;  /* 0x000000ff52527208 */ /* 0x000fe40002800000 */
[----:B------:R-:W-:Y:S02]  /*3550*/  @P2 F2FP.BF16.F32.PACK_AB R67, RZ, R67 ;  /* 0x00000043ff43223e */ /* 0x000fe400000010ff */
[----:B------:R-:W-:Y:S02]  /*3560*/  @P2 F2FP.BF16.F32.PACK_AB R81, RZ, R81 ;  /* 0x00000051ff51223e */ /* 0x000fe400000010ff */
[----:B------:R-:W-:Y:S02]  /*3570*/  @P2 F2FP.BF16.F32.PACK_AB R79, RZ, R79 ;  /* 0x0000004fff4f223e */ /* 0x000fe400000010ff */
[----:B------:R-:W-:-:S02]  /*3580*/  @P2 PRMT R48, R55, 0x7610, R48 ;  /* 0x0000761037302816 */ /* 0x000fc40000000030 */
[----:B------:R-:W-:Y:S02]  /*3590*/  @P2 PRMT R50, R63, 0x7610, R50 ;  /* 0x000076103f322816 */ /* 0x000fe40000000032 */
[----:B------:R-:W-:Y:S02]  /*35a0*/  @P2 PRMT R51, R83, 0x7610, R51 ;  /* 0x0000761053332816 */ /* 0x000fe40000000033 */
[C---:B------:R-:W-:Y:S02]  /*35b0*/  LOP3.LUT P1, RZ, R2.reuse, 0xff00, RZ, 0xc0, !PT ;  /* 0x0000ff0002ff7812 */ /* 0x040fe4000782c0ff */
[----:B------:R-:W-:Y:S02]  /*35c0*/  LOP3.LUT P6, RZ, R2, 0xff000000, RZ, 0xc0, !PT ;  /* 0xff00000002ff7812 */ /* 0x000fe400078cc0ff */
[C---:B------:R-:W-:Y:S02]  /*35d0*/  LOP3.LUT P4, RZ, R3.reuse, 0xff00, RZ, 0xc0, !PT ;  /* 0x0000ff0003ff7812 */ /* 0x040fe4000788c0ff */
[----:B------:R-:W-:-:S02]  /*35e0*/  LOP3.LUT P5, RZ, R3, 0xff000000, RZ, 0xc0, !PT ;  /* 0xff00000003ff7812 */ /* 0x000fc400078ac0ff */
[----:B------:R-:W0:Y:S01]  /*35f0*/  LDC.64 R2, c[0x0][0x2f8] ;  /* 0x0000be00ff027b82 */ /* 0x000e220000000a00 */
[----:B------:R-:W-:Y:S02]  /*3600*/  @P2 PRMT R48, R48, 0x5410, R67 ;  /* 0x0000541030302816 */ /* 0x000fe40000000043 */
[----:B------:R-:W-:Y:S02]  /*3610*/  @P2 PRMT R50, R50, 0x5410, R81 ;  /* 0x0000541032322816 */ /* 0x000fe40000000051 */
[----:B------:R-:W-:Y:S02]  /*3620*/  @P2 PRMT R51, R51, 0x5410, R79 ;  /* 0x0000541033332816 */ /* 0x000fe4000000004f */
[----:B------:R-:W-:Y:S02]  /*3630*/  @P2 F2FP.BF16.F32.PACK_AB R77, RZ, R77 ;  /* 0x0000004dff4d223e */ /* 0x000fe400000010ff */
[----:B------:R-:W-:Y:S01]  /*3640*/  @P2 F2FP.BF16.F32.PACK_AB R71, RZ, R71 ;  /* 0x00000047ff47223e */ /* 0x000fe200000010ff */
[----:B------:R2:W-:Y:S01]  /*3650*/  @P2 STG.E.128 desc[UR6][R52.64], R48 ;  /* 0x0000003034002986 */ /* 0x0005e2000c101d06 */
[----:B------:R-:W-:-:S02]  /*3660*/  @P2 F2FP.BF16.F32.PACK_AB R161, RZ, R161 ;  /* 0x000000a1ffa1223e */ /* 0x000fc400000010ff */
[----:B------:R-:W-:Y:S02]  /*3670*/  @P2 F2FP.BF16.F32.PACK_AB R193, RZ, R193 ;  /* 0x000000c1ffc1223e */ /* 0x000fe400000010ff */
[----:B------:R-:W-:Y:S02]  /*3680*/  @P2 F2FP.BF16.F32.PACK_AB R69, RZ, R69 ;  /* 0x00000045ff45223e */ /* 0x000fe400000010ff */
[----:B------:R-:W-:Y:S02]  /*3690*/  @P2 F2FP.BF16.F32.PACK_AB R163, RZ, R163 ;  /* 0x000000a3ffa3223e */ /* 0x000fe400000010ff */
[----:B------:R-:W-:Y:S02]  /*36a0*/  @P2 F2FP.BF16.F32.PACK_AB R197, RZ, R197 ;  /* 0x000000c5ffc5223e */ /* 0x000fe400000010ff */
[----:B------:R-:W-:Y:S02]  /*36b0*/  @P2 F2FP.BF16.F32.PACK_AB R195, RZ, R195 ;  /* 0x000000c3ffc3223e */ /* 0x000fe400000010ff */
[----:B------:R-:W-:Y:S01]  /*36c0*/  F2FP.BF16.F32.PACK_AB R55, R171, R58 ;  /* 0x0000003aab37723e */ /* 0x000fe200000010ff */
[----:B0-----:R-:W-:Y:S01]  /*36d0*/  IMAD.WIDE.U32 R158, R158, 0x10, R2 ;  /* 0x000000109e9e7825 */ /* 0x001fe200078e0002 */
[----:B------:R-:W-:-:S02]  /*36e0*/  F2FP.BF16.F32.PACK_AB R54, R165, R54 ;  /* 0x00000036a536723e */ /* 0x000fc400000010ff */
[----:B------:R-:W-:Y:S02]  /*36f0*/  @P2 F2FP.BF16.F32.PACK_AB R191, RZ, R191 ;  /* 0x000000bfffbf223e */ /* 0x000fe400000010ff */
[----:B--2---:R-:W-:Y:S02]  /*3700*/  F2FP.BF16.F32.PACK_AB R53, R56, R59 ;  /* 0x0000003b3835723e */ /* 0x004fe400000010ff */
[----:B------:R-:W-:Y:S01]  /*3710*/  F2FP.BF16.F32.PACK_AB R56, R167, R62 ;  /* 0x0000003ea738723e */ /* 0x000fe200000010ff */
[----:B-1----:R-:W-:Y:S01]  /*3720*/  @P2 IMAD.WIDE.U32 R62, R157, 0x10, R60 ;  /* 0x000000109d3e2825 */ /* 0x002fe200078e003c */
[----:B------:R-:W-:Y:S01]  /*3730*/  @P2 PRMT R48, R77, 0x7610, R48 ;  /* 0x000076104d302816 */ /* 0x000fe20000000030 */
[----:B------:R-:W0:Y:S01]  /*3740*/  @P2 LDC.64 R60, c[0x0][0x308] ;  /* 0x0000c200ff3c2b82 */ /* 0x000e220000000a00 */
[----:B------:R-:W-:Y:S02]  /*3750*/  @P2 PRMT R49, R71, 0x7610, R49 ;  /* 0x0000761047312816 */ /* 0x000fe40000000031 */
[----:B------:R-:W-:-:S02]  /*3760*/  @P2 PRMT R50, R161, 0x7610, R50 ;  /* 0x00007610a1322816 */ /* 0x000fc40000000032 */
[----:B------:R-:W-:Y:S02]  /*3770*/  @P2 PRMT R51, R193, 0x7610, R51 ;  /* 0x00007610c1332816 */ /* 0x000fe40000000033 */
[----:B------:R-:W-:Y:S02]  /*3780*/  F2FP.BF16.F32.PACK_AB R52, R0, R57 ;  /* 0x000000390034723e */ /* 0x000fe400000010ff */
[----:B------:R-:W-:Y:S02]  /*3790*/  @P2 PRMT R48, R48, 0x5410, R69 ;  /* 0x0000541030302816 */ /* 0x000fe40000000045 */
[----:B------:R-:W-:Y:S01]  /*37a0*/  @P2 PRMT R49, R49, 0x5410, R163 ;  /* 0x0000541031312816 */ /* 0x000fe200000000a3 */
[----:B------:R1:W-:Y:S01]  /*37b0*/  STG.E.128 desc[UR6][R158.64], R52 ;  /* 0x000000349e007986 */ /* 0x0003e2000c101d06 */
[----:B------:R-:W-:Y:S02]  /*37c0*/  @P2 PRMT R50, R50, 0x5410, R197 ;  /* 0x0000541032322816 */ /* 0x000fe400000000c5 */
[----:B------:R-:W-:-:S02]  /*37d0*/  @P2 PRMT R51, R51, 0x5410, R195 ;  /* 0x0000541033332816 */ /* 0x000fc400000000c3 */
[----:B------:R-:W-:Y:S02]  /*37e0*/  @P2 F2FP.BF16.F32.PACK_AB R177, RZ, R177 ;  /* 0x000000b1ffb1223e */ /* 0x000fe400000010ff */
[----:B------:R-:W-:Y:S01]  /*37f0*/  @P2 F2FP.BF16.F32.PACK_AB R173, RZ, R173 ;  /* 0x000000adffad223e */ /* 0x000fe200000010ff */
[----:B------:R2:W-:Y:S01]  /*3800*/  @P2 STG.E.128 desc[UR6][R62.64], R48 ;  /* 0x000000303e002986 */ /* 0x0005e2000c101d06 */
[----:B------:R-:W-:Y:S02]  /*3810*/  @P2 F2FP.BF16.F32.PACK_AB R207, RZ, R207 ;  /* 0x000000cfffcf223e */ /* 0x000fe400000010ff */
[----:B------:R-:W-:Y:S01]  /*3820*/  F2FP.BF16.F32.PACK_AB R57, R64, R169 ;  /* 0x000000a94039723e */ /* 0x000fe200000010ff */
[----:B------:R-:W-:Y:S01]  /*3830*/  IMAD.WIDE.U32 R64, R157, 0x10, R2 ;  /* 0x000000109d407825 */ /* 0x000fe200078e0002 */
[----:B------:R-:W-:Y:S02]  /*3840*/  F2FP.BF16.F32.PACK_AB R59, R215, R74 ;  /* 0x0000004ad73b723e */ /* 0x000fe400000010ff */
[----:B------:R-:W-:Y:S01]  /*3850*/  F2FP.BF16.F32.PACK_AB R58, R199, R66 ;  /* 0x00000042c73a723e */ /* 0x000fe200000010ff */
[----:B0-----:R-:W-:Y:S01]  /*3860*/  @P2 IMAD.WIDE.U32 R60, R154, 0x10, R60 ;  /* 0x000000109a3c2825 */ /* 0x001fe200078e003c */
[----:B------:R-:W-:Y:S01]  /*3870*/  @P2 F2FP.BF16.F32.PACK_AB R179, RZ, R179 ;  /* 0x000000b3ffb3223e */ /* 0x000fe200000010ff */
[----:B------:R-:W0:Y:S01]  /*3880*/  @P2 LDC.64 R66, c[0x0][0x308] ;  /* 0x0000c200ff422b82 */ /* 0x000e220000000a00 */
[----:B------:R-:W-:Y:S01]  /*3890*/  @P2 F2FP.BF16.F32.PACK_AB R175, RZ, R175 ;  /* 0x000000afffaf223e */ /* 0x000fe200000010ff */
[----:B------:R3:W-:Y:S01]  /*38a0*/  STG.E.128 desc[UR6][R64.64], R56 ;  /* 0x0000003840007986 */ /* 0x0007e2000c101d06 */
[----:B------:R-:W-:-:S02]  /*38b0*/  @P2 F2FP.BF16.F32.PACK_AB R211, RZ, R211 ;  /* 0x000000d3ffd3223e */ /* 0x000fc400000010ff */
[----:B------:R-:W-:Y:S02]  /*38c0*/  @P2 F2FP.BF16.F32.PACK_AB R209, RZ, R209 ;  /* 0x000000d1ffd1223e */ /* 0x000fe400000010ff */
[----:B-1----:R-:W-:Y:S02]  /*38d0*/  F2FP.BF16.F32.PACK_AB R55, R217, R160 ;  /* 0x000000a0d937723e */ /* 0x002fe400000010ff */
[----:B--2---:R-:W-:Y:S02]  /*38e0*/  @P2 PRMT R48, R191, 0x7610, R48 ;  /* 0x00007610bf302816 */ /* 0x004fe40000000030 */
[----:B------:R-:W-:Y:S02]  /*38f0*/  @P2 PRMT R49, R177, 0x7610, R49 ;  /* 0x00007610b1312816 */ /* 0x000fe40000000031 */
[----:B------:R-:W-:Y:S02]  /*3900*/  @P2 PRMT R50, R173, 0x7610, R50 ;  /* 0x00007610ad322816 */ /* 0x000fe40000000032 */
[----:B------:R-:W-:-:S02]  /*3910*/  @P2 PRMT R51, R207, 0x7610, R51 ;  /* 0x00007610cf332816 */ /* 0x000fc40000000033 */
[----:B------:R-:W-:Y:S02]  /*3920*/  @P2 PRMT R48, R48, 0x5410, R179 ;  /* 0x0000541030302816 */ /* 0x000fe400000000b3 */
[----:B------:R-:W-:Y:S01]  /*3930*/  @P2 PRMT R49, R49, 0x5410, R175 ;  /* 0x0000541031312816 */ /* 0x000fe200000000af */
[----:B---3--:R-:W-:Y:S01]  /*3940*/  IMAD.WIDE.U32 R56, R154, 0x10, R2 ;  /* 0x000000109a387825 */ /* 0x008fe200078e0002 */
[----:B------:R-:W-:-:S03]  /*3950*/  @P2 PRMT R50, R50, 0x5410, R211 ;  /* 0x0000541032322816 */ /* 0x000fc600000000d3 */
[----:B------:R-:W-:Y:S01]  /*3960*/  FMUL.FTZ R58, R205, R156 ;  /* 0x0000009ccd3a7220 */ /* 0x000fe20000410000 */
[----:B------:R-:W-:Y:S01]  /*3970*/  @P2 PRMT R51, R51, 0x5410, R209 ;  /* 0x0000541033332816 */ /* 0x000fe200000000d1 */
[----:B0-----:R-:W-:Y:S01]  /*3980*/  @P2 IMAD.WIDE.U32 R66, R155, 0x10, R66 ;  /* 0x000000109b422825 */ /* 0x001fe200078e0042 */
[----:B------:R-:W-:-:S03]  /*3990*/  F2FP.BF16.F32.PACK_AB R54, R213, R72 ;  /* 0x00000048d536723e */ /* 0x000fc600000010ff */
[----:B------:R-:W-:Y:S01]  /*39a0*/  FMUL.FTZ R58, R58, UR13 ;  /* 0x0000000d3a3a7c20 */ /* 0x000fe20008410000 */
[----:B------:R-:W-:Y:S01]  /*39b0*/  F2FP.BF16.F32.PACK_AB R53, R70, R189 ;  /* 0x000000bd4635723e */ /* 0x000fe200000010ff */
[----:B------:R0:W-:Y:S01]  /*39c0*/  @P2 STG.E.128 desc[UR6][R60.64], R48 ;  /* 0x000000303c002986 */ /* 0x0001e2000c101d06 */
        /* <DEDUP_REMOVED lines=10> */
[----:B------:R-:W-:Y:S02]  /*3a70*/  @P2 F2FP.BF16.F32.PACK_AB R205, RZ, R205 ;  /* 0x000000cdffcd223e */ /* 0x000fe400000010ff */
[----:B------:R-:W-:-:S02]  /*3a80*/  FSEL R203, R203, RZ, P1 ;  /* 0x000000ffcbcb7208 */ /* 0x000fc40000800000 */
[----:B------:R-:W-:Y:S02]  /*3a90*/  ISETP.GE.AND P1, PT, R152, UR17, PT ;  /* 0x0000001198007c0c */ /* 0x000fe4000bf26270 */
        /* <DEDUP_REMOVED lines=13> */
[----:B------:R-:W-:-:S02]  /*3b70*/  @P2 PRMT R48, R48, 0x5410, R0 ;  /* 0x0000541030302816 */ /* 0x000fc40000000000 */
        /* <DEDUP_REMOVED lines=8> */
[----:B------:R-:W-:-:S03]  /*3c00*/  SEL R160, RZ, 0x1, P3 ;  /* 0x00000001ffa07807 */ /* 0x000fc60001800000 */
[----:B------:R0:W-:Y:S01]  /*3c10*/  STG.E.128 desc[UR6][R2.64], R52 ;  /* 0x0000003402007986 */ /* 0x0001e2000c101d06 */
[----:B------:R-:W-:Y:S05]  /*3c20*/  @!P1 BRA `(.L_x_3679) ;  /* 0xffffffc8007c9947 */ /* 0x000fea000383ffff */
[----:B------:R-:W-:Y:S01]  /*3c30*/  IMAD.MOV.U32 R64, RZ, RZ, R142 ;  /* 0x000000ffff407224 */ /* 0x000fe200078e008e */
[----:B------:R-:W-:Y:S01]  /*3c40*/  MOV R59, R140 ;  /* 0x0000008c003b7202 */ /* 0x000fe20000000f00 */
[----:B------:R-:W-:Y:S01]  /*3c50*/  IMAD.MOV.U32 R28, RZ, RZ, R110 ;  /* 0x000000ffff1c7224 */ /* 0x000fe200078e006e */
        /* <DEDUP_REMOVED lines=59> */
[----:B------:R-:W-:-:S07]  /*4010*/  MOV R67, R131 ;  /* 0x0000008300437202 */ /* 0x000fce0000000f00 */
.L_x_3676:
        /* <DEDUP_REMOVED lines=27> */
.L_x_3677:
[----:B------:R-:W-:Y:S01]  /*41d0*/  HFMA2.MMA R62, -RZ, RZ, 0, 9.5367431640625e-07 ;  /* 0x00000010ff3e7435 */ /* 0x000fe200000001ff */
[----:B------:R-:W-:Y:S02]  /*41e0*/  MOV R63, R55 ;  /* 0x00000037003f7202 */ /* 0x000fe40000000f00 */
[----:B------:R-:W-:Y:S02]  /*41f0*/  MOV R65, 0x1f ;  /* 0x0000001f00417802 */ /* 0x000fe40000000f00 */
[----:B------:R-:W-:-:S07]  /*4200*/  MOV R60, 0xffffffff ;  /* 0xffffffff003c7802 */ /* 0x000fce0000000f00 */
[----:B-----5:R-:W-:Y:S05]  /*4210*/  WARPSYNC.COLLECTIVE R60, `(.L_x_3680) ;  /* 0x000000003c087348 */ /* 0x020fea0003c00000 */
[----:B------:R0:W1:Y:S02]  /*4220*/  SHFL.DOWN P3, R61, R63, R62, R65 ;  /* 0x0800003e3f3d7389 */ /* 0x0000640000060041 */
[----:B01---5:R-:W-:Y:S01]  /*4230*/  ENDCOLLECTIVE ;  /* 0x000000000000791b */ /* 0x023fe20003800000 */
.L_x_3680:
[----:B------:R-:W-:Y:S02]  /*4240*/  MOV R63, R53 ;  /* 0x00000035003f7202 */ /* 0x000fe40000000f00 */
[----:B------:R-:W-:-:S07]  /*4250*/  MOV R52, R61 ;  /* 0x0000003d00347202 */ /* 0x000fce0000000f00 */
[----:B------:R-:W-:Y:S05]  /*4260*/  WARPSYNC.COLLECTIVE R60, `(.L_x_3681) ;  /* 0x000000003c087348 */ /* 0x000fea0003c00000 */
[----:B------:R0:W1:Y:S02]  /*4270*/  SHFL.DOWN P3, R61, R63, R62, R65 ;  /* 0x0800003e3f3d7389 */ /* 0x0000640000060041 */
[----:B01----:R-:W-:Y:S01]  /*4280*/  ENDCOLLECTIVE ;  /* 0x000000000000791b */ /* 0x003fe20003800000 */
.L_x_3681:
[----:B------:R-:W-:Y:S01]  /*4290*/  FADD.FTZ R52, R55, R52 ;  /* 0x0000003437347221 */ /* 0x000fe20000010000 */
[----:B------:R-:W-:-:S04]  /*42a0*/  HFMA2.MMA R62, -RZ, RZ, 0, 4.76837158203125e-07 ;  /* 0x00000008ff3e7435 */ /* 0x000fc800000001ff */
[----:B------:R-:W-:Y:S02]  /*42b0*/  MOV R63, R52 ;  /* 0x00000034003f7202 */ /* 0x000fe40000000f00 */
[----:B------:R-:W-:-:S07]  /*42c0*/  MOV R54, R61 ;  /* 0x0000003d00367202 */ /* 0x000fce0000000f00 */
[----:B------:R-:W-:Y:S05]  /*42d0*/  WARPSYNC.COLLECTIVE R60, `(.L_x_3682) ;  /* 0x000000003c087348 */ /* 0x000fea0003c00000 */
[----:B------:R0:W1:Y:S02]  /*42e0*/  SHFL.DOWN P3, R61, R63, R62, R65 ;  /* 0x0800003e3f3d7389 */ /* 0x0000640000060041 */
[----:B01----:R-:W-:Y:S01]  /*42f0*/  ENDCOLLECTIVE ;  /* 0x000000000000791b */ /* 0x003fe20003800000 */
.L_x_3682:
[----:B------:R-:W-:-:S05]  /*4300*/  FADD.FTZ R54, R53, R54 ;  /* 0x0000003635367221 */ /* 0x000fca0000010000 */
[----:B------:R-:W-:Y:S02]  /*4310*/  MOV R63, R54 ;  /* 0x00000036003f7202 */ /* 0x000fe40000000f00 */
[----:B------:R-:W-:-:S07]  /*4320*/  MOV R57, R61 ;  /* 0x0000003d00397202 */ /* 0x000fce0000000f00 */
[----:B------:R-:W-:Y:S05]  /*4330*/  WARPSYNC.COLLECTIVE R60, `(.L_x_3683) ;  /* 0x000000003c087348 */ /* 0x000fea0003c00000 */
[----:B------:R0:W1:Y:S02]  /*4340*/  SHFL.DOWN P3, R61, R63, R62, R65 ;  /* 0x0800003e3f3d7389 */ /* 0x0000640000060041 */
[----:B01----:R-:W-:Y:S01]  /*4350*/  ENDCOLLECTIVE ;  /* 0x000000000000791b */ /* 0x003fe20003800000 */
.L_x_3683:
[----:B------:R-:W-:Y:S01]  /*4360*/  FADD.FTZ R57, R52, R57 ;  /* 0x0000003934397221 */ /* 0x000fe20000010000 */
[----:B------:R-:W-:-:S04]  /*4370*/  HFMA2.MMA R62, -RZ, RZ, 0, 2.384185791015625e-07 ;  /* 0x00000004ff3e7435 */ /* 0x000fc800000001ff */
[----:B------:R-:W-:Y:S02]  /*4380*/  MOV R63, R57 ;  /* 0x00000039003f7202 */ /* 0x000fe40000000f00 */
[----:B------:R-:W-:-:S07]  /*4390*/  MOV R59, R61 ;  /* 0x0000003d003b7202 */ /* 0x000fce0000000f00 */
[----:B------:R-:W-:Y:S05]  /*43a0*/  WARPSYNC.COLLECTIVE R60, `(.L_x_3684) ;  /* 0x000000003c087348 */ /* 0x000fea0003c00000 */
[----:B------:R0:W1:Y:S02]  /*43b0*/  SHFL.DOWN P3, R61, R63, R62, R65 ;  /* 0x0800003e3f3d7389 */ /* 0x0000640000060041 */
[----:B01----:R-:W-:Y:S01]  /*43c0*/  ENDCOLLECTIVE ;  /* 0x000000000000791b */ /* 0x003fe20003800000 */
.L_x_3684:
[----:B------:R-:W-:-:S05]  /*43d0*/  FADD.FTZ R59, R54, R59 ;  /* 0x0000003b363b7221 */ /* 0x000fca0000010000 */
[----:B------:R-:W-:Y:S02]  /*43e0*/  MOV R63, R59 ;  /* 0x0000003b003f7202 */ /* 0x000fe40000000f00 */
[----:B------:R-:W-:-:S07]  /*43f0*/  MOV R56, R61 ;  /* 0x0000003d00387202 */ /* 0x000fce0000000f00 */
[----:B------:R-:W-:Y:S05]  /*4400*/  WARPSYNC.COLLECTIVE R60, `(.L_x_3685) ;  /* 0x000000003c087348 */ /* 0x000fea0003c00000 */
[----:B------:R0:W1:Y:S02]  /*4410*/  SHFL.DOWN P3, R61, R63, R62, R65 ;  /* 0x0800003e3f3d7389 */ /* 0x0000640000060041 */
[----:B01----:R-:W-:Y:S01]  /*4420*/  ENDCOLLECTIVE ;  /* 0x000000000000791b */ /* 0x003fe20003800000 */
.L_x_3685:
[----:B------:R-:W-:Y:S01]  /*4430*/  FADD.FTZ R56, R57, R56 ;  /* 0x0000003839387221 */ /* 0x000fe20000010000 */
[----:B------:R-:W-:-:S04]  /*4440*/  HFMA2.MMA R62, -RZ, RZ, 0, 1.1920928955078125e-07 ;  /* 0x00000002ff3e7435 */ /* 0x000fc800000001ff */
[----:B------:R-:W-:Y:S02]  /*4450*/  MOV R63, R56 ;  /* 0x00000038003f7202 */ /* 0x000fe40000000f00 */
[----:B------:R-:W-:-:S07]  /*4460*/  MOV R58, R61 ;  /* 0x0000003d003a7202 */ /* 0x000fce0000000f00 */
[----:B------:R-:W-:Y:S05]  /*4470*/  WARPSYNC.COLLECTIVE R60, `(.L_x_3686) ;  /* 0x000000003c087348 */ /* 0x000fea0003c00000 */
[----:B------:R0:W1:Y:S02]  /*4480*/  SHFL.DOWN P3, R61, R63, R62, R65 ;  /* 0x0800003e3f3d7389 */ /* 0x0000640000060041 */
[----:B01----:R-:W-:Y:S01]  /*4490*/  ENDCOLLECTIVE ;  /* 0x000000000000791b */ /* 0x003fe20003800000 */
.L_x_3686:
[----:B------:R-:W-:-:S05]  /*44a0*/  FADD.FTZ R58, R59, R58 ;  /* 0x0000003a3b3a7221 */ /* 0x000fca0000010000 */
[----:B------:R-:W-:Y:S02]  /*44b0*/  MOV R63, R58 ;  /* 0x0000003a003f7202 */ /* 0x000fe40000000f00 */
[----:B------:R-:W-:-:S07]  /*44c0*/  MOV R53, R61 ;  /* 0x0000003d00357202 */ /* 0x000fce0000000f00 */
[----:B------:R-:W-:Y:S05]  /*44d0*/  WARPSYNC.COLLECTIVE R60, `(.L_x_3687) ;  /* 0x000000003c087348 */ /* 0x000fea0003c00000 */
[----:B------:R0:W1:Y:S02]  /*44e0*/  SHFL.DOWN P3, R61, R63, R62, R65 ;  /* 0x0800003e3f3d7389 */ /* 0x0000640000060041 */
[----:B01----:R-:W-:Y:S01]  /*44f0*/  ENDCOLLECTIVE ;  /* 0x000000000000791b */ /* 0x003fe20003800000 */
.L_x_3687:
[----:B------:R-:W-:Y:S01]  /*4500*/  FADD.FTZ R53, R56, R53 ;  /* 0x0000003538357221 */ /* 0x000fe20000010000 */
[----:B------:R-:W-:-:S04]  /*4510*/  HFMA2.MMA R62, -RZ, RZ, 0, 5.9604644775390625e-08 ;  /* 0x00000001ff3e7435 */ /* 0x000fc800000001ff */
[----:B------:R-:W-:Y:S02]  /*4520*/  MOV R63, R53 ;  /* 0x00000035003f7202 */ /* 0x000fe40000000f00 */
[----:B------:R-:W-:-:S07]  /*4530*/  MOV R55, R61 ;  /* 0x0000003d00377202 */ /* 0x000fce0000000f00 */
[----:B------:R-:W-:Y:S05]  /*4540*/  WARPSYNC.COLLECTIVE R60, `(.L_x_3688) ;  /* 0x000000003c087348 */ /* 0x000fea0003c00000 */
[----:B------:R0:W1:Y:S02]  /*4550*/  SHFL.DOWN P3, R61, R63, R62, R65 ;  /* 0x0800003e3f3d7389 */ /* 0x0000640000060041 */
[----:B01----:R-:W-:Y:S01]  /*4560*/  ENDCOLLECTIVE ;  /* 0x000000000000791b */ /* 0x003fe20003800000 */
.L_x_3688:
[----:B------:R-:W-:-:S05]  /*4570*/  FADD.FTZ R55, R58, R55 ;  /* 0x000000373a377221 */ /* 0x000fca0000010000 */
[----:B------:R-:W-:Y:S02]  /*4580*/  MOV R63, R55 ;  /* 0x00000037003f7202 */ /* 0x000fe40000000f00 */
[----:B------:R-:W-:-:S07]  /*4590*/  MOV R52, R61 ;  /* 0x0000003d00347202 */ /* 0x000fce0000000f00 */
[----:B------:R-:W-:Y:S05]  /*45a0*/  WARPSYNC.COLLECTIVE R60, `(.L_x_3689) ;  /* 0x000000003c087348 */ /* 0x000fea0003c00000 */
[----:B------:R0:W1:Y:S02]  /*45b0*/  SHFL.DOWN P3, R61, R63, R62, R65 ;  /* 0x0800003e3f3d7389 */ /* 0x0000640000060041 */
[----:B01----:R-:W-:Y:S01]  /*45c0*/  ENDCOLLECTIVE ;  /* 0x000000000000791b */ /* 0x003fe20003800000 */
.L_x_3689:
[----:B------:R-:W-:Y:S01]  /*45d0*/  MOV R54, R61 ;  /* 0x0000003d00367202 */ /* 0x000fe20000000f00 */
[----:B------:R-:W-:Y:S06]  /*45e0*/  BRA `(.L_x_3690) ;  /* 0xffffffd800607947 */ /* 0x000fec000383ffff */
.L_x_3691:
        /* <DEDUP_REMOVED lines=9> */
.L_x_13909:


//--------------------- .text._ZN10layer_norm22ln_bwd_finalize_kernelINS_22Kernel_traits_finalizeILj8192Ef13__nv_bfloat16S2_S2_fjLb0ELj1024ELj4ENS_18Kernel_traits_baseILj8192EfS2_S2_S2_fjLj1024EEEEELb0ELb0EEEvNS_9BwdParamsE --------------------------
	.section	.text._ZN10layer_norm22ln_bwd_finalize_kernelINS_22Kernel_traits_finalizeILj8192Ef13__nv_bfloat16S2_S2_fjLb0ELj1024ELj4ENS_18Kernel_traits_baseILj8192EfS2_S2_S2_fjLj1024EEEEELb0ELb0EEEvNS_9BwdParamsE,"ax",@progbits
	.align	128
        .global         _ZN10layer_norm22ln_bwd_finalize_kernelINS_22Kernel_traits_finalizeILj8192Ef13__nv_bfloat16S2_S2_fjLb0ELj1024ELj4ENS_18Kernel_traits_baseILj8192EfS2_S2_S2_fjLj1024EEEEELb0ELb0EEEvNS_9BwdParamsE
        .type           _ZN10layer_norm22ln_bwd_finalize_kernelINS_22Kernel_traits_finalizeILj8192Ef13__nv_bfloat16S2_S2_fjLb0ELj1024ELj4ENS_18Kernel_traits_baseILj8192EfS2_S2_S2_fjLj1024EEEEELb0ELb0EEEvNS_9BwdParamsE,@function
        .size           _ZN10layer_norm22ln_bwd_finalize_kernelINS_22Kernel_traits_finalizeILj8192Ef13__nv_bfloat16S2_S2_fjLb0ELj1024ELj4ENS_18Kernel_traits_baseILj8192EfS2_S2_S2_fjLj1024EEEEELb0ELb0EEEvNS_9BwdParamsE,(.L_x_13910 - _ZN10layer_norm22ln_bwd_finalize_kernelINS_22Kernel_traits_finalizeILj8192Ef13__nv_bfloat16S2_S2_fjLb0ELj1024ELj4ENS_18Kernel_traits_baseILj8192EfS2_S2_S2_fjLj1024EEEEELb0ELb0EEEvNS_9BwdParamsE)
        .other          _ZN10layer_norm22ln_bwd_finalize_kernelINS_22Kernel_traits_finalizeILj8192Ef13__nv_bfloat16S2_S2_fjLb0ELj1024ELj4ENS_18Kernel_traits_baseILj8192EfS2_S2_S2_fjLj1024EEEEELb0ELb0EEEvNS_9BwdParamsE,@"STO_CUDA_ENTRY STV_DEFAULT"
_ZN10layer_norm22ln_bwd_finalize_kernelINS_22Kernel_traits_finalizeILj8192Ef13__nv_bfloat16S2_S2_fjLb0ELj1024ELj4ENS_18Kernel_traits_baseILj8192EfS2_S2_S2_fjLj1024EEEEELb0ELb0EEEvNS_9BwdParamsE:
.text._ZN10layer_norm22ln_bwd_finalize_kernelINS_22Kernel_traits_finalizeILj8192Ef13__nv_bfloat16S2_S2_fjLb0ELj1024ELj4ENS_18Kernel_traits_baseILj8192EfS2_S2_S2_fjLj1024EEEEELb0ELb0EEEvNS_9BwdParamsE:
        /* <DEDUP_REMOVED lines=25> */
.L_x_3704:
        /* <DEDUP_REMOVED lines=30> */
.L_x_3696:
        /* <DEDUP_REMOVED lines=36> */
.L_x_3695:
[----:B------:R-:W-:Y:S05]  /*05b0*/  BSYNC B1 ;  /* 0x0000000000017941 */ /* 0x000fea0003800000 */
.L_x_3694:
        /* <DEDUP_REMOVED lines=24> */
.L_x_3698:
[----:B------:R-:W-:Y:S05]  /*0740*/  BSYNC B1 ;  /* 0x0000000000017941 */ /* 0x000fea0003800000 */
.L_x_3697:
        /* <DEDUP_REMOVED lines=12> */
.L_x_3699:
[----:B------:R-:W-:Y:S05]  /*0810*/  BSYNC B1 ;  /* 0x0000000000017941 */ /* 0x000fea0003800000 */
.L_x_3693:
[----:B------:R-:W-:Y:S05]  /*0820*/  BSYNC B0 ;  /* 0x0000000000007941 */ /* 0x000fea0003800000 */
.L_x_3692:
        /* <DEDUP_REMOVED lines=29> */
.L_x_3715:
[----:B---3--:R-:W-:Y:S01]  /*0a00*/  FADD.FTZ R9, R18, R9 ;  /* 0x0000000912097221 */ /* 0x008fe20000010000 */
[----:B--2---:R-:W-:-:S04]  /*0a10*/  FADD.FTZ R11, R10, R11 ;  /* 0x0000000b0a0b7221 */ /* 0x004fc80000010000 */
[----:B------:R2:W-:Y:S04]  /*0a20*/  @!P1 STS [R6+0x2000], R9 ;  /* 0x0020000906009388 */ /* 0x0005e80000000800 */
[----:B------:R2:W-:Y:S02]  /*0a30*/  @!P1 STS [R6+0x2080], R11 ;  /* 0x0020800b06009388 */ /* 0x0005e40000000800 */
.L_x_3700:
        /* <DEDUP_REMOVED lines=9> */
[----:B0-----:R-:W0:Y:S01]  /*0ad0*/  LDS.64 R10, [R9+UR4+0x2000] ;  /* 0x00200004090a7984 */ /* 0x001e220008000a00 */
[----:B------:R-:W3:Y:S03]  /*0ae0*/  LDC.64 R14, c[0x0][0x310] ;  /* 0x0000c400ff0e7b82 */ /* 0x000ee60000000a00 */
[----:B------:R-:W4:Y:S01]  /*0af0*/  LDS.64 R16, [R9+UR4+0x2080] ;  /* 0x0020800409107984 */ /* 0x000f220008000a00 */
[----:B--2---:R-:W-:-:S04]  /*0b00*/  IMAD.WIDE.U32 R12, R4, 0x8, R12 ;  /* 0x00000008040c7825 */ /* 0x004fc800078e000c */
[----:B---3--:R-:W-:Y:S01]  /*0b10*/  IMAD.WIDE.U32 R14, R4, 0x8, R14 ;  /* 0x00000008040e7825 */ /* 0x008fe200078e000e */
[----:B0-----:R2:W-:Y:S04]  /*0b20*/  STG.E.64 desc[UR6][R12.64], R10 ;  /* 0x0000000a0c007986 */ /* 0x0015e8000c101b06 */
[----:B----4-:R2:W-:Y:S02]  /*0b30*/  STG.E.64 desc[UR6][R14.64], R16 ;  /* 0x000000100e007986 */ /* 0x0105e4000c101b06 */
.L_x_3703:
[----:B------:R-:W-:Y:S05]  /*0b40*/  BSYNC B0 ;  /* 0x0000000000007941 */ /* 0x000fea0003800000 */
.L_x_3702:
[C---:B------:R-:W-:Y:S01]  /*0b50*/  ISETP.GT.U32.AND P1, PT, R3.reuse, -0x2001, PT ;  /* 0xffffdfff0300780c */ /* 0x040fe20003f24070 */
[----:B------:R-:W-:Y:S01]  /*0b60*/  VIADD R4, R4, 0x1000 ;  /* 0x0000100004047836 */ /* 0x000fe20000000000 */
[----:B------:R-:W-:-:S11]  /*0b70*/  IADD3 R3, R3, 0x2000, RZ ;  /* 0x0000200003037810 */ /* 0x000fd60007ffe0ff */
[----:B------:R-:W-:Y:S05]  /*0b80*/  @P1 BRA `(.L_x_3704) ;  /* 0xfffffff400801947 */ /* 0x000fea000383ffff */
[----:B------:R-:W-:Y:S05]  /*0b90*/  EXIT ;  /* 0x000000000000794d */ /* 0x000fea0003800000 */
.L_x_3701:
[----:B------:R-:W-:Y:S01]  /*0ba0*/  HFMA2.MMA R21, -RZ, RZ, 0, 5.9604644775390625e-08 ;  /* 0x00000001ff157435 */ /* 0x000fe200000001ff */
[----:B0--3--:R-:W-:Y:S01]  /*0bb0*/  MOV R22, R10 ;  /* 0x0000000a00167202 */ /* 0x009fe20000000f00 */
[----:B------:R-:W-:Y:S01]  /*0bc0*/  IMAD.MOV.U32 R19, RZ, RZ, -0x1 ;  /* 0xffffffffff137424 */ /* 0x000fe200078e00ff */
[----:B------:R-:W-:-:S08]  /*0bd0*/  MOV R24, 0x1f ;  /* 0x0000001f00187802 */ /* 0x000fd00000000f00 */
[----:B-12---:R-:W-:Y:S05]  /*0be0*/  WARPSYNC.COLLECTIVE R19, `(.L_x_3705) ;  /* 0x0000000013087348 */ /* 0x006fea0003c00000 */
[----:B------:R0:W3:Y:S02]  /*0bf0*/  SHFL.BFLY P2, R20, R22, R21, R24 ;  /* 0x0c00001516147389 */ /* 0x0000e40000040018 */
[----:B0123--:R-:W-:Y:S01]  /*0c00*/  ENDCOLLECTIVE ;  /* 0x000000000000791b */ /* 0x00ffe20003800000 */
.L_x_3705:
[----:B------:R-:W-:Y:S01]  /*0c10*/  HFMA2.MMA R21, -RZ, RZ, 0, 1.1920928955078125e-07 ;  /* 0x00000002ff157435 */ /* 0x000fe200000001ff */
[----:B------:R-:W-:-:S05]  /*0c20*/  MOV R11, R20 ;  /* 0x00000014000b7202 */ /* 0x000fca0000000f00 */
[----:B------:R-:W-:-:S05]  /*0c30*/  FADD.FTZ R11, R10, R11 ;  /* 0x0000000b0a0b7221 */ /* 0x000fca0000010000 */
[----:B------:R-:W-:-:S07]  /*0c40*/  MOV R22, R11 ;  /* 0x0000000b00167202 */ /* 0x000fce0000000f00 */
[----:B------:R-:W-:Y:S05]  /*0c50*/  WARPSYNC.COLLECTIVE R19, `(.L_x_3706) ;  /* 0x0000000013087348 */ /* 0x000fea0003c00000 */
[----:B------:R0:W1:Y:S02]  /*0c60*/  SHFL.BFLY P2, R20, R22, R21, R24 ;  /* 0x0c00001516147389 */ /* 0x0000640000040018 */
[----:B01----:R-:W-:Y:S01]  /*0c70*/  ENDCOLLECTIVE ;  /* 0x000000000000791b */ /* 0x003fe20003800000 */
.L_x_3706:
[----:B------:R-:W-:Y:S01]  /*0c80*/  HFMA2.MMA R21, -RZ, RZ, 0, 2.384185791015625e-07 ;  /* 0x00000004ff157435 */ /* 0x000fe200000001ff */
[----:B------:R-:W-:-:S04]  /*0c90*/  IMAD.MOV.U32 R14, RZ, RZ, R20 ;  /* 0x000000ffff0e7224 */ /* 0x000fc800078e0014 */
[----:B------:R-:W-:-:S05]  /*0ca0*/  FADD.FTZ R14, R11, R14 ;  /* 0x0000000e0b0e7221 */ /* 0x000fca0000010000 */
[----:B------:R-:W-:-:S07]  /*0cb0*/  MOV R22, R14 ;  /* 0x0000000e00167202 */ /* 0x000fce0000000f00 */
[----:B------:R-:W-:Y:S05]  /*0cc0*/  WARPSYNC.COLLECTIVE R19, `(.L_x_3707) ;  /* 0x0000000013087348 */ /* 0x000fea0003c00000 */
[----:B------:R0:W1:Y:S02]  /*0cd0*/  SHFL.BFLY P2, R20, R22, R21, R24 ;  /* 0x0c00001516147389 */ /* 0x0000640000040018 */
[----:B01----:R-:W-:Y:S01]  /*0ce0*/  ENDCOLLECTIVE ;  /* 0x000000000000791b */ /* 0x003fe20003800000 */
.L_x_3707:
[----:B------:R-:W-:Y:S01]  /*0cf0*/  IMAD.MOV.U32 R21, RZ, RZ, 0x8 ;  /* 0x00000008ff157424 */ /* 0x000fe200078e00ff */
[----:B------:R-:W-:-:S05]  /*0d00*/  MOV R13, R20 ;  /* 0x00000014000d7202 */ /* 0x000fca0000000f00 */
[----:B------:R-:W-:-:S05]  /*0d10*/  FADD.FTZ R13, R14, R13 ;  /* 0x0000000d0e0d7221 */ /* 0x000fca0000010000 */
[----:B------:R-:W-:-:S07]  /*0d20*/  MOV R22, R13 ;  /* 0x0000000d00167202 */ /* 0x000fce0000000f00 */
[----:B------:R-:W-:Y:S05]  /*0d30*/  WARPSYNC.COLLECTIVE R19, `(.L_x_3708) ;  /* 0x0000000013087348 */ /* 0x000fea0003c00000 */
[----:B------:R0:W1:Y:S02]  /*0d40*/  SHFL.BFLY P2, R20, R22, R21, R24 ;  /* 0x0c00001516147389 */ /* 0x0000640000040018 */
[----:B01----:R-:W-:Y:S01]  /*0d50*/  ENDCOLLECTIVE ;  /* 0x000000000000791b */ /* 0x003fe20003800000 */
.L_x_3708:
[----:B------:R-:W-:Y:S01]  /*0d60*/  HFMA2.MMA R21, -RZ, RZ, 0, 9.5367431640625e-07 ;  /* 0x00000010ff157435 */ /* 0x000fe200000001ff */
[----:B------:R-:W-:-:S05]  /*0d70*/  MOV R10, R20 ;  /* 0x00000014000a7202 */ /* 0x000fca0000000f00 */
[----:B------:R-:W-:-:S05]  /*0d80*/  FADD.FTZ R10, R13, R10 ;  /* 0x0000000a0d0a7221 */ /* 0x000fca0000010000 */
[----:B------:R-:W-:-:S07]  /*0d90*/  MOV R22, R10 ;  /* 0x0000000a00167202 */ /* 0x000fce0000000f00 */
[----:B------:R-:W-:Y:S05]  /*0da0*/  WARPSYNC.COLLECTIVE R19, `(.L_x_3709) ;  /* 0x0000000013087348 */ /* 0x000fea0003c00000 */
[----:B------:R0:W1:Y:S02]  /*0db0*/  SHFL.BFLY P2, R20, R22, R21, R24 ;  /* 0x0c00001516147389 */ /* 0x0000640000040018 */
[----:B01----:R-:W-:Y:S01]  /*0dc0*/  ENDCOLLECTIVE ;  /* 0x000000000000791b */ /* 0x003fe20003800000 */
.L_x_3709:
[----:B------:R-:W-:Y:S01]  /*0dd0*/  HFMA2.MMA R21, -RZ, RZ, 0, 5.9604644775390625e-08 ;  /* 0x00000001ff157435 */ /* 0x000fe200000001ff */
[----:B------:R-:W-:Y:S01]  /*0de0*/  IMAD.MOV.U32 R22, RZ, RZ, R9 ;  /* 0x000000ffff167224 */ /* 0x000fe200078e0009 */
[----:B------:R-:W-:-:S09]  /*0df0*/  MOV R11, R20 ;  /* 0x00000014000b7202 */ /* 0x000fd20000000f00 */
[----:B------:R-:W-:Y:S05]  /*0e00*/  WARPSYNC.COLLECTIVE R19, `(.L_x_3710) ;  /* 0x0000000013087348 */ /* 0x000fea0003c00000 */
[----:B------:R0:W1:Y:S02]  /*0e10*/  SHFL.BFLY P2, R20, R22, R21, R24 ;  /* 0x0c00001516147389 */ /* 0x0000640000040018 */
[----:B01----:R-:W-:Y:S01]  /*0e20*/  ENDCOLLECTIVE ;  /* 0x000000000000791b */ /* 0x003fe20003800000 */
.L_x_3710:
[----:B------:R-:W-:Y:S01]  /*0e30*/  HFMA2.MMA R21, -RZ, RZ, 0, 1.1920928955078125e-07 ;  /* 0x00000002ff157435 */ /* 0x000fe200000001ff */
[----:B------:R-:W-:-:S05]  /*0e40*/  MOV R14, R20 ;  /* 0x00000014000e7202 */ /* 0x000fca0000000f00 */
[----:B------:R-:W-:-:S05]  /*0e50*/  FADD.FTZ R15, R9, R14 ;  /* 0x0000000e090f7221 */ /* 0x000fca0000010000 */
[----:B------:R-:W-:-:S07]  /*0e60*/  MOV R22, R15 ;  /* 0x0000000f00167202 */ /* 0x000fce0000000f00 */
[----:B------:R-:W-:Y:S05]  /*0e70*/  WARPSYNC.COLLECTIVE R19, `(.L_x_3711) ;  /* 0x0000000013087348 */ /* 0x000fea0003c00000 */
[----:B------:R0:W1:Y:S02]  /*0e80*/  SHFL.BFLY P2, R20, R22, R21, R24 ;  /* 0x0c00001516147389 */ /* 0x0000640000040018 */
[----:B01----:R-:W-:Y:S01]  /*0e90*/  ENDCOLLECTIVE ;  /* 0x000000000000791b */ /* 0x003fe20003800000 */
.L_x_3711:
[----:B------:R-:W-:Y:S01]  /*0ea0*/  HFMA2.MMA R21, -RZ, RZ, 0, 2.384185791015625e-07 ;  /* 0x00000004ff157435 */ /* 0x000fe200000001ff */
[----:B------:R-:W-:-:S04]  /*0eb0*/  IMAD.MOV.U32 R16, RZ, RZ, R20 ;  /* 0x000000ffff107224 */ /* 0x000fc800078e0014 */
[----:B------:R-:W-:-:S05]  /*0ec0*/  FADD.FTZ R16, R15, R16 ;  /* 0x000000100f107221 */ /* 0x000fca0000010000 */
[----:B------:R-:W-:-:S07]  /*0ed0*/  MOV R22, R16 ;  /* 0x0000001000167202 */ /* 0x000fce0000000f00 */
[----:B------:R-:W-:Y:S05]  /*0ee0*/  WARPSYNC.COLLECTIVE R19, `(.L_x_3712) ;  /* 0x0000000013087348 */ /* 0x000fea0003c00000 */
[----:B------:R0:W1:Y:S02]  /*0ef0*/  SHFL.BFLY P2, R20, R22, R21, R24 ;  /* 0x0c00001516147389 */ /* 0x0000640000040018 */
[----:B01----:R-:W-:Y:S01]  /*0f00*/  ENDCOLLECTIVE ;  /* 0x000000000000791b */ /* 0x003fe20003800000 */
.L_x_3712:
[----:B------:R-:W-:Y:S01]  /*0f10*/  IMAD.MOV.U32 R21, RZ, RZ, 0x8 ;  /* 0x00000008ff157424 */ /* 0x000fe200078e00ff */
[----:B------:R-:W-:-:S05]  /*0f20*/  MOV R17, R20 ;  /* 0x0000001400117202 */ /* 0x000fca0000000f00 */
[----:B------:R-:W-:-:S05]  /*0f30*/  FADD.FTZ R17, R16, R17 ;  /* 0x0000001110117221 */ /* 0x000fca0000010000 */
[----:B------:R-:W-:-:S07]  /*0f40*/  MOV R22, R17 ;  /* 0x0000001100167202 */ /* 0x000fce0000000f00 */
[----:B------:R-:W-:Y:S05]  /*0f50*/  WARPSYNC.COLLECTIVE R19, `(.L_x_3713) ;  /* 0x0000000013087348 */ /* 0x000fea0003c00000 */
[----:B------:R0:W1:Y:S02]  /*0f60*/  SHFL.BFLY P2, R20, R22, R21, R24 ;  /* 0x0c00001516147389 */ /* 0x0000640000040018 */
[----:B01----:R-:W-:Y:S01]  /*0f70*/  ENDCOLLECTIVE ;  /* 0x000000000000791b */ /* 0x003fe20003800000 */
.L_x_3713:
[----:B------:R-:W-:Y:S01]  /*0f80*/  HFMA2.MMA R21, -RZ, RZ, 0, 9.5367431640625e-07 ;  /* 0x00000010ff157435 */ /* 0x000fe200000001ff */
[----:B------:R-:W-:-:S05]  /*0f90*/  MOV R18, R20 ;  /* 0x0000001400127202 */ /* 0x000fca0000000f00 */
[----:B------:R-:W-:-:S05]  /*0fa0*/  FADD.FTZ R18, R17, R18 ;  /* 0x0000001211127221 */ /* 0x000fca0000010000 */
[----:B------:R-:W-:-:S07]  /*0fb0*/  MOV R22, R18 ;  /* 0x0000001200167202 */ /* 0x000fce0000000f00 */
[----:B------:R-:W-:Y:S05]  /*0fc0*/  WARPSYNC.COLLECTIVE R19, `(.L_x_3714) ;  /* 0x0000000013087348 */ /* 0x000fea0003c00000 */
[----:B------:R0:W1:Y:S02]  /*0fd0*/  SHFL.BFLY P2, R20, R22, R21, R24 ;  /* 0x0c00001516147389 */ /* 0x0000640000040018 */
[----:B01----:R-:W-:Y:S01]  /*0fe0*/  ENDCOLLECTIVE ;  /* 0x000000000000791b */ /* 0x003fe20003800000 */
.L_x_3714:
[----:B------:R-:W-:Y:S01]  /*0ff0*/  MOV R9, R20 ;  /* 0x0000001400097202 */ /* 0x000fe20000000f00 */
[----:B------:R-:W-:Y:S06]  /*1000*/  BRA `(.L_x_3715) ;  /* 0xfffffff8007c7947 */ /* 0x000fec000383ffff */
.L_x_3716:
        /* <DEDUP_REMOVED lines=15> */
.L_x_13910:


//--------------------- .text._ZN10layer_norm13ln_bwd_kernelINS_13Kernel_traitsIf13__nv_bfloat16S2_S2_fjLj8192ELj1ELj1ELj8ELj16ENS_18Kernel_traits_baseILj8192EfS2_S2_S2_fjLj256EEEEELb1ELb0ELb1ELb0EEEvNS_9BwdParamsE --------------------------
	.section	.text._ZN10layer_norm13ln_bwd_kernelINS_13Kernel_traitsIf13__nv_bfloat16S2_S2_fjLj8192ELj1ELj1ELj8ELj16ENS_18Kernel_traits_baseILj8192EfS2_S2_S2_fjLj256EEEEELb1ELb0ELb1ELb0EEEvNS_9BwdParamsE,"ax",@progbits
	.align	128
        .global         _ZN10layer_norm13ln_bwd_kernelINS_13Kernel_traitsIf13__nv_bfloat16S2_S2_fjLj8192ELj1ELj1ELj8ELj16ENS_18Kernel_traits_baseILj8192EfS2_S2_S2_fjLj256EEEEELb1ELb0ELb1ELb0EEEvNS_9BwdParamsE
        .type           _ZN10layer_norm13ln_bwd_kernelINS_13Kernel_traitsIf13__nv_bfloat16S2_S2_fjLj8192ELj1ELj1ELj8ELj16ENS_18Kernel_traits_baseILj8192EfS2_S2_S2_fjLj256EEEEELb1ELb0ELb1ELb0EEEvNS_9BwdParamsE,@function
        .size           _ZN10layer_norm13ln_bwd_kernelINS_13Kernel_traitsIf13__nv_bfloat16S2_S2_fjLj8192ELj1ELj1ELj8ELj16ENS_18Kernel_traits_baseILj8192EfS2_S2_S2_fjLj256EEEEELb1ELb0ELb1ELb0EEEvNS_9BwdParamsE,(.L_x_13911 - _ZN10layer_norm13ln_bwd_kernelINS_13Kernel_traitsIf13__nv_bfloat16S2_S2_fjLj8192ELj1ELj1ELj8ELj16ENS_18Kernel_traits_baseILj8192EfS2_S2_S2_fjLj256EEEEELb1ELb0ELb1ELb0EEEvNS_9BwdParamsE)
        .other          _ZN10layer_norm13ln_bwd_kernelINS_13Kernel_traitsIf13__nv_bfloat16S2_S2_fjLj8192ELj1ELj1ELj8ELj16ENS_18Kernel_traits_baseILj8192EfS2_S2_S2_fjLj256EEEEELb1ELb0ELb1ELb0EEEvNS_9BwdParamsE,@"STO_CUDA_ENTRY STV_DEFAULT"
_ZN10layer_norm13ln_bwd_kernelINS_13Kernel_traitsIf13__nv_bfloat16S2_S2_fjLj8192ELj1ELj1ELj8ELj16ENS_18Kernel_traits_baseILj8192EfS2_S2_S2_fjLj256EEEEELb1ELb0ELb1ELb0EEEvNS_9BwdParamsE:
.text._ZN10layer_norm13ln_bwd_kernelINS_13Kernel_traitsIf13__nv_bfloat16S2_S2_fjLj8192ELj1ELj1ELj8ELj16ENS_18Kernel_traits_baseILj8192EfS2_S2_S2_fjLj256EEEEELb1ELb0ELb1ELb0EEEvNS_9BwdParamsE:
        /* <DEDUP_REMOVED lines=35> */
[----:B---3--:R-:W-:-:S03]  /*0230*/  @P1 IMAD.WIDE.U32 R14, R9, 0x20, R14 ;  /* 0x00000020090e1825 */ /* 0x008fc600078e000e */
[----:B------:R2:W5:Y:S01]  /*0240*/  @P0 LDG.E.128 R128, desc[UR4][R12.64+0x10] ;  /* 0x000010040c800981 */ /* 0x000562000c1e1d00 */
[----:B------:R-:W-:-:S03]  /*0250*/  @P1 VIADD R9, R9, 0x100 ;  /* 0x0000010009091836 */ /* 0x000fc60000000000 */
[----:B------:R2:W5:Y:S04]  /*0260*/  @P1 LDG.E.128 R124, desc[UR4][R14.64] ;  /* 0x000000040e7c1981 */ /* 0x000568000c1e1d00 */
[----:B------:R2:W5:Y:S01]  /*0270*/  @P1 LDG.E.128 R120, desc[UR4][R14.64+0x10] ;  /* 0x000010040e781981 */ /* 0x000562000c1e1d00 */
[----:B0-----:R-:W-:Y:S01]  /*0280*/  @P2 IMAD.WIDE.U32 R10, R9, 0x20, R16 ;  /* 0x00000020090a2825 */ /* 0x001fe200078e0010 */
[----:B-1----:R-:W-:-:S04]  /*0290*/  LEA.HI R5, R0, UR6, RZ, 0x18 ;  /* 0x0000000600057c11 */ /* 0x002fc8000f8fc0ff */
[----:B------:R2:W5:Y:S04]  /*02a0*/  @P2 LDG.E.128 R116, desc[UR4][R10.64] ;  /* 0x000000040a742981 */ /* 0x000568000c1e1d00 */
[----:B------:R2:W5:Y:S01]  /*02b0*/  @P2 LDG.E.128 R112, desc[UR4][R10.64+0x10] ;  /* 0x000010040a702981 */ /* 0x000562000c1e1d00 */
[----:B------:R-:W-:Y:S01]  /*02c0*/  ISETP.GE.AND P2, PT, R5, UR7, PT ;  /* 0x0000000705007c0c */ /* 0x000fe2000bf46270 */
[----:B------:R-:W-:Y:S01]  /*02d0*/  ULDC.64 UR6, c[0x0][0x308] ;  /* 0x0000c20000067ab9 */ /* 0x000fe20000000a00 */
        /* <DEDUP_REMOVED lines=31> */
[----:B--2---:R-:W-:Y:S06]  /*04d0*/  @P2 BRA `(.L_x_3717) ;  /* 0x0000005800002947 */ /* 0x004fec0003800000 */
[----:B------:R-:W0:Y:S01]  /*04e0*/  LDC.U8 R4, c[0x0][0x2a0] ;  /* 0x0000a800ff047b82 */ /* 0x000e220000000000 */
[----:B------:R-:W-:Y:S01]  /*04f0*/  HFMA2.MMA R164, -RZ, RZ, 0, 5.9604644775390625e-08 ;  /* 0x00000001ffa47435 */ /* 0x000fe200000001ff */
[----:B------:R-:W-:-:S10]  /*0500*/  IMAD.MOV.U32 R109, RZ, RZ, RZ ;  /* 0x000000ffff6d7224 */ /* 0x000fd400078e00ff */
.L_x_3838:
[----:B-1234-:R-:W1:Y:S08]  /*0510*/  LDC.64 R152, c[0x0][0x288] ;  /* 0x0000a200ff987b82 */ /* 0x01ee700000000a00 */
[----:B------:R-:W2:Y:S08]  /*0520*/  LDC.64 R154, c[0x0][0x258] ;  /* 0x00009600ff9a7b82 */ /* 0x000eb00000000a00 */
[----:B------:R-:W3:Y:S01]  /*0530*/  LDC.64 R2, c[0x0][0x280] ;  /* 0x0000a000ff027b82 */ /* 0x000ee20000000a00 */
[----:B-1----:R-:W-:-:S07]  /*0540*/  IMAD.WIDE R152, R5, 0x4, R152 ;  /* 0x0000000405987825 */ /* 0x002fce00078e0298 */
[----:B------:R-:W1:Y:S01]  /*0550*/  LDC.64 R160, c[0x0][0x2c8] ;  /* 0x0000b200ffa07b82 */ /* 0x000e620000000a00 */
[----:B------:R-:W4:Y:S01]  /*0560*/  LDG.E R159, desc[UR4][R152.64] ;  /* 0x00000004989f7981 */ /* 0x000f22000c1e1900 */
        /* <DEDUP_REMOVED lines=14> */
[----:B-----5:R-:W-:Y:S01]  /*0650*/  ISETP.GE.AND P3, PT, R221, 0x1, PT ;  /* 0x00000001dd00780c */ /* 0x020fe20003f66270 */
[----:B------:R-:W-:Y:S01]  /*0660*/  BSSY B1, `(.L_x_3720) ;  /* 0x0000012000017945 */ /* 0x000fe20003800000 */
[----:B------:R-:W-:Y:S01]  /*0670*/  ISETP.NE.AND P4, PT, R7, RZ, PT ;  /* 0x000000ff0700720c */ /* 0x000fe20003f85270 */
[----:B------:R-:W-:Y:S01]  /*0680*/  IMAD.MOV.U32 R157, RZ, RZ, R9 ;  /* 0x000000ffff9d7224 */ /* 0x000fe200078e0009 */
[----:B------:R-:W-:-:S09]  /*0690*/  MOV R155, RZ ;  /* 0x000000ff009b7202 */ /* 0x000fd20000000f00 */
[----:B------:R-:W-:-:S04]  /*06a0*/  @P3 VIADD R153, R221, 0xffffffff ;  /* 0xffffffffdd993836 */ /* 0x000fc80000000000 */
[----:B------:R-:W-:-:S05]  /*06b0*/  @P3 IMAD R153, R153, R2, RZ ;  /* 0x0000000299993224 */ /* 0x000fca00078e02ff */
[----:B------:R-:W-:-:S04]  /*06c0*/  @P3 SHF.R.S32.HI R152, RZ, 0x1f, R153 ;  /* 0x0000001fff983819 */ /* 0x000fc80000011499 */
[----:B------:R-:W-:-:S04]  /*06d0*/  @P3 LEA.HI R152, R152, R153, RZ, 0x3 ;  /* 0x0000009998983211 */ /* 0x000fc800078f18ff */
[----:B------:R-:W-:Y:S01]  /*06e0*/  @P3 LEA.HI.SX32 R155, R152, R3, 0x1d ;  /* 0x00000003989b3211 */ /* 0x000fe200078feaff */
[----:B------:R-:W-:Y:S06]  /*06f0*/  @!P4 BRA `(.L_x_3721) ;  /* 0x000000000020c947 */ /* 0x000fec0003800000 */
[----:B------:R-:W1:Y:S01]  /*0700*/  LDC.64 R152, c[0x0][0x240] ;  /* 0x00009000ff987b82 */ /* 0x000e620000000a00 */
[----:B------:R-:W-:-:S04]  /*0710*/  ISETP.NE.U32.AND P4, PT, RZ, UR8, PT ;  /* 0x00000008ff007c0c */ /* 0x000fc8000bf85070 */
[----:B------:R-:W-:-:S13]  /*0720*/  ISETP.NE.AND.EX P4, PT, RZ, UR9, PT, P4 ;  /* 0x00000009ff007c0c */ /* 0x000fda000bf85340 */
[----:B------:R2:W5:Y:S01]  /*0730*/  @P4 LDG.E.128 R44, desc[UR4][R162.64] ;  /* 0x00000004a22c4981 */ /* 0x000562000c1e1d00 */
[----:B-1----:R-:W-:-:S05]  /*0740*/  IMAD.WIDE.U32 R152, R155, 0x8, R152 ;  /* 0x000000089b987825 */ /* 0x002fca00078e0098 */
[----:B------:R2:W5:Y:S01]  /*0750*/  LDG.E.64 R184, desc[UR4][R152.64] ;  /* 0x0000000498b87981 */ /* 0x000562000c1e1b00 */
[----:B------:R-:W-:Y:S01]  /*0760*/  IADD3 R157, R9, 0x100, RZ ;  /* 0x00000100099d7810 */ /* 0x000fe20007ffe0ff */
[----:B------:R-:W-:-:S07]  /*0770*/  VIADD R155, R155, 0x100 ;  /* 0x000001009b9b7836 */ /* 0x000fce0000000000 */
.L_x_3721:
[----:B------:R-:W-:Y:S05]  /*0780*/  BSYNC B1 ;  /* 0x0000000000017941 */ /* 0x000fea0003800000 */
.L_x_3720:
[----:B------:R-:W-:Y:S04]  /*0790*/  BSSY B1, `(.L_x_3722) ;  /* 0x000000b000017945 */ /* 0x000fe80003800000 */
[----:B------:R-:W-:Y:S05]  /*07a0*/  @!P0 BRA `(.L_x_3723) ;  /* 0x0000000000248947 */ /* 0x000fea0003800000 */
[----:B------:R-:W1:Y:S01]  /*07b0*/  LDC.64 R182, c[0x0][0x240] ;  /* 0x00009000ffb67b82 */ /* 0x000e620000000a00 */
[----:B------:R-:W-:-:S04]  /*07c0*/  ISETP.NE.U32.AND P4, PT, RZ, UR8, PT ;  /* 0x00000008ff007c0c */ /* 0x000fc8000bf85070 */
[----:B------:R-:W-:-:S13]  /*07d0*/  ISETP.NE.AND.EX P4, PT, RZ, UR9, PT, P4 ;  /* 0x00000009ff007c0c */ /* 0x000fda000bf85340 */
[----:B--2---:R-:W-:-:S05]  /*07e0*/  @P4 IMAD.WIDE.U32 R152, R157, 0x10, R160 ;  /* 0x000000109d984825 */ /* 0x004fca00078e00a0 */
[----:B------:R3:W5:Y:S01]  /*07f0*/  @P4 LDG.E.128 R40, desc[UR4][R152.64] ;  /* 0x0000000498284981 */ /* 0x000762000c1e1d00 */
[----:B-1----:R-:W-:-:S06]  /*0800*/  IMAD.WIDE.U32 R182, R155, 0x8, R182 ;  /* 0x000000089bb67825 */ /* 0x002fcc00078e00b6 */
[----:B------:R-:W5:Y:S01]  /*0810*/  LDG.E.64 R182, desc[UR4][R182.64] ;  /* 0x00000004b6b67981 */ /* 0x000f62000c1e1b00 */
[----:B------:R-:W-:Y:S01]  /*0820*/  IADD3 R155, R155, 0x100, RZ ;  /* 0x000001009b9b7810 */ /* 0x000fe20007ffe0ff */
[----:B---3--:R-:W-:-:S07]  /*0830*/  VIADD R157, R157, 0x100 ;  /* 0x000001009d9d7836 */ /* 0x008fce0000000000 */
.L_x_3723:
[----:B------:R-:W-:Y:S05]  /*0840*/  BSYNC B1 ;  /* 0x0000000000017941 */ /* 0x000fea0003800000 */
.L_x_3722:
        /* <DEDUP_REMOVED lines=11> */
.L_x_3725:
[----:B------:R-:W-:Y:S05]  /*0900*/  BSYNC B1 ;  /* 0x0000000000017941 */ /* 0x000fea0003800000 */
.L_x_3724:
[----:B------:R-:W-:Y:S01]  /*0910*/  ISETP.NE.AND P4, PT, R8, RZ, PT ;  /* 0x000000ff0800720c */ /* 0x000fe20003f85270 */
[----:B------:R-:W-:Y:S01]  /*0920*/  HFMA2.MMA R167, -RZ, RZ, 0, 0 ;  /* 0x00000000ffa77435 */ /* 0x000fe200000001ff */
[----:B------:R-:W-:-:S11]  /*0930*/  IMAD.MOV.U32 R222, RZ, RZ, RZ ;  /* 0x000000ffffde7224 */ /* 0x000fd600078e00ff */
[----:B------:R-:W-:Y:S05]  /*0940*/  @!P4 BRA `(.L_x_3726) ;  /* 0x000000180094c947 */ /* 0x000fea0003800000 */
[----:B------:R-:W1:Y:S01]  /*0950*/  LDC.64 R178, c[0x0][0x240] ;  /* 0x00009000ffb27b82 */ /* 0x000e620000000a00 */
[----:B------:R-:W-:-:S04]  /*0960*/  ISETP.NE.U32.AND P4, PT, RZ, UR8, PT ;  /* 0x00000008ff007c0c */ /* 0x000fc8000bf85070 */
[----:B------:R-:W-:-:S13]  /*0970*/  ISETP.NE.AND.EX P4, PT, RZ, UR9, PT, P4 ;  /* 0x00000009ff007c0c */ /* 0x000fda000bf85340 */
[----:B------:R-:W-:-:S05]  /*0980*/  @P4 IMAD.WIDE.U32 R160, R157, 0x10, R160 ;  /* 0x000000109da04825 */ /* 0x000fca00078e00a0 */
[----:B------:R3:W5:Y:S01]  /*0990*/  @P4 LDG.E.128 R32, desc[UR4][R160.64] ;  /* 0x00000004a0204981 */ /* 0x000762000c1e1d00 */
[----:B-1----:R-:W-:-:S06]  /*09a0*/  IMAD.WIDE.U32 R178, R155, 0x8, R178 ;  /* 0x000000089bb27825 */ /* 0x002fcc00078e00b2 */
[----:B------:R-:W5:Y:S01]  /*09b0*/  LDG.E.64 R178, desc[UR4][R178.64] ;  /* 0x00000004b2b27981 */ /* 0x000f62000c1e1b00 */
[----:B------:R-:W-:Y:S01]  /*09c0*/  MOV R222, RZ ;  /* 0x000000ff00de7202 */ /* 0x000fe20000000f00 */
[----:B---3--:R-:W-:Y:S06]  /*09d0*/  BRA `(.L_x_3726) ;  /* 0x0000001800707947 */ /* 0x008fec0003800000 */
.L_x_3719:
[----:B------:R-:W1:Y:S01]  /*09e0*/  LDC.64 R152, c[0x0][0x250] ;  /* 0x00009400ff987b82 */ /* 0x000e620000000a00 */
[----:B------:R-:W-:Y:S01]  /*09f0*/  ISETP.NE.AND P5, PT, R7, RZ, PT ;  /* 0x000000ff0700720c */ /* 0x000fe20003fa5270 */
[----:B-1----:R-:W-:-:S06]  /*0a00*/  IMAD.WIDE R152, R5, 0x4, R152 ;  /* 0x0000000405987825 */ /* 0x002fcc00078e0298 */
[----:B------:R-:W2:Y:S01]  /*0a10*/  LDG.E R152, desc[UR4][R152.64] ;  /* 0x0000000498987981 */ /* 0x000ea2000c1e1900 */
[----:B-----5:R-:W-:Y:S01]  /*0a20*/  ISETP.GE.AND P3, PT, R221, 0x1, PT ;  /* 0x00000001dd00780c */ /* 0x020fe20003f66270 */
[----:B------:R-:W-:Y:S01]  /*0a30*/  BSSY B1, `(.L_x_3727) ;  /* 0x0000071000017945 */ /* 0x000fe20003800000 */
[----:B------:R-:W-:Y:S01]  /*0a40*/  IADD3 R155, R159, -0x1, RZ ;  /* 0xffffffff9f9b7810 */ /* 0x000fe20007ffe0ff */
[----:B------:R-:W-:Y:S01]  /*0a50*/  IMAD.MOV.U32 R165, RZ, RZ, RZ ;  /* 0x000000ffffa57224 */ /* 0x000fe200078e00ff */
[----:B0-----:R-:W-:Y:S01]  /*0a60*/  ISETP.NE.AND P4, PT, R4, RZ, PT ;  /* 0x000000ff0400720c */ /* 0x001fe20003f85270 */
[----:B------:R-:W-:Y:S01]  /*0a70*/  IMAD.MOV.U32 R222, RZ, RZ, RZ ;  /* 0x000000ffffde7224 */ /* 0x000fe200078e00ff */
[----:B------:R-:W-:Y:S01]  /*0a80*/  MOV R167, RZ ;  /* 0x000000ff00a77202 */ /* 0x000fe20000000f00 */
[----:B------:R-:W-:Y:S01]  /*0a90*/  IMAD R155, R155, R2, RZ ;  /* 0x000000029b9b7224 */ /* 0x000fe200078e02ff */
[----:B------:R-:W-:-:S04]  /*0aa0*/  MOV R207, R9 ;  /* 0x0000000900cf7202 */ /* 0x000fc80000000f00 */
[----:B------:R-:W-:Y:S01]  /*0ab0*/  SHF.R.S32.HI R154, RZ, 0x1f, R155 ;  /* 0x0000001fff9a7819 */ /* 0x000fe2000001149b */
[----:B------:R-:W-:-:S03]  /*0ac0*/  @P3 VIADD R157, R221, 0xffffffff ;  /* 0xffffffffdd9d3836 */ /* 0x000fc60000000000 */
[----:B------:R-:W-:Y:S01]  /*0ad0*/  LEA.HI R154, R154, R155, RZ, 0x3 ;  /* 0x0000009b9a9a7211 */ /* 0x000fe200078f18ff */
[----:B------:R-:W-:-:S03]  /*0ae0*/  @P3 IMAD R157, R157, R2, RZ ;  /* 0x000000029d9d3224 */ /* 0x000fc600078e02ff */
[----:B------:R-:W-:Y:S02]  /*0af0*/  LEA.HI.SX32 R206, R154, R3, 0x1d ;  /* 0x000000039ace7211 */ /* 0x000fe400078feaff */
        /* <DEDUP_REMOVED lines=16> */
[----:B------:R0:W5:Y:S01]  /*0c00*/  @P4 LDG.E.128 R44, desc[UR4][R162.64] ;  /* 0x00000004a22c4981 */ /* 0x000162000c1e1d00 */
[----:B------:R-:W-:Y:S01]  /*0c10*/  VIADD R207, R9, 0x100 ;  /* 0x0000010009cf7836 */ /* 0x000fe20000000000 */
[----:B------:R-:W-:-:S02]  /*0c20*/  IADD3 R206, R206, 0x100, RZ ;  /* 0x00000100cece7810 */ /* 0x000fc40007ffe0ff */
[----:B------:R-:W-:Y:S01]  /*0c30*/  IADD3 R165, R165, 0x100, RZ ;  /* 0x00000100a5a57810 */ /* 0x000fe20007ffe0ff */
[----:B---3--:R-:W-:Y:S01]  /*0c40*/  IMAD.U32 R205, R152, 0x10000, RZ ;  /* 0x0001000098cd7824 */ /* 0x008fe200078e00ff */
[C---:B------:R-:W-:Y:S02]  /*0c50*/  PRMT R174, R153.reuse, 0x7632, R174 ;  /* 0x0000763299ae7816 */ /* 0x040fe400000000ae */
[----:B------:R-:W-:Y:S01]  /*0c60*/  SHF.L.U32 R153, R153, 0x10, RZ ;  /* 0x0000001099997819 */ /* 0x000fe200000006ff */
[----:B------:R-:W-:Y:S01]  /*0c70*/  FADD.FTZ R205, -R166, R205 ;  /* 0x000000cda6cd7221 */ /* 0x000fe20000010100 */
[----:B------:R-:W-:Y:S01]  /*0c80*/  PRMT R167, R152, 0x7632, R167 ;  /* 0x0000763298a77816 */ /* 0x000fe200000000a7 */
[C---:B------:R-:W-:Y:S01]  /*0c90*/  IMAD.U32 R209, R154.reuse, 0x10000, RZ ;  /* 0x000100009ad17824 */ /* 0x040fe200078e00ff */
[----:B------:R-:W-:Y:S01]  /*0ca0*/  PRMT R208, R154, 0x7632, R208 ;  /* 0x000076329ad07816 */ /* 0x000fe200000000d0 */
[----:B------:R-:W-:Y:S01]  /*0cb0*/  FADD.FTZ R153, -R166, R153 ;  /* 0x00000099a6997221 */ /* 0x000fe20000010100 */
[----:B------:R-:W-:Y:S01]  /*0cc0*/  SHF.L.U32 R167, R167, 0x10, RZ ;  /* 0x00000010a7a77819 */ /* 0x000fe200000006ff */
[C---:B----4-:R-:W-:Y:S01]  /*0cd0*/  IMAD.U32 R217, R156.reuse, 0x10000, RZ ;  /* 0x000100009cd97824 */ /* 0x050fe200078e00ff */
[----:B------:R-:W-:Y:S01]  /*0ce0*/  PRMT R152, R156, 0x7632, R152 ;  /* 0x000076329c987816 */ /* 0x000fe20000000098 */
[C---:B------:R-:W-:Y:S01]  /*0cf0*/  FMUL.FTZ R219, R6.reuse, R205 ;  /* 0x000000cd06db7220 */ /* 0x040fe20000410000 */
[C---:B------:R-:W-:Y:S01]  /*0d00*/  PRMT R154, R157.reuse, 0x7632, R154 ;  /* 0x000076329d9a7816 */ /* 0x040fe2000000009a */
[----:B------:R-:W-:Y:S01]  /*0d10*/  FMUL.FTZ R215, R6, R153 ;  /* 0x0000009906d77220 */ /* 0x000fe20000410000 */
[----:B------:R-:W-:Y:S01]  /*0d20*/  SHF.L.U32 R157, R157, 0x10, RZ ;  /* 0x000000109d9d7819 */ /* 0x000fe200000006ff */
        /* <DEDUP_REMOVED lines=8> */
[----:B------:R-:W-:Y:S01]  /*0db0*/  FADD.FTZ R78, R78, R157 ;  /* 0x0000009d4e4e7221 */ /* 0x000fe20000010000 */
[-C--:B------:R-:W-:Y:S01]  /*0dc0*/  FFMA.FTZ R110, R215, R157.reuse, R110 ;  /* 0x0000009dd76e7223 */ /* 0x080fe2000001006e */
[----:B------:R-:W-:Y:S01]  /*0dd0*/  FMUL.FTZ R213, R142, R157 ;  /* 0x0000009d8ed57220 */ /* 0x000fe20000410000 */
[----:B------:R-:W-:Y:S01]  /*0de0*/  FADD.FTZ R157, -R166, R155 ;  /* 0x0000009ba69d7221 */ /* 0x000fe20000010100 */
[----:B------:R-:W-:Y:S01]  /*0df0*/  FMUL.FTZ R218, R6, R167 ;  /* 0x000000a706da7220 */ /* 0x000fe20000410000 */
[----:B------:R-:W-:Y:S01]  /*0e00*/  FMUL.FTZ R216, R141, R152 ;  /* 0x000000988dd87220 */ /* 0x000fe20000410000 */
[----:B------:R-:W-:Y:S01]  /*0e10*/  FADD.FTZ R153, RZ, R217 ;  /* 0x000000d9ff997221 */ /* 0x000fe20000010000 */
[----:B------:R-:W-:Y:S01]  /*0e20*/  FFMA.FTZ R155, R219, R217, RZ ;  /* 0x000000d9db9b7223 */ /* 0x000fe200000100ff */
[----:B------:R-:W-:-:S02]  /*0e30*/  IMAD.U32 R212, R154, 0x10000, RZ ;  /* 0x000100009ad47824 */ /* 0x000fc400078e00ff */
[----:B------:R-:W-:Y:S01]  /*0e40*/  FADD.FTZ R77, R77, R152 ;  /* 0x000000984d4d7221 */ /* 0x000fe20000010000 */
[----:B------:R-:W-:Y:S01]  /*0e50*/  FFMA.FTZ R109, R218, R152, R109 ;  /* 0x00000098da6d7223 */ /* 0x000fe2000001006d */
[----:B------:R-:W-:Y:S01]  /*0e60*/  FMUL.FTZ R214, R6, R157 ;  /* 0x0000009d06d67220 */ /* 0x000fe20000410000 */
[----:B------:R-:W-:Y:S01]  /*0e70*/  FADD.FTZ R152, R153, R216 ;  /* 0x000000d899987221 */ /* 0x000fe20000010000 */
        /* <DEDUP_REMOVED lines=25> */
[----:B------:R-:W-:Y:S01]  /*1010*/  FADD.FTZ R153, R153, R208 ;  /* 0x000000d099997221 */ /* 0x000fe20000010000 */
[----:B------:R-:W-:Y:S01]  /*1020*/  FMUL.FTZ R205, R6, R177 ;  /* 0x000000b106cd7220 */ /* 0x000fe20000410000 */
[----:B------:R-:W-:Y:S02]  /*1030*/  IMAD.U32 R158, R158, 0x10000, RZ ;  /* 0x000100009e9e7824 */ /* 0x000fe400078e00ff */
[----:B------:R-:W-:Y:S01]  /*1040*/  FADD.FTZ R225, -R166, R225 ;  /* 0x000000e1a6e17221 */ /* 0x000fe20000010100 */
        /* <DEDUP_REMOVED lines=15> */
.L_x_3728:
[----:B------:R-:W-:Y:S05]  /*1140*/  BSYNC B1 ;  /* 0x0000000000017941 */ /* 0x000fea0003800000 */
.L_x_3727:
        /* <DEDUP_REMOVED lines=18> */
[C---:B---3--:R-:W-:Y:S01]  /*1270*/  PRMT R20, R12.reuse, 0x7632, R20 ;  /* 0x000076320c147816 */ /* 0x048fe20000000014 */
[----:B------:R-:W-:Y:S01]  /*1280*/  IMAD.U32 R21, R12, 0x10000, RZ ;  /* 0x000100000c157824 */ /* 0x000fe200078e00ff */
[C---:B------:R-:W-:Y:S02]  /*1290*/  PRMT R22, R13.reuse, 0x7632, R22 ;  /* 0x000076320d167816 */ /* 0x040fe40000000016 */
[----:B------:R-:W-:Y:S01]  /*12a0*/  SHF.L.U32 R23, R13, 0x10, RZ ;  /* 0x000000100d177819 */ /* 0x000fe200000006ff */
[----:B0-----:R-:W-:Y:S01]  /*12b0*/  FADD.FTZ R11, -R166, R21 ;  /* 0x00000015a60b7221 */ /* 0x001fe20000010100 */
[----:B----4-:R-:W-:Y:S01]  /*12c0*/  PRMT R12, R16, 0x7632, R12 ;  /* 0x00007632100c7816 */ /* 0x010fe2000000000c */
[----:B------:R-:W-:Y:S01]  /*12d0*/  IMAD.U32 R153, R18, 0x10000, RZ ;  /* 0x0001000012997824 */ /* 0x000fe200078e00ff */
[----:B------:R-:W-:-:S02]  /*12e0*/  SHF.L.U32 R13, R16, 0x10, RZ ;  /* 0x00000010100d7819 */ /* 0x000fc400000006ff */
[----:B------:R-:W-:Y:S02]  /*12f0*/  PRMT R16, R18, 0x7632, R16 ;  /* 0x0000763212107816 */ /* 0x000fe40000000010 */
[C---:B------:R-:W-:Y:S02]  /*1300*/  PRMT R18, R19.reuse, 0x7632, R18 ;  /* 0x0000763213127816 */ /* 0x040fe40000000012 */
[----:B------:R-:W-:Y:S01]  /*1310*/  SHF.L.U32 R157, R19, 0x10, RZ ;  /* 0x00000010139d7819 */ /* 0x000fe200000006ff */
[----:B------:R-:W-:Y:S02]  /*1320*/  IMAD.U32 R19, R20, 0x10000, RZ ;  /* 0x0001000014137824 */ /* 0x000fe400078e00ff */
[----:B------:R-:W-:Y:S01]  /*1330*/  FMUL.FTZ R11, R6, R11 ;  /* 0x0000000b060b7220 */ /* 0x000fe20000410000 */
[----:B------:R-:W-:Y:S01]  /*1340*/  FADD.FTZ R23, -R166, R23 ;  /* 0x00000017a6177221 */ /* 0x000fe20000010100 */
[----:B------:R-:W-:Y:S01]  /*1350*/  SHF.L.U32 R21, R22, 0x10, RZ ;  /* 0x0000001016157819 */ /* 0x000fe200000006ff */
[----:B------:R-:W-:Y:S01]  /*1360*/  FADD.FTZ R19, -R166, R19 ;  /* 0x00000013a6137221 */ /* 0x000fe20000010100 */
[----:B------:R-:W-:Y:S01]  /*1370*/  SHF.L.U32 R25, R14, 0x10, RZ ;  /* 0x000000100e197819 */ /* 0x000fe200000006ff */
[-C--:B------:R-:W-:Y:S01]  /*1380*/  FMUL.FTZ R10, R132, R13.reuse ;  /* 0x0000000d840a7220 */ /* 0x080fe20000410000 */
[----:B------:R-:W-:Y:S01]  /*1390*/  SHF.L.U32 R20, R12, 0x10, RZ ;  /* 0x000000100c147819 */ /* 0x000fe200000006ff */
[----:B------:R-:W-:Y:S01]  /*13a0*/  FADD.FTZ R68, R68, R13 ;  /* 0x0000000d44447221 */ /* 0x000fe20000010000 */
[----:B------:R-:W-:Y:S01]  /*13b0*/  PRMT R24, R14, 0x7632, R24 ;  /* 0x000076320e187816 */ /* 0x000fe20000000018 */
[----:B------:R-:W-:Y:S01]  /*13c0*/  FFMA.FTZ R100, R11, R13, R100 ;  /* 0x0000000d0b647223 */ /* 0x000fe20000010064 */
[----:B------:R-:W-:Y:S01]  /*13d0*/  SHF.L.U32 R154, R18, 0x10, RZ ;  /* 0x00000010129a7819 */ /* 0x000fe200000006ff */
[C---:B------:R-:W-:Y:S01]  /*13e0*/  FMUL.FTZ R13, R6.reuse, R23 ;  /* 0x00000017060d7220 */ /* 0x040fe20000410000 */
[----:B------:R-:W-:Y:S01]  /*13f0*/  PRMT R14, R17, 0x7632, R14 ;  /* 0x00007632110e7816 */ /* 0x000fe2000000000e */
[----:B------:R-:W-:Y:S01]  /*1400*/  FMUL.FTZ R18, R6, R19 ;  /* 0x0000001306127220 */ /* 0x000fe20000410000 */
[C---:B------:R-:W-:Y:S01]  /*1410*/  PRMT R152, R15.reuse, 0x7632, R152 ;  /* 0x000076320f987816 */ /* 0x040fe20000000098 */
[----:B------:R-:W-:Y:S01]  /*1420*/  IMAD.U32 R155, R15, 0x10000, RZ ;  /* 0x000100000f9b7824 */ /* 0x000fe200078e00ff */
[----:B------:R-:W-:Y:S01]  /*1430*/  SHF.L.U32 R17, R17, 0x10, RZ ;  /* 0x0000001011117819 */ /* 0x000fe200000006ff */
[C---:B------:R-:W-:Y:S01]  /*1440*/  FADD.FTZ R23, -R166.reuse, R21 ;  /* 0x00000015a6177221 */ /* 0x040fe20000010100 */
[----:B------:R-:W-:Y:S01]  /*1450*/  FADD.FTZ R15, -R166, R25 ;  /* 0x00000019a60f7221 */ /* 0x000fe20000010100 */
[----:B------:R-:W-:Y:S01]  /*1460*/  FADD.FTZ R22, R167, R10 ;  /* 0x0000000aa7167221 */ /* 0x000fe20000010000 */
[----:B------:R-:W-:Y:S01]  /*1470*/  FMUL.FTZ R19, R133, R20 ;  /* 0x0000001485137220 */ /* 0x000fe20000410000 */
[----:B------:R-:W-:Y:S01]  /*1480*/  SHF.L.U32 R25, R24, 0x10, RZ ;  /* 0x0000001018197819 */ /* 0x000fe200000006ff */
        /* <DEDUP_REMOVED lines=15> */
[----:B------:R-:W-:Y:S01]  /*1580*/  FMUL.FTZ R22, R6, R25 ;  /* 0x0000001906167220 */ /* 0x000fe20000410000 */
[----:B------:R-:W-:Y:S02]  /*1590*/  IMAD.U32 R152, R16, 0x10000, RZ ;  /* 0x0001000010987824 */ /* 0x000fe400078e00ff */
        /* <DEDUP_REMOVED lines=9> */
[----:B------:R-:W-:Y:S01]  /*1630*/  FADD.FTZ R155, -R166, R155 ;  /* 0x0000009ba69b7221 */ /* 0x000fe20000010100 */
[C---:B------:R-:W-:Y:S01]  /*1640*/  FFMA.FTZ R25, R15.reuse, R14, R24 ;  /* 0x0000000e0f197223 */ /* 0x040fe20000010018 */
        /* <DEDUP_REMOVED lines=17> */
[----:B------:R-:W-:-:S07]  /*1760*/  FFMA.FTZ R222, R24, R25, R153 ;  /* 0x0000001918de7223 */ /* 0x000fce0000010099 */
.L_x_3730:
[----:B------:R-:W-:Y:S05]  /*1770*/  BSYNC B1 ;  /* 0x0000000000017941 */ /* 0x000fea0003800000 */
.L_x_3729:
        /* <DEDUP_REMOVED lines=17> */
[----:B------:R-:W-:Y:S01]  /*1890*/  VIADD R165, R165, 0x100 ;  /* 0x00000100a5a57836 */ /* 0x000fe20000000000 */
[----:B---3--:R-:W-:Y:S02]  /*18a0*/  SHF.L.U32 R163, R28, 0x10, RZ ;  /* 0x000000101ca37819 */ /* 0x008fe400000006ff */
[----:B------:R-:W-:Y:S02]  /*18b0*/  SHF.L.U32 R169, R29, 0x10, RZ ;  /* 0x000000101da97819 */ /* 0x000fe400000006ff */
[----:B------:R-:W-:Y:S01]  /*18c0*/  SHF.L.U32 R187, R31, 0x10, RZ ;  /* 0x000000101fbb7819 */ /* 0x000fe200000006ff */
[----:B0-----:R-:W-:Y:S01]  /*18d0*/  FADD.FTZ R27, -R166, R163 ;  /* 0x000000a3a61b7221 */ /* 0x001fe20000010100 */
[----:B------:R-:W-:-:S02]  /*18e0*/  PRMT R158, R29, 0x7632, R158 ;  /* 0x000076321d9e7816 */ /* 0x000fc4000000009e */
[----:B----4-:R-:W-:Y:S01]  /*18f0*/  SHF.L.U32 R29, R152, 0x10, RZ ;  /* 0x00000010981d7819 */ /* 0x010fe200000006ff */
[----:B------:R-:W-:Y:S01]  /*1900*/  FMUL.FTZ R27, R6, R27 ;  /* 0x0000001b061b7220 */ /* 0x000fe20000410000 */
[----:B------:R-:W-:Y:S01]  /*1910*/  PRMT R156, R28, 0x7632, R156 ;  /* 0x000076321c9c7816 */ /* 0x000fe2000000009c */
[C---:B------:R-:W-:Y:S01]  /*1920*/  FADD.FTZ R169, -R166.reuse, R169 ;  /* 0x000000a9a6a97221 */ /* 0x040fe20000010100 */
[----:B------:R-:W-:Y:S01]  /*1930*/  FADD.FTZ R187, -R166, R187 ;  /* 0x000000bba6bb7221 */ /* 0x000fe20000010100 */
[----:B------:R-:W-:Y:S01]  /*1940*/  PRMT R28, R152, 0x7632, R28 ;  /* 0x00007632981c7816 */ /* 0x000fe2000000001c */
[----:B------:R-:W-:Y:S01]  /*1950*/  FADD.FTZ R60, R60, R29 ;  /* 0x0000001d3c3c7221 */ /* 0x000fe20000010000 */
[----:B------:R-:W-:Y:S01]  /*1960*/  PRMT R159, R155, 0x7632, R159 ;  /* 0x000076329b9f7816 */ /* 0x000fe2000000009f */
[-C--:B------:R-:W-:Y:S01]  /*1970*/  FFMA.FTZ R92, R27, R29.reuse, R92 ;  /* 0x0000001d1b5c7223 */ /* 0x080fe2000001005c */
[----:B------:R-:W-:Y:S01]  /*1980*/  SHF.L.U32 R163, R156, 0x10, RZ ;  /* 0x000000109ca37819 */ /* 0x000fe200000006ff */
[----:B------:R-:W-:Y:S01]  /*1990*/  FMUL.FTZ R26, R124, R29 ;  /* 0x0000001d7c1a7220 */ /* 0x000fe20000410000 */
[----:B------:R-:W-:Y:S01]  /*19a0*/  PRMT R168, R31, 0x7632, R168 ;  /* 0x000076321fa87816 */ /* 0x000fe200000000a8 */
[----:B------:R-:W-:Y:S01]  /*19b0*/  FMUL.FTZ R29, R6, R169 ;  /* 0x000000a9061d7220 */ /* 0x000fe20000410000 */
[----:B------:R-:W-:Y:S01]  /*19c0*/  SHF.L.U32 R155, R155, 0x10, RZ ;  /* 0x000000109b9b7819 */ /* 0x000fe200000006ff */
[C---:B------:R-:W-:Y:S01]  /*19d0*/  IMAD.U32 R173, R30.reuse, 0x10000, RZ ;  /* 0x000100001ead7824 */ /* 0x040fe200078e00ff */
[----:B------:R-:W-:Y:S01]  /*19e0*/  PRMT R162, R30, 0x7632, R162 ;  /* 0x000076321ea27816 */ /* 0x000fe200000000a2 */
[----:B------:R-:W-:Y:S01]  /*19f0*/  FMUL.FTZ R169, R6, R187 ;  /* 0x000000bb06a97220 */ /* 0x000fe20000410000 */
[----:B------:R-:W-:-:S02]  /*1a00*/  PRMT R152, R154, 0x7632, R152 ;  /* 0x000076329a987816 */ /* 0x000fc40000000098 */
[----:B------:R-:W-:Y:S02]  /*1a10*/  SHF.L.U32 R157, R154, 0x10, RZ ;  /* 0x000000109a9d7819 */ /* 0x000fe400000006ff */
[----:B------:R-:W-:Y:S02]  /*1a20*/  SHF.L.U32 R171, R158, 0x10, RZ ;  /* 0x000000109eab7819 */ /* 0x000fe400000006ff */
[C---:B------:R-:W-:Y:S01]  /*1a30*/  PRMT R30, R153.reuse, 0x7632, R30 ;  /* 0x00007632991e7816 */ /* 0x040fe2000000001e */
[----:B------:R-:W-:Y:S01]  /*1a40*/  IMAD.U32 R153, R153, 0x10000, RZ ;  /* 0x0001000099997824 */ /* 0x000fe200078e00ff */
[----:B------:R-:W-:Y:S01]  /*1a50*/  SHF.L.U32 R154, R28, 0x10, RZ ;  /* 0x000000101c9a7819 */ /* 0x000fe200000006ff */
[----:B------:R-:W-:Y:S01]  /*1a60*/  FADD.FTZ R163, -R166, R163 ;  /* 0x000000a3a6a37221 */ /* 0x000fe20000010100 */
[----:B------:R-:W-:Y:S01]  /*1a70*/  SHF.L.U32 R189, R168, 0x10, RZ ;  /* 0x00000010a8bd7819 */ /* 0x000fe200000006ff */
[----:B------:R-:W-:Y:S01]  /*1a80*/  FADD.FTZ R58, R58, R155 ;  /* 0x0000009b3a3a7221 */ /* 0x000fe20000010000 */
[-C--:B------:R-:W-:Y:S01]  /*1a90*/  FFMA.FTZ R90, R169, R155.reuse, R90 ;  /* 0x0000009ba95a7223 */ /* 0x080fe2000001005a */
[----:B------:R-:W-:Y:S01]  /*1aa0*/  FMUL.FTZ R168, R122, R155 ;  /* 0x0000009b7aa87220 */ /* 0x000fe20000410000 */
[----:B------:R-:W-:Y:S01]  /*1ab0*/  FADD.FTZ R31, -R166, R173 ;  /* 0x000000ada61f7221 */ /* 0x000fe20000010100 */
[----:B------:R-:W-:Y:S01]  /*1ac0*/  SHF.L.U32 R158, R152, 0x10, RZ ;  /* 0x00000010989e7819 */ /* 0x000fe200000006ff */
[----:B------:R-:W-:Y:S01]  /*1ad0*/  FADD.FTZ R155, -R166, R171 ;  /* 0x000000aba69b7221 */ /* 0x000fe20000010100 */
[----:B------:R-:W-:Y:S01]  /*1ae0*/  FADD.FTZ R62, R62, R153 ;  /* 0x000000993e3e7221 */ /* 0x000fe20000010000 */
[-C--:B------:R-:W-:Y:S01]  /*1af0*/  FFMA.FTZ R94, R29, R153.reuse, R94 ;  /* 0x000000991d5e7223 */ /* 0x080fe2000001005e */
[----:B------:R-:W-:Y:S01]  /*1b00*/  FMUL.FTZ R28, R126, R153 ;  /* 0x000000997e1c7220 */ /* 0x000fe20000410000 */
[----:B------:R-:W-:Y:S01]  /*1b10*/  FADD.FTZ R152, R167, R26 ;  /* 0x0000001aa7987221 */ /* 0x000fe20000010000 */
[----:B------:R-:W-:Y:S01]  /*1b20*/  FMUL.FTZ R171, R125, R154 ;  /* 0x0000009a7dab7220 */ /* 0x000fe20000410000 */
[C---:B------:R-:W-:Y:S01]  /*1b30*/  FMUL.FTZ R170, R6.reuse, R163 ;  /* 0x000000a306aa7220 */ /* 0x040fe20000410000 */
[----:B------:R-:W-:Y:S01]  /*1b40*/  FFMA.FTZ R153, R27, R26, R222 ;  /* 0x0000001a1b997223 */ /* 0x000fe200000100de */
[C---:B------:R-:W-:Y:S01]  /*1b50*/  FMUL.FTZ R31, R6.reuse, R31 ;  /* 0x0000001f061f7220 */ /* 0x040fe20000410000 */
[----:B------:R-:W-:Y:S01]  /*1b60*/  FMUL.FTZ R172, R6, R155 ;  /* 0x0000009b06ac7220 */ /* 0x000fe20000410000 */
[----:B------:R-:W-:-:S02]  /*1b70*/  IMAD.U32 R173, R162, 0x10000, RZ ;  /* 0x00010000a2ad7824 */ /* 0x000fc400078e00ff */
[----:B------:R-:W-:Y:S01]  /*1b80*/  FADD.FTZ R155, R152, R171 ;  /* 0x000000ab989b7221 */ /* 0x000fe20000010000 */
[----:B------:R-:W-:Y:S02]  /*1b90*/  IMAD.U32 R156, R30, 0x10000, RZ ;  /* 0x000100001e9c7824 */ /* 0x000fe400078e00ff */
        /* <DEDUP_REMOVED lines=32> */
.L_x_3732:
[----:B------:R-:W-:Y:S05]  /*1da0*/  BSYNC B1 ;  /* 0x0000000000017941 */ /* 0x000fea0003800000 */
.L_x_3731:
        /* <DEDUP_REMOVED lines=15> */
[C---:B---3--:R-:W-:Y:S02]  /*1ea0*/  PRMT R165, R152.reuse, 0x7632, R165 ;  /* 0x0000763298a57816 */ /* 0x048fe400000000a5 */
[----:B------:R-:W-:Y:S02]  /*1eb0*/  SHF.L.U32 R175, R152, 0x10, RZ ;  /* 0x0000001098af7819 */ /* 0x000fe400000006ff */
[C---:B------:R-:W-:Y:S01]  /*1ec0*/  PRMT R152, R153.reuse, 0x7632, R152 ;  /* 0x0000763299987816 */ /* 0x040fe20000000098 */
[----:B------:R-:W-:-:S04]  /*1ed0*/  IMAD.U32 R153, R153, 0x10000, RZ ;  /* 0x0001000099997824 */ /* 0x000fc800078e00ff */
[----:B------:R-:W-:Y:S01]  /*1ee0*/  FADD.FTZ R191, -R166, R153 ;  /* 0x00000099a6bf7221 */ /* 0x000fe20000010100 */
[----:B------:R-:W-:Y:S02]  /*1ef0*/  SHF.L.U32 R153, R152, 0x10, RZ ;  /* 0x0000001098997819 */ /* 0x000fe400000006ff */
[C---:B------:R-:W-:Y:S02]  /*1f00*/  PRMT R190, R154.reuse, 0x7632, R190 ;  /* 0x000076329abe7816 */ /* 0x040fe400000000be */
[----:B------:R-:W-:Y:S01]  /*1f10*/  SHF.L.U32 R193, R154, 0x10, RZ ;  /* 0x000000109ac17819 */ /* 0x000fe200000006ff */
[C---:B0-----:R-:W-:Y:S01]  /*1f20*/  FADD.FTZ R161, -R166.reuse, R153 ;  /* 0x00000099a6a17221 */ /* 0x041fe20000010100 */
[C---:B------:R-:W-:Y:S01]  /*1f30*/  PRMT R154, R155.reuse, 0x7632, R154 ;  /* 0x000076329b9a7816 */ /* 0x040fe2000000009a */
[----:B------:R-:W-:Y:S01]  /*1f40*/  FADD.FTZ R175, -R166, R175 ;  /* 0x000000afa6af7221 */ /* 0x000fe20000010100 */
[----:B------:R-:W-:Y:S02]  /*1f50*/  SHF.L.U32 R195, R155, 0x10, RZ ;  /* 0x000000109bc37819 */ /* 0x000fe400000006ff */
[----:B----4-:R-:W-:-:S02]  /*1f60*/  PRMT R152, R156, 0x7632, R152 ;  /* 0x000076329c987816 */ /* 0x010fc40000000098 */
[----:B------:R-:W-:Y:S01]  /*1f70*/  SHF.L.U32 R153, R156, 0x10, RZ ;  /* 0x000000109c997819 */ /* 0x000fe200000006ff */
[----:B------:R-:W-:Y:S01]  /*1f80*/  IMAD.U32 R165, R165, 0x10000, RZ ;  /* 0x00010000a5a57824 */ /* 0x000fe200078e00ff */
[----:B------:R-:W-:Y:S01]  /*1f90*/  SHF.L.U32 R155, R190, 0x10, RZ ;  /* 0x00000010be9b7819 */ /* 0x000fe200000006ff */
[----:B------:R-:W-:Y:S01]  /*1fa0*/  IMAD.U32 R163, R154, 0x10000, RZ ;  /* 0x000100009aa37824 */ /* 0x000fe200078e00ff */
[----:B------:R-:W-:Y:S01]  /*1fb0*/  SHF.L.U32 R154, R152, 0x10, RZ ;  /* 0x00000010989a7819 */ /* 0x000fe200000006ff */
[----:B------:R-:W-:Y:S01]  /*1fc0*/  FMUL.FTZ R175, R6, R175 ;  /* 0x000000af06af7220 */ /* 0x000fe20000410000 */
[-C--:B------:R-:W-:Y:S01]  /*1fd0*/  FMUL.FTZ R190, R116, R153.reuse ;  /* 0x0000009974be7220 */ /* 0x080fe20000410000 */
[C---:B------:R-:W-:Y:S01]  /*1fe0*/  FADD.FTZ R165, -R166.reuse, R165 ;  /* 0x000000a5a6a57221 */ /* 0x040fe20000010100 */
[--C-:B------:R-:W-:Y:S01]  /*1ff0*/  FADD.FTZ R201, -R166, R155.reuse ;  /* 0x0000009ba6c97221 */ /* 0x100fe20000010100 */
        /* <DEDUP_REMOVED lines=16> */
[----:B------:R-:W-:Y:S01]  /*2100*/  FFMA.FTZ R85, R196, R154, R85 ;  /* 0x0000009ac4557223 */ /* 0x000fe20000010055 */
[----:B------:R-:W-:Y:S01]  /*2110*/  FADD.FTZ R193, -R166, R193 ;  /* 0x000000c1a6c17221 */ /* 0x000fe20000010100 */
[----:B------:R-:W-:Y:S02]  /*2120*/  IMAD.U32 R163, R158, 0x10000, RZ ;  /* 0x000100009ea37824 */ /* 0x000fe400078e00ff */
        /* <DEDUP_REMOVED lines=12> */
[----:B------:R-:W-:Y:S01]  /*21f0*/  FADD.FTZ R195, -R166, R195 ;  /* 0x000000c3a6c37221 */ /* 0x000fe20000010100 */
        /* <DEDUP_REMOVED lines=26> */
.L_x_3726:
[----:B------:R-:W-:Y:S05]  /*23a0*/  BSYNC B0 ;  /* 0x0000000000007941 */ /* 0x000fea0003800000 */
.L_x_3718:
[----:B------:R-:W-:Y:S01]  /*23b0*/  LOP3.LUT P4, RZ, R164, 0xff, RZ, 0xc0, !PT ;  /* 0x000000ffa4ff7812 */ /* 0x000fe2000788c0ff */
[----:B------:R-:W-:Y:S01]  /*23c0*/  UMOV UR11, 0xffffffff ;  /* 0xffffffff000b7882 */ /* 0x000fe20000000000 */
[----:B--2---:R-:W-:Y:S02]  /*23d0*/  SHF.R.U32.HI R152, RZ, 0x5, R0 ;  /* 0x00000005ff987819 */ /* 0x004fe40000011600 */
[----:B------:R-:W-:Y:S02]  /*23e0*/  P2R R220, PR, RZ, 0x10 ;  /* 0x00000010ffdc7803 */ /* 0x000fe40000000000 */
[----:B------:R-:W-:-:S07]  /*23f0*/  LOP3.LUT R153, R152, 0x7fffff8, RZ, 0xc0, !PT ;  /* 0x07fffff898997812 */ /* 0x000fce00078ec0ff */
[----:B------:R-:W-:Y:S01]  /*2400*/  @!P4 VIADD R153, R153, 0x8 ;  /* 0x000000089999c836 */ /* 0x000fe20000000000 */
        /* <DEDUP_REMOVED lines=20> */
.L_x_3855:
        /* <DEDUP_REMOVED lines=8> */
[----:B------:R-:W-:-:S02]  /*25d0*/  @P3 IADD3 R221, R221, -0x1, RZ ;  /* 0xffffffffdddd3810 */ /* 0x000fc40007ffe0ff */
[----:B------:R-:W-:-:S03]  /*25e0*/  ISETP.NE.AND P5, PT, R7, RZ, PT ;  /* 0x000000ff0700720c */ /* 0x000fc60003fa5270 */
[----:B------:R-:W-:Y:S01]  /*25f0*/  @P3 IMAD R221, R221, R2, RZ ;  /* 0x00000002dddd3224 */ /* 0x000fe200078e02ff */
[----:B----4-:R-:W-:-:S04]  /*2600*/  LEA R154, R155, R154, 0x18 ;  /* 0x0000009a9b9a7211 */ /* 0x010fc800078ec0ff */
[----:B------:R-:W-:Y:S01]  /*2610*/  @!P4 LEA R222, R152, R154, 0x3 ;  /* 0x0000009a98dec211 */ /* 0x000fe200078e18ff */
[----:B------:R-:W-:-:S04]  /*2620*/  IMAD R223, R153, 0x8, R154 ;  /* 0x0000000899df7824 */ /* 0x000fc800078e029a */
[----:B------:R-:W-:Y:S01]  /*2630*/  @!P4 STS.64 [R222+0x8000], R206 ;  /* 0x008000cede00c388 */ /* 0x000fe20000000a00 */
[----:B------:R-:W-:Y:S06]  /*2640*/  BAR.SYNC.DEFER_BLOCKING 0x0 ;  /* 0x0000000000007b1d */ /* 0x000fec0000010000 */
[----:B------:R-:W2:Y:S04]  /*2650*/  LDS.128 R152, [R223+0x8000] ;  /* 0x00800000df987984 */ /* 0x000ea80000000c00 */
[----:B------:R-:W3:Y:S04]  /*2660*/  LDS.128 R156, [R223+0x8010] ;  /* 0x00801000df9c7984 */ /* 0x000ee80000000c00 */
[----:B-1----:R-:W1:Y:S04]  /*2670*/  LDS.128 R160, [R223+0x8020] ;  /* 0x00802000dfa07984 */ /* 0x002e680000000c00 */
[----:B------:R-:W4:Y:S01]  /*2680*/  LDS.128 R164, [R223+0x8030] ;  /* 0x00803000dfa47984 */ /* 0x000f220000000c00 */
[----:B--2---:R-:W-:Y:S01]  /*2690*/  FADD.FTZ R225, RZ, R152 ;  /* 0x00000098ffe17221 */ /* 0x004fe20000010000 */
[----:B------:R-:W-:-:S03]  /*26a0*/  FADD.FTZ R152, RZ, R153 ;  /* 0x00000099ff987221 */ /* 0x000fc60000010000 */
[----:B------:R-:W-:Y:S01]  /*26b0*/  FADD.FTZ R225, R154, R225 ;  /* 0x000000e19ae17221 */ /* 0x000fe20000010000 */
[----:B------:R-:W-:Y:S01]  /*26c0*/  FADD.FTZ R152, R155, R152 ;  /* 0x000000989b987221 */ /* 0x000fe20000010000 */
[----:B------:R-:W-:Y:S02]  /*26d0*/  @P3 SHF.R.S32.HI R154, RZ, 0x1f, R221 ;  /* 0x0000001fff9a3819 */ /* 0x000fe400000114dd */
[----:B---3--:R-:W-:Y:S01]  /*26e0*/  FADD.FTZ R225, R225, R156 ;  /* 0x0000009ce1e17221 */ /* 0x008fe20000010000 */
[----:B------:R-:W-:-:S03]  /*26f0*/  FADD.FTZ R152, R152, R157 ;  /* 0x0000009d98987221 */ /* 0x000fc60000010000 */
[----:B------:R-:W-:Y:S01]  /*2700*/  FADD.FTZ R225, R158, R225 ;  /* 0x000000e19ee17221 */ /* 0x000fe20000010000 */
[----:B------:R-:W-:Y:S01]  /*2710*/  FADD.FTZ R152, R159, R152 ;  /* 0x000000989f987221 */ /* 0x000fe20000010000 */
[----:B------:R-:W-:Y:S01]  /*2720*/  @P3 LEA.HI R158, R154, R221, RZ, 0x3 ;  /* 0x000000dd9a9e3211 */ /* 0x000fe200078f18ff */
[----:B------:R-:W-:Y:S01]  /*2730*/  HFMA2.MMA R154, -RZ, RZ, 0, 0 ;  /* 0x00000000ff9a7435 */ /* 0x000fe200000001ff */
[----:B-1----:R-:W-:Y:S01]  /*2740*/  FADD.FTZ R225, R225, R160 ;  /* 0x000000a0e1e17221 */ /* 0x002fe20000010000 */
[----:B------:R-:W-:-:S03]  /*2750*/  FADD.FTZ R152, R152, R161 ;  /* 0x000000a198987221 */ /* 0x000fc60000010000 */
[----:B------:R-:W-:Y:S01]  /*2760*/  FADD.FTZ R225, R162, R225 ;  /* 0x000000e1a2e17221 */ /* 0x000fe20000010000 */
[----:B------:R-:W-:Y:S01]  /*2770*/  FADD.FTZ R152, R163, R152 ;  /* 0x00000098a3987221 */ /* 0x000fe20000010000 */
[----:B------:R-:W-:Y:S02]  /*2780*/  @P3 LEA.HI.SX32 R154, R158, R3, 0x1d ;  /* 0x000000039e9a3211 */ /* 0x000fe400078feaff */
[----:B----4-:R-:W-:Y:S01]  /*2790*/  FADD.FTZ R225, R225, R164 ;  /* 0x000000a4e1e17221 */ /* 0x010fe20000010000 */
        /* <DEDUP_REMOVED lines=15> */
.L_x_3737:
[----:B------:R-:W-:Y:S01]  /*2890*/  UISETP.NE.U32.AND UP0, UPT, UR8, URZ, UPT ;  /* 0x0000003f0800728c */ /* 0x000fe2000bf05070 */
[----:B0-----:R-:W-:-:S03]  /*28a0*/  ISETP.NE.AND P4, PT, R4, RZ, PT ;  /* 0x000000ff0400720c */ /* 0x001fc60003f85270 */
        /* <DEDUP_REMOVED lines=8> */
.L_x_3738:
[----:B------:R-:W-:Y:S05]  /*2930*/  BSYNC B1 ;  /* 0x0000000000017941 */ /* 0x000fea0003800000 */
.L_x_3736:
[----:B------:R-:W1:Y:S01]  /*2940*/  @P3 LDC.64 R152, c[0x0][0x298] ;  /* 0x0000a600ff983b82 */ /* 0x000e620000000a00 */
[----:B-----5:R-:W-:Y:S01]  /*2950*/  @P3 LOP3.LUT P5, RZ, R184, 0xff, RZ, 0xc0, !PT ;  /* 0x000000ffb8ff3812 */ /* 0x020fe200078ac0ff */
[----:B------:R-:W-:Y:S01]  /*2960*/  BSSY B1, `(.L_x_3739) ;  /* 0x0000018000017945 */ /* 0x000fe20003800000 */
[----:B-1----:R-:W-:-:S04]  /*2970*/  @P3 FMUL.FTZ R153, R158, R153 ;  /* 0x000000999e993220 */ /* 0x002fc80000410000 */
        /* <DEDUP_REMOVED lines=14> */
.L_x_3740:
[----:B0-----:R-:W-:Y:S02]  /*2a60*/  ISETP.NE.AND P6, PT, R4, RZ, PT ;  /* 0x000000ff0400720c */ /* 0x001fe40003fc5270 */
[----:B------:R-:W-:Y:S02]  /*2a70*/  @P4 PRMT R152, R44, 0x7632, R152 ;  /* 0x000076322c984816 */ /* 0x000fe40000000098 */
[----:B------:R-:W-:Y:S02]  /*2a80*/  FSEL R153, R156, RZ, !P6 ;  /* 0x000000ff9c997208 */ /* 0x000fe40007000000 */
[----:B------:R-:W-:-:S03]  /*2a90*/  @P4 SHF.L.U32 R157, R152, 0x10, RZ ;  /* 0x00000010989d4819 */ /* 0x000fc600000006ff */
[----:B------:R-:W-:-:S04]  /*2aa0*/  FFMA.FTZ R153, R218, R155, R153 ;  /* 0x0000009bda997223 */ /* 0x000fc80000010099 */
[----:B------:R-:W-:-:S04]  /*2ab0*/  FADD.FTZ R153, R216, -R153 ;  /* 0x80000099d8997221 */ /* 0x000fc80000010000 */
[----:B------:R-:W-:-:S04]  /*2ac0*/  FMUL.FTZ R158, R6, R153 ;  /* 0x00000099069e7220 */ /* 0x000fc80000410000 */
[----:B------:R-:W-:-:S07]  /*2ad0*/  @P4 FADD.FTZ R158, R158, R157 ;  /* 0x0000009d9e9e4221 */ /* 0x000fce0000010000 */
.L_x_3741:
[----:B------:R-:W-:Y:S05]  /*2ae0*/  BSYNC B1 ;  /* 0x0000000000017941 */ /* 0x000fea0003800000 */
.L_x_3739:
[----:B------:R-:W1:Y:S01]  /*2af0*/  @P3 LDC.64 R152, c[0x0][0x298] ;  /* 0x0000a600ff983b82 */ /* 0x000e620000000a00 */
[----:B------:R-:W-:Y:S01]  /*2b00*/  @P3 LOP3.LUT P6, RZ, R184, 0xff00, RZ, 0xc0, !PT ;  /* 0x0000ff00b8ff3812 */ /* 0x000fe200078cc0ff */
[----:B------:R-:W-:Y:S01]  /*2b10*/  BSSY B1, `(.L_x_3742) ;  /* 0x0000014000017945 */ /* 0x000fe20003800000 */
[----:B-1----:R-:W-:Y:S01]  /*2b20*/  @P3 FMUL.FTZ R153, R158, R153 ;  /* 0x000000999e993220 */ /* 0x002fe20000410000 */
        /* <DEDUP_REMOVED lines=11> */
.L_x_3743:
[----:B0-----:R-:W-:Y:S02]  /*2be0*/  ISETP.NE.AND P6, PT, R4, RZ, PT ;  /* 0x000000ff0400720c */ /* 0x001fe40003fc5270 */
[----:B------:R-:W-:Y:S02]  /*2bf0*/  @P4 SHF.L.U32 R157, R45, 0x10, RZ ;  /* 0x000000102d9d4819 */ /* 0x000fe400000006ff */
[----:B------:R-:W-:-:S05]  /*2c00*/  FSEL R152, R156, RZ, !P6 ;  /* 0x000000ff9c987208 */ /* 0x000fca0007000000 */
[----:B------:R-:W-:-:S04]  /*2c10*/  FFMA.FTZ R152, R215, R155, R152 ;  /* 0x0000009bd7987223 */ /* 0x000fc80000010098 */
[----:B------:R-:W-:-:S04]  /*2c20*/  FADD.FTZ R153, R213, -R152 ;  /* 0x80000098d5997221 */ /* 0x000fc80000010000 */
[----:B------:R-:W-:-:S04]  /*2c30*/  FMUL.FTZ R158, R6, R153 ;  /* 0x00000099069e7220 */ /* 0x000fc80000410000 */
[----:B------:R-:W-:-:S07]  /*2c40*/  @P4 FADD.FTZ R158, R158, R157 ;  /* 0x0000009d9e9e4221 */ /* 0x000fce0000010000 */
.L_x_3744:
[----:B------:R-:W-:Y:S05]  /*2c50*/  BSYNC B1 ;  /* 0x0000000000017941 */ /* 0x000fea0003800000 */
.L_x_3742:
        /* <DEDUP_REMOVED lines=16> */
.L_x_3746:
        /* <DEDUP_REMOVED lines=8> */
.L_x_3747:
[----:B------:R-:W-:Y:S05]  /*2de0*/  BSYNC B1 ;  /* 0x0000000000017941 */ /* 0x000fea0003800000 */
.L_x_3745:
        /* <DEDUP_REMOVED lines=15> */
.L_x_3749:
[----:B0-----:R-:W-:Y:S02]  /*2ee0*/  ISETP.NE.AND P6, PT, R4, RZ, PT ;  /* 0x000000ff0400720c */ /* 0x001fe40003fc5270 */
[----:B------:R-:W-:Y:S02]  /*2ef0*/  @P4 SHF.L.U32 R157, R46, 0x10, RZ ;  /* 0x000000102e9d4819 */ /* 0x000fe400000006ff */
[----:B------:R-:W-:-:S05]  /*2f00*/  FSEL R152, R156, RZ, !P6 ;  /* 0x000000ff9c987208 */ /* 0x000fca0007000000 */
[----:B------:R-:W-:-:S04]  /*2f10*/  FFMA.FTZ R152, R211, R155, R152 ;  /* 0x0000009bd3987223 */ /* 0x000fc80000010098 */
[----:B------:R-:W-:-:S04]  /*2f20*/  FADD.FTZ R153, R209, -R152 ;  /* 0x80000098d1997221 */ /* 0x000fc80000010000 */
[----:B------:R-:W-:-:S04]  /*2f30*/  FMUL.FTZ R158, R6, R153 ;  /* 0x00000099069e7220 */ /* 0x000fc80000410000 */
[----:B------:R-:W-:-:S07]  /*2f40*/  @P4 FADD.FTZ R158, R158, R157 ;  /* 0x0000009d9e9e4221 */ /* 0x000fce0000010000 */
.L_x_3750:
[----:B------:R-:W-:Y:S05]  /*2f50*/  BSYNC B1 ;  /* 0x0000000000017941 */ /* 0x000fea0003800000 */
.L_x_3748:
        /* <DEDUP_REMOVED lines=16> */
.L_x_3752:
        /* <DEDUP_REMOVED lines=8> */
.L_x_3753:
[----:B------:R-:W-:Y:S05]  /*30e0*/  BSYNC B1 ;  /* 0x0000000000017941 */ /* 0x000fea0003800000 */
.L_x_3751:
        /* <DEDUP_REMOVED lines=15> */
.L_x_3755:
[----:B0-----:R-:W-:Y:S02]  /*31e0*/  ISETP.NE.AND P6, PT, R4, RZ, PT ;  /* 0x000000ff0400720c */ /* 0x001fe40003fc5270 */
[----:B------:R-:W-:Y:S02]  /*31f0*/  @P4 SHF.L.U32 R157, R47, 0x10, RZ ;  /* 0x000000102f9d4819 */ /* 0x000fe400000006ff */
[----:B------:R-:W-:-:S05]  /*3200*/  FSEL R152, R156, RZ, !P6 ;  /* 0x000000ff9c987208 */ /* 0x000fca0007000000 */
[----:B------:R-:W-:-:S04]  /*3210*/  FFMA.FTZ R153, R205, R155, R152 ;  /* 0x0000009bcd997223 */ /* 0x000fc80000010098 */
[----:B------:R-:W-:-:S04]  /*3220*/  FADD.FTZ R153, R174, -R153 ;  /* 0x80000099ae997221 */ /* 0x000fc80000010000 */
[----:B------:R-:W-:-:S04]  /*3230*/  FMUL.FTZ R158, R6, R153 ;  /* 0x00000099069e7220 */ /* 0x000fc80000410000 */
[----:B------:R-:W-:-:S07]  /*3240*/  @P4 FADD.FTZ R158, R158, R157 ;  /* 0x0000009d9e9e4221 */ /* 0x000fce0000010000 */
.L_x_3756:
[----:B------:R-:W-:Y:S05]  /*3250*/  BSYNC B1 ;  /* 0x0000000000017941 */ /* 0x000fea0003800000 */
.L_x_3754:
        /* <DEDUP_REMOVED lines=16> */
.L_x_3758:
        /* <DEDUP_REMOVED lines=8> */
.L_x_3759:
[----:B------:R-:W-:Y:S05]  /*33e0*/  BSYNC B1 ;  /* 0x0000000000017941 */ /* 0x000fea0003800000 */
.L_x_3757:
[----:B------:R-:W1:Y:S01]  /*33f0*/  @P5 LDC.64 R152, c[0x0][0x308] ;  /* 0x0000c200ff985b82 */ /* 0x000e620000000a00 */
[----:B------:R-:W-:Y:S02]  /*3400*/  @P5 F2FP.BF16.F32.PACK_AB R157, RZ, R160 ;  /* 0x000000a0ff9d523e */ /* 0x000fe400000010ff */
[----:B------:R-:W-:Y:S02]  /*3410*/  @P3 LOP3.LUT P4, RZ, R185, 0xff000000, RZ, 0xc0, !PT ;  /* 0xff000000b9ff3812 */ /* 0x000fe4000788c0ff */
[----:B------:R-:W-:Y:S01]  /*3420*/  @P5 PRMT R147, R147, 0x5410, R157 ;  /* 0x0000541093935816 */ /* 0x000fe2000000009d */
[C---:B-1----:R-:W-:Y:S02]  /*3430*/  @P5 IMAD.WIDE.U32 R158, R9.reuse, 0x10, R152 ;  /* 0x00000010099e5825 */ /* 0x042fe400078e0098 */
[----:B------:R-:W1:Y:S02]  /*3440*/  @P3 LDC.64 R152, c[0x0][0x298] ;  /* 0x0000a600ff983b82 */ /* 0x000e640000000a00 */
[----:B------:R-:W-:Y:S01]  /*3450*/  VIADD R9, R9, 0x100 ;  /* 0x0000010009097836 */ /* 0x000fe20000000000 */
        /* <DEDUP_REMOVED lines=10> */
.L_x_3735:
[----:B------:R-:W-:Y:S05]  /*3500*/  BSYNC B0 ;  /* 0x0000000000007941 */ /* 0x000fea0003800000 */
.L_x_3734:
        /* <DEDUP_REMOVED lines=9> */
[----:B-----5:R-:W-:Y:S01]  /*35a0*/  IMAD.U32 R158, R40, 0x10000, RZ ;  /* 0x00010000289e7824 */ /* 0x020fe200078e00ff */
[----:B------:R-:W-:Y:S06]  /*35b0*/  BRA `(.L_x_3764) ;  /* 0x0000000000287947 */ /* 0x000fec0003800000 */
.L_x_3763:
[----:B------:R-:W-:Y:S01]  /*35c0*/  UISETP.NE.U32.AND UP0, UPT, UR8, URZ, UPT ;  /* 0x0000003f0800728c */ /* 0x000fe2000bf05070 */
[----:B0-----:R-:W-:-:S03]  /*35d0*/  ISETP.NE.AND P4, PT, R4, RZ, PT ;  /* 0x000000ff0400720c */ /* 0x001fc60003f85270 */
[----:B------:R-:W-:Y:S01]  /*35e0*/  UISETP.NE.AND.EX UP0, UPT, UR9, URZ, UPT, UP0 ;  /* 0x0000003f0900728c */ /* 0x000fe2000bf05300 */
[----:B--2---:R-:W-:-:S05]  /*35f0*/  FSEL R152, R156, RZ, !P4 ;  /* 0x000000ff9c987208 */ /* 0x004fca0006000000 */
[----:B------:R-:W-:Y:S01]  /*3600*/  PLOP3.LUT P4, PT, PT, PT, UP0, 0x80, 0x0 ;  /* 0x000000000000781c */ /* 0x000fe20003f8f008 */
[----:B------:R-:W-:-:S04]  /*3610*/  FFMA.FTZ R153, R11, R155, R152 ;  /* 0x0000009b0b997223 */ /* 0x000fc80000010098 */
[----:B------:R-:W-:-:S04]  /*3620*/  FADD.FTZ R153, R10, -R153 ;  /* 0x800000990a997221 */ /* 0x000fc80000010000 */
[----:B------:R-:W-:-:S04]  /*3630*/  FMUL.FTZ R158, R6, R153 ;  /* 0x00000099069e7220 */ /* 0x000fc80000410000 */
[----:B-----5:R-:W-:-:S05]  /*3640*/  @P4 SHF.L.U32 R157, R40, 0x10, RZ ;  /* 0x00000010289d4819 */ /* 0x020fca00000006ff */
[----:B------:R-:W-:-:S07]  /*3650*/  @P4 FADD.FTZ R158, R158, R157 ;  /* 0x0000009d9e9e4221 */ /* 0x000fce0000010000 */
.L_x_3764:
[----:B------:R-:W-:Y:S05]  /*3660*/  BSYNC B1 ;  /* 0x0000000000017941 */ /* 0x000fea0003800000 */
.L_x_3762:
        /* <DEDUP_REMOVED lines=18> */
.L_x_3766:
        /* <DEDUP_REMOVED lines=8> */
.L_x_3767:
[----:B------:R-:W-:Y:S05]  /*3810*/  BSYNC B1 ;  /* 0x0000000000017941 */ /* 0x000fea0003800000 */
.L_x_3765:
        /* <DEDUP_REMOVED lines=15> */
.L_x_3769:
[----:B0-----:R-:W-:Y:S02]  /*3910*/  ISETP.NE.AND P6, PT, R4, RZ, PT ;  /* 0x000000ff0400720c */ /* 0x001fe40003fc5270 */
[----:B------:R-:W-:Y:S02]  /*3920*/  @P4 SHF.L.U32 R157, R41, 0x10, RZ ;  /* 0x00000010299d4819 */ /* 0x000fe400000006ff */
[----:B------:R-:W-:-:S05]  /*3930*/  FSEL R152, R156, RZ, !P6 ;  /* 0x000000ff9c987208 */ /* 0x000fca0007000000 */
[----:B------:R-:W-:-:S04]  /*3940*/  FFMA.FTZ R153, R13, R155, R152 ;  /* 0x0000009b0d997223 */ /* 0x000fc80000010098 */
[----:B------:R-:W-:-:S04]  /*3950*/  FADD.FTZ R153, R12, -R153 ;  /* 0x800000990c997221 */ /* 0x000fc80000010000 */
[----:B------:R-:W-:-:S04]  /*3960*/  FMUL.FTZ R158, R6, R153 ;  /* 0x00000099069e7220 */ /* 0x000fc80000410000 */
[----:B------:R-:W-:-:S07]  /*3970*/  @P4 FADD.FTZ R158, R158, R157 ;  /* 0x0000009d9e9e4221 */ /* 0x000fce0000010000 */
.L_x_3770:
[----:B------:R-:W-:Y:S05]  /*3980*/  BSYNC B1 ;  /* 0x0000000000017941 */ /* 0x000fea0003800000 */
.L_x_3768:
        /* <DEDUP_REMOVED lines=16> */
.L_x_3772:
        /* <DEDUP_REMOVED lines=8> */
.L_x_3773:
[----:B------:R-:W-:Y:S05]  /*3b10*/  BSYNC B1 ;  /* 0x0000000000017941 */ /* 0x000fea0003800000 */
.L_x_3771:
        /* <DEDUP_REMOVED lines=15> */
.L_x_3775:
[----:B0-----:R-:W-:Y:S02]  /*3c10*/  ISETP.NE.AND P6, PT, R4, RZ, PT ;  /* 0x000000ff0400720c */ /* 0x001fe40003fc5270 */
[----:B------:R-:W-:Y:S02]  /*3c20*/  @P4 SHF.L.U32 R157, R42, 0x10, RZ ;  /* 0x000000102a9d4819 */ /* 0x000fe400000006ff */
[----:B------:R-:W-:-:S05]  /*3c30*/  FSEL R152, R156, RZ, !P6 ;  /* 0x000000ff9c987208 */ /* 0x000fca0007000000 */
[----:B------:R-:W-:-:S04]  /*3c40*/  FFMA.FTZ R153, R15, R155, R152 ;  /* 0x0000009b0f997223 */ /* 0x000fc80000010098 */
[----:B------:R-:W-:-:S04]  /*3c50*/  FADD.FTZ R153, R14, -R153 ;  /* 0x800000990e997221 */ /* 0x000fc80000010000 */
[----:B------:R-:W-:-:S04]  /*3c60*/  FMUL.FTZ R158, R6, R153 ;  /* 0x00000099069e7220 */ /* 0x000fc80000410000 */
[----:B------:R-:W-:-:S07]  /*3c70*/  @P4 FADD.FTZ R158, R158, R157 ;  /* 0x0000009d9e9e4221 */ /* 0x000fce0000010000 */
.L_x_3776:
[----:B------:R-:W-:Y:S05]  /*3c80*/  BSYNC B1 ;  /* 0x0000000000017941 */ /* 0x000fea0003800000 */
.L_x_3774:
        /* <DEDUP_REMOVED lines=16> */
.L_x_3778:
        /* <DEDUP_REMOVED lines=8> */
.L_x_3779:
[----:B------:R-:W-:Y:S05]  /*3e10*/  BSYNC B1 ;  /* 0x0000000000017941 */ /* 0x000fea0003800000 */
.L_x_3777:
        /* <DEDUP_REMOVED lines=15> */
.L_x_3781:
[----:B0-----:R-:W-:Y:S02]  /*3f10*/  ISETP.NE.AND P6, PT, R4, RZ, PT ;  /* 0x000000ff0400720c */ /* 0x001fe40003fc5270 */
[----:B------:R-:W-:Y:S02]  /*3f20*/  @P4 SHF.L.U32 R157, R43, 0x10, RZ ;  /* 0x000000102b9d4819 */ /* 0x000fe400000006ff */
[----:B------:R-:W-:-:S05]  /*3f30*/  FSEL R152, R156, RZ, !P6 ;  /* 0x000000ff9c987208 */ /* 0x000fca0007000000 */
[----:B------:R-:W-:-:S04]  /*3f40*/  FFMA.FTZ R153, R17, R155, R152 ;  /* 0x0000009b11997223 */ /* 0x000fc80000010098 */
[----:B------:R-:W-:-:S04]  /*3f50*/  FADD.FTZ R153, R16, -R153 ;  /* 0x8000009910997221 */ /* 0x000fc80000010000 */
[----:B------:R-:W-:-:S04]  /*3f60*/  FMUL.FTZ R158, R6, R153 ;  /* 0x00000099069e7220 */ /* 0x000fc80000410000 */
[----:B------:R-:W-:-:S07]  /*3f70*/  @P4 FADD.FTZ R158, R158, R157 ;  /* 0x0000009d9e9e4221 */ /* 0x000fce0000010000 */
.L_x_3782:
[----:B------:R-:W-:Y:S05]  /*3f80*/  BSYNC B1 ;  /* 0x0000000000017941 */ /* 0x000fea0003800000 */
.L_x_3780:
        /* <DEDUP_REMOVED lines=16> */
.L_x_3784:
        /* <DEDUP_REMOVED lines=8> */
.L_x_3785:
[----:B------:R-:W-:Y:S05]  /*4110*/  BSYNC B1 ;  /* 0x0000000000017941 */ /* 0x000fea0003800000 */
.L_x_3783:
[----:B------:R-:W1:Y:S01]  /*4120*/  @P5 LDC.64 R152, c[0x0][0x308] ;  /* 0x0000c200ff985b82 */ /* 0x000e620000000a00 */
[----:B------:R-:W-:Y:S02]  /*4130*/  @P5 F2FP.BF16.F32.PACK_AB R157, RZ, R160 ;  /* 0x000000a0ff9d523e */ /* 0x000fe400000010ff */
[----:B------:R-:W-:Y:S02]  /*4140*/  @P3 LOP3.LUT P4, RZ, R183, 0xff000000, RZ, 0xc0, !PT ;  /* 0xff000000b7ff3812 */ /* 0x000fe4000788c0ff */
[----:B------:R-:W-:Y:S01]  /*4150*/  @P5 PRMT R147, R147, 0x5410, R157 ;  /* 0x0000541093935816 */ /* 0x000fe2000000009d */
[C---:B-1----:R-:W-:Y:S01]  /*4160*/  @P5 IMAD.WIDE.U32 R158, R9.reuse, 0x10, R152 ;  /* 0x00000010099e5825 */ /* 0x042fe200078e0098 */
[----:B------:R-:W-:Y:S01]  /*4170*/  IADD3 R9, R9, 0x100, RZ ;  /* 0x0000010009097810 */ /* 0x000fe20007ffe0ff */
[----:B------:R-:W1:Y:S03]  /*4180*/  @P3 LDC.64 R152, c[0x0][0x298] ;  /* 0x0000a600ff983b82 */ /* 0x000e660000000a00 */
[----:B------:R3:W-:Y:S01]  /*4190*/  @P5 STG.E.128 desc[UR4][R158.64], R144 ;  /* 0x000000909e005986 */ /* 0x0007e2000c101d04 */
[----:B-1----:R-:W-:-:S04]  /*41a0*/  @P3 FMUL.FTZ R153, R160, R153 ;  /* 0x00000099a0993220 */ /* 0x002fc80000410000 */
[----:B------:R-:W-:-:S05]  /*41b0*/  @P3 FMUL.FTZ R152, R153, R152 ;  /* 0x0000009899983220 */ /* 0x000fca0000410000 */
[----:B------:R-:W-:Y:S02]  /*41c0*/  @P3 FSEL R157, R152, RZ, P4 ;  /* 0x000000ff989d3208 */ /* 0x000fe40002000000 */
[----:B------:R-:W1:Y:S02]  /*41d0*/  @P3 LDC.64 R152, c[0x0][0x2f8] ;  /* 0x0000be00ff983b82 */ /* 0x000e640000000a00 */
[----:B------:R-:W-:-:S04]  /*41e0*/  @P3 F2FP.BF16.F32.PACK_AB R157, RZ, R157 ;  /* 0x0000009dff9d323e */ /* 0x000fc800000010ff */
[----:B------:R-:W-:Y:S01]  /*41f0*/  @P3 PRMT R151, R151, 0x5410, R157 ;  /* 0x0000541097973816 */ /* 0x000fe2000000009d */
[----:B-1----:R-:W-:-:S04]  /*4200*/  @P3 IMAD.WIDE.U32 R152, R154, 0x10, R152 ;  /* 0x000000109a983825 */ /* 0x002fc800078e0098 */
[----:B------:R-:W-:Y:S01]  /*4210*/  VIADD R154, R154, 0x100 ;  /* 0x000001009a9a7836 */ /* 0x000fe20000000000 */
[----:B------:R3:W-:Y:S06]  /*4220*/  @P3 STG.E.128 desc[UR4][R152.64], R148 ;  /* 0x0000009498003986 */ /* 0x0007ec000c101d04 */
.L_x_3761:
[----:B------:R-:W-:Y:S05]  /*4230*/  BSYNC B0 ;  /* 0x0000000000007941 */ /* 0x000fea0003800000 */
.L_x_3760:
        /* <DEDUP_REMOVED lines=9> */
[----:B-----5:R-:W-:Y:S01]  /*42d0*/  SHF.L.U32 R158, R36, 0x10, RZ ;  /* 0x00000010249e7819 */ /* 0x020fe200000006ff */
[----:B------:R-:W-:Y:S06]  /*42e0*/  BRA `(.L_x_3790) ;  /* 0x0000000000287947 */ /* 0x000fec0003800000 */
.L_x_3789:
[----:B------:R-:W-:Y:S01]  /*42f0*/  UISETP.NE.U32.AND UP0, UPT, UR8, URZ, UPT ;  /* 0x0000003f0800728c */ /* 0x000fe2000bf05070 */
[----:B0-----:R-:W-:-:S03]  /*4300*/  ISETP.NE.AND P4, PT, R4, RZ, PT ;  /* 0x000000ff0400720c */ /* 0x001fc60003f85270 */
[----:B------:R-:W-:Y:S01]  /*4310*/  UISETP.NE.AND.EX UP0, UPT, UR9, URZ, UPT, UP0 ;  /* 0x0000003f0900728c */ /* 0x000fe2000bf05300 */
[----:B--23--:R-:W-:-:S05]  /*4320*/  FSEL R152, R156, RZ, !P4 ;  /* 0x000000ff9c987208 */ /* 0x00cfca0006000000 */
[----:B------:R-:W-:Y:S01]  /*4330*/  PLOP3.LUT P4, PT, PT, PT, UP0, 0x80, 0x0 ;  /* 0x000000000000781c */ /* 0x000fe20003f8f008 */
[----:B------:R-:W-:-:S04]  /*4340*/  FFMA.FTZ R153, R27, R155, R152 ;  /* 0x0000009b1b997223 */ /* 0x000fc80000010098 */
[----:B------:R-:W-:-:S04]  /*4350*/  FADD.FTZ R153, R26, -R153 ;  /* 0x800000991a997221 */ /* 0x000fc80000010000 */
[----:B------:R-:W-:-:S04]  /*4360*/  FMUL.FTZ R158, R6, R153 ;  /* 0x00000099069e7220 */ /* 0x000fc80000410000 */
[----:B-----5:R-:W-:-:S04]  /*4370*/  @P4 IMAD.U32 R157, R36, 0x10000, RZ ;  /* 0x00010000249d4824 */ /* 0x020fc800078e00ff */
[----:B------:R-:W-:-:S07]  /*4380*/  @P4 FADD.FTZ R158, R158, R157 ;  /* 0x0000009d9e9e4221 */ /* 0x000fce0000010000 */
.L_x_3790:
[----:B------:R-:W-:Y:S05]  /*4390*/  BSYNC B1 ;  /* 0x0000000000017941 */ /* 0x000fea0003800000 */
.L_x_3788:
        /* <DEDUP_REMOVED lines=18> */
.L_x_3792:
[----:B0-----:R-:W-:Y:S02]  /*44c0*/  ISETP.NE.AND P6, PT, R4, RZ, PT ;  /* 0x000000ff0400720c */ /* 0x001fe40003fc5270 */
[----:B------:R-:W-:Y:S02]  /*44d0*/  @P4 PRMT R157, R36, 0x7632, R157 ;  /* 0x00007632249d4816 */ /* 0x000fe4000000009d */
[----:B------:R-:W-:-:S03]  /*44e0*/  FSEL R153, R156, RZ, !P6 ;  /* 0x000000ff9c997208 */ /* 0x000fc60007000000 */
[----:B------:R-:W-:Y:S02]  /*44f0*/  @P4 IMAD.U32 R157, R157, 0x10000, RZ ;  /* 0x000100009d9d4824 */ /* 0x000fe400078e00ff */
[----:B------:R-:W-:-:S04]  /*4500*/  FFMA.FTZ R152, R170, R155, R153 ;  /* 0x0000009baa987223 */ /* 0x000fc80000010099 */
[----:B------:R-:W-:-:S04]  /*4510*/  FADD.FTZ R153, R171, -R152 ;  /* 0x80000098ab997221 */ /* 0x000fc80000010000 */
[----:B------:R-:W-:-:S04]  /*4520*/  FMUL.FTZ R158, R6, R153 ;  /* 0x00000099069e7220 */ /* 0x000fc80000410000 */
[----:B------:R-:W-:-:S07]  /*4530*/  @P4 FADD.FTZ R158, R158, R157 ;  /* 0x0000009d9e9e4221 */ /* 0x000fce0000010000 */
.L_x_3793:
[----:B------:R-:W-:Y:S05]  /*4540*/  BSYNC B1 ;  /* 0x0000000000017941 */ /* 0x000fea0003800000 */
.L_x_3791:
        /* <DEDUP_REMOVED lines=15> */
.L_x_3795:
[----:B0-----:R-:W-:Y:S01]  /*4640*/  ISETP.NE.AND P6, PT, R4, RZ, PT ;  /* 0x000000ff0400720c */ /* 0x001fe20003fc5270 */
[----:B------:R-:W-:-:S03]  /*4650*/  @P4 IMAD.U32 R157, R37, 0x10000, RZ ;  /* 0x00010000259d4824 */ /* 0x000fc600078e00ff */
[----:B------:R-:W-:-:S05]  /*4660*/  FSEL R152, R156, RZ, !P6 ;  /* 0x000000ff9c987208 */ /* 0x000fca0007000000 */
[----:B------:R-:W-:-:S04]  /*4670*/  FFMA.FTZ R153, R29, R155, R152 ;  /* 0x0000009b1d997223 */ /* 0x000fc80000010098 */
[----:B------:R-:W-:-:S04]  /*4680*/  FADD.FTZ R153, R28, -R153 ;  /* 0x800000991c997221 */ /* 0x000fc80000010000 */
[----:B------:R-:W-:-:S04]  /*4690*/  FMUL.FTZ R158, R6, R153 ;  /* 0x00000099069e7220 */ /* 0x000fc80000410000 */
[----:B------:R-:W-:-:S07]  /*46a0*/  @P4 FADD.FTZ R158, R158, R157 ;  /* 0x0000009d9e9e4221 */ /* 0x000fce0000010000 */
.L_x_3796:
[----:B------:R-:W-:Y:S05]  /*46b0*/  BSYNC B1 ;  /* 0x0000000000017941 */ /* 0x000fea0003800000 */
.L_x_3794:
        /* <DEDUP_REMOVED lines=16> */
.L_x_3798:
        /* <DEDUP_REMOVED lines=8> */
.L_x_3799:
[----:B------:R-:W-:Y:S05]  /*4840*/  BSYNC B1 ;  /* 0x0000000000017941 */ /* 0x000fea0003800000 */
.L_x_3797:
        /* <DEDUP_REMOVED lines=15> */
.L_x_3801:
[----:B0-----:R-:W-:Y:S01]  /*4940*/  ISETP.NE.AND P6, PT, R4, RZ, PT ;  /* 0x000000ff0400720c */ /* 0x001fe20003fc5270 */
[----:B------:R-:W-:-:S03]  /*4950*/  @P4 IMAD.U32 R157, R38, 0x10000, RZ ;  /* 0x00010000269d4824 */ /* 0x000fc600078e00ff */
[----:B------:R-:W-:-:S05]  /*4960*/  FSEL R152, R156, RZ, !P6 ;  /* 0x000000ff9c987208 */ /* 0x000fca0007000000 */
[----:B------:R-:W-:-:S04]  /*4970*/  FFMA.FTZ R153, R31, R155, R152 ;  /* 0x0000009b1f997223 */ /* 0x000fc80000010098 */
[----:B------:R-:W-:-:S04]  /*4980*/  FADD.FTZ R153, R30, -R153 ;  /* 0x800000991e997221 */ /* 0x000fc80000010000 */
[----:B------:R-:W-:-:S04]  /*4990*/  FMUL.FTZ R158, R6, R153 ;  /* 0x00000099069e7220 */ /* 0x000fc80000410000 */
[----:B------:R-:W-:-:S07]  /*49a0*/  @P4 FADD.FTZ R158, R158, R157 ;  /* 0x0000009d9e9e4221 */ /* 0x000fce0000010000 */
.L_x_3802:
[----:B------:R-:W-:Y:S05]  /*49b0*/  BSYNC B1 ;  /* 0x0000000000017941 */ /* 0x000fea0003800000 */
.L_x_3800:
        /* <DEDUP_REMOVED lines=16> */
.L_x_3804:
        /* <DEDUP_REMOVED lines=8> */
.L_x_3805:
[----:B------:R-:W-:Y:S05]  /*4b40*/  BSYNC B1 ;  /* 0x0000000000017941 */ /* 0x000fea0003800000 */
.L_x_3803:
        /* <DEDUP_REMOVED lines=15> */
.L_x_3807:
[----:B0-----:R-:W-:Y:S01]  /*4c40*/  ISETP.NE.AND P6, PT, R4, RZ, PT ;  /* 0x000000ff0400720c */ /* 0x001fe20003fc5270 */
[----:B------:R-:W-:-:S03]  /*4c50*/  @P4 IMAD.U32 R157, R39, 0x10000, RZ ;  /* 0x00010000279d4824 */ /* 0x000fc600078e00ff */
[----:B------:R-:W-:-:S05]  /*4c60*/  FSEL R152, R156, RZ, !P6 ;  /* 0x000000ff9c987208 */ /* 0x000fca0007000000 */
[----:B------:R-:W-:-:S04]  /*4c70*/  FFMA.FTZ R153, R169, R155, R152 ;  /* 0x0000009ba9997223 */ /* 0x000fc80000010098 */
[----:B------:R-:W-:-:S04]  /*4c80*/  FADD.FTZ R153, R168, -R153 ;  /* 0x80000099a8997221 */ /* 0x000fc80000010000 */
[----:B------:R-:W-:-:S04]  /*4c90*/  FMUL.FTZ R158, R6, R153 ;  /* 0x00000099069e7220 */ /* 0x000fc80000410000 */
[----:B------:R-:W-:-:S07]  /*4ca0*/  @P4 FADD.FTZ R158, R158, R157 ;  /* 0x0000009d9e9e4221 */ /* 0x000fce0000010000 */
.L_x_3808:
[----:B------:R-:W-:Y:S05]  /*4cb0*/  BSYNC B1 ;  /* 0x0000000000017941 */ /* 0x000fea0003800000 */
.L_x_3806:
        /* <DEDUP_REMOVED lines=16> */
.L_x_3810:
        /* <DEDUP_REMOVED lines=8> */
.L_x_3811:
[----:B------:R-:W-:Y:S05]  /*4e40*/  BSYNC B1 ;  /* 0x0000000000017941 */ /* 0x000fea0003800000 */
.L_x_3809:
[----:B------:R-:W-:Y:S01]  /*4e50*/  @P5 F2FP.BF16.F32.PACK_AB R152, RZ, R160 ;  /* 0x000000a0ff98523e */ /* 0x000fe200000010ff */
[----:B------:R-:W1:Y:S01]  /*4e60*/  @P5 LDC.64 R158, c[0x0][0x308] ;  /* 0x0000c200ff9e5b82 */ /* 0x000e620000000a00 */
[----:B------:R-:W-:Y:S02]  /*4e70*/  @P3 LOP3.LUT P4, RZ, R181, 0xff000000, RZ, 0xc0, !PT ;  /* 0xff000000b5ff3812 */ /* 0x000fe4000788c0ff */
[----:B------:R-:W-:-:S05]  /*4e80*/  @P5 PRMT R147, R147, 0x5410, R152 ;  /* 0x0000541093935816 */ /* 0x000fca0000000098 */
[----:B------:R-:W2:Y:S01]  /*4e90*/  @P3 LDC.64 R152, c[0x0][0x298] ;  /* 0x0000a600ff983b82 */ /* 0x000ea20000000a00 */
[C---:B-1----:R-:W-:Y:S01]  /*4ea0*/  @P5 IMAD.WIDE.U32 R158, R9.reuse, 0x10, R158 ;  /* 0x00000010099e5825 */ /* 0x042fe200078e009e */
[----:B------:R-:W-:-:S04]  /*4eb0*/  IADD3 R9, R9, 0x100, RZ ;  /* 0x0000010009097810 */ /* 0x000fc80007ffe0ff */
[----:B------:R1:W-:Y:S01]  /*4ec0*/  @P5 STG.E.128 desc[UR4][R158.64], R144 ;  /* 0x000000909e005986 */ /* 0x0003e2000c101d04 */
[----:B--2---:R-:W-:-:S04]  /*4ed0*/  @P3 FMUL.FTZ R153, R160, R153 ;  /* 0x00000099a0993220 */ /* 0x004fc80000410000 */
[----:B------:R-:W-:-:S05]  /*4ee0*/  @P3 FMUL.FTZ R152, R153, R152 ;  /* 0x0000009899983220 */ /* 0x000fca0000410000 */
[----:B------:R-:W-:Y:S02]  /*4ef0*/  @P3 FSEL R157, R152, RZ, P4 ;  /* 0x000000ff989d3208 */ /* 0x000fe40002000000 */
[----:B------:R-:W2:Y:S02]  /*4f00*/  @P3 LDC.64 R152, c[0x0][0x2f8] ;  /* 0x0000be00ff983b82 */ /* 0x000ea40000000a00 */
[----:B------:R-:W-:-:S04]  /*4f10*/  @P3 F2FP.BF16.F32.PACK_AB R157, RZ, R157 ;  /* 0x0000009dff9d323e */ /* 0x000fc800000010ff */
[----:B------:R-:W-:Y:S01]  /*4f20*/  @P3 PRMT R151, R151, 0x5410, R157 ;  /* 0x0000541097973816 */ /* 0x000fe2000000009d */
[C---:B--2---:R-:W-:Y:S01]  /*4f30*/  @P3 IMAD.WIDE.U32 R152, R154.reuse, 0x10, R152 ;  /* 0x000000109a983825 */ /* 0x044fe200078e0098 */
[----:B------:R-:W-:-:S04]  /*4f40*/  IADD3 R154, R154, 0x100, RZ ;  /* 0x000001009a9a7810 */ /* 0x000fc80007ffe0ff */
[----:B------:R1:W-:Y:S03]  /*4f50*/  @P3 STG.E.128 desc[UR4][R152.64], R148 ;  /* 0x0000009498003986 */ /* 0x0003e6000c101d04 */
.L_x_3787:
[----:B------:R-:W-:Y:S05]  /*4f60*/  BSYNC B0 ;  /* 0x0000000000007941 */ /* 0x000fea0003800000 */
.L_x_3786:
[----:B------:R-:W-:Y:S01]  /*4f70*/  ISETP.NE.AND P4, PT, R8, RZ, PT ;  /* 0x000000ff0800720c */ /* 0x000fe20003f85270 */
[----:B------:R-:W-:-:S12]  /*4f80*/  BSSY B0, `(.L_x_3812) ;  /* 0x00000d0000007945 */ /* 0x000fd80003800000 */
[----:B------:R-:W-:Y:S05]  /*4f90*/  @!P4 BRA `(.L_x_3813) ;  /* 0x0000000c0038c947 */ /* 0x000fea0003800000 */
[----:B------:R-:W-:Y:S04]  /*4fa0*/  BSSY B1, `(.L_x_3814) ;  /* 0x0000013000017945 */ /* 0x000fe80003800000 */
[----:B------:R-:W-:Y:S05]  /*4fb0*/  @P2 BRA `(.L_x_3815) ;  /* 0x00000000001c2947 */ /* 0x000fea0003800000 */
[----:B------:R-:W-:Y:S01]  /*4fc0*/  UISETP.NE.U32.AND UP0, UPT, UR8, URZ, UPT ;  /* 0x0000003f0800728c */ /* 0x000fe2000bf05070 */
[----:B-123--:R-:W-:-:S03]  /*4fd0*/  IMAD.MOV.U32 R158, RZ, RZ, RZ ;  /* 0x000000ffff9e7224 */ /* 0x00efc600078e00ff */
[----:B------:R-:W-:-:S06]  /*4fe0*/  UISETP.NE.AND.EX UP0, UPT, UR9, URZ, UPT, UP0 ;  /* 0x0000003f0900728c */ /* 0x000fcc000bf05300 */
[----:B------:R-:W-:-:S13]  /*4ff0*/  PLOP3.LUT P4, PT, PT, PT, UP0, 0x80, 0x0 ;  /* 0x000000000000781c */ /* 0x000fda0003f8f008 */
[----:B------:R-:W-:Y:S05]  /*5000*/  @!P4 BRA `(.L_x_3816) ;  /* 0x000000000030c947 */ /* 0x000fea0003800000 */
[----:B-----5:R-:W-:Y:S01]  /*5010*/  SHF.L.U32 R158, R32, 0x10, RZ ;  /* 0x00000010209e7819 */ /* 0x020fe200000006ff */
[----:B------:R-:W-:Y:S06]  /*5020*/  BRA `(.L_x_3816) ;  /* 0x0000000000287947 */ /* 0x000fec0003800000 */
.L_x_3815:
[----:B------:R-:W-:Y:S01]  /*5030*/  UISETP.NE.U32.AND UP0, UPT, UR8, URZ, UPT ;  /* 0x0000003f0800728c */ /* 0x000fe2000bf05070 */
[----:B0-----:R-:W-:-:S03]  /*5040*/  ISETP.NE.AND P4, PT, R4, RZ, PT ;  /* 0x000000ff0400720c */ /* 0x001fc60003f85270 */
[----:B------:R-:W-:Y:S01]  /*5050*/  UISETP.NE.AND.EX UP0, UPT, UR9, URZ, UPT, UP0 ;  /* 0x0000003f0900728c */ /* 0x000fe2000bf05300 */
[----:B-123--:R-:W-:-:S05]  /*5060*/  FSEL R152, R156, RZ, !P4 ;  /* 0x000000ff9c987208 */ /* 0x00efca0006000000 */
[----:B------:R-:W-:Y:S01]  /*5070*/  PLOP3.LUT P4, PT, PT, PT, UP0, 0x80, 0x0 ;  /* 0x000000000000781c */ /* 0x000fe20003f8f008 */
[----:B------:R-:W-:-:S04]  /*5080*/  FFMA.FTZ R153, R175, R155, R152 ;  /* 0x0000009baf997223 */ /* 0x000fc80000010098 */
[----:B------:R-:W-:-:S04]  /*5090*/  FADD.FTZ R153, R190, -R153 ;  /* 0x80000099be997221 */ /* 0x000fc80000010000 */
[----:B------:R-:W-:-:S04]  /*50a0*/  FMUL.FTZ R158, R6, R153 ;  /* 0x00000099069e7220 */ /* 0x000fc80000410000 */
[----:B-----5:R-:W-:-:S05]  /*50b0*/  @P4 SHF.L.U32 R157, R32, 0x10, RZ ;  /* 0x00000010209d4819 */ /* 0x020fca00000006ff */
[----:B------:R-:W-:-:S07]  /*50c0*/  @P4 FADD.FTZ R158, R158, R157 ;  /* 0x0000009d9e9e4221 */ /* 0x000fce0000010000 */
.L_x_3816:
[----:B------:R-:W-:Y:S05]  /*50d0*/  BSYNC B1 ;  /* 0x0000000000017941 */ /* 0x000fea0003800000 */
.L_x_3814:
        /* <DEDUP_REMOVED lines=18> */
.L_x_3818:
        /* <DEDUP_REMOVED lines=8> */
.L_x_3819:
[----:B------:R-:W-:Y:S05]  /*5280*/  BSYNC B1 ;  /* 0x0000000000017941 */ /* 0x000fea0003800000 */
.L_x_3817:
        /* <DEDUP_REMOVED lines=15> */
.L_x_3821:
[----:B0-----:R-:W-:Y:S02]  /*5380*/  ISETP.NE.AND P6, PT, R4, RZ, PT ;  /* 0x000000ff0400720c */ /* 0x001fe40003fc5270 */
[----:B------:R-:W-:Y:S02]  /*5390*/  @P4 SHF.L.U32 R157, R33, 0x10, RZ ;  /* 0x00000010219d4819 */ /* 0x000fe400000006ff */
[----:B------:R-:W-:-:S05]  /*53a0*/  FSEL R152, R156, RZ, !P6 ;  /* 0x000000ff9c987208 */ /* 0x000fca0007000000 */
[----:B------:R-:W-:-:S04]  /*53b0*/  FFMA.FTZ R153, R191, R155, R152 ;  /* 0x0000009bbf997223 */ /* 0x000fc80000010098 */
[----:B------:R-:W-:-:S04]  /*53c0*/  FADD.FTZ R153, R192, -R153 ;  /* 0x80000099c0997221 */ /* 0x000fc80000010000 */
[----:B------:R-:W-:-:S04]  /*53d0*/  FMUL.FTZ R158, R6, R153 ;  /* 0x00000099069e7220 */ /* 0x000fc80000410000 */
[----:B------:R-:W-:-:S07]  /*53e0*/  @P4 FADD.FTZ R158, R158, R157 ;  /* 0x0000009d9e9e4221 */ /* 0x000fce0000010000 */
.L_x_3822:
[----:B------:R-:W-:Y:S05]  /*53f0*/  BSYNC B1 ;  /* 0x0000000000017941 */ /* 0x000fea0003800000 */
.L_x_3820:
        /* <DEDUP_REMOVED lines=16> */
.L_x_3824:
        /* <DEDUP_REMOVED lines=8> */
.L_x_3825:
[----:B------:R-:W-:Y:S05]  /*5580*/  BSYNC B1 ;  /* 0x0000000000017941 */ /* 0x000fea0003800000 */
.L_x_3823:
        /* <DEDUP_REMOVED lines=15> */
.L_x_3827:
[----:B0-----:R-:W-:Y:S02]  /*5680*/  ISETP.NE.AND P6, PT, R4, RZ, PT ;  /* 0x000000ff0400720c */ /* 0x001fe40003fc5270 */
[----:B------:R-:W-:Y:S02]  /*5690*/  @P4 SHF.L.U32 R157, R34, 0x10, RZ ;  /* 0x00000010229d4819 */ /* 0x000fe400000006ff */
[----:B------:R-:W-:-:S05]  /*56a0*/  FSEL R152, R156, RZ, !P6 ;  /* 0x000000ff9c987208 */ /* 0x000fca0007000000 */
[----:B------:R-:W-:-:S04]  /*56b0*/  FFMA.FTZ R153, R193, R155, R152 ;  /* 0x0000009bc1997223 */ /* 0x000fc80000010098 */
[----:B------:R-:W-:-:S04]  /*56c0*/  FADD.FTZ R153, R194, -R153 ;  /* 0x80000099c2997221 */ /* 0x000fc80000010000 */
[----:B------:R-:W-:-:S04]  /*56d0*/  FMUL.FTZ R158, R6, R153 ;  /* 0x00000099069e7220 */ /* 0x000fc80000410000 */
[----:B------:R-:W-:-:S07]  /*56e0*/  @P4 FADD.FTZ R158, R158, R157 ;  /* 0x0000009d9e9e4221 */ /* 0x000fce0000010000 */
.L_x_3828:
[----:B------:R-:W-:Y:S05]  /*56f0*/  BSYNC B1 ;  /* 0x0000000000017941 */ /* 0x000fea0003800000 */
.L_x_3826:
        /* <DEDUP_REMOVED lines=16> */
.L_x_3830:
        /* <DEDUP_REMOVED lines=8> */
.L_x_3831:
[----:B------:R-:W-:Y:S05]  /*5880*/  BSYNC B1 ;  /* 0x0000000000017941 */ /* 0x000fea0003800000 */
.L_x_3829:
        /* <DEDUP_REMOVED lines=15> */
.L_x_3833:
[----:B0-----:R-:W-:Y:S02]  /*5980*/  ISETP.NE.AND P6, PT, R4, RZ, PT ;  /* 0x000000ff0400720c */ /* 0x001fe40003fc5270 */
[----:B------:R-:W-:Y:S02]  /*5990*/  @P4 SHF.L.U32 R157, R35, 0x10, RZ ;  /* 0x00000010239d4819 */ /* 0x000fe400000006ff */
[----:B------:R-:W-:-:S05]  /*59a0*/  FSEL R152, R156, RZ, !P6 ;  /* 0x000000ff9c987208 */ /* 0x000fca0007000000 */
[----:B------:R-:W-:-:S04]  /*59b0*/  FFMA.FTZ R153, R195, R155, R152 ;  /* 0x0000009bc3997223 */ /* 0x000fc80000010098 */
[----:B------:R-:W-:-:S04]  /*59c0*/  FADD.FTZ R153, R202, -R153 ;  /* 0x80000099ca997221 */ /* 0x000fc80000010000 */
[----:B------:R-:W-:-:S04]  /*59d0*/  FMUL.FTZ R158, R6, R153 ;  /* 0x00000099069e7220 */ /* 0x000fc80000410000 */
[----:B------:R-:W-:-:S07]  /*59e0*/  @P4 FADD.FTZ R158, R158, R157 ;  /* 0x0000009d9e9e4221 */ /* 0x000fce0000010000 */
.L_x_3834:
[----:B------:R-:W-:Y:S05]  /*59f0*/  BSYNC B1 ;  /* 0x0000000000017941 */ /* 0x000fea0003800000 */
.L_x_3832:
        /* <DEDUP_REMOVED lines=16> */
.L_x_3836:
[----:B0-----:R-:W-:-:S04]  /*5b00*/  ISETP.NE.AND P2, PT, R4, RZ, PT ;  /* 0x000000ff0400720c */ /* 0x001fc80003f45270 */
[----:B------:R-:W-:-:S05]  /*5b10*/  FSEL R153, R156, RZ, !P2 ;  /* 0x000000ff9c997208 */ /* 0x000fca0005000000 */
[----:B------:R-:W-:Y:S01]  /*5b20*/  FFMA.FTZ R152, R204, R155, R153 ;  /* 0x0000009bcc987223 */ /* 0x000fe20000010099 */
[----:B------:R-:W-:-:S03]  /*5b30*/  @P4 PRMT R155, R35, 0x7632, R155 ;  /* 0x00007632239b4816 */ /* 0x000fc6000000009b */
[----:B------:R-:W-:Y:S01]  /*5b40*/  FADD.FTZ R153, R203, -R152 ;  /* 0x80000098cb997221 */ /* 0x000fe20000010000 */
[----:B------:R-:W-:-:S03]  /*5b50*/  @P4 SHF.L.U32 R155, R155, 0x10, RZ ;  /* 0x000000109b9b4819 */ /* 0x000fc600000006ff */
[----:B------:R-:W-:-:S04]  /*5b60*/  FMUL.FTZ R6, R6, R153 ;  /* 0x0000009906067220 */ /* 0x000fc80000410000 */
[----:B------:R-:W-:-:S07]  /*5b70*/  @P4 FADD.FTZ R6, R6, R155 ;  /* 0x0000009b06064221 */ /* 0x000fce0000010000 */
.L_x_3837:
[----:B------:R-:W-:Y:S05]  /*5b80*/  BSYNC B1 ;  /* 0x0000000000017941 */ /* 0x000fea0003800000 */
.L_x_3835:
[----:B------:R-:W1:Y:S01]  /*5b90*/  @P3 LDC.64 R152, c[0x0][0x298] ;  /* 0x0000a600ff983b82 */ /* 0x000e620000000a00 */
[----:B------:R-:W-:-:S07]  /*5ba0*/  @P3 LOP3.LUT P2, RZ, R179, 0xff000000, RZ, 0xc0, !PT ;  /* 0xff000000b3ff3812 */ /* 0x000fce000784c0ff */
[----:B------:R-:W2:Y:S01]  /*5bb0*/  @P5 LDC.64 R156, c[0x0][0x308] ;  /* 0x0000c200ff9c5b82 */ /* 0x000ea20000000a00 */
[----:B-1----:R-:W-:Y:S01]  /*5bc0*/  @P3 FMUL.FTZ R153, R6, R153 ;  /* 0x0000009906993220 */ /* 0x002fe20000410000 */
[----:B------:R-:W-:-:S03]  /*5bd0*/  @P5 F2FP.BF16.F32.PACK_AB R6, RZ, R6 ;  /* 0x00000006ff06523e */ /* 0x000fc600000010ff */
[----:B------:R-:W-:Y:S01]  /*5be0*/  @P3 FMUL.FTZ R152, R153, R152 ;  /* 0x0000009899983220 */ /* 0x000fe20000410000 */
[----:B------:R-:W-:Y:S01]  /*5bf0*/  @P5 PRMT R147, R147, 0x5410, R6 ;  /* 0x0000541093935816 */ /* 0x000fe20000000006 */
[----:B--2---:R-:W-:-:S03]  /*5c00*/  @P5 IMAD.WIDE.U32 R156, R9, 0x10, R156 ;  /* 0x00000010099c5825 */ /* 0x004fc600078e009c */
[----:B------:R-:W-:Y:S02]  /*5c10*/  @P3 FSEL R155, R152, RZ, P2 ;  /* 0x000000ff989b3208 */ /* 0x000fe40001000000 */
[----:B------:R-:W1:Y:S02]  /*5c20*/  @P3 LDC.64 R152, c[0x0][0x2f8] ;  /* 0x0000be00ff983b82 */ /* 0x000e640000000a00 */
[----:B------:R-:W-:Y:S01]  /*5c30*/  @P3 F2FP.BF16.F32.PACK_AB R155, RZ, R155 ;  /* 0x0000009bff9b323e */ /* 0x000fe200000010ff */
[----:B------:R4:W-:Y:S03]  /*5c40*/  @P5 STG.E.128 desc[UR4][R156.64], R144 ;  /* 0x000000909c005986 */ /* 0x0009e6000c101d04 */
[----:B------:R-:W-:Y:S01]  /*5c50*/  @P3 PRMT R151, R151, 0x5410, R155 ;  /* 0x0000541097973816 */ /* 0x000fe2000000009b */
[----:B-1----:R-:W-:-:S05]  /*5c60*/  @P3 IMAD.WIDE.U32 R152, R154, 0x10, R152 ;  /* 0x000000109a983825 */ /* 0x002fca00078e0098 */
[----:B------:R4:W-:Y:S02]  /*5c70*/  @P3 STG.E.128 desc[UR4][R152.64], R148 ;  /* 0x0000009498003986 */ /* 0x0009e4000c101d04 */
.L_x_3813:
[----:B------:R-:W-:Y:S05]  /*5c80*/  BSYNC B0 ;  /* 0x0000000000007941 */ /* 0x000fea0003800000 */
.L_x_3812:
[----:B------:R-:W-:Y:S01]  /*5c90*/  VIADD R5, R5, UR12 ;  /* 0x0000000c05057c36 */ /* 0x000fe20008000000 */
[----:B------:R-:W-:-:S04]  /*5ca0*/  ISETP.NE.AND P3, PT, R220, RZ, PT ;  /* 0x000000ffdc00720c */ /* 0x000fc80003f65270 */
[----:B------:R-:W-:Y:S02]  /*5cb0*/  ISETP.GE.AND P2, PT, R5, UR13, PT ;  /* 0x0000000d05007c0c */ /* 0x000fe4000bf46270 */
[----:B------:R-:W-:-:S11]  /*5cc0*/  SEL R164, RZ, 0x1, P3 ;  /* 0x00000001ffa47807 */ /* 0x000fd60001800000 */
[----:B------:R-:W-:Y:S05]  /*5cd0*/  @!P2 BRA `(.L_x_3838) ;  /* 0xffffffa8000ca947 */ /* 0x000fea000383ffff */
.L_x_3717:
[----:B------:R-:W0:Y:S01]  /*5ce0*/  S2R R0, SR_TID.X ;  /* 0x0000000000007919 */ /* 0x000e220000002100 */
[----:B------:R-:W0:Y:S01]  /*5cf0*/  S2UR UR11, SR_CTAID.X ;  /* 0x00000000000b79c3 */ /* 0x000e220000002500 */
[----:B------:R-:W-:Y:S01]  /*5d00*/  ISETP.NE.AND P2, PT, R7, RZ, PT ;  /* 0x000000ff0700720c */ /* 0x000fe20003f45270 */
[----:B------:R-:W-:Y:S01]  /*5d10*/  BSSY B0, `(.L_x_3839) ;  /* 0x000000e000007945 */ /* 0x000fe20003800000 */
[----:B0-----:R-:W-:-:S05]  /*5d20*/  LEA.HI R5, R0, UR11, RZ, 0x18 ;  /* 0x0000000b00057c11 */ /* 0x001fca000f8fc0ff */
[----:B------:R-:W-:-:S05]  /*5d30*/  IMAD R2, R5, R2, RZ ;  /* 0x0000000205027224 */ /* 0x000fca00078e02ff */
[----:B------:R-:W-:Y:S01]  /*5d40*/  LEA.HI R7, R2, R3, RZ, 0x1d ;  /* 0x0000000302077211 */ /* 0x000fe200078fe8ff */
[----:B------:R-:W-:Y:S06]  /*5d50*/  @!P2 BRA `(.L_x_3840) ;  /* 0x000000000024a947 */ /* 0x000fec0003800000 */
[----:B------:R-:W0:Y:S08]  /*5d60*/  LDC.64 R2, c[0x0][0x2d0] ;  /* 0x0000b400ff027b82 */ /* 0x000e300000000a00 */
[----:B------:R-:W1:Y:S01]  /*5d70*/  LDC.64 R4, c[0x0][0x2d8] ;  /* 0x0000b600ff047b82 */ /* 0x000e620000000a00 */
[----:B0-----:R-:W-:-:S05]  /*5d80*/  IMAD.WIDE.U32 R2, R7, 0x20, R2 ;  /* 0x0000002007027825 */ /* 0x001fca00078e0002 */
[----:B------:R0:W-:Y:S01]  /*5d90*/  STG.E.128 desc[UR4][R2.64], R76 ;  /* 0x0000004c02007986 */ /* 0x0001e2000c101d04 */
[----:B-1----:R-:W-:-:S03]  /*5da0*/  IMAD.WIDE.U32 R4, R7, 0x20, R4 ;  /* 0x0000002007047825 */ /* 0x002fc600078e0004 */
[----:B------:R0:W-:Y:S01]  /*5db0*/  STG.E.128 desc[UR4][R2.64+0x10], R72 ;  /* 0x0000104802007986 */ /* 0x0001e2000c101d04 */
[----:B------:R-:W-:-:S03]  /*5dc0*/  IADD3 R7, R7, 0x100, RZ ;  /* 0x0000010007077810 */ /* 0x000fc60007ffe0ff */
[----:B------:R0:W-:Y:S04]  /*5dd0*/  STG.E.128 desc[UR4][R4.64], R108 ;  /* 0x0000006c04007986 */ /* 0x0001e8000c101d04 */
[----:B------:R0:W-:Y:S02]  /*5de0*/  STG.E.128 desc[UR4][R4.64+0x10], R104 ;  /* 0x0000106804007986 */ /* 0x0001e4000c101d04 */
.L_x_3840:
[----:B------:R-:W-:Y:S05]  /*5df0*/  BSYNC B0 ;  /* 0x0000000000007941 */ /* 0x000fea0003800000 */
.L_x_3839:
[----:B------:R-:W-:Y:S04]  /*5e00*/  BSSY B0, `(.L_x_3841) ;  /* 0x000000b000007945 */ /* 0x000fe80003800000 */
[----:B------:R-:W-:Y:S05]  /*5e10*/  @!P0 BRA `(.L_x_3842) ;  /* 0x0000000000248947 */ /* 0x000fea0003800000 */
[----:B0-----:R-:W0:Y:S08]  /*5e20*/  LDC.64 R2, c[0x0][0x2d0] ;  /* 0x0000b400ff027b82 */ /* 0x001e300000000a00 */
        /* <DEDUP_REMOVED lines=8> */
.L_x_3842:
[----:B------:R-:W-:Y:S05]  /*5eb0*/  BSYNC B0 ;  /* 0x0000000000007941 */ /* 0x000fea0003800000 */
.L_x_3841:
        /* <DEDUP_REMOVED lines=8> */
[----:B------:R-:W-:-:S03]  /*5f40*/  VIADD R7, R7, 0x100 ;  /* 0x0000010007077836 */ /* 0x000fc60000000000 */
[----:B------:R0:W-:Y:S04]  /*5f50*/  STG.E.128 desc[UR4][R4.64], R92 ;  /* 0x0000005c04007986 */ /* 0x0001e8000c101d04 */
[----:B------:R0:W-:Y:S02]  /*5f60*/  STG.E.128 desc[UR4][R4.64+0x10], R88 ;  /* 0x0000105804007986 */ /* 0x0001e4000c101d04 */
.L_x_3844:
[----:B------:R-:W-:Y:S05]  /*5f70*/  BSYNC B0 ;  /* 0x0000000000007941 */ /* 0x000fea0003800000 */
.L_x_3843:
[----:B------:R-:W-:-:S13]  /*5f80*/  ISETP.NE.AND P0, PT, R8, RZ, PT ;  /* 0x000000ff0800720c */ /* 0x000fda0003f05270 */
[----:B------:R-:W-:Y:S05]  /*5f90*/  @!P0 EXIT ;  /* 0x000000000000894d */ /* 0x000fea0003800000 */
[----:B0-----:R-:W0:Y:S08]  /*5fa0*/  LDC.64 R2, c[0x0][0x2d0] ;  /* 0x0000b400ff027b82 */ /* 0x001e300000000a00 */
[----:B------:R-:W1:Y:S01]  /*5fb0*/  LDC.64 R4, c[0x0][0x2d8] ;  /* 0x0000b600ff047b82 */ /* 0x000e620000000a00 */
[----:B0-----:R-:W-:-:S05]  /*5fc0*/  IMAD.WIDE.U32 R2, R7, 0x20, R2 ;  /* 0x0000002007027825 */ /* 0x001fca00078e0002 */
[----:B------:R-:W-:Y:S01]  /*5fd0*/  STG.E.128 desc[UR4][R2.64], R52 ;  /* 0x0000003402007986 */ /* 0x000fe2000c101d04 */
[----:B-1----:R-:W-:-:S03]  /*5fe0*/  IMAD.WIDE.U32 R4, R7, 0x20, R4 ;  /* 0x0000002007047825 */ /* 0x002fc600078e0004 */
[----:B------:R-:W-:Y:S04]  /*5ff0*/  STG.E.128 desc[UR4][R2.64+0x10], R48 ;  /* 0x0000103002007986 */ /* 0x000fe8000c101d04 */
[----:B------:R-:W-:Y:S04]  /*6000*/  STG.E.128 desc[UR4][R4.64], R84 ;  /* 0x0000005404007986 */ /* 0x000fe8000c101d04 */
[----:B------:R-:W-:Y:S01]  /*6010*/  STG.E.128 desc[UR4][R4.64+0x10], R80 ;  /* 0x0000105004007986 */ /* 0x000fe2000c101d04 */
[----:B------:R-:W-:Y:S05]  /*6020*/  EXIT ;  /* 0x000000000000794d */ /* 0x000fea0003800000 */
.L_x_3733:
[----:B------:R-:W-:Y:S01]  /*6030*/  HFMA2.MMA R164, -RZ, RZ, 0, 9.5367431640625e-07 ;  /* 0x00000010ffa47435 */ /* 0x000fe200000001ff */
[----:B------:R-:W-:Y:S01]  /*6040*/  MOV R163, R167 ;  /* 0x000000a700a37202 */ /* 0x000fe20000000f00 */
[----:B------:R-:W-:Y:S01]  /*6050*/  IMAD.MOV.U32 R165, RZ, RZ, 0x1f ;  /* 0x0000001fffa57424 */ /* 0x000fe200078e00ff */
[----:B------:R-:W-:-:S08]  /*6060*/  MOV R162, 0xffffffff ;  /* 0xffffffff00a27802 */ /* 0x000fd00000000f00 */
[----:B0----5:R-:W-:Y:S05]  /*6070*/  WARPSYNC.COLLECTIVE R162, `(.L_x_3845) ;  /* 0x00000000a2087348 */ /* 0x021fea0003c00000 */
[----:B------:R1:W2:Y:S02]  /*6080*/  SHFL.DOWN P5, R207, R163, R164, R165 ;  /* 0x080000a4a3cf7389 */ /* 0x0002a400000a00a5 */
[----:B012--5:R-:W-:Y:S01]  /*6090*/  ENDCOLLECTIVE ;  /* 0x000000000000791b */ /* 0x027fe20003800000 */
.L_x_3845:
[----:B------:R-:W-:Y:S01]  /*60a0*/  IMAD.MOV.U32 R163, RZ, RZ, R222 ;  /* 0x000000ffffa37224 */ /* 0x000fe200078e00de */
[----:B------:R-:W-:-:S07]  /*60b0*/  MOV R154, R207 ;  /* 0x000000cf009a7202 */ /* 0x000fce0000000f00 */
[----:B------:R-:W-:Y:S05]  /*60c0*/  WARPSYNC.COLLECTIVE R162, `(.L_x_3846) ;  /* 0x00000000a2087348 */ /* 0x000fea0003c00000 */
[----:B------:R0:W1:Y:S02]  /*60d0*/  SHFL.DOWN P5, R207, R163, R164, R165 ;  /* 0x080000a4a3cf7389 */ /* 0x00006400000a00a5 */
[----:B01----:R-:W-:Y:S01]  /*60e0*/  ENDCOLLECTIVE ;  /* 0x000000000000791b */ /* 0x003fe20003800000 */
.L_x_3846:
[----:B------:R-:W-:-:S05]  /*60f0*/  FADD.FTZ R154, R154, R167 ;  /* 0x000000a79a9a7221 */ /* 0x000fca0000010000 */
[----:B------:R-:W-:Y:S01]  /*6100*/  MOV R163, R154 ;  /* 0x0000009a00a37202 */ /* 0x000fe20000000f00 */
[----:B------:R-:W-:Y:S01]  /*6110*/  IMAD.MOV.U32 R164, RZ, RZ, 0x8 ;  /* 0x00000008ffa47424 */ /* 0x000fe200078e00ff */
[----:B------:R-:W-:-:S07]  /*6120*/  MOV R155, R207 ;  /* 0x000000cf009b7202 */ /* 0x000fce0000000f00 */
[----:B------:R-:W-:Y:S05]  /*6130*/  WARPSYNC.COLLECTIVE R162, `(.L_x_3847) ;  /* 0x00000000a2087348 */ /* 0x000fea0003c00000 */
[----:B------:R0:W1:Y:S02]  /*6140*/  SHFL.DOWN P5, R207, R163, R164, R165 ;  /* 0x080000a4a3cf7389 */ /* 0x00006400000a00a5 */
[----:B01----:R-:W-:Y:S01]  /*6150*/  ENDCOLLECTIVE ;  /* 0x000000000000791b */ /* 0x003fe20003800000 */
.L_x_3847:
[----:B------:R-:W-:-:S05]  /*6160*/  FADD.FTZ R155, R155, R222 ;  /* 0x000000de9b9b7221 */ /* 0x000fca0000010000 */
[----:B------:R-:W-:Y:S02]  /*6170*/  MOV R163, R155 ;  /* 0x0000009b00a37202 */ /* 0x000fe40000000f00 */
[----:B------:R-:W-:-:S07]  /*6180*/  MOV R157, R207 ;  /* 0x000000cf009d7202 */ /* 0x000fce0000000f00 */
[----:B------:R-:W-:Y:S05]  /*6190*/  WARPSYNC.COLLECTIVE R162, `(.L_x_3848) ;  /* 0x00000000a2087348 */ /* 0x000fea0003c00000 */
[----:B------:R0:W1:Y:S02]  /*61a0*/  SHFL.DOWN P5, R207, R163, R164, R165 ;  /* 0x080000a4a3cf7389 */ /* 0x00006400000a00a5 */
[----:B01----:R-:W-:Y:S01]  /*61b0*/  ENDCOLLECTIVE ;  /* 0x000000000000791b */ /* 0x003fe20003800000 */
.L_x_3848:
[----:B------:R-:W-:Y:S01]  /*61c0*/  FADD.FTZ R157, R154, R157 ;  /* 0x0000009d9a9d7221 */ /* 0x000fe20000010000 */
[----:B------:R-:W-:-:S04]  /*61d0*/  HFMA2.MMA R164, -RZ, RZ, 0, 2.384185791015625e-07 ;  /* 0x00000004ffa47435 */ /* 0x000fc800000001ff */
[----:B------:R-:W-:Y:S01]  /*61e0*/  MOV R163, R157 ;  /* 0x0000009d00a37202 */ /* 0x000fe20000000f00 */
[----:B------:R-:W-:-:S07]  /*61f0*/  IMAD.MOV.U32 R156, RZ, RZ, R207 ;  /* 0x000000ffff9c7224 */ /* 0x000fce00078e00cf */
[----:B------:R-:W-:Y:S05]  /*6200*/  WARPSYNC.COLLECTIVE R162, `(.L_x_3849) ;  /* 0x00000000a2087348 */ /* 0x000fea0003c00000 */
[----:B------:R0:W1:Y:S02]  /*6210*/  SHFL.DOWN P5, R207, R163, R164, R165 ;  /* 0x080000a4a3cf7389 */ /* 0x00006400000a00a5 */
[----:B01----:R-:W-:Y:S01]  /*6220*/  ENDCOLLECTIVE ;  /* 0x000000000000791b */ /* 0x003fe20003800000 */
.L_x_3849:
[----:B------:R-:W-:-:S05]  /*6230*/  FADD.FTZ R156, R155, R156 ;  /* 0x0000009c9b9c7221 */ /* 0x000fca0000010000 */
[----:B------:R-:W-:Y:S01]  /*6240*/  MOV R163, R156 ;  /* 0x0000009c00a37202 */ /* 0x000fe20000000f00 */
[----:B------:R-:W-:-:S07]  /*6250*/  IMAD.MOV.U32 R158, RZ, RZ, R207 ;  /* 0x000000ffff9e7224 */ /* 0x000fce00078e00cf */
[----:B------:R-:W-:Y:S05]  /*6260*/  WARPSYNC.COLLECTIVE R162, `(.L_x_3850) ;  /* 0x00000000a2087348 */ /* 0x000fea0003c00000 */
[----:B------:R0:W1:Y:S02]  /*6270*/  SHFL.DOWN P5, R207, R163, R164, R165 ;  /* 0x080000a4a3cf7389 */ /* 0x00006400000a00a5 */
[----:B01----:R-:W-:Y:S01]  /*6280*/  ENDCOLLECTIVE ;  /* 0x000000000000791b */ /* 0x003fe20003800000 */
.L_x_3850:
[----:B------:R-:W-:Y:S01]  /*6290*/  FADD.FTZ R158, R157, R158 ;  /* 0x0000009e9d9e7221 */ /* 0x000fe20000010000 */
[----:B------:R-:W-:-:S03]  /*62a0*/  HFMA2.MMA R164, -RZ, RZ, 0, 1.1920928955078125e-07 ;  /* 0x00000002ffa47435 */ /* 0x000fc600000001ff */
[----:B------:R-:W-:Y:S01]  /*62b0*/  IMAD.MOV.U32 R163, RZ, RZ, R158 ;  /* 0x000000ffffa37224 */ /* 0x000fe200078e009e */
[----:B------:R-:W-:-:S07]  /*62c0*/  MOV R159, R207 ;  /* 0x000000cf009f7202 */ /* 0x000fce0000000f00 */
[----:B------:R-:W-:Y:S05]  /*62d0*/  WARPSYNC.COLLECTIVE R162, `(.L_x_3851) ;  /* 0x00000000a2087348 */ /* 0x000fea0003c00000 */
[----:B------:R0:W1:Y:S02]  /*62e0*/  SHFL.DOWN P5, R207, R163, R164, R165 ;  /* 0x080000a4a3cf7389 */ /* 0x00006400000a00a5 */
[----:B01----:R-:W-:Y:S01]  /*62f0*/  ENDCOLLECTIVE ;  /* 0x000000000000791b */ /* 0x003fe20003800000 */
.L_x_3851:
[----:B------:R-:W-:-:S04]  /*6300*/  FADD.FTZ R159, R156, R159 ;  /* 0x0000009f9c9f7221 */ /* 0x000fc80000010000 */
[----:B------:R-:W-:Y:S01]  /*6310*/  IMAD.MOV.U32 R163, RZ, RZ, R159 ;  /* 0x000000ffffa37224 */ /* 0x000fe200078e009f */
[----:B------:R-:W-:-:S07]  /*6320*/  MOV R161, R207 ;  /* 0x000000cf00a17202 */ /* 0x000fce0000000f00 */
[----:B------:R-:W-:Y:S05]  /*6330*/  WARPSYNC.COLLECTIVE R162, `(.L_x_3852) ;  /* 0x00000000a2087348 */ /* 0x000fea0003c00000 */
[----:B------:R0:W1:Y:S02]  /*6340*/  SHFL.DOWN P5, R207, R163, R164, R165 ;  /* 0x080000a4a3cf7389 */ /* 0x00006400000a00a5 */
[----:B01----:R-:W-:Y:S01]  /*6350*/  ENDCOLLECTIVE ;  /* 0x000000000000791b */ /* 0x003fe20003800000 */
.L_x_3852:
[----:B------:R-:W-:-:S05]  /*6360*/  FADD.FTZ R161, R158, R161 ;  /* 0x000000a19ea17221 */ /* 0x000fca0000010000 */
[----:B------:R-:W-:Y:S01]  /*6370*/  MOV R163, R161 ;  /* 0x000000a100a37202 */ /* 0x000fe20000000f00 */
[----:B------:R-:W-:Y:S01]  /*6380*/  IMAD.MOV.U32 R164, RZ, RZ, 0x1 ;  /* 0x00000001ffa47424 */ /* 0x000fe200078e00ff */
[----:B------:R-:W-:-:S07]  /*6390*/  MOV R160, R207 ;  /* 0x000000cf00a07202 */ /* 0x000fce0000000f00 */
[----:B------:R-:W-:Y:S05]  /*63a0*/  WARPSYNC.COLLECTIVE R162, `(.L_x_3853) ;  /* 0x00000000a2087348 */ /* 0x000fea0003c00000 */
[----:B------:R0:W1:Y:S02]  /*63b0*/  SHFL.DOWN P5, R207, R163, R164, R165 ;  /* 0x080000a4a3cf7389 */ /* 0x00006400000a00a5 */
[----:B01----:R-:W-:Y:S01]  /*63c0*/  ENDCOLLECTIVE ;  /* 0x000000000000791b */ /* 0x003fe20003800000 */
.L_x_3853:
[----:B------:R-:W-:-:S05]  /*63d0*/  FADD.FTZ R160, R159, R160 ;  /* 0x000000a09fa07221 */ /* 0x000fca0000010000 */
[----:B------:R-:W-:Y:S02]  /*63e0*/  MOV R163, R160 ;  /* 0x000000a000a37202 */ /* 0x000fe40000000f00 */
[----:B------:R-:W-:-:S07]  /*63f0*/  MOV R206, R207 ;  /* 0x000000cf00ce7202 */ /* 0x000fce0000000f00 */
[----:B------:R-:W-:Y:S05]  /*6400*/  WARPSYNC.COLLECTIVE R162, `(.L_x_3854) ;  /* 0x00000000a2087348 */ /* 0x000fea0003c00000 */
[----:B------:R0:W1:Y:S02]  /*6410*/  SHFL.DOWN P5, R207, R163, R164, R165 ;  /* 0x080000a4a3cf7389 */ /* 0x00006400000a00a5 */
[----:B01----:R-:W-:Y:S01]  /*6420*/  ENDCOLLECTIVE ;  /* 0x000000000000791b */ /* 0x003fe20003800000 */
.L_x_3854:
[----:B------:R-:W-:Y:S05]  /*6430*/  BRA `(.L_x_3855) ;  /* 0xffffffc000447947 */ /* 0x000fea000383ffff */
.L_x_3856:
        /* <DEDUP_REMOVED lines=12> */
.L_x_13911:


//--------------------- .text._ZN10layer_norm22ln_bwd_finalize_kernelINS_22Kernel_traits_finalizeILj8192Ef13__nv_bfloat16S2_S2_fjLb0ELj1024ELj4ENS_18Kernel_traits_baseILj8192EfS2_S2_S2_fjLj1024EEEEELb0ELb1EEEvNS_9BwdParamsE --------------------------
	.section	.text._ZN10layer_norm22ln_bwd_finalize_kernelINS_22Kernel_traits_finalizeILj8192Ef13__nv_bfloat16S2_S2_fjLb0ELj1024ELj4ENS_18Kernel_traits_baseILj8192EfS2_S2_S2_fjLj1024EEEEELb0ELb1EEEvNS_9BwdParamsE,"ax",@progbits
	.align	128
        .global         _ZN10layer_norm22ln_bwd_finalize_kernelINS_22Kernel_traits_finalizeILj8192Ef13__nv_bfloat16S2_S2_fjLb0ELj1024ELj4ENS_18Kernel_traits_baseILj8192EfS2_S2_S2_fjLj1024EEEEELb0ELb1EEEvNS_9BwdParamsE
        .type           _ZN10layer_norm22ln_bwd_finalize_kernelINS_22Kernel_traits_finalizeILj8192Ef13__nv_bfloat16S2_S2_fjLb0ELj1024ELj4ENS_18Kernel_traits_baseILj8192EfS2_S2_S2_fjLj1024EEEEELb0ELb1EEEvNS_9BwdParamsE,@function
        .size           _ZN10layer_norm22ln_bwd_finalize_kernelINS_22Kernel_traits_finalizeILj8192Ef13__nv_bfloat16S2_S2_fjLb0ELj1024ELj4ENS_18Kernel_traits_baseILj8192EfS2_S2_S2_fjLj1024EEEEELb0ELb1EEEvNS_9BwdParamsE,(.L_x_13912 - _ZN10layer_norm22ln_bwd_finalize_kernelINS_22Kernel_traits_finalizeILj8192Ef13__nv_bfloat16S2_S2_fjLb0ELj1024ELj4ENS_18Kernel_traits_baseILj8192EfS2_S2_S2_fjLj1024EEEEELb0ELb1EEEvNS_9BwdParamsE)
        .other          _ZN10layer_norm22ln_bwd_finalize_kernelINS_22Kernel_traits_finalizeILj8192Ef13__nv_bfloat16S2_S2_fjLb0ELj1024ELj4ENS_18Kernel_traits_baseILj8192EfS2_S2_S2_fjLj1024EEEEELb0ELb1EEEvNS_9BwdParamsE,@"STO_CUDA_ENTRY STV_DEFAULT"
_ZN10layer_norm22ln_bwd_finalize_kernelINS_22Kernel_traits_finalizeILj8192Ef13__nv_bfloat16S2_S2_fjLb0ELj1024ELj4ENS_18Kernel_traits_baseILj8192EfS2_S2_S2_fjLj1024EEEEELb0ELb1EEEvNS_9BwdParamsE:
.text._ZN10layer_norm22ln_bwd_finalize_kernelINS_22Kernel_traits_finalizeILj8192Ef13__nv_bfloat16S2_S2_fjLb0ELj1024ELj4ENS_18Kernel_traits_baseILj8192EfS2_S2_S2_fjLj1024EEEEELb0ELb1EEEvNS_9BwdParamsE:
        /* <DEDUP_REMOVED lines=26> */
.L_x_3866:
[----:B0-2---:R-:W0:Y:S01]  /*01a0*/  LDC R10, c[0x0][0x210] ;  /* 0x00008400ff0a7b82 */ /* 0x005e220000000800 */
[----:B------:R-:W-:Y:S01]  /*01b0*/  BSSY B0, `(.L_x_3857) ;  /* 0x0000067000007945 */ /* 0x000fe20003800000 */
[----:B------:R-:W-:Y:S01]  /*01c0*/  HFMA2.MMA R26, -RZ, RZ, 0, 0 ;  /* 0x00000000ff1a7435 */ /* 0x000fe200000001ff */
[----:B------:R-:W-:Y:S02]  /*01d0*/  MOV R20, RZ ;  /* 0x000000ff00147202 */ /* 0x000fe40000000f00 */
[----:B0-----:R-:W-:-:S13]  /*01e0*/  ISETP.GE.U32.AND P1, PT, R5, R10, PT ;  /* 0x0000000a0500720c */ /* 0x001fda0003f26070 */
[----:B-1----:R-:W-:Y:S05]  /*01f0*/  @P1 BRA `(.L_x_3858) ;  /* 0x0000000400881947 */ /* 0x002fea0003800000 */
        /* <DEDUP_REMOVED lines=25> */
.L_x_3861:
        /* <DEDUP_REMOVED lines=34> */
.L_x_3860:
[----:B------:R-:W-:Y:S05]  /*05b0*/  BSYNC B1 ;  /* 0x0000000000017941 */ /* 0x000fea0003800000 */
.L_x_3859:
        /* <DEDUP_REMOVED lines=25> */
.L_x_3863:
[----:B------:R-:W-:Y:S05]  /*0750*/  BSYNC B1 ;  /* 0x0000000000017941 */ /* 0x000fea0003800000 */
.L_x_3862:
        /* <DEDUP_REMOVED lines=12> */
.L_x_3858:
[----:B------:R-:W-:Y:S05]  /*0820*/  BSYNC B0 ;  /* 0x0000000000007941 */ /* 0x000fea0003800000 */
.L_x_3857:
        /* <DEDUP_REMOVED lines=29> */
.L_x_3877:
[----:B------:R-:W-:Y:S01]  /*0a00*/  @!P1 SHF.R.U32.HI R12, RZ, 0x3, R0 ;  /* 0x00000003ff0c9819 */ /* 0x000fe20000011600 */
[----:B----4-:R-:W-:Y:S01]  /*0a10*/  FADD.FTZ R14, R9, R14 ;  /* 0x0000000e090e7221 */ /* 0x010fe20000010000 */
[----:B---3--:R-:W-:Y:S02]  /*0a20*/  FADD.FTZ R11, R10, R11 ;  /* 0x0000000b0a0b7221 */ /* 0x008fe40000010000 */
[----:B------:R-:W-:-:S05]  /*0a30*/  @!P1 LOP3.LUT R12, R12, 0x1ffffffc, RZ, 0xc0, !PT ;  /* 0x1ffffffc0c0c9812 */ /* 0x000fca00078ec0ff */
[----:B------:R3:W-:Y:S04]  /*0a40*/  @!P1 STS [R12+UR4+0x2000], R14 ;  /* 0x0020000e0c009988 */ /* 0x0007e80008000804 */
[----:B------:R3:W-:Y:S02]  /*0a50*/  @!P1 STS [R12+UR4+0x2080], R11 ;  /* 0x0020800b0c009988 */ /* 0x0007e40008000804 */
.L_x_3864:
[----:B------:R-:W-:Y:S05]  /*0a60*/  WARPSYNC.ALL ;  /* 0x0000000000007948 */ /* 0x000fea0003800000 */
[----:B------:R-:W-:Y:S01]  /*0a70*/  BAR.SYNC.DEFER_BLOCKING 0x0 ;  /* 0x0000000000007b1d */ /* 0x000fe20000010000 */
[C---:B------:R-:W-:Y:S02]  /*0a80*/  ISETP.GT.U32.AND P1, PT, R3.reuse, -0x2001, PT ;  /* 0xffffdfff0300780c */ /* 0x040fe40003f24070 */
[----:B------:R-:W-:-:S05]  /*0a90*/  IADD3 R3, R3, 0x2000, RZ ;  /* 0x0000200003037810 */ /* 0x000fca0007ffe0ff */
[----:B--23--:R-:W2:Y:S08]  /*0aa0*/  @P0 LDC.64 R10, c[0x0][0x318] ;  /* 0x0000c600ff0a0b82 */ /* 0x00ceb00000000a00 */
[----:B------:R-:W3:Y:S01]  /*0ab0*/  @P0 LDC.64 R12, c[0x0][0x310] ;  /* 0x0000c400ff0c0b82 */ /* 0x000ee20000000a00 */
[----:B------:R-:W4:Y:S04]  /*0ac0*/  @P0 LDS.64 R14, [R6+0x2000] ;  /* 0x00200000060e0984 */ /* 0x000f280000000a00 */
[----:B------:R-:W5:Y:S01]  /*0ad0*/  @P0 LDS.64 R16, [R6+0x2080] ;  /* 0x0020800006100984 */ /* 0x000f620000000a00 */
[----:B--2---:R-:W-:-:S04]  /*0ae0*/  @P0 IMAD.WIDE.U32 R10, R4, 0x8, R10 ;  /* 0x00000008040a0825 */ /* 0x004fc800078e000a */
[C---:B---3--:R-:W-:Y:S01]  /*0af0*/  @P0 IMAD.WIDE.U32 R12, R4.reuse, 0x8, R12 ;  /* 0x00000008040c0825 */ /* 0x048fe200078e000c */
[----:B------:R-:W-:Y:S01]  /*0b00*/  IADD3 R4, R4, 0x1000, RZ ;  /* 0x0000100004047810 */ /* 0x000fe20007ffe0ff */
[----:B----4-:R2:W-:Y:S04]  /*0b10*/  @P0 STG.E.64 desc[UR6][R10.64], R14 ;  /* 0x0000000e0a000986 */ /* 0x0105e8000c101b06 */
[----:B-----5:R2:W-:Y:S01]  /*0b20*/  @P0 STG.E.64 desc[UR6][R12.64], R16 ;  /* 0x000000100c000986 */ /* 0x0205e2000c101b06 */
[----:B------:R-:W-:Y:S05]  /*0b30*/  @P1 BRA `(.L_x_3866) ;  /* 0xfffffff400981947 */ /* 0x000fea000383ffff */
[----:B------:R-:W-:Y:S05]  /*0b40*/  EXIT ;  /* 0x000000000000794d */ /* 0x000fea0003800000 */
.L_x_3865:
[----:B------:R-:W-:Y:S01]  /*0b50*/  HFMA2.MMA R19, -RZ, RZ, 0, 5.9604644775390625e-08 ;  /* 0x00000001ff137435 */ /* 0x000fe200000001ff */
[----:B0--3--:R-:W-:Y:S01]  /*0b60*/  MOV R20, R10 ;  /* 0x0000000a00147202 */ /* 0x009fe20000000f00 */
[----:B------:R-:W-:Y:S01]  /*0b70*/  IMAD.MOV.U32 R22, RZ, RZ, 0x1f ;  /* 0x0000001fff167424 */ /* 0x000fe200078e00ff */
[----:B------:R-:W-:-:S08]  /*0b80*/  MOV R17, 0xffffffff ;  /* 0xffffffff00117802 */ /* 0x000fd00000000f00 */
[----:B-12---:R-:W-:Y:S05]  /*0b90*/  WARPSYNC.COLLECTIVE R17, `(.L_x_3867) ;  /* 0x0000000011087348 */ /* 0x006fea0003c00000 */
[----:B------:R0:W3:Y:S02]  /*0ba0*/  SHFL.BFLY P2, R18, R20, R19, R22 ;  /* 0x0c00001314127389 */ /* 0x0000e40000040016 */
[----:B0123--:R-:W-:Y:S01]  /*0bb0*/  ENDCOLLECTIVE ;  /* 0x000000000000791b */ /* 0x00ffe20003800000 */
.L_x_3867:
[----:B------:R-:W-:Y:S01]  /*0bc0*/  HFMA2.MMA R19, -RZ, RZ, 0, 1.1920928955078125e-07 ;  /* 0x00000002ff137435 */ /* 0x000fe200000001ff */
[----:B------:R-:W-:-:S05]  /*0bd0*/  MOV R11, R18 ;  /* 0x00000012000b7202 */ /* 0x000fca0000000f00 */
[----:B------:R-:W-:-:S05]  /*0be0*/  FADD.FTZ R11, R10, R11 ;  /* 0x0000000b0a0b7221 */ /* 0x000fca0000010000 */
[----:B------:R-:W-:-:S07]  /*0bf0*/  MOV R20, R11 ;  /* 0x0000000b00147202 */ /* 0x000fce0000000f00 */
[----:B------:R-:W-:Y:S05]  /*0c00*/  WARPSYNC.COLLECTIVE R17, `(.L_x_3868) ;  /* 0x0000000011087348 */ /* 0x000fea0003c00000 */
[----:B------:R0:W1:Y:S02]  /*0c10*/  SHFL.BFLY P2, R18, R20, R19, R22 ;  /* 0x0c00001314127389 */ /* 0x0000640000040016 */
[----:B01----:R-:W-:Y:S01]  /*0c20*/  ENDCOLLECTIVE ;  /* 0x000000000000791b */ /* 0x003fe20003800000 */
.L_x_3868:
[----:B------:R-:W-:Y:S01]  /*0c30*/  HFMA2.MMA R19, -RZ, RZ, 0, 2.384185791015625e-07 ;  /* 0x00000004ff137435 */ /* 0x000fe200000001ff */
[----:B------:R-:W-:-:S04]  /*0c40*/  IMAD.MOV.U32 R12, RZ, RZ, R18 ;  /* 0x000000ffff0c7224 */ /* 0x000fc800078e0012 */
[----:B------:R-:W-:-:S05]  /*0c50*/  FADD.FTZ R12, R11, R12 ;  /* 0x0000000c0b0c7221 */ /* 0x000fca0000010000 */
[----:B------:R-:W-:-:S07]  /*0c60*/  MOV R20, R12 ;  /* 0x0000000c00147202 */ /* 0x000fce0000000f00 */
[----:B------:R-:W-:Y:S05]  /*0c70*/  WARPSYNC.COLLECTIVE R17, `(.L_x_3869) ;  /* 0x0000000011087348 */ /* 0x000fea0003c00000 */
[----:B------:R0:W1:Y:S02]  /*0c80*/  SHFL.BFLY P2, R18, R20, R19, R22 ;  /* 0x0c00001314127389 */ /* 0x0000640000040016 */
[----:B01----:R-:W-:Y:S01]  /*0c90*/  ENDCOLLECTIVE ;  /* 0x000000000000791b */ /* 0x003fe20003800000 */
.L_x_3869:
[----:B------:R-:W-:Y:S01]  /*0ca0*/  IMAD.MOV.U32 R19, RZ, RZ, 0x8 ;  /* 0x00000008ff137424 */ /* 0x000fe200078e00ff */
[----:B------:R-:W-:-:S05]  /*0cb0*/  MOV R13, R18 ;  /* 0x00000012000d7202 */ /* 0x000fca0000000f00 */
[----:B------:R-:W-:-:S05]  /*0cc0*/  FADD.FTZ R13, R12, R13 ;  /* 0x0000000d0c0d7221 */ /* 0x000fca0000010000 */
[----:B------:R-:W-:-:S07]  /*0cd0*/  MOV R20, R13 ;  /* 0x0000000d00147202 */ /* 0x000fce0000000f00 */
[----:B------:R-:W-:Y:S05]  /*0ce0*/  WARPSYNC.COLLECTIVE R17, `(.L_x_3870) ;  /* 0x0000000011087348 */ /* 0x000fea0003c00000 */
[----:B------:R0:W1:Y:S02]  /*0cf0*/  SHFL.BFLY P2, R18, R20, R19, R22 ;  /* 0x0c00001314127389 */ /* 0x0000640000040016 */
[----:B01----:R-:W-:Y:S01]  /*0d00*/  ENDCOLLECTIVE ;  /* 0x000000000000791b */ /* 0x003fe20003800000 */
.L_x_3870:
[----:B------:R-:W-:Y:S01]  /*0d10*/  HFMA2.MMA R19, -RZ, RZ, 0, 9.5367431640625e-07 ;  /* 0x00000010ff137435 */ /* 0x000fe200000001ff */
[----:B------:R-:W-:-:S05]  /*0d20*/  MOV R10, R18 ;  /* 0x00000012000a7202 */ /* 0x000fca0000000f00 */
[----:B------:R-:W-:-:S05]  /*0d30*/  FADD.FTZ R10, R13, R10 ;  /* 0x0000000a0d0a7221 */ /* 0x000fca0000010000 */
[----:B------:R-:W-:-:S07]  /*0d40*/  MOV R20, R10 ;  /* 0x0000000a00147202 */ /* 0x000fce0000000f00 */
[----:B------:R-:W-:Y:S05]  /*0d50*/  WARPSYNC.COLLECTIVE R17, `(.L_x_3871) ;  /* 0x0000000011087348 */ /* 0x000fea0003c00000 */
[----:B------:R0:W1:Y:S02]  /*0d60*/  SHFL.BFLY P2, R18, R20, R19, R22 ;  /* 0x0c00001314127389 */ /* 0x0000640000040016 */
[----:B01----:R-:W-:Y:S01]  /*0d70*/  ENDCOLLECTIVE ;  /* 0x000000000000791b */ /* 0x003fe20003800000 */
.L_x_3871:
[----:B------:R-:W-:Y:S01]  /*0d80*/  HFMA2.MMA R19, -RZ, RZ, 0, 5.9604644775390625e-08 ;  /* 0x00000001ff137435 */ /* 0x000fe200000001ff */
[----:B------:R-:W-:Y:S01]  /*0d90*/  IMAD.MOV.U32 R20, RZ, RZ, R9 ;  /* 0x000000ffff147224 */ /* 0x000fe200078e0009 */
[----:B------:R-:W-:-:S09]  /*0da0*/  MOV R11, R18 ;  /* 0x00000012000b7202 */ /* 0x000fd20000000f00 */
[----:B------:R-:W-:Y:S05]  /*0db0*/  WARPSYNC.COLLECTIVE R17, `(.L_x_3872) ;  /* 0x0000000011087348 */ /* 0x000fea0003c00000 */
[----:B------:R0:W1:Y:S02]  /*0dc0*/  SHFL.BFLY P2, R18, R20, R19, R22 ;  /* 0x0c00001314127389 */ /* 0x0000640000040016 */
[----:B01----:R-:W-:Y:S01]  /*0dd0*/  ENDCOLLECTIVE ;  /* 0x000000000000791b */ /* 0x003fe20003800000 */
.L_x_3872:
[----:B------:R-:W-:Y:S01]  /*0de0*/  HFMA2.MMA R19, -RZ, RZ, 0, 1.1920928955078125e-07 ;  /* 0x00000002ff137435 */ /* 0x000fe200000001ff */
[----:B------:R-:W-:-:S05]  /*0df0*/  MOV R12, R18 ;  /* 0x00000012000c7202 */ /* 0x000fca0000000f00 */
[----:B------:R-:W-:-:S05]  /*0e00*/  FADD.FTZ R14, R9, R12 ;  /* 0x0000000c090e7221 */ /* 0x000fca0000010000 */
[----:B------:R-:W-:-:S07]  /*0e10*/  MOV R20, R14 ;  /* 0x0000000e00147202 */ /* 0x000fce0000000f00 */
[----:B------:R-:W-:Y:S05]  /*0e20*/  WARPSYNC.COLLECTIVE R17, `(.L_x_3873) ;  /* 0x0000000011087348 */ /* 0x000fea0003c00000 */
[----:B------:R0:W1:Y:S02]  /*0e30*/  SHFL.BFLY P2, R18, R20, R19, R22 ;  /* 0x0c00001314127389 */ /* 0x0000640000040016 */
[----:B01----:R-:W-:Y:S01]  /*0e40*/  ENDCOLLECTIVE ;  /* 0x000000000000791b */ /* 0x003fe20003800000 */
.L_x_3873:
[----:B------:R-:W-:Y:S01]  /*0e50*/  HFMA2.MMA R19, -RZ, RZ, 0, 2.384185791015625e-07 ;  /* 0x00000004ff137435 */ /* 0x000fe200000001ff */
[----:B------:R-:W-:-:S04]  /*0e60*/  IMAD.MOV.U32 R13, RZ, RZ, R18 ;  /* 0x000000ffff0d7224 */ /* 0x000fc800078e0012 */
[----:B------:R-:W-:-:S05]  /*0e70*/  FADD.FTZ R15, R14, R13 ;  /* 0x0000000d0e0f7221 */ /* 0x000fca0000010000 */
[----:B------:R-:W-:-:S07]  /*0e80*/  MOV R20, R15 ;  /* 0x0000000f00147202 */ /* 0x000fce0000000f00 */
[----:B------:R-:W-:Y:S05]  /*0e90*/  WARPSYNC.COLLECTIVE R17, `(.L_x_3874) ;  /* 0x0000000011087348 */ /* 0x000fea0003c00000 */
[----:B------:R0:W1:Y:S02]  /*0ea0*/  SHFL.BFLY P2, R18, R20, R19, R22 ;  /* 0x0c00001314127389 */ /* 0x0000640000040016 */
[----:B01----:R-:W-:Y:S01]  /*0eb0*/  ENDCOLLECTIVE ;  /* 0x000000000000791b */ /* 0x003fe20003800000 */
.L_x_3874:
[----:B------:R-:W-:Y:S01]  /*0ec0*/  IMAD.MOV.U32 R19, RZ, RZ, 0x8 ;  /* 0x00000008ff137424 */ /* 0x000fe200078e00ff */
[----:B------:R-:W-:-:S05]  /*0ed0*/  MOV R16, R18 ;  /* 0x0000001200107202 */ /* 0x000fca0000000f00 */
[----:B------:R-:W-:-:S05]  /*0ee0*/  FADD.FTZ R16, R15, R16 ;  /* 0x000000100f107221 */ /* 0x000fca0000010000 */
[----:B------:R-:W-:-:S07]  /*0ef0*/  MOV R20, R16 ;  /* 0x0000001000147202 */ /* 0x000fce0000000f00 */
[----:B------:R-:W-:Y:S05]  /*0f00*/  WARPSYNC.COLLECTIVE R17, `(.L_x_3875) ;  /* 0x0000000011087348 */ /* 0x000fea0003c00000 */
[----:B------:R0:W1:Y:S02]  /*0f10*/  SHFL.BFLY P2, R18, R20, R19, R22 ;  /* 0x0c00001314127389 */ /* 0x0000640000040016 */
[----:B01----:R-:W-:Y:S01]  /*0f20*/  ENDCOLLECTIVE ;  /* 0x000000000000791b */ /* 0x003fe20003800000 */
.L_x_3875:
[----:B------:R-:W-:Y:S01]  /*0f30*/  HFMA2.MMA R19, -RZ, RZ, 0, 9.5367431640625e-07 ;  /* 0x00000010ff137435 */ /* 0x000fe200000001ff */
[----:B------:R-:W-:-:S05]  /*0f40*/  MOV R9, R18 ;  /* 0x0000001200097202 */ /* 0x000fca0000000f00 */
[----:B------:R-:W-:-:S05]  /*0f50*/  FADD.FTZ R9, R16, R9 ;  /* 0x0000000910097221 */ /* 0x000fca0000010000 */
[----:B------:R-:W-:-:S07]  /*0f60*/  MOV R20, R9 ;  /* 0x0000000900147202 */ /* 0x000fce0000000f00 */
[----:B------:R-:W-:Y:S05]  /*0f70*/  WARPSYNC.COLLECTIVE R17, `(.L_x_3876) ;  /* 0x0000000011087348 */ /* 0x000fea0003c00000 */
[----:B------:R0:W1:Y:S02]  /*0f80*/  SHFL.BFLY P2, R18, R20, R19, R22 ;  /* 0x0c00001314127389 */ /* 0x0000640000040016 */
[----:B01----:R-:W-:Y:S01]  /*0f90*/  ENDCOLLECTIVE ;  /* 0x000000000000791b */ /* 0x003fe20003800000 */
.L_x_3876:
[----:B------:R-:W-:Y:S01]  /*0fa0*/  MOV R14, R18 ;  /* 0x00000012000e7202 */ /* 0x000fe20000000f00 */
[----:B------:R-:W-:Y:S06]  /*0fb0*/  BRA `(.L_x_3877) ;  /* 0xfffffff800907947 */ /* 0x000fec000383ffff */
.L_x_3878:
        /* <DEDUP_REMOVED lines=12> */
.L_x_13912:


//--------------------- .text._ZN10layer_norm13ln_bwd_kernelINS_13Kernel_traitsIf13__nv_bfloat16S2_S2_fjLj8192ELj1ELj1ELj8ELj16ENS_18Kernel_traits_baseILj8192EfS2_S2_S2_fjLj256EEEEELb1ELb0ELb1ELb1EEEvNS_9BwdParamsE --------------------------
	.section	.text._ZN10layer_norm13ln_bwd_kernelINS_13Kernel_traitsIf13__nv_bfloat16S2_S2_fjLj8192ELj1ELj1ELj8ELj16ENS_18Kernel_traits_baseILj8192EfS2_S2_S2_fjLj256EEEEELb1ELb0ELb1ELb1EEEvNS_9BwdParamsE,"ax",@progbits
	.align	128
        .global         _ZN10layer_norm13ln_bwd_kernelINS_13Kernel_traitsIf13__nv_bfloat16S2_S2_fjLj8192ELj1ELj1ELj8ELj16ENS_18Kernel_traits_baseILj8192EfS2_S2_S2_fjLj256EEEEELb1ELb0ELb1ELb1EEEvNS_9BwdParamsE
        .type           _ZN10layer_norm13ln_bwd_kernelINS_13Kernel_traitsIf13__nv_bfloat16S2_S2_fjLj8192ELj1ELj1ELj8ELj16ENS_18Kernel_traits_baseILj8192EfS2_S2_S2_fjLj256EEEEELb1ELb0ELb1ELb1EEEvNS_9BwdParamsE,@function
        .size           _ZN10layer_norm13ln_bwd_kernelINS_13Kernel_traitsIf13__nv_bfloat16S2_S2_fjLj8192ELj1ELj1ELj8ELj16ENS_18Kernel_traits_baseILj8192EfS2_S2_S2_fjLj256EEEEELb1ELb0ELb1ELb1EEEvNS_9BwdParamsE,(.L_x_13913 - _ZN10layer_norm13ln_bwd_kernelINS_13Kernel_traitsIf13__nv_bfloat16S2_S2_fjLj8192ELj1ELj1ELj8ELj16ENS_18Kernel_traits_baseILj8192EfS2_S2_S2_fjLj256EEEEELb1ELb0ELb1ELb1EEEvNS_9BwdParamsE)
        .other          _ZN10layer_norm13ln_bwd_kernelINS_13Kernel_traitsIf13__nv_bfloat16S2_S2_fjLj8192ELj1ELj1ELj8ELj16ENS_18Kernel_traits_baseILj8192EfS2_S2_S2_fjLj256EEEEELb1ELb0ELb1ELb1EEEvNS_9BwdParamsE,@"STO_CUDA_ENTRY STV_DEFAULT"
_ZN10layer_norm13ln_bwd_kernelINS_13Kernel_traitsIf13__nv_bfloat16S2_S2_fjLj8192ELj1ELj1ELj8ELj16ENS_18Kernel_traits_baseILj8192EfS2_S2_S2_fjLj256EEEEELb1ELb0ELb1ELb1EEEvNS_9BwdParamsE:
.text._ZN10layer_norm13ln_bwd_kernelINS_13Kernel_traitsIf13__nv_bfloat16S2_S2_fjLj8192ELj1ELj1ELj8ELj16ENS_18Kernel_traits_baseILj8192EfS2_S2_S2_fjLj256EEEEELb1ELb0ELb1ELb1EEEvNS_9BwdParamsE:
        /* <DEDUP_REMOVED lines=45> */
.L_x_3879:
[----:B------:R-:W-:Y:S01]  /*02d0*/  SHF.L.U32 R0, R205, 0x5, RZ ;  /* 0x00000005cd007819 */ /* 0x000fe200000006ff */
[----:B------:R-:W-:Y:S01]  /*02e0*/  ULDC.64 UR6, c[0x0][0x260] ;  /* 0x0000980000067ab9 */ /* 0x000fe20000000a00 */
[----:B------:R-:W0:Y:S02]  /*02f0*/  LDC.U8 R204, c[0x0][0x2a0] ;  /* 0x0000a800ffcc7b82 */ /* 0x000e240000000000 */
[----:B------:R-:W-:-:S04]  /*0300*/  LOP3.LUT R0, R0, 0x1fe0, RZ, 0xc0, !PT ;  /* 0x00001fe000007812 */ /* 0x000fc800078ec0ff */
[----:B------:R-:W-:-:S05]  /*0310*/  IADD3 R2, P0, R0, UR6, RZ ;  /* 0x0000000600027c10 */ /* 0x000fca000ff1e0ff */
[----:B------:R-:W-:-:S05]  /*0320*/  IMAD.X R3, RZ, RZ, UR7, P0 ;  /* 0x00000007ff037e24 */ /* 0x000fca00080e06ff */
        /* <DEDUP_REMOVED lines=41> */
.L_x_3981:
        /* <DEDUP_REMOVED lines=8> */
[----:B------:R-:W-:Y:S01]  /*0640*/  BSSY B0, `(.L_x_3881) ;  /* 0x00001ab000007945 */ /* 0x000fe20003800000 */
[----:B-----5:R4:W5:Y:S01]  /*0650*/  LDG.E R207, desc[UR4][R162.64] ;  /* 0x00000004a2cf7981 */ /* 0x020962000c1e1900 */
[----:B--2---:R-:W-:-:S05]  /*0660*/  IMAD.WIDE R160, R206, 0x4, R156 ;  /* 0x00000004cea07825 */ /* 0x004fca00078e029c */
[----:B------:R-:W4:Y:S01]  /*0670*/  LDC.64 R156, c[0x0][0x2c8] ;  /* 0x0000b200ff9c7b82 */ /* 0x000f220000000a00 */
[----:B------:R2:W5:Y:S01]  /*0680*/  LDG.E R220, desc[UR4][R160.64] ;  /* 0x00000004a0dc7981 */ /* 0x000562000c1e1900 */
[----:B0-----:R-:W-:-:S05]  /*0690*/  IMAD R167, R206, R223, RZ ;  /* 0x000000dfcea77224 */ /* 0x001fca00078e02ff */
[----:B------:R-:W-:-:S04]  /*06a0*/  SHF.R.S32.HI R168, RZ, 0x1f, R167 ;  /* 0x0000001fffa87819 */ /* 0x000fc800000114a7 */
[----:B------:R-:W-:Y:S02]  /*06b0*/  LEA.HI R168, R168, R167, RZ, 0x3 ;  /* 0x000000a7a8a87211 */ /* 0x000fe400078f18ff */
[----:B------:R-:W-:-:S04]  /*06c0*/  LOP3.LUT R167, R205, 0xff, RZ, 0xc0, !PT ;  /* 0x000000ffcda77812 */ /* 0x000fc800078ec0ff */
[----:B------:R-:W-:Y:S01]  /*06d0*/  LEA.HI.SX32 R221, R168, R167, 0x1d ;  /* 0x000000a7a8dd7211 */ /* 0x000fe200078feaff */
[----:B-1----:R-:W-:-:S03]  /*06e0*/  IMAD.WIDE R164, R206, 0x4, R164 ;  /* 0x00000004cea47825 */ /* 0x002fc600078e02a4 */
[C---:B------:R-:W-:Y:S01]  /*06f0*/  IADD3 R215, R221.reuse, 0x100, RZ ;  /* 0x00000100ddd77810 */ /* 0x040fe20007ffe0ff */
[----:B------:R-:W-:Y:S01]  /*0700*/  VIADD R206, R206, UR8 ;  /* 0x00000008cece7c36 */ /* 0x000fe20008000000 */
[C---:B------:R-:W-:Y:S01]  /*0710*/  IADD3 R200, R221.reuse, 0x300, RZ ;  /* 0x00000300ddc87810 */ /* 0x040fe20007ffe0ff */
[C---:B------:R-:W-:Y:S02]  /*0720*/  VIADD R209, R221.reuse, 0x200 ;  /* 0x00000200ddd17836 */ /* 0x040fe40000000000 */
[----:B----4-:R-:W-:Y:S01]  /*0730*/  IMAD.WIDE.U32 R162, R221, 0x10, R156 ;  /* 0x00000010dda27825 */ /* 0x010fe200078e009c */
[----:B------:R-:W-:-:S03]  /*0740*/  ISETP.GE.AND P3, PT, R206, UR9, PT ;  /* 0x00000009ce007c0c */ /* 0x000fc6000bf66270 */
[----:B--2---:R-:W-:-:S04]  /*0750*/  IMAD.WIDE.U32 R160, R215, 0x10, R156 ;  /* 0x00000010d7a07825 */ /* 0x004fc800078e009c */
[----:B------:R-:W-:-:S04]  /*0760*/  IMAD.WIDE.U32 R158, R209, 0x10, R156 ;  /* 0x00000010d19e7825 */ /* 0x000fc800078e009c */
[----:B------:R-:W-:Y:S01]  /*0770*/  IMAD.WIDE.U32 R156, R200, 0x10, R156 ;  /* 0x00000010c89c7825 */ /* 0x000fe200078e009c */
[----:B---3--:R-:W-:-:S13]  /*0780*/  ISETP.GT.AND P2, PT, R169, RZ, PT ;  /* 0x000000ffa900720c */ /* 0x008fda0003f44270 */
[----:B------:R-:W-:Y:S05]  /*0790*/  @P2 BRA `(.L_x_3882) ;  /* 0x0000000000742947 */ /* 0x000fea0003800000 */
        /* <DEDUP_REMOVED lines=27> */
[----:B------:R-:W-:Y:S01]  /*0950*/  CS2R R164, SRZ ;  /* 0x0000000000a47805 */ /* 0x000fe2000001ff00 */
[----:B-1----:R-:W-:Y:S06]  /*0960*/  BRA `(.L_x_3883) ;  /* 0x0000001400e07947 */ /* 0x002fec0003800000 */
.L_x_3882:
[----:B------:R-:W0:Y:S01]  /*0970*/  LDC.64 R16, c[0x0][0x238] ;  /* 0x00008e00ff107b82 */ /* 0x000e220000000a00 */
[----:B------:R-:W-:Y:S01]  /*0980*/  IADD3 R0, R169, -0x1, RZ ;  /* 0xffffffffa9007810 */ /* 0x000fe20007ffe0ff */
[----:B------:R-:W2:Y:S04]  /*0990*/  LDG.E R198, desc[UR4][R164.64] ;  /* 0x00000004a4c67981 */ /* 0x000ea8000c1e1900 */
[----:B------:R-:W-:Y:S02]  /*09a0*/  IMAD R0, R0, R223, RZ ;  /* 0x000000df00007224 */ /* 0x000fe400078e02ff */
[----:B------:R-:W1:Y:S03]  /*09b0*/  LDC.64 R20, c[0x0][0x2b8] ;  /* 0x0000ae00ff147b82 */ /* 0x000e660000000a00 */
[----:B------:R-:W-:-:S04]  /*09c0*/  SHF.R.S32.HI R3, RZ, 0x1f, R0 ;  /* 0x0000001fff037819 */ /* 0x000fc80000011400 */
[----:B------:R-:W-:-:S04]  /*09d0*/  LEA.HI R0, R3, R0, RZ, 0x3 ;  /* 0x0000000003007211 */ /* 0x000fc800078f18ff */
[----:B------:R-:W-:-:S04]  /*09e0*/  LEA.HI.SX32 R3, R0, R167, 0x1d ;  /* 0x000000a700037211 */ /* 0x000fc800078feaff */
[----:B------:R-:W-:Y:S01]  /*09f0*/  IADD3 R13, R3, 0x200, RZ ;  /* 0x00000200030d7810 */ /* 0x000fe20007ffe0ff */
[----:B0-----:R-:W-:-:S04]  /*0a00*/  IMAD.WIDE.U32 R32, R221, 0x10, R16 ;  /* 0x00000010dd207825 */ /* 0x001fc800078e0010 */
[----:B------:R-:W-:Y:S02]  /*0a10*/  VIADD R9, R3, 0x100 ;  /* 0x0000010003097836 */ /* 0x000fe40000000000 */
[----:B------:R-:W-:Y:S01]  /*0a20*/  IMAD.WIDE.U32 R24, R215, 0x10, R16 ;  /* 0x00000010d7187825 */ /* 0x000fe200078e0010 */
[----:B------:R-:W3:Y:S03]  /*0a30*/  LDG.E.128 R32, desc[UR4][R32.64] ;  /* 0x0000000420207981 */ /* 0x000ee6000c1e1d00 */
[----:B-1----:R-:W-:Y:S02]  /*0a40*/  IMAD.WIDE.U32 R28, R3, 0x10, R20 ;  /* 0x00000010031c7825 */ /* 0x002fe400078e0014 */
[----:B------:R-:W4:Y:S02]  /*0a50*/  LDG.E.128 R24, desc[UR4][R24.64] ;  /* 0x0000000418187981 */ /* 0x000f24000c1e1d00 */
[----:B------:R-:W-:-:S02]  /*0a60*/  IMAD.WIDE.U32 R4, R209, 0x10, R16 ;  /* 0x00000010d1047825 */ /* 0x000fc400078e0010 */
[----:B------:R-:W4:Y:S02]  /*0a70*/  LDG.E.128 R28, desc[UR4][R28.64] ;  /* 0x000000041c1c7981 */ /* 0x000f24000c1e1d00 */
[--C-:B------:R-:W-:Y:S02]  /*0a80*/  IMAD.WIDE.U32 R12, R13, 0x10, R20.reuse ;  /* 0x000000100d0c7825 */ /* 0x100fe400078e0014 */
[----:B------:R-:W4:Y:S02]  /*0a90*/  LDG.E.128 R4, desc[UR4][R4.64] ;  /* 0x0000000404047981 */ /* 0x000f24000c1e1d00 */
[----:B------:R-:W-:Y:S02]  /*0aa0*/  IMAD.WIDE.U32 R8, R9, 0x10, R20 ;  /* 0x0000001009087825 */ /* 0x000fe400078e0014 */
[----:B------:R-:W4:Y:S02]  /*0ab0*/  LDG.E.128 R12, desc[UR4][R12.64] ;  /* 0x000000040c0c7981 */ /* 0x000f24000c1e1d00 */
[----:B------:R-:W-:-:S02]  /*0ac0*/  IMAD.WIDE.U32 R16, R200, 0x10, R16 ;  /* 0x00000010c8107825 */ /* 0x000fc400078e0010 */
[----:B------:R-:W4:Y:S04]  /*0ad0*/  LDG.E.128 R8, desc[UR4][R8.64] ;  /* 0x0000000408087981 */ /* 0x000f28000c1e1d00 */
[----:B------:R-:W4:Y:S01]  /*0ae0*/  LDG.E.128 R16, desc[UR4][R16.64] ;  /* 0x0000000410107981 */ /* 0x000f22000c1e1d00 */
[----:B------:R-:W-:-:S04]  /*0af0*/  VIADD R3, R3, 0x300 ;  /* 0x0000030003037836 */ /* 0x000fc80000000000 */
[----:B------:R-:W-:-:S06]  /*0b00*/  IMAD.WIDE.U32 R20, R3, 0x10, R20 ;  /* 0x0000001003147825 */ /* 0x000fcc00078e0014 */
[----:B------:R-:W4:Y:S01]  /*0b10*/  LDG.E.128 R20, desc[UR4][R20.64] ;  /* 0x0000000414147981 */ /* 0x000f22000c1e1d00 */
[----:B-----5:R-:W-:-:S13]  /*0b20*/  ISETP.GE.AND P4, PT, R220, 0x1, PT ;  /* 0x00000001dc00780c */ /* 0x020fda0003f86270 */
[----:B------:R-:W-:-:S05]  /*0b30*/  @P4 IADD3 R0, R220, -0x1, RZ ;  /* 0xffffffffdc004810 */ /* 0x000fca0007ffe0ff */
[----:B------:R-:W-:-:S05]  /*0b40*/  @P4 IMAD R0, R0, R223, RZ ;  /* 0x000000df00004224 */ /* 0x000fca00078e02ff */
[----:B------:R-:W-:-:S04]  /*0b50*/  @P4 SHF.R.S32.HI R3, RZ, 0x1f, R0 ;  /* 0x0000001fff034819 */ /* 0x000fc80000011400 */
[----:B------:R-:W-:Y:S02]  /*0b60*/  @P4 LEA.HI R0, R3, R0, RZ, 0x3 ;  /* 0x0000000003004211 */ /* 0x000fe400078f18ff */
[----:B------:R-:W0:Y:S01]  /*0b70*/  LDC.64 R2, c[0x0][0x240] ;  /* 0x00009000ff027b82 */ /* 0x000e220000000a00 */
[----:B------:R-:W-:Y:S01]  /*0b80*/  IMAD.MOV.U32 R219, RZ, RZ, RZ ;  /* 0x000000ffffdb7224 */ /* 0x000fe200078e00ff */
[----:B------:R-:W-:-:S04]  /*0b90*/  @P4 LEA.HI.SX32 R219, R0, R167, 0x1d ;  /* 0x000000a700db4211 */ /* 0x000fc800078feaff */
[C---:B------:R-:W-:Y:S01]  /*0ba0*/  IADD3 R213, R219.reuse, 0x200, RZ ;  /* 0x00000200dbd57810 */ /* 0x040fe20007ffe0ff */
[C---:B------:R-:W-:Y:S02]  /*0bb0*/  VIADD R217, R219.reuse, 0x100 ;  /* 0x00000100dbd97836 */ /* 0x040fe40000000000 */
[C---:B------:R-:W-:Y:S02]  /*0bc0*/  VIADD R179, R219.reuse, 0x300 ;  /* 0x00000300dbb37836 */ /* 0x040fe40000000000 */
[----:B0-----:R-:W-:-:S04]  /*0bd0*/  IMAD.WIDE.U32 R218, R219, 0x8, R2 ;  /* 0x00000008dbda7825 */ /* 0x001fc800078e0002 */
[--C-:B------:R-:W-:Y:S02]  /*0be0*/  IMAD.WIDE.U32 R216, R217, 0x8, R2.reuse ;  /* 0x00000008d9d87825 */ /* 0x100fe400078e0002 */
[----:B------:R-:W5:Y:S02]  /*0bf0*/  LDG.E.64 R218, desc[UR4][R218.64] ;  /* 0x00000004dada7981 */ /* 0x000f64000c1e1b00 */
[----:B------:R-:W-:Y:S02]  /*0c00*/  IMAD.WIDE.U32 R212, R213, 0x8, R2 ;  /* 0x00000008d5d47825 */ /* 0x000fe400078e0002 */
[----:B------:R-:W5:Y:S04]  /*0c10*/  LDG.E.64 R216, desc[UR4][R216.64] ;  /* 0x00000004d8d87981 */ /* 0x000f68000c1e1b00 */
[----:B------:R-:W5:Y:S01]  /*0c20*/  LDG.E.64 R212, desc[UR4][R212.64] ;  /* 0x00000004d4d47981 */ /* 0x000f62000c1e1b00 */
[----:B------:R-:W-:Y:S01]  /*0c30*/  MOV R224, UR14 ;  /* 0x0000000e00e07c02 */ /* 0x000fe20008000f00 */
[----:B------:R-:W-:-:S03]  /*0c40*/  IMAD.U32 R225, RZ, RZ, UR15 ;  /* 0x0000000fffe17e24 */ /* 0x000fc6000f8e00ff */
[----:B------:R-:W-:-:S04]  /*0c50*/  ISETP.NE.U32.AND P0, PT, R224, RZ, PT ;  /* 0x000000ffe000720c */ /* 0x000fc80003f05070 */
[----:B------:R-:W-:Y:S01]  /*0c60*/  ISETP.NE.AND.EX P0, PT, R225, RZ, PT, P0 ;  /* 0x000000ffe100720c */ /* 0x000fe20003f05300 */
[----:B------:R-:W-:-:S05]  /*0c70*/  IMAD.WIDE.U32 R2, R179, 0x8, R2 ;  /* 0x00000008b3027825 */ /* 0x000fca00078e0002 */
[----:B------:R-:W5:Y:S07]  /*0c80*/  LDG.E.64 R210, desc[UR4][R2.64] ;  /* 0x0000000402d27981 */ /* 0x000f6e000c1e1b00 */
[----:B------:R0:W5:Y:S04]  /*0c90*/  @P0 LDG.E.128 R48, desc[UR4][R162.64] ;  /* 0x00000004a2300981 */ /* 0x000168000c1e1d00 */
[----:B------:R1:W5:Y:S04]  /*0ca0*/  @P0 LDG.E.128 R44, desc[UR4][R160.64] ;  /* 0x00000004a02c0981 */ /* 0x000368000c1e1d00 */
[----:B------:R1:W5:Y:S04]  /*0cb0*/  @P0 LDG.E.128 R40, desc[UR4][R158.64] ;  /* 0x000000049e280981 */ /* 0x000368000c1e1d00 */
[----:B------:R1:W5:Y:S01]  /*0cc0*/  @P0 LDG.E.128 R36, desc[UR4][R156.64] ;  /* 0x000000049c240981 */ /* 0x000362000c1e1d00 */
[----:B------:R-:W-:-:S04]  /*0cd0*/  ISETP.NE.AND P0, PT, R204, RZ, PT ;  /* 0x000000ffcc00720c */ /* 0x000fc80003f05270 */
[----:B--2---:R-:W-:Y:S02]  /*0ce0*/  FSEL R198, R198, RZ, !P0 ;  /* 0x000000ffc6c67208 */ /* 0x004fe40004000000 */
[C---:B---3--:R-:W-:Y:S01]  /*0cf0*/  PRMT R172, R33.reuse, 0x7632, R172 ;  /* 0x0000763221ac7816 */ /* 0x048fe200000000ac */
[C---:B------:R-:W-:Y:S01]  /*0d00*/  IMAD.U32 R175, R34.reuse, 0x10000, RZ ;  /* 0x0001000022af7824 */ /* 0x040fe200078e00ff */
[----:B------:R-:W-:Y:S02]  /*0d10*/  SHF.L.U32 R176, R33, 0x10, RZ ;  /* 0x0000001021b07819 */ /* 0x000fe400000006ff */
[----:B------:R-:W-:Y:S02]  /*0d20*/  PRMT R33, R34, 0x7632, R33 ;  /* 0x0000763222217816 */ /* 0x000fe40000000021 */
[----:B------:R-:W-:Y:S02]  /*0d30*/  PRMT R0, R35, 0x7632, R0 ;  /* 0x0000763223007816 */ /* 0x000fe40000000000 */
[C---:B----4-:R-:W-:Y:S01]  /*0d40*/  PRMT R34, R29.reuse, 0x7632, R34 ;  /* 0x000076321d227816 */ /* 0x050fe20000000022 */
[----:B------:R-:W-:Y:S01]  /*0d50*/  IMAD.U32 R167, R29, 0x10000, RZ ;  /* 0x000100001da77824 */ /* 0x000fe200078e00ff */
[C---:B------:R-:W-:Y:S01]  /*0d60*/  PRMT R164, R31.reuse, 0x7632, R164 ;  /* 0x000076321fa47816 */ /* 0x040fe200000000a4 */
[----:B------:R-:W-:Y:S01]  /*0d70*/  IMAD.U32 R171, R31, 0x10000, RZ ;  /* 0x000100001fab7824 */ /* 0x000fe200078e00ff */
[----:B------:R-:W-:-:S02]  /*0d80*/  PRMT R29, R24, 0x7632, R29 ;  /* 0x00007632181d7816 */ /* 0x000fc4000000001d */
[----:B------:R-:W-:Y:S02]  /*0d90*/  SHF.L.U32 R31, R24, 0x10, RZ ;  /* 0x00000010181f7819 */ /* 0x000fe400000006ff */
[----:B------:R-:W-:Y:S01]  /*0da0*/  PRMT R24, R27, 0x7632, R24 ;  /* 0x000076321b187816 */ /* 0x000fe20000000018 */
[C---:B0-----:R-:W-:Y:S01]  /*0db0*/  IMAD.U32 R163, R14.reuse, 0x10000, RZ ;  /* 0x000100000ea37824 */ /* 0x041fe200078e00ff */
[----:B-1----:R-:W-:Y:S01]  /*0dc0*/  PRMT R160, R14, 0x7632, R160 ;  /* 0x000076320ea07816 */ /* 0x002fe200000000a0 */
[----:B------:R-:W-:Y:S01]  /*0dd0*/  IMAD.U32 R185, R12, 0x10000, RZ ;  /* 0x000100000cb97824 */ /* 0x000fe200078e00ff */
[C---:B------:R-:W-:Y:S01]  /*0de0*/  PRMT R178, R10.reuse, 0x7632, R178 ;  /* 0x000076320ab27816 */ /* 0x040fe200000000b2 */
[----:B------:R-:W-:Y:S01]  /*0df0*/  IMAD.U32 R159, R10, 0x10000, RZ ;  /* 0x000100000a9f7824 */ /* 0x000fe200078e00ff */
[----:B------:R-:W-:Y:S02]  /*0e00*/  PRMT R174, R32, 0x7632, R174 ;  /* 0x0000763220ae7816 */ /* 0x000fe400000000ae */
[----:B------:R-:W-:Y:S01]  /*0e10*/  PRMT R14, R17, 0x7632, R14 ;  /* 0x00007632110e7816 */ /* 0x000fe2000000000e */
[----:B------:R-:W-:Y:S01]  /*0e20*/  IMAD.U32 R195, R16, 0x10000, RZ ;  /* 0x0001000010c37824 */ /* 0x000fe200078e00ff */
[----:B------:R-:W-:Y:S01]  /*0e30*/  SHF.L.U32 R173, R35, 0x10, RZ ;  /* 0x0000001023ad7819 */ /* 0x000fe200000006ff */
[----:B------:R-:W-:Y:S01]  /*0e40*/  IMAD.U32 R33, R33, 0x10000, RZ ;  /* 0x0001000021217824 */ /* 0x000fe200078e00ff */
[----:B------:R-:W-:-:S02]  /*0e50*/  SHF.L.U32 R27, R27, 0x10, RZ ;  /* 0x000000101b1b7819 */ /* 0x000fc400000006ff */
[C---:B------:R-:W-:Y:S02]  /*0e60*/  PRMT R156, R11.reuse, 0x7632, R156 ;  /* 0x000076320b9c7816 */ /* 0x040fe4000000009c */
[----:B------:R-:W-:Y:S02]  /*0e70*/  SHF.L.U32 R157, R11, 0x10, RZ ;  /* 0x000000100b9d7819 */ /* 0x000fe400000006ff */
[----:B------:R-:W-:Y:S02]  /*0e80*/  PRMT R10, R4, 0x7632, R10 ;  /* 0x00007632040a7816 */ /* 0x000fe4000000000a */
[----:B------:R-:W-:Y:S02]  /*0e90*/  PRMT R162, R12, 0x7632, R162 ;  /* 0x000076320ca27816 */ /* 0x000fe400000000a2 */
[C---:B------:R-:W-:Y:S02]  /*0ea0*/  PRMT R180, R5.reuse, 0x7632, R180 ;  /* 0x0000763205b47816 */ /* 0x040fe400000000b4 */
[----:B------:R-:W-:-:S02]  /*0eb0*/  SHF.L.U32 R189, R5, 0x10, RZ ;  /* 0x0000001005bd7819 */ /* 0x000fc400000006ff */
[C---:B------:R-:W-:Y:S02]  /*0ec0*/  PRMT R190, R7.reuse, 0x7632, R190 ;  /* 0x0000763207be7816 */ /* 0x040fe400000000be */
[----:B------:R-:W-:Y:S02]  /*0ed0*/  SHF.L.U32 R193, R7, 0x10, RZ ;  /* 0x0000001007c17819 */ /* 0x000fe400000006ff */
[----:B------:R-:W-:Y:S02]  /*0ee0*/  PRMT R12, R16, 0x7632, R12 ;  /* 0x00007632100c7816 */ /* 0x000fe4000000000c */
[----:B------:R-:W-:Y:S01]  /*0ef0*/  SHF.L.U32 R11, R24, 0x10, RZ ;  /* 0x00000010180b7819 */ /* 0x000fe200000006ff */
[----:B------:R-:W-:Y:S01]  /*0f00*/  IMAD.U32 R187, R4, 0x10000, RZ ;  /* 0x0001000004bb7824 */ /* 0x000fe200078e00ff */
[C---:B------:R-:W-:Y:S02]  /*0f10*/  PRMT R35, R30.reuse, 0x7632, R35 ;  /* 0x000076321e237816 */ /* 0x040fe40000000023 */
[----:B------:R-:W-:Y:S01]  /*0f20*/  SHF.L.U32 R169, R30, 0x10, RZ ;  /* 0x000000101ea97819 */ /* 0x000fe200000006ff */
[----:B------:R-:W-:Y:S01]  /*0f30*/  IMAD.U32 R30, R25, 0x10000, RZ ;  /* 0x00010000191e7824 */ /* 0x000fe200078e00ff */
[----:B------:R-:W-:-:S02]  /*0f40*/  PRMT R16, R18, 0x7632, R16 ;  /* 0x0000763212107816 */ /* 0x000fc40000000010 */
[----:B------:R-:W-:Y:S02]  /*0f50*/  SHF.L.U32 R5, R172, 0x10, RZ ;  /* 0x00000010ac057819 */ /* 0x000fe400000006ff */
[----:B------:R-:W-:Y:S01]  /*0f60*/  SHF.L.U32 R7, R0, 0x10, RZ ;  /* 0x0000001000077819 */ /* 0x000fe200000006ff */
[----:B------:R-:W-:Y:S01]  /*0f70*/  FADD.FTZ R0, -R198, R31 ;  /* 0x0000001fc6007221 */ /* 0x000fe20000010100 */
[----:B------:R-:W-:Y:S01]  /*0f80*/  IMAD.U32 R177, R32, 0x10000, RZ ;  /* 0x0001000020b17824 */ /* 0x000fe200078e00ff */
[C---:B------:R-:W-:Y:S01]  /*0f90*/  PRMT R168, R8.reuse, 0x7632, R168 ;  /* 0x0000763208a87816 */ /* 0x040fe200000000a8 */
[----:B------:R-:W-:Y:S01]  /*0fa0*/  IMAD.U32 R179, R8, 0x10000, RZ ;  /* 0x0001000008b37824 */ /* 0x000fe200078e00ff */
[C---:B------:R-:W-:Y:S01]  /*0fb0*/  PRMT R184, R13.reuse, 0x7632, R184 ;  /* 0x000076320db87816 */ /* 0x040fe200000000b8 */
[----:B------:R-:W-:Y:S01]  /*0fc0*/  FADD.FTZ R4, -R198, R176 ;  /* 0x000000b0c6047221 */ /* 0x000fe20000010100 */
[----:B------:R-:W-:Y:S01]  /*0fd0*/  SHF.L.U32 R183, R13, 0x10, RZ ;  /* 0x000000100db77819 */ /* 0x000fe200000006ff */
[----:B------:R-:W-:Y:S01]  /*0fe0*/  IMAD.U32 R31, R14, 0x10000, RZ ;  /* 0x000100000e1f7824 */ /* 0x000fe200078e00ff */
[----:B------:R-:W-:Y:S01]  /*0ff0*/  PRMT R32, R28, 0x7632, R32 ;  /* 0x000076321c207816 */ /* 0x000fe20000000020 */
[----:B------:R-:W-:Y:S01]  /*1000*/  IMAD.U32 R191, R6, 0x10000, RZ ;  /* 0x0001000006bf7824 */ /* 0x000fe200078e00ff */
[----:B------:R-:W-:Y:S01]  /*1010*/  SHF.L.U32 R165, R28, 0x10, RZ ;  /* 0x000000101ca57819 */ /* 0x000fe200000006ff */
[----:B------:R-:W-:Y:S01]  /*1020*/  IMAD.U32 R3, R174, 0x10000, RZ ;  /* 0x00010000ae037824 */ /* 0x000fe200078e00ff */
[----:B------:R-:W-:Y:S01]  /*1030*/  PRMT R186, R6, 0x7632, R186 ;  /* 0x0000763206ba7816 */ /* 0x000fe200000000ba */
[C---:B------:R-:W-:Y:S01]  /*1040*/  FADD.FTZ R8, -R198.reuse, R173 ;  /* 0x000000adc6087221 */ /* 0x040fe20000010100 */
[----:B------:R-:W-:Y:S01]  /*1050*/  FADD.FTZ R172, -R198, R27 ;  /* 0x0000001bc6ac7221 */ /* 0x000fe20000010100 */
[----:B------:R-:W-:-:S02]  /*1060*/  IMAD.U32 R13, R10, 0x10000, RZ ;  /* 0x000100000a0d7824 */ /* 0x000fc400078e00ff */
[C---:B------:R-:W-:Y:S01]  /*1070*/  FADD.FTZ R14, -R198.reuse, R33 ;  /* 0x00000021c60e7221 */ /* 0x040fe20000010100 */
[----:B------:R-:W-:Y:S01]  /*1080*/  PRMT R28, R25, 0x7632, R28 ;  /* 0x00007632191c7816 */ /* 0x000fe2000000001c */
[----:B------:R-:W-:Y:S01]  /*1090*/  FADD.FTZ R6, -R198, R175 ;  /* 0x000000afc6067221 */ /* 0x000fe20000010100 */
[----:B------:R-:W-:Y:S01]  /*10a0*/  SHF.L.U32 R27, R12, 0x10, RZ ;  /* 0x000000100c1b7819 */ /* 0x000fe200000006ff */
[----:B------:R-:W-:Y:S01]  /*10b0*/  FADD.FTZ R174, -R198, R11 ;  /* 0x0000000bc6ae7221 */ /* 0x000fe20000010100 */
[----:B------:R-:W-:Y:S01]  /*10c0*/  SHF.L.U32 R173, R16, 0x10, RZ ;  /* 0x0000001010ad7819 */ /* 0x000fe200000006ff */
[----:B------:R-:W-:Y:S01]  /*10d0*/  IMAD.U32 R199, R18, 0x10000, RZ ;  /* 0x0001000012c77824 */ /* 0x000fe200078e00ff */
[----:B------:R-:W-:Y:S01]  /*10e0*/  PRMT R25, R26, 0x7632, R25 ;  /* 0x000076321a197816 */ /* 0x000fe20000000019 */
[C---:B------:R-:W-:Y:S01]  /*10f0*/  FADD.FTZ R30, -R198.reuse, R30 ;  /* 0x0000001ec61e7221 */ /* 0x040fe20000010100 */
[C---:B------:R-:W-:Y:S01]  /*1100*/  PRMT R158, R15.reuse, 0x7632, R158 ;  /* 0x000076320f9e7816 */ /* 0x040fe2000000009e */
[C---:B------:R-:W-:Y:S01]  /*1110*/  FADD.FTZ R12, -R198.reuse, R5 ;  /* 0x00000005c60c7221 */ /* 0x040fe20000010100 */
[----:B------:R-:W-:Y:S01]  /*1120*/  SHF.L.U32 R161, R15, 0x10, RZ ;  /* 0x000000100fa17819 */ /* 0x000fe200000006ff */
[C---:B------:R-:W-:Y:S01]  /*1130*/  FADD.FTZ R16, -R198.reuse, R7 ;  /* 0x00000007c6107221 */ /* 0x040fe20000010100 */
[----:B------:R-:W-:Y:S01]  /*1140*/  PRMT R18, R19, 0x7632, R18 ;  /* 0x0000763213127816 */ /* 0x000fe20000000012 */
[----:B------:R-:W-:Y:S01]  /*1150*/  FADD.FTZ R2, -R198, R177 ;  /* 0x000000b1c6027221 */ /* 0x000fe20000010100 */
[----:B------:R-:W-:Y:S01]  /*1160*/  SHF.L.U32 R15, R180, 0x10, RZ ;  /* 0x00000010b40f7819 */ /* 0x000fe200000006ff */
[----:B------:R-:W-:Y:S01]  /*1170*/  FMUL.FTZ R5, R207, R4 ;  /* 0x00000004cf057220 */ /* 0x000fe20000410000 */
[----:B------:R-:W-:Y:S01]  /*1180*/  SHF.L.U32 R197, R17, 0x10, RZ ;  /* 0x0000001011c57819 */ /* 0x000fe200000006ff */
[----:B------:R-:W-:Y:S01]  /*1190*/  FADD.FTZ R180, -R198, R13 ;  /* 0x0000000dc6b47221 */ /* 0x000fe20000010100 */
[----:B------:R-:W-:Y:S01]  /*11a0*/  FMUL.FTZ R4, R207, R14 ;  /* 0x0000000ecf047220 */ /* 0x000fe20000410000 */
[C---:B------:R-:W-:Y:S01]  /*11b0*/  PRMT R170, R9.reuse, 0x7632, R170 ;  /* 0x0000763209aa7816 */ /* 0x040fe200000000aa */
[----:B------:R-:W-:Y:S01]  /*11c0*/  IMAD.U32 R17, R186, 0x10000, RZ ;  /* 0x00010000ba117824 */ /* 0x000fe200078e00ff */
[----:B------:R-:W-:Y:S01]  /*11d0*/  SHF.L.U32 R181, R9, 0x10, RZ ;  /* 0x0000001009b57819 */ /* 0x000fe200000006ff */
[----:B------:R-:W-:Y:S01]  /*11e0*/  FMUL.FTZ R7, R207, R6 ;  /* 0x00000006cf077220 */ /* 0x000fe20000410000 */
[----:B------:R-:W-:Y:S01]  /*11f0*/  SHF.L.U32 R201, R19, 0x10, RZ ;  /* 0x0000001013c97819 */ /* 0x000fe200000006ff */
[C---:B------:R-:W-:Y:S01]  /*1200*/  FMUL.FTZ R14, R207.reuse, R174 ;  /* 0x000000aecf0e7220 */ /* 0x040fe20000410000 */
        /* <DEDUP_REMOVED lines=11> */
[C---:B------:R-:W-:Y:S01]  /*12c0*/  FMUL.FTZ R3, R207.reuse, R2 ;  /* 0x00000002cf037220 */ /* 0x040fe20000410000 */
[----:B------:R-:W-:Y:S01]  /*12d0*/  FMUL.FTZ R30, R80, R165 ;  /* 0x000000a5501e7220 */ /* 0x000fe20000410000 */
[----:B------:R-:W-:Y:S01]  /*12e0*/  FMUL.FTZ R16, R207, R180 ;  /* 0x000000b4cf107220 */ /* 0x000fe20000410000 */
[C---:B------:R-:W-:Y:S01]  /*12f0*/  FADD.FTZ R176, -R198.reuse, R187 ;  /* 0x000000bbc6b07221 */ /* 0x040fe20000010100 */
[----:B------:R-:W-:Y:S01]  /*1300*/  FADD.FTZ R192, -R198, R17 ;  /* 0x00000011c6c07221 */ /* 0x000fe20000010100 */
[----:B------:R-:W-:-:S02]  /*1310*/  IMAD.U32 R180, R35, 0x10000, RZ ;  /* 0x0001000023b47824 */ /* 0x000fc400078e00ff */
[----:B------:R-:W-:Y:S01]  /*1320*/  FADD.FTZ R208, -R198, R195 ;  /* 0x000000c3c6d07221 */ /* 0x000fe20000010100 */
[----:B------:R-:W-:Y:S01]  /*1330*/  FMUL.FTZ R17, R207, R172 ;  /* 0x000000accf117220 */ /* 0x000fe20000410000 */
[-C--:B------:R-:W-:Y:S01]  /*1340*/  FFMA.FTZ R91, R6, R164.reuse, R91 ;  /* 0x000000a4065b7223 */ /* 0x080fe2000001005b */
[----:B------:R-:W-:Y:S01]  /*1350*/  FADD.FTZ R143, R143, R164 ;  /* 0x000000a48f8f7221 */ /* 0x000fe20000010000 */
        /* <DEDUP_REMOVED lines=17> */
[----:B------:R-:W-:Y:S01]  /*1470*/  FFMA.FTZ R84, R3, R165, R84 ;  /* 0x000000a503547223 */ /* 0x000fe20000010054 */
[----:B------:R-:W-:Y:S01]  /*1480*/  FADD.FTZ R144, R144, R165 ;  /* 0x000000a590907221 */ /* 0x000fe20000010000 */
[----:B------:R-:W-:Y:S01]  /*1490*/  FMUL.FTZ R35, R81, R174 ;  /* 0x000000ae51237220 */ /* 0x000fe20000410000 */
[----:B------:R-:W-:Y:S01]  /*14a0*/  FADD.FTZ R164, RZ, R30 ;  /* 0x0000001effa47221 */ /* 0x000fe20000010000 */
[----:B------:R-:W-:Y:S01]  /*14b0*/  FADD.FTZ R198, -R198, R175 ;  /* 0x000000afc6c67221 */ /* 0x000fe20000010100 */
[----:B------:R-:W-:Y:S01]  /*14c0*/  FMUL.FTZ R0, R207, R10 ;  /* 0x0000000acf007220 */ /* 0x000fe20000410000 */
[----:B------:R-:W-:Y:S01]  /*14d0*/  FFMA.FTZ R165, R3, R30, RZ ;  /* 0x0000001e03a57223 */ /* 0x000fe200000100ff */
[----:B------:R-:W-:Y:S01]  /*14e0*/  FMUL.FTZ R19, R207, R176 ;  /* 0x000000b0cf137220 */ /* 0x000fe20000410000 */
[-C--:B------:R-:W-:Y:S01]  /*14f0*/  FFMA.FTZ R89, R4, R180.reuse, R89 ;  /* 0x000000b404597223 */ /* 0x080fe20000010059 */
[----:B------:R-:W-:Y:S01]  /*1500*/  FADD.FTZ R141, R141, R180 ;  /* 0x000000b48d8d7221 */ /* 0x000fe20000010000 */
[----:B------:R-:W-:Y:S01]  /*1510*/  FMUL.FTZ R175, R77, R180 ;  /* 0x000000b44daf7220 */ /* 0x000fe20000410000 */
[----:B------:R-:W-:Y:S01]  /*1520*/  FMUL.FTZ R27, R207, R208 ;  /* 0x000000d0cf1b7220 */ /* 0x000fe20000410000 */
[----:B------:R-:W-:Y:S01]  /*1530*/  SHF.L.U32 R176, R34, 0x10, RZ ;  /* 0x0000001022b07819 */ /* 0x000fe200000006ff */
[-C--:B------:R-:W-:Y:S01]  /*1540*/  FFMA.FTZ R98, R17, R157.reuse, R98 ;  /* 0x0000009d11627223 */ /* 0x080fe20000010062 */
[----:B------:R-:W-:Y:S01]  /*1550*/  FADD.FTZ R134, R134, R157 ;  /* 0x0000009d86867221 */ /* 0x000fe20000010000 */
[----:B------:R-:W-:Y:S01]  /*1560*/  FMUL.FTZ R180, R70, R157 ;  /* 0x0000009d46b47220 */ /* 0x000fe20000410000 */
[----:B------:R-:W-:Y:S01]  /*1570*/  FMUL.FTZ R32, R82, R167 ;  /* 0x000000a752207220 */ /* 0x000fe20000410000 */
[----:B------:R-:W-:-:S02]  /*1580*/  IMAD.U32 R208, R162, 0x10000, RZ ;  /* 0x00010000a2d07824 */ /* 0x000fc400078e00ff */
[----:B------:R-:W-:Y:S01]  /*1590*/  FADD.FTZ R157, R164, R35 ;  /* 0x00000023a49d7221 */ /* 0x000fe20000010000 */
[----:B------:R-:W-:Y:S01]  /*15a0*/  FFMA.FTZ R162, R0, R35, R165 ;  /* 0x0000002300a27223 */ /* 0x000fe200000100a5 */
[----:B------:R-:W-:Y:S01]  /*15b0*/  FMUL.FTZ R15, R207, R26 ;  /* 0x0000001acf0f7220 */ /* 0x000fe20000410000 */
[----:B------:R-:W-:Y:S01]  /*15c0*/  FMUL.FTZ R173, R83, R176 ;  /* 0x000000b053ad7220 */ /* 0x000fe20000410000 */
[----:B------:R-:W-:Y:S01]  /*15d0*/  FADD.FTZ R164, R157, R32 ;  /* 0x000000209da47221 */ /* 0x000fe20000010000 */
[C---:B------:R-:W-:Y:S01]  /*15e0*/  FMUL.FTZ R25, R207.reuse, R194 ;  /* 0x000000c2cf197220 */ /* 0x040fe20000410000 */
[----:B------:R-:W-:Y:S01]  /*15f0*/  FMUL.FTZ R2, R207, R12 ;  /* 0x0000000ccf027220 */ /* 0x000fe20000410000 */
[----:B------:R-:W-:Y:S01]  /*1600*/  FFMA.FTZ R157, R5, R32, R162 ;  /* 0x00000020059d7223 */ /* 0x000fe200000100a2 */
[----:B------:R-:W-:Y:S01]  /*1610*/  SHF.L.U32 R194, R178, 0x10, RZ ;  /* 0x00000010b2c27819 */ /* 0x000fe200000006ff */
[-C--:B------:R-:W-:Y:S01]  /*1620*/  FFMA.FTZ R96, R15, R159.reuse, R96 ;  /* 0x0000009f0f607223 */ /* 0x080fe20000010060 */
[----:B------:R-:W-:Y:S01]  /*1630*/  FADD.FTZ R132, R132, R159 ;  /* 0x0000009f84847221 */ /* 0x000fe20000010000 */
[----:B------:R-:W-:Y:S01]  /*1640*/  FMUL.FTZ R178, R68, R159 ;  /* 0x0000009f44b27220 */ /* 0x000fe20000410000 */
[----:B------:R-:W-:Y:S01]  /*1650*/  FMUL.FTZ R34, R76, R169 ;  /* 0x000000a94c227220 */ /* 0x000fe20000410000 */
[----:B------:R-:W-:Y:S01]  /*1660*/  FADD.FTZ R159, R164, R173 ;  /* 0x000000ada49f7221 */ /* 0x000fe20000010000 */
[----:B------:R-:W-:-:S03]  /*1670*/  FFMA.FTZ R162, R2, R173, R157 ;  /* 0x000000ad02a27223 */ /* 0x000fc6000001009d */
[----:B------:R-:W-:Y:S01]  /*1680*/  FADD.FTZ R164, R159, R34 ;  /* 0x000000229fa47221 */ /* 0x000fe20000010000 */
[----:B------:R-:W-:Y:S01]  /*1690*/  FFMA.FTZ R157, R7, R34, R162 ;  /* 0x00000022079d7223 */ /* 0x000fe200000100a2 */
[----:B------:R-:W-:Y:S01]  /*16a0*/  FMUL.FTZ R172, R78, R171 ;  /* 0x000000ab4eac7220 */ /* 0x000fe20000410000 */
[----:B------:R-:W-:Y:S01]  /*16b0*/  PRMT R190, R20, 0x7632, R190 ;  /* 0x0000763214be7816 */ /* 0x000fe200000000be */
[----:B------:R-:W-:Y:S01]  /*16c0*/  FADD.FTZ R159, R164, R175 ;  /* 0x000000afa49f7221 */ /* 0x000fe20000010000 */
[----:B------:R-:W-:Y:S02]  /*16d0*/  IMAD.U32 R193, R20, 0x10000, RZ ;  /* 0x0001000014c17824 */ /* 0x000fe400078e00ff */
[C---:B------:R-:W-:Y:S01]  /*16e0*/  FMUL.FTZ R9, R207.reuse, R8 ;  /* 0x00000008cf097220 */ /* 0x040fe20000410000 */
[----:B------:R-:W-:Y:S01]  /*16f0*/  FFMA.FTZ R164, R4, R175, R157 ;  /* 0x000000af04a47223 */ /* 0x000fe2000001009d */
[----:B------:R-:W-:Y:S01]  /*1700*/  FMUL.FTZ R20, R207, R192 ;  /* 0x000000c0cf147220 */ /* 0x000fe20000410000 */
[----:B------:R-:W-:Y:S01]  /*1710*/  SHF.L.U32 R192, R168, 0x10, RZ ;  /* 0x00000010a8c07819 */ /* 0x000fe200000006ff */
[----:B------:R-:W-:Y:S01]  /*1720*/  FADD.FTZ R168, R159, R172 ;  /* 0x000000ac9fa87221 */ /* 0x000fe20000010000 */
[----:B------:R-:W-:Y:S01]  /*1730*/  FFMA.FTZ R157, R9, R172, R164 ;  /* 0x000000ac099d7223 */ /* 0x000fe200000100a4 */
[----:B------:R-:W-:Y:S01]  /*1740*/  FFMA.FTZ R85, R0, R174, R85 ;  /* 0x000000ae00557223 */ /* 0x000fe20000010055 */
[----:B------:R-:W-:Y:S01]  /*1750*/  FADD.FTZ R145, R145, R174 ;  /* 0x000000ae91917221 */ /* 0x000fe20000010000 */
[----:B------:R-:W-:Y:S01]  /*1760*/  FMUL.FTZ R174, R72, R179 ;  /* 0x000000b348ae7220 */ /* 0x000fe20000410000 */
[----:B------:R-:W-:Y:S01]  /*1770*/  FADD.FTZ R159, R168, R177 ;  /* 0x000000b1a89f7221 */ /* 0x000fe20000010000 */
[----:B------:R-:W-:Y:S01]  /*1780*/  FFMA.FTZ R164, R6, R177, R157 ;  /* 0x000000b106a47223 */ /* 0x000fe2000001009d */
[----:B------:R-:W-:Y:S01]  /*1790*/  FFMA.FTZ R92, R11, R179, R92 ;  /* 0x000000b30b5c7223 */ /* 0x000fe2000001005c */
[----:B------:R-:W-:Y:S01]  /*17a0*/  FADD.FTZ R136, R136, R179 ;  /* 0x000000b388887221 */ /* 0x000fe20000010000 */
[----:B------:R-:W-:Y:S01]  /*17b0*/  FMUL.FTZ R179, R73, R192 ;  /* 0x000000c049b37220 */ /* 0x000fe20000410000 */
[----:B------:R-:W-:Y:S01]  /*17c0*/  FADD.FTZ R168, R159, R174 ;  /* 0x000000ae9fa87221 */ /* 0x000fe20000010000 */
[----:B------:R-:W-:Y:S01]  /*17d0*/  FMUL.FTZ R8, R207, R18 ;  /* 0x00000012cf087220 */ /* 0x000fe20000410000 */
[----:B------:R-:W-:Y:S01]  /*17e0*/  FFMA.FTZ R157, R11, R174, R164 ;  /* 0x000000ae0b9d7223 */ /* 0x000fe200000100a4 */
[----:B------:R-:W-:Y:S01]  /*17f0*/  FMUL.FTZ R10, R207, R24 ;  /* 0x00000018cf0a7220 */ /* 0x000fe20000410000 */
        /* <DEDUP_REMOVED lines=13> */
[----:B------:R-:W-:-:S02]  /*18d0*/  PRMT R191, R21, 0x7632, R191 ;  /* 0x0000763215bf7816 */ /* 0x000fc400000000bf */
[----:B------:R-:W-:Y:S01]  /*18e0*/  SHF.L.U32 R187, R21, 0x10, RZ ;  /* 0x0000001015bb7819 */ /* 0x000fe200000006ff */
[C---:B------:R-:W-:Y:S01]  /*18f0*/  FMUL.FTZ R21, R207.reuse, R182 ;  /* 0x000000b6cf157220 */ /* 0x040fe20000410000 */
[----:B------:R-:W-:Y:S01]  /*1900*/  PRMT R189, R22, 0x7632, R189 ;  /* 0x0000763216bd7816 */ /* 0x000fe200000000bd */
[----:B------:R-:W-:Y:S01]  /*1910*/  FADD.FTZ R159, R170, R181 ;  /* 0x000000b5aa9f7221 */ /* 0x000fe20000010000 */
[----:B------:R-:W-:Y:S01]  /*1920*/  SHF.L.U32 R195, R22, 0x10, RZ ;  /* 0x0000001016c37819 */ /* 0x000fe200000006ff */
[----:B------:R-:W-:Y:S01]  /*1930*/  FMUL.FTZ R22, R207, R202 ;  /* 0x000000cacf167220 */ /* 0x000fe20000410000 */
[----:B------:R-:W-:Y:S01]  /*1940*/  SHF.L.U32 R202, R156, 0x10, RZ ;  /* 0x000000109cca7819 */ /* 0x000fe200000006ff */
[----:B------:R-:W-:Y:S01]  /*1950*/  FFMA.FTZ R168, R10, R181, R157 ;  /* 0x000000b50aa87223 */ /* 0x000fe2000001009d */
[----:B------:R-:W-:Y:S01]  /*1960*/  SHF.L.U32 R156, R184, 0x10, RZ ;  /* 0x00000010b89c7819 */ /* 0x000fe200000006ff */
[-C--:B------:R-:W-:Y:S01]  /*1970*/  FFMA.FTZ R102, R21, R183.reuse, R102 ;  /* 0x000000b715667223 */ /* 0x080fe20000010066 */
[----:B------:R-:W-:Y:S01]  /*1980*/  FADD.FTZ R130, R130, R183 ;  /* 0x000000b782827221 */ /* 0x000fe20000010000 */
[----:B------:R-:W-:Y:S01]  /*1990*/  FMUL.FTZ R184, R66, R183 ;  /* 0x000000b742b87220 */ /* 0x000fe20000410000 */
[----:B------:R-:W-:Y:S01]  /*19a0*/  FMUL.FTZ R183, R69, R194 ;  /* 0x000000c245b77220 */ /* 0x000fe20000410000 */
[----:B------:R-:W-:Y:S01]  /*19b0*/  FADD.FTZ R170, R159, R178 ;  /* 0x000000b29faa7221 */ /* 0x000fe20000010000 */
[----:B------:R-:W-:Y:S01]  /*19c0*/  FMUL.FTZ R12, R207, R28 ;  /* 0x0000001ccf0c7220 */ /* 0x000fe20000410000 */
[----:B------:R-:W-:-:S02]  /*19d0*/  FFMA.FTZ R157, R15, R178, R168 ;  /* 0x000000b20f9d7223 */ /* 0x000fc400000100a8 */
[----:B------:R-:W-:Y:S02]  /*19e0*/  FADD.FTZ R159, R170, R183 ;  /* 0x000000b7aa9f7221 */ /* 0x000fe40000010000 */
[----:B------:R-:W-:Y:S01]  /*19f0*/  FFMA.FTZ R168, R12, R183, R157 ;  /* 0x000000b70ca87223 */ /* 0x000fe2000001009d */
[-C--:B------:R-:W-:Y:S01]  /*1a00*/  FFMA.FTZ R100, R19, R185.reuse, R100 ;  /* 0x000000b913647223 */ /* 0x080fe20000010064 */
[----:B------:R-:W-:Y:S01]  /*1a10*/  FADD.FTZ R128, R128, R185 ;  /* 0x000000b980807221 */ /* 0x000fe20000010000 */
[----:B------:R-:W-:Y:S01]  /*1a20*/  FMUL.FTZ R182, R64, R185 ;  /* 0x000000b940b67220 */ /* 0x000fe20000410000 */
[----:B------:R-:W-:Y:S01]  /*1a30*/  FMUL.FTZ R185, R71, R202 ;  /* 0x000000ca47b97220 */ /* 0x000fe20000410000 */
[----:B------:R-:W-:Y:S01]  /*1a40*/  FADD.FTZ R170, R159, R180 ;  /* 0x000000b49faa7221 */ /* 0x000fe20000010000 */
[----:B------:R-:W-:Y:S01]  /*1a50*/  FFMA.FTZ R157, R17, R180, R168 ;  /* 0x000000b4119d7223 */ /* 0x000fe200000100a8 */
[----:B------:R-:W-:Y:S02]  /*1a60*/  FMUL.FTZ R29, R207, R222 ;  /* 0x000000decf1d7220 */ /* 0x000fe40000410000 */
        /* <DEDUP_REMOVED lines=10> */
[----:B------:R-:W-:-:S02]  /*1b10*/  FMUL.FTZ R18, R207, R186 ;  /* 0x000000bacf127220 */ /* 0x000fc40000410000 */
        /* <DEDUP_REMOVED lines=8> */
[----:B------:R-:W-:Y:S01]  /*1ba0*/  SHF.L.U32 R160, R160, 0x10, RZ ;  /* 0x00000010a0a07819 */ /* 0x000fe200000006ff */
[C---:B------:R-:W-:Y:S01]  /*1bb0*/  IMAD.U32 R201, R23.reuse, 0x10000, RZ ;  /* 0x0001000017c97824 */ /* 0x040fe200078e00ff */
[----:B------:R-:W-:Y:S01]  /*1bc0*/  PRMT R196, R23, 0x7632, R196 ;  /* 0x0000763217c47816 */ /* 0x000fe200000000c4 */
        /* <DEDUP_REMOVED lines=8> */
[----:B------:R-:W-:Y:S01]  /*1c50*/  FADD.FTZ R160, R159, R186 ;  /* 0x000000ba9fa07221 */ /* 0x000fe20000010000 */
[----:B------:R-:W-:Y:S01]  /*1c60*/  FFMA.FTZ R157, R23, R186, R156 ;  /* 0x000000ba179d7223 */ /* 0x000fe2000001009c */
[----:B------:R-:W-:-:S02]  /*1c70*/  IMAD.U32 R158, R158, 0x10000, RZ ;  /* 0x000100009e9e7824 */ /* 0x000fc400078e00ff */
[----:B------:R-:W-:Y:S01]  /*1c80*/  FMUL.FTZ R188, R62, R161 ;  /* 0x000000a13ebc7220 */ /* 0x000fe20000410000 */
[----:B------:R-:W-:Y:S01]  /*1c90*/  FADD.FTZ R159, R160, R191 ;  /* 0x000000bfa09f7221 */ /* 0x000fe20000010000 */
[----:B------:R-:W-:Y:S01]  /*1ca0*/  SHF.L.U32 R162, R190, 0x10, RZ ;  /* 0x00000010bea27819 */ /* 0x000fe200000006ff */
[----:B------:R-:W-:Y:S01]  /*1cb0*/  FFMA.FTZ R156, R20, R191, R157 ;  /* 0x000000bf149c7223 */ /* 0x000fe2000001009d */
[-C--:B------:R-:W-:Y:S01]  /*1cc0*/  FFMA.FTZ R108, R27, R193.reuse, R108 ;  /* 0x000000c11b6c7223 */ /* 0x080fe2000001006c */
[----:B------:R-:W-:Y:S01]  /*1cd0*/  FADD.FTZ R120, R120, R193 ;  /* 0x000000c178787221 */ /* 0x000fe20000010000 */
[----:B------:R-:W-:Y:S01]  /*1ce0*/  FMUL.FTZ R190, R56, R193 ;  /* 0x000000c138be7220 */ /* 0x000fe20000410000 */
        /* <DEDUP_REMOVED lines=64> */
.L_x_3883:
[----:B------:R-:W-:Y:S05]  /*20f0*/  BSYNC B0 ;  /* 0x0000000000007941 */ /* 0x000fea0003800000 */
.L_x_3881:
[----:B------:R-:W-:Y:S01]  /*2100*/  LOP3.LUT P5, RZ, R166, 0xff, RZ, 0xc0, !PT ;  /* 0x000000ffa6ff7812 */ /* 0x000fe200078ac0ff */
[----:B-----5:R-:W-:Y:S01]  /*2110*/  IMAD.MOV.U32 R158, RZ, RZ, R216 ;  /* 0x000000ffff9e7224 */ /* 0x020fe200078e00d8 */
[----:B------:R-:W-:Y:S01]  /*2120*/  MOV R157, R218 ;  /* 0x000000da009d7202 */ /* 0x000fe20000000f00 */
[----:B------:R-:W-:Y:S01]  /*2130*/  UMOV UR6, 0xffffffff ;  /* 0xffffffff00067882 */ /* 0x000fe20000000000 */
[----:B------:R-:W-:Y:S02]  /*2140*/  SHF.R.U32.HI R156, RZ, 0x5, R205 ;  /* 0x00000005ff9c7819 */ /* 0x000fe400000116cd */
[----:B------:R-:W-:Y:S02]  /*2150*/  PRMT R226, R157, 0x7610, R226 ;  /* 0x000076109de27816 */ /* 0x000fe400000000e2 */
[----:B------:R-:W-:Y:S02]  /*2160*/  LOP3.LUT R157, R156, 0x7fffff8, RZ, 0xc0, !PT ;  /* 0x07fffff89c9d7812 */ /* 0x000fe400078ec0ff */
[----:B------:R-:W-:-:S02]  /*2170*/  MOV R159, R212 ;  /* 0x000000d4009f7202 */ /* 0x000fc40000000f00 */
[----:B------:R-:W-:Y:S01]  /*2180*/  MOV R160, R210 ;  /* 0x000000d200a07202 */ /* 0x000fe20000000f00 */
[----:B------:R-:W-:Y:S01]  /*2190*/  @!P5 VIADD R157, R157, 0x8 ;  /* 0x000000089d9dd836 */ /* 0x000fe20000000000 */
[----:B------:R-:W-:Y:S02]  /*21a0*/  LOP3.LUT P0, RZ, R205, 0x1f, RZ, 0xc0, !PT ;  /* 0x0000001fcdff7812 */ /* 0x000fe4000780c0ff */
        /* <DEDUP_REMOVED lines=22> */
.L_x_3992:
        /* <DEDUP_REMOVED lines=24> */
[----:B------:R-:W-:Y:S01]  /*2490*/  HFMA2.MMA R158, -RZ, RZ, 0, 0 ;  /* 0x00000000ff9e7435 */ /* 0x000fe200000001ff */
[----:B------:R-:W-:Y:S01]  /*24a0*/  @P4 LEA.HI R157, R157, R220, RZ, 0x3 ;  /* 0x000000dc9d9d4211 */ /* 0x000fe200078f18ff */
[----:B--2---:R-:W-:Y:S01]  /*24b0*/  FADD.FTZ R229, R229, R160 ;  /* 0x000000a0e5e57221 */ /* 0x004fe20000010000 */
[----:B------:R-:W-:-:S03]  /*24c0*/  FADD.FTZ R156, R156, R161 ;  /* 0x000000a19c9c7221 */ /* 0x000fc60000010000 */
[----:B------:R-:W-:Y:S01]  /*24d0*/  FADD.FTZ R229, R162, R229 ;  /* 0x000000e5a2e57221 */ /* 0x000fe20000010000 */
[----:B------:R-:W-:Y:S01]  /*24e0*/  FADD.FTZ R156, R163, R156 ;  /* 0x0000009ca39c7221 */ /* 0x000fe20000010000 */
[----:B------:R-:W-:Y:S02]  /*24f0*/  LOP3.LUT R162, R205, 0xff, RZ, 0xc0, !PT ;  /* 0x000000ffcda27812 */ /* 0x000fe400078ec0ff */
        /* <DEDUP_REMOVED lines=18> */
.L_x_3886:
[----:B------:R-:W-:Y:S02]  /*2620*/  ISETP.NE.U32.AND P0, PT, R224, RZ, PT ;  /* 0x000000ffe000720c */ /* 0x000fe40003f05070 */
[----:B------:R-:W-:Y:S02]  /*2630*/  ISETP.NE.AND P1, PT, R204, RZ, PT ;  /* 0x000000ffcc00720c */ /* 0x000fe40003f25270 */
[----:B------:R-:W-:Y:S02]  /*2640*/  ISETP.NE.AND.EX P0, PT, R225, RZ, PT, P0 ;  /* 0x000000ffe100720c */ /* 0x000fe40003f05300 */
[----:B------:R-:W-:-:S05]  /*2650*/  FSEL R156, R160, RZ, !P1 ;  /* 0x000000ffa09c7208 */ /* 0x000fca0004800000 */
[----:B------:R-:W-:-:S04]  /*2660*/  FFMA.FTZ R157, R3, R159, R156 ;  /* 0x0000009f039d7223 */ /* 0x000fc8000001009c */
[----:B------:R-:W-:Y:S02]  /*2670*/  FADD.FTZ R156, R30, -R157 ;  /* 0x8000009d1e9c7221 */ /* 0x000fe40000010000 */
[----:B------:R-:W-:Y:S02]  /*2680*/  @P0 SHF.L.U32 R157, R48, 0x10, RZ ;  /* 0x00000010309d0819 */ /* 0x000fe400000006ff */
[----:B------:R-:W-:-:S04]  /*2690*/  FMUL.FTZ R162, R207, R156 ;  /* 0x0000009ccfa27220 */ /* 0x000fc80000410000 */
[----:B------:R-:W-:-:S07]  /*26a0*/  @P0 FADD.FTZ R162, R162, R157 ;  /* 0x0000009da2a20221 */ /* 0x000fce0000010000 */
.L_x_3887:
[----:B------:R-:W-:Y:S05]  /*26b0*/  BSYNC B0 ;  /* 0x0000000000007941 */ /* 0x000fea0003800000 */
.L_x_3885:
        /* <DEDUP_REMOVED lines=18> */
.L_x_3889:
        /* <DEDUP_REMOVED lines=8> */
.L_x_3890:
[----:B------:R-:W-:Y:S05]  /*2860*/  BSYNC B0 ;  /* 0x0000000000007941 */ /* 0x000fea0003800000 */
.L_x_3888:
        /* <DEDUP_REMOVED lines=15> */
.L_x_3892:
[----:B------:R-:W-:-:S04]  /*2960*/  ISETP.NE.AND P6, PT, R204, RZ, PT ;  /* 0x000000ffcc00720c */ /* 0x000fc80003fc5270 */
[----:B------:R-:W-:-:S05]  /*2970*/  FSEL R156, R160, RZ, !P6 ;  /* 0x000000ffa09c7208 */ /* 0x000fca0007000000 */
[----:B------:R-:W-:-:S04]  /*2980*/  FFMA.FTZ R157, R5, R159, R156 ;  /* 0x0000009f059d7223 */ /* 0x000fc8000001009c */
[----:B------:R-:W-:Y:S01]  /*2990*/  FADD.FTZ R156, R32, -R157 ;  /* 0x8000009d209c7221 */ /* 0x000fe20000010000 */
[----:B------:R-:W-:-:S03]  /*29a0*/  @P0 SHF.L.U32 R157, R49, 0x10, RZ ;  /* 0x00000010319d0819 */ /* 0x000fc600000006ff */
[----:B------:R-:W-:-:S04]  /*29b0*/  FMUL.FTZ R162, R207, R156 ;  /* 0x0000009ccfa27220 */ /* 0x000fc80000410000 */
[----:B------:R-:W-:-:S07]  /*29c0*/  @P0 FADD.FTZ R162, R162, R157 ;  /* 0x0000009da2a20221 */ /* 0x000fce0000010000 */
.L_x_3893:
[----:B------:R-:W-:Y:S05]  /*29d0*/  BSYNC B0 ;  /* 0x0000000000007941 */ /* 0x000fea0003800000 */
.L_x_3891:
        /* <DEDUP_REMOVED lines=16> */
.L_x_3895:
        /* <DEDUP_REMOVED lines=8> */
.L_x_3896:
[----:B------:R-:W-:Y:S05]  /*2b60*/  BSYNC B0 ;  /* 0x0000000000007941 */ /* 0x000fea0003800000 */
.L_x_3894:
        /* <DEDUP_REMOVED lines=15> */
.L_x_3898:
[----:B------:R-:W-:-:S04]  /*2c60*/  ISETP.NE.AND P6, PT, R204, RZ, PT ;  /* 0x000000ffcc00720c */ /* 0x000fc80003fc5270 */
[----:B------:R-:W-:-:S05]  /*2c70*/  FSEL R156, R160, RZ, !P6 ;  /* 0x000000ffa09c7208 */ /* 0x000fca0007000000 */
[----:B------:R-:W-:-:S04]  /*2c80*/  FFMA.FTZ R157, R7, R159, R156 ;  /* 0x0000009f079d7223 */ /* 0x000fc8000001009c */
[----:B------:R-:W-:Y:S01]  /*2c90*/  FADD.FTZ R156, R34, -R157 ;  /* 0x8000009d229c7221 */ /* 0x000fe20000010000 */
[----:B------:R-:W-:-:S03]  /*2ca0*/  @P0 SHF.L.U32 R157, R50, 0x10, RZ ;  /* 0x00000010329d0819 */ /* 0x000fc600000006ff */
[----:B------:R-:W-:-:S04]  /*2cb0*/  FMUL.FTZ R162, R207, R156 ;  /* 0x0000009ccfa27220 */ /* 0x000fc80000410000 */
[----:B------:R-:W-:-:S07]  /*2cc0*/  @P0 FADD.FTZ R162, R162, R157 ;  /* 0x0000009da2a20221 */ /* 0x000fce0000010000 */
.L_x_3899:
[----:B------:R-:W-:Y:S05]  /*2cd0*/  BSYNC B0 ;  /* 0x0000000000007941 */ /* 0x000fea0003800000 */
.L_x_3897:
        /* <DEDUP_REMOVED lines=16> */
.L_x_3901:
        /* <DEDUP_REMOVED lines=8> */
.L_x_3902:
[----:B------:R-:W-:Y:S05]  /*2e60*/  BSYNC B0 ;  /* 0x0000000000007941 */ /* 0x000fea0003800000 */
.L_x_3900:
        /* <DEDUP_REMOVED lines=15> */
.L_x_3904:
[----:B------:R-:W-:-:S04]  /*2f60*/  ISETP.NE.AND P6, PT, R204, RZ, PT ;  /* 0x000000ffcc00720c */ /* 0x000fc80003fc5270 */
[----:B------:R-:W-:-:S05]  /*2f70*/  FSEL R156, R160, RZ, !P6 ;  /* 0x000000ffa09c7208 */ /* 0x000fca0007000000 */
[----:B------:R-:W-:-:S04]  /*2f80*/  FFMA.FTZ R157, R9, R159, R156 ;  /* 0x0000009f099d7223 */ /* 0x000fc8000001009c */
[----:B------:R-:W-:Y:S01]  /*2f90*/  FADD.FTZ R156, R172, -R157 ;  /* 0x8000009dac9c7221 */ /* 0x000fe20000010000 */
[----:B------:R-:W-:-:S03]  /*2fa0*/  @P0 SHF.L.U32 R157, R51, 0x10, RZ ;  /* 0x00000010339d0819 */ /* 0x000fc600000006ff */
[----:B------:R-:W-:-:S04]  /*2fb0*/  FMUL.FTZ R162, R207, R156 ;  /* 0x0000009ccfa27220 */ /* 0x000fc80000410000 */
[----:B------:R-:W-:-:S07]  /*2fc0*/  @P0 FADD.FTZ R162, R162, R157 ;  /* 0x0000009da2a20221 */ /* 0x000fce0000010000 */
.L_x_3905:
[----:B------:R-:W-:Y:S05]  /*2fd0*/  BSYNC B0 ;  /* 0x0000000000007941 */ /* 0x000fea0003800000 */
.L_x_3903:
        /* <DEDUP_REMOVED lines=16> */
.L_x_3907:
        /* <DEDUP_REMOVED lines=8> */
.L_x_3908:
[----:B------:R-:W-:Y:S05]  /*3160*/  BSYNC B0 ;  /* 0x0000000000007941 */ /* 0x000fea0003800000 */
.L_x_3906:
        /* <DEDUP_REMOVED lines=21> */
.L_x_3910:
[----:B------:R-:W-:-:S04]  /*32c0*/  ISETP.NE.AND P6, PT, R204, RZ, PT ;  /* 0x000000ffcc00720c */ /* 0x000fc80003fc5270 */
[----:B------:R-:W-:-:S05]  /*32d0*/  FSEL R156, R160, RZ, !P6 ;  /* 0x000000ffa09c7208 */ /* 0x000fca0007000000 */
[----:B------:R-:W-:-:S04]  /*32e0*/  FFMA.FTZ R157, R11, R159, R156 ;  /* 0x0000009f0b9d7223 */ /* 0x000fc8000001009c */
[----:B------:R-:W-:Y:S01]  /*32f0*/  FADD.FTZ R156, R174, -R157 ;  /* 0x8000009dae9c7221 */ /* 0x000fe20000010000 */
[----:B------:R-:W-:-:S03]  /*3300*/  @P0 SHF.L.U32 R157, R44, 0x10, RZ ;  /* 0x000000102c9d0819 */ /* 0x000fc600000006ff */
[----:B0-----:R-:W-:-:S04]  /*3310*/  FMUL.FTZ R162, R207, R156 ;  /* 0x0000009ccfa27220 */ /* 0x001fc80000410000 */
[----:B------:R-:W-:-:S07]  /*3320*/  @P0 FADD.FTZ R162, R162, R157 ;  /* 0x0000009da2a20221 */ /* 0x000fce0000010000 */
.L_x_3911:
[----:B------:R-:W-:Y:S05]  /*3330*/  BSYNC B0 ;  /* 0x0000000000007941 */ /* 0x000fea0003800000 */
.L_x_3909:
        /* <DEDUP_REMOVED lines=16> */
.L_x_3913:
        /* <DEDUP_REMOVED lines=8> */
.L_x_3914:
[----:B------:R-:W-:Y:S05]  /*34c0*/  BSYNC B0 ;  /* 0x0000000000007941 */ /* 0x000fea0003800000 */
.L_x_3912:
        /* <DEDUP_REMOVED lines=15> */
.L_x_3916:
[----:B------:R-:W-:-:S04]  /*35c0*/  ISETP.NE.AND P6, PT, R204, RZ, PT ;  /* 0x000000ffcc00720c */ /* 0x000fc80003fc5270 */
[----:B------:R-:W-:-:S05]  /*35d0*/  FSEL R156, R160, RZ, !P6 ;  /* 0x000000ffa09c7208 */ /* 0x000fca0007000000 */
[----:B------:R-:W-:-:S04]  /*35e0*/  FFMA.FTZ R157, R13, R159, R156 ;  /* 0x0000009f0d9d7223 */ /* 0x000fc8000001009c */
[----:B------:R-:W-:Y:S01]  /*35f0*/  FADD.FTZ R156, R176, -R157 ;  /* 0x8000009db09c7221 */ /* 0x000fe20000010000 */
[----:B------:R-:W-:-:S03]  /*3600*/  @P0 SHF.L.U32 R157, R45, 0x10, RZ ;  /* 0x000000102d9d0819 */ /* 0x000fc600000006ff */
[----:B------:R-:W-:-:S04]  /*3610*/  FMUL.FTZ R162, R207, R156 ;  /* 0x0000009ccfa27220 */ /* 0x000fc80000410000 */
[----:B------:R-:W-:-:S07]  /*3620*/  @P0 FADD.FTZ R162, R162, R157 ;  /* 0x0000009da2a20221 */ /* 0x000fce0000010000 */
.L_x_3917:
[----:B------:R-:W-:Y:S05]  /*3630*/  BSYNC B0 ;  /* 0x0000000000007941 */ /* 0x000fea0003800000 */
.L_x_3915:
        /* <DEDUP_REMOVED lines=16> */
.L_x_3919:
        /* <DEDUP_REMOVED lines=8> */
.L_x_3920:
[----:B------:R-:W-:Y:S05]  /*37c0*/  BSYNC B0 ;  /* 0x0000000000007941 */ /* 0x000fea0003800000 */
.L_x_3918:
        /* <DEDUP_REMOVED lines=15> */
.L_x_3922:
[----:B------:R-:W-:-:S04]  /*38c0*/  ISETP.NE.AND P6, PT, R204, RZ, PT ;  /* 0x000000ffcc00720c */ /* 0x000fc80003fc5270 */
[----:B------:R-:W-:-:S05]  /*38d0*/  FSEL R156, R160, RZ, !P6 ;  /* 0x000000ffa09c7208 */ /* 0x000fca0007000000 */
[----:B------:R-:W-:-:S04]  /*38e0*/  FFMA.FTZ R157, R15, R159, R156 ;  /* 0x0000009f0f9d7223 */ /* 0x000fc8000001009c */
[----:B------:R-:W-:Y:S01]  /*38f0*/  FADD.FTZ R156, R178, -R157 ;  /* 0x8000009db29c7221 */ /* 0x000fe20000010000 */
[----:B------:R-:W-:-:S03]  /*3900*/  @P0 SHF.L.U32 R157, R46, 0x10, RZ ;  /* 0x000000102e9d0819 */ /* 0x000fc600000006ff */
[----:B------:R-:W-:-:S04]  /*3910*/  FMUL.FTZ R162, R207, R156 ;  /* 0x0000009ccfa27220 */ /* 0x000fc80000410000 */
[----:B------:R-:W-:-:S07]  /*3920*/  @P0 FADD.FTZ R162, R162, R157 ;  /* 0x0000009da2a20221 */ /* 0x000fce0000010000 */
.L_x_3923:
[----:B------:R-:W-:Y:S05]  /*3930*/  BSYNC B0 ;  /* 0x0000000000007941 */ /* 0x000fea0003800000 */
.L_x_3921:
        /* <DEDUP_REMOVED lines=16> */
.L_x_3925:
        /* <DEDUP_REMOVED lines=8> */
.L_x_3926:
[----:B------:R-:W-:Y:S05]  /*3ac0*/  BSYNC B0 ;  /* 0x0000000000007941 */ /* 0x000fea0003800000 */
.L_x_3924:
        /* <DEDUP_REMOVED lines=15> */
.L_x_3928:
[----:B------:R-:W-:-:S04]  /*3bc0*/  ISETP.NE.AND P6, PT, R204, RZ, PT ;  /* 0x000000ffcc00720c */ /* 0x000fc80003fc5270 */
[----:B------:R-:W-:-:S05]  /*3bd0*/  FSEL R156, R160, RZ, !P6 ;  /* 0x000000ffa09c7208 */ /* 0x000fca0007000000 */
[----:B------:R-:W-:-:S04]  /*3be0*/  FFMA.FTZ R157, R17, R159, R156 ;  /* 0x0000009f119d7223 */ /* 0x000fc8000001009c */
[----:B------:R-:W-:Y:S01]  /*3bf0*/  FADD.FTZ R156, R180, -R157 ;  /* 0x8000009db49c7221 */ /* 0x000fe20000010000 */
[----:B------:R-:W-:-:S03]  /*3c00*/  @P0 SHF.L.U32 R157, R47, 0x10, RZ ;  /* 0x000000102f9d0819 */ /* 0x000fc600000006ff */
[----:B------:R-:W-:-:S04]  /*3c10*/  FMUL.FTZ R162, R207, R156 ;  /* 0x0000009ccfa27220 */ /* 0x000fc80000410000 */
[----:B------:R-:W-:-:S07]  /*3c20*/  @P0 FADD.FTZ R162, R162, R157 ;  /* 0x0000009da2a20221 */ /* 0x000fce0000010000 */
.L_x_3929:
[----:B------:R-:W-:Y:S05]  /*3c30*/  BSYNC B0 ;  /* 0x0000000000007941 */ /* 0x000fea0003800000 */
.L_x_3927:
        /* <DEDUP_REMOVED lines=16> */
.L_x_3931:
        /* <DEDUP_REMOVED lines=8> */
.L_x_3932:
[----:B------:R-:W-:Y:S05]  /*3dc0*/  BSYNC B0 ;  /* 0x0000000000007941 */ /* 0x000fea0003800000 */
.L_x_3930:
        /* <DEDUP_REMOVED lines=22> */
.L_x_3934:
[----:B------:R-:W-:-:S04]  /*3f30*/  ISETP.NE.AND P6, PT, R204, RZ, PT ;  /* 0x000000ffcc00720c */ /* 0x000fc80003fc5270 */
[----:B------:R-:W-:-:S05]  /*3f40*/  FSEL R156, R160, RZ, !P6 ;  /* 0x000000ffa09c7208 */ /* 0x000fca0007000000 */
[----:B------:R-:W-:-:S04]  /*3f50*/  FFMA.FTZ R157, R19, R159, R156 ;  /* 0x0000009f139d7223 */ /* 0x000fc8000001009c */
[----:B------:R-:W-:Y:S01]  /*3f60*/  FADD.FTZ R156, R182, -R157 ;  /* 0x8000009db69c7221 */ /* 0x000fe20000010000 */
[----:B------:R-:W-:-:S03]  /*3f70*/  @P0 IMAD.U32 R157, R40, 0x10000, RZ ;  /* 0x00010000289d0824 */ /* 0x000fc600078e00ff */
[----:B0-----:R-:W-:-:S04]  /*3f80*/  FMUL.FTZ R162, R207, R156 ;  /* 0x0000009ccfa27220 */ /* 0x001fc80000410000 */
[----:B------:R-:W-:-:S07]  /*3f90*/  @P0 FADD.FTZ R162, R162, R157 ;  /* 0x0000009da2a20221 */ /* 0x000fce0000010000 */
.L_x_3935:
[----:B------:R-:W-:Y:S05]  /*3fa0*/  BSYNC B0 ;  /* 0x0000000000007941 */ /* 0x000fea0003800000 */
.L_x_3933:
        /* <DEDUP_REMOVED lines=16> */
.L_x_3937:
        /* <DEDUP_REMOVED lines=8> */
.L_x_3938:
[----:B------:R-:W-:Y:S05]  /*4130*/  BSYNC B0 ;  /* 0x0000000000007941 */ /* 0x000fea0003800000 */
.L_x_3936:
        /* <DEDUP_REMOVED lines=15> */
.L_x_3940:
[----:B------:R-:W-:-:S04]  /*4230*/  ISETP.NE.AND P6, PT, R204, RZ, PT ;  /* 0x000000ffcc00720c */ /* 0x000fc80003fc5270 */
[----:B------:R-:W-:-:S05]  /*4240*/  FSEL R156, R160, RZ, !P6 ;  /* 0x000000ffa09c7208 */ /* 0x000fca0007000000 */
[----:B------:R-:W-:-:S04]  /*4250*/  FFMA.FTZ R157, R21, R159, R156 ;  /* 0x0000009f159d7223 */ /* 0x000fc8000001009c */
[----:B------:R-:W-:Y:S01]  /*4260*/  FADD.FTZ R156, R184, -R157 ;  /* 0x8000009db89c7221 */ /* 0x000fe20000010000 */
[----:B------:R-:W-:-:S03]  /*4270*/  @P0 IMAD.U32 R157, R41, 0x10000, RZ ;  /* 0x00010000299d0824 */ /* 0x000fc600078e00ff */
[----:B------:R-:W-:-:S04]  /*4280*/  FMUL.FTZ R162, R207, R156 ;  /* 0x0000009ccfa27220 */ /* 0x000fc80000410000 */
[----:B------:R-:W-:-:S07]  /*4290*/  @P0 FADD.FTZ R162, R162, R157 ;  /* 0x0000009da2a20221 */ /* 0x000fce0000010000 */
.L_x_3941:
[----:B------:R-:W-:Y:S05]  /*42a0*/  BSYNC B0 ;  /* 0x0000000000007941 */ /* 0x000fea0003800000 */
.L_x_3939:
        /* <DEDUP_REMOVED lines=16> */
.L_x_3943:
        /* <DEDUP_REMOVED lines=8> */
.L_x_3944:
[----:B------:R-:W-:Y:S05]  /*4430*/  BSYNC B0 ;  /* 0x0000000000007941 */ /* 0x000fea0003800000 */
.L_x_3942:
        /* <DEDUP_REMOVED lines=15> */
.L_x_3946:
[----:B------:R-:W-:-:S04]  /*4530*/  ISETP.NE.AND P6, PT, R204, RZ, PT ;  /* 0x000000ffcc00720c */ /* 0x000fc80003fc5270 */
[----:B------:R-:W-:-:S05]  /*4540*/  FSEL R156, R160, RZ, !P6 ;  /* 0x000000ffa09c7208 */ /* 0x000fca0007000000 */
[----:B------:R-:W-:-:S04]  /*4550*/  FFMA.FTZ R157, R23, R159, R156 ;  /* 0x0000009f179d7223 */ /* 0x000fc8000001009c */
[----:B------:R-:W-:Y:S01]  /*4560*/  FADD.FTZ R156, R186, -R157 ;  /* 0x8000009dba9c7221 */ /* 0x000fe20000010000 */
[----:B------:R-:W-:-:S03]  /*4570*/  @P0 IMAD.U32 R157, R42, 0x10000, RZ ;  /* 0x000100002a9d0824 */ /* 0x000fc600078e00ff */
[----:B------:R-:W-:-:S04]  /*4580*/  FMUL.FTZ R162, R207, R156 ;  /* 0x0000009ccfa27220 */ /* 0x000fc80000410000 */
[----:B------:R-:W-:-:S07]  /*4590*/  @P0 FADD.FTZ R162, R162, R157 ;  /* 0x0000009da2a20221 */ /* 0x000fce0000010000 */
.L_x_3947:
[----:B------:R-:W-:Y:S05]  /*45a0*/  BSYNC B0 ;  /* 0x0000000000007941 */ /* 0x000fea0003800000 */
.L_x_3945:
        /* <DEDUP_REMOVED lines=16> */
.L_x_3949:
        /* <DEDUP_REMOVED lines=8> */
.L_x_3950:
[----:B------:R-:W-:Y:S05]  /*4730*/  BSYNC B0 ;  /* 0x0000000000007941 */ /* 0x000fea0003800000 */
.L_x_3948:
        /* <DEDUP_REMOVED lines=15> */
.L_x_3952:
[----:B------:R-:W-:-:S04]  /*4830*/  ISETP.NE.AND P6, PT, R204, RZ, PT ;  /* 0x000000ffcc00720c */ /* 0x000fc80003fc5270 */
[----:B------:R-:W-:-:S05]  /*4840*/  FSEL R156, R160, RZ, !P6 ;  /* 0x000000ffa09c7208 */ /* 0x000fca0007000000 */
[----:B------:R-:W-:-:S04]  /*4850*/  FFMA.FTZ R157, R25, R159, R156 ;  /* 0x0000009f199d7223 */ /* 0x000fc8000001009c */
[----:B------:R-:W-:Y:S01]  /*4860*/  FADD.FTZ R156, R188, -R157 ;  /* 0x8000009dbc9c7221 */ /* 0x000fe20000010000 */
[----:B------:R-:W-:-:S03]  /*4870*/  @P0 IMAD.U32 R157, R43, 0x10000, RZ ;  /* 0x000100002b9d0824 */ /* 0x000fc600078e00ff */
[----:B------:R-:W-:-:S04]  /*4880*/  FMUL.FTZ R162, R207, R156 ;  /* 0x0000009ccfa27220 */ /* 0x000fc80000410000 */
[----:B------:R-:W-:-:S07]  /*4890*/  @P0 FADD.FTZ R162, R162, R157 ;  /* 0x0000009da2a20221 */ /* 0x000fce0000010000 */
.L_x_3953:
[----:B------:R-:W-:Y:S05]  /*48a0*/  BSYNC B0 ;  /* 0x0000000000007941 */ /* 0x000fea0003800000 */
.L_x_3951:
        /* <DEDUP_REMOVED lines=16> */
.L_x_3955:
        /* <DEDUP_REMOVED lines=8> */
.L_x_3956:
[----:B------:R-:W-:Y:S05]  /*4a30*/  BSYNC B0 ;  /* 0x0000000000007941 */ /* 0x000fea0003800000 */
.L_x_3954:
        /* <DEDUP_REMOVED lines=22> */
.L_x_3958:
[----:B------:R-:W-:-:S04]  /*4ba0*/  ISETP.NE.AND P6, PT, R204, RZ, PT ;  /* 0x000000ffcc00720c */ /* 0x000fc80003fc5270 */
[----:B------:R-:W-:-:S05]  /*4bb0*/  FSEL R156, R160, RZ, !P6 ;  /* 0x000000ffa09c7208 */ /* 0x000fca0007000000 */
[----:B------:R-:W-:-:S04]  /*4bc0*/  FFMA.FTZ R157, R27, R159, R156 ;  /* 0x0000009f1b9d7223 */ /* 0x000fc8000001009c */
[----:B------:R-:W-:Y:S01]  /*4bd0*/  FADD.FTZ R156, R190, -R157 ;  /* 0x8000009dbe9c7221 */ /* 0x000fe20000010000 */
[----:B------:R-:W-:-:S03]  /*4be0*/  @P0 SHF.L.U32 R157, R36, 0x10, RZ ;  /* 0x00000010249d0819 */ /* 0x000fc600000006ff */
[----:B0-----:R-:W-:-:S04]  /*4bf0*/  FMUL.FTZ R162, R207, R156 ;  /* 0x0000009ccfa27220 */ /* 0x001fc80000410000 */
[----:B------:R-:W-:-:S07]  /*4c00*/  @P0 FADD.FTZ R162, R162, R157 ;  /* 0x0000009da2a20221 */ /* 0x000fce0000010000 */
.L_x_3959:
[----:B------:R-:W-:Y:S05]  /*4c10*/  BSYNC B0 ;  /* 0x0000000000007941 */ /* 0x000fea0003800000 */
.L_x_3957:
        /* <DEDUP_REMOVED lines=16> */
.L_x_3961:
        /* <DEDUP_REMOVED lines=8> */
.L_x_3962:
[----:B------:R-:W-:Y:S05]  /*4da0*/  BSYNC B0 ;  /* 0x0000000000007941 */ /* 0x000fea0003800000 */
.L_x_3960:
        /* <DEDUP_REMOVED lines=15> */
.L_x_3964:
[----:B------:R-:W-:-:S04]  /*4ea0*/  ISETP.NE.AND P6, PT, R204, RZ, PT ;  /* 0x000000ffcc00720c */ /* 0x000fc80003fc5270 */
[----:B------:R-:W-:-:S05]  /*4eb0*/  FSEL R156, R160, RZ, !P6 ;  /* 0x000000ffa09c7208 */ /* 0x000fca0007000000 */
[----:B------:R-:W-:-:S04]  /*4ec0*/  FFMA.FTZ R157, R29, R159, R156 ;  /* 0x0000009f1d9d7223 */ /* 0x000fc8000001009c */
[----:B------:R-:W-:Y:S01]  /*4ed0*/  FADD.FTZ R156, R192, -R157 ;  /* 0x8000009dc09c7221 */ /* 0x000fe20000010000 */
[----:B------:R-:W-:-:S03]  /*4ee0*/  @P0 SHF.L.U32 R157, R37, 0x10, RZ ;  /* 0x00000010259d0819 */ /* 0x000fc600000006ff */
[----:B------:R-:W-:-:S04]  /*4ef0*/  FMUL.FTZ R162, R207, R156 ;  /* 0x0000009ccfa27220 */ /* 0x000fc80000410000 */
[----:B------:R-:W-:-:S07]  /*4f00*/  @P0 FADD.FTZ R162, R162, R157 ;  /* 0x0000009da2a20221 */ /* 0x000fce0000010000 */
.L_x_3965:
[----:B------:R-:W-:Y:S05]  /*4f10*/  BSYNC B0 ;  /* 0x0000000000007941 */ /* 0x000fea0003800000 */
.L_x_3963:
        /* <DEDUP_REMOVED lines=16> */
.L_x_3967:
        /* <DEDUP_REMOVED lines=8> */
.L_x_3968:
[----:B------:R-:W-:Y:S05]  /*50a0*/  BSYNC B0 ;  /* 0x0000000000007941 */ /* 0x000fea0003800000 */
.L_x_3966:
        /* <DEDUP_REMOVED lines=15> */
.L_x_3970:
[----:B------:R-:W-:-:S04]  /*51a0*/  ISETP.NE.AND P6, PT, R204, RZ, PT ;  /* 0x000000ffcc00720c */ /* 0x000fc80003fc5270 */
[----:B------:R-:W-:-:S05]  /*51b0*/  FSEL R156, R160, RZ, !P6 ;  /* 0x000000ffa09c7208 */ /* 0x000fca0007000000 */
[----:B------:R-:W-:-:S04]  /*51c0*/  FFMA.FTZ R157, R31, R159, R156 ;  /* 0x0000009f1f9d7223 */ /* 0x000fc8000001009c */
[----:B------:R-:W-:Y:S01]  /*51d0*/  FADD.FTZ R156, R194, -R157 ;  /* 0x8000009dc29c7221 */ /* 0x000fe20000010000 */
[----:B------:R-:W-:-:S03]  /*51e0*/  @P0 SHF.L.U32 R157, R38, 0x10, RZ ;  /* 0x00000010269d0819 */ /* 0x000fc600000006ff */
[----:B------:R-:W-:-:S04]  /*51f0*/  FMUL.FTZ R162, R207, R156 ;  /* 0x0000009ccfa27220 */ /* 0x000fc80000410000 */
[----:B------:R-:W-:-:S07]  /*5200*/  @P0 FADD.FTZ R162, R162, R157 ;  /* 0x0000009da2a20221 */ /* 0x000fce0000010000 */
.L_x_3971:
[----:B------:R-:W-:Y:S05]  /*5210*/  BSYNC B0 ;  /* 0x0000000000007941 */ /* 0x000fea0003800000 */
.L_x_3969:
        /* <DEDUP_REMOVED lines=16> */
.L_x_3973:
        /* <DEDUP_REMOVED lines=8> */
.L_x_3974:
[----:B------:R-:W-:Y:S05]  /*53a0*/  BSYNC B0 ;  /* 0x0000000000007941 */ /* 0x000fea0003800000 */
.L_x_3972:
        /* <DEDUP_REMOVED lines=15> */
.L_x_3976:
[----:B------:R-:W-:-:S04]  /*54a0*/  ISETP.NE.AND P6, PT, R204, RZ, PT ;  /* 0x000000ffcc00720c */ /* 0x000fc80003fc5270 */
[----:B------:R-:W-:-:S05]  /*54b0*/  FSEL R156, R160, RZ, !P6 ;  /* 0x000000ffa09c7208 */ /* 0x000fca0007000000 */
[----:B------:R-:W-:-:S04]  /*54c0*/  FFMA.FTZ R157, R33, R159, R156 ;  /* 0x0000009f219d7223 */ /* 0x000fc8000001009c */
[----:B------:R-:W-:Y:S01]  /*54d0*/  FADD.FTZ R156, R196, -R157 ;  /* 0x8000009dc49c7221 */ /* 0x000fe20000010000 */
[----:B------:R-:W-:-:S03]  /*54e0*/  @P0 SHF.L.U32 R157, R39, 0x10, RZ ;  /* 0x00000010279d0819 */ /* 0x000fc600000006ff */
[----:B------:R-:W-:-:S04]  /*54f0*/  FMUL.FTZ R162, R207, R156 ;  /* 0x0000009ccfa27220 */ /* 0x000fc80000410000 */
[----:B------:R-:W-:-:S07]  /*5500*/  @P0 FADD.FTZ R162, R162, R157 ;  /* 0x0000009da2a20221 */ /* 0x000fce0000010000 */
.L_x_3977:
[----:B------:R-:W-:Y:S05]  /*5510*/  BSYNC B0 ;  /* 0x0000000000007941 */ /* 0x000fea0003800000 */
.L_x_3975:
        /* <DEDUP_REMOVED lines=16> */
.L_x_3979:
        /* <DEDUP_REMOVED lines=8> */
.L_x_3980:
[----:B------:R-:W-:Y:S05]  /*56a0*/  BSYNC B0 ;  /* 0x0000000000007941 */ /* 0x000fea0003800000 */
.L_x_3978:
        /* <DEDUP_REMOVED lines=17> */
[----:B------:R-:W-:Y:S05]  /*57c0*/  @!P3 BRA `(.L_x_3981) ;  /* 0xffffffac007cb947 */ /* 0x000fea000383ffff */
.L_x_3880:
        /* <DEDUP_REMOVED lines=27> */
.L_x_3884:
[----:B------:R-:W-:Y:S01]  /*5980*/  HFMA2.MMA R171, -RZ, RZ, 0, 1.847743988037109375e-06 ;  /* 0x0000001fffab7435 */ /* 0x000fe200000001ff */
[----:B------:R-:W-:Y:S01]  /*5990*/  IMAD.MOV.U32 R169, RZ, RZ, R164 ;  /* 0x000000ffffa97224 */ /* 0x000fe200078e00a4 */
[----:B------:R-:W-:Y:S01]  /*59a0*/  MOV R168, 0x10 ;  /* 0x0000001000a87802 */ /* 0x000fe20000000f00 */
[----:B------:R-:W-:-:S08]  /*59b0*/  IMAD.MOV.U32 R166, RZ, RZ, -0x1 ;  /* 0xffffffffffa67424 */ /* 0x000fd000078e00ff */
[----:B------:R-:W-:Y:S05]  /*59c0*/  WARPSYNC.COLLECTIVE R166, `(.L_x_3982) ;  /* 0x00000000a6087348 */ /* 0x000fea0003c00000 */
[----:B------:R0:W1:Y:S02]  /*59d0*/  SHFL.DOWN P1, R167, R169, R168, R171 ;  /* 0x080000a8a9a77389 */ /* 0x00006400000200ab */
[----:B01----:R-:W-:Y:S01]  /*59e0*/  ENDCOLLECTIVE ;  /* 0x000000000000791b */ /* 0x003fe20003800000 */
.L_x_3982:
[----:B------:R-:W-:Y:S02]  /*59f0*/  MOV R169, R165 ;  /* 0x000000a500a97202 */ /* 0x000fe40000000f00 */
[----:B------:R-:W-:-:S07]  /*5a00*/  MOV R159, R167 ;  /* 0x000000a7009f7202 */ /* 0x000fce0000000f00 */
[----:B------:R-:W-:Y:S05]  /*5a10*/  WARPSYNC.COLLECTIVE R166, `(.L_x_3983) ;  /* 0x00000000a6087348 */ /* 0x000fea0003c00000 */
[----:B------:R0:W1:Y:S02]  /*5a20*/  SHFL.DOWN P1, R167, R169, R168, R171 ;  /* 0x080000a8a9a77389 */ /* 0x00006400000200ab */
[----:B01----:R-:W-:Y:S01]  /*5a30*/  ENDCOLLECTIVE ;  /* 0x000000000000791b */ /* 0x003fe20003800000 */
.L_x_3983:
[----:B------:R-:W-:Y:S01]  /*5a40*/  FADD.FTZ R159, R159, R164 ;  /* 0x000000a49f9f7221 */ /* 0x000fe20000010000 */
[----:B------:R-:W-:-:S04]  /*5a50*/  HFMA2.MMA R168, -RZ, RZ, 0, 4.76837158203125e-07 ;  /* 0x00000008ffa87435 */ /* 0x000fc800000001ff */
[----:B------:R-:W-:Y:S01]  /*5a60*/  MOV R169, R159 ;  /* 0x0000009f00a97202 */ /* 0x000fe20000000f00 */
[----:B------:R-:W-:-:S07]  /*5a70*/  IMAD.MOV.U32 R158, RZ, RZ, R167 ;  /* 0x000000ffff9e7224 */ /* 0x000fce00078e00a7 */
[----:B------:R-:W-:Y:S05]  /*5a80*/  WARPSYNC.COLLECTIVE R166, `(.L_x_3984) ;  /* 0x00000000a6087348 */ /* 0x000fea0003c00000 */
[----:B------:R0:W1:Y:S02]  /*5a90*/  SHFL.DOWN P1, R167, R169, R168, R171 ;  /* 0x080000a8a9a77389 */ /* 0x00006400000200ab */
[----:B01----:R-:W-:Y:S01]  /*5aa0*/  ENDCOLLECTIVE ;  /* 0x000000000000791b */ /* 0x003fe20003800000 */
.L_x_3984:
[----:B------:R-:W-:-:S05]  /*5ab0*/  FADD.FTZ R158, R158, R165 ;  /* 0x000000a59e9e7221 */ /* 0x000fca0000010000 */
[----:B------:R-:W-:Y:S01]  /*5ac0*/  MOV R169, R158 ;  /* 0x0000009e00a97202 */ /* 0x000fe20000000f00 */
[----:B------:R-:W-:-:S07]  /*5ad0*/  IMAD.MOV.U32 R160, RZ, RZ, R167 ;  /* 0x000000ffffa07224 */ /* 0x000fce00078e00a7 */
[----:B------:R-:W-:Y:S05]  /*5ae0*/  WARPSYNC.COLLECTIVE R166, `(.L_x_3985) ;  /* 0x00000000a6087348 */ /* 0x000fea0003c00000 */
[----:B------:R0:W1:Y:S02]  /*5af0*/  SHFL.DOWN P1, R167, R169, R168, R171 ;  /* 0x080000a8a9a77389 */ /* 0x00006400000200ab */
[----:B01----:R-:W-:Y:S01]  /*5b00*/  ENDCOLLECTIVE ;  /* 0x000000000000791b */ /* 0x003fe20003800000 */
.L_x_3985:
[----:B------:R-:W-:Y:S01]  /*5b10*/  FADD.FTZ R160, R159, R160 ;  /* 0x000000a09fa07221 */ /* 0x000fe20000010000 */
[----:B------:R-:W-:-:S03]  /*5b20*/  HFMA2.MMA R168, -RZ, RZ, 0, 2.384185791015625e-07 ;  /* 0x00000004ffa87435 */ /* 0x000fc600000001ff */
[----:B------:R-:W-:Y:S01]  /*5b30*/  IMAD.MOV.U32 R169, RZ, RZ, R160 ;  /* 0x000000ffffa97224 */ /* 0x000fe200078e00a0 */
[----:B------:R-:W-:-:S07]  /*5b40*/  MOV R161, R167 ;  /* 0x000000a700a17202 */ /* 0x000fce0000000f00 */
[----:B------:R-:W-:Y:S05]  /*5b50*/  WARPSYNC.COLLECTIVE R166, `(.L_x_3986) ;  /* 0x00000000a6087348 */ /* 0x000fea0003c00000 */
[----:B------:R0:W1:Y:S02]  /*5b60*/  SHFL.DOWN P1, R167, R169, R168, R171 ;  /* 0x080000a8a9a77389 */ /* 0x00006400000200ab */
[----:B01----:R-:W-:Y:S01]  /*5b70*/  ENDCOLLECTIVE ;  /* 0x000000000000791b */ /* 0x003fe20003800000 */
.L_x_3986:
[----:B------:R-:W-:-:S04]  /*5b80*/  FADD.FTZ R161, R158, R161 ;  /* 0x000000a19ea17221 */ /* 0x000fc80000010000 */
[----:B------:R-:W-:Y:S01]  /*5b90*/  IMAD.MOV.U32 R169, RZ, RZ, R161 ;  /* 0x000000ffffa97224 */ /* 0x000fe200078e00a1 */
[----:B------:R-:W-:-:S07]  /*5ba0*/  MOV R163, R167 ;  /* 0x000000a700a37202 */ /* 0x000fce0000000f00 */
[----:B------:R-:W-:Y:S05]  /*5bb0*/  WARPSYNC.COLLECTIVE R166, `(.L_x_3987) ;  /* 0x00000000a6087348 */ /* 0x000fea0003c00000 */
[----:B------:R0:W1:Y:S02]  /*5bc0*/  SHFL.DOWN P1, R167, R169, R168, R171 ;  /* 0x080000a8a9a77389 */ /* 0x00006400000200ab */
[----:B01----:R-:W-:Y:S01]  /*5bd0*/  ENDCOLLECTIVE ;  /* 0x000000000000791b */ /* 0x003fe20003800000 */
.L_x_3987:
[----:B------:R-:W-:-:S05]  /*5be0*/  FADD.FTZ R163, R160, R163 ;  /* 0x000000a3a0a37221 */ /* 0x000fca0000010000 */
[----:B------:R-:W-:Y:S01]  /*5bf0*/  MOV R169, R163 ;  /* 0x000000a300a97202 */ /* 0x000fe20000000f00 */
[----:B------:R-:W-:Y:S01]  /*5c00*/  IMAD.MOV.U32 R168, RZ, RZ, 0x2 ;  /* 0x00000002ffa87424 */ /* 0x000fe200078e00ff */
[----:B------:R-:W-:-:S07]  /*5c10*/  MOV R162, R167 ;  /* 0x000000a700a27202 */ /* 0x000fce0000000f00 */
[----:B------:R-:W-:Y:S05]  /*5c20*/  WARPSYNC.COLLECTIVE R166, `(.L_x_3988) ;  /* 0x00000000a6087348 */ /* 0x000fea0003c00000 */
[----:B------:R0:W1:Y:S02]  /*5c30*/  SHFL.DOWN P1, R167, R169, R168, R171 ;  /* 0x080000a8a9a77389 */ /* 0x00006400000200ab */
[----:B01----:R-:W-:Y:S01]  /*5c40*/  ENDCOLLECTIVE ;  /* 0x000000000000791b */ /* 0x003fe20003800000 */
.L_x_3988:
[----:B------:R-:W-:-:S05]  /*5c50*/  FADD.FTZ R162, R161, R162 ;  /* 0x000000a2a1a27221 */ /* 0x000fca0000010000 */
[----:B------:R-:W-:Y:S02]  /*5c60*/  MOV R169, R162 ;  /* 0x000000a200a97202 */ /* 0x000fe40000000f00 */
[----:B------:R-:W-:-:S07]  /*5c70*/  MOV R164, R167 ;  /* 0x000000a700a47202 */ /* 0x000fce0000000f00 */
[----:B------:R-:W-:Y:S05]  /*5c80*/  WARPSYNC.COLLECTIVE R166, `(.L_x_3989) ;  /* 0x00000000a6087348 */ /* 0x000fea0003c00000 */
[----:B------:R0:W1:Y:S02]  /*5c90*/  SHFL.DOWN P1, R167, R169, R168, R171 ;  /* 0x080000a8a9a77389 */ /* 0x00006400000200ab */
[----:B01----:R-:W-:Y:S01]  /*5ca0*/  ENDCOLLECTIVE ;  /* 0x000000000000791b */ /* 0x003fe20003800000 */
.L_x_3989:
[----:B------:R-:W-:Y:S01]  /*5cb0*/  FADD.FTZ R164, R163, R164 ;  /* 0x000000a4a3a47221 */ /* 0x000fe20000010000 */
[----:B------:R-:W-:-:S04]  /*5cc0*/  HFMA2.MMA R168, -RZ, RZ, 0, 5.9604644775390625e-08 ;  /* 0x00000001ffa87435 */ /* 0x000fc800000001ff */
[----:B------:R-:W-:Y:S01]  /*5cd0*/  MOV R169, R164 ;  /* 0x000000a400a97202 */ /* 0x000fe20000000f00 */
[----:B------:R-:W-:-:S07]  /*5ce0*/  IMAD.MOV.U32 R165, RZ, RZ, R167 ;  /* 0x000000ffffa57224 */ /* 0x000fce00078e00a7 */
[----:B------:R-:W-:Y:S05]  /*5cf0*/  WARPSYNC.COLLECTIVE R166, `(.L_x_3990) ;  /* 0x00000000a6087348 */ /* 0x000fea0003c00000 */
[----:B------:R0:W1:Y:S02]  /*5d00*/  SHFL.DOWN P1, R167, R169, R168, R171 ;  /* 0x080000a8a9a77389 */ /* 0x00006400000200ab */
[----:B01----:R-:W-:Y:S01]  /*5d10*/  ENDCOLLECTIVE ;  /* 0x000000000000791b */ /* 0x003fe20003800000 */
.L_x_3990:
[----:B------:R-:W-:-:S05]  /*5d20*/  FADD.FTZ R165, R162, R165 ;  /* 0x000000a5a2a57221 */ /* 0x000fca0000010000 */
[----:B------:R-:W-:Y:S01]  /*5d30*/  MOV R169, R165 ;  /* 0x000000a500a97202 */ /* 0x000fe20000000f00 */
[----:B------:R-:W-:-:S07]  /*5d40*/  IMAD.MOV.U32 R159, RZ, RZ, R167 ;  /* 0x000000ffff9f7224 */ /* 0x000fce00078e00a7 */
[----:B------:R-:W-:Y:S05]  /*5d50*/  WARPSYNC.COLLECTIVE R166, `(.L_x_3991) ;  /* 0x00000000a6087348 */ /* 0x000fea0003c00000 */
[----:B------:R0:W1:Y:S02]  /*5d60*/  SHFL.DOWN P1, R167, R169, R168, R171 ;  /* 0x080000a8a9a77389 */ /* 0x00006400000200ab */
[----:B01----:R-:W-:Y:S01]  /*5d70*/  ENDCOLLECTIVE ;  /* 0x000000000000791b */ /* 0x003fe20003800000 */
.L_x_3991:
[----:B------:R-:W-:Y:S01]  /*5d80*/  MOV R158, R167 ;  /* 0x000000a7009e7202 */ /* 0x000fe20000000f00 */
[----:B------:R-:W-:Y:S06]  /*5d90*/  BRA `(.L_x_3992) ;  /* 0xffffffc4005c7947 */ /* 0x000fec000383ffff */
.L_x_3993:
        /* <DEDUP_REMOVED lines=14> */
.L_x_13913:


//--------------------- .text._ZN10layer_norm13ln_bwd_kernelINS_13Kernel_traitsIf13__nv_bfloat16S2_S2_fjLj8192ELj1ELj1ELj8ELj16ENS_18Kernel_traits_baseILj8192EfS2_S2_S2_fjLj256EEEEELb1ELb1ELb0ELb0EEEvNS_9BwdParamsE --------------------------
	.section	.text._ZN10layer_norm13ln_bwd_kernelINS_13Kernel_traitsIf13__nv_bfloat16S2_S2_fjLj8192ELj1ELj1ELj8ELj16ENS_18Kernel_traits_baseILj8192EfS2_S2_S2_fjLj256EEEEELb1ELb1ELb0ELb0EEEvNS_9BwdParamsE,"ax",@progbits
	.align	128
        .global         _ZN10layer_norm13ln_bwd_kernelINS_13Kernel_traitsIf13__nv_bfloat16S2_S2_fjLj8192ELj1ELj1ELj8ELj16ENS_18Kernel_traits_baseILj8192EfS2_S2_S2_fjLj256EEEEELb1ELb1ELb0ELb0EEEvNS_9BwdParamsE
        .type           _ZN10layer_norm13ln_bwd_kernelINS_13Kernel_traitsIf13__nv_bfloat16S2_S2_fjLj8192ELj1ELj1ELj8ELj16ENS_18Kernel_traits_baseILj8192EfS2_S2_S2_fjLj256EEEEELb1ELb1ELb0ELb0EEEvNS_9BwdParamsE,@function
        .size           _ZN10layer_norm13ln_bwd_kernelINS_13Kernel_traitsIf13__nv_bfloat16S2_S2_fjLj8192ELj1ELj1ELj8ELj16ENS_18Kernel_traits_baseILj8192EfS2_S2_S2_fjLj256EEEEELb1ELb1ELb0ELb0EEEvNS_9BwdParamsE,(.L_x_13914 - _ZN10layer_norm13ln_bwd_kernelINS_13Kernel_traitsIf13__nv_bfloat16S2_S2_fjLj8192ELj1ELj1ELj8ELj16ENS_18Kernel_traits_baseILj8192EfS2_S2_S2_fjLj256EEEEELb1ELb1ELb0ELb0EEEvNS_9BwdParamsE)
        .other          _ZN10layer_norm13ln_bwd_kernelINS_13Kernel_traitsIf13__nv_bfloat16S2_S2_fjLj8192ELj1ELj1ELj8ELj16ENS_18Kernel_traits_baseILj8192EfS2_S2_S2_fjLj256EEEEELb1ELb1ELb0ELb0EEEvNS_9BwdParamsE,@"STO_CUDA_ENTRY STV_DEFAULT"
_ZN10layer_norm13ln_bwd_kernelINS_13Kernel_traitsIf13__nv_bfloat16S2_S2_fjLj8192ELj1ELj1ELj8ELj16ENS_18Kernel_traits_baseILj8192EfS2_S2_S2_fjLj256EEEEELb1ELb1ELb0ELb0EEEvNS_9BwdParamsE:
.text._ZN10layer_norm13ln_bwd_kernelINS_13Kernel_traitsIf13__nv_bfloat16S2_S2_fjLj8192ELj1ELj1ELj8ELj16ENS_18Kernel_traits_baseILj8192EfS2_S2_S2_fjLj256EEEEELb1ELb1ELb0ELb0EEEvNS_9BwdParamsE:
[----:B------:R-:W0:Y:S01]  /*0000*/  LDC R1, c[0x0][0x28] ;  /* 0x00000a00ff017b82 */ /* 0x000e220000000800 */
[----:B------:R-:W1:Y:S01]  /*0010*/  S2R R22, SR_TID.X ;  /* 0x0000000000167919 */ /* 0x000e620000002100 */
[----:B------:R-:W-:Y:S01]  /*0020*/  ULDC UR4, c[0x0][0x218] ;  /* 0x0000860000047ab9 */ /* 0x000fe20000000800 */
[----:B0-----:R-:W-:-:S05]  /*0030*/  IADD3 R1, R1, -0x78, RZ ;  /* 0xffffff8801017810 */ /* 0x001fca0007ffe0ff */
[----:B------:R-:W0:Y:S01]  /*0040*/  S2UR UR6, SR_CTAID.X ;  /* 0x00000000000679c3 */ /* 0x000e220000002500 */
[----:B------:R-:W-:Y:S01]  /*0050*/  MOV R2, UR4 ;  /* 0x0000000400027c02 */ /* 0x000fe20008000f00 */
[----:B------:R-:W-:Y:S01]  /*0060*/  ULDC UR7, c[0x0][0x214] ;  /* 0x0000850000077ab9 */ /* 0x000fe20000000800 */
[----:B------:R-:W-:Y:S01]  /*0070*/  ULDC UR15, c[0x0][0x298] ;  /* 0x0000a600000f7ab9 */ /* 0x000fe20000000800 */
[----:B------:R-:W-:Y:S01]  /*0080*/  ULDC UR22, c[0x0][0x218] ;  /* 0x0000860000167ab9 */ /* 0x000fe20000000800 */
[----:B------:R-:W-:Y:S01]  /*0090*/  SHF.R.S32.HI R0, RZ, 0x1f, R2 ;  /* 0x0000001fff007819 */ /* 0x000fe20000011402 */
[----:B------:R2:W-:Y:S01]  /*00a0*/  STL [R1+0x58], R2 ;  /* 0x0000580201007387 */ /* 0x0005e20000100800 */
        /* <DEDUP_REMOVED lines=8> */
[----:B-1----:R-:W-:-:S04]  /*0130*/  LOP3.LUT R10, R22, 0xff, RZ, 0xc0, !PT ;  /* 0x000000ff160a7812 */ /* 0x002fc800078ec0ff */
[----:B------:R-:W-:Y:S01]  /*0140*/  LOP3.LUT R3, R10, 0xff, RZ, 0x3c, !PT ;  /* 0x000000ff0a037812 */ /* 0x000fe200078e3cff */
[----:B------:R1:W-:Y:S04]  /*0150*/  STL [R1+0x5c], R10 ;  /* 0x00005c0a01007387 */ /* 0x0003e80000100800 */
[----:B------:R-:W3:Y:S04]  /*0160*/  LDL.64 R40, [R1+0x48] ;  /* 0x0000480001287983 */ /* 0x000ee80000100a00 */
[----:B------:R-:W3:Y:S04]  /*0170*/  LDL.64 R42, [R1+0x50] ;  /* 0x00005000012a7983 */ /* 0x000ee80000100a00 */
[----:B------:R-:W4:Y:S04]  /*0180*/  LDL.64 R36, [R1+0x38] ;  /* 0x0000380001247983 */ /* 0x000f280000100a00 */
[----:B------:R-:W4:Y:S04]  /*0190*/  LDL.64 R38, [R1+0x40] ;  /* 0x0000400001267983 */ /* 0x000f280000100a00 */
[----:B------:R-:W4:Y:S04]  /*01a0*/  LDL.64 R32, [R1+0x28] ;  /* 0x0000280001207983 */ /* 0x000f280000100a00 */
[----:B------:R-:W4:Y:S04]  /*01b0*/  LDL.64 R34, [R1+0x30] ;  /* 0x0000300001227983 */ /* 0x000f280000100a00 */
[----:B------:R-:W4:Y:S04]  /*01c0*/  LDL.64 R28, [R1+0x18] ;  /* 0x00001800011c7983 */ /* 0x000f280000100a00 */
[----:B------:R-:W4:Y:S04]  /*01d0*/  LDL.64 R30, [R1+0x20] ;  /* 0x00002000011e7983 */ /* 0x000f280000100a00 */
[----:B------:R-:W4:Y:S04]  /*01e0*/  LDL.64 R24, [R1+0x8] ;  /* 0x0000080001187983 */ /* 0x000f280000100a00 */
[----:B------:R-:W4:Y:S01]  /*01f0*/  LDL.64 R26, [R1+0x10] ;  /* 0x00001000011a7983 */ /* 0x000f220000100a00 */
[----:B------:R-:W-:Y:S01]  /*0200*/  LEA.HI.SX32 R0, R0, R3, 0x1d ;  /* 0x0000000300007211 */ /* 0x000fe200078feaff */
[----:B------:R-:W-:Y:S01]  /*0210*/  ULDC.64 UR4, c[0x0][0x208] ;  /* 0x0000820000047ab9 */ /* 0x000fe20000000a00 */
[----:B------:R-:W-:-:S02]  /*0220*/  MOV R23, R10 ;  /* 0x0000000a00177202 */ /* 0x000fc40000000f00 */
[C---:B------:R-:W-:Y:S02]  /*0230*/  LOP3.LUT P0, RZ, R0.reuse, 0xffffff00, RZ, 0xc0, !PT ;  /* 0xffffff0000ff7812 */ /* 0x040fe4000780c0ff */
[C---:B------:R-:W-:Y:S02]  /*0240*/  ISETP.GE.U32.AND P1, PT, R0.reuse, 0x200, PT ;  /* 0x000002000000780c */ /* 0x040fe40003f26070 */
[C---:B------:R-:W-:Y:S02]  /*0250*/  ISETP.GE.U32.AND P2, PT, R0.reuse, 0x300, PT ;  /* 0x000003000000780c */ /* 0x040fe40003f46070 */
[----:B------:R-:W-:-:S04]  /*0260*/  ISETP.GE.U32.AND P3, PT, R0, 0x400, PT ;  /* 0x000004000000780c */ /* 0x000fc80003f66070 */
[----:B------:R-:W-:-:S03]  /*0270*/  P2R R0, PR, RZ, 0x8 ;  /* 0x00000008ff007803 */ /* 0x000fc60000000000 */
[----:B--2---:R-:W2:Y:S02]  /*0280*/  @P0 LDC.64 R2, c[0x0][0x260] ;  /* 0x00009800ff020b82 */ /* 0x004ea40000000a00 */
[----:B------:R-:W-:Y:S06]  /*0290*/  STL [R1+0x60], R0 ;  /* 0x0000600001007387 */ /* 0x000fec0000100800 */
[----:B------:R-:W0:Y:S08]  /*02a0*/  @P0 LDC.64 R4, c[0x0][0x278] ;  /* 0x00009e00ff040b82 */ /* 0x000e300000000a00 */
[----:B------:R-:W1:Y:S01]  /*02b0*/  @P1 LDC.64 R8, c[0x0][0x278] ;  /* 0x00009e00ff081b82 */ /* 0x000e620000000a00 */
[----:B--2---:R-:W-:-:S07]  /*02c0*/  @P0 IMAD.WIDE.U32 R2, R23, 0x20, R2 ;  /* 0x0000002017020825 */ /* 0x004fce00078e0002 */
[----:B------:R-:W2:Y:S01]  /*02d0*/  @P1 LDC.64 R6, c[0x0][0x260] ;  /* 0x00009800ff061b82 */ /* 0x000ea20000000a00 */
[C---:B0-----:R-:W-:Y:S01]  /*02e0*/  @P0 IMAD.WIDE.U32 R4, R23.reuse, 0x20, R4 ;  /* 0x0000002017040825 */ /* 0x041fe200078e0004 */
[----:B------:R-:W-:-:S06]  /*02f0*/  @P0 LOP3.LUT R23, R23, 0x100, RZ, 0xfc, !PT ;  /* 0x0000010017170812 */ /* 0x000fcc00078efcff */
[----:B------:R-:W0:Y:S01]  /*0300*/  @P2 LDC.64 R14, c[0x0][0x260] ;  /* 0x00009800ff0e2b82 */ /* 0x000e220000000a00 */
[----:B-1----:R-:W-:-:S07]  /*0310*/  @P1 IMAD.WIDE.U32 R12, R23, 0x20, R8 ;  /* 0x00000020170c1825 */ /* 0x002fce00078e0008 */
[----:B------:R-:W1:Y:S01]  /*0320*/  @P2 LDC.64 R16, c[0x0][0x278] ;  /* 0x00009e00ff102b82 */ /* 0x000e620000000a00 */
[----:B------:R-:W5:Y:S01]  /*0330*/  @P1 LDG.E.128 R168, desc[UR4][R12.64+0x10] ;  /* 0x000010040ca81981 */ /* 0x000f62000c1e1d00 */
[C---:B--2---:R-:W-:Y:S01]  /*0340*/  @P1 IMAD.WIDE.U32 R10, R23.reuse, 0x20, R6 ;  /* 0x00000020170a1825 */ /* 0x044fe200078e0006 */
[----:B------:R-:W-:-:S05]  /*0350*/  @P1 IADD3 R23, R23, 0x100, RZ ;  /* 0x0000010017171810 */ /* 0x000fca0007ffe0ff */
[----:B------:R-:W2:Y:S01]  /*0360*/  @P3 LDC.64 R18, c[0x0][0x260] ;  /* 0x00009800ff123b82 */ /* 0x000ea20000000a00 */
[----:B------:R-:W5:Y:S01]  /*0370*/  @P1 LDG.E.128 R176, desc[UR4][R10.64] ;  /* 0x000000040ab01981 */ /* 0x000f62000c1e1d00 */
[----:B0-----:R-:W-:-:S03]  /*0380*/  @P2 IMAD.WIDE.U32 R14, R23, 0x20, R14 ;  /* 0x00000020170e2825 */ /* 0x001fc600078e000e */
[----:B------:R-:W5:Y:S03]  /*0390*/  @P1 LDG.E.128 R172, desc[UR4][R10.64+0x10] ;  /* 0x000010040aac1981 */ /* 0x000f66000c1e1d00 */
[----:B------:R-:W0:Y:S01]  /*03a0*/  @P3 LDC.64 R20, c[0x0][0x278] ;  /* 0x00009e00ff143b82 */ /* 0x000e220000000a00 */
[----:B------:R-:W5:Y:S01]  /*03b0*/  @P2 LDG.E.128 R164, desc[UR4][R14.64] ;  /* 0x000000040ea42981 */ /* 0x000f62000c1e1d00 */
[----:B-1----:R-:W-:-:S03]  /*03c0*/  @P2 IMAD.WIDE.U32 R16, R23, 0x20, R16 ;  /* 0x0000002017102825 */ /* 0x002fc600078e0010 */
[----:B------:R-:W5:Y:S01]  /*03d0*/  @P2 LDG.E.128 R160, desc[UR4][R14.64+0x10] ;  /* 0x000010040ea02981 */ /* 0x000f62000c1e1d00 */
[----:B------:R-:W-:-:S03]  /*03e0*/  @P2 IADD3 R23, R23, 0x100, RZ ;  /* 0x0000010017172810 */ /* 0x000fc60007ffe0ff */
[----:B------:R-:W5:Y:S04]  /*03f0*/  @P2 LDG.E.128 R156, desc[UR4][R16.64] ;  /* 0x00000004109c2981 */ /* 0x000f68000c1e1d00 */
[----:B------:R-:W5:Y:S04]  /*0400*/  @P2 LDG.E.128 R152, desc[UR4][R16.64+0x10] ;  /* 0x0000100410982981 */ /* 0x000f68000c1e1d00 */
[----:B---3--:R-:W3:Y:S01]  /*0410*/  @P0 LDG.E.128 R40, desc[UR4][R2.64] ;  /* 0x0000000402280981 */ /* 0x008ee2000c1e1d00 */
[----:B--2---:R-:W-:-:S04]  /*0420*/  @P3 IMAD.WIDE.U32 R6, R23, 0x20, R18 ;  /* 0x0000002017063825 */ /* 0x004fc800078e0012 */
[----:B0-----:R-:W-:Y:S01]  /*0430*/  @P3 IMAD.WIDE.U32 R8, R23, 0x20, R20 ;  /* 0x0000002017083825 */ /* 0x001fe200078e0014 */
[----:B------:R-:W5:Y:S04]  /*0440*/  @P3 LDG.E.128 R148, desc[UR4][R6.64] ;  /* 0x0000000406943981 */ /* 0x000f68000c1e1d00 */
[----:B----4-:R0:W2:Y:S04]  /*0450*/  @P0 LDG.E.128 R36, desc[UR4][R2.64+0x10] ;  /* 0x0000100402240981 */ /* 0x0100a8000c1e1d00 */
[----:B------:R1:W5:Y:S04]  /*0460*/  @P3 LDG.E.128 R144, desc[UR4][R6.64+0x10] ;  /* 0x0000100406903981 */ /* 0x000368000c1e1d00 */
[----:B------:R-:W4:Y:S04]  /*0470*/  @P0 LDG.E.128 R32, desc[UR4][R4.64] ;  /* 0x0000000404200981 */ /* 0x000f28000c1e1d00 */
[----:B------:R-:W4:Y:S04]  /*0480*/  @P0 LDG.E.128 R28, desc[UR4][R4.64+0x10] ;  /* 0x00001004041c0981 */ /* 0x000f28000c1e1d00 */
[----:B------:R-:W4:Y:S01]  /*0490*/  @P1 LDG.E.128 R24, desc[UR4][R12.64] ;  /* 0x000000040c181981 */ /* 0x000f22000c1e1d00 */
[----:B0-----:R-:W-:-:S03]  /*04a0*/  LEA.HI R3, R22, UR6, RZ, 0x18 ;  /* 0x0000000616037c11 */ /* 0x001fc6000f8fc0ff */
        /* <DEDUP_REMOVED lines=49> */
[----:B---3--:R0:W-:Y:S04]  /*07c0*/  @P0 STL.64 [R1+0x48], R40 ;  /* 0x0000482801000387 */ /* 0x0081e80000100a00 */
[----:B------:R3:W-:Y:S04]  /*07d0*/  @P0 STL.64 [R1+0x50], R42 ;  /* 0x0000502a01000387 */ /* 0x0007e80000100a00 */
[----:B--2---:R1:W-:Y:S04]  /*07e0*/  @P0 STL.64 [R1+0x38], R36 ;  /* 0x0000382401000387 */ /* 0x0043e80000100a00 */
[----:B------:R1:W-:Y:S04]  /*07f0*/  @P0 STL.64 [R1+0x40], R38 ;  /* 0x0000402601000387 */ /* 0x0003e80000100a00 */
[----:B----4-:R1:W-:Y:S04]  /*0800*/  @P0 STL.64 [R1+0x28], R32 ;  /* 0x0000282001000387 */ /* 0x0103e80000100a00 */
[----:B------:R1:W-:Y:S04]  /*0810*/  @P0 STL.64 [R1+0x30], R34 ;  /* 0x0000302201000387 */ /* 0x0003e80000100a00 */
[----:B------:R1:W-:Y:S04]  /*0820*/  @P0 STL.64 [R1+0x18], R28 ;  /* 0x0000181c01000387 */ /* 0x0003e80000100a00 */
[----:B------:R1:W-:Y:S04]  /*0830*/  @P0 STL.64 [R1+0x20], R30 ;  /* 0x0000201e01000387 */ /* 0x0003e80000100a00 */
[----:B------:R1:W-:Y:S04]  /*0840*/  @P1 STL.64 [R1+0x8], R24 ;  /* 0x0000081801001387 */ /* 0x0003e80000100a00 */
[----:B------:R1:W-:Y:S01]  /*0850*/  @P1 STL.64 [R1+0x10], R26 ;  /* 0x0000101a01001387 */ /* 0x0003e20000100a00 */
[----:B0-----:R-:W-:-:S02]  /*0860*/  CS2R R40, SRZ ;  /* 0x0000000000287805 */ /* 0x001fc4000001ff00 */
[----:B---3--:R-:W-:Y:S01]  /*0870*/  CS2R R42, SRZ ;  /* 0x00000000002a7805 */ /* 0x008fe2000001ff00 */
[----:B------:R-:W-:Y:S06]  /*0880*/  @P3 BRA `(.L_x_3994) ;  /* 0x00000048005c3947 */ /* 0x000fec0003800000 */
[----:B------:R-:W-:Y:S01]  /*0890*/  ULDC.64 UR6, c[0x0][0x270] ;  /* 0x00009c0000067ab9 */ /* 0x000fe20000000a00 */
[----:B------:R-:W-:Y:S01]  /*08a0*/  HFMA2.MMA R247, -RZ, RZ, 0, 5.9604644775390625e-08 ;  /* 0x00000001fff77435 */ /* 0x000fe200000001ff */
[----:B------:R-:W-:Y:S01]  /*08b0*/  ISETP.NE.U32.AND P3, PT, RZ, UR6, PT ;  /* 0x00000006ff007c0c */ /* 0x000fe2000bf65070 */
[----:B------:R-:W-:Y:S01]  /*08c0*/  ULDC.U8 UR6, c[0x0][0x2a0] ;  /* 0x0000a80000067ab9 */ /* 0x000fe20000000000 */
[----:B------:R-:W-:Y:S02]  /*08d0*/  MOV R133, RZ ;  /* 0x000000ff00857202 */ /* 0x000fe40000000f00 */
[----:B------:R-:W-:Y:S02]  /*08e0*/  ISETP.NE.AND P4, PT, RZ, UR6, PT ;  /* 0x00000006ff007c0c */ /* 0x000fe4000bf85270 */
[----:B------:R-:W-:Y:S02]  /*08f0*/  ISETP.NE.AND.EX P3, PT, RZ, UR7, PT, P3 ;  /* 0x00000007ff007c0c */ /* 0x000fe4000bf65330 */
[----:B------:R-:W-:-:S11]  /*0900*/  P2R R2, PR, RZ, 0x10 ;  /* 0x00000010ff027803 */ /* 0x000fd60000000000 */
.L_x_4012:
[----:B0-----:R-:W0:Y:S01]  /*0910*/  @P3 LDC.64 R16, c[0x0][0x270] ;  /* 0x00009c00ff103b82 */ /* 0x001e220000000a00 */
[----:B------:R-:W-:Y:S02]  /*0920*/  SHF.R.S32.HI R184, RZ, 0x1f, R3 ;  /* 0x0000001fffb87819 */ /* 0x000fe40000011403 */
[----:B------:R-:W-:-:S05]  /*0930*/  ISETP.NE.AND P5, PT, R2, RZ, PT ;  /* 0x000000ff0200720c */ /* 0x000fca0003fa5270 */
[----:B------:R-:W2:Y:S01]  /*0940*/  LDC.64 R186, c[0x0][0x250] ;  /* 0x00009400ffba7b82 */ /* 0x000ea20000000a00 */
[----:B0-----:R-:W-:-:S04]  /*0950*/  @P3 LEA R16, P4, R3, R16, 0x1 ;  /* 0x0000001003103211 */ /* 0x001fc800078808ff */
[----:B------:R-:W-:-:S05]  /*0960*/  @P3 LEA.HI.X R17, R3, R17, R184, 0x1, P4 ;  /* 0x0000001103113211 */ /* 0x000fca00020f0cb8 */
[----:B------:R2:W3:Y:S02]  /*0970*/  @P3 LDG.E.U16 R184, desc[UR4][R16.64] ;  /* 0x0000000410b83981 */ /* 0x0004e4000c1e1500 */
[----:B--2---:R-:W-:-:S05]  /*0980*/  IMAD.WIDE R16, R3, 0x4, R186 ;  /* 0x0000000403107825 */ /* 0x004fca00078e02ba */
[----:B------:R0:W2:Y:S01]  /*0990*/  LDG.E R185, desc[UR4][R16.64] ;  /* 0x0000000410b97981 */ /* 0x0000a2000c1e1900 */
[----:B------:R-:W4:Y:S01]  /*09a0*/  S2R R248, SR_TID.X ;  /* 0x0000000000f87919 */ /* 0x000f220000002100 */
[----:B0-----:R-:W0:Y:S01]  /*09b0*/  LDC.64 R16, c[0x0][0x258] ;  /* 0x00009600ff107b82 */ /* 0x001e220000000a00 */
[----:B------:R-:W-:-:S05]  /*09c0*/  MOV R188, UR22 ;  /* 0x0000001600bc7c02 */ /* 0x000fca0008000f00 */
[----:B------:R0:W-:Y:S02]  /*09d0*/  STL [R1+0x58], R188 ;  /* 0x000058bc01007387 */ /* 0x0001e40000100800 */
[----:B0-----:R-:W-:Y:S01]  /*09e0*/  IMAD.WIDE R16, R3, 0x4, R16 ;  /* 0x0000000403107825 */ /* 0x001fe200078e0210 */
[----:B----4-:R-:W-:-:S04]  /*09f0*/  LOP3.LUT R186, R248, 0xff, RZ, 0xc0, !PT ;  /* 0x000000fff8ba7812 */ /* 0x010fc800078ec0ff */
[----:B-----5:R0:W5:Y:S01]  /*0a00*/  LDG.E R194, desc[UR4][R16.64] ;  /* 0x0000000410c27981 */ /* 0x020162000c1e1900 */
[----:B------:R-:W-:Y:S01]  /*0a10*/  BSSY B0, `(.L_x_3995) ;  /* 0x0000074000007945 */ /* 0x000fe20003800000 */
[----:B------:R-:W-:Y:S02]  /*0a20*/  MOV R226, RZ ;  /* 0x000000ff00e27202 */ /* 0x000fe40000000f00 */
[----:B------:R4:W-:Y:S01]  /*0a30*/  STL [R1+0x5c], R186 ;  /* 0x00005cba01007387 */ /* 0x0009e20000100800 */
[----:B------:R-:W-:Y:S01]  /*0a40*/  MOV R224, RZ ;  /* 0x000000ff00e07202 */ /* 0x000fe20000000f00 */
[----:B0-----:R-:W-:Y:S01]  /*0a50*/  IMAD R16, R3, R188, RZ ;  /* 0x000000bc03107224 */ /* 0x001fe200078e02ff */
[----:B------:R-:W-:Y:S02]  /*0a60*/  MOV R17, 0x3f800000 ;  /* 0x3f80000000117802 */ /* 0x000fe40000000f00 */
[----:B---3--:R-:W-:Y:S02]  /*0a70*/  @P3 SHF.L.U32 R17, R184, 0x10, RZ ;  /* 0x00000010b8113819 */ /* 0x008fe400000006ff */
[----:B------:R-:W-:-:S04]  /*0a80*/  SHF.R.S32.HI R184, RZ, 0x1f, R16 ;  /* 0x0000001fffb87819 */ /* 0x000fc80000011410 */
[----:B------:R-:W-:-:S04]  /*0a90*/  LEA.HI R16, R184, R16, RZ, 0x3 ;  /* 0x00000010b8107211 */ /* 0x000fc800078f18ff */
[----:B------:R-:W-:-:S04]  /*0aa0*/  LEA.HI.SX32 R16, R16, R186, 0x1d ;  /* 0x000000ba10107211 */ /* 0x000fc800078feaff */
[----:B------:R-:W-:Y:S02]  /*0ab0*/  MOV R225, R16 ;  /* 0x0000001000e17202 */ /* 0x000fe40000000f00 */
[----:B--2---:R-:W-:Y:S01]  /*0ac0*/  FSEL R221, R185, RZ, !P5 ;  /* 0x000000ffb9dd7208 */ /* 0x004fe20006800000 */
[----:B----4-:R-:W-:Y:S06]  /*0ad0*/  @!P0 BRA `(.L_x_3996) ;  /* 0x00000004009c8947 */ /* 0x010fec0003800000 */
        /* <DEDUP_REMOVED lines=12> */
[----:B------:R-:W-:-:S03]  /*0ba0*/  ISETP.NE.U32.AND P4, PT, RZ, UR8, PT ;  /* 0x00000008ff007c0c */ /* 0x000fc6000bf85070 */
[----:B------:R-:W4:Y:S01]  /*0bb0*/  LDL R250, [R1+0x3c] ;  /* 0x00003c0001fa7983 */ /* 0x000f220000100800 */
[----:B------:R-:W-:-:S03]  /*0bc0*/  ISETP.NE.AND.EX P4, PT, RZ, UR9, PT, P4 ;  /* 0x00000009ff007c0c */ /* 0x000fc6000bf85340 */
[----:B------:R-:W4:Y:S10]  /*0bd0*/  LDL R249, [R1+0x44] ;  /* 0x0000440001f97983 */ /* 0x000f340000100800 */
[----:B------:R-:W-:-:S04]  /*0be0*/  @P4 LEA R18, P5, R16, UR8, 0x4 ;  /* 0x0000000810124c11 */ /* 0x000fc8000f8a20ff */
[----:B------:R-:W-:-:S05]  /*0bf0*/  @P4 LEA.HI.X R19, R16, UR9, RZ, 0x4, P5 ;  /* 0x0000000910134c11 */ /* 0x000fca000a8f24ff */
[----:B-1----:R0:W5:Y:S02]  /*0c00*/  @P4 LDG.E.128 R36, desc[UR4][R18.64] ;  /* 0x0000000412244981 */ /* 0x002164000c1e1d00 */
[----:B0-----:R-:W-:-:S04]  /*0c10*/  LEA R18, P4, R16, UR12, 0x3 ;  /* 0x0000000c10127c11 */ /* 0x001fc8000f8818ff */
[----:B------:R-:W-:-:S06]  /*0c20*/  LEA.HI.X R19, R16, UR13, RZ, 0x3, P4 ;  /* 0x0000000d10137c11 */ /* 0x000fcc000a0f1cff */
[----:B------:R-:W5:Y:S01]  /*0c30*/  LDG.E.64 R18, desc[UR4][R18.64] ;  /* 0x0000000412127981 */ /* 0x000f62000c1e1b00 */
[----:B--2---:R-:W-:Y:S02]  /*0c40*/  SHF.L.U32 R198, R186, 0x10, RZ ;  /* 0x00000010bac67819 */ /* 0x004fe400000006ff */
[C---:B------:R-:W-:Y:S02]  /*0c50*/  PRMT R196, R185.reuse, 0x7632, R196 ;  /* 0x00007632b9c47816 */ /* 0x040fe400000000c4 */
[----:B------:R-:W-:Y:S01]  /*0c60*/  SHF.L.U32 R195, R185, 0x10, RZ ;  /* 0x00000010b9c37819 */ /* 0x000fe200000006ff */
[----:B------:R-:W-:Y:S01]  /*0c70*/  FADD.FTZ R198, -R221, R198 ;  /* 0x000000c6ddc67221 */ /* 0x000fe20000010100 */
[C---:B------:R-:W-:Y:S02]  /*0c80*/  PRMT R197, R184.reuse, 0x7632, R197 ;  /* 0x00007632b8c57816 */ /* 0x040fe400000000c5 */
[----:B------:R-:W-:Y:S02]  /*0c90*/  SHF.L.U32 R0, R184, 0x10, RZ ;  /* 0x00000010b8007819 */ /* 0x000fe400000006ff */
[----:B------:R-:W-:-:S02]  /*0ca0*/  PRMT R185, R186, 0x7632, R185 ;  /* 0x00007632bab97816 */ /* 0x000fc400000000b9 */
[C---:B------:R-:W-:Y:S02]  /*0cb0*/  PRMT R186, R187.reuse, 0x7632, R186 ;  /* 0x00007632bbba7816 */ /* 0x040fe400000000ba */
[----:B------:R-:W-:Y:S02]  /*0cc0*/  SHF.L.U32 R184, R187, 0x10, RZ ;  /* 0x00000010bbb87819 */ /* 0x000fe400000006ff */
[C---:B---3--:R-:W-:Y:S02]  /*0cd0*/  PRMT R187, R190.reuse, 0x7632, R187 ;  /* 0x00007632bebb7816 */ /* 0x048fe400000000bb */
[----:B------:R-:W-:Y:S02]  /*0ce0*/  SHF.L.U32 R200, R190, 0x10, RZ ;  /* 0x00000010bec87819 */ /* 0x000fe400000006ff */
[----:B------:R-:W-:Y:S01]  /*0cf0*/  PRMT R190, R191, 0x7632, R190 ;  /* 0x00007632bfbe7816 */ /* 0x000fe200000000be */
[----:B-----5:R-:W-:Y:S01]  /*0d00*/  FMUL.FTZ R245, R194, R198 ;  /* 0x000000c6c2f57220 */ /* 0x020fe20000410000 */
[----:B------:R-:W-:Y:S01]  /*0d10*/  SHF.L.U32 R197, R197, 0x10, RZ ;  /* 0x00000010c5c57819 */ /* 0x000fe200000006ff */
[----:B------:R-:W-:Y:S01]  /*0d20*/  FADD.FTZ R198, -R221, R184 ;  /* 0x000000b8ddc67221 */ /* 0x000fe20000010100 */
[----:B------:R-:W-:-:S02]  /*0d30*/  SHF.L.U32 R184, R190, 0x10, RZ ;  /* 0x00000010beb87819 */ /* 0x000fc400000006ff */
[----:B------:R-:W-:Y:S01]  /*0d40*/  PRMT R225, R188, 0x7632, R225 ;  /* 0x00007632bce17816 */ /* 0x000fe200000000e1 */
[C---:B------:R-:W-:Y:S01]  /*0d50*/  FADD.FTZ R197, -R221.reuse, R197 ;  /* 0x000000c5ddc57221 */ /* 0x040fe20000010100 */
[----:B------:R-:W-:Y:S01]  /*0d60*/  SHF.L.U32 R190, R196, 0x10, RZ ;  /* 0x00000010c4be7819 */ /* 0x000fe200000006ff */
[----:B------:R-:W-:Y:S01]  /*0d70*/  FADD.FTZ R0, -R221, R0 ;  /* 0x00000000dd007221 */ /* 0x000fe20000010100 */
[----:B------:R-:W-:Y:S01]  /*0d80*/  SHF.L.U32 R199, R188, 0x10, RZ ;  /* 0x00000010bcc77819 */ /* 0x000fe200000006ff */
[----:B------:R-:W-:Y:S01]  /*0d90*/  FADD.FTZ R96, R96, R200 ;  /* 0x000000c860607221 */ /* 0x000fe20000010000 */
[----:B------:R-:W-:Y:S01]  /*0da0*/  PRMT R188, R189, 0x7632, R188 ;  /* 0x00007632bdbc7816 */ /* 0x000fe200000000bc */
[-C--:B------:R-:W-:Y:S01]  /*0db0*/  FFMA.FTZ R128, R245, R200.reuse, R128 ;  /* 0x000000c8f5807223 */ /* 0x080fe20000010080 */
[----:B------:R-:W-:Y:S01]  /*0dc0*/  SHF.L.U32 R224, R189, 0x10, RZ ;  /* 0x00000010bde07819 */ /* 0x000fe200000006ff */
[----:B------:R-:W-:Y:S01]  /*0dd0*/  FMUL.FTZ R244, R252, R200 ;  /* 0x000000c8fcf47220 */ /* 0x000fe20000410000 */
[----:B------:R-:W-:Y:S01]  /*0de0*/  SHF.L.U32 R189, R225, 0x10, RZ ;  /* 0x00000010e1bd7819 */ /* 0x000fe200000006ff */
[C---:B------:R-:W-:Y:S01]  /*0df0*/  FADD.FTZ R225, -R221.reuse, R195 ;  /* 0x000000c3dde17221 */ /* 0x040fe20000010100 */
[----:B------:R-:W-:Y:S01]  /*0e00*/  FADD.FTZ R190, -R221, R190 ;  /* 0x000000beddbe7221 */ /* 0x000fe20000010100 */
[C---:B------:R-:W-:Y:S01]  /*0e10*/  FMUL.FTZ R200, R194.reuse, R197 ;  /* 0x000000c5c2c87220 */ /* 0x040fe20000410000 */
[----:B------:R-:W-:Y:S01]  /*0e20*/  FMUL.FTZ R0, R194, R0 ;  /* 0x00000000c2007220 */ /* 0x000fe20000410000 */
[----:B------:R-:W-:Y:S01]  /*0e30*/  FMUL.FTZ R195, R242, R199 ;  /* 0x000000c7f2c37220 */ /* 0x000fe20000410000 */
[----:B------:R-:W-:Y:S01]  /*0e40*/  SHF.L.U32 R191, R191, 0x10, RZ ;  /* 0x00000010bfbf7819 */ /* 0x000fe200000006ff */
[----:B------:R-:W-:Y:S01]  /*0e50*/  FADD.FTZ R101, R101, R189 ;  /* 0x000000bd65657221 */ /* 0x000fe20000010000 */
[----:B------:R-:W-:Y:S01]  /*0e60*/  SHF.L.U32 R188, R188, 0x10, RZ ;  /* 0x00000010bcbc7819 */ /* 0x000fe200000006ff */
[----:B------:R-:W-:Y:S01]  /*0e70*/  FMUL.FTZ R196, R194, R190 ;  /* 0x000000bec2c47220 */ /* 0x000fe20000410000 */
[-C--:B------:R-:W-:Y:S01]  /*0e80*/  FFMA.FTZ R133, R200, R189.reuse, R133 ;  /* 0x000000bdc8857223 */ /* 0x080fe20000010085 */
[----:B----4-:R-:W-:Y:S01]  /*0e90*/  FMUL.FTZ R252, R243, R189 ;  /* 0x000000bdf3fc7220 */ /* 0x010fe20000410000 */
[----:B------:R-:W-:Y:S01]  /*0ea0*/  FADD.FTZ R190, RZ, R195 ;  /* 0x000000c3ffbe7221 */ /* 0x000fe20000010000 */
[----:B------:R-:W-:Y:S01]  /*0eb0*/  FFMA.FTZ R189, R0, R195, RZ ;  /* 0x000000c300bd7223 */ /* 0x000fe200000100ff */
[----:B------:R-:W-:Y:S01]  /*0ec0*/  FMUL.FTZ R251, R241, R224 ;  /* 0x000000e0f1fb7220 */ /* 0x000fe20000410000 */
[----:B------:R-:W-:Y:S01]  /*0ed0*/  FMUL.FTZ R241, R246, R191 ;  /* 0x000000bff6f17220 */ /* 0x000fe20000410000 */
[----:B------:R-:W-:Y:S01]  /*0ee0*/  SHF.L.U32 R185, R185, 0x10, RZ ;  /* 0x00000010b9b97819 */ /* 0x000fe200000006ff */
        /* <DEDUP_REMOVED lines=21> */
[C---:B------:R-:W-:Y:S01]  /*1040*/  FMUL.FTZ R242, R194.reuse, R198 ;  /* 0x000000c6c2f27220 */ /* 0x040fe20000410000 */
        /* <DEDUP_REMOVED lines=16> */
.L_x_3996:
[----:B------:R-:W-:Y:S05]  /*1150*/  BSYNC B0 ;  /* 0x0000000000007941 */ /* 0x000fea0003800000 */
.L_x_3995:
[----:B------:R-:W-:Y:S04]  /*1160*/  BSSY B0, `(.L_x_3997) ;  /* 0x0000061000007945 */ /* 0x000fe80003800000 */
[----:B------:R-:W-:Y:S05]  /*1170*/  @!P1 BRA `(.L_x_3998) ;  /* 0x00000004007c9947 */ /* 0x000fea0003800000 */
[----:B------:R-:W0:Y:S01]  /*1180*/  LDC.64 R20, c[0x0][0x2b8] ;  /* 0x0000ae00ff147b82 */ /* 0x000e220000000a00 */
[----:B------:R-:W-:-:S04]  /*1190*/  LEA R4, P4, R225, UR10, 0x4 ;  /* 0x0000000ae1047c11 */ /* 0x000fc8000f8820ff */
[----:B------:R-:W-:Y:S02]  /*11a0*/  LEA.HI.X R5, R225, UR11, RZ, 0x4, P4 ;  /* 0x0000000be1057c11 */ /* 0x000fe4000a0f24ff */
[----:B------:R-:W-:-:S04]  /*11b0*/  ISETP.NE.U32.AND P4, PT, RZ, UR8, PT ;  /* 0x00000008ff007c0c */ /* 0x000fc8000bf85070 */
[----:B-1----:R-:W2:Y:S01]  /*11c0*/  LDG.E.128 R4, desc[UR4][R4.64] ;  /* 0x0000000404047981 */ /* 0x002ea2000c1e1d00 */
[----:B------:R-:W-:Y:S01]  /*11d0*/  ISETP.NE.AND.EX P4, PT, RZ, UR9, PT, P4 ;  /* 0x00000009ff007c0c */ /* 0x000fe2000bf85340 */
[----:B0-----:R-:W-:-:S12]  /*11e0*/  IMAD.WIDE.U32 R20, R225, 0x10, R20 ;  /* 0x00000010e1147825 */ /* 0x001fd800078e0014 */
[C---:B------:R-:W-:Y:S01]  /*11f0*/  @P4 LEA R8, P5, R225.reuse, UR8, 0x4 ;  /* 0x00000008e1084c11 */ /* 0x040fe2000f8a20ff */
[----:B------:R-:W3:Y:S03]  /*1200*/  LDG.E.128 R184, desc[UR4][R20.64] ;  /* 0x0000000414b87981 */ /* 0x000ee6000c1e1d00 */
[----:B------:R-:W-:-:S05]  /*1210*/  @P4 LEA.HI.X R9, R225, UR9, RZ, 0x4, P5 ;  /* 0x00000009e1094c11 */ /* 0x000fca000a8f24ff */
[----:B------:R0:W5:Y:S02]  /*1220*/  @P4 LDG.E.128 R32, desc[UR4][R8.64] ;  /* 0x0000000408204981 */ /* 0x000164000c1e1d00 */
[----:B0-----:R-:W-:-:S04]  /*1230*/  LEA R8, P4, R225, UR12, 0x3 ;  /* 0x0000000ce1087c11 */ /* 0x001fc8000f8818ff */
[----:B------:R-:W-:-:S05]  /*1240*/  LEA.HI.X R9, R225, UR13, RZ, 0x3, P4 ;  /* 0x0000000de1097c11 */ /* 0x000fca000a0f1cff */
[----:B------:R2:W5:Y:S01]  /*1250*/  LDG.E.64 R20, desc[UR4][R8.64] ;  /* 0x0000000408147981 */ /* 0x000562000c1e1b00 */
[----:B------:R-:W-:Y:S02]  /*1260*/  IADD3 R225, R225, 0x100, RZ ;  /* 0x00000100e1e17810 */ /* 0x000fe40007ffe0ff */
[C---:B--2---:R-:W-:Y:S02]  /*1270*/  PRMT R9, R6.reuse, 0x7632, R9 ;  /* 0x0000763206097816 */ /* 0x044fe40000000009 */
[----:B------:R-:W-:Y:S02]  /*1280*/  SHF.L.U32 R190, R6, 0x10, RZ ;  /* 0x0000001006be7819 */ /* 0x000fe400000006ff */
[----:B------:R-:W-:Y:S02]  /*1290*/  PRMT R8, R4, 0x7632, R8 ;  /* 0x0000763204087816 */ /* 0x000fe40000000008 */
[C---:B------:R-:W-:Y:S02]  /*12a0*/  PRMT R6, R7.reuse, 0x7632, R6 ;  /* 0x0000763207067816 */ /* 0x040fe40000000006 */
[----:B------:R-:W-:-:S02]  /*12b0*/  SHF.L.U32 R7, R7, 0x10, RZ ;  /* 0x0000001007077819 */ /* 0x000fc400000006ff */
[----:B------:R-:W-:Y:S02]  /*12c0*/  SHF.L.U32 R8, R8, 0x10, RZ ;  /* 0x0000001008087819 */ /* 0x000fe400000006ff */
[----:B------:R-:W-:Y:S01]  /*12d0*/  SHF.L.U32 R4, R4, 0x10, RZ ;  /* 0x0000001004047819 */ /* 0x000fe200000006ff */
[----:B------:R-:W-:Y:S01]  /*12e0*/  FADD.FTZ R7, -R221, R7 ;  /* 0x00000007dd077221 */ /* 0x000fe20000010100 */
[----:B------:R-:W-:Y:S02]  /*12f0*/  PRMT R188, R5, 0x7632, R188 ;  /* 0x0000763205bc7816 */ /* 0x000fe400000000bc */
[C---:B---3--:R-:W-:Y:S02]  /*1300*/  PRMT R232, R184.reuse, 0x7632, R232 ;  /* 0x00007632b8e87816 */ /* 0x048fe400000000e8 */
[----:B------:R-:W-:Y:S01]  /*1310*/  SHF.L.U32 R233, R184, 0x10, RZ ;  /* 0x00000010b8e97819 */ /* 0x000fe200000006ff */
[----:B------:R-:W-:Y:S01]  /*1320*/  FADD.FTZ R8, -R221, R8 ;  /* 0x00000008dd087221 */ /* 0x000fe20000010100 */
[----:B------:R-:W-:-:S02]  /*1330*/  PRMT R184, R187, 0x7632, R184 ;  /* 0x00007632bbb87816 */ /* 0x000fc400000000b8 */
[----:B------:R-:W-:Y:S01]  /*1340*/  SHF.L.U32 R189, R187, 0x10, RZ ;  /* 0x00000010bbbd7819 */ /* 0x000fe200000006ff */
[----:B------:R-:W-:Y:S01]  /*1350*/  FADD.FTZ R4, -R221, R4 ;  /* 0x00000004dd047221 */ /* 0x000fe20000010100 */
[----:B------:R-:W-:Y:S01]  /*1360*/  SHF.L.U32 R187, R232, 0x10, RZ ;  /* 0x00000010e8bb7819 */ /* 0x000fe200000006ff */
[----:B-----5:R-:W-:Y:S01]  /*1370*/  FMUL.FTZ R232, R194, R7 ;  /* 0x00000007c2e87220 */ /* 0x020fe20000410000 */
[----:B------:R-:W-:Y:S02]  /*1380*/  SHF.L.U32 R7, R188, 0x10, RZ ;  /* 0x00000010bc077819 */ /* 0x000fe400000006ff */
[----:B------:R-:W-:Y:S01]  /*1390*/  SHF.L.U32 R188, R6, 0x10, RZ ;  /* 0x0000001006bc7819 */ /* 0x000fe200000006ff */
[C---:B------:R-:W-:Y:S01]  /*13a0*/  FMUL.FTZ R6, R194.reuse, R8 ;  /* 0x00000008c2067220 */ /* 0x040fe20000410000 */
[----:B------:R-:W-:Y:S01]  /*13b0*/  SHF.L.U32 R5, R5, 0x10, RZ ;  /* 0x0000001005057819 */ /* 0x000fe200000006ff */
[----:B------:R-:W-:Y:S01]  /*13c0*/  FMUL.FTZ R4, R194, R4 ;  /* 0x00000004c2047220 */ /* 0x000fe20000410000 */
[----:B------:R-:W-:Y:S01]  /*13d0*/  FMUL.FTZ R239, R176, R233 ;  /* 0x000000e9b0ef7220 */ /* 0x000fe20000410000 */
[----:B------:R-:W-:Y:S01]  /*13e0*/  PRMT R219, R185, 0x7632, R219 ;  /* 0x00007632b9db7816 */ /* 0x000fe200000000db */
[----:B------:R-:W-:Y:S01]  /*13f0*/  FADD.FTZ R7, -R221, R7 ;  /* 0x00000007dd077221 */ /* 0x000fe20000010100 */
[----:B------:R-:W-:Y:S01]  /*1400*/  SHF.L.U32 R220, R185, 0x10, RZ ;  /* 0x00000010b9dc7819 */ /* 0x000fe200000006ff */
[----:B------:R-:W-:Y:S01]  /*1410*/  FADD.FTZ R93, R93, R187 ;  /* 0x000000bb5d5d7221 */ /* 0x000fe20000010000 */
[-C--:B------:R-:W-:Y:S01]  /*1420*/  FFMA.FTZ R125, R6, R187.reuse, R125 ;  /* 0x000000bb067d7223 */ /* 0x080fe2000001007d */
[----:B------:R-:W-:Y:S01]  /*1430*/  FMUL.FTZ R238, R177, R187 ;  /* 0x000000bbb1ee7220 */ /* 0x000fe20000410000 */
[C---:B------:R-:W-:Y:S01]  /*1440*/  PRMT R185, R186.reuse, 0x7632, R185 ;  /* 0x00007632bab97816 */ /* 0x040fe200000000b9 */
[----:B------:R-:W-:Y:S01]  /*1450*/  FADD.FTZ R5, -R221, R5 ;  /* 0x00000005dd057221 */ /* 0x000fe20000010100 */
[----:B------:R-:W-:Y:S01]  /*1460*/  SHF.L.U32 R191, R186, 0x10, RZ ;  /* 0x00000010babf7819 */ /* 0x000fe200000006ff */
[----:B------:R-:W-:Y:S01]  /*1470*/  FADD.FTZ R8, R226, R239 ;  /* 0x000000efe2087221 */ /* 0x000fe20000010000 */
        /* <DEDUP_REMOVED lines=47> */
.L_x_3998:
[----:B------:R-:W-:Y:S05]  /*1770*/  BSYNC B0 ;  /* 0x0000000000007941 */ /* 0x000fea0003800000 */
.L_x_3997:
        /* <DEDUP_REMOVED lines=12> */
[----:B-1----:R0:W5:Y:S02]  /*1840*/  @P4 LDG.E.128 R28, desc[UR4][R10.64] ;  /* 0x000000040a1c4981 */ /* 0x002164000c1e1d00 */
[----:B0-----:R-:W-:-:S04]  /*1850*/  LEA R10, P4, R225, UR12, 0x3 ;  /* 0x0000000ce10a7c11 */ /* 0x001fc8000f8818ff */
[----:B------:R-:W-:-:S05]  /*1860*/  LEA.HI.X R11, R225, UR13, RZ, 0x3, P4 ;  /* 0x0000000de10b7c11 */ /* 0x000fca000a0f1cff */
[----:B------:R0:W5:Y:S01]  /*1870*/  LDG.E.64 R22, desc[UR4][R10.64] ;  /* 0x000000040a167981 */ /* 0x000162000c1e1b00 */
[----:B------:R-:W-:Y:S02]  /*1880*/  IADD3 R225, R225, 0x100, RZ ;  /* 0x00000100e1e17810 */ /* 0x000fe40007ffe0ff */
[----:B--2---:R-:W-:Y:S02]  /*1890*/  SHF.L.U32 R191, R14, 0x10, RZ ;  /* 0x000000100ebf7819 */ /* 0x004fe400000006ff */
[----:B0-----:R-:W-:Y:S02]  /*18a0*/  SHF.L.U32 R10, R12, 0x10, RZ ;  /* 0x000000100c0a7819 */ /* 0x001fe400000006ff */
[----:B------:R-:W-:Y:S01]  /*18b0*/  PRMT R189, R13, 0x7632, R189 ;  /* 0x000076320dbd7816 */ /* 0x000fe200000000bd */
[----:B------:R-:W-:Y:S01]  /*18c0*/  FADD.FTZ R191, -R221, R191 ;  /* 0x000000bfddbf7221 */ /* 0x000fe20000010100 */
[----:B------:R-:W-:Y:S02]  /*18d0*/  SHF.L.U32 R11, R13, 0x10, RZ ;  /* 0x000000100d0b7819 */ /* 0x000fe400000006ff */
[----:B------:R-:W-:-:S02]  /*18e0*/  PRMT R13, R15, 0x7632, R13 ;  /* 0x000076320f0d7816 */ /* 0x000fc4000000000d */
[----:B------:R-:W-:Y:S01]  /*18f0*/  SHF.L.U32 R190, R15, 0x10, RZ ;  /* 0x000000100fbe7819 */ /* 0x000fe200000006ff */
[C---:B------:R-:W-:Y:S01]  /*1900*/  FADD.FTZ R10, -R221.reuse, R10 ;  /* 0x0000000add0a7221 */ /* 0x040fe20000010100 */
[----:B-----5:R-:W-:Y:S01]  /*1910*/  FMUL.FTZ R222, R194, R191 ;  /* 0x000000bfc2de7220 */ /* 0x020fe20000410000 */
[----:B------:R-:W-:Y:S02]  /*1920*/  PRMT R188, R12, 0x7632, R188 ;  /* 0x000076320cbc7816 */ /* 0x000fe400000000bc */
[C---:B---3--:R-:W-:Y:S02]  /*1930*/  PRMT R15, R186.reuse, 0x7632, R15 ;  /* 0x00007632ba0f7816 */ /* 0x048fe4000000000f */
[----:B------:R-:W-:Y:S01]  /*1940*/  SHF.L.U32 R186, R186, 0x10, RZ ;  /* 0x00000010baba7819 */ /* 0x000fe200000006ff */
[----:B------:R-:W-:Y:S01]  /*1950*/  FMUL.FTZ R10, R194, R10 ;  /* 0x0000000ac20a7220 */ /* 0x000fe20000410000 */
[----:B------:R-:W-:Y:S01]  /*1960*/  SHF.L.U32 R216, R184, 0x10, RZ ;  /* 0x00000010b8d87819 */ /* 0x000fe200000006ff */
[----:B------:R-:W-:-:S02]  /*1970*/  FADD.FTZ R190, -R221, R190 ;  /* 0x000000beddbe7221 */ /* 0x000fc40000010100 */
[----:B------:R-:W-:Y:S01]  /*1980*/  FADD.FTZ R80, R80, R186 ;  /* 0x000000ba50507221 */ /* 0x000fe20000010000 */
[-C--:B------:R-:W-:Y:S01]  /*1990*/  FFMA.FTZ R112, R222, R186.reuse, R112 ;  /* 0x000000bade707223 */ /* 0x080fe20000010070 */
[----:B------:R-:W-:Y:S01]  /*19a0*/  FMUL.FTZ R218, R160, R186 ;  /* 0x000000baa0da7220 */ /* 0x000fe20000410000 */
[----:B------:R-:W-:Y:S01]  /*19b0*/  SHF.L.U32 R186, R188, 0x10, RZ ;  /* 0x00000010bcba7819 */ /* 0x000fe200000006ff */
[----:B------:R-:W-:Y:S01]  /*19c0*/  FADD.FTZ R84, R84, R216 ;  /* 0x000000d854547221 */ /* 0x000fe20000010000 */
[----:B------:R-:W-:Y:S01]  /*19d0*/  PRMT R215, R184, 0x7632, R215 ;  /* 0x00007632b8d77816 */ /* 0x000fe200000000d7 */
[-C--:B------:R-:W-:Y:S01]  /*19e0*/  FFMA.FTZ R116, R10, R216.reuse, R116 ;  /* 0x000000d80a747223 */ /* 0x080fe20000010074 */
[C---:B------:R-:W-:Y:S01]  /*19f0*/  PRMT R184, R187.reuse, 0x7632, R184 ;  /* 0x00007632bbb87816 */ /* 0x040fe200000000b8 */
[----:B------:R-:W-:Y:S01]  /*1a00*/  FMUL.FTZ R231, R164, R216 ;  /* 0x000000d8a4e77220 */ /* 0x000fe20000410000 */
[----:B------:R-:W-:Y:S02]  /*1a10*/  IMAD.U32 R187, R187, 0x10000, RZ ;  /* 0x00010000bbbb7824 */ /* 0x000fe400078e00ff */
[----:B------:R-:W-:Y:S01]  /*1a20*/  FMUL.FTZ R216, R194, R190 ;  /* 0x000000bec2d87220 */ /* 0x000fe20000410000 */
[----:B------:R-:W-:Y:S01]  /*1a30*/  PRMT R12, R14, 0x7632, R12 ;  /* 0x000076320e0c7816 */ /* 0x000fe2000000000c */
[----:B------:R-:W-:Y:S01]  /*1a40*/  FADD.FTZ R188, -R221, R186 ;  /* 0x000000baddbc7221 */ /* 0x000fe20000010100 */
[----:B------:R-:W-:-:S02]  /*1a50*/  SHF.L.U32 R189, R189, 0x10, RZ ;  /* 0x00000010bdbd7819 */ /* 0x000fc400000006ff */
[C---:B------:R-:W-:Y:S02]  /*1a60*/  PRMT R14, R185.reuse, 0x7632, R14 ;  /* 0x00007632b90e7816 */ /* 0x040fe4000000000e */
[----:B------:R-:W-:Y:S01]  /*1a70*/  SHF.L.U32 R214, R185, 0x10, RZ ;  /* 0x00000010b9d67819 */ /* 0x000fe200000006ff */
[----:B------:R-:W-:Y:S01]  /*1a80*/  FADD.FTZ R82, R82, R187 ;  /* 0x000000bb52527221 */ /* 0x000fe20000010000 */
[----:B------:R-:W-:Y:S01]  /*1a90*/  SHF.L.U32 R185, R215, 0x10, RZ ;  /* 0x00000010d7b97819 */ /* 0x000fe200000006ff */
[-C--:B------:R-:W-:Y:S01]  /*1aa0*/  FFMA.FTZ R114, R216, R187.reuse, R114 ;  /* 0x000000bbd8727223 */ /* 0x080fe20000010072 */
[----:B------:R-:W-:Y:S01]  /*1ab0*/  FMUL.FTZ R215, R162, R187 ;  /* 0x000000bba2d77220 */ /* 0x000fe20000410000 */
[----:B------:R-:W-:Y:S01]  /*1ac0*/  SHF.L.U32 R186, R12, 0x10, RZ ;  /* 0x000000100cba7819 */ /* 0x000fe200000006ff */
[----:B------:R-:W-:Y:S01]  /*1ad0*/  FMUL.FTZ R12, R194, R188 ;  /* 0x000000bcc20c7220 */ /* 0x000fe20000410000 */
[----:B------:R-:W-:Y:S01]  /*1ae0*/  SHF.L.U32 R187, R13, 0x10, RZ ;  /* 0x000000100dbb7819 */ /* 0x000fe200000006ff */
[----:B------:R-:W-:Y:S01]  /*1af0*/  FADD.FTZ R13, -R221, R189 ;  /* 0x000000bddd0d7221 */ /* 0x000fe20000010100 */
[----:B------:R-:W-:Y:S01]  /*1b00*/  SHF.L.U32 R14, R14, 0x10, RZ ;  /* 0x000000100e0e7819 */ /* 0x000fe200000006ff */
[----:B------:R-:W-:Y:S01]  /*1b10*/  FADD.FTZ R85, R85, R185 ;  /* 0x000000b955557221 */ /* 0x000fe20000010000 */
[----:B------:R-:W-:Y:S01]  /*1b20*/  FFMA.FTZ R117, R12, R185, R117 ;  /* 0x000000b90c757223 */ /* 0x000fe20000010075 */
[----:B------:R-:W-:Y:S01]  /*1b30*/  FMUL.FTZ R13, R194, R13 ;  /* 0x0000000dc20d7220 */ /* 0x000fe20000410000 */
[----:B------:R-:W-:Y:S01]  /*1b40*/  FMUL.FTZ R230, R165, R185 ;  /* 0x000000b9a5e67220 */ /* 0x000fe20000410000 */
[----:B------:R-:W-:Y:S01]  /*1b50*/  FADD.FTZ R11, -R221, R11 ;  /* 0x0000000bdd0b7221 */ /* 0x000fe20000010100 */
        /* <DEDUP_REMOVED lines=9> */
[----:B------:R-:W-:-:S02]  /*1bf0*/  FADD.FTZ R188, -R221, R186 ;  /* 0x000000baddbc7221 */ /* 0x000fc40000010100 */
        /* <DEDUP_REMOVED lines=12> */
[----:B------:R-:W-:Y:S01]  /*1cc0*/  FFMA.FTZ R185, R14, R217, R185 ;  /* 0x000000d90eb97223 */ /* 0x000fe200000100b9 */
[----:B------:R-:W-:Y:S01]  /*1cd0*/  FADD.FTZ R86, R86, R214 ;  /* 0x000000d656567221 */ /* 0x000fe20000010000 */
[----:B------:R-:W-:Y:S01]  /*1ce0*/  FFMA.FTZ R118, R11, R214, R118 ;  /* 0x000000d60b767223 */ /* 0x000fe20000010076 */
[----:B------:R-:W-:Y:S01]  /*1cf0*/  FADD.FTZ R81, R81, R15 ;  /* 0x0000000f51517221 */ /* 0x000fe20000010000 */
[----:B------:R-:W-:Y:S01]  /*1d00*/  FFMA.FTZ R113, R14, R15, R113 ;  /* 0x0000000f0e717223 */ /* 0x000fe20000010071 */
[----:B------:R-:W-:Y:S01]  /*1d10*/  FMUL.FTZ R15, R194, R187 ;  /* 0x000000bbc20f7220 */ /* 0x000fe20000410000 */
[-C--:B------:R-:W-:Y:S01]  /*1d20*/  FMUL.FTZ R214, R163, R184.reuse ;  /* 0x000000b8a3d67220 */ /* 0x080fe20000410000 */
[----:B------:R-:W-:Y:S01]  /*1d30*/  FADD.FTZ R186, R186, R215 ;  /* 0x000000d7baba7221 */ /* 0x000fe20000010000 */
[----:B------:R-:W-:Y:S01]  /*1d40*/  FFMA.FTZ R185, R216, R215, R185 ;  /* 0x000000d7d8b97223 */ /* 0x000fe200000100b9 */
[----:B------:R-:W-:Y:S01]  /*1d50*/  FADD.FTZ R83, R83, R184 ;  /* 0x000000b853537221 */ /* 0x000fe20000010000 */
[C---:B------:R-:W-:Y:S01]  /*1d60*/  FFMA.FTZ R115, R15.reuse, R184, R115 ;  /* 0x000000b80f737223 */ /* 0x040fe20000010073 */
[----:B------:R-:W-:Y:S01]  /*1d70*/  FADD.FTZ R226, R186, R214 ;  /* 0x000000d6bae27221 */ /* 0x000fe20000010000 */
[----:B------:R-:W-:-:S07]  /*1d80*/  FFMA.FTZ R224, R15, R214, R185 ;  /* 0x000000d60fe07223 */ /* 0x000fce00000100b9 */
.L_x_4000:
[----:B------:R-:W-:Y:S05]  /*1d90*/  BSYNC B0 ;  /* 0x0000000000007941 */ /* 0x000fea0003800000 */
.L_x_3999:
[----:B------:R-:W2:Y:S01]  /*1da0*/  LDL R184, [R1+0x60] ;  /* 0x0000600001b87983 */ /* 0x000ea20000100800 */
[----:B------:R-:W-:Y:S01]  /*1db0*/  BSSY B0, `(.L_x_4001) ;  /* 0x0000062000007945 */ /* 0x000fe20003800000 */
[----:B--2---:R-:W-:-:S13]  /*1dc0*/  ISETP.NE.AND P4, PT, R184, RZ, PT ;  /* 0x000000ffb800720c */ /* 0x004fda0003f85270 */
        /* <DEDUP_REMOVED lines=11> */
[----:B-1----:R0:W5:Y:S02]  /*1e80*/  @P4 LDG.E.128 R24, desc[UR4][R192.64] ;  /* 0x00000004c0184981 */ /* 0x002164000c1e1d00 */
[----:B0-----:R-:W-:-:S04]  /*1e90*/  LEA R192, P4, R225, UR12, 0x3 ;  /* 0x0000000ce1c07c11 */ /* 0x001fc8000f8818ff */
[----:B------:R-:W-:-:S06]  /*1ea0*/  LEA.HI.X R193, R225, UR13, RZ, 0x3, P4 ;  /* 0x0000000de1c17c11 */ /* 0x000fcc000a0f1cff */
[----:B------:R-:W5:Y:S01]  /*1eb0*/  LDG.E.64 R192, desc[UR4][R192.64] ;  /* 0x00000004c0c07981 */ /* 0x000f62000c1e1b00 */
[C---:B--2---:R-:W-:Y:S02]  /*1ec0*/  PRMT R201, R184.reuse, 0x7632, R201 ;  /* 0x00007632b8c97816 */ /* 0x044fe400000000c9 */
[----:B------:R-:W-:Y:S02]  /*1ed0*/  SHF.L.U32 R202, R184, 0x10, RZ ;  /* 0x00000010b8ca7819 */ /* 0x000fe400000006ff */
[----:B------:R-:W-:Y:S02]  /*1ee0*/  SHF.L.U32 R204, R185, 0x10, RZ ;  /* 0x00000010b9cc7819 */ /* 0x000fe400000006ff */
[C---:B------:R-:W-:Y:S02]  /*1ef0*/  PRMT R184, R187.reuse, 0x7632, R184 ;  /* 0x00007632bbb87816 */ /* 0x040fe400000000b8 */
[----:B------:R-:W-:Y:S02]  /*1f00*/  SHF.L.U32 R187, R187, 0x10, RZ ;  /* 0x00000010bbbb7819 */ /* 0x000fe400000006ff */
[----:B------:R-:W-:Y:S01]  /*1f10*/  SHF.L.U32 R201, R201, 0x10, RZ ;  /* 0x00000010c9c97819 */ /* 0x000fe200000006ff */
[----:B------:R-:W-:Y:S01]  /*1f20*/  FADD.FTZ R202, -R221, R202 ;  /* 0x000000caddca7221 */ /* 0x000fe20000010100 */
[----:B------:R-:W-:Y:S01]  /*1f30*/  PRMT R203, R185, 0x7632, R203 ;  /* 0x00007632b9cb7816 */ /* 0x000fe200000000cb */
[C---:B------:R-:W-:Y:S01]  /*1f40*/  FADD.FTZ R204, -R221.reuse, R204 ;  /* 0x000000ccddcc7221 */ /* 0x040fe20000010100 */
[C---:B------:R-:W-:Y:S01]  /*1f50*/  SHF.L.U32 R205, R186.reuse, 0x10, RZ ;  /* 0x00000010bacd7819 */ /* 0x040fe200000006ff */
[C---:B------:R-:W-:Y:S01]  /*1f60*/  FADD.FTZ R187, -R221.reuse, R187 ;  /* 0x000000bbddbb7221 */ /* 0x040fe20000010100 */
[----:B------:R-:W-:Y:S01]  /*1f70*/  FADD.FTZ R201, -R221, R201 ;  /* 0x000000c9ddc97221 */ /* 0x000fe20000010100 */
[----:B------:R-:W-:-:S02]  /*1f80*/  PRMT R185, R186, 0x7632, R185 ;  /* 0x00007632bab97816 */ /* 0x000fc400000000b9 */
[----:B---3--:R-:W-:Y:S01]  /*1f90*/  PRMT R208, R188, 0x7632, R208 ;  /* 0x00007632bcd07816 */ /* 0x008fe200000000d0 */
[----:B-----5:R-:W-:Y:S01]  /*1fa0*/  FMUL.FTZ R210, R194, R202 ;  /* 0x000000cac2d27220 */ /* 0x020fe20000410000 */
[----:B------:R-:W-:Y:S01]  /*1fb0*/  SHF.L.U32 R209, R188, 0x10, RZ ;  /* 0x00000010bcd17819 */ /* 0x000fe200000006ff */
[----:B------:R-:W-:Y:S01]  /*1fc0*/  FMUL.FTZ R212, R194, R204 ;  /* 0x000000ccc2d47220 */ /* 0x000fe20000410000 */
[----:B------:R-:W-:Y:S01]  /*1fd0*/  SHF.L.U32 R186, R203, 0x10, RZ ;  /* 0x00000010cbba7819 */ /* 0x000fe200000006ff */
[----:B------:R-:W-:Y:S01]  /*1fe0*/  FADD.FTZ R203, -R221, R205 ;  /* 0x000000cdddcb7221 */ /* 0x000fe20000010100 */
[C---:B------:R-:W-:Y:S02]  /*1ff0*/  PRMT R188, R190.reuse, 0x7632, R188 ;  /* 0x00007632bebc7816 */ /* 0x040fe400000000bc */
[----:B------:R-:W-:Y:S02]  /*2000*/  SHF.L.U32 R207, R190, 0x10, RZ ;  /* 0x00000010becf7819 */ /* 0x000fe400000006ff */
[C---:B------:R-:W-:Y:S01]  /*2010*/  PRMT R202, R191.reuse, 0x7632, R202 ;  /* 0x00007632bfca7816 */ /* 0x040fe200000000ca */
[C---:B------:R-:W-:Y:S01]  /*2020*/  FMUL.FTZ R204, R194.reuse, R187 ;  /* 0x000000bbc2cc7220 */ /* 0x040fe20000410000 */
[----:B------:R-:W-:Y:S01]  /*2030*/  SHF.L.U32 R191, R191, 0x10, RZ ;  /* 0x00000010bfbf7819 */ /* 0x000fe200000006ff */
[----:B------:R-:W-:Y:S01]  /*2040*/  FMUL.FTZ R227, R194, R201 ;  /* 0x000000c9c2e37220 */ /* 0x000fe20000410000 */
[----:B------:R-:W-:Y:S01]  /*2050*/  SHF.L.U32 R190, R208, 0x10, RZ ;  /* 0x00000010d0be7819 */ /* 0x000fe200000006ff */
[----:B------:R-:W-:Y:S01]  /*2060*/  FMUL.FTZ R229, R148, R209 ;  /* 0x000000d194e57220 */ /* 0x000fe20000410000 */
[----:B------:R-:W-:Y:S01]  /*2070*/  FMUL.FTZ R208, R194, R203 ;  /* 0x000000cbc2d07220 */ /* 0x000fe20000410000 */
[----:B------:R-:W-:Y:S01]  /*2080*/  FADD.FTZ R186, -R221, R186 ;  /* 0x000000baddba7221 */ /* 0x000fe20000010100 */
[C---:B------:R-:W-:Y:S01]  /*2090*/  PRMT R206, R189.reuse, 0x7632, R206 ;  /* 0x00007632bdce7816 */ /* 0x040fe200000000ce */
[----:B------:R-:W-:Y:S01]  /*20a0*/  FADD.FTZ R74, R74, R191 ;  /* 0x000000bf4a4a7221 */ /* 0x000fe20000010000 */
[----:B------:R-:W-:Y:S01]  /*20b0*/  SHF.L.U32 R205, R189, 0x10, RZ ;  /* 0x00000010bdcd7819 */ /* 0x000fe200000006ff */
[-C--:B------:R-:W-:Y:S01]  /*20c0*/  FFMA.FTZ R106, R204, R191.reuse, R106 ;  /* 0x000000bfcc6a7223 */ /* 0x080fe2000001006a */
[----:B------:R-:W-:Y:S01]  /*20d0*/  FMUL.FTZ R203, R146, R191 ;  /* 0x000000bf92cb7220 */ /* 0x000fe20000410000 */
[----:B------:R-:W-:Y:S01]  /*20e0*/  FADD.FTZ R77, R77, R190 ;  /* 0x000000be4d4d7221 */ /* 0x000fe20000010000 */
[-C--:B------:R-:W-:Y:S01]  /*20f0*/  FFMA.FTZ R109, R227, R190.reuse, R109 ;  /* 0x000000bee36d7223 */ /* 0x080fe2000001006d */
[----:B------:R-:W-:Y:S01]  /*2100*/  FMUL.FTZ R213, R149, R190 ;  /* 0x000000be95d57220 */ /* 0x000fe20000410000 */
[----:B------:R-:W-:Y:S01]  /*2110*/  FADD.FTZ R191, R226, R229 ;  /* 0x000000e5e2bf7221 */ /* 0x000fe20000010000 */
[C---:B------:R-:W-:Y:S01]  /*2120*/  FFMA.FTZ R190, R210.reuse, R229, R224 ;  /* 0x000000e5d2be7223 */ /* 0x040fe200000100e0 */
[----:B------:R-:W-:Y:S01]  /*2130*/  SHF.L.U32 R185, R185, 0x10, RZ ;  /* 0x00000010b9b97819 */ /* 0x000fe200000006ff */
[----:B------:R0:W-:Y:S01]  /*2140*/  STL [R1], R210 ;  /* 0x000000d201007387 */ /* 0x0001e20000100800 */
[----:B------:R-:W-:Y:S01]  /*2150*/  FFMA.FTZ R108, R210, R209, R108 ;  /* 0x000000d1d26c7223 */ /* 0x000fe2000001006c */
[----:B------:R-:W-:Y:S01]  /*2160*/  SHF.L.U32 R189, R206, 0x10, RZ ;  /* 0x00000010cebd7819 */ /* 0x000fe200000006ff */
[----:B------:R-:W-:Y:S01]  /*2170*/  FMUL.FTZ R211, R150, R205 ;  /* 0x000000cd96d37220 */ /* 0x000fe20000410000 */
[----:B------:R-:W-:Y:S01]  /*2180*/  FFMA.FTZ R190, R227, R213, R190 ;  /* 0x000000d5e3be7223 */ /* 0x000fe200000100be */
[----:B------:R-:W-:Y:S01]  /*2190*/  FADD.FTZ R185, -R221, R185 ;  /* 0x000000b9ddb97221 */ /* 0x000fe20000010100 */
[----:B------:R-:W-:Y:S01]  /*21a0*/  FADD.FTZ R76, R76, R209 ;  /* 0x000000d14c4c7221 */ /* 0x000fe20000010000 */
[----:B0-----:R-:W-:Y:S01]  /*21b0*/  FMUL.FTZ R210, R194, R186 ;  /* 0x000000bac2d27220 */ /* 0x001fe20000410000 */
[----:B------:R-:W-:Y:S01]  /*21c0*/  FADD.FTZ R186, R191, R213 ;  /* 0x000000d5bfba7221 */ /* 0x000fe20000010000 */
[----:B------:R-:W-:Y:S01]  /*21d0*/  FMUL.FTZ R209, R151, R189 ;  /* 0x000000bd97d17220 */ /* 0x000fe20000410000 */
[----:B------:R-:W-:-:S02]  /*21e0*/  FFMA.FTZ R190, R212, R211, R190 ;  /* 0x000000d3d4be7223 */ /* 0x000fc400000100be */
[----:B------:R-:W-:Y:S01]  /*21f0*/  FADD.FTZ R186, R186, R211 ;  /* 0x000000d3baba7221 */ /* 0x000fe20000010000 */
        /* <DEDUP_REMOVED lines=29> */
.L_x_4002:
[----:B------:R-:W-:Y:S05]  /*23d0*/  BSYNC B0 ;  /* 0x0000000000007941 */ /* 0x000fea0003800000 */
.L_x_4001:
        /* <DEDUP_REMOVED lines=23> */
[----:B------:R0:W2:Y:S04]  /*2550*/  SHFL.DOWN PT, R221, R190, 0x1, 0x1f ;  /* 0x08201f00bedd7f89 */ /* 0x0000a800000e0000 */
[----:B------:R0:W3:Y:S02]  /*2560*/  SHFL.DOWN PT, R185, R189, 0x1, 0x1f ;  /* 0x08201f00bdb97f89 */ /* 0x0000e400000e0000 */
.L_x_4029:
[----:B---3--:R-:W-:Y:S01]  /*2570*/  FADD.FTZ R185, R189, R185 ;  /* 0x000000b9bdb97221 */ /* 0x008fe20000010000 */
[----:B------:R-:W-:Y:S01]  /*2580*/  @!P5 LOP3.LUT R188, R225, 0x7, RZ, 0xc0, !PT ;  /* 0x00000007e1bcd812 */ /* 0x000fe200078ec0ff */
[----:B0-----:R-:W0:Y:S01]  /*2590*/  S2R R189, SR_CgaCtaId ;  /* 0x0000000000bd7919 */ /* 0x001e220000008800 */
[----:B------:R-:W-:Y:S01]  /*25a0*/  MOV R187, 0x400 ;  /* 0x0000040000bb7802 */ /* 0x000fe20000000f00 */
[----:B--2---:R-:W-:Y:S01]  /*25b0*/  FADD.FTZ R184, R190, R221 ;  /* 0x000000ddbeb87221 */ /* 0x004fe20000010000 */
[----:B------:R-:W-:Y:S01]  /*25c0*/  @!P5 IADD3 R188, R186, R188, RZ ;  /* 0x000000bcbabcd210 */ /* 0x000fe20007ffe0ff */
[----:B------:R-:W-:Y:S05]  /*25d0*/  WARPSYNC.ALL ;  /* 0x0000000000007948 */ /* 0x000fea0003800000 */
        /* <DEDUP_REMOVED lines=29> */
[----:B------:R-:W-:Y:S02]  /*27b0*/  ISETP.NE.U32.AND P5, PT, RZ, UR8, PT ;  /* 0x00000008ff007c0c */ /* 0x000fe4000bfa5070 */
[----:B------:R-:W-:Y:S02]  /*27c0*/  ISETP.NE.AND P6, PT, R2, RZ, PT ;  /* 0x000000ff0200720c */ /* 0x000fe40003fc5270 */
[----:B------:R-:W-:Y:S02]  /*27d0*/  ISETP.NE.AND.EX P5, PT, RZ, UR9, PT, P5 ;  /* 0x00000009ff007c0c */ /* 0x000fe4000bfa5350 */
[----:B------:R-:W-:-:S05]  /*27e0*/  FSEL R184, R190, RZ, !P6 ;  /* 0x000000ffbeb87208 */ /* 0x000fca0007000000 */
[-CC-:B------:R-:W-:Y:S01]  /*27f0*/  FFMA.FTZ R186, R200, R191.reuse, R184.reuse ;  /* 0x000000bfc8ba7223 */ /* 0x180fe200000100b8 */
[----:B------:R-:W-:-:S03]  /*2800*/  FFMA.FTZ R187, R197, R191, R184 ;  /* 0x000000bfc5bb7223 */ /* 0x000fc600000100b8 */
[----:B------:R-:W-:Y:S01]  /*2810*/  FADD.FTZ R186, R252, -R186 ;  /* 0x800000bafcba7221 */ /* 0x000fe20000010000 */
[----:B------:R-:W-:Y:S01]  /*2820*/  FADD.FTZ R187, R243, -R187 ;  /* 0x800000bbf3bb7221 */ /* 0x000fe20000010000 */
[----:B------:R-:W-:Y:S02]  /*2830*/  @P5 PRMT R185, R36, 0x7632, R185 ;  /* 0x0000763224b95816 */ /* 0x000fe400000000b9 */
[----:B-----5:R-:W-:Y:S01]  /*2840*/  FMUL.FTZ R248, R194, R186 ;  /* 0x000000bac2f87220 */ /* 0x020fe20000410000 */
[----:B------:R-:W-:Y:S01]  /*2850*/  @P5 PRMT R186, R38, 0x7632, R186 ;  /* 0x0000763226ba5816 */ /* 0x000fe200000000ba */
[----:B------:R-:W-:Y:S01]  /*2860*/  FMUL.FTZ R224, R194, R187 ;  /* 0x000000bbc2e07220 */ /* 0x000fe20000410000 */
[----:B------:R-:W-:Y:S01]  /*2870*/  @P5 SHF.L.U32 R185, R185, 0x10, RZ ;  /* 0x00000010b9b95819 */ /* 0x000fe200000006ff */
[----:B------:R-:W-:Y:S01]  /*2880*/  FFMA.FTZ R187, R198, R191, R184 ;  /* 0x000000bfc6bb7223 */ /* 0x000fe200000100b8 */
[----:B------:R-:W-:-:S03]  /*2890*/  @P5 SHF.L.U32 R186, R186, 0x10, RZ ;  /* 0x00000010baba5819 */ /* 0x000fc600000006ff */
[----:B------:R-:W-:Y:S01]  /*28a0*/  @P5 FADD.FTZ R248, R248, R185 ;  /* 0x000000b9f8f85221 */ /* 0x000fe20000010000 */
[----:B------:R-:W-:Y:S01]  /*28b0*/  FFMA.FTZ R185, R196, R191, R184 ;  /* 0x000000bfc4b97223 */ /* 0x000fe200000100b8 */
[--C-:B------:R-:W-:Y:S01]  /*28c0*/  @P5 FADD.FTZ R224, R224, R186.reuse ;  /* 0x000000bae0e05221 */ /* 0x100fe20000010000 */
[----:B------:R-:W-:Y:S01]  /*28d0*/  @P5 PRMT R186, R39, 0x7632, R186 ;  /* 0x0000763227ba5816 */ /* 0x000fe200000000ba */
[----:B------:R-:W-:Y:S01]  /*28e0*/  FADD.FTZ R187, R240, -R187 ;  /* 0x800000bbf0bb7221 */ /* 0x000fe20000010000 */
[--C-:B------:R-:W-:Y:S01]  /*28f0*/  FADD.FTZ R188, R246, -R185.reuse ;  /* 0x800000b9f6bc7221 */ /* 0x100fe20000010000 */
[----:B------:R-:W-:Y:S02]  /*2900*/  @P5 PRMT R185, R37, 0x7632, R185 ;  /* 0x0000763225b95816 */ /* 0x000fe400000000b9 */
[----:B------:R-:W-:Y:S01]  /*2910*/  @P5 SHF.L.U32 R186, R186, 0x10, RZ ;  /* 0x00000010baba5819 */ /* 0x000fe200000006ff */
[C---:B------:R-:W-:Y:S01]  /*2920*/  FMUL.FTZ R226, R194.reuse, R188 ;  /* 0x000000bcc2e27220 */ /* 0x040fe20000410000 */
[----:B------:R-:W-:Y:S01]  /*2930*/  @P5 SHF.L.U32 R185, R185, 0x10, RZ ;  /* 0x00000010b9b95819 */ /* 0x000fe200000006ff */
[----:B------:R-:W-:-:S04]  /*2940*/  FMUL.FTZ R221, R194, R187 ;  /* 0x000000bbc2dd7220 */ /* 0x000fc80000410000 */
[----:B------:R-:W-:Y:S01]  /*2950*/  @P5 FADD.FTZ R226, R226, R185 ;  /* 0x000000b9e2e25221 */ /* 0x000fe20000010000 */
[-C--:B------:R-:W-:Y:S01]  /*2960*/  FFMA.FTZ R185, R0, R191.reuse, R184 ;  /* 0x000000bf00b97223 */ /* 0x080fe200000100b8 */
[----:B------:R-:W-:Y:S01]  /*2970*/  @P5 FADD.FTZ R221, R221, R186 ;  /* 0x000000badddd5221 */ /* 0x000fe20000010000 */
[----:B------:R-:W-:Y:S02]  /*2980*/  FFMA.FTZ R186, R245, R191, R184 ;  /* 0x000000bff5ba7223 */ /* 0x000fe400000100b8 */
[----:B------:R-:W-:Y:S02]  /*2990*/  FADD.FTZ R185, R195, -R185 ;  /* 0x800000b9c3b97221 */ /* 0x000fe40000010000 */
[----:B------:R-:W-:Y:S02]  /*29a0*/  FADD.FTZ R186, R244, -R186 ;  /* 0x800000baf4ba7221 */ /* 0x000fe40000010000 */
[----:B------:R-:W-:Y:S01]  /*29b0*/  FMUL.FTZ R188, R194, R185 ;  /* 0x000000b9c2bc7220 */ /* 0x000fe20000410000 */
[----:B------:R-:W-:Y:S01]  /*29c0*/  @P5 SHF.L.U32 R185, R36, 0x10, RZ ;  /* 0x0000001024b95819 */ /* 0x000fe200000006ff */
[----:B------:R-:W-:-:S02]  /*29d0*/  FMUL.FTZ R247, R194, R186 ;  /* 0x000000bac2f77220 */ /* 0x000fc40000410000 */
[----:B------:R-:W0:Y:S02]  /*29e0*/  LDC.64 R186, c[0x0][0x220] ;  /* 0x00008800ffba7b82 */ /* 0x000e240000000a00 */
[----:B------:R-:W-:Y:S01]  /*29f0*/  @P5 FADD.FTZ R188, R188, R185 ;  /* 0x000000b9bcbc5221 */ /* 0x000fe20000010000 */
[-CC-:B------:R-:W-:Y:S01]  /*2a00*/  FFMA.FTZ R185, R199, R191.reuse, R184.reuse ;  /* 0x000000bfc7b97223 */ /* 0x180fe200000100b8 */
[----:B------:R-:W-:-:S03]  /*2a10*/  FFMA.FTZ R184, R242, R191, R184 ;  /* 0x000000bff2b87223 */ /* 0x000fc600000100b8 */
[----:B------:R-:W-:Y:S01]  /*2a20*/  FADD.FTZ R185, R251, -R185 ;  /* 0x800000b9fbb97221 */ /* 0x000fe20000010000 */
[----:B------:R-:W-:-:S03]  /*2a30*/  FADD.FTZ R184, R241, -R184 ;  /* 0x800000b8f1b87221 */ /* 0x000fc60000010000 */
[C---:B------:R-:W-:Y:S01]  /*2a40*/  FMUL.FTZ R249, R194.reuse, R185 ;  /* 0x000000b9c2f97220 */ /* 0x040fe20000410000 */
[----:B------:R-:W-:Y:S01]  /*2a50*/  @P5 SHF.L.U32 R185, R37, 0x10, RZ ;  /* 0x0000001025b95819 */ /* 0x000fe200000006ff */
[----:B------:R-:W-:Y:S01]  /*2a60*/  FMUL.FTZ R225, R194, R184 ;  /* 0x000000b8c2e17220 */ /* 0x000fe20000410000 */
[----:B------:R-:W-:-:S03]  /*2a70*/  @P5 SHF.L.U32 R184, R38, 0x10, RZ ;  /* 0x0000001026b85819 */ /* 0x000fc600000006ff */
[----:B------:R-:W-:Y:S01]  /*2a80*/  @P5 FADD.FTZ R249, R249, R185 ;  /* 0x000000b9f9f95221 */ /* 0x000fe20000010000 */
[----:B------:R-:W-:Y:S01]  /*2a90*/  @P5 SHF.L.U32 R185, R39, 0x10, RZ ;  /* 0x0000001027b95819 */ /* 0x000fe200000006ff */
[----:B------:R-:W-:-:S04]  /*2aa0*/  @P5 FADD.FTZ R247, R247, R184 ;  /* 0x000000b8f7f75221 */ /* 0x000fc80000010000 */
[----:B------:R-:W-:Y:S01]  /*2ab0*/  @P5 FADD.FTZ R225, R225, R185 ;  /* 0x000000b9e1e15221 */ /* 0x000fe20000010000 */
[----:B------:R-:W-:-:S04]  /*2ac0*/  ISETP.NE.U32.AND P5, PT, RZ, UR16, PT ;  /* 0x00000010ff007c0c */ /* 0x000fc8000bfa5070 */
[----:B------:R-:W-:-:S13]  /*2ad0*/  ISETP.NE.AND.EX P5, PT, RZ, UR17, PT, P5 ;  /* 0x00000011ff007c0c */ /* 0x000fda000bfa5350 */
[----:B------:R-:W-:-:S04]  /*2ae0*/  @P5 F2FP.BF16.F32.PACK_AB R184, RZ, R188 ;  /* 0x000000bcffb8523e */ /* 0x000fc800000010ff */
[----:B------:R-:W-:Y:S01]  /*2af0*/  @P5 PRMT R180, R184, 0x7610, R180 ;  /* 0x00007610b8b45816 */ /* 0x000fe200000000b4 */
[----:B0-----:R-:W-:Y:S01]  /*2b00*/  IMAD.WIDE.U32 R184, R16, 0x10, R186 ;  /* 0x0000001010b87825 */ /* 0x001fe200078e00ba */
[----:B------:R-:W-:-:S04]  /*2b10*/  MOV R186, R18 ;  /* 0x0000001200ba7202 */ /* 0x000fc80000000f00 */
[----:B------:R-:W-:Y:S02]  /*2b20*/  LOP3.LUT P6, RZ, R186, 0xff, RZ, 0xc0, !PT ;  /* 0x000000ffbaff7812 */ /* 0x000fe400078cc0ff */
[----:B------:R-:W2:Y:S01]  /*2b30*/  LDG.E.128 R184, desc[UR4][R184.64] ;  /* 0x00000004b8b87981 */ /* 0x000ea2000c1e1d00 */
[----:B------:R-:W-:-:S04]  /*2b40*/  FMUL.FTZ R188, R188, R17 ;  /* 0x00000011bcbc7220 */ /* 0x000fc80000410000 */
[----:B------:R-:W-:Y:S01]  /*2b50*/  FMUL.FTZ R250, R188, UR15 ;  /* 0x0000000fbcfa7c20 */ /* 0x000fe20008410000 */
[----:B------:R-:W-:-:S05]  /*2b60*/  HFMA2.MMA R188, -RZ, RZ, 0, 0 ;  /* 0x00000000ffbc7435 */ /* 0x000fca00000001ff */
[----:B--2---:R-:W-:-:S05]  /*2b70*/  @P6 SHF.L.U32 R189, R184, 0x10, RZ ;  /* 0x00000010b8bd6819 */ /* 0x004fca00000006ff */
[----:B------:R-:W-:-:S04]  /*2b80*/  @P6 FMUL.FTZ R188, R250, R189 ;  /* 0x000000bdfabc6220 */ /* 0x000fc80000410000 */
[----:B------:R-:W-:Y:S01]  /*2b90*/  FADD.FTZ R68, R68, R188 ;  /* 0x000000bc44447221 */ /* 0x000fe20000010000 */
[----:B------:R-:W-:-:S04]  /*2ba0*/  @P5 F2FP.BF16.F32.PACK_AB R188, RZ, R248 ;  /* 0x000000f8ffbc523e */ /* 0x000fc800000010ff */
[----:B------:R-:W-:Y:S02]  /*2bb0*/  @P5 PRMT R180, R180, 0x5410, R188 ;  /* 0x00005410b4b45816 */ /* 0x000fe400000000bc */
        /* <DEDUP_REMOVED lines=12> */
[----:B------:R-:W0:Y:S02]  /*2c80*/  @P5 LDC.64 R188, c[0x0][0x308] ;  /* 0x0000c200ffbc5b82 */ /* 0x000e240000000a00 */
[----:B0-----:R-:W-:-:S05]  /*2c90*/  @P5 IMAD.WIDE.U32 R188, R16, 0x10, R188 ;  /* 0x0000001010bc5825 */ /* 0x001fca00078e00bc */
[----:B------:R0:W-:Y:S04]  /*2ca0*/  @P5 STG.E.128 desc[UR4][R188.64], R180 ;  /* 0x000000b4bc005986 */ /* 0x0001e8000c101d04 */
[----:B0-----:R-:W2:Y:S01]  /*2cb0*/  LDL R189, [R1+0x28] ;  /* 0x0000280001bd7983 */ /* 0x001ea20000100800 */
[----:B------:R-:W-:-:S13]  /*2cc0*/  LOP3.LUT P5, RZ, R18, 0xff00, RZ, 0xc0, !PT ;  /* 0x0000ff0012ff7812 */ /* 0x000fda00078ac0ff */
[----:B------:R-:W-:-:S04]  /*2cd0*/  @P5 PRMT R184, R184, 0x7632, R184 ;  /* 0x00007632b8b85816 */ /* 0x000fc800000000b8 */
[----:B------:R-:W-:Y:S01]  /*2ce0*/  @P5 SHF.L.U32 R184, R184, 0x10, RZ ;  /* 0x00000010b8b85819 */ /* 0x000fe200000006ff */
[----:B--2---:R-:W-:Y:S01]  /*2cf0*/  FMUL.FTZ R188, R189, R250 ;  /* 0x000000fabdbc7220 */ /* 0x004fe20000410000 */
[-C--:B------:R-:W-:Y:S01]  /*2d00*/  FMUL.FTZ R189, R248, R17.reuse ;  /* 0x00000011f8bd7220 */ /* 0x080fe20000410000 */
[-C--:B------:R-:W-:Y:S01]  /*2d10*/  FMUL.FTZ R249, R249, R17.reuse ;  /* 0x00000011f9f97220 */ /* 0x080fe20000410000 */
[----:B------:R-:W2:Y:S02]  /*2d20*/  LDL R250, [R1+0x34] ;  /* 0x0000340001fa7983 */ /* 0x000ea40000100800 */
[----:B------:R-:W-:Y:S01]  /*2d30*/  FMUL.FTZ R248, R189, UR15 ;  /* 0x0000000fbdf87c20 */ /* 0x000fe20008410000 */
[----:B------:R-:W-:Y:S02]  /*2d40*/  IMAD.MOV.U32 R189, RZ, RZ, RZ ;  /* 0x000000ffffbd7224 */ /* 0x000fe400078e00ff */
[----:B------:R-:W-:Y:S01]  /*2d50*/  FMUL.FTZ R226, R226, R17 ;  /* 0x00000011e2e27220 */ /* 0x000fe20000410000 */
[----:B------:R-:W-:Y:S01]  /*2d60*/  FSEL R188, R188, RZ, P6 ;  /* 0x000000ffbcbc7208 */ /* 0x000fe20003000000 */
[----:B------:R-:W-:-:S02]  /*2d70*/  @P5 FMUL.FTZ R189, R248, R184 ;  /* 0x000000b8f8bd5220 */ /* 0x000fc40000410000 */
[----:B------:R-:W3:Y:S02]  /*2d80*/  LDL R184, [R1+0x2c] ;  /* 0x00002c0001b87983 */ /* 0x000ee40000100800 */
[----:B------:R-:W-:Y:S01]  /*2d90*/  FADD.FTZ R69, R69, R189 ;  /* 0x000000bd45457221 */ /* 0x000fe20000010000 */
[----:B------:R-:W-:Y:S01]  /*2da0*/  FMUL.FTZ R189, R249, UR15 ;  /* 0x0000000ff9bd7c20 */ /* 0x000fe20008410000 */
[----:B---3--:R-:W-:Y:S01]  /*2db0*/  FMUL.FTZ R184, R184, R248 ;  /* 0x000000f8b8b87220 */ /* 0x008fe20000410000 */
[----:B------:R-:W-:-:S04]  /*2dc0*/  MOV R248, RZ ;  /* 0x000000ff00f87202 */ /* 0x000fc80000000f00 */
[----:B------:R-:W-:Y:S02]  /*2dd0*/  FSEL R184, R184, RZ, P5 ;  /* 0x000000ffb8b87208 */ /* 0x000fe40002800000 */
[----:B------:R-:W-:-:S13]  /*2de0*/  LOP3.LUT P5, RZ, R18, 0xff0000, RZ, 0xc0, !PT ;  /* 0x00ff000012ff7812 */ /* 0x000fda00078ac0ff */
[----:B------:R-:W-:-:S05]  /*2df0*/  @P5 SHF.L.U32 R249, R185, 0x10, RZ ;  /* 0x00000010b9f95819 */ /* 0x000fca00000006ff */
[----:B------:R-:W-:Y:S02]  /*2e00*/  @P5 FMUL.FTZ R248, R189, R249 ;  /* 0x000000f9bdf85220 */ /* 0x000fe40000410000 */
[----:B------:R-:W3:Y:S01]  /*2e10*/  LDL R249, [R1+0x30] ;  /* 0x0000300001f97983 */ /* 0x000ee20000100800 */
[----:B------:R-:W-:Y:S01]  /*2e20*/  FMUL.FTZ R247, R247, R17 ;  /* 0x00000011f7f77220 */ /* 0x000fe20000410000 */
[----:B------:R-:W-:-:S03]  /*2e30*/  F2FP.BF16.F32.PACK_AB R184, R184, R188 ;  /* 0x000000bcb8b8723e */ /* 0x000fc600000010ff */
[----:B------:R-:W-:Y:S01]  /*2e40*/  FMUL.FTZ R188, R247, UR15 ;  /* 0x0000000ff7bc7c20 */ /* 0x000fe20008410000 */
[----:B------:R-:W-:Y:S01]  /*2e50*/  MOV R247, RZ ;  /* 0x000000ff00f77202 */ /* 0x000fe20000000f00 */
[----:B---3--:R-:W-:Y:S01]  /*2e60*/  FMUL.FTZ R189, R249, R189 ;  /* 0x000000bdf9bd7220 */ /* 0x008fe20000410000 */
[----:B------:R-:W-:Y:S01]  /*2e70*/  FMUL.FTZ R249, R226, UR15 ;  /* 0x0000000fe2f97c20 */ /* 0x000fe20008410000 */
[----:B------:R-:W-:-:S03]  /*2e80*/  HFMA2.MMA R226, -RZ, RZ, 0, 0 ;  /* 0x00000000ffe27435 */ /* 0x000fc600000001ff */
[----:B------:R-:W-:Y:S02]  /*2e90*/  FSEL R189, R189, RZ, P5 ;  /* 0x000000ffbdbd7208 */ /* 0x000fe40002800000 */
[----:B------:R-:W-:-:S13]  /*2ea0*/  LOP3.LUT P5, RZ, R18, 0xff000000, RZ, 0xc0, !PT ;  /* 0xff00000012ff7812 */ /* 0x000fda00078ac0ff */
[----:B------:R-:W-:-:S04]  /*2eb0*/  @P5 PRMT R185, R185, 0x7632, R185 ;  /* 0x00007632b9b95816 */ /* 0x000fc800000000b9 */
[----:B------:R-:W-:-:S05]  /*2ec0*/  @P5 SHF.L.U32 R185, R185, 0x10, RZ ;  /* 0x00000010b9b95819 */ /* 0x000fca00000006ff */
[----:B------:R-:W-:Y:S01]  /*2ed0*/  @P5 FMUL.FTZ R226, R249, R185 ;  /* 0x000000b9f9e25220 */ /* 0x000fe20000410000 */
[----:B--2---:R-:W-:Y:S01]  /*2ee0*/  FMUL.FTZ R185, R250, R249 ;  /* 0x000000f9fab97220 */ /* 0x004fe20000410000 */
[-C--:B------:R-:W-:Y:S01]  /*2ef0*/  FMUL.FTZ R224, R224, R17.reuse ;  /* 0x00000011e0e07220 */ /* 0x080fe20000410000 */
[----:B------:R-:W-:Y:S01]  /*2f00*/  FMUL.FTZ R225, R225, R17 ;  /* 0x00000011e1e17220 */ /* 0x000fe20000410000 */
[----:B------:R-:W2:Y:S02]  /*2f10*/  LDL R250, [R1+0x24] ;  /* 0x0000240001fa7983 */ /* 0x000ea40000100800 */
[----:B------:R-:W-:Y:S02]  /*2f20*/  FSEL R185, R185, RZ, P5 ;  /* 0x000000ffb9b97208 */ /* 0x000fe40002800000 */
[----:B------:R-:W-:-:S13]  /*2f30*/  LOP3.LUT P5, RZ, R19, 0xff, RZ, 0xc0, !PT ;  /* 0x000000ff13ff7812 */ /* 0x000fda00078ac0ff */
[----:B------:R-:W-:-:S05]  /*2f40*/  @P5 SHF.L.U32 R249, R186, 0x10, RZ ;  /* 0x00000010baf95819 */ /* 0x000fca00000006ff */
[----:B------:R-:W-:Y:S02]  /*2f50*/  @P5 FMUL.FTZ R247, R188, R249 ;  /* 0x000000f9bcf75220 */ /* 0x000fe40000410000 */
[----:B------:R-:W3:Y:S02]  /*2f60*/  LDL R249, [R1+0x18] ;  /* 0x0000180001f97983 */ /* 0x000ee40000100800 */
[----:B---3--:R-:W-:Y:S01]  /*2f70*/  FMUL.FTZ R188, R249, R188 ;  /* 0x000000bcf9bc7220 */ /* 0x008fe20000410000 */
[----:B------:R-:W-:Y:S01]  /*2f80*/  FMUL.FTZ R249, R224, UR15 ;  /* 0x0000000fe0f97c20 */ /* 0x000fe20008410000 */
[----:B------:R-:W-:-:S03]  /*2f90*/  HFMA2.MMA R224, -RZ, RZ, 0, 0 ;  /* 0x00000000ffe07435 */ /* 0x000fc600000001ff */
[----:B------:R-:W-:Y:S02]  /*2fa0*/  FSEL R188, R188, RZ, P5 ;  /* 0x000000ffbcbc7208 */ /* 0x000fe40002800000 */
[----:B------:R-:W-:-:S13]  /*2fb0*/  LOP3.LUT P5, RZ, R19, 0xff00, RZ, 0xc0, !PT ;  /* 0x0000ff0013ff7812 */ /* 0x000fda00078ac0ff */
[----:B------:R-:W-:-:S04]  /*2fc0*/  @P5 PRMT R186, R186, 0x7632, R186 ;  /* 0x00007632baba5816 */ /* 0x000fc800000000ba */
[----:B------:R-:W-:-:S05]  /*2fd0*/  @P5 SHF.L.U32 R186, R186, 0x10, RZ ;  /* 0x00000010baba5819 */ /* 0x000fca00000006ff */
[----:B------:R-:W-:Y:S02]  /*2fe0*/  @P5 FMUL.FTZ R224, R249, R186 ;  /* 0x000000baf9e05220 */ /* 0x000fe40000410000 */
[----:B------:R-:W3:Y:S01]  /*2ff0*/  LDL R186, [R1+0x1c] ;  /* 0x00001c0001ba7983 */ /* 0x000ee20000100800 */
[----:B------:R-:W-:Y:S01]  /*3000*/  F2FP.BF16.F32.PACK_AB R185, R185, R189 ;  /* 0x000000bdb9b9723e */ /* 0x000fe200000010ff */
[----:B------:R-:W-:Y:S01]  /*3010*/  FMUL.FTZ R189, R225, UR15 ;  /* 0x0000000fe1bd7c20 */ /* 0x000fe20008410000 */
[----:B------:R-:W-:Y:S01]  /*3020*/  MOV R225, RZ ;  /* 0x000000ff00e17202 */ /* 0x000fe20000000f00 */
[----:B---3--:R-:W-:-:S05]  /*3030*/  FMUL.FTZ R186, R186, R249 ;  /* 0x000000f9baba7220 */ /* 0x008fca0000410000 */
[----:B------:R-:W-:Y:S02]  /*3040*/  FSEL R186, R186, RZ, P5 ;  /* 0x000000ffbaba7208 */ /* 0x000fe40002800000 */
[----:B------:R-:W-:-:S13]  /*3050*/  LOP3.LUT P5, RZ, R19, 0xff0000, RZ, 0xc0, !PT ;  /* 0x00ff000013ff7812 */ /* 0x000fda00078ac0ff */
[----:B------:R-:W-:-:S05]  /*3060*/  @P5 SHF.L.U32 R249, R187, 0x10, RZ ;  /* 0x00000010bbf95819 */ /* 0x000fca00000006ff */
[----:B------:R-:W-:Y:S02]  /*3070*/  @P5 FMUL.FTZ R225, R189, R249 ;  /* 0x000000f9bde15220 */ /* 0x000fe40000410000 */
[----:B------:R-:W3:Y:S01]  /*3080*/  LDL R249, [R1+0x20] ;  /* 0x0000200001f97983 */ /* 0x000ee20000100800 */
[----:B------:R-:W-:Y:S01]  /*3090*/  FMUL.FTZ R221, R221, R17 ;  /* 0x00000011dddd7220 */ /* 0x000fe20000410000 */
[----:B------:R-:W-:Y:S01]  /*30a0*/  F2FP.BF16.F32.PACK_AB R186, R186, R188 ;  /* 0x000000bcbaba723e */ /* 0x000fe200000010ff */
[----:B------:R-:W-:Y:S01]  /*30b0*/  FADD.FTZ R70, R70, R248 ;  /* 0x000000f846467221 */ /* 0x000fe20000010000 */
[----:B------:R-:W-:Y:S01]  /*30c0*/  FADD.FTZ R71, R71, R226 ;  /* 0x000000e247477221 */ /* 0x000fe20000010000 */
[----:B------:R-:W-:Y:S01]  /*30d0*/  FADD.FTZ R64, R64, R247 ;  /* 0x000000f740407221 */ /* 0x000fe20000010000 */
[----:B------:R-:W-:Y:S01]  /*30e0*/  FADD.FTZ R65, R65, R224 ;  /* 0x000000e041417221 */ /* 0x000fe20000010000 */
[----:B------:R-:W-:Y:S01]  /*30f0*/  FADD.FTZ R66, R66, R225 ;  /* 0x000000e142427221 */ /* 0x000fe20000010000 */
        /* <DEDUP_REMOVED lines=8> */
[----:B--2---:R-:W-:-:S03]  /*3180*/  FMUL.FTZ R187, R250, R249 ;  /* 0x000000f9fabb7220 */ /* 0x004fc60000410000 */
[----:B------:R-:W-:Y:S02]  /*3190*/  FADD.FTZ R67, R67, R221 ;  /* 0x000000dd43437221 */ /* 0x000fe40000010000 */
[----:B------:R-:W-:-:S04]  /*31a0*/  FSEL R187, R187, RZ, P5 ;  /* 0x000000ffbbbb7208 */ /* 0x000fc80002800000 */
[----:B------:R-:W-:Y:S02]  /*31b0*/  F2FP.BF16.F32.PACK_AB R187, R187, R189 ;  /* 0x000000bdbbbb723e */ /* 0x000fe400000010ff */
[----:B------:R-:W0:Y:S02]  /*31c0*/  LDC.64 R188, c[0x0][0x2f8] ;  /* 0x0000be00ffbc7b82 */ /* 0x000e240000000a00 */
[C---:B0-----:R-:W-:Y:S01]  /*31d0*/  IMAD.WIDE.U32 R188, R16.reuse, 0x10, R188 ;  /* 0x0000001010bc7825 */ /* 0x041fe200078e00bc */
[----:B------:R-:W-:-:S04]  /*31e0*/  IADD3 R16, R16, 0x100, RZ ;  /* 0x0000010010107810 */ /* 0x000fc80007ffe0ff */
[----:B------:R0:W-:Y:S03]  /*31f0*/  STG.E.128 desc[UR4][R188.64], R184 ;  /* 0x000000b8bc007986 */ /* 0x0001e6000c101d04 */
.L_x_4005:
[----:B------:R-:W-:Y:S05]  /*3200*/  BSYNC B0 ;  /* 0x0000000000007941 */ /* 0x000fea0003800000 */
.L_x_4004:
[----:B------:R-:W-:Y:S04]  /*3210*/  BSSY B0, `(.L_x_4006) ;  /* 0x00000ad000007945 */ /* 0x000fe80003800000 */
[----:B------:R-:W-:Y:S05]  /*3220*/  @!P1 BRA `(.L_x_4007) ;  /* 0x0000000800ac9947 */ /* 0x000fea0003800000 */
[----:B------:R-:W-:Y:S01]  /*3230*/  ISETP.NE.U32.AND P5, PT, RZ, UR8, PT ;  /* 0x00000008ff007c0c */ /* 0x000fe2000bfa5070 */
[----:B------:R2:W-:Y:S01]  /*3240*/  STL [R1+0x70], R11 ;  /* 0x0000700b01007387 */ /* 0x0005e20000100800 */
[----:B------:R-:W-:Y:S02]  /*3250*/  ISETP.NE.AND P6, PT, R2, RZ, PT ;  /* 0x000000ff0200720c */ /* 0x000fe40003fc5270 */
[----:B------:R-:W-:Y:S01]  /*3260*/  ISETP.NE.AND.EX P5, PT, RZ, UR9, PT, P5 ;  /* 0x00000009ff007c0c */ /* 0x000fe2000bfa5350 */
[----:B------:R3:W-:Y:S01]  /*3270*/  STL [R1+0x6c], R10 ;  /* 0x00006c0a01007387 */ /* 0x0007e20000100800 */
[----:B0-----:R-:W-:-:S03]  /*3280*/  FSEL R184, R190, RZ, !P6 ;  /* 0x000000ffbeb87208 */ /* 0x001fc60007000000 */
[----:B------:R0:W-:Y:S02]  /*3290*/  STL [R1+0x68], R3 ;  /* 0x0000680301007387 */ /* 0x0001e40000100800 */
[-CC-:B------:R-:W-:Y:S01]  /*32a0*/  FFMA.FTZ R186, R6, R191.reuse, R184.reuse ;  /* 0x000000bf06ba7223 */ /* 0x180fe200000100b8 */
[----:B------:R-:W-:Y:S01]  /*32b0*/  FFMA.FTZ R187, R8, R191, R184 ;  /* 0x000000bf08bb7223 */ /* 0x000fe200000100b8 */
[----:B------:R4:W-:Y:S02]  /*32c0*/  STL [R1+0x64], R0 ;  /* 0x0000640001007387 */ /* 0x0009e40000100800 */
        /* <DEDUP_REMOVED lines=28> */
[----:B------:R-:W-:-:S04]  /*3490*/  FMUL.FTZ R250, R194, R186 ;  /* 0x000000bac2fa7220 */ /* 0x000fc80000410000 */
        /* <DEDUP_REMOVED lines=15> */
[----:B------:R-:W-:Y:S02]  /*3590*/  @P5 F2FP.BF16.F32.PACK_AB R184, RZ, R250 ;  /* 0x000000faffb8523e */ /* 0x000fe400000010ff */
[----:B------:R-:W-:Y:S02]  /*35a0*/  @P5 F2FP.BF16.F32.PACK_AB R185, RZ, R225 ;  /* 0x000000e1ffb9523e */ /* 0x000fe400000010ff */
[----:B------:R-:W-:Y:S02]  /*35b0*/  @P5 PRMT R182, R184, 0x7610, R182 ;  /* 0x00007610b8b65816 */ /* 0x000fe400000000b6 */
[----:B------:R-:W-:Y:S02]  /*35c0*/  @P5 PRMT R183, R185, 0x7610, R183 ;  /* 0x00007610b9b75816 */ /* 0x000fe400000000b7 */
[----:B------:R-:W1:Y:S01]  /*35d0*/  LDC.64 R184, c[0x0][0x220] ;  /* 0x00008800ffb87b82 */ /* 0x000e620000000a00 */
[----:B--2---:R-:W-:Y:S02]  /*35e0*/  @P5 F2FP.BF16.F32.PACK_AB R11, RZ, R226 ;  /* 0x000000e2ff0b523e */ /* 0x004fe400000010ff */
[----:B------:R-:W-:-:S02]  /*35f0*/  @P5 F2FP.BF16.F32.PACK_AB R186, RZ, R248 ;  /* 0x000000f8ffba523e */ /* 0x000fc400000010ff */
[----:B---3--:R-:W-:Y:S02]  /*3600*/  PRMT R10, R11, 0x7610, R10 ;  /* 0x000076100b0a7816 */ /* 0x008fe4000000000a */
[----:B------:R-:W-:Y:S01]  /*3610*/  @P5 F2FP.BF16.F32.PACK_AB R187, RZ, R247 ;  /* 0x000000f7ffbb523e */ /* 0x000fe200000010ff */
[----:B------:R2:W5:Y:S01]  /*3620*/  LDL.LU R11, [R1+0x70] ;  /* 0x00007000010b7983 */ /* 0x0005620000300800 */
[----:B------:R-:W-:Y:S02]  /*3630*/  @P5 PRMT R180, R10, 0x7610, R180 ;  /* 0x000076100ab45816 */ /* 0x000fe400000000b4 */
[----:B------:R-:W-:Y:S01]  /*3640*/  @P5 PRMT R181, R186, 0x7610, R181 ;  /* 0x00007610bab55816 */ /* 0x000fe200000000b5 */
[----:B------:R2:W5:Y:S01]  /*3650*/  LDL.LU R10, [R1+0x6c] ;  /* 0x00006c00010a7983 */ /* 0x0005620000300800 */
[----:B------:R-:W-:Y:S02]  /*3660*/  @P5 PRMT R180, R180, 0x5410, R187 ;  /* 0x00005410b4b45816 */ /* 0x000fe400000000bb */
[----:B------:R-:W-:-:S02]  /*3670*/  @P5 F2FP.BF16.F32.PACK_AB R187, RZ, R249 ;  /* 0x000000f9ffbb523e */ /* 0x000fc400000010ff */
[----:B------:R-:W-:Y:S02]  /*3680*/  @P5 F2FP.BF16.F32.PACK_AB R186, RZ, R224 ;  /* 0x000000e0ffba523e */ /* 0x000fe400000010ff */
[----:B------:R-:W-:Y:S02]  /*3690*/  @P5 PRMT R181, R181, 0x5410, R187 ;  /* 0x00005410b5b55816 */ /* 0x000fe400000000bb */
[----:B0-----:R-:W-:Y:S02]  /*36a0*/  @P5 F2FP.BF16.F32.PACK_AB R3, RZ, R221 ;  /* 0x000000ddff03523e */ /* 0x001fe400000010ff */
[C---:B------:R-:W-:Y:S01]  /*36b0*/  @P5 LEA R188, P6, R16.reuse, UR16, 0x4 ;  /* 0x0000001010bc5c11 */ /* 0x040fe2000f8c20ff */
[----:B-1----:R-:W-:Y:S01]  /*36c0*/  IMAD.WIDE.U32 R184, R16, 0x10, R184 ;  /* 0x0000001010b87825 */ /* 0x002fe200078e00b8 */
[----:B------:R-:W-:Y:S02]  /*36d0*/  @P5 PRMT R182, R182, 0x5410, R186 ;  /* 0x00005410b6b65816 */ /* 0x000fe400000000ba */
[----:B----4-:R-:W-:-:S02]  /*36e0*/  PRMT R0, R3, 0x7610, R0 ;  /* 0x0000761003007816 */ /* 0x010fc40000000000 */
[----:B------:R-:W-:Y:S01]  /*36f0*/  @P5 LEA.HI.X R189, R16, UR17, RZ, 0x4, P6 ;  /* 0x0000001110bd5c11 */ /* 0x000fe2000b0f24ff */
[----:B------:R-:W3:Y:S01]  /*3700*/  LDG.E.128 R184, desc[UR4][R184.64] ;  /* 0x00000004b8b87981 */ /* 0x000ee2000c1e1d00 */
[----:B------:R-:W-:-:S03]  /*3710*/  @P5 PRMT R183, R183, 0x5410, R0 ;  /* 0x00005410b7b75816 */ /* 0x000fc60000000000 */
[----:B------:R-:W4:Y:S04]  /*3720*/  LDL R3, [R1+0xc] ;  /* 0x00000c0001037983 */ /* 0x000f280000100800 */
[----:B------:R0:W-:Y:S04]  /*3730*/  @P5 STG.E.128 desc[UR4][R188.64], R180 ;  /* 0x000000b4bc005986 */ /* 0x0001e8000c101d04 */
[----:B------:R-:W2:Y:S01]  /*3740*/  LDL R0, [R1+0x14] ;  /* 0x0000140001007983 */ /* 0x000ea20000100800 */
[----:B0-----:R-:W-:-:S04]  /*3750*/  MOV R188, R20 ;  /* 0x0000001400bc7202 */ /* 0x001fc80000000f00 */
[----:B------:R-:W-:Y:S01]  /*3760*/  LOP3.LUT P5, RZ, R188, 0xff, RZ, 0xc0, !PT ;  /* 0x000000ffbcff7812 */ /* 0x000fe200078ac0ff */
[----:B------:R-:W-:Y:S01]  /*3770*/  FMUL.FTZ R189, R226, R17 ;  /* 0x00000011e2bd7220 */ /* 0x000fe20000410000 */
[----:B------:R-:W-:-:S03]  /*3780*/  HFMA2.MMA R226, -RZ, RZ, 0, 0 ;  /* 0x00000000ffe27435 */ /* 0x000fc600000001ff */
[----:B------:R-:W-:-:S08]  /*3790*/  FMUL.FTZ R189, R189, UR15 ;  /* 0x0000000fbdbd7c20 */ /* 0x000fd00008410000 */
[----:B---3--:R-:W-:-:S05]  /*37a0*/  @P5 SHF.L.U32 R188, R184, 0x10, RZ ;  /* 0x00000010b8bc5819 */ /* 0x008fca00000006ff */
[----:B------:R-:W-:Y:S02]  /*37b0*/  @P5 FMUL.FTZ R226, R189, R188 ;  /* 0x000000bcbde25220 */ /* 0x000fe40000410000 */
[----:B------:R-:W3:Y:S02]  /*37c0*/  LDL R188, [R1+0x8] ;  /* 0x0000080001bc7983 */ /* 0x000ee40000100800 */
[----:B---3--:R-:W-:-:S05]  /*37d0*/  FMUL.FTZ R188, R188, R189 ;  /* 0x000000bdbcbc7220 */ /* 0x008fca0000410000 */
[----:B------:R-:W-:Y:S02]  /*37e0*/  FSEL R188, R188, RZ, P5 ;  /* 0x000000ffbcbc7208 */ /* 0x000fe40002800000 */
[----:B------:R-:W-:Y:S01]  /*37f0*/  LOP3.LUT P5, RZ, R20, 0xff00, RZ, 0xc0, !PT ;  /* 0x0000ff0014ff7812 */ /* 0x000fe200078ac0ff */
[----:B------:R-:W-:Y:S01]  /*3800*/  FMUL.FTZ R189, R247, R17 ;  /* 0x00000011f7bd7220 */ /* 0x000fe20000410000 */
[----:B------:R-:W-:-:S03]  /*3810*/  MOV R247, RZ ;  /* 0x000000ff00f77202 */ /* 0x000fc60000000f00 */
[----:B------:R-:W-:-:S08]  /*3820*/  FMUL.FTZ R189, R189, UR15 ;  /* 0x0000000fbdbd7c20 */ /* 0x000fd00008410000 */
[----:B------:R-:W-:-:S04]  /*3830*/  @P5 PRMT R184, R184, 0x7632, R184 ;  /* 0x00007632b8b85816 */ /* 0x000fc800000000b8 */
[----:B------:R-:W-:-:S05]  /*3840*/  @P5 SHF.L.U32 R184, R184, 0x10, RZ ;  /* 0x00000010b8b85819 */ /* 0x000fca00000006ff */
[----:B------:R-:W-:Y:S01]  /*3850*/  @P5 FMUL.FTZ R247, R189, R184 ;  /* 0x000000b8bdf75220 */ /* 0x000fe20000410000 */
[----:B----4-:R-:W-:-:S05]  /*3860*/  FMUL.FTZ R184, R3, R189 ;  /* 0x000000bd03b87220 */ /* 0x010fca0000410000 */
[----:B------:R-:W-:Y:S02]  /*3870*/  FSEL R3, R184, RZ, P5 ;  /* 0x000000ffb8037208 */ /* 0x000fe40002800000 */
[----:B------:R-:W-:Y:S01]  /*3880*/  LOP3.LUT P5, RZ, R20, 0xff0000, RZ, 0xc0, !PT ;  /* 0x00ff000014ff7812 */ /* 0x000fe200078ac0ff */
[----:B------:R-:W-:Y:S01]  /*3890*/  FMUL.FTZ R184, R248, R17 ;  /* 0x00000011f8b87220 */ /* 0x000fe20000410000 */
[----:B------:R-:W-:-:S03]  /*38a0*/  HFMA2.MMA R248, -RZ, RZ, 0, 0 ;  /* 0x00000000fff87435 */ /* 0x000fc600000001ff */
[----:B------:R-:W-:-:S08]  /*38b0*/  FMUL.FTZ R189, R184, UR15 ;  /* 0x0000000fb8bd7c20 */ /* 0x000fd00008410000 */
[----:B------:R-:W-:-:S05]  /*38c0*/  @P5 SHF.L.U32 R184, R185, 0x10, RZ ;  /* 0x00000010b9b85819 */ /* 0x000fca00000006ff */
[----:B------:R-:W-:Y:S02]  /*38d0*/  @P5 FMUL.FTZ R248, R189, R184 ;  /* 0x000000b8bdf85220 */ /* 0x000fe40000410000 */
[----:B------:R-:W3:Y:S02]  /*38e0*/  LDL R184, [R1+0x10] ;  /* 0x0000100001b87983 */ /* 0x000ee40000100800 */
[----:B---3--:R-:W-:-:S05]  /*38f0*/  FMUL.FTZ R184, R184, R189 ;  /* 0x000000bdb8b87220 */ /* 0x008fca0000410000 */
[----:B------:R-:W-:Y:S02]  /*3900*/  FSEL R189, R184, RZ, P5 ;  /* 0x000000ffb8bd7208 */ /* 0x000fe40002800000 */
[----:B------:R-:W-:-:S13]  /*3910*/  LOP3.LUT P5, RZ, R20, 0xff000000, RZ, 0xc0, !PT ;  /* 0xff00000014ff7812 */ /* 0x000fda00078ac0ff */
[----:B------:R-:W-:Y:S01]  /*3920*/  @P5 PRMT R184, R185, 0x7632, R184 ;  /* 0x00007632b9b85816 */ /* 0x000fe200000000b8 */
[----:B------:R-:W-:-:S03]  /*3930*/  FMUL.FTZ R185, R249, R17 ;  /* 0x00000011f9b97220 */ /* 0x000fc60000410000 */
[----:B------:R-:W-:Y:S01]  /*3940*/  @P5 SHF.L.U32 R184, R184, 0x10, RZ ;  /* 0x00000010b8b85819 */ /* 0x000fe200000006ff */
[----:B------:R-:W-:Y:S01]  /*3950*/  FMUL.FTZ R185, R185, UR15 ;  /* 0x0000000fb9b97c20 */ /* 0x000fe20008410000 */
[----:B------:R-:W-:-:S03]  /*3960*/  MOV R249, RZ ;  /* 0x000000ff00f97202 */ /* 0x000fc60000000f00 */
[----:B------:R-:W-:Y:S01]  /*3970*/  @P5 FMUL.FTZ R249, R185, R184 ;  /* 0x000000b8b9f95220 */ /* 0x000fe20000410000 */
[----:B--2---:R-:W-:-:S05]  /*3980*/  FMUL.FTZ R184, R0, R185 ;  /* 0x000000b900b87220 */ /* 0x004fca0000410000 */
[----:B------:R-:W-:Y:S02]  /*3990*/  FSEL R0, R184, RZ, P5 ;  /* 0x000000ffb8007208 */ /* 0x000fe40002800000 */
[----:B------:R-:W-:Y:S01]  /*39a0*/  LOP3.LUT P5, RZ, R21, 0xff, RZ, 0xc0, !PT ;  /* 0x000000ff15ff7812 */ /* 0x000fe200078ac0ff */
[----:B------:R-:W-:Y:S01]  /*39b0*/  FMUL.FTZ R185, R250, R17 ;  /* 0x00000011fab97220 */ /* 0x000fe20000410000 */
[----:B------:R-:W-:Y:S01]  /*39c0*/  F2FP.BF16.F32.PACK_AB R184, R3, R188 ;  /* 0x000000bc03b8723e */ /* 0x000fe200000010ff */
[----:B------:R-:W-:Y:S02]  /*39d0*/  HFMA2.MMA R250, -RZ, RZ, 0, 0 ;  /* 0x00000000fffa7435 */ /* 0x000fe400000001ff */
[----:B------:R-:W-:-:S08]  /*39e0*/  FMUL.FTZ R188, R185, UR15 ;  /* 0x0000000fb9bc7c20 */ /* 0x000fd00008410000 */
[----:B------:R-:W-:-:S05]  /*39f0*/  @P5 SHF.L.U32 R185, R186, 0x10, RZ ;  /* 0x00000010bab95819 */ /* 0x000fca00000006ff */
[----:B------:R-:W-:Y:S01]  /*3a00*/  @P5 FMUL.FTZ R250, R188, R185 ;  /* 0x000000b9bcfa5220 */ /* 0x000fe20000410000 */
[----:B------:R-:W-:-:S05]  /*3a10*/  FMUL.FTZ R185, R168, R188 ;  /* 0x000000bca8b97220 */ /* 0x000fca0000410000 */
        /* <DEDUP_REMOVED lines=8> */
[----:B------:R-:W-:-:S05]  /*3aa0*/  FMUL.FTZ R185, R169, R186 ;  /* 0x000000baa9b97220 */ /* 0x000fca0000410000 */
        /* <DEDUP_REMOVED lines=17> */
[----:B------:R-:W-:Y:S01]  /*3bc0*/  FMUL.FTZ R187, R171, R187 ;  /* 0x000000bbabbb7220 */ /* 0x000fe20000410000 */
[----:B------:R-:W-:Y:S02]  /*3bd0*/  F2FP.BF16.F32.PACK_AB R186, R3, R188 ;  /* 0x000000bc03ba723e */ /* 0x000fe400000010ff */
[----:B------:R2:W5:Y:S02]  /*3be0*/  LDL.LU R3, [R1+0x68] ;  /* 0x0000680001037983 */ /* 0x0005640000300800 */
[----:B------:R-:W-:-:S04]  /*3bf0*/  FSEL R187, R187, RZ, P5 ;  /* 0x000000ffbbbb7208 */ /* 0x000fc80002800000 */
[----:B------:R-:W-:Y:S02]  /*3c00*/  F2FP.BF16.F32.PACK_AB R187, R187, R0 ;  /* 0x00000000bbbb723e */ /* 0x000fe400000010ff */
[----:B------:R2:W5:Y:S01]  /*3c10*/  LDL.LU R0, [R1+0x64] ;  /* 0x0000640001007983 */ /* 0x0005620000300800 */
[----:B------:R-:W-:-:S04]  /*3c20*/  LEA R188, P5, R16, UR18, 0x4 ;  /* 0x0000001210bc7c11 */ /* 0x000fc8000f8a20ff */
[----:B------:R-:W-:-:S05]  /*3c30*/  LEA.HI.X R189, R16, UR19, RZ, 0x4, P5 ;  /* 0x0000001310bd7c11 */ /* 0x000fca000a8f24ff */
[----:B------:R2:W-:Y:S01]  /*3c40*/  STG.E.128 desc[UR4][R188.64], R184 ;  /* 0x000000b8bc007986 */ /* 0x0005e2000c101d04 */
        /* <DEDUP_REMOVED lines=8> */
[----:B------:R-:W-:-:S07]  /*3cd0*/  IADD3 R16, R16, 0x100, RZ ;  /* 0x0000010010107810 */ /* 0x000fce0007ffe0ff */
.L_x_4007:
[----:B------:R-:W-:Y:S05]  /*3ce0*/  BSYNC B0 ;  /* 0x0000000000007941 */ /* 0x000fea0003800000 */
.L_x_4006:
[----:B------:R-:W-:Y:S04]  /*3cf0*/  BSSY B0, `(.L_x_4008) ;  /* 0x00000a9000007945 */ /* 0x000fe80003800000 */
[----:B------:R-:W-:Y:S05]  /*3d00*/  @!P2 BRA `(.L_x_4009) ;  /* 0x00000008009ca947 */ /* 0x000fea0003800000 */
[----:B------:R-:W-:Y:S01]  /*3d10*/  ISETP.NE.U32.AND P5, PT, RZ, UR8, PT ;  /* 0x00000008ff007c0c */ /* 0x000fe2000bfa5070 */
[----:B------:R3:W-:Y:S01]  /*3d20*/  STL [R1+0x70], R5 ;  /* 0x0000700501007387 */ /* 0x0007e20000100800 */
[----:B------:R-:W-:Y:S02]  /*3d30*/  ISETP.NE.AND P6, PT, R2, RZ, PT ;  /* 0x000000ff0200720c */ /* 0x000fe40003fc5270 */
[----:B------:R-:W-:Y:S01]  /*3d40*/  ISETP.NE.AND.EX P5, PT, RZ, UR9, PT, P5 ;  /* 0x00000009ff007c0c */ /* 0x000fe2000bfa5350 */
[----:B------:R4:W-:Y:S01]  /*3d50*/  STL [R1+0x6c], R4 ;  /* 0x00006c0401007387 */ /* 0x0009e20000100800 */
[----:B0-2---:R-:W-:-:S03]  /*3d60*/  FSEL R184, R190, RZ, !P6 ;  /* 0x000000ffbeb87208 */ /* 0x005fc60007000000 */
[----:B-----5:R0:W-:Y:S02]  /*3d70*/  STL [R1+0x68], R3 ;  /* 0x0000680301007387 */ /* 0x0201e40000100800 */
[-CC-:B------:R-:W-:Y:S01]  /*3d80*/  FFMA.FTZ R186, R12, R191.reuse, R184.reuse ;  /* 0x000000bf0cba7223 */ /* 0x180fe200000100b8 */
[----:B------:R-:W-:Y:S01]  /*3d90*/  FFMA.FTZ R187, R14, R191, R184 ;  /* 0x000000bf0ebb7223 */ /* 0x000fe200000100b8 */
[----:B------:R2:W-:Y:S02]  /*3da0*/  STL [R1+0x64], R0 ;  /* 0x0000640001007387 */ /* 0x0005e40000100800 */
[----:B------:R-:W-:Y:S01]  /*3db0*/  FADD.FTZ R186, R230, -R186 ;  /* 0x800000bae6ba7221 */ /* 0x000fe20000010000 */
[----:B------:R-:W-:Y:S01]  /*3dc0*/  FADD.FTZ R187, R217, -R187 ;  /* 0x800000bbd9bb7221 */ /* 0x000fe20000010000 */
[----:B------:R-:W-:Y:S02]  /*3dd0*/  @P5 PRMT R185, R28, 0x7632, R185 ;  /* 0x000076321cb95816 */ /* 0x000fe400000000b9 */
[----:B------:R-:W-:Y:S01]  /*3de0*/  FMUL.FTZ R247, R194, R186 ;  /* 0x000000bac2f77220 */ /* 0x000fe20000410000 */
[----:B------:R-:W-:Y:S01]  /*3df0*/  @P5 PRMT R186, R30, 0x7632, R186 ;  /* 0x000076321eba5816 */ /* 0x000fe200000000ba */
[----:B------:R-:W-:Y:S01]  /*3e00*/  FMUL.FTZ R224, R194, R187 ;  /* 0x000000bbc2e07220 */ /* 0x000fe20000410000 */
[----:B------:R-:W-:Y:S01]  /*3e10*/  @P5 SHF.L.U32 R185, R185, 0x10, RZ ;  /* 0x00000010b9b95819 */ /* 0x000fe200000006ff */
[----:B------:R-:W-:-:S02]  /*3e20*/  FFMA.FTZ R187, R15, R191, R184 ;  /* 0x000000bf0fbb7223 */ /* 0x000fc400000100b8 */
[----:B------:R-:W-:Y:S02]  /*3e30*/  @P5 IMAD.U32 R186, R186, 0x10000, RZ ;  /* 0x00010000baba5824 */ /* 0x000fe400078e00ff */
        /* <DEDUP_REMOVED lines=40> */
[----:B---3--:R-:W-:Y:S02]  /*40c0*/  @P5 F2FP.BF16.F32.PACK_AB R5, RZ, R226 ;  /* 0x000000e2ff05523e */ /* 0x008fe400000010ff */
[----:B------:R-:W-:-:S02]  /*40d0*/  @P5 F2FP.BF16.F32.PACK_AB R186, RZ, R248 ;  /* 0x000000f8ffba523e */ /* 0x000fc400000010ff */
[----:B----4-:R-:W-:Y:S02]  /*40e0*/  PRMT R4, R5, 0x7610, R4 ;  /* 0x0000761005047816 */ /* 0x010fe40000000004 */
        /* <DEDUP_REMOVED lines=13> */
[----:B--2---:R-:W-:-:S02]  /*41c0*/  PRMT R0, R3, 0x7610, R0 ;  /* 0x0000761003007816 */ /* 0x004fc40000000000 */
[----:B------:R-:W-:Y:S01]  /*41d0*/  @P5 LEA.HI.X R189, R16, UR17, RZ, 0x4, P6 ;  /* 0x0000001110bd5c11 */ /* 0x000fe2000b0f24ff */
[----:B------:R-:W2:Y:S01]  /*41e0*/  LDG.E.128 R184, desc[UR4][R184.64] ;  /* 0x00000004b8b87981 */ /* 0x000ea2000c1e1d00 */
[----:B------:R-:W-:-:S05]  /*41f0*/  @P5 PRMT R183, R183, 0x5410, R0 ;  /* 0x00005410b7b75816 */ /* 0x000fca0000000000 */
[----:B------:R0:W-:Y:S02]  /*4200*/  @P5 STG.E.128 desc[UR4][R188.64], R180 ;  /* 0x000000b4bc005986 */ /* 0x0001e4000c101d04 */
[----:B0-----:R-:W-:-:S04]  /*4210*/  MOV R188, R22 ;  /* 0x0000001600bc7202 */ /* 0x001fc80000000f00 */
[----:B------:R-:W-:Y:S01]  /*4220*/  LOP3.LUT P5, RZ, R188, 0xff, RZ, 0xc0, !PT ;  /* 0x000000ffbcff7812 */ /* 0x000fe200078ac0ff */
[----:B------:R-:W-:Y:S01]  /*4230*/  FMUL.FTZ R189, R226, R17 ;  /* 0x00000011e2bd7220 */ /* 0x000fe20000410000 */
[----:B------:R-:W-:-:S03]  /*4240*/  HFMA2.MMA R226, -RZ, RZ, 0, 0 ;  /* 0x00000000ffe27435 */ /* 0x000fc600000001ff */
[----:B------:R-:W-:-:S08]  /*4250*/  FMUL.FTZ R189, R189, UR15 ;  /* 0x0000000fbdbd7c20 */ /* 0x000fd00008410000 */
[----:B--2---:R-:W-:-:S05]  /*4260*/  @P5 SHF.L.U32 R188, R184, 0x10, RZ ;  /* 0x00000010b8bc5819 */ /* 0x004fca00000006ff */
[----:B------:R-:W-:Y:S01]  /*4270*/  @P5 FMUL.FTZ R226, R189, R188 ;  /* 0x000000bcbde25220 */ /* 0x000fe20000410000 */
[----:B------:R-:W-:-:S05]  /*4280*/  FMUL.FTZ R188, R156, R189 ;  /* 0x000000bd9cbc7220 */ /* 0x000fca0000410000 */
        /* <DEDUP_REMOVED lines=8> */
[----:B------:R-:W-:-:S05]  /*4310*/  FMUL.FTZ R184, R157, R189 ;  /* 0x000000bd9db87220 */ /* 0x000fca0000410000 */
[----:B------:R-:W-:Y:S02]  /*4320*/  FSEL R3, R184, RZ, P5 ;  /* 0x000000ffb8037208 */ /* 0x000fe40002800000 */
[----:B------:R-:W-:Y:S01]  /*4330*/  LOP3.LUT P5, RZ, R22, 0xff0000, RZ, 0xc0, !PT ;  /* 0x00ff000016ff7812 */ /* 0x000fe200078ac0ff */
[----:B------:R-:W-:Y:S01]  /*4340*/  FMUL.FTZ R184, R248, R17 ;  /* 0x00000011f8b87220 */ /* 0x000fe20000410000 */
[----:B------:R-:W-:-:S03]  /*4350*/  HFMA2.MMA R248, -RZ, RZ, 0, 0 ;  /* 0x00000000fff87435 */ /* 0x000fc600000001ff */
        /* <DEDUP_REMOVED lines=66> */
.L_x_4009:
[----:B------:R-:W-:Y:S05]  /*4780*/  BSYNC B0 ;  /* 0x0000000000007941 */ /* 0x000fea0003800000 */
.L_x_4008:
[----:B0-23--:R-:W2:Y:S01]  /*4790*/  LDL R184, [R1+0x60] ;  /* 0x0000600001b87983 */ /* 0x00dea20000100800 */
[----:B------:R-:W-:Y:S01]  /*47a0*/  BSSY B0, `(.L_x_4010) ;  /* 0x00000a0000007945 */ /* 0x000fe20003800000 */
[----:B--2---:R-:W-:-:S13]  /*47b0*/  ISETP.NE.AND P5, PT, R184, RZ, PT ;  /* 0x000000ffb800720c */ /* 0x004fda0003fa5270 */
[----:B------:R-:W-:Y:S05]  /*47c0*/  @!P5 BRA `(.L_x_4011) ;  /* 0x000000080074d947 */ /* 0x000fea0003800000 */
[----:B------:R-:W2:Y:S01]  /*47d0*/  LDL R184, [R1] ;  /* 0x0000000001b87983 */ /* 0x000ea20000100800 */
[----:B------:R-:W-:-:S04]  /*47e0*/  ISETP.NE.AND P5, PT, R2, RZ, PT ;  /* 0x000000ff0200720c */ /* 0x000fc80003fa5270 */
[----:B------:R-:W-:Y:S02]  /*47f0*/  FSEL R185, R190, RZ, !P5 ;  /* 0x000000ffbeb97208 */ /* 0x000fe40006800000 */
[----:B------:R-:W-:-:S03]  /*4800*/  ISETP.NE.U32.AND P5, PT, RZ, UR8, PT ;  /* 0x00000008ff007c0c */ /* 0x000fc6000bfa5070 */
[-CC-:B------:R-:W-:Y:S01]  /*4810*/  FFMA.FTZ R189, R212, R191.reuse, R185.reuse ;  /* 0x000000bfd4bd7223 */ /* 0x180fe200000100b9 */
[----:B------:R-:W-:Y:S01]  /*4820*/  ISETP.NE.AND.EX P5, PT, RZ, UR9, PT, P5 ;  /* 0x00000009ff007c0c */ /* 0x000fe2000bfa5350 */
[-CC-:B------:R-:W-:Y:S01]  /*4830*/  FFMA.FTZ R188, R210, R191.reuse, R185.reuse ;  /* 0x000000bfd2bc7223 */ /* 0x180fe200000100b9 */
[-CC-:B------:R-:W-:Y:S01]  /*4840*/  FFMA.FTZ R221, R208, R191.reuse, R185.reuse ;  /* 0x000000bfd0dd7223 */ /* 0x180fe200000100b9 */
[-CC-:B------:R-:W-:Y:S01]  /*4850*/  FFMA.FTZ R187, R206, R191.reuse, R185.reuse ;  /* 0x000000bfcebb7223 */ /* 0x180fe200000100b9 */
[----:B------:R-:W-:Y:S01]  /*4860*/  FFMA.FTZ R186, R204, R191, R185 ;  /* 0x000000bfccba7223 */ /* 0x000fe200000100b9 */
[----:B------:R-:W-:Y:S01]  /*4870*/  FADD.FTZ R189, R211, -R189 ;  /* 0x800000bdd3bd7221 */ /* 0x000fe20000010000 */
[----:B------:R-:W-:Y:S01]  /*4880*/  FADD.FTZ R188, R209, -R188 ;  /* 0x800000bcd1bc7221 */ /* 0x000fe20000010000 */
[----:B------:R-:W-:Y:S01]  /*4890*/  FADD.FTZ R187, R205, -R187 ;  /* 0x800000bbcdbb7221 */ /* 0x000fe20000010000 */
[----:B------:R-:W-:Y:S02]  /*48a0*/  FADD.FTZ R186, R203, -R186 ;  /* 0x800000bacbba7221 */ /* 0x000fe40000010000 */
[C---:B-----5:R-:W-:Y:S01]  /*48b0*/  FMUL.FTZ R225, R194.reuse, R188 ;  /* 0x000000bcc2e17220 */ /* 0x060fe20000410000 */
[----:B------:R-:W-:Y:S01]  /*48c0*/  FMUL.FTZ R226, R194, R187 ;  /* 0x000000bbc2e27220 */ /* 0x000fe20000410000 */
[-CC-:B--2---:R-:W-:Y:S01]  /*48d0*/  FFMA.FTZ R190, R184, R191.reuse, R185.reuse ;  /* 0x000000bfb8be7223 */ /* 0x184fe200000100b9 */
[-CC-:B------:R-:W-:Y:S01]  /*48e0*/  FFMA.FTZ R184, R227, R191.reuse, R185.reuse ;  /* 0x000000bfe3b87223 */ /* 0x180fe200000100b9 */
[----:B------:R-:W-:Y:S01]  /*48f0*/  FFMA.FTZ R185, R202, R191, R185 ;  /* 0x000000bfcab97223 */ /* 0x000fe200000100b9 */
[----:B------:R-:W-:Y:S01]  /*4900*/  FADD.FTZ R191, R207, -R221 ;  /* 0x800000ddcfbf7221 */ /* 0x000fe20000010000 */
[----:B------:R-:W-:Y:S01]  /*4910*/  FADD.FTZ R190, R229, -R190 ;  /* 0x800000bee5be7221 */ /* 0x000fe20000010000 */
[----:B------:R-:W-:Y:S01]  /*4920*/  FADD.FTZ R184, R213, -R184 ;  /* 0x800000b8d5b87221 */ /* 0x000fe20000010000 */
[----:B------:R-:W-:Y:S01]  /*4930*/  FADD.FTZ R185, R201, -R185 ;  /* 0x800000b9c9b97221 */ /* 0x000fe20000010000 */
[C---:B------:R-:W-:Y:S01]  /*4940*/  FMUL.FTZ R221, R194.reuse, R189 ;  /* 0x000000bdc2dd7220 */ /* 0x040fe20000410000 */
[C---:B------:R-:W-:Y:S01]  /*4950*/  FMUL.FTZ R224, R194.reuse, R190 ;  /* 0x000000bec2e07220 */ /* 0x040fe20000410000 */
[----:B------:R-:W-:Y:S01]  /*4960*/  FMUL.FTZ R247, R194, R184 ;  /* 0x000000b8c2f77220 */ /* 0x000fe20000410000 */
[----:B------:R-:W-:Y:S01]  /*4970*/  @P5 PRMT R184, R24, 0x7632, R184 ;  /* 0x0000763218b85816 */ /* 0x000fe200000000b8 */
[C---:B------:R-:W-:Y:S01]  /*4980*/  FMUL.FTZ R191, R194.reuse, R191 ;  /* 0x000000bfc2bf7220 */ /* 0x040fe20000410000 */
[C---:B------:R-:W-:Y:S01]  /*4990*/  FMUL.FTZ R190, R194.reuse, R186 ;  /* 0x000000bac2be7220 */ /* 0x040fe20000410000 */
[----:B------:R-:W-:Y:S01]  /*49a0*/  FMUL.FTZ R194, R194, R185 ;  /* 0x000000b9c2c27220 */ /* 0x000fe20000410000 */
[----:B------:R-:W-:-:S02]  /*49b0*/  @P5 SHF.L.U32 R184, R184, 0x10, RZ ;  /* 0x00000010b8b85819 */ /* 0x000fc400000006ff */
[----:B------:R-:W-:Y:S02]  /*49c0*/  @P5 PRMT R185, R25, 0x7632, R185 ;  /* 0x0000763219b95816 */ /* 0x000fe400000000b9 */
[----:B------:R-:W-:Y:S01]  /*49d0*/  @P5 PRMT R186, R26, 0x7632, R186 ;  /* 0x000076321aba5816 */ /* 0x000fe200000000ba */
[--C-:B------:R-:W-:Y:S01]  /*49e0*/  @P5 FADD.FTZ R247, R247, R184.reuse ;  /* 0x000000b8f7f75221 */ /* 0x100fe20000010000 */
[----:B------:R-:W-:Y:S02]  /*49f0*/  @P5 PRMT R184, R27, 0x7632, R184 ;  /* 0x000076321bb85816 */ /* 0x000fe400000000b8 */
[----:B------:R-:W-:Y:S02]  /*4a00*/  @P5 SHF.L.U32 R185, R185, 0x10, RZ ;  /* 0x00000010b9b95819 */ /* 0x000fe400000006ff */
[----:B------:R-:W-:Y:S02]  /*4a10*/  @P5 SHF.L.U32 R184, R184, 0x10, RZ ;  /* 0x00000010b8b85819 */ /* 0x000fe400000006ff */
[----:B------:R-:W-:Y:S01]  /*4a20*/  @P5 SHF.L.U32 R186, R186, 0x10, RZ ;  /* 0x00000010baba5819 */ /* 0x000fe200000006ff */
[----:B------:R-:W-:Y:S01]  /*4a30*/  @P5 FADD.FTZ R225, R225, R185 ;  /* 0x000000b9e1e15221 */ /* 0x000fe20000010000 */
[----:B------:R-:W-:Y:S01]  /*4a40*/  @P5 SHF.L.U32 R185, R25, 0x10, RZ ;  /* 0x0000001019b95819 */ /* 0x000fe200000006ff */
[----:B------:R-:W-:Y:S01]  /*4a50*/  @P5 FADD.FTZ R194, R194, R184 ;  /* 0x000000b8c2c25221 */ /* 0x000fe20000010000 */
[----:B------:R-:W-:Y:S01]  /*4a60*/  @P5 SHF.L.U32 R184, R24, 0x10, RZ ;  /* 0x0000001018b85819 */ /* 0x000fe200000006ff */
[----:B------:R-:W-:-:S02]  /*4a70*/  @P5 FADD.FTZ R226, R226, R186 ;  /* 0x000000bae2e25221 */ /* 0x000fc40000010000 */
[----:B------:R-:W-:Y:S01]  /*4a80*/  @P5 FADD.FTZ R221, R221, R185 ;  /* 0x000000b9dddd5221 */ /* 0x000fe20000010000 */
[----:B------:R-:W-:Y:S01]  /*4a90*/  @P5 SHF.L.U32 R185, R27, 0x10, RZ ;  /* 0x000000101bb95819 */ /* 0x000fe200000006ff */
[----:B------:R-:W-:Y:S01]  /*4aa0*/  @P5 FADD.FTZ R224, R224, R184 ;  /* 0x000000b8e0e05221 */ /* 0x000fe20000010000 */
[----:B------:R-:W-:-:S03]  /*4ab0*/  @P5 SHF.L.U32 R184, R26, 0x10, RZ ;  /* 0x000000101ab85819 */ /* 0x000fc600000006ff */
[----:B------:R-:W-:Y:S02]  /*4ac0*/  @P5 FADD.FTZ R190, R190, R185 ;  /* 0x000000b9bebe5221 */ /* 0x000fe40000010000 */
[----:B------:R-:W-:Y:S01]  /*4ad0*/  @P5 FADD.FTZ R191, R191, R184 ;  /* 0x000000b8bfbf5221 */ /* 0x000fe20000010000 */
[----:B------:R-:W-:-:S04]  /*4ae0*/  ISETP.NE.U32.AND P5, PT, RZ, UR16, PT ;  /* 0x00000010ff007c0c */ /* 0x000fc8000bfa5070 */
[----:B------:R-:W-:-:S13]  /*4af0*/  ISETP.NE.AND.EX P5, PT, RZ, UR17, PT, P5 ;  /* 0x00000011ff007c0c */ /* 0x000fda000bfa5350 */
[----:B------:R-:W-:Y:S02]  /*4b00*/  @P5 F2FP.BF16.F32.PACK_AB R184, RZ, R224 ;  /* 0x000000e0ffb8523e */ /* 0x000fe400000010ff */
[----:B------:R-:W-:Y:S02]  /*4b10*/  @P5 F2FP.BF16.F32.PACK_AB R185, RZ, R221 ;  /* 0x000000ddffb9523e */ /* 0x000fe400000010ff */
[----:B------:R-:W-:Y:S02]  /*4b20*/  @P5 PRMT R180, R184, 0x7610, R180 ;  /* 0x00007610b8b45816 */ /* 0x000fe400000000b4 */
[----:B------:R-:W-:Y:S02]  /*4b30*/  @P5 PRMT R181, R185, 0x7610, R181 ;  /* 0x00007610b9b55816 */ /* 0x000fe400000000b5 */
[----:B------:R-:W0:Y:S01]  /*4b40*/  LDC.64 R184, c[0x0][0x220] ;  /* 0x00008800ffb87b82 */ /* 0x000e220000000a00 */
[----:B------:R-:W-:Y:S02]  /*4b50*/  @P5 F2FP.BF16.F32.PACK_AB R186, RZ, R191 ;  /* 0x000000bfffba523e */ /* 0x000fe400000010ff */
[----:B------:R-:W-:-:S02]  /*4b60*/  @P5 F2FP.BF16.F32.PACK_AB R187, RZ, R190 ;  /* 0x000000beffbb523e */ /* 0x000fc400000010ff */
[----:B------:R-:W-:Y:S02]  /*4b70*/  @P5 PRMT R182, R186, 0x7610, R182 ;  /* 0x00007610bab65816 */ /* 0x000fe400000000b6 */
[----:B------:R-:W-:Y:S02]  /*4b80*/  @P5 PRMT R183, R187, 0x7610, R183 ;  /* 0x00007610bbb75816 */ /* 0x000fe400000000b7 */
[----:B------:R-:W-:Y:S02]  /*4b90*/  @P5 F2FP.BF16.F32.PACK_AB R186, RZ, R225 ;  /* 0x000000e1ffba523e */ /* 0x000fe400000010ff */
[----:B------:R-:W-:Y:S02]  /*4ba0*/  @P5 F2FP.BF16.F32.PACK_AB R187, RZ, R226 ;  /* 0x000000e2ffbb523e */ /* 0x000fe400000010ff */
[----:B------:R-:W-:Y:S02]  /*4bb0*/  @P5 PRMT R181, R181, 0x5410, R186 ;  /* 0x00005410b5b55816 */ /* 0x000fe400000000ba */
[----:B------:R-:W-:-:S02]  /*4bc0*/  @P5 PRMT R182, R182, 0x5410, R187 ;  /* 0x00005410b6b65816 */ /* 0x000fc400000000bb */
[----:B------:R-:W-:Y:S02]  /*4bd0*/  @P5 F2FP.BF16.F32.PACK_AB R248, RZ, R247 ;  /* 0x000000f7fff8523e */ /* 0x000fe400000010ff */
[----:B------:R-:W-:Y:S02]  /*4be0*/  @P5 LEA R188, P6, R16, UR16, 0x4 ;  /* 0x0000001010bc5c11 */ /* 0x000fe4000f8c20ff */
[----:B------:R-:W-:Y:S01]  /*4bf0*/  @P5 PRMT R180, R180, 0x5410, R248 ;  /* 0x00005410b4b45816 */ /* 0x000fe200000000f8 */
[C---:B0-----:R-:W-:Y:S01]  /*4c00*/  IMAD.WIDE.U32 R184, R16.reuse, 0x10, R184 ;  /* 0x0000001010b87825 */ /* 0x041fe200078e00b8 */
[----:B------:R-:W-:-:S05]  /*4c10*/  @P5 LEA.HI.X R189, R16, UR17, RZ, 0x4, P6 ;  /* 0x0000001110bd5c11 */ /* 0x000fca000b0f24ff */
[----:B------:R-:W2:Y:S01]  /*4c20*/  LDG.E.128 R184, desc[UR4][R184.64] ;  /* 0x00000004b8b87981 */ /* 0x000ea2000c1e1d00 */
[----:B------:R-:W-:Y:S01]  /*4c30*/  @P5 F2FP.BF16.F32.PACK_AB R248, RZ, R194 ;  /* 0x000000c2fff8523e */ /* 0x000fe200000010ff */
[-C--:B------:R-:W-:Y:S01]  /*4c40*/  FMUL.FTZ R221, R221, R17.reuse ;  /* 0x00000011dddd7220 */ /* 0x080fe20000410000 */
[-C--:B------:R-:W-:Y:S01]  /*4c50*/  FMUL.FTZ R225, R225, R17.reuse ;  /* 0x00000011e1e17220 */ /* 0x080fe20000410000 */
[----:B------:R-:W-:Y:S01]  /*4c60*/  FMUL.FTZ R190, R190, R17 ;  /* 0x00000011bebe7220 */ /* 0x000fe20000410000 */
[----:B------:R-:W-:-:S03]  /*4c70*/  @P5 PRMT R183, R183, 0x5410, R248 ;  /* 0x00005410b7b75816 */ /* 0x000fc600000000f8 */
[----:B------:R-:W-:Y:S02]  /*4c80*/  FMUL.FTZ R190, R190, UR15 ;  /* 0x0000000fbebe7c20 */ /* 0x000fe40008410000 */
[----:B------:R0:W-:Y:S02]  /*4c90*/  @P5 STG.E.128 desc[UR4][R188.64], R180 ;  /* 0x000000b4bc005986 */ /* 0x0001e4000c101d04 */
[----:B0-----:R-:W-:Y:S01]  /*4ca0*/  MOV R188, R192 ;  /* 0x000000c000bc7202 */ /* 0x001fe20000000f00 */
[----:B------:R-:W-:-:S03]  /*4cb0*/  FMUL.FTZ R189, R224, R17 ;  /* 0x00000011e0bd7220 */ /* 0x000fc60000410000 */
[----:B------:R-:W-:Y:S01]  /*4cc0*/  LOP3.LUT P5, RZ, R188, 0xff, RZ, 0xc0, !PT ;  /* 0x000000ffbcff7812 */ /* 0x000fe200078ac0ff */
[----:B------:R-:W-:Y:S01]  /*4cd0*/  FMUL.FTZ R224, R189, UR15 ;  /* 0x0000000fbde07c20 */ /* 0x000fe20008410000 */
[----:B------:R-:W-:-:S11]  /*4ce0*/  HFMA2.MMA R189, -RZ, RZ, 0, 0 ;  /* 0x00000000ffbd7435 */ /* 0x000fd600000001ff */
[----:B--2---:R-:W-:-:S05]  /*4cf0*/  @P5 SHF.L.U32 R188, R184, 0x10, RZ ;  /* 0x00000010b8bc5819 */ /* 0x004fca00000006ff */
[----:B------:R-:W-:Y:S01]  /*4d00*/  @P5 FMUL.FTZ R189, R224, R188 ;  /* 0x000000bce0bd5220 */ /* 0x000fe20000410000 */
[----:B------:R-:W-:Y:S01]  /*4d10*/  FMUL.FTZ R188, R140, R224 ;  /* 0x000000e08cbc7220 */ /* 0x000fe20000410000 */
[-C--:B------:R-:W-:Y:S02]  /*4d20*/  FMUL.FTZ R224, R247, R17.reuse ;  /* 0x00000011f7e07220 */ /* 0x080fe40000410000 */
[----:B------:R-:W-:Y:S01]  /*4d30*/  FADD.FTZ R44, R44, R189 ;  /* 0x000000bd2c2c7221 */ /* 0x000fe20000010000 */
[----:B------:R-:W-:Y:S01]  /*4d40*/  FMUL.FTZ R189, R191, R17 ;  /* 0x00000011bfbd7220 */ /* 0x000fe20000410000 */
[----:B------:R-:W-:Y:S01]  /*4d50*/  FSEL R188, R188, RZ, P5 ;  /* 0x000000ffbcbc7208 */ /* 0x000fe20002800000 */
[----:B------:R-:W-:Y:S01]  /*4d60*/  FMUL.FTZ R247, R224, UR15 ;  /* 0x0000000fe0f77c20 */ /* 0x000fe20008410000 */
[----:B------:R-:W-:Y:S01]  /*4d70*/  LOP3.LUT P5, RZ, R192, 0xff00, RZ, 0xc0, !PT ;  /* 0x0000ff00c0ff7812 */ /* 0x000fe200078ac0ff */
[----:B------:R-:W-:Y:S01]  /*4d80*/  HFMA2.MMA R191, -RZ, RZ, 0, 0 ;  /* 0x00000000ffbf7435 */ /* 0x000fe200000001ff */
[----:B------:R-:W-:Y:S01]  /*4d90*/  MOV R224, RZ ;  /* 0x000000ff00e07202 */ /* 0x000fe20000000f00 */
[----:B------:R-:W-:-:S10]  /*4da0*/  FMUL.FTZ R189, R189, UR15 ;  /* 0x0000000fbdbd7c20 */ /* 0x000fd40008410000 */
[----:B------:R-:W-:-:S04]  /*4db0*/  @P5 PRMT R184, R184, 0x7632, R184 ;  /* 0x00007632b8b85816 */ /* 0x000fc800000000b8 */
[----:B------:R-:W-:-:S05]  /*4dc0*/  @P5 SHF.L.U32 R184, R184, 0x10, RZ ;  /* 0x00000010b8b85819 */ /* 0x000fca00000006ff */
[----:B------:R-:W-:Y:S01]  /*4dd0*/  @P5 FMUL.FTZ R224, R247, R184 ;  /* 0x000000b8f7e05220 */ /* 0x000fe20000410000 */
[----:B------:R-:W-:Y:S01]  /*4de0*/  FMUL.FTZ R184, R141, R247 ;  /* 0x000000f78db87220 */ /* 0x000fe20000410000 */
[----:B------:R-:W-:Y:S01]  /*4df0*/  FMUL.FTZ R247, R221, UR15 ;  /* 0x0000000fddf77c20 */ /* 0x000fe20008410000 */
[----:B------:R-:W-:Y:S01]  /*4e00*/  HFMA2.MMA R221, -RZ, RZ, 0, 0 ;  /* 0x00000000ffdd7435 */ /* 0x000fe200000001ff */
[----:B------:R-:W-:Y:S02]  /*4e10*/  FADD.FTZ R45, R45, R224 ;  /* 0x000000e02d2d7221 */ /* 0x000fe40000010000 */
[----:B------:R-:W-:Y:S02]  /*4e20*/  FSEL R184, R184, RZ, P5 ;  /* 0x000000ffb8b87208 */ /* 0x000fe40002800000 */
[----:B------:R-:W-:Y:S02]  /*4e30*/  LOP3.LUT P5, RZ, R192, 0xff0000, RZ, 0xc0, !PT ;  /* 0x00ff0000c0ff7812 */ /* 0x000fe400078ac0ff */
[----:B------:R-:W-:-:S11]  /*4e40*/  F2FP.BF16.F32.PACK_AB R184, R184, R188 ;  /* 0x000000bcb8b8723e */ /* 0x000fd600000010ff */
[----:B------:R-:W-:-:S05]  /*4e50*/  @P5 SHF.L.U32 R248, R185, 0x10, RZ ;  /* 0x00000010b9f85819 */ /* 0x000fca00000006ff */
[----:B------:R-:W-:Y:S01]  /*4e60*/  @P5 FMUL.FTZ R221, R247, R248 ;  /* 0x000000f8f7dd5220 */ /* 0x000fe20000410000 */
[----:B------:R-:W-:-:S03]  /*4e70*/  FMUL.FTZ R247, R142, R247 ;  /* 0x000000f78ef77220 */ /* 0x000fc60000410000 */
[----:B------:R-:W-:Y:S02]  /*4e80*/  FADD.FTZ R46, R46, R221 ;  /* 0x000000dd2e2e7221 */ /* 0x000fe40000010000 */
[----:B------:R-:W-:Y:S01]  /*4e90*/  FSEL R248, R247, RZ, P5 ;  /* 0x000000fff7f87208 */ /* 0x000fe20002800000 */
[----:B------:R-:W-:Y:S01]  /*4ea0*/  FMUL.FTZ R247, R225, UR15 ;  /* 0x0000000fe1f77c20 */ /* 0x000fe20008410000 */
[----:B------:R-:W-:Y:S02]  /*4eb0*/  LOP3.LUT P5, RZ, R192, 0xff000000, RZ, 0xc0, !PT ;  /* 0xff000000c0ff7812 */ /* 0x000fe400078ac0ff */
[----:B------:R-:W-:-:S11]  /*4ec0*/  MOV R225, RZ ;  /* 0x000000ff00e17202 */ /* 0x000fd60000000f00 */
[----:B------:R-:W-:-:S04]  /*4ed0*/  @P5 PRMT R185, R185, 0x7632, R185 ;  /* 0x00007632b9b95816 */ /* 0x000fc800000000b9 */
[----:B------:R-:W-:-:S05]  /*4ee0*/  @P5 SHF.L.U32 R185, R185, 0x10, RZ ;  /* 0x00000010b9b95819 */ /* 0x000fca00000006ff */
[----:B------:R-:W-:Y:S01]  /*4ef0*/  @P5 FMUL.FTZ R225, R247, R185 ;  /* 0x000000b9f7e15220 */ /* 0x000fe20000410000 */
[----:B------:R-:W-:-:S03]  /*4f00*/  FMUL.FTZ R185, R143, R247 ;  /* 0x000000f78fb97220 */ /* 0x000fc60000410000 */
[----:B------:R-:W-:Y:S02]  /*4f10*/  FADD.FTZ R47, R47, R225 ;  /* 0x000000e12f2f7221 */ /* 0x000fe40000010000 */
[----:B------:R-:W-:Y:S02]  /*4f20*/  FSEL R185, R185, RZ, P5 ;  /* 0x000000ffb9b97208 */ /* 0x000fe40002800000 */
[----:B------:R-:W-:Y:S02]  /*4f30*/  LOP3.LUT P5, RZ, R193, 0xff, RZ, 0xc0, !PT ;  /* 0x000000ffc1ff7812 */ /* 0x000fe400078ac0ff */
[----:B------:R-:W-:-:S11]  /*4f40*/  F2FP.BF16.F32.PACK_AB R185, R185, R248 ;  /* 0x000000f8b9b9723e */ /* 0x000fd600000010ff */
[----:B------:R-:W-:-:S04]  /*4f50*/  @P5 IMAD.U32 R247, R186, 0x10000, RZ ;  /* 0x00010000baf75824 */ /* 0x000fc800078e00ff */
[----:B------:R-:W-:Y:S01]  /*4f60*/  @P5 FMUL.FTZ R191, R189, R247 ;  /* 0x000000f7bdbf5220 */ /* 0x000fe20000410000 */
[----:B------:R-:W-:-:S03]  /*4f70*/  FMUL.FTZ R189, R136, R189 ;  /* 0x000000bd88bd7220 */ /* 0x000fc60000410000 */
[----:B------:R-:W-:Y:S02]  /*4f80*/  FADD.FTZ R40, R40, R191 ;  /* 0x000000bf28287221 */ /* 0x000fe40000010000 */
[----:B------:R-:W-:Y:S01]  /*4f90*/  FSEL R247, R189, RZ, P5 ;  /* 0x000000ffbdf77208 */ /* 0x000fe20002800000 */
[----:B------:R-:W-:Y:S01]  /*4fa0*/  FMUL.FTZ R189, R226, R17 ;  /* 0x00000011e2bd7220 */ /* 0x000fe20000410000 */
[----:B------:R-:W-:Y:S02]  /*4fb0*/  LOP3.LUT P5, RZ, R193, 0xff00, RZ, 0xc0, !PT ;  /* 0x0000ff00c1ff7812 */ /* 0x000fe400078ac0ff */
[----:B------:R-:W-:Y:S01]  /*4fc0*/  MOV R226, RZ ;  /* 0x000000ff00e27202 */ /* 0x000fe20000000f00 */
[----:B------:R-:W-:-:S10]  /*4fd0*/  FMUL.FTZ R189, R189, UR15 ;  /* 0x0000000fbdbd7c20 */ /* 0x000fd40008410000 */
[----:B------:R-:W-:-:S04]  /*4fe0*/  @P5 PRMT R186, R186, 0x7632, R186 ;  /* 0x00007632baba5816 */ /* 0x000fc800000000ba */
[----:B------:R-:W-:-:S05]  /*4ff0*/  @P5 SHF.L.U32 R186, R186, 0x10, RZ ;  /* 0x00000010baba5819 */ /* 0x000fca00000006ff */
[----:B------:R-:W-:Y:S01]  /*5000*/  @P5 FMUL.FTZ R226, R189, R186 ;  /* 0x000000babde25220 */ /* 0x000fe20000410000 */
[----:B------:R-:W-:Y:S01]  /*5010*/  FMUL.FTZ R186, R137, R189 ;  /* 0x000000bd89ba7220 */ /* 0x000fe20000410000 */
[----:B------:R-:W-:Y:S01]  /*5020*/  FMUL.FTZ R189, R194, R17 ;  /* 0x00000011c2bd7220 */ /* 0x000fe20000410000 */
[----:B------:R-:W-:Y:S01]  /*5030*/  HFMA2.MMA R17, -RZ, RZ, 0, 0 ;  /* 0x00000000ff117435 */ /* 0x000fe200000001ff */
[----:B------:R-:W-:Y:S02]  /*5040*/  FADD.FTZ R41, R41, R226 ;  /* 0x000000e229297221 */ /* 0x000fe40000010000 */
[----:B------:R-:W-:Y:S01]  /*5050*/  FSEL R186, R186, RZ, P5 ;  /* 0x000000ffbaba7208 */ /* 0x000fe20002800000 */
[----:B------:R-:W-:Y:S01]  /*5060*/  FMUL.FTZ R189, R189, UR15 ;  /* 0x0000000fbdbd7c20 */ /* 0x000fe20008410000 */
[----:B------:R-:W-:Y:S02]  /*5070*/  LOP3.LUT P5, RZ, R193, 0xff0000, RZ, 0xc0, !PT ;  /* 0x00ff0000c1ff7812 */ /* 0x000fe400078ac0ff */
[----:B------:R-:W-:-:S11]  /*5080*/  F2FP.BF16.F32.PACK_AB R186, R186, R247 ;  /* 0x000000f7baba723e */ /* 0x000fd600000010ff */
[----:B------:R-:W-:-:S05]  /*5090*/  @P5 SHF.L.U32 R194, R187, 0x10, RZ ;  /* 0x00000010bbc25819 */ /* 0x000fca00000006ff */
[----:B------:R-:W-:Y:S01]  /*50a0*/  @P5 FMUL.FTZ R17, R190, R194 ;  /* 0x000000c2be115220 */ /* 0x000fe20000410000 */
[----:B------:R-:W-:-:S03]  /*50b0*/  FMUL.FTZ R190, R138, R190 ;  /* 0x000000be8abe7220 */ /* 0x000fc60000410000 */
[----:B------:R-:W-:Y:S02]  /*50c0*/  FADD.FTZ R42, R42, R17 ;  /* 0x000000112a2a7221 */ /* 0x000fe40000010000 */
[----:B------:R-:W-:Y:S02]  /*50d0*/  FSEL R194, R190, RZ, P5 ;  /* 0x000000ffbec27208 */ /* 0x000fe40002800000 */
        /* <DEDUP_REMOVED lines=8> */
[C---:B------:R-:W-:Y:S02]  /*5160*/  LEA R188, P5, R16.reuse, UR18, 0x4 ;  /* 0x0000001210bc7c11 */ /* 0x040fe4000f8a20ff */
[----:B------:R-:W-:Y:S02]  /*5170*/  F2FP.BF16.F32.PACK_AB R187, R187, R194 ;  /* 0x000000c2bbbb723e */ /* 0x000fe400000010ff */
[----:B------:R-:W-:-:S05]  /*5180*/  LEA.HI.X R189, R16, UR19, RZ, 0x4, P5 ;  /* 0x0000001310bd7c11 */ /* 0x000fca000a8f24ff */
[----:B------:R0:W-:Y:S04]  /*5190*/  STG.E.128 desc[UR4][R188.64], R184 ;  /* 0x000000b8bc007986 */ /* 0x0001e8000c101d04 */
.L_x_4011:
[----:B------:R-:W-:Y:S05]  /*51a0*/  BSYNC B0 ;  /* 0x0000000000007941 */ /* 0x000fea0003800000 */
.L_x_4010:
[----:B-----5:R-:W-:Y:S02]  /*51b0*/  IADD3 R3, R3, UR20, RZ ;  /* 0x0000001403037c10 */ /* 0x020fe4000fffe0ff */
[----:B------:R-:W-:Y:S02]  /*51c0*/  SEL R16, RZ, 0x1, P4 ;  /* 0x00000001ff107807 */ /* 0x000fe40002000000 */
[----:B------:R-:W-:Y:S02]  /*51d0*/  ISETP.GE.AND P4, PT, R3, UR21, PT ;  /* 0x0000001503007c0c */ /* 0x000fe4000bf86270 */
[----:B------:R-:W-:-:S11]  /*51e0*/  PRMT R247, R16, 0x7610, R247 ;  /* 0x0000761010f77816 */ /* 0x000fd600000000f7 */
[----:B------:R-:W-:Y:S05]  /*51f0*/  @!P4 BRA `(.L_x_4012) ;  /* 0xffffffb400c4c947 */ /* 0x000fea000383ffff */
.L_x_3994:
[----:B------:R-:W2:Y:S04]  /*5200*/  LDL.LU R17, [R1+0x58] ;  /* 0x0000580001117983 */ /* 0x000ea80000300800 */
[----:B------:R-:W1:Y:S01]  /*5210*/  LDL.LU R16, [R1+0x5c] ;  /* 0x00005c0001107983 */ /* 0x000e620000300800 */
[----:B------:R-:W3:Y:S01]  /*5220*/  S2UR UR6, SR_CTAID.X ;  /* 0x00000000000679c3 */ /* 0x000ee20000002500 */
[----:B------:R-:W-:Y:S01]  /*5230*/  BSSY B0, `(.L_x_4013) ;  /* 0x0000013000007945 */ /* 0x000fe20003800000 */
[----:B------:R-:W3:Y:S02]  /*5240*/  S2R R0, SR_TID.X ;  /* 0x0000000000007919 */ /* 0x000ee40000002100 */
[----:B---3--:R-:W-:-:S05]  /*5250*/  LEA.HI R0, R0, UR6, RZ, 0x18 ;  /* 0x0000000600007c11 */ /* 0x008fca000f8fc0ff */
[----:B--2---:R-:W-:-:S05]  /*5260*/  IMAD R0, R0, R17, RZ ;  /* 0x0000001100007224 */ /* 0x004fca00078e02ff */
[----:B-1----:R-:W-:Y:S01]  /*5270*/  LEA.HI R9, R0, R16, RZ, 0x1d ;  /* 0x0000001000097211 */ /* 0x002fe200078fe8ff */
        /* <DEDUP_REMOVED lines=14> */
.L_x_4014:
[----:B------:R-:W-:Y:S05]  /*5360*/  BSYNC B0 ;  /* 0x0000000000007941 */ /* 0x000fea0003800000 */
.L_x_4013:
        /* <DEDUP_REMOVED lines=15> */
.L_x_4016:
[----:B------:R-:W-:Y:S05]  /*5460*/  BSYNC B0 ;  /* 0x0000000000007941 */ /* 0x000fea0003800000 */
.L_x_4015:
        /* <DEDUP_REMOVED lines=15> */
.L_x_4018:
[----:B------:R-:W-:Y:S05]  /*5560*/  BSYNC B0 ;  /* 0x0000000000007941 */ /* 0x000fea0003800000 */
.L_x_4017:
        /* <DEDUP_REMOVED lines=16> */
.L_x_4003:
[----:B------:R-:W-:Y:S01]  /*5670*/  HFMA2.MMA R184, -RZ, RZ, 0, 9.5367431640625e-07 ;  /* 0x00000010ffb87435 */ /* 0x000fe200000001ff */
[----:B------:R-:W-:Y:S02]  /*5680*/  MOV R188, R226 ;  /* 0x000000e200bc7202 */ /* 0x000fe40000000f00 */
[----:B------:R-:W-:Y:S02]  /*5690*/  MOV R185, 0x1f ;  /* 0x0000001f00b97802 */ /* 0x000fe40000000f00 */
[----:B------:R-:W-:-:S07]  /*56a0*/  MOV R187, 0xffffffff ;  /* 0xffffffff00bb7802 */ /* 0x000fce0000000f00 */
[----:B-1---5:R-:W-:Y:S05]  /*56b0*/  WARPSYNC.COLLECTIVE R187, `(.L_x_4019) ;  /* 0x00000000bb087348 */ /* 0x022fea0003c00000 */
[----:B------:R0:W2:Y:S02]  /*56c0*/  SHFL.DOWN P6, R191, R188, R184, R185 ;  /* 0x080000b8bcbf7389 */ /* 0x0000a400000c00b9 */
[----:B012--5:R-:W-:Y:S01]  /*56d0*/  ENDCOLLECTIVE ;  /* 0x000000000000791b */ /* 0x027fe20003800000 */
.L_x_4019:
[----:B------:R-:W-:Y:S02]  /*56e0*/  MOV R188, R224 ;  /* 0x000000e000bc7202 */ /* 0x000fe40000000f00 */
[----:B------:R-:W-:-:S05]  /*56f0*/  MOV R184, R191 ;  /* 0x000000bf00b87202 */ /* 0x000fca0000000f00 */
[----:B------:R-:W-:Y:S01]  /*5700*/  FADD.FTZ R189, R184, R226 ;  /* 0x000000e2b8bd7221 */ /* 0x000fe20000010000 */
[----:B------:R-:W-:-:S11]  /*5710*/  HFMA2.MMA R184, -RZ, RZ, 0, 9.5367431640625e-07 ;  /* 0x00000010ffb87435 */ /* 0x000fd600000001ff */
[----:B------:R-:W-:Y:S05]  /*5720*/  WARPSYNC.COLLECTIVE R187, `(.L_x_4020) ;  /* 0x00000000bb087348 */ /* 0x000fea0003c00000 */
[----:B------:R0:W1:Y:S02]  /*5730*/  SHFL.DOWN P6, R191, R188, R184, R185 ;  /* 0x080000b8bcbf7389 */ /* 0x00006400000c00b9 */
[----:B01----:R-:W-:Y:S01]  /*5740*/  ENDCOLLECTIVE ;  /* 0x000000000000791b */ /* 0x003fe20003800000 */
.L_x_4020:
[----:B------:R-:W-:Y:S02]  /*5750*/  MOV R188, R189 ;  /* 0x000000bd00bc7202 */ /* 0x000fe40000000f00 */
[----:B------:R-:W-:-:S05]  /*5760*/  MOV R184, R191 ;  /* 0x000000bf00b87202 */ /* 0x000fca0000000f00 */
[----:B------:R-:W-:Y:S01]  /*5770*/  FADD.FTZ R190, R184, R224 ;  /* 0x000000e0b8be7221 */ /* 0x000fe20000010000 */
[----:B------:R-:W-:-:S11]  /*5780*/  HFMA2.MMA R184, -RZ, RZ, 0, 4.76837158203125e-07 ;  /* 0x00000008ffb87435 */ /* 0x000fd600000001ff */
[----:B------:R-:W-:Y:S05]  /*5790*/  WARPSYNC.COLLECTIVE R187, `(.L_x_4021) ;  /* 0x00000000bb087348 */ /* 0x000fea0003c00000 */
[----:B------:R0:W1:Y:S02]  /*57a0*/  SHFL.DOWN P6, R191, R188, R184, R185 ;  /* 0x080000b8bcbf7389 */ /* 0x00006400000c00b9 */
[----:B01----:R-:W-:Y:S01]  /*57b0*/  ENDCOLLECTIVE ;  /* 0x000000000000791b */ /* 0x003fe20003800000 */
.L_x_4021:
[----:B------:R-:W-:Y:S02]  /*57c0*/  MOV R188, R190 ;  /* 0x000000be00bc7202 */ /* 0x000fe40000000f00 */
[----:B------:R-:W-:-:S05]  /*57d0*/  MOV R184, R191 ;  /* 0x000000bf00b87202 */ /* 0x000fca0000000f00 */
[----:B------:R-:W-:Y:S01]  /*57e0*/  FADD.FTZ R189, R189, R184 ;  /* 0x000000b8bdbd7221 */ /* 0x000fe20000010000 */
[----:B------:R-:W-:-:S11]  /*57f0*/  HFMA2.MMA R184, -RZ, RZ, 0, 4.76837158203125e-07 ;  /* 0x00000008ffb87435 */ /* 0x000fd600000001ff */
[----:B------:R-:W-:Y:S05]  /*5800*/  WARPSYNC.COLLECTIVE R187, `(.L_x_4022) ;  /* 0x00000000bb087348 */ /* 0x000fea0003c00000 */
[----:B------:R0:W1:Y:S02]  /*5810*/  SHFL.DOWN P6, R191, R188, R184, R185 ;  /* 0x080000b8bcbf7389 */ /* 0x00006400000c00b9 */
[----:B01----:R-:W-:Y:S01]  /*5820*/  ENDCOLLECTIVE ;  /* 0x000000000000791b */ /* 0x003fe20003800000 */
.L_x_4022:
[----:B------:R-:W-:Y:S02]  /*5830*/  MOV R188, R189 ;  /* 0x000000bd00bc7202 */ /* 0x000fe40000000f00 */
[----:B------:R-:W-:-:S05]  /*5840*/  MOV R184, R191 ;  /* 0x000000bf00b87202 */ /* 0x000fca0000000f00 */
[----:B------:R-:W-:Y:S01]  /*5850*/  FADD.FTZ R190, R190, R184 ;  /* 0x000000b8bebe7221 */ /* 0x000fe20000010000 */
[----:B------:R-:W-:-:S11]  /*5860*/  HFMA2.MMA R184, -RZ, RZ, 0, 2.384185791015625e-07 ;  /* 0x00000004ffb87435 */ /* 0x000fd600000001ff */
[----:B------:R-:W-:Y:S05]  /*5870*/  WARPSYNC.COLLECTIVE R187, `(.L_x_4023) ;  /* 0x00000000bb087348 */ /* 0x000fea0003c00000 */
[----:B------:R0:W1:Y:S02]  /*5880*/  SHFL.DOWN P6, R191, R188, R184, R185 ;  /* 0x080000b8bcbf7389 */ /* 0x00006400000c00b9 */
[----:B01----:R-:W-:Y:S01]  /*5890*/  ENDCOLLECTIVE ;  /* 0x000000000000791b */ /* 0x003fe20003800000 */
.L_x_4023:
[----:B------:R-:W-:Y:S02]  /*58a0*/  MOV R188, R190 ;  /* 0x000000be00bc7202 */ /* 0x000fe40000000f00 */
[----:B------:R-:W-:-:S05]  /*58b0*/  MOV R184, R191 ;  /* 0x000000bf00b87202 */ /* 0x000fca0000000f00 */
[----:B------:R-:W-:Y:S01]  /*58c0*/  FADD.FTZ R189, R189, R184 ;  /* 0x000000b8bdbd7221 */ /* 0x000fe20000010000 */
[----:B------:R-:W-:-:S11]  /*58d0*/  HFMA2.MMA R184, -RZ, RZ, 0, 2.384185791015625e-07 ;  /* 0x00000004ffb87435 */ /* 0x000fd600000001ff */
[----:B------:R-:W-:Y:S05]  /*58e0*/  WARPSYNC.COLLECTIVE R187, `(.L_x_4024) ;  /* 0x00000000bb087348 */ /* 0x000fea0003c00000 */
[----:B------:R0:W1:Y:S02]  /*58f0*/  SHFL.DOWN P6, R191, R188, R184, R185 ;  /* 0x080000b8bcbf7389 */ /* 0x00006400000c00b9 */
[----:B01----:R-:W-:Y:S01]  /*5900*/  ENDCOLLECTIVE ;  /* 0x000000000000791b */ /* 0x003fe20003800000 */
.L_x_4024:
[----:B------:R-:W-:Y:S02]  /*5910*/  MOV R188, R189 ;  /* 0x000000bd00bc7202 */ /* 0x000fe40000000f00 */
[----:B------:R-:W-:-:S05]  /*5920*/  MOV R184, R191 ;  /* 0x000000bf00b87202 */ /* 0x000fca0000000f00 */
[----:B------:R-:W-:Y:S01]  /*5930*/  FADD.FTZ R221, R190, R184 ;  /* 0x000000b8bedd7221 */ /* 0x000fe20000010000 */
[----:B------:R-:W-:-:S11]  /*5940*/  HFMA2.MMA R184, -RZ, RZ, 0, 1.1920928955078125e-07 ;  /* 0x00000002ffb87435 */ /* 0x000fd600000001ff */
[----:B------:R-:W-:Y:S05]  /*5950*/  WARPSYNC.COLLECTIVE R187, `(.L_x_4025) ;  /* 0x00000000bb087348 */ /* 0x000fea0003c00000 */
[----:B------:R0:W1:Y:S02]  /*5960*/  SHFL.DOWN P6, R191, R188, R184, R185 ;  /* 0x080000b8bcbf7389 */ /* 0x00006400000c00b9 */
[----:B01----:R-:W-:Y:S01]  /*5970*/  ENDCOLLECTIVE ;  /* 0x000000000000791b */ /* 0x003fe20003800000 */
.L_x_4025:
[----:B------:R-:W-:Y:S02]  /*5980*/  MOV R188, R221 ;  /* 0x000000dd00bc7202 */ /* 0x000fe40000000f00 */
[----:B------:R-:W-:-:S05]  /*5990*/  MOV R184, R191 ;  /* 0x000000bf00b87202 */ /* 0x000fca0000000f00 */
[----:B------:R-:W-:Y:S01]  /*59a0*/  FADD.FTZ R190, R189, R184 ;  /* 0x000000b8bdbe7221 */ /* 0x000fe20000010000 */
[----:B------:R-:W-:-:S11]  /*59b0*/  HFMA2.MMA R184, -RZ, RZ, 0, 1.1920928955078125e-07 ;  /* 0x00000002ffb87435 */ /* 0x000fd600000001ff */
[----:B------:R-:W-:Y:S05]  /*59c0*/  WARPSYNC.COLLECTIVE R187, `(.L_x_4026) ;  /* 0x00000000bb087348 */ /* 0x000fea0003c00000 */
[----:B------:R0:W1:Y:S02]  /*59d0*/  SHFL.DOWN P6, R191, R188, R184, R185 ;  /* 0x080000b8bcbf7389 */ /* 0x00006400000c00b9 */
[----:B01----:R-:W-:Y:S01]  /*59e0*/  ENDCOLLECTIVE ;  /* 0x000000000000791b */ /* 0x003fe20003800000 */
.L_x_4026:
[----:B------:R-:W-:Y:S02]  /*59f0*/  MOV R188, R190 ;  /* 0x000000be00bc7202 */ /* 0x000fe40000000f00 */
[----:B------:R-:W-:-:S05]  /*5a00*/  MOV R184, R191 ;  /* 0x000000bf00b87202 */ /* 0x000fca0000000f00 */
[----:B------:R-:W-:Y:S01]  /*5a10*/  FADD.FTZ R189, R221, R184 ;  /* 0x000000b8ddbd7221 */ /* 0x000fe20000010000 */
[----:B------:R-:W-:-:S11]  /*5a20*/  HFMA2.MMA R184, -RZ, RZ, 0, 5.9604644775390625e-08 ;  /* 0x00000001ffb87435 */ /* 0x000fd600000001ff */
[----:B------:R-:W-:Y:S05]  /*5a30*/  WARPSYNC.COLLECTIVE R187, `(.L_x_4027) ;  /* 0x00000000bb087348 */ /* 0x000fea0003c00000 */
[----:B------:R0:W1:Y:S02]  /*5a40*/  SHFL.DOWN P6, R191, R188, R184, R185 ;  /* 0x080000b8bcbf7389 */ /* 0x00006400000c00b9 */
[----:B01----:R-:W-:Y:S01]  /*5a50*/  ENDCOLLECTIVE ;  /* 0x000000000000791b */ /* 0x003fe20003800000 */
.L_x_4027:
[----:B------:R-:W-:Y:S02]  /*5a60*/  MOV R188, R189 ;  /* 0x000000bd00bc7202 */ /* 0x000fe40000000f00 */
[----:B------:R-:W-:-:S07]  /*5a70*/  MOV R221, R191 ;  /* 0x000000bf00dd7202 */ /* 0x000fce0000000f00 */
[----:B------:R-:W-:Y:S05]  /*5a80*/  WARPSYNC.COLLECTIVE R187, `(.L_x_4028) ;  /* 0x00000000bb087348 */ /* 0x000fea0003c00000 */
[----:B------:R0:W1:Y:S02]  /*5a90*/  SHFL.DOWN P6, R191, R188, R184, R185 ;  /* 0x080000b8bcbf7389 */ /* 0x00006400000c00b9 */
[----:B01----:R-:W-:Y:S01]  /*5aa0*/  ENDCOLLECTIVE ;  /* 0x000000000000791b */ /* 0x003fe20003800000 */
.L_x_4028:
[----:B------:R-:W-:Y:S01]  /*5ab0*/  MOV R185, R191 ;  /* 0x000000bf00b97202 */ /* 0x000fe20000000f00 */
[----:B------:R-:W-:Y:S06]  /*5ac0*/  BRA `(.L_x_4029) ;  /* 0xffffffc800a87947 */ /* 0x000fec000383ffff */
.L_x_4030:
        /* <DEDUP_REMOVED lines=11> */
.L_x_13914:


//--------------------- .text._ZN10layer_norm13ln_bwd_kernelINS_13Kernel_traitsIf13__nv_bfloat16S2_S2_fjLj8192ELj1ELj1ELj8ELj16ENS_18Kernel_traits_baseILj8192EfS2_S2_S2_fjLj256EEEEELb1ELb1ELb0ELb1EEEvNS_9BwdParamsE --------------------------
	.section	.text._ZN10layer_norm13ln_bwd_kernelINS_13Kernel_traitsIf13__nv_bfloat16S2_S2_fjLj8192ELj1ELj1ELj8ELj16ENS_18Kernel_traits_baseILj8192EfS2_S2_S2_fjLj256EEEEELb1ELb1ELb0ELb1EEEvNS_9BwdParamsE,"ax",@progbits
	.align	128
        .global         _ZN10layer_norm13ln_bwd_kernelINS_13Kernel_traitsIf13__nv_bfloat16S2_S2_fjLj8192ELj1ELj1ELj8ELj16ENS_18Kernel_traits_baseILj8192EfS2_S2_S2_fjLj256EEEEELb1ELb1ELb0ELb1EEEvNS_9BwdParamsE
        .type           _ZN10layer_norm13ln_bwd_kernelINS_13Kernel_traitsIf13__nv_bfloat16S2_S2_fjLj8192ELj1ELj1ELj8ELj16ENS_18Kernel_traits_baseILj8192EfS2_S2_S2_fjLj256EEEEELb1ELb1ELb0ELb1EEEvNS_9BwdParamsE,@function
        .size           _ZN10layer_norm13ln_bwd_kernelINS_13Kernel_traitsIf13__nv_bfloat16S2_S2_fjLj8192ELj1ELj1ELj8ELj16ENS_18Kernel_traits_baseILj8192EfS2_S2_S2_fjLj256EEEEELb1ELb1ELb0ELb1EEEvNS_9BwdParamsE,(.L_x_13915 - _ZN10layer_norm13ln_bwd_kernelINS_13Kernel_traitsIf13__nv_bfloat16S2_S2_fjLj8192ELj1ELj1ELj8ELj16ENS_18Kernel_traits_baseILj8192EfS2_S2_S2_fjLj256EEEEELb1ELb1ELb0ELb1EEEvNS_9BwdParamsE)
        .other          _ZN10layer_norm13ln_bwd_kernelINS_13Kernel_traitsIf13__nv_bfloat16S2_S2_fjLj8192ELj1ELj1ELj8ELj16ENS_18Kernel_traits_baseILj8192EfS2_S2_S2_fjLj256EEEEELb1ELb1ELb0ELb1EEEvNS_9BwdParamsE,@"STO_CUDA_ENTRY STV_DEFAULT"
_ZN10layer_norm13ln_bwd_kernelINS_13Kernel_traitsIf13__nv_bfloat16S2_S2_fjLj8192ELj1ELj1ELj8ELj16ENS_18Kernel_traits_baseILj8192EfS2_S2_S2_fjLj256EEEEELb1ELb1ELb0ELb1EEEvNS_9BwdParamsE:
.text._ZN10layer_norm13ln_bwd_kernelINS_13Kernel_traitsIf13__nv_bfloat16S2_S2_fjLj8192ELj1ELj1ELj8ELj16ENS_18Kernel_traits_baseILj8192EfS2_S2_S2_fjLj256EEEEELb1ELb1ELb0ELb1EEEvNS_9BwdParamsE:
[----:B------:R-:W0:Y:S01]  /*0000*/  LDC R1, c[0x0][0x28] ;  /* 0x00000a00ff017b82 */ /* 0x000e220000000800 */
[----:B------:R-:W1:Y:S07]  /*0010*/  S2R R0, SR_TID.X ;  /* 0x0000000000007919 */ /* 0x000e6e0000002100 */
[----:B------:R-:W1:Y:S01]  /*0020*/  S2UR UR4, SR_CTAID.X ;  /* 0x00000000000479c3 */ /* 0x000e620000002500 */
        /* <DEDUP_REMOVED lines=63> */
.L_x_4031:
        /* <DEDUP_REMOVED lines=48> */
[----:B------:R-:W-:Y:S01]  /*0720*/  MOV R237, RZ ;  /* 0x000000ff00ed7202 */ /* 0x000fe20000000f00 */
        /* <DEDUP_REMOVED lines=33> */
[----:B-1----:R-:W-:Y:S02]  /*0940*/  CS2R R2, SRZ ;  /* 0x0000000000027805 */ /* 0x002fe4000001ff00 */
[----:B------:R-:W-:Y:S01]  /*0950*/  MOV R0, RZ ;  /* 0x000000ff00007202 */ /* 0x000fe20000000f00 */
[----:B------:R-:W5:Y:S04]  /*0960*/  LDG.E.128 R40, desc[UR6][R4.64+0x6000] ;  /* 0x0060000604287981 */ /* 0x000f68000c1e1d00 */
[----:B------:R1:W5:Y:S02]  /*0970*/  LDG.E.128 R36, desc[UR6][R4.64+0x6010] ;  /* 0x0060100604247981 */ /* 0x000364000c1e1d00 */
[----:B01----:R-:W-:-:S07]  /*0980*/  CS2R R4, SRZ ;  /* 0x0000000000047805 */ /* 0x003fce000001ff00 */
.L_x_4035:
[----:B------:R-:W0:Y:S01]  /*0990*/  S2R R125, SR_TID.X ;  /* 0x00000000007d7919 */ /* 0x000e220000002100 */
[----:B------:R-:W1:Y:S01]  /*09a0*/  @P0 LDC.64 R120, c[0x0][0x270] ;  /* 0x00009c00ff780b82 */ /* 0x000e620000000a00 */
[----:B------:R-:W-:Y:S01]  /*09b0*/  IMAD R122, R177, UR11, RZ ;  /* 0x0000000bb17a7c24 */ /* 0x000fe2000f8e02ff */
[----:B------:R-:W-:-:S04]  /*09c0*/  SHF.R.S32.HI R124, RZ, 0x1f, R177 ;  /* 0x0000001fff7c7819 */ /* 0x000fc800000114b1 */
[----:B------:R-:W-:Y:S02]  /*09d0*/  SHF.R.S32.HI R123, RZ, 0x1f, R122 ;  /* 0x0000001fff7b7819 */ /* 0x000fe4000001147a */
[----:B------:R-:W2:Y:S02]  /*09e0*/  LDC.64 R138, c[0x0][0x238] ;  /* 0x00008e00ff8a7b82 */ /* 0x000ea40000000a00 */
[----:B------:R-:W-:-:S06]  /*09f0*/  LEA.HI R123, R123, R122, RZ, 0x3 ;  /* 0x0000007a7b7b7211 */ /* 0x000fcc00078f18ff */
[----:B------:R-:W3:Y:S01]  /*0a00*/  LDC.64 R148, c[0x0][0x2b8] ;  /* 0x0000ae00ff947b82 */ /* 0x000ee20000000a00 */
[----:B-1----:R-:W-:-:S07]  /*0a10*/  @P0 LEA R120, P1, R177, R120, 0x1 ;  /* 0x00000078b1780211 */ /* 0x002fce00078208ff */
[----:B------:R-:W1:Y:S01]  /*0a20*/  LDC.64 R136, c[0x0][0x250] ;  /* 0x00009400ff887b82 */ /* 0x000e620000000a00 */
[----:B------:R-:W-:Y:S02]  /*0a30*/  @P0 LEA.HI.X R121, R177, R121, R124, 0x1, P1 ;  /* 0x00000079b1790211 */ /* 0x000fe400008f0c7c */
[----:B0-----:R-:W-:-:S03]  /*0a40*/  LOP3.LUT R122, R125, 0xff, RZ, 0xc0, !PT ;  /* 0x000000ff7d7a7812 */ /* 0x001fc600078ec0ff */
[----:B------:R2:W4:Y:S02]  /*0a50*/  @P0 LDG.E.U16 R181, desc[UR6][R120.64] ;  /* 0x0000000678b50981 */ /* 0x000524000c1e1500 */
[----:B------:R-:W0:Y:S01]  /*0a60*/  LDC.64 R178, c[0x0][0x258] ;  /* 0x00009600ffb27b82 */ /* 0x000e220000000a00 */
[----:B------:R-:W-:-:S04]  /*0a70*/  LEA.HI.SX32 R191, R123, R122, 0x1d ;  /* 0x0000007a7bbf7211 */ /* 0x000fc800078feaff */
[C---:B------:R-:W-:Y:S02]  /*0a80*/  IADD3 R190, R191.reuse, 0x100, RZ ;  /* 0x00000100bfbe7810 */ /* 0x040fe40007ffe0ff */
[C---:B------:R-:W-:Y:S01]  /*0a90*/  IADD3 R189, R191.reuse, 0x200, RZ ;  /* 0x00000200bfbd7810 */ /* 0x040fe20007ffe0ff */
[C---:B---3--:R-:W-:Y:S01]  /*0aa0*/  IMAD.WIDE.U32 R124, R191.reuse, 0x10, R148 ;  /* 0x00000010bf7c7825 */ /* 0x048fe200078e0094 */
[----:B------:R-:W3:Y:S03]  /*0ab0*/  LDC.64 R210, c[0x0][0x240] ;  /* 0x00009000ffd27b82 */ /* 0x000ee60000000a00 */
[--C-:B--2---:R-:W-:Y:S02]  /*0ac0*/  IMAD.WIDE.U32 R120, R191, 0x10, R138.reuse ;  /* 0x00000010bf787825 */ /* 0x104fe400078e008a */
[----:B------:R-:W2:Y:S02]  /*0ad0*/  LDG.E.128 R124, desc[UR6][R124.64] ;  /* 0x000000067c7c7981 */ /* 0x000ea4000c1e1d00 */
[----:B------:R-:W-:-:S02]  /*0ae0*/  IMAD.WIDE.U32 R128, R190, 0x10, R138 ;  /* 0x00000010be807825 */ /* 0x000fc400078e008a */
[----:B------:R-:W3:Y:S02]  /*0af0*/  LDG.E.128 R120, desc[UR6][R120.64] ;  /* 0x0000000678787981 */ /* 0x000ee4000c1e1d00 */
[----:B------:R-:W-:Y:S02]  /*0b00*/  IMAD.WIDE.U32 R132, R189, 0x10, R138 ;  /* 0x00000010bd847825 */ /* 0x000fe400078e008a */
[----:B------:R-:W4:Y:S04]  /*0b10*/  LDG.E.128 R128, desc[UR6][R128.64] ;  /* 0x0000000680807981 */ /* 0x000f28000c1e1d00 */
[----:B------:R-:W4:Y:S01]  /*0b20*/  LDG.E.128 R132, desc[UR6][R132.64] ;  /* 0x0000000684847981 */ /* 0x000f22000c1e1d00 */
[----:B-1----:R-:W-:-:S05]  /*0b30*/  IMAD.WIDE R136, R177, 0x4, R136 ;  /* 0x00000004b1887825 */ /* 0x002fca00078e0288 */
[----:B------:R-:W4:Y:S01]  /*0b40*/  LDG.E R192, desc[UR6][R136.64] ;  /* 0x0000000688c07981 */ /* 0x000f22000c1e1900 */
[----:B0-----:R-:W-:Y:S01]  /*0b50*/  IMAD.WIDE R178, R177, 0x4, R178 ;  /* 0x00000004b1b27825 */ /* 0x001fe200078e02b2 */
[----:B------:R-:W-:-:S05]  /*0b60*/  IADD3 R188, R191, 0x300, RZ ;  /* 0x00000300bfbc7810 */ /* 0x000fca0007ffe0ff */
[----:B------:R0:W4:Y:S01]  /*0b70*/  LDG.E R179, desc[UR6][R178.64] ;  /* 0x00000006b2b37981 */ /* 0x000122000c1e1900 */
[----:B------:R-:W-:-:S04]  /*0b80*/  IMAD.WIDE.U32 R138, R188, 0x10, R138 ;  /* 0x00000010bc8a7825 */ /* 0x000fc800078e008a */
[--C-:B------:R-:W-:Y:S02]  /*0b90*/  IMAD.WIDE.U32 R140, R190, 0x10, R148.reuse ;  /* 0x00000010be8c7825 */ /* 0x100fe400078e0094 */
[----:B------:R-:W4:Y:S04]  /*0ba0*/  LDG.E.128 R136, desc[UR6][R138.64] ;  /* 0x000000068a887981 */ /* 0x000f28000c1e1d00 */
[----:B------:R-:W4:Y:S01]  /*0bb0*/  LDG.E.128 R140, desc[UR6][R140.64] ;  /* 0x000000068c8c7981 */ /* 0x000f22000c1e1d00 */
[----:B------:R-:W-:-:S06]  /*0bc0*/  IMAD.WIDE.U32 R144, R189, 0x10, R148 ;  /* 0x00000010bd907825 */ /* 0x000fcc00078e0094 */
[----:B------:R-:W4:Y:S01]  /*0bd0*/  LDG.E.128 R144, desc[UR6][R144.64] ;  /* 0x0000000690907981 */ /* 0x000f22000c1e1d00 */
[----:B------:R-:W-:-:S06]  /*0be0*/  IMAD.WIDE.U32 R148, R188, 0x10, R148 ;  /* 0x00000010bc947825 */ /* 0x000fcc00078e0094 */
[----:B------:R-:W4:Y:S01]  /*0bf0*/  LDG.E.128 R148, desc[UR6][R148.64] ;  /* 0x0000000694947981 */ /* 0x000f22000c1e1d00 */
[----:B------:R-:W-:-:S04]  /*0c00*/  ISETP.NE.U32.AND P1, PT, RZ, UR12, PT ;  /* 0x0000000cff007c0c */ /* 0x000fc8000bf25070 */
[----:B------:R-:W-:Y:S02]  /*0c10*/  ISETP.NE.AND.EX P1, PT, RZ, UR13, PT, P1 ;  /* 0x0000000dff007c0c */ /* 0x000fe4000bf25310 */
[----:B------:R-:W-:-:S11]  /*0c20*/  ISETP.NE.AND P4, PT, RZ, UR10, PT ;  /* 0x0000000aff007c0c */ /* 0x000fd6000bf85270 */
[----:B------:R-:W1:Y:S01]  /*0c30*/  @P1 LDC.64 R182, c[0x0][0x2c8] ;  /* 0x0000b200ffb61b82 */ /* 0x000e620000000a00 */
[----:B0-----:R-:W-:Y:S02]  /*0c40*/  MOV R178, 0x3f800000 ;  /* 0x3f80000000b27802 */ /* 0x001fe40000000f00 */
[----:B------:R-:W-:-:S05]  /*0c50*/  LOP3.LUT P3, RZ, R180, 0xff, RZ, 0xc0, !PT ;  /* 0x000000ffb4ff7812 */ /* 0x000fca000786c0ff */
[----:B------:R-:W0:Y:S08]  /*0c60*/  @P1 LDC.64 R184, c[0x0][0x2c8] ;  /* 0x0000b200ffb81b82 */ /* 0x000e300000000a00 */
[----:B------:R-:W0:Y:S01]  /*0c70*/  @P1 LDC.64 R186, c[0x0][0x2c8] ;  /* 0x0000b200ffba1b82 */ /* 0x000e220000000a00 */
[----:B-1----:R-:W-:-:S05]  /*0c80*/  @P1 IMAD.WIDE.U32 R182, R190, 0x10, R182 ;  /* 0x00000010beb61825 */ /* 0x002fca00078e00b6 */
[----:B-----5:R1:W5:Y:S01]  /*0c90*/  @P1 LDG.E.128 R104, desc[UR6][R182.64] ;  /* 0x00000006b6681981 */ /* 0x020362000c1e1d00 */
[C---:B--2---:R-:W-:Y:S02]  /*0ca0*/  PRMT R235, R124.reuse, 0x7632, R235 ;  /* 0x000076327ceb7816 */ /* 0x044fe400000000eb */
[----:B------:R-:W-:Y:S02]  /*0cb0*/  SHF.L.U32 R203, R124, 0x10, RZ ;  /* 0x000000107ccb7819 */ /* 0x000fe400000006ff */
[C---:B---3--:R-:W-:Y:S02]  /*0cc0*/  PRMT R193, R121.reuse, 0x7632, R193 ;  /* 0x0000763279c17816 */ /* 0x048fe400000000c1 */
[----:B------:R-:W-:Y:S02]  /*0cd0*/  SHF.L.U32 R204, R121, 0x10, RZ ;  /* 0x0000001079cc7819 */ /* 0x000fe400000006ff */
[C---:B------:R-:W-:Y:S02]  /*0ce0*/  PRMT R194, R120.reuse, 0x7632, R194 ;  /* 0x0000763278c27816 */ /* 0x040fe400000000c2 */
[----:B------:R-:W-:-:S02]  /*0cf0*/  SHF.L.U32 R202, R120, 0x10, RZ ;  /* 0x0000001078ca7819 */ /* 0x000fc400000006ff */
[----:B------:R-:W-:Y:S01]  /*0d00*/  PRMT R121, R122, 0x7632, R121 ;  /* 0x000076327a797816 */ /* 0x000fe20000000079 */
[----:B----4-:R-:W-:Y:S01]  /*0d10*/  IMAD.U32 R199, R132, 0x10000, RZ ;  /* 0x0001000084c77824 */ /* 0x010fe200078e00ff */
[----:B------:R-:W-:Y:S02]  /*0d20*/  SHF.L.U32 R205, R122, 0x10, RZ ;  /* 0x000000107acd7819 */ /* 0x000fe400000006ff */
[C---:B------:R-:W-:Y:S02]  /*0d30*/  PRMT R195, R123.reuse, 0x7632, R195 ;  /* 0x000076327bc37816 */ /* 0x040fe400000000c3 */
[----:B------:R-:W-:Y:S02]  /*0d40*/  SHF.L.U32 R226, R123, 0x10, RZ ;  /* 0x000000107be27819 */ /* 0x000fe400000006ff */
[C---:B------:R-:W-:Y:S02]  /*0d50*/  PRMT R236, R125.reuse, 0x7632, R236 ;  /* 0x000076327dec7816 */ /* 0x040fe400000000ec */
[----:B------:R-:W-:-:S02]  /*0d60*/  SHF.L.U32 R206, R125, 0x10, RZ ;  /* 0x000000107dce7819 */ /* 0x000fc400000006ff */
[C---:B------:R-:W-:Y:S02]  /*0d70*/  PRMT R122, R128.reuse, 0x7632, R122 ;  /* 0x00007632807a7816 */ /* 0x040fe4000000007a */
[----:B------:R-:W-:Y:S02]  /*0d80*/  SHF.L.U32 R213, R128, 0x10, RZ ;  /* 0x0000001080d57819 */ /* 0x000fe400000006ff */
[C---:B------:R-:W-:Y:S02]  /*0d90*/  PRMT R120, R129.reuse, 0x7632, R120 ;  /* 0x0000763281787816 */ /* 0x040fe40000000078 */
[----:B------:R-:W-:Y:S01]  /*0da0*/  SHF.L.U32 R214, R129, 0x10, RZ ;  /* 0x0000001081d67819 */ /* 0x000fe200000006ff */
[----:B------:R-:W-:Y:S01]  /*0db0*/  IMAD.WIDE.U32 R128, R188, 0x8, R210 ;  /* 0x00000008bc807825 */ /* 0x000fe200078e00d2 */
[C---:B------:R-:W-:Y:S02]  /*0dc0*/  PRMT R123, R130.reuse, 0x7632, R123 ;  /* 0x00007632827b7816 */ /* 0x040fe4000000007b */
[----:B------:R-:W-:-:S02]  /*0dd0*/  SHF.L.U32 R217, R130, 0x10, RZ ;  /* 0x0000001082d97819 */ /* 0x000fc400000006ff */
[C---:B------:R-:W-:Y:S01]  /*0de0*/  PRMT R124, R131.reuse, 0x7632, R124 ;  /* 0x00007632837c7816 */ /* 0x040fe2000000007c */
[----:B------:R-:W5:Y:S01]  /*0df0*/  LDG.E.64 R128, desc[UR6][R128.64] ;  /* 0x0000000680807981 */ /* 0x000f62000c1e1b00 */
[----:B------:R-:W-:Y:S01]  /*0e00*/  SHF.L.U32 R208, R131, 0x10, RZ ;  /* 0x0000001083d07819 */ /* 0x000fe200000006ff */
[----:B------:R-:W-:Y:S01]  /*0e10*/  IMAD.WIDE.U32 R130, R189, 0x8, R210 ;  /* 0x00000008bd827825 */ /* 0x000fe200078e00d2 */
[----:B------:R-:W-:Y:S02]  /*0e20*/  PRMT R196, R132, 0x7632, R196 ;  /* 0x0000763284c47816 */ /* 0x000fe400000000c4 */
[C---:B------:R-:W-:Y:S02]  /*0e30*/  PRMT R125, R133.reuse, 0x7632, R125 ;  /* 0x00007632857d7816 */ /* 0x040fe4000000007d */
[----:B------:R-:W-:Y:S01]  /*0e40*/  SHF.L.U32 R200, R133, 0x10, RZ ;  /* 0x0000001085c87819 */ /* 0x000fe200000006ff */
[----:B------:R-:W-:Y:S01]  /*0e50*/  IMAD.WIDE.U32 R132, R190, 0x8, R210 ;  /* 0x00000008be847825 */ /* 0x000fe200078e00d2 */
[C---:B------:R-:W-:Y:S01]  /*0e60*/  PRMT R197, R134.reuse, 0x7632, R197 ;  /* 0x0000763286c57816 */ /* 0x040fe200000000c5 */
[----:B------:R-:W5:Y:S01]  /*0e70*/  LDG.E.64 R130, desc[UR6][R130.64] ;  /* 0x0000000682827981 */ /* 0x000f62000c1e1b00 */
[----:B------:R-:W-:-:S02]  /*0e80*/  SHF.L.U32 R201, R134, 0x10, RZ ;  /* 0x0000001086c97819 */ /* 0x000fc400000006ff */
[C---:B------:R-:W-:Y:S01]  /*0e90*/  PRMT R198, R135.reuse, 0x7632, R198 ;  /* 0x0000763287c67816 */ /* 0x040fe200000000c6 */
[----:B------:R-:W5:Y:S01]  /*0ea0*/  LDG.E.64 R132, desc[UR6][R132.64] ;  /* 0x0000000684847981 */ /* 0x000f62000c1e1b00 */
[----:B------:R-:W-:Y:S01]  /*0eb0*/  SHF.L.U32 R207, R135, 0x10, RZ ;  /* 0x0000001087cf7819 */ /* 0x000fe200000006ff */
[----:B------:R-:W-:-:S06]  /*0ec0*/  IMAD.WIDE.U32 R134, R191, 0x8, R210 ;  /* 0x00000008bf867825 */ /* 0x000fcc00078e00d2 */
[----:B------:R-:W5:Y:S01]  /*0ed0*/  LDG.E.64 R134, desc[UR6][R134.64] ;  /* 0x0000000686867981 */ /* 0x000f62000c1e1b00 */
[----:B------:R-:W-:Y:S02]  /*0ee0*/  FSEL R192, R192, RZ, !P4 ;  /* 0x000000ffc0c07208 */ /* 0x000fe40006000000 */
[----:B------:R-:W-:-:S03]  /*0ef0*/  SHF.L.U32 R194, R194, 0x10, RZ ;  /* 0x00000010c2c27819 */ /* 0x000fc600000006ff */
[C---:B------:R-:W-:Y:S01]  /*0f00*/  FADD.FTZ R202, -R192.reuse, R202 ;  /* 0x000000cac0ca7221 */ /* 0x040fe20000010100 */
[C---:B------:R-:W-:Y:S01]  /*0f10*/  FADD.FTZ R205, -R192.reuse, R205 ;  /* 0x000000cdc0cd7221 */ /* 0x040fe20000010100 */
[C---:B------:R-:W-:Y:S01]  /*0f20*/  FADD.FTZ R226, -R192.reuse, R226 ;  /* 0x000000e2c0e27221 */ /* 0x040fe20000010100 */
[----:B------:R-:W-:Y:S01]  /*0f30*/  FADD.FTZ R233, -R192, R194 ;  /* 0x000000c2c0e97221 */ /* 0x000fe20000010100 */
[----:B------:R-:W-:Y:S01]  /*0f40*/  FMUL.FTZ R202, R179, R202 ;  /* 0x000000cab3ca7220 */ /* 0x000fe20000410000 */
[----:B------:R-:W-:Y:S02]  /*0f50*/  PRMT R230, R126, 0x7632, R230 ;  /* 0x000076327ee67816 */ /* 0x000fe400000000e6 */
[----:B------:R-:W-:Y:S01]  /*0f60*/  PRMT R231, R127, 0x7632, R231 ;  /* 0x000076327fe77816 */ /* 0x000fe200000000e7 */
[----:B------:R-:W-:Y:S01]  /*0f70*/  FADD.FTZ R204, -R192, R204 ;  /* 0x000000ccc0cc7221 */ /* 0x000fe20000010100 */
[----:B------:R-:W-:Y:S01]  /*0f80*/  SHF.L.U32 R126, R126, 0x10, RZ ;  /* 0x000000107e7e7819 */ /* 0x000fe200000006ff */
[----:B------:R-:W-:Y:S01]  /*0f90*/  FADD.FTZ R34, R203, R34 ;  /* 0x00000022cb227221 */ /* 0x000fe20000010000 */
[----:B------:R-:W-:Y:S01]  /*0fa0*/  SHF.L.U32 R127, R127, 0x10, RZ ;  /* 0x000000107f7f7819 */ /* 0x000fe200000006ff */
[----:B------:R-:W-:Y:S01]  /*0fb0*/  FFMA.FTZ R2, R202, R203, R2 ;  /* 0x000000cbca027223 */ /* 0x000fe20000010002 */
[----:B------:R-:W-:Y:S01]  /*0fc0*/  SHF.L.U32 R193, R193, 0x10, RZ ;  /* 0x00000010c1c17819 */ /* 0x000fe200000006ff */
[----:B------:R-:W-:Y:S01]  /*0fd0*/  FMUL.FTZ R205, R179, R205 ;  /* 0x000000cdb3cd7220 */ /* 0x000fe20000410000 */
[----:B------:R-:W-:Y:S01]  /*0fe0*/  SHF.L.U32 R235, R235, 0x10, RZ ;  /* 0x00000010ebeb7819 */ /* 0x000fe200000006ff */
[C---:B------:R-:W-:Y:S01]  /*0ff0*/  FMUL.FTZ R226, R179.reuse, R226 ;  /* 0x000000e2b3e27220 */ /* 0x040fe20000410000 */
[----:B------:R-:W-:Y:S01]  /*1000*/  FMUL.FTZ R233, R179, R233 ;  /* 0x000000e9b3e97220 */ /* 0x000fe20000410000 */
[----:B------:R-:W-:Y:S01]  /*1010*/  SHF.L.U32 R121, R121, 0x10, RZ ;  /* 0x0000001079797819 */ /* 0x000fe200000006ff */
[----:B------:R-:W-:Y:S01]  /*1020*/  FMUL.FTZ R203, R96, R203 ;  /* 0x000000cb60cb7220 */ /* 0x000fe20000410000 */
[----:B-1----:R-:W-:Y:S01]  /*1030*/  SHF.L.U32 R183, R138, 0x10, RZ ;  /* 0x000000108ab77819 */ /* 0x002fe200000006ff */
[C---:B------:R-:W-:Y:S01]  /*1040*/  FADD.FTZ R213, -R192.reuse, R213 ;  /* 0x000000d5c0d57221 */ /* 0x040fe20000010100 */
[----:B------:R-:W-:Y:S01]  /*1050*/  FADD.FTZ R234, -R192, R193 ;  /* 0x000000c1c0ea7221 */ /* 0x000fe20000010100 */
[----:B------:R-:W-:Y:S01]  /*1060*/  FMUL.FTZ R204, R179, R204 ;  /* 0x000000ccb3cc7220 */ /* 0x000fe20000410000 */
[----:B------:R-:W-:Y:S01]  /*1070*/  FADD.FTZ R154, R126, R154 ;  /* 0x0000009a7e9a7221 */ /* 0x000fe20000010000 */
[-C--:B------:R-:W-:Y:S01]  /*1080*/  FFMA.FTZ R6, R205, R126.reuse, R6 ;  /* 0x0000007ecd067223 */ /* 0x080fe20000010006 */
[----:B------:R-:W-:Y:S01]  /*1090*/  FMUL.FTZ R232, R92, R126 ;  /* 0x0000007e5ce87220 */ /* 0x000fe20000410000 */
[----:B------:R-:W-:Y:S01]  /*10a0*/  FADD.FTZ R156, R127, R156 ;  /* 0x0000009c7f9c7221 */ /* 0x000fe20000010000 */
[-C--:B------:R-:W-:Y:S01]  /*10b0*/  FFMA.FTZ R8, R226, R127.reuse, R8 ;  /* 0x0000007fe2087223 */ /* 0x080fe20000010008 */
[----:B------:R-:W-:Y:S01]  /*10c0*/  FMUL.FTZ R227, R94, R127 ;  /* 0x0000007f5ee37220 */ /* 0x000fe20000410000 */
[----:B------:R-:W-:Y:S01]  /*10d0*/  FADD.FTZ R33, R235, R33 ;  /* 0x00000021eb217221 */ /* 0x000fe20000010000 */
[-C--:B------:R-:W-:Y:S01]  /*10e0*/  FFMA.FTZ R0, R233, R235.reuse, R0 ;  /* 0x000000ebe9007223 */ /* 0x080fe20000010000 */
[----:B------:R-:W-:Y:S01]  /*10f0*/  PRMT R220, R140, 0x7632, R220 ;  /* 0x000076328cdc7816 */ /* 0x000fe200000000dc */
[----:B------:R-:W-:Y:S01]  /*1100*/  FMUL.FTZ R235, R97, R235 ;  /* 0x000000eb61eb7220 */ /* 0x000fe20000410000 */
[----:B------:R-:W-:Y:S01]  /*1110*/  FADD.FTZ R126, RZ, R203 ;  /* 0x000000cbff7e7221 */ /* 0x000fe20000010000 */
[----:B------:R-:W-:Y:S01]  /*1120*/  FFMA.FTZ R127, R202, R203, RZ ;  /* 0x000000cbca7f7223 */ /* 0x000fe200000100ff */
[----:B------:R-:W-:Y:S01]  /*1130*/  FADD.FTZ R228, -R192, R121 ;  /* 0x00000079c0e47221 */ /* 0x000fe20000010100 */
        /* <DEDUP_REMOVED lines=21> */
[----:B------:R-:W-:Y:S01]  /*1290*/  FMUL.FTZ R228, R179, R228 ;  /* 0x000000e4b3e47220 */ /* 0x000fe20000410000 */
[----:B------:R-:W-:Y:S01]  /*12a0*/  SHF.L.U32 R230, R230, 0x10, RZ ;  /* 0x00000010e6e67819 */ /* 0x000fe200000006ff */
[----:B------:R-:W-:Y:S01]  /*12b0*/  FADD.FTZ R126, R126, R236 ;  /* 0x000000ec7e7e7221 */ /* 0x000fe20000010000 */
[----:B------:R-:W-:Y:S01]  /*12c0*/  FFMA.FTZ R125, R234, R236, R125 ;  /* 0x000000ecea7d7223 */ /* 0x000fe2000001007d */
[----:B------:R-:W-:-:S02]  /*12d0*/  FADD.FTZ R229, -R192, R195 ;  /* 0x000000c3c0e57221 */ /* 0x000fc40000010100 */
[----:B------:R-:W-:Y:S01]  /*12e0*/  FADD.FTZ R153, R230, R153 ;  /* 0x00000099e6997221 */ /* 0x000fe20000010000 */
[-C--:B------:R-:W-:Y:S01]  /*12f0*/  FFMA.FTZ R5, R228, R230.reuse, R5 ;  /* 0x000000e6e4057223 */ /* 0x080fe20000010005 */
[----:B------:R-:W-:Y:S01]  /*1300*/  FMUL.FTZ R230, R93, R230 ;  /* 0x000000e65de67220 */ /* 0x000fe20000410000 */
[----:B------:R-:W-:Y:S01]  /*1310*/  FADD.FTZ R126, R126, R232 ;  /* 0x000000e87e7e7221 */ /* 0x000fe20000010000 */
[----:B------:R-:W-:Y:S01]  /*1320*/  FFMA.FTZ R125, R205, R232, R125 ;  /* 0x000000e8cd7d7223 */ /* 0x000fe2000001007d */
[----:B------:R-:W-:Y:S01]  /*1330*/  @P0 SHF.L.U32 R178, R181, 0x10, RZ ;  /* 0x00000010b5b20819 */ /* 0x000fe200000006ff */
[----:B------:R-:W-:Y:S01]  /*1340*/  FMUL.FTZ R229, R179, R229 ;  /* 0x000000e5b3e57220 */ /* 0x000fe20000410000 */
[----:B------:R-:W1:Y:S01]  /*1350*/  @P1 LDC.64 R180, c[0x0][0x2c8] ;  /* 0x0000b200ffb41b82 */ /* 0x000e620000000a00 */
[----:B------:R-:W-:Y:S02]  /*1360*/  SHF.L.U32 R122, R122, 0x10, RZ ;  /* 0x000000107a7a7819 */ /* 0x000fe400000006ff */
        /* <DEDUP_REMOVED lines=9> */
[----:B------:R-:W-:Y:S01]  /*1400*/  SHF.L.U32 R120, R120, 0x10, RZ ;  /* 0x0000001078787819 */ /* 0x000fe200000006ff */
[----:B------:R-:W-:Y:S01]  /*1410*/  FADD.FTZ R214, -R192, R214 ;  /* 0x000000d6c0d67221 */ /* 0x000fe20000010100 */
[----:B------:R-:W-:Y:S01]  /*1420*/  SHF.L.U32 R220, R220, 0x10, RZ ;  /* 0x00000010dcdc7819 */ /* 0x000fe200000006ff */
[----:B------:R-:W-:Y:S01]  /*1430*/  FMUL.FTZ R219, R179, R219 ;  /* 0x000000dbb3db7220 */ /* 0x000fe20000410000 */
[----:B------:R-:W-:Y:S01]  /*1440*/  FADD.FTZ R126, R126, R231 ;  /* 0x000000e77e7e7221 */ /* 0x000fe20000010000 */
[----:B------:R-:W-:Y:S01]  /*1450*/  FFMA.FTZ R125, R229, R231, R125 ;  /* 0x000000e7e57d7223 */ /* 0x000fe2000001007d */
[C---:B------:R-:W-:Y:S01]  /*1460*/  PRMT R222, R141.reuse, 0x7632, R222 ;  /* 0x000076328dde7816 */ /* 0x040fe200000000de */
[----:B------:R-:W-:Y:S01]  /*1470*/  FADD.FTZ R221, -R192, R120 ;  /* 0x00000078c0dd7221 */ /* 0x000fe20000010100 */
        /* <DEDUP_REMOVED lines=12> */
[----:B------:R-:W-:Y:S01]  /*1540*/  FMUL.FTZ R216, R90, R216 ;  /* 0x000000d85ad87220 */ /* 0x000fe20000410000 */
[----:B------:R-:W-:Y:S01]  /*1550*/  FADD.FTZ R126, R126, R220 ;  /* 0x000000dc7e7e7221 */ /* 0x000fe20000010000 */
[----:B------:R-:W-:Y:S01]  /*1560*/  FFMA.FTZ R125, R219, R220, R125 ;  /* 0x000000dcdb7d7223 */ /* 0x000fe2000001007d */
[----:B------:R-:W-:Y:S01]  /*1570*/  PRMT R210, R142, 0x7632, R210 ;  /* 0x000076328ed27816 */ /* 0x000fe200000000d2 */
[----:B0-----:R-:W-:-:S04]  /*1580*/  @P1 IMAD.WIDE.U32 R184, R189, 0x10, R184 ;  /* 0x00000010bdb81825 */ /* 0x001fc800078e00b8 */
        /* <DEDUP_REMOVED lines=8> */
[----:B-1----:R-:W-:Y:S01]  /*1610*/  @P1 IMAD.WIDE.U32 R180, R191, 0x10, R180 ;  /* 0x00000010bfb41825 */ /* 0x002fe200078e00b4 */
[----:B------:R-:W-:-:S03]  /*1620*/  SHF.L.U32 R211, R124, 0x10, RZ ;  /* 0x000000107cd37819 */ /* 0x000fc600000006ff */
[----:B------:R-:W-:Y:S01]  /*1630*/  FADD.FTZ R208, -R192, R208 ;  /* 0x000000d0c0d07221 */ /* 0x000fe20000010100 */
[----:B------:R-:W-:Y:S01]  /*1640*/  SHF.L.U32 R210, R210, 0x10, RZ ;  /* 0x00000010d2d27819 */ /* 0x000fe200000006ff */
[C---:B------:R-:W-:Y:S01]  /*1650*/  FMUL.FTZ R209, R179.reuse, R209 ;  /* 0x000000d1b3d17220 */ /* 0x040fe20000410000 */
[----:B------:R0:W5:Y:S01]  /*1660*/  @P1 LDG.E.128 R108, desc[UR6][R184.64] ;  /* 0x00000006b86c1981 */ /* 0x000162000c1e1d00 */
[----:B------:R-:W-:Y:S01]  /*1670*/  FMUL.FTZ R217, R179, R217 ;  /* 0x000000d9b3d97220 */ /* 0x000fe20000410000 */
[----:B------:R-:W-:Y:S01]  /*1680*/  FMUL.FTZ R218, R84, R142 ;  /* 0x0000008e54da7220 */ /* 0x000fe20000410000 */
[----:B------:R-:W-:Y:S01]  /*1690*/  FADD.FTZ R126, R126, R222 ;  /* 0x000000de7e7e7221 */ /* 0x000fe20000010000 */
[----:B------:R-:W-:Y:S01]  /*16a0*/  FFMA.FTZ R125, R221, R222, R125 ;  /* 0x000000dedd7d7223 */ /* 0x000fe2000001007d */
[----:B------:R-:W-:Y:S01]  /*16b0*/  PRMT R212, R143, 0x7632, R212 ;  /* 0x000076328fd47816 */ /* 0x000fe200000000d4 */
[----:B------:R1:W5:Y:S01]  /*16c0*/  @P1 LDG.E.128 R100, desc[UR6][R180.64] ;  /* 0x00000006b4641981 */ /* 0x000362000c1e1d00 */
[C---:B------:R-:W-:Y:S01]  /*16d0*/  FADD.FTZ R211, -R192.reuse, R211 ;  /* 0x000000d3c0d37221 */ /* 0x040fe20000010100 */
[----:B------:R-:W-:Y:S01]  /*16e0*/  FMUL.FTZ R208, R179, R208 ;  /* 0x000000d0b3d07220 */ /* 0x000fe20000410000 */
[----:B0-----:R-:W-:Y:S01]  /*16f0*/  FADD.FTZ R184, -R192, R207 ;  /* 0x000000cfc0b87221 */ /* 0x001fe20000010100 */
[----:B------:R-:W-:Y:S01]  /*1700*/  SHF.L.U32 R207, R143, 0x10, RZ ;  /* 0x000000108fcf7819 */ /* 0x000fe200000006ff */
[----:B------:R-:W-:Y:S01]  /*1710*/  FADD.FTZ R161, R210, R161 ;  /* 0x000000a1d2a17221 */ /* 0x000fe20000010000 */
[-C--:B------:R-:W-:Y:S01]  /*1720*/  FFMA.FTZ R13, R209, R210.reuse, R13 ;  /* 0x000000d2d10d7223 */ /* 0x080fe2000001000d */
[----:B------:R-:W-:Y:S01]  /*1730*/  SHF.L.U32 R197, R197, 0x10, RZ ;  /* 0x00000010c5c57819 */ /* 0x000fe200000006ff */
[----:B------:R-:W-:Y:S01]  /*1740*/  FMUL.FTZ R210, R85, R210 ;  /* 0x000000d255d27220 */ /* 0x000fe20000410000 */
[----:B-1----:R-:W-:Y:S01]  /*1750*/  PRMT R180, R138, 0x7632, R180 ;  /* 0x000076328ab47816 */ /* 0x002fe200000000b4 */
[----:B------:R-:W-:Y:S01]  /*1760*/  FADD.FTZ R126, R126, R218 ;  /* 0x000000da7e7e7221 */ /* 0x000fe20000010000 */
[----:B------:R-:W-:Y:S01]  /*1770*/  FFMA.FTZ R125, R217, R218, R125 ;  /* 0x000000dad97d7223 */ /* 0x000fe2000001007d */
[----:B------:R-:W-:Y:S01]  /*1780*/  @P1 IMAD.WIDE.U32 R186, R188, 0x10, R186 ;  /* 0x00000010bcba1825 */ /* 0x000fe200078e00ba */
[----:B------:R-:W-:-:S03]  /*1790*/  PRMT R181, R136, 0x7632, R181 ;  /* 0x0000763288b57816 */ /* 0x000fc600000000b5 */
[----:B------:R-:W-:Y:S01]  /*17a0*/  FADD.FTZ R164, R207, R164 ;  /* 0x000000a4cfa47221 */ /* 0x000fe20000010000 */
[----:B------:R-:W-:Y:S01]  /*17b0*/  PRMT R182, R137, 0x7632, R182 ;  /* 0x0000763289b67816 */ /* 0x000fe200000000b6 */
[----:B------:R-:W-:Y:S01]  /*17c0*/  FFMA.FTZ R16, R208, R207, R16 ;  /* 0x000000cfd0107223 */ /* 0x000fe20000010010 */
[----:B------:R-:W-:Y:S01]  /*17d0*/  PRMT R138, R139, 0x7632, R138 ;  /* 0x000076328b8a7816 */ /* 0x000fe2000000008a */
[----:B------:R-:W-:Y:S01]  /*17e0*/  FMUL.FTZ R211, R179, R211 ;  /* 0x000000d3b3d37220 */ /* 0x000fe20000410000 */
[----:B------:R-:W-:Y:S02]  /*17f0*/  SHF.L.U32 R196, R196, 0x10, RZ ;  /* 0x00000010c4c47819 */ /* 0x000fe400000006ff */
[----:B------:R-:W-:Y:S01]  /*1800*/  SHF.L.U32 R212, R212, 0x10, RZ ;  /* 0x00000010d4d47819 */ /* 0x000fe200000006ff */
[----:B------:R-:W-:Y:S01]  /*1810*/  FMUL.FTZ R207, R86, R207 ;  /* 0x000000cf56cf7220 */ /* 0x000fe20000410000 */
[----:B------:R-:W-:Y:S01]  /*1820*/  SHF.L.U32 R183, R180, 0x10, RZ ;  /* 0x00000010b4b77819 */ /* 0x000fe200000006ff */
[----:B------:R-:W-:Y:S01]  /*1830*/  FADD.FTZ R126, R126, R210 ;  /* 0x000000d27e7e7221 */ /* 0x000fe20000010000 */
[----:B------:R-:W-:Y:S01]  /*1840*/  FFMA.FTZ R125, R209, R210, R125 ;  /* 0x000000d2d17d7223 */ /* 0x000fe2000001007d */
[----:B------:R-:W-:Y:S01]  /*1850*/  FADD.FTZ R180, -R192, R197 ;  /* 0x000000c5c0b47221 */ /* 0x000fe20000010100 */
[----:B------:R-:W-:Y:S01]  /*1860*/  SHF.L.U32 R136, R136, 0x10, RZ ;  /* 0x0000001088887819 */ /* 0x000fe200000006ff */
[----:B------:R0:W5:Y:S01]  /*1870*/  @P1 LDG.E.128 R112, desc[UR6][R186.64] ;  /* 0x00000006ba701981 */ /* 0x000162000c1e1d00 */
[----:B------:R-:W-:Y:S01]  /*1880*/  SHF.L.U32 R137, R137, 0x10, RZ ;  /* 0x0000001089897819 */ /* 0x000fe200000006ff */
[----:B------:R-:W-:Y:S01]  /*1890*/  FADD.FTZ R196, -R192, R196 ;  /* 0x000000c4c0c47221 */ /* 0x000fe20000010100 */
[----:B------:R-:W-:Y:S01]  /*18a0*/  SHF.L.U32 R139, R139, 0x10, RZ ;  /* 0x000000108b8b7819 */ /* 0x000fe200000006ff */
[----:B------:R-:W-:Y:S01]  /*18b0*/  FADD.FTZ R163, R212, R163 ;  /* 0x000000a3d4a37221 */ /* 0x000fe20000010000 */
[----:B------:R-:W-:Y:S01]  /*18c0*/  SHF.L.U32 R185, R198, 0x10, RZ ;  /* 0x00000010c6b97819 */ /* 0x000fe200000006ff */
[----:B------:R-:W-:Y:S01]  /*18d0*/  FFMA.FTZ R15, R211, R212, R15 ;  /* 0x000000d4d30f7223 */ /* 0x000fe2000001000f */
[----:B------:R-:W-:-:S02]  /*18e0*/  SHF.L.U32 R193, R181, 0x10, RZ ;  /* 0x00000010b5c17819 */ /* 0x000fc400000006ff */
[----:B------:R-:W-:Y:S02]  /*18f0*/  SHF.L.U32 R182, R182, 0x10, RZ ;  /* 0x00000010b6b67819 */ /* 0x000fe400000006ff */
[----:B------:R-:W-:Y:S02]  /*1900*/  SHF.L.U32 R138, R138, 0x10, RZ ;  /* 0x000000108a8a7819 */ /* 0x000fe400000006ff */
[----:B------:R-:W-:Y:S01]  /*1910*/  PRMT R197, R144, 0x7632, R197 ;  /* 0x0000763290c57816 */ /* 0x000fe200000000c5 */
[----:B0-----:R-:W-:Y:S01]  /*1920*/  FADD.FTZ R186, -R192, R199 ;  /* 0x000000c7c0ba7221 */ /* 0x001fe20000010100 */
[----:B------:R-:W-:Y:S01]  /*1930*/  SHF.L.U32 R144, R144, 0x10, RZ ;  /* 0x0000001090907819 */ /* 0x000fe200000006ff */
[----:B------:R-:W-:Y:S01]  /*1940*/  FMUL.FTZ R212, R87, R212 ;  /* 0x000000d457d47220 */ /* 0x000fe20000410000 */
[----:B------:R-:W-:Y:S01]  /*1950*/  FADD.FTZ R126, R126, R207 ;  /* 0x000000cf7e7e7221 */ /* 0x000fe20000010000 */
[----:B------:R-:W-:Y:S01]  /*1960*/  FFMA.FTZ R125, R208, R207, R125 ;  /* 0x000000cfd07d7223 */ /* 0x000fe2000001007d */
[C---:B------:R-:W-:Y:S01]  /*1970*/  FADD.FTZ R198, -R192.reuse, R121 ;  /* 0x00000079c0c67221 */ /* 0x040fe20000010100 */
        /* <DEDUP_REMOVED lines=11> */
[C---:B------:R-:W-:Y:S01]  /*1a30*/  FMUL.FTZ R196, R179.reuse, R196 ;  /* 0x000000c4b3c47220 */ /* 0x040fe20000410000 */
        /* <DEDUP_REMOVED lines=45> */
[C---:B------:R-:W-:Y:S01]  /*1d10*/  FMUL.FTZ R142, R179.reuse, R124 ;  /* 0x0000007cb38e7220 */ /* 0x040fe20000410000 */
[C---:B------:R-:W-:Y:S01]  /*1d20*/  FMUL.FTZ R181, R179.reuse, R181 ;  /* 0x000000b5b3b57220 */ /* 0x040fe20000410000 */
[----:B------:R-:W-:Y:S01]  /*1d30*/  FMUL.FTZ R182, R78, R182 ;  /* 0x000000b64eb67220 */ /* 0x000fe20000410000 */
        /* <DEDUP_REMOVED lines=16> */
[----:B------:R-:W0:Y:S01]  /*1e40*/  S2R R200, SR_TID.X ;  /* 0x0000000000c87919 */ /* 0x000e220000002100 */
        /* <DEDUP_REMOVED lines=24> */
[----:B------:R-:W-:Y:S01]  /*1fd0*/  PRMT R148, R151, 0x7632, R148 ;  /* 0x0000763297947816 */ /* 0x000fe20000000094 */
[----:B------:R-:W-:Y:S01]  /*1fe0*/  FMUL.FTZ R147, R75, R147 ;  /* 0x000000934b937220 */ /* 0x000fe20000410000 */
[----:B------:R-:W-:Y:S01]  /*1ff0*/  FADD.FTZ R123, R123, R139 ;  /* 0x0000008b7b7b7221 */ /* 0x000fe20000010000 */
[----:B------:R-:W-:Y:S01]  /*2000*/  FFMA.FTZ R122, R137, R139, R122 ;  /* 0x0000008b897a7223 */ /* 0x000fe2000001007a */
[----:B------:R-:W-:Y:S01]  /*2010*/  SHF.L.U32 R143, R151, 0x10, RZ ;  /* 0x00000010978f7819 */ /* 0x000fe200000006ff */
[----:B------:R-:W-:Y:S01]  /*2020*/  IMAD.U32 R149, R149, 0x10000, RZ ;  /* 0x0001000095957824 */ /* 0x000fe200078e00ff */
        /* <DEDUP_REMOVED lines=24> */
[----:B0-----:R-:W-:-:S02]  /*21b0*/  LOP3.LUT P2, RZ, R200, 0x1f, RZ, 0xc0, !PT ;  /* 0x0000001fc8ff7812 */ /* 0x001fc4000784c0ff */
[----:B------:R-:W-:Y:S01]  /*21c0*/  FADD.FTZ R120, R120, R151 ;  /* 0x0000009778787221 */ /* 0x000fe20000010000 */
[----:B------:R-:W-:Y:S01]  /*21d0*/  FFMA.FTZ R121, R150, R151, R121 ;  /* 0x0000009796797223 */ /* 0x000fe20000010079 */
[----:B------:R-:W-:Y:S09]  /*21e0*/  BRA.DIV UR4, `(.L_x_4033) ;  /* 0x0000003204847947 */ /* 0x000ff2000b800000 */
        /* <DEDUP_REMOVED lines=18> */
.L_x_4046:
        /* <DEDUP_REMOVED lines=12> */
.L_x_4034:
[----:B------:R-:W-:Y:S05]  /*23d0*/  WARPSYNC.ALL ;  /* 0x0000000000007948 */ /* 0x000fea0003800000 */
[----:B------:R-:W1:Y:S08]  /*23e0*/  S2UR UR5, SR_CgaCtaId ;  /* 0x00000000000579c3 */ /* 0x000e700000008800 */
[----:B------:R-:W-:Y:S01]  /*23f0*/  BAR.SYNC.DEFER_BLOCKING 0x0 ;  /* 0x0000000000007b1d */ /* 0x000fe20000010000 */
[----:B------:R-:W-:-:S04]  /*2400*/  SHF.R.U32.HI R200, RZ, 0x5, R200 ;  /* 0x00000005ffc87819 */ /* 0x000fc800000116c8 */
[----:B------:R-:W-:Y:S01]  /*2410*/  LOP3.LUT R200, R200, 0x7fffff8, RZ, 0xc0, !PT ;  /* 0x07fffff8c8c87812 */ /* 0x000fe200078ec0ff */
[----:B------:R-:W-:-:S03]  /*2420*/  UMOV UR4, 0x400 ;  /* 0x0000040000047882 */ /* 0x000fc60000000000 */
[----:B------:R-:W-:Y:S01]  /*2430*/  @!P3 IADD3 R200, R200, 0x8, RZ ;  /* 0x00000008c8c8b810 */ /* 0x000fe20007ffe0ff */
[----:B-1----:R-:W-:-:S06]  /*2440*/  ULEA UR4, UR5, UR4, 0x18 ;  /* 0x0000000405047291 */ /* 0x002fcc000f8ec03f */
[----:B------:R-:W-:-:S05]  /*2450*/  LEA R200, R200, UR4, 0x3 ;  /* 0x00000004c8c87c11 */ /* 0x000fca000f8e18ff */
[----:B------:R-:W1:Y:S04]  /*2460*/  LDS.128 R124, [R200+0x8000] ;  /* 0x00800000c87c7984 */ /* 0x000e680000000c00 */
[----:B0-----:R-:W0:Y:S01]  /*2470*/  LDS.128 R120, [R200+0x8010] ;  /* 0x00801000c8787984 */ /* 0x001e220000000c00 */
[----:B-1----:R-:W-:Y:S01]  /*2480*/  FADD.FTZ R124, RZ, R124 ;  /* 0x0000007cff7c7221 */ /* 0x002fe20000010000 */
[----:B------:R-:W-:-:S03]  /*2490*/  FADD.FTZ R125, RZ, R125 ;  /* 0x0000007dff7d7221 */ /* 0x000fc60000010000 */
        /* <DEDUP_REMOVED lines=8> */
[----:B------:R-:W-:Y:S02]  /*2520*/  FADD.FTZ R125, R121, R125 ;  /* 0x0000007d797d7221 */ /* 0x000fe40000010000 */
[----:B------:R0:W1:Y:S01]  /*2530*/  LDS.128 R120, [R200+0x8030] ;  /* 0x00803000c8787984 */ /* 0x0000620000000c00 */
[----:B------:R-:W-:Y:S01]  /*2540*/  FADD.FTZ R124, R126, R124 ;  /* 0x0000007c7e7c7221 */ /* 0x000fe20000010000 */
[----:B------:R-:W-:Y:S01]  /*2550*/  FADD.FTZ R125, R127, R125 ;  /* 0x0000007d7f7d7221 */ /* 0x000fe20000010000 */
[----:B0-----:R-:W0:Y:S02]  /*2560*/  LDC.64 R200, c[0x0][0x220] ;  /* 0x00008800ffc87b82 */ /* 0x001e240000000a00 */
[----:B-1----:R-:W-:Y:S01]  /*2570*/  FADD.FTZ R120, R124, R120 ;  /* 0x000000787c787221 */ /* 0x002fe20000010000 */
[----:B------:R-:W-:Y:S01]  /*2580*/  FADD.FTZ R121, R125, R121 ;  /* 0x000000797d797221 */ /* 0x000fe20000010000 */
[----:B0-----:R-:W-:-:S04]  /*2590*/  IMAD.WIDE.U32 R124, R191, 0x10, R200 ;  /* 0x00000010bf7c7825 */ /* 0x001fc800078e00c8 */
[----:B------:R-:W-:Y:S01]  /*25a0*/  FADD.FTZ R122, R122, R120 ;  /* 0x000000787a7a7221 */ /* 0x000fe20000010000 */
[----:B------:R-:W-:Y:S01]  /*25b0*/  FADD.FTZ R123, R123, R121 ;  /* 0x000000797b7b7221 */ /* 0x000fe20000010000 */
[----:B------:R-:W2:Y:S02]  /*25c0*/  LDG.E.128 R124, desc[UR6][R124.64] ;  /* 0x000000067c7c7981 */ /* 0x000ea4000c1e1d00 */
[----:B------:R-:W-:Y:S01]  /*25d0*/  FMUL.FTZ R122, R122, UR14 ;  /* 0x0000000e7a7a7c20 */ /* 0x000fe20008410000 */
[----:B------:R-:W-:Y:S01]  /*25e0*/  FMUL.FTZ R201, R123, UR14 ;  /* 0x0000000e7bc97c20 */ /* 0x000fe20008410000 */
[----:B-----5:R-:W-:Y:S02]  /*25f0*/  @P1 PRMT R123, R100, 0x7632, R123 ;  /* 0x00007632647b1816 */ /* 0x020fe4000000007b */
[----:B------:R-:W-:Y:S02]  /*2600*/  ISETP.NE.U32.AND P2, PT, RZ, UR16, PT ;  /* 0x00000010ff007c0c */ /* 0x000fe4000bf45070 */
[----:B------:R-:W-:-:S02]  /*2610*/  FSEL R200, R122, RZ, !P4 ;  /* 0x000000ff7ac87208 */ /* 0x000fc40006000000 */
[----:B------:R-:W-:Y:S02]  /*2620*/  @P1 SHF.L.U32 R123, R123, 0x10, RZ ;  /* 0x000000107b7b1819 */ /* 0x000fe400000006ff */
        /* <DEDUP_REMOVED lines=8> */
[----:B------:R-:W-:Y:S01]  /*26b0*/  MOV R204, R134 ;  /* 0x0000008600cc7202 */ /* 0x000fe20000000f00 */
[C---:B------:R-:W-:Y:S01]  /*26c0*/  FMUL.FTZ R120, R179.reuse, R233 ;  /* 0x000000e9b3787220 */ /* 0x040fe20000410000 */
[----:B------:R-:W-:Y:S01]  /*26d0*/  FMUL.FTZ R203, R179, R202 ;  /* 0x000000cab3cb7220 */ /* 0x000fe20000410000 */
[----:B------:R-:W-:Y:S01]  /*26e0*/  @P1 SHF.L.U32 R202, R101, 0x10, RZ ;  /* 0x0000001065ca1819 */ /* 0x000fe200000006ff */
[----:B------:R-:W-:Y:S01]  /*26f0*/  FMUL.FTZ R121, R179, R121 ;  /* 0x00000079b3797220 */ /* 0x000fe20000410000 */
[----:B------:R-:W-:Y:S01]  /*2700*/  @P1 FADD.FTZ R120, R120, R123 ;  /* 0x0000007b78781221 */ /* 0x000fe20000010000 */
[----:B------:R-:W-:Y:S01]  /*2710*/  @P1 SHF.L.U32 R123, R100, 0x10, RZ ;  /* 0x00000010647b1819 */ /* 0x000fe200000006ff */
[----:B------:R-:W-:Y:S01]  /*2720*/  FADD.FTZ R122, R236, -R122 ;  /* 0x8000007aec7a7221 */ /* 0x000fe20000010000 */
[--C-:B------:R-:W-:Y:S01]  /*2730*/  @P1 FADD.FTZ R121, R121, R202.reuse ;  /* 0x000000ca79791221 */ /* 0x100fe20000010000 */
[----:B------:R-:W-:Y:S01]  /*2740*/  @P1 PRMT R202, R101, 0x7632, R202 ;  /* 0x0000763265ca1816 */ /* 0x000fe200000000ca */
[----:B------:R-:W-:Y:S01]  /*2750*/  FFMA.FTZ R205, R205, R201, R200 ;  /* 0x000000c9cdcd7223 */ /* 0x000fe200000100c8 */
[----:B------:R-:W-:Y:S01]  /*2760*/  @P1 FADD.FTZ R203, R203, R123 ;  /* 0x0000007bcbcb1221 */ /* 0x000fe20000010000 */
[----:B------:R-:W-:Y:S01]  /*2770*/  LOP3.LUT P5, RZ, R204, 0xff, RZ, 0xc0, !PT ;  /* 0x000000ffccff7812 */ /* 0x000fe200078ac0ff */
[----:B------:R-:W-:Y:S01]  /*2780*/  FMUL.FTZ R122, R179, R122 ;  /* 0x0000007ab37a7220 */ /* 0x000fe20000410000 */
[----:B------:R-:W-:Y:S01]  /*2790*/  @P1 SHF.L.U32 R202, R202, 0x10, RZ ;  /* 0x00000010caca1819 */ /* 0x000fe200000006ff */
[----:B------:R-:W-:Y:S01]  /*27a0*/  HFMA2.MMA R204, -RZ, RZ, 0, 0 ;  /* 0x00000000ffcc7435 */ /* 0x000fe200000001ff */
[----:B------:R-:W-:Y:S01]  /*27b0*/  @P2 F2FP.BF16.F32.PACK_AB R123, RZ, R203 ;  /* 0x000000cbff7b223e */ /* 0x000fe200000010ff */
[-C--:B------:R-:W-:Y:S01]  /*27c0*/  FMUL.FTZ R203, R203, R178.reuse ;  /* 0x000000b2cbcb7220 */ /* 0x080fe20000410000 */
[----:B------:R-:W-:Y:S01]  /*27d0*/  LOP3.LUT P4, RZ, R134, 0xff00, RZ, 0xc0, !PT ;  /* 0x0000ff0086ff7812 */ /* 0x000fe2000788c0ff */
[----:B------:R-:W-:Y:S01]  /*27e0*/  @P1 FADD.FTZ R122, R122, R202 ;  /* 0x000000ca7a7a1221 */ /* 0x000fe20000010000 */
[----:B------:R-:W-:Y:S01]  /*27f0*/  @P2 PRMT R116, R123, 0x7610, R116 ;  /* 0x000076107b742816 */ /* 0x000fe20000000074 */
[----:B------:R-:W-:Y:S01]  /*2800*/  FADD.FTZ R205, R232, -R205 ;  /* 0x800000cde8cd7221 */ /* 0x000fe20000010000 */
[----:B------:R-:W-:Y:S01]  /*2810*/  @P2 F2FP.BF16.F32.PACK_AB R123, RZ, R121 ;  /* 0x00000079ff7b223e */ /* 0x000fe200000010ff */
[----:B------:R-:W-:Y:S01]  /*2820*/  FMUL.FTZ R121, R121, R178 ;  /* 0x000000b279797220 */ /* 0x000fe20000410000 */
[----:B------:R-:W-:Y:S01]  /*2830*/  @P2 F2FP.BF16.F32.PACK_AB R202, RZ, R120 ;  /* 0x00000078ffca223e */ /* 0x000fe200000010ff */
[----:B------:R-:W-:Y:S01]  /*2840*/  FMUL.FTZ R233, R122, R178 ;  /* 0x000000b27ae97220 */ /* 0x000fe20000410000 */
[----:B------:R-:W-:Y:S01]  /*2850*/  @P2 PRMT R117, R123, 0x7610, R117 ;  /* 0x000076107b752816 */ /* 0x000fe20000000075 */
[----:B------:R-:W-:Y:S01]  /*2860*/  FMUL.FTZ R123, R203, UR15 ;  /* 0x0000000fcb7b7c20 */ /* 0x000fe20008410000 */
[----:B------:R-:W-:Y:S01]  /*2870*/  @P2 PRMT R116, R116, 0x5410, R202 ;  /* 0x0000541074742816 */ /* 0x000fe200000000ca */
[----:B------:R-:W-:Y:S01]  /*2880*/  HFMA2.MMA R202, -RZ, RZ, 0, 0 ;  /* 0x00000000ffca7435 */ /* 0x000fe200000001ff */
[----:B------:R-:W-:Y:S01]  /*2890*/  LOP3.LUT P6, RZ, R134, 0xff0000, RZ, 0xc0, !PT ;  /* 0x00ff000086ff7812 */ /* 0x000fe200078cc0ff */
[----:B------:R-:W-:Y:S01]  /*28a0*/  FMUL.FTZ R121, R121, UR15 ;  /* 0x0000000f79797c20 */ /* 0x000fe20008410000 */
[----:B------:R-:W-:Y:S01]  /*28b0*/  FMUL.FTZ R233, R233, UR15 ;  /* 0x0000000fe9e97c20 */ /* 0x000fe20008410000 */
[----:B------:R-:W-:Y:S01]  /*28c0*/  @P2 F2FP.BF16.F32.PACK_AB R232, RZ, R122 ;  /* 0x0000007affe8223e */ /* 0x000fe200000010ff */
[-CC-:B------:R-:W-:Y:S01]  /*28d0*/  FFMA.FTZ R228, R228, R201.reuse, R200.reuse ;  /* 0x000000c9e4e47223 */ /* 0x180fe200000100c8 */
[----:B------:R-:W-:Y:S01]  /*28e0*/  HFMA2.MMA R206, -RZ, RZ, 0, 0 ;  /* 0x00000000ffce7435 */ /* 0x000fe200000001ff */
[-CC-:B------:R-:W-:Y:S01]  /*28f0*/  FFMA.FTZ R226, R226, R201.reuse, R200.reuse ;  /* 0x000000c9e2e27223 */ /* 0x180fe200000100c8 */
[----:B------:R-:W-:Y:S01]  /*2900*/  FFMA.FTZ R229, R229, R201, R200 ;  /* 0x000000c9e5e57223 */ /* 0x000fe200000100c8 */
[----:B------:R-:W-:Y:S01]  /*2910*/  FADD.FTZ R228, R230, -R228 ;  /* 0x800000e4e6e47221 */ /* 0x000fe20000010000 */
[----:B------:R-:W0:Y:S01]  /*2920*/  LDC.64 R234, c[0x0][0x2f8] ;  /* 0x0000be00ffea7b82 */ /* 0x000e220000000a00 */
[----:B------:R-:W-:Y:S01]  /*2930*/  FADD.FTZ R226, R227, -R226 ;  /* 0x800000e2e3e27221 */ /* 0x000fe20000010000 */
[----:B------:R-:W-:Y:S01]  /*2940*/  FADD.FTZ R231, R231, -R229 ;  /* 0x800000e5e7e77221 */ /* 0x000fe20000010000 */
[----:B------:R-:W-:-:S02]  /*2950*/  @P2 PRMT R117, R117, 0x5410, R232 ;  /* 0x0000541075752816 */ /* 0x000fc400000000e8 */
[C---:B------:R-:W-:Y:S01]  /*2960*/  FMUL.FTZ R227, R179.reuse, R226 ;  /* 0x000000e2b3e37220 */ /* 0x040fe20000410000 */
[----:B------:R-:W-:Y:S01]  /*2970*/  FMUL.FTZ R226, R179, R231 ;  /* 0x000000e7b3e27220 */ /* 0x000fe20000410000 */
[C---:B--2---:R-:W-:Y:S02]  /*2980*/  @P5 SHF.L.U32 R203, R124.reuse, 0x10, RZ ;  /* 0x000000107ccb5819 */ /* 0x044fe400000006ff */
[----:B------:R-:W-:-:S03]  /*2990*/  @P4 PRMT R124, R124, 0x7632, R124 ;  /* 0x000076327c7c4816 */ /* 0x000fc6000000007c */
[----:B------:R-:W-:Y:S01]  /*29a0*/  @P5 FMUL.FTZ R202, R123, R203 ;  /* 0x000000cb7bca5220 */ /* 0x000fe20000410000 */
[----:B------:R-:W-:Y:S01]  /*29b0*/  FMUL.FTZ R203, R120, R178 ;  /* 0x000000b278cb7220 */ /* 0x000fe20000410000 */
[----:B------:R-:W-:Y:S01]  /*29c0*/  @P4 SHF.L.U32 R120, R124, 0x10, RZ ;  /* 0x000000107c784819 */ /* 0x000fe200000006ff */
[----:B------:R-:W-:Y:S02]  /*29d0*/  FMUL.FTZ R123, R64, R123 ;  /* 0x0000007b407b7220 */ /* 0x000fe40000410000 */
[----:B------:R-:W-:Y:S01]  /*29e0*/  FMUL.FTZ R124, R203, UR15 ;  /* 0x0000000fcb7c7c20 */ /* 0x000fe20008410000 */
[----:B------:R-:W-:-:S03]  /*29f0*/  MOV R203, RZ ;  /* 0x000000ff00cb7202 */ /* 0x000fc60000000f00 */
[----:B------:R-:W-:Y:S01]  /*2a00*/  @P4 FMUL.FTZ R203, R124, R120 ;  /* 0x000000787ccb4220 */ /* 0x000fe20000410000 */
[----:B------:R-:W-:Y:S01]  /*2a10*/  FSEL R120, R123, RZ, P5 ;  /* 0x000000ff7b787208 */ /* 0x000fe20002800000 */
[----:B------:R-:W-:Y:S01]  /*2a20*/  FMUL.FTZ R124, R65, R124 ;  /* 0x0000007c417c7220 */ /* 0x000fe20000410000 */
[----:B------:R-:W-:Y:S01]  /*2a30*/  LOP3.LUT P5, RZ, R134, 0xff000000, RZ, 0xc0, !PT ;  /* 0xff00000086ff7812 */ /* 0x000fe200078ac0ff */
[----:B------:R-:W-:Y:S01]  /*2a40*/  FMUL.FTZ R123, R179, R205 ;  /* 0x000000cdb37b7220 */ /* 0x000fe20000410000 */
[----:B------:R-:W-:Y:S02]  /*2a50*/  @P6 SHF.L.U32 R134, R125, 0x10, RZ ;  /* 0x000000107d866819 */ /* 0x000fe400000006ff */
[----:B------:R-:W-:-:S03]  /*2a60*/  @P1 SHF.L.U32 R205, R102, 0x10, RZ ;  /* 0x0000001066cd1819 */ /* 0x000fc600000006ff */
[----:B------:R-:W-:Y:S01]  /*2a70*/  @P6 FMUL.FTZ R204, R121, R134 ;  /* 0x0000008679cc6220 */ /* 0x000fe20000410000 */
[----:B------:R-:W-:Y:S01]  /*2a80*/  FSEL R134, R124, RZ, P4 ;  /* 0x000000ff7c867208 */ /* 0x000fe20002000000 */
[----:B------:R-:W-:Y:S01]  /*2a90*/  @P1 FADD.FTZ R123, R123, R205 ;  /* 0x000000cd7b7b1221 */ /* 0x000fe20000010000 */
[----:B------:R-:W-:Y:S01]  /*2aa0*/  LOP3.LUT P4, RZ, R135, 0xff, RZ, 0xc0, !PT ;  /* 0x000000ff87ff7812 */ /* 0x000fe2000788c0ff */
[----:B------:R-:W-:Y:S01]  /*2ab0*/  FMUL.FTZ R121, R66, R121 ;  /* 0x0000007942797220 */ /* 0x000fe20000410000 */
[----:B------:R-:W-:Y:S01]  /*2ac0*/  MOV R205, RZ ;  /* 0x000000ff00cd7202 */ /* 0x000fe20000000f00 */
[----:B------:R-:W-:Y:S01]  /*2ad0*/  FMUL.FTZ R122, R123, R178 ;  /* 0x000000b27b7a7220 */ /* 0x000fe20000410000 */
[----:B------:R-:W-:Y:S02]  /*2ae0*/  @P5 PRMT R125, R125, 0x7632, R125 ;  /* 0x000076327d7d5816 */ /* 0x000fe4000000007d */
[----:B------:R-:W-:Y:S01]  /*2af0*/  FSEL R121, R121, RZ, P6 ;  /* 0x000000ff79797208 */ /* 0x000fe20003000000 */
[----:B------:R-:W-:Y:S01]  /*2b00*/  FMUL.FTZ R122, R122, UR15 ;  /* 0x0000000f7a7a7c20 */ /* 0x000fe20008410000 */
[----:B------:R-:W-:-:S02]  /*2b10*/  @P5 SHF.L.U32 R124, R125, 0x10, RZ ;  /* 0x000000107d7c5819 */ /* 0x000fc400000006ff */
[----:B------:R-:W-:Y:S02]  /*2b20*/  @P1 PRMT R125, R102, 0x7632, R125 ;  /* 0x00007632667d1816 */ /* 0x000fe4000000007d */
[----:B------:R-:W-:Y:S01]  /*2b30*/  LOP3.LUT P6, RZ, R135, 0xff00, RZ, 0xc0, !PT ;  /* 0x0000ff0087ff7812 */ /* 0x000fe200078cc0ff */
[----:B------:R-:W-:Y:S01]  /*2b40*/  @P5 FMUL.FTZ R205, R233, R124 ;  /* 0x0000007ce9cd5220 */ /* 0x000fe20000410000 */
[----:B------:R-:W-:Y:S01]  /*2b50*/  @P4 SHF.L.U32 R124, R126, 0x10, RZ ;  /* 0x000000107e7c4819 */ /* 0x000fe200000006ff */
[----:B------:R-:W-:Y:S01]  /*2b60*/  FMUL.FTZ R233, R67, R233 ;  /* 0x000000e943e97220 */ /* 0x000fe20000410000 */
[----:B------:R-:W-:Y:S02]  /*2b70*/  @P1 SHF.L.U32 R125, R125, 0x10, RZ ;  /* 0x000000107d7d1819 */ /* 0x000fe400000006ff */
[----:B------:R-:W-:Y:S01]  /*2b80*/  @P2 F2FP.BF16.F32.PACK_AB R123, RZ, R123 ;  /* 0x0000007bff7b223e */ /* 0x000fe200000010ff */
[----:B------:R-:W-:Y:S01]  /*2b90*/  @P4 FMUL.FTZ R206, R122, R124 ;  /* 0x0000007c7ace4220 */ /* 0x000fe20000410000 */
[----:B------:R-:W-:Y:S01]  /*2ba0*/  FMUL.FTZ R124, R179, R228 ;  /* 0x000000e4b37c7220 */ /* 0x000fe20000410000 */
[----:B------:R-:W-:Y:S01]  /*2bb0*/  FMUL.FTZ R122, R60, R122 ;  /* 0x0000007a3c7a7220 */ /* 0x000fe20000410000 */
[----:B------:R-:W-:-:S02]  /*2bc0*/  FSEL R233, R233, RZ, P5 ;  /* 0x000000ffe9e97208 */ /* 0x000fc40002800000 */
[--C-:B------:R-:W-:Y:S01]  /*2bd0*/  @P1 FADD.FTZ R124, R124, R125.reuse ;  /* 0x0000007d7c7c1221 */ /* 0x100fe20000010000 */
[----:B------:R-:W-:Y:S02]  /*2be0*/  @P1 PRMT R125, R103, 0x7632, R125 ;  /* 0x00007632677d1816 */ /* 0x000fe4000000007d */
[----:B------:R-:W-:Y:S01]  /*2bf0*/  FSEL R122, R122, RZ, P4 ;  /* 0x000000ff7a7a7208 */ /* 0x000fe20002000000 */
[----:B------:R-:W-:Y:S01]  /*2c00*/  FMUL.FTZ R228, R124, R178 ;  /* 0x000000b27ce47220 */ /* 0x000fe20000410000 */
[C---:B------:R-:W-:Y:S02]  /*2c10*/  LOP3.LUT P5, RZ, R135.reuse, 0xff0000, RZ, 0xc0, !PT ;  /* 0x00ff000087ff7812 */ /* 0x040fe400078ac0ff */
[----:B------:R-:W-:Y:S01]  /*2c20*/  LOP3.LUT P4, RZ, R135, 0xff000000, RZ, 0xc0, !PT ;  /* 0xff00000087ff7812 */ /* 0x000fe2000788c0ff */
[----:B------:R-:W-:Y:S01]  /*2c30*/  FMUL.FTZ R228, R228, UR15 ;  /* 0x0000000fe4e47c20 */ /* 0x000fe20008410000 */
[----:B------:R-:W-:Y:S02]  /*2c40*/  @P1 SHF.L.U32 R125, R125, 0x10, RZ ;  /* 0x000000107d7d1819 */ /* 0x000fe400000006ff */
[----:B------:R-:W-:-:S02]  /*2c50*/  @P1 SHF.L.U32 R135, R103, 0x10, RZ ;  /* 0x0000001067871819 */ /* 0x000fc400000006ff */
[----:B------:R-:W-:Y:S01]  /*2c60*/  @P2 F2FP.BF16.F32.PACK_AB R229, RZ, R124 ;  /* 0x0000007cffe5223e */ /* 0x000fe200000010ff */
[----:B------:R-:W-:Y:S01]  /*2c70*/  @P1 FADD.FTZ R226, R226, R125 ;  /* 0x0000007de2e21221 */ /* 0x000fe20000010000 */
[----:B------:R-:W-:Y:S01]  /*2c80*/  @P2 PRMT R118, R123, 0x7610, R118 ;  /* 0x000076107b762816 */ /* 0x000fe20000000076 */
[----:B------:R-:W-:Y:S01]  /*2c90*/  @P1 FADD.FTZ R227, R227, R135 ;  /* 0x00000087e3e31221 */ /* 0x000fe20000010000 */
[----:B------:R-:W-:Y:S01]  /*2ca0*/  FMUL.FTZ R124, R61, R228 ;  /* 0x000000e43d7c7220 */ /* 0x000fe20000410000 */
[----:B------:R-:W-:Y:S01]  /*2cb0*/  F2FP.BF16.F32.PACK_AB R120, R134, R120 ;  /* 0x000000788678723e */ /* 0x000fe200000010ff */
[----:B0-----:R-:W-:Y:S01]  /*2cc0*/  IMAD.WIDE.U32 R134, R191, 0x10, R234 ;  /* 0x00000010bf867825 */ /* 0x001fe200078e00ea */
[----:B------:R-:W-:-:S03]  /*2cd0*/  @P2 F2FP.BF16.F32.PACK_AB R231, RZ, R226 ;  /* 0x000000e2ffe7223e */ /* 0x000fc600000010ff */
[-C--:B------:R-:W-:Y:S01]  /*2ce0*/  FMUL.FTZ R226, R226, R178.reuse ;  /* 0x000000b2e2e27220 */ /* 0x080fe20000410000 */
[----:B------:R-:W-:Y:S01]  /*2cf0*/  @P2 F2FP.BF16.F32.PACK_AB R230, RZ, R227 ;  /* 0x000000e3ffe6223e */ /* 0x000fe200000010ff */
[----:B------:R-:W-:Y:S01]  /*2d00*/  FMUL.FTZ R227, R227, R178 ;  /* 0x000000b2e3e37220 */ /* 0x000fe20000410000 */
[----:B------:R-:W-:Y:S01]  /*2d10*/  FSEL R124, R124, RZ, P6 ;  /* 0x000000ff7c7c7208 */ /* 0x000fe20003000000 */
[----:B------:R-:W-:Y:S01]  /*2d20*/  FMUL.FTZ R226, R226, UR15 ;  /* 0x0000000fe2e27c20 */ /* 0x000fe20008410000 */
[----:B------:R-:W0:Y:S01]  /*2d30*/  LDC.64 R234, c[0x0][0x220] ;  /* 0x00008800ffea7b82 */ /* 0x000e220000000a00 */
[----:B------:R-:W-:Y:S01]  /*2d40*/  FMUL.FTZ R227, R227, UR15 ;  /* 0x0000000fe3e37c20 */ /* 0x000fe20008410000 */
[----:B------:R-:W-:Y:S01]  /*2d50*/  F2FP.BF16.F32.PACK_AB R122, R124, R122 ;  /* 0x0000007a7c7a723e */ /* 0x000fe200000010ff */
[----:B------:R-:W-:Y:S01]  /*2d60*/  FMUL.FTZ R125, R63, R226 ;  /* 0x000000e23f7d7220 */ /* 0x000fe20000410000 */
[----:B------:R-:W-:Y:S01]  /*2d70*/  @P2 PRMT R119, R230, 0x7610, R119 ;  /* 0x00007610e6772816 */ /* 0x000fe20000000077 */
[----:B------:R-:W-:Y:S01]  /*2d80*/  FMUL.FTZ R123, R62, R227 ;  /* 0x000000e33e7b7220 */ /* 0x000fe20000410000 */
[----:B------:R-:W-:-:S02]  /*2d90*/  @P2 PRMT R118, R118, 0x5410, R229 ;  /* 0x0000541076762816 */ /* 0x000fc400000000e5 */
[----:B------:R-:W-:Y:S02]  /*2da0*/  FSEL R125, R125, RZ, P4 ;  /* 0x000000ff7d7d7208 */ /* 0x000fe40002000000 */
[----:B------:R-:W-:Y:S02]  /*2db0*/  FSEL R123, R123, RZ, P5 ;  /* 0x000000ff7b7b7208 */ /* 0x000fe40002800000 */
[----:B------:R-:W-:Y:S02]  /*2dc0*/  @P2 PRMT R119, R119, 0x5410, R231 ;  /* 0x0000541077772816 */ /* 0x000fe400000000e7 */
[----:B------:R-:W-:Y:S02]  /*2dd0*/  F2FP.BF16.F32.PACK_AB R123, R125, R123 ;  /* 0x0000007b7d7b723e */ /* 0x000fe400000010ff */
[----:B------:R-:W1:Y:S01]  /*2de0*/  @P2 LDC.64 R124, c[0x0][0x308] ;  /* 0x0000c200ff7c2b82 */ /* 0x000e620000000a00 */
[----:B------:R-:W-:Y:S01]  /*2df0*/  F2FP.BF16.F32.PACK_AB R121, R233, R121 ;  /* 0x00000079e979723e */ /* 0x000fe200000010ff */
[----:B-1----:R-:W-:-:S05]  /*2e00*/  @P2 IMAD.WIDE.U32 R124, R191, 0x10, R124 ;  /* 0x00000010bf7c2825 */ /* 0x002fca00078e007c */
[----:B------:R-:W-:Y:S04]  /*2e10*/  @P2 STG.E.128 desc[UR6][R124.64], R116 ;  /* 0x000000747c002986 */ /* 0x000fe8000c101d06 */
[----:B------:R0:W-:Y:S02]  /*2e20*/  STG.E.128 desc[UR6][R134.64], R120 ;  /* 0x0000007886007986 */ /* 0x0001e4000c101d06 */
[----:B0-----:R-:W-:-:S06]  /*2e30*/  IMAD.WIDE.U32 R120, R190, 0x10, R234 ;  /* 0x00000010be787825 */ /* 0x001fcc00078e00ea */
[----:B------:R-:W2:Y:S01]  /*2e40*/  LDG.E.128 R120, desc[UR6][R120.64] ;  /* 0x0000000678787981 */ /* 0x000ea2000c1e1d00 */
[----:B------:R-:W-:Y:S02]  /*2e50*/  @P6 PRMT R124, R126, 0x7632, R124 ;  /* 0x000076327e7c6816 */ /* 0x000fe4000000007c */
[----:B------:R-:W-:Y:S02]  /*2e60*/  CS2R R134, SRZ ;  /* 0x0000000000867805 */ /* 0x000fe4000001ff00 */
[----:B------:R-:W-:Y:S01]  /*2e70*/  MOV R191, RZ ;  /* 0x000000ff00bf7202 */ /* 0x000fe20000000f00 */
[-CC-:B------:R-:W-:Y:S01]  /*2e80*/  FFMA.FTZ R219, R219, R201.reuse, R200.reuse ;  /* 0x000000c9dbdb7223 */ /* 0x180fe200000100c8 */
[----:B------:R-:W-:Y:S01]  /*2e90*/  @P6 SHF.L.U32 R124, R124, 0x10, RZ ;  /* 0x000000107c7c6819 */ /* 0x000fe200000006ff */
[-CC-:B------:R-:W-:Y:S01]  /*2ea0*/  FFMA.FTZ R214, R214, R201.reuse, R200.reuse ;  /* 0x000000c9d6d67223 */ /* 0x180fe200000100c8 */
[----:B------:R-:W-:Y:S01]  /*2eb0*/  MOV R125, R132 ;  /* 0x00000084007d7202 */ /* 0x000fe20000000f00 */
[----:B------:R-:W-:Y:S01]  /*2ec0*/  FADD.FTZ R220, R220, -R219 ;  /* 0x800000dbdcdc7221 */ /* 0x000fe20000010000 */
[-C--:B------:R-:W-:Y:S01]  /*2ed0*/  FFMA.FTZ R209, R209, R201.reuse, R200 ;  /* 0x000000c9d1d17223 */ /* 0x080fe200000100c8 */
[----:B------:R-:W-:Y:S01]  /*2ee0*/  @P6 FMUL.FTZ R135, R228, R124 ;  /* 0x0000007ce4876220 */ /* 0x000fe20000410000 */
[----:B------:R-:W-:Y:S01]  /*2ef0*/  @P5 SHF.L.U32 R124, R127, 0x10, RZ ;  /* 0x000000107f7c5819 */ /* 0x000fe200000006ff */
[----:B------:R-:W-:Y:S01]  /*2f00*/  FADD.FTZ R216, R216, -R214 ;  /* 0x800000d6d8d87221 */ /* 0x000fe20000010000 */
[----:B------:R-:W-:Y:S01]  /*2f10*/  LOP3.LUT P6, RZ, R132, 0xff0000, RZ, 0xc0, !PT ;  /* 0x00ff000084ff7812 */ /* 0x000fe200078cc0ff */
[-CC-:B------:R-:W-:Y:S01]  /*2f20*/  FFMA.FTZ R211, R211, R201.reuse, R200.reuse ;  /* 0x000000c9d3d37223 */ /* 0x180fe200000100c8 */
[-C--:B------:R-:W-:Y:S01]  /*2f30*/  FFMA.FTZ R208, R208, R201.reuse, R200 ;  /* 0x000000c9d0d07223 */ /* 0x080fe200000100c8 */
[----:B------:R-:W-:Y:S01]  /*2f40*/  @P5 FMUL.FTZ R134, R227, R124 ;  /* 0x0000007ce3865220 */ /* 0x000fe20000410000 */
[----:B------:R-:W-:Y:S01]  /*2f50*/  @P4 PRMT R124, R127, 0x7632, R124 ;  /* 0x000076327f7c4816 */ /* 0x000fe2000000007c */
[----:B------:R-:W-:Y:S01]  /*2f60*/  FFMA.FTZ R127, R213, R201, R200 ;  /* 0x000000c9d57f7223 */ /* 0x000fe200000100c8 */
[----:B------:R-:W-:Y:S01]  /*2f70*/  LOP3.LUT P5, RZ, R125, 0xff, RZ, 0xc0, !PT ;  /* 0x000000ff7dff7812 */ /* 0x000fe200078ac0ff */
[----:B------:R-:W-:Y:S01]  /*2f80*/  HFMA2.MMA R213, -RZ, RZ, 0, 0 ;  /* 0x00000000ffd57435 */ /* 0x000fe200000001ff */
[----:B------:R-:W-:Y:S01]  /*2f90*/  @P1 PRMT R125, R105, 0x7632, R125 ;  /* 0x00007632697d1816 */ /* 0x000fe2000000007d */
[----:B------:R-:W-:-:S02]  /*2fa0*/  @P4 IMAD.U32 R124, R124, 0x10000, RZ ;  /* 0x000100007c7c4824 */ /* 0x000fc400078e00ff */
[----:B------:R-:W-:Y:S01]  /*2fb0*/  FADD.FTZ R127, R215, -R127 ;  /* 0x8000007fd77f7221 */ /* 0x000fe20000010000 */
[--C-:B------:R-:W-:Y:S01]  /*2fc0*/  FFMA.FTZ R227, R217, R201, R200.reuse ;  /* 0x000000c9d9e37223 */ /* 0x100fe200000100c8 */
[----:B------:R-:W-:Y:S01]  /*2fd0*/  @P1 SHF.L.U32 R125, R125, 0x10, RZ ;  /* 0x000000107d7d1819 */ /* 0x000fe200000006ff */
[----:B------:R-:W-:Y:S01]  /*2fe0*/  @P4 FMUL.FTZ R191, R226, R124 ;  /* 0x0000007ce2bf4220 */ /* 0x000fe20000410000 */
[----:B------:R-:W-:Y:S01]  /*2ff0*/  @P1 SHF.L.U32 R124, R104, 0x10, RZ ;  /* 0x00000010687c1819 */ /* 0x000fe200000006ff */
[----:B------:R-:W-:Y:S01]  /*3000*/  FMUL.FTZ R127, R179, R127 ;  /* 0x0000007fb37f7220 */ /* 0x000fe20000410000 */
[----:B------:R-:W-:Y:S01]  /*3010*/  FFMA.FTZ R226, R221, R201, R200 ;  /* 0x000000c9dde27223 */ /* 0x000fe200000100c8 */
[----:B------:R-:W-:Y:S01]  /*3020*/  LOP3.LUT P4, RZ, R132, 0xff00, RZ, 0xc0, !PT ;  /* 0x0000ff0084ff7812 */ /* 0x000fe2000788c0ff */
[----:B------:R-:W-:Y:S01]  /*3030*/  FADD.FTZ R227, R218, -R227 ;  /* 0x800000e3dae37221 */ /* 0x000fe20000010000 */
[--C-:B------:R-:W-:Y:S01]  /*3040*/  @P1 FADD.FTZ R127, R127, R124.reuse ;  /* 0x0000007c7f7f1221 */ /* 0x100fe20000010000 */
[----:B------:R-:W-:Y:S01]  /*3050*/  @P1 PRMT R124, R104, 0x7632, R124 ;  /* 0x00007632687c1816 */ /* 0x000fe2000000007c */
[----:B------:R-:W-:Y:S01]  /*3060*/  FADD.FTZ R226, R222, -R226 ;  /* 0x800000e2dee27221 */ /* 0x000fe20000010000 */
[C---:B------:R-:W-:Y:S01]  /*3070*/  FMUL.FTZ R222, R179.reuse, R220 ;  /* 0x000000dcb3de7220 */ /* 0x040fe20000410000 */
[C---:B------:R-:W-:Y:S01]  /*3080*/  FMUL.FTZ R221, R179.reuse, R216 ;  /* 0x000000d8b3dd7220 */ /* 0x040fe20000410000 */
[----:B------:R-:W-:Y:S01]  /*3090*/  @P1 SHF.L.U32 R124, R124, 0x10, RZ ;  /* 0x000000107c7c1819 */ /* 0x000fe200000006ff */
[C---:B------:R-:W-:Y:S01]  /*30a0*/  FMUL.FTZ R226, R179.reuse, R226 ;  /* 0x000000e2b3e27220 */ /* 0x040fe20000410000 */
[----:B------:R-:W-:Y:S01]  /*30b0*/  CS2R R214, SRZ ;  /* 0x0000000000d67805 */ /* 0x000fe2000001ff00 */
[----:B------:R-:W-:Y:S01]  /*30c0*/  FMUL.FTZ R227, R179, R227 ;  /* 0x000000e3b3e37220 */ /* 0x000fe20000410000 */
[----:B------:R-:W-:Y:S01]  /*30d0*/  CS2R R216, SRZ ;  /* 0x0000000000d87805 */ /* 0x000fe2000001ff00 */
[----:B------:R-:W-:Y:S01]  /*30e0*/  @P1 FADD.FTZ R222, R222, R124 ;  /* 0x0000007cdede1221 */ /* 0x000fe20000010000 */
[-C--:B------:R-:W-:Y:S01]  /*30f0*/  FMUL.FTZ R124, R127, R178.reuse ;  /* 0x000000b27f7c7220 */ /* 0x080fe20000410000 */
[----:B------:R-:W-:Y:S01]  /*3100*/  @P1 FADD.FTZ R226, R226, R125 ;  /* 0x0000007de2e21221 */ /* 0x000fe20000010000 */
[----:B------:R-:W-:Y:S01]  /*3110*/  @P1 SHF.L.U32 R125, R105, 0x10, RZ ;  /* 0x00000010697d1819 */ /* 0x000fe200000006ff */
[----:B------:R-:W-:Y:S01]  /*3120*/  FADD.FTZ R210, R210, -R209 ;  /* 0x800000d1d2d27221 */ /* 0x000fe20000010000 */
[----:B------:R-:W-:Y:S01]  /*3130*/  FMUL.FTZ R124, R124, UR15 ;  /* 0x0000000f7c7c7c20 */ /* 0x000fe20008410000 */
[----:B------:R-:W-:Y:S01]  /*3140*/  FMUL.FTZ R220, R226, R178 ;  /* 0x000000b2e2dc7220 */ /* 0x000fe20000410000 */
[----:B------:R-:W-:Y:S01]  /*3150*/  FADD.FTZ R211, R212, -R211 ;  /* 0x800000d3d4d37221 */ /* 0x000fe20000010000 */
[----:B------:R-:W-:Y:S01]  /*3160*/  @P1 FADD.FTZ R221, R221, R125 ;  /* 0x0000007ddddd1221 */ /* 0x000fe20000010000 */
[----:B------:R-:W-:Y:S01]  /*3170*/  FMUL.FTZ R218, R56, R124 ;  /* 0x0000007c38da7220 */ /* 0x000fe20000410000 */
[----:B------:R-:W-:Y:S01]  /*3180*/  FMUL.FTZ R220, R220, UR15 ;  /* 0x0000000fdcdc7c20 */ /* 0x000fe20008410000 */
[----:B------:R-:W-:Y:S01]  /*3190*/  FADD.FTZ R208, R207, -R208 ;  /* 0x800000d0cfd07221 */ /* 0x000fe20000010000 */
[----:B------:R-:W-:Y:S01]  /*31a0*/  FMUL.FTZ R219, R221, R178 ;  /* 0x000000b2dddb7220 */ /* 0x000fe20000410000 */
[C---:B------:R-:W-:Y:S01]  /*31b0*/  FMUL.FTZ R207, R179.reuse, R210 ;  /* 0x000000d2b3cf7220 */ /* 0x040fe20000410000 */
[----:B------:R-:W-:Y:S01]  /*31c0*/  FSEL R218, R218, RZ, P5 ;  /* 0x000000ffdada7208 */ /* 0x000fe20002800000 */
[----:B------:R-:W-:Y:S01]  /*31d0*/  FMUL.FTZ R208, R179, R208 ;  /* 0x000000d0b3d07220 */ /* 0x000fe20000410000 */
[----:B------:R-:W-:Y:S01]  /*31e0*/  FMUL.FTZ R219, R219, UR15 ;  /* 0x0000000fdbdb7c20 */ /* 0x000fe20008410000 */
[----:B------:R-:W-:-:S02]  /*31f0*/  @P1 SHF.L.U32 R209, R107, 0x10, RZ ;  /* 0x000000106bd11819 */ /* 0x000fc400000006ff */
[----:B------:R-:W-:Y:S02]  /*3200*/  @P2 F2FP.BF16.F32.PACK_AB R127, RZ, R127 ;  /* 0x0000007fff7f223e */ /* 0x000fe400000010ff */
[----:B------:R-:W-:Y:S01]  /*3210*/  @P2 F2FP.BF16.F32.PACK_AB R221, RZ, R221 ;  /* 0x000000ddffdd223e */ /* 0x000fe200000010ff */
[----:B------:R-:W-:Y:S01]  /*3220*/  @P1 FADD.FTZ R208, R208, R209 ;  /* 0x000000d1d0d01221 */ /* 0x000fe20000010000 */
[----:B------:R-:W-:Y:S02]  /*3230*/  @P2 PRMT R116, R127, 0x7610, R116 ;  /* 0x000076107f742816 */ /* 0x000fe40000000074 */
[----:B------:R-:W-:Y:S02]  /*3240*/  @P2 F2FP.BF16.F32.PACK_AB R226, RZ, R226 ;  /* 0x000000e2ffe2223e */ /* 0x000fe400000010ff */
[----:B------:R-:W-:Y:S01]  /*3250*/  @P2 F2FP.BF16.F32.PACK_AB R209, RZ, R208 ;  /* 0x000000d0ffd1223e */ /* 0x000fe200000010ff */
[----:B------:R-:W-:Y:S01]  /*3260*/  FMUL.FTZ R208, R208, R178 ;  /* 0x000000b2d0d07220 */ /* 0x000fe20000410000 */
[----:B------:R-:W-:-:S02]  /*3270*/  @P2 PRMT R117, R221, 0x7610, R117 ;  /* 0x00007610dd752816 */ /* 0x000fc40000000075 */
[----:B------:R-:W-:Y:S01]  /*3280*/  @P2 PRMT R119, R209, 0x7610, R119 ;  /* 0x00007610d1772816 */ /* 0x000fe20000000077 */
[----:B------:R-:W-:Y:S01]  /*3290*/  FMUL.FTZ R208, R208, UR15 ;  /* 0x0000000fd0d07c20 */ /* 0x000fe20008410000 */
[----:B------:R-:W-:Y:S02]  /*32a0*/  @P2 PRMT R117, R117, 0x5410, R226 ;  /* 0x0000541075752816 */ /* 0x000fe400000000e2 */
[C---:B--2---:R-:W-:Y:S02]  /*32b0*/  @P5 SHF.L.U32 R126, R120.reuse, 0x10, RZ ;  /* 0x00000010787e5819 */ /* 0x044fe400000006ff */
[----:B------:R-:W-:-:S03]  /*32c0*/  @P4 PRMT R125, R120, 0x7632, R125 ;  /* 0x00007632787d4816 */ /* 0x000fc6000000007d */
[----:B------:R-:W-:Y:S01]  /*32d0*/  @P5 FMUL.FTZ R213, R124, R126 ;  /* 0x0000007e7cd55220 */ /* 0x000fe20000410000 */
[----:B------:R-:W-:Y:S01]  /*32e0*/  FMUL.FTZ R126, R222, R178 ;  /* 0x000000b2de7e7220 */ /* 0x000fe20000410000 */
[----:B------:R-:W-:Y:S02]  /*32f0*/  LOP3.LUT P5, RZ, R132, 0xff000000, RZ, 0xc0, !PT ;  /* 0xff00000084ff7812 */ /* 0x000fe400078ac0ff */
[----:B------:R-:W-:Y:S01]  /*3300*/  @P4 SHF.L.U32 R125, R125, 0x10, RZ ;  /* 0x000000107d7d4819 */ /* 0x000fe200000006ff */
[----:B------:R-:W-:Y:S01]  /*3310*/  FMUL.FTZ R120, R126, UR15 ;  /* 0x0000000f7e787c20 */ /* 0x000fe20008410000 */
[----:B------:R-:W-:Y:S02]  /*3320*/  @P1 SHF.L.U32 R124, R106, 0x10, RZ ;  /* 0x000000106a7c1819 */ /* 0x000fe400000006ff */
[----:B------:R-:W-:Y:S01]  /*3330*/  @P2 F2FP.BF16.F32.PACK_AB R222, RZ, R222 ;  /* 0x000000deffde223e */ /* 0x000fe200000010ff */
[----:B------:R-:W-:Y:S01]  /*3340*/  FMUL.FTZ R132, R57, R120 ;  /* 0x0000007839847220 */ /* 0x000fe20000410000 */
[----:B------:R-:W-:Y:S01]  /*3350*/  @P4 FMUL.FTZ R214, R120, R125 ;  /* 0x0000007d78d64220 */ /* 0x000fe20000410000 */
[----:B------:R-:W-:Y:S01]  /*3360*/  @P6 SHF.L.U32 R125, R121, 0x10, RZ ;  /* 0x00000010797d6819 */ /* 0x000fe200000006ff */
[--C-:B------:R-:W-:Y:S01]  /*3370*/  @P1 FADD.FTZ R227, R227, R124.reuse ;  /* 0x0000007ce3e31221 */ /* 0x100fe20000010000 */
[----:B------:R-:W-:-:S02]  /*3380*/  @P1 PRMT R124, R106, 0x7632, R124 ;  /* 0x000076326a7c1816 */ /* 0x000fc4000000007c */
[----:B------:R-:W-:Y:S01]  /*3390*/  FSEL R132, R132, RZ, P4 ;  /* 0x000000ff84847208 */ /* 0x000fe20002000000 */
[----:B------:R-:W-:Y:S01]  /*33a0*/  FMUL.FTZ R126, R227, R178 ;  /* 0x000000b2e37e7220 */ /* 0x000fe20000410000 */
[----:B------:R-:W-:Y:S01]  /*33b0*/  LOP3.LUT P4, RZ, R133, 0xff, RZ, 0xc0, !PT ;  /* 0x000000ff85ff7812 */ /* 0x000fe2000788c0ff */
[----:B------:R-:W-:Y:S01]  /*33c0*/  @P6 FMUL.FTZ R215, R219, R125 ;  /* 0x0000007ddbd76220 */ /* 0x000fe20000410000 */
[----:B------:R-:W-:Y:S01]  /*33d0*/  @P5 PRMT R121, R121, 0x7632, R121 ;  /* 0x0000763279795816 */ /* 0x000fe20000000079 */
[----:B------:R-:W-:Y:S01]  /*33e0*/  FMUL.FTZ R126, R126, UR15 ;  /* 0x0000000f7e7e7c20 */ /* 0x000fe20008410000 */
[----:B------:R-:W-:Y:S01]  /*33f0*/  FMUL.FTZ R219, R58, R219 ;  /* 0x000000db3adb7220 */ /* 0x000fe20000410000 */
[----:B------:R-:W-:Y:S02]  /*3400*/  @P1 PRMT R125, R107, 0x7632, R125 ;  /* 0x000076326b7d1816 */ /* 0x000fe4000000007d */
[----:B------:R-:W-:Y:S02]  /*3410*/  @P5 SHF.L.U32 R121, R121, 0x10, RZ ;  /* 0x0000001079795819 */ /* 0x000fe400000006ff */
[----:B------:R-:W-:-:S02]  /*3420*/  FSEL R219, R219, RZ, P6 ;  /* 0x000000ffdbdb7208 */ /* 0x000fc40003000000 */
[----:B------:R-:W-:Y:S01]  /*3430*/  LOP3.LUT P6, RZ, R133, 0xff00, RZ, 0xc0, !PT ;  /* 0x0000ff0085ff7812 */ /* 0x000fe200078cc0ff */
[----:B------:R-:W-:Y:S01]  /*3440*/  @P5 FMUL.FTZ R216, R220, R121 ;  /* 0x00000079dcd85220 */ /* 0x000fe20000410000 */
[----:B------:R-:W-:Y:S01]  /*3450*/  @P4 SHF.L.U32 R120, R122, 0x10, RZ ;  /* 0x000000107a784819 */ /* 0x000fe200000006ff */
[----:B------:R-:W-:Y:S01]  /*3460*/  FMUL.FTZ R220, R59, R220 ;  /* 0x000000dc3bdc7220 */ /* 0x000fe20000410000 */
[----:B------:R-:W-:Y:S02]  /*3470*/  @P1 SHF.L.U32 R124, R124, 0x10, RZ ;  /* 0x000000107c7c1819 */ /* 0x000fe400000006ff */
[----:B------:R-:W-:Y:S01]  /*3480*/  @P1 SHF.L.U32 R125, R125, 0x10, RZ ;  /* 0x000000107d7d1819 */ /* 0x000fe200000006ff */
[----:B------:R-:W-:Y:S01]  /*3490*/  @P4 FMUL.FTZ R217, R126, R120 ;  /* 0x000000787ed94220 */ /* 0x000fe20000410000 */
[----:B------:R-:W-:Y:S01]  /*34a0*/  FMUL.FTZ R126, R52, R126 ;  /* 0x0000007e347e7220 */ /* 0x000fe20000410000 */
[----:B------:R-:W-:Y:S01]  /*34b0*/  FSEL R220, R220, RZ, P5 ;  /* 0x000000ffdcdc7208 */ /* 0x000fe20002800000 */
[----:B------:R-:W-:Y:S01]  /*34c0*/  @P1 FADD.FTZ R207, R207, R124 ;  /* 0x0000007ccfcf1221 */ /* 0x000fe20000010000 */
[----:B------:R-:W-:-:S02]  /*34d0*/  LEA R120, P5, R190, UR18, 0x4 ;  /* 0x00000012be787c11 */ /* 0x000fc4000f8a20ff */
[----:B------:R-:W-:Y:S02]  /*34e0*/  FSEL R126, R126, RZ, P4 ;  /* 0x000000ff7e7e7208 */ /* 0x000fe40002000000 */
[----:B------:R-:W-:Y:S02]  /*34f0*/  LEA.HI.X R121, R190, UR19, RZ, 0x4, P5 ;  /* 0x00000013be797c11 */ /* 0x000fe4000a8f24ff */
[C---:B------:R-:W-:Y:S02]  /*3500*/  LOP3.LUT P4, RZ, R133.reuse, 0xff0000, RZ, 0xc0, !PT ;  /* 0x00ff000085ff7812 */ /* 0x040fe4000788c0ff */
[----:B------:R-:W-:Y:S01]  /*3510*/  LOP3.LUT P5, RZ, R133, 0xff000000, RZ, 0xc0, !PT ;  /* 0xff00000085ff7812 */ /* 0x000fe200078ac0ff */
[----:B------:R-:W-:Y:S01]  /*3520*/  FMUL.FTZ R133, R179, R211 ;  /* 0x000000d3b3857220 */ /* 0x000fe20000410000 */
[----:B------:R-:W-:Y:S02]  /*3530*/  @P2 F2FP.BF16.F32.PACK_AB R227, RZ, R227 ;  /* 0x000000e3ffe3223e */ /* 0x000fe400000010ff */
[----:B------:R-:W-:Y:S01]  /*3540*/  @P2 F2FP.BF16.F32.PACK_AB R127, RZ, R207 ;  /* 0x000000cfff7f223e */ /* 0x000fe200000010ff */
[----:B------:R-:W-:Y:S01]  /*3550*/  @P1 FADD.FTZ R133, R133, R125 ;  /* 0x0000007d85851221 */ /* 0x000fe20000010000 */
[----:B------:R-:W-:Y:S01]  /*3560*/  @P2 PRMT R118, R227, 0x7610, R118 ;  /* 0x00007610e3762816 */ /* 0x000fe20000000076 */
[----:B------:R-:W0:Y:S01]  /*3570*/  @P2 LDC.64 R124, c[0x0][0x308] ;  /* 0x0000c200ff7c2b82 */ /* 0x000e220000000a00 */
[----:B------:R-:W-:Y:S01]  /*3580*/  @P2 PRMT R116, R116, 0x5410, R222 ;  /* 0x0000541074742816 */ /* 0x000fe200000000de */
[----:B------:R-:W-:Y:S01]  /*3590*/  FFMA.FTZ R211, R186, R201, R200 ;  /* 0x000000c9bad37223 */ /* 0x000fe200000100c8 */
[----:B------:R-:W-:Y:S01]  /*35a0*/  @P2 F2FP.BF16.F32.PACK_AB R209, RZ, R133 ;  /* 0x00000085ffd1223e */ /* 0x000fe200000010ff */
[----:B------:R-:W-:Y:S01]  /*35b0*/  FMUL.FTZ R133, R133, R178 ;  /* 0x000000b285857220 */ /* 0x000fe20000410000 */
[----:B------:R-:W-:Y:S01]  /*35c0*/  @P2 PRMT R118, R118, 0x5410, R127 ;  /* 0x0000541076762816 */ /* 0x000fe2000000007f */
[----:B------:R-:W-:Y:S01]  /*35d0*/  FMUL.FTZ R127, R54, R208 ;  /* 0x000000d0367f7220 */ /* 0x000fe20000410000 */
[----:B------:R-:W-:Y:S01]  /*35e0*/  @P2 PRMT R119, R119, 0x5410, R209 ;  /* 0x0000541077772816 */ /* 0x000fe200000000d1 */
[----:B------:R-:W-:Y:S01]  /*35f0*/  FMUL.FTZ R209, R207, R178 ;  /* 0x000000b2cfd17220 */ /* 0x000fe20000410000 */
[----:B------:R-:W-:Y:S01]  /*3600*/  FMUL.FTZ R207, R133, UR15 ;  /* 0x0000000f85cf7c20 */ /* 0x000fe20008410000 */
[----:B------:R-:W-:Y:S01]  /*3610*/  @P6 PRMT R122, R122, 0x7632, R122 ;  /* 0x000076327a7a6816 */ /* 0x000fe2000000007a */
[-CC-:B------:R-:W-:Y:S01]  /*3620*/  FFMA.FTZ R196, R196, R201.reuse, R200.reuse ;  /* 0x000000c9c4c47223 */ /* 0x180fe200000100c8 */
[----:B------:R-:W-:Y:S01]  /*3630*/  FMUL.FTZ R209, R209, UR15 ;  /* 0x0000000fd1d17c20 */ /* 0x000fe20008410000 */
[----:B------:R-:W-:Y:S01]  /*3640*/  FSEL R127, R127, RZ, P4 ;  /* 0x000000ff7f7f7208 */ /* 0x000fe20002000000 */
[----:B------:R-:W-:Y:S01]  /*3650*/  FFMA.FTZ R180, R180, R201, R200 ;  /* 0x000000c9b4b47223 */ /* 0x000fe200000100c8 */
[----:B------:R-:W-:Y:S01]  /*3660*/  MOV R210, R130 ;  /* 0x0000008200d27202 */ /* 0x000fe20000000f00 */
[----:B------:R-:W2:Y:S01]  /*3670*/  LDL.LU R227, [R1] ;  /* 0x0000000001e37983 */ /* 0x000ea20000300800 */
[----:B0-----:R-:W-:-:S04]  /*3680*/  @P2 IMAD.WIDE.U32 R124, R190, 0x10, R124 ;  /* 0x00000010be7c2825 */ /* 0x001fc800078e007c */
[----:B------:R-:W-:Y:S01]  /*3690*/  FADD.FTZ R192, R192, -R211 ;  /* 0x800000d3c0c07221 */ /* 0x000fe20000010000 */
[----:B------:R-:W-:Y:S01]  /*36a0*/  HFMA2.MMA R186, -RZ, RZ, 0, 0 ;  /* 0x00000000ffba7435 */ /* 0x000fe200000001ff */
[----:B------:R-:W-:Y:S01]  /*36b0*/  @P6 SHF.L.U32 R122, R122, 0x10, RZ ;  /* 0x000000107a7a6819 */ /* 0x000fe200000006ff */
[----:B------:R-:W-:Y:S01]  /*36c0*/  FADD.FTZ R183, R183, -R180 ;  /* 0x800000b4b7b77221 */ /* 0x000fe20000010000 */
[----:B------:R0:W-:Y:S04]  /*36d0*/  @P2 STG.E.128 desc[UR6][R124.64], R116 ;  /* 0x000000747c002986 */ /* 0x0001e8000c101d06 */
[----:B------:R-:W3:Y:S01]  /*36e0*/  LDL.LU R226, [R1+0x8] ;  /* 0x0000080001e27983 */ /* 0x000ee20000300800 */
[----:B------:R-:W-:Y:S01]  /*36f0*/  MOV R190, RZ ;  /* 0x000000ff00be7202 */ /* 0x000fe20000000f00 */
[----:B0-----:R-:W-:Y:S01]  /*3700*/  FMUL.FTZ R125, R55, R207 ;  /* 0x000000cf377d7220 */ /* 0x001fe20000410000 */
[----:B------:R-:W-:Y:S01]  /*3710*/  FMUL.FTZ R124, R53, R209 ;  /* 0x000000d1357c7220 */ /* 0x000fe20000410000 */
[----:B------:R-:W-:Y:S01]  /*3720*/  FFMA.FTZ R180, R181, R201, R200 ;  /* 0x000000c9b5b47223 */ /* 0x000fe200000100c8 */
[----:B------:R-:W4:Y:S02]  /*3730*/  LDL.LU R222, [R1+0x4] ;  /* 0x0000040001de7983 */ /* 0x000f240000300800 */
[----:B------:R-:W-:-:S02]  /*3740*/  FSEL R125, R125, RZ, P5 ;  /* 0x000000ff7d7d7208 */ /* 0x000fc40002800000 */
[----:B------:R-:W-:Y:S01]  /*3750*/  FSEL R124, R124, RZ, P6 ;  /* 0x000000ff7c7c7208 */ /* 0x000fe20003000000 */
[----:B------:R-:W-:Y:S01]  /*3760*/  @P6 FMUL.FTZ R190, R209, R122 ;  /* 0x0000007ad1be6220 */ /* 0x000fe20000410000 */
[----:B------:R-:W-:Y:S01]  /*3770*/  F2FP.BF16.F32.PACK_AB R127, R125, R127 ;  /* 0x0000007f7d7f723e */ /* 0x000fe200000010ff */
[----:B------:R-:W-:Y:S01]  /*3780*/  FADD.FTZ R185, R185, -R180 ;  /* 0x800000b4b9b97221 */ /* 0x000fe20000010000 */
[----:B------:R-:W-:Y:S01]  /*3790*/  F2FP.BF16.F32.PACK_AB R126, R124, R126 ;  /* 0x0000007e7c7e723e */ /* 0x000fe200000010ff */
[----:B------:R-:W4:Y:S01]  /*37a0*/  LDL.LU R221, [R1+0x10] ;  /* 0x0000100001dd7983 */ /* 0x000f220000300800 */
[----:B------:R-:W-:Y:S02]  /*37b0*/  F2FP.BF16.F32.PACK_AB R125, R220, R219 ;  /* 0x000000dbdc7d723e */ /* 0x000fe400000010ff */
[----:B------:R-:W-:Y:S01]  /*37c0*/  F2FP.BF16.F32.PACK_AB R124, R132, R218 ;  /* 0x000000da847c723e */ /* 0x000fe200000010ff */
[----:B------:R-:W-:-:S04]  /*37d0*/  IMAD.WIDE.U32 R132, R189, 0x10, R234 ;  /* 0x00000010bd847825 */ /* 0x000fc800078e00ea */
[----:B------:R-:W-:Y:S01]  /*37e0*/  FADD.FTZ R122, R197, -R196 ;  /* 0x800000c4c57a7221 */ /* 0x000fe20000010000 */
[----:B------:R-:W-:Y:S01]  /*37f0*/  LOP3.LUT P6, RZ, R210, 0xff, RZ, 0xc0, !PT ;  /* 0x000000ffd2ff7812 */ /* 0x000fe200078cc0ff */
[--C-:B------:R-:W-:Y:S01]  /*3800*/  FFMA.FTZ R209, R184, R201, R200.reuse ;  /* 0x000000c9b8d17223 */ /* 0x100fe200000100c8 */
[----:B------:R0:W-:Y:S01]  /*3810*/  STG.E.128 desc[UR6][R120.64], R124 ;  /* 0x0000007c78007986 */ /* 0x0001e2000c101d06 */
[----:B------:R-:W-:Y:S01]  /*3820*/  @P1 PRMT R181, R110, 0x7632, R181 ;  /* 0x000076326eb51816 */ /* 0x000fe200000000b5 */
[----:B------:R-:W-:Y:S01]  /*3830*/  FMUL.FTZ R185, R179, R185 ;  /* 0x000000b9b3b97220 */ /* 0x000fe20000410000 */
[----:B------:R-:W-:Y:S01]  /*3840*/  @P1 SHF.L.U32 R180, R111, 0x10, RZ ;  /* 0x000000106fb41819 */ /* 0x000fe200000006ff */
[----:B------:R-:W4:Y:S04]  /*3850*/  LDL.LU R220, [R1+0xc] ;  /* 0x00000c0001dc7983 */ /* 0x000f280000300800 */
[----:B0-----:R0:W2:Y:S01]  /*3860*/  LDG.E.128 R124, desc[UR6][R132.64] ;  /* 0x00000006847c7981 */ /* 0x0010a2000c1e1d00 */
[----:B------:R-:W-:Y:S01]  /*3870*/  @P1 SHF.L.U32 R121, R108, 0x10, RZ ;  /* 0x000000106c791819 */ /* 0x000fe200000006ff */
[C---:B------:R-:W-:Y:S01]  /*3880*/  FMUL.FTZ R120, R179.reuse, R192 ;  /* 0x000000c0b3787220 */ /* 0x040fe20000410000 */
[----:B------:R-:W-:Y:S01]  /*3890*/  FMUL.FTZ R122, R179, R122 ;  /* 0x0000007ab37a7220 */ /* 0x000fe20000410000 */
[----:B------:R-:W-:Y:S01]  /*38a0*/  @P1 SHF.L.U32 R192, R109, 0x10, RZ ;  /* 0x000000106dc01819 */ /* 0x000fe200000006ff */
[-CC-:B------:R-:W-:Y:S01]  /*38b0*/  FFMA.FTZ R196, R198, R201.reuse, R200.reuse ;  /* 0x000000c9c6c47223 */ /* 0x180fe200000100c8 */
[--C-:B------:R-:W-:Y:S01]  /*38c0*/  @P1 FADD.FTZ R120, R120, R121.reuse ;  /* 0x0000007978781221 */ /* 0x100fe20000010000 */
[----:B------:R-:W-:Y:S01]  /*38d0*/  @P1 PRMT R121, R108, 0x7632, R121 ;  /* 0x000076326c791816 */ /* 0x000fe20000000079 */
[-C--:B------:R-:W-:Y:S01]  /*38e0*/  FFMA.FTZ R198, R194, R201.reuse, R200 ;  /* 0x000000c9c2c67223 */ /* 0x080fe200000100c8 */
[----:B------:R-:W-:Y:S01]  /*38f0*/  FADD.FTZ R196, R199, -R196 ;  /* 0x800000c4c7c47221 */ /* 0x000fe20000010000 */
[----:B0-----:R-:W-:Y:S01]  /*3900*/  @P4 SHF.L.U32 R133, R123, 0x10, RZ ;  /* 0x000000107b854819 */ /* 0x001fe200000006ff */
[----:B------:R-:W-:Y:S01]  /*3910*/  FFMA.FTZ R132, R187, R201, R200 ;  /* 0x000000c9bb847223 */ /* 0x000fe200000100c8 */
[----:B------:R-:W-:Y:S01]  /*3920*/  @P5 PRMT R123, R123, 0x7632, R123 ;  /* 0x000076327b7b5816 */ /* 0x000fe2000000007b */
[----:B------:R-:W-:Y:S01]  /*3930*/  FADD.FTZ R198, R195, -R198 ;  /* 0x800000c6c3c67221 */ /* 0x000fe20000010000 */
[----:B------:R-:W-:Y:S01]  /*3940*/  MOV R187, RZ ;  /* 0x000000ff00bb7202 */ /* 0x000fe20000000f00 */
[----:B------:R-:W-:Y:S01]  /*3950*/  @P4 FMUL.FTZ R186, R208, R133 ;  /* 0x00000085d0ba4220 */ /* 0x000fe20000410000 */
[----:B------:R-:W-:Y:S01]  /*3960*/  LOP3.LUT P4, RZ, R130, 0xff00, RZ, 0xc0, !PT ;  /* 0x0000ff0082ff7812 */ /* 0x000fe2000788c0ff */
[----:B------:R-:W-:Y:S01]  /*3970*/  FADD.FTZ R132, R193, -R132 ;  /* 0x80000084c1847221 */ /* 0x000fe20000010000 */
[----:B------:R-:W-:-:S02]  /*3980*/  @P1 IMAD.U32 R133, R121, 0x10000, RZ ;  /* 0x0001000079851824 */ /* 0x000fc400078e00ff */
[C---:B------:R-:W-:Y:S01]  /*3990*/  FMUL.FTZ R199, R179.reuse, R198 ;  /* 0x000000c6b3c77220 */ /* 0x040fe20000410000 */
[----:B------:R-:W-:Y:S01]  /*39a0*/  FADD.FTZ R184, R182, -R209 ;  /* 0x800000d1b6b87221 */ /* 0x000fe20000010000 */
[----:B------:R-:W-:Y:S01]  /*39b0*/  FMUL.FTZ R121, R179, R132 ;  /* 0x00000084b3797220 */ /* 0x000fe20000410000 */
[----:B------:R-:W-:Y:S01]  /*39c0*/  @P5 SHF.L.U32 R132, R123, 0x10, RZ ;  /* 0x000000107b845819 */ /* 0x000fe200000006ff */
[----:B------:R-:W-:Y:S01]  /*39d0*/  @P1 FADD.FTZ R122, R122, R133 ;  /* 0x000000857a7a1221 */ /* 0x000fe20000010000 */
[----:B------:R-:W-:Y:S01]  /*39e0*/  FMUL.FTZ R123, R120, R178 ;  /* 0x000000b2787b7220 */ /* 0x000fe20000410000 */
[----:B------:R-:W-:Y:S01]  /*39f0*/  @P1 FADD.FTZ R121, R121, R192 ;  /* 0x000000c079791221 */ /* 0x000fe20000010000 */
[----:B------:R-:W-:Y:S01]  /*3a00*/  CS2R R192, SRZ ;  /* 0x0000000000c07805 */ /* 0x000fe2000001ff00 */
[----:B------:R-:W-:Y:S01]  /*3a10*/  @P5 FMUL.FTZ R187, R207, R132 ;  /* 0x00000084cfbb5220 */ /* 0x000fe20000410000 */
[-C--:B------:R-:W-:Y:S01]  /*3a20*/  FMUL.FTZ R132, R122, R178.reuse ;  /* 0x000000b27a847220 */ /* 0x080fe20000410000 */
[----:B------:R-:W-:Y:S01]  /*3a30*/  FMUL.FTZ R133, R123, UR15 ;  /* 0x0000000f7b857c20 */ /* 0x000fe20008410000 */
[----:B------:R-:W-:Y:S01]  /*3a40*/  LOP3.LUT P5, RZ, R130, 0xff0000, RZ, 0xc0, !PT ;  /* 0x00ff000082ff7812 */ /* 0x000fe200078ac0ff */
[----:B------:R-:W-:Y:S01]  /*3a50*/  FMUL.FTZ R197, R121, R178 ;  /* 0x000000b279c57220 */ /* 0x000fe20000410000 */
[----:B------:R-:W-:Y:S01]  /*3a60*/  FMUL.FTZ R194, R132, UR15 ;  /* 0x0000000f84c27c20 */ /* 0x000fe20008410000 */
[----:B------:R-:W-:Y:S01]  /*3a70*/  FMUL.FTZ R132, R48, R133 ;  /* 0x0000008530847220 */ /* 0x000fe20000410000 */
[----:B------:R-:W-:Y:S01]  /*3a80*/  @P1 PRMT R182, R111, 0x7632, R182 ;  /* 0x000076326fb61816 */ /* 0x000fe200000000b6 */
[----:B------:R-:W-:Y:S01]  /*3a90*/  FMUL.FTZ R197, R197, UR15 ;  /* 0x0000000fc5c57c20 */ /* 0x000fe20008410000 */
[----:B------:R-:W-:Y:S01]  /*3aa0*/  @P1 SHF.L.U32 R181, R181, 0x10, RZ ;  /* 0x00000010b5b51819 */ /* 0x000fe200000006ff */
[----:B------:R-:W-:Y:S01]  /*3ab0*/  FMUL.FTZ R184, R179, R184 ;  /* 0x000000b8b3b87220 */ /* 0x000fe20000410000 */
[----:B------:R-:W-:Y:S01]  /*3ac0*/  FSEL R132, R132, RZ, P6 ;  /* 0x000000ff84847208 */ /* 0x000fe20003000000 */
[----:B------:R-:W-:Y:S01]  /*3ad0*/  FMUL.FTZ R198, R50, R197 ;  /* 0x000000c532c67220 */ /* 0x000fe20000410000 */
[----:B------:R-:W-:Y:S01]  /*3ae0*/  @P1 SHF.L.U32 R182, R182, 0x10, RZ ;  /* 0x00000010b6b61819 */ /* 0x000fe200000006ff */
[----:B------:R-:W-:Y:S01]  /*3af0*/  @P1 FADD.FTZ R184, R184, R180 ;  /* 0x000000b4b8b81221 */ /* 0x000fe20000010000 */
[----:B------:R-:W-:Y:S01]  /*3b00*/  @P2 F2FP.BF16.F32.PACK_AB R209, RZ, R121 ;  /* 0x00000079ffd1223e */ /* 0x000fe200000010ff */
[----:B------:R-:W4:Y:S01]  /*3b10*/  LDL.LU R219, [R1+0x18] ;  /* 0x0000180001db7983 */ /* 0x000f220000300800 */
[----:B------:R-:W-:Y:S01]  /*3b20*/  FSEL R198, R198, RZ, P5 ;  /* 0x000000ffc6c67208 */ /* 0x000fe20002800000 */
[----:B------:R-:W-:Y:S01]  /*3b30*/  @P1 FADD.FTZ R185, R185, R182 ;  /* 0x000000b6b9b91221 */ /* 0x000fe20000010000 */
[----:B------:R-:W-:Y:S01]  /*3b40*/  FMUL.FTZ R180, R184, R178 ;  /* 0x000000b2b8b47220 */ /* 0x000fe20000410000 */
[----:B------:R-:W-:Y:S01]  /*3b50*/  @P2 F2FP.BF16.F32.PACK_AB R184, RZ, R184 ;  /* 0x000000b8ffb8223e */ /* 0x000fe200000010ff */
[----:B------:R-:W3:Y:S01]  /*3b60*/  LDL.LU R218, [R1+0x14] ;  /* 0x0000140001da7983 */ /* 0x000ee20000300800 */
[----:B------:R-:W-:Y:S01]  /*3b70*/  @P2 PRMT R117, R209, 0x7610, R117 ;  /* 0x00007610d1752816 */ /* 0x000fe20000000075 */
[----:B------:R-:W-:Y:S01]  /*3b80*/  FMUL.FTZ R180, R180, UR15 ;  /* 0x0000000fb4b47c20 */ /* 0x000fe20008410000 */
[----:B------:R-:W-:Y:S01]  /*3b90*/  @P2 PRMT R119, R184, 0x7610, R119 ;  /* 0x00007610b8772816 */ /* 0x000fe20000000077 */
[----:B------:R-:W4:Y:S04]  /*3ba0*/  LDL.LU R212, [R1+0x20] ;  /* 0x0000200001d47983 */ /* 0x000f280000300800 */
[----:B------:R-:W4:Y:S01]  /*3bb0*/  LDL.LU R211, [R1+0x1c] ;  /* 0x00001c0001d37983 */ /* 0x000f220000300800 */
[----:B--2---:R-:W-:-:S02]  /*3bc0*/  @P4 PRMT R123, R124, 0x7632, R123 ;  /* 0x000076327c7b4816 */ /* 0x004fc4000000007b */
[----:B------:R-:W-:Y:S02]  /*3bd0*/  @P6 SHF.L.U32 R124, R124, 0x10, RZ ;  /* 0x000000107c7c6819 */ /* 0x000fe400000006ff */
[----:B------:R-:W-:-:S03]  /*3be0*/  @P4 SHF.L.U32 R123, R123, 0x10, RZ ;  /* 0x000000107b7b4819 */ /* 0x000fc600000006ff */
[----:B------:R-:W-:Y:S01]  /*3bf0*/  @P6 FMUL.FTZ R192, R133, R124 ;  /* 0x0000007c85c06220 */ /* 0x000fe20000410000 */
[----:B------:R-:W-:Y:S01]  /*3c00*/  FMUL.FTZ R133, R49, R194 ;  /* 0x000000c231857220 */ /* 0x000fe20000410000 */
[----:B------:R-:W-:Y:S01]  /*3c10*/  @P4 FMUL.FTZ R193, R194, R123 ;  /* 0x0000007bc2c14220 */ /* 0x000fe20000410000 */
[----:B------:R-:W-:Y:S02]  /*3c20*/  LOP3.LUT P6, RZ, R130, 0xff000000, RZ, 0xc0, !PT ;  /* 0xff00000082ff7812 */ /* 0x000fe400078cc0ff */
[----:B------:R-:W-:Y:S02]  /*3c30*/  CS2R R194, SRZ ;  /* 0x0000000000c27805 */ /* 0x000fe4000001ff00 */
[----:B------:R-:W-:Y:S02]  /*3c40*/  @P1 PRMT R123, R109, 0x7632, R123 ;  /* 0x000076326d7b1816 */ /* 0x000fe4000000007b */
[----:B------:R-:W-:Y:S02]  /*3c50*/  FSEL R133, R133, RZ, P4 ;  /* 0x000000ff85857208 */ /* 0x000fe40002000000 */
[----:B------:R-:W-:-:S02]  /*3c60*/  LOP3.LUT P4, RZ, R131, 0xff, RZ, 0xc0, !PT ;  /* 0x000000ff83ff7812 */ /* 0x000fc4000788c0ff */
[----:B------:R-:W-:Y:S02]  /*3c70*/  @P1 SHF.L.U32 R124, R110, 0x10, RZ ;  /* 0x000000106e7c1819 */ /* 0x000fe400000006ff */
[----:B------:R-:W-:Y:S01]  /*3c80*/  @P1 SHF.L.U32 R208, R123, 0x10, RZ ;  /* 0x000000107bd01819 */ /* 0x000fe200000006ff */
[----:B------:R-:W-:Y:S01]  /*3c90*/  FMUL.FTZ R123, R179, R196 ;  /* 0x000000c4b37b7220 */ /* 0x000fe20000410000 */
[----:B------:R-:W-:Y:S01]  /*3ca0*/  @P5 SHF.L.U32 R130, R125, 0x10, RZ ;  /* 0x000000107d825819 */ /* 0x000fe200000006ff */
[----:B------:R-:W-:Y:S01]  /*3cb0*/  @P1 FADD.FTZ R199, R199, R124 ;  /* 0x0000007cc7c71221 */ /* 0x000fe20000010000 */
[----:B------:R-:W-:Y:S01]  /*3cc0*/  @P6 PRMT R125, R125, 0x7632, R125 ;  /* 0x000076327d7d6816 */ /* 0x000fe2000000007d */
[----:B------:R-:W-:Y:S01]  /*3cd0*/  @P1 FADD.FTZ R123, R123, R208 ;  /* 0x000000d07b7b1221 */ /* 0x000fe20000010000 */
[----:B------:R-:W-:Y:S01]  /*3ce0*/  HFMA2.MMA R196, -RZ, RZ, 0, 0 ;  /* 0x00000000ffc47435 */ /* 0x000fe200000001ff */
[----:B------:R-:W-:Y:S01]  /*3cf0*/  FMUL.FTZ R207, R199, R178 ;  /* 0x000000b2c7cf7220 */ /* 0x000fe20000410000 */
[----:B------:R-:W-:Y:S01]  /*3d00*/  @P5 FMUL.FTZ R194, R197, R130 ;  /* 0x00000082c5c25220 */ /* 0x000fe20000410000 */
[----:B------:R-:W-:Y:S01]  /*3d10*/  FMUL.FTZ R124, R123, R178 ;  /* 0x000000b27b7c7220 */ /* 0x000fe20000410000 */
[----:B------:R-:W-:Y:S01]  /*3d20*/  @P4 SHF.L.U32 R130, R126, 0x10, RZ ;  /* 0x000000107e824819 */ /* 0x000fe200000006ff */
[----:B------:R-:W-:Y:S01]  /*3d30*/  FMUL.FTZ R207, R207, UR15 ;  /* 0x0000000fcfcf7c20 */ /* 0x000fe20008410000 */
[----:B------:R-:W-:Y:S01]  /*3d40*/  @P6 SHF.L.U32 R125, R125, 0x10, RZ ;  /* 0x000000107d7d6819 */ /* 0x000fe200000006ff */
[----:B------:R-:W-:Y:S01]  /*3d50*/  FMUL.FTZ R124, R124, UR15 ;  /* 0x0000000f7c7c7c20 */ /* 0x000fe20008410000 */
[----:B------:R-:W-:Y:S01]  /*3d60*/  FMUL.FTZ R208, R179, R183 ;  /* 0x000000b7b3d07220 */ /* 0x000fe20000410000 */
[----:B------:R-:W-:Y:S01]  /*3d70*/  @P4 FMUL.FTZ R196, R207, R130 ;  /* 0x00000082cfc44220 */ /* 0x000fe20000410000 */
[----:B------:R-:W-:Y:S01]  /*3d80*/  FMUL.FTZ R207, R44, R207 ;  /* 0x000000cf2ccf7220 */ /* 0x000fe20000410000 */
[----:B------:R-:W-:Y:S01]  /*3d90*/  FMUL.FTZ R197, R51, R124 ;  /* 0x0000007c33c57220 */ /* 0x000fe20000410000 */
[----:B------:R-:W-:Y:S01]  /*3da0*/  @P6 FMUL.FTZ R195, R124, R125 ;  /* 0x0000007d7cc36220 */ /* 0x000fe20000410000 */
[----:B------:R-:W-:Y:S01]  /*3db0*/  LEA R124, P5, R189, UR18, 0x4 ;  /* 0x00000012bd7c7c11 */ /* 0x000fe2000f8a20ff */
[----:B------:R-:W-:Y:S01]  /*3dc0*/  @P1 FADD.FTZ R208, R208, R181 ;  /* 0x000000b5d0d01221 */ /* 0x000fe20000010000 */
[----:B------:R-:W-:Y:S01]  /*3dd0*/  FSEL R207, R207, RZ, P4 ;  /* 0x000000ffcfcf7208 */ /* 0x000fe20002000000 */
[-C--:B------:R-:W-:Y:S01]  /*3de0*/  FMUL.FTZ R181, R185, R178.reuse ;  /* 0x000000b2b9b57220 */ /* 0x080fe20000410000 */
[----:B------:R-:W-:Y:S01]  /*3df0*/  FSEL R197, R197, RZ, P6 ;  /* 0x000000ffc5c57208 */ /* 0x000fe20003000000 */
[----:B------:R-:W-:Y:S01]  /*3e00*/  FMUL.FTZ R182, R208, R178 ;  /* 0x000000b2d0b67220 */ /* 0x000fe20000410000 */
[----:B------:R-:W-:Y:S01]  /*3e10*/  LEA.HI.X R125, R189, UR19, RZ, 0x4, P5 ;  /* 0x00000013bd7d7c11 */ /* 0x000fe2000a8f24ff */
[----:B------:R-:W-:Y:S01]  /*3e20*/  FMUL.FTZ R181, R181, UR15 ;  /* 0x0000000fb5b57c20 */ /* 0x000fe20008410000 */
[C---:B------:R-:W-:Y:S01]  /*3e30*/  LOP3.LUT P6, RZ, R131.reuse, 0xff00, RZ, 0xc0, !PT ;  /* 0x0000ff0083ff7812 */ /* 0x040fe200078cc0ff */
[----:B------:R-:W-:Y:S01]  /*3e40*/  FMUL.FTZ R182, R182, UR15 ;  /* 0x0000000fb6b67c20 */ /* 0x000fe20008410000 */
[----:B------:R-:W-:-:S02]  /*3e50*/  LOP3.LUT P4, RZ, R131, 0xff0000, RZ, 0xc0, !PT ;  /* 0x00ff000083ff7812 */ /* 0x000fc4000788c0ff */
[----:B------:R-:W-:Y:S02]  /*3e60*/  LOP3.LUT P5, RZ, R131, 0xff000000, RZ, 0xc0, !PT ;  /* 0xff00000083ff7812 */ /* 0x000fe400078ac0ff */
[----:B------:R-:W0:Y:S01]  /*3e70*/  @P2 LDC.64 R130, c[0x0][0x308] ;  /* 0x0000c200ff822b82 */ /* 0x000e220000000a00 */
[----:B------:R-:W-:Y:S01]  /*3e80*/  @P2 F2FP.BF16.F32.PACK_AB R183, RZ, R120 ;  /* 0x00000078ffb7223e */ /* 0x000fe200000010ff */
[----:B------:R-:W-:Y:S01]  /*3e90*/  FMUL.FTZ R120, R47, R181 ;  /* 0x000000b52f787220 */ /* 0x000fe20000410000 */
[----:B------:R-:W-:Y:S01]  /*3ea0*/  @P2 F2FP.BF16.F32.PACK_AB R210, RZ, R123 ;  /* 0x0000007bffd2223e */ /* 0x000fe200000010ff */
[----:B------:R-:W-:Y:S01]  /*3eb0*/  FMUL.FTZ R123, R46, R180 ;  /* 0x000000b42e7b7220 */ /* 0x000fe20000410000 */
[----:B------:R-:W-:Y:S02]  /*3ec0*/  @P2 F2FP.BF16.F32.PACK_AB R199, RZ, R199 ;  /* 0x000000c7ffc7223e */ /* 0x000fe400000010ff */
[----:B------:R-:W-:Y:S02]  /*3ed0*/  @P2 F2FP.BF16.F32.PACK_AB R208, RZ, R208 ;  /* 0x000000d0ffd0223e */ /* 0x000fe400000010ff */
[----:B------:R-:W-:-:S02]  /*3ee0*/  FSEL R123, R123, RZ, P4 ;  /* 0x000000ff7b7b7208 */ /* 0x000fc40002000000 */
[----:B------:R-:W-:Y:S02]  /*3ef0*/  FSEL R120, R120, RZ, P5 ;  /* 0x000000ff78787208 */ /* 0x000fe40002800000 */
[----:B------:R-:W-:Y:S02]  /*3f00*/  @P2 F2FP.BF16.F32.PACK_AB R185, RZ, R185 ;  /* 0x000000b9ffb9223e */ /* 0x000fe400000010ff */
[----:B------:R-:W-:Y:S02]  /*3f10*/  @P2 PRMT R116, R183, 0x7610, R116 ;  /* 0x00007610b7742816 */ /* 0x000fe40000000074 */
[----:B------:R-:W-:Y:S02]  /*3f20*/  @P2 PRMT R118, R199, 0x7610, R118 ;  /* 0x00007610c7762816 */ /* 0x000fe40000000076 */
[----:B------:R-:W-:Y:S02]  /*3f30*/  F2FP.BF16.F32.PACK_AB R123, R120, R123 ;  /* 0x0000007b787b723e */ /* 0x000fe400000010ff */
[----:B------:R-:W-:-:S02]  /*3f40*/  @P2 PRMT R117, R117, 0x5410, R210 ;  /* 0x0000541075752816 */ /* 0x000fc400000000d2 */
[----:B------:R-:W-:Y:S01]  /*3f50*/  @P2 PRMT R118, R118, 0x5410, R208 ;  /* 0x0000541076762816 */ /* 0x000fe200000000d0 */
[----:B0-----:R-:W-:Y:S01]  /*3f60*/  @P2 IMAD.WIDE.U32 R130, R189, 0x10, R130 ;  /* 0x00000010bd822825 */ /* 0x001fe200078e0082 */
[----:B------:R-:W-:-:S03]  /*3f70*/  @P2 F2FP.BF16.F32.PACK_AB R189, RZ, R122 ;  /* 0x0000007affbd223e */ /* 0x000fc600000010ff */
[----:B------:R-:W-:Y:S01]  /*3f80*/  FMUL.FTZ R122, R45, R182 ;  /* 0x000000b62d7a7220 */ /* 0x000fe20000410000 */
[----:B------:R-:W-:Y:S01]  /*3f90*/  @P2 PRMT R119, R119, 0x5410, R185 ;  /* 0x0000541077772816 */ /* 0x000fe200000000b9 */
[----:B------:R-:W2:Y:S01]  /*3fa0*/  LDL.LU R210, [R1+0x28] ;  /* 0x0000280001d27983 */ /* 0x000ea20000300800 */
[----:B------:R-:W-:Y:S02]  /*3fb0*/  @P2 PRMT R116, R116, 0x5410, R189 ;  /* 0x0000541074742816 */ /* 0x000fe400000000bd */
[----:B------:R-:W-:Y:S01]  /*3fc0*/  FSEL R122, R122, RZ, P6 ;  /* 0x000000ff7a7a7208 */ /* 0x000fe20003000000 */
[----:B------:R-:W2:Y:S01]  /*3fd0*/  LDL.LU R209, [R1+0x24] ;  /* 0x0000240001d17983 */ /* 0x000ea20000300800 */
[----:B------:R-:W-:Y:S02]  /*3fe0*/  F2FP.BF16.F32.PACK_AB R121, R197, R198 ;  /* 0x000000c6c579723e */ /* 0x000fe400000010ff */
[----:B------:R-:W-:Y:S02]  /*3ff0*/  F2FP.BF16.F32.PACK_AB R122, R122, R207 ;  /* 0x000000cf7a7a723e */ /* 0x000fe400000010ff */
[----:B------:R-:W-:Y:S01]  /*4000*/  F2FP.BF16.F32.PACK_AB R120, R133, R132 ;  /* 0x000000848578723e */ /* 0x000fe200000010ff */
[----:B------:R-:W-:Y:S01]  /*4010*/  IMAD.WIDE.U32 R132, R188, 0x10, R234 ;  /* 0x00000010bc847825 */ /* 0x000fe200078e00ea */
[----:B------:R-:W-:Y:S04]  /*4020*/  @P2 STG.E.128 desc[UR6][R130.64], R116 ;  /* 0x0000007482002986 */ /* 0x000fe8000c101d06 */
[----:B------:R0:W-:Y:S04]  /*4030*/  STG.E.128 desc[UR6][R124.64], R120 ;  /* 0x000000787c007986 */ /* 0x0001e8000c101d06 */
[----:B------:R-:W2:Y:S04]  /*4040*/  LDL.LU R208, [R1+0x30] ;  /* 0x0000300001d07983 */ /* 0x000ea80000300800 */
[----:B------:R-:W2:Y:S04]  /*4050*/  LDL.LU R207, [R1+0x2c] ;  /* 0x00002c0001cf7983 */ /* 0x000ea80000300800 */
[----:B------:R-:W2:Y:S04]  /*4060*/  LDL.LU R199, [R1+0x38] ;  /* 0x0000380001c77983 */ /* 0x000ea80000300800 */
[----:B------:R-:W2:Y:S04]  /*4070*/  LDL.LU R198, [R1+0x34] ;  /* 0x0000340001c67983 */ /* 0x000ea80000300800 */
[----:B0-----:R0:W2:Y:S04]  /*4080*/  LDG.E.128 R120, desc[UR6][R132.64] ;  /* 0x0000000684787981 */ /* 0x0010a8000c1e1d00 */
[----:B------:R-:W2:Y:S04]  /*4090*/  LDL.LU R197, [R1+0x40] ;  /* 0x0000400001c57983 */ /* 0x000ea80000300800 */
[----:B------:R-:W2:Y:S01]  /*40a0*/  LDL.LU R189, [R1+0x3c] ;  /* 0x00003c0001bd7983 */ /* 0x000ea20000300800 */
[----:B------:R-:W-:-:S02]  /*40b0*/  @P4 SHF.L.U32 R185, R127, 0x10, RZ ;  /* 0x000000107fb94819 */ /* 0x000fc400000006ff */
[----:B------:R-:W-:-:S03]  /*40c0*/  MOV R183, RZ ;  /* 0x000000ff00b77202 */ /* 0x000fc60000000f00 */
[----:B------:R-:W-:Y:S01]  /*40d0*/  @P4 FMUL.FTZ R183, R180, R185 ;  /* 0x000000b9b4b74220 */ /* 0x000fe20000410000 */
[-CC-:B------:R-:W-:Y:S01]  /*40e0*/  FFMA.FTZ R185, R136, R201.reuse, R200.reuse ;  /* 0x000000c988b97223 */ /* 0x180fe200000100c8 */
[-CC-:B------:R-:W-:Y:S01]  /*40f0*/  FFMA.FTZ R136, R137, R201.reuse, R200.reuse ;  /* 0x000000c989887223 */ /* 0x180fe200000100c8 */
[-C--:B------:R-:W-:Y:S02]  /*4100*/  FFMA.FTZ R144, R144, R201.reuse, R200 ;  /* 0x000000c990907223 */ /* 0x080fe400000100c8 */
[----:B------:R-:W-:Y:S01]  /*4110*/  FADD.FTZ R138, R138, -R185 ;  /* 0x800000b98a8a7221 */ /* 0x000fe20000010000 */
[----:B------:R-:W-:Y:S01]  /*4120*/  FADD.FTZ R136, R139, -R136 ;  /* 0x800000888b887221 */ /* 0x000fe20000010000 */
[----:B------:R-:W-:Y:S01]  /*4130*/  @P1 PRMT R125, R112, 0x7632, R125 ;  /* 0x00007632707d1816 */ /* 0x000fe2000000007d */
[-C--:B------:R-:W-:Y:S01]  /*4140*/  FFMA.FTZ R140, R140, R201.reuse, R200 ;  /* 0x000000c98c8c7223 */ /* 0x080fe200000100c8 */
[----:B------:R-:W-:Y:S01]  /*4150*/  @P1 SHF.L.U32 R124, R112, 0x10, RZ ;  /* 0x00000010707c1819 */ /* 0x000fe200000006ff */
[----:B------:R-:W-:Y:S01]  /*4160*/  FMUL.FTZ R131, R179, R138 ;  /* 0x0000008ab3837220 */ /* 0x000fe20000410000 */
[----:B------:R-:W-:Y:S01]  /*4170*/  FADD.FTZ R144, R145, -R144 ;  /* 0x8000009091907221 */ /* 0x000fe20000010000 */
[----:B------:R-:W-:Y:S01]  /*4180*/  @P1 PRMT R126, R113, 0x7632, R126 ;  /* 0x00007632717e1816 */ /* 0x000fe2000000007e */
[----:B------:R-:W-:Y:S01]  /*4190*/  FMUL.FTZ R145, R179, R136 ;  /* 0x00000088b3917220 */ /* 0x000fe20000410000 */
[----:B0-----:R-:W-:Y:S01]  /*41a0*/  @P1 SHF.L.U32 R132, R113, 0x10, RZ ;  /* 0x0000001071841819 */ /* 0x001fe200000006ff */
[-C--:B------:R-:W-:Y:S01]  /*41b0*/  FFMA.FTZ R142, R142, R201.reuse, R200 ;  /* 0x000000c98e8e7223 */ /* 0x080fe200000100c8 */
[----:B------:R-:W-:Y:S01]  /*41c0*/  @P1 SHF.L.U32 R130, R125, 0x10, RZ ;  /* 0x000000107d821819 */ /* 0x000fe200000006ff */
[----:B------:R-:W-:Y:S01]  /*41d0*/  FADD.FTZ R140, R141, -R140 ;  /* 0x8000008c8d8c7221 */ /* 0x000fe20000010000 */
[----:B------:R-:W-:Y:S01]  /*41e0*/  @P1 FADD.FTZ R131, R131, R124 ;  /* 0x0000007c83831221 */ /* 0x000fe20000010000 */
[----:B------:R-:W-:Y:S01]  /*41f0*/  @P1 PRMT R125, R114, 0x7632, R125 ;  /* 0x00007632727d1816 */ /* 0x000fe2000000007d */
[-C--:B------:R-:W-:Y:S01]  /*4200*/  FFMA.FTZ R146, R146, R201.reuse, R200 ;  /* 0x000000c992927223 */ /* 0x080fe200000100c8 */
[----:B------:R-:W-:Y:S01]  /*4210*/  FMUL.FTZ R141, R179, R144 ;  /* 0x00000090b38d7220 */ /* 0x000fe20000410000 */
[----:B------:R-:W-:Y:S01]  /*4220*/  @P6 PRMT R124, R126, 0x7632, R124 ;  /* 0x000076327e7c6816 */ /* 0x000fe2000000007c */
[----:B------:R-:W-:Y:S01]  /*4230*/  @P1 FADD.FTZ R145, R145, R132 ;  /* 0x0000008491911221 */ /* 0x000fe20000010000 */
[----:B------:R-:W-:Y:S01]  /*4240*/  FADD.FTZ R142, R143, -R142 ;  /* 0x8000008e8f8e7221 */ /* 0x000fe20000010000 */
[----:B------:R-:W-:Y:S01]  /*4250*/  @P1 SHF.L.U32 R138, R114, 0x10, RZ ;  /* 0x00000010728a1819 */ /* 0x000fe200000006ff */
[----:B------:R-:W-:Y:S01]  /*4260*/  FADD.FTZ R146, R147, -R146 ;  /* 0x8000009293927221 */ /* 0x000fe20000010000 */
[----:B------:R-:W-:Y:S01]  /*4270*/  @P1 SHF.L.U32 R132, R125, 0x10, RZ ;  /* 0x000000107d841819 */ /* 0x000fe200000006ff */
[----:B------:R-:W-:Y:S01]  /*4280*/  FMUL.FTZ R143, R179, R140 ;  /* 0x0000008cb38f7220 */ /* 0x000fe20000410000 */
[----:B------:R-:W-:Y:S01]  /*4290*/  @P1 FADD.FTZ R141, R141, R130 ;  /* 0x000000828d8d1221 */ /* 0x000fe20000010000 */
[----:B------:R-:W-:Y:S01]  /*42a0*/  @P6 SHF.L.U32 R125, R124, 0x10, RZ ;  /* 0x000000107c7d6819 */ /* 0x000fe200000006ff */
[-C--:B------:R-:W-:Y:S01]  /*42b0*/  FFMA.FTZ R148, R148, R201.reuse, R200 ;  /* 0x000000c994947223 */ /* 0x080fe200000100c8 */
[----:B------:R-:W-:Y:S01]  /*42c0*/  @P5 PRMT R130, R127, 0x7632, R130 ;  /* 0x000076327f825816 */ /* 0x000fe20000000082 */
[----:B------:R-:W-:Y:S01]  /*42d0*/  FFMA.FTZ R150, R150, R201, R200 ;  /* 0x000000c996967223 */ /* 0x000fe200000100c8 */
[----:B------:R-:W-:-:S02]  /*42e0*/  @P1 SHF.L.U32 R136, R126, 0x10, RZ ;  /* 0x000000107e881819 */ /* 0x000fc400000006ff */
[----:B------:R-:W-:Y:S01]  /*42f0*/  CS2R R126, SRZ ;  /* 0x00000000007e7805 */ /* 0x000fe2000001ff00 */
[----:B------:R-:W-:Y:S01]  /*4300*/  FMUL.FTZ R133, R179, R146 ;  /* 0x00000092b3857220 */ /* 0x000fe20000410000 */
[----:B------:R-:W-:Y:S01]  /*4310*/  @P1 FADD.FTZ R143, R143, R138 ;  /* 0x0000008a8f8f1221 */ /* 0x000fe20000010000 */
[----:B------:R-:W-:Y:S01]  /*4320*/  FADD.FTZ R148, R149, -R148 ;  /* 0x8000009495947221 */ /* 0x000fe20000010000 */
[----:B------:R-:W-:Y:S01]  /*4330*/  @P1 PRMT R138, R115, 0x7632, R138 ;  /* 0x00007632738a1816 */ /* 0x000fe2000000008a */
[----:B------:R-:W-:Y:S01]  /*4340*/  @P6 FMUL.FTZ R127, R182, R125 ;  /* 0x0000007db67f6220 */ /* 0x000fe20000410000 */
[----:B------:R-:W-:Y:S01]  /*4350*/  @P5 SHF.L.U32 R130, R130, 0x10, RZ ;  /* 0x0000001082825819 */ /* 0x000fe200000006ff */
[----:B------:R-:W-:Y:S01]  /*4360*/  FADD.FTZ R150, R151, -R150 ;  /* 0x8000009697967221 */ /* 0x000fe20000010000 */
[----:B------:R-:W0:Y:S01]  /*4370*/  @P2 LDC.64 R124, c[0x0][0x308] ;  /* 0x0000c200ff7c2b82 */ /* 0x000e220000000a00 */
[----:B------:R-:W-:Y:S01]  /*4380*/  MOV R184, R128 ;  /* 0x0000008000b87202 */ /* 0x000fe20000000f00 */
[----:B------:R-:W-:Y:S01]  /*4390*/  @P1 FADD.FTZ R133, R133, R136 ;  /* 0x0000008885851221 */ /* 0x000fe20000010000 */
[C---:B------:R-:W-:Y:S01]  /*43a0*/  FMUL.FTZ R139, R179.reuse, R148 ;  /* 0x00000094b38b7220 */ /* 0x040fe20000410000 */
[----:B------:R-:W-:Y:S01]  /*43b0*/  FMUL.FTZ R137, R179, R142 ;  /* 0x0000008eb3897220 */ /* 0x000fe20000410000 */
[----:B------:R-:W-:Y:S01]  /*43c0*/  @P1 SHF.L.U32 R136, R115, 0x10, RZ ;  /* 0x0000001073881819 */ /* 0x000fe200000006ff */
[----:B------:R-:W-:Y:S01]  /*43d0*/  FMUL.FTZ R179, R179, R150 ;  /* 0x00000096b3b37220 */ /* 0x000fe20000410000 */
[----:B------:R-:W-:Y:S01]  /*43e0*/  @P1 SHF.L.U32 R138, R138, 0x10, RZ ;  /* 0x000000108a8a1819 */ /* 0x000fe200000006ff */
[----:B------:R-:W-:Y:S01]  /*43f0*/  @P5 FMUL.FTZ R126, R181, R130 ;  /* 0x00000082b57e5220 */ /* 0x000fe20000410000 */
[----:B------:R-:W-:-:S02]  /*4400*/  LOP3.LUT P4, RZ, R184, 0xff, RZ, 0xc0, !PT ;  /* 0x000000ffb8ff7812 */ /* 0x000fc4000788c0ff */
[----:B------:R-:W-:Y:S01]  /*4410*/  LOP3.LUT P5, RZ, R128, 0xff0000, RZ, 0xc0, !PT ;  /* 0x00ff000080ff7812 */ /* 0x000fe200078ac0ff */
[----:B------:R-:W-:Y:S01]  /*4420*/  @P1 FADD.FTZ R139, R139, R132 ;  /* 0x000000848b8b1221 */ /* 0x000fe20000010000 */
[----:B------:R-:W-:Y:S01]  /*4430*/  @P1 FADD.FTZ R137, R137, R136 ;  /* 0x0000008889891221 */ /* 0x000fe20000010000 */
[----:B------:R-:W-:Y:S01]  /*4440*/  @P1 FADD.FTZ R179, R179, R138 ;  /* 0x0000008ab3b31221 */ /* 0x000fe20000010000 */
[----:B------:R-:W-:Y:S02]  /*4450*/  @P2 F2FP.BF16.F32.PACK_AB R130, RZ, R131 ;  /* 0x00000083ff82223e */ /* 0x000fe400000010ff */
[----:B------:R-:W-:Y:S01]  /*4460*/  LOP3.LUT P1, RZ, R129, 0xff, RZ, 0xc0, !PT ;  /* 0x000000ff81ff7812 */ /* 0x000fe2000782c0ff */
[----:B------:R-:W-:Y:S01]  /*4470*/  FMUL.FTZ R131, R131, R178 ;  /* 0x000000b283837220 */ /* 0x000fe20000410000 */
[----:B------:R-:W-:Y:S02]  /*4480*/  @P2 F2FP.BF16.F32.PACK_AB R132, RZ, R141 ;  /* 0x0000008dff84223e */ /* 0x000fe400000010ff */
[----:B------:R-:W-:-:S02]  /*4490*/  @P2 PRMT R116, R130, 0x7610, R116 ;  /* 0x0000761082742816 */ /* 0x000fc40000000074 */
[----:B------:R-:W-:Y:S01]  /*44a0*/  @P2 F2FP.BF16.F32.PACK_AB R136, RZ, R145 ;  /* 0x00000091ff88223e */ /* 0x000fe200000010ff */
[-C--:B------:R-:W-:Y:S01]  /*44b0*/  FMUL.FTZ R145, R145, R178.reuse ;  /* 0x000000b291917220 */ /* 0x080fe20000410000 */
[----:B------:R-:W-:Y:S01]  /*44c0*/  @P2 F2FP.BF16.F32.PACK_AB R140, RZ, R143 ;  /* 0x0000008fff8c223e */ /* 0x000fe200000010ff */
[----:B------:R-:W-:Y:S01]  /*44d0*/  FMUL.FTZ R147, R131, UR15 ;  /* 0x0000000f83937c20 */ /* 0x000fe20008410000 */
[----:B------:R-:W-:Y:S02]  /*44e0*/  @P2 F2FP.BF16.F32.PACK_AB R144, RZ, R137 ;  /* 0x00000089ff90223e */ /* 0x000fe400000010ff */
[----:B------:R-:W-:Y:S01]  /*44f0*/  @P2 PRMT R116, R116, 0x5410, R132 ;  /* 0x0000541074742816 */ /* 0x000fe20000000084 */
[----:B------:R-:W-:Y:S01]  /*4500*/  HFMA2.MMA R132, -RZ, RZ, 0, 0 ;  /* 0x00000000ff847435 */ /* 0x000fe200000001ff */
[----:B------:R-:W-:Y:S01]  /*4510*/  FMUL.FTZ R143, R143, R178 ;  /* 0x000000b28f8f7220 */ /* 0x000fe20000410000 */
[----:B------:R-:W-:Y:S01]  /*4520*/  FMUL.FTZ R145, R145, UR15 ;  /* 0x0000000f91917c20 */ /* 0x000fe20008410000 */
[----:B------:R-:W-:-:S02]  /*4530*/  @P2 F2FP.BF16.F32.PACK_AB R138, RZ, R133 ;  /* 0x00000085ff8a223e */ /* 0x000fc400000010ff */
[----:B------:R-:W-:Y:S02]  /*4540*/  @P2 F2FP.BF16.F32.PACK_AB R142, RZ, R139 ;  /* 0x0000008bff8e223e */ /* 0x000fe400000010ff */
[----:B------:R-:W-:Y:S02]  /*4550*/  @P2 F2FP.BF16.F32.PACK_AB R146, RZ, R179 ;  /* 0x000000b3ff92223e */ /* 0x000fe400000010ff */
[----:B------:R-:W-:Y:S02]  /*4560*/  @P2 PRMT R117, R136, 0x7610, R117 ;  /* 0x0000761088752816 */ /* 0x000fe40000000075 */
[----:B------:R-:W-:Y:S02]  /*4570*/  @P2 PRMT R118, R140, 0x7610, R118 ;  /* 0x000076108c762816 */ /* 0x000fe40000000076 */
[----:B------:R-:W-:Y:S01]  /*4580*/  @P2 PRMT R119, R144, 0x7610, R119 ;  /* 0x0000761090772816 */ /* 0x000fe20000000077 */
[----:B------:R-:W-:Y:S02]  /*4590*/  IMAD.MOV.U32 R136, RZ, RZ, RZ ;  /* 0x000000ffff887224 */ /* 0x000fe400078e00ff */
[----:B------:R-:W-:Y:S01]  /*45a0*/  FMUL.FTZ R143, R143, UR15 ;  /* 0x0000000f8f8f7c20 */ /* 0x000fe20008410000 */
[----:B------:R-:W-:Y:S01]  /*45b0*/  @P2 PRMT R117, R117, 0x5410, R138 ;  /* 0x0000541075752816 */ /* 0x000fe2000000008a */
[----:B0-----:R-:W-:Y:S01]  /*45c0*/  @P2 IMAD.WIDE.U32 R124, R188, 0x10, R124 ;  /* 0x00000010bc7c2825 */ /* 0x001fe200078e007c */
[----:B------:R-:W-:-:S02]  /*45d0*/  @P2 PRMT R118, R118, 0x5410, R142 ;  /* 0x0000541076762816 */ /* 0x000fc4000000008e */
[----:B------:R-:W-:Y:S01]  /*45e0*/  @P2 PRMT R119, R119, 0x5410, R146 ;  /* 0x0000541077772816 */ /* 0x000fe20000000092 */
[-C--:B------:R-:W-:Y:S01]  /*45f0*/  FMUL.FTZ R141, R141, R178.reuse ;  /* 0x000000b28d8d7220 */ /* 0x080fe20000410000 */
[----:B------:R-:W-:Y:S01]  /*4600*/  MOV R138, RZ ;  /* 0x000000ff008a7202 */ /* 0x000fe20000000f00 */
[-C--:B------:R-:W-:Y:S01]  /*4610*/  FMUL.FTZ R133, R133, R178.reuse ;  /* 0x000000b285857220 */ /* 0x080fe20000410000 */
[-C--:B------:R-:W-:Y:S01]  /*4620*/  FMUL.FTZ R139, R139, R178.reuse ;  /* 0x000000b28b8b7220 */ /* 0x080fe20000410000 */
[-C--:B------:R-:W-:Y:S01]  /*4630*/  FMUL.FTZ R137, R137, R178.reuse ;  /* 0x000000b289897220 */ /* 0x080fe20000410000 */
[----:B------:R-:W-:Y:S01]  /*4640*/  FMUL.FTZ R178, R179, R178 ;  /* 0x000000b2b3b27220 */ /* 0x000fe20000410000 */
[----:B------:R0:W-:Y:S01]  /*4650*/  @P2 STG.E.128 desc[UR6][R124.64], R116 ;  /* 0x000000747c002986 */ /* 0x0001e2000c101d06 */
[----:B------:R-:W-:Y:S01]  /*4660*/  LOP3.LUT P2, RZ, R128, 0xff00, RZ, 0xc0, !PT ;  /* 0x0000ff0080ff7812 */ /* 0x000fe2000784c0ff */
[----:B------:R-:W-:Y:S01]  /*4670*/  FMUL.FTZ R146, R139, UR15 ;  /* 0x0000000f8b927c20 */ /* 0x000fe20008410000 */
[----:B------:R-:W-:Y:S01]  /*4680*/  FMUL.FTZ R178, R178, UR15 ;  /* 0x0000000fb2b27c20 */ /* 0x000fe20008410000 */
[----:B------:R-:W-:Y:S01]  /*4690*/  FMUL.FTZ R139, R133, UR15 ;  /* 0x0000000f858b7c20 */ /* 0x000fe20008410000 */
[----:B------:R-:W-:Y:S01]  /*46a0*/  LOP3.LUT P6, RZ, R129, 0xff0000, RZ, 0xc0, !PT ;  /* 0x00ff000081ff7812 */ /* 0x000fe200078cc0ff */
[----:B---3--:R-:W-:Y:S01]  /*46b0*/  FADD.FTZ R218, R127, R218 ;  /* 0x000000da7fda7221 */ /* 0x008fe20000010000 */
[----:B------:R-:W-:Y:S01]  /*46c0*/  FADD.FTZ R245, R134, R245 ;  /* 0x000000f586f57221 */ /* 0x000fe20000010000 */
[----:B----4-:R-:W-:Y:S01]  /*46d0*/  FADD.FTZ R211, R126, R211 ;  /* 0x000000d37ed37221 */ /* 0x010fe20000010000 */
[----:B------:R-:W-:Y:S01]  /*46e0*/  FMUL.FTZ R126, R37, R146 ;  /* 0x00000092257e7220 */ /* 0x000fe20000410000 */
[----:B0-----:R-:W-:Y:S01]  /*46f0*/  FMUL.FTZ R125, R43, R139 ;  /* 0x0000008b2b7d7220 */ /* 0x001fe20000410000 */
[----:B------:R-:W-:Y:S01]  /*4700*/  FADD.FTZ R227, R186, R227 ;  /* 0x000000e3bae37221 */ /* 0x000fe20000010000 */
[----:B------:R-:W-:Y:S01]  /*4710*/  FADD.FTZ R226, R192, R226 ;  /* 0x000000e2c0e27221 */ /* 0x000fe20000010000 */
[----:B------:R-:W-:Y:S01]  /*4720*/  FADD.FTZ R221, R194, R221 ;  /* 0x000000ddc2dd7221 */ /* 0x000fe20000010000 */
[----:B------:R-:W-:Y:S01]  /*4730*/  FADD.FTZ R219, R196, R219 ;  /* 0x000000dbc4db7221 */ /* 0x000fe20000010000 */
[----:B------:R-:W-:Y:S01]  /*4740*/  FADD.FTZ R242, R135, R242 ;  /* 0x000000f287f27221 */ /* 0x000fe20000010000 */
[----:B------:R-:W-:Y:S01]  /*4750*/  FADD.FTZ R222, R193, R222 ;  /* 0x000000dec1de7221 */ /* 0x000fe20000010000 */
[----:B------:R0:W-:Y:S01]  /*4760*/  STL [R1], R227 ;  /* 0x000000e301007387 */ /* 0x0001e20000100800 */
[----:B------:R-:W-:Y:S01]  /*4770*/  FADD.FTZ R212, R183, R212 ;  /* 0x000000d4b7d47221 */ /* 0x000fe20000010000 */
[----:B------:R-:W-:Y:S01]  /*4780*/  HFMA2.MMA R135, -RZ, RZ, 0, 0 ;  /* 0x00000000ff877435 */ /* 0x000fe200000001ff */
[----:B------:R-:W-:Y:S01]  /*4790*/  FADD.FTZ R220, R195, R220 ;  /* 0x000000dcc3dc7221 */ /* 0x000fe20000010000 */
[----:B------:R0:W-:Y:S04]  /*47a0*/  STL [R1+0x8], R226 ;  /* 0x000008e201007387 */ /* 0x0001e80000100800 */
[----:B------:R0:W-:Y:S04]  /*47b0*/  STL [R1+0x10], R221 ;  /* 0x000010dd01007387 */ /* 0x0001e80000100800 */
[----:B------:R0:W-:Y:S04]  /*47c0*/  STL [R1+0x18], R219 ;  /* 0x000018db01007387 */ /* 0x0001e80000100800 */
[----:B------:R0:W-:Y:S04]  /*47d0*/  STL [R1+0x4], R222 ;  /* 0x000004de01007387 */ /* 0x0001e80000100800 */
[----:B------:R0:W-:Y:S04]  /*47e0*/  STL [R1+0x20], R212 ;  /* 0x000020d401007387 */ /* 0x0001e80000100800 */
[----:B------:R0:W-:Y:S04]  /*47f0*/  STL [R1+0xc], R220 ;  /* 0x00000cdc01007387 */ /* 0x0001e80000100800 */
[----:B------:R0:W-:Y:S04]  /*4800*/  STL [R1+0x14], R218 ;  /* 0x000014da01007387 */ /* 0x0001e80000100800 */
[----:B------:R0:W-:Y:S01]  /*4810*/  STL [R1+0x1c], R211 ;  /* 0x00001cd301007387 */ /* 0x0001e20000100800 */
[----:B------:R-:W-:Y:S01]  /*4820*/  IADD3 R177, R177, UR20, RZ ;  /* 0x00000014b1b17c10 */ /* 0x000fe2000fffe0ff */
        /* <DEDUP_REMOVED lines=13> */
[----:B------:R-:W-:-:S02]  /*4900*/  SEL R180, RZ, 0x1, P3 ;  /* 0x00000001ffb47807 */ /* 0x000fc40001800000 */
[----:B--2---:R-:W-:Y:S02]  /*4910*/  @P4 SHF.L.U32 R130, R120, 0x10, RZ ;  /* 0x0000001078824819 */ /* 0x004fe400000006ff */
[----:B------:R-:W-:Y:S02]  /*4920*/  @P5 SHF.L.U32 R131, R121, 0x10, RZ ;  /* 0x0000001079835819 */ /* 0x000fe400000006ff */
[----:B------:R-:W-:Y:S01]  /*4930*/  @P1 SHF.L.U32 R140, R122, 0x10, RZ ;  /* 0x000000107a8c1819 */ /* 0x000fe200000006ff */
[----:B------:R-:W-:Y:S01]  /*4940*/  @P4 FMUL.FTZ R136, R147, R130 ;  /* 0x0000008293884220 */ /* 0x000fe20000410000 */
[----:B------:R-:W-:Y:S01]  /*4950*/  FMUL.FTZ R130, R40, R147 ;  /* 0x0000009328827220 */ /* 0x000fe20000410000 */
[----:B------:R-:W-:Y:S01]  /*4960*/  @P5 FMUL.FTZ R132, R145, R131 ;  /* 0x0000008391845220 */ /* 0x000fe20000410000 */
[----:B------:R-:W-:Y:S01]  /*4970*/  FMUL.FTZ R131, R42, R145 ;  /* 0x000000912a837220 */ /* 0x000fe20000410000 */
[----:B------:R-:W-:Y:S01]  /*4980*/  @P1 FMUL.FTZ R138, R143, R140 ;  /* 0x0000008c8f8a1220 */ /* 0x000fe20000410000 */
[----:B------:R-:W-:Y:S01]  /*4990*/  FMUL.FTZ R140, R36, R143 ;  /* 0x0000008f248c7220 */ /* 0x000fe20000410000 */
[----:B------:R-:W-:-:S02]  /*49a0*/  FSEL R142, R130, RZ, P4 ;  /* 0x000000ff828e7208 */ /* 0x000fc40002000000 */
[----:B------:R-:W-:Y:S02]  /*49b0*/  FSEL R143, R131, RZ, P5 ;  /* 0x000000ff838f7208 */ /* 0x000fe40002800000 */
[----:B------:R-:W-:Y:S02]  /*49c0*/  LEA R130, P5, R188, UR18, 0x4 ;  /* 0x00000012bc827c11 */ /* 0x000fe4000f8a20ff */
[----:B------:R-:W-:Y:S01]  /*49d0*/  FSEL R144, R140, RZ, P1 ;  /* 0x000000ff8c907208 */ /* 0x000fe20000800000 */
[----:B------:R-:W-:Y:S01]  /*49e0*/  FMUL.FTZ R140, R141, UR15 ;  /* 0x0000000f8d8c7c20 */ /* 0x000fe20008410000 */
[----:B------:R-:W-:Y:S01]  /*49f0*/  LOP3.LUT P4, RZ, R128, 0xff000000, RZ, 0xc0, !PT ;  /* 0xff00000080ff7812 */ /* 0x000fe2000788c0ff */
[----:B------:R-:W-:Y:S01]  /*4a00*/  FMUL.FTZ R141, R137, UR15 ;  /* 0x0000000f898d7c20 */ /* 0x000fe20008410000 */
[----:B------:R-:W-:Y:S01]  /*4a10*/  LEA.HI.X R131, R188, UR19, RZ, 0x4, P5 ;  /* 0x00000013bc837c11 */ /* 0x000fe2000a8f24ff */
[----:B------:R-:W-:Y:S01]  /*4a20*/  FMUL.FTZ R128, R39, R178 ;  /* 0x000000b227807220 */ /* 0x000fe20000410000 */
[----:B------:R-:W-:-:S02]  /*4a30*/  LOP3.LUT P5, RZ, R129, 0xff000000, RZ, 0xc0, !PT ;  /* 0xff00000081ff7812 */ /* 0x000fc400078ac0ff */
[----:B------:R-:W-:Y:S01]  /*4a40*/  LOP3.LUT P1, RZ, R129, 0xff00, RZ, 0xc0, !PT ;  /* 0x0000ff0081ff7812 */ /* 0x000fe2000782c0ff */
[----:B------:R-:W-:Y:S01]  /*4a50*/  FMUL.FTZ R127, R38, R141 ;  /* 0x0000008d267f7220 */ /* 0x000fe20000410000 */
[----:B------:R-:W-:Y:S01]  /*4a60*/  FMUL.FTZ R124, R41, R140 ;  /* 0x0000008c297c7220 */ /* 0x000fe20000410000 */
[----:B------:R-:W-:Y:S02]  /*4a70*/  FSEL R134, R128, RZ, P5 ;  /* 0x000000ff80867208 */ /* 0x000fe40002800000 */
[----:B------:R-:W-:Y:S02]  /*4a80*/  FSEL R128, R125, RZ, P4 ;  /* 0x000000ff7d807208 */ /* 0x000fe40002000000 */
[----:B------:R-:W-:Y:S02]  /*4a90*/  @P2 PRMT R121, R120, 0x7632, R121 ;  /* 0x0000763278792816 */ /* 0x000fe40000000079 */
[----:B------:R-:W-:Y:S02]  /*4aa0*/  FSEL R127, R127, RZ, P6 ;  /* 0x000000ff7f7f7208 */ /* 0x000fe40003000000 */
[----:B------:R-:W-:-:S02]  /*4ab0*/  FSEL R129, R124, RZ, P2 ;  /* 0x000000ff7c817208 */ /* 0x000fc40001000000 */
[----:B------:R-:W-:Y:S02]  /*4ac0*/  F2FP.BF16.F32.PACK_AB R125, R128, R143 ;  /* 0x0000008f807d723e */ /* 0x000fe400000010ff */
[----:B------:R-:W-:Y:S01]  /*4ad0*/  @P4 PRMT R128, R121, 0x7632, R128 ;  /* 0x0000763279804816 */ /* 0x000fe20000000080 */
[----:B------:R-:W-:Y:S01]  /*4ae0*/  HFMA2.MMA R120, -RZ, RZ, 0, 0 ;  /* 0x00000000ff787435 */ /* 0x000fe200000001ff */
[----:B------:R-:W-:Y:S02]  /*4af0*/  FSEL R133, R126, RZ, P1 ;  /* 0x000000ff7e857208 */ /* 0x000fe40000800000 */
[----:B------:R-:W-:Y:S02]  /*4b00*/  F2FP.BF16.F32.PACK_AB R127, R134, R127 ;  /* 0x0000007f867f723e */ /* 0x000fe400000010ff */
[----:B------:R-:W-:Y:S02]  /*4b10*/  F2FP.BF16.F32.PACK_AB R124, R129, R142 ;  /* 0x0000008e817c723e */ /* 0x000fe400000010ff */
[----:B------:R-:W-:-:S02]  /*4b20*/  @P5 PRMT R137, R123, 0x7632, R137 ;  /* 0x000076327b895816 */ /* 0x000fc40000000089 */
[----:B------:R-:W-:Y:S02]  /*4b30*/  @P1 PRMT R129, R122, 0x7632, R129 ;  /* 0x000076327a811816 */ /* 0x000fe40000000081 */
[----:B------:R-:W-:Y:S02]  /*4b40*/  @P6 SHF.L.U32 R134, R123, 0x10, RZ ;  /* 0x000000107b866819 */ /* 0x000fe400000006ff */
[----:B------:R-:W-:Y:S02]  /*4b50*/  @P2 SHF.L.U32 R121, R121, 0x10, RZ ;  /* 0x0000001079792819 */ /* 0x000fe400000006ff */
[----:B------:R-:W-:Y:S02]  /*4b60*/  @P4 SHF.L.U32 R128, R128, 0x10, RZ ;  /* 0x0000001080804819 */ /* 0x000fe400000006ff */
[----:B------:R-:W-:Y:S02]  /*4b70*/  F2FP.BF16.F32.PACK_AB R126, R133, R144 ;  /* 0x00000090857e723e */ /* 0x000fe400000010ff */
[----:B------:R-:W-:-:S02]  /*4b80*/  @P5 SHF.L.U32 R137, R137, 0x10, RZ ;  /* 0x0000001089895819 */ /* 0x000fc400000006ff */
[----:B------:R-:W-:Y:S02]  /*4b90*/  CS2R R122, SRZ ;  /* 0x00000000007a7805 */ /* 0x000fe4000001ff00 */
[----:B------:R-:W-:Y:S01]  /*4ba0*/  MOV R133, RZ ;  /* 0x000000ff00857202 */ /* 0x000fe20000000f00 */
[----:B------:R-:W-:Y:S01]  /*4bb0*/  @P6 FMUL.FTZ R133, R141, R134 ;  /* 0x000000868d856220 */ /* 0x000fe20000410000 */
[----:B------:R-:W-:Y:S01]  /*4bc0*/  @P1 SHF.L.U32 R129, R129, 0x10, RZ ;  /* 0x0000001081811819 */ /* 0x000fe200000006ff */
[----:B------:R-:W-:Y:S01]  /*4bd0*/  @P2 FMUL.FTZ R120, R140, R121 ;  /* 0x000000798c782220 */ /* 0x000fe20000410000 */
[----:B------:R-:W-:Y:S01]  /*4be0*/  FADD.FTZ R210, R136, R210 ;  /* 0x000000d288d27221 */ /* 0x000fe20000010000 */
[----:B------:R-:W-:Y:S01]  /*4bf0*/  @P4 FMUL.FTZ R122, R139, R128 ;  /* 0x000000808b7a4220 */ /* 0x000fe20000410000 */
[----:B------:R-:W-:Y:S01]  /*4c00*/  FADD.FTZ R208, R132, R208 ;  /* 0x000000d084d07221 */ /* 0x000fe20000010000 */
[----:B------:R-:W-:Y:S01]  /*4c10*/  @P5 FMUL.FTZ R135, R178, R137 ;  /* 0x00000089b2875220 */ /* 0x000fe20000410000 */
[----:B------:R-:W-:Y:S01]  /*4c20*/  FADD.FTZ R199, R138, R199 ;  /* 0x000000c78ac77221 */ /* 0x000fe20000010000 */
[----:B------:R-:W-:Y:S01]  /*4c30*/  @P1 FMUL.FTZ R123, R146, R129 ;  /* 0x00000081927b1220 */ /* 0x000fe20000410000 */
[----:B------:R-:W-:Y:S01]  /*4c40*/  FADD.FTZ R197, R133, R197 ;  /* 0x000000c585c57221 */ /* 0x000fe20000010000 */
[----:B------:R-:W-:Y:S01]  /*4c50*/  FADD.FTZ R209, R120, R209 ;  /* 0x000000d178d17221 */ /* 0x000fe20000010000 */
[----:B------:R0:W-:Y:S01]  /*4c60*/  STL [R1+0x28], R210 ;  /* 0x000028d201007387 */ /* 0x0001e20000100800 */
[----:B------:R-:W-:Y:S01]  /*4c70*/  FADD.FTZ R207, R122, R207 ;  /* 0x000000cf7acf7221 */ /* 0x000fe20000010000 */
[----:B------:R-:W-:Y:S01]  /*4c80*/  FADD.FTZ R189, R135, R189 ;  /* 0x000000bd87bd7221 */ /* 0x000fe20000010000 */
[----:B------:R-:W-:Y:S01]  /*4c90*/  FADD.FTZ R198, R123, R198 ;  /* 0x000000c67bc67221 */ /* 0x000fe20000010000 */
[----:B------:R0:W-:Y:S04]  /*4ca0*/  STL [R1+0x30], R208 ;  /* 0x000030d001007387 */ /* 0x0001e80000100800 */
[----:B------:R0:W-:Y:S04]  /*4cb0*/  STL [R1+0x38], R199 ;  /* 0x000038c701007387 */ /* 0x0001e80000100800 */
[----:B------:R0:W-:Y:S04]  /*4cc0*/  STL [R1+0x40], R197 ;  /* 0x000040c501007387 */ /* 0x0001e80000100800 */
[----:B------:R0:W-:Y:S04]  /*4cd0*/  STL [R1+0x24], R209 ;  /* 0x000024d101007387 */ /* 0x0001e80000100800 */
[----:B------:R0:W-:Y:S04]  /*4ce0*/  STL [R1+0x2c], R207 ;  /* 0x00002ccf01007387 */ /* 0x0001e80000100800 */
[----:B------:R0:W-:Y:S04]  /*4cf0*/  STL [R1+0x3c], R189 ;  /* 0x00003cbd01007387 */ /* 0x0001e80000100800 */
[----:B------:R0:W-:Y:S04]  /*4d00*/  STG.E.128 desc[UR6][R130.64], R124 ;  /* 0x0000007c82007986 */ /* 0x0001e8000c101d06 */
[----:B------:R0:W-:Y:S01]  /*4d10*/  STL [R1+0x34], R198 ;  /* 0x000034c601007387 */ /* 0x0001e20000100800 */
[----:B------:R-:W-:-:S13]  /*4d20*/  ISETP.GE.AND P1, PT, R177, UR21, PT ;  /* 0x00000015b1007c0c */ /* 0x000fda000bf26270 */
[----:B0-----:R-:W-:Y:S05]  /*4d30*/  @!P1 BRA `(.L_x_4035) ;  /* 0xffffffbc00149947 */ /* 0x001fea000383ffff */
[----:B------:R-:W-:Y:S01]  /*4d40*/  MOV R42, R4 ;  /* 0x00000004002a7202 */ /* 0x000fe20000000f00 */
[----:B------:R-:W-:Y:S01]  /*4d50*/  IMAD.MOV.U32 R73, RZ, RZ, R209 ;  /* 0x000000ffff497224 */ /* 0x000fe200078e00d1 */
[----:B------:R-:W-:Y:S02]  /*4d60*/  MOV R4, R6 ;  /* 0x0000000600047202 */ /* 0x000fe40000000f00 */
[----:B------:R-:W-:Y:S02]  /*4d70*/  MOV R6, R8 ;  /* 0x0000000800067202 */ /* 0x000fe40000000f00 */
[----:B------:R-:W-:Y:S02]  /*4d80*/  MOV R38, R152 ;  /* 0x0000009800267202 */ /* 0x000fe40000000f00 */
[----:B------:R-:W-:Y:S02]  /*4d90*/  MOV R8, R10 ;  /* 0x0000000a00087202 */ /* 0x000fe40000000f00 */
        /* <DEDUP_REMOVED lines=64> */
.L_x_4032:
        /* <DEDUP_REMOVED lines=38> */
.L_x_4033:
[----:B------:R-:W-:Y:S01]  /*5400*/  HFMA2.MMA R125, -RZ, RZ, 0, 9.5367431640625e-07 ;  /* 0x00000010ff7d7435 */ /* 0x000fe200000001ff */
[----:B------:R-:W-:Y:S02]  /*5410*/  MOV R126, R120 ;  /* 0x00000078007e7202 */ /* 0x000fe40000000f00 */
[----:B------:R-:W-:Y:S02]  /*5420*/  MOV R124, 0x1f ;  /* 0x0000001f007c7802 */ /* 0x000fe40000000f00 */
[----:B------:R-:W-:-:S07]  /*5430*/  MOV R122, 0xffffffff ;  /* 0xffffffff007a7802 */ /* 0x000fce0000000f00 */
[----:B-----5:R-:W-:Y:S05]  /*5440*/  WARPSYNC.COLLECTIVE R122, `(.L_x_4036) ;  /* 0x000000007a087348 */ /* 0x020fea0003c00000 */
[----:B------:R0:W1:Y:S02]  /*5450*/  SHFL.DOWN P5, R127, R126, R125, R124 ;  /* 0x0800007d7e7f7389 */ /* 0x00006400000a007c */
[----:B01---5:R-:W-:Y:S01]  /*5460*/  ENDCOLLECTIVE ;  /* 0x000000000000791b */ /* 0x023fe20003800000 */
.L_x_4036:
[----:B------:R-:W-:Y:S01]  /*5470*/  MOV R126, R121 ;  /* 0x00000079007e7202 */ /* 0x000fe20000000f00 */
[----:B------:R-:W-:-:S07]  /*5480*/  FADD.FTZ R120, R120, R127 ;  /* 0x0000007f78787221 */ /* 0x000fce0000010000 */
[----:B------:R-:W-:Y:S05]  /*5490*/  WARPSYNC.COLLECTIVE R122, `(.L_x_4037) ;  /* 0x000000007a087348 */ /* 0x000fea0003c00000 */
[----:B------:R0:W1:Y:S02]  /*54a0*/  SHFL.DOWN P5, R127, R126, R125, R124 ;  /* 0x0800007d7e7f7389 */ /* 0x00006400000a007c */
[----:B01----:R-:W-:Y:S01]  /*54b0*/  ENDCOLLECTIVE ;  /* 0x000000000000791b */ /* 0x003fe20003800000 */
.L_x_4037:
[----:B------:R-:W-:Y:S01]  /*54c0*/  HFMA2.MMA R125, -RZ, RZ, 0, 4.76837158203125e-07 ;  /* 0x00000008ff7d7435 */ /* 0x000fe200000001ff */
[----:B------:R-:W-:Y:S01]  /*54d0*/  MOV R126, R120 ;  /* 0x00000078007e7202 */ /* 0x000fe20000000f00 */
[----:B------:R-:W-:-:S09]  /*54e0*/  FADD.FTZ R121, R121, R127 ;  /* 0x0000007f79797221 */ /* 0x000fd20000010000 */
[----:B------:R-:W-:Y:S05]  /*54f0*/  WARPSYNC.COLLECTIVE R122, `(.L_x_4038) ;  /* 0x000000007a087348 */ /* 0x000fea0003c00000 */
[----:B------:R0:W1:Y:S02]  /*5500*/  SHFL.DOWN P5, R127, R126, R125, R124 ;  /* 0x0800007d7e7f7389 */ /* 0x00006400000a007c */
[----:B01----:R-:W-:Y:S01]  /*5510*/  ENDCOLLECTIVE ;  /* 0x000000000000791b */ /* 0x003fe20003800000 */
.L_x_4038:
[----:B------:R-:W-:Y:S01]  /*5520*/  MOV R126, R121 ;  /* 0x00000079007e7202 */ /* 0x000fe20000000f00 */
[----:B------:R-:W-:-:S07]  /*5530*/  FADD.FTZ R120, R120, R127 ;  /* 0x0000007f78787221 */ /* 0x000fce0000010000 */
[----:B------:R-:W-:Y:S05]  /*5540*/  WARPSYNC.COLLECTIVE R122, `(.L_x_4039) ;  /* 0x000000007a087348 */ /* 0x000fea0003c00000 */
[----:B------:R0:W1:Y:S02]  /*5550*/  SHFL.DOWN P5, R127, R126, R125, R124 ;  /* 0x0800007d7e7f7389 */ /* 0x00006400000a007c */
[----:B01----:R-:W-:Y:S01]  /*5560*/  ENDCOLLECTIVE ;  /* 0x000000000000791b */ /* 0x003fe20003800000 */
.L_x_4039:
[----:B------:R-:W-:Y:S01]  /*5570*/  HFMA2.MMA R125, -RZ, RZ, 0, 2.384185791015625e-07 ;  /* 0x00000004ff7d7435 */ /* 0x000fe200000001ff */
[----:B------:R-:W-:Y:S01]  /*5580*/  MOV R126, R120 ;  /* 0x00000078007e7202 */ /* 0x000fe20000000f00 */
[----:B------:R-:W-:-:S09]  /*5590*/  FADD.FTZ R121, R121, R127 ;  /* 0x0000007f79797221 */ /* 0x000fd20000010000 */
[----:B------:R-:W-:Y:S05]  /*55a0*/  WARPSYNC.COLLECTIVE R122, `(.L_x_4040) ;  /* 0x000000007a087348 */ /* 0x000fea0003c00000 */
[----:B------:R0:W1:Y:S02]  /*55b0*/  SHFL.DOWN P5, R127, R126, R125, R124 ;  /* 0x0800007d7e7f7389 */ /* 0x00006400000a007c */
[----:B01----:R-:W-:Y:S01]  /*55c0*/  ENDCOLLECTIVE ;  /* 0x000000000000791b */ /* 0x003fe20003800000 */
.L_x_4040:
[----:B------:R-:W-:Y:S01]  /*55d0*/  MOV R126, R121 ;  /* 0x00000079007e7202 */ /* 0x000fe20000000f00 */
[----:B------:R-:W-:-:S07]  /*55e0*/  FADD.FTZ R120, R120, R127 ;  /* 0x0000007f78787221 */ /* 0x000fce0000010000 */
[----:B------:R-:W-:Y:S05]  /*55f0*/  WARPSYNC.COLLECTIVE R122, `(.L_x_4041) ;  /* 0x000000007a087348 */ /* 0x000fea0003c00000 */
[----:B------:R0:W1:Y:S02]  /*5600*/  SHFL.DOWN P5, R127, R126, R125, R124 ;  /* 0x0800007d7e7f7389 */ /* 0x00006400000a007c */
[----:B01----:R-:W-:Y:S01]  /*5610*/  ENDCOLLECTIVE ;  /* 0x000000000000791b */ /* 0x003fe20003800000 */
.L_x_4041:
[----:B------:R-:W-:Y:S01]  /*5620*/  HFMA2.MMA R125, -RZ, RZ, 0, 1.1920928955078125e-07 ;  /* 0x00000002ff7d7435 */ /* 0x000fe200000001ff */
[----:B------:R-:W-:Y:S01]  /*5630*/  MOV R126, R120 ;  /* 0x00000078007e7202 */ /* 0x000fe20000000f00 */
[----:B------:R-:W-:-:S09]  /*5640*/  FADD.FTZ R121, R121, R127 ;  /* 0x0000007f79797221 */ /* 0x000fd20000010000 */
[----:B------:R-:W-:Y:S05]  /*5650*/  WARPSYNC.COLLECTIVE R122, `(.L_x_4042) ;  /* 0x000000007a087348 */ /* 0x000fea0003c00000 */
[----:B------:R0:W1:Y:S02]  /*5660*/  SHFL.DOWN P5, R127, R126, R125, R124 ;  /* 0x0800007d7e7f7389 */ /* 0x00006400000a007c */
[----:B01----:R-:W-:Y:S01]  /*5670*/  ENDCOLLECTIVE ;  /* 0x000000000000791b */ /* 0x003fe20003800000 */
.L_x_4042:
[----:B------:R-:W-:Y:S01]  /*5680*/  MOV R126, R121 ;  /* 0x00000079007e7202 */ /* 0x000fe20000000f00 */
[----:B------:R-:W-:-:S07]  /*5690*/  FADD.FTZ R120, R120, R127 ;  /* 0x0000007f78787221 */ /* 0x000fce0000010000 */
[----:B------:R-:W-:Y:S05]  /*56a0*/  WARPSYNC.COLLECTIVE R122, `(.L_x_4043) ;  /* 0x000000007a087348 */ /* 0x000fea0003c00000 */
[----:B------:R0:W1:Y:S02]  /*56b0*/  SHFL.DOWN P5, R127, R126, R125, R124 ;  /* 0x0800007d7e7f7389 */ /* 0x00006400000a007c */
[----:B01----:R-:W-:Y:S01]  /*56c0*/  ENDCOLLECTIVE ;  /* 0x000000000000791b */ /* 0x003fe20003800000 */
.L_x_4043:
[----:B------:R-:W-:Y:S01]  /*56d0*/  HFMA2.MMA R125, -RZ, RZ, 0, 5.9604644775390625e-08 ;  /* 0x00000001ff7d7435 */ /* 0x000fe200000001ff */
[----:B------:R-:W-:Y:S01]  /*56e0*/  MOV R126, R120 ;  /* 0x00000078007e7202 */ /* 0x000fe20000000f00 */
[----:B------:R-:W-:-:S09]  /*56f0*/  FADD.FTZ R121, R121, R127 ;  /* 0x0000007f79797221 */ /* 0x000fd20000010000 */
[----:B------:R-:W-:Y:S05]  /*5700*/  WARPSYNC.COLLECTIVE R122, `(.L_x_4044) ;  /* 0x000000007a087348 */ /* 0x000fea0003c00000 */
[----:B------:R0:W1:Y:S02]  /*5710*/  SHFL.DOWN P5, R127, R126, R125, R124 ;  /* 0x0800007d7e7f7389 */ /* 0x00006400000a007c */
[----:B01----:R-:W-:Y:S01]  /*5720*/  ENDCOLLECTIVE ;  /* 0x000000000000791b */ /* 0x003fe20003800000 */
.L_x_4044:
[----:B------:R-:W-:Y:S02]  /*5730*/  MOV R126, R121 ;  /* 0x00000079007e7202 */ /* 0x000fe40000000f00 */
[----:B------:R-:W-:-:S07]  /*5740*/  MOV R123, R127 ;  /* 0x0000007f007b7202 */ /* 0x000fce0000000f00 */
[----:B------:R-:W-:Y:S05]  /*5750*/  WARPSYNC.COLLECTIVE R122, `(.L_x_4045) ;  /* 0x000000007a087348 */ /* 0x000fea0003c00000 */
[----:B------:R0:W1:Y:S02]  /*5760*/  SHFL.DOWN P5, R127, R126, R125, R124 ;  /* 0x0800007d7e7f7389 */ /* 0x00006400000a007c */
[----:B01----:R-:W-:Y:S01]  /*5770*/  ENDCOLLECTIVE ;  /* 0x000000000000791b */ /* 0x003fe20003800000 */
.L_x_4045:
[----:B------:R-:W-:Y:S01]  /*5780*/  MOV R122, R127 ;  /* 0x0000007f007a7202 */ /* 0x000fe20000000f00 */
[----:B------:R-:W-:Y:S06]  /*5790*/  BRA `(.L_x_4046) ;  /* 0xffffffc800dc7947 */ /* 0x000fec000383ffff */
.L_x_4047:
        /* <DEDUP_REMOVED lines=14> */
.L_x_13915:


//--------------------- .text._ZN10layer_norm22ln_bwd_finalize_kernelINS_22Kernel_traits_finalizeILj8192Ef13__nv_bfloat16S2_S2_fjLb1ELj1024ELj4ENS_18Kernel_traits_baseILj8192EfS2_S2_S2_fjLj1024EEEEELb1ELb0EEEvNS_9BwdParamsE --------------------------
	.section	.text._ZN10layer_norm22ln_bwd_finalize_kernelINS_22Kernel_traits_finalizeILj8192Ef13__nv_bfloat16S2_S2_fjLb1ELj1024ELj4ENS_18Kernel_traits_baseILj8192EfS2_S2_S2_fjLj1024EEEEELb1ELb0EEEvNS_9BwdParamsE,"ax",@progbits
	.align	128
        .global         _ZN10layer_norm22ln_bwd_finalize_kernelINS_22Kernel_traits_finalizeILj8192Ef13__nv_bfloat16S2_S2_fjLb1ELj1024ELj4ENS_18Kernel_traits_baseILj8192EfS2_S2_S2_fjLj1024EEEEELb1ELb0EEEvNS_9BwdParamsE
        .type           _ZN10layer_norm22ln_bwd_finalize_kernelINS_22Kernel_traits_finalizeILj8192Ef13__nv_bfloat16S2_S2_fjLb1ELj1024ELj4ENS_18Kernel_traits_baseILj8192EfS2_S2_S2_fjLj1024EEEEELb1ELb0EEEvNS_9BwdParamsE,@function
        .size           _ZN10layer_norm22ln_bwd_finalize_kernelINS_22Kernel_traits_finalizeILj8192Ef13__nv_bfloat16S2_S2_fjLb1ELj1024ELj4ENS_18Kernel_traits_baseILj8192EfS2_S2_S2_fjLj1024EEEEELb1ELb0EEEvNS_9BwdParamsE,(.L_x_13916 - _ZN10layer_norm22ln_bwd_finalize_kernelINS_22Kernel_traits_finalizeILj8192Ef13__nv_bfloat16S2_S2_fjLb1ELj1024ELj4ENS_18Kernel_traits_baseILj8192EfS2_S2_S2_fjLj1024EEEEELb1ELb0EEEvNS_9BwdParamsE)
        .other          _ZN10layer_norm22ln_bwd_finalize_kernelINS_22Kernel_traits_finalizeILj8192Ef13__nv_bfloat16S2_S2_fjLb1ELj1024ELj4ENS_18Kernel_traits_baseILj8192EfS2_S2_S2_fjLj1024EEEEELb1ELb0EEEvNS_9BwdParamsE,@"STO_CUDA_ENTRY STV_DEFAULT"
_ZN10layer_norm22ln_bwd_finalize_kernelINS_22Kernel_traits_finalizeILj8192Ef13__nv_bfloat16S2_S2_fjLb1ELj1024ELj4ENS_18Kernel_traits_baseILj8192EfS2_S2_S2_fjLj1024EEEEELb1ELb0EEEvNS_9BwdParamsE:
.text._ZN10layer_norm22ln_bwd_finalize_kernelINS_22Kernel_traits_finalizeILj8192Ef13__nv_bfloat16S2_S2_fjLb1ELj1024ELj4ENS_18Kernel_traits_baseILj8192EfS2_S2_S2_fjLj1024EEEEELb1ELb0EEEvNS_9BwdParamsE:
        /* <DEDUP_REMOVED lines=24> */
.L_x_4060:
[----:B0--3--:R-:W0:Y:S01]  /*0180*/  LDC R8, c[0x0][0x210] ;  /* 0x00008400ff087b82 */ /* 0x009e220000000800 */
[----:B------:R-:W-:Y:S01]  /*0190*/  BSSY B0, `(.L_x_4048) ;  /* 0x0000086000007945 */ /* 0x000fe20003800000 */
[----:B------:R-:W-:Y:S01]  /*01a0*/  HFMA2.MMA R11, -RZ, RZ, 0, 0 ;  /* 0x00000000ff0b7435 */ /* 0x000fe200000001ff */
[----:B------:R-:W-:Y:S01]  /*01b0*/  MOV R22, RZ ;  /* 0x000000ff00167202 */ /* 0x000fe20000000f00 */
[----:B------:R-:W-:-:S04]  /*01c0*/  HFMA2.MMA R24, -RZ, RZ, 0, 0 ;  /* 0x00000000ff187435 */ /* 0x000fc800000001ff */
[----:B-1----:R-:W1:Y:S01]  /*01d0*/  LDC R9, c[0x0][0x218] ;  /* 0x00008600ff097b82 */ /* 0x002e620000000800 */
[----:B0-----:R-:W-:-:S04]  /*01e0*/  ISETP.GE.U32.AND P1, PT, R3, R8, PT ;  /* 0x000000080300720c */ /* 0x001fc80003f26070 */
[----:B-1----:R-:W-:-:S13]  /*01f0*/  ISETP.GE.U32.OR P1, PT, R4, R9, P1 ;  /* 0x000000090400720c */ /* 0x002fda0000f26470 */
[----:B--2---:R-:W-:Y:S05]  /*0200*/  @P1 BRA `(.L_x_4049) ;  /* 0x0000000400f81947 */ /* 0x004fea0003800000 */
[----:B------:R-:W-:Y:S01]  /*0210*/  ISETP.GE.U32.AND P2, PT, R3, R8, PT ;  /* 0x000000080300720c */ /* 0x000fe20003f46070 */
[----:B------:R-:W-:-:S12]  /*0220*/  IMAD.MOV.U32 R23, RZ, RZ, R3 ;  /* 0x000000ffff177224 */ /* 0x000fd800078e0003 */
        /* <DEDUP_REMOVED lines=13> */
[----:B------:R-:W-:Y:S02]  /*0300*/  ISETP.LE.U32.OR P1, PT, R10, 0x60, P1 ;  /* 0x000000600a00780c */ /* 0x000fe40000f23470 */
[----:B------:R-:W-:Y:S02]  /*0310*/  MOV R24, RZ ;  /* 0x000000ff00187202 */ /* 0x000fe40000000f00 */
[----:B------:R-:W-:Y:S02]  /*0320*/  MOV R22, RZ ;  /* 0x000000ff00167202 */ /* 0x000fe40000000f00 */
[----:B------:R-:W-:Y:S01]  /*0330*/  MOV R11, RZ ;  /* 0x000000ff000b7202 */ /* 0x000fe20000000f00 */
[----:B------:R-:W-:Y:S01]  /*0340*/  BSSY B1, `(.L_x_4050) ;  /* 0x0000039000017945 */ /* 0x000fe20003800000 */
[----:B---3--:R-:W-:Y:S01]  /*0350*/  @P2 FADD.FTZ R24, R24, R13 ;  /* 0x0000000d18182221 */ /* 0x008fe20000010000 */
[----:B----4-:R-:W-:Y:S02]  /*0360*/  @P2 FADD.FTZ R22, R22, R15 ;  /* 0x0000000f16162221 */ /* 0x010fe40000010000 */
[----:B--2---:R-:W-:Y:S01]  /*0370*/  @P2 FADD.FTZ R11, R11, R16 ;  /* 0x000000100b0b2221 */ /* 0x004fe20000010000 */
[----:B------:R-:W-:Y:S01]  /*0380*/  PLOP3.LUT P2, PT, P2, PT, PT, 0x8, 0x0 ;  /* 0x000000000000781c */ /* 0x000fe2000174e170 */
[----:B------:R-:W-:-:S12]  /*0390*/  @P1 BRA `(.L_x_4051) ;  /* 0x0000000000cc1947 */ /* 0x000fd80003800000 */
[----:B------:R-:W-:Y:S02]  /*03a0*/  PLOP3.LUT P2, PT, PT, PT, PT, 0x8, 0x0 ;  /* 0x000000000000781c */ /* 0x000fe40003f4e170 */
[----:B------:R-:W-:-:S11]  /*03b0*/  IADD3 R12, R8, -0x60, RZ ;  /* 0xffffffa0080c7810 */ /* 0x000fd60007ffe0ff */
.L_x_4052:
[----:B------:R-:W0:Y:S01]  /*03c0*/  LDC.64 R14, c[0x0][0x2d0] ;  /* 0x0000b400ff0e7b82 */ /* 0x000e220000000a00 */
[C---:B------:R-:W-:Y:S01]  /*03d0*/  IADD3 R27, R23.reuse, 0x20, RZ ;  /* 0x00000020171b7810 */ /* 0x040fe20007ffe0ff */
[----:B------:R-:W-:-:S04]  /*03e0*/  IMAD R25, R23, R9, R4 ;  /* 0x0000000917197224 */ /* 0x000fc800078e0204 */
[----:B------:R-:W-:Y:S02]  /*03f0*/  IMAD R27, R27, R9, R4 ;  /* 0x000000091b1b7224 */ /* 0x000fe400078e0204 */
[----:B0-----:R-:W-:-:S04]  /*0400*/  IMAD.WIDE.U32 R20, R25, 0x4, R14 ;  /* 0x0000000419147825 */ /* 0x001fc800078e000e */
[----:B------:R-:W-:Y:S01]  /*0410*/  IMAD.WIDE.U32 R16, R27, 0x4, R14 ;  /* 0x000000041b107825 */ /* 0x000fe200078e000e */
[----:B------:R0:W2:Y:S04]  /*0420*/  LDG.E R26, desc[UR6][R20.64] ;  /* 0x00000006141a7981 */ /* 0x0000a8000c1e1900 */
[----:B------:R1:W3:Y:S01]  /*0430*/  LDG.E R10, desc[UR6][R16.64] ;  /* 0x00000006100a7981 */ /* 0x0002e2000c1e1900 */
[C---:B------:R-:W-:Y:S01]  /*0440*/  VIADD R19, R23.reuse, 0x40 ;  /* 0x0000004017137836 */ /* 0x040fe20000000000 */
[----:B------:R-:W-:-:S03]  /*0450*/  IADD3 R29, R23, 0x60, RZ ;  /* 0x00000060171d7810 */ /* 0x000fc60007ffe0ff */
[-CC-:B------:R-:W-:Y:S02]  /*0460*/  IMAD R19, R19, R9.reuse, R4.reuse ;  /* 0x0000000913137224 */ /* 0x180fe400078e0204 */
[----:B------:R-:W-:Y:S02]  /*0470*/  IMAD R29, R29, R9, R4 ;  /* 0x000000091d1d7224 */ /* 0x000fe400078e0204 */
[--C-:B0-----:R-:W-:Y:S01]  /*0480*/  IMAD.WIDE.U32 R20, R19, 0x4, R14.reuse ;  /* 0x0000000413147825 */ /* 0x101fe200078e000e */
[----:B-1----:R-:W0:Y:S03]  /*0490*/  LDC.64 R16, c[0x0][0x2d8] ;  /* 0x0000b600ff107b82 */ /* 0x002e260000000a00 */
        /* <DEDUP_REMOVED lines=23> */
[----:B------:R-:W-:-:S04]  /*0610*/  IADD3 R23, R23, 0x80, RZ ;  /* 0x0000008017177810 */ /* 0x000fc80007ffe0ff */
        /* <DEDUP_REMOVED lines=11> */
.L_x_4051:
[----:B------:R-:W-:Y:S05]  /*06d0*/  BSYNC B1 ;  /* 0x0000000000017941 */ /* 0x000fea0003800000 */
.L_x_4050:
        /* <DEDUP_REMOVED lines=31> */
.L_x_4054:
[----:B------:R-:W-:Y:S05]  /*08d0*/  BSYNC B1 ;  /* 0x0000000000017941 */ /* 0x000fea0003800000 */
.L_x_4053:
        /* <DEDUP_REMOVED lines=16> */
.L_x_4055:
[----:B------:R-:W-:Y:S05]  /*09e0*/  BSYNC B1 ;  /* 0x0000000000017941 */ /* 0x000fea0003800000 */
.L_x_4049:
[----:B------:R-:W-:Y:S05]  /*09f0*/  BSYNC B0 ;  /* 0x0000000000007941 */ /* 0x000fea0003800000 */
.L_x_4048:
        /* <DEDUP_REMOVED lines=40> */
.L_x_4076:
        /* <DEDUP_REMOVED lines=8> */
.L_x_4056:
[----:B------:R-:W-:Y:S01]  /*0d00*/  SHF.L.U32 R8, R5, 0x1, RZ ;  /* 0x0000000105087819 */ /* 0x000fe200000006ff */
[----:B------:R-:W-:Y:S05]  /*0d10*/  WARPSYNC.ALL ;  /* 0x0000000000007948 */ /* 0x000fea0003800000 */
[----:B------:R-:W-:Y:S01]  /*0d20*/  BAR.SYNC.DEFER_BLOCKING 0x0 ;  /* 0x0000000000007b1d */ /* 0x000fe20000010000 */
[----:B------:R-:W-:-:S05]  /*0d30*/  ISETP.GE.U32.OR P1, PT, R8, R9, P0 ;  /* 0x000000090800720c */ /* 0x000fca0000726470 */
[----:B------:R-:W-:Y:S08]  /*0d40*/  BSSY B0, `(.L_x_4058) ;  /* 0x0000010000007945 */ /* 0x000ff00003800000 */
[----:B------:R-:W-:Y:S05]  /*0d50*/  @P1 BRA `(.L_x_4059) ;  /* 0x0000000000381947 */ /* 0x000fea0003800000 */
[----:B------:R-:W-:Y:S01]  /*0d60*/  SHF.L.U32 R8, R0, 0x3, RZ ;  /* 0x0000000300087819 */ /* 0x000fe200000006ff */
[----:B------:R-:W3:Y:S03]  /*0d70*/  LDC.64 R16, c[0x0][0x318] ;  /* 0x0000c600ff107b82 */ /* 0x000ee60000000a00 */
[----:B------:R-:W-:-:S05]  /*0d80*/  LOP3.LUT R20, R8, 0xf8, RZ, 0xc0, !PT ;  /* 0x000000f808147812 */ /* 0x000fca00078ec0ff */
[----:B0-2---:R-:W0:Y:S01]  /*0d90*/  LDS.64 R12, [R20+UR4+0x3000] ;  /* 0x00300004140c7984 */ /* 0x005e220008000a00 */
[----:B------:R-:W2:Y:S03]  /*0da0*/  LDC.64 R18, c[0x0][0x310] ;  /* 0x0000c400ff127b82 */ /* 0x000ea60000000a00 */
[----:B------:R-:W4:Y:S04]  /*0db0*/  LDS.64 R10, [R20+UR4+0x3080] ;  /* 0x00308004140a7984 */ /* 0x000f280008000a00 */
[----:B------:R-:W5:Y:S01]  /*0dc0*/  LDS.64 R8, [R20+UR4+0x3100] ;  /* 0x0031000414087984 */ /* 0x000f620008000a00 */
[----:B------:R-:W1:Y:S01]  /*0dd0*/  LDC.64 R14, c[0x0][0x330] ;  /* 0x0000cc00ff0e7b82 */ /* 0x000e620000000a00 */
[----:B---3--:R-:W-:-:S04]  /*0de0*/  IMAD.WIDE.U32 R16, R5, 0x8, R16 ;  /* 0x0000000805107825 */ /* 0x008fc800078e0010 */
[----:B--2---:R-:W-:-:S04]  /*0df0*/  IMAD.WIDE.U32 R18, R5, 0x8, R18 ;  /* 0x0000000805127825 */ /* 0x004fc800078e0012 */
[----:B-1----:R-:W-:Y:S01]  /*0e00*/  IMAD.WIDE.U32 R14, R5, 0x8, R14 ;  /* 0x00000008050e7825 */ /* 0x002fe200078e000e */
[----:B0-----:R3:W-:Y:S04]  /*0e10*/  STG.E.64 desc[UR6][R16.64], R12 ;  /* 0x0000000c10007986 */ /* 0x0017e8000c101b06 */
[----:B----4-:R3:W-:Y:S04]  /*0e20*/  STG.E.64 desc[UR6][R18.64], R10 ;  /* 0x0000000a12007986 */ /* 0x0107e8000c101b06 */
[----:B-----5:R3:W-:Y:S02]  /*0e30*/  STG.E.64 desc[UR6][R14.64], R8 ;  /* 0x000000080e007986 */ /* 0x0207e4000c101b06 */
.L_x_4059:
[----:B------:R-:W-:Y:S05]  /*0e40*/  BSYNC B0 ;  /* 0x0000000000007941 */ /* 0x000fea0003800000 */
.L_x_4058:
[C---:B------:R-:W-:Y:S01]  /*0e50*/  ISETP.GT.U32.AND P1, PT, R4.reuse, -0x2001, PT ;  /* 0xffffdfff0400780c */ /* 0x040fe20003f24070 */
[----:B------:R-:W-:Y:S01]  /*0e60*/  VIADD R4, R4, 0x2000 ;  /* 0x0000200004047836 */ /* 0x000fe20000000000 */
[----:B------:R-:W-:-:S11]  /*0e70*/  IADD3 R5, R5, 0x1000, RZ ;  /* 0x0000100005057810 */ /* 0x000fd60007ffe0ff */
[----:B------:R-:W-:Y:S05]  /*0e80*/  @P1 BRA `(.L_x_4060) ;  /* 0xfffffff000bc1947 */ /* 0x000fea000383ffff */
[----:B------:R-:W-:Y:S05]  /*0e90*/  EXIT ;  /* 0x000000000000794d */ /* 0x000fea0003800000 */
.L_x_4057:
[----:B0-----:R-:W-:Y:S01]  /*0ea0*/  HFMA2.MMA R24, -RZ, RZ, 0, 5.9604644775390625e-08 ;  /* 0x00000001ff187435 */ /* 0x001fe200000001ff */
[----:B----4-:R-:W-:Y:S02]  /*0eb0*/  MOV R23, R10 ;  /* 0x0000000a00177202 */ /* 0x010fe40000000f00 */
[----:B------:R-:W-:Y:S02]  /*0ec0*/  MOV R25, 0x1f ;  /* 0x0000001f00197802 */ /* 0x000fe40000000f00 */
[----:B------:R-:W-:-:S07]  /*0ed0*/  MOV R20, 0xffffffff ;  /* 0xffffffff00147802 */ /* 0x000fce0000000f00 */
[----:B-123--:R-:W-:Y:S05]  /*0ee0*/  WARPSYNC.COLLECTIVE R20, `(.L_x_4061) ;  /* 0x0000000014087348 */ /* 0x00efea0003c00000 */
[----:B------:R0:W4:Y:S02]  /*0ef0*/  SHFL.BFLY P2, R22, R23, R24, R25 ;  /* 0x0c00001817167389 */ /* 0x0001240000040019 */
[----:B01234-:R-:W-:Y:S01]  /*0f00*/  ENDCOLLECTIVE ;  /* 0x000000000000791b */ /* 0x01ffe20003800000 */
.L_x_4061:
[----:B------:R-:W-:Y:S01]  /*0f10*/  IMAD.MOV.U32 R24, RZ, RZ, 0x2 ;  /* 0x00000002ff187424 */ /* 0x000fe200078e00ff */
[----:B------:R-:W-:-:S05]  /*0f20*/  MOV R11, R22 ;  /* 0x00000016000b7202 */ /* 0x000fca0000000f00 */
[----:B------:R-:W-:-:S05]  /*0f30*/  FADD.FTZ R11, R10, R11 ;  /* 0x0000000b0a0b7221 */ /* 0x000fca0000010000 */
[----:B------:R-:W-:-:S07]  /*0f40*/  MOV R23, R11 ;  /* 0x0000000b00177202 */ /* 0x000fce0000000f00 */
[----:B------:R-:W-:Y:S05]  /*0f50*/  WARPSYNC.COLLECTIVE R20, `(.L_x_4062) ;  /* 0x0000000014087348 */ /* 0x000fea0003c00000 */
[----:B------:R0:W1:Y:S02]  /*0f60*/  SHFL.BFLY P2, R22, R23, R24, R25 ;  /* 0x0c00001817167389 */ /* 0x0000640000040019 */
[----:B01----:R-:W-:Y:S01]  /*0f70*/  ENDCOLLECTIVE ;  /* 0x000000000000791b */ /* 0x003fe20003800000 */
.L_x_4062:
[----:B------:R-:W-:Y:S01]  /*0f80*/  HFMA2.MMA R24, -RZ, RZ, 0, 2.384185791015625e-07 ;  /* 0x00000004ff187435 */ /* 0x000fe200000001ff */
[----:B------:R-:W-:-:S05]  /*0f90*/  MOV R14, R22 ;  /* 0x00000016000e7202 */ /* 0x000fca0000000f00 */
[----:B------:R-:W-:-:S05]  /*0fa0*/  FADD.FTZ R14, R11, R14 ;  /* 0x0000000e0b0e7221 */ /* 0x000fca0000010000 */
[----:B------:R-:W-:-:S07]  /*0fb0*/  MOV R23, R14 ;  /* 0x0000000e00177202 */ /* 0x000fce0000000f00 */
[----:B------:R-:W-:Y:S05]  /*0fc0*/  WARPSYNC.COLLECTIVE R20, `(.L_x_4063) ;  /* 0x0000000014087348 */ /* 0x000fea0003c00000 */
[----:B------:R0:W1:Y:S02]  /*0fd0*/  SHFL.BFLY P2, R22, R23, R24, R25 ;  /* 0x0c00001817167389 */ /* 0x0000640000040019 */
[----:B01----:R-:W-:Y:S01]  /*0fe0*/  ENDCOLLECTIVE ;  /* 0x000000000000791b */ /* 0x003fe20003800000 */
.L_x_4063:
[----:B------:R-:W-:Y:S01]  /*0ff0*/  HFMA2.MMA R24, -RZ, RZ, 0, 4.76837158203125e-07 ;  /* 0x00000008ff187435 */ /* 0x000fe200000001ff */
[----:B------:R-:W-:-:S05]  /*1000*/  MOV R13, R22 ;  /* 0x00000016000d7202 */ /* 0x000fca0000000f00 */
[----:B------:R-:W-:-:S05]  /*1010*/  FADD.FTZ R13, R14, R13 ;  /* 0x0000000d0e0d7221 */ /* 0x000fca0000010000 */
[----:B------:R-:W-:-:S07]  /*1020*/  MOV R23, R13 ;  /* 0x0000000d00177202 */ /* 0x000fce0000000f00 */
[----:B------:R-:W-:Y:S05]  /*1030*/  WARPSYNC.COLLECTIVE R20, `(.L_x_4064) ;  /* 0x0000000014087348 */ /* 0x000fea0003c00000 */
[----:B------:R0:W1:Y:S02]  /*1040*/  SHFL.BFLY P2, R22, R23, R24, R25 ;  /* 0x0c00001817167389 */ /* 0x0000640000040019 */
[----:B01----:R-:W-:Y:S01]  /*1050*/  ENDCOLLECTIVE ;  /* 0x000000000000791b */ /* 0x003fe20003800000 */
.L_x_4064:
[----:B------:R-:W-:Y:S01]  /*1060*/  HFMA2.MMA R24, -RZ, RZ, 0, 9.5367431640625e-07 ;  /* 0x00000010ff187435 */ /* 0x000fe200000001ff */
[----:B------:R-:W-:-:S05]  /*1070*/  MOV R10, R22 ;  /* 0x00000016000a7202 */ /* 0x000fca0000000f00 */
[----:B------:R-:W-:-:S04]  /*1080*/  FADD.FTZ R11, R13, R10 ;  /* 0x0000000a0d0b7221 */ /* 0x000fc80000010000 */
[----:B------:R-:W-:-:S07]  /*1090*/  IMAD.MOV.U32 R23, RZ, RZ, R11 ;  /* 0x000000ffff177224 */ /* 0x000fce00078e000b */
[----:B------:R-:W-:Y:S05]  /*10a0*/  WARPSYNC.COLLECTIVE R20, `(.L_x_4065) ;  /* 0x0000000014087348 */ /* 0x000fea0003c00000 */
[----:B------:R0:W1:Y:S02]  /*10b0*/  SHFL.BFLY P2, R22, R23, R24, R25 ;  /* 0x0c00001817167389 */ /* 0x0000640000040019 */
[----:B01----:R-:W-:Y:S01]  /*10c0*/  ENDCOLLECTIVE ;  /* 0x000000000000791b */ /* 0x003fe20003800000 */
.L_x_4065:
[----:B------:R-:W-:Y:S01]  /*10d0*/  HFMA2.MMA R24, -RZ, RZ, 0, 5.9604644775390625e-08 ;  /* 0x00000001ff187435 */ /* 0x000fe200000001ff */
[----:B------:R-:W-:Y:S02]  /*10e0*/  MOV R23, R12 ;  /* 0x0000000c00177202 */ /* 0x000fe40000000f00 */
[----:B------:R-:W-:-:S08]  /*10f0*/  MOV R10, R22 ;  /* 0x00000016000a7202 */ /* 0x000fd00000000f00 */
[----:B------:R-:W-:Y:S05]  /*1100*/  WARPSYNC.COLLECTIVE R20, `(.L_x_4066) ;  /* 0x0000000014087348 */ /* 0x000fea0003c00000 */
[----:B------:R0:W1:Y:S02]  /*1110*/  SHFL.BFLY P2, R22, R23, R24, R25 ;  /* 0x0c00001817167389 */ /* 0x0000640000040019 */
[----:B01----:R-:W-:Y:S01]  /*1120*/  ENDCOLLECTIVE ;  /* 0x000000000000791b */ /* 0x003fe20003800000 */
.L_x_4066:
[----:B------:R-:W-:Y:S01]  /*1130*/  HFMA2.MMA R24, -RZ, RZ, 0, 1.1920928955078125e-07 ;  /* 0x00000002ff187435 */ /* 0x000fe200000001ff */
[----:B------:R-:W-:-:S05]  /*1140*/  MOV R13, R22 ;  /* 0x00000016000d7202 */ /* 0x000fca0000000f00 */
[----:B------:R-:W-:-:S05]  /*1150*/  FADD.FTZ R15, R12, R13 ;  /* 0x0000000d0c0f7221 */ /* 0x000fca0000010000 */
[----:B------:R-:W-:-:S07]  /*1160*/  MOV R23, R15 ;  /* 0x0000000f00177202 */ /* 0x000fce0000000f00 */
[----:B------:R-:W-:Y:S05]  /*1170*/  WARPSYNC.COLLECTIVE R20, `(.L_x_4067) ;  /* 0x0000000014087348 */ /* 0x000fea0003c00000 */
[----:B------:R0:W1:Y:S02]  /*1180*/  SHFL.BFLY P2, R22, R23, R24, R25 ;  /* 0x0c00001817167389 */ /* 0x0000640000040019 */
[----:B01----:R-:W-:Y:S01]  /*1190*/  ENDCOLLECTIVE ;  /* 0x000000000000791b */ /* 0x003fe20003800000 */
.L_x_4067:
[----:B------:R-:W-:Y:S01]  /*11a0*/  HFMA2.MMA R24, -RZ, RZ, 0, 2.384185791015625e-07 ;  /* 0x00000004ff187435 */ /* 0x000fe200000001ff */
[----:B------:R-:W-:-:S04]  /*11b0*/  IMAD.MOV.U32 R16, RZ, RZ, R22 ;  /* 0x000000ffff107224 */ /* 0x000fc800078e0016 */
[----:B------:R-:W-:-:S05]  /*11c0*/  FADD.FTZ R16, R15, R16 ;  /* 0x000000100f107221 */ /* 0x000fca0000010000 */
[----:B------:R-:W-:-:S07]  /*11d0*/  MOV R23, R16 ;  /* 0x0000001000177202 */ /* 0x000fce0000000f00 */
[----:B------:R-:W-:Y:S05]  /*11e0*/  WARPSYNC.COLLECTIVE R20, `(.L_x_4068) ;  /* 0x0000000014087348 */ /* 0x000fea0003c00000 */
[----:B------:R0:W1:Y:S02]  /*11f0*/  SHFL.BFLY P2, R22, R23, R24, R25 ;  /* 0x0c00001817167389 */ /* 0x0000640000040019 */
[----:B01----:R-:W-:Y:S01]  /*1200*/  ENDCOLLECTIVE ;  /* 0x000000000000791b */ /* 0x003fe20003800000 */
.L_x_4068:
[----:B------:R-:W-:Y:S01]  /*1210*/  HFMA2.MMA R24, -RZ, RZ, 0, 4.76837158203125e-07 ;  /* 0x00000008ff187435 */ /* 0x000fe200000001ff */
[----:B------:R-:W-:-:S05]  /*1220*/  MOV R17, R22 ;  /* 0x0000001600117202 */ /* 0x000fca0000000f00 */
[----:B------:R-:W-:-:S05]  /*1230*/  FADD.FTZ R17, R16, R17 ;  /* 0x0000001110117221 */ /* 0x000fca0000010000 */
[----:B------:R-:W-:-:S07]  /*1240*/  MOV R23, R17 ;  /* 0x0000001100177202 */ /* 0x000fce0000000f00 */
[----:B------:R-:W-:Y:S05]  /*1250*/  WARPSYNC.COLLECTIVE R20, `(.L_x_4069) ;  /* 0x0000000014087348 */ /* 0x000fea0003c00000 */
[----:B------:R0:W1:Y:S02]  /*1260*/  SHFL.BFLY P2, R22, R23, R24, R25 ;  /* 0x0c00001817167389 */ /* 0x0000640000040019 */
[----:B01----:R-:W-:Y:S01]  /*1270*/  ENDCOLLECTIVE ;  /* 0x000000000000791b */ /* 0x003fe20003800000 */
.L_x_4069:
[----:B------:R-:W-:Y:S01]  /*1280*/  IMAD.MOV.U32 R24, RZ, RZ, 0x10 ;  /* 0x00000010ff187424 */ /* 0x000fe200078e00ff */
[----:B------:R-:W-:-:S05]  /*1290*/  MOV R12, R22 ;  /* 0x00000016000c7202 */ /* 0x000fca0000000f00 */
[----:B------:R-:W-:-:S05]  /*12a0*/  FADD.FTZ R12, R17, R12 ;  /* 0x0000000c110c7221 */ /* 0x000fca0000010000 */
[----:B------:R-:W-:-:S07]  /*12b0*/  MOV R23, R12 ;  /* 0x0000000c00177202 */ /* 0x000fce0000000f00 */
[----:B------:R-:W-:Y:S05]  /*12c0*/  WARPSYNC.COLLECTIVE R20, `(.L_x_4070) ;  /* 0x0000000014087348 */ /* 0x000fea0003c00000 */
[----:B------:R0:W1:Y:S02]  /*12d0*/  SHFL.BFLY P2, R22, R23, R24, R25 ;  /* 0x0c00001817167389 */ /* 0x0000640000040019 */
[----:B01----:R-:W-:Y:S01]  /*12e0*/  ENDCOLLECTIVE ;  /* 0x000000000000791b */ /* 0x003fe20003800000 */
.L_x_4070:
[----:B------:R-:W-:Y:S01]  /*12f0*/  HFMA2.MMA R24, -RZ, RZ, 0, 5.9604644775390625e-08 ;  /* 0x00000001ff187435 */ /* 0x000fe200000001ff */
[----:B------:R-:W-:Y:S02]  /*1300*/  MOV R23, R8 ;  /* 0x0000000800177202 */ /* 0x000fe40000000f00 */
[----:B------:R-:W-:-:S08]  /*1310*/  MOV R15, R22 ;  /* 0x00000016000f7202 */ /* 0x000fd00000000f00 */
[----:B------:R-:W-:Y:S05]  /*1320*/  WARPSYNC.COLLECTIVE R20, `(.L_x_4071) ;  /* 0x0000000014087348 */ /* 0x000fea0003c00000 */
[----:B------:R0:W1:Y:S02]  /*1330*/  SHFL.BFLY P2, R22, R23, R24, R25 ;  /* 0x0c00001817167389 */ /* 0x0000640000040019 */
[----:B01----:R-:W-:Y:S01]  /*1340*/  ENDCOLLECTIVE ;  /* 0x000000000000791b */ /* 0x003fe20003800000 */
.L_x_4071:
[----:B------:R-:W-:Y:S01]  /*1350*/  HFMA2.MMA R24, -RZ, RZ, 0, 1.1920928955078125e-07 ;  /* 0x00000002ff187435 */ /* 0x000fe200000001ff */
[----:B------:R-:W-:-:S05]  /*1360*/  MOV R17, R22 ;  /* 0x0000001600117202 */ /* 0x000fca0000000f00 */
[----:B------:R-:W-:-:S05]  /*1370*/  FADD.FTZ R18, R8, R17 ;  /* 0x0000001108127221 */ /* 0x000fca0000010000 */
[----:B------:R-:W-:-:S07]  /*1380*/  MOV R23, R18 ;  /* 0x0000001200177202 */ /* 0x000fce0000000f00 */
[----:B------:R-:W-:Y:S05]  /*1390*/  WARPSYNC.COLLECTIVE R20, `(.L_x_4072) ;  /* 0x0000000014087348 */ /* 0x000fea0003c00000 */
[----:B------:R0:W1:Y:S02]  /*13a0*/  SHFL.BFLY P2, R22, R23, R24, R25 ;  /* 0x0c00001817167389 */ /* 0x0000640000040019 */
[----:B01----:R-:W-:Y:S01]  /*13b0*/  ENDCOLLECTIVE ;  /* 0x000000000000791b */ /* 0x003fe20003800000 */
.L_x_4072:
[----:B------:R-:W-:Y:S01]  /*13c0*/  HFMA2.MMA R24, -RZ, RZ, 0, 2.384185791015625e-07 ;  /* 0x00000004ff187435 */ /* 0x000fe200000001ff */
[----:B------:R-:W-:-:S05]  /*13d0*/  MOV R13, R22 ;  /* 0x00000016000d7202 */ /* 0x000fca0000000f00 */
[----:B------:R-:W-:-:S04]  /*13e0*/  FADD.FTZ R19, R18, R13 ;  /* 0x0000000d12137221 */ /* 0x000fc80000010000 */
[----:B------:R-:W-:-:S07]  /*13f0*/  IMAD.MOV.U32 R23, RZ, RZ, R19 ;  /* 0x000000ffff177224 */ /* 0x000fce00078e0013 */
[----:B------:R-:W-:Y:S05]  /*1400*/  WARPSYNC.COLLECTIVE R20, `(.L_x_4073) ;  /* 0x0000000014087348 */ /* 0x000fea0003c00000 */
[----:B------:R0:W1:Y:S02]  /*1410*/  SHFL.BFLY P2, R22, R23, R24, R25 ;  /* 0x0c00001817167389 */ /* 0x0000640000040019 */
[----:B01----:R-:W-:Y:S01]  /*1420*/  ENDCOLLECTIVE ;  /* 0x000000000000791b */ /* 0x003fe20003800000 */
.L_x_4073:
[----:B------:R-:W-:Y:S01]  /*1430*/  HFMA2.MMA R24, -RZ, RZ, 0, 4.76837158203125e-07 ;  /* 0x00000008ff187435 */ /* 0x000fe200000001ff */
[----:B------:R-:W-:-:S05]  /*1440*/  MOV R8, R22 ;  /* 0x0000001600087202 */ /* 0x000fca0000000f00 */
[----:B------:R-:W-:-:S05]  /*1450*/  FADD.FTZ R8, R19, R8 ;  /* 0x0000000813087221 */ /* 0x000fca0000010000 */
[----:B------:R-:W-:-:S07]  /*1460*/  MOV R23, R8 ;  /* 0x0000000800177202 */ /* 0x000fce0000000f00 */
[----:B------:R-:W-:Y:S05]  /*1470*/  WARPSYNC.COLLECTIVE R20, `(.L_x_4074) ;  /* 0x0000000014087348 */ /* 0x000fea0003c00000 */
[----:B------:R0:W1:Y:S02]  /*1480*/  SHFL.BFLY P2, R22, R23, R24, R25 ;  /* 0x0c00001817167389 */ /* 0x0000640000040019 */
[----:B01----:R-:W-:Y:S01]  /*1490*/  ENDCOLLECTIVE ;  /* 0x000000000000791b */ /* 0x003fe20003800000 */
.L_x_4074:
[----:B------:R-:W-:Y:S01]  /*14a0*/  HFMA2.MMA R24, -RZ, RZ, 0, 9.5367431640625e-07 ;  /* 0x00000010ff187435 */ /* 0x000fe200000001ff */
[----:B------:R-:W-:-:S05]  /*14b0*/  MOV R21, R22 ;  /* 0x0000001600157202 */ /* 0x000fca0000000f00 */
[----:B------:R-:W-:-:S05]  /*14c0*/  FADD.FTZ R21, R8, R21 ;  /* 0x0000001508157221 */ /* 0x000fca0000010000 */
[----:B------:R-:W-:-:S07]  /*14d0*/  MOV R23, R21 ;  /* 0x0000001500177202 */ /* 0x000fce0000000f00 */
[----:B------:R-:W-:Y:S05]  /*14e0*/  WARPSYNC.COLLECTIVE R20, `(.L_x_4075) ;  /* 0x0000000014087348 */ /* 0x000fea0003c00000 */
[----:B------:R0:W1:Y:S02]  /*14f0*/  SHFL.BFLY P2, R22, R23, R24, R25 ;  /* 0x0c00001817167389 */ /* 0x0000640000040019 */
[----:B01----:R-:W-:Y:S01]  /*1500*/  ENDCOLLECTIVE ;  /* 0x000000000000791b */ /* 0x003fe20003800000 */
.L_x_4075:
[----:B------:R-:W-:Y:S01]  /*1510*/  MOV R14, R22 ;  /* 0x00000016000e7202 */ /* 0x000fe20000000f00 */
[----:B------:R-:W-:Y:S06]  /*1520*/  BRA `(.L_x_4076) ;  /* 0xfffffff400d47947 */ /* 0x000fec000383ffff */
.L_x_4077:
        /* <DEDUP_REMOVED lines=13> */
.L_x_13916:


//--------------------- .text._ZN10layer_norm13ln_bwd_kernelINS_13Kernel_traitsIf13__nv_bfloat16S2_S2_fjLj8192ELj1ELj1ELj8ELj16ENS_18Kernel_traits_baseILj8192EfS2_S2_S2_fjLj256EEEEELb1ELb1ELb1ELb0EEEvNS_9BwdParamsE --------------------------
	.section	.text._ZN10layer_norm13ln_bwd_kernelINS_13Kernel_traitsIf13__nv_bfloat16S2_S2_fjLj8192ELj1ELj1ELj8ELj16ENS_18Kernel_traits_baseILj8192EfS2_S2_S2_fjLj256EEEEELb1ELb1ELb1ELb0EEEvNS_9BwdParamsE,"ax",@progbits
	.align	128
        .global         _ZN10layer_norm13ln_bwd_kernelINS_13Kernel_traitsIf13__nv_bfloat16S2_S2_fjLj8192ELj1ELj1ELj8ELj16ENS_18Kernel_traits_baseILj8192EfS2_S2_S2_fjLj256EEEEELb1ELb1ELb1ELb0EEEvNS_9BwdParamsE
        .type           _ZN10layer_norm13ln_bwd_kernelINS_13Kernel_traitsIf13__nv_bfloat16S2_S2_fjLj8192ELj1ELj1ELj8ELj16ENS_18Kernel_traits_baseILj8192EfS2_S2_S2_fjLj256EEEEELb1ELb1ELb1ELb0EEEvNS_9BwdParamsE,@function
        .size           _ZN10layer_norm13ln_bwd_kernelINS_13Kernel_traitsIf13__nv_bfloat16S2_S2_fjLj8192ELj1ELj1ELj8ELj16ENS_18Kernel_traits_baseILj8192EfS2_S2_S2_fjLj256EEEEELb1ELb1ELb1ELb0EEEvNS_9BwdParamsE,(.L_x_13917 - _ZN10layer_norm13ln_bwd_kernelINS_13Kernel_traitsIf13__nv_bfloat16S2_S2_fjLj8192ELj1ELj1ELj8ELj16ENS_18Kernel_traits_baseILj8192EfS2_S2_S2_fjLj256EEEEELb1ELb1ELb1ELb0EEEvNS_9BwdParamsE)
        .other          _ZN10layer_norm13ln_bwd_kernelINS_13Kernel_traitsIf13__nv_bfloat16S2_S2_fjLj8192ELj1ELj1ELj8ELj16ENS_18Kernel_traits_baseILj8192EfS2_S2_S2_fjLj256EEEEELb1ELb1ELb1ELb0EEEvNS_9BwdParamsE,@"STO_CUDA_ENTRY STV_DEFAULT"
_ZN10layer_norm13ln_bwd_kernelINS_13Kernel_traitsIf13__nv_bfloat16S2_S2_fjLj8192ELj1ELj1ELj8ELj16ENS_18Kernel_traits_baseILj8192EfS2_S2_S2_fjLj256EEEEELb1ELb1ELb1ELb0EEEvNS_9BwdParamsE:
.text._ZN10layer_norm13ln_bwd_kernelINS_13Kernel_traitsIf13__nv_bfloat16S2_S2_fjLj8192ELj1ELj1ELj8ELj16ENS_18Kernel_traits_baseILj8192EfS2_S2_S2_fjLj256EEEEELb1ELb1ELb1ELb0EEEvNS_9BwdParamsE:
        /* <DEDUP_REMOVED lines=8> */
[----:B------:R2:W3:Y:S01]  /*0080*/  LDL.64 R88, [R1+0x58] ;  /* 0x0000580001587983 */ /* 0x0004e20000100a00 */
[----:B------:R-:W-:Y:S01]  /*0090*/  SHF.R.S32.HI R3, RZ, 0x1f, R6 ;  /* 0x0000001fff037819 */ /* 0x000fe20000011406 */
[----:B------:R-:W-:Y:S01]  /*00a0*/  ULDC UR10, c[0x0][0x290] ;  /* 0x0000a400000a7ab9 */ /* 0x000fe20000000800 */
[----:B------:R-:W-:Y:S01]  /*00b0*/  ULDC.64 UR12, c[0x0][0x298] ;  /* 0x0000a600000c7ab9 */ /* 0x000fe20000000a00 */
[----:B------:R2:W3:Y:S01]  /*00c0*/  LDL.64 R90, [R1+0x60] ;  /* 0x00006000015a7983 */ /* 0x0004e20000100a00 */
[----:B------:R-:W-:Y:S01]  /*00d0*/  LEA.HI R3, R3, R6, RZ, 0x3 ;  /* 0x0000000603037211 */ /* 0x000fe200078f18ff */
[----:B------:R-:W-:Y:S01]  /*00e0*/  ULDC.64 UR8, c[0x0][0x2c8] ;  /* 0x0000b20000087ab9 */ /* 0x000fe20000000a00 */
[----:B------:R-:W-:Y:S01]  /*00f0*/  ULDC.64 UR14, c[0x0][0x210] ;  /* 0x00008400000e7ab9 */ /* 0x000fe20000000a00 */
[----:B-1----:R-:W-:-:S04]  /*0100*/  LOP3.LUT R5, R4, 0xff, RZ, 0xc0, !PT ;  /* 0x000000ff04057812 */ /* 0x002fc800078ec0ff */
[----:B------:R-:W-:-:S04]  /*0110*/  LOP3.LUT R0, R5, 0xff, RZ, 0x3c, !PT ;  /* 0x000000ff05007812 */ /* 0x000fc800078e3cff */
[----:B------:R-:W-:-:S04]  /*0120*/  LEA.HI.SX32 R0, R3, R0, 0x1d ;  /* 0x0000000003007211 */ /* 0x000fc800078feaff */
[C---:B------:R-:W-:Y:S02]  /*0130*/  LOP3.LUT P3, RZ, R0.reuse, 0xffffff00, RZ, 0xc0, !PT ;  /* 0xffffff0000ff7812 */ /* 0x040fe4000786c0ff */
[C---:B------:R-:W-:Y:S02]  /*0140*/  ISETP.GE.U32.AND P0, PT, R0.reuse, 0x200, PT ;  /* 0x000002000000780c */ /* 0x040fe40003f06070 */
[----:B------:R-:W-:Y:S02]  /*0150*/  P2R R2, PR, RZ, 0x8 ;  /* 0x00000008ff027803 */ /* 0x000fe40000000000 */
[----:B------:R-:W-:-:S03]  /*0160*/  ISETP.GE.U32.AND P1, PT, R0, 0x300, PT ;  /* 0x000003000000780c */ /* 0x000fc60003f26070 */
[----:B------:R1:W-:Y:S04]  /*0170*/  STL [R1+0x1c], R2 ;  /* 0x00001c0201007387 */ /* 0x0003e80000100800 */
[----:B------:R2:W4:Y:S01]  /*0180*/  LDL.64 R68, [R1+0x28] ;  /* 0x0000280001447983 */ /* 0x0005220000100a00 */
[----:B------:R-:W0:Y:S03]  /*0190*/  @P3 LDC.64 R8, c[0x0][0x278] ;  /* 0x00009e00ff083b82 */ /* 0x000e260000000a00 */
[----:B------:R2:W4:Y:S04]  /*01a0*/  LDL.64 R70, [R1+0x30] ;  /* 0x0000300001467983 */ /* 0x0005280000100a00 */
[----:B------:R2:W2:Y:S01]  /*01b0*/  LDL.64 R72, [R1+0x38] ;  /* 0x0000380001487983 */ /* 0x0004a20000100a00 */
[----:B-1----:R-:W1:Y:S03]  /*01c0*/  @P3 LDC.64 R2, c[0x0][0x260] ;  /* 0x00009800ff023b82 */ /* 0x002e660000000a00 */
[----:B------:R0:W2:Y:S04]  /*01d0*/  LDL.64 R74, [R1+0x40] ;  /* 0x00004000014a7983 */ /* 0x0000a80000100a00 */
[----:B------:R0:W2:Y:S01]  /*01e0*/  LDL.64 R84, [R1+0x48] ;  /* 0x0000480001547983 */ /* 0x0000a20000100a00 */
[----:B------:R-:W0:Y:S03]  /*01f0*/  @P0 LDC.64 R12, c[0x0][0x278] ;  /* 0x00009e00ff0c0b82 */ /* 0x000e260000000a00 */
[----:B------:R0:W2:Y:S04]  /*0200*/  LDL.64 R86, [R1+0x50] ;  /* 0x0000500001567983 */ /* 0x0000a80000100a00 */
[----:B------:R0:W2:Y:S01]  /*0210*/  LDL.64 R80, [R1+0x78] ;  /* 0x0000780001507983 */ /* 0x0000a20000100a00 */
[----:B------:R-:W0:Y:S03]  /*0220*/  @P0 LDC.64 R10, c[0x0][0x260] ;  /* 0x00009800ff0a0b82 */ /* 0x000e260000000a00 */
[----:B------:R0:W2:Y:S04]  /*0230*/  LDL.64 R82, [R1+0x80] ;  /* 0x0000800001527983 */ /* 0x0000a80000100a00 */
[----:B------:R0:W2:Y:S01]  /*0240*/  LDL.64 R76, [R1+0x68] ;  /* 0x00006800014c7983 */ /* 0x0000a20000100a00 */
[----:B------:R-:W-:Y:S01]  /*0250*/  IMAD.MOV.U32 R7, RZ, RZ, R5 ;  /* 0x000000ffff077224 */ /* 0x000fe200078e0005 */
[----:B------:R-:W0:Y:S02]  /*0260*/  @P1 LDC.64 R18, c[0x0][0x260] ;  /* 0x00009800ff121b82 */ /* 0x000e240000000a00 */
[----:B------:R0:W2:Y:S01]  /*0270*/  LDL.64 R78, [R1+0x70] ;  /* 0x00007000014e7983 */ /* 0x0000a20000100a00 */
[----:B-1----:R-:W-:-:S05]  /*0280*/  @P3 IMAD.WIDE.U32 R2, R7, 0x20, R2 ;  /* 0x0000002007023825 */ /* 0x002fca00078e0002 */
[----:B------:R-:W1:Y:S01]  /*0290*/  @P1 LDC.64 R20, c[0x0][0x278] ;  /* 0x00009e00ff141b82 */ /* 0x000e620000000a00 */
[C---:B0-----:R-:W-:Y:S01]  /*02a0*/  @P3 IMAD.WIDE.U32 R8, R7.reuse, 0x20, R8 ;  /* 0x0000002007083825 */ /* 0x041fe200078e0008 */
[----:B------:R-:W-:Y:S01]  /*02b0*/  @P3 LOP3.LUT R7, R7, 0x100, RZ, 0xfc, !PT ;  /* 0x0000010007073812 */ /* 0x000fe200078efcff */
[----:B------:R-:W-:-:S04]  /*02c0*/  ULDC.64 UR4, c[0x0][0x208] ;  /* 0x0000820000047ab9 */ /* 0x000fc80000000a00 */
[----:B------:R-:W-:-:S04]  /*02d0*/  @P0 IMAD.WIDE.U32 R16, R7, 0x20, R12 ;  /* 0x0000002007100825 */ /* 0x000fc800078e000c */
[C---:B------:R-:W-:Y:S01]  /*02e0*/  @P0 IMAD.WIDE.U32 R14, R7.reuse, 0x20, R10 ;  /* 0x00000020070e0825 */ /* 0x040fe200078e000a */
[----:B------:R-:W-:-:S04]  /*02f0*/  @P0 IADD3 R7, R7, 0x100, RZ ;  /* 0x0000010007070810 */ /* 0x000fc80007ffe0ff */
[----:B------:R0:W5:Y:S01]  /*0300*/  @P0 LDG.E.128 R24, desc[UR4][R14.64] ;  /* 0x000000040e180981 */ /* 0x000162000c1e1d00 */
[----:B------:R-:W-:-:S03]  /*0310*/  @P1 IMAD.WIDE.U32 R18, R7, 0x20, R18 ;  /* 0x0000002007121825 */ /* 0x000fc600078e0012 */
[----:B------:R0:W5:Y:S01]  /*0320*/  @P0 LDG.E.128 R28, desc[UR4][R14.64+0x10] ;  /* 0x000010040e1c0981 */ /* 0x000162000c1e1d00 */
[----:B-1----:R-:W-:-:S03]  /*0330*/  @P1 IMAD.WIDE.U32 R20, R7, 0x20, R20 ;  /* 0x0000002007141825 */ /* 0x002fc600078e0014 */
[----:B------:R0:W5:Y:S04]  /*0340*/  @P1 LDG.E.128 R32, desc[UR4][R18.64] ;  /* 0x0000000412201981 */ /* 0x000168000c1e1d00 */
[----:B------:R0:W5:Y:S04]  /*0350*/  @P1 LDG.E.128 R36, desc[UR4][R18.64+0x10] ;  /* 0x0000100412241981 */ /* 0x000168000c1e1d00 */
[----:B------:R0:W5:Y:S04]  /*0360*/  @P1 LDG.E.128 R40, desc[UR4][R20.64+0x10] ;  /* 0x0000100414281981 */ /* 0x000168000c1e1d00 */
[----:B------:R0:W5:Y:S04]  /*0370*/  @P1 LDG.E.128 R44, desc[UR4][R20.64] ;  /* 0x00000004142c1981 */ /* 0x000168000c1e1d00 */
[----:B---3--:R-:W3:Y:S04]  /*0380*/  @P3 LDG.E.128 R88, desc[UR4][R2.64] ;  /* 0x0000000402583981 */ /* 0x008ee8000c1e1d00 */
[----:B----4-:R-:W4:Y:S04]  /*0390*/  @P0 LDG.E.128 R68, desc[UR4][R16.64] ;  /* 0x0000000410440981 */ /* 0x010f28000c1e1d00 */
[----:B--2---:R-:W2:Y:S04]  /*03a0*/  @P0 LDG.E.128 R72, desc[UR4][R16.64+0x10] ;  /* 0x0000100410480981 */ /* 0x004ea8000c1e1d00 */
[----:B------:R-:W2:Y:S04]  /*03b0*/  @P3 LDG.E.128 R84, desc[UR4][R2.64+0x10] ;  /* 0x0000100402543981 */ /* 0x000ea8000c1e1d00 */
[----:B------:R-:W2:Y:S04]  /*03c0*/  @P3 LDG.E.128 R80, desc[UR4][R8.64+0x10] ;  /* 0x0000100408503981 */ /* 0x000ea8000c1e1d00 */
[----:B------:R-:W2:Y:S01]  /*03d0*/  @P3 LDG.E.128 R76, desc[UR4][R8.64] ;  /* 0x00000004084c3981 */ /* 0x000ea2000c1e1d00 */
[----:B------:R-:W-:-:S13]  /*03e0*/  ISETP.GE.U32.AND P2, PT, R0, 0x400, PT ;  /* 0x000004000000780c */ /* 0x000fda0003f46070 */
[----:B------:R-:W1:Y:S08]  /*03f0*/  @P2 LDC.64 R22, c[0x0][0x260] ;  /* 0x00009800ff162b82 */ /* 0x000e700000000a00 */
[----:B------:R-:W0:Y:S01]  /*0400*/  @P2 LDC.64 R64, c[0x0][0x278] ;  /* 0x00009e00ff402b82 */ /* 0x000e220000000a00 */
[----:B------:R-:W-:Y:S02]  /*0410*/  @P1 IADD3 R7, R7, 0x100, RZ ;  /* 0x0000010007071810 */ /* 0x000fe40007ffe0ff */
[----:B------:R-:W-:-:S02]  /*0420*/  LEA.HI R4, R4, UR6, RZ, 0x18 ;  /* 0x0000000604047c11 */ /* 0x000fc4000f8fc0ff */
[----:B------:R-:W-:Y:S01]  /*0430*/  P2R R0, PR, RZ, 0x4 ;  /* 0x00000004ff007803 */ /* 0x000fe20000000000 */
[----:B-1----:R-:W-:-:S04]  /*0440*/  @P2 IMAD.WIDE.U32 R10, R7, 0x20, R22 ;  /* 0x00000020070a2825 */ /* 0x002fc800078e0016 */
[----:B0-----:R-:W-:Y:S01]  /*0450*/  @P2 IMAD.WIDE.U32 R12, R7, 0x20, R64 ;  /* 0x00000020070c2825 */ /* 0x001fe200078e0040 */
[----:B------:R0:W5:Y:S04]  /*0460*/  @P2 LDG.E.128 R48, desc[UR4][R10.64] ;  /* 0x000000040a302981 */ /* 0x000168000c1e1d00 */
[----:B------:R0:W5:Y:S04]  /*0470*/  @P2 LDG.E.128 R52, desc[UR4][R10.64+0x10] ;  /* 0x000010040a342981 */ /* 0x000168000c1e1d00 */
[----:B------:R0:W5:Y:S04]  /*0480*/  @P2 LDG.E.128 R56, desc[UR4][R12.64+0x10] ;  /* 0x000010040c382981 */ /* 0x000168000c1e1d00 */
[----:B------:R0:W5:Y:S01]  /*0490*/  @P2 LDG.E.128 R60, desc[UR4][R12.64] ;  /* 0x000000040c3c2981 */ /* 0x000162000c1e1d00 */
[----:B------:R-:W-:Y:S01]  /*04a0*/  ISETP.GE.AND P2, PT, R4, UR7, PT ;  /* 0x0000000704007c0c */ /* 0x000fe2000bf46270 */
[----:B------:R-:W-:-:S02]  /*04b0*/  ULDC.64 UR6, c[0x0][0x308] ;  /* 0x0000c20000067ab9 */ /* 0x000fc40000000a00 */
        /* <DEDUP_REMOVED lines=37> */
[----:B----4-:R1:W-:Y:S04]  /*0710*/  @P0 STL.64 [R1+0x28], R68 ;  /* 0x0000284401000387 */ /* 0x0103e80000100a00 */
[----:B------:R4:W-:Y:S04]  /*0720*/  @P0 STL.64 [R1+0x30], R70 ;  /* 0x0000304601000387 */ /* 0x0009e80000100a00 */
[----:B---3--:R-:W-:Y:S04]  /*0730*/  @P3 STL.64 [R1+0x58], R88 ;  /* 0x0000585801003387 */ /* 0x008fe80000100a00 */
[----:B------:R-:W-:Y:S04]  /*0740*/  @P3 STL.64 [R1+0x60], R90 ;  /* 0x0000605a01003387 */ /* 0x000fe80000100a00 */
[----:B--2---:R2:W-:Y:S04]  /*0750*/  @P0 STL.64 [R1+0x38], R72 ;  /* 0x0000384801000387 */ /* 0x0045e80000100a00 */
[----:B------:R-:W-:Y:S04]  /*0760*/  @P3 STL.64 [R1+0x48], R84 ;  /* 0x0000485401003387 */ /* 0x000fe80000100a00 */
[----:B------:R-:W-:Y:S04]  /*0770*/  @P3 STL.64 [R1+0x50], R86 ;  /* 0x0000505601003387 */ /* 0x000fe80000100a00 */
[----:B------:R3:W-:Y:S04]  /*0780*/  @P0 STL.64 [R1+0x40], R74 ;  /* 0x0000404a01000387 */ /* 0x0007e80000100a00 */
[----:B------:R0:W-:Y:S01]  /*0790*/  @P3 STL.64 [R1+0x78], R80 ;  /* 0x0000785001003387 */ /* 0x0001e20000100a00 */
[----:B-1----:R-:W-:-:S03]  /*07a0*/  CS2R R68, SRZ ;  /* 0x0000000000447805 */ /* 0x002fc6000001ff00 */
[----:B------:R1:W-:Y:S01]  /*07b0*/  @P3 STL.64 [R1+0x80], R82 ;  /* 0x0000805201003387 */ /* 0x0003e20000100a00 */
[----:B----4-:R-:W-:Y:S02]  /*07c0*/  CS2R R70, SRZ ;  /* 0x0000000000467805 */ /* 0x010fe4000001ff00 */
[----:B--2---:R-:W-:Y:S01]  /*07d0*/  CS2R R72, SRZ ;  /* 0x0000000000487805 */ /* 0x004fe2000001ff00 */
[----:B------:R2:W-:Y:S01]  /*07e0*/  @P3 STL.64 [R1+0x68], R76 ;  /* 0x0000684c01003387 */ /* 0x0005e20000100a00 */
[----:B---3--:R-:W-:Y:S02]  /*07f0*/  CS2R R74, SRZ ;  /* 0x00000000004a7805 */ /* 0x008fe4000001ff00 */
[----:B------:R-:W-:Y:S02]  /*0800*/  CS2R R84, SRZ ;  /* 0x0000000000547805 */ /* 0x000fe4000001ff00 */
[----:B------:R-:W-:Y:S01]  /*0810*/  CS2R R86, SRZ ;  /* 0x0000000000567805 */ /* 0x000fe2000001ff00 */
[----:B------:R3:W-:Y:S01]  /*0820*/  @P3 STL.64 [R1+0x70], R78 ;  /* 0x0000704e01003387 */ /* 0x0007e20000100a00 */
[----:B0-----:R-:W-:-:S02]  /*0830*/  CS2R R80, SRZ ;  /* 0x0000000000507805 */ /* 0x001fc4000001ff00 */
[----:B------:R-:W-:Y:S02]  /*0840*/  CS2R R88, SRZ ;  /* 0x0000000000587805 */ /* 0x000fe4000001ff00 */
[----:B------:R-:W-:Y:S02]  /*0850*/  CS2R R90, SRZ ;  /* 0x00000000005a7805 */ /* 0x000fe4000001ff00 */
[----:B-1----:R-:W-:Y:S02]  /*0860*/  CS2R R82, SRZ ;  /* 0x0000000000527805 */ /* 0x002fe4000001ff00 */
[----:B--2---:R-:W-:Y:S02]  /*0870*/  CS2R R76, SRZ ;  /* 0x00000000004c7805 */ /* 0x004fe4000001ff00 */
[----:B---3--:R-:W-:Y:S01]  /*0880*/  CS2R R78, SRZ ;  /* 0x00000000004e7805 */ /* 0x008fe2000001ff00 */
[----:B------:R-:W-:Y:S06]  /*0890*/  @P2 BRA `(.L_x_4078) ;  /* 0x0000006c006c2947 */ /* 0x000fec0003800000 */
[----:B------:R-:W-:Y:S01]  /*08a0*/  IMAD.MOV.U32 R0, RZ, RZ, 0x1 ;  /* 0x00000001ff007424 */ /* 0x000fe200078e00ff */
[----:B------:R-:W-:-:S04]  /*08b0*/  HFMA2.MMA R65, -RZ, RZ, 0, 0 ;  /* 0x00000000ff417435 */ /* 0x000fc800000001ff */
[----:B------:R0:W-:Y:S07]  /*08c0*/  STL.S16 [R1+0x20], R0 ;  /* 0x0000200001007387 */ /* 0x0001ee0000100600 */
.L_x_4271:
[----:B------:R-:W1:Y:S08]  /*08d0*/  LDC.64 R2, c[0x0][0x288] ;  /* 0x0000a200ff027b82 */ /* 0x000e700000000a00 */
[----:B------:R-:W2:Y:S08]  /*08e0*/  LDC.64 R6, c[0x0][0x258] ;  /* 0x00009600ff067b82 */ /* 0x000eb00000000a00 */
[----:B------:R-:W3:Y:S01]  /*08f0*/  LDC.64 R184, c[0x0][0x280] ;  /* 0x0000a000ffb87b82 */ /* 0x000ee20000000a00 */
[----:B-1----:R-:W-:-:S07]  /*0900*/  IMAD.WIDE R2, R4, 0x4, R2 ;  /* 0x0000000404027825 */ /* 0x002fce00078e0202 */
[----:B------:R-:W1:Y:S01]  /*0910*/  LDC.64 R188, c[0x0][0x2c8] ;  /* 0x0000b200ffbc7b82 */ /* 0x000e620000000a00 */
[----:B------:R2:W4:Y:S01]  /*0920*/  LDG.E R186, desc[UR4][R2.64] ;  /* 0x0000000402ba7981 */ /* 0x000522000c1e1900 */
[----:B------:R-:W0:Y:S01]  /*0930*/  S2R R187, SR_TID.X ;  /* 0x0000000000bb7919 */ /* 0x000e220000002100 */
[----:B--2---:R-:W-:-:S04]  /*0940*/  IMAD.WIDE R2, R4, 0x4, R6 ;  /* 0x0000000404027825 */ /* 0x004fc800078e0206 */
[----:B---3--:R-:W-:Y:S02]  /*0950*/  IMAD.WIDE R6, R4, 0x4, R184 ;  /* 0x0000000404067825 */ /* 0x008fe400078e02b8 */
[----:B-----5:R-:W5:Y:S04]  /*0960*/  LDG.E R3, desc[UR4][R2.64] ;  /* 0x0000000402037981 */ /* 0x020f68000c1e1900 */
[----:B------:R2:W5:Y:S01]  /*0970*/  LDG.E R2, desc[UR4][R6.64] ;  /* 0x0000000406027981 */ /* 0x000562000c1e1900 */
[----:B------:R-:W-:Y:S01]  /*0980*/  BSSY B0, `(.L_x_4079) ;  /* 0x00001f5000007945 */ /* 0x000fe20003800000 */
[----:B--2---:R-:W-:-:S05]  /*0990*/  MOV R6, UR16 ;  /* 0x0000001000067c02 */ /* 0x004fca0008000f00 */
[----:B------:R-:W-:-:S05]  /*09a0*/  IMAD R5, R4, R6, RZ ;  /* 0x0000000604057224 */ /* 0x000fca00078e02ff */
[----:B------:R-:W-:-:S04]  /*09b0*/  SHF.R.S32.HI R7, RZ, 0x1f, R5 ;  /* 0x0000001fff077819 */ /* 0x000fc80000011405 */
[----:B------:R-:W-:Y:S02]  /*09c0*/  LEA.HI R7, R7, R5, RZ, 0x3 ;  /* 0x0000000507077211 */ /* 0x000fe400078f18ff */
[----:B0-----:R-:W-:-:S04]  /*09d0*/  LOP3.LUT R5, R187, 0xff, RZ, 0xc0, !PT ;  /* 0x000000ffbb057812 */ /* 0x001fc800078ec0ff */
[----:B------:R-:W-:-:S05]  /*09e0*/  LEA.HI.SX32 R7, R7, R5, 0x1d ;  /* 0x0000000507077211 */ /* 0x000fca00078feaff */
[----:B-1----:R-:W-:Y:S01]  /*09f0*/  IMAD.WIDE.U32 R214, R7, 0x10, R188 ;  /* 0x0000001007d67825 */ /* 0x002fe200078e00bc */
[----:B----4-:R-:W-:-:S13]  /*0a00*/  ISETP.GT.AND P2, PT, R186, RZ, PT ;  /* 0x000000ffba00720c */ /* 0x010fda0003f44270 */
[----:B------:R-:W-:Y:S05]  /*0a10*/  @P2 BRA `(.L_x_4080) ;  /* 0x0000000000ec2947 */ /* 0x000fea0003800000 */
[----:B------:R-:W2:Y:S01]  /*0a20*/  LDL R187, [R1+0x1c] ;  /* 0x00001c0001bb7983 */ /* 0x000ea20000100800 */
[----:B-----5:R-:W-:Y:S01]  /*0a30*/  ISETP.GE.AND P3, PT, R2, 0x1, PT ;  /* 0x000000010200780c */ /* 0x020fe20003f66270 */
[----:B------:R-:W-:Y:S01]  /*0a40*/  BSSY B1, `(.L_x_4081) ;  /* 0x0000012000017945 */ /* 0x000fe20003800000 */
[----:B------:R-:W-:-:S11]  /*0a50*/  MOV R186, RZ ;  /* 0x000000ff00ba7202 */ /* 0x000fd60000000f00 */
[----:B------:R-:W-:-:S04]  /*0a60*/  @P3 VIADD R184, R2, 0xffffffff ;  /* 0xffffffff02b83836 */ /* 0x000fc80000000000 */
[----:B------:R-:W-:-:S05]  /*0a70*/  @P3 IMAD R184, R184, R6, RZ ;  /* 0x00000006b8b83224 */ /* 0x000fca00078e02ff */
[----:B------:R-:W-:-:S04]  /*0a80*/  @P3 SHF.R.S32.HI R185, RZ, 0x1f, R184 ;  /* 0x0000001fffb93819 */ /* 0x000fc800000114b8 */
[----:B------:R-:W-:-:S04]  /*0a90*/  @P3 LEA.HI R185, R185, R184, RZ, 0x3 ;  /* 0x000000b8b9b93211 */ /* 0x000fc800078f18ff */
[----:B------:R-:W-:Y:S02]  /*0aa0*/  @P3 LEA.HI.SX32 R186, R185, R5, 0x1d ;  /* 0x00000005b9ba3211 */ /* 0x000fe400078feaff */
[----:B--2---:R-:W-:Y:S02]  /*0ab0*/  ISETP.NE.AND P4, PT, R187, RZ, PT ;  /* 0x000000ffbb00720c */ /* 0x004fe40003f85270 */
[----:B------:R-:W-:-:S11]  /*0ac0*/  MOV R187, R7 ;  /* 0x0000000700bb7202 */ /* 0x000fd60000000f00 */
[----:B------:R-:W-:Y:S05]  /*0ad0*/  @!P4 BRA `(.L_x_4082) ;  /* 0x000000000020c947 */ /* 0x000fea0003800000 */
        /* <DEDUP_REMOVED lines=8> */
.L_x_4082:
[----:B------:R-:W-:Y:S05]  /*0b60*/  BSYNC B1 ;  /* 0x0000000000017941 */ /* 0x000fea0003800000 */
.L_x_4081:
[----:B------:R-:W-:Y:S04]  /*0b70*/  BSSY B1, `(.L_x_4083) ;  /* 0x000000b000017945 */ /* 0x000fe80003800000 */
[----:B------:R-:W-:Y:S05]  /*0b80*/  @!P0 BRA `(.L_x_4084) ;  /* 0x0000000000248947 */ /* 0x000fea0003800000 */
[----:B------:R-:W-:-:S04]  /*0b90*/  ISETP.NE.U32.AND P4, PT, RZ, UR8, PT ;  /* 0x00000008ff007c0c */ /* 0x000fc8000bf85070 */
[----:B------:R-:W-:-:S13]  /*0ba0*/  ISETP.NE.AND.EX P4, PT, RZ, UR9, PT, P4 ;  /* 0x00000009ff007c0c */ /* 0x000fda000bf85340 */
[----:B-1----:R-:W-:-:S05]  /*0bb0*/  @P4 IMAD.WIDE.U32 R184, R187, 0x10, R188 ;  /* 0x00000010bbb84825 */ /* 0x002fca00078e00bc */
[----:B------:R0:W5:Y:S02]  /*0bc0*/  @P4 LDG.E.128 R164, desc[UR4][R184.64] ;  /* 0x00000004b8a44981 */ /* 0x000164000c1e1d00 */
[----:B0-----:R-:W0:Y:S02]  /*0bd0*/  LDC.64 R184, c[0x0][0x240] ;  /* 0x00009000ffb87b82 */ /* 0x001e240000000a00 */
[----:B0-----:R-:W-:-:S05]  /*0be0*/  IMAD.WIDE.U32 R184, R186, 0x8, R184 ;  /* 0x00000008bab87825 */ /* 0x001fca00078e00b8 */
[----:B------:R0:W5:Y:S01]  /*0bf0*/  LDG.E.64 R196, desc[UR4][R184.64] ;  /* 0x00000004b8c47981 */ /* 0x000162000c1e1b00 */
[----:B------:R-:W-:Y:S01]  /*0c00*/  IADD3 R186, R186, 0x100, RZ ;  /* 0x00000100baba7810 */ /* 0x000fe20007ffe0ff */
[----:B------:R-:W-:-:S07]  /*0c10*/  VIADD R187, R187, 0x100 ;  /* 0x00000100bbbb7836 */ /* 0x000fce0000000000 */
.L_x_4084:
[----:B------:R-:W-:Y:S05]  /*0c20*/  BSYNC B1 ;  /* 0x0000000000017941 */ /* 0x000fea0003800000 */
.L_x_4083:
[----:B------:R-:W-:Y:S04]  /*0c30*/  BSSY B1, `(.L_x_4085) ;  /* 0x000000b000017945 */ /* 0x000fe80003800000 */
[----:B------:R-:W-:Y:S05]  /*0c40*/  @!P1 BRA `(.L_x_4086) ;  /* 0x0000000000249947 */ /* 0x000fea0003800000 */
[----:B------:R-:W-:-:S04]  /*0c50*/  ISETP.NE.U32.AND P4, PT, RZ, UR8, PT ;  /* 0x00000008ff007c0c */ /* 0x000fc8000bf85070 */
[----:B------:R-:W-:-:S13]  /*0c60*/  ISETP.NE.AND.EX P4, PT, RZ, UR9, PT, P4 ;  /* 0x00000009ff007c0c */ /* 0x000fda000bf85340 */
[----:B01----:R-:W-:-:S05]  /*0c70*/  @P4 IMAD.WIDE.U32 R184, R187, 0x10, R188 ;  /* 0x00000010bbb84825 */ /* 0x003fca00078e00bc */
[----:B------:R0:W5:Y:S02]  /*0c80*/  @P4 LDG.E.128 R168, desc[UR4][R184.64] ;  /* 0x00000004b8a84981 */ /* 0x000164000c1e1d00 */
[----:B0-----:R-:W0:Y:S02]  /*0c90*/  LDC.64 R184, c[0x0][0x240] ;  /* 0x00009000ffb87b82 */ /* 0x001e240000000a00 */
[----:B0-----:R-:W-:-:S05]  /*0ca0*/  IMAD.WIDE.U32 R184, R186, 0x8, R184 ;  /* 0x00000008bab87825 */ /* 0x001fca00078e00b8 */
[----:B------:R2:W5:Y:S01]  /*0cb0*/  LDG.E.64 R194, desc[UR4][R184.64] ;  /* 0x00000004b8c27981 */ /* 0x000562000c1e1b00 */
[----:B------:R-:W-:Y:S02]  /*0cc0*/  IADD3 R186, R186, 0x100, RZ ;  /* 0x00000100baba7810 */ /* 0x000fe40007ffe0ff */
[----:B------:R-:W-:-:S07]  /*0cd0*/  IADD3 R187, R187, 0x100, RZ ;  /* 0x00000100bbbb7810 */ /* 0x000fce0007ffe0ff */
.L_x_4086:
[----:B------:R-:W-:Y:S05]  /*0ce0*/  BSYNC B1 ;  /* 0x0000000000017941 */ /* 0x000fea0003800000 */
.L_x_4085:
[----:B012---:R-:W2:Y:S01]  /*0cf0*/  LDL R184, [R1+0x18] ;  /* 0x0000180001b87983 */ /* 0x007ea20000100800 */
[----:B------:R-:W-:Y:S01]  /*0d00*/  HFMA2.MMA R227, -RZ, RZ, 0, 0 ;  /* 0x00000000ffe37435 */ /* 0x000fe200000001ff */
[----:B------:R-:W-:Y:S01]  /*0d10*/  IMAD.MOV.U32 R225, RZ, RZ, RZ ;  /* 0x000000ffffe17224 */ /* 0x000fe200078e00ff */
[----:B--2---:R-:W-:-:S13]  /*0d20*/  ISETP.NE.AND P4, PT, R184, RZ, PT ;  /* 0x000000ffb800720c */ /* 0x004fda0003f85270 */
[----:B------:R-:W-:Y:S05]  /*0d30*/  @!P4 BRA `(.L_x_4087) ;  /* 0x0000001800e4c947 */ /* 0x000fea0003800000 */
[----:B------:R-:W-:-:S04]  /*0d40*/  ISETP.NE.U32.AND P4, PT, RZ, UR8, PT ;  /* 0x00000008ff007c0c */ /* 0x000fc8000bf85070 */
[----:B------:R-:W-:-:S13]  /*0d50*/  ISETP.NE.AND.EX P4, PT, RZ, UR9, PT, P4 ;  /* 0x00000009ff007c0c */ /* 0x000fda000bf85340 */
[----:B------:R-:W-:-:S05]  /*0d60*/  @P4 IMAD.WIDE.U32 R184, R187, 0x10, R188 ;  /* 0x00000010bbb84825 */ /* 0x000fca00078e00bc */
[----:B------:R0:W5:Y:S02]  /*0d70*/  @P4 LDG.E.128 R20, desc[UR4][R184.64] ;  /* 0x00000004b8144981 */ /* 0x000164000c1e1d00 */
[----:B0-----:R-:W0:Y:S02]  /*0d80*/  LDC.64 R184, c[0x0][0x240] ;  /* 0x00009000ffb87b82 */ /* 0x001e240000000a00 */
[----:B0-----:R-:W-:-:S05]  /*0d90*/  IMAD.WIDE.U32 R184, R186, 0x8, R184 ;  /* 0x00000008bab87825 */ /* 0x001fca00078e00b8 */
[----:B------:R0:W5:Y:S01]  /*0da0*/  LDG.E.64 R192, desc[UR4][R184.64] ;  /* 0x00000004b8c07981 */ /* 0x000162000c1e1b00 */
[----:B------:R-:W-:Y:S01]  /*0db0*/  MOV R227, RZ ;  /* 0x000000ff00e37202 */ /* 0x000fe20000000f00 */
[----:B------:R-:W-:Y:S06]  /*0dc0*/  BRA `(.L_x_4087) ;  /* 0x0000001800c07947 */ /* 0x000fec0003800000 */
.L_x_4080:
[----:B------:R-:W2:Y:S01]  /*0dd0*/  LDL R184, [R1+0x1c] ;  /* 0x00001c0001b87983 */ /* 0x000ea20000100800 */
[----:B-----5:R-:W-:Y:S01]  /*0de0*/  ISETP.GE.AND P3, PT, R2, 0x1, PT ;  /* 0x000000010200780c */ /* 0x020fe20003f66270 */
[----:B------:R-:W0:Y:S01]  /*0df0*/  LDC.U8 R188, c[0x0][0x2a0] ;  /* 0x0000a800ffbc7b82 */ /* 0x000e220000000000 */
[----:B--2---:R-:W-:-:S07]  /*0e00*/  ISETP.NE.AND P5, PT, R184, RZ, PT ;  /* 0x000000ffb800720c */ /* 0x004fce0003fa5270 */
[----:B------:R-:W1:Y:S02]  /*0e10*/  LDC.64 R184, c[0x0][0x250] ;  /* 0x00009400ffb87b82 */ /* 0x000e640000000a00 */
[----:B-1----:R-:W-:-:S06]  /*0e20*/  IMAD.WIDE R184, R4, 0x4, R184 ;  /* 0x0000000404b87825 */ /* 0x002fcc00078e02b8 */
[----:B------:R1:W2:Y:S01]  /*0e30*/  LDG.E R184, desc[UR4][R184.64] ;  /* 0x00000004b8b87981 */ /* 0x0002a2000c1e1900 */
[----:B0-----:R-:W-:Y:S01]  /*0e40*/  ISETP.NE.AND P4, PT, R188, RZ, PT ;  /* 0x000000ffbc00720c */ /* 0x001fe20003f85270 */
[----:B------:R-:W-:Y:S01]  /*0e50*/  BSSY B1, `(.L_x_4088) ;  /* 0x000007e000017945 */ /* 0x000fe20003800000 */
[----:B------:R-:W-:Y:S01]  /*0e60*/  HFMA2.MMA R227, -RZ, RZ, 0, 0 ;  /* 0x00000000ffe37435 */ /* 0x000fe200000001ff */
[----:B------:R-:W-:Y:S01]  /*0e70*/  MOV R221, RZ ;  /* 0x000000ff00dd7202 */ /* 0x000fe20000000f00 */
[----:B------:R-:W-:Y:S01]  /*0e80*/  IMAD.MOV.U32 R225, RZ, RZ, RZ ;  /* 0x000000ffffe17224 */ /* 0x000fe200078e00ff */
[----:B------:R-:W-:Y:S01]  /*0e90*/  MOV R226, R7 ;  /* 0x0000000700e27202 */ /* 0x000fe20000000f00 */
[----:B-1----:R-:W-:Y:S01]  /*0ea0*/  VIADD R185, R186, 0xffffffff ;  /* 0xffffffffbab97836 */ /* 0x002fe20000000000 */
[----:B------:R-:W-:-:S03]  /*0eb0*/  @P3 IADD3 R186, R2, -0x1, RZ ;  /* 0xffffffff02ba3810 */ /* 0x000fc60007ffe0ff */
[-C--:B------:R-:W-:Y:S02]  /*0ec0*/  IMAD R185, R185, R6.reuse, RZ ;  /* 0x00000006b9b97224 */ /* 0x080fe400078e02ff */
[----:B------:R-:W-:-:S03]  /*0ed0*/  @P3 IMAD R186, R186, R6, RZ ;  /* 0x00000006baba3224 */ /* 0x000fc600078e02ff */
[----:B------:R-:W-:-:S04]  /*0ee0*/  SHF.R.S32.HI R187, RZ, 0x1f, R185 ;  /* 0x0000001fffbb7819 */ /* 0x000fc800000114b9 */
[----:B------:R-:W-:Y:S02]  /*0ef0*/  LEA.HI R185, R187, R185, RZ, 0x3 ;  /* 0x000000b9bbb97211 */ /* 0x000fe400078f18ff */
[----:B------:R-:W-:Y:S02]  /*0f00*/  @P3 SHF.R.S32.HI R187, RZ, 0x1f, R186 ;  /* 0x0000001fffbb3819 */ /* 0x000fe400000114ba */
[----:B------:R-:W-:Y:S02]  /*0f10*/  LEA.HI.SX32 R223, R185, R5, 0x1d ;  /* 0x00000005b9df7211 */ /* 0x000fe400078feaff */
[----:B------:R-:W-:-:S04]  /*0f20*/  @P3 LEA.HI R187, R187, R186, RZ, 0x3 ;  /* 0x000000babbbb3211 */ /* 0x000fc800078f18ff */
[----:B------:R-:W-:Y:S02]  /*0f30*/  @P3 LEA.HI.SX32 R221, R187, R5, 0x1d ;  /* 0x00000005bbdd3211 */ /* 0x000fe400078feaff */
[----:B--2---:R-:W-:Y:S01]  /*0f40*/  FSEL R220, R184, RZ, !P4 ;  /* 0x000000ffb8dc7208 */ /* 0x004fe20006000000 */
[----:B------:R-:W-:Y:S06]  /*0f50*/  @!P5 BRA `(.L_x_4089) ;  /* 0x0000000400b4d947 */ /* 0x000fec0003800000 */
[----:B------:R-:W0:Y:S01]  /*0f60*/  LDC.64 R184, c[0x0][0x238] ;  /* 0x00008e00ffb87b82 */ /* 0x000e220000000a00 */
[----:B------:R-:W2:Y:S04]  /*0f70*/  LDL R250, [R1+0x58] ;  /* 0x0000580001fa7983 */ /* 0x000ea80000100800 */
[----:B------:R-:W3:Y:S03]  /*0f80*/  LDL R251, [R1+0x48] ;  /* 0x0000480001fb7983 */ /* 0x000ee60000100800 */
[----:B------:R-:W1:Y:S08]  /*0f90*/  LDC.64 R188, c[0x0][0x2b8] ;  /* 0x0000ae00ffbc7b82 */ /* 0x000e700000000a00 */
[----:B------:R-:W4:Y:S01]  /*0fa0*/  LDC.64 R198, c[0x0][0x240] ;  /* 0x00009000ffc67b82 */ /* 0x000f220000000a00 */
[----:B0-----:R-:W-:-:S06]  /*0fb0*/  IMAD.WIDE.U32 R184, R7, 0x10, R184 ;  /* 0x0000001007b87825 */ /* 0x001fcc00078e00b8 */
[----:B------:R-:W4:Y:S01]  /*0fc0*/  LDG.E.128 R184, desc[UR4][R184.64] ;  /* 0x00000004b8b87981 */ /* 0x000f22000c1e1d00 */
[----:B-1----:R-:W-:-:S06]  /*0fd0*/  IMAD.WIDE.U32 R188, R223, 0x10, R188 ;  /* 0x00000010dfbc7825 */ /* 0x002fcc00078e00bc */
[----:B------:R-:W2:Y:S01]  /*0fe0*/  LDG.E.128 R188, desc[UR4][R188.64] ;  /* 0x00000004bcbc7981 */ /* 0x000ea2000c1e1d00 */
[----:B------:R-:W-:-:S04]  /*0ff0*/  ISETP.NE.U32.AND P4, PT, RZ, UR8, PT ;  /* 0x00000008ff007c0c */ /* 0x000fc8000bf85070 */
[----:B------:R-:W-:-:S13]  /*1000*/  ISETP.NE.AND.EX P4, PT, RZ, UR9, PT, P4 ;  /* 0x00000009ff007c0c */ /* 0x000fda000bf85340 */
[----:B------:R0:W5:Y:S01]  /*1010*/  @P4 LDG.E.128 R160, desc[UR4][R214.64] ;  /* 0x00000004d6a04981 */ /* 0x000162000c1e1d00 */
[----:B----4-:R-:W-:Y:S01]  /*1020*/  IMAD.U32 R227, R184, 0x10000, RZ ;  /* 0x00010000b8e37824 */ /* 0x010fe200078e00ff */
[----:B------:R-:W-:Y:S02]  /*1030*/  SHF.L.U32 R245, R185, 0x10, RZ ;  /* 0x00000010b9f57819 */ /* 0x000fe400000006ff */
[C---:B0-----:R-:W-:Y:S02]  /*1040*/  PRMT R215, R186.reuse, 0x7632, R215 ;  /* 0x00007632bad77816 */ /* 0x041fe400000000d7 */
[----:B------:R-:W-:Y:S01]  /*1050*/  SHF.L.U32 R225, R186, 0x10, RZ ;  /* 0x00000010bae17819 */ /* 0x000fe200000006ff */
[----:B------:R-:W-:Y:S01]  /*1060*/  IMAD.U32 R226, R187, 0x10000, RZ ;  /* 0x00010000bbe27824 */ /* 0x000fe200078e00ff */
[C---:B--2---:R-:W-:Y:S02]  /*1070*/  PRMT R246, R188.reuse, 0x7632, R246 ;  /* 0x00007632bcf67816 */ /* 0x044fe400000000f6 */
[----:B------:R-:W-:Y:S01]  /*1080*/  SHF.L.U32 R186, R188, 0x10, RZ ;  /* 0x00000010bcba7819 */ /* 0x000fe200000006ff */
[C---:B------:R-:W-:Y:S01]  /*1090*/  FADD.FTZ R188, -R220.reuse, R227 ;  /* 0x000000e3dcbc7221 */ /* 0x040fe20000010100 */
[----:B------:R-:W-:-:S02]  /*10a0*/  FADD.FTZ R227, -R220, R245 ;  /* 0x000000f5dce37221 */ /* 0x000fc40000010100 */
[----:B------:R-:W2:Y:S01]  /*10b0*/  LDL R245, [R1+0x60] ;  /* 0x0000600001f57983 */ /* 0x000ea20000100800 */
[----:B------:R-:W-:Y:S02]  /*10c0*/  PRMT R19, R187, 0x7632, R19 ;  /* 0x00007632bb137816 */ /* 0x000fe40000000013 */
[----:B------:R-:W-:Y:S01]  /*10d0*/  SHF.L.U32 R187, R215, 0x10, RZ ;  /* 0x00000010d7bb7819 */ /* 0x000fe200000006ff */
[----:B------:R-:W-:Y:S02]  /*10e0*/  FADD.FTZ R215, -R220, R226 ;  /* 0x000000e2dcd77221 */ /* 0x000fe40000010100 */
[----:B------:R-:W4:Y:S01]  /*10f0*/  LDL R226, [R1+0x50] ;  /* 0x0000500001e27983 */ /* 0x000f220000100800 */
[----:B------:R-:W-:Y:S02]  /*1100*/  PRMT R0, R185, 0x7632, R0 ;  /* 0x00007632b9007816 */ /* 0x000fe40000000000 */
[C---:B------:R-:W-:Y:S02]  /*1110*/  PRMT R247, R189.reuse, 0x7632, R247 ;  /* 0x00007632bdf77816 */ /* 0x040fe400000000f7 */
[----:B------:R-:W-:Y:S01]  /*1120*/  SHF.L.U32 R185, R189, 0x10, RZ ;  /* 0x00000010bdb97819 */ /* 0x000fe200000006ff */
[----:B------:R-:W-:-:S02]  /*1130*/  IMAD.U32 R189, R246, 0x10000, RZ ;  /* 0x00010000f6bd7824 */ /* 0x000fc400078e00ff */
[----:B------:R-:W3:Y:S01]  /*1140*/  LDL R246, [R1+0x5c] ;  /* 0x00005c0001f67983 */ /* 0x000ee20000100800 */
[----:B------:R-:W-:Y:S01]  /*1150*/  PRMT R214, R184, 0x7632, R214 ;  /* 0x00007632b8d67816 */ /* 0x000fe200000000d6 */
[C---:B------:R-:W-:Y:S01]  /*1160*/  IMAD.U32 R184, R190.reuse, 0x10000, RZ ;  /* 0x00010000beb87824 */ /* 0x040fe200078e00ff */
[----:B------:R-:W-:Y:S01]  /*1170*/  PRMT R248, R190, 0x7632, R248 ;  /* 0x00007632bef87816 */ /* 0x000fe200000000f8 */
[----:B------:R-:W-:Y:S02]  /*1180*/  IMAD.U32 R190, R0, 0x10000, RZ ;  /* 0x0001000000be7824 */ /* 0x000fe400078e00ff */
[----:B------:R-:W-:Y:S01]  /*1190*/  FMUL.FTZ R0, R3, R188 ;  /* 0x000000bc03007220 */ /* 0x000fe20000410000 */
[----:B------:R-:W-:Y:S01]  /*11a0*/  SHF.L.U32 R188, R19, 0x10, RZ ;  /* 0x0000001013bc7819 */ /* 0x000fe200000006ff */
[-C--:B------:R-:W-:Y:S01]  /*11b0*/  FMUL.FTZ R19, R250, R186.reuse ;  /* 0x000000bafa137220 */ /* 0x080fe20000410000 */
[----:B------:R-:W-:Y:S01]  /*11c0*/  PRMT R249, R191, 0x7632, R249 ;  /* 0x00007632bff97816 */ /* 0x000fe200000000f9 */
[----:B------:R-:W-:Y:S01]  /*11d0*/  FMUL.FTZ R250, R3, R227 ;  /* 0x000000e303fa7220 */ /* 0x000fe20000410000 */
[----:B------:R-:W-:Y:S01]  /*11e0*/  SHF.L.U32 R191, R191, 0x10, RZ ;  /* 0x00000010bfbf7819 */ /* 0x000fe200000006ff */
[----:B------:R-:W-:Y:S01]  /*11f0*/  FADD.FTZ R96, R96, R186 ;  /* 0x000000ba60607221 */ /* 0x000fe20000010000 */
[----:B------:R-:W-:Y:S01]  /*1200*/  FFMA.FTZ R64, R0, R186, R64 ;  /* 0x000000ba00407223 */ /* 0x000fe20000010040 */
[----:B------:R-:W-:Y:S01]  /*1210*/  SHF.L.U32 R186, R247, 0x10, RZ ;  /* 0x00000010f7ba7819 */ /* 0x000fe200000006ff */
[----:B------:R-:W-:Y:S01]  /*1220*/  STL [R1+0xc], R250 ;  /* 0x00000cfa01007387 */ /* 0x000fe20000100800 */
[----:B------:R-:W-:Y:S01]  /*1230*/  SHF.L.U32 R214, R214, 0x10, RZ ;  /* 0x00000010d6d67819 */ /* 0x000fe200000006ff */
[----:B------:R-:W-:Y:S01]  /*1240*/  FADD.FTZ R98, R98, R185 ;  /* 0x000000b962627221 */ /* 0x000fe20000010000 */
[----:B------:R-:W-:Y:S01]  /*1250*/  FFMA.FTZ R66, R250, R185, R66 ;  /* 0x000000b9fa427223 */ /* 0x000fe20000010042 */
[----:B------:R-:W-:Y:S01]  /*1260*/  FADD.FTZ R225, -R220, R225 ;  /* 0x000000e1dce17221 */ /* 0x000fe20000010100 */
[----:B------:R-:W-:Y:S01]  /*1270*/  FADD.FTZ R102, R102, R191 ;  /* 0x000000bf66667221 */ /* 0x000fe20000010000 */
[----:B------:R-:W-:-:S02]  /*1280*/  FADD.FTZ R214, -R220, R214 ;  /* 0x000000d6dcd67221 */ /* 0x000fc40000010100 */
[C---:B------:R-:W-:Y:S02]  /*1290*/  FMUL.FTZ R252, R3.reuse, R225 ;  /* 0x000000e103fc7220 */ /* 0x040fe40000410000 */
[----:B------:R-:W-:Y:S01]  /*12a0*/  FMUL.FTZ R214, R3, R214 ;  /* 0x000000d603d67220 */ /* 0x000fe20000410000 */
[----:B------:R-:W-:-:S06]  /*12b0*/  IMAD.WIDE.U32 R198, R221, 0x8, R198 ;  /* 0x00000008ddc67825 */ /* 0x000fcc00078e00c6 */
[----:B------:R-:W5:Y:S01]  /*12c0*/  LDG.E.64 R198, desc[UR4][R198.64] ;  /* 0x00000004c6c67981 */ /* 0x000f62000c1e1b00 */
[----:B--2---:R-:W-:-:S05]  /*12d0*/  FMUL.FTZ R245, R245, R185 ;  /* 0x000000b9f5f57220 */ /* 0x004fca0000410000 */
[----:B------:R-:W-:Y:S01]  /*12e0*/  STL [R1+0x8], R245 ;  /* 0x000008f501007387 */ /* 0x000fe20000100800 */
[----:B----4-:R-:W-:-:S03]  /*12f0*/  FMUL.FTZ R247, R226, R191 ;  /* 0x000000bfe2f77220 */ /* 0x010fc60000410000 */
[----:B------:R-:W2:Y:S01]  /*1300*/  LDL R226, [R1+0x64] ;  /* 0x0000640001e27983 */ /* 0x000ea20000100800 */
[----:B------:R-:W-:Y:S01]  /*1310*/  SHF.L.U32 R185, R248, 0x10, RZ ;  /* 0x00000010f8b97819 */ /* 0x000fe200000006ff */
[----:B------:R-:W-:Y:S02]  /*1320*/  FMUL.FTZ R248, R3, R215 ;  /* 0x000000d703f87220 */ /* 0x000fe40000410000 */
[----:B------:R-:W4:Y:S02]  /*1330*/  LDL R215, [R1+0x4c] ;  /* 0x00004c0001d77983 */ /* 0x000f240000100800 */
[----:B------:R-:W-:Y:S01]  /*1340*/  FFMA.FTZ R70, R248, R191, R70 ;  /* 0x000000bff8467223 */ /* 0x000fe20000010046 */
[----:B------:R-:W-:Y:S01]  /*1350*/  FADD.FTZ R191, -R220, R190 ;  /* 0x000000bedcbf7221 */ /* 0x000fe20000010100 */
[----:B---3--:R-:W-:-:S03]  /*1360*/  FMUL.FTZ R227, R246, R189 ;  /* 0x000000bdf6e37220 */ /* 0x008fc60000410000 */
[----:B------:R-:W-:Y:S01]  /*1370*/  FMUL.FTZ R225, R3, R191 ;  /* 0x000000bf03e17220 */ /* 0x000fe20000410000 */
[----:B------:R2:W-:Y:S04]  /*1380*/  STL [R1+0x14], R214 ;  /* 0x000014d601007387 */ /* 0x0005e80000100800 */
[----:B------:R-:W-:Y:S04]  /*1390*/  STL [R1+0x10], R227 ;  /* 0x000010e301007387 */ /* 0x000fe80000100800 */
[----:B------:R0:W-:Y:S04]  /*13a0*/  STL [R1+0x4], R225 ;  /* 0x000004e101007387 */ /* 0x0001e80000100800 */
[----:B------:R-:W3:Y:S01]  /*13b0*/  LDL R191, [R1+0x54] ;  /* 0x0000540001bf7983 */ /* 0x000ee20000100800 */
[----:B------:R-:W-:Y:S01]  /*13c0*/  FADD.FTZ R97, R97, R189 ;  /* 0x000000bd61617221 */ /* 0x000fe20000010000 */
[----:B------:R-:W-:Y:S01]  /*13d0*/  FFMA.FTZ R65, R214, R189, R65 ;  /* 0x000000bdd6417223 */ /* 0x000fe20000010041 */
[----:B------:R-:W-:Y:S01]  /*13e0*/  FADD.FTZ R190, -R220, R187 ;  /* 0x000000bbdcbe7221 */ /* 0x000fe20000010100 */
[----:B------:R-:W-:Y:S01]  /*13f0*/  FFMA.FTZ R189, R0, R19, RZ ;  /* 0x0000001300bd7223 */ /* 0x000fe200000100ff */
[----:B------:R-:W-:Y:S01]  /*1400*/  FADD.FTZ R187, -R220, R188 ;  /* 0x000000bcdcbb7221 */ /* 0x000fe20000010100 */
[----:B------:R-:W-:-:S02]  /*1410*/  FADD.FTZ R188, RZ, R19 ;  /* 0x00000013ffbc7221 */ /* 0x000fc40000010000 */
[----:B------:R-:W-:Y:S02]  /*1420*/  FFMA.FTZ R189, R214, R227, R189 ;  /* 0x000000e3d6bd7223 */ /* 0x000fe400000100bd */
[----:B------:R-:W-:Y:S01]  /*1430*/  FADD.FTZ R188, R188, R227 ;  /* 0x000000e3bcbc7221 */ /* 0x000fe20000010000 */
[----:B------:R-:W-:Y:S01]  /*1440*/  FADD.FTZ R99, R99, R186 ;  /* 0x000000ba63637221 */ /* 0x000fe20000010000 */
[----:B------:R-:W-:Y:S02]  /*1450*/  FFMA.FTZ R67, R225, R186, R67 ;  /* 0x000000bae1437223 */ /* 0x000fe40000010043 */
[----:B------:R-:W-:Y:S01]  /*1460*/  FADD.FTZ R188, R188, R245 ;  /* 0x000000f5bcbc7221 */ /* 0x000fe20000010000 */
[-C--:B------:R-:W-:Y:S01]  /*1470*/  FMUL.FTZ R251, R251, R184.reuse ;  /* 0x000000b8fbfb7220 */ /* 0x080fe20000410000 */
[----:B------:R-:W-:Y:S01]  /*1480*/  FADD.FTZ R100, R100, R184 ;  /* 0x000000b864647221 */ /* 0x000fe20000010000 */
[----:B------:R-:W-:Y:S01]  /*1490*/  FFMA.FTZ R68, R252, R184, R68 ;  /* 0x000000b8fc447223 */ /* 0x000fe20000010044 */
[----:B------:R-:W-:-:S02]  /*14a0*/  IMAD.U32 R184, R249, 0x10000, RZ ;  /* 0x00010000f9b87824 */ /* 0x000fc400078e00ff */
[----:B------:R-:W-:Y:S01]  /*14b0*/  FADD.FTZ R101, R101, R185 ;  /* 0x000000b965657221 */ /* 0x000fe20000010000 */
[----:B------:R-:W-:Y:S01]  /*14c0*/  FMUL.FTZ R246, R3, R187 ;  /* 0x000000bb03f67220 */ /* 0x000fe20000410000 */
[----:B------:R-:W-:Y:S01]  /*14d0*/  IADD3 R223, R223, 0x100, RZ ;  /* 0x00000100dfdf7810 */ /* 0x000fe20007ffe0ff */
[----:B------:R-:W-:Y:S01]  /*14e0*/  FADD.FTZ R103, R103, R184 ;  /* 0x000000b867677221 */ /* 0x000fe20000010000 */
[----:B------:R-:W-:Y:S01]  /*14f0*/  IADD3 R221, R221, 0x100, RZ ;  /* 0x00000100dddd7810 */ /* 0x000fe20007ffe0ff */
[----:B------:R-:W-:Y:S01]  /*1500*/  FFMA.FTZ R71, R246, R184, R71 ;  /* 0x000000b8f6477223 */ /* 0x000fe20000010047 */
[----:B--2---:R-:W-:Y:S01]  /*1510*/  FMUL.FTZ R214, R226, R186 ;  /* 0x000000bae2d67220 */ /* 0x004fe20000410000 */
[----:B------:R-:W-:Y:S01]  /*1520*/  FFMA.FTZ R186, R250, R245, R189 ;  /* 0x000000f5faba7223 */ /* 0x000fe200000100bd */
[----:B------:R-:W-:-:S03]  /*1530*/  FMUL.FTZ R250, R3, R190 ;  /* 0x000000be03fa7220 */ /* 0x000fc60000410000 */
[----:B------:R1:W-:Y:S01]  /*1540*/  STL [R1], R214 ;  /* 0x000000d601007387 */ /* 0x0003e20000100800 */
[----:B------:R-:W-:Y:S01]  /*1550*/  FADD.FTZ R188, R188, R214 ;  /* 0x000000d6bcbc7221 */ /* 0x000fe20000010000 */
[----:B------:R-:W-:Y:S01]  /*1560*/  FFMA.FTZ R186, R225, R214, R186 ;  /* 0x000000d6e1ba7223 */ /* 0x000fe200000100ba */
[-C--:B------:R-:W-:Y:S01]  /*1570*/  FFMA.FTZ R69, R250, R185.reuse, R69 ;  /* 0x000000b9fa457223 */ /* 0x080fe20000010045 */
[----:B----4-:R-:W-:Y:S01]  /*1580*/  FMUL.FTZ R249, R215, R185 ;  /* 0x000000b9d7f97220 */ /* 0x010fe20000410000 */
[----:B------:R-:W-:Y:S01]  /*1590*/  FADD.FTZ R185, R188, R251 ;  /* 0x000000fbbcb97221 */ /* 0x000fe20000010000 */
[----:B------:R-:W-:-:S03]  /*15a0*/  FFMA.FTZ R186, R252, R251, R186 ;  /* 0x000000fbfcba7223 */ /* 0x000fc600000100ba */
[----:B------:R-:W-:Y:S01]  /*15b0*/  FADD.FTZ R185, R185, R249 ;  /* 0x000000f9b9b97221 */ /* 0x000fe20000010000 */
[----:B------:R-:W-:-:S03]  /*15c0*/  FFMA.FTZ R186, R250, R249, R186 ;  /* 0x000000f9faba7223 */ /* 0x000fc600000100ba */
[----:B------:R-:W-:Y:S01]  /*15d0*/  FADD.FTZ R185, R185, R247 ;  /* 0x000000f7b9b97221 */ /* 0x000fe20000010000 */
[----:B------:R-:W-:Y:S01]  /*15e0*/  FFMA.FTZ R186, R248, R247, R186 ;  /* 0x000000f7f8ba7223 */ /* 0x000fe200000100ba */
[----:B------:R-:W-:Y:S02]  /*15f0*/  VIADD R226, R7, 0x100 ;  /* 0x0000010007e27836 */ /* 0x000fe40000000000 */
[----:B---3--:R-:W-:-:S04]  /*1600*/  FMUL.FTZ R245, R191, R184 ;  /* 0x000000b8bff57220 */ /* 0x008fc80000410000 */
[----:B0-----:R-:W-:Y:S01]  /*1610*/  FADD.FTZ R225, R185, R245 ;  /* 0x000000f5b9e17221 */ /* 0x001fe20000010000 */
[----:B-1----:R-:W-:-:S07]  /*1620*/  FFMA.FTZ R227, R246, R245, R186 ;  /* 0x000000f5f6e37223 */ /* 0x002fce00000100ba */
.L_x_4089:
[----:B------:R-:W-:Y:S05]  /*1630*/  BSYNC B1 ;  /* 0x0000000000017941 */ /* 0x000fea0003800000 */
.L_x_4088:
[----:B------:R-:W-:Y:S04]  /*1640*/  BSSY B1, `(.L_x_4090) ;  /* 0x0000063000017945 */ /* 0x000fe80003800000 */
[----:B------:R-:W-:Y:S05]  /*1650*/  @!P0 BRA `(.L_x_4091) ;  /* 0x0000000400848947 */ /* 0x000fea0003800000 */
[----:B------:R-:W0:Y:S08]  /*1660*/  LDC.64 R184, c[0x0][0x238] ;  /* 0x00008e00ffb87b82 */ /* 0x000e300000000a00 */
[----:B------:R-:W1:Y:S08]  /*1670*/  LDC.64 R188, c[0x0][0x2b8] ;  /* 0x0000ae00ffbc7b82 */ /* 0x000e700000000a00 */
[----:B------:R-:W2:Y:S01]  /*1680*/  LDC.64 R196, c[0x0][0x240] ;  /* 0x00009000ffc47b82 */ /* 0x000ea20000000a00 */
[----:B0-----:R-:W-:-:S07]  /*1690*/  IMAD.WIDE.U32 R184, R226, 0x10, R184 ;  /* 0x00000010e2b87825 */ /* 0x001fce00078e00b8 */
[----:B------:R-:W0:Y:S01]  /*16a0*/  LDC.64 R214, c[0x0][0x2c8] ;  /* 0x0000b200ffd67b82 */ /* 0x000e220000000a00 */
[----:B------:R-:W3:Y:S01]  /*16b0*/  LDG.E.128 R184, desc[UR4][R184.64] ;  /* 0x00000004b8b87981 */ /* 0x000ee2000c1e1d00 */
[----:B-1----:R-:W-:-:S06]  /*16c0*/  IMAD.WIDE.U32 R188, R223, 0x10, R188 ;  /* 0x00000010dfbc7825 */ /* 0x002fcc00078e00bc */
[----:B------:R-:W4:Y:S01]  /*16d0*/  LDG.E.128 R188, desc[UR4][R188.64] ;  /* 0x00000004bcbc7981 */ /* 0x000f22000c1e1d00 */
[----:B--2---:R-:W-:-:S06]  /*16e0*/  IMAD.WIDE.U32 R196, R221, 0x8, R196 ;  /* 0x00000008ddc47825 */ /* 0x004fcc00078e00c4 */
[----:B------:R-:W5:Y:S01]  /*16f0*/  LDG.E.64 R196, desc[UR4][R196.64] ;  /* 0x00000004c4c47981 */ /* 0x000f62000c1e1b00 */
[----:B------:R-:W-:-:S04]  /*1700*/  ISETP.NE.U32.AND P4, PT, RZ, UR8, PT ;  /* 0x00000008ff007c0c */ /* 0x000fc8000bf85070 */
[----:B------:R-:W-:-:S13]  /*1710*/  ISETP.NE.AND.EX P4, PT, RZ, UR9, PT, P4 ;  /* 0x00000009ff007c0c */ /* 0x000fda000bf85340 */
[----:B0-----:R-:W-:-:S05]  /*1720*/  @P4 IMAD.WIDE.U32 R200, R226, 0x10, R214 ;  /* 0x00000010e2c84825 */ /* 0x001fca00078e00d6 */
[----:B------:R4:W5:Y:S01]  /*1730*/  @P4 LDG.E.128 R164, desc[UR4][R200.64] ;  /* 0x00000004c8a44981 */ /* 0x000962000c1e1d00 */
[----:B------:R-:W-:Y:S01]  /*1740*/  VIADD R223, R223, 0x100 ;  /* 0x00000100dfdf7836 */ /* 0x000fe20000000000 */
[----:B------:R-:W-:Y:S01]  /*1750*/  IADD3 R226, R226, 0x100, RZ ;  /* 0x00000100e2e27810 */ /* 0x000fe20007ffe0ff */
[----:B------:R-:W-:Y:S01]  /*1760*/  VIADD R221, R221, 0x100 ;  /* 0x00000100dddd7836 */ /* 0x000fe20000000000 */
[----:B---3--:R-:W-:Y:S02]  /*1770*/  PRMT R205, R184, 0x7632, R205 ;  /* 0x00007632b8cd7816 */ /* 0x008fe400000000cd */
[----:B------:R-:W-:Y:S02]  /*1780*/  SHF.L.U32 R203, R185, 0x10, RZ ;  /* 0x00000010b9cb7819 */ /* 0x000fe400000006ff */
[C---:B------:R-:W-:Y:S02]  /*1790*/  PRMT R236, R187.reuse, 0x7632, R236 ;  /* 0x00007632bbec7816 */ /* 0x040fe400000000ec */
[----:B------:R-:W-:-:S02]  /*17a0*/  SHF.L.U32 R215, R187, 0x10, RZ ;  /* 0x00000010bbd77819 */ /* 0x000fc400000006ff */
[----:B------:R-:W-:Y:S01]  /*17b0*/  SHF.L.U32 R187, R205, 0x10, RZ ;  /* 0x00000010cdbb7819 */ /* 0x000fe200000006ff */
[----:B------:R-:W-:Y:S01]  /*17c0*/  FADD.FTZ R205, -R220, R203 ;  /* 0x000000cbdccd7221 */ /* 0x000fe20000010100 */
[----:B------:R-:W-:Y:S01]  /*17d0*/  SHF.L.U32 R204, R184, 0x10, RZ ;  /* 0x00000010b8cc7819 */ /* 0x000fe200000006ff */
[----:B----4-:R-:W-:Y:S01]  /*17e0*/  IMAD.U32 R200, R189, 0x10000, RZ ;  /* 0x00010000bdc87824 */ /* 0x010fe200078e00ff */
[C---:B------:R-:W-:Y:S01]  /*17f0*/  PRMT R202, R188.reuse, 0x7632, R202 ;  /* 0x00007632bcca7816 */ /* 0x040fe200000000ca */
[----:B------:R-:W-:Y:S01]  /*1800*/  FMUL.FTZ R239, R3, R205 ;  /* 0x000000cd03ef7220 */ /* 0x000fe20000410000 */
[----:B------:R-:W-:Y:S02]  /*1810*/  SHF.L.U32 R201, R188, 0x10, RZ ;  /* 0x00000010bcc97819 */ /* 0x000fe400000006ff */
[----:B------:R-:W-:Y:S01]  /*1820*/  PRMT R188, R189, 0x7632, R188 ;  /* 0x00007632bdbc7816 */ /* 0x000fe200000000bc */
[----:B------:R-:W-:Y:S01]  /*1830*/  FADD.FTZ R189, -R220, R215 ;  /* 0x000000d7dcbd7221 */ /* 0x000fe20000010100 */
[----:B------:R-:W-:Y:S01]  /*1840*/  PRMT R219, R185, 0x7632, R219 ;  /* 0x00007632b9db7816 */ /* 0x000fe200000000db */
[----:B------:R-:W-:Y:S01]  /*1850*/  FADD.FTZ R106, R106, R200 ;  /* 0x000000c86a6a7221 */ /* 0x000fe20000010000 */
[----:B------:R-:W-:Y:S01]  /*1860*/  PRMT R184, R191, 0x7632, R184 ;  /* 0x00007632bfb87816 */ /* 0x000fe200000000b8 */
[-C--:B------:R-:W-:Y:S01]  /*1870*/  FFMA.FTZ R74, R239, R200.reuse, R74 ;  /* 0x000000c8ef4a7223 */ /* 0x080fe2000001004a */
[----:B------:R-:W-:Y:S01]  /*1880*/  SHF.L.U32 R185, R191, 0x10, RZ ;  /* 0x00000010bfb97819 */ /* 0x000fe200000006ff */
[----:B------:R-:W-:Y:S01]  /*1890*/  FADD.FTZ R191, -R220, R204 ;  /* 0x000000ccdcbf7221 */ /* 0x000fe20000010100 */
[----:B------:R-:W-:Y:S01]  /*18a0*/  FMUL.FTZ R238, R26, R200 ;  /* 0x000000c81aee7220 */ /* 0x000fe20000410000 */
[----:B------:R-:W-:Y:S01]  /*18b0*/  FMUL.FTZ R200, R3, R189 ;  /* 0x000000bd03c87220 */ /* 0x000fe20000410000 */
[----:B------:R-:W-:-:S02]  /*18c0*/  IMAD.U32 R214, R186, 0x10000, RZ ;  /* 0x00010000bad67824 */ /* 0x000fc400078e00ff */
[----:B------:R-:W-:Y:S01]  /*18d0*/  FADD.FTZ R189, -R220, R187 ;  /* 0x000000bbdcbd7221 */ /* 0x000fe20000010100 */
[----:B------:R-:W-:Y:S01]  /*18e0*/  PRMT R222, R186, 0x7632, R222 ;  /* 0x00007632bade7816 */ /* 0x000fe200000000de */
[C---:B------:R-:W-:Y:S01]  /*18f0*/  FMUL.FTZ R243, R3.reuse, R191 ;  /* 0x000000bf03f37220 */ /* 0x040fe20000410000 */
[----:B------:R-:W-:Y:S01]  /*1900*/  SHF.L.U32 R191, R202, 0x10, RZ ;  /* 0x00000010cabf7819 */ /* 0x000fe200000006ff */
[----:B------:R-:W-:Y:S01]  /*1910*/  FADD.FTZ R203, -R220, R214 ;  /* 0x000000d6dccb7221 */ /* 0x000fe20000010100 */
[C---:B------:R-:W-:Y:S01]  /*1920*/  FMUL.FTZ R241, R3.reuse, R189 ;  /* 0x000000bd03f17220 */ /* 0x040fe20000410000 */
[----:B------:R-:W-:Y:S01]  /*1930*/  FMUL.FTZ R242, R24, R201 ;  /* 0x000000c918f27220 */ /* 0x000fe20000410000 */
[----:B------:R-:W-:Y:S01]  /*1940*/  PRMT R186, R190, 0x7632, R186 ;  /* 0x00007632beba7816 */ /* 0x000fe200000000ba */
[----:B------:R-:W-:Y:S01]  /*1950*/  IMAD.U32 R214, R222, 0x10000, RZ ;  /* 0x00010000ded67824 */ /* 0x000fe200078e00ff */
        /* <DEDUP_REMOVED lines=11> */
[----:B------:R-:W-:-:S02]  /*1a10*/  IMAD.U32 R188, R188, 0x10000, RZ ;  /* 0x00010000bcbc7824 */ /* 0x000fc400078e00ff */
[----:B------:R-:W-:Y:S01]  /*1a20*/  FADD.FTZ R190, -R220, R204 ;  /* 0x000000ccdcbe7221 */ /* 0x000fe20000010100 */
        /* <DEDUP_REMOVED lines=36> */
.L_x_4091:
[----:B------:R-:W-:Y:S05]  /*1c70*/  BSYNC B1 ;  /* 0x0000000000017941 */ /* 0x000fea0003800000 */
.L_x_4090:
        /* <DEDUP_REMOVED lines=10> */
[----:B------:R-:W-:-:S04]  /*1d20*/  ISETP.NE.U32.AND P4, PT, RZ, UR8, PT ;  /* 0x00000008ff007c0c */ /* 0x000fc8000bf85070 */
[----:B------:R-:W-:Y:S01]  /*1d30*/  ISETP.NE.AND.EX P4, PT, RZ, UR9, PT, P4 ;  /* 0x00000009ff007c0c */ /* 0x000fe2000bf85340 */
[----:B0-----:R-:W-:-:S05]  /*1d40*/  IMAD.WIDE.U32 R16, R221, 0x8, R16 ;  /* 0x00000008dd107825 */ /* 0x001fca00078e0010 */
[----:B------:R-:W5:Y:S07]  /*1d50*/  LDG.E.64 R194, desc[UR4][R16.64] ;  /* 0x0000000410c27981 */ /* 0x000f6e000c1e1b00 */
[----:B--2---:R-:W-:-:S05]  /*1d60*/  @P4 IMAD.WIDE.U32 R184, R226, 0x10, R184 ;  /* 0x00000010e2b84825 */ /* 0x004fca00078e00b8 */
[----:B------:R0:W5:Y:S01]  /*1d70*/  @P4 LDG.E.128 R168, desc[UR4][R184.64] ;  /* 0x00000004b8a84981 */ /* 0x000162000c1e1d00 */
[----:B------:R-:W-:Y:S02]  /*1d80*/  IADD3 R223, R223, 0x100, RZ ;  /* 0x00000100dfdf7810 */ /* 0x000fe40007ffe0ff */
[----:B------:R-:W-:Y:S02]  /*1d90*/  IADD3 R221, R221, 0x100, RZ ;  /* 0x00000100dddd7810 */ /* 0x000fe40007ffe0ff */
[----:B------:R-:W-:Y:S02]  /*1da0*/  IADD3 R226, R226, 0x100, RZ ;  /* 0x00000100e2e27810 */ /* 0x000fe40007ffe0ff */
[C---:B---3--:R-:W-:Y:S02]  /*1db0*/  PRMT R187, R8.reuse, 0x7632, R187 ;  /* 0x0000763208bb7816 */ /* 0x048fe400000000bb */
[----:B0-----:R-:W-:Y:S02]  /*1dc0*/  SHF.L.U32 R184, R8, 0x10, RZ ;  /* 0x0000001008b87819 */ /* 0x001fe400000006ff */
[----:B------:R-:W-:-:S02]  /*1dd0*/  PRMT R190, R10, 0x7632, R190 ;  /* 0x000076320abe7816 */ /* 0x000fc400000000be */
[----:B------:R-:W-:Y:S02]  /*1de0*/  SHF.L.U32 R185, R10, 0x10, RZ ;  /* 0x000000100ab97819 */ /* 0x000fe400000006ff */
[C---:B----4-:R-:W-:Y:S02]  /*1df0*/  PRMT R10, R13.reuse, 0x7632, R10 ;  /* 0x000076320d0a7816 */ /* 0x050fe4000000000a */
[----:B------:R-:W-:Y:S01]  /*1e00*/  SHF.L.U32 R16, R13, 0x10, RZ ;  /* 0x000000100d107819 */ /* 0x000fe200000006ff */
[----:B------:R-:W-:Y:S01]  /*1e10*/  IMAD.U32 R8, R9, 0x10000, RZ ;  /* 0x0001000009087824 */ /* 0x000fe200078e00ff */
[----:B------:R-:W-:Y:S01]  /*1e20*/  SHF.L.U32 R13, R187, 0x10, RZ ;  /* 0x00000010bb0d7819 */ /* 0x000fe200000006ff */
[----:B------:R-:W-:Y:S01]  /*1e30*/  FADD.FTZ R186, -R220, R184 ;  /* 0x000000b8dcba7221 */ /* 0x000fe20000010100 */
[----:B------:R-:W-:Y:S01]  /*1e40*/  PRMT R18, R12, 0x7632, R18 ;  /* 0x000076320c127816 */ /* 0x000fe20000000012 */
[C---:B------:R-:W-:Y:S01]  /*1e50*/  FADD.FTZ R184, -R220.reuse, R8 ;  /* 0x00000008dcb87221 */ /* 0x040fe20000010100 */
[----:B------:R-:W-:Y:S01]  /*1e60*/  PRMT R188, R9, 0x7632, R188 ;  /* 0x0000763209bc7816 */ /* 0x000fe200000000bc */
[----:B------:R-:W-:Y:S01]  /*1e70*/  FADD.FTZ R13, -R220, R13 ;  /* 0x0000000ddc0d7221 */ /* 0x000fe20000010100 */
[----:B------:R-:W-:-:S02]  /*1e80*/  IMAD.U32 R9, R12, 0x10000, RZ ;  /* 0x000100000c097824 */ /* 0x000fc400078e00ff */
[C---:B------:R-:W-:Y:S01]  /*1e90*/  FMUL.FTZ R8, R3.reuse, R186 ;  /* 0x000000ba03087220 */ /* 0x040fe20000410000 */
[----:B------:R-:W-:Y:S01]  /*1ea0*/  FADD.FTZ R185, -R220, R185 ;  /* 0x000000b9dcb97221 */ /* 0x000fe20000010100 */
[----:B------:R-:W-:Y:S02]  /*1eb0*/  IMAD.U32 R186, R18, 0x10000, RZ ;  /* 0x0001000012ba7824 */ /* 0x000fe400078e00ff */
[----:B------:R-:W-:Y:S01]  /*1ec0*/  FMUL.FTZ R13, R3, R13 ;  /* 0x0000000d030d7220 */ /* 0x000fe20000410000 */
[C---:B------:R-:W-:Y:S01]  /*1ed0*/  PRMT R191, R11.reuse, 0x7632, R191 ;  /* 0x000076320bbf7816 */ /* 0x040fe200000000bf */
[----:B------:R-:W-:Y:S01]  /*1ee0*/  FADD.FTZ R112, R112, R9 ;  /* 0x0000000970707221 */ /* 0x000fe20000010000 */
[----:B------:R-:W-:Y:S01]  /*1ef0*/  SHF.L.U32 R189, R11, 0x10, RZ ;  /* 0x000000100bbd7819 */ /* 0x000fe200000006ff */
[-C--:B------:R-:W-:Y:S01]  /*1f00*/  FFMA.FTZ R80, R8, R9.reuse, R80 ;  /* 0x0000000908507223 */ /* 0x080fe20000010050 */
[----:B------:R-:W-:Y:S01]  /*1f10*/  FMUL.FTZ R235, R32, R9 ;  /* 0x0000000920eb7220 */ /* 0x000fe20000410000 */
[C---:B------:R-:W-:Y:S01]  /*1f20*/  PRMT R11, R14.reuse, 0x7632, R11 ;  /* 0x000076320e0b7816 */ /* 0x040fe2000000000b */
[----:B------:R-:W-:Y:S01]  /*1f30*/  FMUL.FTZ R9, R3, R184 ;  /* 0x000000b803097220 */ /* 0x000fe20000410000 */
[----:B------:R-:W-:Y:S01]  /*1f40*/  SHF.L.U32 R17, R14, 0x10, RZ ;  /* 0x000000100e117819 */ /* 0x000fe200000006ff */
[----:B------:R-:W-:Y:S01]  /*1f50*/  FADD.FTZ R113, R113, R186 ;  /* 0x000000ba71717221 */ /* 0x000fe20000010000 */
[----:B------:R-:W-:Y:S01]  /*1f60*/  PRMT R14, R15, 0x7632, R14 ;  /* 0x000076320f0e7816 */ /* 0x000fe2000000000e */
[-C--:B------:R-:W-:Y:S01]  /*1f70*/  FFMA.FTZ R81, R13, R186.reuse, R81 ;  /* 0x000000ba0d517223 */ /* 0x080fe20000010051 */
[----:B------:R-:W-:Y:S01]  /*1f80*/  SHF.L.U32 R184, R10, 0x10, RZ ;  /* 0x000000100ab87819 */ /* 0x000fe200000006ff */
[----:B------:R-:W-:Y:S01]  /*1f90*/  FMUL.FTZ R10, R3, R185 ;  /* 0x000000b9030a7220 */ /* 0x000fe20000410000 */
[----:B------:R-:W-:Y:S01]  /*1fa0*/  FMUL.FTZ R233, R33, R186 ;  /* 0x000000ba21e97220 */ /* 0x000fe20000410000 */
[----:B------:R-:W-:-:S02]  /*1fb0*/  IMAD.U32 R187, R188, 0x10000, RZ ;  /* 0x00010000bcbb7824 */ /* 0x000fc400078e00ff */
[----:B------:R-:W-:Y:S01]  /*1fc0*/  FADD.FTZ R185, R225, R235 ;  /* 0x000000ebe1b97221 */ /* 0x000fe20000010000 */
[----:B------:R-:W-:Y:S01]  /*1fd0*/  FFMA.FTZ R186, R8, R235, R227 ;  /* 0x000000eb08ba7223 */ /* 0x000fe200000100e3 */
[----:B------:R-:W-:Y:S01]  /*1fe0*/  IMAD.U32 R12, R15, 0x10000, RZ ;  /* 0x000100000f0c7824 */ /* 0x000fe200078e00ff */
[----:B------:R-:W-:Y:S01]  /*1ff0*/  SHF.L.U32 R188, R190, 0x10, RZ ;  /* 0x00000010bebc7819 */ /* 0x000fe200000006ff */
[----:B------:R-:W-:Y:S01]  /*2000*/  FADD.FTZ R15, -R220, R189 ;  /* 0x000000bddc0f7221 */ /* 0x000fe20000010100 */
[----:B------:R-:W-:Y:S02]  /*2010*/  IMAD.U32 R18, R14, 0x10000, RZ ;  /* 0x000100000e127824 */ /* 0x000fe400078e00ff */
[----:B------:R-:W-:Y:S01]  /*2020*/  FADD.FTZ R114, R114, R16 ;  /* 0x0000001072727221 */ /* 0x000fe20000010000 */
[-C--:B------:R-:W-:Y:S01]  /*2030*/  FFMA.FTZ R82, R9, R16.reuse, R82 ;  /* 0x0000001009527223 */ /* 0x080fe20000010052 */
[----:B------:R-:W-:Y:S01]  /*2040*/  FMUL.FTZ R229, R34, R16 ;  /* 0x0000001022e57220 */ /* 0x000fe20000410000 */
[C---:B------:R-:W-:Y:S01]  /*2050*/  FADD.FTZ R14, -R220.reuse, R187 ;  /* 0x000000bbdc0e7221 */ /* 0x040fe20000010100 */
[----:B------:R-:W-:Y:S01]  /*2060*/  FADD.FTZ R185, R185, R233 ;  /* 0x000000e9b9b97221 */ /* 0x000fe20000010000 */
[----:B------:R-:W-:Y:S01]  /*2070*/  FFMA.FTZ R186, R13, R233, R186 ;  /* 0x000000e90dba7223 */ /* 0x000fe200000100ba */
[----:B------:R-:W-:Y:S01]  /*2080*/  SHF.L.U32 R16, R11, 0x10, RZ ;  /* 0x000000100b107819 */ /* 0x000fe200000006ff */
[C---:B------:R-:W-:Y:S01]  /*2090*/  FMUL.FTZ R11, R3.reuse, R15 ;  /* 0x0000000f030b7220 */ /* 0x040fe20000410000 */
[----:B------:R-:W-:Y:S01]  /*20a0*/  FADD.FTZ R15, -R220, R188 ;  /* 0x000000bcdc0f7221 */ /* 0x000fe20000010100 */
[----:B------:R-:W-:Y:S01]  /*20b0*/  FMUL.FTZ R14, R3, R14 ;  /* 0x0000000e030e7220 */ /* 0x000fe20000410000 */
[----:B------:R-:W-:Y:S01]  /*20c0*/  FMUL.FTZ R228, R35, R184 ;  /* 0x000000b823e47220 */ /* 0x000fe20000410000 */
[----:B------:R-:W-:Y:S01]  /*20d0*/  FADD.FTZ R185, R185, R229 ;  /* 0x000000e5b9b97221 */ /* 0x000fe20000010000 */
[----:B------:R-:W-:Y:S01]  /*20e0*/  FFMA.FTZ R186, R9, R229, R186 ;  /* 0x000000e509ba7223 */ /* 0x000fe200000100ba */
[----:B------:R-:W-:Y:S01]  /*20f0*/  SHF.L.U32 R189, R191, 0x10, RZ ;  /* 0x00000010bfbd7819 */ /* 0x000fe200000006ff */
[----:B------:R-:W-:Y:S01]  /*2100*/  FMUL.FTZ R15, R3, R15 ;  /* 0x0000000f030f7220 */ /* 0x000fe20000410000 */
[-C--:B------:R-:W-:Y:S01]  /*2110*/  FMUL.FTZ R224, R36, R17.reuse ;  /* 0x0000001124e07220 */ /* 0x080fe20000410000 */
[----:B------:R-:W-:Y:S01]  /*2120*/  FADD.FTZ R185, R185, R228 ;  /* 0x000000e4b9b97221 */ /* 0x000fe20000010000 */
[----:B------:R-:W-:Y:S01]  /*2130*/  FFMA.FTZ R186, R14, R228, R186 ;  /* 0x000000e40eba7223 */ /* 0x000fe200000100ba */
        /* <DEDUP_REMOVED lines=22> */
[----:B------:R-:W-:-:S07]  /*22a0*/  FFMA.FTZ R227, R17, R18, R186 ;  /* 0x0000001211e37223 */ /* 0x000fce00000100ba */
.L_x_4093:
[----:B------:R-:W-:Y:S05]  /*22b0*/  BSYNC B1 ;  /* 0x0000000000017941 */ /* 0x000fea0003800000 */
.L_x_4092:
[----:B------:R-:W2:Y:S02]  /*22c0*/  LDL R184, [R1+0x18] ;  /* 0x0000180001b87983 */ /* 0x000ea40000100800 */
[----:B--2---:R-:W-:-:S13]  /*22d0*/  ISETP.NE.AND P4, PT, R184, RZ, PT ;  /* 0x000000ffb800720c */ /* 0x004fda0003f85270 */
        /* <DEDUP_REMOVED lines=11> */
[----:B0-----:R-:W-:-:S12]  /*2390*/  IMAD.WIDE.U32 R206, R221, 0x8, R206 ;  /* 0x00000008ddce7825 */ /* 0x001fd800078e00ce */
[----:B--2---:R-:W-:-:S05]  /*23a0*/  @P4 IMAD.WIDE.U32 R192, R226, 0x10, R214 ;  /* 0x00000010e2c04825 */ /* 0x004fca00078e00d6 */
[----:B------:R-:W5:Y:S04]  /*23b0*/  @P4 LDG.E.128 R20, desc[UR4][R192.64] ;  /* 0x00000004c0144981 */ /* 0x000f68000c1e1d00 */
[----:B------:R3:W5:Y:S02]  /*23c0*/  LDG.E.64 R192, desc[UR4][R206.64] ;  /* 0x00000004cec07981 */ /* 0x000764000c1e1b00 */
[C---:B---3--:R-:W-:Y:S01]  /*23d0*/  PRMT R207, R184.reuse, 0x7632, R207 ;  /* 0x00007632b8cf7816 */ /* 0x048fe200000000cf */
[----:B------:R-:W-:Y:S01]  /*23e0*/  IMAD.U32 R211, R184, 0x10000, RZ ;  /* 0x00010000b8d37824 */ /* 0x000fe200078e00ff */
[----:B------:R-:W-:Y:S02]  /*23f0*/  SHF.L.U32 R209, R185, 0x10, RZ ;  /* 0x00000010b9d17819 */ /* 0x000fe400000006ff */
[----:B------:R-:W-:Y:S01]  /*2400*/  PRMT R184, R187, 0x7632, R184 ;  /* 0x00007632bbb87816 */ /* 0x000fe200000000b8 */
[----:B------:R-:W-:Y:S01]  /*2410*/  IMAD.U32 R210, R207, 0x10000, RZ ;  /* 0x00010000cfd27824 */ /* 0x000fe200078e00ff */
[----:B------:R-:W-:Y:S01]  /*2420*/  SHF.L.U32 R187, R187, 0x10, RZ ;  /* 0x00000010bbbb7819 */ /* 0x000fe200000006ff */
[C---:B------:R-:W-:Y:S01]  /*2430*/  FADD.FTZ R207, -R220.reuse, R209 ;  /* 0x000000d1dccf7221 */ /* 0x040fe20000010100 */
[----:B------:R-:W-:Y:S01]  /*2440*/  PRMT R206, R185, 0x7632, R206 ;  /* 0x00007632b9ce7816 */ /* 0x000fe200000000ce */
[----:B------:R-:W-:Y:S01]  /*2450*/  FADD.FTZ R211, -R220, R211 ;  /* 0x000000d3dcd37221 */ /* 0x000fe20000010100 */
[----:B------:R-:W-:Y:S01]  /*2460*/  SHF.L.U32 R208, R186, 0x10, RZ ;  /* 0x00000010bad07819 */ /* 0x000fe200000006ff */
[----:B------:R-:W-:Y:S01]  /*2470*/  FMUL.FTZ R230, R3, R207 ;  /* 0x000000cf03e67220 */ /* 0x000fe20000410000 */
[----:B----4-:R-:W-:Y:S01]  /*2480*/  SHF.L.U32 R209, R189, 0x10, RZ ;  /* 0x00000010bdd17819 */ /* 0x010fe200000006ff */
[----:B------:R-:W-:Y:S01]  /*2490*/  FADD.FTZ R187, -R220, R187 ;  /* 0x000000bbdcbb7221 */ /* 0x000fe20000010100 */
[----:B------:R-:W-:Y:S01]  /*24a0*/  PRMT R213, R188, 0x7632, R213 ;  /* 0x00007632bcd57816 */ /* 0x000fe200000000d5 */
[----:B------:R-:W-:Y:S01]  /*24b0*/  FADD.FTZ R210, -R220, R210 ;  /* 0x000000d2dcd27221 */ /* 0x000fe20000010100 */
[----:B------:R-:W-:Y:S01]  /*24c0*/  PRMT R185, R186, 0x7632, R185 ;  /* 0x00007632bab97816 */ /* 0x000fe200000000b9 */
[----:B------:R-:W-:Y:S01]  /*24d0*/  IMAD.U32 R214, R188, 0x10000, RZ ;  /* 0x00010000bcd67824 */ /* 0x000fe200078e00ff */
[----:B------:R-:W-:Y:S01]  /*24e0*/  SHF.L.U32 R186, R206, 0x10, RZ ;  /* 0x00000010ceba7819 */ /* 0x000fe200000006ff */
[----:B------:R-:W-:Y:S01]  /*24f0*/  FMUL.FTZ R244, R3, R211 ;  /* 0x000000d303f47220 */ /* 0x000fe20000410000 */
[----:B------:R-:W-:Y:S01]  /*2500*/  FADD.FTZ R206, -R220, R208 ;  /* 0x000000d0dcce7221 */ /* 0x000fe20000010100 */
[C---:B------:R-:W-:Y:S01]  /*2510*/  PRMT R211, R191.reuse, 0x7632, R211 ;  /* 0x00007632bfd37816 */ /* 0x040fe200000000d3 */
[----:B------:R-:W-:Y:S01]  /*2520*/  FADD.FTZ R90, R90, R209 ;  /* 0x000000d15a5a7221 */ /* 0x000fe20000010000 */
[----:B------:R-:W-:Y:S01]  /*2530*/  PRMT R188, R190, 0x7632, R188 ;  /* 0x00007632bebc7816 */ /* 0x000fe200000000bc */
[-C--:B------:R-:W-:Y:S01]  /*2540*/  FFMA.FTZ R122, R230, R209.reuse, R122 ;  /* 0x000000d1e67a7223 */ /* 0x080fe2000001007a */
[----:B------:R-:W-:Y:S01]  /*2550*/  SHF.L.U32 R208, R190, 0x10, RZ ;  /* 0x00000010bed07819 */ /* 0x000fe200000006ff */
[----:B------:R-:W-:Y:S01]  /*2560*/  FMUL.FTZ R207, R50, R209 ;  /* 0x000000d132cf7220 */ /* 0x000fe20000410000 */
[----:B------:R-:W-:Y:S01]  /*2570*/  SHF.L.U32 R191, R191, 0x10, RZ ;  /* 0x00000010bfbf7819 */ /* 0x000fe200000006ff */
[----:B------:R-:W-:-:S02]  /*2580*/  IMAD.U32 R190, R213, 0x10000, RZ ;  /* 0x00010000d5be7824 */ /* 0x000fc400078e00ff */
[C---:B------:R-:W-:Y:S01]  /*2590*/  FMUL.FTZ R209, R3.reuse, R187 ;  /* 0x000000bb03d17220 */ /* 0x040fe20000410000 */
[----:B------:R-:W-:Y:S01]  /*25a0*/  FMUL.FTZ R232, R3, R210 ;  /* 0x000000d203e87220 */ /* 0x000fe20000410000 */
[----:B------:R-:W-:Y:S01]  /*25b0*/  FMUL.FTZ R234, R48, R214 ;  /* 0x000000d630ea7220 */ /* 0x000fe20000410000 */
[----:B------:R-:W-:Y:S01]  /*25c0*/  FADD.FTZ R186, -R220, R186 ;  /* 0x000000badcba7221 */ /* 0x000fe20000010100 */
[----:B------:R-:W-:Y:S01]  /*25d0*/  PRMT R212, R189, 0x7632, R212 ;  /* 0x00007632bdd47816 */ /* 0x000fe200000000d4 */
        /* <DEDUP_REMOVED lines=15> */
[----:B------:R-:W-:Y:S01]  /*26d0*/  FADD.FTZ R185, -R220, R185 ;  /* 0x000000b9dcb97221 */ /* 0x000fe20000010100 */
        /* <DEDUP_REMOVED lines=31> */
.L_x_4087:
[----:B------:R-:W-:Y:S05]  /*28d0*/  BSYNC B0 ;  /* 0x0000000000007941 */ /* 0x000fea0003800000 */
.L_x_4079:
[----:B0-----:R-:W2:Y:S01]  /*28e0*/  LDL.LU R185, [R1+0x20] ;  /* 0x0000200001b97983 */ /* 0x001ea20000300800 */
[----:B------:R-:W-:Y:S01]  /*28f0*/  UMOV UR11, 0xffffffff ;  /* 0xffffffff000b7882 */ /* 0x000fe20000000000 */
[----:B------:R-:W0:Y:S02]  /*2900*/  S2R R184, SR_TID.X ;  /* 0x0000000000b87919 */ /* 0x000e240000002100 */
[----:B0-----:R-:W-:-:S04]  /*2910*/  SHF.R.U32.HI R220, RZ, 0x5, R184 ;  /* 0x00000005ffdc7819 */ /* 0x001fc800000116b8 */
[----:B------:R-:W-:Y:S02]  /*2920*/  LOP3.LUT R186, R220, 0x7fffff8, RZ, 0xc0, !PT ;  /* 0x07fffff8dcba7812 */ /* 0x000fe400078ec0ff */
[----:B--2---:R-:W-:-:S04]  /*2930*/  LOP3.LUT P4, RZ, R185, 0xff, RZ, 0xc0, !PT ;  /* 0x000000ffb9ff7812 */ /* 0x004fc8000788c0ff */
[----:B------:R-:W-:-:S09]  /*2940*/  P2R R215, PR, RZ, 0x10 ;  /* 0x00000010ffd77803 */ /* 0x000fd20000000000 */
        /* <DEDUP_REMOVED lines=21> */
.L_x_4288:
[----:B------:R-:W3:Y:S01]  /*2aa0*/  LDL R184, [R1+0x1c] ;  /* 0x00001c0001b87983 */ /* 0x000ee20000100800 */
[----:B--2---:R-:W-:Y:S01]  /*2ab0*/  FADD.FTZ R185, R189, R185 ;  /* 0x000000b9bdb97221 */ /* 0x004fe20000010000 */
[----:B------:R-:W-:Y:S01]  /*2ac0*/  @!P4 LOP3.LUT R188, R220, 0x7, RZ, 0xc0, !PT ;  /* 0x00000007dcbcc812 */ /* 0x000fe200078ec0ff */
[----:B------:R-:W-:Y:S05]  /*2ad0*/  WARPSYNC.ALL ;  /* 0x0000000000007948 */ /* 0x000fea0003800000 */
[----:B0-----:R-:W0:Y:S01]  /*2ae0*/  S2R R189, SR_CgaCtaId ;  /* 0x0000000000bd7919 */ /* 0x001e220000008800 */
[----:B------:R-:W-:Y:S01]  /*2af0*/  MOV R187, 0x400 ;  /* 0x0000040000bb7802 */ /* 0x000fe20000000f00 */
[----:B------:R-:W-:Y:S01]  /*2b00*/  @P3 VIADD R2, R2, 0xffffffff ;  /* 0xffffffff02023836 */ /* 0x000fe20000000000 */
[----:B------:R-:W-:Y:S01]  /*2b10*/  @!P4 IADD3 R188, R186, R188, RZ ;  /* 0x000000bcbabcc210 */ /* 0x000fe20007ffe0ff */
[----:B------:R-:W-:Y:S02]  /*2b20*/  BSSY B0, `(.L_x_4095) ;  /* 0x000014d000007945 */ /* 0x000fe40003800000 */
[----:B------:R-:W-:Y:S01]  /*2b30*/  @P3 IMAD R2, R2, R6, RZ ;  /* 0x0000000602023224 */ /* 0x000fe200078e02ff */
[----:B0-----:R-:W-:-:S04]  /*2b40*/  LEA R187, R189, R187, 0x18 ;  /* 0x000000bbbdbb7211 */ /* 0x001fc800078ec0ff */
[----:B------:R-:W-:Y:S02]  /*2b50*/  @!P4 LEA R188, R188, R187, 0x3 ;  /* 0x000000bbbcbcc211 */ /* 0x000fe400078e18ff */
[----:B---3--:R-:W-:Y:S01]  /*2b60*/  ISETP.NE.AND P5, PT, R184, RZ, PT ;  /* 0x000000ffb800720c */ /* 0x008fe20003fa5270 */
[----:B-1----:R-:W-:-:S05]  /*2b70*/  FADD.FTZ R184, R190, R214 ;  /* 0x000000d6beb87221 */ /* 0x002fca0000010000 */
        /* <DEDUP_REMOVED lines=26> */
[----:B------:R-:W-:-:S04]  /*2d20*/  @P3 LEA.HI R2, R185, R2, RZ, 0x3 ;  /* 0x00000002b9023211 */ /* 0x000fc800078f18ff */
[----:B------:R-:W-:Y:S01]  /*2d30*/  @P3 LEA.HI.SX32 R186, R2, R5, 0x1d ;  /* 0x0000000502ba3211 */ /* 0x000fe200078feaff */
[----:B------:R-:W-:Y:S01]  /*2d40*/  FMUL.FTZ R2, R184, UR10 ;  /* 0x0000000ab8027c20 */ /* 0x000fe20008410000 */
[----:B------:R-:W-:Y:S06]  /*2d50*/  @!P5 BRA `(.L_x_4096) ;  /* 0x0000001000a4d947 */ /* 0x000fec0003800000 */
[----:B------:R-:W-:Y:S04]  /*2d60*/  BSSY B1, `(.L_x_4097) ;  /* 0x0000005000017945 */ /* 0x000fe80003800000 */
[----:B------:R-:W-:Y:S05]  /*2d70*/  @!P3 BRA `(.L_x_4098) ;  /* 0x00000000000cb947 */ /* 0x000fea0003800000 */
[----:B------:R-:W0:Y:S02]  /*2d80*/  LDC.64 R180, c[0x0][0x220] ;  /* 0x00008800ffb47b82 */ /* 0x000e240000000a00 */
[----:B0-----:R-:W-:-:S06]  /*2d90*/  IMAD.WIDE.U32 R180, R186, 0x10, R180 ;  /* 0x00000010bab47825 */ /* 0x001fcc00078e00b4 */
[----:B------:R-:W5:Y:S02]  /*2da0*/  LDG.E.128 R180, desc[UR4][R180.64] ;  /* 0x00000004b4b47981 */ /* 0x000f64000c1e1d00 */
.L_x_4098:
[----:B------:R-:W-:Y:S05]  /*2db0*/  BSYNC B1 ;  /* 0x0000000000017941 */ /* 0x000fea0003800000 */
.L_x_4097:
        /* <DEDUP_REMOVED lines=9> */
.L_x_4100:
[----:B------:R-:W0:Y:S01]  /*2e50*/  LDC.U8 R185, c[0x0][0x2a0] ;  /* 0x0000a800ffb97b82 */ /* 0x000e220000000000 */
[----:B------:R-:W-:-:S04]  /*2e60*/  UISETP.NE.U32.AND UP0, UPT, UR8, URZ, UPT ;  /* 0x0000003f0800728c */ /* 0x000fc8000bf05070 */
[----:B------:R-:W-:Y:S01]  /*2e70*/  UISETP.NE.AND.EX UP0, UPT, UR9, URZ, UPT, UP0 ;  /* 0x0000003f0900728c */ /* 0x000fe2000bf05300 */
[----:B0-----:R-:W-:-:S04]  /*2e80*/  ISETP.NE.AND P4, PT, R185, RZ, PT ;  /* 0x000000ffb900720c */ /* 0x001fc80003f85270 */
[----:B------:R-:W-:Y:S02]  /*2e90*/  FSEL R184, R2, RZ, !P4 ;  /* 0x000000ff02b87208 */ /* 0x000fe40006000000 */
[----:B------:R-:W-:-:S03]  /*2ea0*/  PLOP3.LUT P4, PT, PT, PT, UP0, 0x80, 0x0 ;  /* 0x000000000000781c */ /* 0x000fc60003f8f008 */
[----:B------:R-:W-:-:S04]  /*2eb0*/  FFMA.FTZ R184, R0, R187, R184 ;  /* 0x000000bb00b87223 */ /* 0x000fc800000100b8 */
[----:B------:R-:W-:-:S04]  /*2ec0*/  FADD.FTZ R184, R19, -R184 ;  /* 0x800000b813b87221 */ /* 0x000fc80000010000 */
[----:B------:R-:W-:Y:S02]  /*2ed0*/  FMUL.FTZ R184, R3, R184 ;  /* 0x000000b803b87220 */ /* 0x000fe40000410000 */
[----:B-----5:R-:W-:-:S04]  /*2ee0*/  @P4 IMAD.U32 R185, R160, 0x10000, RZ ;  /* 0x00010000a0b94824 */ /* 0x020fc800078e00ff */
[----:B------:R-:W-:-:S07]  /*2ef0*/  @P4 FADD.FTZ R184, R184, R185 ;  /* 0x000000b9b8b84221 */ /* 0x000fce0000010000 */
.L_x_4101:
[----:B------:R-:W-:Y:S05]  /*2f00*/  BSYNC B1 ;  /* 0x0000000000017941 */ /* 0x000fea0003800000 */
.L_x_4099:
        /* <DEDUP_REMOVED lines=11> */
[----:B------:R-:W-:-:S05]  /*2fc0*/  @P6 SHF.L.U32 R188, R180, 0x10, RZ ;  /* 0x00000010b4bc6819 */ /* 0x000fca00000006ff */
[----:B------:R-:W-:-:S04]  /*2fd0*/  @P6 FMUL.FTZ R185, R184, R188 ;  /* 0x000000bcb8b96220 */ /* 0x000fc80000410000 */
[----:B------:R-:W-:Y:S01]  /*2fe0*/  FADD.FTZ R128, R128, R185 ;  /* 0x000000b980807221 */ /* 0x000fe20000010000 */
[----:B--2---:R-:W-:-:S05]  /*2ff0*/  FMUL.FTZ R184, R189, R184 ;  /* 0x000000b8bdb87220 */ /* 0x004fca0000410000 */
[----:B------:R-:W-:-:S04]  /*3000*/  FSEL R184, R184, RZ, P6 ;  /* 0x000000ffb8b87208 */ /* 0x000fc80003000000 */
[----:B------:R-:W-:-:S04]  /*3010*/  F2FP.BF16.F32.PACK_AB R184, RZ, R184 ;  /* 0x000000b8ffb8723e */ /* 0x000fc800000010ff */
[----:B------:R-:W-:-:S07]  /*3020*/  PRMT R176, R184, 0x7610, R176 ;  /* 0x00007610b8b07816 */ /* 0x000fce00000000b0 */
.L_x_4103:
[----:B------:R-:W-:Y:S05]  /*3030*/  BSYNC B1 ;  /* 0x0000000000017941 */ /* 0x000fea0003800000 */
.L_x_4102:
[----:B------:R-:W-:Y:S04]  /*3040*/  BSSY B1, `(.L_x_4104) ;  /* 0x0000012000017945 */ /* 0x000fe80003800000 */
[----:B------:R-:W-:Y:S05]  /*3050*/  @P2 BRA `(.L_x_4105) ;  /* 0x0000000000142947 */ /* 0x000fea0003800000 */
[----:B------:R-:W-:Y:S01]  /*3060*/  MOV R184, RZ ;  /* 0x000000ff00b87202 */ /* 0x000fe20000000f00 */
[----:B------:R-:W-:Y:S06]  /*3070*/  @!P4 BRA `(.L_x_4106) ;  /* 0x000000000038c947 */ /* 0x000fec0003800000 */
[----:B-----5:R-:W-:-:S05]  /*3080*/  PRMT R184, R160, 0x7632, R184 ;  /* 0x00007632a0b87816 */ /* 0x020fca00000000b8 */
[----:B------:R-:W-:Y:S01]  /*3090*/  IMAD.U32 R184, R184, 0x10000, RZ ;  /* 0x00010000b8b87824 */ /* 0x000fe200078e00ff */
[----:B------:R-:W-:Y:S06]  /*30a0*/  BRA `(.L_x_4106) ;  /* 0x00000000002c7947 */ /* 0x000fec0003800000 */
.L_x_4105:
[----:B------:R-:W2:Y:S01]  /*30b0*/  LDL R189, [R1+0x14] ;  /* 0x0000140001bd7983 */ /* 0x000ea20000100800 */
[----:B------:R-:W0:Y:S03]  /*30c0*/  LDC.U8 R190, c[0x0][0x2a0] ;  /* 0x0000a800ffbe7b82 */ /* 0x000e260000000000 */
[----:B------:R-:W3:Y:S01]  /*30d0*/  LDL R188, [R1+0x10] ;  /* 0x0000100001bc7983 */ /* 0x000ee20000100800 */
[----:B-----5:R-:W-:-:S04]  /*30e0*/  @P4 PRMT R185, R160, 0x7632, R185 ;  /* 0x00007632a0b94816 */ /* 0x020fc800000000b9 */
[----:B------:R-:W-:Y:S02]  /*30f0*/  @P4 SHF.L.U32 R185, R185, 0x10, RZ ;  /* 0x00000010b9b94819 */ /* 0x000fe400000006ff */
[----:B0-----:R-:W-:-:S04]  /*3100*/  ISETP.NE.AND P6, PT, R190, RZ, PT ;  /* 0x000000ffbe00720c */ /* 0x001fc80003fc5270 */
[----:B------:R-:W-:-:S05]  /*3110*/  FSEL R184, R2, RZ, !P6 ;  /* 0x000000ff02b87208 */ /* 0x000fca0007000000 */
[----:B--2---:R-:W-:-:S04]  /*3120*/  FFMA.FTZ R184, R189, R187, R184 ;  /* 0x000000bbbdb87223 */ /* 0x004fc800000100b8 */
[----:B---3--:R-:W-:-:S04]  /*3130*/  FADD.FTZ R184, R188, -R184 ;  /* 0x800000b8bcb87221 */ /* 0x008fc80000010000 */
[----:B------:R-:W-:-:S04]  /*3140*/  FMUL.FTZ R184, R3, R184 ;  /* 0x000000b803b87220 */ /* 0x000fc80000410000 */
[----:B------:R-:W-:-:S07]  /*3150*/  @P4 FADD.FTZ R184, R184, R185 ;  /* 0x000000b9b8b84221 */ /* 0x000fce0000010000 */
.L_x_4106:
[----:B------:R-:W-:Y:S05]  /*3160*/  BSYNC B1 ;  /* 0x0000000000017941 */ /* 0x000fea0003800000 */
.L_x_4104:
[----:B------:R-:W-:Y:S01]  /*3170*/  @P5 F2FP.BF16.F32.PACK_AB R185, RZ, R184 ;  /* 0x000000b8ffb9523e */ /* 0x000fe200000010ff */
[----:B------:R-:W-:Y:S03]  /*3180*/  BSSY B1, `(.L_x_4107) ;  /* 0x0000010000017945 */ /* 0x000fe60003800000 */
[----:B------:R-:W-:Y:S01]  /*3190*/  @P5 PRMT R172, R172, 0x5410, R185 ;  /* 0x00005410acac5816 */ /* 0x000fe200000000b9 */
[----:B------:R-:W-:Y:S06]  /*31a0*/  @!P3 BRA `(.L_x_4108) ;  /* 0x000000000034b947 */ /* 0x000fec0003800000 */
[----:B------:R-:W2:Y:S01]  /*31b0*/  LDL R189, [R1+0x6c] ;  /* 0x00006c0001bd7983 */ /* 0x000ea20000100800 */
[----:B-----5:R-:W-:Y:S01]  /*31c0*/  LOP3.LUT P6, RZ, R198, 0xff00, RZ, 0xc0, !PT ;  /* 0x0000ff00c6ff7812 */ /* 0x020fe200078cc0ff */
[----:B------:R-:W-:Y:S01]  /*31d0*/  FMUL.FTZ R184, R184, UR13 ;  /* 0x0000000db8b87c20 */ /* 0x000fe20008410000 */
[----:B------:R-:W-:-:S03]  /*31e0*/  HFMA2.MMA R188, -RZ, RZ, 0, 0 ;  /* 0x00000000ffbc7435 */ /* 0x000fc600000001ff */
[----:B------:R-:W-:-:S08]  /*31f0*/  FMUL.FTZ R184, R184, UR12 ;  /* 0x0000000cb8b87c20 */ /* 0x000fd00008410000 */
[----:B------:R-:W-:-:S04]  /*3200*/  @P6 PRMT R185, R180, 0x7632, R185 ;  /* 0x00007632b4b96816 */ /* 0x000fc800000000b9 */
[----:B------:R-:W-:-:S05]  /*3210*/  @P6 SHF.L.U32 R185, R185, 0x10, RZ ;  /* 0x00000010b9b96819 */ /* 0x000fca00000006ff */
[----:B------:R-:W-:-:S04]  /*3220*/  @P6 FMUL.FTZ R188, R184, R185 ;  /* 0x000000b9b8bc6220 */ /* 0x000fc80000410000 */
[----:B------:R-:W-:Y:S01]  /*3230*/  FADD.FTZ R129, R129, R188 ;  /* 0x000000bc81817221 */ /* 0x000fe20000010000 */
[----:B--2---:R-:W-:-:S05]  /*3240*/  FMUL.FTZ R184, R189, R184 ;  /* 0x000000b8bdb87220 */ /* 0x004fca0000410000 */
[----:B------:R-:W-:-:S04]  /*3250*/  FSEL R184, R184, RZ, P6 ;  /* 0x000000ffb8b87208 */ /* 0x000fc80003000000 */
[----:B------:R-:W-:-:S04]  /*3260*/  F2FP.BF16.F32.PACK_AB R184, RZ, R184 ;  /* 0x000000b8ffb8723e */ /* 0x000fc800000010ff */
[----:B------:R-:W-:-:S07]  /*3270*/  PRMT R176, R176, 0x5410, R184 ;  /* 0x00005410b0b07816 */ /* 0x000fce00000000b8 */
.L_x_4108:
[----:B------:R-:W-:Y:S05]  /*3280*/  BSYNC B1 ;  /* 0x0000000000017941 */ /* 0x000fea0003800000 */
.L_x_4107:
[----:B------:R-:W-:Y:S04]  /*3290*/  BSSY B1, `(.L_x_4109) ;  /* 0x0000011000017945 */ /* 0x000fe80003800000 */
[----:B------:R-:W-:Y:S05]  /*32a0*/  @P2 BRA `(.L_x_4110) ;  /* 0x0000000000102947 */ /* 0x000fea0003800000 */
[----:B------:R-:W-:Y:S01]  /*32b0*/  IMAD.MOV.U32 R184, RZ, RZ, RZ ;  /* 0x000000ffffb87224 */ /* 0x000fe200078e00ff */
[----:B------:R-:W-:Y:S06]  /*32c0*/  @!P4 BRA `(.L_x_4111) ;  /* 0x000000000034c947 */ /* 0x000fec0003800000 */
[----:B-----5:R-:W-:Y:S01]  /*32d0*/  SHF.L.U32 R184, R161, 0x10, RZ ;  /* 0x00000010a1b87819 */ /* 0x020fe200000006ff */
[----:B------:R-:W-:Y:S06]  /*32e0*/  BRA `(.L_x_4111) ;  /* 0x00000000002c7947 */ /* 0x000fec0003800000 */
.L_x_4110:
[----:B------:R-:W2:Y:S01]  /*32f0*/  LDL R185, [R1+0xc] ;  /* 0x00000c0001b97983 */ /* 0x000ea20000100800 */
[----:B------:R-:W0:Y:S01]  /*3300*/  LDC.U8 R189, c[0x0][0x2a0] ;  /* 0x0000a800ffbd7b82 */ /* 0x000e220000000000 */
[----:B--2---:R-:W-:Y:S02]  /*3310*/  MOV R188, R185 ;  /* 0x000000b900bc7202 */ /* 0x004fe40000000f00 */
[----:B------:R-:W2:Y:S01]  /*3320*/  LDL R185, [R1+0x8] ;  /* 0x0000080001b97983 */ /* 0x000ea20000100800 */
[----:B0-----:R-:W-:-:S04]  /*3330*/  ISETP.NE.AND P6, PT, R189, RZ, PT ;  /* 0x000000ffbd00720c */ /* 0x001fc80003fc5270 */
[----:B------:R-:W-:-:S05]  /*3340*/  FSEL R184, R2, RZ, !P6 ;  /* 0x000000ff02b87208 */ /* 0x000fca0007000000 */
[----:B------:R-:W-:-:S04]  /*3350*/  FFMA.FTZ R184, R188, R187, R184 ;  /* 0x000000bbbcb87223 */ /* 0x000fc800000100b8 */
[----:B--2---:R-:W-:Y:S01]  /*3360*/  FADD.FTZ R184, R185, -R184 ;  /* 0x800000b8b9b87221 */ /* 0x004fe20000010000 */
[----:B-----5:R-:W-:-:S03]  /*3370*/  @P4 SHF.L.U32 R185, R161, 0x10, RZ ;  /* 0x00000010a1b94819 */ /* 0x020fc600000006ff */
[----:B------:R-:W-:-:S04]  /*3380*/  FMUL.FTZ R184, R3, R184 ;  /* 0x000000b803b87220 */ /* 0x000fc80000410000 */
[----:B------:R-:W-:-:S07]  /*3390*/  @P4 FADD.FTZ R184, R184, R185 ;  /* 0x000000b9b8b84221 */ /* 0x000fce0000010000 */
.L_x_4111:
[----:B------:R-:W-:Y:S05]  /*33a0*/  BSYNC B1 ;  /* 0x0000000000017941 */ /* 0x000fea0003800000 */
.L_x_4109:
[----:B------:R-:W-:Y:S01]  /*33b0*/  @P5 F2FP.BF16.F32.PACK_AB R185, RZ, R184 ;  /* 0x000000b8ffb9523e */ /* 0x000fe200000010ff */
[----:B------:R-:W-:Y:S03]  /*33c0*/  BSSY B1, `(.L_x_4112) ;  /* 0x000000f000017945 */ /* 0x000fe60003800000 */
[----:B------:R-:W-:Y:S01]  /*33d0*/  @P5 PRMT R173, R185, 0x7610, R173 ;  /* 0x00007610b9ad5816 */ /* 0x000fe200000000ad */
[----:B------:R-:W-:Y:S06]  /*33e0*/  @!P3 BRA `(.L_x_4113) ;  /* 0x000000000030b947 */ /* 0x000fec0003800000 */
[----:B------:R-:W2:Y:S01]  /*33f0*/  LDL R189, [R1+0x70] ;  /* 0x0000700001bd7983 */ /* 0x000ea20000100800 */
[----:B-----5:R-:W-:Y:S01]  /*3400*/  LOP3.LUT P6, RZ, R198, 0xff0000, RZ, 0xc0, !PT ;  /* 0x00ff0000c6ff7812 */ /* 0x020fe200078cc0ff */
[----:B------:R-:W-:Y:S01]  /*3410*/  FMUL.FTZ R184, R184, UR13 ;  /* 0x0000000db8b87c20 */ /* 0x000fe20008410000 */
[----:B------:R-:W-:-:S03]  /*3420*/  IMAD.MOV.U32 R185, RZ, RZ, RZ ;  /* 0x000000ffffb97224 */ /* 0x000fc600078e00ff */
        /* <DEDUP_REMOVED lines=8> */
.L_x_4113:
[----:B------:R-:W-:Y:S05]  /*34b0*/  BSYNC B1 ;  /* 0x0000000000017941 */ /* 0x000fea0003800000 */
.L_x_4112:
[----:B------:R-:W-:Y:S04]  /*34c0*/  BSSY B1, `(.L_x_4114) ;  /* 0x0000012000017945 */ /* 0x000fe80003800000 */
[----:B------:R-:W-:Y:S05]  /*34d0*/  @P2 BRA `(.L_x_4115) ;  /* 0x0000000000142947 */ /* 0x000fea0003800000 */
[----:B------:R-:W-:Y:S01]  /*34e0*/  HFMA2.MMA R184, -RZ, RZ, 0, 0 ;  /* 0x00000000ffb87435 */ /* 0x000fe200000001ff */
[----:B------:R-:W-:Y:S10]  /*34f0*/  @!P4 BRA `(.L_x_4116) ;  /* 0x000000000038c947 */ /* 0x000ff40003800000 */
[----:B-----5:R-:W-:-:S04]  /*3500*/  PRMT R184, R161, 0x7632, R184 ;  /* 0x00007632a1b87816 */ /* 0x020fc800000000b8 */
[----:B------:R-:W-:Y:S01]  /*3510*/  SHF.L.U32 R184, R184, 0x10, RZ ;  /* 0x00000010b8b87819 */ /* 0x000fe200000006ff */
[----:B------:R-:W-:Y:S06]  /*3520*/  BRA `(.L_x_4116) ;  /* 0x00000000002c7947 */ /* 0x000fec0003800000 */
.L_x_4115:
[----:B------:R-:W2:Y:S01]  /*3530*/  LDL R189, [R1+0x4] ;  /* 0x0000040001bd7983 */ /* 0x000ea20000100800 */
[----:B------:R-:W0:Y:S03]  /*3540*/  LDC.U8 R190, c[0x0][0x2a0] ;  /* 0x0000a800ffbe7b82 */ /* 0x000e260000000000 */
[----:B------:R-:W3:Y:S01]  /*3550*/  LDL R188, [R1] ;  /* 0x0000000001bc7983 */ /* 0x000ee20000100800 */
[----:B-----5:R-:W-:Y:S02]  /*3560*/  @P4 PRMT R185, R161, 0x7632, R185 ;  /* 0x00007632a1b94816 */ /* 0x020fe400000000b9 */
[----:B0-----:R-:W-:-:S04]  /*3570*/  ISETP.NE.AND P6, PT, R190, RZ, PT ;  /* 0x000000ffbe00720c */ /* 0x001fc80003fc5270 */
[----:B------:R-:W-:Y:S01]  /*3580*/  FSEL R184, R2, RZ, !P6 ;  /* 0x000000ff02b87208 */ /* 0x000fe20007000000 */
[----:B------:R-:W-:-:S04]  /*3590*/  @P4 IMAD.U32 R185, R185, 0x10000, RZ ;  /* 0x00010000b9b94824 */ /* 0x000fc800078e00ff */
[----:B--2---:R-:W-:-:S04]  /*35a0*/  FFMA.FTZ R184, R189, R187, R184 ;  /* 0x000000bbbdb87223 */ /* 0x004fc800000100b8 */
[----:B---3--:R-:W-:-:S04]  /*35b0*/  FADD.FTZ R184, R188, -R184 ;  /* 0x800000b8bcb87221 */ /* 0x008fc80000010000 */
[----:B------:R-:W-:-:S04]  /*35c0*/  FMUL.FTZ R184, R3, R184 ;  /* 0x000000b803b87220 */ /* 0x000fc80000410000 */
[----:B------:R-:W-:-:S07]  /*35d0*/  @P4 FADD.FTZ R184, R184, R185 ;  /* 0x000000b9b8b84221 */ /* 0x000fce0000010000 */
.L_x_4116:
[----:B------:R-:W-:Y:S05]  /*35e0*/  BSYNC B1 ;  /* 0x0000000000017941 */ /* 0x000fea0003800000 */
.L_x_4114:
[----:B------:R-:W-:Y:S01]  /*35f0*/  @P5 F2FP.BF16.F32.PACK_AB R185, RZ, R184 ;  /* 0x000000b8ffb9523e */ /* 0x000fe200000010ff */
[----:B------:R-:W-:Y:S03]  /*3600*/  BSSY B1, `(.L_x_4117) ;  /* 0x0000010000017945 */ /* 0x000fe60003800000 */
[----:B------:R-:W-:Y:S01]  /*3610*/  @P5 PRMT R173, R173, 0x5410, R185 ;  /* 0x00005410adad5816 */ /* 0x000fe200000000b9 */
[----:B------:R-:W-:Y:S06]  /*3620*/  @!P3 BRA `(.L_x_4118) ;  /* 0x000000000034b947 */ /* 0x000fec0003800000 */
[----:B------:R-:W2:Y:S01]  /*3630*/  LDL R189, [R1+0x74] ;  /* 0x0000740001bd7983 */ /* 0x000ea20000100800 */
[----:B-----5:R-:W-:Y:S01]  /*3640*/  LOP3.LUT P6, RZ, R198, 0xff000000, RZ, 0xc0, !PT ;  /* 0xff000000c6ff7812 */ /* 0x020fe200078cc0ff */
[----:B------:R-:W-:Y:S01]  /*3650*/  FMUL.FTZ R184, R184, UR13 ;  /* 0x0000000db8b87c20 */ /* 0x000fe20008410000 */
[----:B------:R-:W-:-:S03]  /*3660*/  MOV R188, RZ ;  /* 0x000000ff00bc7202 */ /* 0x000fc60000000f00 */
        /* <DEDUP_REMOVED lines=9> */
.L_x_4118:
[----:B------:R-:W-:Y:S05]  /*3700*/  BSYNC B1 ;  /* 0x0000000000017941 */ /* 0x000fea0003800000 */
.L_x_4117:
[----:B------:R-:W-:Y:S04]  /*3710*/  BSSY B1, `(.L_x_4119) ;  /* 0x000000e000017945 */ /* 0x000fe80003800000 */
[----:B------:R-:W-:Y:S05]  /*3720*/  @P2 BRA `(.L_x_4120) ;  /* 0x0000000000102947 */ /* 0x000fea0003800000 */
[----:B------:R-:W-:Y:S01]  /*3730*/  HFMA2.MMA R184, -RZ, RZ, 0, 0 ;  /* 0x00000000ffb87435 */ /* 0x000fe200000001ff */
[----:B------:R-:W-:Y:S10]  /*3740*/  @!P4 BRA `(.L_x_4121) ;  /* 0x000000000028c947 */ /* 0x000ff40003800000 */
[----:B-----5:R-:W-:Y:S01]  /*3750*/  IMAD.U32 R184, R162, 0x10000, RZ ;  /* 0x00010000a2b87824 */ /* 0x020fe200078e00ff */
[----:B------:R-:W-:Y:S06]  /*3760*/  BRA `(.L_x_4121) ;  /* 0x0000000000207947 */ /* 0x000fec0003800000 */
.L_x_4120:
[----:B------:R-:W0:Y:S02]  /*3770*/  LDC.U8 R185, c[0x0][0x2a0] ;  /* 0x0000a800ffb97b82 */ /* 0x000e240000000000 */
[----:B0-----:R-:W-:Y:S02]  /*3780*/  ISETP.NE.AND P6, PT, R185, RZ, PT ;  /* 0x000000ffb900720c */ /* 0x001fe40003fc5270 */
[----:B-----5:R-:W-:Y:S02]  /*3790*/  @P4 SHF.L.U32 R185, R162, 0x10, RZ ;  /* 0x00000010a2b94819 */ /* 0x020fe400000006ff */
[----:B------:R-:W-:-:S05]  /*37a0*/  FSEL R184, R2, RZ, !P6 ;  /* 0x000000ff02b87208 */ /* 0x000fca0007000000 */
[----:B------:R-:W-:-:S04]  /*37b0*/  FFMA.FTZ R184, R252, R187, R184 ;  /* 0x000000bbfcb87223 */ /* 0x000fc800000100b8 */
[----:B------:R-:W-:-:S04]  /*37c0*/  FADD.FTZ R184, R251, -R184 ;  /* 0x800000b8fbb87221 */ /* 0x000fc80000010000 */
[----:B------:R-:W-:-:S04]  /*37d0*/  FMUL.FTZ R184, R3, R184 ;  /* 0x000000b803b87220 */ /* 0x000fc80000410000 */
[----:B------:R-:W-:-:S07]  /*37e0*/  @P4 FADD.FTZ R184, R184, R185 ;  /* 0x000000b9b8b84221 */ /* 0x000fce0000010000 */
.L_x_4121:
[----:B------:R-:W-:Y:S05]  /*37f0*/  BSYNC B1 ;  /* 0x0000000000017941 */ /* 0x000fea0003800000 */
.L_x_4119:
        /* <DEDUP_REMOVED lines=16> */
.L_x_4123:
[----:B------:R-:W-:Y:S05]  /*3900*/  BSYNC B1 ;  /* 0x0000000000017941 */ /* 0x000fea0003800000 */
.L_x_4122:
[----:B------:R-:W-:Y:S04]  /*3910*/  BSSY B1, `(.L_x_4124) ;  /* 0x0000010000017945 */ /* 0x000fe80003800000 */
[----:B------:R-:W-:Y:S05]  /*3920*/  @P2 BRA `(.L_x_4125) ;  /* 0x0000000000142947 */ /* 0x000fea0003800000 */
[----:B------:R-:W-:Y:S01]  /*3930*/  IMAD.MOV.U32 R184, RZ, RZ, RZ ;  /* 0x000000ffffb87224 */ /* 0x000fe200078e00ff */
[----:B------:R-:W-:Y:S06]  /*3940*/  @!P4 BRA `(.L_x_4126) ;  /* 0x000000000030c947 */ /* 0x000fec0003800000 */
[----:B-----5:R-:W-:-:S04]  /*3950*/  PRMT R184, R162, 0x7632, R184 ;  /* 0x00007632a2b87816 */ /* 0x020fc800000000b8 */
[----:B------:R-:W-:Y:S01]  /*3960*/  SHF.L.U32 R184, R184, 0x10, RZ ;  /* 0x00000010b8b87819 */ /* 0x000fe200000006ff */
[----:B------:R-:W-:Y:S06]  /*3970*/  BRA `(.L_x_4126) ;  /* 0x0000000000247947 */ /* 0x000fec0003800000 */
.L_x_4125:
[----:B------:R-:W0:Y:S01]  /*3980*/  LDC.U8 R188, c[0x0][0x2a0] ;  /* 0x0000a800ffbc7b82 */ /* 0x000e220000000000 */
[----:B-----5:R-:W-:-:S04]  /*3990*/  @P4 PRMT R185, R162, 0x7632, R185 ;  /* 0x00007632a2b94816 */ /* 0x020fc800000000b9 */
[----:B------:R-:W-:Y:S02]  /*39a0*/  @P4 SHF.L.U32 R185, R185, 0x10, RZ ;  /* 0x00000010b9b94819 */ /* 0x000fe400000006ff */
[----:B0-----:R-:W-:-:S04]  /*39b0*/  ISETP.NE.AND P6, PT, R188, RZ, PT ;  /* 0x000000ffbc00720c */ /* 0x001fc80003fc5270 */
[----:B------:R-:W-:-:S05]  /*39c0*/  FSEL R184, R2, RZ, !P6 ;  /* 0x000000ff02b87208 */ /* 0x000fca0007000000 */
[----:B------:R-:W-:-:S04]  /*39d0*/  FFMA.FTZ R184, R250, R187, R184 ;  /* 0x000000bbfab87223 */ /* 0x000fc800000100b8 */
[----:B------:R-:W-:-:S04]  /*39e0*/  FADD.FTZ R184, R249, -R184 ;  /* 0x800000b8f9b87221 */ /* 0x000fc80000010000 */
[----:B------:R-:W-:-:S04]  /*39f0*/  FMUL.FTZ R184, R3, R184 ;  /* 0x000000b803b87220 */ /* 0x000fc80000410000 */
[----:B------:R-:W-:-:S07]  /*3a00*/  @P4 FADD.FTZ R184, R184, R185 ;  /* 0x000000b9b8b84221 */ /* 0x000fce0000010000 */
.L_x_4126:
[----:B------:R-:W-:Y:S05]  /*3a10*/  BSYNC B1 ;  /* 0x0000000000017941 */ /* 0x000fea0003800000 */
.L_x_4124:
        /* <DEDUP_REMOVED lines=17> */
.L_x_4128:
[----:B------:R-:W-:Y:S05]  /*3b30*/  BSYNC B1 ;  /* 0x0000000000017941 */ /* 0x000fea0003800000 */
.L_x_4127:
[----:B------:R-:W-:Y:S04]  /*3b40*/  BSSY B1, `(.L_x_4129) ;  /* 0x000000e000017945 */ /* 0x000fe80003800000 */
[----:B------:R-:W-:Y:S05]  /*3b50*/  @P2 BRA `(.L_x_4130) ;  /* 0x0000000000102947 */ /* 0x000fea0003800000 */
[----:B------:R-:W-:Y:S01]  /*3b60*/  HFMA2.MMA R184, -RZ, RZ, 0, 0 ;  /* 0x00000000ffb87435 */ /* 0x000fe200000001ff */
[----:B------:R-:W-:Y:S10]  /*3b70*/  @!P4 BRA `(.L_x_4131) ;  /* 0x000000000028c947 */ /* 0x000ff40003800000 */
[----:B-----5:R-:W-:Y:S01]  /*3b80*/  SHF.L.U32 R184, R163, 0x10, RZ ;  /* 0x00000010a3b87819 */ /* 0x020fe200000006ff */
[----:B------:R-:W-:Y:S06]  /*3b90*/  BRA `(.L_x_4131) ;  /* 0x0000000000207947 */ /* 0x000fec0003800000 */
.L_x_4130:
        /* <DEDUP_REMOVED lines=8> */
.L_x_4131:
[----:B------:R-:W-:Y:S05]  /*3c20*/  BSYNC B1 ;  /* 0x0000000000017941 */ /* 0x000fea0003800000 */
.L_x_4129:
        /* <DEDUP_REMOVED lines=16> */
.L_x_4133:
[----:B------:R-:W-:Y:S05]  /*3d30*/  BSYNC B1 ;  /* 0x0000000000017941 */ /* 0x000fea0003800000 */
.L_x_4132:
[----:B------:R-:W-:Y:S04]  /*3d40*/  BSSY B1, `(.L_x_4134) ;  /* 0x0000010000017945 */ /* 0x000fe80003800000 */
[----:B------:R-:W-:Y:S05]  /*3d50*/  @P2 BRA `(.L_x_4135) ;  /* 0x0000000000142947 */ /* 0x000fea0003800000 */
[----:B------:R-:W-:Y:S01]  /*3d60*/  MOV R184, RZ ;  /* 0x000000ff00b87202 */ /* 0x000fe20000000f00 */
[----:B------:R-:W-:Y:S06]  /*3d70*/  @!P4 BRA `(.L_x_4136) ;  /* 0x000000000030c947 */ /* 0x000fec0003800000 */
[----:B-----5:R-:W-:-:S04]  /*3d80*/  PRMT R184, R163, 0x7632, R184 ;  /* 0x00007632a3b87816 */ /* 0x020fc800000000b8 */
[----:B------:R-:W-:Y:S01]  /*3d90*/  SHF.L.U32 R184, R184, 0x10, RZ ;  /* 0x00000010b8b87819 */ /* 0x000fe200000006ff */
[----:B------:R-:W-:Y:S06]  /*3da0*/  BRA `(.L_x_4136) ;  /* 0x0000000000247947 */ /* 0x000fec0003800000 */
.L_x_4135:
[----:B------:R-:W0:Y:S01]  /*3db0*/  LDC.U8 R188, c[0x0][0x2a0] ;  /* 0x0000a800ffbc7b82 */ /* 0x000e220000000000 */
[----:B-----5:R-:W-:-:S05]  /*3dc0*/  @P4 PRMT R185, R163, 0x7632, R185 ;  /* 0x00007632a3b94816 */ /* 0x020fca00000000b9 */
[----:B------:R-:W-:Y:S01]  /*3dd0*/  @P4 IMAD.U32 R185, R185, 0x10000, RZ ;  /* 0x00010000b9b94824 */ /* 0x000fe200078e00ff */
[----:B0-----:R-:W-:-:S04]  /*3de0*/  ISETP.NE.AND P6, PT, R188, RZ, PT ;  /* 0x000000ffbc00720c */ /* 0x001fc80003fc5270 */
[----:B------:R-:W-:-:S05]  /*3df0*/  FSEL R184, R2, RZ, !P6 ;  /* 0x000000ff02b87208 */ /* 0x000fca0007000000 */
[----:B------:R-:W-:-:S04]  /*3e00*/  FFMA.FTZ R184, R246, R187, R184 ;  /* 0x000000bbf6b87223 */ /* 0x000fc800000100b8 */
[----:B------:R-:W-:-:S04]  /*3e10*/  FADD.FTZ R184, R245, -R184 ;  /* 0x800000b8f5b87221 */ /* 0x000fc80000010000 */
[----:B------:R-:W-:-:S04]  /*3e20*/  FMUL.FTZ R184, R3, R184 ;  /* 0x000000b803b87220 */ /* 0x000fc80000410000 */
[----:B------:R-:W-:-:S07]  /*3e30*/  @P4 FADD.FTZ R184, R184, R185 ;  /* 0x000000b9b8b84221 */ /* 0x000fce0000010000 */
.L_x_4136:
[----:B------:R-:W-:Y:S05]  /*3e40*/  BSYNC B1 ;  /* 0x0000000000017941 */ /* 0x000fea0003800000 */
.L_x_4134:
        /* <DEDUP_REMOVED lines=17> */
.L_x_4138:
[----:B------:R-:W-:Y:S05]  /*3f60*/  BSYNC B1 ;  /* 0x0000000000017941 */ /* 0x000fea0003800000 */
.L_x_4137:
        /* <DEDUP_REMOVED lines=8> */
.L_x_4096:
[----:B------:R-:W-:Y:S05]  /*3ff0*/  BSYNC B0 ;  /* 0x0000000000007941 */ /* 0x000fea0003800000 */
.L_x_4095:
[----:B------:R-:W-:Y:S04]  /*4000*/  BSSY B0, `(.L_x_4139) ;  /* 0x0000124000007945 */ /* 0x000fe80003800000 */
[----:B------:R-:W-:Y:S05]  /*4010*/  @!P0 BRA `(.L_x_4140) ;  /* 0x0000001000888947 */ /* 0x000fea0003800000 */
[----:B------:R-:W-:Y:S04]  /*4020*/  BSSY B1, `(.L_x_4141) ;  /* 0x0000005000017945 */ /* 0x000fe80003800000 */
[----:B------:R-:W-:Y:S05]  /*4030*/  @!P3 BRA `(.L_x_4142) ;  /* 0x00000000000cb947 */ /* 0x000fea0003800000 */
[----:B-----5:R-:W1:Y:S02]  /*4040*/  LDC.64 R180, c[0x0][0x220] ;  /* 0x00008800ffb47b82 */ /* 0x020e640000000a00 */
[----:B-1----:R-:W-:-:S06]  /*4050*/  IMAD.WIDE.U32 R180, R186, 0x10, R180 ;  /* 0x00000010bab47825 */ /* 0x002fcc00078e00b4 */
[----:B------:R-:W5:Y:S02]  /*4060*/  LDG.E.128 R180, desc[UR4][R180.64] ;  /* 0x00000004b4b47981 */ /* 0x000f64000c1e1d00 */
.L_x_4142:
[----:B------:R-:W-:Y:S05]  /*4070*/  BSYNC B1 ;  /* 0x0000000000017941 */ /* 0x000fea0003800000 */
.L_x_4141:
        /* <DEDUP_REMOVED lines=9> */
.L_x_4144:
[----:B0-----:R-:W0:Y:S01]  /*4110*/  LDC.U8 R185, c[0x0][0x2a0] ;  /* 0x0000a800ffb97b82 */ /* 0x001e220000000000 */
        /* <DEDUP_REMOVED lines=8> */
[----:B-----5:R-:W-:-:S05]  /*41a0*/  @P4 SHF.L.U32 R185, R164, 0x10, RZ ;  /* 0x00000010a4b94819 */ /* 0x020fca00000006ff */
[----:B------:R-:W-:-:S07]  /*41b0*/  @P4 FADD.FTZ R184, R184, R185 ;  /* 0x000000b9b8b84221 */ /* 0x000fce0000010000 */
.L_x_4145:
[----:B------:R-:W-:Y:S05]  /*41c0*/  BSYNC B1 ;  /* 0x0000000000017941 */ /* 0x000fea0003800000 */
.L_x_4143:
        /* <DEDUP_REMOVED lines=18> */
.L_x_4147:
[----:B------:R-:W-:Y:S05]  /*42f0*/  BSYNC B1 ;  /* 0x0000000000017941 */ /* 0x000fea0003800000 */
.L_x_4146:
[----:B------:R-:W-:Y:S04]  /*4300*/  BSSY B1, `(.L_x_4148) ;  /* 0x0000010000017945 */ /* 0x000fe80003800000 */
[----:B------:R-:W-:Y:S05]  /*4310*/  @P2 BRA `(.L_x_4149) ;  /* 0x0000000000142947 */ /* 0x000fea0003800000 */
[----:B------:R-:W-:Y:S01]  /*4320*/  HFMA2.MMA R184, -RZ, RZ, 0, 0 ;  /* 0x00000000ffb87435 */ /* 0x000fe200000001ff */
[----:B------:R-:W-:Y:S10]  /*4330*/  @!P4 BRA `(.L_x_4150) ;  /* 0x000000000030c947 */ /* 0x000ff40003800000 */
[----:B-----5:R-:W-:-:S04]  /*4340*/  PRMT R184, R164, 0x7632, R184 ;  /* 0x00007632a4b87816 */ /* 0x020fc800000000b8 */
[----:B------:R-:W-:Y:S01]  /*4350*/  SHF.L.U32 R184, R184, 0x10, RZ ;  /* 0x00000010b8b87819 */ /* 0x000fe200000006ff */
[----:B------:R-:W-:Y:S06]  /*4360*/  BRA `(.L_x_4150) ;  /* 0x0000000000247947 */ /* 0x000fec0003800000 */
.L_x_4149:
        /* <DEDUP_REMOVED lines=9> */
.L_x_4150:
[----:B------:R-:W-:Y:S05]  /*4400*/  BSYNC B1 ;  /* 0x0000000000017941 */ /* 0x000fea0003800000 */
.L_x_4148:
        /* <DEDUP_REMOVED lines=17> */
.L_x_4152:
[----:B------:R-:W-:Y:S05]  /*4520*/  BSYNC B1 ;  /* 0x0000000000017941 */ /* 0x000fea0003800000 */
.L_x_4151:
[----:B------:R-:W-:Y:S04]  /*4530*/  BSSY B1, `(.L_x_4153) ;  /* 0x000000e000017945 */ /* 0x000fe80003800000 */
[----:B------:R-:W-:Y:S05]  /*4540*/  @P2 BRA `(.L_x_4154) ;  /* 0x0000000000102947 */ /* 0x000fea0003800000 */
[----:B------:R-:W-:Y:S01]  /*4550*/  HFMA2.MMA R184, -RZ, RZ, 0, 0 ;  /* 0x00000000ffb87435 */ /* 0x000fe200000001ff */
[----:B------:R-:W-:Y:S10]  /*4560*/  @!P4 BRA `(.L_x_4155) ;  /* 0x000000000028c947 */ /* 0x000ff40003800000 */
[----:B-----5:R-:W-:Y:S01]  /*4570*/  IMAD.U32 R184, R165, 0x10000, RZ ;  /* 0x00010000a5b87824 */ /* 0x020fe200078e00ff */
[----:B------:R-:W-:Y:S06]  /*4580*/  BRA `(.L_x_4155) ;  /* 0x0000000000207947 */ /* 0x000fec0003800000 */
.L_x_4154:
        /* <DEDUP_REMOVED lines=8> */
.L_x_4155:
[----:B------:R-:W-:Y:S05]  /*4610*/  BSYNC B1 ;  /* 0x0000000000017941 */ /* 0x000fea0003800000 */
.L_x_4153:
        /* <DEDUP_REMOVED lines=16> */
.L_x_4157:
[----:B------:R-:W-:Y:S05]  /*4720*/  BSYNC B1 ;  /* 0x0000000000017941 */ /* 0x000fea0003800000 */
.L_x_4156:
[----:B------:R-:W-:Y:S04]  /*4730*/  BSSY B1, `(.L_x_4158) ;  /* 0x0000010000017945 */ /* 0x000fe80003800000 */
[----:B------:R-:W-:Y:S05]  /*4740*/  @P2 BRA `(.L_x_4159) ;  /* 0x0000000000142947 */ /* 0x000fea0003800000 */
[----:B------:R-:W-:Y:S01]  /*4750*/  IMAD.MOV.U32 R184, RZ, RZ, RZ ;  /* 0x000000ffffb87224 */ /* 0x000fe200078e00ff */
[----:B------:R-:W-:Y:S06]  /*4760*/  @!P4 BRA `(.L_x_4160) ;  /* 0x000000000030c947 */ /* 0x000fec0003800000 */
[----:B-----5:R-:W-:-:S04]  /*4770*/  PRMT R184, R165, 0x7632, R184 ;  /* 0x00007632a5b87816 */ /* 0x020fc800000000b8 */
[----:B------:R-:W-:Y:S01]  /*4780*/  SHF.L.U32 R184, R184, 0x10, RZ ;  /* 0x00000010b8b87819 */ /* 0x000fe200000006ff */
[----:B------:R-:W-:Y:S06]  /*4790*/  BRA `(.L_x_4160) ;  /* 0x0000000000247947 */ /* 0x000fec0003800000 */
.L_x_4159:
        /* <DEDUP_REMOVED lines=9> */
.L_x_4160:
[----:B------:R-:W-:Y:S05]  /*4830*/  BSYNC B1 ;  /* 0x0000000000017941 */ /* 0x000fea0003800000 */
.L_x_4158:
        /* <DEDUP_REMOVED lines=17> */
.L_x_4162:
[----:B------:R-:W-:Y:S05]  /*4950*/  BSYNC B1 ;  /* 0x0000000000017941 */ /* 0x000fea0003800000 */
.L_x_4161:
[----:B------:R-:W-:Y:S04]  /*4960*/  BSSY B1, `(.L_x_4163) ;  /* 0x000000e000017945 */ /* 0x000fe80003800000 */
[----:B------:R-:W-:Y:S05]  /*4970*/  @P2 BRA `(.L_x_4164) ;  /* 0x0000000000102947 */ /* 0x000fea0003800000 */
[----:B------:R-:W-:Y:S01]  /*4980*/  HFMA2.MMA R184, -RZ, RZ, 0, 0 ;  /* 0x00000000ffb87435 */ /* 0x000fe200000001ff */
[----:B------:R-:W-:Y:S10]  /*4990*/  @!P4 BRA `(.L_x_4165) ;  /* 0x000000000028c947 */ /* 0x000ff40003800000 */
[----:B-----5:R-:W-:Y:S01]  /*49a0*/  SHF.L.U32 R184, R166, 0x10, RZ ;  /* 0x00000010a6b87819 */ /* 0x020fe200000006ff */
[----:B------:R-:W-:Y:S06]  /*49b0*/  BRA `(.L_x_4165) ;  /* 0x0000000000207947 */ /* 0x000fec0003800000 */
.L_x_4164:
        /* <DEDUP_REMOVED lines=8> */
.L_x_4165:
[----:B------:R-:W-:Y:S05]  /*4a40*/  BSYNC B1 ;  /* 0x0000000000017941 */ /* 0x000fea0003800000 */
.L_x_4163:
        /* <DEDUP_REMOVED lines=16> */
.L_x_4167:
[----:B------:R-:W-:Y:S05]  /*4b50*/  BSYNC B1 ;  /* 0x0000000000017941 */ /* 0x000fea0003800000 */
.L_x_4166:
[----:B------:R-:W-:Y:S04]  /*4b60*/  BSSY B1, `(.L_x_4168) ;  /* 0x0000010000017945 */ /* 0x000fe80003800000 */
[----:B------:R-:W-:Y:S05]  /*4b70*/  @P2 BRA `(.L_x_4169) ;  /* 0x0000000000142947 */ /* 0x000fea0003800000 */
[----:B------:R-:W-:Y:S01]  /*4b80*/  MOV R184, RZ ;  /* 0x000000ff00b87202 */ /* 0x000fe20000000f00 */
[----:B------:R-:W-:Y:S06]  /*4b90*/  @!P4 BRA `(.L_x_4170) ;  /* 0x000000000030c947 */ /* 0x000fec0003800000 */
[----:B-----5:R-:W-:-:S04]  /*4ba0*/  PRMT R184, R166, 0x7632, R184 ;  /* 0x00007632a6b87816 */ /* 0x020fc800000000b8 */
[----:B------:R-:W-:Y:S01]  /*4bb0*/  SHF.L.U32 R184, R184, 0x10, RZ ;  /* 0x00000010b8b87819 */ /* 0x000fe200000006ff */
[----:B------:R-:W-:Y:S06]  /*4bc0*/  BRA `(.L_x_4170) ;  /* 0x0000000000247947 */ /* 0x000fec0003800000 */
.L_x_4169:
        /* <DEDUP_REMOVED lines=9> */
.L_x_4170:
[----:B------:R-:W-:Y:S05]  /*4c60*/  BSYNC B1 ;  /* 0x0000000000017941 */ /* 0x000fea0003800000 */
.L_x_4168:
        /* <DEDUP_REMOVED lines=17> */
.L_x_4172:
[----:B------:R-:W-:Y:S05]  /*4d80*/  BSYNC B1 ;  /* 0x0000000000017941 */ /* 0x000fea0003800000 */
.L_x_4171:
[----:B------:R-:W-:Y:S04]  /*4d90*/  BSSY B1, `(.L_x_4173) ;  /* 0x000000e000017945 */ /* 0x000fe80003800000 */
[----:B------:R-:W-:Y:S05]  /*4da0*/  @P2 BRA `(.L_x_4174) ;  /* 0x0000000000102947 */ /* 0x000fea0003800000 */
[----:B------:R-:W-:Y:S01]  /*4db0*/  MOV R184, RZ ;  /* 0x000000ff00b87202 */ /* 0x000fe20000000f00 */
[----:B------:R-:W-:Y:S06]  /*4dc0*/  @!P4 BRA `(.L_x_4175) ;  /* 0x000000000028c947 */ /* 0x000fec0003800000 */
[----:B-----5:R-:W-:Y:S01]  /*4dd0*/  IMAD.U32 R184, R167, 0x10000, RZ ;  /* 0x00010000a7b87824 */ /* 0x020fe200078e00ff */
[----:B------:R-:W-:Y:S06]  /*4de0*/  BRA `(.L_x_4175) ;  /* 0x0000000000207947 */ /* 0x000fec0003800000 */
.L_x_4174:
        /* <DEDUP_REMOVED lines=8> */
.L_x_4175:
[----:B------:R-:W-:Y:S05]  /*4e70*/  BSYNC B1 ;  /* 0x0000000000017941 */ /* 0x000fea0003800000 */
.L_x_4173:
        /* <DEDUP_REMOVED lines=16> */
.L_x_4177:
[----:B------:R-:W-:Y:S05]  /*4f80*/  BSYNC B1 ;  /* 0x0000000000017941 */ /* 0x000fea0003800000 */
.L_x_4176:
[----:B------:R-:W-:Y:S04]  /*4f90*/  BSSY B1, `(.L_x_4178) ;  /* 0x0000010000017945 */ /* 0x000fe80003800000 */
[----:B------:R-:W-:Y:S05]  /*4fa0*/  @P2 BRA `(.L_x_4179) ;  /* 0x0000000000142947 */ /* 0x000fea0003800000 */
[----:B------:R-:W-:Y:S01]  /*4fb0*/  IMAD.MOV.U32 R184, RZ, RZ, RZ ;  /* 0x000000ffffb87224 */ /* 0x000fe200078e00ff */
[----:B------:R-:W-:Y:S06]  /*4fc0*/  @!P4 BRA `(.L_x_4180) ;  /* 0x000000000030c947 */ /* 0x000fec0003800000 */
[----:B-----5:R-:W-:-:S04]  /*4fd0*/  PRMT R184, R167, 0x7632, R184 ;  /* 0x00007632a7b87816 */ /* 0x020fc800000000b8 */
[----:B------:R-:W-:Y:S01]  /*4fe0*/  SHF.L.U32 R184, R184, 0x10, RZ ;  /* 0x00000010b8b87819 */ /* 0x000fe200000006ff */
[----:B------:R-:W-:Y:S06]  /*4ff0*/  BRA `(.L_x_4180) ;  /* 0x0000000000247947 */ /* 0x000fec0003800000 */
.L_x_4179:
        /* <DEDUP_REMOVED lines=9> */
.L_x_4180:
[----:B------:R-:W-:Y:S05]  /*5090*/  BSYNC B1 ;  /* 0x0000000000017941 */ /* 0x000fea0003800000 */
.L_x_4178:
        /* <DEDUP_REMOVED lines=17> */
.L_x_4182:
[----:B------:R-:W-:Y:S05]  /*51b0*/  BSYNC B1 ;  /* 0x0000000000017941 */ /* 0x000fea0003800000 */
.L_x_4181:
        /* <DEDUP_REMOVED lines=8> */
.L_x_4140:
[----:B------:R-:W-:Y:S05]  /*5240*/  BSYNC B0 ;  /* 0x0000000000007941 */ /* 0x000fea0003800000 */
.L_x_4139:
[----:B------:R-:W-:Y:S04]  /*5250*/  BSSY B0, `(.L_x_4183) ;  /* 0x000011c000007945 */ /* 0x000fe80003800000 */
[----:B------:R-:W-:Y:S05]  /*5260*/  @!P1 BRA `(.L_x_4184) ;  /* 0x0000001000689947 */ /* 0x000fea0003800000 */
[----:B------:R-:W-:Y:S04]  /*5270*/  BSSY B1, `(.L_x_4185) ;  /* 0x0000005000017945 */ /* 0x000fe80003800000 */
[----:B------:R-:W-:Y:S05]  /*5280*/  @!P3 BRA `(.L_x_4186) ;  /* 0x00000000000cb947 */ /* 0x000fea0003800000 */
[----:B-----5:R-:W2:Y:S02]  /*5290*/  LDC.64 R180, c[0x0][0x220] ;  /* 0x00008800ffb47b82 */ /* 0x020ea40000000a00 */
[----:B--2---:R-:W-:-:S06]  /*52a0*/  IMAD.WIDE.U32 R180, R186, 0x10, R180 ;  /* 0x00000010bab47825 */ /* 0x004fcc00078e00b4 */
[----:B------:R-:W5:Y:S02]  /*52b0*/  LDG.E.128 R180, desc[UR4][R180.64] ;  /* 0x00000004b4b47981 */ /* 0x000f64000c1e1d00 */
.L_x_4186:
[----:B------:R-:W-:Y:S05]  /*52c0*/  BSYNC B1 ;  /* 0x0000000000017941 */ /* 0x000fea0003800000 */
.L_x_4185:
[----:B------:R-:W-:Y:S04]  /*52d0*/  BSSY B1, `(.L_x_4187) ;  /* 0x0000014000017945 */ /* 0x000fe80003800000 */
[----:B------:R-:W-:Y:S05]  /*52e0*/  @P2 BRA `(.L_x_4188) ;  /* 0x00000000001c2947 */ /* 0x000fea0003800000 */
[----:B------:R-:W-:Y:S01]  /*52f0*/  UISETP.NE.U32.AND UP0, UPT, UR8, URZ, UPT ;  /* 0x0000003f0800728c */ /* 0x000fe2000bf05070 */
[----:B01----:R-:W-:-:S03]  /*5300*/  MOV R184, RZ ;  /* 0x000000ff00b87202 */ /* 0x003fc60000000f00 */
[----:B------:R-:W-:-:S06]  /*5310*/  UISETP.NE.AND.EX UP0, UPT, UR9, URZ, UPT, UP0 ;  /* 0x0000003f0900728c */ /* 0x000fcc000bf05300 */
[----:B------:R-:W-:-:S13]  /*5320*/  PLOP3.LUT P4, PT, PT, PT, UP0, 0x80, 0x0 ;  /* 0x000000000000781c */ /* 0x000fda0003f8f008 */
[----:B------:R-:W-:Y:S05]  /*5330*/  @!P4 BRA `(.L_x_4189) ;  /* 0x000000000034c947 */ /* 0x000fea0003800000 */
[----:B-----5:R-:W-:Y:S01]  /*5340*/  IMAD.U32 R184, R168, 0x10000, RZ ;  /* 0x00010000a8b87824 */ /* 0x020fe200078e00ff */
[----:B------:R-:W-:Y:S06]  /*5350*/  BRA `(.L_x_4189) ;  /* 0x00000000002c7947 */ /* 0x000fec0003800000 */
.L_x_4188:
[----:B01----:R-:W0:Y:S01]  /*5360*/  LDC.U8 R185, c[0x0][0x2a0] ;  /* 0x0000a800ffb97b82 */ /* 0x003e220000000000 */
        /* <DEDUP_REMOVED lines=10> */
.L_x_4189:
[----:B------:R-:W-:Y:S05]  /*5410*/  BSYNC B1 ;  /* 0x0000000000017941 */ /* 0x000fea0003800000 */
.L_x_4187:
        /* <DEDUP_REMOVED lines=11> */
[-C--:B------:R-:W-:Y:S01]  /*54d0*/  @P6 FMUL.FTZ R185, R188, R184.reuse ;  /* 0x000000b8bcb96220 */ /* 0x080fe20000410000 */
[----:B------:R-:W-:-:S03]  /*54e0*/  FMUL.FTZ R184, R44, R184 ;  /* 0x000000b82cb87220 */ /* 0x000fc60000410000 */
[----:B------:R-:W-:Y:S02]  /*54f0*/  FADD.FTZ R144, R144, R185 ;  /* 0x000000b990907221 */ /* 0x000fe40000010000 */
[----:B------:R-:W-:-:S04]  /*5500*/  FSEL R184, R184, RZ, P6 ;  /* 0x000000ffb8b87208 */ /* 0x000fc80003000000 */
[----:B------:R-:W-:-:S04]  /*5510*/  F2FP.BF16.F32.PACK_AB R184, RZ, R184 ;  /* 0x000000b8ffb8723e */ /* 0x000fc800000010ff */
[----:B------:R-:W-:-:S07]  /*5520*/  PRMT R176, R184, 0x7610, R176 ;  /* 0x00007610b8b07816 */ /* 0x000fce00000000b0 */
.L_x_4191:
[----:B------:R-:W-:Y:S05]  /*5530*/  BSYNC B1 ;  /* 0x0000000000017941 */ /* 0x000fea0003800000 */
.L_x_4190:
[----:B------:R-:W-:Y:S04]  /*5540*/  BSSY B1, `(.L_x_4192) ;  /* 0x0000010000017945 */ /* 0x000fe80003800000 */
[----:B------:R-:W-:Y:S05]  /*5550*/  @P2 BRA `(.L_x_4193) ;  /* 0x0000000000142947 */ /* 0x000fea0003800000 */
[----:B------:R-:W-:Y:S01]  /*5560*/  IMAD.MOV.U32 R184, RZ, RZ, RZ ;  /* 0x000000ffffb87224 */ /* 0x000fe200078e00ff */
[----:B------:R-:W-:Y:S06]  /*5570*/  @!P4 BRA `(.L_x_4194) ;  /* 0x000000000030c947 */ /* 0x000fec0003800000 */
[----:B-----5:R-:W-:-:S04]  /*5580*/  PRMT R184, R168, 0x7632, R184 ;  /* 0x00007632a8b87816 */ /* 0x020fc800000000b8 */
[----:B------:R-:W-:Y:S01]  /*5590*/  SHF.L.U32 R184, R184, 0x10, RZ ;  /* 0x00000010b8b87819 */ /* 0x000fe200000006ff */
[----:B------:R-:W-:Y:S06]  /*55a0*/  BRA `(.L_x_4194) ;  /* 0x0000000000247947 */ /* 0x000fec0003800000 */
.L_x_4193:
        /* <DEDUP_REMOVED lines=9> */
.L_x_4194:
[----:B------:R-:W-:Y:S05]  /*5640*/  BSYNC B1 ;  /* 0x0000000000017941 */ /* 0x000fea0003800000 */
.L_x_4192:
        /* <DEDUP_REMOVED lines=11> */
[----:B------:R-:W-:-:S03]  /*5700*/  FMUL.FTZ R184, R45, R184 ;  /* 0x000000b82db87220 */ /* 0x000fc60000410000 */
[----:B------:R-:W-:Y:S02]  /*5710*/  FADD.FTZ R145, R145, R188 ;  /* 0x000000bc91917221 */ /* 0x000fe40000010000 */
[----:B------:R-:W-:-:S04]  /*5720*/  FSEL R184, R184, RZ, P6 ;  /* 0x000000ffb8b87208 */ /* 0x000fc80003000000 */
[----:B------:R-:W-:-:S04]  /*5730*/  F2FP.BF16.F32.PACK_AB R184, RZ, R184 ;  /* 0x000000b8ffb8723e */ /* 0x000fc800000010ff */
[----:B------:R-:W-:-:S07]  /*5740*/  PRMT R176, R176, 0x5410, R184 ;  /* 0x00005410b0b07816 */ /* 0x000fce00000000b8 */
.L_x_4196:
[----:B------:R-:W-:Y:S05]  /*5750*/  BSYNC B1 ;  /* 0x0000000000017941 */ /* 0x000fea0003800000 */
.L_x_4195:
[----:B------:R-:W-:Y:S04]  /*5760*/  BSSY B1, `(.L_x_4197) ;  /* 0x000000e000017945 */ /* 0x000fe80003800000 */
[----:B------:R-:W-:Y:S05]  /*5770*/  @P2 BRA `(.L_x_4198) ;  /* 0x0000000000102947 */ /* 0x000fea0003800000 */
[----:B------:R-:W-:Y:S01]  /*5780*/  MOV R184, RZ ;  /* 0x000000ff00b87202 */ /* 0x000fe20000000f00 */
[----:B------:R-:W-:Y:S06]  /*5790*/  @!P4 BRA `(.L_x_4199) ;  /* 0x000000000028c947 */ /* 0x000fec0003800000 */
[----:B-----5:R-:W-:Y:S01]  /*57a0*/  SHF.L.U32 R184, R169, 0x10, RZ ;  /* 0x00000010a9b87819 */ /* 0x020fe200000006ff */
[----:B------:R-:W-:Y:S06]  /*57b0*/  BRA `(.L_x_4199) ;  /* 0x0000000000207947 */ /* 0x000fec0003800000 */
.L_x_4198:
        /* <DEDUP_REMOVED lines=8> */
.L_x_4199:
[----:B------:R-:W-:Y:S05]  /*5840*/  BSYNC B1 ;  /* 0x0000000000017941 */ /* 0x000fea0003800000 */
.L_x_4197:
        /* <DEDUP_REMOVED lines=15> */
.L_x_4201:
[----:B------:R-:W-:Y:S05]  /*5940*/  BSYNC B1 ;  /* 0x0000000000017941 */ /* 0x000fea0003800000 */
.L_x_4200:
[----:B------:R-:W-:Y:S04]  /*5950*/  BSSY B1, `(.L_x_4202) ;  /* 0x0000010000017945 */ /* 0x000fe80003800000 */
[----:B------:R-:W-:Y:S05]  /*5960*/  @P2 BRA `(.L_x_4203) ;  /* 0x0000000000142947 */ /* 0x000fea0003800000 */
[----:B------:R-:W-:Y:S01]  /*5970*/  HFMA2.MMA R184, -RZ, RZ, 0, 0 ;  /* 0x00000000ffb87435 */ /* 0x000fe200000001ff */
[----:B------:R-:W-:Y:S10]  /*5980*/  @!P4 BRA `(.L_x_4204) ;  /* 0x000000000030c947 */ /* 0x000ff40003800000 */
[----:B-----5:R-:W-:-:S04]  /*5990*/  PRMT R184, R169, 0x7632, R184 ;  /* 0x00007632a9b87816 */ /* 0x020fc800000000b8 */
[----:B------:R-:W-:Y:S01]  /*59a0*/  SHF.L.U32 R184, R184, 0x10, RZ ;  /* 0x00000010b8b87819 */ /* 0x000fe200000006ff */
[----:B------:R-:W-:Y:S06]  /*59b0*/  BRA `(.L_x_4204) ;  /* 0x0000000000247947 */ /* 0x000fec0003800000 */
.L_x_4203:
        /* <DEDUP_REMOVED lines=9> */
.L_x_4204:
[----:B------:R-:W-:Y:S05]  /*5a50*/  BSYNC B1 ;  /* 0x0000000000017941 */ /* 0x000fea0003800000 */
.L_x_4202:
        /* <DEDUP_REMOVED lines=16> */
.L_x_4206:
[----:B------:R-:W-:Y:S05]  /*5b60*/  BSYNC B1 ;  /* 0x0000000000017941 */ /* 0x000fea0003800000 */
.L_x_4205:
[----:B------:R-:W-:Y:S04]  /*5b70*/  BSSY B1, `(.L_x_4207) ;  /* 0x000000e000017945 */ /* 0x000fe80003800000 */
[----:B------:R-:W-:Y:S05]  /*5b80*/  @P2 BRA `(.L_x_4208) ;  /* 0x0000000000102947 */ /* 0x000fea0003800000 */
[----:B------:R-:W-:Y:S01]  /*5b90*/  HFMA2.MMA R184, -RZ, RZ, 0, 0 ;  /* 0x00000000ffb87435 */ /* 0x000fe200000001ff */
[----:B------:R-:W-:Y:S10]  /*5ba0*/  @!P4 BRA `(.L_x_4209) ;  /* 0x000000000028c947 */ /* 0x000ff40003800000 */
[----:B-----5:R-:W-:Y:S01]  /*5bb0*/  IMAD.U32 R184, R170, 0x10000, RZ ;  /* 0x00010000aab87824 */ /* 0x020fe200078e00ff */
[----:B------:R-:W-:Y:S06]  /*5bc0*/  BRA `(.L_x_4209) ;  /* 0x0000000000207947 */ /* 0x000fec0003800000 */
.L_x_4208:
        /* <DEDUP_REMOVED lines=8> */
.L_x_4209:
[----:B------:R-:W-:Y:S05]  /*5c50*/  BSYNC B1 ;  /* 0x0000000000017941 */ /* 0x000fea0003800000 */
.L_x_4207:
        /* <DEDUP_REMOVED lines=15> */
.L_x_4211:
[----:B------:R-:W-:Y:S05]  /*5d50*/  BSYNC B1 ;  /* 0x0000000000017941 */ /* 0x000fea0003800000 */
.L_x_4210:
[----:B------:R-:W-:Y:S04]  /*5d60*/  BSSY B1, `(.L_x_4212) ;  /* 0x0000010000017945 */ /* 0x000fe80003800000 */
[----:B------:R-:W-:Y:S05]  /*5d70*/  @P2 BRA `(.L_x_4213) ;  /* 0x0000000000142947 */ /* 0x000fea0003800000 */
[----:B------:R-:W-:Y:S01]  /*5d80*/  IMAD.MOV.U32 R184, RZ, RZ, RZ ;  /* 0x000000ffffb87224 */ /* 0x000fe200078e00ff */
[----:B------:R-:W-:Y:S06]  /*5d90*/  @!P4 BRA `(.L_x_4214) ;  /* 0x000000000030c947 */ /* 0x000fec0003800000 */
[----:B-----5:R-:W-:-:S04]  /*5da0*/  PRMT R184, R170, 0x7632, R184 ;  /* 0x00007632aab87816 */ /* 0x020fc800000000b8 */
[----:B------:R-:W-:Y:S01]  /*5db0*/  SHF.L.U32 R184, R184, 0x10, RZ ;  /* 0x00000010b8b87819 */ /* 0x000fe200000006ff */
[----:B------:R-:W-:Y:S06]  /*5dc0*/  BRA `(.L_x_4214) ;  /* 0x0000000000247947 */ /* 0x000fec0003800000 */
.L_x_4213:
        /* <DEDUP_REMOVED lines=9> */
.L_x_4214:
[----:B------:R-:W-:Y:S05]  /*5e60*/  BSYNC B1 ;  /* 0x0000000000017941 */ /* 0x000fea0003800000 */
.L_x_4212:
        /* <DEDUP_REMOVED lines=16> */
.L_x_4216:
[----:B------:R-:W-:Y:S05]  /*5f70*/  BSYNC B1 ;  /* 0x0000000000017941 */ /* 0x000fea0003800000 */
.L_x_4215:
[----:B------:R-:W-:Y:S04]  /*5f80*/  BSSY B1, `(.L_x_4217) ;  /* 0x000000e000017945 */ /* 0x000fe80003800000 */
[----:B------:R-:W-:Y:S05]  /*5f90*/  @P2 BRA `(.L_x_4218) ;  /* 0x0000000000102947 */ /* 0x000fea0003800000 */
[----:B------:R-:W-:Y:S01]  /*5fa0*/  HFMA2.MMA R184, -RZ, RZ, 0, 0 ;  /* 0x00000000ffb87435 */ /* 0x000fe200000001ff */
[----:B------:R-:W-:Y:S10]  /*5fb0*/  @!P4 BRA `(.L_x_4219) ;  /* 0x000000000028c947 */ /* 0x000ff40003800000 */
[----:B-----5:R-:W-:Y:S01]  /*5fc0*/  SHF.L.U32 R184, R171, 0x10, RZ ;  /* 0x00000010abb87819 */ /* 0x020fe200000006ff */
[----:B------:R-:W-:Y:S06]  /*5fd0*/  BRA `(.L_x_4219) ;  /* 0x0000000000207947 */ /* 0x000fec0003800000 */
.L_x_4218:
        /* <DEDUP_REMOVED lines=8> */
.L_x_4219:
[----:B------:R-:W-:Y:S05]  /*6060*/  BSYNC B1 ;  /* 0x0000000000017941 */ /* 0x000fea0003800000 */
.L_x_4217:
        /* <DEDUP_REMOVED lines=15> */
.L_x_4221:
[----:B------:R-:W-:Y:S05]  /*6160*/  BSYNC B1 ;  /* 0x0000000000017941 */ /* 0x000fea0003800000 */
.L_x_4220:
[----:B------:R-:W-:Y:S04]  /*6170*/  BSSY B1, `(.L_x_4222) ;  /* 0x0000010000017945 */ /* 0x000fe80003800000 */
[----:B------:R-:W-:Y:S05]  /*6180*/  @P2 BRA `(.L_x_4223) ;  /* 0x0000000000142947 */ /* 0x000fea0003800000 */
[----:B------:R-:W-:Y:S01]  /*6190*/  MOV R184, RZ ;  /* 0x000000ff00b87202 */ /* 0x000fe20000000f00 */
[----:B------:R-:W-:Y:S06]  /*61a0*/  @!P4 BRA `(.L_x_4224) ;  /* 0x000000000030c947 */ /* 0x000fec0003800000 */
[----:B-----5:R-:W-:-:S04]  /*61b0*/  PRMT R184, R171, 0x7632, R184 ;  /* 0x00007632abb87816 */ /* 0x020fc800000000b8 */
[----:B------:R-:W-:Y:S01]  /*61c0*/  SHF.L.U32 R184, R184, 0x10, RZ ;  /* 0x00000010b8b87819 */ /* 0x000fe200000006ff */
[----:B------:R-:W-:Y:S06]  /*61d0*/  BRA `(.L_x_4224) ;  /* 0x0000000000247947 */ /* 0x000fec0003800000 */
.L_x_4223:
        /* <DEDUP_REMOVED lines=9> */
.L_x_4224:
[----:B------:R-:W-:Y:S05]  /*6270*/  BSYNC B1 ;  /* 0x0000000000017941 */ /* 0x000fea0003800000 */
.L_x_4222:
        /* <DEDUP_REMOVED lines=16> */
.L_x_4226:
[----:B------:R-:W-:Y:S05]  /*6380*/  BSYNC B1 ;  /* 0x0000000000017941 */ /* 0x000fea0003800000 */
.L_x_4225:
        /* <DEDUP_REMOVED lines=8> */
.L_x_4184:
[----:B------:R-:W-:Y:S05]  /*6410*/  BSYNC B0 ;  /* 0x0000000000007941 */ /* 0x000fea0003800000 */
.L_x_4183:
[----:B012---:R-:W2:Y:S01]  /*6420*/  LDL R184, [R1+0x18] ;  /* 0x0000180001b87983 */ /* 0x007ea20000100800 */
[----:B------:R-:W-:Y:S01]  /*6430*/  BSSY B0, `(.L_x_4227) ;  /* 0x000011b000007945 */ /* 0x000fe20003800000 */
[----:B--2---:R-:W-:-:S13]  /*6440*/  ISETP.NE.AND P4, PT, R184, RZ, PT ;  /* 0x000000ffb800720c */ /* 0x004fda0003f85270 */
[----:B------:R-:W-:Y:S05]  /*6450*/  @!P4 BRA `(.L_x_4228) ;  /* 0x000000100060c947 */ /* 0x000fea0003800000 */
[----:B------:R-:W-:Y:S04]  /*6460*/  BSSY B1, `(.L_x_4229) ;  /* 0x0000005000017945 */ /* 0x000fe80003800000 */
[----:B------:R-:W-:Y:S05]  /*6470*/  @!P3 BRA `(.L_x_4230) ;  /* 0x00000000000cb947 */ /* 0x000fea0003800000 */
[----:B-----5:R-:W0:Y:S02]  /*6480*/  LDC.64 R180, c[0x0][0x220] ;  /* 0x00008800ffb47b82 */ /* 0x020e240000000a00 */
[----:B0-----:R-:W-:-:S06]  /*6490*/  IMAD.WIDE.U32 R180, R186, 0x10, R180 ;  /* 0x00000010bab47825 */ /* 0x001fcc00078e00b4 */
[----:B------:R-:W5:Y:S02]  /*64a0*/  LDG.E.128 R180, desc[UR4][R180.64] ;  /* 0x00000004b4b47981 */ /* 0x000f64000c1e1d00 */
.L_x_4230:
[----:B------:R-:W-:Y:S05]  /*64b0*/  BSYNC B1 ;  /* 0x0000000000017941 */ /* 0x000fea0003800000 */
.L_x_4229:
        /* <DEDUP_REMOVED lines=9> */
.L_x_4232:
        /* <DEDUP_REMOVED lines=11> */
.L_x_4233:
[----:B------:R-:W-:Y:S05]  /*6600*/  BSYNC B1 ;  /* 0x0000000000017941 */ /* 0x000fea0003800000 */
.L_x_4231:
        /* <DEDUP_REMOVED lines=17> */
.L_x_4235:
[----:B------:R-:W-:Y:S05]  /*6720*/  BSYNC B1 ;  /* 0x0000000000017941 */ /* 0x000fea0003800000 */
.L_x_4234:
[----:B------:R-:W-:Y:S04]  /*6730*/  BSSY B1, `(.L_x_4236) ;  /* 0x0000010000017945 */ /* 0x000fe80003800000 */
[----:B------:R-:W-:Y:S05]  /*6740*/  @P2 BRA `(.L_x_4237) ;  /* 0x0000000000142947 */ /* 0x000fea0003800000 */
[----:B------:R-:W-:Y:S01]  /*6750*/  HFMA2.MMA R184, -RZ, RZ, 0, 0 ;  /* 0x00000000ffb87435 */ /* 0x000fe200000001ff */
[----:B------:R-:W-:Y:S10]  /*6760*/  @!P4 BRA `(.L_x_4238) ;  /* 0x000000000030c947 */ /* 0x000ff40003800000 */
[----:B-----5:R-:W-:-:S04]  /*6770*/  PRMT R184, R20, 0x7632, R184 ;  /* 0x0000763214b87816 */ /* 0x020fc800000000b8 */
[----:B------:R-:W-:Y:S01]  /*6780*/  SHF.L.U32 R184, R184, 0x10, RZ ;  /* 0x00000010b8b87819 */ /* 0x000fe200000006ff */
[----:B------:R-:W-:Y:S06]  /*6790*/  BRA `(.L_x_4238) ;  /* 0x0000000000247947 */ /* 0x000fec0003800000 */
.L_x_4237:
        /* <DEDUP_REMOVED lines=9> */
.L_x_4238:
[----:B------:R-:W-:Y:S05]  /*6830*/  BSYNC B1 ;  /* 0x0000000000017941 */ /* 0x000fea0003800000 */
.L_x_4236:
        /* <DEDUP_REMOVED lines=16> */
.L_x_4240:
[----:B------:R-:W-:Y:S05]  /*6940*/  BSYNC B1 ;  /* 0x0000000000017941 */ /* 0x000fea0003800000 */
.L_x_4239:
[----:B------:R-:W-:Y:S04]  /*6950*/  BSSY B1, `(.L_x_4241) ;  /* 0x000000e000017945 */ /* 0x000fe80003800000 */
[----:B------:R-:W-:Y:S05]  /*6960*/  @P2 BRA `(.L_x_4242) ;  /* 0x0000000000102947 */ /* 0x000fea0003800000 */
[----:B------:R-:W-:Y:S01]  /*6970*/  HFMA2.MMA R184, -RZ, RZ, 0, 0 ;  /* 0x00000000ffb87435 */ /* 0x000fe200000001ff */
[----:B------:R-:W-:Y:S10]  /*6980*/  @!P4 BRA `(.L_x_4243) ;  /* 0x000000000028c947 */ /* 0x000ff40003800000 */
[----:B-----5:R-:W-:Y:S01]  /*6990*/  IMAD.U32 R184, R21, 0x10000, RZ ;  /* 0x0001000015b87824 */ /* 0x020fe200078e00ff */
[----:B------:R-:W-:Y:S06]  /*69a0*/  BRA `(.L_x_4243) ;  /* 0x0000000000207947 */ /* 0x000fec0003800000 */
.L_x_4242:
        /* <DEDUP_REMOVED lines=8> */
.L_x_4243:
[----:B------:R-:W-:Y:S05]  /*6a30*/  BSYNC B1 ;  /* 0x0000000000017941 */ /* 0x000fea0003800000 */
.L_x_4241:
        /* <DEDUP_REMOVED lines=15> */
.L_x_4245:
[----:B------:R-:W-:Y:S05]  /*6b30*/  BSYNC B1 ;  /* 0x0000000000017941 */ /* 0x000fea0003800000 */
.L_x_4244:
[----:B------:R-:W-:Y:S04]  /*6b40*/  BSSY B1, `(.L_x_4246) ;  /* 0x0000010000017945 */ /* 0x000fe80003800000 */
[----:B------:R-:W-:Y:S05]  /*6b50*/  @P2 BRA `(.L_x_4247) ;  /* 0x0000000000142947 */ /* 0x000fea0003800000 */
[----:B------:R-:W-:Y:S01]  /*6b60*/  IMAD.MOV.U32 R184, RZ, RZ, RZ ;  /* 0x000000ffffb87224 */ /* 0x000fe200078e00ff */
[----:B------:R-:W-:Y:S06]  /*6b70*/  @!P4 BRA `(.L_x_4248) ;  /* 0x000000000030c947 */ /* 0x000fec0003800000 */
[----:B-----5:R-:W-:-:S04]  /*6b80*/  PRMT R184, R21, 0x7632, R184 ;  /* 0x0000763215b87816 */ /* 0x020fc800000000b8 */
[----:B------:R-:W-:Y:S01]  /*6b90*/  SHF.L.U32 R184, R184, 0x10, RZ ;  /* 0x00000010b8b87819 */ /* 0x000fe200000006ff */
[----:B------:R-:W-:Y:S06]  /*6ba0*/  BRA `(.L_x_4248) ;  /* 0x0000000000247947 */ /* 0x000fec0003800000 */
.L_x_4247:
        /* <DEDUP_REMOVED lines=9> */
.L_x_4248:
[----:B------:R-:W-:Y:S05]  /*6c40*/  BSYNC B1 ;  /* 0x0000000000017941 */ /* 0x000fea0003800000 */
.L_x_4246:
        /* <DEDUP_REMOVED lines=16> */
.L_x_4250:
[----:B------:R-:W-:Y:S05]  /*6d50*/  BSYNC B1 ;  /* 0x0000000000017941 */ /* 0x000fea0003800000 */
.L_x_4249:
[----:B------:R-:W-:Y:S04]  /*6d60*/  BSSY B1, `(.L_x_4251) ;  /* 0x000000e000017945 */ /* 0x000fe80003800000 */
[----:B------:R-:W-:Y:S05]  /*6d70*/  @P2 BRA `(.L_x_4252) ;  /* 0x0000000000102947 */ /* 0x000fea0003800000 */
[----:B------:R-:W-:Y:S01]  /*6d80*/  HFMA2.MMA R184, -RZ, RZ, 0, 0 ;  /* 0x00000000ffb87435 */ /* 0x000fe200000001ff */
[----:B------:R-:W-:Y:S10]  /*6d90*/  @!P4 BRA `(.L_x_4253) ;  /* 0x000000000028c947 */ /* 0x000ff40003800000 */
[----:B-----5:R-:W-:Y:S01]  /*6da0*/  SHF.L.U32 R184, R22, 0x10, RZ ;  /* 0x0000001016b87819 */ /* 0x020fe200000006ff */
[----:B------:R-:W-:Y:S06]  /*6db0*/  BRA `(.L_x_4253) ;  /* 0x0000000000207947 */ /* 0x000fec0003800000 */
.L_x_4252:
        /* <DEDUP_REMOVED lines=8> */
.L_x_4253:
[----:B------:R-:W-:Y:S05]  /*6e40*/  BSYNC B1 ;  /* 0x0000000000017941 */ /* 0x000fea0003800000 */
.L_x_4251:
        /* <DEDUP_REMOVED lines=15> */
.L_x_4255:
[----:B------:R-:W-:Y:S05]  /*6f40*/  BSYNC B1 ;  /* 0x0000000000017941 */ /* 0x000fea0003800000 */
.L_x_4254:
[----:B------:R-:W-:Y:S04]  /*6f50*/  BSSY B1, `(.L_x_4256) ;  /* 0x0000010000017945 */ /* 0x000fe80003800000 */
[----:B------:R-:W-:Y:S05]  /*6f60*/  @P2 BRA `(.L_x_4257) ;  /* 0x0000000000142947 */ /* 0x000fea0003800000 */
[----:B------:R-:W-:Y:S01]  /*6f70*/  MOV R184, RZ ;  /* 0x000000ff00b87202 */ /* 0x000fe20000000f00 */
[----:B------:R-:W-:Y:S06]  /*6f80*/  @!P4 BRA `(.L_x_4258) ;  /* 0x000000000030c947 */ /* 0x000fec0003800000 */
[----:B-----5:R-:W-:-:S04]  /*6f90*/  PRMT R184, R22, 0x7632, R184 ;  /* 0x0000763216b87816 */ /* 0x020fc800000000b8 */
[----:B------:R-:W-:Y:S01]  /*6fa0*/  SHF.L.U32 R184, R184, 0x10, RZ ;  /* 0x00000010b8b87819 */ /* 0x000fe200000006ff */
[----:B------:R-:W-:Y:S06]  /*6fb0*/  BRA `(.L_x_4258) ;  /* 0x0000000000247947 */ /* 0x000fec0003800000 */
.L_x_4257:
        /* <DEDUP_REMOVED lines=9> */
.L_x_4258:
[----:B------:R-:W-:Y:S05]  /*7050*/  BSYNC B1 ;  /* 0x0000000000017941 */ /* 0x000fea0003800000 */
.L_x_4256:
        /* <DEDUP_REMOVED lines=16> */
.L_x_4260:
[----:B------:R-:W-:Y:S05]  /*7160*/  BSYNC B1 ;  /* 0x0000000000017941 */ /* 0x000fea0003800000 */
.L_x_4259:
[----:B------:R-:W-:Y:S04]  /*7170*/  BSSY B1, `(.L_x_4261) ;  /* 0x000000e000017945 */ /* 0x000fe80003800000 */
[----:B------:R-:W-:Y:S05]  /*7180*/  @P2 BRA `(.L_x_4262) ;  /* 0x0000000000102947 */ /* 0x000fea0003800000 */
[----:B------:R-:W-:Y:S01]  /*7190*/  MOV R184, RZ ;  /* 0x000000ff00b87202 */ /* 0x000fe20000000f00 */
[----:B------:R-:W-:Y:S06]  /*71a0*/  @!P4 BRA `(.L_x_4263) ;  /* 0x000000000028c947 */ /* 0x000fec0003800000 */
[----:B-----5:R-:W-:Y:S01]  /*71b0*/  IMAD.U32 R184, R23, 0x10000, RZ ;  /* 0x0001000017b87824 */ /* 0x020fe200078e00ff */
[----:B------:R-:W-:Y:S06]  /*71c0*/  BRA `(.L_x_4263) ;  /* 0x0000000000207947 */ /* 0x000fec0003800000 */
.L_x_4262:
        /* <DEDUP_REMOVED lines=8> */
.L_x_4263:
[----:B------:R-:W-:Y:S05]  /*7250*/  BSYNC B1 ;  /* 0x0000000000017941 */ /* 0x000fea0003800000 */
.L_x_4261:
        /* <DEDUP_REMOVED lines=15> */
.L_x_4265:
[----:B------:R-:W-:Y:S05]  /*7350*/  BSYNC B1 ;  /* 0x0000000000017941 */ /* 0x000fea0003800000 */
.L_x_4264:
[----:B------:R-:W-:Y:S04]  /*7360*/  BSSY B1, `(.L_x_4266) ;  /* 0x0000010000017945 */ /* 0x000fe80003800000 */
[----:B------:R-:W-:Y:S05]  /*7370*/  @P2 BRA `(.L_x_4267) ;  /* 0x0000000000142947 */ /* 0x000fea0003800000 */
[----:B------:R-:W-:Y:S01]  /*7380*/  IMAD.MOV.U32 R3, RZ, RZ, RZ ;  /* 0x000000ffff037224 */ /* 0x000fe200078e00ff */
[----:B------:R-:W-:Y:S06]  /*7390*/  @!P4 BRA `(.L_x_4268) ;  /* 0x000000000030c947 */ /* 0x000fec0003800000 */
[----:B-----5:R-:W-:-:S04]  /*73a0*/  PRMT R3, R23, 0x7632, R3 ;  /* 0x0000763217037816 */ /* 0x020fc80000000003 */
[----:B------:R-:W-:Y:S01]  /*73b0*/  SHF.L.U32 R3, R3, 0x10, RZ ;  /* 0x0000001003037819 */ /* 0x000fe200000006ff */
[----:B------:R-:W-:Y:S06]  /*73c0*/  BRA `(.L_x_4268) ;  /* 0x0000000000247947 */ /* 0x000fec0003800000 */
.L_x_4267:
[----:B------:R-:W0:Y:S02]  /*73d0*/  LDC.U8 R184, c[0x0][0x2a0] ;  /* 0x0000a800ffb87b82 */ /* 0x000e240000000000 */
[----:B0-----:R-:W-:-:S04]  /*73e0*/  ISETP.NE.AND P2, PT, R184, RZ, PT ;  /* 0x000000ffb800720c */ /* 0x001fc80003f45270 */
[----:B------:R-:W-:-:S05]  /*73f0*/  FSEL R2, R2, RZ, !P2 ;  /* 0x000000ff02027208 */ /* 0x000fca0005000000 */
[----:B------:R-:W-:-:S04]  /*7400*/  FFMA.FTZ R2, R217, R187, R2 ;  /* 0x000000bbd9027223 */ /* 0x000fc80000010002 */
[----:B------:R-:W-:-:S04]  /*7410*/  FADD.FTZ R2, R218, -R2 ;  /* 0x80000002da027221 */ /* 0x000fc80000010000 */
[----:B------:R-:W-:Y:S01]  /*7420*/  FMUL.FTZ R3, R3, R2 ;  /* 0x0000000203037220 */ /* 0x000fe20000410000 */
[----:B-----5:R-:W-:-:S04]  /*7430*/  @P4 PRMT R2, R23, 0x7632, R2 ;  /* 0x0000763217024816 */ /* 0x020fc80000000002 */
[----:B------:R-:W-:-:S05]  /*7440*/  @P4 SHF.L.U32 R2, R2, 0x10, RZ ;  /* 0x0000001002024819 */ /* 0x000fca00000006ff */
[----:B------:R-:W-:-:S07]  /*7450*/  @P4 FADD.FTZ R3, R3, R2 ;  /* 0x0000000203034221 */ /* 0x000fce0000010000 */
.L_x_4268:
[----:B------:R-:W-:Y:S05]  /*7460*/  BSYNC B1 ;  /* 0x0000000000017941 */ /* 0x000fea0003800000 */
.L_x_4266:
        /* <DEDUP_REMOVED lines=16> */
.L_x_4270:
[----:B------:R-:W-:Y:S05]  /*7570*/  BSYNC B1 ;  /* 0x0000000000017941 */ /* 0x000fea0003800000 */
.L_x_4269:
[----:B------:R-:W0:Y:S02]  /*7580*/  @P5 LDC.64 R2, c[0x0][0x308] ;  /* 0x0000c200ff025b82 */ /* 0x000e240000000a00 */
[----:B0-----:R-:W-:-:S05]  /*7590*/  @P5 IMAD.WIDE.U32 R2, R7, 0x10, R2 ;  /* 0x0000001007025825 */ /* 0x001fca00078e0002 */
[----:B------:R0:W-:Y:S02]  /*75a0*/  @P5 STG.E.128 desc[UR4][R2.64], R172 ;  /* 0x000000ac02005986 */ /* 0x0001e4000c101d04 */
[----:B0-----:R-:W0:Y:S02]  /*75b0*/  @P3 LDC.64 R2, c[0x0][0x2f8] ;  /* 0x0000be00ff023b82 */ /* 0x001e240000000a00 */
[----:B0-----:R-:W-:-:S05]  /*75c0*/  @P3 IMAD.WIDE.U32 R2, R186, 0x10, R2 ;  /* 0x00000010ba023825 */ /* 0x001fca00078e0002 */
[----:B------:R0:W-:Y:S02]  /*75d0*/  @P3 STG.E.128 desc[UR4][R2.64], R176 ;  /* 0x000000b002003986 */ /* 0x0001e4000c101d04 */
.L_x_4228:
[----:B------:R-:W-:Y:S05]  /*75e0*/  BSYNC B0 ;  /* 0x0000000000007941 */ /* 0x000fea0003800000 */
.L_x_4227:
[----:B------:R-:W-:Y:S02]  /*75f0*/  ISETP.NE.AND P3, PT, R215, RZ, PT ;  /* 0x000000ffd700720c */ /* 0x000fe40003f65270 */
[----:B------:R-:W-:Y:S02]  /*7600*/  IADD3 R4, R4, UR14, RZ ;  /* 0x0000000e04047c10 */ /* 0x000fe4000fffe0ff */
[----:B0-----:R-:W-:Y:S02]  /*7610*/  SEL R2, RZ, 0x1, P3 ;  /* 0x00000001ff027807 */ /* 0x001fe40001800000 */
[----:B------:R-:W-:-:S03]  /*7620*/  ISETP.GE.AND P2, PT, R4, UR15, PT ;  /* 0x0000000f04007c0c */ /* 0x000fc6000bf46270 */
[----:B------:R1:W-:Y:S10]  /*7630*/  STL.S16 [R1+0x20], R2 ;  /* 0x0000200201007387 */ /* 0x0003f40000100600 */
[----:B-1----:R-:W-:Y:S05]  /*7640*/  @!P2 BRA `(.L_x_4271) ;  /* 0xffffff9000a0a947 */ /* 0x002fea000383ffff */
.L_x_4078:
[----:B------:R-:W2:Y:S01]  /*7650*/  LDL.LU R2, [R1+0x1c] ;  /* 0x00001c0001027983 */ /* 0x000ea20000300800 */
[----:B------:R-:W0:Y:S01]  /*7660*/  S2UR UR11, SR_CTAID.X ;  /* 0x00000000000b79c3 */ /* 0x000e220000002500 */
[----:B------:R-:W-:Y:S01]  /*7670*/  BSSY B0, `(.L_x_4272) ;  /* 0x0000014000007945 */ /* 0x000fe20003800000 */
[----:B------:R-:W0:Y:S02]  /*7680*/  S2R R0, SR_TID.X ;  /* 0x0000000000007919 */ /* 0x000e240000002100 */
[----:B0-----:R-:W-:-:S05]  /*7690*/  LEA.HI R3, R0, UR11, RZ, 0x18 ;  /* 0x0000000b00037c11 */ /* 0x001fca000f8fc0ff */
[----:B------:R-:W-:-:S05]  /*76a0*/  IMAD R6, R3, R6, RZ ;  /* 0x0000000603067224 */ /* 0x000fca00078e02ff */
[----:B------:R-:W-:Y:S02]  /*76b0*/  LEA.HI R9, R6, R5, RZ, 0x1d ;  /* 0x0000000506097211 */ /* 0x000fe400078fe8ff */
[----:B--2---:R-:W-:-:S13]  /*76c0*/  ISETP.NE.AND P2, PT, R2, RZ, PT ;  /* 0x000000ff0200720c */ /* 0x004fda0003f45270 */
[----:B------:R-:W-:Y:S05]  /*76d0*/  @!P2 BRA `(.L_x_4273) ;  /* 0x000000000034a947 */ /* 0x000fea0003800000 */
        /* <DEDUP_REMOVED lines=13> */
.L_x_4273:
[----:B------:R-:W-:Y:S05]  /*77b0*/  BSYNC B0 ;  /* 0x0000000000007941 */ /* 0x000fea0003800000 */
.L_x_4272:
        /* <DEDUP_REMOVED lines=15> */
.L_x_4275:
[----:B------:R-:W-:Y:S05]  /*78b0*/  BSYNC B0 ;  /* 0x0000000000007941 */ /* 0x000fea0003800000 */
.L_x_4274:
[----:B------:R-:W-:Y:S04]  /*78c0*/  BSSY B0, `(.L_x_4276) ;  /* 0x000000f000007945 */ /* 0x000fe80003800000 */
[----:B------:R-:W-:Y:S05]  /*78d0*/  @!P1 BRA `(.L_x_4277) ;  /* 0x0000000000349947 */ /* 0x000fea0003800000 */
[----:B0--3--:R-:W0:Y:S08]  /*78e0*/  LDC.64 R2, c[0x0][0x2d0] ;  /* 0x0000b400ff027b82 */ /* 0x009e300000000a00 */
        /* <DEDUP_REMOVED lines=12> */
.L_x_4277:
[----:B------:R-:W-:Y:S05]  /*79b0*/  BSYNC B0 ;  /* 0x0000000000007941 */ /* 0x000fea0003800000 */
.L_x_4276:
[----:B------:R-:W2:Y:S02]  /*79c0*/  LDL.LU R0, [R1+0x18] ;  /* 0x0000180001007983 */ /* 0x000ea40000300800 */
[----:B--2---:R-:W-:-:S13]  /*79d0*/  ISETP.NE.AND P0, PT, R0, RZ, PT ;  /* 0x000000ff0000720c */ /* 0x004fda0003f05270 */
[----:B------:R-:W-:Y:S05]  /*79e0*/  @!P0 EXIT ;  /* 0x000000000000894d */ /* 0x000fea0003800000 */
[----:B0--34-:R-:W0:Y:S08]  /*79f0*/  LDC.64 R2, c[0x0][0x2d0] ;  /* 0x0000b400ff027b82 */ /* 0x019e300000000a00 */
[----:B------:R-:W1:Y:S08]  /*7a00*/  LDC.64 R4, c[0x0][0x2d8] ;  /* 0x0000b600ff047b82 */ /* 0x000e700000000a00 */
[----:B------:R-:W2:Y:S01]  /*7a10*/  LDC.64 R6, c[0x0][0x2f0] ;  /* 0x0000bc00ff067b82 */ /* 0x000ea20000000a00 */
[----:B0-----:R-:W-:-:S05]  /*7a20*/  IMAD.WIDE.U32 R2, R9, 0x20, R2 ;  /* 0x0000002009027825 */ /* 0x001fca00078e0002 */
[----:B------:R-:W-:Y:S01]  /*7a30*/  STG.E.128 desc[UR4][R2.64], R88 ;  /* 0x0000005802007986 */ /* 0x000fe2000c101d04 */
[----:B-1----:R-:W-:-:S03]  /*7a40*/  IMAD.WIDE.U32 R4, R9, 0x20, R4 ;  /* 0x0000002009047825 */ /* 0x002fc600078e0004 */
[----:B------:R-:W-:Y:S04]  /*7a50*/  STG.E.128 desc[UR4][R2.64+0x10], R92 ;  /* 0x0000105c02007986 */ /* 0x000fe8000c101d04 */
[----:B------:R-:W-:Y:S01]  /*7a60*/  STG.E.128 desc[UR4][R4.64], R120 ;  /* 0x0000007804007986 */ /* 0x000fe2000c101d04 */
[----:B--2---:R-:W-:-:S03]  /*7a70*/  IMAD.WIDE.U32 R6, R9, 0x20, R6 ;  /* 0x0000002009067825 */ /* 0x004fc600078e0006 */
[----:B------:R-:W-:Y:S04]  /*7a80*/  STG.E.128 desc[UR4][R4.64+0x10], R124 ;  /* 0x0000107c04007986 */ /* 0x000fe8000c101d04 */
[----:B------:R-:W-:Y:S04]  /*7a90*/  STG.E.128 desc[UR4][R6.64], R152 ;  /* 0x0000009806007986 */ /* 0x000fe8000c101d04 */
[----:B------:R-:W-:Y:S01]  /*7aa0*/  STG.E.128 desc[UR4][R6.64+0x10], R156 ;  /* 0x0000109c06007986 */ /* 0x000fe2000c101d04 */
[----:B------:R-:W-:Y:S05]  /*7ab0*/  EXIT ;  /* 0x000000000000794d */ /* 0x000fea0003800000 */
.L_x_4094:
[----:B------:R-:W-:Y:S01]  /*7ac0*/  HFMA2.MMA R184, -RZ, RZ, 0, 9.5367431640625e-07 ;  /* 0x00000010ffb87435 */ /* 0x000fe200000001ff */
[----:B------:R-:W-:Y:S01]  /*7ad0*/  MOV R188, R225 ;  /* 0x000000e100bc7202 */ /* 0x000fe20000000f00 */
[----:B------:R-:W-:Y:S01]  /*7ae0*/  IMAD.MOV.U32 R187, RZ, RZ, -0x1 ;  /* 0xffffffffffbb7424 */ /* 0x000fe200078e00ff */
[----:B------:R-:W-:-:S08]  /*7af0*/  MOV R185, 0x1f ;  /* 0x0000001f00b97802 */ /* 0x000fd00000000f00 */
[----:B-----5:R-:W-:Y:S05]  /*7b00*/  WARPSYNC.COLLECTIVE R187, `(.L_x_4278) ;  /* 0x00000000bb087348 */ /* 0x020fea0003c00000 */
[----:B------:R0:W1:Y:S02]  /*7b10*/  SHFL.DOWN P5, R191, R188, R184, R185 ;  /* 0x080000b8bcbf7389 */ /* 0x00006400000a00b9 */
[----:B01---5:R-:W-:Y:S01]  /*7b20*/  ENDCOLLECTIVE ;  /* 0x000000000000791b */ /* 0x023fe20003800000 */
.L_x_4278:
[----:B------:R-:W-:Y:S02]  /*7b30*/  MOV R188, R227 ;  /* 0x000000e300bc7202 */ /* 0x000fe40000000f00 */
[----:B------:R-:W-:-:S05]  /*7b40*/  MOV R184, R191 ;  /* 0x000000bf00b87202 */ /* 0x000fca0000000f00 */
[----:B------:R-:W-:Y:S01]  /*7b50*/  FADD.FTZ R189, R184, R225 ;  /* 0x000000e1b8bd7221 */ /* 0x000fe20000010000 */
[----:B------:R-:W-:-:S11]  /*7b60*/  HFMA2.MMA R184, -RZ, RZ, 0, 9.5367431640625e-07 ;  /* 0x00000010ffb87435 */ /* 0x000fd600000001ff */
[----:B------:R-:W-:Y:S05]  /*7b70*/  WARPSYNC.COLLECTIVE R187, `(.L_x_4279) ;  /* 0x00000000bb087348 */ /* 0x000fea0003c00000 */
[----:B------:R0:W1:Y:S02]  /*7b80*/  SHFL.DOWN P5, R191, R188, R184, R185 ;  /* 0x080000b8bcbf7389 */ /* 0x00006400000a00b9 */
[----:B01----:R-:W-:Y:S01]  /*7b90*/  ENDCOLLECTIVE ;  /* 0x000000000000791b */ /* 0x003fe20003800000 */
.L_x_4279:
[----:B------:R-:W-:Y:S01]  /*7ba0*/  MOV R188, R189 ;  /* 0x000000bd00bc7202 */ /* 0x000fe20000000f00 */
[----:B------:R-:W-:-:S04]  /*7bb0*/  IMAD.MOV.U32 R184, RZ, RZ, R191 ;  /* 0x000000ffffb87224 */ /* 0x000fc800078e00bf */
[----:B------:R-:W-:Y:S01]  /*7bc0*/  FADD.FTZ R190, R184, R227 ;  /* 0x000000e3b8be7221 */ /* 0x000fe20000010000 */
[----:B------:R-:W-:-:S11]  /*7bd0*/  HFMA2.MMA R184, -RZ, RZ, 0, 4.76837158203125e-07 ;  /* 0x00000008ffb87435 */ /* 0x000fd600000001ff */
[----:B------:R-:W-:Y:S05]  /*7be0*/  WARPSYNC.COLLECTIVE R187, `(.L_x_4280) ;  /* 0x00000000bb087348 */ /* 0x000fea0003c00000 */
[----:B------:R0:W1:Y:S02]  /*7bf0*/  SHFL.DOWN P5, R191, R188, R184, R185 ;  /* 0x080000b8bcbf7389 */ /* 0x00006400000a00b9 */
[----:B01----:R-:W-:Y:S01]  /*7c00*/  ENDCOLLECTIVE ;  /* 0x000000000000791b */ /* 0x003fe20003800000 */
.L_x_4280:
[----:B------:R-:W-:Y:S01]  /*7c10*/  IMAD.MOV.U32 R188, RZ, RZ, R190 ;  /* 0x000000ffffbc7224 */ /* 0x000fe200078e00be */
[----:B------:R-:W-:-:S05]  /*7c20*/  MOV R184, R191 ;  /* 0x000000bf00b87202 */ /* 0x000fca0000000f00 */
[----:B------:R-:W-:Y:S01]  /*7c30*/  FADD.FTZ R189, R189, R184 ;  /* 0x000000b8bdbd7221 */ /* 0x000fe20000010000 */
[----:B------:R-:W-:-:S11]  /*7c40*/  HFMA2.MMA R184, -RZ, RZ, 0, 4.76837158203125e-07 ;  /* 0x00000008ffb87435 */ /* 0x000fd600000001ff */
[----:B------:R-:W-:Y:S05]  /*7c50*/  WARPSYNC.COLLECTIVE R187, `(.L_x_4281) ;  /* 0x00000000bb087348 */ /* 0x000fea0003c00000 */
[----:B------:R0:W1:Y:S02]  /*7c60*/  SHFL.DOWN P5, R191, R188, R184, R185 ;  /* 0x080000b8bcbf7389 */ /* 0x00006400000a00b9 */
[----:B01----:R-:W-:Y:S01]  /*7c70*/  ENDCOLLECTIVE ;  /* 0x000000000000791b */ /* 0x003fe20003800000 */
.L_x_4281:
[----:B------:R-:W-:Y:S02]  /*7c80*/  MOV R188, R189 ;  /* 0x000000bd00bc7202 */ /* 0x000fe40000000f00 */
[----:B------:R-:W-:-:S05]  /*7c90*/  MOV R184, R191 ;  /* 0x000000bf00b87202 */ /* 0x000fca0000000f00 */
[----:B------:R-:W-:Y:S01]  /*7ca0*/  FADD.FTZ R190, R190, R184 ;  /* 0x000000b8bebe7221 */ /* 0x000fe20000010000 */
[----:B------:R-:W-:-:S07]  /*7cb0*/  IMAD.MOV.U32 R184, RZ, RZ, 0x4 ;  /* 0x00000004ffb87424 */ /* 0x000fce00078e00ff */
[----:B------:R-:W-:Y:S05]  /*7cc0*/  WARPSYNC.COLLECTIVE R187, `(.L_x_4282) ;  /* 0x00000000bb087348 */ /* 0x000fea0003c00000 */
[----:B------:R0:W1:Y:S02]  /*7cd0*/  SHFL.DOWN P5, R191, R188, R184, R185 ;  /* 0x080000b8bcbf7389 */ /* 0x00006400000a00b9 */
[----:B01----:R-:W-:Y:S01]  /*7ce0*/  ENDCOLLECTIVE ;  /* 0x000000000000791b */ /* 0x003fe20003800000 */
.L_x_4282:
[----:B------:R-:W-:Y:S02]  /*7cf0*/  MOV R188, R190 ;  /* 0x000000be00bc7202 */ /* 0x000fe40000000f00 */
[----:B------:R-:W-:-:S05]  /*7d00*/  MOV R184, R191 ;  /* 0x000000bf00b87202 */ /* 0x000fca0000000f00 */
[----:B------:R-:W-:Y:S01]  /*7d10*/  FADD.FTZ R189, R189, R184 ;  /* 0x000000b8bdbd7221 */ /* 0x000fe20000010000 */
[----:B------:R-:W-:-:S11]  /*7d20*/  HFMA2.MMA R184, -RZ, RZ, 0, 2.384185791015625e-07 ;  /* 0x00000004ffb87435 */ /* 0x000fd600000001ff */
[----:B------:R-:W-:Y:S05]  /*7d30*/  WARPSYNC.COLLECTIVE R187, `(.L_x_4283) ;  /* 0x00000000bb087348 */ /* 0x000fea0003c00000 */
[----:B------:R0:W1:Y:S02]  /*7d40*/  SHFL.DOWN P5, R191, R188, R184, R185 ;  /* 0x080000b8bcbf7389 */ /* 0x00006400000a00b9 */
[----:B01----:R-:W-:Y:S01]  /*7d50*/  ENDCOLLECTIVE ;  /* 0x000000000000791b */ /* 0x003fe20003800000 */
.L_x_4283:
[----:B------:R-:W-:Y:S01]  /*7d60*/  MOV R188, R189 ;  /* 0x000000bd00bc7202 */ /* 0x000fe20000000f00 */
[----:B------:R-:W-:-:S04]  /*7d70*/  IMAD.MOV.U32 R184, RZ, RZ, R191 ;  /* 0x000000ffffb87224 */ /* 0x000fc800078e00bf */
[----:B------:R-:W-:Y:S01]  /*7d80*/  FADD.FTZ R214, R190, R184 ;  /* 0x000000b8bed67221 */ /* 0x000fe20000010000 */
[----:B------:R-:W-:-:S11]  /*7d90*/  HFMA2.MMA R184, -RZ, RZ, 0, 1.1920928955078125e-07 ;  /* 0x00000002ffb87435 */ /* 0x000fd600000001ff */
[----:B------:R-:W-:Y:S05]  /*7da0*/  WARPSYNC.COLLECTIVE R187, `(.L_x_4284) ;  /* 0x00000000bb087348 */ /* 0x000fea0003c00000 */
[----:B------:R0:W1:Y:S02]  /*7db0*/  SHFL.DOWN P5, R191, R188, R184, R185 ;  /* 0x080000b8bcbf7389 */ /* 0x00006400000a00b9 */
[----:B01----:R-:W-:Y:S01]  /*7dc0*/  ENDCOLLECTIVE ;  /* 0x000000000000791b */ /* 0x003fe20003800000 */
.L_x_4284:
[----:B------:R-:W-:Y:S01]  /*7dd0*/  IMAD.MOV.U32 R188, RZ, RZ, R214 ;  /* 0x000000ffffbc7224 */ /* 0x000fe200078e00d6 */
[----:B------:R-:W-:-:S05]  /*7de0*/  MOV R184, R191 ;  /* 0x000000bf00b87202 */ /* 0x000fca0000000f00 */
[----:B------:R-:W-:Y:S01]  /*7df0*/  FADD.FTZ R190, R189, R184 ;  /* 0x000000b8bdbe7221 */ /* 0x000fe20000010000 */
[----:B------:R-:W-:-:S11]  /*7e00*/  HFMA2.MMA R184, -RZ, RZ, 0, 1.1920928955078125e-07 ;  /* 0x00000002ffb87435 */ /* 0x000fd600000001ff */
[----:B------:R-:W-:Y:S05]  /*7e10*/  WARPSYNC.COLLECTIVE R187, `(.L_x_4285) ;  /* 0x00000000bb087348 */ /* 0x000fea0003c00000 */
[----:B------:R0:W1:Y:S02]  /*7e20*/  SHFL.DOWN P5, R191, R188, R184, R185 ;  /* 0x080000b8bcbf7389 */ /* 0x00006400000a00b9 */
[----:B01----:R-:W-:Y:S01]  /*7e30*/  ENDCOLLECTIVE ;  /* 0x000000000000791b */ /* 0x003fe20003800000 */
.L_x_4285:
[----:B------:R-:W-:Y:S02]  /*7e40*/  MOV R188, R190 ;  /* 0x000000be00bc7202 */ /* 0x000fe40000000f00 */
[----:B------:R-:W-:-:S05]  /*7e50*/  MOV R184, R191 ;  /* 0x000000bf00b87202 */ /* 0x000fca0000000f00 */
[----:B------:R-:W-:Y:S01]  /*7e60*/  FADD.FTZ R189, R214, R184 ;  /* 0x000000b8d6bd7221 */ /* 0x000fe20000010000 */
[----:B------:R-:W-:-:S07]  /*7e70*/  IMAD.MOV.U32 R184, RZ, RZ, 0x1 ;  /* 0x00000001ffb87424 */ /* 0x000fce00078e00ff */
[----:B------:R-:W-:Y:S05]  /*7e80*/  WARPSYNC.COLLECTIVE R187, `(.L_x_4286) ;  /* 0x00000000bb087348 */ /* 0x000fea0003c00000 */
[----:B------:R0:W1:Y:S02]  /*7e90*/  SHFL.DOWN P5, R191, R188, R184, R185 ;  /* 0x080000b8bcbf7389 */ /* 0x00006400000a00b9 */
[----:B01----:R-:W-:Y:S01]  /*7ea0*/  ENDCOLLECTIVE ;  /* 0x000000000000791b */ /* 0x003fe20003800000 */
.L_x_4286:
[----:B------:R-:W-:Y:S02]  /*7eb0*/  MOV R188, R189 ;  /* 0x000000bd00bc7202 */ /* 0x000fe40000000f00 */
[----:B------:R-:W-:-:S07]  /*7ec0*/  MOV R214, R191 ;  /* 0x000000bf00d67202 */ /* 0x000fce0000000f00 */
[----:B------:R-:W-:Y:S05]  /*7ed0*/  WARPSYNC.COLLECTIVE R187, `(.L_x_4287) ;  /* 0x00000000bb087348 */ /* 0x000fea0003c00000 */
[----:B------:R0:W1:Y:S02]  /*7ee0*/  SHFL.DOWN P5, R191, R188, R184, R185 ;  /* 0x080000b8bcbf7389 */ /* 0x00006400000a00b9 */
[----:B01----:R-:W-:Y:S01]  /*7ef0*/  ENDCOLLECTIVE ;  /* 0x000000000000791b */ /* 0x003fe20003800000 */
.L_x_4287:
[----:B------:R-:W-:Y:S01]  /*7f00*/  MOV R185, R191 ;  /* 0x000000bf00b97202 */ /* 0x000fe20000000f00 */
[----:B------:R-:W-:Y:S06]  /*7f10*/  BRA `(.L_x_4288) ;  /* 0xffffffa800e07947 */ /* 0x000fec000383ffff */
.L_x_4289:
        /* <DEDUP_REMOVED lines=14> */
.L_x_13917:


//--------------------- .text._ZN10layer_norm22ln_bwd_finalize_kernelINS_22Kernel_traits_finalizeILj8192Ef13__nv_bfloat16S2_S2_fjLb1ELj1024ELj4ENS_18Kernel_traits_baseILj8192EfS2_S2_S2_fjLj1024EEEEELb1ELb1EEEvNS_9BwdParamsE --------------------------
	.section	.text._ZN10layer_norm22ln_bwd_finalize_kernelINS_22Kernel_traits_finalizeILj8192Ef13__nv_bfloat16S2_S2_fjLb1ELj1024ELj4ENS_18Kernel_traits_baseILj8192EfS2_S2_S2_fjLj1024EEEEELb1ELb1EEEvNS_9BwdParamsE,"ax",@progbits
	.align	128
        .global         _ZN10layer_norm22ln_bwd_finalize_kernelINS_22Kernel_traits_finalizeILj8192Ef13__nv_bfloat16S2_S2_fjLb1ELj1024ELj4ENS_18Kernel_traits_baseILj8192EfS2_S2_S2_fjLj1024EEEEELb1ELb1EEEvNS_9BwdParamsE
        .type           _ZN10layer_norm22ln_bwd_finalize_kernelINS_22Kernel_traits_finalizeILj8192Ef13__nv_bfloat16S2_S2_fjLb1ELj1024ELj4ENS_18Kernel_traits_baseILj8192EfS2_S2_S2_fjLj1024EEEEELb1ELb1EEEvNS_9BwdParamsE,@function
        .size           _ZN10layer_norm22ln_bwd_finalize_kernelINS_22Kernel_traits_finalizeILj8192Ef13__nv_bfloat16S2_S2_fjLb1ELj1024ELj4ENS_18Kernel_traits_baseILj8192EfS2_S2_S2_fjLj1024EEEEELb1ELb1EEEvNS_9BwdParamsE,(.L_x_13918 - _ZN10layer_norm22ln_bwd_finalize_kernelINS_22Kernel_traits_finalizeILj8192Ef13__nv_bfloat16S2_S2_fjLb1ELj1024ELj4ENS_18Kernel_traits_baseILj8192EfS2_S2_S2_fjLj1024EEEEELb1ELb1EEEvNS_9BwdParamsE)
        .other          _ZN10layer_norm22ln_bwd_finalize_kernelINS_22Kernel_traits_finalizeILj8192Ef13__nv_bfloat16S2_S2_fjLb1ELj1024ELj4ENS_18Kernel_traits_baseILj8192EfS2_S2_S2_fjLj1024EEEEELb1ELb1EEEvNS_9BwdParamsE,@"STO_CUDA_ENTRY STV_DEFAULT"
_ZN10layer_norm22ln_bwd_finalize_kernelINS_22Kernel_traits_finalizeILj8192Ef13__nv_bfloat16S2_S2_fjLb1ELj1024ELj4ENS_18Kernel_traits_baseILj8192EfS2_S2_S2_fjLj1024EEEEELb1ELb1EEEvNS_9BwdParamsE:
.text._ZN10layer_norm22ln_bwd_finalize_kernelINS_22Kernel_traits_finalizeILj8192Ef13__nv_bfloat16S2_S2_fjLb1ELj1024ELj4ENS_18Kernel_traits_baseILj8192EfS2_S2_S2_fjLj1024EEEEELb1ELb1EEEvNS_9BwdParamsE:
        /* <DEDUP_REMOVED lines=25> */
.L_x_4301:
        /* <DEDUP_REMOVED lines=20> */
[CC--:B------:R-:W-:Y:S02]  /*02d0*/  ISETP.GE.U32.AND P1, PT, R21.reuse, R8.reuse, PT ;  /* 0x000000081500720c */ /* 0x0c0fe40003f26070 */
[----:B------:R-:W-:-:S04]  /*02e0*/  IADD3 R9, -R21, R8, RZ ;  /* 0x0000000815097210 */ /* 0x000fc80007ffe1ff */
        /* <DEDUP_REMOVED lines=9> */
[----:B------:R-:W-:Y:S01]  /*0380*/  PLOP3.LUT P2, PT, PT, PT, PT, 0x8, 0x0 ;  /* 0x000000000000781c */ /* 0x000fe20003f4e170 */
[----:B------:R-:W-:-:S12]  /*0390*/  VIADD R9, R8, 0xffffffa0 ;  /* 0xffffffa008097836 */ /* 0x000fd80000000000 */
.L_x_4294:
        /* <DEDUP_REMOVED lines=49> */
.L_x_4293:
[----:B------:R-:W-:Y:S05]  /*06b0*/  BSYNC B1 ;  /* 0x0000000000017941 */ /* 0x000fea0003800000 */
.L_x_4292:
        /* <DEDUP_REMOVED lines=32> */
.L_x_4296:
[----:B------:R-:W-:Y:S05]  /*08c0*/  BSYNC B1 ;  /* 0x0000000000017941 */ /* 0x000fea0003800000 */
.L_x_4295:
        /* <DEDUP_REMOVED lines=16> */
.L_x_4291:
[----:B------:R-:W-:Y:S05]  /*09d0*/  BSYNC B0 ;  /* 0x0000000000007941 */ /* 0x000fea0003800000 */
.L_x_4290:
        /* <DEDUP_REMOVED lines=40> */
.L_x_4317:
        /* <DEDUP_REMOVED lines=8> */
.L_x_4297:
        /* <DEDUP_REMOVED lines=8> */
[----:B------:R-:W4:Y:S03]  /*0d60*/  LDC.64 R18, c[0x0][0x310] ;  /* 0x0000c400ff127b82 */ /* 0x000f260000000a00 */
[----:B01----:R-:W0:Y:S04]  /*0d70*/  LDS.64 R10, [R20+UR4+0x3080] ;  /* 0x00308004140a7984 */ /* 0x003e280008000a00 */
[----:B------:R-:W1:Y:S01]  /*0d80*/  LDS.64 R8, [R20+UR4+0x3100] ;  /* 0x0031000414087984 */ /* 0x000e620008000a00 */
[----:B------:R-:W5:Y:S01]  /*0d90*/  LDC.64 R14, c[0x0][0x330] ;  /* 0x0000cc00ff0e7b82 */ /* 0x000f620000000a00 */
[----:B--2---:R-:W-:-:S04]  /*0da0*/  IMAD.WIDE.U32 R16, R5, 0x8, R16 ;  /* 0x0000000805107825 */ /* 0x004fc800078e0010 */
[----:B----4-:R-:W-:-:S04]  /*0db0*/  IMAD.WIDE.U32 R18, R5, 0x8, R18 ;  /* 0x0000000805127825 */ /* 0x010fc800078e0012 */
[----:B-----5:R-:W-:Y:S01]  /*0dc0*/  IMAD.WIDE.U32 R14, R5, 0x8, R14 ;  /* 0x00000008050e7825 */ /* 0x020fe200078e000e */
[----:B---3--:R3:W-:Y:S04]  /*0dd0*/  STG.E.64 desc[UR6][R16.64], R12 ;  /* 0x0000000c10007986 */ /* 0x0087e8000c101b06 */
[----:B0-----:R3:W-:Y:S04]  /*0de0*/  STG.E.64 desc[UR6][R18.64], R10 ;  /* 0x0000000a12007986 */ /* 0x0017e8000c101b06 */
[----:B-1----:R3:W-:Y:S02]  /*0df0*/  STG.E.64 desc[UR6][R14.64], R8 ;  /* 0x000000080e007986 */ /* 0x0027e4000c101b06 */
.L_x_4300:
[----:B------:R-:W-:Y:S05]  /*0e00*/  BSYNC B0 ;  /* 0x0000000000007941 */ /* 0x000fea0003800000 */
.L_x_4299:
[C---:B------:R-:W-:Y:S01]  /*0e10*/  ISETP.GT.U32.AND P1, PT, R4.reuse, -0x2001, PT ;  /* 0xffffdfff0400780c */ /* 0x040fe20003f24070 */
[----:B------:R-:W-:Y:S01]  /*0e20*/  VIADD R4, R4, 0x2000 ;  /* 0x0000200004047836 */ /* 0x000fe20000000000 */
[----:B------:R-:W-:-:S11]  /*0e30*/  IADD3 R5, R5, 0x1000, RZ ;  /* 0x0000100005057810 */ /* 0x000fd60007ffe0ff */
[----:B------:R-:W-:Y:S05]  /*0e40*/  @P1 BRA `(.L_x_4301) ;  /* 0xfffffff000d01947 */ /* 0x000fea000383ffff */
[----:B------:R-:W-:Y:S05]  /*0e50*/  EXIT ;  /* 0x000000000000794d */ /* 0x000fea0003800000 */
.L_x_4298:
[----:B------:R-:W-:Y:S01]  /*0e60*/  HFMA2.MMA R22, -RZ, RZ, 0, 5.9604644775390625e-08 ;  /* 0x00000001ff167435 */ /* 0x000fe200000001ff */
[----:B---3--:R-:W-:Y:S02]  /*0e70*/  MOV R23, R8 ;  /* 0x0000000800177202 */ /* 0x008fe40000000f00 */
[----:B------:R-:W-:Y:S02]  /*0e80*/  MOV R25, 0x1f ;  /* 0x0000001f00197802 */ /* 0x000fe40000000f00 */
[----:B------:R-:W-:-:S07]  /*0e90*/  MOV R20, 0xffffffff ;  /* 0xffffffff00147802 */ /* 0x000fce0000000f00 */
[----:B012---:R-:W-:Y:S05]  /*0ea0*/  WARPSYNC.COLLECTIVE R20, `(.L_x_4302) ;  /* 0x0000000014087348 */ /* 0x007fea0003c00000 */
[----:B------:R3:W4:Y:S02]  /*0eb0*/  SHFL.BFLY P2, R21, R23, R22, R25 ;  /* 0x0c00001617157389 */ /* 0x0007240000040019 */
[----:B01234-:R-:W-:Y:S01]  /*0ec0*/  ENDCOLLECTIVE ;  /* 0x000000000000791b */ /* 0x01ffe20003800000 */
.L_x_4302:
[----:B------:R-:W-:Y:S01]  /*0ed0*/  HFMA2.MMA R22, -RZ, RZ, 0, 1.1920928955078125e-07 ;  /* 0x00000002ff167435 */ /* 0x000fe200000001ff */
[----:B------:R-:W-:-:S05]  /*0ee0*/  MOV R9, R21 ;  /* 0x0000001500097202 */ /* 0x000fca0000000f00 */
[----:B------:R-:W-:-:S05]  /*0ef0*/  FADD.FTZ R9, R8, R9 ;  /* 0x0000000908097221 */ /* 0x000fca0000010000 */
[----:B------:R-:W-:-:S07]  /*0f00*/  MOV R23, R9 ;  /* 0x0000000900177202 */ /* 0x000fce0000000f00 */
[----:B------:R-:W-:Y:S05]  /*0f10*/  WARPSYNC.COLLECTIVE R20, `(.L_x_4303) ;  /* 0x0000000014087348 */ /* 0x000fea0003c00000 */
[----:B------:R0:W1:Y:S02]  /*0f20*/  SHFL.BFLY P2, R21, R23, R22, R25 ;  /* 0x0c00001617157389 */ /* 0x0000640000040019 */
[----:B01----:R-:W-:Y:S01]  /*0f30*/  ENDCOLLECTIVE ;  /* 0x000000000000791b */ /* 0x003fe20003800000 */
.L_x_4303:
[----:B------:R-:W-:Y:S01]  /*0f40*/  HFMA2.MMA R22, -RZ, RZ, 0, 2.384185791015625e-07 ;  /* 0x00000004ff167435 */ /* 0x000fe200000001ff */
[----:B------:R-:W-:-:S04]  /*0f50*/  IMAD.MOV.U32 R12, RZ, RZ, R21 ;  /* 0x000000ffff0c7224 */ /* 0x000fc800078e0015 */
[----:B------:R-:W-:-:S05]  /*0f60*/  FADD.FTZ R12, R9, R12 ;  /* 0x0000000c090c7221 */ /* 0x000fca0000010000 */
[----:B------:R-:W-:-:S07]  /*0f70*/  MOV R23, R12 ;  /* 0x0000000c00177202 */ /* 0x000fce0000000f00 */
[----:B------:R-:W-:Y:S05]  /*0f80*/  WARPSYNC.COLLECTIVE R20, `(.L_x_4304) ;  /* 0x0000000014087348 */ /* 0x000fea0003c00000 */
[----:B------:R0:W1:Y:S02]  /*0f90*/  SHFL.BFLY P2, R21, R23, R22, R25 ;  /* 0x0c00001617157389 */ /* 0x0000640000040019 */
[----:B01----:R-:W-:Y:S01]  /*0fa0*/  ENDCOLLECTIVE ;  /* 0x000000000000791b */ /* 0x003fe20003800000 */
.L_x_4304:
[----:B------:R-:W-:Y:S01]  /*0fb0*/  HFMA2.MMA R22, -RZ, RZ, 0, 4.76837158203125e-07 ;  /* 0x00000008ff167435 */ /* 0x000fe200000001ff */
[----:B------:R-:W-:-:S05]  /*0fc0*/  MOV R13, R21 ;  /* 0x00000015000d7202 */ /* 0x000fca0000000f00 */
[----:B------:R-:W-:-:S05]  /*0fd0*/  FADD.FTZ R13, R12, R13 ;  /* 0x0000000d0c0d7221 */ /* 0x000fca0000010000 */
[----:B------:R-:W-:-:S07]  /*0fe0*/  MOV R23, R13 ;  /* 0x0000000d00177202 */ /* 0x000fce0000000f00 */
[----:B------:R-:W-:Y:S05]  /*0ff0*/  WARPSYNC.COLLECTIVE R20, `(.L_x_4305) ;  /* 0x0000000014087348 */ /* 0x000fea0003c00000 */
[----:B------:R0:W1:Y:S02]  /*1000*/  SHFL.BFLY P2, R21, R23, R22, R25 ;  /* 0x0c00001617157389 */ /* 0x0000640000040019 */
[----:B01----:R-:W-:Y:S01]  /*1010*/  ENDCOLLECTIVE ;  /* 0x000000000000791b */ /* 0x003fe20003800000 */
.L_x_4305:
[----:B------:R-:W-:Y:S01]  /*1020*/  HFMA2.MMA R22, -RZ, RZ, 0, 9.5367431640625e-07 ;  /* 0x00000010ff167435 */ /* 0x000fe200000001ff */
[----:B------:R-:W-:-:S05]  /*1030*/  MOV R8, R21 ;  /* 0x0000001500087202 */ /* 0x000fca0000000f00 */
[----:B------:R-:W-:-:S05]  /*1040*/  FADD.FTZ R9, R13, R8 ;  /* 0x000000080d097221 */ /* 0x000fca0000010000 */
[----:B------:R-:W-:-:S07]  /*1050*/  MOV R23, R9 ;  /* 0x0000000900177202 */ /* 0x000fce0000000f00 */
[----:B------:R-:W-:Y:S05]  /*1060*/  WARPSYNC.COLLECTIVE R20, `(.L_x_4306) ;  /* 0x0000000014087348 */ /* 0x000fea0003c00000 */
[----:B------:R0:W1:Y:S02]  /*1070*/  SHFL.BFLY P2, R21, R23, R22, R25 ;  /* 0x0c00001617157389 */ /* 0x0000640000040019 */
[----:B01----:R-:W-:Y:S01]  /*1080*/  ENDCOLLECTIVE ;  /* 0x000000000000791b */ /* 0x003fe20003800000 */
.L_x_4306:
[----:B------:R-:W-:Y:S01]  /*1090*/  HFMA2.MMA R22, -RZ, RZ, 0, 5.9604644775390625e-08 ;  /* 0x00000001ff167435 */ /* 0x000fe200000001ff */
[----:B------:R-:W-:Y:S01]  /*10a0*/  IMAD.MOV.U32 R23, RZ, RZ, R11 ;  /* 0x000000ffff177224 */ /* 0x000fe200078e000b */
[----:B------:R-:W-:-:S09]  /*10b0*/  MOV R8, R21 ;  /* 0x0000001500087202 */ /* 0x000fd20000000f00 */
[----:B------:R-:W-:Y:S05]  /*10c0*/  WARPSYNC.COLLECTIVE R20, `(.L_x_4307) ;  /* 0x0000000014087348 */ /* 0x000fea0003c00000 */
[----:B------:R0:W1:Y:S02]  /*10d0*/  SHFL.BFLY P2, R21, R23, R22, R25 ;  /* 0x0c00001617157389 */ /* 0x0000640000040019 */
[----:B01----:R-:W-:Y:S01]  /*10e0*/  ENDCOLLECTIVE ;  /* 0x000000000000791b */ /* 0x003fe20003800000 */
.L_x_4307:
[----:B------:R-:W-:Y:S01]  /*10f0*/  HFMA2.MMA R22, -RZ, RZ, 0, 1.1920928955078125e-07 ;  /* 0x00000002ff167435 */ /* 0x000fe200000001ff */
[----:B------:R-:W-:-:S05]  /*1100*/  MOV R12, R21 ;  /* 0x00000015000c7202 */ /* 0x000fca0000000f00 */
[----:B------:R-:W-:-:S05]  /*1110*/  FADD.FTZ R14, R11, R12 ;  /* 0x0000000c0b0e7221 */ /* 0x000fca0000010000 */
[----:B------:R-:W-:-:S07]  /*1120*/  MOV R23, R14 ;  /* 0x0000000e00177202 */ /* 0x000fce0000000f00 */
[----:B------:R-:W-:Y:S05]  /*1130*/  WARPSYNC.COLLECTIVE R20, `(.L_x_4308) ;  /* 0x0000000014087348 */ /* 0x000fea0003c00000 */
[----:B------:R0:W1:Y:S02]  /*1140*/  SHFL.BFLY P2, R21, R23, R22, R25 ;  /* 0x0c00001617157389 */ /* 0x0000640000040019 */
[----:B01----:R-:W-:Y:S01]  /*1150*/  ENDCOLLECTIVE ;  /* 0x000000000000791b */ /* 0x003fe20003800000 */
.L_x_4308:
[----:B------:R-:W-:Y:S01]  /*1160*/  HFMA2.MMA R22, -RZ, RZ, 0, 2.384185791015625e-07 ;  /* 0x00000004ff167435 */ /* 0x000fe200000001ff */
[----:B------:R-:W-:-:S05]  /*1170*/  MOV R13, R21 ;  /* 0x00000015000d7202 */ /* 0x000fca0000000f00 */
[----:B------:R-:W-:-:S05]  /*1180*/  FADD.FTZ R15, R14, R13 ;  /* 0x0000000d0e0f7221 */ /* 0x000fca0000010000 */
[----:B------:R-:W-:-:S07]  /*1190*/  MOV R23, R15 ;  /* 0x0000000f00177202 */ /* 0x000fce0000000f00 */
[----:B------:R-:W-:Y:S05]  /*11a0*/  WARPSYNC.COLLECTIVE R20, `(.L_x_4309) ;  /* 0x0000000014087348 */ /* 0x000fea0003c00000 */
[----:B------:R0:W1:Y:S02]  /*11b0*/  SHFL.BFLY P2, R21, R23, R22, R25 ;  /* 0x0c00001617157389 */ /* 0x0000640000040019 */
[----:B01----:R-:W-:Y:S01]  /*11c0*/  ENDCOLLECTIVE ;  /* 0x000000000000791b */ /* 0x003fe20003800000 */
.L_x_4309:
[----:B------:R-:W-:Y:S01]  /*11d0*/  IMAD.MOV.U32 R22, RZ, RZ, 0x8 ;  /* 0x00000008ff167424 */ /* 0x000fe200078e00ff */
[----:B------:R-:W-:-:S05]  /*11e0*/  MOV R16, R21 ;  /* 0x0000001500107202 */ /* 0x000fca0000000f00 */
[----:B------:R-:W-:-:S05]  /*11f0*/  FADD.FTZ R16, R15, R16 ;  /* 0x000000100f107221 */ /* 0x000fca0000010000 */
[----:B------:R-:W-:-:S07]  /*1200*/  MOV R23, R16 ;  /* 0x0000001000177202 */ /* 0x000fce0000000f00 */
[----:B------:R-:W-:Y:S05]  /*1210*/  WARPSYNC.COLLECTIVE R20, `(.L_x_4310) ;  /* 0x0000000014087348 */ /* 0x000fea0003c00000 */
[----:B------:R0:W1:Y:S02]  /*1220*/  SHFL.BFLY P2, R21, R23, R22, R25 ;  /* 0x0c00001617157389 */ /* 0x0000640000040019 */
[----:B01----:R-:W-:Y:S01]  /*1230*/  ENDCOLLECTIVE ;  /* 0x000000000000791b */ /* 0x003fe20003800000 */
.L_x_4310:
[----:B------:R-:W-:Y:S01]  /*1240*/  HFMA2.MMA R22, -RZ, RZ, 0, 9.5367431640625e-07 ;  /* 0x00000010ff167435 */ /* 0x000fe200000001ff */
[----:B------:R-:W-:-:S05]  /*1250*/  MOV R11, R21 ;  /* 0x00000015000b7202 */ /* 0x000fca0000000f00 */
[----:B------:R-:W-:-:S05]  /*1260*/  FADD.FTZ R11, R16, R11 ;  /* 0x0000000b100b7221 */ /* 0x000fca0000010000 */
[----:B------:R-:W-:-:S07]  /*1270*/  MOV R23, R11 ;  /* 0x0000000b00177202 */ /* 0x000fce0000000f00 */
[----:B------:R-:W-:Y:S05]  /*1280*/  WARPSYNC.COLLECTIVE R20, `(.L_x_4311) ;  /* 0x0000000014087348 */ /* 0x000fea0003c00000 */
[----:B------:R0:W1:Y:S02]  /*1290*/  SHFL.BFLY P2, R21, R23, R22, R25 ;  /* 0x0c00001617157389 */ /* 0x0000640000040019 */
[----:B01----:R-:W-:Y:S01]  /*12a0*/  ENDCOLLECTIVE ;  /* 0x000000000000791b */ /* 0x003fe20003800000 */
.L_x_4311:
[----:B------:R-:W-:Y:S01]  /*12b0*/  HFMA2.MMA R22, -RZ, RZ, 0, 5.9604644775390625e-08 ;  /* 0x00000001ff167435 */ /* 0x000fe200000001ff */
[----:B------:R-:W-:Y:S02]  /*12c0*/  MOV R23, R10 ;  /* 0x0000000a00177202 */ /* 0x000fe40000000f00 */
[----:B------:R-:W-:-:S08]  /*12d0*/  MOV R12, R21 ;  /* 0x00000015000c7202 */ /* 0x000fd00000000f00 */
[----:B------:R-:W-:Y:S05]  /*12e0*/  WARPSYNC.COLLECTIVE R20, `(.L_x_4312) ;  /* 0x0000000014087348 */ /* 0x000fea0003c00000 */
[----:B------:R0:W1:Y:S02]  /*12f0*/  SHFL.BFLY P2, R21, R23, R22, R25 ;  /* 0x0c00001617157389 */ /* 0x0000640000040019 */
[----:B01----:R-:W-:Y:S01]  /*1300*/  ENDCOLLECTIVE ;  /* 0x000000000000791b */ /* 0x003fe20003800000 */
.L_x_4312:
[----:B------:R-:W-:Y:S01]  /*1310*/  HFMA2.MMA R22, -RZ, RZ, 0, 1.1920928955078125e-07 ;  /* 0x00000002ff167435 */ /* 0x000fe200000001ff */
[----:B------:R-:W-:-:S05]  /*1320*/  MOV R13, R21 ;  /* 0x00000015000d7202 */ /* 0x000fca0000000f00 */
[----:B------:R-:W-:-:S05]  /*1330*/  FADD.FTZ R17, R10, R13 ;  /* 0x0000000d0a117221 */ /* 0x000fca0000010000 */
[----:B------:R-:W-:-:S07]  /*1340*/  MOV R23, R17 ;  /* 0x0000001100177202 */ /* 0x000fce0000000f00 */
[----:B------:R-:W-:Y:S05]  /*1350*/  WARPSYNC.COLLECTIVE R20, `(.L_x_4313) ;  /* 0x0000000014087348 */ /* 0x000fea0003c00000 */
[----:B------:R0:W1:Y:S02]  /*1360*/  SHFL.BFLY P2, R21, R23, R22, R25 ;  /* 0x0c00001617157389 */ /* 0x0000640000040019 */
[----:B01----:R-:W-:Y:S01]  /*1370*/  ENDCOLLECTIVE ;  /* 0x000000000000791b */ /* 0x003fe20003800000 */
.L_x_4313:
[----:B------:R-:W-:Y:S01]  /*1380*/  HFMA2.MMA R22, -RZ, RZ, 0, 2.384185791015625e-07 ;  /* 0x00000004ff167435 */ /* 0x000fe200000001ff */
[----:B------:R-:W-:-:S04]  /*1390*/  IMAD.MOV.U32 R16, RZ, RZ, R21 ;  /* 0x000000ffff107224 */ /* 0x000fc800078e0015 */
[----:B------:R-:W-:-:S05]  /*13a0*/  FADD.FTZ R18, R17, R16 ;  /* 0x0000001011127221 */ /* 0x000fca0000010000 */
[----:B------:R-:W-:-:S07]  /*13b0*/  MOV R23, R18 ;  /* 0x0000001200177202 */ /* 0x000fce0000000f00 */
[----:B------:R-:W-:Y:S05]  /*13c0*/  WARPSYNC.COLLECTIVE R20, `(.L_x_4314) ;  /* 0x0000000014087348 */ /* 0x000fea0003c00000 */
[----:B------:R0:W1:Y:S02]  /*13d0*/  SHFL.BFLY P2, R21, R23, R22, R25 ;  /* 0x0c00001617157389 */ /* 0x0000640000040019 */
[----:B01----:R-:W-:Y:S01]  /*13e0*/  ENDCOLLECTIVE ;  /* 0x000000000000791b */ /* 0x003fe20003800000 */
.L_x_4314:
[----:B------:R-:W-:Y:S01]  /*13f0*/  HFMA2.MMA R22, -RZ, RZ, 0, 4.76837158203125e-07 ;  /* 0x00000008ff167435 */ /* 0x000fe200000001ff */
[----:B------:R-:W-:-:S05]  /*1400*/  MOV R19, R21 ;  /* 0x0000001500137202 */ /* 0x000fca0000000f00 */
[----:B------:R-:W-:-:S05]  /*1410*/  FADD.FTZ R19, R18, R19 ;  /* 0x0000001312137221 */ /* 0x000fca0000010000 */
[----:B------:R-:W-:-:S07]  /*1420*/  MOV R23, R19 ;  /* 0x0000001300177202 */ /* 0x000fce0000000f00 */
[----:B------:R-:W-:Y:S05]  /*1430*/  WARPSYNC.COLLECTIVE R20, `(.L_x_4315) ;  /* 0x0000000014087348 */ /* 0x000fea0003c00000 */
[----:B------:R0:W1:Y:S02]  /*1440*/  SHFL.BFLY P2, R21, R23, R22, R25 ;  /* 0x0c00001617157389 */ /* 0x0000640000040019 */
[----:B01----:R-:W-:Y:S01]  /*1450*/  ENDCOLLECTIVE ;  /* 0x000000000000791b */ /* 0x003fe20003800000 */
.L_x_4315:
[----:B------:R-:W-:Y:S01]  /*1460*/  HFMA2.MMA R22, -RZ, RZ, 0, 9.5367431640625e-07 ;  /* 0x00000010ff167435 */ /* 0x000fe200000001ff */
[----:B------:R-:W-:-:S05]  /*1470*/  MOV R10, R21 ;  /* 0x00000015000a7202 */ /* 0x000fca0000000f00 */
[----:B------:R-:W-:-:S05]  /*1480*/  FADD.FTZ R10, R19, R10 ;  /* 0x0000000a130a7221 */ /* 0x000fca0000010000 */
[----:B------:R-:W-:-:S07]  /*1490*/  MOV R23, R10 ;  /* 0x0000000a00177202 */ /* 0x000fce0000000f00 */
[----:B------:R-:W-:Y:S05]  /*14a0*/  WARPSYNC.COLLECTIVE R20, `(.L_x_4316) ;  /* 0x0000000014087348 */ /* 0x000fea0003c00000 */
[----:B------:R0:W1:Y:S02]  /*14b0*/  SHFL.BFLY P2, R21, R23, R22, R25 ;  /* 0x0c00001617157389 */ /* 0x0000640000040019 */
[----:B01----:R-:W-:Y:S01]  /*14c0*/  ENDCOLLECTIVE ;  /* 0x000000000000791b */ /* 0x003fe20003800000 */
.L_x_4316:
[----:B------:R-:W-:Y:S01]  /*14d0*/  MOV R15, R21 ;  /* 0x00000015000f7202 */ /* 0x000fe20000000f00 */
[----:B------:R-:W-:Y:S06]  /*14e0*/  BRA `(.L_x_4317) ;  /* 0xfffffff400dc7947 */ /* 0x000fec000383ffff */
.L_x_4318:
        /* <DEDUP_REMOVED lines=9> */
.L_x_13918:


//--------------------- .text._ZN10layer_norm13ln_bwd_kernelINS_13Kernel_traitsIf13__nv_bfloat16S2_S2_fjLj8192ELj1ELj1ELj8ELj16ENS_18Kernel_traits_baseILj8192EfS2_S2_S2_fjLj256EEEEELb1ELb1ELb1ELb1EEEvNS_9BwdParamsE --------------------------
	.section	.text._ZN10layer_norm13ln_bwd_kernelINS_13Kernel_traitsIf13__nv_bfloat16S2_S2_fjLj8192ELj1ELj1ELj8ELj16ENS_18Kernel_traits_baseILj8192EfS2_S2_S2_fjLj256EEEEELb1ELb1ELb1ELb1EEEvNS_9BwdParamsE,"ax",@progbits
	.align	128
        .global         _ZN10layer_norm13ln_bwd_kernelINS_13Kernel_traitsIf13__nv_bfloat16S2_S2_fjLj8192ELj1ELj1ELj8ELj16ENS_18Kernel_traits_baseILj8192EfS2_S2_S2_fjLj256EEEEELb1ELb1ELb1ELb1EEEvNS_9BwdParamsE
        .type           _ZN10layer_norm13ln_bwd_kernelINS_13Kernel_traitsIf13__nv_bfloat16S2_S2_fjLj8192ELj1ELj1ELj8ELj16ENS_18Kernel_traits_baseILj8192EfS2_S2_S2_fjLj256EEEEELb1ELb1ELb1ELb1EEEvNS_9BwdParamsE,@function
        .size           _ZN10layer_norm13ln_bwd_kernelINS_13Kernel_traitsIf13__nv_bfloat16S2_S2_fjLj8192ELj1ELj1ELj8ELj16ENS_18Kernel_traits_baseILj8192EfS2_S2_S2_fjLj256EEEEELb1ELb1ELb1ELb1EEEvNS_9BwdParamsE,(.L_x_13919 - _ZN10layer_norm13ln_bwd_kernelINS_13Kernel_traitsIf13__nv_bfloat16S2_S2_fjLj8192ELj1ELj1ELj8ELj16ENS_18Kernel_traits_baseILj8192EfS2_S2_S2_fjLj256EEEEELb1ELb1ELb1ELb1EEEvNS_9BwdParamsE)
        .other          _ZN10layer_norm13ln_bwd_kernelINS_13Kernel_traitsIf13__nv_bfloat16S2_S2_fjLj8192ELj1ELj1ELj8ELj16ENS_18Kernel_traits_baseILj8192EfS2_S2_S2_fjLj256EEEEELb1ELb1ELb1ELb1EEEvNS_9BwdParamsE,@"STO_CUDA_ENTRY STV_DEFAULT"
_ZN10layer_norm13ln_bwd_kernelINS_13Kernel_traitsIf13__nv_bfloat16S2_S2_fjLj8192ELj1ELj1ELj8ELj16ENS_18Kernel_traits_baseILj8192EfS2_S2_S2_fjLj256EEEEELb1ELb1ELb1ELb1EEEvNS_9BwdParamsE:
.text._ZN10layer_norm13ln_bwd_kernelINS_13Kernel_traitsIf13__nv_bfloat16S2_S2_fjLj8192ELj1ELj1ELj8ELj16ENS_18Kernel_traits_baseILj8192EfS2_S2_S2_fjLj256EEEEELb1ELb1ELb1ELb1EEEvNS_9BwdParamsE:
[----:B------:R-:W0:Y:S01]  /*0000*/  LDC R1, c[0x0][0x28] ;  /* 0x00000a00ff017b82 */ /* 0x000e220000000800 */
[----:B------:R-:W1:Y:S07]  /*0010*/  S2R R0, SR_TID.X ;  /* 0x0000000000007919 */ /* 0x000e6e0000002100 */
[----:B------:R-:W1:Y:S01]  /*0020*/  S2UR UR4, SR_CTAID.X ;  /* 0x00000000000479c3 */ /* 0x000e620000002500 */
        /* <DEDUP_REMOVED lines=60> */
.L_x_4319:
        /* <DEDUP_REMOVED lines=11> */
[----:B------:R-:W4:Y:S04]  /*04a0*/  LDG.E.128 R12, desc[UR4][R4.64+0x2010] ;  /* 0x00201004040c7981 */ /* 0x000f28000c1e1d00 */
        /* <DEDUP_REMOVED lines=57> */
[----:B--2---:R1:W-:Y:S04]  /*0840*/  STL.64 [R1+0x68], R40 ;  /* 0x0000682801007387 */ /* 0x0043e80000100a00 */
[----:B------:R2:W-:Y:S04]  /*0850*/  STL.64 [R1+0x70], R42 ;  /* 0x0000702a01007387 */ /* 0x0005e80000100a00 */
[----:B---3--:R3:W-:Y:S04]  /*0860*/  STL.64 [R1+0x58], R36 ;  /* 0x0000582401007387 */ /* 0x0087e80000100a00 */
[----:B------:R0:W-:Y:S01]  /*0870*/  STL.64 [R1+0x60], R38 ;  /* 0x0000602601007387 */ /* 0x0001e20000100a00 */
[----:B-1----:R-:W-:-:S03]  /*0880*/  CS2R R40, SRZ ;  /* 0x0000000000287805 */ /* 0x002fc6000001ff00 */
[----:B----4-:R1:W-:Y:S01]  /*0890*/  STL.64 [R1+0x48], R16 ;  /* 0x0000481001007387 */ /* 0x0103e20000100a00 */
[----:B--2---:R-:W-:-:S03]  /*08a0*/  CS2R R42, SRZ ;  /* 0x00000000002a7805 */ /* 0x004fc6000001ff00 */
[----:B------:R1:W-:Y:S01]  /*08b0*/  STL.64 [R1+0x50], R18 ;  /* 0x0000501201007387 */ /* 0x0003e20000100a00 */
[----:B---3--:R-:W-:-:S03]  /*08c0*/  CS2R R36, SRZ ;  /* 0x0000000000247805 */ /* 0x008fc6000001ff00 */
[----:B------:R1:W-:Y:S01]  /*08d0*/  STL.64 [R1+0x38], R12 ;  /* 0x0000380c01007387 */ /* 0x0003e20000100a00 */
[----:B0-----:R-:W-:-:S03]  /*08e0*/  CS2R R38, SRZ ;  /* 0x0000000000267805 */ /* 0x001fc6000001ff00 */
[----:B------:R1:W-:Y:S04]  /*08f0*/  STL.64 [R1+0x40], R14 ;  /* 0x0000400e01007387 */ /* 0x0003e80000100a00 */
[----:B------:R1:W-:Y:S04]  /*0900*/  STL.64 [R1+0x28], R8 ;  /* 0x0000280801007387 */ /* 0x0003e80000100a00 */
[----:B------:R1:W-:Y:S02]  /*0910*/  STL.64 [R1+0x30], R10 ;  /* 0x0000300a01007387 */ /* 0x0003e40000100a00 */
.L_x_4491:
        /* <DEDUP_REMOVED lines=8> */
[----:B--2---:R-:W-:-:S07]  /*09a0*/  IMAD.WIDE R188, R2, 0x4, R202 ;  /* 0x0000000402bc7825 */ /* 0x004fce00078e02ca */
[----:B------:R-:W2:Y:S01]  /*09b0*/  LDC.64 R224, c[0x0][0x2c8] ;  /* 0x0000b200ffe07b82 */ /* 0x000ea20000000a00 */
[----:B-----5:R3:W5:Y:S01]  /*09c0*/  LDG.E R220, desc[UR4][R188.64] ;  /* 0x00000004bcdc7981 */ /* 0x020762000c1e1900 */
[----:B------:R-:W-:Y:S01]  /*09d0*/  BSSY B0, `(.L_x_4321) ;  /* 0x00001df000007945 */ /* 0x000fe20003800000 */
[----:B0-----:R-:W-:-:S04]  /*09e0*/  IMAD.WIDE R190, R2, 0x4, R190 ;  /* 0x0000000402be7825 */ /* 0x001fc800078e02be */
[----:B---3--:R-:W-:Y:S01]  /*09f0*/  IMAD R188, R2, R252, RZ ;  /* 0x000000fc02bc7224 */ /* 0x008fe200078e02ff */
[----:B------:R0:W5:Y:S04]  /*0a00*/  LDG.E R3, desc[UR4][R190.64] ;  /* 0x00000004be037981 */ /* 0x000168000c1e1900 */
[----:B------:R-:W-:-:S04]  /*0a10*/  SHF.R.S32.HI R189, RZ, 0x1f, R188 ;  /* 0x0000001fffbd7819 */ /* 0x000fc800000114bc */
[----:B------:R-:W-:Y:S02]  /*0a20*/  LEA.HI R188, R189, R188, RZ, 0x3 ;  /* 0x000000bcbdbc7211 */ /* 0x000fe400078f18ff */
[----:B-1----:R-:W-:-:S04]  /*0a30*/  LOP3.LUT R209, R204, 0xff, RZ, 0xc0, !PT ;  /* 0x000000ffccd17812 */ /* 0x002fc800078ec0ff */
[----:B------:R-:W-:Y:S01]  /*0a40*/  LEA.HI.SX32 R226, R188, R209, 0x1d ;  /* 0x000000d1bce27211 */ /* 0x000fe200078feaff */
[----:B------:R-:W-:-:S03]  /*0a50*/  IMAD.WIDE R206, R2, 0x4, R206 ;  /* 0x0000000402ce7825 */ /* 0x000fc600078e02ce */
[C---:B------:R-:W-:Y:S01]  /*0a60*/  IADD3 R221, R226.reuse, 0x100, RZ ;  /* 0x00000100e2dd7810 */ /* 0x040fe20007ffe0ff */
[C---:B------:R-:W-:Y:S01]  /*0a70*/  VIADD R189, R226.reuse, 0x300 ;  /* 0x00000300e2bd7836 */ /* 0x040fe20000000000 */
[----:B------:R-:W-:Y:S01]  /*0a80*/  IADD3 R227, R226, 0x200, RZ ;  /* 0x00000200e2e37810 */ /* 0x000fe20007ffe0ff */
[----:B------:R-:W-:Y:S02]  /*0a90*/  VIADD R2, R2, UR10 ;  /* 0x0000000a02027c36 */ /* 0x000fe40008000000 */
[--C-:B--2---:R-:W-:Y:S01]  /*0aa0*/  IMAD.WIDE.U32 R204, R226, 0x10, R224.reuse ;  /* 0x00000010e2cc7825 */ /* 0x104fe200078e00e0 */
[----:B------:R1:W-:Y:S02]  /*0ab0*/  STL [R1+0x10], R189 ;  /* 0x000010bd01007387 */ /* 0x0003e40000100800 */
[----:B------:R-:W-:Y:S01]  /*0ac0*/  ISETP.GE.AND P2, PT, R2, UR11, PT ;  /* 0x0000000b02007c0c */ /* 0x000fe2000bf46270 */
[----:B------:R-:W-:-:S04]  /*0ad0*/  IMAD.WIDE.U32 R202, R221, 0x10, R224 ;  /* 0x00000010ddca7825 */ /* 0x000fc800078e00e0 */
[----:B0-----:R-:W-:-:S04]  /*0ae0*/  IMAD.WIDE.U32 R190, R227, 0x10, R224 ;  /* 0x00000010e3be7825 */ /* 0x001fc800078e00e0 */
[----:B-1----:R-:W-:Y:S01]  /*0af0*/  IMAD.WIDE.U32 R188, R189, 0x10, R224 ;  /* 0x00000010bdbc7825 */ /* 0x002fe200078e00e0 */
        /* <DEDUP_REMOVED lines=8> */
[----:B------:R1:W5:Y:S04]  /*0b80*/  @P0 LDG.E.128 R164, desc[UR4][R202.64] ;  /* 0x00000004caa40981 */ /* 0x000368000c1e1d00 */
[----:B------:R2:W5:Y:S04]  /*0b90*/  @P0 LDG.E.128 R168, desc[UR4][R190.64] ;  /* 0x00000004bea80981 */ /* 0x000568000c1e1d00 */
[----:B------:R3:W5:Y:S01]  /*0ba0*/  @P0 LDG.E.128 R160, desc[UR4][R204.64] ;  /* 0x00000004cca00981 */ /* 0x000762000c1e1d00 */
[----:B-1----:R-:W-:-:S03]  /*0bb0*/  @P4 VIADD R202, R220, 0xffffffff ;  /* 0xffffffffdcca4836 */ /* 0x002fc60000000000 */
[----:B------:R1:W5:Y:S01]  /*0bc0*/  @P0 LDG.E.128 R172, desc[UR4][R188.64] ;  /* 0x00000004bcac0981 */ /* 0x000362000c1e1d00 */
[----:B------:R-:W-:-:S05]  /*0bd0*/  @P4 IMAD R202, R202, R252, RZ ;  /* 0x000000fccaca4224 */ /* 0x000fca00078e02ff */
[----:B------:R-:W-:-:S04]  /*0be0*/  @P4 SHF.R.S32.HI R203, RZ, 0x1f, R202 ;  /* 0x0000001fffcb4819 */ /* 0x000fc800000114ca */
[----:B------:R-:W-:Y:S02]  /*0bf0*/  @P4 LEA.HI R203, R203, R202, RZ, 0x3 ;  /* 0x000000cacbcb4211 */ /* 0x000fe400078f18ff */
[----:B------:R-:W-:Y:S02]  /*0c00*/  MOV R202, RZ ;  /* 0x000000ff00ca7202 */ /* 0x000fe40000000f00 */
[----:B------:R-:W-:-:S04]  /*0c10*/  @P4 LEA.HI.SX32 R202, R203, R209, 0x1d ;  /* 0x000000d1cbca4211 */ /* 0x000fc800078feaff */
[C---:B--2---:R-:W-:Y:S01]  /*0c20*/  IADD3 R190, R202.reuse, 0x100, RZ ;  /* 0x00000100cabe7810 */ /* 0x044fe20007ffe0ff */
[C---:B------:R-:W-:Y:S01]  /*0c30*/  VIADD R203, R202.reuse, 0x200 ;  /* 0x00000200cacb7836 */ /* 0x040fe20000000000 */
[----:B---3--:R-:W-:-:S03]  /*0c40*/  IADD3 R204, R202, 0x300, RZ ;  /* 0x00000300cacc7810 */ /* 0x008fc60007ffe0ff */
[----:B0-----:R-:W-:-:S04]  /*0c50*/  IMAD.WIDE.U32 R190, R190, 0x8, R206 ;  /* 0x00000008bebe7825 */ /* 0x001fc800078e00ce */
[----:B-1----:R-:W-:-:S04]  /*0c60*/  IMAD.WIDE.U32 R188, R202, 0x8, R206 ;  /* 0x00000008cabc7825 */ /* 0x002fc800078e00ce */
[--C-:B------:R-:W-:Y:S01]  /*0c70*/  IMAD.WIDE.U32 R202, R203, 0x8, R206.reuse ;  /* 0x00000008cbca7825 */ /* 0x100fe200078e00ce */
[----:B------:R0:W5:Y:S03]  /*0c80*/  LDG.E.64 R208, desc[UR4][R188.64] ;  /* 0x00000004bcd07981 */ /* 0x000166000c1e1b00 */
[----:B------:R-:W-:Y:S02]  /*0c90*/  IMAD.WIDE.U32 R204, R204, 0x8, R206 ;  /* 0x00000008cccc7825 */ /* 0x000fe400078e00ce */
[----:B------:R-:W5:Y:S01]  /*0ca0*/  LDG.E.64 R206, desc[UR4][R190.64] ;  /* 0x00000004bece7981 */ /* 0x000f62000c1e1b00 */
[----:B------:R-:W-:Y:S01]  /*0cb0*/  HFMA2.MMA R252, -RZ, RZ, 0, 0 ;  /* 0x00000000fffc7435 */ /* 0x000fe200000001ff */
[----:B0-----:R-:W-:Y:S01]  /*0cc0*/  MOV R188, R204 ;  /* 0x000000cc00bc7202 */ /* 0x001fe20000000f00 */
[----:B------:R-:W-:Y:S02]  /*0cd0*/  IMAD.MOV.U32 R189, RZ, RZ, R205 ;  /* 0x000000ffffbd7224 */ /* 0x000fe400078e00cd */
[----:B------:R-:W5:Y:S04]  /*0ce0*/  LDG.E.64 R204, desc[UR4][R202.64] ;  /* 0x00000004cacc7981 */ /* 0x000f68000c1e1b00 */
[----:B------:R0:W5:Y:S02]  /*0cf0*/  LDG.E.64 R202, desc[UR4][R188.64] ;  /* 0x00000004bcca7981 */ /* 0x000164000c1e1b00 */
[----:B0-----:R-:W-:Y:S01]  /*0d00*/  MOV R188, RZ ;  /* 0x000000ff00bc7202 */ /* 0x001fe20000000f00 */
[----:B------:R-:W-:Y:S06]  /*0d10*/  BRA `(.L_x_4323) ;  /* 0x0000001800a87947 */ /* 0x000fec0003800000 */
.L_x_4322:
[----:B------:R-:W2:Y:S01]  /*0d20*/  LDL R217, [R1+0x10] ;  /* 0x0000100001d97983 */ /* 0x000ea20000100800 */
[----:B------:R-:W0:Y:S01]  /*0d30*/  LDC R218, c[0x0][0x218] ;  /* 0x00008600ffda7b82 */ /* 0x000e220000000800 */
[----:B------:R-:W-:Y:S01]  /*0d40*/  VIADD R208, R208, 0xffffffff ;  /* 0xffffffffd0d07836 */ /* 0x000fe20000000000 */
[----:B------:R-:W1:Y:S01]  /*0d50*/  S2R R219, SR_TID.X ;  /* 0x0000000000db7919 */ /* 0x000e620000002100 */
[----:B------:R3:W4:Y:S05]  /*0d60*/  LDG.E R0, desc[UR4][R206.64] ;  /* 0x00000004ce007981 */ /* 0x00072a000c1e1900 */
[----:B------:R-:W3:Y:S08]  /*0d70*/  LDC.64 R8, c[0x0][0x238] ;  /* 0x00008e00ff087b82 */ /* 0x000ef00000000a00 */
[----:B------:R-:W1:Y:S01]  /*0d80*/  LDC.64 R192, c[0x0][0x2b8] ;  /* 0x0000ae00ffc07b82 */ /* 0x000e620000000a00 */
[----:B-----5:R-:W-:Y:S01]  /*0d90*/  ISETP.GE.AND P4, PT, R220, 0x1, PT ;  /* 0x00000001dc00780c */ /* 0x020fe20003f86270 */
[----:B------:R-:W-:-:S06]  /*0da0*/  IMAD.U32 R225, RZ, RZ, UR18 ;  /* 0x00000012ffe17e24 */ /* 0x000fcc000f8e00ff */
[----:B------:R-:W2:Y:S01]  /*0db0*/  LDC.64 R234, c[0x0][0x240] ;  /* 0x00009000ffea7b82 */ /* 0x000ea20000000a00 */
[----:B0-----:R-:W-:Y:S01]  /*0dc0*/  IMAD R208, R208, R218, RZ ;  /* 0x000000dad0d07224 */ /* 0x001fe200078e02ff */
[----:B------:R-:W-:Y:S01]  /*0dd0*/  MOV R224, UR19 ;  /* 0x0000001300e07c02 */ /* 0x000fe20008000f00 */
[----:B------:R0:W-:Y:S03]  /*0de0*/  STL [R1+0x8c], R24 ;  /* 0x00008c1801007387 */ /* 0x0001e60000100800 */
[----:B------:R-:W-:Y:S02]  /*0df0*/  SHF.R.S32.HI R5, RZ, 0x1f, R208 ;  /* 0x0000001fff057819 */ /* 0x000fe400000114d0 */
[----:B------:R-:W0:Y:S01]  /*0e00*/  LDC.U8 R238, c[0x0][0x2a0] ;  /* 0x0000a800ffee7b82 */ /* 0x000e220000000000 */
[----:B---3--:R-:W-:Y:S01]  /*0e10*/  IMAD.WIDE.U32 R212, R226, 0x10, R8 ;  /* 0x00000010e2d47825 */ /* 0x008fe200078e0008 */
[----:B------:R-:W-:-:S02]  /*0e20*/  LEA.HI R5, R5, R208, RZ, 0x3 ;  /* 0x000000d005057211 */ /* 0x000fc400078f18ff */
[----:B-1----:R-:W-:Y:S01]  /*0e30*/  LOP3.LUT R219, R219, 0xff, RZ, 0xc0, !PT ;  /* 0x000000ffdbdb7812 */ /* 0x002fe200078ec0ff */
[----:B------:R-:W-:Y:S01]  /*0e40*/  IMAD.WIDE.U32 R208, R221, 0x10, R8 ;  /* 0x00000010ddd07825 */ /* 0x000fe200078e0008 */
[----:B------:R-:W-:Y:S01]  /*0e50*/  @P4 IADD3 R200, R220, -0x1, RZ ;  /* 0xffffffffdcc84810 */ /* 0x000fe20007ffe0ff */
[----:B------:R-:W3:Y:S01]  /*0e60*/  LDG.E.128 R212, desc[UR4][R212.64] ;  /* 0x00000004d4d47981 */ /* 0x000ee2000c1e1d00 */
[----:B------:R-:W-:-:S03]  /*0e70*/  LEA.HI.SX32 R19, R5, R219, 0x1d ;  /* 0x000000db05137211 */ /* 0x000fc600078feaff */
[----:B------:R-:W4:Y:S01]  /*0e80*/  LDG.E.128 R208, desc[UR4][R208.64] ;  /* 0x00000004d0d07981 */ /* 0x000f22000c1e1d00 */
[----:B------:R-:W-:Y:S01]  /*0e90*/  IMAD.WIDE.U32 R4, R227, 0x10, R8 ;  /* 0x00000010e3047825 */ /* 0x000fe200078e0008 */
[----:B------:R-:W-:Y:S02]  /*0ea0*/  IADD3 R13, R19, 0x100, RZ ;  /* 0x00000100130d7810 */ /* 0x000fe40007ffe0ff */
[----:B------:R-:W-:Y:S01]  /*0eb0*/  ISETP.NE.U32.AND P0, PT, R225, RZ, PT ;  /* 0x000000ffe100720c */ /* 0x000fe20003f05070 */
[C-C-:B------:R-:W-:Y:S01]  /*0ec0*/  IMAD.WIDE.U32 R196, R19.reuse, 0x10, R192.reuse ;  /* 0x0000001013c47825 */ /* 0x140fe200078e00c0 */
[----:B------:R-:W-:Y:S01]  /*0ed0*/  IADD3 R17, R19, 0x200, RZ ;  /* 0x0000020013117810 */ /* 0x000fe20007ffe0ff */
[----:B------:R-:W3:Y:S02]  /*0ee0*/  LDG.E.128 R4, desc[UR4][R4.64] ;  /* 0x0000000404047981 */ /* 0x000ee4000c1e1d00 */
[----:B------:R-:W-:Y:S02]  /*0ef0*/  IMAD.WIDE.U32 R12, R13, 0x10, R192 ;  /* 0x000000100d0c7825 */ /* 0x000fe400078e00c0 */
[----:B------:R-:W3:Y:S02]  /*0f00*/  LDG.E.128 R196, desc[UR4][R196.64] ;  /* 0x00000004c4c47981 */ /* 0x000ee4000c1e1d00 */
[----:B------:R-:W-:-:S02]  /*0f10*/  VIADD R195, R19, 0x300 ;  /* 0x0000030013c37836 */ /* 0x000fc40000000000 */
[--C-:B------:R-:W-:Y:S01]  /*0f20*/  IMAD.WIDE.U32 R16, R17, 0x10, R192.reuse ;  /* 0x0000001011107825 */ /* 0x100fe200078e00c0 */
[----:B------:R-:W3:Y:S03]  /*0f30*/  LDG.E.128 R12, desc[UR4][R12.64] ;  /* 0x000000040c0c7981 */ /* 0x000ee6000c1e1d00 */
[----:B------:R-:W-:Y:S01]  /*0f40*/  IMAD.WIDE.U32 R192, R195, 0x10, R192 ;  /* 0x00000010c3c07825 */ /* 0x000fe200078e00c0 */
[----:B------:R-:W-:Y:S01]  /*0f50*/  HFMA2.MMA R206, -RZ, RZ, 0, 0 ;  /* 0x00000000ffce7435 */ /* 0x000fe200000001ff */
[----:B------:R-:W3:Y:S04]  /*0f60*/  LDG.E.128 R16, desc[UR4][R16.64] ;  /* 0x0000000410107981 */ /* 0x000ee8000c1e1d00 */
[----:B------:R-:W3:Y:S04]  /*0f70*/  LDG.E.128 R192, desc[UR4][R192.64] ;  /* 0x00000004c0c07981 */ /* 0x000ee8000c1e1d00 */
[----:B------:R-:W-:Y:S01]  /*0f80*/  STL [R1+0x88], R23 ;  /* 0x0000881701007387 */ /* 0x000fe20000100800 */
[----:B--2---:R-:W-:-:S04]  /*0f90*/  IMAD.WIDE.U32 R8, R217, 0x10, R8 ;  /* 0x00000010d9087825 */ /* 0x004fc800078e0008 */
[----:B------:R-:W-:Y:S01]  /*0fa0*/  @P4 IMAD R200, R200, R218, RZ ;  /* 0x000000dac8c84224 */ /* 0x000fe200078e02ff */
[----:B------:R-:W-:Y:S01]  /*0fb0*/  ISETP.NE.AND.EX P0, PT, R224, RZ, PT, P0 ;  /* 0x000000ffe000720c */ /* 0x000fe20003f05300 */
[----:B------:R-:W2:Y:S03]  /*0fc0*/  LDG.E.128 R8, desc[UR4][R8.64] ;  /* 0x0000000408087981 */ /* 0x000ea6000c1e1d00 */
[----:B------:R-:W-:Y:S01]  /*0fd0*/  @P4 SHF.R.S32.HI R201, RZ, 0x1f, R200 ;  /* 0x0000001fffc94819 */ /* 0x000fe200000114c8 */
[----:B------:R-:W-:Y:S03]  /*0fe0*/  STL [R1+0x84], R22 ;  /* 0x0000841601007387 */ /* 0x000fe60000100800 */
[----:B------:R-:W-:Y:S01]  /*0ff0*/  @P4 LEA.HI R201, R201, R200, RZ, 0x3 ;  /* 0x000000c8c9c94211 */ /* 0x000fe200078f18ff */
[----:B------:R-:W-:Y:S03]  /*1000*/  STL [R1+0x80], R21 ;  /* 0x0000801501007387 */ /* 0x000fe60000100800 */
[----:B------:R-:W-:Y:S01]  /*1010*/  @P4 LEA.HI.SX32 R206, R201, R219, 0x1d ;  /* 0x000000dbc9ce4211 */ /* 0x000fe200078feaff */
[----:B------:R-:W5:Y:S03]  /*1020*/  @P0 LDG.E.128 R160, desc[UR4][R204.64] ;  /* 0x00000004cca00981 */ /* 0x000f66000c1e1d00 */
[----:B------:R-:W-:Y:S01]  /*1030*/  IADD3 R218, R206, 0x200, RZ ;  /* 0x00000200ceda7810 */ /* 0x000fe20007ffe0ff */
[----:B------:R-:W5:Y:S04]  /*1040*/  @P0 LDG.E.128 R164, desc[UR4][R202.64] ;  /* 0x00000004caa40981 */ /* 0x000f68000c1e1d00 */
[----:B------:R-:W5:Y:S01]  /*1050*/  @P0 LDG.E.128 R168, desc[UR4][R190.64] ;  /* 0x00000004bea80981 */ /* 0x000f62000c1e1d00 */
[----:B------:R-:W-:-:S03]  /*1060*/  IMAD.WIDE.U32 R218, R218, 0x8, R234 ;  /* 0x00000008dada7825 */ /* 0x000fc600078e00ea */
[----:B------:R1:W5:Y:S01]  /*1070*/  @P0 LDG.E.128 R172, desc[UR4][R188.64] ;  /* 0x00000004bcac0981 */ /* 0x000362000c1e1d00 */
[----:B0-----:R-:W-:Y:S02]  /*1080*/  ISETP.NE.AND P0, PT, R238, RZ, PT ;  /* 0x000000ffee00720c */ /* 0x001fe40003f05270 */
[----:B------:R-:W-:Y:S01]  /*1090*/  IADD3 R207, R206, 0x100, RZ ;  /* 0x00000100cecf7810 */ /* 0x000fe20007ffe0ff */
[----:B------:R-:W5:Y:S04]  /*10a0*/  LDG.E.64 R204, desc[UR4][R218.64] ;  /* 0x00000004dacc7981 */ /* 0x000f68000c1e1b00 */
[----:B------:R0:W-:Y:S01]  /*10b0*/  STL [R1+0x7c], R20 ;  /* 0x00007c1401007387 */ /* 0x0001e20000100800 */
[C---:B----4-:R-:W-:Y:S01]  /*10c0*/  PRMT R228, R210.reuse, 0x7632, R228 ;  /* 0x00007632d2e47816 */ /* 0x050fe200000000e4 */
[----:B------:R-:W-:Y:S01]  /*10d0*/  IMAD.U32 R232, R210, 0x10000, RZ ;  /* 0x00010000d2e87824 */ /* 0x000fe200078e00ff */
[C---:B------:R-:W-:Y:S01]  /*10e0*/  PRMT R229, R211.reuse, 0x7632, R229 ;  /* 0x00007632d3e57816 */ /* 0x040fe200000000e5 */
[----:B------:R-:W-:Y:S01]  /*10f0*/  VIADD R210, R206, 0x300 ;  /* 0x00000300ced27836 */ /* 0x000fe20000000000 */
[----:B------:R-:W-:Y:S01]  /*1100*/  SHF.L.U32 R233, R211, 0x10, RZ ;  /* 0x00000010d3e97819 */ /* 0x000fe200000006ff */
[----:B------:R4:W-:Y:S01]  /*1110*/  STL [R1+0x78], R2 ;  /* 0x0000780201007387 */ /* 0x0009e20000100800 */
[----:B---3--:R-:W-:Y:S01]  /*1120*/  PRMT R200, R212, 0x7632, R200 ;  /* 0x00007632d4c87816 */ /* 0x008fe200000000c8 */
[----:B------:R-:W-:Y:S01]  /*1130*/  IMAD.WIDE.U32 R210, R210, 0x8, R234 ;  /* 0x00000008d2d27825 */ /* 0x000fe200078e00ea */
[----:B------:R-:W-:-:S02]  /*1140*/  SHF.L.U32 R216, R212, 0x10, RZ ;  /* 0x00000010d4d87819 */ /* 0x000fc400000006ff */
[----:B------:R-:W-:Y:S02]  /*1150*/  PRMT R212, R214, 0x7632, R212 ;  /* 0x00007632d6d47816 */ /* 0x000fe400000000d4 */
[C---:B------:R-:W-:Y:S01]  /*1160*/  PRMT R201, R213.reuse, 0x7632, R201 ;  /* 0x00007632d5c97816 */ /* 0x040fe200000000c9 */
[----:B------:R2:W5:Y:S01]  /*1170*/  LDG.E.64 R202, desc[UR4][R210.64] ;  /* 0x00000004d2ca7981 */ /* 0x000562000c1e1b00 */
[----:B------:R-:W-:Y:S02]  /*1180*/  SHF.L.U32 R217, R213, 0x10, RZ ;  /* 0x00000010d5d97819 */ /* 0x000fe400000006ff */
[C---:B------:R-:W-:Y:S02]  /*1190*/  PRMT R213, R215.reuse, 0x7632, R213 ;  /* 0x00007632d7d57816 */ /* 0x040fe400000000d5 */
[----:B------:R-:W-:Y:S02]  /*11a0*/  SHF.L.U32 R215, R215, 0x10, RZ ;  /* 0x00000010d7d77819 */ /* 0x000fe400000006ff */
[----:B-1----:R-:W-:Y:S01]  /*11b0*/  FSEL R188, R0, RZ, !P0 ;  /* 0x000000ff00bc7208 */ /* 0x002fe20004000000 */
[----:B------:R-:W-:Y:S01]  /*11c0*/  IMAD.U32 R214, R214, 0x10000, RZ ;  /* 0x00010000d6d67824 */ /* 0x000fe200078e00ff */
[----:B------:R-:W-:Y:S01]  /*11d0*/  PRMT R223, R209, 0x7632, R223 ;  /* 0x00007632d1df7816 */ /* 0x000fe200000000df */
[----:B------:R-:W-:Y:S01]  /*11e0*/  IMAD.U32 R212, R212, 0x10000, RZ ;  /* 0x00010000d4d47824 */ /* 0x000fe200078e00ff */
[----:B------:R-:W-:-:S02]  /*11f0*/  PRMT R236, R196, 0x7632, R236 ;  /* 0x00007632c4ec7816 */ /* 0x000fc400000000ec */
[C---:B------:R-:W-:Y:S02]  /*1200*/  PRMT R222, R208.reuse, 0x7632, R222 ;  /* 0x00007632d0de7816 */ /* 0x040fe400000000de */
[----:B------:R-:W-:Y:S02]  /*1210*/  SHF.L.U32 R230, R208, 0x10, RZ ;  /* 0x00000010d0e67819 */ /* 0x000fe400000006ff */
[----:B------:R-:W-:Y:S01]  /*1220*/  SHF.L.U32 R201, R201, 0x10, RZ ;  /* 0x00000010c9c97819 */ /* 0x000fe200000006ff */
[----:B------:R-:W-:Y:S01]  /*1230*/  FADD.FTZ R242, -R188, R215 ;  /* 0x000000d7bcf27221 */ /* 0x000fe20000010100 */
[----:B------:R-:W-:Y:S02]  /*1240*/  PRMT R237, R199, 0x7632, R237 ;  /* 0x00007632c7ed7816 */ /* 0x000fe400000000ed */
[----:B------:R-:W-:Y:S01]  /*1250*/  SHF.L.U32 R231, R209, 0x10, RZ ;  /* 0x00000010d1e77819 */ /* 0x000fe200000006ff */
[----:B------:R-:W-:Y:S01]  /*1260*/  IMAD.WIDE.U32 R208, R206, 0x8, R234 ;  /* 0x00000008ced07825 */ /* 0x000fe200078e00ea */
[----:B------:R-:W-:-:S03]  /*1270*/  PRMT R189, R4, 0x7632, R189 ;  /* 0x0000763204bd7816 */ /* 0x000fc600000000bd */
[----:B------:R-:W-:Y:S01]  /*1280*/  FADD.FTZ R247, -R188, R214 ;  /* 0x000000d6bcf77221 */ /* 0x000fe20000010100 */
[----:B------:R-:W-:Y:S01]  /*1290*/  SHF.L.U32 R200, R200, 0x10, RZ ;  /* 0x00000010c8c87819 */ /* 0x000fe200000006ff */
[----:B------:R-:W-:Y:S01]  /*12a0*/  IMAD.WIDE.U32 R206, R207, 0x8, R234 ;  /* 0x00000008cfce7825 */ /* 0x000fe200078e00ea */
[----:B------:R-:W-:-:S03]  /*12b0*/  SHF.L.U32 R213, R213, 0x10, RZ ;  /* 0x00000010d5d57819 */ /* 0x000fc600000006ff */
[----:B------:R-:W-:Y:S01]  /*12c0*/  FADD.FTZ R245, -R188, R212 ;  /* 0x000000d4bcf57221 */ /* 0x000fe20000010100 */
[----:B------:R-:W-:Y:S01]  /*12d0*/  PRMT R190, R5, 0x7632, R190 ;  /* 0x0000763205be7816 */ /* 0x000fe200000000be */
[----:B------:R-:W-:Y:S01]  /*12e0*/  IMAD.U32 R215, R223, 0x10000, RZ ;  /* 0x00010000dfd77824 */ /* 0x000fe200078e00ff */
[----:B------:R-:W-:Y:S01]  /*12f0*/  PRMT R191, R6, 0x7632, R191 ;  /* 0x0000763206bf7816 */ /* 0x000fe200000000bf */
[C---:B------:R-:W-:Y:S01]  /*1300*/  FADD.FTZ R251, -R188.reuse, R217 ;  /* 0x000000d9bcfb7221 */ /* 0x040fe20000010100 */
[----:B------:R-:W-:Y:S01]  /*1310*/  PRMT R235, R7, 0x7632, R235 ;  /* 0x0000763207eb7816 */ /* 0x000fe200000000eb */
[----:B------:R-:W-:Y:S01]  /*1320*/  FADD.FTZ R0, -R188, R216 ;  /* 0x000000d8bc007221 */ /* 0x000fe20000010100 */
[----:B------:R-:W-:Y:S01]  /*1330*/  SHF.L.U32 R214, R222, 0x10, RZ ;  /* 0x00000010ded67819 */ /* 0x000fe200000006ff */
[C---:B------:R-:W-:Y:S01]  /*1340*/  FADD.FTZ R238, -R188.reuse, R230 ;  /* 0x000000e6bcee7221 */ /* 0x040fe20000010100 */
[----:B------:R-:W-:Y:S01]  /*1350*/  MOV R212, R236 ;  /* 0x000000ec00d47202 */ /* 0x000fe20000000f00 */
[C---:B------:R-:W-:Y:S01]  /*1360*/  FADD.FTZ R249, -R188.reuse, R201 ;  /* 0x000000c9bcf97221 */ /* 0x040fe20000010100 */
[----:B------:R-:W-:Y:S01]  /*1370*/  SHF.L.U32 R217, R229, 0x10, RZ ;  /* 0x00000010e5d97819 */ /* 0x000fe200000006ff */
[----:B------:R-:W-:Y:S01]  /*1380*/  FADD.FTZ R230, -R188, R232 ;  /* 0x000000e8bce67221 */ /* 0x000fe20000010100 */
[----:B------:R-:W-:Y:S01]  /*1390*/  PRMT R24, R198, 0x7632, R24 ;  /* 0x00007632c6187816 */ /* 0x000fe20000000018 */
[----:B------:R-:W-:Y:S01]  /*13a0*/  IMAD.MOV.U32 R201, RZ, RZ, R237 ;  /* 0x000000ffffc97224 */ /* 0x000fe200078e00ed */
[----:B------:R-:W-:Y:S01]  /*13b0*/  SHF.L.U32 R216, R228, 0x10, RZ ;  /* 0x00000010e4d87819 */ /* 0x000fe200000006ff */
[----:B------:R-:W-:-:S02]  /*13c0*/  IMAD.U32 R189, R189, 0x10000, RZ ;  /* 0x00010000bdbd7824 */ /* 0x000fc400078e00ff */
[C---:B------:R-:W-:Y:S01]  /*13d0*/  FADD.FTZ R250, -R188.reuse, R200 ;  /* 0x000000c8bcfa7221 */ /* 0x040fe20000010100 */
[C---:B------:R-:W-:Y:S01]  /*13e0*/  FADD.FTZ R240, -R188.reuse, R213 ;  /* 0x000000d5bcf07221 */ /* 0x040fe20000010100 */
[----:B------:R-:W-:Y:S01]  /*13f0*/  FADD.FTZ R232, -R188, R215 ;  /* 0x000000d7bce87221 */ /* 0x000fe20000010100 */
[----:B------:R-:W-:Y:S01]  /*1400*/  PRMT R239, R197, 0x7632, R239 ;  /* 0x00007632c5ef7816 */ /* 0x000fe200000000ef */
[----:B------:R-:W-:Y:S01]  /*1410*/  IMAD.U32 R5, R5, 0x10000, RZ ;  /* 0x0001000005057824 */ /* 0x000fe200078e00ff */
[----:B------:R-:W-:Y:S01]  /*1420*/  SHF.L.U32 R4, R4, 0x10, RZ ;  /* 0x0000001004047819 */ /* 0x000fe200000006ff */
[----:B------:R-:W-:Y:S01]  /*1430*/  IMAD.U32 R223, R235, 0x10000, RZ ;  /* 0x00010000ebdf7824 */ /* 0x000fe200078e00ff */
[----:B------:R-:W-:Y:S01]  /*1440*/  SHF.L.U32 R6, R6, 0x10, RZ ;  /* 0x0000001006067819 */ /* 0x000fe200000006ff */
[C---:B------:R-:W-:Y:S01]  /*1450*/  FADD.FTZ R236, -R188.reuse, R214 ;  /* 0x000000d6bcec7221 */ /* 0x040fe20000010100 */
[----:B------:R-:W-:Y:S01]  /*1460*/  SHF.L.U32 R7, R7, 0x10, RZ ;  /* 0x0000001007077819 */ /* 0x000fe200000006ff */
[----:B------:R-:W-:Y:S01]  /*1470*/  FADD.FTZ R234, -R188, R231 ;  /* 0x000000e7bcea7221 */ /* 0x000fe20000010100 */
[----:B------:R-:W-:-:S02]  /*1480*/  SHF.L.U32 R190, R190, 0x10, RZ ;  /* 0x00000010bebe7819 */ /* 0x000fc400000006ff */
[----:B0-----:R-:W-:Y:S02]  /*1490*/  PRMT R20, R194, 0x7632, R20 ;  /* 0x00007632c2147816 */ /* 0x001fe40000000014 */
[----:B------:R-:W-:Y:S02]  /*14a0*/  PRMT R21, R193, 0x7632, R21 ;  /* 0x00007632c1157816 */ /* 0x000fe40000000015 */
[----:B----4-:R-:W-:Y:S02]  /*14b0*/  PRMT R2, R195, 0x7632, R2 ;  /* 0x00007632c3027816 */ /* 0x010fe40000000002 */
[----:B------:R-:W-:Y:S02]  /*14c0*/  PRMT R252, R18, 0x7632, R252 ;  /* 0x0000763212fc7816 */ /* 0x000fe400000000fc */
[----:B--2---:R-:W-:Y:S02]  /*14d0*/  PRMT R210, R8, 0x7632, R210 ;  /* 0x0000763208d27816 */ /* 0x004fe400000000d2 */
[----:B------:R-:W-:-:S02]  /*14e0*/  PRMT R219, R11, 0x7632, R219 ;  /* 0x000076320bdb7816 */ /* 0x000fc400000000db */
[----:B------:R-:W-:Y:S02]  /*14f0*/  PRMT R211, R9, 0x7632, R211 ;  /* 0x0000763209d37816 */ /* 0x000fe400000000d3 */
[----:B------:R-:W-:Y:S01]  /*1500*/  PRMT R218, R10, 0x7632, R218 ;  /* 0x000076320ada7816 */ /* 0x000fe200000000da */
[----:B------:R-:W-:Y:S01]  /*1510*/  FMUL.FTZ R247, R3, R247 ;  /* 0x000000f703f77220 */ /* 0x000fe20000410000 */
[----:B------:R-:W-:Y:S02]  /*1520*/  SHF.L.U32 R210, R210, 0x10, RZ ;  /* 0x00000010d2d27819 */ /* 0x000fe400000006ff */
[----:B------:R-:W-:Y:S01]  /*1530*/  PRMT R22, R192, 0x7632, R22 ;  /* 0x00007632c0167816 */ /* 0x000fe20000000016 */
[----:B------:R-:W-:Y:S01]  /*1540*/  IMAD.U32 R196, R196, 0x10000, RZ ;  /* 0x00010000c4c47824 */ /* 0x000fe200078e00ff */
[----:B------:R-:W-:Y:S01]  /*1550*/  SHF.L.U32 R219, R219, 0x10, RZ ;  /* 0x00000010dbdb7819 */ /* 0x000fe200000006ff */
[----:B------:R-:W-:Y:S01]  /*1560*/  FADD.FTZ R237, -R188, R210 ;  /* 0x000000d2bced7221 */ /* 0x000fe20000010100 */
[----:B------:R-:W-:Y:S01]  /*1570*/  SHF.L.U32 R9, R9, 0x10, RZ ;  /* 0x0000001009097819 */ /* 0x000fe200000006ff */
[----:B------:R-:W-:Y:S01]  /*1580*/  IMAD.U32 R8, R8, 0x10000, RZ ;  /* 0x0001000008087824 */ /* 0x000fe200078e00ff */
[----:B------:R-:W-:Y:S01]  /*1590*/  SHF.L.U32 R10, R10, 0x10, RZ ;  /* 0x000000100a0a7819 */ /* 0x000fe200000006ff */
[----:B------:R-:W-:Y:S01]  /*15a0*/  FADD.FTZ R229, -R188, R219 ;  /* 0x000000dbbce57221 */ /* 0x000fe20000010100 */
[----:B------:R-:W-:Y:S01]  /*15b0*/  SHF.L.U32 R191, R191, 0x10, RZ ;  /* 0x00000010bfbf7819 */ /* 0x000fe200000006ff */
[----:B------:R-:W-:Y:S01]  /*15c0*/  IMAD.U32 R11, R11, 0x10000, RZ ;  /* 0x000100000b0b7824 */ /* 0x000fe200078e00ff */
[----:B------:R-:W-:Y:S01]  /*15d0*/  SHF.L.U32 R211, R211, 0x10, RZ ;  /* 0x00000010d3d37819 */ /* 0x000fe200000006ff */
[----:B------:R-:W-:Y:S01]  /*15e0*/  IMAD.U32 R218, R218, 0x10000, RZ ;  /* 0x00010000dada7824 */ /* 0x000fe200078e00ff */
[C---:B------:R-:W-:Y:S01]  /*15f0*/  PRMT R215, R12.reuse, 0x7632, R215 ;  /* 0x000076320cd77816 */ /* 0x040fe200000000d7 */
[----:B------:R-:W-:Y:S01]  /*1600*/  IMAD.U32 R199, R199, 0x10000, RZ ;  /* 0x00010000c7c77824 */ /* 0x000fe200078e00ff */
[----:B------:R-:W-:Y:S01]  /*1610*/  SHF.L.U32 R213, R12, 0x10, RZ ;  /* 0x000000100cd57819 */ /* 0x000fe200000006ff */
[----:B------:R-:W-:Y:S01]  /*1620*/  IMAD.MOV.U32 R12, RZ, RZ, R212 ;  /* 0x000000ffff0c7224 */ /* 0x000fe200078e00d4 */
[C---:B------:R-:W-:Y:S01]  /*1630*/  PRMT R219, R15.reuse, 0x7632, R219 ;  /* 0x000076320fdb7816 */ /* 0x040fe200000000db */
[C---:B------:R-:W-:Y:S01]  /*1640*/  FADD.FTZ R248, -R188.reuse, R217 ;  /* 0x000000d9bcf87221 */ /* 0x040fe20000010100 */
[----:B------:R-:W-:Y:S01]  /*1650*/  SHF.L.U32 R210, R15, 0x10, RZ ;  /* 0x000000100fd27819 */ /* 0x000fe200000006ff */
[C---:B------:R-:W-:Y:S01]  /*1660*/  FADD.FTZ R228, -R188.reuse, R216 ;  /* 0x000000d8bce47221 */ /* 0x040fe20000010100 */
[C---:B------:R-:W-:Y:S01]  /*1670*/  PRMT R214, R13.reuse, 0x7632, R214 ;  /* 0x000076320dd67816 */ /* 0x040fe200000000d6 */
[C---:B------:R-:W-:Y:S01]  /*1680*/  FADD.FTZ R246, -R188.reuse, R189 ;  /* 0x000000bdbcf67221 */ /* 0x040fe20000010100 */
[----:B------:R-:W-:Y:S01]  /*1690*/  SHF.L.U32 R212, R13, 0x10, RZ ;  /* 0x000000100dd47819 */ /* 0x000fe200000006ff */
[C---:B------:R-:W-:Y:S01]  /*16a0*/  FMUL.FTZ R242, R3.reuse, R242 ;  /* 0x000000f203f27220 */ /* 0x040fe20000410000 */
[----:B------:R-:W-:Y:S01]  /*16b0*/  MOV R15, R24 ;  /* 0x00000018000f7202 */ /* 0x000fe20000000f00 */
[----:B------:R-:W-:Y:S01]  /*16c0*/  FMUL.FTZ R24, R3, R250 ;  /* 0x000000fa03187220 */ /* 0x000fe20000410000 */
[----:B------:R-:W-:Y:S01]  /*16d0*/  MOV R13, R201 ;  /* 0x000000c9000d7202 */ /* 0x000fe20000000f00 */
[----:B------:R-:W-:Y:S01]  /*16e0*/  FADD.FTZ R222, -R188, R233 ;  /* 0x000000e9bcde7221 */ /* 0x000fe20000010100 */
[----:B------:R-:W-:Y:S01]  /*16f0*/  MOV R200, R239 ;  /* 0x000000ef00c87202 */ /* 0x000fe20000000f00 */
        /* <DEDUP_REMOVED lines=14> */
[----:B------:R-:W-:Y:S01]  /*17e0*/  IMAD.MOV.U32 R194, RZ, RZ, R12 ;  /* 0x000000ffffc27224 */ /* 0x000fe200078e000c */
[----:B------:R-:W-:Y:S01]  /*17f0*/  SHF.L.U32 R188, R193, 0x10, RZ ;  /* 0x00000010c1bc7819 */ /* 0x000fe200000006ff */
[C---:B------:R-:W-:Y:S01]  /*1800*/  FMUL.FTZ R12, R3.reuse, R248 ;  /* 0x000000f8030c7220 */ /* 0x040fe20000410000 */
[C---:B------:R-:W-:Y:S01]  /*1810*/  PRMT R217, R14.reuse, 0x7632, R217 ;  /* 0x000076320ed97816 */ /* 0x040fe200000000d9 */
[----:B------:R-:W-:Y:S01]  /*1820*/  IMAD.U32 R201, R14, 0x10000, RZ ;  /* 0x000100000ec97824 */ /* 0x000fe200078e00ff */
[----:B------:R-:W2:Y:S01]  /*1830*/  LDL R193, [R1+0x68] ;  /* 0x0000680001c17983 */ /* 0x000ea20000100800 */
[----:B------:R-:W-:Y:S01]  /*1840*/  MOV R248, R13 ;  /* 0x0000000d00f87202 */ /* 0x000fe20000000f00 */
[----:B------:R-:W-:Y:S01]  /*1850*/  FMUL.FTZ R13, R3, R246 ;  /* 0x000000f6030d7220 */ /* 0x000fe20000410000 */
[----:B------:R-:W-:Y:S01]  /*1860*/  MOV R14, R200 ;  /* 0x000000c8000e7202 */ /* 0x000fe20000000f00 */
[----:B------:R0:W-:Y:S01]  /*1870*/  STL [R1+0x4], R24 ;  /* 0x0000041801007387 */ /* 0x0001e20000100800 */
[----:B------:R-:W-:-:S03]  /*1880*/  SHF.L.U32 R218, R195, 0x10, RZ ;  /* 0x00000010c3da7819 */ /* 0x000fc600000006ff */
[----:B------:R-:W3:Y:S01]  /*1890*/  LDL R246, [R1+0x58] ;  /* 0x0000580001f67983 */ /* 0x000ee20000100800 */
[----:B------:R-:W-:Y:S01]  /*18a0*/  MOV R195, R14 ;  /* 0x0000000e00c37202 */ /* 0x000fe20000000f00 */
[C---:B------:R-:W-:Y:S01]  /*18b0*/  FMUL.FTZ R14, R3.reuse, R243 ;  /* 0x000000f3030e7220 */ /* 0x040fe20000410000 */
[----:B------:R-:W-:Y:S01]  /*18c0*/  SHF.L.U32 R190, R18, 0x10, RZ ;  /* 0x0000001012be7819 */ /* 0x000fe200000006ff */
[----:B------:R-:W-:Y:S02]  /*18d0*/  IMAD.MOV.U32 R243, RZ, RZ, R15 ;  /* 0x000000fffff37224 */ /* 0x000fe400078e000f */
[C---:B------:R-:W-:Y:S01]  /*18e0*/  FMUL.FTZ R15, R3.reuse, R241 ;  /* 0x000000f1030f7220 */ /* 0x040fe20000410000 */
[----:B------:R-:W-:Y:S01]  /*18f0*/  FMUL.FTZ R18, R3, R235 ;  /* 0x000000eb03127220 */ /* 0x000fe20000410000 */
[----:B------:R-:W4:Y:S01]  /*1900*/  LDL R241, [R1+0x60] ;  /* 0x0000600001f17983 */ /* 0x000f220000100800 */
[----:B------:R-:W-:-:S03]  /*1910*/  PRMT R231, R17, 0x7632, R231 ;  /* 0x0000763211e77816 */ /* 0x000fc600000000e7 */
[----:B------:R-:W4:Y:S01]  /*1920*/  LDL R235, [R1+0x6c] ;  /* 0x00006c0001eb7983 */ /* 0x000f220000100800 */
[----:B------:R-:W-:Y:S01]  /*1930*/  SHF.L.U32 R200, R17, 0x10, RZ ;  /* 0x0000001011c87819 */ /* 0x000fe200000006ff */
[C---:B------:R-:W-:Y:S01]  /*1940*/  IMAD.U32 R211, R16.reuse, 0x10000, RZ ;  /* 0x0001000010d37824 */ /* 0x040fe200078e00ff */
[----:B------:R-:W-:Y:S01]  /*1950*/  PRMT R223, R16, 0x7632, R223 ;  /* 0x0000763210df7816 */ /* 0x000fe200000000df */
[----:B------:R-:W4:Y:S01]  /*1960*/  LDL R250, [R1+0x70] ;  /* 0x0000700001fa7983 */ /* 0x000f220000100800 */
[C---:B------:R-:W-:Y:S01]  /*1970*/  FMUL.FTZ R17, R3.reuse, R237 ;  /* 0x000000ed03117220 */ /* 0x040fe20000410000 */
[----:B------:R-:W-:Y:S02]  /*1980*/  FMUL.FTZ R16, R3, R239 ;  /* 0x000000ef03107220 */ /* 0x000fe40000410000 */
[----:B------:R-:W4:Y:S04]  /*1990*/  LDL R237, [R1+0x5c] ;  /* 0x00005c0001ed7983 */ /* 0x000f280000100800 */
[----:B------:R-:W4:Y:S01]  /*19a0*/  LDL R239, [R1+0x74] ;  /* 0x0000740001ef7983 */ /* 0x000f220000100800 */
[----:B------:R-:W-:-:S02]  /*19b0*/  SHF.L.U32 R198, R198, 0x10, RZ ;  /* 0x00000010c6c67819 */ /* 0x000fc400000006ff */
[----:B------:R-:W-:Y:S01]  /*19c0*/  SHF.L.U32 R189, R192, 0x10, RZ ;  /* 0x00000010c0bd7819 */ /* 0x000fe200000006ff */
[----:B------:R-:W-:Y:S01]  /*19d0*/  FMUL.FTZ R192, R3, R229 ;  /* 0x000000e503c07220 */ /* 0x000fe20000410000 */
[----:B------:R-:W-:Y:S01]  /*19e0*/  PRMT R23, R19, 0x7632, R23 ;  /* 0x0000763213177816 */ /* 0x000fe20000000017 */
[----:B------:R-:W-:Y:S01]  /*19f0*/  FFMA.FTZ R108, R247, R198, R108 ;  /* 0x000000c6f76c7223 */ /* 0x000fe2000001006c */
[----:B------:R-:W-:Y:S01]  /*1a00*/  FADD.FTZ R76, R76, R198 ;  /* 0x000000c64c4c7221 */ /* 0x000fe20000010000 */
[----:B------:R-:W4:Y:S01]  /*1a10*/  LDL R229, [R1+0x48] ;  /* 0x0000480001e57983 */ /* 0x000f220000100800 */
[----:B------:R-:W-:Y:S01]  /*1a20*/  FMUL.FTZ R0, R3, R0 ;  /* 0x0000000003007220 */ /* 0x000fe20000410000 */
[----:B------:R-:W-:Y:S01]  /*1a30*/  SHF.L.U32 R194, R194, 0x10, RZ ;  /* 0x00000010c2c27819 */ /* 0x000fe200000006ff */
[----:B------:R-:W-:Y:S01]  /*1a40*/  IMAD.U32 R191, R19, 0x10000, RZ ;  /* 0x0001000013bf7824 */ /* 0x000fe200078e00ff */
[----:B------:R-:W-:Y:S01]  /*1a50*/  SHF.L.U32 R197, R197, 0x10, RZ ;  /* 0x00000010c5c57819 */ /* 0x000fe200000006ff */
[C---:B------:R-:W-:Y:S01]  /*1a60*/  FMUL.FTZ R19, R3.reuse, R233 ;  /* 0x000000e903137220 */ /* 0x040fe20000410000 */
[----:B------:R-:W-:Y:S01]  /*1a70*/  FFMA.FTZ R112, R0, R196, R112 ;  /* 0x000000c400707223 */ /* 0x000fe20000010070 */
[----:B------:R-:W-:Y:S01]  /*1a80*/  FADD.FTZ R80, R80, R196 ;  /* 0x000000c450507221 */ /* 0x000fe20000010000 */
[C---:B------:R-:W-:Y:S01]  /*1a90*/  FMUL.FTZ R251, R3.reuse, R251 ;  /* 0x000000fb03fb7220 */ /* 0x040fe20000410000 */
[----:B------:R-:W4:Y:S01]  /*1aa0*/  LDL R233, [R1+0x64] ;  /* 0x0000640001e97983 */ /* 0x000f220000100800 */
[----:B------:R-:W-:Y:S01]  /*1ab0*/  FFMA.FTZ R110, R242, R199, R110 ;  /* 0x000000c7f26e7223 */ /* 0x000fe2000001006e */
[----:B------:R-:W-:Y:S01]  /*1ac0*/  FADD.FTZ R78, R78, R199 ;  /* 0x000000c74e4e7221 */ /* 0x000fe20000010000 */
[----:B------:R-:W-:Y:S01]  /*1ad0*/  FMUL.FTZ R245, R3, R245 ;  /* 0x000000f503f57220 */ /* 0x000fe20000410000 */
[----:B------:R-:W-:Y:S01]  /*1ae0*/  SHF.L.U32 R195, R195, 0x10, RZ ;  /* 0x00000010c3c37819 */ /* 0x000fe200000006ff */
[----:B------:R-:W-:Y:S01]  /*1af0*/  FMUL.FTZ R249, R3, R249 ;  /* 0x000000f903f97220 */ /* 0x000fe20000410000 */
[----:B------:R-:W-:Y:S01]  /*1b00*/  FFMA.FTZ R114, R251, R197, R114 ;  /* 0x000000c5fb727223 */ /* 0x000fe20000010072 */
[----:B------:R-:W-:Y:S01]  /*1b10*/  FADD.FTZ R82, R82, R197 ;  /* 0x000000c552527221 */ /* 0x000fe20000010000 */
[----:B------:R-:W5:Y:S01]  /*1b20*/  LDG.E.64 R208, desc[UR4][R208.64] ;  /* 0x00000004d0d07981 */ /* 0x000f62000c1e1b00 */
[----:B------:R-:W-:Y:S01]  /*1b30*/  FFMA.FTZ R115, R249, R195, R115 ;  /* 0x000000c3f9737223 */ /* 0x000fe20000010073 */
[----:B------:R-:W-:-:S02]  /*1b40*/  FADD.FTZ R83, R83, R195 ;  /* 0x000000c353537221 */ /* 0x000fc40000010000 */
[----:B------:R-:W5:Y:S01]  /*1b50*/  LDG.E.64 R206, desc[UR4][R206.64] ;  /* 0x00000004cece7981 */ /* 0x000f62000c1e1b00 */
[----:B--2---:R-:W-:Y:S01]  /*1b60*/  FMUL.FTZ R193, R193, R196 ;  /* 0x000000c4c1c17220 */ /* 0x004fe20000410000 */
[----:B------:R-:W-:Y:S02]  /*1b70*/  IMAD.U32 R196, R243, 0x10000, RZ ;  /* 0x00010000f3c47824 */ /* 0x000fe400078e00ff */
[----:B---3--:R-:W-:Y:S02]  /*1b80*/  FMUL.FTZ R246, R246, R198 ;  /* 0x000000c6f6f67220 */ /* 0x008fe40000410000 */
[----:B------:R-:W2:Y:S01]  /*1b90*/  LDL R198, [R1+0x38] ;  /* 0x0000380001c67983 */ /* 0x000ea20000100800 */
[----:B----4-:R-:W-:-:S03]  /*1ba0*/  FMUL.FTZ R241, R241, R199 ;  /* 0x000000c7f1f17220 */ /* 0x010fc60000410000 */
[----:B------:R-:W3:Y:S01]  /*1bb0*/  LDL R199, [R1+0x50] ;  /* 0x0000500001c77983 */ /* 0x000ee20000100800 */
[----:B------:R-:W-:Y:S01]  /*1bc0*/  FMUL.FTZ R235, R235, R194 ;  /* 0x000000c2ebeb7220 */ /* 0x000fe20000410000 */
[-C--:B------:R-:W-:Y:S01]  /*1bd0*/  FFMA.FTZ R109, R245, R196.reuse, R109 ;  /* 0x000000c4f56d7223 */ /* 0x080fe2000001006d */
[----:B------:R-:W-:Y:S01]  /*1be0*/  FADD.FTZ R77, R77, R196 ;  /* 0x000000c44d4d7221 */ /* 0x000fe20000010000 */
[----:B------:R-:W-:Y:S01]  /*1bf0*/  FMUL.FTZ R250, R250, R197 ;  /* 0x000000c5fafa7220 */ /* 0x000fe20000410000 */
[----:B------:R-:W-:Y:S01]  /*1c00*/  SHF.L.U32 R197, R248, 0x10, RZ ;  /* 0x00000010f8c57819 */ /* 0x000fe200000006ff */
[----:B------:R1:W-:Y:S01]  /*1c10*/  STL [R1], R235 ;  /* 0x000000eb01007387 */ /* 0x0003e20000100800 */
[----:B------:R-:W-:-:S03]  /*1c20*/  FMUL.FTZ R243, R237, R196 ;  /* 0x000000c4edf37220 */ /* 0x000fc60000410000 */
[----:B------:R-:W4:Y:S01]  /*1c30*/  LDL R196, [R1+0x30] ;  /* 0x0000300001c47983 */ /* 0x000f220000100800 */
[----:B------:R-:W-:-:S03]  /*1c40*/  FMUL.FTZ R248, R239, R195 ;  /* 0x000000c3eff87220 */ /* 0x000fc60000410000 */
[----:B------:R-:W4:Y:S01]  /*1c50*/  LDL R195, [R1+0x28] ;  /* 0x0000280001c37983 */ /* 0x000f220000100800 */
[----:B------:R-:W-:Y:S01]  /*1c60*/  FFMA.FTZ R113, R24, R194, R113 ;  /* 0x000000c218717223 */ /* 0x000fe20000010071 */
[----:B------:R-:W-:Y:S02]  /*1c70*/  FADD.FTZ R81, R81, R194 ;  /* 0x000000c251517221 */ /* 0x000fe40000010000 */
[----:B------:R-:W4:Y:S01]  /*1c80*/  LDL R194, [R1+0x40] ;  /* 0x0000400001c27983 */ /* 0x000f220000100800 */
[----:B------:R-:W-:Y:S01]  /*1c90*/  FMUL.FTZ R237, R229, R213 ;  /* 0x000000d5e5ed7220 */ /* 0x000fe20000410000 */
[C---:B------:R-:W-:Y:S01]  /*1ca0*/  FMUL.FTZ R240, R3.reuse, R240 ;  /* 0x000000f003f07220 */ /* 0x040fe20000410000 */
[C---:B------:R-:W-:Y:S01]  /*1cb0*/  FMUL.FTZ R5, R3.reuse, R5 ;  /* 0x0000000503057220 */ /* 0x040fe20000410000 */
[C---:B------:R-:W-:Y:S01]  /*1cc0*/  FMUL.FTZ R6, R3.reuse, R6 ;  /* 0x0000000603067220 */ /* 0x040fe20000410000 */
[C---:B------:R-:W-:Y:S01]  /*1cd0*/  FMUL.FTZ R4, R3.reuse, R4 ;  /* 0x0000000403047220 */ /* 0x040fe20000410000 */
[----:B------:R-:W-:Y:S01]  /*1ce0*/  FMUL.FTZ R7, R3, R7 ;  /* 0x0000000703077220 */ /* 0x000fe20000410000 */
[-C--:B------:R-:W-:Y:S01]  /*1cf0*/  FMUL.FTZ R239, R233, R197.reuse ;  /* 0x000000c5e9ef7220 */ /* 0x080fe20000410000 */
[----:B------:R-:W-:Y:S01]  /*1d00*/  FMUL.FTZ R230, R3, R230 ;  /* 0x000000e603e67220 */ /* 0x000fe20000410000 */
[----:B------:R-:W-:Y:S01]  /*1d10*/  FFMA.FTZ R111, R240, R197, R111 ;  /* 0x000000c5f06f7223 */ /* 0x000fe2000001006f */
        /* <DEDUP_REMOVED lines=8> */
[----:B------:R-:W-:-:S02]  /*1da0*/  IMAD.U32 R190, R23, 0x10000, RZ ;  /* 0x0001000017be7824 */ /* 0x000fc400078e00ff */
[----:B------:R-:W-:Y:S01]  /*1db0*/  FFMA.FTZ R94, R7, R191, R94 ;  /* 0x000000bf075e7223 */ /* 0x000fe2000001005e */
[----:B------:R-:W-:Y:S01]  /*1dc0*/  FADD.FTZ R62, R62, R191 ;  /* 0x000000bf3e3e7221 */ /* 0x000fe20000010000 */
[-C--:B------:R-:W-:Y:S01]  /*1dd0*/  FFMA.FTZ R100, R230, R201.reuse, R100 ;  /* 0x000000c9e6647223 */ /* 0x080fe20000010064 */
[----:B------:R-:W-:Y:S01]  /*1de0*/  FADD.FTZ R68, R68, R201 ;  /* 0x000000c944447221 */ /* 0x000fe20000010000 */
[----:B--2---:R-:W-:Y:S01]  /*1df0*/  FMUL.FTZ R229, R198, R201 ;  /* 0x000000c9c6e57220 */ /* 0x004fe20000410000 */
[----:B------:R-:W-:-:S04]  /*1e00*/  FADD.FTZ R198, RZ, R193 ;  /* 0x000000c1ffc67221 */ /* 0x000fc80000010000 */
[----:B------:R-:W-:Y:S01]  /*1e10*/  FADD.FTZ R198, R198, R235 ;  /* 0x000000ebc6c67221 */ /* 0x000fe20000010000 */
[----:B---3--:R-:W-:Y:S01]  /*1e20*/  FMUL.FTZ R233, R199, R212 ;  /* 0x000000d4c7e97220 */ /* 0x008fe20000410000 */
[----:B------:R-:W-:Y:S02]  /*1e30*/  FFMA.FTZ R199, R0, R193, RZ ;  /* 0x000000c100c77223 */ /* 0x000fe400000100ff */
[----:B------:R-:W-:Y:S02]  /*1e40*/  FADD.FTZ R198, R198, R250 ;  /* 0x000000fac6c67221 */ /* 0x000fe40000010000 */
[----:B------:R-:W-:Y:S02]  /*1e50*/  FFMA.FTZ R199, R24, R235, R199 ;  /* 0x000000eb18c77223 */ /* 0x000fe400000100c7 */
[----:B0-----:R0:W5:Y:S01]  /*1e60*/  LDL.LU R24, [R1+0x8c] ;  /* 0x00008c0001187983 */ /* 0x0011620000300800 */
[----:B------:R-:W-:-:S03]  /*1e70*/  SHF.L.U32 R201, R219, 0x10, RZ ;  /* 0x00000010dbc97819 */ /* 0x000fc600000006ff */
[----:B------:R0:W5:Y:S01]  /*1e80*/  LDL.LU R23, [R1+0x88] ;  /* 0x0000880001177983 */ /* 0x0001620000300800 */
[----:B----4-:R-:W-:Y:S01]  /*1e90*/  FMUL.FTZ R196, R196, R200 ;  /* 0x000000c8c4c47220 */ /* 0x010fe20000410000 */
[----:B------:R-:W-:Y:S01]  /*1ea0*/  FADD.FTZ R200, R198, R248 ;  /* 0x000000f8c6c87221 */ /* 0x000fe20000010000 */
[----:B------:R-:W-:Y:S01]  /*1eb0*/  FMUL.FTZ R198, R118, R191 ;  /* 0x000000bf76c67220 */ /* 0x000fe20000410000 */
[----:B------:R-:W-:Y:S01]  /*1ec0*/  FMUL.FTZ R195, R195, R211 ;  /* 0x000000d3c3c37220 */ /* 0x000fe20000410000 */
[----:B------:R-:W-:Y:S02]  /*1ed0*/  SHF.L.U32 R211, R231, 0x10, RZ ;  /* 0x00000010e7d37819 */ /* 0x000fe400000006ff */
[----:B------:R-:W1:Y:S01]  /*1ee0*/  LDL R231, [R1+0x4c] ;  /* 0x00004c0001e77983 */ /* 0x000e620000100800 */
[----:B------:R-:W-:-:S03]  /*1ef0*/  SHF.L.U32 R191, R22, 0x10, RZ ;  /* 0x0000001016bf7819 */ /* 0x000fc600000006ff */
[----:B------:R0:W5:Y:S04]  /*1f00*/  LDL.LU R22, [R1+0x84] ;  /* 0x0000840001167983 */ /* 0x0001680000300800 */
[----:B------:R-:W2:Y:S01]  /*1f10*/  LDL R219, [R1+0x54] ;  /* 0x0000540001db7983 */ /* 0x000ea20000100800 */
[----:B------:R-:W-:Y:S01]  /*1f20*/  FFMA.FTZ R199, R251, R250, R199 ;  /* 0x000000fafbc77223 */ /* 0x000fe200000100c7 */
[----:B------:R-:W-:-:S03]  /*1f30*/  FMUL.FTZ R238, R3, R238 ;  /* 0x000000ee03ee7220 */ /* 0x000fc60000410000 */
[----:B------:R-:W-:Y:S01]  /*1f40*/  FFMA.FTZ R199, R249, R248, R199 ;  /* 0x000000f8f9c77223 */ /* 0x000fe200000100c7 */
[C---:B------:R-:W-:Y:S01]  /*1f50*/  FMUL.FTZ R8, R3.reuse, R8 ;  /* 0x0000000803087220 */ /* 0x040fe20000410000 */
[----:B------:R-:W-:Y:S02]  /*1f60*/  FMUL.FTZ R222, R3, R222 ;  /* 0x000000de03de7220 */ /* 0x000fe40000410000 */
[----:B------:R-:W-:Y:S01]  /*1f70*/  FFMA.FTZ R199, R247, R246, R199 ;  /* 0x000000f6f7c77223 */ /* 0x000fe200000100c7 */
[----:B------:R-:W-:Y:S01]  /*1f80*/  FFMA.FTZ R104, R238, R213, R104 ;  /* 0x000000d5ee687223 */ /* 0x000fe20000010068 */
        /* <DEDUP_REMOVED lines=9> */
[----:B------:R-:W-:Y:S01]  /*2020*/  SHF.L.U32 R189, R21, 0x10, RZ ;  /* 0x0000001015bd7819 */ /* 0x000fe200000006ff */
[----:B------:R-:W-:Y:S01]  /*2030*/  IMAD.U32 R210, R223, 0x10000, RZ ;  /* 0x00010000dfd27824 */ /* 0x000fe200078e00ff */
[----:B------:R0:W5:Y:S01]  /*2040*/  LDL.LU R21, [R1+0x80] ;  /* 0x0000800001157983 */ /* 0x0001620000300800 */
[----:B------:R-:W-:-:S03]  /*2050*/  FMUL.FTZ R234, R3, R234 ;  /* 0x000000ea03ea7220 */ /* 0x000fc60000410000 */
[----:B------:R-:W3:Y:S01]  /*2060*/  LDL R223, [R1+0x3c] ;  /* 0x00003c0001df7983 */ /* 0x000ee20000100800 */
[----:B------:R-:W-:Y:S01]  /*2070*/  FFMA.FTZ R106, R234, R212, R106 ;  /* 0x000000d4ea6a7223 */ /* 0x000fe2000001006a */
[----:B------:R-:W-:Y:S01]  /*2080*/  FADD.FTZ R74, R74, R212 ;  /* 0x000000d44a4a7221 */ /* 0x000fe20000010000 */
[----:B------:R-:W-:Y:S02]  /*2090*/  SHF.L.U32 R212, R252, 0x10, RZ ;  /* 0x00000010fcd47819 */ /* 0x000fe400000006ff */
[----:B------:R-:W4:Y:S01]  /*20a0*/  LDL R252, [R1+0x44] ;  /* 0x0000440001fc7983 */ /* 0x000f220000100800 */
[----:B------:R-:W-:Y:S01]  /*20b0*/  SHF.L.U32 R215, R215, 0x10, RZ ;  /* 0x00000010d7d77819 */ /* 0x000fe200000006ff */
[----:B------:R-:W-:Y:S02]  /*20c0*/  IMAD.U32 R214, R214, 0x10000, RZ ;  /* 0x00010000d6d67824 */ /* 0x000fe400078e00ff */
[----:B------:R-:W-:Y:S01]  /*20d0*/  FFMA.FTZ R217, R242, R241, R217 ;  /* 0x000000f1f2d97223 */ /* 0x000fe200000100d9 */
[----:B------:R-:W-:-:S03]  /*20e0*/  FMUL.FTZ R236, R3, R236 ;  /* 0x000000ec03ec7220 */ /* 0x000fc60000410000 */
[----:B------:R-:W-:Y:S01]  /*20f0*/  FFMA.FTZ R217, R240, R239, R217 ;  /* 0x000000eff0d97223 */ /* 0x000fe200000100d9 */
[-C--:B------:R-:W-:Y:S01]  /*2100*/  FFMA.FTZ R105, R236, R215.reuse, R105 ;  /* 0x000000d7ec697223 */ /* 0x080fe20000010069 */
[----:B------:R-:W-:Y:S01]  /*2110*/  FADD.FTZ R73, R73, R215 ;  /* 0x000000d749497221 */ /* 0x000fe20000010000 */
[----:B-1----:R-:W-:Y:S01]  /*2120*/  FMUL.FTZ R235, R231, R215 ;  /* 0x000000d7e7eb7220 */ /* 0x002fe20000410000 */
[----:B--2---:R-:W-:Y:S02]  /*2130*/  FMUL.FTZ R231, R219, R214 ;  /* 0x000000d6dbe77220 */ /* 0x004fe40000410000 */
[----:B------:R-:W2:Y:S01]  /*2140*/  LDL R219, [R1+0x2c] ;  /* 0x00002c0001db7983 */ /* 0x000ea20000100800 */
[----:B------:R-:W-:-:S03]  /*2150*/  FFMA.FTZ R215, R238, R237, R217 ;  /* 0x000000edeed77223 */ /* 0x000fc600000100d9 */
[----:B------:R-:W2:Y:S01]  /*2160*/  LDL R217, [R1+0x34] ;  /* 0x0000340001d97983 */ /* 0x000ea20000100800 */
[----:B------:R-:W-:-:S04]  /*2170*/  FADD.FTZ R200, R200, R246 ;  /* 0x000000f6c8c87221 */ /* 0x000fc80000010000 */
        /* <DEDUP_REMOVED lines=8> */
[----:B------:R-:W-:Y:S01]  /*2200*/  FFMA.FTZ R107, R232, R214, R107 ;  /* 0x000000d6e86b7223 */ /* 0x000fe2000001006b */
[----:B------:R-:W-:Y:S01]  /*2210*/  FADD.FTZ R75, R75, R214 ;  /* 0x000000d64b4b7221 */ /* 0x000fe20000010000 */
[----:B------:R-:W-:Y:S01]  /*2220*/  FFMA.FTZ R215, R234, R233, R215 ;  /* 0x000000e9ead77223 */ /* 0x000fe200000100d7 */
[----:B------:R-:W-:Y:S01]  /*2230*/  FADD.FTZ R214, R200, R231 ;  /* 0x000000e7c8d67221 */ /* 0x000fe20000010000 */
[----:B------:R-:W-:Y:S01]  /*2240*/  FMUL.FTZ R228, R3, R228 ;  /* 0x000000e403e47220 */ /* 0x000fe20000410000 */
[----:B---3--:R-:W-:Y:S01]  /*2250*/  FMUL.FTZ R223, R223, R213 ;  /* 0x000000d5dfdf7220 */ /* 0x008fe20000410000 */
[----:B------:R-:W-:Y:S01]  /*2260*/  FFMA.FTZ R200, R232, R231, R215 ;  /* 0x000000e7e8c87223 */ /* 0x000fe200000100d7 */
[----:B------:R-:W-:Y:S01]  /*2270*/  FADD.FTZ R214, R214, R229 ;  /* 0x000000e5d6d67221 */ /* 0x000fe20000010000 */
        /* <DEDUP_REMOVED lines=9> */
[----:B------:R-:W-:Y:S01]  /*2310*/  FFMA.FTZ R188, R228, R223, R213 ;  /* 0x000000dfe4bc7223 */ /* 0x000fe200000100d5 */
[----:B------:R-:W-:Y:S01]  /*2320*/  FADD.FTZ R71, R71, R201 ;  /* 0x000000c947477221 */ /* 0x000fe20000010000 */
[----:B----4-:R-:W-:Y:S01]  /*2330*/  FMUL.FTZ R201, R252, R201 ;  /* 0x000000c9fcc97220 */ /* 0x010fe20000410000 */
[----:B------:R-:W-:Y:S01]  /*2340*/  FADD.FTZ R214, R214, R194 ;  /* 0x000000c2d6d67221 */ /* 0x000fe20000010000 */
[----:B------:R-:W-:-:S03]  /*2350*/  FFMA.FTZ R213, R222, R194, R188 ;  /* 0x000000c2ded57223 */ /* 0x000fc600000100bc */
[----:B------:R-:W-:Y:S01]  /*2360*/  FADD.FTZ R214, R214, R201 ;  /* 0x000000c9d6d67221 */ /* 0x000fe20000010000 */
[----:B------:R-:W-:Y:S01]  /*2370*/  FFMA.FTZ R97, R13, R210, R97 ;  /* 0x000000d20d617223 */ /* 0x000fe20000010061 */
[----:B------:R-:W-:Y:S01]  /*2380*/  FFMA.FTZ R213, R12, R201, R213 ;  /* 0x000000c90cd57223 */ /* 0x000fe200000100d5 */
[----:B------:R-:W-:Y:S01]  /*2390*/  FADD.FTZ R65, R65, R210 ;  /* 0x000000d241417221 */ /* 0x000fe20000010000 */
[----:B------:R-:W-:Y:S02]  /*23a0*/  FADD.FTZ R214, R214, R195 ;  /* 0x000000c3d6d67221 */ /* 0x000fe40000010000 */
[----:B------:R-:W-:Y:S01]  /*23b0*/  FFMA.FTZ R215, R4, R195, R213 ;  /* 0x000000c304d77223 */ /* 0x000fe200000100d5 */
[----:B------:R-:W-:Y:S01]  /*23c0*/  FFMA.FTZ R99, R14, R211, R99 ;  /* 0x000000d30e637223 */ /* 0x000fe20000010063 */
[----:B------:R-:W-:Y:S01]  /*23d0*/  FADD.FTZ R67, R67, R211 ;  /* 0x000000d343437221 */ /* 0x000fe20000010000 */
[-C--:B------:R-:W-:Y:S01]  /*23e0*/  FFMA.FTZ R93, R15, R212.reuse, R93 ;  /* 0x000000d40f5d7223 */ /* 0x080fe2000001005d */
[----:B------:R-:W-:Y:S01]  /*23f0*/  FADD.FTZ R61, R61, R212 ;  /* 0x000000d43d3d7221 */ /* 0x000fe20000010000 */
[----:B------:R-:W-:Y:S01]  /*2400*/  FMUL.FTZ R212, R117, R212 ;  /* 0x000000d475d47220 */ /* 0x000fe20000410000 */
[----:B------:R-:W-:-:S02]  /*2410*/  IMAD.U32 R188, R20, 0x10000, RZ ;  /* 0x0001000014bc7824 */ /* 0x000fc400078e00ff */
[----:B------:R-:W-:Y:S01]  /*2420*/  FFMA.FTZ R95, R16, R190, R95 ;  /* 0x000000be105f7223 */ /* 0x000fe2000001005f */
[----:B------:R-:W-:Y:S01]  /*2430*/  FADD.FTZ R63, R63, R190 ;  /* 0x000000be3f3f7221 */ /* 0x000fe20000010000 */
[----:B------:R0:W5:Y:S01]  /*2440*/  LDL.LU R20, [R1+0x7c] ;  /* 0x00007c0001147983 */ /* 0x0001620000300800 */
[----:B--2---:R-:W-:-:S04]  /*2450*/  FMUL.FTZ R210, R219, R210 ;  /* 0x000000d2dbd27220 */ /* 0x004fc80000410000 */
[----:B------:R-:W-:Y:S01]  /*2460*/  FADD.FTZ R213, R214, R210 ;  /* 0x000000d2d6d57221 */ /* 0x000fe20000010000 */
[----:B------:R-:W-:Y:S01]  /*2470*/  FFMA.FTZ R214, R13, R210, R215 ;  /* 0x000000d20dd67223 */ /* 0x000fe200000100d7 */
[----:B------:R-:W-:Y:S02]  /*2480*/  FMUL.FTZ R211, R217, R211 ;  /* 0x000000d3d9d37220 */ /* 0x000fe40000410000 */
[----:B------:R-:W-:Y:S01]  /*2490*/  FADD.FTZ R213, R213, R196 ;  /* 0x000000c4d5d57221 */ /* 0x000fe20000010000 */
[----:B------:R-:W-:-:S03]  /*24a0*/  FFMA.FTZ R215, R5, R196, R214 ;  /* 0x000000c405d77223 */ /* 0x000fc600000100d6 */
[----:B------:R-:W-:-:S04]  /*24b0*/  FADD.FTZ R214, R213, R211 ;  /* 0x000000d3d5d67221 */ /* 0x000fc80000010000 */
[----:B------:R-:W-:-:S04]  /*24c0*/  FADD.FTZ R214, R214, R197 ;  /* 0x000000c5d6d67221 */ /* 0x000fc80000010000 */
[----:B------:R-:W-:Y:S01]  /*24d0*/  FADD.FTZ R217, R214, R212 ;  /* 0x000000d4d6d97221 */ /* 0x000fe20000010000 */
[----:B------:R-:W-:Y:S01]  /*24e0*/  FMUL.FTZ R214, R119, R190 ;  /* 0x000000be77d67220 */ /* 0x000fe20000410000 */
[----:B------:R-:W-:Y:S02]  /*24f0*/  SHF.L.U32 R190, R2, 0x10, RZ ;  /* 0x0000001002be7819 */ /* 0x000fe400000006ff */
[----:B------:R0:W5:Y:S01]  /*2500*/  LDL.LU R2, [R1+0x78] ;  /* 0x0000780001027983 */ /* 0x0001620000300800 */
[----:B------:R-:W-:-:S04]  /*2510*/  FFMA.FTZ R215, R14, R211, R215 ;  /* 0x000000d30ed77223 */ /* 0x000fc800000100d7 */
[----:B------:R-:W-:Y:S01]  /*2520*/  FFMA.FTZ R215, R6, R197, R215 ;  /* 0x000000c506d77223 */ /* 0x000fe200000100d7 */
[----:B------:R-:W-:-:S03]  /*2530*/  FMUL.FTZ R10, R3, R10 ;  /* 0x0000000a030a7220 */ /* 0x000fc60000410000 */
[----:B------:R-:W-:Y:S01]  /*2540*/  FFMA.FTZ R215, R15, R212, R215 ;  /* 0x000000d40fd77223 */ /* 0x000fe200000100d7 */
[----:B------:R-:W-:-:S03]  /*2550*/  FADD.FTZ R217, R217, R198 ;  /* 0x000000c6d9d97221 */ /* 0x000fc60000010000 */
        /* <DEDUP_REMOVED lines=34> */
[C---:B------:R-:W-:Y:S01]  /*2780*/  FFMA.FTZ R87, R192.reuse, R190, R87 ;  /* 0x000000bec0577223 */ /* 0x040fe20000010057 */
[----:B------:R-:W-:Y:S01]  /*2790*/  FADD.FTZ R55, R55, R190 ;  /* 0x000000be37377221 */ /* 0x000fe20000010000 */
[----:B------:R-:W-:Y:S01]  /*27a0*/  FADD.FTZ R252, R189, R219 ;  /* 0x000000dbbdfc7221 */ /* 0x000fe20000010000 */
[----:B0-----:R-:W-:-:S07]  /*27b0*/  FFMA.FTZ R188, R192, R219, R188 ;  /* 0x000000dbc0bc7223 */ /* 0x001fce00000100bc */
.L_x_4323:
[----:B------:R-:W-:Y:S05]  /*27c0*/  BSYNC B0 ;  /* 0x0000000000007941 */ /* 0x000fea0003800000 */
.L_x_4321:
[----:B------:R-:W0:Y:S01]  /*27d0*/  S2R R191, SR_TID.X ;  /* 0x0000000000bf7919 */ /* 0x000e220000002100 */
[----:B-----5:R-:W-:Y:S01]  /*27e0*/  MOV R190, R208 ;  /* 0x000000d000be7202 */ /* 0x020fe20000000f00 */
[----:B------:R-:W-:Y:S01]  /*27f0*/  IMAD.MOV.U32 R189, RZ, RZ, R206 ;  /* 0x000000ffffbd7224 */ /* 0x000fe200078e00ce */
[----:B------:R-:W-:Y:S01]  /*2800*/  LOP3.LUT P5, RZ, R244, 0xff, RZ, 0xc0, !PT ;  /* 0x000000fff4ff7812 */ /* 0x000fe200078ac0ff */
[----:B------:R-:W-:Y:S01]  /*2810*/  UMOV UR6, 0xffffffff ;  /* 0xffffffff00067882 */ /* 0x000fe20000000000 */
[----:B------:R-:W-:-:S05]  /*2820*/  PRMT R244, R190, 0x7610, R244 ;  /* 0x00007610bef47816 */ /* 0x000fca00000000f4 */
[----:B------:R-:W-:Y:S04]  /*2830*/  STL.S16 [R1+0x14], R244 ;  /* 0x000014f401007387 */ /* 0x000fe80000100600 */
[----:B------:R1:W-:Y:S02]  /*2840*/  STL.S16 [R1+0x18], R189 ;  /* 0x000018bd01007387 */ /* 0x0003e40000100600 */
[----:B-1----:R-:W-:Y:S02]  /*2850*/  MOV R189, R202 ;  /* 0x000000ca00bd7202 */ /* 0x002fe40000000f00 */
[----:B0-----:R-:W-:Y:S02]  /*2860*/  LOP3.LUT P0, RZ, R191, 0x1f, RZ, 0xc0, !PT ;  /* 0x0000001fbfff7812 */ /* 0x001fe4000780c0ff */
[----:B------:R-:W-:-:S02]  /*2870*/  SHF.R.U32.HI R190, RZ, 0x5, R191 ;  /* 0x00000005ffbe7819 */ /* 0x000fc400000116bf */
[----:B------:R-:W-:Y:S02]  /*2880*/  MOV R191, R204 ;  /* 0x000000cc00bf7202 */ /* 0x000fe40000000f00 */
[----:B------:R-:W-:-:S03]  /*2890*/  LOP3.LUT R190, R190, 0x7fffff8, RZ, 0xc0, !PT ;  /* 0x07fffff8bebe7812 */ /* 0x000fc600078ec0ff */
[----:B------:R0:W-:Y:S02]  /*28a0*/  STL.S16 [R1+0x1c], R191 ;  /* 0x00001cbf01007387 */ /* 0x0001e40000100600 */
[----:B------:R-:W-:Y:S02]  /*28b0*/  @!P5 VIADD R190, R190, 0x8 ;  /* 0x00000008bebed836 */ /* 0x000fe40000000000 */
[----:B------:R0:W-:Y:S01]  /*28c0*/  STL.S16 [R1+0x20], R189 ;  /* 0x000020bd01007387 */ /* 0x0001e20000100600 */
[----:B------:R-:W-:Y:S05]  /*28d0*/  BRA.DIV UR6, `(.L_x_4324) ;  /* 0x0000004a06f07947 */ /* 0x000fea000b800000 */
[----:B0-----:R-:W0:Y:S02]  /*28e0*/  SHFL.DOWN PT, R189, R252, 0x10, 0x1f ;  /* 0x0a001f00fcbd7f89 */ /* 0x001e2400000e0000 */
        /* <DEDUP_REMOVED lines=14> */
[----:B------:R1:W-:Y:S01]  /*29d0*/  STL [R1+0xc], R244 ;  /* 0x00000cf401007387 */ /* 0x0003e20000100800 */
[----:B0-----:R-:W-:-:S03]  /*29e0*/  FADD.FTZ R191, R188, R189 ;  /* 0x000000bdbcbf7221 */ /* 0x001fc60000010000 */
[----:B------:R1:W0:Y:S04]  /*29f0*/  SHFL.DOWN PT, R188, R244, 0x1, 0x1f ;  /* 0x08201f00f4bc7f89 */ /* 0x00022800000e0000 */
[----:B------:R1:W-:Y:S04]  /*2a00*/  STL [R1+0x8], R191 ;  /* 0x000008bf01007387 */ /* 0x0003e80000100800 */
[----:B------:R1:W2:Y:S02]  /*2a10*/  SHFL.DOWN PT, R189, R191, 0x1, 0x1f ;  /* 0x08201f00bfbd7f89 */ /* 0x0002a400000e0000 */
.L_x_4502:
[----:B------:R-:W0:Y:S04]  /*2a20*/  LDL.LU R252, [R1+0xc] ;  /* 0x00000c0001fc7983 */ /* 0x000e280000300800 */
[----:B-1----:R-:W2:Y:S01]  /*2a30*/  LDL.LU R244, [R1+0x8] ;  /* 0x0000080001f47983 */ /* 0x002ea20000300800 */
[----:B------:R-:W-:Y:S05]  /*2a40*/  WARPSYNC.ALL ;  /* 0x0000000000007948 */ /* 0x000fea0003800000 */
[----:B------:R-:W1:Y:S01]  /*2a50*/  S2R R191, SR_TID.X ;  /* 0x0000000000bf7919 */ /* 0x000e620000002100 */
[----:B------:R3:W-:Y:S02]  /*2a60*/  STL [R1+0x78], R0 ;  /* 0x0000780001007387 */ /* 0x0007e40000100800 */
[----:B---3--:R-:W3:Y:S01]  /*2a70*/  S2R R0, SR_TID.X ;  /* 0x0000000000007919 */ /* 0x008ee20000002100 */
[----:B-1----:R-:W-:-:S04]  /*2a80*/  SHF.R.U32.HI R191, RZ, 0x5, R191 ;  /* 0x00000005ffbf7819 */ /* 0x002fc800000116bf */
[----:B------:R-:W-:-:S04]  /*2a90*/  @!P0 LOP3.LUT R191, R191, 0x7, RZ, 0xc0, !PT ;  /* 0x00000007bfbf8812 */ /* 0x000fc800078ec0ff */
[----:B------:R-:W-:Y:S02]  /*2aa0*/  @!P0 IADD3 R191, R190, R191, RZ ;  /* 0x000000bfbebf8210 */ /* 0x000fe40007ffe0ff */
[----:B---3--:R-:W-:Y:S01]  /*2ab0*/  LOP3.LUT R0, R0, 0xff, RZ, 0xc0, !PT ;  /* 0x000000ff00007812 */ /* 0x008fe200078ec0ff */
[----:B0-----:R-:W-:Y:S02]  /*2ac0*/  FADD.FTZ R188, R252, R188 ;  /* 0x000000bcfcbc7221 */ /* 0x001fe40000010000 */
[----:B------:R-:W0:Y:S01]  /*2ad0*/  S2R R252, SR_CgaCtaId ;  /* 0x0000000000fc7919 */ /* 0x000e220000008800 */
[----:B--2---:R-:W-:Y:S01]  /*2ae0*/  FADD.FTZ R189, R244, R189 ;  /* 0x000000bdf4bd7221 */ /* 0x004fe20000010000 */
[----:B------:R-:W-:-:S04]  /*2af0*/  MOV R244, 0x400 ;  /* 0x0000040000f47802 */ /* 0x000fc80000000f00 */
[----:B0-----:R-:W-:Y:S02]  /*2b00*/  LEA R244, R252, R244, 0x18 ;  /* 0x000000f4fcf47211 */ /* 0x001fe400078ec0ff */
[----:B------:R-:W0:Y:S02]  /*2b10*/  LDC R252, c[0x0][0x218] ;  /* 0x00008600fffc7b82 */ /* 0x000e240000000800 */
[-C--:B------:R-:W-:Y:S02]  /*2b20*/  @!P0 LEA R191, R191, R244.reuse, 0x3 ;  /* 0x000000f4bfbf8211 */ /* 0x080fe400078e18ff */
[----:B------:R-:W-:-:S03]  /*2b30*/  LEA R244, R190, R244, 0x3 ;  /* 0x000000f4bef47211 */ /* 0x000fc600078e18ff */
[----:B------:R1:W-:Y:S02]  /*2b40*/  @!P0 STS.64 [R191+0x8000], R188 ;  /* 0x008000bcbf008388 */ /* 0x0003e40000000a00 */
[----:B-1----:R-:W-:Y:S01]  /*2b50*/  @P4 VIADD R188, R220, 0xffffffff ;  /* 0xffffffffdcbc4836 */ /* 0x002fe20000000000 */
[----:B------:R-:W-:-:S03]  /*2b60*/  HFMA2.MMA R220, -RZ, RZ, 0, 0 ;  /* 0x00000000ffdc7435 */ /* 0x000fc600000001ff */
[----:B0-----:R-:W-:-:S05]  /*2b70*/  @P4 IMAD R188, R188, R252, RZ ;  /* 0x000000fcbcbc4224 */ /* 0x001fca00078e02ff */
[----:B------:R-:W-:-:S04]  /*2b80*/  @P4 SHF.R.S32.HI R189, RZ, 0x1f, R188 ;  /* 0x0000001fffbd4819 */ /* 0x000fc800000114bc */
[----:B------:R-:W-:-:S04]  /*2b90*/  @P4 LEA.HI R189, R189, R188, RZ, 0x3 ;  /* 0x000000bcbdbd4211 */ /* 0x000fc800078f18ff */
[----:B------:R-:W-:Y:S01]  /*2ba0*/  @P4 LEA.HI.SX32 R220, R189, R0, 0x1d ;  /* 0x00000000bddc4211 */ /* 0x000fe200078feaff */
        /* <DEDUP_REMOVED lines=18> */
[----:B------:R-:W-:Y:S01]  /*2cd0*/  FADD.FTZ R244, R252, R189 ;  /* 0x000000bdfcf47221 */ /* 0x000fe20000010000 */
[----:B------:R0:W5:Y:S02]  /*2ce0*/  LDL.LU R0, [R1+0x78] ;  /* 0x0000780001007983 */ /* 0x0001640000300800 */
[----:B------:R-:W-:Y:S02]  /*2cf0*/  FADD.FTZ R190, R190, R188 ;  /* 0x000000bcbebe7221 */ /* 0x000fe40000010000 */
[----:B------:R-:W1:Y:S02]  /*2d00*/  @P4 LDC.64 R188, c[0x0][0x220] ;  /* 0x00008800ffbc4b82 */ /* 0x000e640000000a00 */
[----:B-1----:R-:W-:-:S05]  /*2d10*/  @P4 IMAD.WIDE.U32 R188, R220, 0x10, R188 ;  /* 0x00000010dcbc4825 */ /* 0x002fca00078e00bc */
        /* <DEDUP_REMOVED lines=10> */
[----:B------:R-:W-:Y:S01]  /*2dc0*/  SHF.L.U32 R189, R160, 0x10, RZ ;  /* 0x00000010a0bd7819 */ /* 0x000fe200000006ff */
[----:B------:R-:W-:Y:S06]  /*2dd0*/  BRA `(.L_x_4327) ;  /* 0x0000000000287947 */ /* 0x000fec0003800000 */
.L_x_4326:
[----:B0-----:R-:W0:Y:S01]  /*2de0*/  LDC.U8 R188, c[0x0][0x2a0] ;  /* 0x0000a800ffbc7b82 */ /* 0x001e220000000000 */
[----:B------:R-:W-:-:S04]  /*2df0*/  ISETP.NE.U32.AND P0, PT, R225, RZ, PT ;  /* 0x000000ffe100720c */ /* 0x000fc80003f05070 */
[----:B------:R-:W-:Y:S02]  /*2e00*/  ISETP.NE.AND.EX P0, PT, R224, RZ, PT, P0 ;  /* 0x000000ffe000720c */ /* 0x000fe40003f05300 */
[----:B0-----:R-:W-:-:S04]  /*2e10*/  ISETP.NE.AND P1, PT, R188, RZ, PT ;  /* 0x000000ffbc00720c */ /* 0x001fc80003f25270 */
[----:B------:R-:W-:-:S05]  /*2e20*/  FSEL R188, R190, RZ, !P1 ;  /* 0x000000ffbebc7208 */ /* 0x000fca0004800000 */
[----:B-----5:R-:W-:-:S04]  /*2e30*/  FFMA.FTZ R188, R0, R191, R188 ;  /* 0x000000bf00bc7223 */ /* 0x020fc800000100bc */
[----:B------:R-:W-:-:S04]  /*2e40*/  FADD.FTZ R188, R193, -R188 ;  /* 0x800000bcc1bc7221 */ /* 0x000fc80000010000 */
[----:B------:R-:W-:Y:S01]  /*2e50*/  FMUL.FTZ R189, R3, R188 ;  /* 0x000000bc03bd7220 */ /* 0x000fe20000410000 */
[----:B------:R-:W-:-:S05]  /*2e60*/  @P0 SHF.L.U32 R188, R160, 0x10, RZ ;  /* 0x00000010a0bc0819 */ /* 0x000fca00000006ff */
[----:B------:R-:W-:-:S07]  /*2e70*/  @P0 FADD.FTZ R189, R189, R188 ;  /* 0x000000bcbdbd0221 */ /* 0x000fce0000010000 */
.L_x_4327:
[----:B------:R-:W-:Y:S05]  /*2e80*/  BSYNC B0 ;  /* 0x0000000000007941 */ /* 0x000fea0003800000 */
.L_x_4325:
[----:B------:R-:W-:Y:S01]  /*2e90*/  ISETP.NE.U32.AND P1, PT, RZ, UR14, PT ;  /* 0x0000000eff007c0c */ /* 0x000fe2000bf25070 */
[----:B------:R-:W-:Y:S03]  /*2ea0*/  BSSY B0, `(.L_x_4328) ;  /* 0x0000011000007945 */ /* 0x000fe60003800000 */
[----:B------:R-:W-:-:S13]  /*2eb0*/  ISETP.NE.AND.EX P1, PT, RZ, UR15, PT, P1 ;  /* 0x0000000fff007c0c */ /* 0x000fda000bf25310 */
[----:B------:R-:W-:-:S04]  /*2ec0*/  @P1 F2FP.BF16.F32.PACK_AB R188, RZ, R189 ;  /* 0x000000bdffbc123e */ /* 0x000fc800000010ff */
[----:B------:R-:W-:Y:S01]  /*2ed0*/  @P1 PRMT R180, R188, 0x7610, R180 ;  /* 0x00007610bcb41816 */ /* 0x000fe200000000b4 */
[----:B------:R-:W-:Y:S06]  /*2ee0*/  @!P4 BRA `(.L_x_4329) ;  /* 0x000000000030c947 */ /* 0x000fec0003800000 */
[----:B------:R-:W2:Y:S01]  /*2ef0*/  LDL.LU R224, [R1+0x14] ;  /* 0x0000140001e07983 */ /* 0x000ea20000300800 */
[----:B------:R-:W-:Y:S01]  /*2f00*/  FMUL.FTZ R189, R189, UR17 ;  /* 0x00000011bdbd7c20 */ /* 0x000fe20008410000 */
[----:B------:R-:W-:Y:S01]  /*2f10*/  IMAD.MOV.U32 R188, RZ, RZ, RZ ;  /* 0x000000ffffbc7224 */ /* 0x000fe200078e00ff */
[----:B--2---:R-:W-:Y:S02]  /*2f20*/  LOP3.LUT P6, RZ, R224, 0xff, RZ, 0xc0, !PT ;  /* 0x000000ffe0ff7812 */ /* 0x004fe400078cc0ff */
[----:B------:R-:W-:-:S11]  /*2f30*/  FMUL.FTZ R224, R189, UR16 ;  /* 0x00000010bde07c20 */ /* 0x000fd60008410000 */
[----:B-----5:R-:W-:-:S05]  /*2f40*/  @P6 SHF.L.U32 R189, R176, 0x10, RZ ;  /* 0x00000010b0bd6819 */ /* 0x020fca00000006ff */
[----:B------:R-:W-:-:S04]  /*2f50*/  @P6 FMUL.FTZ R188, R224, R189 ;  /* 0x000000bde0bc6220 */ /* 0x000fc80000410000 */
[----:B------:R-:W-:Y:S01]  /*2f60*/  FADD.FTZ R20, R20, R188 ;  /* 0x000000bc14147221 */ /* 0x000fe20000010000 */
[----:B------:R-:W-:-:S05]  /*2f70*/  FMUL.FTZ R188, R128, R224 ;  /* 0x000000e080bc7220 */ /* 0x000fca0000410000 */
[----:B------:R-:W-:-:S04]  /*2f80*/  FSEL R188, R188, RZ, P6 ;  /* 0x000000ffbcbc7208 */ /* 0x000fc80003000000 */
[----:B------:R-:W-:-:S04]  /*2f90*/  F2FP.BF16.F32.PACK_AB R188, RZ, R188 ;  /* 0x000000bcffbc723e */ /* 0x000fc800000010ff */
[----:B------:R-:W-:-:S07]  /*2fa0*/  PRMT R184, R188, 0x7610, R184 ;  /* 0x00007610bcb87816 */ /* 0x000fce00000000b8 */
.L_x_4329:
[----:B------:R-:W-:Y:S05]  /*2fb0*/  BSYNC B0 ;  /* 0x0000000000007941 */ /* 0x000fea0003800000 */
.L_x_4328:
[----:B------:R-:W-:Y:S04]  /*2fc0*/  BSSY B0, `(.L_x_4330) ;  /* 0x0000012000007945 */ /* 0x000fe80003800000 */
[----:B------:R-:W-:Y:S05]  /*2fd0*/  @P3 BRA `(.L_x_4331) ;  /* 0x0000000000143947 */ /* 0x000fea0003800000 */
[----:B------:R-:W-:Y:S01]  /*2fe0*/  MOV R189, RZ ;  /* 0x000000ff00bd7202 */ /* 0x000fe20000000f00 */
[----:B------:R-:W-:Y:S06]  /*2ff0*/  @!P0 BRA `(.L_x_4332) ;  /* 0x0000000000388947 */ /* 0x000fec0003800000 */
[----:B------:R-:W-:-:S05]  /*3000*/  PRMT R189, R160, 0x7632, R189 ;  /* 0x00007632a0bd7816 */ /* 0x000fca00000000bd */
[----:B------:R-:W-:Y:S01]  /*3010*/  IMAD.U32 R189, R189, 0x10000, RZ ;  /* 0x00010000bdbd7824 */ /* 0x000fe200078e00ff */
[----:B------:R-:W-:Y:S06]  /*3020*/  BRA `(.L_x_4332) ;  /* 0x00000000002c7947 */ /* 0x000fec0003800000 */
.L_x_4331:
[----:B------:R-:W2:Y:S01]  /*3030*/  LDL R225, [R1+0x4] ;  /* 0x0000040001e17983 */ /* 0x000ea20000100800 */
[----:B------:R-:W0:Y:S03]  /*3040*/  LDC.U8 R188, c[0x0][0x2a0] ;  /* 0x0000a800ffbc7b82 */ /* 0x000e260000000000 */
[----:B------:R-:W3:Y:S01]  /*3050*/  LDL R224, [R1] ;  /* 0x0000000001e07983 */ /* 0x000ee20000100800 */
[----:B0-----:R-:W-:-:S04]  /*3060*/  ISETP.NE.AND P6, PT, R188, RZ, PT ;  /* 0x000000ffbc00720c */ /* 0x001fc80003fc5270 */
[----:B------:R-:W-:-:S05]  /*3070*/  FSEL R188, R190, RZ, !P6 ;  /* 0x000000ffbebc7208 */ /* 0x000fca0007000000 */
[----:B--2---:R-:W-:-:S04]  /*3080*/  FFMA.FTZ R188, R225, R191, R188 ;  /* 0x000000bfe1bc7223 */ /* 0x004fc800000100bc */
[--C-:B---3--:R-:W-:Y:S01]  /*3090*/  FADD.FTZ R189, R224, -R188.reuse ;  /* 0x800000bce0bd7221 */ /* 0x108fe20000010000 */
[----:B------:R-:W-:-:S03]  /*30a0*/  @P0 PRMT R188, R160, 0x7632, R188 ;  /* 0x00007632a0bc0816 */ /* 0x000fc600000000bc */
[----:B------:R-:W-:Y:S01]  /*30b0*/  FMUL.FTZ R189, R3, R189 ;  /* 0x000000bd03bd7220 */ /* 0x000fe20000410000 */
[----:B------:R-:W-:-:S05]  /*30c0*/  @P0 SHF.L.U32 R188, R188, 0x10, RZ ;  /* 0x00000010bcbc0819 */ /* 0x000fca00000006ff */
[----:B------:R-:W-:-:S07]  /*30d0*/  @P0 FADD.FTZ R189, R189, R188 ;  /* 0x000000bcbdbd0221 */ /* 0x000fce0000010000 */
.L_x_4332:
[----:B------:R-:W-:Y:S05]  /*30e0*/  BSYNC B0 ;  /* 0x0000000000007941 */ /* 0x000fea0003800000 */
.L_x_4330:
[----:B------:R-:W-:Y:S01]  /*30f0*/  @P1 F2FP.BF16.F32.PACK_AB R188, RZ, R189 ;  /* 0x000000bdffbc123e */ /* 0x000fe200000010ff */
[----:B------:R-:W-:Y:S03]  /*3100*/  BSSY B0, `(.L_x_4333) ;  /* 0x000000f000007945 */ /* 0x000fe60003800000 */
[----:B------:R-:W-:Y:S01]  /*3110*/  @P1 PRMT R180, R180, 0x5410, R188 ;  /* 0x00005410b4b41816 */ /* 0x000fe200000000bc */
[----:B------:R-:W-:Y:S06]  /*3120*/  @!P4 BRA `(.L_x_4334) ;  /* 0x000000000030c947 */ /* 0x000fec0003800000 */
[----:B------:R-:W-:Y:S01]  /*3130*/  LOP3.LUT P6, RZ, R208, 0xff00, RZ, 0xc0, !PT ;  /* 0x0000ff00d0ff7812 */ /* 0x000fe200078cc0ff */
[----:B------:R-:W-:-:S04]  /*3140*/  FMUL.FTZ R189, R189, UR17 ;  /* 0x00000011bdbd7c20 */ /* 0x000fc80008410000 */
[----:B------:R-:W-:Y:S01]  /*3150*/  FMUL.FTZ R224, R189, UR16 ;  /* 0x00000010bde07c20 */ /* 0x000fe20008410000 */
[----:B------:R-:W-:-:S07]  /*3160*/  IMAD.MOV.U32 R189, RZ, RZ, RZ ;  /* 0x000000ffffbd7224 */ /* 0x000fce00078e00ff */
[----:B-----5:R-:W-:-:S04]  /*3170*/  @P6 PRMT R188, R176, 0x7632, R188 ;  /* 0x00007632b0bc6816 */ /* 0x020fc800000000bc */
[----:B------:R-:W-:-:S05]  /*3180*/  @P6 SHF.L.U32 R188, R188, 0x10, RZ ;  /* 0x00000010bcbc6819 */ /* 0x000fca00000006ff */
[----:B------:R-:W-:Y:S01]  /*3190*/  @P6 FMUL.FTZ R189, R224, R188 ;  /* 0x000000bce0bd6220 */ /* 0x000fe20000410000 */
[----:B------:R-:W-:-:S03]  /*31a0*/  FMUL.FTZ R188, R129, R224 ;  /* 0x000000e081bc7220 */ /* 0x000fc60000410000 */
[----:B------:R-:W-:Y:S02]  /*31b0*/  FADD.FTZ R21, R21, R189 ;  /* 0x000000bd15157221 */ /* 0x000fe40000010000 */
[----:B------:R-:W-:-:S04]  /*31c0*/  FSEL R188, R188, RZ, P6 ;  /* 0x000000ffbcbc7208 */ /* 0x000fc80003000000 */
[----:B------:R-:W-:-:S04]  /*31d0*/  F2FP.BF16.F32.PACK_AB R188, RZ, R188 ;  /* 0x000000bcffbc723e */ /* 0x000fc800000010ff */
[----:B------:R-:W-:-:S07]  /*31e0*/  PRMT R184, R184, 0x5410, R188 ;  /* 0x00005410b8b87816 */ /* 0x000fce00000000bc */
.L_x_4334:
[----:B------:R-:W-:Y:S05]  /*31f0*/  BSYNC B0 ;  /* 0x0000000000007941 */ /* 0x000fea0003800000 */
.L_x_4333:
[----:B------:R-:W-:Y:S04]  /*3200*/  BSSY B0, `(.L_x_4335) ;  /* 0x000000e000007945 */ /* 0x000fe80003800000 */
[----:B------:R-:W-:Y:S05]  /*3210*/  @P3 BRA `(.L_x_4336) ;  /* 0x0000000000103947 */ /* 0x000fea0003800000 */
[----:B------:R-:W-:Y:S01]  /*3220*/  HFMA2.MMA R189, -RZ, RZ, 0, 0 ;  /* 0x00000000ffbd7435 */ /* 0x000fe200000001ff */
[----:B------:R-:W-:Y:S10]  /*3230*/  @!P0 BRA `(.L_x_4337) ;  /* 0x0000000000288947 */ /* 0x000ff40003800000 */
[----:B------:R-:W-:Y:S01]  /*3240*/  SHF.L.U32 R189, R161, 0x10, RZ ;  /* 0x00000010a1bd7819 */ /* 0x000fe200000006ff */
[----:B------:R-:W-:Y:S06]  /*3250*/  BRA `(.L_x_4337) ;  /* 0x0000000000207947 */ /* 0x000fec0003800000 */
.L_x_4336:
[----:B------:R-:W0:Y:S02]  /*3260*/  LDC.U8 R188, c[0x0][0x2a0] ;  /* 0x0000a800ffbc7b82 */ /* 0x000e240000000000 */
[----:B0-----:R-:W-:-:S04]  /*3270*/  ISETP.NE.AND P6, PT, R188, RZ, PT ;  /* 0x000000ffbc00720c */ /* 0x001fc80003fc5270 */
[----:B------:R-:W-:-:S05]  /*3280*/  FSEL R188, R190, RZ, !P6 ;  /* 0x000000ffbebc7208 */ /* 0x000fca0007000000 */
[----:B------:R-:W-:-:S04]  /*3290*/  FFMA.FTZ R188, R251, R191, R188 ;  /* 0x000000bffbbc7223 */ /* 0x000fc800000100bc */
[----:B------:R-:W-:-:S04]  /*32a0*/  FADD.FTZ R188, R250, -R188 ;  /* 0x800000bcfabc7221 */ /* 0x000fc80000010000 */
[----:B------:R-:W-:Y:S01]  /*32b0*/  FMUL.FTZ R189, R3, R188 ;  /* 0x000000bc03bd7220 */ /* 0x000fe20000410000 */
[----:B------:R-:W-:-:S04]  /*32c0*/  @P0 IMAD.U32 R188, R161, 0x10000, RZ ;  /* 0x00010000a1bc0824 */ /* 0x000fc800078e00ff */
[----:B------:R-:W-:-:S07]  /*32d0*/  @P0 FADD.FTZ R189, R189, R188 ;  /* 0x000000bcbdbd0221 */ /* 0x000fce0000010000 */
.L_x_4337:
[----:B------:R-:W-:Y:S05]  /*32e0*/  BSYNC B0 ;  /* 0x0000000000007941 */ /* 0x000fea0003800000 */
.L_x_4335:
        /* <DEDUP_REMOVED lines=9> */
[----:B------:R-:W-:-:S04]  /*3380*/  @P6 FMUL.FTZ R188, R224, R189 ;  /* 0x000000bde0bc6220 */ /* 0x000fc80000410000 */
[----:B------:R-:W-:Y:S01]  /*3390*/  FADD.FTZ R22, R22, R188 ;  /* 0x000000bc16167221 */ /* 0x000fe20000010000 */
[----:B------:R-:W-:-:S05]  /*33a0*/  FMUL.FTZ R188, R130, R224 ;  /* 0x000000e082bc7220 */ /* 0x000fca0000410000 */
[----:B------:R-:W-:-:S04]  /*33b0*/  FSEL R188, R188, RZ, P6 ;  /* 0x000000ffbcbc7208 */ /* 0x000fc80003000000 */
[----:B------:R-:W-:-:S04]  /*33c0*/  F2FP.BF16.F32.PACK_AB R188, RZ, R188 ;  /* 0x000000bcffbc723e */ /* 0x000fc800000010ff */
[----:B------:R-:W-:-:S07]  /*33d0*/  PRMT R185, R188, 0x7610, R185 ;  /* 0x00007610bcb97816 */ /* 0x000fce00000000b9 */
.L_x_4339:
[----:B------:R-:W-:Y:S05]  /*33e0*/  BSYNC B0 ;  /* 0x0000000000007941 */ /* 0x000fea0003800000 */
.L_x_4338:
[----:B------:R-:W-:Y:S04]  /*33f0*/  BSSY B0, `(.L_x_4340) ;  /* 0x0000010000007945 */ /* 0x000fe80003800000 */
[----:B------:R-:W-:Y:S05]  /*3400*/  @P3 BRA `(.L_x_4341) ;  /* 0x0000000000143947 */ /* 0x000fea0003800000 */
[----:B------:R-:W-:Y:S01]  /*3410*/  IMAD.MOV.U32 R189, RZ, RZ, RZ ;  /* 0x000000ffffbd7224 */ /* 0x000fe200078e00ff */
[----:B------:R-:W-:Y:S06]  /*3420*/  @!P0 BRA `(.L_x_4342) ;  /* 0x0000000000308947 */ /* 0x000fec0003800000 */
[----:B------:R-:W-:-:S04]  /*3430*/  PRMT R189, R161, 0x7632, R189 ;  /* 0x00007632a1bd7816 */ /* 0x000fc800000000bd */
[----:B------:R-:W-:Y:S01]  /*3440*/  SHF.L.U32 R189, R189, 0x10, RZ ;  /* 0x00000010bdbd7819 */ /* 0x000fe200000006ff */
[----:B------:R-:W-:Y:S06]  /*3450*/  BRA `(.L_x_4342) ;  /* 0x0000000000247947 */ /* 0x000fec0003800000 */
.L_x_4341:
        /* <DEDUP_REMOVED lines=9> */
.L_x_4342:
[----:B------:R-:W-:Y:S05]  /*34f0*/  BSYNC B0 ;  /* 0x0000000000007941 */ /* 0x000fea0003800000 */
.L_x_4340:
[----:B------:R-:W-:Y:S01]  /*3500*/  @P1 F2FP.BF16.F32.PACK_AB R188, RZ, R189 ;  /* 0x000000bdffbc123e */ /* 0x000fe200000010ff */
[----:B------:R-:W-:Y:S03]  /*3510*/  BSSY B0, `(.L_x_4343) ;  /* 0x000000f000007945 */ /* 0x000fe60003800000 */
[----:B------:R-:W-:Y:S01]  /*3520*/  @P1 PRMT R181, R181, 0x5410, R188 ;  /* 0x00005410b5b51816 */ /* 0x000fe200000000bc */
[----:B------:R-:W-:Y:S06]  /*3530*/  @!P4 BRA `(.L_x_4344) ;  /* 0x000000000030c947 */ /* 0x000fec0003800000 */
[----:B------:R-:W-:Y:S01]  /*3540*/  LOP3.LUT P6, RZ, R208, 0xff000000, RZ, 0xc0, !PT ;  /* 0xff000000d0ff7812 */ /* 0x000fe200078cc0ff */
[----:B------:R-:W-:-:S04]  /*3550*/  FMUL.FTZ R189, R189, UR17 ;  /* 0x00000011bdbd7c20 */ /* 0x000fc80008410000 */
[----:B------:R-:W-:Y:S01]  /*3560*/  FMUL.FTZ R224, R189, UR16 ;  /* 0x00000010bde07c20 */ /* 0x000fe20008410000 */
[----:B------:R-:W-:-:S07]  /*3570*/  HFMA2.MMA R189, -RZ, RZ, 0, 0 ;  /* 0x00000000ffbd7435 */ /* 0x000fce00000001ff */
[----:B-----5:R-:W-:-:S05]  /*3580*/  @P6 PRMT R188, R177, 0x7632, R188 ;  /* 0x00007632b1bc6816 */ /* 0x020fca00000000bc */
[----:B------:R-:W-:-:S04]  /*3590*/  @P6 IMAD.U32 R188, R188, 0x10000, RZ ;  /* 0x00010000bcbc6824 */ /* 0x000fc800078e00ff */
[----:B------:R-:W-:Y:S01]  /*35a0*/  @P6 FMUL.FTZ R189, R224, R188 ;  /* 0x000000bce0bd6220 */ /* 0x000fe20000410000 */
[----:B------:R-:W-:-:S03]  /*35b0*/  FMUL.FTZ R188, R131, R224 ;  /* 0x000000e083bc7220 */ /* 0x000fc60000410000 */
[----:B------:R-:W-:Y:S02]  /*35c0*/  FADD.FTZ R23, R23, R189 ;  /* 0x000000bd17177221 */ /* 0x000fe40000010000 */
[----:B------:R-:W-:-:S04]  /*35d0*/  FSEL R188, R188, RZ, P6 ;  /* 0x000000ffbcbc7208 */ /* 0x000fc80003000000 */
[----:B------:R-:W-:-:S04]  /*35e0*/  F2FP.BF16.F32.PACK_AB R188, RZ, R188 ;  /* 0x000000bcffbc723e */ /* 0x000fc800000010ff */
[----:B------:R-:W-:-:S07]  /*35f0*/  PRMT R185, R185, 0x5410, R188 ;  /* 0x00005410b9b97816 */ /* 0x000fce00000000bc */
.L_x_4344:
[----:B------:R-:W-:Y:S05]  /*3600*/  BSYNC B0 ;  /* 0x0000000000007941 */ /* 0x000fea0003800000 */
.L_x_4343:
[----:B------:R-:W-:Y:S04]  /*3610*/  BSSY B0, `(.L_x_4345) ;  /* 0x000000e000007945 */ /* 0x000fe80003800000 */
[----:B------:R-:W-:Y:S05]  /*3620*/  @P3 BRA `(.L_x_4346) ;  /* 0x0000000000103947 */ /* 0x000fea0003800000 */
[----:B------:R-:W-:Y:S01]  /*3630*/  MOV R189, RZ ;  /* 0x000000ff00bd7202 */ /* 0x000fe20000000f00 */
[----:B------:R-:W-:Y:S06]  /*3640*/  @!P0 BRA `(.L_x_4347) ;  /* 0x0000000000288947 */ /* 0x000fec0003800000 */
[----:B------:R-:W-:Y:S01]  /*3650*/  IMAD.U32 R189, R162, 0x10000, RZ ;  /* 0x00010000a2bd7824 */ /* 0x000fe200078e00ff */
[----:B------:R-:W-:Y:S06]  /*3660*/  BRA `(.L_x_4347) ;  /* 0x0000000000207947 */ /* 0x000fec0003800000 */
.L_x_4346:
        /* <DEDUP_REMOVED lines=8> */
.L_x_4347:
[----:B------:R-:W-:Y:S05]  /*36f0*/  BSYNC B0 ;  /* 0x0000000000007941 */ /* 0x000fea0003800000 */
.L_x_4345:
        /* <DEDUP_REMOVED lines=8> */
[----:B-----5:R-:W-:-:S04]  /*3780*/  @P6 IMAD.U32 R189, R178, 0x10000, RZ ;  /* 0x00010000b2bd6824 */ /* 0x020fc800078e00ff */
[----:B------:R-:W-:-:S04]  /*3790*/  @P6 FMUL.FTZ R188, R224, R189 ;  /* 0x000000bde0bc6220 */ /* 0x000fc80000410000 */
[----:B------:R-:W-:Y:S01]  /*37a0*/  FADD.FTZ R24, R24, R188 ;  /* 0x000000bc18187221 */ /* 0x000fe20000010000 */
[----:B------:R-:W-:-:S05]  /*37b0*/  FMUL.FTZ R188, R132, R224 ;  /* 0x000000e084bc7220 */ /* 0x000fca0000410000 */
[----:B------:R-:W-:-:S04]  /*37c0*/  FSEL R188, R188, RZ, P6 ;  /* 0x000000ffbcbc7208 */ /* 0x000fc80003000000 */
[----:B------:R-:W-:-:S04]  /*37d0*/  F2FP.BF16.F32.PACK_AB R188, RZ, R188 ;  /* 0x000000bcffbc723e */ /* 0x000fc800000010ff */
[----:B------:R-:W-:-:S07]  /*37e0*/  PRMT R186, R188, 0x7610, R186 ;  /* 0x00007610bcba7816 */ /* 0x000fce00000000ba */
.L_x_4349:
[----:B------:R-:W-:Y:S05]  /*37f0*/  BSYNC B0 ;  /* 0x0000000000007941 */ /* 0x000fea0003800000 */
.L_x_4348:
[----:B------:R-:W-:Y:S04]  /*3800*/  BSSY B0, `(.L_x_4350) ;  /* 0x0000010000007945 */ /* 0x000fe80003800000 */
[----:B------:R-:W-:Y:S05]  /*3810*/  @P3 BRA `(.L_x_4351) ;  /* 0x0000000000143947 */ /* 0x000fea0003800000 */
[----:B------:R-:W-:Y:S01]  /*3820*/  MOV R189, RZ ;  /* 0x000000ff00bd7202 */ /* 0x000fe20000000f00 */
[----:B------:R-:W-:Y:S06]  /*3830*/  @!P0 BRA `(.L_x_4352) ;  /* 0x0000000000308947 */ /* 0x000fec0003800000 */
[----:B------:R-:W-:-:S04]  /*3840*/  PRMT R189, R162, 0x7632, R189 ;  /* 0x00007632a2bd7816 */ /* 0x000fc800000000bd */
[----:B------:R-:W-:Y:S01]  /*3850*/  SHF.L.U32 R189, R189, 0x10, RZ ;  /* 0x00000010bdbd7819 */ /* 0x000fe200000006ff */
[----:B------:R-:W-:Y:S06]  /*3860*/  BRA `(.L_x_4352) ;  /* 0x0000000000247947 */ /* 0x000fec0003800000 */
.L_x_4351:
[----:B------:R-:W0:Y:S02]  /*3870*/  LDC.U8 R188, c[0x0][0x2a0] ;  /* 0x0000a800ffbc7b82 */ /* 0x000e240000000000 */
[----:B0-----:R-:W-:-:S04]  /*3880*/  ISETP.NE.AND P6, PT, R188, RZ, PT ;  /* 0x000000ffbc00720c */ /* 0x001fc80003fc5270 */
[----:B------:R-:W-:-:S05]  /*3890*/  FSEL R188, R190, RZ, !P6 ;  /* 0x000000ffbebc7208 */ /* 0x000fca0007000000 */
[----:B------:R-:W-:-:S04]  /*38a0*/  FFMA.FTZ R188, R245, R191, R188 ;  /* 0x000000bff5bc7223 */ /* 0x000fc800000100bc */
[--C-:B------:R-:W-:Y:S01]  /*38b0*/  FADD.FTZ R189, R243, -R188.reuse ;  /* 0x800000bcf3bd7221 */ /* 0x100fe20000010000 */
[----:B------:R-:W-:-:S03]  /*38c0*/  @P0 PRMT R188, R162, 0x7632, R188 ;  /* 0x00007632a2bc0816 */ /* 0x000fc600000000bc */
[----:B------:R-:W-:Y:S02]  /*38d0*/  FMUL.FTZ R189, R3, R189 ;  /* 0x000000bd03bd7220 */ /* 0x000fe40000410000 */
[----:B------:R-:W-:-:S04]  /*38e0*/  @P0 IMAD.U32 R188, R188, 0x10000, RZ ;  /* 0x00010000bcbc0824 */ /* 0x000fc800078e00ff */
[----:B------:R-:W-:-:S07]  /*38f0*/  @P0 FADD.FTZ R189, R189, R188 ;  /* 0x000000bcbdbd0221 */ /* 0x000fce0000010000 */
.L_x_4352:
[----:B------:R-:W-:Y:S05]  /*3900*/  BSYNC B0 ;  /* 0x0000000000007941 */ /* 0x000fea0003800000 */
.L_x_4350:
        /* <DEDUP_REMOVED lines=16> */
.L_x_4354:
[----:B------:R-:W-:Y:S05]  /*3a10*/  BSYNC B0 ;  /* 0x0000000000007941 */ /* 0x000fea0003800000 */
.L_x_4353:
[----:B------:R-:W-:Y:S04]  /*3a20*/  BSSY B0, `(.L_x_4355) ;  /* 0x000000e000007945 */ /* 0x000fe80003800000 */
[----:B------:R-:W-:Y:S05]  /*3a30*/  @P3 BRA `(.L_x_4356) ;  /* 0x0000000000103947 */ /* 0x000fea0003800000 */
[----:B------:R-:W-:Y:S01]  /*3a40*/  IMAD.MOV.U32 R189, RZ, RZ, RZ ;  /* 0x000000ffffbd7224 */ /* 0x000fe200078e00ff */
[----:B------:R-:W-:Y:S06]  /*3a50*/  @!P0 BRA `(.L_x_4357) ;  /* 0x0000000000288947 */ /* 0x000fec0003800000 */
[----:B------:R-:W-:Y:S01]  /*3a60*/  SHF.L.U32 R189, R163, 0x10, RZ ;  /* 0x00000010a3bd7819 */ /* 0x000fe200000006ff */
[----:B------:R-:W-:Y:S06]  /*3a70*/  BRA `(.L_x_4357) ;  /* 0x0000000000207947 */ /* 0x000fec0003800000 */
.L_x_4356:
        /* <DEDUP_REMOVED lines=8> */
.L_x_4357:
[----:B------:R-:W-:Y:S05]  /*3b00*/  BSYNC B0 ;  /* 0x0000000000007941 */ /* 0x000fea0003800000 */
.L_x_4355:
        /* <DEDUP_REMOVED lines=15> */
.L_x_4359:
[----:B------:R-:W-:Y:S05]  /*3c00*/  BSYNC B0 ;  /* 0x0000000000007941 */ /* 0x000fea0003800000 */
.L_x_4358:
[----:B------:R-:W-:Y:S04]  /*3c10*/  BSSY B0, `(.L_x_4360) ;  /* 0x0000010000007945 */ /* 0x000fe80003800000 */
[----:B------:R-:W-:Y:S05]  /*3c20*/  @P3 BRA `(.L_x_4361) ;  /* 0x0000000000143947 */ /* 0x000fea0003800000 */
[----:B------:R-:W-:Y:S01]  /*3c30*/  MOV R189, RZ ;  /* 0x000000ff00bd7202 */ /* 0x000fe20000000f00 */
[----:B------:R-:W-:Y:S06]  /*3c40*/  @!P0 BRA `(.L_x_4362) ;  /* 0x0000000000308947 */ /* 0x000fec0003800000 */
[----:B------:R-:W-:-:S05]  /*3c50*/  PRMT R189, R163, 0x7632, R189 ;  /* 0x00007632a3bd7816 */ /* 0x000fca00000000bd */
[----:B------:R-:W-:Y:S01]  /*3c60*/  IMAD.U32 R189, R189, 0x10000, RZ ;  /* 0x00010000bdbd7824 */ /* 0x000fe200078e00ff */
[----:B------:R-:W-:Y:S06]  /*3c70*/  BRA `(.L_x_4362) ;  /* 0x0000000000247947 */ /* 0x000fec0003800000 */
.L_x_4361:
        /* <DEDUP_REMOVED lines=9> */
.L_x_4362:
[----:B------:R-:W-:Y:S05]  /*3d10*/  BSYNC B0 ;  /* 0x0000000000007941 */ /* 0x000fea0003800000 */
.L_x_4360:
        /* <DEDUP_REMOVED lines=16> */
.L_x_4364:
[----:B------:R-:W-:Y:S05]  /*3e20*/  BSYNC B0 ;  /* 0x0000000000007941 */ /* 0x000fea0003800000 */
.L_x_4363:
        /* <DEDUP_REMOVED lines=12> */
.L_x_4366:
[----:B------:R-:W-:Y:S05]  /*3ef0*/  BSYNC B0 ;  /* 0x0000000000007941 */ /* 0x000fea0003800000 */
.L_x_4365:
[----:B------:R-:W-:Y:S04]  /*3f00*/  BSSY B0, `(.L_x_4367) ;  /* 0x000000e000007945 */ /* 0x000fe80003800000 */
[----:B------:R-:W-:Y:S05]  /*3f10*/  @P3 BRA `(.L_x_4368) ;  /* 0x0000000000103947 */ /* 0x000fea0003800000 */
[----:B0-----:R-:W-:Y:S01]  /*3f20*/  HFMA2.MMA R188, -RZ, RZ, 0, 0 ;  /* 0x00000000ffbc7435 */ /* 0x001fe200000001ff */
[----:B------:R-:W-:Y:S10]  /*3f30*/  @!P0 BRA `(.L_x_4369) ;  /* 0x0000000000288947 */ /* 0x000ff40003800000 */
[----:B------:R-:W-:Y:S01]  /*3f40*/  IMAD.U32 R188, R164, 0x10000, RZ ;  /* 0x00010000a4bc7824 */ /* 0x000fe200078e00ff */
[----:B------:R-:W-:Y:S06]  /*3f50*/  BRA `(.L_x_4369) ;  /* 0x0000000000207947 */ /* 0x000fec0003800000 */
.L_x_4368:
        /* <DEDUP_REMOVED lines=8> */
.L_x_4369:
[----:B------:R-:W-:Y:S05]  /*3fe0*/  BSYNC B0 ;  /* 0x0000000000007941 */ /* 0x000fea0003800000 */
.L_x_4367:
[----:B------:R-:W-:Y:S01]  /*3ff0*/  @P1 F2FP.BF16.F32.PACK_AB R189, RZ, R188 ;  /* 0x000000bcffbd123e */ /* 0x000fe200000010ff */
[----:B------:R-:W-:Y:S03]  /*4000*/  BSSY B0, `(.L_x_4370) ;  /* 0x000000f000007945 */ /* 0x000fe60003800000 */
[----:B------:R-:W-:Y:S01]  /*4010*/  @P1 PRMT R180, R189, 0x7610, R180 ;  /* 0x00007610bdb41816 */ /* 0x000fe200000000b4 */
[----:B------:R-:W-:Y:S06]  /*4020*/  @!P4 BRA `(.L_x_4371) ;  /* 0x000000000030c947 */ /* 0x000fec0003800000 */
[----:B------:R-:W2:Y:S01]  /*4030*/  LDL.LU R208, [R1+0x18] ;  /* 0x0000180001d07983 */ /* 0x000ea20000300800 */
[----:B------:R-:W-:Y:S01]  /*4040*/  FMUL.FTZ R188, R188, UR17 ;  /* 0x00000011bcbc7c20 */ /* 0x000fe20008410000 */
[----:B------:R-:W-:-:S03]  /*4050*/  MOV R189, RZ ;  /* 0x000000ff00bd7202 */ /* 0x000fc60000000f00 */
[----:B------:R-:W-:Y:S01]  /*4060*/  FMUL.FTZ R188, R188, UR16 ;  /* 0x00000010bcbc7c20 */ /* 0x000fe20008410000 */
[----:B--2---:R-:W-:-:S13]  /*4070*/  LOP3.LUT P6, RZ, R208, 0xff, RZ, 0xc0, !PT ;  /* 0x000000ffd0ff7812 */ /* 0x004fda00078cc0ff */
[----:B-----5:R-:W-:-:S04]  /*4080*/  @P6 IMAD.U32 R208, R176, 0x10000, RZ ;  /* 0x00010000b0d06824 */ /* 0x020fc800078e00ff */
[-C--:B------:R-:W-:Y:S01]  /*4090*/  @P6 FMUL.FTZ R189, R208, R188.reuse ;  /* 0x000000bcd0bd6220 */ /* 0x080fe20000410000 */
[----:B------:R-:W-:-:S03]  /*40a0*/  FMUL.FTZ R188, R136, R188 ;  /* 0x000000bc88bc7220 */ /* 0x000fc60000410000 */
[----:B------:R-:W-:Y:S02]  /*40b0*/  FADD.FTZ R28, R28, R189 ;  /* 0x000000bd1c1c7221 */ /* 0x000fe40000010000 */
[----:B------:R-:W-:-:S04]  /*40c0*/  FSEL R188, R188, RZ, P6 ;  /* 0x000000ffbcbc7208 */ /* 0x000fc80003000000 */
[----:B------:R-:W-:-:S04]  /*40d0*/  F2FP.BF16.F32.PACK_AB R188, RZ, R188 ;  /* 0x000000bcffbc723e */ /* 0x000fc800000010ff */
[----:B------:R-:W-:-:S07]  /*40e0*/  PRMT R184, R188, 0x7610, R184 ;  /* 0x00007610bcb87816 */ /* 0x000fce00000000b8 */
.L_x_4371:
[----:B------:R-:W-:Y:S05]  /*40f0*/  BSYNC B0 ;  /* 0x0000000000007941 */ /* 0x000fea0003800000 */
.L_x_4370:
[----:B------:R-:W-:Y:S04]  /*4100*/  BSSY B0, `(.L_x_4372) ;  /* 0x0000010000007945 */ /* 0x000fe80003800000 */
[----:B------:R-:W-:Y:S05]  /*4110*/  @P3 BRA `(.L_x_4373) ;  /* 0x0000000000143947 */ /* 0x000fea0003800000 */
[----:B------:R-:W-:Y:S01]  /*4120*/  HFMA2.MMA R188, -RZ, RZ, 0, 0 ;  /* 0x00000000ffbc7435 */ /* 0x000fe200000001ff */
[----:B------:R-:W-:Y:S10]  /*4130*/  @!P0 BRA `(.L_x_4374) ;  /* 0x0000000000308947 */ /* 0x000ff40003800000 */
[----:B------:R-:W-:-:S04]  /*4140*/  PRMT R188, R164, 0x7632, R188 ;  /* 0x00007632a4bc7816 */ /* 0x000fc800000000bc */
[----:B------:R-:W-:Y:S01]  /*4150*/  SHF.L.U32 R188, R188, 0x10, RZ ;  /* 0x00000010bcbc7819 */ /* 0x000fe200000006ff */
[----:B------:R-:W-:Y:S06]  /*4160*/  BRA `(.L_x_4374) ;  /* 0x0000000000247947 */ /* 0x000fec0003800000 */
.L_x_4373:
        /* <DEDUP_REMOVED lines=9> */
.L_x_4374:
[----:B------:R-:W-:Y:S05]  /*4200*/  BSYNC B0 ;  /* 0x0000000000007941 */ /* 0x000fea0003800000 */
.L_x_4372:
        /* <DEDUP_REMOVED lines=16> */
.L_x_4376:
[----:B------:R-:W-:Y:S05]  /*4310*/  BSYNC B0 ;  /* 0x0000000000007941 */ /* 0x000fea0003800000 */
.L_x_4375:
[----:B------:R-:W-:Y:S04]  /*4320*/  BSSY B0, `(.L_x_4377) ;  /* 0x000000e000007945 */ /* 0x000fe80003800000 */
[----:B------:R-:W-:Y:S05]  /*4330*/  @P3 BRA `(.L_x_4378) ;  /* 0x0000000000103947 */ /* 0x000fea0003800000 */
[----:B------:R-:W-:Y:S01]  /*4340*/  IMAD.MOV.U32 R188, RZ, RZ, RZ ;  /* 0x000000ffffbc7224 */ /* 0x000fe200078e00ff */
[----:B------:R-:W-:Y:S06]  /*4350*/  @!P0 BRA `(.L_x_4379) ;  /* 0x0000000000288947 */ /* 0x000fec0003800000 */
[----:B------:R-:W-:Y:S01]  /*4360*/  SHF.L.U32 R188, R165, 0x10, RZ ;  /* 0x00000010a5bc7819 */ /* 0x000fe200000006ff */
[----:B------:R-:W-:Y:S06]  /*4370*/  BRA `(.L_x_4379) ;  /* 0x0000000000207947 */ /* 0x000fec0003800000 */
.L_x_4378:
        /* <DEDUP_REMOVED lines=8> */
.L_x_4379:
[----:B------:R-:W-:Y:S05]  /*4400*/  BSYNC B0 ;  /* 0x0000000000007941 */ /* 0x000fea0003800000 */
.L_x_4377:
        /* <DEDUP_REMOVED lines=9> */
[-C--:B------:R-:W-:Y:S01]  /*44a0*/  @P6 FMUL.FTZ R189, R208, R188.reuse ;  /* 0x000000bcd0bd6220 */ /* 0x080fe20000410000 */
[----:B------:R-:W-:-:S03]  /*44b0*/  FMUL.FTZ R188, R138, R188 ;  /* 0x000000bc8abc7220 */ /* 0x000fc60000410000 */
[----:B------:R-:W-:Y:S02]  /*44c0*/  FADD.FTZ R30, R30, R189 ;  /* 0x000000bd1e1e7221 */ /* 0x000fe40000010000 */
[----:B------:R-:W-:-:S04]  /*44d0*/  FSEL R188, R188, RZ, P6 ;  /* 0x000000ffbcbc7208 */ /* 0x000fc80003000000 */
[----:B------:R-:W-:-:S04]  /*44e0*/  F2FP.BF16.F32.PACK_AB R188, RZ, R188 ;  /* 0x000000bcffbc723e */ /* 0x000fc800000010ff */
[----:B------:R-:W-:-:S07]  /*44f0*/  PRMT R185, R188, 0x7610, R185 ;  /* 0x00007610bcb97816 */ /* 0x000fce00000000b9 */
.L_x_4381:
[----:B------:R-:W-:Y:S05]  /*4500*/  BSYNC B0 ;  /* 0x0000000000007941 */ /* 0x000fea0003800000 */
.L_x_4380:
[----:B------:R-:W-:Y:S04]  /*4510*/  BSSY B0, `(.L_x_4382) ;  /* 0x0000010000007945 */ /* 0x000fe80003800000 */
[----:B------:R-:W-:Y:S05]  /*4520*/  @P3 BRA `(.L_x_4383) ;  /* 0x0000000000143947 */ /* 0x000fea0003800000 */
[----:B------:R-:W-:Y:S01]  /*4530*/  HFMA2.MMA R188, -RZ, RZ, 0, 0 ;  /* 0x00000000ffbc7435 */ /* 0x000fe200000001ff */
[----:B------:R-:W-:Y:S10]  /*4540*/  @!P0 BRA `(.L_x_4384) ;  /* 0x0000000000308947 */ /* 0x000ff40003800000 */
[----:B------:R-:W-:-:S05]  /*4550*/  PRMT R188, R165, 0x7632, R188 ;  /* 0x00007632a5bc7816 */ /* 0x000fca00000000bc */
[----:B------:R-:W-:Y:S01]  /*4560*/  IMAD.U32 R188, R188, 0x10000, RZ ;  /* 0x00010000bcbc7824 */ /* 0x000fe200078e00ff */
[----:B------:R-:W-:Y:S06]  /*4570*/  BRA `(.L_x_4384) ;  /* 0x0000000000247947 */ /* 0x000fec0003800000 */
.L_x_4383:
        /* <DEDUP_REMOVED lines=9> */
.L_x_4384:
[----:B------:R-:W-:Y:S05]  /*4610*/  BSYNC B0 ;  /* 0x0000000000007941 */ /* 0x000fea0003800000 */
.L_x_4382:
        /* <DEDUP_REMOVED lines=16> */
.L_x_4386:
[----:B------:R-:W-:Y:S05]  /*4720*/  BSYNC B0 ;  /* 0x0000000000007941 */ /* 0x000fea0003800000 */
.L_x_4385:
[----:B------:R-:W-:Y:S04]  /*4730*/  BSSY B0, `(.L_x_4387) ;  /* 0x000000e000007945 */ /* 0x000fe80003800000 */
[----:B------:R-:W-:Y:S05]  /*4740*/  @P3 BRA `(.L_x_4388) ;  /* 0x0000000000103947 */ /* 0x000fea0003800000 */
[----:B------:R-:W-:Y:S01]  /*4750*/  MOV R188, RZ ;  /* 0x000000ff00bc7202 */ /* 0x000fe20000000f00 */
[----:B------:R-:W-:Y:S06]  /*4760*/  @!P0 BRA `(.L_x_4389) ;  /* 0x0000000000288947 */ /* 0x000fec0003800000 */
[----:B------:R-:W-:Y:S01]  /*4770*/  SHF.L.U32 R188, R166, 0x10, RZ ;  /* 0x00000010a6bc7819 */ /* 0x000fe200000006ff */
[----:B------:R-:W-:Y:S06]  /*4780*/  BRA `(.L_x_4389) ;  /* 0x0000000000207947 */ /* 0x000fec0003800000 */
.L_x_4388:
        /* <DEDUP_REMOVED lines=8> */
.L_x_4389:
[----:B------:R-:W-:Y:S05]  /*4810*/  BSYNC B0 ;  /* 0x0000000000007941 */ /* 0x000fea0003800000 */
.L_x_4387:
        /* <DEDUP_REMOVED lines=15> */
.L_x_4391:
[----:B------:R-:W-:Y:S05]  /*4910*/  BSYNC B0 ;  /* 0x0000000000007941 */ /* 0x000fea0003800000 */
.L_x_4390:
[----:B------:R-:W-:Y:S04]  /*4920*/  BSSY B0, `(.L_x_4392) ;  /* 0x0000010000007945 */ /* 0x000fe80003800000 */
[----:B------:R-:W-:Y:S05]  /*4930*/  @P3 BRA `(.L_x_4393) ;  /* 0x0000000000143947 */ /* 0x000fea0003800000 */
[----:B------:R-:W-:Y:S01]  /*4940*/  IMAD.MOV.U32 R188, RZ, RZ, RZ ;  /* 0x000000ffffbc7224 */ /* 0x000fe200078e00ff */
[----:B------:R-:W-:Y:S06]  /*4950*/  @!P0 BRA `(.L_x_4394) ;  /* 0x0000000000308947 */ /* 0x000fec0003800000 */
[----:B------:R-:W-:-:S04]  /*4960*/  PRMT R188, R166, 0x7632, R188 ;  /* 0x00007632a6bc7816 */ /* 0x000fc800000000bc */
[----:B------:R-:W-:Y:S01]  /*4970*/  SHF.L.U32 R188, R188, 0x10, RZ ;  /* 0x00000010bcbc7819 */ /* 0x000fe200000006ff */
[----:B------:R-:W-:Y:S06]  /*4980*/  BRA `(.L_x_4394) ;  /* 0x0000000000247947 */ /* 0x000fec0003800000 */
.L_x_4393:
        /* <DEDUP_REMOVED lines=9> */
.L_x_4394:
[----:B------:R-:W-:Y:S05]  /*4a20*/  BSYNC B0 ;  /* 0x0000000000007941 */ /* 0x000fea0003800000 */
.L_x_4392:
        /* <DEDUP_REMOVED lines=16> */
.L_x_4396:
[----:B------:R-:W-:Y:S05]  /*4b30*/  BSYNC B0 ;  /* 0x0000000000007941 */ /* 0x000fea0003800000 */
.L_x_4395:
[----:B------:R-:W-:Y:S04]  /*4b40*/  BSSY B0, `(.L_x_4397) ;  /* 0x000000e000007945 */ /* 0x000fe80003800000 */
[----:B------:R-:W-:Y:S05]  /*4b50*/  @P3 BRA `(.L_x_4398) ;  /* 0x0000000000103947 */ /* 0x000fea0003800000 */
[----:B------:R-:W-:Y:S01]  /*4b60*/  HFMA2.MMA R188, -RZ, RZ, 0, 0 ;  /* 0x00000000ffbc7435 */ /* 0x000fe200000001ff */
[----:B------:R-:W-:Y:S10]  /*4b70*/  @!P0 BRA `(.L_x_4399) ;  /* 0x0000000000288947 */ /* 0x000ff40003800000 */
[----:B------:R-:W-:Y:S01]  /*4b80*/  IMAD.U32 R188, R167, 0x10000, RZ ;  /* 0x00010000a7bc7824 */ /* 0x000fe200078e00ff */
[----:B------:R-:W-:Y:S06]  /*4b90*/  BRA `(.L_x_4399) ;  /* 0x0000000000207947 */ /* 0x000fec0003800000 */
.L_x_4398:
        /* <DEDUP_REMOVED lines=8> */
.L_x_4399:
[----:B------:R-:W-:Y:S05]  /*4c20*/  BSYNC B0 ;  /* 0x0000000000007941 */ /* 0x000fea0003800000 */
.L_x_4397:
        /* <DEDUP_REMOVED lines=9> */
[-C--:B------:R-:W-:Y:S01]  /*4cc0*/  @P6 FMUL.FTZ R189, R208, R188.reuse ;  /* 0x000000bcd0bd6220 */ /* 0x080fe20000410000 */
[----:B------:R-:W-:-:S03]  /*4cd0*/  FMUL.FTZ R188, R142, R188 ;  /* 0x000000bc8ebc7220 */ /* 0x000fc60000410000 */
[----:B------:R-:W-:Y:S02]  /*4ce0*/  FADD.FTZ R34, R34, R189 ;  /* 0x000000bd22227221 */ /* 0x000fe40000010000 */
[----:B------:R-:W-:-:S04]  /*4cf0*/  FSEL R188, R188, RZ, P6 ;  /* 0x000000ffbcbc7208 */ /* 0x000fc80003000000 */
[----:B------:R-:W-:-:S04]  /*4d00*/  F2FP.BF16.F32.PACK_AB R188, RZ, R188 ;  /* 0x000000bcffbc723e */ /* 0x000fc800000010ff */
[----:B------:R-:W-:-:S07]  /*4d10*/  PRMT R187, R188, 0x7610, R187 ;  /* 0x00007610bcbb7816 */ /* 0x000fce00000000bb */
.L_x_4401:
[----:B------:R-:W-:Y:S05]  /*4d20*/  BSYNC B0 ;  /* 0x0000000000007941 */ /* 0x000fea0003800000 */
.L_x_4400:
[----:B------:R-:W-:Y:S04]  /*4d30*/  BSSY B0, `(.L_x_4402) ;  /* 0x0000010000007945 */ /* 0x000fe80003800000 */
[----:B------:R-:W-:Y:S05]  /*4d40*/  @P3 BRA `(.L_x_4403) ;  /* 0x0000000000143947 */ /* 0x000fea0003800000 */
[----:B------:R-:W-:Y:S01]  /*4d50*/  HFMA2.MMA R188, -RZ, RZ, 0, 0 ;  /* 0x00000000ffbc7435 */ /* 0x000fe200000001ff */
[----:B------:R-:W-:Y:S10]  /*4d60*/  @!P0 BRA `(.L_x_4404) ;  /* 0x0000000000308947 */ /* 0x000ff40003800000 */
[----:B------:R-:W-:-:S04]  /*4d70*/  PRMT R188, R167, 0x7632, R188 ;  /* 0x00007632a7bc7816 */ /* 0x000fc800000000bc */
[----:B------:R-:W-:Y:S01]  /*4d80*/  SHF.L.U32 R188, R188, 0x10, RZ ;  /* 0x00000010bcbc7819 */ /* 0x000fe200000006ff */
[----:B------:R-:W-:Y:S06]  /*4d90*/  BRA `(.L_x_4404) ;  /* 0x0000000000247947 */ /* 0x000fec0003800000 */
.L_x_4403:
        /* <DEDUP_REMOVED lines=9> */
.L_x_4404:
[----:B------:R-:W-:Y:S05]  /*4e30*/  BSYNC B0 ;  /* 0x0000000000007941 */ /* 0x000fea0003800000 */
.L_x_4402:
        /* <DEDUP_REMOVED lines=16> */
.L_x_4406:
[----:B------:R-:W-:Y:S05]  /*4f40*/  BSYNC B0 ;  /* 0x0000000000007941 */ /* 0x000fea0003800000 */
.L_x_4405:
        /* <DEDUP_REMOVED lines=13> */
.L_x_4408:
[----:B------:R-:W-:Y:S05]  /*5020*/  BSYNC B0 ;  /* 0x0000000000007941 */ /* 0x000fea0003800000 */
.L_x_4407:
[----:B------:R-:W-:Y:S04]  /*5030*/  BSSY B0, `(.L_x_4409) ;  /* 0x000000e000007945 */ /* 0x000fe80003800000 */
[----:B------:R-:W-:Y:S05]  /*5040*/  @P3 BRA `(.L_x_4410) ;  /* 0x0000000000103947 */ /* 0x000fea0003800000 */
[----:B0-----:R-:W-:Y:S01]  /*5050*/  HFMA2.MMA R189, -RZ, RZ, 0, 0 ;  /* 0x00000000ffbd7435 */ /* 0x001fe200000001ff */
[----:B------:R-:W-:Y:S10]  /*5060*/  @!P0 BRA `(.L_x_4411) ;  /* 0x0000000000288947 */ /* 0x000ff40003800000 */
[----:B------:R-:W-:Y:S01]  /*5070*/  IMAD.U32 R189, R168, 0x10000, RZ ;  /* 0x00010000a8bd7824 */ /* 0x000fe200078e00ff */
[----:B------:R-:W-:Y:S06]  /*5080*/  BRA `(.L_x_4411) ;  /* 0x0000000000207947 */ /* 0x000fec0003800000 */
.L_x_4410:
        /* <DEDUP_REMOVED lines=8> */
.L_x_4411:
[----:B------:R-:W-:Y:S05]  /*5110*/  BSYNC B0 ;  /* 0x0000000000007941 */ /* 0x000fea0003800000 */
.L_x_4409:
        /* <DEDUP_REMOVED lines=16> */
.L_x_4413:
[----:B------:R-:W-:Y:S05]  /*5220*/  BSYNC B0 ;  /* 0x0000000000007941 */ /* 0x000fea0003800000 */
.L_x_4412:
[----:B------:R-:W-:Y:S04]  /*5230*/  BSSY B0, `(.L_x_4414) ;  /* 0x0000010000007945 */ /* 0x000fe80003800000 */
[----:B------:R-:W-:Y:S05]  /*5240*/  @P3 BRA `(.L_x_4415) ;  /* 0x0000000000143947 */ /* 0x000fea0003800000 */
[----:B------:R-:W-:Y:S01]  /*5250*/  HFMA2.MMA R188, -RZ, RZ, 0, 0 ;  /* 0x00000000ffbc7435 */ /* 0x000fe200000001ff */
[----:B------:R-:W-:Y:S10]  /*5260*/  @!P0 BRA `(.L_x_4416) ;  /* 0x0000000000308947 */ /* 0x000ff40003800000 */
[----:B------:R-:W-:-:S04]  /*5270*/  PRMT R188, R168, 0x7632, R188 ;  /* 0x00007632a8bc7816 */ /* 0x000fc800000000bc */
[----:B------:R-:W-:Y:S01]  /*5280*/  SHF.L.U32 R188, R188, 0x10, RZ ;  /* 0x00000010bcbc7819 */ /* 0x000fe200000006ff */
[----:B------:R-:W-:Y:S06]  /*5290*/  BRA `(.L_x_4416) ;  /* 0x0000000000247947 */ /* 0x000fec0003800000 */
.L_x_4415:
        /* <DEDUP_REMOVED lines=9> */
.L_x_4416:
[----:B------:R-:W-:Y:S05]  /*5330*/  BSYNC B0 ;  /* 0x0000000000007941 */ /* 0x000fea0003800000 */
.L_x_4414:
        /* <DEDUP_REMOVED lines=16> */
.L_x_4418:
[----:B------:R-:W-:Y:S05]  /*5440*/  BSYNC B0 ;  /* 0x0000000000007941 */ /* 0x000fea0003800000 */
.L_x_4417:
[----:B------:R-:W-:Y:S04]  /*5450*/  BSSY B0, `(.L_x_4419) ;  /* 0x000000e000007945 */ /* 0x000fe80003800000 */
[----:B------:R-:W-:Y:S05]  /*5460*/  @P3 BRA `(.L_x_4420) ;  /* 0x0000000000103947 */ /* 0x000fea0003800000 */
[----:B------:R-:W-:Y:S01]  /*5470*/  IMAD.MOV.U32 R188, RZ, RZ, RZ ;  /* 0x000000ffffbc7224 */ /* 0x000fe200078e00ff */
[----:B------:R-:W-:Y:S06]  /*5480*/  @!P0 BRA `(.L_x_4421) ;  /* 0x0000000000288947 */ /* 0x000fec0003800000 */
[----:B------:R-:W-:Y:S01]  /*5490*/  SHF.L.U32 R188, R169, 0x10, RZ ;  /* 0x00000010a9bc7819 */ /* 0x000fe200000006ff */
[----:B------:R-:W-:Y:S06]  /*54a0*/  BRA `(.L_x_4421) ;  /* 0x0000000000207947 */ /* 0x000fec0003800000 */
.L_x_4420:
        /* <DEDUP_REMOVED lines=8> */
.L_x_4421:
[----:B------:R-:W-:Y:S05]  /*5530*/  BSYNC B0 ;  /* 0x0000000000007941 */ /* 0x000fea0003800000 */
.L_x_4419:
        /* <DEDUP_REMOVED lines=15> */
.L_x_4423:
[----:B------:R-:W-:Y:S05]  /*5630*/  BSYNC B0 ;  /* 0x0000000000007941 */ /* 0x000fea0003800000 */
.L_x_4422:
[----:B------:R-:W-:Y:S04]  /*5640*/  BSSY B0, `(.L_x_4424) ;  /* 0x0000010000007945 */ /* 0x000fe80003800000 */
[----:B------:R-:W-:Y:S05]  /*5650*/  @P3 BRA `(.L_x_4425) ;  /* 0x0000000000143947 */ /* 0x000fea0003800000 */
[----:B------:R-:W-:Y:S01]  /*5660*/  HFMA2.MMA R188, -RZ, RZ, 0, 0 ;  /* 0x00000000ffbc7435 */ /* 0x000fe200000001ff */
[----:B------:R-:W-:Y:S10]  /*5670*/  @!P0 BRA `(.L_x_4426) ;  /* 0x0000000000308947 */ /* 0x000ff40003800000 */
[----:B------:R-:W-:-:S05]  /*5680*/  PRMT R188, R169, 0x7632, R188 ;  /* 0x00007632a9bc7816 */ /* 0x000fca00000000bc */
[----:B------:R-:W-:Y:S01]  /*5690*/  IMAD.U32 R188, R188, 0x10000, RZ ;  /* 0x00010000bcbc7824 */ /* 0x000fe200078e00ff */
[----:B------:R-:W-:Y:S06]  /*56a0*/  BRA `(.L_x_4426) ;  /* 0x0000000000247947 */ /* 0x000fec0003800000 */
.L_x_4425:
        /* <DEDUP_REMOVED lines=9> */
.L_x_4426:
[----:B------:R-:W-:Y:S05]  /*5740*/  BSYNC B0 ;  /* 0x0000000000007941 */ /* 0x000fea0003800000 */
.L_x_4424:
        /* <DEDUP_REMOVED lines=16> */
.L_x_4428:
[----:B------:R-:W-:Y:S05]  /*5850*/  BSYNC B0 ;  /* 0x0000000000007941 */ /* 0x000fea0003800000 */
.L_x_4427:
[----:B------:R-:W-:Y:S04]  /*5860*/  BSSY B0, `(.L_x_4429) ;  /* 0x000000e000007945 */ /* 0x000fe80003800000 */
[----:B------:R-:W-:Y:S05]  /*5870*/  @P3 BRA `(.L_x_4430) ;  /* 0x0000000000103947 */ /* 0x000fea0003800000 */
[----:B------:R-:W-:Y:S01]  /*5880*/  MOV R188, RZ ;  /* 0x000000ff00bc7202 */ /* 0x000fe20000000f00 */
[----:B------:R-:W-:Y:S06]  /*5890*/  @!P0 BRA `(.L_x_4431) ;  /* 0x0000000000288947 */ /* 0x000fec0003800000 */
[----:B------:R-:W-:Y:S01]  /*58a0*/  SHF.L.U32 R188, R170, 0x10, RZ ;  /* 0x00000010aabc7819 */ /* 0x000fe200000006ff */
[----:B------:R-:W-:Y:S06]  /*58b0*/  BRA `(.L_x_4431) ;  /* 0x0000000000207947 */ /* 0x000fec0003800000 */
.L_x_4430:
        /* <DEDUP_REMOVED lines=8> */
.L_x_4431:
[----:B------:R-:W-:Y:S05]  /*5940*/  BSYNC B0 ;  /* 0x0000000000007941 */ /* 0x000fea0003800000 */
.L_x_4429:
        /* <DEDUP_REMOVED lines=15> */
.L_x_4433:
[----:B------:R-:W-:Y:S05]  /*5a40*/  BSYNC B0 ;  /* 0x0000000000007941 */ /* 0x000fea0003800000 */
.L_x_4432:
[----:B------:R-:W-:Y:S04]  /*5a50*/  BSSY B0, `(.L_x_4434) ;  /* 0x0000010000007945 */ /* 0x000fe80003800000 */
[----:B------:R-:W-:Y:S05]  /*5a60*/  @P3 BRA `(.L_x_4435) ;  /* 0x0000000000143947 */ /* 0x000fea0003800000 */
[----:B------:R-:W-:Y:S01]  /*5a70*/  IMAD.MOV.U32 R188, RZ, RZ, RZ ;  /* 0x000000ffffbc7224 */ /* 0x000fe200078e00ff */
[----:B------:R-:W-:Y:S06]  /*5a80*/  @!P0 BRA `(.L_x_4436) ;  /* 0x0000000000308947 */ /* 0x000fec0003800000 */
[----:B------:R-:W-:-:S04]  /*5a90*/  PRMT R188, R170, 0x7632, R188 ;  /* 0x00007632aabc7816 */ /* 0x000fc800000000bc */
[----:B------:R-:W-:Y:S01]  /*5aa0*/  SHF.L.U32 R188, R188, 0x10, RZ ;  /* 0x00000010bcbc7819 */ /* 0x000fe200000006ff */
[----:B------:R-:W-:Y:S06]  /*5ab0*/  BRA `(.L_x_4436) ;  /* 0x0000000000247947 */ /* 0x000fec0003800000 */
.L_x_4435:
        /* <DEDUP_REMOVED lines=9> */
.L_x_4436:
[----:B------:R-:W-:Y:S05]  /*5b50*/  BSYNC B0 ;  /* 0x0000000000007941 */ /* 0x000fea0003800000 */
.L_x_4434:
        /* <DEDUP_REMOVED lines=16> */
.L_x_4438:
[----:B------:R-:W-:Y:S05]  /*5c60*/  BSYNC B0 ;  /* 0x0000000000007941 */ /* 0x000fea0003800000 */
.L_x_4437:
[----:B------:R-:W-:Y:S04]  /*5c70*/  BSSY B0, `(.L_x_4439) ;  /* 0x000000e000007945 */ /* 0x000fe80003800000 */
[----:B------:R-:W-:Y:S05]  /*5c80*/  @P3 BRA `(.L_x_4440) ;  /* 0x0000000000103947 */ /* 0x000fea0003800000 */
[----:B------:R-:W-:Y:S01]  /*5c90*/  HFMA2.MMA R188, -RZ, RZ, 0, 0 ;  /* 0x00000000ffbc7435 */ /* 0x000fe200000001ff */
[----:B------:R-:W-:Y:S10]  /*5ca0*/  @!P0 BRA `(.L_x_4441) ;  /* 0x0000000000288947 */ /* 0x000ff40003800000 */
[----:B------:R-:W-:Y:S01]  /*5cb0*/  IMAD.U32 R188, R171, 0x10000, RZ ;  /* 0x00010000abbc7824 */ /* 0x000fe200078e00ff */
[----:B------:R-:W-:Y:S06]  /*5cc0*/  BRA `(.L_x_4441) ;  /* 0x0000000000207947 */ /* 0x000fec0003800000 */
.L_x_4440:
        /* <DEDUP_REMOVED lines=8> */
.L_x_4441:
[----:B------:R-:W-:Y:S05]  /*5d50*/  BSYNC B0 ;  /* 0x0000000000007941 */ /* 0x000fea0003800000 */
.L_x_4439:
        /* <DEDUP_REMOVED lines=15> */
.L_x_4443:
[----:B------:R-:W-:Y:S05]  /*5e50*/  BSYNC B0 ;  /* 0x0000000000007941 */ /* 0x000fea0003800000 */
.L_x_4442:
[----:B------:R-:W-:Y:S04]  /*5e60*/  BSSY B0, `(.L_x_4444) ;  /* 0x0000010000007945 */ /* 0x000fe80003800000 */
[----:B------:R-:W-:Y:S05]  /*5e70*/  @P3 BRA `(.L_x_4445) ;  /* 0x0000000000143947 */ /* 0x000fea0003800000 */
[----:B------:R-:W-:Y:S01]  /*5e80*/  HFMA2.MMA R188, -RZ, RZ, 0, 0 ;  /* 0x00000000ffbc7435 */ /* 0x000fe200000001ff */
[----:B------:R-:W-:Y:S10]  /*5e90*/  @!P0 BRA `(.L_x_4446) ;  /* 0x0000000000308947 */ /* 0x000ff40003800000 */
[----:B------:R-:W-:-:S04]  /*5ea0*/  PRMT R188, R171, 0x7632, R188 ;  /* 0x00007632abbc7816 */ /* 0x000fc800000000bc */
[----:B------:R-:W-:Y:S01]  /*5eb0*/  SHF.L.U32 R188, R188, 0x10, RZ ;  /* 0x00000010bcbc7819 */ /* 0x000fe200000006ff */
[----:B------:R-:W-:Y:S06]  /*5ec0*/  BRA `(.L_x_4446) ;  /* 0x0000000000247947 */ /* 0x000fec0003800000 */
.L_x_4445:
        /* <DEDUP_REMOVED lines=9> */
.L_x_4446:
[----:B------:R-:W-:Y:S05]  /*5f60*/  BSYNC B0 ;  /* 0x0000000000007941 */ /* 0x000fea0003800000 */
.L_x_4444:
        /* <DEDUP_REMOVED lines=16> */
.L_x_4448:
[----:B------:R-:W-:Y:S05]  /*6070*/  BSYNC B0 ;  /* 0x0000000000007941 */ /* 0x000fea0003800000 */
.L_x_4447:
[----:B------:R-:W0:Y:S01]  /*6080*/  @P1 LDC.64 R188, c[0x0][0x308] ;  /* 0x0000c200ffbc1b82 */ /* 0x000e220000000a00 */
[----:B------:R-:W-:Y:S01]  /*6090*/  BSSY B0, `(.L_x_4449) ;  /* 0x000000b000007945 */ /* 0x000fe20003800000 */
[----:B------:R-:W-:Y:S02]  /*60a0*/  VIADD R204, R220, 0x300 ;  /* 0x00000300dccc7836 */ /* 0x000fe40000000000 */
        /* <DEDUP_REMOVED lines=9> */
.L_x_4450:
[----:B------:R-:W-:Y:S05]  /*6140*/  BSYNC B0 ;  /* 0x0000000000007941 */ /* 0x000fea0003800000 */
.L_x_4449:
[----:B------:R-:W-:Y:S04]  /*6150*/  BSSY B0, `(.L_x_4451) ;  /* 0x000000e000007945 */ /* 0x000fe80003800000 */
[----:B------:R-:W-:Y:S05]  /*6160*/  @P3 BRA `(.L_x_4452) ;  /* 0x0000000000103947 */ /* 0x000fea0003800000 */
[----:B0-----:R-:W-:Y:S01]  /*6170*/  HFMA2.MMA R188, -RZ, RZ, 0, 0 ;  /* 0x00000000ffbc7435 */ /* 0x001fe200000001ff */
[----:B------:R-:W-:Y:S10]  /*6180*/  @!P0 BRA `(.L_x_4453) ;  /* 0x0000000000288947 */ /* 0x000ff40003800000 */
[----:B------:R-:W-:Y:S01]  /*6190*/  SHF.L.U32 R188, R172, 0x10, RZ ;  /* 0x00000010acbc7819 */ /* 0x000fe200000006ff */
[----:B------:R-:W-:Y:S06]  /*61a0*/  BRA `(.L_x_4453) ;  /* 0x0000000000207947 */ /* 0x000fec0003800000 */
.L_x_4452:
[----:B0-----:R-:W0:Y:S02]  /*61b0*/  LDC.U8 R189, c[0x0][0x2a0] ;  /* 0x0000a800ffbd7b82 */ /* 0x001e240000000000 */
[----:B0-----:R-:W-:Y:S01]  /*61c0*/  ISETP.NE.AND P6, PT, R189, RZ, PT ;  /* 0x000000ffbd00720c */ /* 0x001fe20003fc5270 */
[----:B------:R-:W-:-:S03]  /*61d0*/  @P0 IMAD.U32 R189, R172, 0x10000, RZ ;  /* 0x00010000acbd0824 */ /* 0x000fc600078e00ff */
[----:B------:R-:W-:-:S05]  /*61e0*/  FSEL R188, R190, RZ, !P6 ;  /* 0x000000ffbebc7208 */ /* 0x000fca0007000000 */
[----:B------:R-:W-:-:S04]  /*61f0*/  FFMA.FTZ R188, R8, R191, R188 ;  /* 0x000000bf08bc7223 */ /* 0x000fc800000100bc */
[----:B------:R-:W-:-:S04]  /*6200*/  FADD.FTZ R188, R199, -R188 ;  /* 0x800000bcc7bc7221 */ /* 0x000fc80000010000 */
[----:B------:R-:W-:-:S04]  /*6210*/  FMUL.FTZ R188, R3, R188 ;  /* 0x000000bc03bc7220 */ /* 0x000fc80000410000 */
[----:B------:R-:W-:-:S07]  /*6220*/  @P0 FADD.FTZ R188, R188, R189 ;  /* 0x000000bdbcbc0221 */ /* 0x000fce0000010000 */
.L_x_4453:
[----:B------:R-:W-:Y:S05]  /*6230*/  BSYNC B0 ;  /* 0x0000000000007941 */ /* 0x000fea0003800000 */
.L_x_4451:
        /* <DEDUP_REMOVED lines=9> */
[----:B-----5:R-:W-:-:S05]  /*62d0*/  @P6 SHF.L.U32 R205, R176, 0x10, RZ ;  /* 0x00000010b0cd6819 */ /* 0x020fca00000006ff */
[-C--:B------:R-:W-:Y:S01]  /*62e0*/  @P6 FMUL.FTZ R189, R205, R188.reuse ;  /* 0x000000bccdbd6220 */ /* 0x080fe20000410000 */
[----:B------:R-:W-:-:S03]  /*62f0*/  FMUL.FTZ R188, R152, R188 ;  /* 0x000000bc98bc7220 */ /* 0x000fc60000410000 */
[----:B------:R-:W-:Y:S02]  /*6300*/  FADD.FTZ R44, R44, R189 ;  /* 0x000000bd2c2c7221 */ /* 0x000fe40000010000 */
[----:B------:R-:W-:-:S04]  /*6310*/  FSEL R188, R188, RZ, P6 ;  /* 0x000000ffbcbc7208 */ /* 0x000fc80003000000 */
[----:B------:R-:W-:-:S04]  /*6320*/  F2FP.BF16.F32.PACK_AB R188, RZ, R188 ;  /* 0x000000bcffbc723e */ /* 0x000fc800000010ff */
[----:B------:R-:W-:-:S07]  /*6330*/  PRMT R184, R188, 0x7610, R184 ;  /* 0x00007610bcb87816 */ /* 0x000fce00000000b8 */
.L_x_4455:
[----:B------:R-:W-:Y:S05]  /*6340*/  BSYNC B0 ;  /* 0x0000000000007941 */ /* 0x000fea0003800000 */
.L_x_4454:
[----:B------:R-:W-:Y:S04]  /*6350*/  BSSY B0, `(.L_x_4456) ;  /* 0x0000010000007945 */ /* 0x000fe80003800000 */
[----:B------:R-:W-:Y:S05]  /*6360*/  @P3 BRA `(.L_x_4457) ;  /* 0x0000000000143947 */ /* 0x000fea0003800000 */
[----:B------:R-:W-:Y:S01]  /*6370*/  IMAD.MOV.U32 R188, RZ, RZ, RZ ;  /* 0x000000ffffbc7224 */ /* 0x000fe200078e00ff */
[----:B------:R-:W-:Y:S06]  /*6380*/  @!P0 BRA `(.L_x_4458) ;  /* 0x0000000000308947 */ /* 0x000fec0003800000 */
[----:B------:R-:W-:-:S04]  /*6390*/  PRMT R188, R172, 0x7632, R188 ;  /* 0x00007632acbc7816 */ /* 0x000fc800000000bc */
[----:B------:R-:W-:Y:S01]  /*63a0*/  SHF.L.U32 R188, R188, 0x10, RZ ;  /* 0x00000010bcbc7819 */ /* 0x000fe200000006ff */
[----:B------:R-:W-:Y:S06]  /*63b0*/  BRA `(.L_x_4458) ;  /* 0x0000000000247947 */ /* 0x000fec0003800000 */
.L_x_4457:
        /* <DEDUP_REMOVED lines=9> */
.L_x_4458:
[----:B------:R-:W-:Y:S05]  /*6450*/  BSYNC B0 ;  /* 0x0000000000007941 */ /* 0x000fea0003800000 */
.L_x_4456:
        /* <DEDUP_REMOVED lines=16> */
.L_x_4460:
[----:B------:R-:W-:Y:S05]  /*6560*/  BSYNC B0 ;  /* 0x0000000000007941 */ /* 0x000fea0003800000 */
.L_x_4459:
[----:B------:R-:W-:Y:S04]  /*6570*/  BSSY B0, `(.L_x_4461) ;  /* 0x000000e000007945 */ /* 0x000fe80003800000 */
[----:B------:R-:W-:Y:S05]  /*6580*/  @P3 BRA `(.L_x_4462) ;  /* 0x0000000000103947 */ /* 0x000fea0003800000 */
[----:B------:R-:W-:Y:S01]  /*6590*/  MOV R188, RZ ;  /* 0x000000ff00bc7202 */ /* 0x000fe20000000f00 */
[----:B------:R-:W-:Y:S06]  /*65a0*/  @!P0 BRA `(.L_x_4463) ;  /* 0x0000000000288947 */ /* 0x000fec0003800000 */
[----:B------:R-:W-:Y:S01]  /*65b0*/  IMAD.U32 R188, R173, 0x10000, RZ ;  /* 0x00010000adbc7824 */ /* 0x000fe200078e00ff */
[----:B------:R-:W-:Y:S06]  /*65c0*/  BRA `(.L_x_4463) ;  /* 0x0000000000207947 */ /* 0x000fec0003800000 */
.L_x_4462:
        /* <DEDUP_REMOVED lines=8> */
.L_x_4463:
[----:B------:R-:W-:Y:S05]  /*6650*/  BSYNC B0 ;  /* 0x0000000000007941 */ /* 0x000fea0003800000 */
.L_x_4461:
        /* <DEDUP_REMOVED lines=15> */
.L_x_4465:
[----:B------:R-:W-:Y:S05]  /*6750*/  BSYNC B0 ;  /* 0x0000000000007941 */ /* 0x000fea0003800000 */
.L_x_4464:
[----:B------:R-:W-:Y:S04]  /*6760*/  BSSY B0, `(.L_x_4466) ;  /* 0x0000010000007945 */ /* 0x000fe80003800000 */
[----:B------:R-:W-:Y:S05]  /*6770*/  @P3 BRA `(.L_x_4467) ;  /* 0x0000000000143947 */ /* 0x000fea0003800000 */
[----:B------:R-:W-:Y:S01]  /*6780*/  MOV R188, RZ ;  /* 0x000000ff00bc7202 */ /* 0x000fe20000000f00 */
[----:B------:R-:W-:Y:S06]  /*6790*/  @!P0 BRA `(.L_x_4468) ;  /* 0x0000000000308947 */ /* 0x000fec0003800000 */
[----:B------:R-:W-:-:S04]  /*67a0*/  PRMT R188, R173, 0x7632, R188 ;  /* 0x00007632adbc7816 */ /* 0x000fc800000000bc */
[----:B------:R-:W-:Y:S01]  /*67b0*/  SHF.L.U32 R188, R188, 0x10, RZ ;  /* 0x00000010bcbc7819 */ /* 0x000fe200000006ff */
[----:B------:R-:W-:Y:S06]  /*67c0*/  BRA `(.L_x_4468) ;  /* 0x0000000000247947 */ /* 0x000fec0003800000 */
.L_x_4467:
        /* <DEDUP_REMOVED lines=9> */
.L_x_4468:
[----:B------:R-:W-:Y:S05]  /*6860*/  BSYNC B0 ;  /* 0x0000000000007941 */ /* 0x000fea0003800000 */
.L_x_4466:
        /* <DEDUP_REMOVED lines=16> */
.L_x_4470:
[----:B------:R-:W-:Y:S05]  /*6970*/  BSYNC B0 ;  /* 0x0000000000007941 */ /* 0x000fea0003800000 */
.L_x_4469:
[----:B------:R-:W-:Y:S04]  /*6980*/  BSSY B0, `(.L_x_4471) ;  /* 0x000000e000007945 */ /* 0x000fe80003800000 */
[----:B------:R-:W-:Y:S05]  /*6990*/  @P3 BRA `(.L_x_4472) ;  /* 0x0000000000103947 */ /* 0x000fea0003800000 */
[----:B------:R-:W-:Y:S01]  /*69a0*/  IMAD.MOV.U32 R188, RZ, RZ, RZ ;  /* 0x000000ffffbc7224 */ /* 0x000fe200078e00ff */
[----:B------:R-:W-:Y:S06]  /*69b0*/  @!P0 BRA `(.L_x_4473) ;  /* 0x0000000000288947 */ /* 0x000fec0003800000 */
[----:B------:R-:W-:Y:S01]  /*69c0*/  SHF.L.U32 R188, R174, 0x10, RZ ;  /* 0x00000010aebc7819 */ /* 0x000fe200000006ff */
[----:B------:R-:W-:Y:S06]  /*69d0*/  BRA `(.L_x_4473) ;  /* 0x0000000000207947 */ /* 0x000fec0003800000 */
.L_x_4472:
        /* <DEDUP_REMOVED lines=8> */
.L_x_4473:
[----:B------:R-:W-:Y:S05]  /*6a60*/  BSYNC B0 ;  /* 0x0000000000007941 */ /* 0x000fea0003800000 */
.L_x_4471:
        /* <DEDUP_REMOVED lines=15> */
.L_x_4475:
[----:B------:R-:W-:Y:S05]  /*6b60*/  BSYNC B0 ;  /* 0x0000000000007941 */ /* 0x000fea0003800000 */
.L_x_4474:
[----:B------:R-:W-:Y:S04]  /*6b70*/  BSSY B0, `(.L_x_4476) ;  /* 0x0000010000007945 */ /* 0x000fe80003800000 */
[----:B------:R-:W-:Y:S05]  /*6b80*/  @P3 BRA `(.L_x_4477) ;  /* 0x0000000000143947 */ /* 0x000fea0003800000 */
[----:B------:R-:W-:Y:S01]  /*6b90*/  MOV R188, RZ ;  /* 0x000000ff00bc7202 */ /* 0x000fe20000000f00 */
[----:B------:R-:W-:Y:S06]  /*6ba0*/  @!P0 BRA `(.L_x_4478) ;  /* 0x0000000000308947 */ /* 0x000fec0003800000 */
[----:B------:R-:W-:-:S05]  /*6bb0*/  PRMT R188, R174, 0x7632, R188 ;  /* 0x00007632aebc7816 */ /* 0x000fca00000000bc */
[----:B------:R-:W-:Y:S01]  /*6bc0*/  IMAD.U32 R188, R188, 0x10000, RZ ;  /* 0x00010000bcbc7824 */ /* 0x000fe200078e00ff */
[----:B------:R-:W-:Y:S06]  /*6bd0*/  BRA `(.L_x_4478) ;  /* 0x0000000000247947 */ /* 0x000fec0003800000 */
.L_x_4477:
        /* <DEDUP_REMOVED lines=9> */
.L_x_4478:
[----:B------:R-:W-:Y:S05]  /*6c70*/  BSYNC B0 ;  /* 0x0000000000007941 */ /* 0x000fea0003800000 */
.L_x_4476:
        /* <DEDUP_REMOVED lines=16> */
.L_x_4480:
[----:B------:R-:W-:Y:S05]  /*6d80*/  BSYNC B0 ;  /* 0x0000000000007941 */ /* 0x000fea0003800000 */
.L_x_4479:
[----:B------:R-:W-:Y:S04]  /*6d90*/  BSSY B0, `(.L_x_4481) ;  /* 0x000000e000007945 */ /* 0x000fe80003800000 */
[----:B------:R-:W-:Y:S05]  /*6da0*/  @P3 BRA `(.L_x_4482) ;  /* 0x0000000000103947 */ /* 0x000fea0003800000 */
[----:B------:R-:W-:Y:S01]  /*6db0*/  HFMA2.MMA R188, -RZ, RZ, 0, 0 ;  /* 0x00000000ffbc7435 */ /* 0x000fe200000001ff */
[----:B------:R-:W-:Y:S10]  /*6dc0*/  @!P0 BRA `(.L_x_4483) ;  /* 0x0000000000288947 */ /* 0x000ff40003800000 */
[----:B------:R-:W-:Y:S01]  /*6dd0*/  SHF.L.U32 R188, R175, 0x10, RZ ;  /* 0x00000010afbc7819 */ /* 0x000fe200000006ff */
[----:B------:R-:W-:Y:S06]  /*6de0*/  BRA `(.L_x_4483) ;  /* 0x0000000000207947 */ /* 0x000fec0003800000 */
.L_x_4482:
        /* <DEDUP_REMOVED lines=8> */
.L_x_4483:
[----:B------:R-:W-:Y:S05]  /*6e70*/  BSYNC B0 ;  /* 0x0000000000007941 */ /* 0x000fea0003800000 */
.L_x_4481:
        /* <DEDUP_REMOVED lines=15> */
.L_x_4485:
[----:B------:R-:W-:Y:S05]  /*6f70*/  BSYNC B0 ;  /* 0x0000000000007941 */ /* 0x000fea0003800000 */
.L_x_4484:
[----:B------:R-:W-:Y:S04]  /*6f80*/  BSSY B0, `(.L_x_4486) ;  /* 0x0000010000007945 */ /* 0x000fe80003800000 */
[----:B------:R-:W-:Y:S05]  /*6f90*/  @P3 BRA `(.L_x_4487) ;  /* 0x0000000000143947 */ /* 0x000fea0003800000 */
[----:B------:R-:W-:Y:S01]  /*6fa0*/  HFMA2.MMA R3, -RZ, RZ, 0, 0 ;  /* 0x00000000ff037435 */ /* 0x000fe200000001ff */
[----:B------:R-:W-:Y:S10]  /*6fb0*/  @!P0 BRA `(.L_x_4488) ;  /* 0x0000000000308947 */ /* 0x000ff40003800000 */
[----:B------:R-:W-:-:S05]  /*6fc0*/  PRMT R3, R175, 0x7632, R3 ;  /* 0x00007632af037816 */ /* 0x000fca0000000003 */
[----:B------:R-:W-:Y:S01]  /*6fd0*/  IMAD.U32 R3, R3, 0x10000, RZ ;  /* 0x0001000003037824 */ /* 0x000fe200078e00ff */
[----:B------:R-:W-:Y:S06]  /*6fe0*/  BRA `(.L_x_4488) ;  /* 0x0000000000247947 */ /* 0x000fec0003800000 */
.L_x_4487:
        /* <DEDUP_REMOVED lines=9> */
.L_x_4488:
[----:B------:R-:W-:Y:S05]  /*7080*/  BSYNC B0 ;  /* 0x0000000000007941 */ /* 0x000fea0003800000 */
.L_x_4486:
        /* <DEDUP_REMOVED lines=16> */
.L_x_4490:
[----:B------:R-:W-:Y:S05]  /*7190*/  BSYNC B0 ;  /* 0x0000000000007941 */ /* 0x000fea0003800000 */
.L_x_4489:
[----:B------:R-:W2:Y:S01]  /*71a0*/  LDL.LU R3, [R1+0x10] ;  /* 0x0000100001037983 */ /* 0x000ea20000300800 */
[----:B------:R-:W2:Y:S02]  /*71b0*/  @P1 LDC.64 R188, c[0x0][0x308] ;  /* 0x0000c200ffbc1b82 */ /* 0x000ea40000000a00 */
[----:B--2---:R-:W-:Y:S01]  /*71c0*/  @P1 IMAD.WIDE.U32 R188, R3, 0x10, R188 ;  /* 0x0000001003bc1825 */ /* 0x004fe200078e00bc */
[----:B------:R-:W-:-:S04]  /*71d0*/  SEL R3, RZ, 0x1, P5 ;  /* 0x00000001ff037807 */ /* 0x000fc80002800000 */
[----:B------:R0:W-:Y:S01]  /*71e0*/  @P1 STG.E.128 desc[UR4][R188.64], R180 ;  /* 0x000000b4bc001986 */ /* 0x0001e2000c101d04 */
[----:B------:R-:W-:Y:S01]  /*71f0*/  PRMT R244, R3, 0x7610, R244 ;  /* 0x0000761003f47816 */ /* 0x000fe200000000f4 */
[----:B0-----:R-:W0:Y:S02]  /*7200*/  @P4 LDC.64 R188, c[0x0][0x2f8] ;  /* 0x0000be00ffbc4b82 */ /* 0x001e240000000a00 */
[----:B0-----:R-:W-:-:S05]  /*7210*/  @P4 IMAD.WIDE.U32 R188, R204, 0x10, R188 ;  /* 0x00000010ccbc4825 */ /* 0x001fca00078e00bc */
[----:B------:R0:W-:Y:S01]  /*7220*/  @P4 STG.E.128 desc[UR4][R188.64], R184 ;  /* 0x000000b8bc004986 */ /* 0x0001e2000c101d04 */
[----:B------:R-:W-:Y:S05]  /*7230*/  @!P2 BRA `(.L_x_4491) ;  /* 0xffffff9400b8a947 */ /* 0x000fea000383ffff */
.L_x_4320:
[----:B0-----:R-:W0:Y:S01]  /*7240*/  S2R R188, SR_TID.X ;  /* 0x0000000000bc7919 */ /* 0x001e220000002100 */
[----:B------:R-:W0:Y:S08]  /*7250*/  S2UR UR6, SR_CTAID.X ;  /* 0x00000000000679c3 */ /* 0x000e300000002500 */
[----:B------:R-:W1:Y:S08]  /*7260*/  LDC.64 R2, c[0x0][0x2d0] ;  /* 0x0000b400ff027b82 */ /* 0x000e700000000a00 */
[----:B------:R-:W2:Y:S08]  /*7270*/  LDC.64 R4, c[0x0][0x2d8] ;  /* 0x0000b600ff047b82 */ /* 0x000eb00000000a00 */
[----:B------:R-:W3:Y:S01]  /*7280*/  LDC.64 R6, c[0x0][0x2f0] ;  /* 0x0000bc00ff067b82 */ /* 0x000ee20000000a00 */
[C---:B0----5:R-:W-:Y:S01]  /*7290*/  LEA.HI R0, R188.reuse, UR6, RZ, 0x18 ;  /* 0x00000006bc007c11 */ /* 0x061fe2000f8fc0ff */
        /* <DEDUP_REMOVED lines=32> */
.L_x_4324:
[----:B0-----:R-:W-:Y:S01]  /*74a0*/  HFMA2.MMA R191, -RZ, RZ, 0, 1.847743988037109375e-06 ;  /* 0x0000001fffbf7435 */ /* 0x001fe200000001ff */
[----:B------:R-:W-:Y:S01]  /*74b0*/  IMAD.MOV.U32 R189, RZ, RZ, 0x10 ;  /* 0x00000010ffbd7424 */ /* 0x000fe200078e00ff */
[----:B------:R-:W-:Y:S01]  /*74c0*/  MOV R244, 0xffffffff ;  /* 0xffffffff00f47802 */ /* 0x000fe20000000f00 */
[----:B------:R0:W-:Y:S08]  /*74d0*/  STL [R1+0x78], R0 ;  /* 0x0000780001007387 */ /* 0x0001f00000100800 */
[----:B0-----:R-:W-:Y:S05]  /*74e0*/  WARPSYNC.COLLECTIVE R244, `(.L_x_4492) ;  /* 0x00000000f4087348 */ /* 0x001fea0003c00000 */
[----:B------:R1:W2:Y:S02]  /*74f0*/  SHFL.DOWN P1, R189, R252, R189, R191 ;  /* 0x080000bdfcbd7389 */ /* 0x0002a400000200bf */
[----:B012---:R-:W-:Y:S01]  /*7500*/  ENDCOLLECTIVE ;  /* 0x000000000000791b */ /* 0x007fe20003800000 */
.L_x_4492:
[----:B------:R-:W-:Y:S01]  /*7510*/  FADD.FTZ R0, R189, R252 ;  /* 0x000000fcbd007221 */ /* 0x000fe20000010000 */
[----:B------:R-:W-:Y:S01]  /*7520*/  IMAD.MOV.U32 R189, RZ, RZ, 0x10 ;  /* 0x00000010ffbd7424 */ /* 0x000fe200078e00ff */
[----:B------:R-:W-:-:S07]  /*7530*/  MOV R252, R188 ;  /* 0x000000bc00fc7202 */ /* 0x000fce0000000f00 */
[----:B------:R-:W-:Y:S05]  /*7540*/  WARPSYNC.COLLECTIVE R244, `(.L_x_4493) ;  /* 0x00000000f4087348 */ /* 0x000fea0003c00000 */
[----:B------:R0:W1:Y:S02]  /*7550*/  SHFL.DOWN P1, R189, R252, R189, R191 ;  /* 0x080000bdfcbd7389 */ /* 0x00006400000200bf */
[----:B01----:R-:W-:Y:S01]  /*7560*/  ENDCOLLECTIVE ;  /* 0x000000000000791b */ /* 0x003fe20003800000 */
.L_x_4493:
[----:B------:R-:W-:Y:S01]  /*7570*/  MOV R252, R0 ;  /* 0x0000000000fc7202 */ /* 0x000fe20000000f00 */
[----:B------:R-:W-:Y:S01]  /*7580*/  FADD.FTZ R188, R189, R188 ;  /* 0x000000bcbdbc7221 */ /* 0x000fe20000010000 */
[----:B------:R-:W-:-:S11]  /*7590*/  HFMA2.MMA R189, -RZ, RZ, 0, 4.76837158203125e-07 ;  /* 0x00000008ffbd7435 */ /* 0x000fd600000001ff */
[----:B------:R-:W-:Y:S05]  /*75a0*/  WARPSYNC.COLLECTIVE R244, `(.L_x_4494) ;  /* 0x00000000f4087348 */ /* 0x000fea0003c00000 */
[----:B------:R0:W1:Y:S02]  /*75b0*/  SHFL.DOWN P1, R189, R252, R189, R191 ;  /* 0x080000bdfcbd7389 */ /* 0x00006400000200bf */
[----:B01----:R-:W-:Y:S01]  /*75c0*/  ENDCOLLECTIVE ;  /* 0x000000000000791b */ /* 0x003fe20003800000 */
.L_x_4494:
[----:B------:R-:W-:Y:S01]  /*75d0*/  MOV R252, R188 ;  /* 0x000000bc00fc7202 */ /* 0x000fe20000000f00 */
[----:B------:R-:W-:Y:S01]  /*75e0*/  FADD.FTZ R0, R0, R189 ;  /* 0x000000bd00007221 */ /* 0x000fe20000010000 */
[----:B------:R-:W-:-:S07]  /*75f0*/  IMAD.MOV.U32 R189, RZ, RZ, 0x8 ;  /* 0x00000008ffbd7424 */ /* 0x000fce00078e00ff */
[----:B------:R-:W-:Y:S05]  /*7600*/  WARPSYNC.COLLECTIVE R244, `(.L_x_4495) ;  /* 0x00000000f4087348 */ /* 0x000fea0003c00000 */
[----:B------:R0:W1:Y:S02]  /*7610*/  SHFL.DOWN P1, R189, R252, R189, R191 ;  /* 0x080000bdfcbd7389 */ /* 0x00006400000200bf */
[----:B01----:R-:W-:Y:S01]  /*7620*/  ENDCOLLECTIVE ;  /* 0x000000000000791b */ /* 0x003fe20003800000 */
.L_x_4495:
[----:B------:R-:W-:Y:S01]  /*7630*/  MOV R252, R0 ;  /* 0x0000000000fc7202 */ /* 0x000fe20000000f00 */
[----:B------:R-:W-:Y:S01]  /*7640*/  FADD.FTZ R188, R188, R189 ;  /* 0x000000bdbcbc7221 */ /* 0x000fe20000010000 */
[----:B------:R-:W-:-:S11]  /*7650*/  HFMA2.MMA R189, -RZ, RZ, 0, 2.384185791015625e-07 ;  /* 0x00000004ffbd7435 */ /* 0x000fd600000001ff */
[----:B------:R-:W-:Y:S05]  /*7660*/  WARPSYNC.COLLECTIVE R244, `(.L_x_4496) ;  /* 0x00000000f4087348 */ /* 0x000fea0003c00000 */
[----:B------:R0:W1:Y:S02]  /*7670*/  SHFL.DOWN P1, R189, R252, R189, R191 ;  /* 0x080000bdfcbd7389 */ /* 0x00006400000200bf */
[----:B01----:R-:W-:Y:S01]  /*7680*/  ENDCOLLECTIVE ;  /* 0x000000000000791b */ /* 0x003fe20003800000 */
.L_x_4496:
[----:B------:R-:W-:Y:S01]  /*7690*/  MOV R252, R188 ;  /* 0x000000bc00fc7202 */ /* 0x000fe20000000f00 */
[----:B------:R-:W-:Y:S01]  /*76a0*/  FADD.FTZ R0, R0, R189 ;  /* 0x000000bd00007221 */ /* 0x000fe20000010000 */
[----:B------:R-:W-:-:S07]  /*76b0*/  IMAD.MOV.U32 R189, RZ, RZ, 0x4 ;  /* 0x00000004ffbd7424 */ /* 0x000fce00078e00ff */
[----:B------:R-:W-:Y:S05]  /*76c0*/  WARPSYNC.COLLECTIVE R244, `(.L_x_4497) ;  /* 0x00000000f4087348 */ /* 0x000fea0003c00000 */
[----:B------:R0:W1:Y:S02]  /*76d0*/  SHFL.DOWN P1, R189, R252, R189, R191 ;  /* 0x080000bdfcbd7389 */ /* 0x00006400000200bf */
[----:B01----:R-:W-:Y:S01]  /*76e0*/  ENDCOLLECTIVE ;  /* 0x000000000000791b */ /* 0x003fe20003800000 */
.L_x_4497:
[----:B------:R-:W-:Y:S01]  /*76f0*/  MOV R252, R0 ;  /* 0x0000000000fc7202 */ /* 0x000fe20000000f00 */
[----:B------:R-:W-:Y:S01]  /*7700*/  FADD.FTZ R188, R188, R189 ;  /* 0x000000bdbcbc7221 */ /* 0x000fe20000010000 */
[----:B------:R-:W-:-:S11]  /*7710*/  HFMA2.MMA R189, -RZ, RZ, 0, 1.1920928955078125e-07 ;  /* 0x00000002ffbd7435 */ /* 0x000fd600000001ff */
[----:B------:R-:W-:Y:S05]  /*7720*/  WARPSYNC.COLLECTIVE R244, `(.L_x_4498) ;  /* 0x00000000f4087348 */ /* 0x000fea0003c00000 */
[----:B------:R0:W1:Y:S02]  /*7730*/  SHFL.DOWN P1, R189, R252, R189, R191 ;  /* 0x080000bdfcbd7389 */ /* 0x00006400000200bf */
[----:B01----:R-:W-:Y:S01]  /*7740*/  ENDCOLLECTIVE ;  /* 0x000000000000791b */ /* 0x003fe20003800000 */
.L_x_4498:
[----:B------:R-:W-:Y:S01]  /*7750*/  MOV R252, R188 ;  /* 0x000000bc00fc7202 */ /* 0x000fe20000000f00 */
[----:B------:R-:W-:Y:S01]  /*7760*/  FADD.FTZ R0, R0, R189 ;  /* 0x000000bd00007221 */ /* 0x000fe20000010000 */
[----:B------:R-:W-:-:S04]  /*7770*/  IMAD.MOV.U32 R189, RZ, RZ, 0x2 ;  /* 0x00000002ffbd7424 */ /* 0x000fc800078e00ff */
[----:B------:R0:W-:Y:S03]  /*7780*/  STL [R1+0xc], R0 ;  /* 0x00000c0001007387 */ /* 0x0001e60000100800 */
[----:B0-----:R-:W-:Y:S05]  /*7790*/  WARPSYNC.COLLECTIVE R244, `(.L_x_4499) ;  /* 0x00000000f4087348 */ /* 0x001fea0003c00000 */
[----:B------:R1:W2:Y:S02]  /*77a0*/  SHFL.DOWN P1, R189, R252, R189, R191 ;  /* 0x080000bdfcbd7389 */ /* 0x0002a400000200bf */
[----:B012---:R-:W-:Y:S01]  /*77b0*/  ENDCOLLECTIVE ;  /* 0x000000000000791b */ /* 0x007fe20003800000 */
.L_x_4499:
[----:B------:R-:W-:-:S04]  /*77c0*/  MOV R244, R0 ;  /* 0x0000000000f47202 */ /* 0x000fc80000000f00 */
[----:B------:R-:W-:Y:S01]  /*77d0*/  MOV R252, R244 ;  /* 0x000000f400fc7202 */ /* 0x000fe20000000f00 */
[----:B------:R-:W-:Y:S02]  /*77e0*/  IMAD.MOV.U32 R244, RZ, RZ, -0x1 ;  /* 0xfffffffffff47424 */ /* 0x000fe400078e00ff */
[----:B------:R-:W-:Y:S01]  /*77f0*/  FADD.FTZ R0, R188, R189 ;  /* 0x000000bdbc007221 */ /* 0x000fe20000010000 */
[----:B------:R-:W-:-:S04]  /*7800*/  HFMA2.MMA R189, -RZ, RZ, 0, 5.9604644775390625e-08 ;  /* 0x00000001ffbd7435 */ /* 0x000fc800000001ff */
[----:B------:R0:W-:Y:S07]  /*7810*/  STL [R1+0x8], R0 ;  /* 0x0000080001007387 */ /* 0x0001ee0000100800 */
[----:B0-----:R-:W-:Y:S05]  /*7820*/  WARPSYNC.COLLECTIVE R244, `(.L_x_4500) ;  /* 0x00000000f4087348 */ /* 0x001fea0003c00000 */
[----:B------:R1:W2:Y:S02]  /*7830*/  SHFL.DOWN P1, R189, R252, R189, R191 ;  /* 0x080000bdfcbd7389 */ /* 0x0002a400000200bf */
[----:B012---:R-:W-:Y:S01]  /*7840*/  ENDCOLLECTIVE ;  /* 0x000000000000791b */ /* 0x007fe20003800000 */
.L_x_4500:
[----:B------:R-:W-:Y:S02]  /*7850*/  MOV R252, R0 ;  /* 0x0000000000fc7202 */ /* 0x000fe40000000f00 */
[----:B------:R0:W5:Y:S01]  /*7860*/  LDL.LU R0, [R1+0x78] ;  /* 0x0000780001007983 */ /* 0x0001620000300800 */
[----:B------:R-:W-:Y:S01]  /*7870*/  MOV R188, R189 ;  /* 0x000000bd00bc7202 */ /* 0x000fe20000000f00 */
[----:B------:R-:W-:-:S11]  /*7880*/  HFMA2.MMA R189, -RZ, RZ, 0, 5.9604644775390625e-08 ;  /* 0x00000001ffbd7435 */ /* 0x000fd600000001ff */
[----:B0----5:R-:W-:Y:S05]  /*7890*/  WARPSYNC.COLLECTIVE R244, `(.L_x_4501) ;  /* 0x00000000f4087348 */ /* 0x021fea0003c00000 */
[----:B------:R1:W2:Y:S02]  /*78a0*/  SHFL.DOWN P1, R189, R252, R189, R191 ;  /* 0x080000bdfcbd7389 */ /* 0x0002a400000200bf */
[----:B012--5:R-:W-:Y:S01]  /*78b0*/  ENDCOLLECTIVE ;  /* 0x000000000000791b */ /* 0x027fe20003800000 */
.L_x_4501:
[----:B------:R-:W-:Y:S05]  /*78c0*/  BRA `(.L_x_4502) ;  /* 0xffffffb000547947 */ /* 0x000fea000383ffff */
.L_x_4503:
        /* <DEDUP_REMOVED lines=11> */
.L_x_13919:


//--------------------- .text._ZN10layer_norm13ln_bwd_kernelINS_13Kernel_traitsI13__nv_bfloat16S2_fS2_fjLj8192ELj1ELj1ELj8ELj16ENS_18Kernel_traits_baseILj8192ES2_S2_fS2_fjLj256EEEEELb0ELb0ELb0ELb0EEEvNS_9BwdParamsE --------------------------
	.section	.text._ZN10layer_norm13ln_bwd_kernelINS_13Kernel_traitsI13__nv_bfloat16S2_fS2_fjLj8192ELj1ELj1ELj8ELj16ENS_18Kernel_traits_baseILj8192ES2_S2_fS2_fjLj256EEEEELb0ELb0ELb0ELb0EEEvNS_9BwdParamsE,"ax",@progbits
	.align	128
        .global         _ZN10layer_norm13ln_bwd_kernelINS_13Kernel_traitsI13__nv_bfloat16S2_fS2_fjLj8192ELj1ELj1ELj8ELj16ENS_18Kernel_traits_baseILj8192ES2_S2_fS2_fjLj256EEEEELb0ELb0ELb0ELb0EEEvNS_9BwdParamsE
        .type           _ZN10layer_norm13ln_bwd_kernelINS_13Kernel_traitsI13__nv_bfloat16S2_fS2_fjLj8192ELj1ELj1ELj8ELj16ENS_18Kernel_traits_baseILj8192ES2_S2_fS2_fjLj256EEEEELb0ELb0ELb0ELb0EEEvNS_9BwdParamsE,@function
        .size           _ZN10layer_norm13ln_bwd_kernelINS_13Kernel_traitsI13__nv_bfloat16S2_fS2_fjLj8192ELj1ELj1ELj8ELj16ENS_18Kernel_traits_baseILj8192ES2_S2_fS2_fjLj256EEEEELb0ELb0ELb0ELb0EEEvNS_9BwdParamsE,(.L_x_13920 - _ZN10layer_norm13ln_bwd_kernelINS_13Kernel_traitsI13__nv_bfloat16S2_fS2_fjLj8192ELj1ELj1ELj8ELj16ENS_18Kernel_traits_baseILj8192ES2_S2_fS2_fjLj256EEEEELb0ELb0ELb0ELb0EEEvNS_9BwdParamsE)
        .other          _ZN10layer_norm13ln_bwd_kernelINS_13Kernel_traitsI13__nv_bfloat16S2_fS2_fjLj8192ELj1ELj1ELj8ELj16ENS_18Kernel_traits_baseILj8192ES2_S2_fS2_fjLj256EEEEELb0ELb0ELb0ELb0EEEvNS_9BwdParamsE,@"STO_CUDA_ENTRY STV_DEFAULT"
_ZN10layer_norm13ln_bwd_kernelINS_13Kernel_traitsI13__nv_bfloat16S2_fS2_fjLj8192ELj1ELj1ELj8ELj16ENS_18Kernel_traits_baseILj8192ES2_S2_fS2_fjLj256EEEEELb0ELb0ELb0ELb0EEEvNS_9BwdParamsE:
.text._ZN10layer_norm13ln_bwd_kernelINS_13Kernel_traitsI13__nv_bfloat16S2_fS2_fjLj8192ELj1ELj1ELj8ELj16ENS_18Kernel_traits_baseILj8192ES2_S2_fS2_fjLj256EEEEELb0ELb0ELb0ELb0EEEvNS_9BwdParamsE:
        /* <DEDUP_REMOVED lines=73> */
[----:B------:R-:W0:Y:S01]  /*0490*/  LDC.U8 R18, c[0x0][0x2a0] ;  /* 0x0000a800ff127b82 */ /* 0x000e220000000000 */
[C---:B-----5:R-:W-:Y:S01]  /*04a0*/  @P5 PRMT R14, R23.reuse, 0x7632, R14 ;  /* 0x00007632170e5816 */ /* 0x060fe2000000000e */
[----:B------:R-:W-:Y:S01]  /*04b0*/  ULDC.64 UR6, c[0x0][0x270] ;  /* 0x00009c0000067ab9 */ /* 0x000fe20000000a00 */
[----:B------:R-:W-:Y:S01]  /*04c0*/  SHF.L.U32 R32, R23, 0x10, RZ ;  /* 0x0000001017207819 */ /* 0x000fe200000006ff */
[----:B------:R-:W-:Y:S01]  /*04d0*/  HFMA2.MMA R152, -RZ, RZ, 0, 5.9604644775390625e-08 ;  /* 0x00000001ff987435 */ /* 0x000fe200000001ff */
[C---:B------:R-:W-:Y:S02]  /*04e0*/  @P4 PRMT R11, R26.reuse, 0x7632, R11 ;  /* 0x000076321a0b4816 */ /* 0x040fe4000000000b */
[----:B------:R-:W-:Y:S02]  /*04f0*/  SHF.L.U32 R29, R26, 0x10, RZ ;  /* 0x000000101a1d7819 */ /* 0x000fe400000006ff */
[C---:B------:R-:W-:Y:S02]  /*0500*/  @P4 PRMT R10, R27.reuse, 0x7632, R10 ;  /* 0x000076321b0a4816 */ /* 0x040fe4000000000a */
[----:B------:R-:W-:-:S02]  /*0510*/  SHF.L.U32 R28, R27, 0x10, RZ ;  /* 0x000000101b1c7819 */ /* 0x000fc400000006ff */
[C---:B------:R-:W-:Y:S02]  /*0520*/  @P3 PRMT R9, R100.reuse, 0x7632, R9 ;  /* 0x0000763264093816 */ /* 0x040fe40000000009 */
[----:B------:R-:W-:Y:S02]  /*0530*/  SHF.L.U32 R27, R100, 0x10, RZ ;  /* 0x00000010641b7819 */ /* 0x000fe400000006ff */
[C---:B------:R-:W-:Y:S02]  /*0540*/  @P3 PRMT R8, R101.reuse, 0x7632, R8 ;  /* 0x0000763265083816 */ /* 0x040fe40000000008 */
[----:B------:R-:W-:Y:S02]  /*0550*/  SHF.L.U32 R26, R101, 0x10, RZ ;  /* 0x00000010651a7819 */ /* 0x000fe400000006ff */
[----:B------:R-:W-:Y:S02]  /*0560*/  @P3 PRMT R0, R102, 0x7632, R0 ;  /* 0x0000763266003816 */ /* 0x000fe40000000000 */
[----:B------:R-:W-:-:S02]  /*0570*/  @P3 PRMT R2, R103, 0x7632, R2 ;  /* 0x0000763267023816 */ /* 0x000fc40000000002 */
[C---:B------:R-:W-:Y:S02]  /*0580*/  @P2 PRMT R3, R4.reuse, 0x7632, R3 ;  /* 0x0000763204032816 */ /* 0x040fe40000000003 */
[----:B------:R-:W-:Y:S02]  /*0590*/  SHF.L.U32 R23, R4, 0x10, RZ ;  /* 0x0000001004177819 */ /* 0x000fe400000006ff */
[----:B------:R-:W-:Y:S02]  /*05a0*/  @P5 PRMT R17, R20, 0x7632, R17 ;  /* 0x0000763214115816 */ /* 0x000fe40000000011 */
[----:B------:R-:W-:Y:S02]  /*05b0*/  @P5 PRMT R16, R21, 0x7632, R16 ;  /* 0x0000763215105816 */ /* 0x000fe40000000010 */
[----:B------:R-:W-:Y:S02]  /*05c0*/  @P5 PRMT R15, R22, 0x7632, R15 ;  /* 0x00007632160f5816 */ /* 0x000fe4000000000f */
[----:B------:R-:W-:-:S02]  /*05d0*/  @P4 PRMT R13, R24, 0x7632, R13 ;  /* 0x00007632180d4816 */ /* 0x000fc4000000000d */
[----:B------:R-:W-:Y:S02]  /*05e0*/  @P4 PRMT R12, R25, 0x7632, R12 ;  /* 0x00007632190c4816 */ /* 0x000fe4000000000c */
[----:B------:R-:W-:Y:S02]  /*05f0*/  @P2 PRMT R4, R5, 0x7632, R4 ;  /* 0x0000763205042816 */ /* 0x000fe40000000004 */
[----:B------:R-:W-:Y:S02]  /*0600*/  @P2 PRMT R100, R6, 0x7632, R100 ;  /* 0x0000763206642816 */ /* 0x000fe40000000064 */
[----:B------:R-:W-:Y:S02]  /*0610*/  ISETP.NE.U32.AND P1, PT, RZ, UR6, PT ;  /* 0x00000006ff007c0c */ /* 0x000fe4000bf25070 */
[----:B------:R-:W-:Y:S02]  /*0620*/  @P2 PRMT R101, R7, 0x7632, R101 ;  /* 0x0000763207652816 */ /* 0x000fe40000000065 */
        /* <DEDUP_REMOVED lines=27> */
[----:B0-----:R-:W-:-:S07]  /*07e0*/  SHF.L.U32 R0, R101, 0x10, RZ ;  /* 0x0000001065007819 */ /* 0x001fce00000006ff */
.L_x_4522:
[----:B0123--:R-:W0:Y:S01]  /*07f0*/  LDC.64 R142, c[0x0][0x250] ;  /* 0x00009400ff8e7b82 */ /* 0x00fe220000000a00 */
[----:B------:R-:W-:-:S07]  /*0800*/  SHF.R.S32.HI R144, RZ, 0x1f, R19 ;  /* 0x0000001fff907819 */ /* 0x000fce0000011413 */
[----:B------:R-:W1:Y:S01]  /*0810*/  @P1 LDC.64 R140, c[0x0][0x270] ;  /* 0x00009c00ff8c1b82 */ /* 0x000e620000000a00 */
[----:B0-----:R-:W-:-:S06]  /*0820*/  IMAD.WIDE R142, R19, 0x4, R142 ;  /* 0x00000004138e7825 */ /* 0x001fcc00078e028e */
[----:B------:R-:W2:Y:S01]  /*0830*/  LDG.E R142, desc[UR4][R142.64] ;  /* 0x000000048e8e7981 */ /* 0x000ea2000c1e1900 */
[----:B-1----:R-:W-:-:S04]  /*0840*/  @P1 LEA R154, P0, R19, R140, 0x1 ;  /* 0x0000008c139a1211 */ /* 0x002fc800078008ff */
[----:B------:R-:W-:Y:S02]  /*0850*/  @P1 LEA.HI.X R155, R19, R141, R144, 0x1, P0 ;  /* 0x0000008d139b1211 */ /* 0x000fe400000f0c90 */
[----:B------:R-:W0:Y:S01]  /*0860*/  LDC.64 R140, c[0x0][0x258] ;  /* 0x00009600ff8c7b82 */ /* 0x000e220000000a00 */
[----:B------:R-:W-:Y:S02]  /*0870*/  MOV R158, UR13 ;  /* 0x0000000d009e7c02 */ /* 0x000fe40008000f00 */
[----:B------:R-:W-:Y:S01]  /*0880*/  LOP3.LUT R156, R157, 0xff, RZ, 0xc0, !PT ;  /* 0x000000ff9d9c7812 */ /* 0x000fe200078ec0ff */
[----:B------:R-:W-:Y:S01]  /*0890*/  BSSY B0, `(.L_x_4505) ;  /* 0x0000061000007945 */ /* 0x000fe20003800000 */
[----:B------:R-:W-:Y:S01]  /*08a0*/  ISETP.NE.AND P6, PT, R18, RZ, PT ;  /* 0x000000ff1200720c */ /* 0x000fe20003fc5270 */
[----:B------:R-:W-:Y:S01]  /*08b0*/  IMAD R144, R19, R158, RZ ;  /* 0x0000009e13907224 */ /* 0x000fe200078e02ff */
[----:B------:R1:W5:Y:S04]  /*08c0*/  @P1 LDG.E.U16 R154, desc[UR4][R154.64] ;  /* 0x000000049a9a1981 */ /* 0x000368000c1e1500 */
[----:B------:R-:W-:-:S04]  /*08d0*/  SHF.R.S32.HI R145, RZ, 0x1f, R144 ;  /* 0x0000001fff917819 */ /* 0x000fc80000011490 */
[----:B------:R-:W-:-:S04]  /*08e0*/  LEA.HI R145, R145, R144, RZ, 0x3 ;  /* 0x0000009091917211 */ /* 0x000fc800078f18ff */
[----:B------:R-:W-:Y:S01]  /*08f0*/  LEA.HI.SX32 R160, R145, R156, 0x1d ;  /* 0x0000009c91a07211 */ /* 0x000fe200078feaff */
[----:B0-----:R-:W-:Y:S01]  /*0900*/  IMAD.WIDE R140, R19, 0x4, R140 ;  /* 0x00000004138c7825 */ /* 0x001fe200078e028c */
[----:B-1----:R-:W-:Y:S02]  /*0910*/  MOV R155, RZ ;  /* 0x000000ff009b7202 */ /* 0x002fe40000000f00 */
[----:B------:R-:W-:Y:S02]  /*0920*/  MOV R196, RZ ;  /* 0x000000ff00c47202 */ /* 0x000fe40000000f00 */
[----:B------:R0:W5:Y:S01]  /*0930*/  LDG.E R159, desc[UR4][R140.64] ;  /* 0x000000048c9f7981 */ /* 0x000162000c1e1900 */
[----:B------:R-:W-:Y:S02]  /*0940*/  MOV R197, R160 ;  /* 0x000000a000c57202 */ /* 0x000fe40000000f00 */
[----:B0-----:R-:W-:Y:S02]  /*0950*/  P2R R140, PR, RZ, 0x40 ;  /* 0x00000040ff8c7803 */ /* 0x001fe40000000000 */
[----:B--2---:R-:W-:Y:S01]  /*0960*/  FSEL R153, R142, RZ, !P6 ;  /* 0x000000ff8e997208 */ /* 0x004fe20007000000 */
[----:B------:R-:W-:Y:S06]  /*0970*/  @!P5 BRA `(.L_x_4506) ;  /* 0x000000040048d947 */ /* 0x000fec0003800000 */
[----:B------:R-:W0:Y:S01]  /*0980*/  LDC.64 R148, c[0x0][0x2b8] ;  /* 0x0000ae00ff947b82 */ /* 0x000e220000000a00 */
[----:B------:R-:W-:-:S04]  /*0990*/  LEA R214, P0, R160, UR10, 0x5 ;  /* 0x0000000aa0d67c11 */ /* 0x000fc8000f8028ff */
[----:B------:R-:W-:Y:S02]  /*09a0*/  LEA.HI.X R215, R160, UR11, RZ, 0x5, P0 ;  /* 0x0000000ba0d77c11 */ /* 0x000fe400080f2cff */
[----:B------:R-:W-:-:S03]  /*09b0*/  ISETP.NE.U32.AND P0, PT, RZ, UR8, PT ;  /* 0x00000008ff007c0c */ /* 0x000fc6000bf05070 */
[----:B------:R-:W2:Y:S01]  /*09c0*/  LDG.E.128 R144, desc[UR4][R214.64] ;  /* 0x00000004d6907981 */ /* 0x000ea2000c1e1d00 */
[----:B------:R-:W-:-:S03]  /*09d0*/  ISETP.NE.AND.EX P0, PT, RZ, UR9, PT, P0 ;  /* 0x00000009ff007c0c */ /* 0x000fc6000bf05300 */
[----:B------:R-:W3:Y:S01]  /*09e0*/  LDG.E.128 R140, desc[UR4][R214.64+0x10] ;  /* 0x00001004d68c7981 */ /* 0x000ee2000c1e1d00 */
[----:B0-----:R-:W-:-:S09]  /*09f0*/  IMAD.WIDE.U32 R148, R160, 0x10, R148 ;  /* 0x00000010a0947825 */ /* 0x001fd200078e0094 */
[----:B------:R-:W-:-:S04]  /*0a00*/  @P0 LEA R196, P6, R160, UR8, 0x5 ;  /* 0x00000008a0c40c11 */ /* 0x000fc8000f8c28ff */
[C---:B------:R-:W-:Y:S01]  /*0a10*/  @P0 LEA.HI.X R197, R160.reuse, UR9, RZ, 0x5, P6 ;  /* 0x00000009a0c50c11 */ /* 0x040fe2000b0f2cff */
[----:B------:R-:W4:Y:S04]  /*0a20*/  LDG.E.128 R148, desc[UR4][R148.64] ;  /* 0x0000000494947981 */ /* 0x000f28000c1e1d00 */
[----:B------:R-:W5:Y:S04]  /*0a30*/  @P0 LDG.E.128 R100, desc[UR4][R196.64] ;  /* 0x00000004c4640981 */ /* 0x000f68000c1e1d00 */
[----:B------:R0:W5:Y:S02]  /*0a40*/  @P0 LDG.E.128 R104, desc[UR4][R196.64+0x10] ;  /* 0x00001004c4680981 */ /* 0x000164000c1e1d00 */
[----:B0-----:R-:W-:Y:S01]  /*0a50*/  IADD3 R197, R160, 0x100, RZ ;  /* 0x00000100a0c57810 */ /* 0x001fe20007ffe0ff */
[C---:B--2---:R-:W-:Y:S01]  /*0a60*/  FADD.FTZ R144, -R153.reuse, R144 ;  /* 0x0000009099907221 */ /* 0x044fe20000010100 */
[----:B------:R-:W-:-:S03]  /*0a70*/  FADD.FTZ R224, -R153, R145 ;  /* 0x0000009199e07221 */ /* 0x000fc60000010100 */
[C---:B-----5:R-:W-:Y:S01]  /*0a80*/  FMUL.FTZ R3, R159.reuse, R144 ;  /* 0x000000909f037220 */ /* 0x060fe20000410000 */
[----:B------:R-:W-:Y:S01]  /*0a90*/  FMUL.FTZ R224, R159, R224 ;  /* 0x000000e09fe07220 */ /* 0x000fe20000410000 */
[C---:B------:R-:W-:Y:S01]  /*0aa0*/  FADD.FTZ R220, -R153.reuse, R147 ;  /* 0x0000009399dc7221 */ /* 0x040fe20000010100 */
[C---:B---3--:R-:W-:Y:S01]  /*0ab0*/  FADD.FTZ R140, -R153.reuse, R140 ;  /* 0x0000008c998c7221 */ /* 0x048fe20000010100 */
[C---:B------:R-:W-:Y:S01]  /*0ac0*/  FADD.FTZ R216, -R153.reuse, R141 ;  /* 0x0000008d99d87221 */ /* 0x040fe20000010100 */
[C---:B------:R-:W-:Y:S01]  /*0ad0*/  FADD.FTZ R214, -R153.reuse, R143 ;  /* 0x0000008f99d67221 */ /* 0x040fe20000010100 */
[----:B------:R-:W-:Y:S01]  /*0ae0*/  FADD.FTZ R146, -R153, R146 ;  /* 0x0000009299927221 */ /* 0x000fe20000010100 */
[C---:B----4-:R-:W-:Y:S02]  /*0af0*/  PRMT R145, R148.reuse, 0x7632, R145 ;  /* 0x0000763294917816 */ /* 0x050fe40000000091 */
[----:B------:R-:W-:Y:S02]  /*0b00*/  SHF.L.U32 R226, R148, 0x10, RZ ;  /* 0x0000001094e27819 */ /* 0x000fe400000006ff */
[----:B------:R-:W-:-:S03]  /*0b10*/  SHF.L.U32 R222, R145, 0x10, RZ ;  /* 0x0000001091de7819 */ /* 0x000fc600000006ff */
[----:B------:R-:W-:Y:S01]  /*0b20*/  FADD.FTZ R64, R64, R226 ;  /* 0x000000e240407221 */ /* 0x000fe20000010000 */
[-C--:B------:R-:W-:Y:S01]  /*0b30*/  FFMA.FTZ R96, R3, R226.reuse, R96 ;  /* 0x000000e203607223 */ /* 0x080fe20000010060 */
[----:B------:R-:W-:Y:S01]  /*0b40*/  FMUL.FTZ R226, R35, R226 ;  /* 0x000000e223e27220 */ /* 0x000fe20000410000 */
[----:B------:R-:W-:Y:S01]  /*0b50*/  PRMT R147, R149, 0x7632, R147 ;  /* 0x0000763295937816 */ /* 0x000fe20000000093 */
[----:B------:R-:W-:Y:S01]  /*0b60*/  FADD.FTZ R65, R65, R222 ;  /* 0x000000de41417221 */ /* 0x000fe20000010000 */
[----:B------:R-:W-:Y:S01]  /*0b70*/  SHF.L.U32 R149, R149, 0x10, RZ ;  /* 0x0000001095957819 */ /* 0x000fe200000006ff */
[-C--:B------:R-:W-:Y:S01]  /*0b80*/  FFMA.FTZ R97, R224, R222.reuse, R97 ;  /* 0x000000dee0617223 */ /* 0x080fe20000010061 */
[----:B------:R-:W-:Y:S01]  /*0b90*/  FMUL.FTZ R222, R17, R222 ;  /* 0x000000de11de7220 */ /* 0x000fe20000410000 */
[----:B------:R-:W-:Y:S01]  /*0ba0*/  FADD.FTZ R141, RZ, R226 ;  /* 0x000000e2ff8d7221 */ /* 0x000fe20000010000 */
[----:B------:R-:W-:Y:S01]  /*0bb0*/  FFMA.FTZ R143, R3, R226, RZ ;  /* 0x000000e2038f7223 */ /* 0x000fe200000100ff */
[----:B------:R-:W-:Y:S01]  /*0bc0*/  FADD.FTZ R196, -R153, R142 ;  /* 0x0000008e99c47221 */ /* 0x000fe20000010100 */
[----:B------:R-:W-:Y:S01]  /*0bd0*/  SHF.L.U32 R147, R147, 0x10, RZ ;  /* 0x0000001093937819 */ /* 0x000fe200000006ff */
[C---:B------:R-:W-:Y:S01]  /*0be0*/  FMUL.FTZ R219, R159.reuse, R140 ;  /* 0x0000008c9fdb7220 */ /* 0x040fe20000410000 */
        /* <DEDUP_REMOVED lines=42> */
[----:B------:R-:W-:-:S07]  /*0e90*/  FFMA.FTZ R196, R214, R209, R142 ;  /* 0x000000d1d6c47223 */ /* 0x000fce000001008e */
.L_x_4506:
[----:B------:R-:W-:Y:S05]  /*0ea0*/  BSYNC B0 ;  /* 0x0000000000007941 */ /* 0x000fea0003800000 */
.L_x_4505:
[----:B------:R-:W-:Y:S04]  /*0eb0*/  BSSY B0, `(.L_x_4507) ;  /* 0x0000054000007945 */ /* 0x000fe80003800000 */
[----:B------:R-:W-:Y:S05]  /*0ec0*/  @!P4 BRA `(.L_x_4508) ;  /* 0x000000040048c947 */ /* 0x000fea0003800000 */
[----:B------:R-:W0:Y:S01]  /*0ed0*/  LDC.64 R144, c[0x0][0x2b8] ;  /* 0x0000ae00ff907b82 */ /* 0x000e220000000a00 */
[----:B------:R-:W-:-:S04]  /*0ee0*/  LEA R204, P0, R197, UR10, 0x5 ;  /* 0x0000000ac5cc7c11 */ /* 0x000fc8000f8028ff */
[----:B------:R-:W-:Y:S02]  /*0ef0*/  LEA.HI.X R205, R197, UR11, RZ, 0x5, P0 ;  /* 0x0000000bc5cd7c11 */ /* 0x000fe400080f2cff */
[----:B------:R-:W-:-:S03]  /*0f00*/  ISETP.NE.U32.AND P0, PT, RZ, UR8, PT ;  /* 0x00000008ff007c0c */ /* 0x000fc6000bf05070 */
[----:B------:R-:W2:Y:S01]  /*0f10*/  LDG.E.128 R140, desc[UR4][R204.64] ;  /* 0x00000004cc8c7981 */ /* 0x000ea2000c1e1d00 */
[----:B------:R-:W-:-:S03]  /*0f20*/  ISETP.NE.AND.EX P0, PT, RZ, UR9, PT, P0 ;  /* 0x00000009ff007c0c */ /* 0x000fc6000bf05300 */
[----:B------:R1:W3:Y:S01]  /*0f30*/  LDG.E.128 R148, desc[UR4][R204.64+0x10] ;  /* 0x00001004cc947981 */ /* 0x0002e2000c1e1d00 */
[----:B0-----:R-:W-:-:S09]  /*0f40*/  IMAD.WIDE.U32 R144, R197, 0x10, R144 ;  /* 0x00000010c5907825 */ /* 0x001fd200078e0090 */
[----:B------:R-:W-:-:S04]  /*0f50*/  @P0 LEA R202, P6, R197, UR8, 0x5 ;  /* 0x00000008c5ca0c11 */ /* 0x000fc8000f8c28ff */
[C---:B------:R-:W-:Y:S01]  /*0f60*/  @P0 LEA.HI.X R203, R197.reuse, UR9, RZ, 0x5, P6 ;  /* 0x00000009c5cb0c11 */ /* 0x040fe2000b0f2cff */
[----:B------:R-:W4:Y:S04]  /*0f70*/  LDG.E.128 R144, desc[UR4][R144.64] ;  /* 0x0000000490907981 */ /* 0x000f28000c1e1d00 */
[----:B------:R-:W5:Y:S04]  /*0f80*/  @P0 LDG.E.128 R108, desc[UR4][R202.64] ;  /* 0x00000004ca6c0981 */ /* 0x000f68000c1e1d00 */
[----:B------:R0:W5:Y:S01]  /*0f90*/  @P0 LDG.E.128 R112, desc[UR4][R202.64+0x10] ;  /* 0x00001004ca700981 */ /* 0x000162000c1e1d00 */
[----:B------:R-:W-:Y:S01]  /*0fa0*/  IADD3 R197, R197, 0x100, RZ ;  /* 0x00000100c5c57810 */ /* 0x000fe20007ffe0ff */
[C---:B--2---:R-:W-:Y:S01]  /*0fb0*/  FADD.FTZ R140, -R153.reuse, R140 ;  /* 0x0000008c998c7221 */ /* 0x044fe20000010100 */
[----:B------:R-:W-:-:S03]  /*0fc0*/  FADD.FTZ R210, -R153, R141 ;  /* 0x0000008d99d27221 */ /* 0x000fc60000010100 */
[C---:B-----5:R-:W-:Y:S01]  /*0fd0*/  FMUL.FTZ R161, R159.reuse, R140 ;  /* 0x0000008c9fa17220 */ /* 0x060fe20000410000 */
[----:B------:R-:W-:Y:S01]  /*0fe0*/  FMUL.FTZ R210, R159, R210 ;  /* 0x000000d29fd27220 */ /* 0x000fe20000410000 */
        /* <DEDUP_REMOVED lines=17> */
[----:B-1----:R-:W-:Y:S01]  /*1100*/  FMUL.FTZ R205, R30, R145 ;  /* 0x000000911ecd7220 */ /* 0x002fe20000410000 */
        /* <DEDUP_REMOVED lines=9> */
[----:B---3--:R-:W-:Y:S01]  /*11a0*/  FADD.FTZ R148, -R153, R148 ;  /* 0x0000009499947221 */ /* 0x008fe20000010100 */
[----:B------:R-:W-:Y:S01]  /*11b0*/  FFMA.FTZ R143, R207, R205, R142 ;  /* 0x000000cdcf8f7223 */ /* 0x000fe2000001008e */
[----:B------:R-:W-:Y:S01]  /*11c0*/  SHF.L.U32 R144, R144, 0x10, RZ ;  /* 0x0000001090907819 */ /* 0x000fe200000006ff */
[----:B------:R-:W-:Y:S01]  /*11d0*/  FMUL.FTZ R201, R29, R146 ;  /* 0x000000921dc97220 */ /* 0x000fe20000410000 */
[----:B------:R-:W-:Y:S01]  /*11e0*/  FADD.FTZ R140, R141, R204 ;  /* 0x000000cc8d8c7221 */ /* 0x000fe20000010000 */
[----:B0-----:R-:W-:Y:S01]  /*11f0*/  FADD.FTZ R202, -R153, R149 ;  /* 0x0000009599ca7221 */ /* 0x001fe20000010100 */
[----:B------:R-:W-:Y:S01]  /*1200*/  FMUL.FTZ R203, R159, R148 ;  /* 0x000000949fcb7220 */ /* 0x000fe20000410000 */
[----:B------:R-:W-:Y:S01]  /*1210*/  FFMA.FTZ R142, R206, R204, R143 ;  /* 0x000000ccce8e7223 */ /* 0x000fe2000001008f */
[----:B------:R-:W-:Y:S01]  /*1220*/  PRMT R162, R147, 0x7632, R162 ;  /* 0x0000763293a27816 */ /* 0x000fe200000000a2 */
[----:B------:R-:W-:Y:S01]  /*1230*/  FMUL.FTZ R199, R11, R144 ;  /* 0x000000900bc77220 */ /* 0x000fe20000410000 */
[----:B------:R-:W-:Y:S01]  /*1240*/  SHF.L.U32 R147, R147, 0x10, RZ ;  /* 0x0000001093937819 */ /* 0x000fe200000006ff */
[----:B------:R-:W-:Y:S01]  /*1250*/  FADD.FTZ R140, R140, R201 ;  /* 0x000000c98c8c7221 */ /* 0x000fe20000010000 */
[----:B------:R-:W-:Y:S01]  /*1260*/  FADD.FTZ R150, -R153, R150 ;  /* 0x0000009699967221 */ /* 0x000fe20000010100 */
[----:B------:R-:W-:Y:S01]  /*1270*/  FMUL.FTZ R202, R159, R202 ;  /* 0x000000ca9fca7220 */ /* 0x000fe20000410000 */
[----:B------:R-:W-:Y:S01]  /*1280*/  FFMA.FTZ R141, R203, R201, R142 ;  /* 0x000000c9cb8d7223 */ /* 0x000fe2000001008e */
[----:B------:R-:W-:Y:S01]  /*1290*/  FADD.FTZ R58, R58, R145 ;  /* 0x000000913a3a7221 */ /* 0x000fe20000010000 */
[----:B------:R-:W-:Y:S01]  /*12a0*/  FFMA.FTZ R90, R207, R145, R90 ;  /* 0x00000091cf5a7223 */ /* 0x000fe2000001005a */
[----:B------:R-:W-:Y:S01]  /*12b0*/  SHF.L.U32 R145, R162, 0x10, RZ ;  /* 0x00000010a2917819 */ /* 0x000fe200000006ff */
[----:B------:R-:W-:Y:S01]  /*12c0*/  FADD.FTZ R143, R140, R199 ;  /* 0x000000c78c8f7221 */ /* 0x000fe20000010000 */
[----:B------:R-:W-:Y:S01]  /*12d0*/  FADD.FTZ R166, -R153, R151 ;  /* 0x0000009799a67221 */ /* 0x000fe20000010100 */
[C---:B------:R-:W-:Y:S01]  /*12e0*/  FMUL.FTZ R195, R159.reuse, R150 ;  /* 0x000000969fc37220 */ /* 0x040fe20000410000 */
[----:B------:R-:W-:Y:S01]  /*12f0*/  FMUL.FTZ R162, R28, R147 ;  /* 0x000000931ca27220 */ /* 0x000fe20000410000 */
        /* <DEDUP_REMOVED lines=12> */
[C---:B------:R-:W-:Y:S01]  /*13c0*/  FFMA.FTZ R87, R166.reuse, R145, R87 ;  /* 0x00000091a6577223 */ /* 0x040fe20000010057 */
[----:B------:R-:W-:Y:S01]  /*13d0*/  FADD.FTZ R155, R143, R164 ;  /* 0x000000a48f9b7221 */ /* 0x000fe20000010000 */
[----:B------:R-:W-:-:S07]  /*13e0*/  FFMA.FTZ R196, R166, R164, R141 ;  /* 0x000000a4a6c47223 */ /* 0x000fce000001008d */
.L_x_4508:
[----:B------:R-:W-:Y:S05]  /*13f0*/  BSYNC B0 ;  /* 0x0000000000007941 */ /* 0x000fea0003800000 */
.L_x_4507:
        /* <DEDUP_REMOVED lines=17> */
[C---:B------:R-:W-:Y:S01]  /*1510*/  FADD.FTZ R172, -R153.reuse, R142 ;  /* 0x0000008e99ac7221 */ /* 0x040fe20000010100 */
[C---:B------:R-:W-:Y:S01]  /*1520*/  FADD.FTZ R140, -R153.reuse, R140 ;  /* 0x0000008c998c7221 */ /* 0x040fe20000010100 */
[C---:B------:R-:W-:Y:S01]  /*1530*/  FADD.FTZ R176, -R153.reuse, R143 ;  /* 0x0000008f99b07221 */ /* 0x040fe20000010100 */
[----:B---3--:R-:W-:Y:S01]  /*1540*/  FADD.FTZ R148, -R153, R148 ;  /* 0x0000009499947221 */ /* 0x008fe20000010100 */
[C---:B-----5:R-:W-:Y:S01]  /*1550*/  FMUL.FTZ R167, R159.reuse, R172 ;  /* 0x000000ac9fa77220 */ /* 0x060fe20000410000 */
[C---:B------:R-:W-:Y:S01]  /*1560*/  FMUL.FTZ R163, R159.reuse, R140 ;  /* 0x0000008c9fa37220 */ /* 0x040fe20000410000 */
[C---:B------:R-:W-:Y:S01]  /*1570*/  FMUL.FTZ R176, R159.reuse, R176 ;  /* 0x000000b09fb07220 */ /* 0x040fe20000410000 */
[C---:B0-----:R-:W-:Y:S01]  /*1580*/  FMUL.FTZ R169, R159.reuse, R148 ;  /* 0x000000949fa97220 */ /* 0x041fe20000410000 */
[----:B------:R-:W-:Y:S01]  /*1590*/  FMUL.FTZ R174, R159, R174 ;  /* 0x000000ae9fae7220 */ /* 0x000fe20000410000 */
[----:B----4-:R-:W-:-:S02]  /*15a0*/  PRMT R141, R144, 0x7632, R141 ;  /* 0x00007632908d7816 */ /* 0x010fc4000000008d */
[----:B------:R-:W-:Y:S02]  /*15b0*/  SHF.L.U32 R142, R144, 0x10, RZ ;  /* 0x00000010908e7819 */ /* 0x000fe400000006ff */
[----:B------:R-:W-:Y:S02]  /*15c0*/  PRMT R143, R145, 0x7632, R143 ;  /* 0x00007632918f7816 */ /* 0x000fe4000000008f */
[----:B------:R-:W-:Y:S01]  /*15d0*/  PRMT R171, R146, 0x7632, R171 ;  /* 0x0000763292ab7816 */ /* 0x000fe200000000ab */
[----:B------:R-:W-:Y:S01]  /*15e0*/  FMUL.FTZ R168, R27, R142 ;  /* 0x0000008e1ba87220 */ /* 0x000fe20000410000 */
[----:B------:R-:W-:Y:S02]  /*15f0*/  SHF.L.U32 R144, R141, 0x10, RZ ;  /* 0x000000108d907819 */ /* 0x000fe400000006ff */
[----:B------:R-:W-:Y:S02]  /*1600*/  SHF.L.U32 R145, R145, 0x10, RZ ;  /* 0x0000001091917819 */ /* 0x000fe400000006ff */
[----:B------:R-:W-:-:S02]  /*1610*/  PRMT R173, R147, 0x7632, R173 ;  /* 0x0000763293ad7816 */ /* 0x000fc400000000ad */
        /* <DEDUP_REMOVED lines=19> */
[----:B------:R-:W-:Y:S01]  /*1750*/  FADD.FTZ R178, -R153, R149 ;  /* 0x0000009599b27221 */ /* 0x000fe20000010100 */
[----:B------:R-:W-:Y:S01]  /*1760*/  FMUL.FTZ R172, R25, R146 ;  /* 0x0000009219ac7220 */ /* 0x000fe20000410000 */
        /* <DEDUP_REMOVED lines=29> */
.L_x_4510:
[----:B------:R-:W-:Y:S05]  /*1940*/  BSYNC B0 ;  /* 0x0000000000007941 */ /* 0x000fea0003800000 */
.L_x_4509:
        /* <DEDUP_REMOVED lines=11> */
[----:B------:R-:W-:Y:S01]  /*1a00*/  @P0 LEA.HI.X R185, R197, UR9, RZ, 0x5, P6 ;  /* 0x00000009c5b90c11 */ /* 0x000fe2000b0f2cff */
[----:B------:R-:W4:Y:S04]  /*1a10*/  LDG.E.128 R144, desc[UR4][R144.64] ;  /* 0x0000000490907981 */ /* 0x000f28000c1e1d00 */
[----:B------:R-:W5:Y:S04]  /*1a20*/  @P0 LDG.E.128 R124, desc[UR4][R184.64] ;  /* 0x00000004b87c0981 */ /* 0x000f68000c1e1d00 */
[----:B------:R0:W5:Y:S01]  /*1a30*/  @P0 LDG.E.128 R128, desc[UR4][R184.64+0x10] ;  /* 0x00001004b8800981 */ /* 0x000162000c1e1d00 */
[C---:B--2---:R-:W-:Y:S01]  /*1a40*/  FADD.FTZ R190, -R153.reuse, R141 ;  /* 0x0000008d99be7221 */ /* 0x044fe20000010100 */
[C---:B------:R-:W-:Y:S01]  /*1a50*/  FADD.FTZ R188, -R153.reuse, R142 ;  /* 0x0000008e99bc7221 */ /* 0x040fe20000010100 */
[C---:B------:R-:W-:Y:S01]  /*1a60*/  FADD.FTZ R192, -R153.reuse, R143 ;  /* 0x0000008f99c07221 */ /* 0x040fe20000010100 */
[----:B------:R-:W-:-:S02]  /*1a70*/  FADD.FTZ R140, -R153, R140 ;  /* 0x0000008c998c7221 */ /* 0x000fc40000010100 */
[C---:B-----5:R-:W-:Y:S02]  /*1a80*/  FMUL.FTZ R181, R159.reuse, R188 ;  /* 0x000000bc9fb57220 */ /* 0x060fe40000410000 */
[C---:B------:R-:W-:Y:S01]  /*1a90*/  FMUL.FTZ R165, R159.reuse, R140 ;  /* 0x0000008c9fa57220 */ /* 0x040fe20000410000 */
[----:B------:R-:W-:Y:S01]  /*1aa0*/  FMUL.FTZ R190, R159, R190 ;  /* 0x000000be9fbe7220 */ /* 0x000fe20000410000 */
[C---:B----4-:R-:W-:Y:S02]  /*1ab0*/  PRMT R141, R144.reuse, 0x7632, R141 ;  /* 0x00007632908d7816 */ /* 0x050fe4000000008d */
[----:B------:R-:W-:Y:S02]  /*1ac0*/  SHF.L.U32 R142, R144, 0x10, RZ ;  /* 0x00000010908e7819 */ /* 0x000fe400000006ff */
[C---:B------:R-:W-:Y:S02]  /*1ad0*/  PRMT R143, R145.reuse, 0x7632, R143 ;  /* 0x00007632918f7816 */ /* 0x040fe4000000008f */
[----:B------:R-:W-:Y:S01]  /*1ae0*/  SHF.L.U32 R145, R145, 0x10, RZ ;  /* 0x0000001091917819 */ /* 0x000fe200000006ff */
[----:B0-----:R-:W-:Y:S01]  /*1af0*/  FMUL.FTZ R184, R23, R142 ;  /* 0x0000008e17b87220 */ /* 0x001fe20000410000 */
[----:B------:R-:W-:-:S02]  /*1b00*/  PRMT R185, R147, 0x7632, R185 ;  /* 0x0000763293b97816 */ /* 0x000fc400000000b9 */
[----:B------:R-:W-:Y:S01]  /*1b10*/  SHF.L.U32 R144, R141, 0x10, RZ ;  /* 0x000000108d907819 */ /* 0x000fe200000006ff */
[----:B------:R-:W-:Y:S01]  /*1b20*/  FADD.FTZ R42, R42, R145 ;  /* 0x000000912a2a7221 */ /* 0x000fe20000010000 */
[-C--:B------:R-:W-:Y:S01]  /*1b30*/  FFMA.FTZ R74, R181, R145.reuse, R74 ;  /* 0x00000091b54a7223 */ /* 0x080fe2000001004a */
        /* <DEDUP_REMOVED lines=8> */
[----:B------:R-:W-:Y:S01]  /*1bc0*/  FFMA.FTZ R140, R190, R185, R141 ;  /* 0x000000b9be8c7223 */ /* 0x000fe2000001008d */
[C---:B------:R-:W-:Y:S01]  /*1bd0*/  PRMT R189, R146.reuse, 0x7632, R189 ;  /* 0x0000763292bd7816 */ /* 0x040fe200000000bd */
[----:B---3--:R-:W-:Y:S01]  /*1be0*/  FADD.FTZ R194, -R153, R149 ;  /* 0x0000009599c27221 */ /* 0x008fe20000010100 */
[----:B------:R-:W-:Y:S01]  /*1bf0*/  SHF.L.U32 R146, R146, 0x10, RZ ;  /* 0x0000001092927819 */ /* 0x000fe200000006ff */
        /* <DEDUP_REMOVED lines=17> */
[----:B------:R-:W-:Y:S01]  /*1d10*/  FADD.FTZ R150, -R153, R150 ;  /* 0x0000009699967221 */ /* 0x000fe20000010100 */
        /* <DEDUP_REMOVED lines=22> */
.L_x_4512:
[----:B------:R-:W-:Y:S05]  /*1e80*/  BSYNC B0 ;  /* 0x0000000000007941 */ /* 0x000fea0003800000 */
.L_x_4511:
        /* <DEDUP_REMOVED lines=28> */
.L_x_4539:
        /* <DEDUP_REMOVED lines=56> */
[----:B------:R-:W-:Y:S01]  /*23d0*/  FADD.FTZ R228, R209, -R228 ;  /* 0x800000e4d1e47221 */ /* 0x000fe20000010000 */
[C---:B------:R-:W-:Y:S01]  /*23e0*/  FMUL.FTZ R141, R159.reuse, R140 ;  /* 0x0000008c9f8d7220 */ /* 0x040fe20000410000 */
        /* <DEDUP_REMOVED lines=10> */
[----:B------:R-:W-:Y:S01]  /*2490*/  @P6 FADD.FTZ R150, R103, R150 ;  /* 0x0000009667966221 */ /* 0x000fe20000010000 */
[----:B------:R-:W-:Y:S01]  /*24a0*/  @P6 FADD.FTZ R151, R104, R151 ;  /* 0x0000009768976221 */ /* 0x000fe20000010000 */
[----:B------:R-:W-:Y:S01]  /*24b0*/  @P6 FADD.FTZ R154, R105, R154 ;  /* 0x0000009a699a6221 */ /* 0x000fe20000010000 */
[----:B------:R-:W-:Y:S01]  /*24c0*/  @P6 FADD.FTZ R153, R106, R153 ;  /* 0x000000996a996221 */ /* 0x000fe20000010000 */
[----:B------:R-:W-:Y:S01]  /*24d0*/  @P6 FADD.FTZ R228, R107, R228 ;  /* 0x000000e46be46221 */ /* 0x000fe20000010000 */
[----:B------:R-:W-:Y:S01]  /*24e0*/  ISETP.NE.U32.AND P6, PT, RZ, UR14, PT ;  /* 0x0000000eff007c0c */ /* 0x000fe2000bfc5070 */
[----:B------:R-:W0:Y:S01]  /*24f0*/  LDC.64 R144, c[0x0][0x2f8] ;  /* 0x0000be00ff907b82 */ /* 0x000e220000000a00 */
[----:B------:R-:W-:-:S02]  /*2500*/  FMUL.FTZ R140, R141, R225 ;  /* 0x000000e18d8c7220 */ /* 0x000fc40000410000 */
[----:B------:R-:W-:-:S04]  /*2510*/  ISETP.NE.AND.EX P6, PT, RZ, UR15, PT, P6 ;  /* 0x0000000fff007c0c */ /* 0x000fc8000bfc5360 */
[----:B------:R-:W-:Y:S01]  /*2520*/  SEL R132, R141, R132, P6 ;  /* 0x000000848d847207 */ /* 0x000fe20003000000 */
[C---:B------:R-:W-:Y:S01]  /*2530*/  FMUL.FTZ R141, R142.reuse, R225 ;  /* 0x000000e18e8d7220 */ /* 0x040fe20000410000 */
[----:B------:R-:W-:Y:S01]  /*2540*/  SEL R133, R142, R133, P6 ;  /* 0x000000858e857207 */ /* 0x000fe20003000000 */
[-C--:B------:R-:W-:Y:S01]  /*2550*/  FMUL.FTZ R142, R151, R225.reuse ;  /* 0x000000e1978e7220 */ /* 0x080fe20000410000 */
[C---:B------:R-:W-:Y:S01]  /*2560*/  SEL R134, R143.reuse, R134, P6 ;  /* 0x000000868f867207 */ /* 0x040fe20003000000 */
[----:B------:R-:W-:Y:S01]  /*2570*/  FMUL.FTZ R143, R143, R225 ;  /* 0x000000e18f8f7220 */ /* 0x000fe20000410000 */
[C---:B------:R-:W-:Y:S01]  /*2580*/  SEL R135, R150.reuse, R135, P6 ;  /* 0x0000008796877207 */ /* 0x040fe20003000000 */
[-C--:B------:R-:W-:Y:S01]  /*2590*/  FMUL.FTZ R150, R150, R225.reuse ;  /* 0x000000e196967220 */ /* 0x080fe20000410000 */
[----:B------:R-:W-:Y:S01]  /*25a0*/  SEL R136, R151, R136, P6 ;  /* 0x0000008897887207 */ /* 0x000fe20003000000 */
[----:B------:R-:W1:Y:S01]  /*25b0*/  @P6 LDC.64 R146, c[0x0][0x308] ;  /* 0x0000c200ff926b82 */ /* 0x000e620000000a00 */
[C---:B------:R-:W-:Y:S01]  /*25c0*/  SEL R138, R153.reuse, R138, P6 ;  /* 0x0000008a998a7207 */ /* 0x040fe20003000000 */
[----:B------:R-:W-:Y:S01]  /*25d0*/  FMUL.FTZ R151, R154, R225 ;  /* 0x000000e19a977220 */ /* 0x000fe20000410000 */
[C---:B------:R-:W-:Y:S01]  /*25e0*/  SEL R139, R228.reuse, R139, P6 ;  /* 0x0000008be48b7207 */ /* 0x040fe20003000000 */
[-C--:B------:R-:W-:Y:S01]  /*25f0*/  FMUL.FTZ R153, R153, R225.reuse ;  /* 0x000000e199997220 */ /* 0x080fe20000410000 */
[----:B------:R-:W-:Y:S01]  /*2600*/  FMUL.FTZ R228, R228, R225 ;  /* 0x000000e1e4e47220 */ /* 0x000fe20000410000 */
[----:B------:R-:W-:-:S02]  /*2610*/  F2FP.BF16.F32.PACK_AB R140, R141, R140 ;  /* 0x0000008c8d8c723e */ /* 0x000fc400000010ff */
[----:B------:R-:W-:Y:S01]  /*2620*/  SEL R137, R154, R137, P6 ;  /* 0x000000899a897207 */ /* 0x000fe20003000000 */
[----:B0-----:R-:W-:Y:S01]  /*2630*/  IMAD.WIDE.U32 R144, R160, 0x10, R144 ;  /* 0x00000010a0907825 */ /* 0x001fe200078e0090 */
[----:B------:R-:W-:Y:S02]  /*2640*/  F2FP.BF16.F32.PACK_AB R141, R150, R143 ;  /* 0x0000008f968d723e */ /* 0x000fe400000010ff */
[----:B------:R-:W-:Y:S02]  /*2650*/  F2FP.BF16.F32.PACK_AB R142, R151, R142 ;  /* 0x0000008e978e723e */ /* 0x000fe400000010ff */
[----:B------:R-:W-:Y:S01]  /*2660*/  F2FP.BF16.F32.PACK_AB R143, R228, R153 ;  /* 0x00000099e48f723e */ /* 0x000fe200000010ff */
[C---:B-1----:R-:W-:Y:S01]  /*2670*/  @P6 IMAD.WIDE.U32 R146, R160.reuse, 0x20, R146 ;  /* 0x00000020a0926825 */ /* 0x042fe200078e0092 */
[----:B------:R-:W-:-:S04]  /*2680*/  IADD3 R160, R160, 0x100, RZ ;  /* 0x00000100a0a07810 */ /* 0x000fc80007ffe0ff */
[----:B------:R0:W-:Y:S04]  /*2690*/  @P6 STG.E.128 desc[UR4][R146.64], R132 ;  /* 0x0000008492006986 */ /* 0x0001e8000c101d04 */
[----:B------:R0:W-:Y:S04]  /*26a0*/  @P6 STG.E.128 desc[UR4][R146.64+0x10], R136 ;  /* 0x0000108892006986 */ /* 0x0001e8000c101d04 */
[----:B------:R0:W-:Y:S02]  /*26b0*/  STG.E.128 desc[UR4][R144.64], R140 ;  /* 0x0000008c90007986 */ /* 0x0001e4000c101d04 */
.L_x_4515:
[----:B------:R-:W-:Y:S05]  /*26c0*/  BSYNC B0 ;  /* 0x0000000000007941 */ /* 0x000fea0003800000 */
.L_x_4514:
[----:B------:R-:W-:Y:S04]  /*26d0*/  BSSY B0, `(.L_x_4516) ;  /* 0x0000042000007945 */ /* 0x000fe80003800000 */
[----:B------:R-:W-:Y:S05]  /*26e0*/  @!P4 BRA `(.L_x_4517) ;  /* 0x000000040000c947 */ /* 0x000fea0003800000 */
[----:B------:R-:W-:Y:S01]  /*26f0*/  ISETP.NE.U32.AND P6, PT, RZ, UR8, PT ;  /* 0x00000008ff007c0c */ /* 0x000fe2000bfc5070 */
[-CC-:B0-----:R-:W-:Y:S01]  /*2700*/  FFMA.FTZ R141, R161, R148.reuse, R149.reuse ;  /* 0x00000094a18d7223 */ /* 0x181fe20000010095 */
        /* <DEDUP_REMOVED lines=62> */
.L_x_4517:
[----:B------:R-:W-:Y:S05]  /*2af0*/  BSYNC B0 ;  /* 0x0000000000007941 */ /* 0x000fea0003800000 */
.L_x_4516:
[----:B------:R-:W-:Y:S04]  /*2b00*/  BSSY B0, `(.L_x_4518) ;  /* 0x0000042000007945 */ /* 0x000fe80003800000 */
[----:B------:R-:W-:Y:S05]  /*2b10*/  @!P3 BRA `(.L_x_4519) ;  /* 0x000000040000b947 */ /* 0x000fea0003800000 */
[----:B------:R-:W-:Y:S01]  /*2b20*/  ISETP.NE.U32.AND P6, PT, RZ, UR8, PT ;  /* 0x00000008ff007c0c */ /* 0x000fe2000bfc5070 */
[-CC-:B01----:R-:W-:Y:S01]  /*2b30*/  FFMA.FTZ R141, R163, R148.reuse, R149.reuse ;  /* 0x00000094a38d7223 */ /* 0x183fe20000010095 */
        /* <DEDUP_REMOVED lines=62> */
.L_x_4519:
[----:B------:R-:W-:Y:S05]  /*2f20*/  BSYNC B0 ;  /* 0x0000000000007941 */ /* 0x000fea0003800000 */
.L_x_4518:
[----:B------:R-:W-:Y:S04]  /*2f30*/  BSSY B0, `(.L_x_4520) ;  /* 0x0000041000007945 */ /* 0x000fe80003800000 */
[----:B------:R-:W-:Y:S05]  /*2f40*/  @!P2 BRA `(.L_x_4521) ;  /* 0x0000000000fca947 */ /* 0x000fea0003800000 */
[----:B------:R-:W-:Y:S01]  /*2f50*/  ISETP.NE.U32.AND P6, PT, RZ, UR8, PT ;  /* 0x00000008ff007c0c */ /* 0x000fe2000bfc5070 */
[-CC-:B012---:R-:W-:Y:S01]  /*2f60*/  FFMA.FTZ R141, R165, R148.reuse, R149.reuse ;  /* 0x00000094a58d7223 */ /* 0x187fe20000010095 */
[-CC-:B------:R-:W-:Y:S01]  /*2f70*/  FFMA.FTZ R142, R190, R148.reuse, R149.reuse ;  /* 0x00000094be8e7223 */ /* 0x180fe20000010095 */
[-CC-:B------:R-:W-:Y:S01]  /*2f80*/  FFMA.FTZ R143, R181, R148.reuse, R149.reuse ;  /* 0x00000094b58f7223 */ /* 0x180fe20000010095 */
[-CC-:B------:R-:W-:Y:S01]  /*2f90*/  FFMA.FTZ R146, R192, R148.reuse, R149.reuse ;  /* 0x00000094c0927223 */ /* 0x180fe20000010095 */
        /* <DEDUP_REMOVED lines=31> */
[-C--:B------:R-:W-:Y:S01]  /*3190*/  FMUL.FTZ R140, R141, R225.reuse ;  /* 0x000000e18d8c7220 */ /* 0x080fe20000410000 */
[----:B------:R-:W-:Y:S01]  /*31a0*/  FMUL.FTZ R150, R196, R225 ;  /* 0x000000e1c4967220 */ /* 0x000fe20000410000 */
        /* <DEDUP_REMOVED lines=12> */
[-C--:B------:R-:W-:Y:S01]  /*3270*/  FMUL.FTZ R149, R152, R225.reuse ;  /* 0x000000e198957220 */ /* 0x080fe20000410000 */
[----:B------:R-:W-:Y:S01]  /*3280*/  FMUL.FTZ R151, R151, R225 ;  /* 0x000000e197977220 */ /* 0x000fe20000410000 */
[----:B------:R-:W-:-:S02]  /*3290*/  F2FP.BF16.F32.PACK_AB R140, R141, R140 ;  /* 0x0000008c8d8c723e */ /* 0x000fc400000010ff */
[----:B------:R-:W-:Y:S02]  /*32a0*/  SEL R137, R152, R137, P6 ;  /* 0x0000008998897207 */ /* 0x000fe40003000000 */
[----:B------:R-:W-:Y:S01]  /*32b0*/  SEL R139, R196, R139, P6 ;  /* 0x0000008bc48b7207 */ /* 0x000fe20003000000 */
[----:B0-----:R-:W-:Y:S01]  /*32c0*/  IMAD.WIDE.U32 R146, R160, 0x10, R146 ;  /* 0x00000010a0927825 */ /* 0x001fe200078e0092 */
[----:B------:R-:W-:Y:S02]  /*32d0*/  F2FP.BF16.F32.PACK_AB R141, R148, R143 ;  /* 0x0000008f948d723e */ /* 0x000fe400000010ff */
[----:B------:R-:W-:Y:S02]  /*32e0*/  F2FP.BF16.F32.PACK_AB R142, R149, R142 ;  /* 0x0000008e958e723e */ /* 0x000fe400000010ff */
[----:B------:R-:W-:Y:S01]  /*32f0*/  F2FP.BF16.F32.PACK_AB R143, R150, R151 ;  /* 0x00000097968f723e */ /* 0x000fe200000010ff */
[----:B-1----:R-:W-:-:S05]  /*3300*/  @P6 IMAD.WIDE.U32 R144, R160, 0x20, R144 ;  /* 0x00000020a0906825 */ /* 0x002fca00078e0090 */
[----:B------:R3:W-:Y:S04]  /*3310*/  @P6 STG.E.128 desc[UR4][R144.64], R132 ;  /* 0x0000008490006986 */ /* 0x0007e8000c101d04 */
[----:B------:R3:W-:Y:S04]  /*3320*/  @P6 STG.E.128 desc[UR4][R144.64+0x10], R136 ;  /* 0x0000108890006986 */ /* 0x0007e8000c101d04 */
[----:B------:R3:W-:Y:S02]  /*3330*/  STG.E.128 desc[UR4][R146.64], R140 ;  /* 0x0000008c92007986 */ /* 0x0007e4000c101d04 */
.L_x_4521:
[----:B------:R-:W-:Y:S05]  /*3340*/  BSYNC B0 ;  /* 0x0000000000007941 */ /* 0x000fea0003800000 */
.L_x_4520:
[----:B------:R-:W-:Y:S02]  /*3350*/  IADD3 R19, R19, UR16, RZ ;  /* 0x0000001013137c10 */ /* 0x000fe4000fffe0ff */
[----:B------:R-:W-:Y:S02]  /*3360*/  SEL R152, RZ, 0x1, P0 ;  /* 0x00000001ff987807 */ /* 0x000fe40000000000 */
[----:B------:R-:W-:-:S13]  /*3370*/  ISETP.GE.AND P6, PT, R19, UR17, PT ;  /* 0x0000001113007c0c */ /* 0x000fda000bfc6270 */
[----:B------:R-:W-:Y:S05]  /*3380*/  @!P6 BRA `(.L_x_4522) ;  /* 0xffffffd40018e947 */ /* 0x000fea000383ffff */
.L_x_4504:
[----:B------:R-:W4:Y:S01]  /*3390*/  S2R R0, SR_TID.X ;  /* 0x0000000000007919 */ /* 0x000f220000002100 */
[----:B------:R-:W4:Y:S01]  /*33a0*/  S2UR UR6, SR_CTAID.X ;  /* 0x00000000000679c3 */ /* 0x000f220000002500 */
[----:B------:R-:W-:Y:S01]  /*33b0*/  BSSY B0, `(.L_x_4523) ;  /* 0x000000e000007945 */ /* 0x000fe20003800000 */
[----:B----4-:R-:W-:-:S05]  /*33c0*/  LEA.HI R3, R0, UR6, RZ, 0x18 ;  /* 0x0000000600037c11 */ /* 0x010fca000f8fc0ff */
[----:B------:R-:W-:-:S05]  /*33d0*/  IMAD R3, R3, R158, RZ ;  /* 0x0000009e03037224 */ /* 0x000fca00078e02ff */
[----:B-----5:R-:W-:Y:S01]  /*33e0*/  LEA.HI R7, R3, R156, RZ, 0x1d ;  /* 0x0000009c03077211 */ /* 0x020fe200078fe8ff */
[----:B------:R-:W-:Y:S06]  /*33f0*/  @!P5 BRA `(.L_x_4524) ;  /* 0x000000000024d947 */ /* 0x000fec0003800000 */
[----:B------:R-:W4:Y:S08]  /*3400*/  LDC.64 R2, c[0x0][0x2d0] ;  /* 0x0000b400ff027b82 */ /* 0x000f300000000a00 */
[----:B------:R-:W5:Y:S01]  /*3410*/  LDC.64 R4, c[0x0][0x2d8] ;  /* 0x0000b600ff047b82 */ /* 0x000f620000000a00 */
[----:B----4-:R-:W-:-:S05]  /*3420*/  IMAD.WIDE.U32 R2, R7, 0x20, R2 ;  /* 0x0000002007027825 */ /* 0x010fca00078e0002 */
[----:B------:R4:W-:Y:S01]  /*3430*/  STG.E.128 desc[UR4][R2.64], R64 ;  /* 0x0000004002007986 */ /* 0x0009e2000c101d04 */
[----:B-----5:R-:W-:-:S03]  /*3440*/  IMAD.WIDE.U32 R4, R7, 0x20, R4 ;  /* 0x0000002007047825 */ /* 0x020fc600078e0004 */
[----:B------:R4:W-:Y:S01]  /*3450*/  STG.E.128 desc[UR4][R2.64+0x10], R60 ;  /* 0x0000103c02007986 */ /* 0x0009e2000c101d04 */
[----:B------:R-:W-:-:S03]  /*3460*/  IADD3 R7, R7, 0x100, RZ ;  /* 0x0000010007077810 */ /* 0x000fc60007ffe0ff */
[----:B------:R4:W-:Y:S04]  /*3470*/  STG.E.128 desc[UR4][R4.64], R96 ;  /* 0x0000006004007986 */ /* 0x0009e8000c101d04 */
[----:B------:R4:W-:Y:S02]  /*3480*/  STG.E.128 desc[UR4][R4.64+0x10], R92 ;  /* 0x0000105c04007986 */ /* 0x0009e4000c101d04 */
.L_x_4524:
[----:B------:R-:W-:Y:S05]  /*3490*/  BSYNC B0 ;  /* 0x0000000000007941 */ /* 0x000fea0003800000 */
.L_x_4523:
[----:B------:R-:W-:Y:S04]  /*34a0*/  BSSY B0, `(.L_x_4525) ;  /* 0x000000b000007945 */ /* 0x000fe80003800000 */
[----:B------:R-:W-:Y:S05]  /*34b0*/  @!P4 BRA `(.L_x_4526) ;  /* 0x000000000024c947 */ /* 0x000fea0003800000 */
[----:B----4-:R-:W4:Y:S08]  /*34c0*/  LDC.64 R2, c[0x0][0x2d0] ;  /* 0x0000b400ff027b82 */ /* 0x010f300000000a00 */
        /* <DEDUP_REMOVED lines=8> */
.L_x_4526:
[----:B------:R-:W-:Y:S05]  /*3550*/  BSYNC B0 ;  /* 0x0000000000007941 */ /* 0x000fea0003800000 */
.L_x_4525:
        /* <DEDUP_REMOVED lines=11> */
.L_x_4528:
[----:B------:R-:W-:Y:S05]  /*3610*/  BSYNC B0 ;  /* 0x0000000000007941 */ /* 0x000fea0003800000 */
.L_x_4527:
[----:B------:R-:W-:Y:S05]  /*3620*/  @!P2 EXIT ;  /* 0x000000000000a94d */ /* 0x000fea0003800000 */
[----:B----4-:R-:W4:Y:S08]  /*3630*/  LDC.64 R2, c[0x0][0x2d0] ;  /* 0x0000b400ff027b82 */ /* 0x010f300000000a00 */
[----:B------:R-:W5:Y:S01]  /*3640*/  LDC.64 R4, c[0x0][0x2d8] ;  /* 0x0000b600ff047b82 */ /* 0x000f620000000a00 */
[----:B----4-:R-:W-:-:S05]  /*3650*/  IMAD.WIDE.U32 R2, R7, 0x20, R2 ;  /* 0x0000002007027825 */ /* 0x010fca00078e0002 */
[----:B------:R-:W-:Y:S01]  /*3660*/  STG.E.128 desc[UR4][R2.64], R40 ;  /* 0x0000002802007986 */ /* 0x000fe2000c101d04 */
[----:B-----5:R-:W-:-:S03]  /*3670*/  IMAD.WIDE.U32 R4, R7, 0x20, R4 ;  /* 0x0000002007047825 */ /* 0x020fc600078e0004 */
[----:B------:R-:W-:Y:S04]  /*3680*/  STG.E.128 desc[UR4][R2.64+0x10], R36 ;  /* 0x0000102402007986 */ /* 0x000fe8000c101d04 */
[----:B------:R-:W-:Y:S04]  /*3690*/  STG.E.128 desc[UR4][R4.64], R72 ;  /* 0x0000004804007986 */ /* 0x000fe8000c101d04 */
[----:B------:R-:W-:Y:S01]  /*36a0*/  STG.E.128 desc[UR4][R4.64+0x10], R68 ;  /* 0x0000104404007986 */ /* 0x000fe2000c101d04 */
[----:B------:R-:W-:Y:S05]  /*36b0*/  EXIT ;  /* 0x000000000000794d */ /* 0x000fea0003800000 */
.L_x_4513:
[----:B------:R-:W-:Y:S02]  /*36c0*/  MOV R151, R155 ;  /* 0x0000009b00977202 */ /* 0x000fe40000000f00 */
[----:B------:R-:W-:Y:S02]  /*36d0*/  MOV R152, 0x10 ;  /* 0x0000001000987802 */ /* 0x000fe40000000f00 */
[----:B------:R-:W-:Y:S02]  /*36e0*/  MOV R153, 0x1f ;  /* 0x0000001f00997802 */ /* 0x000fe40000000f00 */
[----:B------:R-:W-:-:S07]  /*36f0*/  MOV R150, 0xffffffff ;  /* 0xffffffff00967802 */ /* 0x000fce0000000f00 */
[----:B------:R-:W-:Y:S05]  /*3700*/  WARPSYNC.COLLECTIVE R150, `(.L_x_4529) ;  /* 0x0000000096087348 */ /* 0x000fea0003c00000 */
[----:B------:R0:W1:Y:S02]  /*3710*/  SHFL.DOWN P6, R197, R151, R152, R153 ;  /* 0x0800009897c57389 */ /* 0x00006400000c0099 */
[----:B01----:R-:W-:Y:S01]  /*3720*/  ENDCOLLECTIVE ;  /* 0x000000000000791b */ /* 0x003fe20003800000 */
.L_x_4529:
[----:B------:R-:W-:Y:S02]  /*3730*/  MOV R151, R196 ;  /* 0x000000c400977202 */ /* 0x000fe40000000f00 */
[----:B------:R-:W-:-:S07]  /*3740*/  MOV R142, R197 ;  /* 0x000000c5008e7202 */ /* 0x000fce0000000f00 */
[----:B------:R-:W-:Y:S05]  /*3750*/  WARPSYNC.COLLECTIVE R150, `(.L_x_4530) ;  /* 0x0000000096087348 */ /* 0x000fea0003c00000 */
[----:B------:R0:W1:Y:S02]  /*3760*/  SHFL.DOWN P6, R197, R151, R152, R153 ;  /* 0x0800009897c57389 */ /* 0x00006400000c0099 */
[----:B01----:R-:W-:Y:S01]  /*3770*/  ENDCOLLECTIVE ;  /* 0x000000000000791b */ /* 0x003fe20003800000 */
.L_x_4530:
[----:B------:R-:W-:-:S05]  /*3780*/  FADD.FTZ R142, R142, R155 ;  /* 0x0000009b8e8e7221 */ /* 0x000fca0000010000 */
[----:B------:R-:W-:Y:S02]  /*3790*/  MOV R151, R142 ;  /* 0x0000008e00977202 */ /* 0x000fe40000000f00 */
[----:B------:R-:W-:Y:S02]  /*37a0*/  MOV R152, 0x8 ;  /* 0x0000000800987802 */ /* 0x000fe40000000f00 */
[----:B------:R-:W-:-:S07]  /*37b0*/  MOV R143, R197 ;  /* 0x000000c5008f7202 */ /* 0x000fce0000000f00 */
[----:B------:R-:W-:Y:S05]  /*37c0*/  WARPSYNC.COLLECTIVE R150, `(.L_x_4531) ;  /* 0x0000000096087348 */ /* 0x000fea0003c00000 */
[----:B------:R0:W1:Y:S02]  /*37d0*/  SHFL.DOWN P6, R197, R151, R152, R153 ;  /* 0x0800009897c57389 */ /* 0x00006400000c0099 */
[----:B01----:R-:W-:Y:S01]  /*37e0*/  ENDCOLLECTIVE ;  /* 0x000000000000791b */ /* 0x003fe20003800000 */
.L_x_4531:
[----:B------:R-:W-:-:S05]  /*37f0*/  FADD.FTZ R143, R143, R196 ;  /* 0x000000c48f8f7221 */ /* 0x000fca0000010000 */
[----:B------:R-:W-:Y:S02]  /*3800*/  MOV R151, R143 ;  /* 0x0000008f00977202 */ /* 0x000fe40000000f00 */
[----:B------:R-:W-:-:S07]  /*3810*/  MOV R145, R197 ;  /* 0x000000c500917202 */ /* 0x000fce0000000f00 */
[----:B------:R-:W-:Y:S05]  /*3820*/  WARPSYNC.COLLECTIVE R150, `(.L_x_4532) ;  /* 0x0000000096087348 */ /* 0x000fea0003c00000 */
[----:B------:R0:W1:Y:S02]  /*3830*/  SHFL.DOWN P6, R197, R151, R152, R153 ;  /* 0x0800009897c57389 */ /* 0x00006400000c0099 */
[----:B01----:R-:W-:Y:S01]  /*3840*/  ENDCOLLECTIVE ;  /* 0x000000000000791b */ /* 0x003fe20003800000 */
.L_x_4532:
[----:B------:R-:W-:-:S05]  /*3850*/  FADD.FTZ R145, R142, R145 ;  /* 0x000000918e917221 */ /* 0x000fca0000010000 */
[----:B------:R-:W-:Y:S02]  /*3860*/  MOV R151, R145 ;  /* 0x0000009100977202 */ /* 0x000fe40000000f00 */
[----:B------:R-:W-:Y:S02]  /*3870*/  MOV R152, 0x4 ;  /* 0x0000000400987802 */ /* 0x000fe40000000f00 */
[----:B------:R-:W-:-:S07]  /*3880*/  MOV R144, R197 ;  /* 0x000000c500907202 */ /* 0x000fce0000000f00 */
[----:B------:R-:W-:Y:S05]  /*3890*/  WARPSYNC.COLLECTIVE R150, `(.L_x_4533) ;  /* 0x0000000096087348 */ /* 0x000fea0003c00000 */
[----:B------:R0:W1:Y:S02]  /*38a0*/  SHFL.DOWN P6, R197, R151, R152, R153 ;  /* 0x0800009897c57389 */ /* 0x00006400000c0099 */
[----:B01----:R-:W-:Y:S01]  /*38b0*/  ENDCOLLECTIVE ;  /* 0x000000000000791b */ /* 0x003fe20003800000 */
.L_x_4533:
[----:B------:R-:W-:-:S05]  /*38c0*/  FADD.FTZ R144, R143, R144 ;  /* 0x000000908f907221 */ /* 0x000fca0000010000 */
[----:B------:R-:W-:Y:S02]  /*38d0*/  MOV R151, R144 ;  /* 0x0000009000977202 */ /* 0x000fe40000000f00 */
[----:B------:R-:W-:-:S07]  /*38e0*/  MOV R146, R197 ;  /* 0x000000c500927202 */ /* 0x000fce0000000f00 */
[----:B------:R-:W-:Y:S05]  /*38f0*/  WARPSYNC.COLLECTIVE R150, `(.L_x_4534) ;  /* 0x0000000096087348 */ /* 0x000fea0003c00000 */
[----:B------:R0:W1:Y:S02]  /*3900*/  SHFL.DOWN P6, R197, R151, R152, R153 ;  /* 0x0800009897c57389 */ /* 0x00006400000c0099 */
[----:B01----:R-:W-:Y:S01]  /*3910*/  ENDCOLLECTIVE ;  /* 0x000000000000791b */ /* 0x003fe20003800000 */
.L_x_4534:
[----:B------:R-:W-:-:S05]  /*3920*/  FADD.FTZ R146, R145, R146 ;  /* 0x0000009291927221 */ /* 0x000fca0000010000 */
[----:B------:R-:W-:Y:S02]  /*3930*/  MOV R151, R146 ;  /* 0x0000009200977202 */ /* 0x000fe40000000f00 */
[----:B------:R-:W-:Y:S02]  /*3940*/  MOV R152, 0x2 ;  /* 0x0000000200987802 */ /* 0x000fe40000000f00 */
[----:B------:R-:W-:-:S07]  /*3950*/  MOV R147, R197 ;  /* 0x000000c500937202 */ /* 0x000fce0000000f00 */
[----:B------:R-:W-:Y:S05]  /*3960*/  WARPSYNC.COLLECTIVE R150, `(.L_x_4535) ;  /* 0x0000000096087348 */ /* 0x000fea0003c00000 */
[----:B------:R0:W1:Y:S02]  /*3970*/  SHFL.DOWN P6, R197, R151, R152, R153 ;  /* 0x0800009897c57389 */ /* 0x00006400000c0099 */
[----:B01----:R-:W-:Y:S01]  /*3980*/  ENDCOLLECTIVE ;  /* 0x000000000000791b */ /* 0x003fe20003800000 */
.L_x_4535:
[----:B------:R-:W-:-:S05]  /*3990*/  FADD.FTZ R147, R144, R147 ;  /* 0x0000009390937221 */ /* 0x000fca0000010000 */
[----:B------:R-:W-:Y:S02]  /*39a0*/  MOV R151, R147 ;  /* 0x0000009300977202 */ /* 0x000fe40000000f00 */
[----:B------:R-:W-:-:S07]  /*39b0*/  MOV R149, R197 ;  /* 0x000000c500957202 */ /* 0x000fce0000000f00 */
[----:B------:R-:W-:Y:S05]  /*39c0*/  WARPSYNC.COLLECTIVE R150, `(.L_x_4536) ;  /* 0x0000000096087348 */ /* 0x000fea0003c00000 */
[----:B------:R0:W1:Y:S02]  /*39d0*/  SHFL.DOWN P6, R197, R151, R152, R153 ;  /* 0x0800009897c57389 */ /* 0x00006400000c0099 */
[----:B01----:R-:W-:Y:S01]  /*39e0*/  ENDCOLLECTIVE ;  /* 0x000000000000791b */ /* 0x003fe20003800000 */
.L_x_4536:
[----:B------:R-:W-:-:S05]  /*39f0*/  FADD.FTZ R149, R146, R149 ;  /* 0x0000009592957221 */ /* 0x000fca0000010000 */
[----:B------:R-:W-:Y:S02]  /*3a00*/  MOV R151, R149 ;  /* 0x0000009500977202 */ /* 0x000fe40000000f00 */
[----:B------:R-:W-:Y:S02]  /*3a10*/  MOV R152, 0x1 ;  /* 0x0000000100987802 */ /* 0x000fe40000000f00 */
[----:B------:R-:W-:-:S07]  /*3a20*/  MOV R148, R197 ;  /* 0x000000c500947202 */ /* 0x000fce0000000f00 */
[----:B------:R-:W-:Y:S05]  /*3a30*/  WARPSYNC.COLLECTIVE R150, `(.L_x_4537) ;  /* 0x0000000096087348 */ /* 0x000fea0003c00000 */
[----:B------:R0:W1:Y:S02]  /*3a40*/  SHFL.DOWN P6, R197, R151, R152, R153 ;  /* 0x0800009897c57389 */ /* 0x00006400000c0099 */
[----:B01----:R-:W-:Y:S01]  /*3a50*/  ENDCOLLECTIVE ;  /* 0x000000000000791b */ /* 0x003fe20003800000 */
.L_x_4537:
[----:B------:R-:W-:-:S05]  /*3a60*/  FADD.FTZ R148, R147, R148 ;  /* 0x0000009493947221 */ /* 0x000fca0000010000 */
[----:B------:R-:W-:Y:S02]  /*3a70*/  MOV R151, R148 ;  /* 0x0000009400977202 */ /* 0x000fe40000000f00 */
[----:B------:R-:W-:-:S07]  /*3a80*/  MOV R196, R197 ;  /* 0x000000c500c47202 */ /* 0x000fce0000000f00 */
[----:B------:R-:W-:Y:S05]  /*3a90*/  WARPSYNC.COLLECTIVE R150, `(.L_x_4538) ;  /* 0x0000000096087348 */ /* 0x000fea0003c00000 */
[----:B------:R0:W1:Y:S02]  /*3aa0*/  SHFL.DOWN P6, R197, R151, R152, R153 ;  /* 0x0800009897c57389 */ /* 0x00006400000c0099 */
[----:B01----:R-:W-:Y:S01]  /*3ab0*/  ENDCOLLECTIVE ;  /* 0x000000000000791b */ /* 0x003fe20003800000 */
.L_x_4538:
[----:B------:R-:W-:Y:S05]  /*3ac0*/  BRA `(.L_x_4539) ;  /* 0xffffffe400607947 */ /* 0x000fea000383ffff */
.L_x_4540:
        /* <DEDUP_REMOVED lines=11> */
.L_x_13920:


//--------------------- .text._ZN10layer_norm13ln_bwd_kernelINS_13Kernel_traitsI13__nv_bfloat16S2_fS2_fjLj8192ELj1ELj1ELj8ELj16ENS_18Kernel_traits_baseILj8192ES2_S2_fS2_fjLj256EEEEELb0ELb0ELb0ELb1EEEvNS_9BwdParamsE --------------------------
	.section	.text._ZN10layer_norm13ln_bwd_kernelINS_13Kernel_traitsI13__nv_bfloat16S2_fS2_fjLj8192ELj1ELj1ELj8ELj16ENS_18Kernel_traits_baseILj8192ES2_S2_fS2_fjLj256EEEEELb0ELb0ELb0ELb1EEEvNS_9BwdParamsE,"ax",@progbits
	.align	128
        .global         _ZN10layer_norm13ln_bwd_kernelINS_13Kernel_traitsI13__nv_bfloat16S2_fS2_fjLj8192ELj1ELj1ELj8ELj16ENS_18Kernel_traits_baseILj8192ES2_S2_fS2_fjLj256EEEEELb0ELb0ELb0ELb1EEEvNS_9BwdParamsE
        .type           _ZN10layer_norm13ln_bwd_kernelINS_13Kernel_traitsI13__nv_bfloat16S2_fS2_fjLj8192ELj1ELj1ELj8ELj16ENS_18Kernel_traits_baseILj8192ES2_S2_fS2_fjLj256EEEEELb0ELb0ELb0ELb1EEEvNS_9BwdParamsE,@function
        .size           _ZN10layer_norm13ln_bwd_kernelINS_13Kernel_traitsI13__nv_bfloat16S2_fS2_fjLj8192ELj1ELj1ELj8ELj16ENS_18Kernel_traits_baseILj8192ES2_S2_fS2_fjLj256EEEEELb0ELb0ELb0ELb1EEEvNS_9BwdParamsE,(.L_x_13921 - _ZN10layer_norm13ln_bwd_kernelINS_13Kernel_traitsI13__nv_bfloat16S2_fS2_fjLj8192ELj1ELj1ELj8ELj16ENS_18Kernel_traits_baseILj8192ES2_S2_fS2_fjLj256EEEEELb0ELb0ELb0ELb1EEEvNS_9BwdParamsE)
        .other          _ZN10layer_norm13ln_bwd_kernelINS_13Kernel_traitsI13__nv_bfloat16S2_fS2_fjLj8192ELj1ELj1ELj8ELj16ENS_18Kernel_traits_baseILj8192ES2_S2_fS2_fjLj256EEEEELb0ELb0ELb0ELb1EEEvNS_9BwdParamsE,@"STO_CUDA_ENTRY STV_DEFAULT"
_ZN10layer_norm13ln_bwd_kernelINS_13Kernel_traitsI13__nv_bfloat16S2_fS2_fjLj8192ELj1ELj1ELj8ELj16ENS_18Kernel_traits_baseILj8192ES2_S2_fS2_fjLj256EEEEELb0ELb0ELb0ELb1EEEvNS_9BwdParamsE:
.text._ZN10layer_norm13ln_bwd_kernelINS_13Kernel_traitsI13__nv_bfloat16S2_fS2_fjLj8192ELj1ELj1ELj8ELj16ENS_18Kernel_traits_baseILj8192ES2_S2_fS2_fjLj256EEEEELb0ELb0ELb0ELb1EEEvNS_9BwdParamsE:
        /* <DEDUP_REMOVED lines=46> */
.L_x_4541:
        /* <DEDUP_REMOVED lines=9> */
[----:B------:R0:W5:Y:S01]  /*0370*/  LDG.E.128 R176, desc[UR6][R2.64+0x3000] ;  /* 0x0030000602b07981 */ /* 0x000162000c1e1d00 */
        /* <DEDUP_REMOVED lines=32> */
[----:B------:R-:W-:Y:S02]  /*0580*/  MOV R0, RZ ;  /* 0x000000ff00007202 */ /* 0x000fe40000000f00 */
[----:B--2---:R-:W-:Y:S02]  /*0590*/  PRMT R181, R4, 0x7632, R181 ;  /* 0x0000763204b57816 */ /* 0x004fe400000000b5 */
[----:B------:R-:W-:Y:S02]  /*05a0*/  PRMT R182, R5, 0x7632, R182 ;  /* 0x0000763205b67816 */ /* 0x000fe400000000b6 */
[----:B------:R-:W-:Y:S02]  /*05b0*/  PRMT R183, R6, 0x7632, R183 ;  /* 0x0000763206b77816 */ /* 0x000fe400000000b7 */
[----:B------:R-:W-:-:S02]  /*05c0*/  PRMT R184, R7, 0x7632, R184 ;  /* 0x0000763207b87816 */ /* 0x000fc400000000b8 */
[----:B---3--:R-:W-:Y:S02]  /*05d0*/  PRMT R185, R8, 0x7632, R185 ;  /* 0x0000763208b97816 */ /* 0x008fe400000000b9 */
[----:B------:R-:W-:Y:S02]  /*05e0*/  PRMT R186, R9, 0x7632, R186 ;  /* 0x0000763209ba7816 */ /* 0x000fe400000000ba */
[----:B------:R-:W-:Y:S02]  /*05f0*/  PRMT R187, R10, 0x7632, R187 ;  /* 0x000076320abb7816 */ /* 0x000fe400000000bb */
[----:B------:R-:W-:Y:S02]  /*0600*/  PRMT R188, R11, 0x7632, R188 ;  /* 0x000076320bbc7816 */ /* 0x000fe400000000bc */
[----:B----4-:R-:W-:Y:S02]  /*0610*/  PRMT R189, R164, 0x7632, R189 ;  /* 0x00007632a4bd7816 */ /* 0x010fe400000000bd */
[----:B------:R-:W-:-:S02]  /*0620*/  PRMT R190, R165, 0x7632, R190 ;  /* 0x00007632a5be7816 */ /* 0x000fc400000000be */
[----:B------:R-:W-:Y:S02]  /*0630*/  PRMT R191, R166, 0x7632, R191 ;  /* 0x00007632a6bf7816 */ /* 0x000fe400000000bf */
[----:B------:R-:W-:Y:S02]  /*0640*/  PRMT R192, R167, 0x7632, R192 ;  /* 0x00007632a7c07816 */ /* 0x000fe400000000c0 */
[----:B-----5:R-:W-:Y:S02]  /*0650*/  PRMT R193, R176, 0x7632, R193 ;  /* 0x00007632b0c17816 */ /* 0x020fe400000000c1 */
[----:B------:R-:W-:Y:S02]  /*0660*/  PRMT R194, R177, 0x7632, R194 ;  /* 0x00007632b1c27816 */ /* 0x000fe400000000c2 */
[----:B------:R-:W-:Y:S02]  /*0670*/  PRMT R195, R178, 0x7632, R195 ;  /* 0x00007632b2c37816 */ /* 0x000fe400000000c3 */
[----:B------:R-:W-:-:S02]  /*0680*/  PRMT R196, R179, 0x7632, R196 ;  /* 0x00007632b3c47816 */ /* 0x000fc400000000c4 */
[----:B------:R-:W-:Y:S02]  /*0690*/  SHF.L.U32 R154, R4, 0x10, RZ ;  /* 0x00000010049a7819 */ /* 0x000fe400000006ff */
[----:B------:R-:W-:Y:S02]  /*06a0*/  SHF.L.U32 R155, R5, 0x10, RZ ;  /* 0x00000010059b7819 */ /* 0x000fe400000006ff */
[----:B------:R-:W-:Y:S02]  /*06b0*/  CS2R R4, SRZ ;  /* 0x0000000000047805 */ /* 0x000fe4000001ff00 */
[----:B------:R-:W-:Y:S02]  /*06c0*/  SHF.L.U32 R156, R6, 0x10, RZ ;  /* 0x00000010069c7819 */ /* 0x000fe400000006ff */
[----:B------:R-:W-:Y:S02]  /*06d0*/  SHF.L.U32 R157, R7, 0x10, RZ ;  /* 0x00000010079d7819 */ /* 0x000fe400000006ff */
[----:B------:R-:W-:-:S02]  /*06e0*/  CS2R R6, SRZ ;  /* 0x0000000000067805 */ /* 0x000fc4000001ff00 */
        /* <DEDUP_REMOVED lines=30> */
.L_x_4545:
        /* <DEDUP_REMOVED lines=12> */
[----:B-1----:R-:W-:Y:S01]  /*0990*/  IMAD.WIDE R102, R153, 0x4, R84 ;  /* 0x0000000499667825 */ /* 0x002fe200078e0254 */
[C---:B------:R-:W-:Y:S02]  /*09a0*/  IADD3 R205, R207.reuse, 0x100, RZ ;  /* 0x00000100cfcd7810 */ /* 0x040fe40007ffe0ff */
[C---:B------:R-:W-:Y:S02]  /*09b0*/  IADD3 R197, R207.reuse, 0x200, RZ ;  /* 0x00000200cfc57810 */ /* 0x040fe40007ffe0ff */
[----:B------:R-:W-:Y:S01]  /*09c0*/  IADD3 R201, R207, 0x300, RZ ;  /* 0x00000300cfc97810 */ /* 0x000fe20007ffe0ff */
[----:B------:R-:W4:Y:S01]  /*09d0*/  LDG.E R206, desc[UR6][R102.64] ;  /* 0x0000000666ce7981 */ /* 0x000f22000c1e1900 */
[----:B------:R-:W-:Y:S01]  /*09e0*/  @P0 LEA.HI.X R105, R153, R105, R88, 0x1, P1 ;  /* 0x0000006999690211 */ /* 0x000fe200008f0c58 */
[--C-:B--2---:R-:W-:Y:S01]  /*09f0*/  IMAD.WIDE.U32 R116, R207, 0x20, R202.reuse ;  /* 0x00000020cf747825 */ /* 0x104fe200078e00ca */
[----:B------:R-:W1:Y:S03]  /*0a00*/  LDC.64 R162, c[0x0][0x2c8] ;  /* 0x0000b200ffa27b82 */ /* 0x000e660000000a00 */
[----:B------:R-:W-:Y:S01]  /*0a10*/  IMAD.WIDE.U32 R128, R205, 0x20, R202 ;  /* 0x00000020cd807825 */ /* 0x000fe200078e00ca */
[----:B------:R-:W2:Y:S03]  /*0a20*/  LDG.E.128 R84, desc[UR6][R116.64] ;  /* 0x0000000674547981 */ /* 0x000ea6000c1e1d00 */
[--C-:B---3--:R-:W-:Y:S01]  /*0a30*/  IMAD.WIDE.U32 R88, R207, 0x10, R124.reuse ;  /* 0x00000010cf587825 */ /* 0x108fe200078e007c */
[----:B------:R-:W3:Y:S03]  /*0a40*/  LDG.E.128 R92, desc[UR6][R116.64+0x10] ;  /* 0x00001006745c7981 */ /* 0x000ee6000c1e1d00 */
[----:B------:R-:W-:Y:S01]  /*0a50*/  IMAD.WIDE.U32 R100, R205, 0x10, R124 ;  /* 0x00000010cd647825 */ /* 0x000fe200078e007c */
[----:B------:R-:W3:Y:S03]  /*0a60*/  LDG.E.128 R96, desc[UR6][R128.64] ;  /* 0x0000000680607981 */ /* 0x000ee6000c1e1d00 */
[C---:B------:R-:W-:Y:S01]  /*0a70*/  IMAD.WIDE.U32 R170, R197.reuse, 0x20, R202 ;  /* 0x00000020c5aa7825 */ /* 0x040fe200078e00ca */
[----:B------:R-:W3:Y:S03]  /*0a80*/  LDG.E.128 R88, desc[UR6][R88.64] ;  /* 0x0000000658587981 */ /* 0x000ee6000c1e1d00 */
[----:B------:R-:W-:Y:S01]  /*0a90*/  IMAD.WIDE.U32 R112, R197, 0x10, R124 ;  /* 0x00000010c5707825 */ /* 0x000fe200078e007c */
[----:B------:R-:W3:Y:S03]  /*0aa0*/  LDG.E.128 R100, desc[UR6][R100.64] ;  /* 0x0000000664647981 */ /* 0x000ee6000c1e1d00 */
[C---:B------:R-:W-:Y:S01]  /*0ab0*/  IMAD.WIDE.U32 R202, R201.reuse, 0x20, R202 ;  /* 0x00000020c9ca7825 */ /* 0x040fe200078e00ca */
[----:B------:R-:W3:Y:S03]  /*0ac0*/  @P0 LDG.E.U16 R204, desc[UR6][R104.64] ;  /* 0x0000000668cc0981 */ /* 0x000ee6000c1e1500 */
[----:B------:R-:W-:Y:S01]  /*0ad0*/  IMAD.WIDE.U32 R124, R201, 0x10, R124 ;  /* 0x00000010c97c7825 */ /* 0x000fe200078e007c */
[----:B------:R-:W3:Y:S03]  /*0ae0*/  LDG.E.128 R120, desc[UR6][R202.64] ;  /* 0x00000006ca787981 */ /* 0x000ee6000c1e1d00 */
[----:B0-----:R-:W-:Y:S01]  /*0af0*/  IMAD.WIDE R198, R153, 0x4, R198 ;  /* 0x0000000499c67825 */ /* 0x001fe200078e02c6 */
[----:B------:R-:W3:Y:S04]  /*0b00*/  LDG.E.128 R108, desc[UR6][R170.64] ;  /* 0x00000006aa6c7981 */ /* 0x000ee8000c1e1d00 */
[----:B------:R-:W3:Y:S04]  /*0b10*/  LDG.E.128 R124, desc[UR6][R124.64] ;  /* 0x000000067c7c7981 */ /* 0x000ee8000c1e1d00 */
[----:B------:R-:W3:Y:S04]  /*0b20*/  LDG.E R199, desc[UR6][R198.64] ;  /* 0x00000006c6c77981 */ /* 0x000ee8000c1e1900 */
[----:B------:R-:W3:Y:S04]  /*0b30*/  LDG.E.128 R104, desc[UR6][R128.64+0x10] ;  /* 0x0000100680687981 */ /* 0x000ee8000c1e1d00 */
[----:B------:R0:W3:Y:S04]  /*0b40*/  LDG.E.128 R116, desc[UR6][R170.64+0x10] ;  /* 0x00001006aa747981 */ /* 0x0000e8000c1e1d00 */
[----:B------:R-:W3:Y:S04]  /*0b50*/  LDG.E.128 R112, desc[UR6][R112.64] ;  /* 0x0000000670707981 */ /* 0x000ee8000c1e1d00 */
[----:B------:R4:W3:Y:S01]  /*0b60*/  LDG.E.128 R128, desc[UR6][R202.64+0x10] ;  /* 0x00001006ca807981 */ /* 0x0008e2000c1e1d00 */
[----:B-1----:R-:W-:-:S04]  /*0b70*/  ISETP.NE.U32.AND P1, PT, R162, RZ, PT ;  /* 0x000000ffa200720c */ /* 0x002fc80003f25070 */
[----:B------:R-:W-:-:S13]  /*0b80*/  ISETP.NE.AND.EX P1, PT, R163, RZ, PT, P1 ;  /* 0x000000ffa300720c */ /* 0x000fda0003f25310 */
[----:B------:R-:W1:Y:S08]  /*0b90*/  @P1 LDC.64 R168, c[0x0][0x2c8] ;  /* 0x0000b200ffa81b82 */ /* 0x000e700000000a00 */
[----:B------:R-:W1:Y:S08]  /*0ba0*/  @P1 LDC.64 R172, c[0x0][0x2c8] ;  /* 0x0000b200ffac1b82 */ /* 0x000e700000000a00 */
[----:B0-----:R-:W0:Y:S08]  /*0bb0*/  @P1 LDC.64 R170, c[0x0][0x2c8] ;  /* 0x0000b200ffaa1b82 */ /* 0x001e300000000a00 */
[----:B------:R-:W0:Y:S01]  /*0bc0*/  @P1 LDC.64 R174, c[0x0][0x2c8] ;  /* 0x0000b200ffae1b82 */ /* 0x000e220000000a00 */
[----:B------:R-:W-:Y:S01]  /*0bd0*/  ISETP.NE.AND P2, PT, RZ, UR8, PT ;  /* 0x00000008ff007c0c */ /* 0x000fe2000bf45270 */
[----:B-1----:R-:W-:-:S05]  /*0be0*/  @P1 IMAD.WIDE.U32 R168, R207, 0x20, R168 ;  /* 0x00000020cfa81825 */ /* 0x002fca00078e00a8 */
[----:B------:R-:W5:Y:S01]  /*0bf0*/  @P1 LDG.E.128 R44, desc[UR6][R168.64] ;  /* 0x00000006a82c1981 */ /* 0x000f62000c1e1d00 */
[----:B------:R-:W-:-:S03]  /*0c00*/  @P1 IMAD.WIDE.U32 R172, R197, 0x20, R172 ;  /* 0x00000020c5ac1825 */ /* 0x000fc600078e00ac */
[----:B------:R-:W5:Y:S04]  /*0c10*/  @P1 LDG.E.128 R48, desc[UR6][R168.64+0x10] ;  /* 0x00001006a8301981 */ /* 0x000f68000c1e1d00 */
[----:B------:R-:W5:Y:S01]  /*0c20*/  @P1 LDG.E.128 R60, desc[UR6][R172.64] ;  /* 0x00000006ac3c1981 */ /* 0x000f62000c1e1d00 */
[----:B0-----:R-:W-:-:S03]  /*0c30*/  @P1 IMAD.WIDE.U32 R170, R205, 0x20, R170 ;  /* 0x00000020cdaa1825 */ /* 0x001fc600078e00aa */
[----:B------:R-:W5:Y:S01]  /*0c40*/  @P1 LDG.E.128 R64, desc[UR6][R172.64+0x10] ;  /* 0x00001006ac401981 */ /* 0x000f62000c1e1d00 */
[----:B------:R-:W-:-:S03]  /*0c50*/  MOV R198, 0x3f800000 ;  /* 0x3f80000000c67802 */ /* 0x000fc60000000f00 */
[----:B------:R-:W5:Y:S01]  /*0c60*/  @P1 LDG.E.128 R52, desc[UR6][R170.64] ;  /* 0x00000006aa341981 */ /* 0x000f62000c1e1d00 */
[----:B------:R-:W-:-:S03]  /*0c70*/  @P1 IMAD.WIDE.U32 R174, R201, 0x20, R174 ;  /* 0x00000020c9ae1825 */ /* 0x000fc600078e00ae */
[----:B------:R0:W5:Y:S04]  /*0c80*/  @P1 LDG.E.128 R56, desc[UR6][R170.64+0x10] ;  /* 0x00001006aa381981 */ /* 0x000168000c1e1d00 */
[----:B------:R-:W5:Y:S04]  /*0c90*/  @P1 LDG.E.128 R68, desc[UR6][R174.64] ;  /* 0x00000006ae441981 */ /* 0x000f68000c1e1d00 */
[----:B------:R1:W5:Y:S01]  /*0ca0*/  @P1 LDG.E.128 R72, desc[UR6][R174.64+0x10] ;  /* 0x00001006ae481981 */ /* 0x000362000c1e1d00 */
[----:B------:R-:W-:Y:S01]  /*0cb0*/  UMOV UR4, 0xffffffff ;  /* 0xffffffff00047882 */ /* 0x000fe20000000000 */
[----:B------:R-:W-:-:S02]  /*0cc0*/  LOP3.LUT P1, RZ, R145, 0x1f, RZ, 0xc0, !PT ;  /* 0x0000001f91ff7812 */ /* 0x000fc4000782c0ff */
[----:B----4-:R-:W-:-:S05]  /*0cd0*/  FSEL R202, R206, RZ, !P2 ;  /* 0x000000ffceca7208 */ /* 0x010fca0005000000 */
[C---:B--2---:R-:W-:Y:S01]  /*0ce0*/  FADD.FTZ R206, -R202.reuse, R87 ;  /* 0x00000057cace7221 */ /* 0x044fe20000010100 */
[C---:B------:R-:W-:Y:S01]  /*0cf0*/  FADD.FTZ R208, -R202.reuse, R84 ;  /* 0x00000054cad07221 */ /* 0x040fe20000010100 */
[C---:B0-----:R-:W-:Y:S01]  /*0d00*/  FADD.FTZ R170, -R202.reuse, R86 ;  /* 0x00000056caaa7221 */ /* 0x041fe20000010100 */
[C---:B---3--:R-:W-:Y:S01]  /*0d10*/  FADD.FTZ R172, -R202.reuse, R94 ;  /* 0x0000005ecaac7221 */ /* 0x048fe20000010100 */
[C---:B------:R-:W-:Y:S01]  /*0d20*/  FADD.FTZ R94, -R202.reuse, R95 ;  /* 0x0000005fca5e7221 */ /* 0x040fe20000010100 */
[C---:B------:R-:W-:Y:S01]  /*0d30*/  FADD.FTZ R92, -R202.reuse, R92 ;  /* 0x0000005cca5c7221 */ /* 0x040fe20000010100 */
[----:B-1----:R-:W-:Y:S01]  /*0d40*/  FADD.FTZ R174, -R202, R97 ;  /* 0x00000061caae7221 */ /* 0x002fe20000010100 */
[C---:B------:R-:W-:Y:S02]  /*0d50*/  PRMT R87, R88.reuse, 0x7632, R87 ;  /* 0x0000763258577816 */ /* 0x040fe40000000057 */
[----:B------:R-:W-:Y:S02]  /*0d60*/  SHF.L.U32 R169, R88, 0x10, RZ ;  /* 0x0000001058a97819 */ /* 0x000fe400000006ff */
[----:B------:R-:W-:-:S02]  /*0d70*/  PRMT R86, R91, 0x7632, R86 ;  /* 0x000076325b567816 */ /* 0x000fc40000000056 */
[C---:B------:R-:W-:Y:S02]  /*0d80*/  PRMT R95, R101.reuse, 0x7632, R95 ;  /* 0x00007632655f7816 */ /* 0x040fe4000000005f */
[----:B------:R-:W-:Y:S02]  /*0d90*/  SHF.L.U32 R97, R101, 0x10, RZ ;  /* 0x0000001065617819 */ /* 0x000fe400000006ff */
[----:B------:R-:W-:Y:S01]  /*0da0*/  SHF.L.U32 R91, R91, 0x10, RZ ;  /* 0x000000105b5b7819 */ /* 0x000fe200000006ff */
[C---:B------:R-:W-:Y:S01]  /*0db0*/  FADD.FTZ R222, -R202.reuse, R121 ;  /* 0x00000079cade7221 */ /* 0x040fe20000010100 */
[C---:B------:R-:W-:Y:S01]  /*0dc0*/  FADD.FTZ R224, -R202.reuse, R123 ;  /* 0x0000007bcae07221 */ /* 0x040fe20000010100 */
[----:B------:R-:W-:Y:S01]  /*0dd0*/  FADD.FTZ R220, -R202, R120 ;  /* 0x00000078cadc7221 */ /* 0x000fe20000010100 */
[----:B------:R-:W-:Y:S01]  /*0de0*/  SHF.L.U32 R87, R87, 0x10, RZ ;  /* 0x0000001057577819 */ /* 0x000fe200000006ff */
[----:B------:R-:W-:Y:S01]  /*0df0*/  FMUL.FTZ R120, R154, R169 ;  /* 0x000000a99a787220 */ /* 0x000fe20000410000 */
[----:B------:R-:W-:-:S02]  /*0e00*/  @P0 SHF.L.U32 R198, R204, 0x10, RZ ;  /* 0x00000010ccc60819 */ /* 0x000fc400000006ff */
[C---:B------:R-:W-:Y:S02]  /*0e10*/  PRMT R121, R124.reuse, 0x7632, R121 ;  /* 0x000076327c797816 */ /* 0x040fe40000000079 */
[----:B------:R-:W-:Y:S02]  /*0e20*/  SHF.L.U32 R123, R124, 0x10, RZ ;  /* 0x000000107c7b7819 */ /* 0x000fe400000006ff */
[----:B------:R-:W-:Y:S01]  /*0e30*/  PRMT R124, R125, 0x7632, R124 ;  /* 0x000076327d7c7816 */ /* 0x000fe2000000007c */
[----:B------:R-:W-:Y:S01]  /*0e40*/  FMUL.FTZ R101, R199, R208 ;  /* 0x000000d0c7657220 */ /* 0x000fe20000410000 */
[----:B------:R-:W-:Y:S01]  /*0e50*/  SHF.L.U32 R175, R125, 0x10, RZ ;  /* 0x000000107daf7819 */ /* 0x000fe200000006ff */
[----:B------:R-:W-:Y:S01]  /*0e60*/  FMUL.FTZ R125, R199, R172 ;  /* 0x000000acc77d7220 */ /* 0x000fe20000410000 */
[C---:B------:R-:W-:Y:S01]  /*0e70*/  FADD.FTZ R204, -R202.reuse, R85 ;  /* 0x00000055cacc7221 */ /* 0x040fe20000010100 */
[C---:B------:R-:W-:Y:S01]  /*0e80*/  PRMT R88, R89.reuse, 0x7632, R88 ;  /* 0x0000763259587816 */ /* 0x040fe20000000058 */
[C---:B------:R-:W-:Y:S01]  /*0e90*/  FADD.FTZ R210, -R202.reuse, R99 ;  /* 0x00000063cad27221 */ /* 0x040fe20000010100 */
[C---:B------:R-:W-:Y:S01]  /*0ea0*/  FADD.FTZ R216, -R202.reuse, R111 ;  /* 0x0000006fcad87221 */ /* 0x040fe20000010100 */
[----:B------:R-:W-:Y:S01]  /*0eb0*/  FADD.FTZ R218, -R202, R119 ;  /* 0x00000077cada7221 */ /* 0x000fe20000010100 */
[----:B------:R-:W-:Y:S01]  /*0ec0*/  SHF.L.U32 R168, R89, 0x10, RZ ;  /* 0x0000001059a87819 */ /* 0x000fe200000006ff */
[----:B------:R-:W-:Y:S01]  /*0ed0*/  FADD.FTZ R152, R169, R152 ;  /* 0x00000098a9987221 */ /* 0x000fe20000010000 */
[C---:B------:R-:W-:Y:S01]  /*0ee0*/  PRMT R84, R90.reuse, 0x7632, R84 ;  /* 0x000076325a547816 */ /* 0x040fe20000000054 */
[----:B------:R-:W-:Y:S01]  /*0ef0*/  FFMA.FTZ R180, R101, R169, R180 ;  /* 0x000000a965b47223 */ /* 0x000fe200000100b4 */
[----:B------:R-:W-:Y:S01]  /*0f00*/  SHF.L.U32 R85, R90, 0x10, RZ ;  /* 0x000000105a557819 */ /* 0x000fe200000006ff */
[----:B------:R-:W-:Y:S01]  /*0f10*/  FMUL.FTZ R119, R199, R92 ;  /* 0x0000005cc7777220 */ /* 0x000fe20000410000 */
        /* <DEDUP_REMOVED lines=21> */
[----:B------:R-:W-:Y:S01]  /*1070*/  FADD.FTZ R32, R91, R32 ;  /* 0x000000205b207221 */ /* 0x000fe20000010000 */
[-C--:B------:R-:W-:Y:S01]  /*1080*/  FFMA.FTZ R4, R125, R91.reuse, R4 ;  /* 0x0000005b7d047223 */ /* 0x080fe20000010004 */
[----:B------:R-:W-:Y:S01]  /*1090*/  FMUL.FTZ R128, R157, R91 ;  /* 0x0000005b9d807220 */ /* 0x000fe20000410000 */
[----:B------:R-:W-:Y:S01]  /*10a0*/  FMUL.FTZ R169, R181, R87 ;  /* 0x00000057b5a97220 */ /* 0x000fe20000410000 */
[----:B------:R-:W-:Y:S01]  /*10b0*/  FADD.FTZ R92, RZ, R120 ;  /* 0x00000078ff5c7221 */ /* 0x000fe20000010000 */
[----:B------:R-:W-:Y:S01]  /*10c0*/  FADD.FTZ R202, -R202, R131 ;  /* 0x00000083caca7221 */ /* 0x000fe20000010100 */
[----:B------:R-:W-:Y:S01]  /*10d0*/  FMUL.FTZ R204, R199, R204 ;  /* 0x000000ccc7cc7220 */ /* 0x000fe20000410000 */
[----:B------:R-:W-:Y:S01]  /*10e0*/  FFMA.FTZ R91, R101, R120, RZ ;  /* 0x00000078655b7223 */ /* 0x000fe200000100ff */
[----:B------:R-:W-:Y:S01]  /*10f0*/  SHF.L.U32 R131, R88, 0x10, RZ ;  /* 0x0000001058837819 */ /* 0x000fe200000006ff */
[----:B------:R-:W-:Y:S01]  /*1100*/  FMUL.FTZ R206, R199, R206 ;  /* 0x000000cec7ce7220 */ /* 0x000fe20000410000 */
        /* <DEDUP_REMOVED lines=15> */
[----:B------:R-:W-:Y:S01]  /*1200*/  SHF.L.U32 R84, R84, 0x10, RZ ;  /* 0x0000001054547819 */ /* 0x000fe200000006ff */
        /* <DEDUP_REMOVED lines=12> */
[----:B------:R-:W-:Y:S01]  /*12d0*/  FADD.FTZ R93, R93, R168 ;  /* 0x000000a85d5d7221 */ /* 0x000fe20000010000 */
[----:B------:R-:W-:Y:S01]  /*12e0*/  PRMT R89, R100, 0x7632, R89 ;  /* 0x0000763264597816 */ /* 0x000fe20000000059 */
[----:B------:R-:W-:Y:S01]  /*12f0*/  FMUL.FTZ R217, R199, R104 ;  /* 0x00000068c7d97220 */ /* 0x000fe20000410000 */
[----:B------:R-:W-:Y:S01]  /*1300*/  FFMA.FTZ R94, R129, R168, R94 ;  /* 0x000000a8815e7223 */ /* 0x000fe2000001005e */
[C---:B------:R-:W-:Y:S01]  /*1310*/  PRMT R100, R103.reuse, 0x7632, R100 ;  /* 0x0000763267647816 */ /* 0x040fe20000000064 */
[----:B------:R-:W-:Y:S01]  /*1320*/  FMUL.FTZ R130, R184, R86 ;  /* 0x00000056b8827220 */ /* 0x000fe20000410000 */
[----:B------:R-:W-:Y:S01]  /*1330*/  SHF.L.U32 R103, R103, 0x10, RZ ;  /* 0x0000001067677819 */ /* 0x000fe200000006ff */
[----:B------:R-:W-:Y:S01]  /*1340*/  FMUL.FTZ R219, R199, R106 ;  /* 0x0000006ac7db7220 */ /* 0x000fe20000410000 */
[----:B------:R-:W-:Y:S01]  /*1350*/  PRMT R109, R113, 0x7632, R109 ;  /* 0x00007632716d7816 */ /* 0x000fe2000000006d */
[----:B------:R-:W-:Y:S01]  /*1360*/  FADD.FTZ R93, R93, R128 ;  /* 0x000000805d5d7221 */ /* 0x000fe20000010000 */
[----:B------:R-:W-:Y:S01]  /*1370*/  SHF.L.U32 R113, R113, 0x10, RZ ;  /* 0x0000001071717819 */ /* 0x000fe200000006ff */
[----:B------:R-:W-:Y:S01]  /*1380*/  FADD.FTZ R31, R86, R31 ;  /* 0x0000001f561f7221 */ /* 0x000fe20000010000 */
[----:B------:R-:W-:Y:S01]  /*1390*/  FFMA.FTZ R3, R172, R86, R3 ;  /* 0x00000056ac037223 */ /* 0x000fe20000010003 */
[----:B------:R-:W-:Y:S01]  /*13a0*/  FADD.FTZ R38, R171, R38 ;  /* 0x00000026ab267221 */ /* 0x000fe20000010000 */
[-C--:B------:R-:W-:Y:S01]  /*13b0*/  FFMA.FTZ R10, R217, R171.reuse, R10 ;  /* 0x000000abd90a7223 */ /* 0x080fe2000001000a */
[----:B------:R-:W-:Y:S01]  /*13c0*/  FMUL.FTZ R104, R160, R171 ;  /* 0x000000aba0687220 */ /* 0x000fe20000410000 */
[----:B------:R-:W-:Y:S01]  /*13d0*/  FFMA.FTZ R91, R125, R128, R94 ;  /* 0x000000807d5b7223 */ /* 0x000fe2000001005e */
[----:B------:R-:W-:Y:S01]  /*13e0*/  FADD.FTZ R30, R85, R30 ;  /* 0x0000001e551e7221 */ /* 0x000fe20000010000 */
[----:B------:R-:W-:Y:S01]  /*13f0*/  FFMA.FTZ R2, R119, R85, R2 ;  /* 0x0000005577027223 */ /* 0x000fe20000010002 */
[----:B------:R-:W-:Y:S01]  /*1400*/  SHF.L.U32 R86, R89, 0x10, RZ ;  /* 0x0000001059567819 */ /* 0x000fe200000006ff */
[C---:B------:R-:W-:Y:S01]  /*1410*/  FMUL.FTZ R171, R199.reuse, R110 ;  /* 0x0000006ec7ab7220 */ /* 0x040fe20000410000 */
[----:B------:R-:W-:Y:S01]  /*1420*/  FMUL.FTZ R174, R199, R174 ;  /* 0x000000aec7ae7220 */ /* 0x000fe20000410000 */
[----:B------:R-:W-:Y:S01]  /*1430*/  SHF.L.U32 R85, R100, 0x10, RZ ;  /* 0x0000001064557819 */ /* 0x000fe200000006ff */
[----:B------:R-:W-:Y:S01]  /*1440*/  FADD.FTZ R40, R103, R40 ;  /* 0x0000002867287221 */ /* 0x000fe20000010000 */
[-C--:B------:R-:W-:Y:S01]  /*1450*/  FFMA.FTZ R12, R219, R103.reuse, R12 ;  /* 0x00000067db0c7223 */ /* 0x080fe2000001000c */
[----:B------:R-:W-:Y:S01]  /*1460*/  FMUL.FTZ R100, R161, R103 ;  /* 0x00000067a1647220 */ /* 0x000fe20000410000 */
[----:B------:R-:W-:Y:S01]  /*1470*/  FADD.FTZ R93, R93, R130 ;  /* 0x000000825d5d7221 */ /* 0x000fe20000010000 */
[----:B------:R-:W-:Y:S01]  /*1480*/  SHF.L.U32 R107, R112, 0x10, RZ ;  /* 0x00000010706b7819 */ /* 0x000fe200000006ff */
[----:B------:R-:W-:Y:S01]  /*1490*/  FMUL.FTZ R103, R199, R108 ;  /* 0x0000006cc7677220 */ /* 0x000fe20000410000 */
[----:B------:R-:W-:Y:S01]  /*14a0*/  FFMA.FTZ R94, R172, R130, R91 ;  /* 0x00000082ac5e7223 */ /* 0x000fe2000001005b */
[----:B------:R-:W-:Y:S01]  /*14b0*/  FADD.FTZ R132, R113, R132 ;  /* 0x0000008471847221 */ /* 0x000fe20000010000 */
[-C--:B------:R-:W-:Y:S01]  /*14c0*/  FFMA.FTZ R16, R171, R113.reuse, R16 ;  /* 0x00000071ab107223 */ /* 0x080fe20000010010 */
[----:B------:R-:W-:Y:S01]  /*14d0*/  FMUL.FTZ R108, R165, R113 ;  /* 0x00000071a56c7220 */ /* 0x000fe20000410000 */
[-C--:B------:R-:W-:Y:S01]  /*14e0*/  FFMA.FTZ R5, R174, R86.reuse, R5 ;  /* 0x00000056ae057223 */ /* 0x080fe20000010005 */
[----:B------:R-:W-:Y:S01]  /*14f0*/  FADD.FTZ R33, R86, R33 ;  /* 0x0000002156217221 */ /* 0x000fe20000010000 */
[----:B------:R-:W-:Y:S01]  /*1500*/  FMUL.FTZ R113, R185, R86 ;  /* 0x00000056b9717220 */ /* 0x000fe20000410000 */
[----:B------:R-:W-:Y:S01]  /*1510*/  PRMT R105, R112, 0x7632, R105 ;  /* 0x0000763270697816 */ /* 0x000fe20000000069 */
[----:B------:R-:W-:Y:S01]  /*1520*/  FADD.FTZ R86, R93, R208 ;  /* 0x000000d05d567221 */ /* 0x000fe20000010000 */
[----:B------:R-:W-:Y:S01]  /*1530*/  PRMT R112, R115, 0x7632, R112 ;  /* 0x0000763273707816 */ /* 0x000fe20000000070 */
[----:B------:R-:W-:Y:S01]  /*1540*/  FFMA.FTZ R91, R213, R208, R94 ;  /* 0x000000d0d55b7223 */ /* 0x000fe2000001005e */
[----:B------:R-:W-:Y:S01]  /*1550*/  SHF.L.U32 R115, R115, 0x10, RZ ;  /* 0x0000001073737819 */ /* 0x000fe200000006ff */
[----:B------:R-:W-:Y:S01]  /*1560*/  FADD.FTZ R42, R107, R42 ;  /* 0x0000002a6b2a7221 */ /* 0x000fe20000010000 */
[-C--:B------:R-:W-:Y:S01]  /*1570*/  FFMA.FTZ R14, R103, R107.reuse, R14 ;  /* 0x0000006b670e7223 */ /* 0x080fe2000001000e */
[----:B------:R-:W-:Y:S01]  /*1580*/  FMUL.FTZ R106, R164, R107 ;  /* 0x0000006ba46a7220 */ /* 0x000fe20000410000 */
[----:B------:R-:W-:Y:S01]  /*1590*/  SHF.L.U32 R95, R95, 0x10, RZ ;  /* 0x000000105f5f7819 */ /* 0x000fe200000006ff */
[----:B------:R-:W-:Y:S01]  /*15a0*/  FMUL.FTZ R107, R199, R118 ;  /* 0x00000076c76b7220 */ /* 0x000fe20000410000 */
[----:B------:R-:W-:Y:S01]  /*15b0*/  FMUL.FTZ R232, R159, R97 ;  /* 0x000000619fe87220 */ /* 0x000fe20000410000 */
[----:B------:R-:W-:Y:S01]  /*15c0*/  FADD.FTZ R93, R86, R113 ;  /* 0x00000071565d7221 */ /* 0x000fe20000010000 */
[----:B------:R-:W-:Y:S01]  /*15d0*/  FMUL.FTZ R215, R199, R98 ;  /* 0x00000062c7d77220 */ /* 0x000fe20000410000 */
[----:B------:R-:W-:Y:S01]  /*15e0*/  FFMA.FTZ R86, R174, R113, R91 ;  /* 0x00000071ae567223 */ /* 0x000fe2000001005b */
[----:B------:R-:W-:Y:S01]  /*15f0*/  SHF.L.U32 R89, R112, 0x10, RZ ;  /* 0x0000001070597819 */ /* 0x000fe200000006ff */
[----:B------:R-:W-:Y:S01]  /*1600*/  FADD.FTZ R136, R115, R136 ;  /* 0x0000008873887221 */ /* 0x000fe20000010000 */
[-C--:B------:R-:W-:Y:S01]  /*1610*/  FFMA.FTZ R20, R107, R115.reuse, R20 ;  /* 0x000000736b147223 */ /* 0x080fe20000010014 */
[----:B------:R-:W-:Y:S01]  /*1620*/  FMUL.FTZ R112, R167, R115 ;  /* 0x00000073a7707220 */ /* 0x000fe20000410000 */
[----:B------:R-:W-:Y:S01]  /*1630*/  FMUL.FTZ R115, R186, R95 ;  /* 0x0000005fba737220 */ /* 0x000fe20000410000 */
[----:B------:R-:W-:Y:S01]  /*1640*/  FADD.FTZ R94, R93, R232 ;  /* 0x000000e85d5e7221 */ /* 0x000fe20000010000 */
[----:B------:R-:W-:Y:S01]  /*1650*/  FADD.FTZ R29, R84, R29 ;  /* 0x0000001d541d7221 */ /* 0x000fe20000010000 */
[----:B------:R-:W-:Y:S01]  /*1660*/  FFMA.FTZ R0, R129, R84, R0 ;  /* 0x0000005481007223 */ /* 0x000fe20000010000 */
        /* <DEDUP_REMOVED lines=15> */
[C---:B------:R-:W-:Y:S01]  /*1760*/  FMUL.FTZ R109, R199.reuse, R220 ;  /* 0x000000dcc76d7220 */ /* 0x040fe20000410000 */
[----:B------:R-:W-:Y:S01]  /*1770*/  FMUL.FTZ R212, R199, R212 ;  /* 0x000000d4c7d47220 */ /* 0x000fe20000410000 */
[----:B------:R-:W-:Y:S01]  /*1780*/  FADD.FTZ R93, R84, R121 ;  /* 0x00000079545d7221 */ /* 0x000fe20000010000 */
[----:B------:R-:W-:Y:S01]  /*1790*/  SHF.L.U32 R88, R105, 0x10, RZ ;  /* 0x0000001069587819 */ /* 0x000fe200000006ff */
[----:B------:R-:W-:Y:S01]  /*17a0*/  FFMA.FTZ R84, R102, R121, R91 ;  /* 0x0000007966547223 */ /* 0x000fe2000001005b */
        /* <DEDUP_REMOVED lines=19> */
[----:B------:R-:W-:-:S02]  /*18e0*/  FFMA.FTZ R85, R103, R106, R94 ;  /* 0x0000006a67557223 */ /* 0x000fc4000001005e */
[----:B------:R-:W-:Y:S02]  /*18f0*/  FADD.FTZ R91, R84, R175 ;  /* 0x000000af545b7221 */ /* 0x000fe40000010000 */
[C---:B------:R-:W-:Y:S01]  /*1900*/  FFMA.FTZ R84, R214.reuse, R175, R85 ;  /* 0x000000afd6547223 */ /* 0x040fe20000010055 */
[----:B------:R-:W-:Y:S01]  /*1910*/  FMUL.FTZ R216, R199, R216 ;  /* 0x000000d8c7d87220 */ /* 0x000fe20000410000 */
[----:B------:R-:W-:Y:S01]  /*1920*/  SHF.L.U32 R86, R203, 0x10, RZ ;  /* 0x00000010cb567819 */ /* 0x000fe200000006ff */
[----:B------:R-:W-:Y:S01]  /*1930*/  FFMA.FTZ R13, R214, R88, R13 ;  /* 0x00000058d60d7223 */ /* 0x000fe2000001000d */
[----:B------:R-:W-:Y:S01]  /*1940*/  FADD.FTZ R41, R88, R41 ;  /* 0x0000002958297221 */ /* 0x000fe20000010000 */
[----:B------:R-:W-:Y:S01]  /*1950*/  FMUL.FTZ R203, R190, R87 ;  /* 0x00000057becb7220 */ /* 0x000fe20000410000 */
[----:B------:R-:W-:Y:S01]  /*1960*/  FADD.FTZ R88, R91, R108 ;  /* 0x0000006c5b587221 */ /* 0x000fe20000010000 */
[----:B------:R-:W-:Y:S01]  /*1970*/  FFMA.FTZ R85, R171, R108, R84 ;  /* 0x0000006cab557223 */ /* 0x000fe20000010054 */
[----:B------:R-:W-:Y:S01]  /*1980*/  FADD.FTZ R134, R173, R134 ;  /* 0x00000086ad867221 */ /* 0x000fe20000010000 */
[-C--:B------:R-:W-:Y:S01]  /*1990*/  FFMA.FTZ R18, R105, R173.reuse, R18 ;  /* 0x000000ad69127223 */ /* 0x080fe20000010012 */
[----:B------:R-:W-:Y:S01]  /*19a0*/  FMUL.FTZ R110, R166, R173 ;  /* 0x000000ada66e7220 */ /* 0x000fe20000410000 */
[----:B------:R-:W-:Y:S01]  /*19b0*/  FMUL.FTZ R173, R199, R226 ;  /* 0x000000e2c7ad7220 */ /* 0x000fe20000410000 */
[----:B------:R-:W-:Y:S01]  /*19c0*/  FFMA.FTZ R15, R216, R87, R15 ;  /* 0x00000057d80f7223 */ /* 0x000fe2000001000f */
[----:B------:R-:W-:Y:S01]  /*19d0*/  FADD.FTZ R43, R87, R43 ;  /* 0x0000002b572b7221 */ /* 0x000fe20000010000 */
        /* <DEDUP_REMOVED lines=9> */
[----:B------:R-:W-:Y:S01]  /*1a70*/  PRMT R211, R127, 0x7632, R211 ;  /* 0x000076327fd37816 */ /* 0x000fe200000000d3 */
[----:B------:R-:W-:Y:S01]  /*1a80*/  FADD.FTZ R87, R88, R209 ;  /* 0x000000d158577221 */ /* 0x000fe20000010000 */
[----:B------:R-:W-:Y:S01]  /*1a90*/  FADD.FTZ R133, R90, R133 ;  /* 0x000000855a857221 */ /* 0x000fe20000010000 */
[C---:B------:R-:W-:Y:S01]  /*1aa0*/  FFMA.FTZ R84, R114.reuse, R209, R85 ;  /* 0x000000d172547223 */ /* 0x040fe20000010055 */
[----:B------:R-:W-:Y:S01]  /*1ab0*/  FFMA.FTZ R17, R114, R90, R17 ;  /* 0x0000005a72117223 */ /* 0x000fe20000010011 */
[----:B------:R-:W-:Y:S01]  /*1ac0*/  SHF.L.U32 R90, R211, 0x10, RZ ;  /* 0x00000010d35a7819 */ /* 0x000fe200000006ff */
[----:B------:R-:W-:Y:S01]  /*1ad0*/  FMUL.FTZ R211, R192, R89 ;  /* 0x00000059c0d37220 */ /* 0x000fe20000410000 */
[----:B------:R-:W-:Y:S01]  /*1ae0*/  FADD.FTZ R88, R87, R112 ;  /* 0x0000007057587221 */ /* 0x000fe20000010000 */
[----:B------:R-:W-:Y:S01]  /*1af0*/  FMUL.FTZ R218, R199, R218 ;  /* 0x000000dac7da7220 */ /* 0x000fe20000410000 */
[----:B------:R-:W-:-:S02]  /*1b00*/  FFMA.FTZ R85, R107, R112, R84 ;  /* 0x000000706b557223 */ /* 0x000fc40000010054 */
[----:B------:R-:W-:Y:S02]  /*1b10*/  FADD.FTZ R87, R88, R211 ;  /* 0x000000d358577221 */ /* 0x000fe40000010000 */
[----:B------:R-:W-:Y:S01]  /*1b20*/  FFMA.FTZ R88, R218, R211, R85 ;  /* 0x000000d3da587223 */ /* 0x000fe20000010055 */
[----:B------:R-:W-:Y:S01]  /*1b30*/  FMUL.FTZ R221, R193, R92 ;  /* 0x0000005cc1dd7220 */ /* 0x000fe20000410000 */
[----:B------:R-:W-:Y:S01]  /*1b40*/  FADD.FTZ R84, R87, R116 ;  /* 0x0000007457547221 */ /* 0x000fe20000010000 */
[----:B------:R-:W-:Y:S01]  /*1b50*/  FMUL.FTZ R222, R199, R222 ;  /* 0x000000dec7de7220 */ /* 0x000fe20000410000 */
[----:B------:R-:W-:Y:S01]  /*1b60*/  FFMA.FTZ R85, R109, R116, R88 ;  /* 0x000000746d557223 */ /* 0x000fe20000010058 */
[----:B------:R-:W-:Y:S01]  /*1b70*/  SHF.L.U32 R124, R124, 0x10, RZ ;  /* 0x000000107c7c7819 */ /* 0x000fe200000006ff */
[----:B------:R-:W-:Y:S02]  /*1b80*/  FADD.FTZ R87, R84, R221 ;  /* 0x000000dd54577221 */ /* 0x000fe40000010000 */
        /* <DEDUP_REMOVED lines=57> */
.L_x_4556:
        /* <DEDUP_REMOVED lines=13> */
.L_x_4544:
[----:B------:R-:W-:Y:S05]  /*1ff0*/  WARPSYNC.ALL ;  /* 0x0000000000007948 */ /* 0x000fea0003800000 */
[----:B------:R-:W1:Y:S08]  /*2000*/  S2UR UR5, SR_CgaCtaId ;  /* 0x00000000000579c3 */ /* 0x000e700000008800 */
[----:B------:R-:W-:Y:S01]  /*2010*/  BAR.SYNC.DEFER_BLOCKING 0x0 ;  /* 0x0000000000007b1d */ /* 0x000fe20000010000 */
[----:B0-----:R-:W-:-:S02]  /*2020*/  SHF.R.U32.HI R84, RZ, 0x5, R145 ;  /* 0x00000005ff547819 */ /* 0x001fc40000011691 */
[----:B------:R-:W-:Y:S02]  /*2030*/  ISETP.NE.U32.AND P1, PT, R162, RZ, PT ;  /* 0x000000ffa200720c */ /* 0x000fe40003f25070 */
[----:B------:R-:W-:Y:S01]  /*2040*/  LOP3.LUT R84, R84, 0x7fffff8, RZ, 0xc0, !PT ;  /* 0x07fffff854547812 */ /* 0x000fe200078ec0ff */
[----:B------:R-:W-:Y:S01]  /*2050*/  UMOV UR4, 0x400 ;  /* 0x0000040000047882 */ /* 0x000fe20000000000 */
[----:B------:R-:W-:Y:S02]  /*2060*/  ISETP.NE.AND.EX P1, PT, R163, RZ, PT, P1 ;  /* 0x000000ffa300720c */ /* 0x000fe40003f25310 */
[----:B------:R-:W-:Y:S02]  /*2070*/  @!P4 IADD3 R84, R84, 0x8, RZ ;  /* 0x000000085454c810 */ /* 0x000fe40007ffe0ff */
[----:B------:R-:W-:Y:S02]  /*2080*/  ISETP.NE.U32.AND P3, PT, RZ, UR12, PT ;  /* 0x0000000cff007c0c */ /* 0x000fe4000bf65070 */
[----:B------:R-:W-:-:S02]  /*2090*/  IADD3 R153, R153, UR14, RZ ;  /* 0x0000000e99997c10 */ /* 0x000fc4000fffe0ff */
[----:B------:R-:W-:Y:S01]  /*20a0*/  ISETP.NE.AND.EX P3, PT, RZ, UR13, PT, P3 ;  /* 0x0000000dff007c0c */ /* 0x000fe2000bf65330 */
        /* <DEDUP_REMOVED lines=10> */
[----:B------:R-:W-:-:S03]  /*2150*/  FADD.FTZ R84, R87, R84 ;  /* 0x0000005457547221 */ /* 0x000fc60000010000 */
[----:B-1----:R-:W-:Y:S01]  /*2160*/  FADD.FTZ R229, R229, R88 ;  /* 0x00000058e5e57221 */ /* 0x002fe20000010000 */
[----:B------:R-:W-:-:S03]  /*2170*/  FADD.FTZ R84, R84, R89 ;  /* 0x0000005954547221 */ /* 0x000fc60000010000 */
[----:B------:R-:W-:Y:S01]  /*2180*/  FADD.FTZ R229, R90, R229 ;  /* 0x000000e55ae57221 */ /* 0x000fe20000010000 */
[----:B------:R-:W-:-:S03]  /*2190*/  FADD.FTZ R84, R91, R84 ;  /* 0x000000545b547221 */ /* 0x000fc60000010000 */
        /* <DEDUP_REMOVED lines=10> */
[----:B------:R-:W-:Y:S02]  /*2240*/  FSEL R87, R98, RZ, !P2 ;  /* 0x000000ff62577208 */ /* 0x000fe40005000000 */
[----:B------:R-:W-:-:S03]  /*2250*/  ISETP.NE.U32.AND P2, PT, RZ, UR12, PT ;  /* 0x0000000cff007c0c */ /* 0x000fc6000bf45070 */
[-CC-:B------:R-:W-:Y:S01]  /*2260*/  FFMA.FTZ R103, R103, R84.reuse, R87.reuse ;  /* 0x0000005467677223 */ /* 0x180fe20000010057 */
[----:B------:R-:W-:Y:S01]  /*2270*/  ISETP.NE.AND.EX P2, PT, RZ, UR13, PT, P2 ;  /* 0x0000000dff007c0c */ /* 0x000fe2000bf45320 */
[-CC-:B------:R-:W-:Y:S01]  /*2280*/  FFMA.FTZ R171, R171, R84.reuse, R87.reuse ;  /* 0x00000054abab7223 */ /* 0x180fe20000010057 */
[-CC-:B------:R-:W-:Y:S01]  /*2290*/  FFMA.FTZ R170, R170, R84.reuse, R87.reuse ;  /* 0x00000054aaaa7223 */ /* 0x180fe20000010057 */
[-CC-:B------:R-:W-:Y:S01]  /*22a0*/  FFMA.FTZ R101, R101, R84.reuse, R87.reuse ;  /* 0x0000005465657223 */ /* 0x180fe20000010057 */
[-CC-:B------:R-:W-:Y:S01]  /*22b0*/  FFMA.FTZ R204, R204, R84.reuse, R87.reuse ;  /* 0x00000054cccc7223 */ /* 0x180fe20000010057 */
[-CC-:B------:R-:W-:Y:S01]  /*22c0*/  FFMA.FTZ R206, R206, R84.reuse, R87.reuse ;  /* 0x00000054cece7223 */ /* 0x180fe20000010057 */
[-C--:B------:R-:W-:Y:S01]  /*22d0*/  FFMA.FTZ R107, R107, R84.reuse, R87 ;  /* 0x000000546b6b7223 */ /* 0x080fe20000010057 */
[----:B------:R-:W-:Y:S01]  /*22e0*/  FADD.FTZ R106, R106, -R103 ;  /* 0x800000676a6a7221 */ /* 0x000fe20000010000 */
[-C--:B------:R-:W-:Y:S01]  /*22f0*/  FFMA.FTZ R109, R109, R84.reuse, R87 ;  /* 0x000000546d6d7223 */ /* 0x080fe20000010057 */
[----:B------:R-:W-:Y:S01]  /*2300*/  FADD.FTZ R108, R108, -R171 ;  /* 0x800000ab6c6c7221 */ /* 0x000fe20000010000 */
[-CC-:B------:R-:W-:Y:S01]  /*2310*/  FFMA.FTZ R119, R119, R84.reuse, R87.reuse ;  /* 0x0000005477777223 */ /* 0x180fe20000010057 */
[-CC-:B------:R-:W-:Y:S01]  /*2320*/  FFMA.FTZ R129, R129, R84.reuse, R87.reuse ;  /* 0x0000005481817223 */ /* 0x180fe20000010057 */
[-CC-:B------:R-:W-:Y:S01]  /*2330*/  FFMA.FTZ R125, R125, R84.reuse, R87.reuse ;  /* 0x000000547d7d7223 */ /* 0x180fe20000010057 */
[----:B------:R-:W0:Y:S01]  /*2340*/  @P2 LDC.64 R96, c[0x0][0x308] ;  /* 0x0000c200ff602b82 */ /* 0x000e220000000a00 */
[----:B------:R-:W-:Y:S01]  /*2350*/  FFMA.FTZ R85, R172, R84, R87 ;  /* 0x00000054ac557223 */ /* 0x000fe20000010057 */
[----:B------:R-:W-:Y:S01]  /*2360*/  FADD.FTZ R170, R117, -R170 ;  /* 0x800000aa75aa7221 */ /* 0x000fe20000010000 */
[----:B------:R-:W-:Y:S01]  /*2370*/  FADD.FTZ R120, R120, -R101 ;  /* 0x8000006578787221 */ /* 0x000fe20000010000 */
[----:B------:R-:W-:Y:S01]  /*2380*/  FADD.FTZ R204, R169, -R204 ;  /* 0x800000cca9cc7221 */ /* 0x000fe20000010000 */
[----:B------:R-:W-:Y:S01]  /*2390*/  FADD.FTZ R206, R131, -R206 ;  /* 0x800000ce83ce7221 */ /* 0x000fe20000010000 */
[----:B------:R-:W-:Y:S01]  /*23a0*/  FADD.FTZ R112, R112, -R107 ;  /* 0x8000006b70707221 */ /* 0x000fe20000010000 */
[C---:B------:R-:W-:Y:S01]  /*23b0*/  FMUL.FTZ R131, R199.reuse, R106 ;  /* 0x0000006ac7837220 */ /* 0x040fe20000410000 */
[----:B------:R-:W-:Y:S01]  /*23c0*/  FADD.FTZ R126, R126, -R119 ;  /* 0x800000777e7e7221 */ /* 0x000fe20000010000 */
[----:B------:R-:W-:Y:S01]  /*23d0*/  FADD.FTZ R168, R168, -R129 ;  /* 0x80000081a8a87221 */ /* 0x000fe20000010000 */
[----:B------:R-:W-:Y:S01]  /*23e0*/  FADD.FTZ R128, R128, -R125 ;  /* 0x8000007d80807221 */ /* 0x000fe20000010000 */
[----:B------:R-:W-:Y:S01]  /*23f0*/  FADD.FTZ R130, R130, -R85 ;  /* 0x8000005582827221 */ /* 0x000fe20000010000 */
[----:B------:R-:W-:Y:S01]  /*2400*/  FADD.FTZ R116, R116, -R109 ;  /* 0x8000006d74747221 */ /* 0x000fe20000010000 */
[----:B------:R-:W-:Y:S01]  /*2410*/  FMUL.FTZ R163, R199, R108 ;  /* 0x0000006cc7a37220 */ /* 0x000fe20000410000 */
[----:B------:R-:W1:Y:S01]  /*2420*/  LDC.64 R106, c[0x0][0x2f8] ;  /* 0x0000be00ff6a7b82 */ /* 0x000e620000000a00 */
[-CC-:B------:R-:W-:Y:S01]  /*2430*/  FFMA.FTZ R213, R213, R84.reuse, R87.reuse ;  /* 0x00000054d5d57223 */ /* 0x180fe20000010057 */
[--C-:B------:R-:W-:Y:S01]  /*2440*/  FFMA.FTZ R174, R174, R84, R87.reuse ;  /* 0x00000054aeae7223 */ /* 0x100fe20000010057 */
[----:B------:R-:W-:Y:S01]  /*2450*/  FMUL.FTZ R91, R199, R170 ;  /* 0x000000aac75b7220 */ /* 0x000fe20000410000 */
[-CC-:B------:R-:W-:Y:S01]  /*2460*/  FFMA.FTZ R215, R215, R84.reuse, R87.reuse ;  /* 0x00000054d7d77223 */ /* 0x180fe20000010057 */
[--C-:B------:R-:W-:Y:S01]  /*2470*/  FFMA.FTZ R210, R210, R84, R87.reuse ;  /* 0x00000054d2d27223 */ /* 0x100fe20000010057 */
[C---:B------:R-:W-:Y:S01]  /*2480*/  FMUL.FTZ R85, R199.reuse, R120 ;  /* 0x00000078c7557220 */ /* 0x040fe20000410000 */
[C---:B------:R-:W-:Y:S01]  /*2490*/  FMUL.FTZ R204, R199.reuse, R204 ;  /* 0x000000ccc7cc7220 */ /* 0x040fe20000410000 */
[----:B------:R-:W2:Y:S01]  /*24a0*/  @P2 LDC.64 R108, c[0x0][0x308] ;  /* 0x0000c200ff6c2b82 */ /* 0x000ea20000000a00 */
[----:B------:R-:W-:Y:S01]  /*24b0*/  FMUL.FTZ R206, R199, R206 ;  /* 0x000000cec7ce7220 */ /* 0x000fe20000410000 */
[-CC-:B------:R-:W-:Y:S01]  /*24c0*/  FFMA.FTZ R217, R217, R84.reuse, R87.reuse ;  /* 0x00000054d9d97223 */ /* 0x180fe20000010057 */
[-CC-:B------:R-:W-:Y:S01]  /*24d0*/  FFMA.FTZ R102, R102, R84.reuse, R87.reuse ;  /* 0x0000005466667223 */ /* 0x180fe20000010057 */
[-CC-:B------:R-:W-:Y:S01]  /*24e0*/  FFMA.FTZ R219, R219, R84.reuse, R87.reuse ;  /* 0x00000054dbdb7223 */ /* 0x180fe20000010057 */
[-CC-:B------:R-:W-:Y:S01]  /*24f0*/  FFMA.FTZ R212, R212, R84.reuse, R87.reuse ;  /* 0x00000054d4d47223 */ /* 0x180fe20000010057 */
[----:B------:R-:W-:Y:S01]  /*2500*/  FFMA.FTZ R225, R225, R84, R87 ;  /* 0x00000054e1e17223 */ /* 0x000fe20000010057 */
[C---:B------:R-:W-:Y:S01]  /*2510*/  FMUL.FTZ R99, R199.reuse, R126 ;  /* 0x0000007ec7637220 */ /* 0x040fe20000410000 */
[C---:B------:R-:W-:Y:S01]  /*2520*/  FMUL.FTZ R168, R199.reuse, R168 ;  /* 0x000000a8c7a87220 */ /* 0x040fe20000410000 */
[C---:B------:R-:W-:Y:S01]  /*2530*/  FMUL.FTZ R101, R199.reuse, R128 ;  /* 0x00000080c7657220 */ /* 0x040fe20000410000 */
[----:B------:R-:W-:Y:S01]  /*2540*/  FMUL.FTZ R98, R199, R130 ;  /* 0x00000082c7627220 */ /* 0x000fe20000410000 */
[----:B------:R-:W-:Y:S01]  /*2550*/  FADD.FTZ R208, R208, -R213 ;  /* 0x800000d5d0d07221 */ /* 0x000fe20000010000 */
[----:B------:R-:W-:Y:S01]  /*2560*/  FADD.FTZ R174, R113, -R174 ;  /* 0x800000ae71ae7221 */ /* 0x000fe20000010000 */
[----:B-----5:R-:W-:Y:S01]  /*2570*/  @P1 FADD.FTZ R91, R46, R91 ;  /* 0x0000005b2e5b1221 */ /* 0x020fe20000010000 */
[----:B------:R-:W-:Y:S01]  /*2580*/  FADD.FTZ R232, R232, -R215 ;  /* 0x800000d7e8e87221 */ /* 0x000fe20000010000 */
[----:B------:R-:W-:Y:S01]  /*2590*/  FADD.FTZ R210, R115, -R210 ;  /* 0x800000d273d27221 */ /* 0x000fe20000010000 */
[----:B------:R-:W-:Y:S01]  /*25a0*/  @P1 FADD.FTZ R85, R44, R85 ;  /* 0x000000552c551221 */ /* 0x000fe20000010000 */
[----:B------:R-:W-:Y:S01]  /*25b0*/  @P1 FADD.FTZ R204, R45, R204 ;  /* 0x000000cc2dcc1221 */ /* 0x000fe20000010000 */
[----:B------:R-:W-:Y:S01]  /*25c0*/  @P1 FADD.FTZ R206, R47, R206 ;  /* 0x000000ce2fce1221 */ /* 0x000fe20000010000 */
        /* <DEDUP_REMOVED lines=16> */
[----:B------:R-:W-:Y:S01]  /*26d0*/  @P1 FADD.FTZ R99, R48, R99 ;  /* 0x0000006330631221 */ /* 0x000fe20000010000 */
[----:B------:R-:W-:Y:S01]  /*26e0*/  @P1 FADD.FTZ R168, R49, R168 ;  /* 0x000000a831a81221 */ /* 0x000fe20000010000 */
[----:B------:R-:W-:Y:S01]  /*26f0*/  @P1 FADD.FTZ R101, R50, R101 ;  /* 0x0000006532651221 */ /* 0x000fe20000010000 */
[----:B------:R-:W-:Y:S01]  /*2700*/  @P1 FADD.FTZ R98, R51, R98 ;  /* 0x0000006233621221 */ /* 0x000fe20000010000 */
[C---:B------:R-:W-:Y:S01]  /*2710*/  FMUL.FTZ R103, R199.reuse, R208 ;  /* 0x000000d0c7677220 */ /* 0x040fe20000410000 */
[C---:B------:R-:W-:Y:S01]  /*2720*/  FMUL.FTZ R174, R199.reuse, R174 ;  /* 0x000000aec7ae7220 */ /* 0x040fe20000410000 */
[C---:B------:R-:W-:Y:S01]  /*2730*/  FMUL.FTZ R117, R199.reuse, R232 ;  /* 0x000000e8c7757220 */ /* 0x040fe20000410000 */
[----:B------:R-:W-:Y:S01]  /*2740*/  FMUL.FTZ R210, R199, R210 ;  /* 0x000000d2c7d27220 */ /* 0x000fe20000410000 */
[C---:B------:R-:W-:Y:S01]  /*2750*/  FMUL.FTZ R86, R91.reuse, R198 ;  /* 0x000000c65b567220 */ /* 0x040fe20000410000 */
[----:B------:R-:W-:Y:S01]  /*2760*/  SEL R90, R91, R78, P3 ;  /* 0x0000004e5b5a7207 */ /* 0x000fe20001800000 */
[C---:B------:R-:W-:Y:S01]  /*2770*/  FMUL.FTZ R169, R199.reuse, R104 ;  /* 0x00000068c7a97220 */ /* 0x040fe20000410000 */
[C---:B------:R-:W-:Y:S01]  /*2780*/  FMUL.FTZ R102, R199.reuse, R102 ;  /* 0x00000066c7667220 */ /* 0x040fe20000410000 */
[C---:B------:R-:W-:Y:S01]  /*2790*/  FMUL.FTZ R171, R199.reuse, R100 ;  /* 0x00000064c7ab7220 */ /* 0x040fe20000410000 */
[----:B------:R-:W-:Y:S01]  /*27a0*/  FMUL.FTZ R212, R199, R212 ;  /* 0x000000d4c7d47220 */ /* 0x000fe20000410000 */
[----:B0-----:R-:W-:Y:S01]  /*27b0*/  @P2 IMAD.WIDE.U32 R96, R207, 0x20, R96 ;  /* 0x00000020cf602825 */ /* 0x001fe200078e0060 */
[----:B------:R-:W-:-:S03]  /*27c0*/  SEL R88, R85, R76, P3 ;  /* 0x0000004c55587207 */ /* 0x000fc60001800000 */
[----:B------:R-:W-:Y:S01]  /*27d0*/  FMUL.FTZ R119, R199, R84 ;  /* 0x00000054c7777220 */ /* 0x000fe20000410000 */
[----:B------:R-:W-:Y:S01]  /*27e0*/  SEL R89, R204, R77, P3 ;  /* 0x0000004dcc597207 */ /* 0x000fe20001800000 */
[-C--:B------:R-:W-:Y:S01]  /*27f0*/  FMUL.FTZ R84, R85, R198.reuse ;  /* 0x000000c655547220 */ /* 0x080fe20000410000 */
[----:B------:R-:W-:Y:S01]  /*2800*/  SEL R91, R206, R79, P3 ;  /* 0x0000004fce5b7207 */ /* 0x000fe20001800000 */
[----:B------:R-:W-:Y:S01]  /*2810*/  FMUL.FTZ R87, R204, R198 ;  /* 0x000000c6cc577220 */ /* 0x000fe20000410000 */
[----:B------:R-:W-:Y:S01]  /*2820*/  SEL R92, R99, R80, P3 ;  /* 0x00000050635c7207 */ /* 0x000fe20001800000 */
[----:B------:R-:W-:Y:S01]  /*2830*/  @P1 FADD.FTZ R103, R52, R103 ;  /* 0x0000006734671221 */ /* 0x000fe20000010000 */
[----:B------:R-:W-:Y:S01]  /*2840*/  SEL R93, R168, R81, P3 ;  /* 0x00000051a85d7207 */ /* 0x000fe20001800000 */
[----:B------:R-:W-:Y:S01]  /*2850*/  @P1 FADD.FTZ R174, R53, R174 ;  /* 0x000000ae35ae1221 */ /* 0x000fe20000010000 */
[----:B------:R-:W-:Y:S01]  /*2860*/  SEL R94, R101, R82, P3 ;  /* 0x00000052655e7207 */ /* 0x000fe20001800000 */
[----:B------:R-:W-:Y:S01]  /*2870*/  @P1 FADD.FTZ R117, R54, R117 ;  /* 0x0000007536751221 */ /* 0x000fe20000010000 */
[----:B------:R-:W-:Y:S01]  /*2880*/  SEL R95, R98, R83, P3 ;  /* 0x00000053625f7207 */ /* 0x000fe20001800000 */
[----:B------:R-:W-:Y:S01]  /*2890*/  @P1 FADD.FTZ R210, R55, R210 ;  /* 0x000000d237d21221 */ /* 0x000fe20000010000 */
[----:B------:R-:W-:Y:S01]  /*28a0*/  @P1 FADD.FTZ R169, R56, R169 ;  /* 0x000000a938a91221 */ /* 0x000fe20000010000 */
[----:B------:R-:W-:Y:S01]  /*28b0*/  @P1 FADD.FTZ R102, R57, R102 ;  /* 0x0000006639661221 */ /* 0x000fe20000010000 */
[----:B------:R-:W-:Y:S01]  /*28c0*/  @P1 FADD.FTZ R171, R58, R171 ;  /* 0x000000ab3aab1221 */ /* 0x000fe20000010000 */
[----:B------:R-:W-:Y:S01]  /*28d0*/  @P1 FADD.FTZ R212, R59, R212 ;  /* 0x000000d43bd41221 */ /* 0x000fe20000010000 */
[----:B------:R0:W-:Y:S01]  /*28e0*/  @P2 STG.E.128 desc[UR6][R96.64], R88 ;  /* 0x0000005860002986 */ /* 0x0001e2000c101d06 */
[----:B------:R-:W-:Y:S01]  /*28f0*/  FMUL.FTZ R85, R206, R198 ;  /* 0x000000c6ce557220 */ /* 0x000fe20000410000 */
[----:B------:R-:W-:Y:S01]  /*2900*/  F2FP.BF16.F32.PACK_AB R84, R87, R84 ;  /* 0x000000545754723e */ /* 0x000fe200000010ff */
[----:B------:R-:W-:Y:S01]  /*2910*/  FADD.FTZ R110, R110, -R105 ;  /* 0x800000696e6e7221 */ /* 0x000fe20000010000 */
[----:B------:R3:W-:Y:S01]  /*2920*/  @P2 STG.E.128 desc[UR6][R96.64+0x10], R92 ;  /* 0x0000105c60002986 */ /* 0x0007e2000c101d06 */
[----:B------:R-:W-:Y:S01]  /*2930*/  FADD.FTZ R114, R209, -R114 ;  /* 0x80000072d1727221 */ /* 0x000fe20000010000 */
[-C--:B------:R-:W-:Y:S01]  /*2940*/  FMUL.FTZ R99, R99, R198.reuse ;  /* 0x000000c663637220 */ /* 0x080fe20000410000 */
[-C--:B------:R-:W-:Y:S01]  /*2950*/  FMUL.FTZ R168, R168, R198.reuse ;  /* 0x000000c6a8a87220 */ /* 0x080fe20000410000 */
[-C--:B------:R-:W-:Y:S01]  /*2960*/  FMUL.FTZ R87, R101, R198.reuse ;  /* 0x000000c665577220 */ /* 0x080fe20000410000 */
[----:B------:R-:W-:Y:S01]  /*2970*/  FMUL.FTZ R98, R98, R198 ;  /* 0x000000c662627220 */ /* 0x000fe20000410000 */
[----:B------:R-:W-:Y:S01]  /*2980*/  FADD.FTZ R218, R211, -R218 ;  /* 0x800000dad3da7221 */ /* 0x000fe20000010000 */
[----:B------:R-:W4:Y:S01]  /*2990*/  @P2 LDC.64 R104, c[0x0][0x308] ;  /* 0x0000c200ff682b82 */ /* 0x000f220000000a00 */
[C---:B------:R-:W-:Y:S01]  /*29a0*/  FMUL.FTZ R121, R199.reuse, R112 ;  /* 0x00000070c7797220 */ /* 0x040fe20000410000 */
[----:B------:R-:W-:Y:S01]  /*29b0*/  FADD.FTZ R118, R118, -R111 ;  /* 0x8000006f76767221 */ /* 0x000fe20000010000 */
[C---:B------:R-:W-:Y:S01]  /*29c0*/  FMUL.FTZ R125, R199.reuse, R110 ;  /* 0x0000006ec77d7220 */ /* 0x040fe20000410000 */
[----:B------:R-:W-:Y:S01]  /*29d0*/  FMUL.FTZ R124, R199, R114 ;  /* 0x00000072c77c7220 */ /* 0x000fe20000410000 */
[----:B------:R-:W-:Y:S01]  /*29e0*/  F2FP.BF16.F32.PACK_AB R85, R85, R86 ;  /* 0x000000565555723e */ /* 0x000fe200000010ff */
[----:B------:R-:W-:Y:S01]  /*29f0*/  FMUL.FTZ R120, R199, R218 ;  /* 0x000000dac7787220 */ /* 0x000fe20000410000 */
[-C--:B0-----:R-:W-:Y:S01]  /*2a00*/  FMUL.FTZ R88, R103, R198.reuse ;  /* 0x000000c667587220 */ /* 0x081fe20000410000 */
[-C--:B------:R-:W-:Y:S01]  /*2a10*/  FMUL.FTZ R89, R174, R198.reuse ;  /* 0x000000c6ae597220 */ /* 0x080fe20000410000 */
[-C--:B------:R-:W-:Y:S01]  /*2a20*/  FMUL.FTZ R90, R117, R198.reuse ;  /* 0x000000c6755a7220 */ /* 0x080fe20000410000 */
[-C--:B------:R-:W-:Y:S01]  /*2a30*/  FMUL.FTZ R91, R210, R198.reuse ;  /* 0x000000c6d25b7220 */ /* 0x080fe20000410000 */
[-C--:B---3--:R-:W-:Y:S01]  /*2a40*/  FMUL.FTZ R92, R169, R198.reuse ;  /* 0x000000c6a95c7220 */ /* 0x088fe20000410000 */
[-C--:B------:R-:W-:Y:S01]  /*2a50*/  FMUL.FTZ R93, R102, R198.reuse ;  /* 0x000000c6665d7220 */ /* 0x080fe20000410000 */
[-C--:B------:R-:W-:Y:S01]  /*2a60*/  FMUL.FTZ R94, R171, R198.reuse ;  /* 0x000000c6ab5e7220 */ /* 0x080fe20000410000 */
[----:B------:R-:W-:Y:S01]  /*2a70*/  FMUL.FTZ R95, R212, R198 ;  /* 0x000000c6d45f7220 */ /* 0x000fe20000410000 */
[----:B------:R-:W-:Y:S01]  /*2a80*/  F2FP.BF16.F32.PACK_AB R88, R89, R88 ;  /* 0x000000585958723e */ /* 0x000fe200000010ff */
[----:B------:R-:W0:Y:S01]  /*2a90*/  @P2 LDC.64 R112, c[0x0][0x308] ;  /* 0x0000c200ff702b82 */ /* 0x000e220000000a00 */
[----:B------:R-:W-:Y:S01]  /*2aa0*/  F2FP.BF16.F32.PACK_AB R89, R91, R90 ;  /* 0x0000005a5b59723e */ /* 0x000fe200000010ff */
[----:B-1----:R-:W-:Y:S01]  /*2ab0*/  IMAD.WIDE.U32 R110, R207, 0x10, R106 ;  /* 0x00000010cf6e7825 */ /* 0x002fe200078e006a */
[----:B------:R-:W-:-:S03]  /*2ac0*/  F2FP.BF16.F32.PACK_AB R86, R168, R99 ;  /* 0x00000063a856723e */ /* 0x000fc600000010ff */
[----:B------:R-:W-:Y:S01]  /*2ad0*/  FADD.FTZ R216, R203, -R216 ;  /* 0x800000d8cbd87221 */ /* 0x000fe20000010000 */
[----:B------:R-:W-:Y:S01]  /*2ae0*/  F2FP.BF16.F32.PACK_AB R87, R98, R87 ;  /* 0x000000576257723e */ /* 0x000fe200000010ff */
[----:B--2---:R-:W-:Y:S01]  /*2af0*/  @P2 IMAD.WIDE.U32 R108, R205, 0x20, R108 ;  /* 0x00000020cd6c2825 */ /* 0x004fe200078e006c */
[----:B------:R-:W-:-:S03]  /*2b00*/  F2FP.BF16.F32.PACK_AB R90, R93, R92 ;  /* 0x0000005c5d5a723e */ /* 0x000fc600000010ff */
[----:B------:R-:W-:Y:S01]  /*2b10*/  FADD.FTZ R222, R221, -R222 ;  /* 0x800000deddde7221 */ /* 0x000fe20000010000 */
[----:B------:R-:W-:Y:S01]  /*2b20*/  F2FP.BF16.F32.PACK_AB R91, R95, R94 ;  /* 0x0000005e5f5b723e */ /* 0x000fe200000010ff */
[----:B------:R-:W-:Y:S01]  /*2b30*/  FADD.FTZ R224, R223, -R224 ;  /* 0x800000e0dfe07221 */ /* 0x000fe20000010000 */
[----:B------:R-:W-:Y:S01]  /*2b40*/  SEL R92, R103, R76, P3 ;  /* 0x0000004c675c7207 */ /* 0x000fe20001800000 */
[----:B------:R-:W-:Y:S01]  /*2b50*/  IMAD.WIDE.U32 R114, R205, 0x10, R106 ;  /* 0x00000010cd727825 */ /* 0x000fe200078e006a */
[----:B------:R-:W-:-:S03]  /*2b60*/  SEL R93, R174, R77, P3 ;  /* 0x0000004dae5d7207 */ /* 0x000fc60001800000 */
[----:B------:R-:W-:Y:S01]  /*2b70*/  FADD.FTZ R214, R175, -R214 ;  /* 0x800000d6afd67221 */ /* 0x000fe20000010000 */
[----:B------:R-:W-:Y:S01]  /*2b80*/  SEL R94, R117, R78, P3 ;  /* 0x0000004e755e7207 */ /* 0x000fe20001800000 */
[----:B------:R-:W-:Y:S01]  /*2b90*/  @P1 FADD.FTZ R125, R64, R125 ;  /* 0x0000007d407d1221 */ /* 0x000fe20000010000 */
[----:B------:R-:W-:Y:S01]  /*2ba0*/  SEL R95, R210, R79, P3 ;  /* 0x0000004fd25f7207 */ /* 0x000fe20001800000 */
[----:B------:R-:W-:Y:S01]  /*2bb0*/  @P1 FADD.FTZ R124, R65, R124 ;  /* 0x0000007c417c1221 */ /* 0x000fe20000010000 */
[----:B------:R-:W-:Y:S01]  /*2bc0*/  SEL R96, R169, R80, P3 ;  /* 0x00000050a9607207 */ /* 0x000fe20001800000 */
[----:B------:R-:W-:Y:S01]  /*2bd0*/  FADD.FTZ R122, R122, -R173 ;  /* 0x800000ad7a7a7221 */ /* 0x000fe20000010000 */
[----:B------:R-:W-:Y:S01]  /*2be0*/  SEL R97, R102, R81, P3 ;  /* 0x0000005166617207 */ /* 0x000fe20001800000 */
[----:B------:R-:W-:Y:S01]  /*2bf0*/  @P1 FADD.FTZ R121, R66, R121 ;  /* 0x0000007942791221 */ /* 0x000fe20000010000 */
[----:B------:R-:W-:Y:S01]  /*2c00*/  SEL R98, R171, R82, P3 ;  /* 0x00000052ab627207 */ /* 0x000fe20001800000 */
[----:B------:R-:W-:Y:S01]  /*2c10*/  @P1 FADD.FTZ R120, R67, R120 ;  /* 0x0000007843781221 */ /* 0x000fe20000010000 */
[----:B------:R-:W-:Y:S01]  /*2c20*/  SEL R99, R212, R83, P3 ;  /* 0x00000053d4637207 */ /* 0x000fe20001800000 */
[----:B------:R-:W-:Y:S01]  /*2c30*/  FADD.FTZ R228, R227, -R228 ;  /* 0x800000e4e3e47221 */ /* 0x000fe20000010000 */
[----:B------:R-:W-:Y:S01]  /*2c40*/  FADD.FTZ R202, R127, -R202 ;  /* 0x800000ca7fca7221 */ /* 0x000fe20000010000 */
[----:B------:R1:W-:Y:S01]  /*2c50*/  STG.E.128 desc[UR6][R110.64], R84 ;  /* 0x000000546e007986 */ /* 0x0003e2000c101d06 */
[C---:B------:R-:W-:Y:S01]  /*2c60*/  FMUL.FTZ R162, R199.reuse, R216 ;  /* 0x000000d8c7a27220 */ /* 0x040fe20000410000 */
[C---:B------:R-:W-:Y:S01]  /*2c70*/  FMUL.FTZ R129, R199.reuse, R116 ;  /* 0x00000074c7817220 */ /* 0x040fe20000410000 */
[C---:B------:R-:W-:Y:S01]  /*2c80*/  FMUL.FTZ R128, R199.reuse, R222 ;  /* 0x000000dec7807220 */ /* 0x040fe20000410000 */
[C---:B------:R-:W-:Y:S01]  /*2c90*/  FMUL.FTZ R127, R199.reuse, R118 ;  /* 0x00000076c77f7220 */ /* 0x040fe20000410000 */
[C---:B------:R-:W-:Y:S01]  /*2ca0*/  FMUL.FTZ R126, R199.reuse, R224 ;  /* 0x000000e0c77e7220 */ /* 0x040fe20000410000 */
[----:B------:R2:W-:Y:S01]  /*2cb0*/  @P2 STG.E.128 desc[UR6][R108.64], R92 ;  /* 0x0000005c6c002986 */ /* 0x0005e2000c101d06 */
[C---:B------:R-:W-:Y:S01]  /*2cc0*/  FMUL.FTZ R130, R199.reuse, R214 ;  /* 0x000000d6c7827220 */ /* 0x040fe20000410000 */
[C---:B------:R-:W-:Y:S01]  /*2cd0*/  FMUL.FTZ R123, R199.reuse, R122 ;  /* 0x0000007ac77b7220 */ /* 0x040fe20000410000 */
[C---:B------:R-:W-:Y:S01]  /*2ce0*/  FMUL.FTZ R122, R199.reuse, R228 ;  /* 0x000000e4c77a7220 */ /* 0x040fe20000410000 */
[----:B------:R-:W-:Y:S01]  /*2cf0*/  @P2 STG.E.128 desc[UR6][R108.64+0x10], R96 ;  /* 0x000010606c002986 */ /* 0x000fe2000c101d06 */
[----:B------:R-:W-:Y:S01]  /*2d00*/  FMUL.FTZ R118, R199, R202 ;  /* 0x000000cac7767220 */ /* 0x000fe20000410000 */
[----:B------:R-:W-:Y:S01]  /*2d10*/  @P1 FADD.FTZ R163, R62, R163 ;  /* 0x000000a33ea31221 */ /* 0x000fe20000010000 */
[----:B------:R-:W-:Y:S01]  /*2d20*/  @P1 FADD.FTZ R162, R63, R162 ;  /* 0x000000a23fa21221 */ /* 0x000fe20000010000 */
[----:B------:R3:W-:Y:S01]  /*2d30*/  STG.E.128 desc[UR6][R114.64], R88 ;  /* 0x0000005872007986 */ /* 0x0007e2000c101d06 */
[----:B------:R-:W-:Y:S01]  /*2d40*/  @P1 FADD.FTZ R129, R68, R129 ;  /* 0x0000008144811221 */ /* 0x000fe20000010000 */
[----:B------:R-:W-:Y:S01]  /*2d50*/  @P1 FADD.FTZ R128, R69, R128 ;  /* 0x0000008045801221 */ /* 0x000fe20000010000 */
[----:B------:R-:W-:Y:S01]  /*2d60*/  @P1 FADD.FTZ R127, R70, R127 ;  /* 0x0000007f467f1221 */ /* 0x000fe20000010000 */
[-C--:B-1----:R-:W-:Y:S01]  /*2d70*/  FMUL.FTZ R86, R125, R198.reuse ;  /* 0x000000c67d567220 */ /* 0x082fe20000410000 */
[----:B------:R-:W-:Y:S01]  /*2d80*/  FMUL.FTZ R87, R124, R198 ;  /* 0x000000c67c577220 */ /* 0x000fe20000410000 */
[----:B------:R-:W-:Y:S01]  /*2d90*/  @P1 FADD.FTZ R126, R71, R126 ;  /* 0x0000007e477e1221 */ /* 0x000fe20000010000 */
[----:B------:R-:W-:Y:S01]  /*2da0*/  @P1 FADD.FTZ R131, R60, R131 ;  /* 0x000000833c831221 */ /* 0x000fe20000010000 */
[----:B------:R-:W-:Y:S01]  /*2db0*/  @P1 FADD.FTZ R130, R61, R130 ;  /* 0x000000823d821221 */ /* 0x000fe20000010000 */
[----:B------:R-:W-:Y:S01]  /*2dc0*/  @P1 FADD.FTZ R123, R72, R123 ;  /* 0x0000007b487b1221 */ /* 0x000fe20000010000 */
[----:B------:R-:W-:Y:S01]  /*2dd0*/  F2FP.BF16.F32.PACK_AB R86, R87, R86 ;  /* 0x000000565756723e */ /* 0x000fe200000010ff */
[----:B------:R-:W-:Y:S01]  /*2de0*/  @P1 FADD.FTZ R122, R73, R122 ;  /* 0x0000007a497a1221 */ /* 0x000fe20000010000 */
[-C--:B--2---:R-:W-:Y:S01]  /*2df0*/  FMUL.FTZ R92, R129, R198.reuse ;  /* 0x000000c6815c7220 */ /* 0x084fe20000410000 */
[----:B------:R-:W-:Y:S01]  /*2e00*/  FMUL.FTZ R93, R127, R198 ;  /* 0x000000c67f5d7220 */ /* 0x000fe20000410000 */
[----:B------:R-:W-:Y:S01]  /*2e10*/  @P1 FADD.FTZ R119, R74, R119 ;  /* 0x000000774a771221 */ /* 0x000fe20000010000 */
[----:B------:R-:W-:Y:S01]  /*2e20*/  @P1 FADD.FTZ R118, R75, R118 ;  /* 0x000000764b761221 */ /* 0x000fe20000010000 */
[----:B------:R-:W-:Y:S01]  /*2e30*/  SEL R102, R163, R78, P3 ;  /* 0x0000004ea3667207 */ /* 0x000fe20001800000 */
[-C--:B------:R-:W-:Y:S01]  /*2e40*/  FMUL.FTZ R84, R131, R198.reuse ;  /* 0x000000c683547220 */ /* 0x080fe20000410000 */
[-C--:B---3--:R-:W-:Y:S01]  /*2e50*/  FMUL.FTZ R88, R121, R198.reuse ;  /* 0x000000c679587220 */ /* 0x088fe20000410000 */
[-C--:B------:R-:W-:Y:S01]  /*2e60*/  FMUL.FTZ R89, R120, R198.reuse ;  /* 0x000000c678597220 */ /* 0x080fe20000410000 */
[----:B------:R-:W-:Y:S01]  /*2e70*/  SEL R103, R162, R79, P3 ;  /* 0x0000004fa2677207 */ /* 0x000fe20001800000 */
[-C--:B------:R-:W-:Y:S01]  /*2e80*/  FMUL.FTZ R85, R130, R198.reuse ;  /* 0x000000c682557220 */ /* 0x080fe20000410000 */
[-C--:B------:R-:W-:Y:S01]  /*2e90*/  FMUL.FTZ R163, R163, R198.reuse ;  /* 0x000000c6a3a37220 */ /* 0x080fe20000410000 */
[----:B------:R-:W-:Y:S01]  /*2ea0*/  FMUL.FTZ R162, R162, R198 ;  /* 0x000000c6a2a27220 */ /* 0x000fe20000410000 */
[----:B------:R-:W-:Y:S01]  /*2eb0*/  F2FP.BF16.F32.PACK_AB R87, R89, R88 ;  /* 0x000000585957723e */ /* 0x000fe200000010ff */
[-C--:B------:R-:W-:Y:S01]  /*2ec0*/  FMUL.FTZ R89, R128, R198.reuse ;  /* 0x000000c680597220 */ /* 0x080fe20000410000 */
[-C--:B------:R-:W-:Y:S01]  /*2ed0*/  FMUL.FTZ R88, R126, R198.reuse ;  /* 0x000000c67e587220 */ /* 0x080fe20000410000 */
[-C--:B------:R-:W-:Y:S01]  /*2ee0*/  FMUL.FTZ R94, R123, R198.reuse ;  /* 0x000000c67b5e7220 */ /* 0x080fe20000410000 */
[-C--:B------:R-:W-:Y:S01]  /*2ef0*/  FMUL.FTZ R95, R122, R198.reuse ;  /* 0x000000c67a5f7220 */ /* 0x080fe20000410000 */
[-C--:B------:R-:W-:Y:S01]  /*2f00*/  FMUL.FTZ R96, R119, R198.reuse ;  /* 0x000000c677607220 */ /* 0x080fe20000410000 */
[----:B------:R-:W-:Y:S01]  /*2f10*/  FMUL.FTZ R97, R118, R198 ;  /* 0x000000c676617220 */ /* 0x000fe20000410000 */
[----:B------:R-:W-:Y:S01]  /*2f20*/  F2FP.BF16.F32.PACK_AB R92, R89, R92 ;  /* 0x0000005c595c723e */ /* 0x000fe200000010ff */
[----:B----4-:R-:W-:Y:S01]  /*2f30*/  @P2 IMAD.WIDE.U32 R104, R197, 0x20, R104 ;  /* 0x00000020c5682825 */ /* 0x010fe200078e0068 */
[----:B------:R-:W-:-:S02]  /*2f40*/  F2FP.BF16.F32.PACK_AB R93, R88, R93 ;  /* 0x0000005d585d723e */ /* 0x000fc400000010ff */
[----:B------:R-:W-:Y:S01]  /*2f50*/  SEL R100, R131, R76, P3 ;  /* 0x0000004c83647207 */ /* 0x000fe20001800000 */
[----:B------:R-:W-:Y:S01]  /*2f60*/  IMAD.WIDE.U32 R116, R197, 0x10, R106 ;  /* 0x00000010c5747825 */ /* 0x000fe200078e006a */
[----:B------:R-:W-:Y:S02]  /*2f70*/  SEL R101, R130, R77, P3 ;  /* 0x0000004d82657207 */ /* 0x000fe40001800000 */
[----:B------:R-:W-:Y:S01]  /*2f80*/  F2FP.BF16.F32.PACK_AB R84, R85, R84 ;  /* 0x000000545554723e */ /* 0x000fe200000010ff */
[----:B0-----:R-:W-:Y:S01]  /*2f90*/  @P2 IMAD.WIDE.U32 R112, R201, 0x20, R112 ;  /* 0x00000020c9702825 */ /* 0x001fe200078e0070 */
[----:B------:R-:W-:Y:S01]  /*2fa0*/  SEL R88, R125, R80, P3 ;  /* 0x000000507d587207 */ /* 0x000fe20001800000 */
[----:B------:R0:W-:Y:S01]  /*2fb0*/  @P2 STG.E.128 desc[UR6][R104.64], R100 ;  /* 0x0000006468002986 */ /* 0x0001e2000c101d06 */
[----:B------:R-:W-:Y:S01]  /*2fc0*/  SEL R89, R124, R81, P3 ;  /* 0x000000517c597207 */ /* 0x000fe20001800000 */
[----:B------:R-:W-:Y:S01]  /*2fd0*/  IMAD.WIDE.U32 R106, R201, 0x10, R106 ;  /* 0x00000010c96a7825 */ /* 0x000fe200078e006a */
[----:B------:R-:W-:-:S02]  /*2fe0*/  SEL R90, R121, R82, P3 ;  /* 0x00000052795a7207 */ /* 0x000fc40001800000 */
[----:B------:R-:W-:Y:S02]  /*2ff0*/  SEL R91, R120, R83, P3 ;  /* 0x00000053785b7207 */ /* 0x000fe40001800000 */
[----:B------:R-:W-:Y:S02]  /*3000*/  F2FP.BF16.F32.PACK_AB R85, R162, R163 ;  /* 0x000000a3a255723e */ /* 0x000fe400000010ff */
[----:B------:R-:W-:Y:S01]  /*3010*/  SEL R76, R129, R76, P3 ;  /* 0x0000004c814c7207 */ /* 0x000fe20001800000 */
[----:B------:R0:W-:Y:S01]  /*3020*/  @P2 STG.E.128 desc[UR6][R104.64+0x10], R88 ;  /* 0x0000105868002986 */ /* 0x0001e2000c101d06 */
[----:B------:R-:W-:Y:S02]  /*3030*/  SEL R77, R128, R77, P3 ;  /* 0x0000004d804d7207 */ /* 0x000fe40001800000 */
[----:B------:R-:W-:Y:S01]  /*3040*/  SEL R78, R127, R78, P3 ;  /* 0x0000004e7f4e7207 */ /* 0x000fe20001800000 */
[----:B------:R0:W-:Y:S01]  /*3050*/  STG.E.128 desc[UR6][R116.64], R84 ;  /* 0x0000005474007986 */ /* 0x0001e2000c101d06 */
[----:B------:R-:W-:-:S02]  /*3060*/  SEL R79, R126, R79, P3 ;  /* 0x0000004f7e4f7207 */ /* 0x000fc40001800000 */
[----:B------:R-:W-:Y:S02]  /*3070*/  SEL R80, R123, R80, P3 ;  /* 0x000000507b507207 */ /* 0x000fe40001800000 */
[----:B------:R-:W-:Y:S01]  /*3080*/  SEL R81, R122, R81, P3 ;  /* 0x000000517a517207 */ /* 0x000fe20001800000 */
[----:B------:R0:W-:Y:S01]  /*3090*/  @P2 STG.E.128 desc[UR6][R112.64], R76 ;  /* 0x0000004c70002986 */ /* 0x0001e2000c101d06 */
[----:B------:R-:W-:Y:S02]  /*30a0*/  F2FP.BF16.F32.PACK_AB R94, R95, R94 ;  /* 0x0000005e5f5e723e */ /* 0x000fe400000010ff */
[----:B------:R-:W-:Y:S02]  /*30b0*/  SEL R82, R119, R82, P3 ;  /* 0x0000005277527207 */ /* 0x000fe40001800000 */
[----:B------:R-:W-:Y:S02]  /*30c0*/  SEL R83, R118, R83, P3 ;  /* 0x0000005376537207 */ /* 0x000fe40001800000 */
[----:B------:R-:W-:-:S02]  /*30d0*/  F2FP.BF16.F32.PACK_AB R95, R97, R96 ;  /* 0x00000060615f723e */ /* 0x000fc400000010ff */
[----:B------:R-:W-:Y:S01]  /*30e0*/  ISETP.GE.AND P1, PT, R153, UR15, PT ;  /* 0x0000000f99007c0c */ /* 0x000fe2000bf26270 */
[----:B------:R0:W-:Y:S04]  /*30f0*/  @P2 STG.E.128 desc[UR6][R112.64+0x10], R80 ;  /* 0x0000105070002986 */ /* 0x0001e8000c101d06 */
[----:B------:R0:W-:Y:S08]  /*3100*/  STG.E.128 desc[UR6][R106.64], R92 ;  /* 0x0000005c6a007986 */ /* 0x0001f0000c101d06 */
        /* <DEDUP_REMOVED lines=43> */
.L_x_4542:
        /* <DEDUP_REMOVED lines=27> */
.L_x_4543:
[----:B------:R-:W-:Y:S01]  /*3570*/  HFMA2.MMA R94, -RZ, RZ, 0, 9.5367431640625e-07 ;  /* 0x00000010ff5e7435 */ /* 0x000fe200000001ff */
[----:B------:R-:W-:Y:S02]  /*3580*/  MOV R95, R86 ;  /* 0x00000056005f7202 */ /* 0x000fe40000000f00 */
[----:B------:R-:W-:Y:S02]  /*3590*/  MOV R97, 0x1f ;  /* 0x0000001f00617802 */ /* 0x000fe40000000f00 */
[----:B------:R-:W-:-:S07]  /*35a0*/  MOV R92, 0xffffffff ;  /* 0xffffffff005c7802 */ /* 0x000fce0000000f00 */
[----:B-----5:R-:W-:Y:S05]  /*35b0*/  WARPSYNC.COLLECTIVE R92, `(.L_x_4546) ;  /* 0x000000005c087348 */ /* 0x020fea0003c00000 */
[----:B------:R0:W1:Y:S02]  /*35c0*/  SHFL.DOWN P3, R93, R95, R94, R97 ;  /* 0x0800005e5f5d7389 */ /* 0x0000640000060061 */
[----:B01---5:R-:W-:Y:S01]  /*35d0*/  ENDCOLLECTIVE ;  /* 0x000000000000791b */ /* 0x023fe20003800000 */
.L_x_4546:
[----:B------:R-:W-:Y:S02]  /*35e0*/  MOV R95, R84 ;  /* 0x00000054005f7202 */ /* 0x000fe40000000f00 */
[----:B------:R-:W-:-:S07]  /*35f0*/  MOV R85, R93 ;  /* 0x0000005d00557202 */ /* 0x000fce0000000f00 */
[----:B------:R-:W-:Y:S05]  /*3600*/  WARPSYNC.COLLECTIVE R92, `(.L_x_4547) ;  /* 0x000000005c087348 */ /* 0x000fea0003c00000 */
[----:B------:R0:W1:Y:S02]  /*3610*/  SHFL.DOWN P3, R93, R95, R94, R97 ;  /* 0x0800005e5f5d7389 */ /* 0x0000640000060061 */
[----:B01----:R-:W-:Y:S01]  /*3620*/  ENDCOLLECTIVE ;  /* 0x000000000000791b */ /* 0x003fe20003800000 */
.L_x_4547:
[----:B------:R-:W-:Y:S01]  /*3630*/  FADD.FTZ R85, R86, R85 ;  /* 0x0000005556557221 */ /* 0x000fe20000010000 */
[----:B------:R-:W-:-:S04]  /*3640*/  HFMA2.MMA R94, -RZ, RZ, 0, 4.76837158203125e-07 ;  /* 0x00000008ff5e7435 */ /* 0x000fc800000001ff */
[----:B------:R-:W-:Y:S02]  /*3650*/  MOV R95, R85 ;  /* 0x00000055005f7202 */ /* 0x000fe40000000f00 */
[----:B------:R-:W-:-:S07]  /*3660*/  MOV R87, R93 ;  /* 0x0000005d00577202 */ /* 0x000fce0000000f00 */
[----:B------:R-:W-:Y:S05]  /*3670*/  WARPSYNC.COLLECTIVE R92, `(.L_x_4548) ;  /* 0x000000005c087348 */ /* 0x000fea0003c00000 */
[----:B------:R0:W1:Y:S02]  /*3680*/  SHFL.DOWN P3, R93, R95, R94, R97 ;  /* 0x0800005e5f5d7389 */ /* 0x0000640000060061 */
[----:B01----:R-:W-:Y:S01]  /*3690*/  ENDCOLLECTIVE ;  /* 0x000000000000791b */ /* 0x003fe20003800000 */
.L_x_4548:
[----:B------:R-:W-:-:S05]  /*36a0*/  FADD.FTZ R87, R84, R87 ;  /* 0x0000005754577221 */ /* 0x000fca0000010000 */
[----:B------:R-:W-:Y:S02]  /*36b0*/  MOV R95, R87 ;  /* 0x00000057005f7202 */ /* 0x000fe40000000f00 */
[----:B------:R-:W-:-:S07]  /*36c0*/  MOV R88, R93 ;  /* 0x0000005d00587202 */ /* 0x000fce0000000f00 */
[----:B------:R-:W-:Y:S05]  /*36d0*/  WARPSYNC.COLLECTIVE R92, `(.L_x_4549) ;  /* 0x000000005c087348 */ /* 0x000fea0003c00000 */
[----:B------:R0:W1:Y:S02]  /*36e0*/  SHFL.DOWN P3, R93, R95, R94, R97 ;  /* 0x0800005e5f5d7389 */ /* 0x0000640000060061 */
[----:B01----:R-:W-:Y:S01]  /*36f0*/  ENDCOLLECTIVE ;  /* 0x000000000000791b */ /* 0x003fe20003800000 */
.L_x_4549:
[----:B------:R-:W-:Y:S01]  /*3700*/  FADD.FTZ R88, R85, R88 ;  /* 0x0000005855587221 */ /* 0x000fe20000010000 */
[----:B------:R-:W-:-:S04]  /*3710*/  HFMA2.MMA R94, -RZ, RZ, 0, 2.384185791015625e-07 ;  /* 0x00000004ff5e7435 */ /* 0x000fc800000001ff */
[----:B------:R-:W-:Y:S02]  /*3720*/  MOV R95, R88 ;  /* 0x00000058005f7202 */ /* 0x000fe40000000f00 */
[----:B------:R-:W-:-:S07]  /*3730*/  MOV R90, R93 ;  /* 0x0000005d005a7202 */ /* 0x000fce0000000f00 */
[----:B------:R-:W-:Y:S05]  /*3740*/  WARPSYNC.COLLECTIVE R92, `(.L_x_4550) ;  /* 0x000000005c087348 */ /* 0x000fea0003c00000 */
[----:B------:R0:W1:Y:S02]  /*3750*/  SHFL.DOWN P3, R93, R95, R94, R97 ;  /* 0x0800005e5f5d7389 */ /* 0x0000640000060061 */
[----:B01----:R-:W-:Y:S01]  /*3760*/  ENDCOLLECTIVE ;  /* 0x000000000000791b */ /* 0x003fe20003800000 */
.L_x_4550:
[----:B------:R-:W-:-:S05]  /*3770*/  FADD.FTZ R90, R87, R90 ;  /* 0x0000005a575a7221 */ /* 0x000fca0000010000 */
[----:B------:R-:W-:Y:S02]  /*3780*/  MOV R95, R90 ;  /* 0x0000005a005f7202 */ /* 0x000fe40000000f00 */
[----:B------:R-:W-:-:S07]  /*3790*/  MOV R89, R93 ;  /* 0x0000005d00597202 */ /* 0x000fce0000000f00 */
[----:B------:R-:W-:Y:S05]  /*37a0*/  WARPSYNC.COLLECTIVE R92, `(.L_x_4551) ;  /* 0x000000005c087348 */ /* 0x000fea0003c00000 */
[----:B------:R0:W1:Y:S02]  /*37b0*/  SHFL.DOWN P3, R93, R95, R94, R97 ;  /* 0x0800005e5f5d7389 */ /* 0x0000640000060061 */
[----:B01----:R-:W-:Y:S01]  /*37c0*/  ENDCOLLECTIVE ;  /* 0x000000000000791b */ /* 0x003fe20003800000 */
.L_x_4551:
[----:B------:R-:W-:Y:S01]  /*37d0*/  FADD.FTZ R89, R88, R89 ;  /* 0x0000005958597221 */ /* 0x000fe20000010000 */
[----:B------:R-:W-:-:S04]  /*37e0*/  HFMA2.MMA R94, -RZ, RZ, 0, 1.1920928955078125e-07 ;  /* 0x00000002ff5e7435 */ /* 0x000fc800000001ff */
[----:B------:R-:W-:Y:S02]  /*37f0*/  MOV R95, R89 ;  /* 0x00000059005f7202 */ /* 0x000fe40000000f00 */
[----:B------:R-:W-:-:S07]  /*3800*/  MOV R91, R93 ;  /* 0x0000005d005b7202 */ /* 0x000fce0000000f00 */
[----:B------:R-:W-:Y:S05]  /*3810*/  WARPSYNC.COLLECTIVE R92, `(.L_x_4552) ;  /* 0x000000005c087348 */ /* 0x000fea0003c00000 */
[----:B------:R0:W1:Y:S02]  /*3820*/  SHFL.DOWN P3, R93, R95, R94, R97 ;  /* 0x0800005e5f5d7389 */ /* 0x0000640000060061 */
[----:B01----:R-:W-:Y:S01]  /*3830*/  ENDCOLLECTIVE ;  /* 0x000000000000791b */ /* 0x003fe20003800000 */
.L_x_4552:
[----:B------:R-:W-:-:S05]  /*3840*/  FADD.FTZ R91, R90, R91 ;  /* 0x0000005b5a5b7221 */ /* 0x000fca0000010000 */
[----:B------:R-:W-:Y:S02]  /*3850*/  MOV R95, R91 ;  /* 0x0000005b005f7202 */ /* 0x000fe40000000f00 */
[----:B------:R-:W-:-:S07]  /*3860*/  MOV R84, R93 ;  /* 0x0000005d00547202 */ /* 0x000fce0000000f00 */
[----:B------:R-:W-:Y:S05]  /*3870*/  WARPSYNC.COLLECTIVE R92, `(.L_x_4553) ;  /* 0x000000005c087348 */ /* 0x000fea0003c00000 */
[----:B------:R0:W1:Y:S02]  /*3880*/  SHFL.DOWN P3, R93, R95, R94, R97 ;  /* 0x0800005e5f5d7389 */ /* 0x0000640000060061 */
[----:B01----:R-:W-:Y:S01]  /*3890*/  ENDCOLLECTIVE ;  /* 0x000000000000791b */ /* 0x003fe20003800000 */
.L_x_4553:
[----:B------:R-:W-:Y:S01]  /*38a0*/  FADD.FTZ R84, R89, R84 ;  /* 0x0000005459547221 */ /* 0x000fe20000010000 */
[----:B------:R-:W-:-:S04]  /*38b0*/  HFMA2.MMA R94, -RZ, RZ, 0, 5.9604644775390625e-08 ;  /* 0x00000001ff5e7435 */ /* 0x000fc800000001ff */
[----:B------:R-:W-:Y:S02]  /*38c0*/  MOV R95, R84 ;  /* 0x00000054005f7202 */ /* 0x000fe40000000f00 */
[----:B------:R-:W-:-:S07]  /*38d0*/  MOV R86, R93 ;  /* 0x0000005d00567202 */ /* 0x000fce0000000f00 */
[----:B------:R-:W-:Y:S05]  /*38e0*/  WARPSYNC.COLLECTIVE R92, `(.L_x_4554) ;  /* 0x000000005c087348 */ /* 0x000fea0003c00000 */
[----:B------:R0:W1:Y:S02]  /*38f0*/  SHFL.DOWN P3, R93, R95, R94, R97 ;  /* 0x0800005e5f5d7389 */ /* 0x0000640000060061 */
[----:B01----:R-:W-:Y:S01]  /*3900*/  ENDCOLLECTIVE ;  /* 0x000000000000791b */ /* 0x003fe20003800000 */
.L_x_4554:
[----:B------:R-:W-:-:S05]  /*3910*/  FADD.FTZ R86, R91, R86 ;  /* 0x000000565b567221 */ /* 0x000fca0000010000 */
[----:B------:R-:W-:Y:S02]  /*3920*/  MOV R95, R86 ;  /* 0x00000056005f7202 */ /* 0x000fe40000000f00 */
[----:B------:R-:W-:-:S07]  /*3930*/  MOV R85, R93 ;  /* 0x0000005d00557202 */ /* 0x000fce0000000f00 */
[----:B------:R-:W-:Y:S05]  /*3940*/  WARPSYNC.COLLECTIVE R92, `(.L_x_4555) ;  /* 0x000000005c087348 */ /* 0x000fea0003c00000 */
[----:B------:R0:W1:Y:S02]  /*3950*/  SHFL.DOWN P3, R93, R95, R94, R97 ;  /* 0x0800005e5f5d7389 */ /* 0x0000640000060061 */
[----:B01----:R-:W-:Y:S01]  /*3960*/  ENDCOLLECTIVE ;  /* 0x000000000000791b */ /* 0x003fe20003800000 */
.L_x_4555:
[----:B------:R-:W-:Y:S01]  /*3970*/  MOV R87, R93 ;  /* 0x0000005d00577202 */ /* 0x000fe20000000f00 */
[----:B------:R-:W-:Y:S06]  /*3980*/  BRA `(.L_x_4556) ;  /* 0xffffffe400647947 */ /* 0x000fec000383ffff */
.L_x_4557:
        /* <DEDUP_REMOVED lines=15> */
.L_x_13921:


//--------------------- .text._ZN10layer_norm13ln_bwd_kernelINS_13Kernel_traitsI13__nv_bfloat16S2_fS2_fjLj8192ELj1ELj1ELj8ELj16ENS_18Kernel_traits_baseILj8192ES2_S2_fS2_fjLj256EEEEELb0ELb0ELb1ELb0EEEvNS_9BwdParamsE --------------------------
	.section	.text._ZN10layer_norm13ln_bwd_kernelINS_13Kernel_traitsI13__nv_bfloat16S2_fS2_fjLj8192ELj1ELj1ELj8ELj16ENS_18Kernel_traits_baseILj8192ES2_S2_fS2_fjLj256EEEEELb0ELb0ELb1ELb0EEEvNS_9BwdParamsE,"ax",@progbits
	.align	128
        .global         _ZN10layer_norm13ln_bwd_kernelINS_13Kernel_traitsI13__nv_bfloat16S2_fS2_fjLj8192ELj1ELj1ELj8ELj16ENS_18Kernel_traits_baseILj8192ES2_S2_fS2_fjLj256EEEEELb0ELb0ELb1ELb0EEEvNS_9BwdParamsE
        .type           _ZN10layer_norm13ln_bwd_kernelINS_13Kernel_traitsI13__nv_bfloat16S2_fS2_fjLj8192ELj1ELj1ELj8ELj16ENS_18Kernel_traits_baseILj8192ES2_S2_fS2_fjLj256EEEEELb0ELb0ELb1ELb0EEEvNS_9BwdParamsE,@function
        .size           _ZN10layer_norm13ln_bwd_kernelINS_13Kernel_traitsI13__nv_bfloat16S2_fS2_fjLj8192ELj1ELj1ELj8ELj16ENS_18Kernel_traits_baseILj8192ES2_S2_fS2_fjLj256EEEEELb0ELb0ELb1ELb0EEEvNS_9BwdParamsE,(.L_x_13922 - _ZN10layer_norm13ln_bwd_kernelINS_13Kernel_traitsI13__nv_bfloat16S2_fS2_fjLj8192ELj1ELj1ELj8ELj16ENS_18Kernel_traits_baseILj8192ES2_S2_fS2_fjLj256EEEEELb0ELb0ELb1ELb0EEEvNS_9BwdParamsE)
        .other          _ZN10layer_norm13ln_bwd_kernelINS_13Kernel_traitsI13__nv_bfloat16S2_fS2_fjLj8192ELj1ELj1ELj8ELj16ENS_18Kernel_traits_baseILj8192ES2_S2_fS2_fjLj256EEEEELb0ELb0ELb1ELb0EEEvNS_9BwdParamsE,@"STO_CUDA_ENTRY STV_DEFAULT"
_ZN10layer_norm13ln_bwd_kernelINS_13Kernel_traitsI13__nv_bfloat16S2_fS2_fjLj8192ELj1ELj1ELj8ELj16ENS_18Kernel_traits_baseILj8192ES2_S2_fS2_fjLj256EEEEELb0ELb0ELb1ELb0EEEvNS_9BwdParamsE:
.text._ZN10layer_norm13ln_bwd_kernelINS_13Kernel_traitsI13__nv_bfloat16S2_fS2_fjLj8192ELj1ELj1ELj8ELj16ENS_18Kernel_traits_baseILj8192ES2_S2_fS2_fjLj256EEEEELb0ELb0ELb1ELb0EEEvNS_9BwdParamsE:
        /* <DEDUP_REMOVED lines=32> */
[----:B--2---:R-:W-:-:S04]  /*0200*/  @P1 IMAD.WIDE.U32 R6, R13, 0x10, R4 ;  /* 0x000000100d061825 */ /* 0x004fc800078e0004 */
[----:B------:R-:W-:Y:S01]  /*0210*/  @P1 VIADD R13, R13, 0x100 ;  /* 0x000001000d0d1836 */ /* 0x000fe20000000000 */
[----:B------:R0:W5:Y:S03]  /*0220*/  @P1 LDG.E.128 R28, desc[UR4][R6.64] ;  /* 0x00000004061c1981 */ /* 0x000166000c1e1d00 */
        /* <DEDUP_REMOVED lines=36> */
[----:B0-----:R-:W-:Y:S06]  /*0470*/  @P3 BRA `(.L_x_4558) ;  /* 0x0000004800283947 */ /* 0x001fec0003800000 */
[C---:B-----5:R-:W-:Y:S01]  /*0480*/  @P0 PRMT R19, R157.reuse, 0x7632, R19 ;  /* 0x000076329d130816 */ /* 0x060fe20000000013 */
[----:B------:R-:W-:Y:S01]  /*0490*/  IMAD.U32 R161, R157, 0x10000, RZ ;  /* 0x000100009da17824 */ /* 0x000fe200078e00ff */
[C---:B------:R-:W-:Y:S01]  /*04a0*/  @P1 PRMT R15, R29.reuse, 0x7632, R15 ;  /* 0x000076321d0f1816 */ /* 0x040fe2000000000f */
[----:B------:R-:W-:Y:S01]  /*04b0*/  ULDC.64 UR6, c[0x0][0x2c8] ;  /* 0x0000b20000067ab9 */ /* 0x000fe20000000a00 */
[----:B------:R-:W-:Y:S01]  /*04c0*/  SHF.L.U32 R157, R29, 0x10, RZ ;  /* 0x000000101d9d7819 */ /* 0x000fe200000006ff */
[----:B------:R-:W-:Y:S01]  /*04d0*/  HFMA2.MMA R153, -RZ, RZ, 0, 5.9604644775390625e-08 ;  /* 0x00000001ff997435 */ /* 0x000fe200000001ff */
[C---:B------:R-:W-:Y:S02]  /*04e0*/  @P2 PRMT R11, R25.reuse, 0x7632, R11 ;  /* 0x00007632190b2816 */ /* 0x040fe4000000000b */
[----:B------:R-:W-:Y:S01]  /*04f0*/  SHF.L.U32 R29, R25, 0x10, RZ ;  /* 0x00000010191d7819 */ /* 0x000fe200000006ff */
[C---:B------:R-:W-:Y:S01]  /*0500*/  IMAD.U32 R25, R21.reuse, 0x10000, RZ ;  /* 0x0001000015197824 */ /* 0x040fe200078e00ff */
[----:B------:R-:W-:Y:S01]  /*0510*/  @P4 PRMT R7, R21, 0x7632, R7 ;  /* 0x0000763215074816 */ /* 0x000fe20000000007 */
[----:B------:R-:W-:Y:S01]  /*0520*/  IMAD.U32 R11, R11, 0x10000, RZ ;  /* 0x000100000b0b7824 */ /* 0x000fe200078e00ff */
[----:B------:R-:W0:Y:S01]  /*0530*/  LDC.U8 R21, c[0x0][0x2a0] ;  /* 0x0000a800ff157b82 */ /* 0x000e220000000000 */
[----:B------:R-:W-:-:S02]  /*0540*/  ISETP.NE.U32.AND P3, PT, RZ, UR6, PT ;  /* 0x00000006ff007c0c */ /* 0x000fc4000bf65070 */
[C---:B------:R-:W-:Y:S02]  /*0550*/  @P0 PRMT R3, R156.reuse, 0x7632, R3 ;  /* 0x000076329c030816 */ /* 0x040fe40000000003 */
[----:B------:R-:W-:Y:S02]  /*0560*/  ISETP.NE.AND.EX P3, PT, RZ, UR7, PT, P3 ;  /* 0x00000007ff007c0c */ /* 0x000fe4000bf65330 */
[----:B------:R-:W-:Y:S02]  /*0570*/  SHF.L.U32 R162, R156, 0x10, RZ ;  /* 0x000000109ca27819 */ /* 0x000fe400000006ff */
[----:B------:R-:W-:Y:S02]  /*0580*/  @P0 PRMT R17, R159, 0x7632, R17 ;  /* 0x000076329f110816 */ /* 0x000fe40000000011 */
[----:B------:R-:W-:Y:S02]  /*0590*/  @P1 PRMT R14, R30, 0x7632, R14 ;  /* 0x000076321e0e1816 */ /* 0x000fe4000000000e */
[----:B------:R-:W-:Y:S01]  /*05a0*/  @P4 PRMT R8, R20, 0x7632, R8 ;  /* 0x0000763214084816 */ /* 0x000fe20000000008 */
[----:B------:R-:W-:Y:S01]  /*05b0*/  IMAD.U32 R17, R17, 0x10000, RZ ;  /* 0x0001000011117824 */ /* 0x000fe200078e00ff */
[----:B------:R-:W-:Y:S01]  /*05c0*/  @P4 PRMT R5, R23, 0x7632, R5 ;  /* 0x0000763217054816 */ /* 0x000fe20000000005 */
[----:B------:R-:W-:Y:S01]  /*05d0*/  IMAD.U32 R14, R14, 0x10000, RZ ;  /* 0x000100000e0e7824 */ /* 0x000fe200078e00ff */
[----:B------:R-:W-:Y:S01]  /*05e0*/  @P0 PRMT R18, R158, 0x7632, R18 ;  /* 0x000076329e120816 */ /* 0x000fe20000000012 */
[----:B------:R-:W-:Y:S01]  /*05f0*/  IMAD.U32 R8, R8, 0x10000, RZ ;  /* 0x0001000008087824 */ /* 0x000fe200078e00ff */
[----:B------:R-:W-:Y:S01]  /*0600*/  SHF.L.U32 R160, R158, 0x10, RZ ;  /* 0x000000109ea07819 */ /* 0x000fe200000006ff */
[C---:B------:R-:W-:Y:S01]  /*0610*/  IMAD.U32 R158, R28.reuse, 0x10000, RZ ;  /* 0x000100001c9e7824 */ /* 0x040fe200078e00ff */
[----:B------:R-:W-:Y:S01]  /*0620*/  @P1 PRMT R16, R28, 0x7632, R16 ;  /* 0x000076321c101816 */ /* 0x000fe20000000010 */
[----:B------:R-:W-:Y:S01]  /*0630*/  IMAD.U32 R28, R26, 0x10000, RZ ;  /* 0x000100001a1c7824 */ /* 0x000fe200078e00ff */
[----:B------:R-:W-:Y:S01]  /*0640*/  SHF.L.U32 R156, R30, 0x10, RZ ;  /* 0x000000101e9c7819 */ /* 0x000fe200000006ff */
[----:B------:R-:W-:Y:S01]  /*0650*/  IMAD.U32 R5, R5, 0x10000, RZ ;  /* 0x0001000005057824 */ /* 0x000fe200078e00ff */
[C---:B------:R-:W-:Y:S01]  /*0660*/  @P1 PRMT R13, R31.reuse, 0x7632, R13 ;  /* 0x000076321f0d1816 */ /* 0x040fe2000000000d */
[----:B------:R-:W-:Y:S01]  /*0670*/  IMAD.U32 R31, R31, 0x10000, RZ ;  /* 0x000100001f1f7824 */ /* 0x000fe200078e00ff */
[----:B------:R-:W-:-:S02]  /*0680*/  @P2 PRMT R4, R24, 0x7632, R4 ;  /* 0x0000763218042816 */ /* 0x000fc40000000004 */
[----:B------:R-:W-:Y:S02]  /*0690*/  @P2 PRMT R10, R26, 0x7632, R10 ;  /* 0x000076321a0a2816 */ /* 0x000fe4000000000a */
[----:B------:R-:W-:Y:S02]  /*06a0*/  @P2 PRMT R9, R27, 0x7632, R9 ;  /* 0x000076321b092816 */ /* 0x000fe40000000009 */
[----:B------:R-:W-:Y:S02]  /*06b0*/  @P4 PRMT R6, R22, 0x7632, R6 ;  /* 0x0000763216064816 */ /* 0x000fe40000000006 */
[----:B------:R-:W-:Y:S02]  /*06c0*/  ISETP.LT.U32.OR P3, PT, R12, 0x400, !P3 ;  /* 0x000004000c00780c */ /* 0x000fe40005f61470 */
[----:B------:R-:W-:Y:S02]  /*06d0*/  SHF.L.U32 R30, R24, 0x10, RZ ;  /* 0x00000010181e7819 */ /* 0x000fe400000006ff */
[----:B------:R-:W-:Y:S01]  /*06e0*/  SHF.L.U32 R24, R22, 0x10, RZ ;  /* 0x0000001016187819 */ /* 0x000fe200000006ff */
[----:B------:R-:W-:Y:S01]  /*06f0*/  IMAD.MOV.U32 R22, RZ, RZ, R2 ;  /* 0x000000ffff167224 */ /* 0x000fe200078e0002 */
[----:B------:R-:W-:Y:S01]  /*0700*/  SHF.L.U32 R26, R20, 0x10, RZ ;  /* 0x00000010141a7819 */ /* 0x000fe200000006ff */
[----:B------:R-:W-:Y:S01]  /*0710*/  IMAD.U32 R20, R3, 0x10000, RZ ;  /* 0x0001000003147824 */ /* 0x000fe200078e00ff */
[----:B------:R-:W-:-:S02]  /*0720*/  SHF.L.U32 R159, R159, 0x10, RZ ;  /* 0x000000109f9f7819 */ /* 0x000fc400000006ff */
        /* <DEDUP_REMOVED lines=14> */
.L_x_4650:
[----:B0-2-4-:R-:W0:Y:S08]  /*0810*/  LDC.64 R142, c[0x0][0x288] ;  /* 0x0000a200ff8e7b82 */ /* 0x015e300000000a00 */
        /* <DEDUP_REMOVED lines=19> */
[----:B------:R-:W-:Y:S01]  /*0950*/  BSSY B1, `(.L_x_4561) ;  /* 0x0000009000017945 */ /* 0x000fe20003800000 */
[----:B------:R-:W-:-:S03]  /*0960*/  MOV R143, R3 ;  /* 0x00000003008f7202 */ /* 0x000fc60000000f00 */
[----:B------:R-:W-:Y:S05]  /*0970*/  @!P0 BRA `(.L_x_4562) ;  /* 0x0000000000188947 */ /* 0x000fea0003800000 */
[----:B------:R-:W-:-:S04]  /*0980*/  ISETP.NE.U32.AND P4, PT, RZ, UR12, PT ;  /* 0x0000000cff007c0c */ /* 0x000fc8000bf85070 */
[----:B------:R-:W-:-:S13]  /*0990*/  ISETP.NE.AND.EX P4, PT, RZ, UR13, PT, P4 ;  /* 0x0000000dff007c0c */ /* 0x000fda000bf85340 */
[----:B------:R-:W-:Y:S05]  /*09a0*/  @!P4 BRA `(.L_x_4563) ;  /* 0x000000000008c947 */ /* 0x000fea0003800000 */
[----:B------:R0:W5:Y:S04]  /*09b0*/  LDG.E.128 R96, desc[UR4][R236.64] ;  /* 0x00000004ec607981 */ /* 0x000168000c1e1d00 */
[----:B------:R0:W5:Y:S02]  /*09c0*/  LDG.E.128 R100, desc[UR4][R236.64+0x10] ;  /* 0x00001004ec647981 */ /* 0x000164000c1e1d00 */
.L_x_4563:
[----:B------:R-:W-:-:S07]  /*09d0*/  VIADD R143, R3, 0x100 ;  /* 0x00000100038f7836 */ /* 0x000fce0000000000 */
.L_x_4562:
[----:B------:R-:W-:Y:S05]  /*09e0*/  BSYNC B1 ;  /* 0x0000000000017941 */ /* 0x000fea0003800000 */
.L_x_4561:
[----:B------:R-:W-:Y:S04]  /*09f0*/  BSSY B1, `(.L_x_4564) ;  /* 0x0000009000017945 */ /* 0x000fe80003800000 */
[----:B------:R-:W-:Y:S05]  /*0a00*/  @!P1 BRA `(.L_x_4565) ;  /* 0x00000000001c9947 */ /* 0x000fea0003800000 */
[----:B------:R-:W-:-:S04]  /*0a10*/  ISETP.NE.U32.AND P4, PT, RZ, UR12, PT ;  /* 0x0000000cff007c0c */ /* 0x000fc8000bf85070 */
[----:B------:R-:W-:-:S13]  /*0a20*/  ISETP.NE.AND.EX P4, PT, RZ, UR13, PT, P4 ;  /* 0x0000000dff007c0c */ /* 0x000fda000bf85340 */
[----:B------:R-:W-:Y:S05]  /*0a30*/  @!P4 BRA `(.L_x_4566) ;  /* 0x00000000000cc947 */ /* 0x000fea0003800000 */
[----:B------:R-:W-:-:S05]  /*0a40*/  IMAD.WIDE.U32 R140, R143, 0x20, R234 ;  /* 0x000000208f8c7825 */ /* 0x000fca00078e00ea */
[----:B------:R1:W5:Y:S04]  /*0a50*/  LDG.E.128 R104, desc[UR4][R140.64] ;  /* 0x000000048c687981 */ /* 0x000368000c1e1d00 */
[----:B------:R1:W5:Y:S02]  /*0a60*/  LDG.E.128 R108, desc[UR4][R140.64+0x10] ;  /* 0x000010048c6c7981 */ /* 0x000364000c1e1d00 */
.L_x_4566:
[----:B------:R-:W-:-:S07]  /*0a70*/  IADD3 R143, R143, 0x100, RZ ;  /* 0x000001008f8f7810 */ /* 0x000fce0007ffe0ff */
.L_x_4565:
[----:B------:R-:W-:Y:S05]  /*0a80*/  BSYNC B1 ;  /* 0x0000000000017941 */ /* 0x000fea0003800000 */
.L_x_4564:
[----:B------:R-:W-:Y:S04]  /*0a90*/  BSSY B1, `(.L_x_4567) ;  /* 0x0000009000017945 */ /* 0x000fe80003800000 */
[----:B------:R-:W-:Y:S05]  /*0aa0*/  @!P2 BRA `(.L_x_4568) ;  /* 0x00000000001ca947 */ /* 0x000fea0003800000 */
[----:B------:R-:W-:-:S04]  /*0ab0*/  ISETP.NE.U32.AND P4, PT, RZ, UR12, PT ;  /* 0x0000000cff007c0c */ /* 0x000fc8000bf85070 */
[----:B------:R-:W-:-:S13]  /*0ac0*/  ISETP.NE.AND.EX P4, PT, RZ, UR13, PT, P4 ;  /* 0x0000000dff007c0c */ /* 0x000fda000bf85340 */
[----:B------:R-:W-:Y:S05]  /*0ad0*/  @!P4 BRA `(.L_x_4569) ;  /* 0x00000000000cc947 */ /* 0x000fea0003800000 */
[----:B-1----:R-:W-:-:S05]  /*0ae0*/  IMAD.WIDE.U32 R140, R143, 0x20, R234 ;  /* 0x000000208f8c7825 */ /* 0x002fca00078e00ea */
[----:B------:R2:W5:Y:S04]  /*0af0*/  LDG.E.128 R112, desc[UR4][R140.64] ;  /* 0x000000048c707981 */ /* 0x000568000c1e1d00 */
[----:B------:R2:W5:Y:S02]  /*0b00*/  LDG.E.128 R116, desc[UR4][R140.64+0x10] ;  /* 0x000010048c747981 */ /* 0x000564000c1e1d00 */
.L_x_4569:
[----:B------:R-:W-:-:S07]  /*0b10*/  IADD3 R143, R143, 0x100, RZ ;  /* 0x000001008f8f7810 */ /* 0x000fce0007ffe0ff */
.L_x_4568:
[----:B------:R-:W-:Y:S05]  /*0b20*/  BSYNC B1 ;  /* 0x0000000000017941 */ /* 0x000fea0003800000 */
.L_x_4567:
[----:B------:R-:W-:Y:S01]  /*0b30*/  ISETP.NE.AND P4, PT, R2, RZ, PT ;  /* 0x000000ff0200720c */ /* 0x000fe20003f85270 */
[----:B------:R-:W-:Y:S01]  /*0b40*/  HFMA2.MMA R155, -RZ, RZ, 0, 0 ;  /* 0x00000000ff9b7435 */ /* 0x000fe200000001ff */
[----:B------:R-:W-:-:S11]  /*0b50*/  IMAD.MOV.U32 R196, RZ, RZ, RZ ;  /* 0x000000ffffc47224 */ /* 0x000fd600078e00ff */
[----:B------:R-:W-:Y:S05]  /*0b60*/  @P4 BRA `(.L_x_4570) ;  /* 0x0000001400844947 */ /* 0x000fea0003800000 */
[----:B------:R-:W-:-:S05]  /*0b70*/  IMAD.WIDE.U32 R234, R143, 0x20, R234 ;  /* 0x000000208fea7825 */ /* 0x000fca00078e00ea */
[----:B------:R3:W5:Y:S04]  /*0b80*/  LDG.E.128 R120, desc[UR4][R234.64] ;  /* 0x00000004ea787981 */ /* 0x000768000c1e1d00 */
[----:B------:R3:W5:Y:S01]  /*0b90*/  LDG.E.128 R124, desc[UR4][R234.64+0x10] ;  /* 0x00001004ea7c7981 */ /* 0x000762000c1e1d00 */
[----:B------:R-:W-:Y:S05]  /*0ba0*/  BRA `(.L_x_4570) ;  /* 0x0000001400747947 */ /* 0x000fea0003800000 */
.L_x_4560:
[----:B------:R-:W0:Y:S02]  /*0bb0*/  LDC.64 R140, c[0x0][0x250] ;  /* 0x00009400ff8c7b82 */ /* 0x000e240000000a00 */
[----:B0-----:R-:W-:-:S06]  /*0bc0*/  IMAD.WIDE R140, R22, 0x4, R140 ;  /* 0x00000004168c7825 */ /* 0x001fcc00078e028c */
[----:B------:R-:W2:Y:S01]  /*0bd0*/  LDG.E R140, desc[UR4][R140.64] ;  /* 0x000000048c8c7981 */ /* 0x000ea2000c1e1900 */
[----:B------:R-:W-:Y:S01]  /*0be0*/  IADD3 R142, R142, -0x1, RZ ;  /* 0xffffffff8e8e7810 */ /* 0x000fe20007ffe0ff */
[----:B------:R-:W-:Y:S01]  /*0bf0*/  BSSY B1, `(.L_x_4571) ;  /* 0x000005c000017945 */ /* 0x000fe20003800000 */
[----:B------:R-:W-:Y:S01]  /*0c00*/  ISETP.NE.AND P4, PT, R21, RZ, PT ;  /* 0x000000ff1500720c */ /* 0x000fe20003f85270 */
[----:B------:R-:W-:Y:S01]  /*0c10*/  HFMA2.MMA R196, -RZ, RZ, 0, 0 ;  /* 0x00000000ffc47435 */ /* 0x000fe200000001ff */
[----:B------:R-:W-:Y:S01]  /*0c20*/  MOV R155, RZ ;  /* 0x000000ff009b7202 */ /* 0x000fe20000000f00 */
[----:B------:R-:W-:Y:S02]  /*0c30*/  IMAD R142, R142, R165, RZ ;  /* 0x000000a58e8e7224 */ /* 0x000fe400078e02ff */
[----:B------:R-:W-:-:S03]  /*0c40*/  IMAD.MOV.U32 R154, RZ, RZ, R3 ;  /* 0x000000ffff9a7224 */ /* 0x000fc600078e0003 */
[----:B------:R-:W-:-:S04]  /*0c50*/  SHF.R.S32.HI R143, RZ, 0x1f, R142 ;  /* 0x0000001fff8f7819 */ /* 0x000fc8000001148e */
[----:B------:R-:W-:-:S04]  /*0c60*/  LEA.HI R142, R143, R142, RZ, 0x3 ;  /* 0x0000008e8f8e7211 */ /* 0x000fc800078f18ff */
[----:B------:R-:W-:Y:S02]  /*0c70*/  LEA.HI.SX32 R197, R142, R163, 0x1d ;  /* 0x000000a38ec57211 */ /* 0x000fe400078feaff */
[----:B--2---:R-:W-:Y:S01]  /*0c80*/  FSEL R152, R140, RZ, !P4 ;  /* 0x000000ff8c987208 */ /* 0x004fe20006000000 */
[----:B------:R-:W-:Y:S06]  /*0c90*/  @!P0 BRA `(.L_x_4572) ;  /* 0x0000000400448947 */ /* 0x000fec0003800000 */
[----:B------:R-:W0:Y:S08]  /*0ca0*/  LDC.64 R154, c[0x0][0x238] ;  /* 0x00008e00ff9a7b82 */ /* 0x000e300000000a00 */
[----:B------:R-:W1:Y:S01]  /*0cb0*/  LDC.64 R144, c[0x0][0x2b8] ;  /* 0x0000ae00ff907b82 */ /* 0x000e620000000a00 */
[----:B0-----:R-:W-:-:S05]  /*0cc0*/  IMAD.WIDE.U32 R154, R3, 0x20, R154 ;  /* 0x00000020039a7825 */ /* 0x001fca00078e009a */
[----:B------:R-:W2:Y:S01]  /*0cd0*/  LDG.E.128 R140, desc[UR4][R154.64] ;  /* 0x000000049a8c7981 */ /* 0x000ea2000c1e1d00 */
[----:B-1----:R-:W-:-:S03]  /*0ce0*/  IMAD.WIDE.U32 R144, R197, 0x10, R144 ;  /* 0x00000010c5907825 */ /* 0x002fc600078e0090 */
[----:B------:R0:W3:Y:S04]  /*0cf0*/  LDG.E.128 R148, desc[UR4][R154.64+0x10] ;  /* 0x000010049a947981 */ /* 0x0000e8000c1e1d00 */
[----:B------:R-:W4:Y:S01]  /*0d00*/  LDG.E.128 R144, desc[UR4][R144.64] ;  /* 0x0000000490907981 */ /* 0x000f22000c1e1d00 */
[----:B------:R-:W-:-:S04]  /*0d10*/  ISETP.NE.U32.AND P4, PT, RZ, UR12, PT ;  /* 0x0000000cff007c0c */ /* 0x000fc8000bf85070 */
[----:B------:R-:W-:-:S13]  /*0d20*/  ISETP.NE.AND.EX P4, PT, RZ, UR13, PT, P4 ;  /* 0x0000000dff007c0c */ /* 0x000fda000bf85340 */
[----:B------:R1:W5:Y:S04]  /*0d30*/  @P4 LDG.E.128 R96, desc[UR4][R236.64] ;  /* 0x00000004ec604981 */ /* 0x000368000c1e1d00 */
[----:B------:R1:W5:Y:S01]  /*0d40*/  @P4 LDG.E.128 R100, desc[UR4][R236.64+0x10] ;  /* 0x00001004ec644981 */ /* 0x000362000c1e1d00 */
[----:B0-----:R-:W-:Y:S02]  /*0d50*/  IADD3 R154, R3, 0x100, RZ ;  /* 0x00000100039a7810 */ /* 0x001fe40007ffe0ff */
[----:B------:R-:W-:Y:S01]  /*0d60*/  IADD3 R197, R197, 0x100, RZ ;  /* 0x00000100c5c57810 */ /* 0x000fe20007ffe0ff */
[----:B--2---:R-:W-:-:S04]  /*0d70*/  FADD.FTZ R231, -R152, R140 ;  /* 0x0000008c98e77221 */ /* 0x004fc80000010100 */
[----:B-----5:R-:W-:Y:S01]  /*0d80*/  FMUL.FTZ R231, R4, R231 ;  /* 0x000000e704e77220 */ /* 0x020fe20000410000 */
[C---:B----4-:R-:W-:Y:S02]  /*0d90*/  SHF.L.U32 R229, R144.reuse, 0x10, RZ ;  /* 0x0000001090e57819 */ /* 0x050fe400000006ff */
[----:B------:R-:W-:Y:S01]  /*0da0*/  PRMT R140, R144, 0x7632, R140 ;  /* 0x00007632908c7816 */ /* 0x000fe2000000008c */
[C---:B------:R-:W-:Y:S01]  /*0db0*/  FADD.FTZ R141, -R152.reuse, R141 ;  /* 0x0000008d988d7221 */ /* 0x040fe20000010100 */
[----:B------:R-:W-:Y:S01]  /*0dc0*/  FADD.FTZ R143, -R152, R143 ;  /* 0x0000008f988f7221 */ /* 0x000fe20000010100 */
[----:B------:R-:W-:Y:S01]  /*0dd0*/  FADD.FTZ R60, R60, R229 ;  /* 0x000000e53c3c7221 */ /* 0x000fe20000010000 */
[----:B------:R-:W-:Y:S01]  /*0de0*/  SHF.L.U32 R140, R140, 0x10, RZ ;  /* 0x000000108c8c7819 */ /* 0x000fe200000006ff */
[-C--:B------:R-:W-:Y:S01]  /*0df0*/  FFMA.FTZ R92, R231, R229.reuse, R92 ;  /* 0x000000e5e75c7223 */ /* 0x080fe2000001005c */
[----:B------:R-:W-:Y:S01]  /*0e00*/  FMUL.FTZ R229, R162, R229 ;  /* 0x000000e5a2e57220 */ /* 0x000fe20000410000 */
[--C-:B------:R-:W-:Y:S01]  /*0e10*/  FADD.FTZ R227, -R152, R142.reuse ;  /* 0x0000008e98e37221 */ /* 0x100fe20000010100 */
[C---:B------:R-:W-:Y:S01]  /*0e20*/  PRMT R142, R145.reuse, 0x7632, R142 ;  /* 0x00007632918e7816 */ /* 0x040fe2000000008e */
[C---:B------:R-:W-:Y:S01]  /*0e30*/  FMUL.FTZ R230, R4.reuse, R141 ;  /* 0x0000008d04e67220 */ /* 0x040fe20000410000 */
[----:B------:R-:W-:Y:S01]  /*0e40*/  SHF.L.U32 R145, R145, 0x10, RZ ;  /* 0x0000001091917819 */ /* 0x000fe200000006ff */
[----:B------:R-:W-:Y:S01]  /*0e50*/  FMUL.FTZ R226, R4, R143 ;  /* 0x0000008f04e27220 */ /* 0x000fe20000410000 */
[-C--:B------:R-:W-:Y:S01]  /*0e60*/  FMUL.FTZ R228, R20, R140.reuse ;  /* 0x0000008c14e47220 */ /* 0x080fe20000410000 */
[----:B------:R-:W-:Y:S01]  /*0e70*/  FADD.FTZ R141, RZ, R229 ;  /* 0x000000e5ff8d7221 */ /* 0x000fe20000010000 */
[----:B------:R-:W-:Y:S01]  /*0e80*/  FFMA.FTZ R143, R231, R229, RZ ;  /* 0x000000e5e78f7223 */ /* 0x000fe200000100ff */
[----:B------:R-:W-:Y:S01]  /*0e90*/  SHF.L.U32 R224, R142, 0x10, RZ ;  /* 0x000000108ee07819 */ /* 0x000fe200000006ff */
[----:B---3--:R-:W-:Y:S01]  /*0ea0*/  FADD.FTZ R223, -R152, R148 ;  /* 0x0000009498df7221 */ /* 0x008fe20000010100 */
[----:B------:R-:W-:Y:S01]  /*0eb0*/  FFMA.FTZ R93, R230, R140, R93 ;  /* 0x0000008ce65d7223 */ /* 0x000fe2000001005d */
[----:B------:R-:W-:Y:S01]  /*0ec0*/  FADD.FTZ R61, R61, R140 ;  /* 0x0000008c3d3d7221 */ /* 0x000fe20000010000 */
[----:B------:R-:W-:Y:S01]  /*0ed0*/  FMUL.FTZ R227, R4, R227 ;  /* 0x000000e304e37220 */ /* 0x000fe20000410000 */
[----:B------:R-:W-:Y:S01]  /*0ee0*/  FMUL.FTZ R225, R161, R145 ;  /* 0x00000091a1e17220 */ /* 0x000fe20000410000 */
[----:B------:R-:W-:Y:S01]  /*0ef0*/  FADD.FTZ R140, R141, R228 ;  /* 0x000000e48d8c7221 */ /* 0x000fe20000010000 */
[----:B------:R-:W-:Y:S01]  /*0f00*/  FFMA.FTZ R142, R230, R228, R143 ;  /* 0x000000e4e68e7223 */ /* 0x000fe2000001008f */
[----:B------:R-:W-:Y:S01]  /*0f10*/  SHF.L.U32 R221, R146, 0x10, RZ ;  /* 0x0000001092dd7819 */ /* 0x000fe200000006ff */
[----:B------:R-:W-:Y:S01]  /*0f20*/  FMUL.FTZ R223, R4, R223 ;  /* 0x000000df04df7220 */ /* 0x000fe20000410000 */
[----:B------:R-:W-:Y:S01]  /*0f30*/  PRMT R144, R146, 0x7632, R144 ;  /* 0x0000763292907816 */ /* 0x000fe20000000090 */
[-C--:B------:R-:W-:Y:S01]  /*0f40*/  FFMA.FTZ R95, R226, R224.reuse, R95 ;  /* 0x000000e0e25f7223 */ /* 0x080fe2000001005f */
[----:B------:R-:W-:Y:S01]  /*0f50*/  FADD.FTZ R63, R63, R224 ;  /* 0x000000e03f3f7221 */ /* 0x000fe20000010000 */
        /* <DEDUP_REMOVED lines=10> */
[C---:B------:R-:W-:Y:S01]  /*1000*/  PRMT R146, R147.reuse, 0x7632, R146 ;  /* 0x0000763293927816 */ /* 0x040fe20000000092 */
[----:B------:R-:W-:-:S02]  /*1010*/  IMAD.U32 R147, R147, 0x10000, RZ ;  /* 0x0001000093937824 */ /* 0x000fc400078e00ff */
[----:B------:R-:W-:Y:S01]  /*1020*/  FADD.FTZ R219, -R152, R150 ;  /* 0x0000009698db7221 */ /* 0x000fe20000010100 */
[----:B------:R-:W-:Y:S01]  /*1030*/  FMUL.FTZ R222, R4, R149 ;  /* 0x0000009504de7220 */ /* 0x000fe20000410000 */
[----:B------:R-:W-:Y:S01]  /*1040*/  FMUL.FTZ R220, R18, R144 ;  /* 0x0000009012dc7220 */ /* 0x000fe20000410000 */
        /* <DEDUP_REMOVED lines=21> */
[----:B-1----:R-:W-:-:S07]  /*11a0*/  FFMA.FTZ R196, R218, R216, R141 ;  /* 0x000000d8dac47223 */ /* 0x002fce000001008d */
.L_x_4572:
[----:B------:R-:W-:Y:S05]  /*11b0*/  BSYNC B1 ;  /* 0x0000000000017941 */ /* 0x000fea0003800000 */
.L_x_4571:
[----:B------:R-:W-:Y:S04]  /*11c0*/  BSSY B1, `(.L_x_4573) ;  /* 0x0000054000017945 */ /* 0x000fe80003800000 */
[----:B------:R-:W-:Y:S05]  /*11d0*/  @!P1 BRA `(.L_x_4574) ;  /* 0x0000000400489947 */ /* 0x000fea0003800000 */
[----:B------:R-:W0:Y:S08]  /*11e0*/  LDC.64 R204, c[0x0][0x238] ;  /* 0x00008e00ffcc7b82 */ /* 0x000e300000000a00 */
[----:B------:R-:W1:Y:S01]  /*11f0*/  LDC.64 R144, c[0x0][0x2b8] ;  /* 0x0000ae00ff907b82 */ /* 0x000e620000000a00 */
[----:B0-----:R-:W-:-:S05]  /*1200*/  IMAD.WIDE.U32 R204, R154, 0x20, R204 ;  /* 0x000000209acc7825 */ /* 0x001fca00078e00cc */
[----:B------:R-:W2:Y:S01]  /*1210*/  LDG.E.128 R140, desc[UR4][R204.64] ;  /* 0x00000004cc8c7981 */ /* 0x000ea2000c1e1d00 */
[----:B-1----:R-:W-:-:S03]  /*1220*/  IMAD.WIDE.U32 R144, R197, 0x10, R144 ;  /* 0x00000010c5907825 */ /* 0x002fc600078e0090 */
[----:B------:R-:W3:Y:S04]  /*1230*/  LDG.E.128 R148, desc[UR4][R204.64+0x10] ;  /* 0x00001004cc947981 */ /* 0x000ee8000c1e1d00 */
[----:B------:R-:W4:Y:S01]  /*1240*/  LDG.E.128 R144, desc[UR4][R144.64] ;  /* 0x0000000490907981 */ /* 0x000f22000c1e1d00 */
[----:B------:R-:W-:-:S04]  /*1250*/  ISETP.NE.U32.AND P4, PT, RZ, UR12, PT ;  /* 0x0000000cff007c0c */ /* 0x000fc8000bf85070 */
[----:B------:R-:W-:-:S13]  /*1260*/  ISETP.NE.AND.EX P4, PT, RZ, UR13, PT, P4 ;  /* 0x0000000dff007c0c */ /* 0x000fda000bf85340 */
[----:B------:R-:W-:-:S05]  /*1270*/  @P4 IMAD.WIDE.U32 R202, R154, 0x20, R234 ;  /* 0x000000209aca4825 */ /* 0x000fca00078e00ea */
[----:B------:R-:W5:Y:S04]  /*1280*/  @P4 LDG.E.128 R104, desc[UR4][R202.64] ;  /* 0x00000004ca684981 */ /* 0x000f68000c1e1d00 */
[----:B------:R0:W5:Y:S01]  /*1290*/  @P4 LDG.E.128 R108, desc[UR4][R202.64+0x10] ;  /* 0x00001004ca6c4981 */ /* 0x000162000c1e1d00 */
[----:B------:R-:W-:Y:S01]  /*12a0*/  IADD3 R197, R197, 0x100, RZ ;  /* 0x00000100c5c57810 */ /* 0x000fe20007ffe0ff */
[----:B------:R-:W-:Y:S02]  /*12b0*/  VIADD R154, R154, 0x100 ;  /* 0x000001009a9a7836 */ /* 0x000fe40000000000 */
[----:B--2---:R-:W-:-:S04]  /*12c0*/  FADD.FTZ R215, -R152, R140 ;  /* 0x0000008c98d77221 */ /* 0x004fc80000010100 */
[----:B-----5:R-:W-:Y:S01]  /*12d0*/  FMUL.FTZ R215, R4, R215 ;  /* 0x000000d704d77220 */ /* 0x020fe20000410000 */
[C---:B----4-:R-:W-:Y:S02]  /*12e0*/  SHF.L.U32 R213, R144.reuse, 0x10, RZ ;  /* 0x0000001090d57819 */ /* 0x050fe400000006ff */
[----:B------:R-:W-:Y:S01]  /*12f0*/  PRMT R140, R144, 0x7632, R140 ;  /* 0x00007632908c7816 */ /* 0x000fe2000000008c */
[----:B------:R-:W-:Y:S02]  /*1300*/  FADD.FTZ R141, -R152, R141 ;  /* 0x0000008d988d7221 */ /* 0x000fe40000010100 */
[----:B------:R-:W-:Y:S01]  /*1310*/  FADD.FTZ R52, R52, R213 ;  /* 0x000000d534347221 */ /* 0x000fe20000010000 */
[----:B------:R-:W-:Y:S01]  /*1320*/  SHF.L.U32 R140, R140, 0x10, RZ ;  /* 0x000000108c8c7819 */ /* 0x000fe200000006ff */
[-C--:B------:R-:W-:Y:S01]  /*1330*/  FFMA.FTZ R84, R215, R213.reuse, R84 ;  /* 0x000000d5d7547223 */ /* 0x080fe20000010054 */
[----:B------:R-:W-:Y:S01]  /*1340*/  FMUL.FTZ R213, R158, R213 ;  /* 0x000000d59ed57220 */ /* 0x000fe20000410000 */
[C-C-:B------:R-:W-:Y:S01]  /*1350*/  FADD.FTZ R211, -R152.reuse, R142.reuse ;  /* 0x0000008e98d37221 */ /* 0x140fe20000010100 */
[C---:B------:R-:W-:Y:S01]  /*1360*/  PRMT R142, R145.reuse, 0x7632, R142 ;  /* 0x00007632918e7816 */ /* 0x040fe2000000008e */
[----:B------:R-:W-:Y:S01]  /*1370*/  FADD.FTZ R143, -R152, R143 ;  /* 0x0000008f988f7221 */ /* 0x000fe20000010100 */
[----:B------:R-:W-:Y:S01]  /*1380*/  FMUL.FTZ R214, R4, R141 ;  /* 0x0000008d04d67220 */ /* 0x000fe20000410000 */
[----:B------:R-:W-:-:S02]  /*1390*/  IMAD.U32 R145, R145, 0x10000, RZ ;  /* 0x0001000091917824 */ /* 0x000fc400078e00ff */
[----:B------:R-:W-:Y:S01]  /*13a0*/  FADD.FTZ R155, R155, R213 ;  /* 0x000000d59b9b7221 */ /* 0x000fe20000010000 */
[----:B------:R-:W-:Y:S01]  /*13b0*/  FFMA.FTZ R141, R215, R213, R196 ;  /* 0x000000d5d78d7223 */ /* 0x000fe200000100c4 */
[-C--:B------:R-:W-:Y:S01]  /*13c0*/  FMUL.FTZ R212, R16, R140.reuse ;  /* 0x0000008c10d47220 */ /* 0x080fe20000410000 */
[----:B---3--:R-:W-:Y:S01]  /*13d0*/  FADD.FTZ R207, -R152, R148 ;  /* 0x0000009498cf7221 */ /* 0x008fe20000010100 */
[----:B------:R-:W-:Y:S01]  /*13e0*/  FMUL.FTZ R210, R4, R143 ;  /* 0x0000008f04d27220 */ /* 0x000fe20000410000 */
[----:B------:R-:W-:Y:S02]  /*13f0*/  IMAD.U32 R208, R142, 0x10000, RZ ;  /* 0x000100008ed07824 */ /* 0x000fe400078e00ff */
        /* <DEDUP_REMOVED lines=22> */
[----:B0-----:R-:W-:Y:S01]  /*1560*/  FADD.FTZ R203, -R152, R150 ;  /* 0x0000009698cb7221 */ /* 0x001fe20000010100 */
[----:B------:R-:W-:Y:S01]  /*1570*/  SHF.L.U32 R147, R147, 0x10, RZ ;  /* 0x0000001093937819 */ /* 0x000fe200000006ff */
[----:B------:R-:W-:Y:S01]  /*1580*/  FMUL.FTZ R206, R4, R149 ;  /* 0x0000009504ce7220 */ /* 0x000fe20000410000 */
        /* <DEDUP_REMOVED lines=23> */
.L_x_4574:
[----:B------:R-:W-:Y:S05]  /*1700*/  BSYNC B1 ;  /* 0x0000000000017941 */ /* 0x000fea0003800000 */
.L_x_4573:
        /* <DEDUP_REMOVED lines=14> */
[----:B------:R-:W-:Y:S02]  /*17f0*/  IADD3 R197, R197, 0x100, RZ ;  /* 0x00000100c5c57810 */ /* 0x000fe40007ffe0ff */
[----:B------:R-:W-:Y:S01]  /*1800*/  IADD3 R154, R154, 0x100, RZ ;  /* 0x000001009a9a7810 */ /* 0x000fe20007ffe0ff */
[C---:B--2---:R-:W-:Y:S01]  /*1810*/  FADD.FTZ R167, -R152.reuse, R140 ;  /* 0x0000008c98a77221 */ /* 0x044fe20000010100 */
[----:B------:R-:W-:-:S04]  /*1820*/  FADD.FTZ R175, -R152, R141 ;  /* 0x0000008d98af7221 */ /* 0x000fc80000010100 */
[----:B0----5:R-:W-:Y:S01]  /*1830*/  FMUL.FTZ R168, R4, R175 ;  /* 0x000000af04a87220 */ /* 0x021fe20000410000 */
[C---:B----4-:R-:W-:Y:S02]  /*1840*/  PRMT R140, R144.reuse, 0x7632, R140 ;  /* 0x00007632908c7816 */ /* 0x050fe4000000008c */
[----:B------:R-:W-:Y:S02]  /*1850*/  SHF.L.U32 R141, R144, 0x10, RZ ;  /* 0x00000010908d7819 */ /* 0x000fe400000006ff */
[----:B------:R-:W-:Y:S01]  /*1860*/  SHF.L.U32 R175, R140, 0x10, RZ ;  /* 0x000000108caf7819 */ /* 0x000fe200000006ff */
[----:B------:R-:W-:Y:S02]  /*1870*/  FMUL.FTZ R167, R4, R167 ;  /* 0x000000a704a77220 */ /* 0x000fe40000410000 */
[----:B------:R-:W-:Y:S01]  /*1880*/  FMUL.FTZ R172, R30, R141 ;  /* 0x0000008d1eac7220 */ /* 0x000fe20000410000 */
[C-C-:B------:R-:W-:Y:S01]  /*1890*/  FADD.FTZ R177, -R152.reuse, R142.reuse ;  /* 0x0000008e98b17221 */ /* 0x140fe20000010100 */
[----:B------:R-:W-:Y:S01]  /*18a0*/  FADD.FTZ R179, -R152, R143 ;  /* 0x0000008f98b37221 */ /* 0x000fe20000010100 */
[----:B------:R-:W-:Y:S01]  /*18b0*/  PRMT R142, R145, 0x7632, R142 ;  /* 0x00007632918e7816 */ /* 0x000fe2000000008e */
[----:B------:R-:W-:Y:S01]  /*18c0*/  FFMA.FTZ R77, R168, R175, R77 ;  /* 0x000000afa84d7223 */ /* 0x000fe2000001004d */
[----:B------:R-:W-:Y:S01]  /*18d0*/  PRMT R143, R146, 0x7632, R143 ;  /* 0x00007632928f7816 */ /* 0x000fe2000000008f */
[----:B------:R-:W-:Y:S01]  /*18e0*/  FADD.FTZ R45, R45, R175 ;  /* 0x000000af2d2d7221 */ /* 0x000fe20000010000 */
[----:B------:R-:W-:Y:S01]  /*18f0*/  SHF.L.U32 R145, R145, 0x10, RZ ;  /* 0x0000001091917819 */ /* 0x000fe200000006ff */
[----:B------:R-:W-:Y:S01]  /*1900*/  FADD.FTZ R44, R44, R141 ;  /* 0x0000008d2c2c7221 */ /* 0x000fe20000010000 */
[----:B------:R-:W-:Y:S01]  /*1910*/  FFMA.FTZ R76, R167, R141, R76 ;  /* 0x0000008da74c7223 */ /* 0x000fe2000001004c */
[----:B------:R-:W-:Y:S01]  /*1920*/  FADD.FTZ R140, R155, R172 ;  /* 0x000000ac9b8c7221 */ /* 0x000fe20000010000 */
[----:B------:R-:W-:Y:S01]  /*1930*/  FMUL.FTZ R175, R12, R175 ;  /* 0x000000af0caf7220 */ /* 0x000fe20000410000 */
[----:B------:R-:W-:Y:S01]  /*1940*/  FFMA.FTZ R141, R167, R172, R196 ;  /* 0x000000aca78d7223 */ /* 0x000fe200000100c4 */
[----:B------:R-:W-:Y:S01]  /*1950*/  FMUL.FTZ R170, R4, R179 ;  /* 0x000000b304aa7220 */ /* 0x000fe20000410000 */
[----:B------:R-:W-:-:S02]  /*1960*/  SHF.L.U32 R142, R142, 0x10, RZ ;  /* 0x000000108e8e7819 */ /* 0x000fc400000006ff */
[----:B------:R-:W-:Y:S01]  /*1970*/  SHF.L.U32 R179, R143, 0x10, RZ ;  /* 0x000000108fb37819 */ /* 0x000fe200000006ff */
[----:B------:R-:W-:Y:S01]  /*1980*/  FADD.FTZ R143, R140, R175 ;  /* 0x000000af8c8f7221 */ /* 0x000fe20000010000 */
[----:B------:R-:W-:Y:S01]  /*1990*/  FMUL.FTZ R169, R4, R177 ;  /* 0x000000b104a97220 */ /* 0x000fe20000410000 */
[----:B------:R-:W-:Y:S01]  /*19a0*/  FMUL.FTZ R174, R29, R145 ;  /* 0x000000911dae7220 */ /* 0x000fe20000410000 */
[----:B------:R-:W-:Y:S01]  /*19b0*/  FFMA.FTZ R140, R168, R175, R141 ;  /* 0x000000afa88c7223 */ /* 0x000fe2000001008d */
[----:B------:R-:W-:Y:S01]  /*19c0*/  SHF.L.U32 R173, R146, 0x10, RZ ;  /* 0x0000001092ad7819 */ /* 0x000fe200000006ff */
[----:B---3--:R-:W-:Y:S01]  /*19d0*/  FADD.FTZ R149, -R152, R149 ;  /* 0x0000009598957221 */ /* 0x008fe20000010100 */
[-C--:B------:R-:W-:Y:S01]  /*19e0*/  FFMA.FTZ R79, R170, R142.reuse, R79 ;  /* 0x0000008eaa4f7223 */ /* 0x080fe2000001004f */
[----:B------:R-:W-:Y:S01]  /*19f0*/  FADD.FTZ R47, R47, R142 ;  /* 0x0000008e2f2f7221 */ /* 0x000fe20000010000 */
        /* <DEDUP_REMOVED lines=13> */
[----:B------:R-:W-:Y:S01]  /*1ad0*/  FADD.FTZ R181, -R152, R150 ;  /* 0x0000009698b57221 */ /* 0x000fe20000010100 */
[----:B------:R-:W-:Y:S01]  /*1ae0*/  FMUL.FTZ R179, R10, R179 ;  /* 0x000000b30ab37220 */ /* 0x000fe20000410000 */
[----:B------:R-:W-:Y:S01]  /*1af0*/  FADD.FTZ R142, R143, R176 ;  /* 0x000000b08f8e7221 */ /* 0x000fe20000010000 */
[C---:B------:R-:W-:Y:S01]  /*1b00*/  FFMA.FTZ R141, R171.reuse, R176, R140 ;  /* 0x000000b0ab8d7223 */ /* 0x040fe2000001008c */
        /* <DEDUP_REMOVED lines=20> */
.L_x_4576:
[----:B------:R-:W-:Y:S05]  /*1c50*/  BSYNC B1 ;  /* 0x0000000000017941 */ /* 0x000fea0003800000 */
.L_x_4575:
[----:B------:R-:W-:-:S13]  /*1c60*/  ISETP.NE.AND P4, PT, R0, RZ, PT ;  /* 0x000000ff0000720c */ /* 0x000fda0003f85270 */
[----:B------:R-:W-:Y:S05]  /*1c70*/  @!P4 BRA `(.L_x_4570) ;  /* 0x000000040040c947 */ /* 0x000fea0003800000 */
        /* <DEDUP_REMOVED lines=9> */
[----:B------:R-:W-:-:S05]  /*1d10*/  @P4 IMAD.WIDE.U32 R234, R154, 0x20, R234 ;  /* 0x000000209aea4825 */ /* 0x000fca00078e00ea */
[----:B------:R1:W5:Y:S04]  /*1d20*/  @P4 LDG.E.128 R120, desc[UR4][R234.64] ;  /* 0x00000004ea784981 */ /* 0x000368000c1e1d00 */
[----:B------:R1:W5:Y:S01]  /*1d30*/  @P4 LDG.E.128 R124, desc[UR4][R234.64+0x10] ;  /* 0x00001004ea7c4981 */ /* 0x000362000c1e1d00 */
[C---:B--2---:R-:W-:Y:S01]  /*1d40*/  FADD.FTZ R183, -R152.reuse, R140 ;  /* 0x0000008c98b77221 */ /* 0x044fe20000010100 */
[C---:B------:R-:W-:Y:S01]  /*1d50*/  FADD.FTZ R189, -R152.reuse, R142 ;  /* 0x0000008e98bd7221 */ /* 0x040fe20000010100 */
[----:B------:R-:W-:-:S03]  /*1d60*/  FADD.FTZ R187, -R152, R141 ;  /* 0x0000008d98bb7221 */ /* 0x000fc60000010100 */
[----:B0----5:R-:W-:Y:S01]  /*1d70*/  FMUL.FTZ R185, R4, R189 ;  /* 0x000000bd04b97220 */ /* 0x021fe20000410000 */
[C---:B----4-:R-:W-:Y:S02]  /*1d80*/  PRMT R140, R144.reuse, 0x7632, R140 ;  /* 0x00007632908c7816 */ /* 0x050fe4000000008c */
[----:B------:R-:W-:Y:S01]  /*1d90*/  SHF.L.U32 R141, R144, 0x10, RZ ;  /* 0x00000010908d7819 */ /* 0x000fe200000006ff */
[----:B------:R-:W-:Y:S01]  /*1da0*/  FMUL.FTZ R184, R4, R187 ;  /* 0x000000bb04b87220 */ /* 0x000fe20000410000 */
[----:B------:R-:W-:Y:S01]  /*1db0*/  SHF.L.U32 R189, R140, 0x10, RZ ;  /* 0x000000108cbd7819 */ /* 0x000fe200000006ff */
[----:B------:R-:W-:Y:S01]  /*1dc0*/  FMUL.FTZ R183, R4, R183 ;  /* 0x000000b704b77220 */ /* 0x000fe20000410000 */
[----:B------:R-:W-:Y:S01]  /*1dd0*/  PRMT R144, R146, 0x7632, R144 ;  /* 0x0000763292907816 */ /* 0x000fe20000000090 */
[----:B------:R-:W-:Y:S01]  /*1de0*/  FMUL.FTZ R188, R26, R141 ;  /* 0x0000008d1abc7220 */ /* 0x000fe20000410000 */
[----:B------:R-:W-:Y:S02]  /*1df0*/  SHF.L.U32 R191, R146, 0x10, RZ ;  /* 0x0000001092bf7819 */ /* 0x000fe400000006ff */
[----:B------:R-:W-:-:S02]  /*1e00*/  PRMT R146, R147, 0x7632, R146 ;  /* 0x0000763293927816 */ /* 0x000fc40000000092 */
[----:B------:R-:W-:Y:S01]  /*1e10*/  SHF.L.U32 R198, R147, 0x10, RZ ;  /* 0x0000001093c67819 */ /* 0x000fe200000006ff */
[C---:B---3--:R-:W-:Y:S01]  /*1e20*/  FADD.FTZ R147, -R152.reuse, R148 ;  /* 0x0000009498937221 */ /* 0x048fe20000010100 */
[----:B------:R-:W-:Y:S01]  /*1e30*/  FADD.FTZ R143, -R152, R143 ;  /* 0x0000008f988f7221 */ /* 0x000fe20000010100 */
[----:B------:R-:W-:Y:S01]  /*1e40*/  PRMT R142, R145, 0x7632, R142 ;  /* 0x00007632918e7816 */ /* 0x000fe2000000008e */
[----:B------:R-:W-:Y:S01]  /*1e50*/  FFMA.FTZ R69, R184, R189, R69 ;  /* 0x000000bdb8457223 */ /* 0x000fe20000010045 */
[----:B------:R-:W-:Y:S01]  /*1e60*/  FADD.FTZ R37, R37, R189 ;  /* 0x000000bd25257221 */ /* 0x000fe20000010000 */
[----:B------:R-:W-:Y:S01]  /*1e70*/  FADD.FTZ R36, R36, R141 ;  /* 0x0000008d24247221 */ /* 0x000fe20000010000 */
[----:B------:R-:W-:Y:S01]  /*1e80*/  FFMA.FTZ R68, R183, R141, R68 ;  /* 0x0000008db7447223 */ /* 0x000fe20000010044 */
[----:B------:R-:W-:Y:S01]  /*1e90*/  FADD.FTZ R140, R155, R188 ;  /* 0x000000bc9b8c7221 */ /* 0x000fe20000010000 */
[----:B------:R-:W-:Y:S01]  /*1ea0*/  FMUL.FTZ R189, R8, R189 ;  /* 0x000000bd08bd7220 */ /* 0x000fe20000410000 */
[----:B------:R-:W-:-:S02]  /*1eb0*/  IMAD.U32 R145, R145, 0x10000, RZ ;  /* 0x0001000091917824 */ /* 0x000fc400078e00ff */
[----:B------:R-:W-:Y:S01]  /*1ec0*/  FFMA.FTZ R141, R183, R188, R196 ;  /* 0x000000bcb78d7223 */ /* 0x000fe200000100c4 */
[----:B------:R-:W-:Y:S01]  /*1ed0*/  FMUL.FTZ R187, R4, R147 ;  /* 0x0000009304bb7220 */ /* 0x000fe20000410000 */
[----:B------:R-:W-:Y:S01]  /*1ee0*/  FADD.FTZ R193, -R152, R150 ;  /* 0x0000009698c17221 */ /* 0x000fe20000010100 */
[----:B------:R-:W-:Y:S01]  /*1ef0*/  FMUL.FTZ R186, R4, R143 ;  /* 0x0000008f04ba7220 */ /* 0x000fe20000410000 */
[----:B------:R-:W-:Y:S02]  /*1f00*/  IMAD.U32 R142, R142, 0x10000, RZ ;  /* 0x000100008e8e7824 */ /* 0x000fe400078e00ff */
[----:B------:R-:W-:Y:S01]  /*1f10*/  FADD.FTZ R143, R140, R189 ;  /* 0x000000bd8c8f7221 */ /* 0x000fe20000010000 */
[----:B------:R-:W-:Y:S01]  /*1f20*/  FMUL.FTZ R190, R25, R145 ;  /* 0x0000009119be7220 */ /* 0x000fe20000410000 */
[----:B------:R-:W-:Y:S01]  /*1f30*/  FFMA.FTZ R140, R184, R189, R141 ;  /* 0x000000bdb88c7223 */ /* 0x000fe2000001008d */
[----:B------:R-:W-:Y:S01]  /*1f40*/  FADD.FTZ R32, R32, R191 ;  /* 0x000000bf20207221 */ /* 0x000fe20000010000 */
[-C--:B------:R-:W-:Y:S01]  /*1f50*/  FFMA.FTZ R64, R187, R191.reuse, R64 ;  /* 0x000000bfbb407223 */ /* 0x080fe20000010040 */
[----:B------:R-:W-:Y:S01]  /*1f60*/  FMUL.FTZ R192, R24, R191 ;  /* 0x000000bf18c07220 */ /* 0x000fe20000410000 */
[----:B------:R-:W-:Y:S01]  /*1f70*/  FMUL.FTZ R191, R4, R193 ;  /* 0x000000c104bf7220 */ /* 0x000fe20000410000 */
[-C--:B------:R-:W-:Y:S01]  /*1f80*/  FFMA.FTZ R71, R186, R142.reuse, R71 ;  /* 0x0000008eba477223 */ /* 0x080fe20000010047 */
[----:B------:R-:W-:Y:S01]  /*1f90*/  FADD.FTZ R39, R39, R142 ;  /* 0x0000008e27277221 */ /* 0x000fe20000010000 */
        /* <DEDUP_REMOVED lines=29> */
[----:B-1----:R-:W-:-:S07]  /*2170*/  FFMA.FTZ R196, R200, R199, R140 ;  /* 0x000000c7c8c47223 */ /* 0x002fce000001008c */
.L_x_4570:
[----:B------:R-:W-:Y:S05]  /*2180*/  BSYNC B0 ;  /* 0x0000000000007941 */ /* 0x000fea0003800000 */
.L_x_4559:
[----:B------:R-:W-:Y:S01]  /*2190*/  LOP3.LUT P4, RZ, R153, 0xff, RZ, 0xc0, !PT ;  /* 0x000000ff99ff7812 */ /* 0x000fe2000788c0ff */
[----:B------:R-:W-:Y:S01]  /*21a0*/  UMOV UR6, 0xffffffff ;  /* 0xffffffff00067882 */ /* 0x000fe20000000000 */
[----:B-12---:R-:W-:Y:S02]  /*21b0*/  SHF.R.U32.HI R140, RZ, 0x5, R164 ;  /* 0x00000005ff8c7819 */ /* 0x006fe400000116a4 */
        /* <DEDUP_REMOVED lines=22> */
[----:B------:R1:W4:Y:S02]  /*2320*/  SHFL.DOWN PT, R197, R148, 0x1, 0x1f ;  /* 0x08201f0094c57f89 */ /* 0x00032400000e0000 */
.L_x_4667:
[----:B------:R-:W0:Y:S01]  /*2330*/  S2R R143, SR_CgaCtaId ;  /* 0x00000000008f7919 */ /* 0x000e220000008800 */
[----:B------:R-:W-:Y:S01]  /*2340*/  @!P4 LOP3.LUT R140, R140, 0x7, RZ, 0xc0, !PT ;  /* 0x000000078c8cc812 */ /* 0x000fe200078ec0ff */
[----:B--2---:R-:W-:Y:S01]  /*2350*/  FADD.FTZ R196, R149, R196 ;  /* 0x000000c495c47221 */ /* 0x004fe20000010000 */
[----:B------:R-:W-:Y:S01]  /*2360*/  MOV R142, 0x400 ;  /* 0x00000400008e7802 */ /* 0x000fe20000000f00 */
[----:B----4-:R-:W-:Y:S01]  /*2370*/  FADD.FTZ R197, R148, R197 ;  /* 0x000000c594c57221 */ /* 0x010fe20000010000 */
[----:B------:R-:W-:Y:S05]  /*2380*/  WARPSYNC.ALL ;  /* 0x0000000000007948 */ /* 0x000fea0003800000 */
[----:B------:R-:W-:Y:S01]  /*2390*/  @!P4 IMAD.IADD R140, R141, 0x1, R140 ;  /* 0x000000018d8cc824 */ /* 0x000fe200078e028c */
[----:B------:R-:W-:Y:S01]  /*23a0*/  BSSY B0, `(.L_x_4578) ;  /* 0x00000bf000007945 */ /* 0x000fe20003800000 */
[----:B0-----:R-:W-:-:S04]  /*23b0*/  LEA R142, R143, R142, 0x18 ;  /* 0x0000008e8f8e7211 */ /* 0x001fc800078ec0ff */
[-C--:B---3--:R-:W-:Y:S02]  /*23c0*/  @!P4 LEA R234, R140, R142.reuse, 0x3 ;  /* 0x0000008e8ceac211 */ /* 0x088fe400078e18ff */
[----:B------:R-:W-:-:S03]  /*23d0*/  LEA R235, R141, R142, 0x3 ;  /* 0x0000008e8deb7211 */ /* 0x000fc600078e18ff */
[----:B------:R-:W-:Y:S01]  /*23e0*/  @!P4 STS.64 [R234+0x8000], R196 ;  /* 0x008000c4ea00c388 */ /* 0x000fe20000000a00 */
[----:B------:R-:W-:Y:S01]  /*23f0*/  BAR.SYNC.DEFER_BLOCKING 0x0 ;  /* 0x0000000000007b1d */ /* 0x000fe20000010000 */
[----:B------:R-:W-:-:S05]  /*2400*/  ISETP.NE.AND P4, PT, R21, RZ, PT ;  /* 0x000000ff1500720c */ /* 0x000fca0003f85270 */
        /* <DEDUP_REMOVED lines=10> */
[----:B------:R-:W-:Y:S02]  /*24b0*/  IMAD.MOV.U32 R145, RZ, RZ, RZ ;  /* 0x000000ffff917224 */ /* 0x000fe400078e00ff */
        /* <DEDUP_REMOVED lines=20> */
[----:B------:R-:W0:Y:S01]  /*2600*/  @!P3 LDC.64 R140, c[0x0][0x2c8] ;  /* 0x0000b200ff8cbb82 */ /* 0x000e220000000a00 */
[----:B------:R-:W-:Y:S01]  /*2610*/  BSSY B1, `(.L_x_4580) ;  /* 0x000000d000017945 */ /* 0x000fe20003800000 */
[----:B0-----:R-:W-:-:S04]  /*2620*/  @!P3 ISETP.NE.U32.AND P5, PT, R140, RZ, PT ;  /* 0x000000ff8c00b20c */ /* 0x001fc80003fa5070 */
[----:B------:R-:W-:-:S04]  /*2630*/  @!P3 ISETP.NE.AND.EX P5, PT, R141, RZ, PT, P5 ;  /* 0x000000ff8d00b20c */ /* 0x000fc80003fa5350 */
[----:B------:R-:W-:Y:S01]  /*2640*/  @!P3 FSEL R149, R96, RZ, P5 ;  /* 0x000000ff6095b208 */ /* 0x000fe20002800000 */
[----:B------:R-:W-:Y:S08]  /*2650*/  @!P3 BRA `(.L_x_4581) ;  /* 0x000000000020b947 */ /* 0x000ff00003800000 */
[----:B------:R-:W-:Y:S01]  /*2660*/  MOV R140, UR12 ;  /* 0x0000000c008c7c02 */ /* 0x000fe20008000f00 */
[----:B------:R-:W-:Y:S01]  /*2670*/  FFMA.FTZ R142, R231, R147, R144 ;  /* 0x00000093e78e7223 */ /* 0x000fe20000010090 */
[----:B------:R-:W-:Y:S02]  /*2680*/  MOV R141, UR13 ;  /* 0x0000000d008d7c02 */ /* 0x000fe40008000f00 */
[----:B------:R-:W-:Y:S01]  /*2690*/  ISETP.NE.U32.AND P5, PT, R140, RZ, PT ;  /* 0x000000ff8c00720c */ /* 0x000fe20003fa5070 */
[----:B------:R-:W-:-:S03]  /*26a0*/  FADD.FTZ R149, R229, -R142 ;  /* 0x8000008ee5957221 */ /* 0x000fc60000010000 */
[----:B------:R-:W-:Y:S01]  /*26b0*/  ISETP.NE.AND.EX P5, PT, R141, RZ, PT, P5 ;  /* 0x000000ff8d00720c */ /* 0x000fe20003fa5350 */
[----:B------:R-:W-:-:S12]  /*26c0*/  FMUL.FTZ R149, R4, R149 ;  /* 0x0000009504957220 */ /* 0x000fd80000410000 */
[----:B------:R-:W-:-:S07]  /*26d0*/  @P5 FADD.FTZ R149, R96, R149 ;  /* 0x0000009560955221 */ /* 0x000fce0000010000 */
.L_x_4581:
[----:B------:R-:W-:Y:S05]  /*26e0*/  BSYNC B1 ;  /* 0x0000000000017941 */ /* 0x000fea0003800000 */
.L_x_4580:
[----:B------:R-:W-:Y:S01]  /*26f0*/  @!P3 ISETP.NE.U32.AND P5, PT, R140, RZ, PT ;  /* 0x000000ff8c00b20c */ /* 0x000fe20003fa5070 */
[----:B------:R-:W-:Y:S03]  /*2700*/  BSSY B1, `(.L_x_4582) ;  /* 0x000000a000017945 */ /* 0x000fe60003800000 */
[----:B------:R-:W-:-:S04]  /*2710*/  @!P3 ISETP.NE.AND.EX P5, PT, R141, RZ, PT, P5 ;  /* 0x000000ff8d00b20c */ /* 0x000fc80003fa5350 */
[----:B------:R-:W-:Y:S01]  /*2720*/  @!P3 FSEL R148, R97, RZ, P5 ;  /* 0x000000ff6194b208 */ /* 0x000fe20002800000 */
[----:B------:R-:W-:Y:S08]  /*2730*/  @!P3 BRA `(.L_x_4583) ;  /* 0x000000000018b947 */ /* 0x000ff00003800000 */
[----:B------:R-:W-:Y:S01]  /*2740*/  ISETP.NE.U32.AND P5, PT, R140, RZ, PT ;  /* 0x000000ff8c00720c */ /* 0x000fe20003fa5070 */
[----:B------:R-:W-:-:S03]  /*2750*/  FFMA.FTZ R143, R230, R147, R144 ;  /* 0x00000093e68f7223 */ /* 0x000fc60000010090 */
[----:B------:R-:W-:Y:S01]  /*2760*/  ISETP.NE.AND.EX P5, PT, R141, RZ, PT, P5 ;  /* 0x000000ff8d00720c */ /* 0x000fe20003fa5350 */
[----:B------:R-:W-:-:S04]  /*2770*/  FADD.FTZ R143, R228, -R143 ;  /* 0x8000008fe48f7221 */ /* 0x000fc80000010000 */
[----:B------:R-:W-:-:S08]  /*2780*/  FMUL.FTZ R148, R4, R143 ;  /* 0x0000008f04947220 */ /* 0x000fd00000410000 */
[----:B------:R-:W-:-:S07]  /*2790*/  @P5 FADD.FTZ R148, R97, R148 ;  /* 0x0000009461945221 */ /* 0x000fce0000010000 */
.L_x_4583:
[----:B------:R-:W-:Y:S05]  /*27a0*/  BSYNC B1 ;  /* 0x0000000000017941 */ /* 0x000fea0003800000 */
.L_x_4582:
        /* <DEDUP_REMOVED lines=11> */
.L_x_4585:
[----:B------:R-:W-:Y:S05]  /*2860*/  BSYNC B1 ;  /* 0x0000000000017941 */ /* 0x000fea0003800000 */
.L_x_4584:
        /* <DEDUP_REMOVED lines=11> */
.L_x_4587:
[----:B------:R-:W-:Y:S05]  /*2920*/  BSYNC B1 ;  /* 0x0000000000017941 */ /* 0x000fea0003800000 */
.L_x_4586:
        /* <DEDUP_REMOVED lines=11> */
.L_x_4589:
[----:B------:R-:W-:Y:S05]  /*29e0*/  BSYNC B1 ;  /* 0x0000000000017941 */ /* 0x000fea0003800000 */
.L_x_4588:
        /* <DEDUP_REMOVED lines=11> */
.L_x_4591:
[----:B------:R-:W-:Y:S05]  /*2aa0*/  BSYNC B1 ;  /* 0x0000000000017941 */ /* 0x000fea0003800000 */
.L_x_4590:
        /* <DEDUP_REMOVED lines=11> */
.L_x_4593:
[----:B------:R-:W-:Y:S05]  /*2b60*/  BSYNC B1 ;  /* 0x0000000000017941 */ /* 0x000fea0003800000 */
.L_x_4592:
[----:B------:R-:W0:Y:S01]  /*2b70*/  LDC.64 R142, c[0x0][0x308] ;  /* 0x0000c200ff8e7b82 */ /* 0x000e220000000a00 */
[----:B------:R-:W-:Y:S01]  /*2b80*/  @!P3 ISETP.NE.U32.AND P5, PT, R140, RZ, PT ;  /* 0x000000ff8c00b20c */ /* 0x000fe20003fa5070 */
[----:B------:R-:W-:Y:S03]  /*2b90*/  BSSY B1, `(.L_x_4594) ;  /* 0x000000e000017945 */ /* 0x000fe60003800000 */
[----:B------:R-:W-:-:S04]  /*2ba0*/  @!P3 ISETP.NE.AND.EX P5, PT, R141, RZ, PT, P5 ;  /* 0x000000ff8d00b20c */ /* 0x000fc80003fa5350 */
[----:B------:R-:W-:Y:S02]  /*2bb0*/  @!P3 FSEL R152, R103, RZ, P5 ;  /* 0x000000ff6798b208 */ /* 0x000fe40002800000 */
[----:B0-----:R-:W-:-:S04]  /*2bc0*/  ISETP.NE.U32.AND P5, PT, R142, RZ, PT ;  /* 0x000000ff8e00720c */ /* 0x001fc80003fa5070 */
[----:B------:R-:W-:-:S04]  /*2bd0*/  ISETP.NE.AND.EX P5, PT, R143, RZ, PT, P5 ;  /* 0x000000ff8f00720c */ /* 0x000fc80003fa5350 */
[----:B------:R-:W-:Y:S02]  /*2be0*/  SEL R128, R149, R128, P5 ;  /* 0x0000008095807207 */ /* 0x000fe40002800000 */
[----:B------:R-:W-:Y:S01]  /*2bf0*/  SEL R129, R148, R129, P5 ;  /* 0x0000008194817207 */ /* 0x000fe20002800000 */
[----:B------:R-:W-:Y:S06]  /*2c00*/  @!P3 BRA `(.L_x_4595) ;  /* 0x000000000018b947 */ /* 0x000fec0003800000 */
[----:B------:R-:W-:-:S04]  /*2c10*/  ISETP.NE.U32.AND P6, PT, R140, RZ, PT ;  /* 0x000000ff8c00720c */ /* 0x000fc80003fc5070 */
[----:B------:R-:W-:Y:S01]  /*2c20*/  ISETP.NE.AND.EX P6, PT, R141, RZ, PT, P6 ;  /* 0x000000ff8d00720c */ /* 0x000fe20003fc5360 */
[----:B------:R-:W-:-:S04]  /*2c30*/  FFMA.FTZ R141, R218, R147, R144 ;  /* 0x00000093da8d7223 */ /* 0x000fc80000010090 */
[----:B------:R-:W-:-:S04]  /*2c40*/  FADD.FTZ R141, R216, -R141 ;  /* 0x8000008dd88d7221 */ /* 0x000fc80000010000 */
[----:B------:R-:W-:-:S04]  /*2c50*/  FMUL.FTZ R152, R4, R141 ;  /* 0x0000008d04987220 */ /* 0x000fc80000410000 */
[----:B------:R-:W-:-:S07]  /*2c60*/  @P6 FADD.FTZ R152, R103, R152 ;  /* 0x0000009867986221 */ /* 0x000fce0000010000 */
.L_x_4595:
[----:B------:R-:W-:Y:S05]  /*2c70*/  BSYNC B1 ;  /* 0x0000000000017941 */ /* 0x000fea0003800000 */
.L_x_4594:
[----:B------:R-:W-:Y:S01]  /*2c80*/  SEL R130, R153, R130, P5 ;  /* 0x0000008299827207 */ /* 0x000fe20002800000 */
[----:B------:R-:W0:Y:S01]  /*2c90*/  @P4 LDC R154, c[0x0][0x29c] ;  /* 0x0000a700ff9a4b82 */ /* 0x000e220000000800 */
[----:B------:R-:W-:Y:S02]  /*2ca0*/  SEL R131, R146, R131, P5 ;  /* 0x0000008392837207 */ /* 0x000fe40002800000 */
[----:B------:R-:W-:Y:S02]  /*2cb0*/  SEL R132, R151, R132, P5 ;  /* 0x0000008497847207 */ /* 0x000fe40002800000 */
[----:B------:R-:W-:Y:S02]  /*2cc0*/  SEL R133, R150, R133, P5 ;  /* 0x0000008596857207 */ /* 0x000fe40002800000 */
[----:B------:R-:W-:Y:S01]  /*2cd0*/  SEL R134, R155, R134, P5 ;  /* 0x000000869b867207 */ /* 0x000fe20002800000 */
[----:B------:R-:W1:Y:S01]  /*2ce0*/  @P4 LDC R196, c[0x0][0x29c] ;  /* 0x0000a700ffc44b82 */ /* 0x000e620000000800 */
[----:B------:R-:W-:-:S02]  /*2cf0*/  SEL R135, R152, R135, P5 ;  /* 0x0000008798877207 */ /* 0x000fc40002800000 */
[----:B------:R-:W-:-:S04]  /*2d00*/  ISETP.NE.U32.AND P5, PT, R142, RZ, PT ;  /* 0x000000ff8e00720c */ /* 0x000fc80003fa5070 */
[----:B------:R-:W-:Y:S01]  /*2d10*/  ISETP.NE.AND.EX P5, PT, R143, RZ, PT, P5 ;  /* 0x000000ff8f00720c */ /* 0x000fe20003fa5350 */
[----:B------:R-:W2:Y:S08]  /*2d20*/  @P4 LDC R232, c[0x0][0x29c] ;  /* 0x0000a700ffe84b82 */ /* 0x000eb00000000800 */
[----:B------:R-:W3:Y:S01]  /*2d30*/  @P4 LDC R234, c[0x0][0x29c] ;  /* 0x0000a700ffea4b82 */ /* 0x000ee20000000800 */
[----:B0-----:R-:W-:-:S05]  /*2d40*/  @P4 FMUL.FTZ R149, R149, R154 ;  /* 0x0000009a95954220 */ /* 0x001fca0000410000 */
[----:B------:R-:W-:Y:S02]  /*2d50*/  @P4 F2FP.BF16.F32.PACK_AB R149, RZ, R149 ;  /* 0x00000095ff95423e */ /* 0x000fe400000010ff */
[----:B------:R-:W0:Y:S01]  /*2d60*/  @P5 LDC.64 R140, c[0x0][0x308] ;  /* 0x0000c200ff8c5b82 */ /* 0x000e220000000a00 */
[----:B-1----:R-:W-:Y:S01]  /*2d70*/  @P4 FMUL.FTZ R153, R153, R196 ;  /* 0x000000c499994220 */ /* 0x002fe20000410000 */
[----:B------:R-:W-:-:S04]  /*2d80*/  @P4 PRMT R136, R149, 0x7610, R136 ;  /* 0x0000761095884816 */ /* 0x000fc80000000088 */
[----:B------:R-:W-:Y:S02]  /*2d90*/  @P4 F2FP.BF16.F32.PACK_AB R153, RZ, R153 ;  /* 0x00000099ff99423e */ /* 0x000fe400000010ff */
[----:B------:R-:W1:Y:S01]  /*2da0*/  @P4 LDC R197, c[0x0][0x29c] ;  /* 0x0000a700ffc54b82 */ /* 0x000e620000000800 */
[----:B--2---:R-:W-:Y:S01]  /*2db0*/  @P4 FMUL.FTZ R151, R151, R232 ;  /* 0x000000e897974220 */ /* 0x004fe20000410000 */
[----:B------:R-:W-:-:S04]  /*2dc0*/  @P4 PRMT R137, R153, 0x7610, R137 ;  /* 0x0000761099894816 */ /* 0x000fc80000000089 */
[----:B------:R-:W-:Y:S02]  /*2dd0*/  @P4 F2FP.BF16.F32.PACK_AB R151, RZ, R151 ;  /* 0x00000097ff97423e */ /* 0x000fe400000010ff */
[----:B------:R-:W2:Y:S01]  /*2de0*/  @P4 LDC R235, c[0x0][0x29c] ;  /* 0x0000a700ffeb4b82 */ /* 0x000ea20000000800 */
[----:B---3--:R-:W-:Y:S01]  /*2df0*/  @P4 FMUL.FTZ R155, R155, R234 ;  /* 0x000000ea9b9b4220 */ /* 0x008fe20000410000 */
[----:B------:R-:W-:-:S04]  /*2e00*/  @P4 PRMT R138, R151, 0x7610, R138 ;  /* 0x00007610978a4816 */ /* 0x000fc8000000008a */
[----:B------:R-:W-:Y:S02]  /*2e10*/  @P4 F2FP.BF16.F32.PACK_AB R155, RZ, R155 ;  /* 0x0000009bff9b423e */ /* 0x000fe400000010ff */
[----:B------:R-:W3:Y:S01]  /*2e20*/  @P4 LDC R237, c[0x0][0x29c] ;  /* 0x0000a700ffed4b82 */ /* 0x000ee20000000800 */
[----:B0-----:R-:W-:Y:S01]  /*2e30*/  @P5 IMAD.WIDE.U32 R142, R3, 0x20, R140 ;  /* 0x00000020038e5825 */ /* 0x001fe200078e008c */
[----:B------:R-:W-:Y:S02]  /*2e40*/  @P4 PRMT R139, R155, 0x7610, R139 ;  /* 0x000076109b8b4816 */ /* 0x000fe4000000008b */
[----:B------:R-:W-:Y:S02]  /*2e50*/  IADD3 R3, R3, 0x100, RZ ;  /* 0x0000010003037810 */ /* 0x000fe40007ffe0ff */
[----:B------:R0:W-:Y:S02]  /*2e60*/  @P5 STG.E.128 desc[UR4][R142.64], R128 ;  /* 0x000000808e005986 */ /* 0x0001e4000c101d04 */
[----:B------:R-:W4:Y:S01]  /*2e70*/  @P4 LDC R239, c[0x0][0x29c] ;  /* 0x0000a700ffef4b82 */ /* 0x000f220000000800 */
[----:B-1----:R-:W-:Y:S01]  /*2e80*/  @P4 FMUL.FTZ R148, R148, R197 ;  /* 0x000000c594944220 */ /* 0x002fe20000410000 */
[----:B------:R0:W-:Y:S04]  /*2e90*/  @P5 STG.E.128 desc[UR4][R142.64+0x10], R132 ;  /* 0x000010848e005986 */ /* 0x0001e8000c101d04 */
[----:B------:R-:W-:-:S02]  /*2ea0*/  @P4 F2FP.BF16.F32.PACK_AB R148, RZ, R148 ;  /* 0x00000094ff94423e */ /* 0x000fc400000010ff */
[----:B------:R-:W1:Y:S01]  /*2eb0*/  @P4 LDC.64 R140, c[0x0][0x2f8] ;  /* 0x0000be00ff8c4b82 */ /* 0x000e620000000a00 */
[----:B--2---:R-:W-:Y:S01]  /*2ec0*/  @P4 FMUL.FTZ R146, R146, R235 ;  /* 0x000000eb92924220 */ /* 0x004fe20000410000 */
[----:B------:R-:W-:-:S04]  /*2ed0*/  @P4 PRMT R136, R136, 0x5410, R148 ;  /* 0x0000541088884816 */ /* 0x000fc80000000094 */
[----:B------:R-:W-:Y:S01]  /*2ee0*/  @P4 F2FP.BF16.F32.PACK_AB R146, RZ, R146 ;  /* 0x00000092ff92423e */ /* 0x000fe200000010ff */
[----:B---3--:R-:W-:-:S03]  /*2ef0*/  @P4 FMUL.FTZ R150, R150, R237 ;  /* 0x000000ed96964220 */ /* 0x008fc60000410000 */
[----:B------:R-:W-:Y:S02]  /*2f00*/  @P4 PRMT R137, R137, 0x5410, R146 ;  /* 0x0000541089894816 */ /* 0x000fe40000000092 */
[----:B------:R-:W-:Y:S01]  /*2f10*/  @P4 F2FP.BF16.F32.PACK_AB R150, RZ, R150 ;  /* 0x00000096ff96423e */ /* 0x000fe200000010ff */
[----:B----4-:R-:W-:-:S03]  /*2f20*/  @P4 FMUL.FTZ R152, R152, R239 ;  /* 0x000000ef98984220 */ /* 0x010fc60000410000 */
[----:B------:R-:W-:Y:S02]  /*2f30*/  @P4 PRMT R138, R138, 0x5410, R150 ;  /* 0x000054108a8a4816 */ /* 0x000fe40000000096 */
[----:B------:R-:W-:Y:S01]  /*2f40*/  @P4 F2FP.BF16.F32.PACK_AB R152, RZ, R152 ;  /* 0x00000098ff98423e */ /* 0x000fe200000010ff */
[----:B-1----:R-:W-:-:S03]  /*2f50*/  @P4 IMAD.WIDE.U32 R140, R145, 0x10, R140 ;  /* 0x00000010918c4825 */ /* 0x002fc600078e008c */
[----:B------:R-:W-:Y:S01]  /*2f60*/  @P4 PRMT R139, R139, 0x5410, R152 ;  /* 0x000054108b8b4816 */ /* 0x000fe20000000098 */
[----:B------:R-:W-:-:S04]  /*2f70*/  VIADD R145, R145, 0x100 ;  /* 0x0000010091917836 */ /* 0x000fc80000000000 */
[----:B------:R0:W-:Y:S03]  /*2f80*/  @P4 STG.E.128 desc[UR4][R140.64], R136 ;  /* 0x000000888c004986 */ /* 0x0001e6000c101d04 */
.L_x_4579:
[----:B------:R-:W-:Y:S05]  /*2f90*/  BSYNC B0 ;  /* 0x0000000000007941 */ /* 0x000fea0003800000 */
.L_x_4578:
[----:B------:R-:W-:Y:S04]  /*2fa0*/  BSSY B0, `(.L_x_4596) ;  /* 0x000009b000007945 */ /* 0x000fe80003800000 */
[----:B------:R-:W-:Y:S05]  /*2fb0*/  @!P1 BRA `(.L_x_4597) ;  /* 0x0000000800649947 */ /* 0x000fea0003800000 */
[----:B0-----:R-:W0:Y:S01]  /*2fc0*/  @!P3 LDC.64 R140, c[0x0][0x2c8] ;  /* 0x0000b200ff8cbb82 */ /* 0x001e220000000a00 */
        /* <DEDUP_REMOVED lines=13> */
.L_x_4599:
[----:B------:R-:W-:Y:S05]  /*30a0*/  BSYNC B1 ;  /* 0x0000000000017941 */ /* 0x000fea0003800000 */
.L_x_4598:
        /* <DEDUP_REMOVED lines=11> */
.L_x_4601:
[----:B------:R-:W-:Y:S05]  /*3160*/  BSYNC B1 ;  /* 0x0000000000017941 */ /* 0x000fea0003800000 */
.L_x_4600:
        /* <DEDUP_REMOVED lines=11> */
.L_x_4603:
[----:B------:R-:W-:Y:S05]  /*3220*/  BSYNC B1 ;  /* 0x0000000000017941 */ /* 0x000fea0003800000 */
.L_x_4602:
        /* <DEDUP_REMOVED lines=11> */
.L_x_4605:
[----:B------:R-:W-:Y:S05]  /*32e0*/  BSYNC B1 ;  /* 0x0000000000017941 */ /* 0x000fea0003800000 */
.L_x_4604:
        /* <DEDUP_REMOVED lines=11> */
.L_x_4607:
[----:B------:R-:W-:Y:S05]  /*33a0*/  BSYNC B1 ;  /* 0x0000000000017941 */ /* 0x000fea0003800000 */
.L_x_4606:
        /* <DEDUP_REMOVED lines=11> */
.L_x_4609:
[----:B------:R-:W-:Y:S05]  /*3460*/  BSYNC B1 ;  /* 0x0000000000017941 */ /* 0x000fea0003800000 */
.L_x_4608:
        /* <DEDUP_REMOVED lines=11> */
.L_x_4611:
[----:B------:R-:W-:Y:S05]  /*3520*/  BSYNC B1 ;  /* 0x0000000000017941 */ /* 0x000fea0003800000 */
.L_x_4610:
        /* <DEDUP_REMOVED lines=16> */
.L_x_4613:
[----:B------:R-:W-:Y:S05]  /*3630*/  BSYNC B1 ;  /* 0x0000000000017941 */ /* 0x000fea0003800000 */
.L_x_4612:
        /* <DEDUP_REMOVED lines=28> */
[----:B------:R-:W-:-:S03]  /*3800*/  @P4 PRMT R139, R153, 0x7610, R139 ;  /* 0x00007610998b4816 */ /* 0x000fc6000000008b */
[----:B------:R-:W-:Y:S01]  /*3810*/  VIADD R3, R3, 0x100 ;  /* 0x0000010003037836 */ /* 0x000fe20000000000 */
[----:B------:R4:W-:Y:S02]  /*3820*/  @P5 STG.E.128 desc[UR4][R142.64], R128 ;  /* 0x000000808e005986 */ /* 0x0009e4000c101d04 */
[----:B------:R-:W0:Y:S01]  /*3830*/  @P4 LDC R239, c[0x0][0x29c] ;  /* 0x0000a700ffef4b82 */ /* 0x000e220000000800 */
[----:B-1----:R-:W-:Y:S01]  /*3840*/  @P4 FMUL.FTZ R148, R148, R197 ;  /* 0x000000c594944220 */ /* 0x002fe20000410000 */
[----:B------:R4:W-:Y:S04]  /*3850*/  @P5 STG.E.128 desc[UR4][R142.64+0x10], R132 ;  /* 0x000010848e005986 */ /* 0x0009e8000c101d04 */
[----:B------:R-:W-:Y:S02]  /*3860*/  @P4 F2FP.BF16.F32.PACK_AB R148, RZ, R148 ;  /* 0x00000094ff94423e */ /* 0x000fe400000010ff */
[----:B------:R-:W1:Y:S01]  /*3870*/  @P4 LDC.64 R140, c[0x0][0x2f8] ;  /* 0x0000be00ff8c4b82 */ /* 0x000e620000000a00 */
[----:B--2---:R-:W-:Y:S01]  /*3880*/  @P4 FMUL.FTZ R146, R146, R235 ;  /* 0x000000eb92924220 */ /* 0x004fe20000410000 */
[----:B------:R-:W-:-:S04]  /*3890*/  @P4 PRMT R136, R136, 0x5410, R148 ;  /* 0x0000541088884816 */ /* 0x000fc80000000094 */
[----:B------:R-:W-:Y:S01]  /*38a0*/  @P4 F2FP.BF16.F32.PACK_AB R146, RZ, R146 ;  /* 0x00000092ff92423e */ /* 0x000fe200000010ff */
[----:B---3--:R-:W-:-:S03]  /*38b0*/  @P4 FMUL.FTZ R150, R150, R237 ;  /* 0x000000ed96964220 */ /* 0x008fc60000410000 */
[----:B------:R-:W-:Y:S02]  /*38c0*/  @P4 PRMT R137, R137, 0x5410, R146 ;  /* 0x0000541089894816 */ /* 0x000fe40000000092 */
[----:B------:R-:W-:Y:S01]  /*38d0*/  @P4 F2FP.BF16.F32.PACK_AB R150, RZ, R150 ;  /* 0x00000096ff96423e */ /* 0x000fe200000010ff */
[----:B0-----:R-:W-:-:S03]  /*38e0*/  @P4 FMUL.FTZ R152, R152, R239 ;  /* 0x000000ef98984220 */ /* 0x001fc60000410000 */
[----:B------:R-:W-:Y:S02]  /*38f0*/  @P4 PRMT R138, R138, 0x5410, R150 ;  /* 0x000054108a8a4816 */ /* 0x000fe40000000096 */
[----:B------:R-:W-:Y:S01]  /*3900*/  @P4 F2FP.BF16.F32.PACK_AB R152, RZ, R152 ;  /* 0x00000098ff98423e */ /* 0x000fe200000010ff */
[----:B-1----:R-:W-:-:S03]  /*3910*/  @P4 IMAD.WIDE.U32 R140, R145, 0x10, R140 ;  /* 0x00000010918c4825 */ /* 0x002fc600078e008c */
[----:B------:R-:W-:Y:S02]  /*3920*/  @P4 PRMT R139, R139, 0x5410, R152 ;  /* 0x000054108b8b4816 */ /* 0x000fe40000000098 */
[----:B------:R-:W-:-:S03]  /*3930*/  IADD3 R145, R145, 0x100, RZ ;  /* 0x0000010091917810 */ /* 0x000fc60007ffe0ff */
[----:B------:R4:W-:Y:S04]  /*3940*/  @P4 STG.E.128 desc[UR4][R140.64], R136 ;  /* 0x000000888c004986 */ /* 0x0009e8000c101d04 */
.L_x_4597:
[----:B------:R-:W-:Y:S05]  /*3950*/  BSYNC B0 ;  /* 0x0000000000007941 */ /* 0x000fea0003800000 */
.L_x_4596:
[----:B------:R-:W-:Y:S04]  /*3960*/  BSSY B0, `(.L_x_4614) ;  /* 0x000009b000007945 */ /* 0x000fe80003800000 */
[----:B------:R-:W-:Y:S05]  /*3970*/  @!P2 BRA `(.L_x_4615) ;  /* 0x000000080064a947 */ /* 0x000fea0003800000 */
[----:B0---4-:R-:W0:Y:S01]  /*3980*/  @!P3 LDC.64 R140, c[0x0][0x2c8] ;  /* 0x0000b200ff8cbb82 */ /* 0x011e220000000a00 */
        /* <DEDUP_REMOVED lines=13> */
.L_x_4617:
[----:B------:R-:W-:Y:S05]  /*3a60*/  BSYNC B1 ;  /* 0x0000000000017941 */ /* 0x000fea0003800000 */
.L_x_4616:
        /* <DEDUP_REMOVED lines=11> */
.L_x_4619:
[----:B------:R-:W-:Y:S05]  /*3b20*/  BSYNC B1 ;  /* 0x0000000000017941 */ /* 0x000fea0003800000 */
.L_x_4618:
        /* <DEDUP_REMOVED lines=11> */
.L_x_4621:
[----:B------:R-:W-:Y:S05]  /*3be0*/  BSYNC B1 ;  /* 0x0000000000017941 */ /* 0x000fea0003800000 */
.L_x_4620:
        /* <DEDUP_REMOVED lines=11> */
.L_x_4623:
[----:B------:R-:W-:Y:S05]  /*3ca0*/  BSYNC B1 ;  /* 0x0000000000017941 */ /* 0x000fea0003800000 */
.L_x_4622:
        /* <DEDUP_REMOVED lines=11> */
.L_x_4625:
[----:B------:R-:W-:Y:S05]  /*3d60*/  BSYNC B1 ;  /* 0x0000000000017941 */ /* 0x000fea0003800000 */
.L_x_4624:
        /* <DEDUP_REMOVED lines=11> */
.L_x_4627:
[----:B------:R-:W-:Y:S05]  /*3e20*/  BSYNC B1 ;  /* 0x0000000000017941 */ /* 0x000fea0003800000 */
.L_x_4626:
        /* <DEDUP_REMOVED lines=11> */
.L_x_4629:
[----:B------:R-:W-:Y:S05]  /*3ee0*/  BSYNC B1 ;  /* 0x0000000000017941 */ /* 0x000fea0003800000 */
.L_x_4628:
        /* <DEDUP_REMOVED lines=10> */
[----:B------:R-:W-:Y:S01]  /*3f90*/  ISETP.NE.U32.AND P6, PT, R140, RZ, PT ;  /* 0x000000ff8c00720c */ /* 0x000fe20003fc5070 */
[----:B------:R-:W-:-:S03]  /*3fa0*/  FFMA.FTZ R140, R182, R147, R144 ;  /* 0x00000093b68c7223 */ /* 0x000fc60000010090 */
[----:B------:R-:W-:Y:S01]  /*3fb0*/  ISETP.NE.AND.EX P6, PT, R141, RZ, PT, P6 ;  /* 0x000000ff8d00720c */ /* 0x000fe20003fc5360 */
[----:B------:R-:W-:-:S04]  /*3fc0*/  FADD.FTZ R141, R181, -R140 ;  /* 0x8000008cb58d7221 */ /* 0x000fc80000010000 */
[----:B------:R-:W-:-:S08]  /*3fd0*/  FMUL.FTZ R152, R4, R141 ;  /* 0x0000008d04987220 */ /* 0x000fd00000410000 */
[----:B------:R-:W-:-:S07]  /*3fe0*/  @P6 FADD.FTZ R152, R119, R152 ;  /* 0x0000009877986221 */ /* 0x000fce0000010000 */
.L_x_4631:
[----:B------:R-:W-:Y:S05]  /*3ff0*/  BSYNC B1 ;  /* 0x0000000000017941 */ /* 0x000fea0003800000 */
.L_x_4630:
        /* <DEDUP_REMOVED lines=14> */
[----:B------:R-:W0:Y:S01]  /*40e0*/  @P4 LDC R197, c[0x0][0x29c] ;  /* 0x0000a700ffc54b82 */ /* 0x000e220000000800 */
        /* <DEDUP_REMOVED lines=12> */
[----:B0-----:R-:W-:Y:S01]  /*41b0*/  @P4 FMUL.FTZ R148, R148, R197 ;  /* 0x000000c594944220 */ /* 0x001fe20000410000 */
[----:B------:R-:W-:-:S04]  /*41c0*/  @P4 PRMT R139, R153, 0x7610, R139 ;  /* 0x00007610998b4816 */ /* 0x000fc8000000008b */
[----:B------:R-:W-:Y:S02]  /*41d0*/  @P4 F2FP.BF16.F32.PACK_AB R148, RZ, R148 ;  /* 0x00000094ff94423e */ /* 0x000fe400000010ff */
[----:B------:R-:W0:Y:S01]  /*41e0*/  @P5 LDC.64 R142, c[0x0][0x308] ;  /* 0x0000c200ff8e5b82 */ /* 0x000e220000000a00 */
[----:B-1----:R-:W-:Y:S01]  /*41f0*/  @P4 FMUL.FTZ R146, R146, R235 ;  /* 0x000000eb92924220 */ /* 0x002fe20000410000 */
[----:B------:R-:W-:-:S04]  /*4200*/  @P4 PRMT R136, R136, 0x5410, R148 ;  /* 0x0000541088884816 */ /* 0x000fc80000000094 */
        /* <DEDUP_REMOVED lines=8> */
[----:B0-----:R-:W-:-:S03]  /*4290*/  @P5 IMAD.WIDE.U32 R142, R3, 0x20, R142 ;  /* 0x00000020038e5825 */ /* 0x001fc600078e008e */
[----:B------:R-:W-:Y:S01]  /*42a0*/  @P4 PRMT R139, R139, 0x5410, R152 ;  /* 0x000054108b8b4816 */ /* 0x000fe20000000098 */
[----:B------:R-:W-:Y:S01]  /*42b0*/  VIADD R3, R3, 0x100 ;  /* 0x0000010003037836 */ /* 0x000fe20000000000 */
[----:B------:R2:W-:Y:S01]  /*42c0*/  @P5 STG.E.128 desc[UR4][R142.64], R128 ;  /* 0x000000808e005986 */ /* 0x0005e2000c101d04 */
[----:B-1----:R-:W-:-:S03]  /*42d0*/  @P4 IMAD.WIDE.U32 R140, R145, 0x10, R140 ;  /* 0x00000010918c4825 */ /* 0x002fc600078e008c */
[----:B------:R2:W-:Y:S01]  /*42e0*/  @P5 STG.E.128 desc[UR4][R142.64+0x10], R132 ;  /* 0x000010848e005986 */ /* 0x0005e2000c101d04 */
[----:B------:R-:W-:-:S03]  /*42f0*/  IADD3 R145, R145, 0x100, RZ ;  /* 0x0000010091917810 */ /* 0x000fc60007ffe0ff */
[----:B------:R2:W-:Y:S04]  /*4300*/  @P4 STG.E.128 desc[UR4][R140.64], R136 ;  /* 0x000000888c004986 */ /* 0x0005e8000c101d04 */
.L_x_4615:
[----:B------:R-:W-:Y:S05]  /*4310*/  BSYNC B0 ;  /* 0x0000000000007941 */ /* 0x000fea0003800000 */
.L_x_4614:
[----:B------:R-:W-:Y:S01]  /*4320*/  ISETP.NE.AND P5, PT, R0, RZ, PT ;  /* 0x000000ff0000720c */ /* 0x000fe20003fa5270 */
[----:B------:R-:W-:-:S12]  /*4330*/  BSSY B0, `(.L_x_4632) ;  /* 0x0000099000007945 */ /* 0x000fd80003800000 */
[----:B------:R-:W-:Y:S05]  /*4340*/  @!P5 BRA `(.L_x_4633) ;  /* 0x00000008005cd947 */ /* 0x000fea0003800000 */
[----:B0-2-4-:R-:W0:Y:S01]  /*4350*/  @!P3 LDC.64 R140, c[0x0][0x2c8] ;  /* 0x0000b200ff8cbb82 */ /* 0x015e220000000a00 */
        /* <DEDUP_REMOVED lines=13> */
.L_x_4635:
[----:B------:R-:W-:Y:S05]  /*4430*/  BSYNC B1 ;  /* 0x0000000000017941 */ /* 0x000fea0003800000 */
.L_x_4634:
        /* <DEDUP_REMOVED lines=11> */
.L_x_4637:
[----:B------:R-:W-:Y:S05]  /*44f0*/  BSYNC B1 ;  /* 0x0000000000017941 */ /* 0x000fea0003800000 */
.L_x_4636:
        /* <DEDUP_REMOVED lines=11> */
.L_x_4639:
[----:B------:R-:W-:Y:S05]  /*45b0*/  BSYNC B1 ;  /* 0x0000000000017941 */ /* 0x000fea0003800000 */
.L_x_4638:
        /* <DEDUP_REMOVED lines=11> */
.L_x_4641:
[----:B------:R-:W-:Y:S05]  /*4670*/  BSYNC B1 ;  /* 0x0000000000017941 */ /* 0x000fea0003800000 */
.L_x_4640:
        /* <DEDUP_REMOVED lines=11> */
.L_x_4643:
[----:B------:R-:W-:Y:S05]  /*4730*/  BSYNC B1 ;  /* 0x0000000000017941 */ /* 0x000fea0003800000 */
.L_x_4642:
        /* <DEDUP_REMOVED lines=11> */
.L_x_4645:
[----:B------:R-:W-:Y:S05]  /*47f0*/  BSYNC B1 ;  /* 0x0000000000017941 */ /* 0x000fea0003800000 */
.L_x_4644:
        /* <DEDUP_REMOVED lines=11> */
.L_x_4647:
[----:B------:R-:W-:Y:S05]  /*48b0*/  BSYNC B1 ;  /* 0x0000000000017941 */ /* 0x000fea0003800000 */
.L_x_4646:
        /* <DEDUP_REMOVED lines=16> */
.L_x_4649:
[----:B------:R-:W-:Y:S05]  /*49c0*/  BSYNC B1 ;  /* 0x0000000000017941 */ /* 0x000fea0003800000 */
.L_x_4648:
[----:B------:R-:W-:Y:S01]  /*49d0*/  ISETP.NE.U32.AND P3, PT, R142, RZ, PT ;  /* 0x000000ff8e00720c */ /* 0x000fe20003f65070 */
[----:B------:R-:W0:Y:S01]  /*49e0*/  @P4 LDC R4, c[0x0][0x29c] ;  /* 0x0000a700ff044b82 */ /* 0x000e220000000800 */
[----:B------:R-:W-:Y:S02]  /*49f0*/  SEL R130, R155, R130, P5 ;  /* 0x000000829b827207 */ /* 0x000fe40002800000 */
[----:B------:R-:W-:Y:S02]  /*4a00*/  ISETP.NE.AND.EX P3, PT, R143, RZ, PT, P3 ;  /* 0x000000ff8f00720c */ /* 0x000fe40003f65330 */
[----:B------:R-:W-:Y:S02]  /*4a10*/  SEL R132, R151, R132, P5 ;  /* 0x0000008497847207 */ /* 0x000fe40002800000 */
[----:B------:R-:W-:Y:S01]  /*4a20*/  SEL R134, R153, R134, P5 ;  /* 0x0000008699867207 */ /* 0x000fe20002800000 */
[----:B------:R-:W1:Y:S01]  /*4a30*/  @P4 LDC R144, c[0x0][0x29c] ;  /* 0x0000a700ff904b82 */ /* 0x000e620000000800 */
[----:B------:R-:W-:-:S02]  /*4a40*/  SEL R131, R146, R131, P5 ;  /* 0x0000008392837207 */ /* 0x000fc40002800000 */
[----:B------:R-:W-:Y:S02]  /*4a50*/  SEL R133, R150, R133, P5 ;  /* 0x0000008596857207 */ /* 0x000fe40002800000 */
[----:B------:R-:W-:-:S03]  /*4a60*/  SEL R135, R152, R135, P5 ;  /* 0x0000008798877207 */ /* 0x000fc60002800000 */
[----:B------:R-:W2:Y:S08]  /*4a70*/  @P3 LDC.64 R140, c[0x0][0x308] ;  /* 0x0000c200ff8c3b82 */ /* 0x000eb00000000a00 */
[----:B------:R-:W3:Y:S01]  /*4a80*/  @P4 LDC R154, c[0x0][0x29c] ;  /* 0x0000a700ff9a4b82 */ /* 0x000ee20000000800 */
[----:B0-----:R-:W-:-:S05]  /*4a90*/  @P4 FMUL.FTZ R149, R149, R4 ;  /* 0x0000000495954220 */ /* 0x001fca0000410000 */
[----:B------:R-:W-:Y:S02]  /*4aa0*/  @P4 F2FP.BF16.F32.PACK_AB R149, RZ, R149 ;  /* 0x00000095ff95423e */ /* 0x000fe400000010ff */
[----:B------:R-:W0:Y:S01]  /*4ab0*/  @P4 LDC R196, c[0x0][0x29c] ;  /* 0x0000a700ffc44b82 */ /* 0x000e220000000800 */
[----:B-1----:R-:W-:Y:S01]  /*4ac0*/  @P4 FMUL.FTZ R155, R155, R144 ;  /* 0x000000909b9b4220 */ /* 0x002fe20000410000 */
[----:B------:R-:W-:-:S04]  /*4ad0*/  @P4 PRMT R136, R149, 0x7610, R136 ;  /* 0x0000761095884816 */ /* 0x000fc80000000088 */
[----:B------:R-:W-:Y:S01]  /*4ae0*/  @P4 F2FP.BF16.F32.PACK_AB R155, RZ, R155 ;  /* 0x0000009bff9b423e */ /* 0x000fe200000010ff */
[----:B--2---:R-:W-:Y:S01]  /*4af0*/  @P3 IMAD.WIDE.U32 R142, R3, 0x20, R140 ;  /* 0x00000020038e3825 */ /* 0x004fe200078e008c */
[----:B------:R-:W1:Y:S02]  /*4b00*/  @P4 LDC R147, c[0x0][0x29c] ;  /* 0x0000a700ff934b82 */ /* 0x000e640000000800 */
[----:B------:R-:W-:Y:S02]  /*4b10*/  @P4 PRMT R137, R155, 0x7610, R137 ;  /* 0x000076109b894816 */ /* 0x000fe40000000089 */
[----:B------:R2:W-:Y:S01]  /*4b20*/  @P3 STG.E.128 desc[UR4][R142.64], R128 ;  /* 0x000000808e003986 */ /* 0x0005e2000c101d04 */
[----:B---3--:R-:W-:-:S03]  /*4b30*/  @P4 FMUL.FTZ R151, R151, R154 ;  /* 0x0000009a97974220 */ /* 0x008fc60000410000 */
[----:B------:R-:W3:Y:S01]  /*4b40*/  @P4 LDC R3, c[0x0][0x29c] ;  /* 0x0000a700ff034b82 */ /* 0x000ee20000000800 */
[----:B------:R2:W-:Y:S01]  /*4b50*/  @P3 STG.E.128 desc[UR4][R142.64+0x10], R132 ;  /* 0x000010848e003986 */ /* 0x0005e2000c101d04 */
[----:B------:R-:W-:Y:S01]  /*4b60*/  @P4 F2FP.BF16.F32.PACK_AB R151, RZ, R151 ;  /* 0x00000097ff97423e */ /* 0x000fe200000010ff */
[----:B0-----:R-:W-:-:S05]  /*4b70*/  @P4 FMUL.FTZ R153, R153, R196 ;  /* 0x000000c499994220 */ /* 0x001fca0000410000 */
[----:B------:R-:W0:Y:S01]  /*4b80*/  @P4 LDC R197, c[0x0][0x29c] ;  /* 0x0000a700ffc54b82 */ /* 0x000e220000000800 */
[----:B------:R-:W-:Y:S02]  /*4b90*/  @P4 PRMT R138, R151, 0x7610, R138 ;  /* 0x00007610978a4816 */ /* 0x000fe4000000008a */
[----:B------:R-:W-:-:S05]  /*4ba0*/  @P4 F2FP.BF16.F32.PACK_AB R153, RZ, R153 ;  /* 0x00000099ff99423e */ /* 0x000fca00000010ff */
[----:B------:R-:W4:Y:S01]  /*4bb0*/  @P4 LDC R235, c[0x0][0x29c] ;  /* 0x0000a700ffeb4b82 */ /* 0x000f220000000800 */
[----:B-1----:R-:W-:Y:S01]  /*4bc0*/  @P4 FMUL.FTZ R146, R146, R147 ;  /* 0x0000009392924220 */ /* 0x002fe20000410000 */
[----:B------:R-:W-:-:S04]  /*4bd0*/  @P4 PRMT R139, R153, 0x7610, R139 ;  /* 0x00007610998b4816 */ /* 0x000fc8000000008b */
[----:B------:R-:W-:Y:S02]  /*4be0*/  @P4 F2FP.BF16.F32.PACK_AB R146, RZ, R146 ;  /* 0x00000092ff92423e */ /* 0x000fe400000010ff */
[----:B------:R-:W1:Y:S01]  /*4bf0*/  @P4 LDC.64 R140, c[0x0][0x2f8] ;  /* 0x0000be00ff8c4b82 */ /* 0x000e620000000a00 */
[----:B---3--:R-:W-:Y:S01]  /*4c00*/  @P4 FMUL.FTZ R148, R148, R3 ;  /* 0x0000000394944220 */ /* 0x008fe20000410000 */
[----:B------:R-:W-:-:S04]  /*4c10*/  @P4 PRMT R137, R137, 0x5410, R146 ;  /* 0x0000541089894816 */ /* 0x000fc80000000092 */
[----:B------:R-:W-:Y:S01]  /*4c20*/  @P4 F2FP.BF16.F32.PACK_AB R148, RZ, R148 ;  /* 0x00000094ff94423e */ /* 0x000fe200000010ff */
[----:B0-----:R-:W-:-:S03]  /*4c30*/  @P4 FMUL.FTZ R150, R150, R197 ;  /* 0x000000c596964220 */ /* 0x001fc60000410000 */
[----:B------:R-:W-:Y:S02]  /*4c40*/  @P4 PRMT R136, R136, 0x5410, R148 ;  /* 0x0000541088884816 */ /* 0x000fe40000000094 */
[----:B------:R-:W-:Y:S01]  /*4c50*/  @P4 F2FP.BF16.F32.PACK_AB R150, RZ, R150 ;  /* 0x00000096ff96423e */ /* 0x000fe200000010ff */
[----:B----4-:R-:W-:-:S03]  /*4c60*/  @P4 FMUL.FTZ R152, R152, R235 ;  /* 0x000000eb98984220 */ /* 0x010fc60000410000 */
[----:B------:R-:W-:Y:S02]  /*4c70*/  @P4 PRMT R138, R138, 0x5410, R150 ;  /* 0x000054108a8a4816 */ /* 0x000fe40000000096 */
[----:B------:R-:W-:Y:S01]  /*4c80*/  @P4 F2FP.BF16.F32.PACK_AB R152, RZ, R152 ;  /* 0x00000098ff98423e */ /* 0x000fe200000010ff */
[----:B-1----:R-:W-:-:S03]  /*4c90*/  @P4 IMAD.WIDE.U32 R140, R145, 0x10, R140 ;  /* 0x00000010918c4825 */ /* 0x002fc600078e008c */
[----:B------:R-:W-:-:S05]  /*4ca0*/  @P4 PRMT R139, R139, 0x5410, R152 ;  /* 0x000054108b8b4816 */ /* 0x000fca0000000098 */
[----:B------:R2:W-:Y:S02]  /*4cb0*/  @P4 STG.E.128 desc[UR4][R140.64], R136 ;  /* 0x000000888c004986 */ /* 0x0005e4000c101d04 */
.L_x_4633:
[----:B------:R-:W-:Y:S05]  /*4cc0*/  BSYNC B0 ;  /* 0x0000000000007941 */ /* 0x000fea0003800000 */
.L_x_4632:
[----:B------:R-:W-:Y:S02]  /*4cd0*/  IADD3 R22, R22, UR10, RZ ;  /* 0x0000000a16167c10 */ /* 0x000fe4000fffe0ff */
[----:B------:R-:W-:Y:S02]  /*4ce0*/  ISETP.NE.AND P4, PT, R233, RZ, PT ;  /* 0x000000ffe900720c */ /* 0x000fe40003f85270 */
[----:B------:R-:W-:Y:S02]  /*4cf0*/  ISETP.GE.AND P3, PT, R22, UR11, PT ;  /* 0x0000000b16007c0c */ /* 0x000fe4000bf66270 */
[----:B------:R-:W-:-:S11]  /*4d00*/  SEL R153, RZ, 0x1, P4 ;  /* 0x00000001ff997807 */ /* 0x000fd60002000000 */
[----:B------:R-:W-:Y:S05]  /*4d10*/  @!P3 BRA `(.L_x_4650) ;  /* 0xffffffb800bcb947 */ /* 0x000fea000383ffff */
.L_x_4558:
[----:B------:R-:W1:Y:S01]  /*4d20*/  S2R R2, SR_TID.X ;  /* 0x0000000000027919 */ /* 0x000e620000002100 */
[----:B------:R-:W1:Y:S01]  /*4d30*/  S2UR UR6, SR_CTAID.X ;  /* 0x00000000000679c3 */ /* 0x000e620000002500 */
[----:B------:R-:W-:Y:S01]  /*4d40*/  BSSY B0, `(.L_x_4651) ;  /* 0x000000e000007945 */ /* 0x000fe20003800000 */
[----:B-1----:R-:W-:-:S05]  /*4d50*/  LEA.HI R2, R2, UR6, RZ, 0x18 ;  /* 0x0000000602027c11 */ /* 0x002fca000f8fc0ff */
[----:B------:R-:W-:-:S05]  /*4d60*/  IMAD R2, R2, R165, RZ ;  /* 0x000000a502027224 */ /* 0x000fca00078e02ff */
[----:B------:R-:W-:Y:S01]  /*4d70*/  LEA.HI R163, R2, R163, RZ, 0x1d ;  /* 0x000000a302a37211 */ /* 0x000fe200078fe8ff */
[----:B------:R-:W-:Y:S06]  /*4d80*/  @!P0 BRA `(.L_x_4652) ;  /* 0x0000000000248947 */ /* 0x000fec0003800000 */
[----:B------:R-:W1:Y:S08]  /*4d90*/  LDC.64 R2, c[0x0][0x2d0] ;  /* 0x0000b400ff027b82 */ /* 0x000e700000000a00 */
[----:B------:R-:W3:Y:S01]  /*4da0*/  LDC.64 R4, c[0x0][0x2d8] ;  /* 0x0000b600ff047b82 */ /* 0x000ee20000000a00 */
[----:B-1----:R-:W-:-:S05]  /*4db0*/  IMAD.WIDE.U32 R2, R163, 0x20, R2 ;  /* 0x00000020a3027825 */ /* 0x002fca00078e0002 */
[----:B------:R1:W-:Y:S01]  /*4dc0*/  STG.E.128 desc[UR4][R2.64], R60 ;  /* 0x0000003c02007986 */ /* 0x0003e2000c101d04 */
[----:B---3--:R-:W-:-:S03]  /*4dd0*/  IMAD.WIDE.U32 R4, R163, 0x20, R4 ;  /* 0x00000020a3047825 */ /* 0x008fc600078e0004 */
[----:B------:R1:W-:Y:S01]  /*4de0*/  STG.E.128 desc[UR4][R2.64+0x10], R56 ;  /* 0x0000103802007986 */ /* 0x0003e2000c101d04 */
[----:B------:R-:W-:-:S03]  /*4df0*/  VIADD R163, R163, 0x100 ;  /* 0x00000100a3a37836 */ /* 0x000fc60000000000 */
[----:B------:R1:W-:Y:S04]  /*4e00*/  STG.E.128 desc[UR4][R4.64], R92 ;  /* 0x0000005c04007986 */ /* 0x0003e8000c101d04 */
[----:B------:R1:W-:Y:S02]  /*4e10*/  STG.E.128 desc[UR4][R4.64+0x10], R88 ;  /* 0x0000105804007986 */ /* 0x0003e4000c101d04 */
.L_x_4652:
[----:B------:R-:W-:Y:S05]  /*4e20*/  BSYNC B0 ;  /* 0x0000000000007941 */ /* 0x000fea0003800000 */
.L_x_4651:
[----:B------:R-:W-:Y:S04]  /*4e30*/  BSSY B0, `(.L_x_4653) ;  /* 0x000000b000007945 */ /* 0x000fe80003800000 */
[----:B------:R-:W-:Y:S05]  /*4e40*/  @!P1 BRA `(.L_x_4654) ;  /* 0x0000000000249947 */ /* 0x000fea0003800000 */
[----:B-1----:R-:W1:Y:S08]  /*4e50*/  LDC.64 R2, c[0x0][0x2d0] ;  /* 0x0000b400ff027b82 */ /* 0x002e700000000a00 */
[----:B------:R-:W3:Y:S01]  /*4e60*/  LDC.64 R4, c[0x0][0x2d8] ;  /* 0x0000b600ff047b82 */ /* 0x000ee20000000a00 */
[----:B-1----:R-:W-:-:S05]  /*4e70*/  IMAD.WIDE.U32 R2, R163, 0x20, R2 ;  /* 0x00000020a3027825 */ /* 0x002fca00078e0002 */
[----:B------:R1:W-:Y:S01]  /*4e80*/  STG.E.128 desc[UR4][R2.64], R52 ;  /* 0x0000003402007986 */ /* 0x0003e2000c101d04 */
[----:B---3--:R-:W-:-:S03]  /*4e90*/  IMAD.WIDE.U32 R4, R163, 0x20, R4 ;  /* 0x00000020a3047825 */ /* 0x008fc600078e0004 */
[----:B------:R1:W-:Y:S01]  /*4ea0*/  STG.E.128 desc[UR4][R2.64+0x10], R48 ;  /* 0x0000103002007986 */ /* 0x0003e2000c101d04 */
[----:B------:R-:W-:-:S03]  /*4eb0*/  IADD3 R163, R163, 0x100, RZ ;  /* 0x00000100a3a37810 */ /* 0x000fc60007ffe0ff */
[----:B------:R1:W-:Y:S04]  /*4ec0*/  STG.E.128 desc[UR4][R4.64], R84 ;  /* 0x0000005404007986 */ /* 0x0003e8000c101d04 */
[----:B------:R1:W-:Y:S02]  /*4ed0*/  STG.E.128 desc[UR4][R4.64+0x10], R80 ;  /* 0x0000105004007986 */ /* 0x0003e4000c101d04 */
.L_x_4654:
[----:B------:R-:W-:Y:S05]  /*4ee0*/  BSYNC B0 ;  /* 0x0000000000007941 */ /* 0x000fea0003800000 */
.L_x_4653:
        /* <DEDUP_REMOVED lines=11> */
.L_x_4656:
[----:B------:R-:W-:Y:S05]  /*4fa0*/  BSYNC B0 ;  /* 0x0000000000007941 */ /* 0x000fea0003800000 */
.L_x_4655:
[----:B------:R-:W-:-:S13]  /*4fb0*/  ISETP.NE.AND P0, PT, R0, RZ, PT ;  /* 0x000000ff0000720c */ /* 0x000fda0003f05270 */
[----:B------:R-:W-:Y:S05]  /*4fc0*/  @!P0 EXIT ;  /* 0x000000000000894d */ /* 0x000fea0003800000 */
[----:B-1----:R-:W1:Y:S08]  /*4fd0*/  LDC.64 R2, c[0x0][0x2d0] ;  /* 0x0000b400ff027b82 */ /* 0x002e700000000a00 */
[----:B------:R-:W3:Y:S01]  /*4fe0*/  LDC.64 R4, c[0x0][0x2d8] ;  /* 0x0000b600ff047b82 */ /* 0x000ee20000000a00 */
[----:B-1----:R-:W-:-:S05]  /*4ff0*/  IMAD.WIDE.U32 R2, R163, 0x20, R2 ;  /* 0x00000020a3027825 */ /* 0x002fca00078e0002 */
[----:B------:R-:W-:Y:S01]  /*5000*/  STG.E.128 desc[UR4][R2.64], R36 ;  /* 0x0000002402007986 */ /* 0x000fe2000c101d04 */
[----:B---3--:R-:W-:-:S03]  /*5010*/  IMAD.WIDE.U32 R4, R163, 0x20, R4 ;  /* 0x00000020a3047825 */ /* 0x008fc600078e0004 */
[----:B------:R-:W-:Y:S04]  /*5020*/  STG.E.128 desc[UR4][R2.64+0x10], R32 ;  /* 0x0000102002007986 */ /* 0x000fe8000c101d04 */
[----:B------:R-:W-:Y:S04]  /*5030*/  STG.E.128 desc[UR4][R4.64], R68 ;  /* 0x0000004404007986 */ /* 0x000fe8000c101d04 */
[----:B------:R-:W-:Y:S01]  /*5040*/  STG.E.128 desc[UR4][R4.64+0x10], R64 ;  /* 0x0000104004007986 */ /* 0x000fe2000c101d04 */
[----:B------:R-:W-:Y:S05]  /*5050*/  EXIT ;  /* 0x000000000000794d */ /* 0x000fea0003800000 */
.L_x_4577:
[----:B------:R-:W-:Y:S01]  /*5060*/  HFMA2.MMA R151, -RZ, RZ, 0, 9.5367431640625e-07 ;  /* 0x00000010ff977435 */ /* 0x000fe200000001ff */
[----:B------:R-:W-:Y:S01]  /*5070*/  IMAD.MOV.U32 R152, RZ, RZ, 0x1f ;  /* 0x0000001fff987424 */ /* 0x000fe200078e00ff */
[----:B------:R-:W-:-:S09]  /*5080*/  MOV R150, 0xffffffff ;  /* 0xffffffff00967802 */ /* 0x000fd20000000f00 */
[----:B0--3-5:R-:W-:Y:S05]  /*5090*/  WARPSYNC.COLLECTIVE R150, `(.L_x_4657) ;  /* 0x0000000096087348 */ /* 0x029fea0003c00000 */
[----:B------:R1:W2:Y:S02]  /*50a0*/  SHFL.DOWN P5, R197, R155, R151, R152 ;  /* 0x080000979bc57389 */ /* 0x0002a400000a0098 */
[----:B0123-5:R-:W-:Y:S01]  /*50b0*/  ENDCOLLECTIVE ;  /* 0x000000000000791b */ /* 0x02ffe20003800000 */
.L_x_4657:
[----:B------:R-:W-:-:S05]  /*50c0*/  MOV R142, R197 ;  /* 0x000000c5008e7202 */ /* 0x000fca0000000f00 */
[----:B------:R-:W-:Y:S01]  /*50d0*/  FADD.FTZ R142, R142, R155 ;  /* 0x0000009b8e8e7221 */ /* 0x000fe20000010000 */
[----:B------:R-:W-:-:S07]  /*50e0*/  MOV R155, R196 ;  /* 0x000000c4009b7202 */ /* 0x000fce0000000f00 */
[----:B------:R-:W-:Y:S05]  /*50f0*/  WARPSYNC.COLLECTIVE R150, `(.L_x_4658) ;  /* 0x0000000096087348 */ /* 0x000fea0003c00000 */
[----:B------:R0:W1:Y:S02]  /*5100*/  SHFL.DOWN P5, R197, R155, R151, R152 ;  /* 0x080000979bc57389 */ /* 0x00006400000a0098 */
[----:B01----:R-:W-:Y:S01]  /*5110*/  ENDCOLLECTIVE ;  /* 0x000000000000791b */ /* 0x003fe20003800000 */
.L_x_4658:
[----:B------:R-:W-:Y:S01]  /*5120*/  HFMA2.MMA R151, -RZ, RZ, 0, 4.76837158203125e-07 ;  /* 0x00000008ff977435 */ /* 0x000fe200000001ff */
[----:B------:R-:W-:Y:S01]  /*5130*/  MOV R155, R142 ;  /* 0x0000008e009b7202 */ /* 0x000fe20000000f00 */
[----:B------:R-:W-:-:S09]  /*5140*/  IMAD.MOV.U32 R143, RZ, RZ, R197 ;  /* 0x000000ffff8f7224 */ /* 0x000fd200078e00c5 */
[----:B------:R-:W-:Y:S05]  /*5150*/  WARPSYNC.COLLECTIVE R150, `(.L_x_4659) ;  /* 0x0000000096087348 */ /* 0x000fea0003c00000 */
[----:B------:R0:W1:Y:S02]  /*5160*/  SHFL.DOWN P5, R197, R155, R151, R152 ;  /* 0x080000979bc57389 */ /* 0x00006400000a0098 */
[----:B01----:R-:W-:Y:S01]  /*5170*/  ENDCOLLECTIVE ;  /* 0x000000000000791b */ /* 0x003fe20003800000 */
.L_x_4659:
[----:B------:R-:W-:-:S04]  /*5180*/  FADD.FTZ R143, R143, R196 ;  /* 0x000000c48f8f7221 */ /* 0x000fc80000010000 */
[----:B------:R-:W-:Y:S01]  /*5190*/  IMAD.MOV.U32 R155, RZ, RZ, R143 ;  /* 0x000000ffff9b7224 */ /* 0x000fe200078e008f */
[----:B------:R-:W-:-:S07]  /*51a0*/  MOV R145, R197 ;  /* 0x000000c500917202 */ /* 0x000fce0000000f00 */
[----:B------:R-:W-:Y:S05]  /*51b0*/  WARPSYNC.COLLECTIVE R150, `(.L_x_4660) ;  /* 0x0000000096087348 */ /* 0x000fea0003c00000 */
[----:B------:R0:W1:Y:S02]  /*51c0*/  SHFL.DOWN P5, R197, R155, R151, R152 ;  /* 0x080000979bc57389 */ /* 0x00006400000a0098 */
[----:B01----:R-:W-:Y:S01]  /*51d0*/  ENDCOLLECTIVE ;  /* 0x000000000000791b */ /* 0x003fe20003800000 */
.L_x_4660:
[----:B------:R-:W-:Y:S01]  /*51e0*/  FADD.FTZ R145, R142, R145 ;  /* 0x000000918e917221 */ /* 0x000fe20000010000 */
[----:B------:R-:W-:-:S04]  /*51f0*/  HFMA2.MMA R151, -RZ, RZ, 0, 2.384185791015625e-07 ;  /* 0x00000004ff977435 */ /* 0x000fc800000001ff */
[----:B------:R-:W-:Y:S02]  /*5200*/  MOV R155, R145 ;  /* 0x00000091009b7202 */ /* 0x000fe40000000f00 */
[----:B------:R-:W-:-:S07]  /*5210*/  MOV R144, R197 ;  /* 0x000000c500907202 */ /* 0x000fce0000000f00 */
[----:B------:R-:W-:Y:S05]  /*5220*/  WARPSYNC.COLLECTIVE R150, `(.L_x_4661) ;  /* 0x0000000096087348 */ /* 0x000fea0003c00000 */
[----:B------:R0:W1:Y:S02]  /*5230*/  SHFL.DOWN P5, R197, R155, R151, R152 ;  /* 0x080000979bc57389 */ /* 0x00006400000a0098 */
[----:B01----:R-:W-:Y:S01]  /*5240*/  ENDCOLLECTIVE ;  /* 0x000000000000791b */ /* 0x003fe20003800000 */
.L_x_4661:
[----:B------:R-:W-:-:S05]  /*5250*/  FADD.FTZ R144, R143, R144 ;  /* 0x000000908f907221 */ /* 0x000fca0000010000 */
[----:B------:R-:W-:Y:S01]  /*5260*/  MOV R155, R144 ;  /* 0x00000090009b7202 */ /* 0x000fe20000000f00 */
[----:B------:R-:W-:-:S07]  /*5270*/  IMAD.MOV.U32 R146, RZ, RZ, R197 ;  /* 0x000000ffff927224 */ /* 0x000fce00078e00c5 */
[----:B------:R-:W-:Y:S05]  /*5280*/  WARPSYNC.COLLECTIVE R150, `(.L_x_4662) ;  /* 0x0000000096087348 */ /* 0x000fea0003c00000 */
[----:B------:R0:W1:Y:S02]  /*5290*/  SHFL.DOWN P5, R197, R155, R151, R152 ;  /* 0x080000979bc57389 */ /* 0x00006400000a0098 */
[----:B01----:R-:W-:Y:S01]  /*52a0*/  ENDCOLLECTIVE ;  /* 0x000000000000791b */ /* 0x003fe20003800000 */
.L_x_4662:
[----:B------:R-:W-:-:S05]  /*52b0*/  FADD.FTZ R146, R145, R146 ;  /* 0x0000009291927221 */ /* 0x000fca0000010000 */
[----:B------:R-:W-:Y:S01]  /*52c0*/  MOV R155, R146 ;  /* 0x00000092009b7202 */ /* 0x000fe20000000f00 */
[----:B------:R-:W-:Y:S01]  /*52d0*/  IMAD.MOV.U32 R151, RZ, RZ, 0x2 ;  /* 0x00000002ff977424 */ /* 0x000fe200078e00ff */
[----:B------:R-:W-:-:S07]  /*52e0*/  MOV R147, R197 ;  /* 0x000000c500937202 */ /* 0x000fce0000000f00 */
[----:B------:R-:W-:Y:S05]  /*52f0*/  WARPSYNC.COLLECTIVE R150, `(.L_x_4663) ;  /* 0x0000000096087348 */ /* 0x000fea0003c00000 */
[----:B------:R0:W1:Y:S02]  /*5300*/  SHFL.DOWN P5, R197, R155, R151, R152 ;  /* 0x080000979bc57389 */ /* 0x00006400000a0098 */
[----:B01----:R-:W-:Y:S01]  /*5310*/  ENDCOLLECTIVE ;  /* 0x000000000000791b */ /* 0x003fe20003800000 */
.L_x_4663:
[----:B------:R-:W-:-:S05]  /*5320*/  FADD.FTZ R147, R144, R147 ;  /* 0x0000009390937221 */ /* 0x000fca0000010000 */
[----:B------:R-:W-:Y:S02]  /*5330*/  MOV R155, R147 ;  /* 0x00000093009b7202 */ /* 0x000fe40000000f00 */
[----:B------:R-:W-:-:S07]  /*5340*/  MOV R149, R197 ;  /* 0x000000c500957202 */ /* 0x000fce0000000f00 */
[----:B------:R-:W-:Y:S05]  /*5350*/  WARPSYNC.COLLECTIVE R150, `(.L_x_4664) ;  /* 0x0000000096087348 */ /* 0x000fea0003c00000 */
[----:B------:R0:W1:Y:S02]  /*5360*/  SHFL.DOWN P5, R197, R155, R151, R152 ;  /* 0x080000979bc57389 */ /* 0x00006400000a0098 */
[----:B01----:R-:W-:Y:S01]  /*5370*/  ENDCOLLECTIVE ;  /* 0x000000000000791b */ /* 0x003fe20003800000 */
.L_x_4664:
[----:B------:R-:W-:Y:S01]  /*5380*/  FADD.FTZ R149, R146, R149 ;  /* 0x0000009592957221 */ /* 0x000fe20000010000 */
[----:B------:R-:W-:-:S03]  /*5390*/  HFMA2.MMA R151, -RZ, RZ, 0, 5.9604644775390625e-08 ;  /* 0x00000001ff977435 */ /* 0x000fc600000001ff */
[----:B------:R-:W-:Y:S01]  /*53a0*/  IMAD.MOV.U32 R155, RZ, RZ, R149 ;  /* 0x000000ffff9b7224 */ /* 0x000fe200078e0095 */
[----:B------:R-:W-:-:S07]  /*53b0*/  MOV R148, R197 ;  /* 0x000000c500947202 */ /* 0x000fce0000000f00 */
[----:B------:R-:W-:Y:S05]  /*53c0*/  WARPSYNC.COLLECTIVE R150, `(.L_x_4665) ;  /* 0x0000000096087348 */ /* 0x000fea0003c00000 */
[----:B------:R0:W1:Y:S02]  /*53d0*/  SHFL.DOWN P5, R197, R155, R151, R152 ;  /* 0x080000979bc57389 */ /* 0x00006400000a0098 */
[----:B01----:R-:W-:Y:S01]  /*53e0*/  ENDCOLLECTIVE ;  /* 0x000000000000791b */ /* 0x003fe20003800000 */
.L_x_4665:
[----:B------:R-:W-:-:S05]  /*53f0*/  FADD.FTZ R148, R147, R148 ;  /* 0x0000009493947221 */ /* 0x000fca0000010000 */
[----:B------:R-:W-:Y:S02]  /*5400*/  MOV R155, R148 ;  /* 0x00000094009b7202 */ /* 0x000fe40000000f00 */
[----:B------:R-:W-:-:S07]  /*5410*/  MOV R196, R197 ;  /* 0x000000c500c47202 */ /* 0x000fce0000000f00 */
[----:B------:R-:W-:Y:S05]  /*5420*/  WARPSYNC.COLLECTIVE R150, `(.L_x_4666) ;  /* 0x0000000096087348 */ /* 0x000fea0003c00000 */
[----:B------:R0:W1:Y:S02]  /*5430*/  SHFL.DOWN P5, R197, R155, R151, R152 ;  /* 0x080000979bc57389 */ /* 0x00006400000a0098 */
[----:B01----:R-:W-:Y:S01]  /*5440*/  ENDCOLLECTIVE ;  /* 0x000000000000791b */ /* 0x003fe20003800000 */
.L_x_4666:
[----:B------:R-:W-:Y:S05]  /*5450*/  BRA `(.L_x_4667) ;  /* 0xffffffcc00b47947 */ /* 0x000fea000383ffff */
.L_x_4668:
        /* <DEDUP_REMOVED lines=10> */
.L_x_13922:


//--------------------- .text._ZN10layer_norm13ln_bwd_kernelINS_13Kernel_traitsI13__nv_bfloat16S2_fS2_fjLj8192ELj1ELj1ELj8ELj16ENS_18Kernel_traits_baseILj8192ES2_S2_fS2_fjLj256EEEEELb0ELb0ELb1ELb1EEEvNS_9BwdParamsE --------------------------
	.section	.text._ZN10layer_norm13ln_bwd_kernelINS_13Kernel_traitsI13__nv_bfloat16S2_fS2_fjLj8192ELj1ELj1ELj8ELj16ENS_18Kernel_traits_baseILj8192ES2_S2_fS2_fjLj256EEEEELb0ELb0ELb1ELb1EEEvNS_9BwdParamsE,"ax",@progbits
	.align	128
        .global         _ZN10layer_norm13ln_bwd_kernelINS_13Kernel_traitsI13__nv_bfloat16S2_fS2_fjLj8192ELj1ELj1ELj8ELj16ENS_18Kernel_traits_baseILj8192ES2_S2_fS2_fjLj256EEEEELb0ELb0ELb1ELb1EEEvNS_9BwdParamsE
        .type           _ZN10layer_norm13ln_bwd_kernelINS_13Kernel_traitsI13__nv_bfloat16S2_fS2_fjLj8192ELj1ELj1ELj8ELj16ENS_18Kernel_traits_baseILj8192ES2_S2_fS2_fjLj256EEEEELb0ELb0ELb1ELb1EEEvNS_9BwdParamsE,@function
        .size           _ZN10layer_norm13ln_bwd_kernelINS_13Kernel_traitsI13__nv_bfloat16S2_fS2_fjLj8192ELj1ELj1ELj8ELj16ENS_18Kernel_traits_baseILj8192ES2_S2_fS2_fjLj256EEEEELb0ELb0ELb1ELb1EEEvNS_9BwdParamsE,(.L_x_13923 - _ZN10layer_norm13ln_bwd_kernelINS_13Kernel_traitsI13__nv_bfloat16S2_fS2_fjLj8192ELj1ELj1ELj8ELj16ENS_18Kernel_traits_baseILj8192ES2_S2_fS2_fjLj256EEEEELb0ELb0ELb1ELb1EEEvNS_9BwdParamsE)
        .other          _ZN10layer_norm13ln_bwd_kernelINS_13Kernel_traitsI13__nv_bfloat16S2_fS2_fjLj8192ELj1ELj1ELj8ELj16ENS_18Kernel_traits_baseILj8192ES2_S2_fS2_fjLj256EEEEELb0ELb0ELb1ELb1EEEvNS_9BwdParamsE,@"STO_CUDA_ENTRY STV_DEFAULT"
_ZN10layer_norm13ln_bwd_kernelINS_13Kernel_traitsI13__nv_bfloat16S2_fS2_fjLj8192ELj1ELj1ELj8ELj16ENS_18Kernel_traits_baseILj8192ES2_S2_fS2_fjLj256EEEEELb0ELb0ELb1ELb1EEEvNS_9BwdParamsE:
.text._ZN10layer_norm13ln_bwd_kernelINS_13Kernel_traitsI13__nv_bfloat16S2_fS2_fjLj8192ELj1ELj1ELj8ELj16ENS_18Kernel_traits_baseILj8192ES2_S2_fS2_fjLj256EEEEELb0ELb0ELb1ELb1EEEvNS_9BwdParamsE:
        /* <DEDUP_REMOVED lines=45> */
.L_x_4669:
        /* <DEDUP_REMOVED lines=9> */
[----:B------:R-:W5:Y:S01]  /*0360*/  LDG.E.128 R16, desc[UR4][R2.64+0x3000] ;  /* 0x0030000402107981 */ /* 0x000f62000c1e1d00 */
[----:B------:R-:W-:Y:S01]  /*0370*/  IMAD.MOV.U32 R202, RZ, RZ, 0x1 ;  /* 0x00000001ffca7424 */ /* 0x000fe200078e00ff */
        /* <DEDUP_REMOVED lines=32> */
[C---:B--2---:R-:W-:Y:S01]  /*0580*/  PRMT R20, R4.reuse, 0x7632, R20 ;  /* 0x0000763204147816 */ /* 0x044fe20000000014 */
[----:B------:R-:W-:Y:S01]  /*0590*/  IMAD.U32 R193, R4, 0x10000, RZ ;  /* 0x0001000004c17824 */ /* 0x000fe200078e00ff */
[----:B------:R-:W-:Y:S01]  /*05a0*/  PRMT R0, R5, 0x7632, R0 ;  /* 0x0000763205007816 */ /* 0x000fe20000000000 */
[----:B------:R-:W-:Y:S01]  /*05b0*/  IMAD.U32 R190, R7, 0x10000, RZ ;  /* 0x0001000007be7824 */ /* 0x000fe200078e00ff */
[----:B------:R-:W-:Y:S01]  /*05c0*/  SHF.L.U32 R192, R5, 0x10, RZ ;  /* 0x0000001005c07819 */ /* 0x000fe200000006ff */
[----:B---3--:R-:W-:Y:S01]  /*05d0*/  IMAD.U32 R187, R10, 0x10000, RZ ;  /* 0x000100000abb7824 */ /* 0x008fe200078e00ff */
[C---:B------:R-:W-:Y:S02]  /*05e0*/  PRMT R4, R6.reuse, 0x7632, R4 ;  /* 0x0000763206047816 */ /* 0x040fe40000000004 */
[----:B------:R-:W-:Y:S01]  /*05f0*/  SHF.L.U32 R191, R6, 0x10, RZ ;  /* 0x0000001006bf7819 */ /* 0x000fe200000006ff */
[----:B----4-:R-:W-:Y:S01]  /*0600*/  IMAD.U32 R184, R13, 0x10000, RZ ;  /* 0x000100000db87824 */ /* 0x010fe200078e00ff */
[----:B------:R-:W-:-:S02]  /*0610*/  PRMT R5, R7, 0x7632, R5 ;  /* 0x0000763207057816 */ /* 0x000fc40000000005 */
[----:B------:R-:W-:Y:S01]  /*0620*/  PRMT R6, R8, 0x7632, R6 ;  /* 0x0000763208067816 */ /* 0x000fe20000000006 */
[----:B-----5:R-:W-:Y:S01]  /*0630*/  IMAD.U32 R181, R16, 0x10000, RZ ;  /* 0x0001000010b57824 */ /* 0x020fe200078e00ff */
[----:B------:R-:W-:Y:S02]  /*0640*/  SHF.L.U32 R189, R8, 0x10, RZ ;  /* 0x0000001008bd7819 */ /* 0x000fe400000006ff */
[C---:B------:R-:W-:Y:S02]  /*0650*/  PRMT R2, R9.reuse, 0x7632, R2 ;  /* 0x0000763209027816 */ /* 0x040fe40000000002 */
[----:B------:R-:W-:Y:S02]  /*0660*/  SHF.L.U32 R188, R9, 0x10, RZ ;  /* 0x0000001009bc7819 */ /* 0x000fe400000006ff */
[----:B------:R-:W-:Y:S02]  /*0670*/  PRMT R7, R11, 0x7632, R7 ;  /* 0x000076320b077816 */ /* 0x000fe40000000007 */
[----:B------:R-:W-:-:S02]  /*0680*/  PRMT R3, R10, 0x7632, R3 ;  /* 0x000076320a037816 */ /* 0x000fc40000000003 */
[----:B------:R-:W-:Y:S02]  /*0690*/  SHF.L.U32 R186, R11, 0x10, RZ ;  /* 0x000000100bba7819 */ /* 0x000fe400000006ff */
[----:B------:R-:W-:Y:S02]  /*06a0*/  PRMT R8, R12, 0x7632, R8 ;  /* 0x000076320c087816 */ /* 0x000fe40000000008 */
[----:B------:R-:W-:Y:S02]  /*06b0*/  PRMT R9, R15, 0x7632, R9 ;  /* 0x000076320f097816 */ /* 0x000fe40000000009 */
[----:B------:R-:W-:Y:S02]  /*06c0*/  PRMT R91, R19, 0x7632, R91 ;  /* 0x00007632135b7816 */ /* 0x000fe4000000005b */
[----:B------:R-:W-:Y:S01]  /*06d0*/  PRMT R11, R13, 0x7632, R11 ;  /* 0x000076320d0b7816 */ /* 0x000fe2000000000b */
[----:B------:R-:W-:Y:S01]  /*06e0*/  IMAD.U32 R13, R7, 0x10000, RZ ;  /* 0x00010000070d7824 */ /* 0x000fe200078e00ff */
[----:B------:R-:W-:Y:S01]  /*06f0*/  PRMT R10, R14, 0x7632, R10 ;  /* 0x000076320e0a7816 */ /* 0x000fe2000000000a */
[----:B------:R-:W-:Y:S01]  /*0700*/  IMAD.U32 R9, R9, 0x10000, RZ ;  /* 0x0001000009097824 */ /* 0x000fe200078e00ff */
[----:B------:R-:W-:-:S02]  /*0710*/  PRMT R88, R16, 0x7632, R88 ;  /* 0x0000763210587816 */ /* 0x000fc40000000058 */
[C---:B------:R-:W-:Y:S02]  /*0720*/  PRMT R89, R17.reuse, 0x7632, R89 ;  /* 0x0000763211597816 */ /* 0x040fe40000000059 */
[----:B------:R-:W-:Y:S02]  /*0730*/  PRMT R90, R18, 0x7632, R90 ;  /* 0x00007632125a7816 */ /* 0x000fe4000000005a */
[----:B------:R-:W-:Y:S02]  /*0740*/  SHF.L.U32 R185, R12, 0x10, RZ ;  /* 0x000000100cb97819 */ /* 0x000fe400000006ff */
        /* <DEDUP_REMOVED lines=19> */
.L_x_4739:
[----:B0-----:R-:W0:Y:S08]  /*0880*/  LDC.64 R132, c[0x0][0x288] ;  /* 0x0000a200ff847b82 */ /* 0x001e300000000a00 */
[----:B------:R-:W1:Y:S08]  /*0890*/  LDC.64 R134, c[0x0][0x258] ;  /* 0x00009600ff867b82 */ /* 0x000e700000000a00 */
[----:B------:R-:W2:Y:S01]  /*08a0*/  LDC R201, c[0x0][0x218] ;  /* 0x00008600ffc97b82 */ /* 0x000ea20000000800 */
[----:B0-----:R-:W-:-:S07]  /*08b0*/  IMAD.WIDE R132, R194, 0x4, R132 ;  /* 0x00000004c2847825 */ /* 0x001fce00078e0284 */
[----:B------:R-:W0:Y:S01]  /*08c0*/  LDC.64 R2, c[0x0][0x280] ;  /* 0x0000a000ff027b82 */ /* 0x000e220000000a00 */
[----:B------:R-:W3:Y:S01]  /*08d0*/  LDG.E R132, desc[UR4][R132.64] ;  /* 0x0000000484847981 */ /* 0x000ee2000c1e1900 */
[----:B-1----:R-:W-:-:S06]  /*08e0*/  IMAD.WIDE R134, R194, 0x4, R134 ;  /* 0x00000004c2867825 */ /* 0x002fcc00078e0286 */
[----:B------:R-:W1:Y:S01]  /*08f0*/  LDC.64 R238, c[0x0][0x2c8] ;  /* 0x0000b200ffee7b82 */ /* 0x000e620000000a00 */
[----:B------:R-:W5:Y:S01]  /*0900*/  LDG.E R4, desc[UR4][R134.64] ;  /* 0x0000000486047981 */ /* 0x000f62000c1e1900 */
[----:B--2---:R-:W-:Y:S01]  /*0910*/  IMAD R0, R194, R201, RZ ;  /* 0x000000c9c2007224 */ /* 0x004fe200078e02ff */
[----:B------:R-:W-:-:S04]  /*0920*/  LOP3.LUT R199, R195, 0xff, RZ, 0xc0, !PT ;  /* 0x000000ffc3c77812 */ /* 0x000fc800078ec0ff */
[----:B------:R-:W-:-:S04]  /*0930*/  SHF.R.S32.HI R137, RZ, 0x1f, R0 ;  /* 0x0000001fff897819 */ /* 0x000fc80000011400 */
[----:B------:R-:W-:Y:S01]  /*0940*/  LEA.HI R198, R137, R0, RZ, 0x3 ;  /* 0x0000000089c67211 */ /* 0x000fe200078f18ff */
[----:B0-----:R-:W-:-:S03]  /*0950*/  IMAD.WIDE R2, R194, 0x4, R2 ;  /* 0x00000004c2027825 */ /* 0x001fc600078e0202 */
[----:B------:R-:W-:Y:S02]  /*0960*/  LEA.HI.SX32 R198, R198, R199, 0x1d ;  /* 0x000000c7c6c67211 */ /* 0x000fe400078feaff */
[----:B------:R0:W5:Y:S02]  /*0970*/  LDG.E R200, desc[UR4][R2.64] ;  /* 0x0000000402c87981 */ /* 0x000164000c1e1900 */
[C---:B------:R-:W-:Y:S02]  /*0980*/  IADD3 R197, R198.reuse, 0x100, RZ ;  /* 0x00000100c6c57810 */ /* 0x040fe40007ffe0ff */
[C---:B------:R-:W-:Y:S01]  /*0990*/  IADD3 R196, R198.reuse, 0x200, RZ ;  /* 0x00000200c6c47810 */ /* 0x040fe20007ffe0ff */
[----:B------:R-:W-:Y:S01]  /*09a0*/  BSSY B0, `(.L_x_4671) ;  /* 0x0000159000007945 */ /* 0x000fe20003800000 */
[C---:B-1----:R-:W-:Y:S01]  /*09b0*/  IMAD.WIDE.U32 R244, R198.reuse, 0x20, R238 ;  /* 0x00000020c6f47825 */ /* 0x042fe200078e00ee */
[----:B0-----:R-:W-:-:S03]  /*09c0*/  IADD3 R3, R198, 0x300, RZ ;  /* 0x00000300c6037810 */ /* 0x001fc60007ffe0ff */
[----:B------:R-:W-:-:S04]  /*09d0*/  IMAD.WIDE.U32 R242, R197, 0x20, R238 ;  /* 0x00000020c5f27825 */ /* 0x000fc800078e00ee */
[----:B------:R-:W-:-:S04]  /*09e0*/  IMAD.WIDE.U32 R240, R196, 0x20, R238 ;  /* 0x00000020c4f07825 */ /* 0x000fc800078e00ee */
[----:B------:R-:W-:Y:S01]  /*09f0*/  IMAD.WIDE.U32 R238, R3, 0x20, R238 ;  /* 0x0000002003ee7825 */ /* 0x000fe200078e00ee */
[----:B---3--:R-:W-:-:S13]  /*0a00*/  ISETP.GT.AND P3, PT, R132, RZ, PT ;  /* 0x000000ff8400720c */ /* 0x008fda0003f64270 */
[----:B------:R-:W-:Y:S05]  /*0a10*/  @P3 BRA `(.L_x_4672) ;  /* 0x0000000000483947 */ /* 0x000fea0003800000 */
[----:B------:R-:W-:Y:S01]  /*0a20*/  IMAD.U32 R2, RZ, RZ, UR14 ;  /* 0x0000000eff027e24 */ /* 0x000fe2000f8e00ff */
[----:B------:R-:W-:Y:S01]  /*0a30*/  MOV R0, UR15 ;  /* 0x0000000f00007c02 */ /* 0x000fe20008000f00 */
        /* <DEDUP_REMOVED lines=13> */
[----:B------:R-:W-:Y:S01]  /*0b10*/  IMAD.MOV.U32 R132, RZ, RZ, RZ ;  /* 0x000000ffff847224 */ /* 0x000fe200078e00ff */
[----:B------:R-:W-:Y:S01]  /*0b20*/  MOV R134, RZ ;  /* 0x000000ff00867202 */ /* 0x000fe20000000f00 */
[----:B------:R-:W-:Y:S06]  /*0b30*/  BRA `(.L_x_4673) ;  /* 0x0000001000fc7947 */ /* 0x000fec0003800000 */
.L_x_4672:
        /* <DEDUP_REMOVED lines=8> */
[----:B0-----:R-:W-:-:S03]  /*0bc0*/  IMAD.WIDE R148, R194, 0x4, R148 ;  /* 0x00000004c2947825 */ /* 0x001fc600078e0294 */
[C---:B------:R-:W-:Y:S01]  /*0bd0*/  IADD3 R151, R173.reuse, 0x100, RZ ;  /* 0x00000100ad977810 */ /* 0x040fe20007ffe0ff */
[C---:B------:R-:W-:Y:S01]  /*0be0*/  VIADD R161, R173.reuse, 0x200 ;  /* 0x00000200ada17836 */ /* 0x040fe20000000000 */
[----:B------:R-:W3:Y:S01]  /*0bf0*/  LDG.E R229, desc[UR4][R148.64] ;  /* 0x0000000494e57981 */ /* 0x000ee2000c1e1900 */
[C---:B-1----:R-:W-:Y:S01]  /*0c00*/  IMAD.WIDE.U32 R136, R173.reuse, 0x10, R168 ;  /* 0x00000010ad887825 */ /* 0x042fe200078e00a8 */
[----:B------:R-:W-:-:S03]  /*0c10*/  IADD3 R173, R173, 0x300, RZ ;  /* 0x00000300adad7810 */ /* 0x000fc60007ffe0ff */
[----:B------:R-:W-:Y:S02]  /*0c20*/  IMAD.WIDE.U32 R150, R151, 0x10, R168 ;  /* 0x0000001097967825 */ /* 0x000fe400078e00a8 */
[----:B------:R-:W4:Y:S02]  /*0c30*/  LDG.E.128 R136, desc[UR4][R136.64] ;  /* 0x0000000488887981 */ /* 0x000f24000c1e1d00 */
[--C-:B--2---:R-:W-:Y:S02]  /*0c40*/  IMAD.WIDE.U32 R164, R198, 0x20, R204.reuse ;  /* 0x00000020c6a47825 */ /* 0x104fe400078e00cc */
[----:B------:R-:W2:Y:S02]  /*0c50*/  LDG.E.128 R148, desc[UR4][R150.64] ;  /* 0x0000000496947981 */ /* 0x000ea4000c1e1d00 */
[----:B------:R-:W-:Y:S02]  /*0c60*/  IMAD.WIDE.U32 R208, R197, 0x20, R204 ;  /* 0x00000020c5d07825 */ /* 0x000fe400078e00cc */
[----:B------:R-:W4:Y:S02]  /*0c70*/  LDG.E.128 R132, desc[UR4][R164.64] ;  /* 0x00000004a4847981 */ /* 0x000f24000c1e1d00 */
        /* <DEDUP_REMOVED lines=8> */
[----:B------:R-:W2:Y:S04]  /*0d00*/  LDG.E.128 R168, desc[UR4][R204.64] ;  /* 0x00000004cca87981 */ /* 0x000ea8000c1e1d00 */
[----:B------:R0:W2:Y:S04]  /*0d10*/  LDG.E.128 R176, desc[UR4][R204.64+0x10] ;  /* 0x00001004ccb07981 */ /* 0x0000a8000c1e1d00 */
[----:B------:R-:W2:Y:S04]  /*0d20*/  LDG.E.128 R152, desc[UR4][R208.64+0x10] ;  /* 0x00001004d0987981 */ /* 0x000ea8000c1e1d00 */
[----:B------:R-:W2:Y:S04]  /*0d30*/  LDG.E.128 R160, desc[UR4][R160.64] ;  /* 0x00000004a0a07981 */ /* 0x000ea8000c1e1d00 */
[----:B------:R-:W2:Y:S01]  /*0d40*/  LDG.E.128 R164, desc[UR4][R206.64+0x10] ;  /* 0x00001004cea47981 */ /* 0x000ea2000c1e1d00 */
[----:B------:R-:W-:-:S02]  /*0d50*/  MOV R2, UR14 ;  /* 0x0000000e00027c02 */ /* 0x000fc40008000f00 */
[----:B------:R-:W-:Y:S02]  /*0d60*/  MOV R0, UR15 ;  /* 0x0000000f00007c02 */ /* 0x000fe40008000f00 */
[----:B------:R-:W-:-:S04]  /*0d70*/  ISETP.NE.U32.AND P0, PT, R2, RZ, PT ;  /* 0x000000ff0200720c */ /* 0x000fc80003f05070 */
[----:B------:R-:W-:-:S13]  /*0d80*/  ISETP.NE.AND.EX P0, PT, R0, RZ, PT, P0 ;  /* 0x000000ff0000720c */ /* 0x000fda0003f05300 */
[----:B------:R-:W5:Y:S04]  /*0d90*/  @P0 LDG.E.128 R88, desc[UR4][R244.64] ;  /* 0x00000004f4580981 */ /* 0x000f68000c1e1d00 */
[----:B------:R-:W5:Y:S04]  /*0da0*/  @P0 LDG.E.128 R92, desc[UR4][R244.64+0x10] ;  /* 0x00001004f45c0981 */ /* 0x000f68000c1e1d00 */
[----:B------:R-:W5:Y:S04]  /*0db0*/  @P0 LDG.E.128 R96, desc[UR4][R242.64] ;  /* 0x00000004f2600981 */ /* 0x000f68000c1e1d00 */
[----:B------:R-:W5:Y:S04]  /*0dc0*/  @P0 LDG.E.128 R100, desc[UR4][R242.64+0x10] ;  /* 0x00001004f2640981 */ /* 0x000f68000c1e1d00 */
[----:B------:R-:W5:Y:S04]  /*0dd0*/  @P0 LDG.E.128 R104, desc[UR4][R240.64] ;  /* 0x00000004f0680981 */ /* 0x000f68000c1e1d00 */
[----:B------:R-:W5:Y:S04]  /*0de0*/  @P0 LDG.E.128 R108, desc[UR4][R240.64+0x10] ;  /* 0x00001004f06c0981 */ /* 0x000f68000c1e1d00 */
[----:B------:R-:W5:Y:S04]  /*0df0*/  @P0 LDG.E.128 R112, desc[UR4][R238.64] ;  /* 0x00000004ee700981 */ /* 0x000f68000c1e1d00 */
[----:B------:R1:W5:Y:S01]  /*0e00*/  @P0 LDG.E.128 R116, desc[UR4][R238.64+0x10] ;  /* 0x00001004ee740981 */ /* 0x000362000c1e1d00 */
[----:B------:R-:W-:-:S04]  /*0e10*/  ISETP.NE.AND P0, PT, R21, RZ, PT ;  /* 0x000000ff1500720c */ /* 0x000fc80003f05270 */
[----:B---3--:R-:W-:-:S05]  /*0e20*/  FSEL R229, R229, RZ, !P0 ;  /* 0x000000ffe5e57208 */ /* 0x008fca0004000000 */
[C---:B----4-:R-:W-:Y:S01]  /*0e30*/  FADD.FTZ R237, -R229.reuse, R132 ;  /* 0x00000084e5ed7221 */ /* 0x050fe20000010100 */
[C---:B------:R-:W-:Y:S01]  /*0e40*/  FADD.FTZ R233, -R229.reuse, R134 ;  /* 0x00000086e5e97221 */ /* 0x040fe20000010100 */
[C---:B------:R-:W-:Y:S01]  /*0e50*/  PRMT R132, R136.reuse, 0x7632, R132 ;  /* 0x0000763288847816 */ /* 0x040fe20000000084 */
[C---:B------:R-:W-:Y:S01]  /*0e60*/  FADD.FTZ R203, -R229.reuse, R133 ;  /* 0x00000085e5cb7221 */ /* 0x040fe20000010100 */
[C---:B--2---:R-:W-:Y:S01]  /*0e70*/  FADD.FTZ R235, -R229.reuse, R144 ;  /* 0x00000090e5eb7221 */ /* 0x044fe20000010100 */
[----:B------:R-:W-:Y:S02]  /*0e80*/  IMAD.U32 R136, R136, 0x10000, RZ ;  /* 0x0001000088887824 */ /* 0x000fe400078e00ff */
[----:B0-----:R-:W-:Y:S01]  /*0e90*/  FADD.FTZ R205, -R229, R135 ;  /* 0x00000087e5cd7221 */ /* 0x001fe20000010100 */
[----:B------:R-:W-:Y:S01]  /*0ea0*/  PRMT R133, R137, 0x7632, R133 ;  /* 0x0000763289857816 */ /* 0x000fe20000000085 */
[C---:B------:R-:W-:Y:S01]  /*0eb0*/  FADD.FTZ R227, -R229.reuse, R142 ;  /* 0x0000008ee5e37221 */ /* 0x040fe20000010100 */
[--C-:B------:R-:W-:Y:S01]  /*0ec0*/  FADD.FTZ R223, -R229, R140.reuse ;  /* 0x0000008ce5df7221 */ /* 0x100fe20000010100 */
[----:B------:R-:W-:Y:S01]  /*0ed0*/  SHF.L.U32 R137, R137, 0x10, RZ ;  /* 0x0000001089897819 */ /* 0x000fe200000006ff */
[----:B------:R-:W-:Y:S01]  /*0ee0*/  FADD.FTZ R225, -R229, R141 ;  /* 0x0000008de5e17221 */ /* 0x000fe20000010100 */
[----:B------:R-:W-:Y:S01]  /*0ef0*/  PRMT R135, R139, 0x7632, R135 ;  /* 0x000076328b877816 */ /* 0x000fe20000000087 */
[C---:B------:R-:W-:Y:S01]  /*0f00*/  FADD.FTZ R231, -R229.reuse, R143 ;  /* 0x0000008fe5e77221 */ /* 0x040fe20000010100 */
[C---:B-1----:R-:W-:Y:S01]  /*0f10*/  FADD.FTZ R239, -R229.reuse, R145 ;  /* 0x00000091e5ef7221 */ /* 0x042fe20000010100 */
[----:B------:R-:W-:Y:S01]  /*0f20*/  FADD.FTZ R243, -R229, R147 ;  /* 0x00000093e5f37221 */ /* 0x000fe20000010100 */
[C---:B------:R-:W-:Y:S01]  /*0f30*/  PRMT R140, R148.reuse, 0x7632, R140 ;  /* 0x00007632948c7816 */ /* 0x040fe2000000008c */
[----:B------:R-:W-:-:S02]  /*0f40*/  IMAD.U32 R144, R148, 0x10000, RZ ;  /* 0x0001000094907824 */ /* 0x000fc400078e00ff */
[----:B------:R-:W-:Y:S01]  /*0f50*/  FADD.FTZ R157, -R229, R157 ;  /* 0x0000009de59d7221 */ /* 0x000fe20000010100 */
[----:B------:R-:W-:Y:S01]  /*0f60*/  PRMT R220, R173, 0x7632, R220 ;  /* 0x00007632addc7816 */ /* 0x000fe200000000dc */
[----:B------:R-:W-:Y:S01]  /*0f70*/  FADD.FTZ R148, -R229, R168 ;  /* 0x000000a8e5947221 */ /* 0x000fe20000010100 */
[----:B------:R-:W-:Y:S01]  /*0f80*/  SHF.L.U32 R221, R173, 0x10, RZ ;  /* 0x00000010addd7819 */ /* 0x000fe200000006ff */
[C---:B-----5:R-:W-:Y:S01]  /*0f90*/  FMUL.FTZ R233, R4.reuse, R233 ;  /* 0x000000e904e97220 */ /* 0x060fe20000410000 */
[----:B------:R-:W-:Y:S01]  /*0fa0*/  SHF.L.U32 R139, R139, 0x10, RZ ;  /* 0x000000108b8b7819 */ /* 0x000fe200000006ff */
[----:B------:R-:W-:Y:S01]  /*0fb0*/  FADD.FTZ R208, -R229, R177 ;  /* 0x000000b1e5d07221 */ /* 0x000fe20000010100 */
[C---:B------:R-:W-:Y:S01]  /*0fc0*/  PRMT R141, R149.reuse, 0x7632, R141 ;  /* 0x00007632958d7816 */ /* 0x040fe2000000008d */
[----:B------:R-:W-:Y:S01]  /*0fd0*/  FMUL.FTZ R173, R4, R235 ;  /* 0x000000eb04ad7220 */ /* 0x000fe20000410000 */
[----:B------:R-:W-:Y:S01]  /*0fe0*/  SHF.L.U32 R145, R149, 0x10, RZ ;  /* 0x0000001095917819 */ /* 0x000fe200000006ff */
[----:B------:R-:W-:Y:S01]  /*0ff0*/  FADD.FTZ R149, -R229, R152 ;  /* 0x00000098e5957221 */ /* 0x000fe20000010100 */
[----:B------:R-:W-:Y:S01]  /*1000*/  PRMT R143, R151, 0x7632, R143 ;  /* 0x00007632978f7816 */ /* 0x000fe2000000008f */
[----:B------:R-:W-:Y:S01]  /*1010*/  FADD.FTZ R245, -R229, R156 ;  /* 0x0000009ce5f57221 */ /* 0x000fe20000010100 */
[----:B------:R-:W-:Y:S01]  /*1020*/  SHF.L.U32 R147, R151, 0x10, RZ ;  /* 0x0000001097937819 */ /* 0x000fe200000006ff */
[----:B------:R-:W-:Y:S01]  /*1030*/  FADD.FTZ R151, -R229, R154 ;  /* 0x0000009ae5977221 */ /* 0x000fe20000010100 */
[----:B------:R-:W-:Y:S01]  /*1040*/  PRMT R142, R150, 0x7632, R142 ;  /* 0x00007632968e7816 */ /* 0x000fe2000000008e */
[----:B------:R-:W-:Y:S01]  /*1050*/  FMUL.FTZ R177, R4, R227 ;  /* 0x000000e304b17220 */ /* 0x000fe20000410000 */
[----:B------:R-:W-:Y:S01]  /*1060*/  SHF.L.U32 R206, R150, 0x10, RZ ;  /* 0x0000001096ce7819 */ /* 0x000fe200000006ff */
[----:B------:R-:W-:Y:S01]  /*1070*/  IMAD.U32 R132, R132, 0x10000, RZ ;  /* 0x0001000084847824 */ /* 0x000fe200078e00ff */
[----:B------:R-:W-:Y:S01]  /*1080*/  PRMT R209, R161, 0x7632, R209 ;  /* 0x00007632a1d17816 */ /* 0x000fe200000000d1 */
[----:B------:R-:W-:Y:S01]  /*1090*/  FMUL.FTZ R235, R193, R136 ;  /* 0x00000088c1eb7220 */ /* 0x000fe20000410000 */
[----:B------:R-:W-:Y:S01]  /*10a0*/  SHF.L.U32 R215, R161, 0x10, RZ ;  /* 0x00000010a1d77819 */ /* 0x000fe200000006ff */
[C---:B------:R-:W-:Y:S01]  /*10b0*/  FADD.FTZ R241, -R229.reuse, R146 ;  /* 0x00000092e5f17221 */ /* 0x040fe20000010100 */
[----:B------:R-:W-:Y:S01]  /*10c0*/  PRMT R134, R138, 0x7632, R134 ;  /* 0x000076328a867816 */ /* 0x000fe20000000086 */
[C---:B------:R-:W-:Y:S01]  /*10d0*/  FADD.FTZ R153, -R229.reuse, R153 ;  /* 0x00000099e5997221 */ /* 0x040fe20000010100 */
[C---:B------:R-:W-:Y:S01]  /*10e0*/  FADD.FTZ R155, -R229.reuse, R155 ;  /* 0x0000009be59b7221 */ /* 0x040fe20000010100 */
[C---:B------:R-:W-:Y:S01]  /*10f0*/  FADD.FTZ R247, -R229.reuse, R158 ;  /* 0x0000009ee5f77221 */ /* 0x040fe20000010100 */
[C---:B------:R-:W-:Y:S01]  /*1100*/  FADD.FTZ R159, -R229.reuse, R159 ;  /* 0x0000009fe59f7221 */ /* 0x040fe20000010100 */
[C---:B------:R-:W-:Y:S01]  /*1110*/  PRMT R211, R162.reuse, 0x7632, R211 ;  /* 0x00007632a2d37816 */ /* 0x040fe200000000d3 */
[C---:B------:R-:W-:Y:S01]  /*1120*/  FADD.FTZ R161, -R229.reuse, R164 ;  /* 0x000000a4e5a17221 */ /* 0x040fe20000010100 */
[----:B------:R-:W-:Y:S01]  /*1130*/  SHF.L.U32 R214, R162, 0x10, RZ ;  /* 0x00000010a2d67819 */ /* 0x000fe200000006ff */
[C---:B------:R-:W-:Y:S01]  /*1140*/  FADD.FTZ R249, -R229.reuse, R165 ;  /* 0x000000a5e5f97221 */ /* 0x040fe20000010100 */
[C---:B------:R-:W-:Y:S01]  /*1150*/  FADD.FTZ R251, -R229.reuse, R166 ;  /* 0x000000a6e5fb7221 */ /* 0x040fe20000010100 */
[C---:B------:R-:W-:Y:S01]  /*1160*/  FADD.FTZ R156, -R229.reuse, R167 ;  /* 0x000000a7e59c7221 */ /* 0x040fe20000010100 */
[C---:B------:R-:W-:Y:S01]  /*1170*/  FADD.FTZ R154, -R229.reuse, R169 ;  /* 0x000000a9e59a7221 */ /* 0x040fe20000010100 */
[C---:B------:R-:W-:Y:S01]  /*1180*/  FADD.FTZ R150, -R229.reuse, R170 ;  /* 0x000000aae5967221 */ /* 0x040fe20000010100 */
[----:B------:R-:W-:Y:S01]  /*1190*/  FADD.FTZ R152, -R229, R171 ;  /* 0x000000abe5987221 */ /* 0x000fe20000010100 */
[C---:B------:R-:W-:Y:S01]  /*11a0*/  PRMT R218, R172.reuse, 0x7632, R218 ;  /* 0x00007632acda7816 */ /* 0x040fe200000000da */
[----:B------:R-:W-:-:S02]  /*11b0*/  IMAD.U32 R222, R172, 0x10000, RZ ;  /* 0x00010000acde7824 */ /* 0x000fc400078e00ff */
[C---:B------:R-:W-:Y:S01]  /*11c0*/  FADD.FTZ R204, -R229.reuse, R176 ;  /* 0x000000b0e5cc7221 */ /* 0x040fe20000010100 */
[C---:B------:R-:W-:Y:S01]  /*11d0*/  FADD.FTZ R178, -R229.reuse, R178 ;  /* 0x000000b2e5b27221 */ /* 0x040fe20000010100 */
[----:B------:R-:W-:Y:S01]  /*11e0*/  FMUL.FTZ R237, R4, R237 ;  /* 0x000000ed04ed7220 */ /* 0x000fe20000410000 */
[----:B------:R-:W-:Y:S01]  /*11f0*/  SHF.L.U32 R138, R138, 0x10, RZ ;  /* 0x000000108a8a7819 */ /* 0x000fe200000006ff */
[----:B------:R-:W-:Y:S01]  /*1200*/  FADD.FTZ R229, -R229, R179 ;  /* 0x000000b3e5e57221 */ /* 0x000fe20000010100 */
[C---:B------:R-:W-:Y:S01]  /*1210*/  FMUL.FTZ R172, R4.reuse, R231 ;  /* 0x000000e704ac7220 */ /* 0x040fe20000410000 */
[C---:B------:R-:W-:Y:S01]  /*1220*/  FMUL.FTZ R162, R4.reuse, R157 ;  /* 0x0000009d04a27220 */ /* 0x040fe20000410000 */
[C---:B------:R-:W-:Y:S01]  /*1230*/  FMUL.FTZ R179, R4.reuse, R223 ;  /* 0x000000df04b37220 */ /* 0x040fe20000410000 */
[----:B------:R-:W-:Y:S01]  /*1240*/  FMUL.FTZ R157, R4, R148 ;  /* 0x00000094049d7220 */ /* 0x000fe20000410000 */
[-C--:B------:R-:W-:Y:S01]  /*1250*/  FFMA.FTZ R26, R233, R137.reuse, R26 ;  /* 0x00000089e91a7223 */ /* 0x080fe2000001001a */
[----:B------:R-:W-:Y:S01]  /*1260*/  FADD.FTZ R70, R70, R137 ;  /* 0x0000008946467221 */ /* 0x000fe20000010000 */
[----:B------:R-:W-:Y:S01]  /*1270*/  FMUL.FTZ R231, R192, R137 ;  /* 0x00000089c0e77220 */ /* 0x000fe20000410000 */
[----:B------:R-:W-:Y:S01]  /*1280*/  FADD.FTZ R66, R66, R139 ;  /* 0x0000008b42427221 */ /* 0x000fe20000010000 */
[-C--:B------:R-:W-:Y:S01]  /*1290*/  FFMA.FTZ R30, R177, R139.reuse, R30 ;  /* 0x0000008bb11e7223 */ /* 0x080fe2000001001e */
[----:B------:R-:W-:Y:S01]  /*12a0*/  FMUL.FTZ R148, R190, R139 ;  /* 0x0000008bbe947220 */ /* 0x000fe20000410000 */
[----:B------:R-:W-:Y:S01]  /*12b0*/  FMUL.FTZ R232, R20, R132 ;  /* 0x0000008414e87220 */ /* 0x000fe20000410000 */
[----:B------:R-:W-:Y:S01]  /*12c0*/  FADD.FTZ R137, RZ, R235 ;  /* 0x000000ebff897221 */ /* 0x000fe20000010000 */
[C---:B------:R-:W-:Y:S01]  /*12d0*/  FMUL.FTZ R234, R4.reuse, R203 ;  /* 0x000000cb04ea7220 */ /* 0x040fe20000410000 */
[----:B------:R-:W-:Y:S01]  /*12e0*/  FFMA.FTZ R139, R237, R235, RZ ;  /* 0x000000ebed8b7223 */ /* 0x000fe200000100ff */
[C---:B------:R-:W-:Y:S01]  /*12f0*/  FMUL.FTZ R169, R4.reuse, R149 ;  /* 0x0000009504a97220 */ /* 0x040fe20000410000 */
[----:B------:R-:W-:Y:S01]  /*1300*/  SHF.L.U32 R228, R133, 0x10, RZ ;  /* 0x0000001085e47819 */ /* 0x000fe200000006ff */
[----:B------:R-:W-:Y:S01]  /*1310*/  FMUL.FTZ R230, R4, R205 ;  /* 0x000000cd04e67220 */ /* 0x000fe20000410000 */
[----:B------:R-:W-:Y:S01]  /*1320*/  FADD.FTZ R64, R64, R138 ;  /* 0x0000008a40407221 */ /* 0x000fe20000010000 */
[-C--:B------:R-:W-:Y:S01]  /*1330*/  FFMA.FTZ R28, R179, R138.reuse, R28 ;  /* 0x0000008ab31c7223 */ /* 0x080fe2000001001c */
        /* <DEDUP_REMOVED lines=9> */
[C---:B------:R-:W-:Y:S01]  /*13d0*/  FMUL.FTZ R167, R4.reuse, R151 ;  /* 0x0000009704a77220 */ /* 0x040fe20000410000 */
[----:B------:R-:W-:Y:S01]  /*13e0*/  FMUL.FTZ R151, R4, R178 ;  /* 0x000000b204977220 */ /* 0x000fe20000410000 */
        /* <DEDUP_REMOVED lines=15> */
[----:B------:R-:W-:-:S02]  /*14e0*/  PRMT R207, R160, 0x7632, R207 ;  /* 0x00007632a0cf7816 */ /* 0x000fc400000000cf */
[----:B------:R-:W-:Y:S01]  /*14f0*/  FMUL.FTZ R205, R17, R136 ;  /* 0x0000008811cd7220 */ /* 0x000fe20000410000 */
[----:B------:R-:W-:Y:S01]  /*1500*/  FADD.FTZ R144, R139, R148 ;  /* 0x000000948b907221 */ /* 0x000fe20000010000 */
[----:B------:R-:W-:-:S03]  /*1510*/  FFMA.FTZ R137, R177, R148, R140 ;  /* 0x00000094b1897223 */ /* 0x000fc6000001008c */
[----:B------:R-:W-:Y:S01]  /*1520*/  FADD.FTZ R139, R144, R205 ;  /* 0x000000cd908b7221 */ /* 0x000fe20000010000 */
[----:B------:R-:W-:Y:S01]  /*1530*/  FFMA.FTZ R140, R172, R205, R137 ;  /* 0x000000cdac8c7223 */ /* 0x000fe20000010089 */
[----:B------:R-:W-:Y:S02]  /*1540*/  IMAD.U32 R133, R207, 0x10000, RZ ;  /* 0x00010000cf857824 */ /* 0x000fe400078e00ff */
[----:B------:R-:W-:Y:S01]  /*1550*/  FMUL.FTZ R207, R16, R224 ;  /* 0x000000e010cf7220 */ /* 0x000fe20000410000 */
[----:B------:R-:W-:Y:S01]  /*1560*/  FADD.FTZ R144, R139, R178 ;  /* 0x000000b28b907221 */ /* 0x000fe20000010000 */
[----:B------:R-:W-:Y:S01]  /*1570*/  FMUL.FTZ R170, R4, R239 ;  /* 0x000000ef04aa7220 */ /* 0x000fe20000410000 */
[----:B------:R-:W-:Y:S01]  /*1580*/  FFMA.FTZ R25, R234, R132, R25 ;  /* 0x00000084ea197223 */ /* 0x000fe20000010019 */
[----:B------:R-:W-:Y:S01]  /*1590*/  FADD.FTZ R69, R69, R132 ;  /* 0x0000008445457221 */ /* 0x000fe20000010000 */
[----:B------:R-:W-:Y:S01]  /*15a0*/  FFMA.FTZ R137, R173, R178, R140 ;  /* 0x000000b2ad897223 */ /* 0x000fe2000001008c */
[C---:B------:R-:W-:Y:S01]  /*15b0*/  FMUL.FTZ R166, R4.reuse, R153 ;  /* 0x0000009904a67220 */ /* 0x040fe20000410000 */
[----:B------:R-:W-:Y:S01]  /*15c0*/  SHF.L.U32 R132, R141, 0x10, RZ ;  /* 0x000000108d847819 */ /* 0x000fe200000006ff */
[C---:B------:R-:W-:Y:S01]  /*15d0*/  FMUL.FTZ R168, R4.reuse, R243 ;  /* 0x000000f304a87220 */ /* 0x040fe20000410000 */
[----:B------:R-:W-:Y:S01]  /*15e0*/  FMUL.FTZ R153, R4, R204 ;  /* 0x000000cc04997220 */ /* 0x000fe20000410000 */
[----:B------:R-:W-:Y:S01]  /*15f0*/  FMUL.FTZ R204, R188, R145 ;  /* 0x00000091bccc7220 */ /* 0x000fe20000410000 */
[----:B------:R-:W-:Y:S01]  /*1600*/  FADD.FTZ R139, R144, R207 ;  /* 0x000000cf908b7221 */ /* 0x000fe20000010000 */
[----:B------:R-:W-:Y:S01]  /*1610*/  FMUL.FTZ R171, R4, R241 ;  /* 0x000000f104ab7220 */ /* 0x000fe20000410000 */
[----:B------:R-:W-:Y:S01]  /*1620*/  FADD.FTZ R67, R67, R136 ;  /* 0x0000008843437221 */ /* 0x000fe20000010000 */
[----:B------:R-:W-:Y:S01]  /*1630*/  FFMA.FTZ R31, R172, R136, R31 ;  /* 0x00000088ac1f7223 */ /* 0x000fe2000001001f */
[----:B------:R-:W-:Y:S01]  /*1640*/  FFMA.FTZ R144, R170, R207, R137 ;  /* 0x000000cfaa907223 */ /* 0x000fe20000010089 */
[----:B------:R-:W-:Y:S01]  /*1650*/  SHF.L.U32 R136, R209, 0x10, RZ ;  /* 0x00000010d1887819 */ /* 0x000fe200000006ff */
        /* <DEDUP_REMOVED lines=16> */
[----:B------:R-:W-:Y:S01]  /*1760*/  FMUL.FTZ R164, R4, R155 ;  /* 0x0000009b04a47220 */ /* 0x000fe20000410000 */
[----:B------:R-:W-:Y:S01]  /*1770*/  FADD.FTZ R65, R65, R134 ;  /* 0x0000008641417221 */ /* 0x000fe20000010000 */
[----:B------:R-:W-:Y:S01]  /*1780*/  FFMA.FTZ R29, R176, R134, R29 ;  /* 0x00000086b01d7223 */ /* 0x000fe2000001001d */
[----:B------:R-:W-:Y:S01]  /*1790*/  FFMA.FTZ R137, R169, R206, R132 ;  /* 0x000000cea9897223 */ /* 0x000fe20000010084 */
[----:B------:R-:W-:Y:S01]  /*17a0*/  PRMT R213, R163, 0x7632, R213 ;  /* 0x00007632a3d57816 */ /* 0x000fe200000000d5 */
[C---:B------:R-:W-:Y:S01]  /*17b0*/  FMUL.FTZ R155, R4.reuse, R150 ;  /* 0x00000096049b7220 */ /* 0x040fe20000410000 */
[----:B------:R-:W-:Y:S01]  /*17c0*/  SHF.L.U32 R134, R143, 0x10, RZ ;  /* 0x000000108f867819 */ /* 0x000fe200000006ff */
[----:B------:R-:W-:Y:S01]  /*17d0*/  FMUL.FTZ R150, R4, R208 ;  /* 0x000000d004967220 */ /* 0x000fe20000410000 */
[----:B------:R-:W-:Y:S01]  /*17e0*/  FMUL.FTZ R208, R186, R147 ;  /* 0x00000093bad07220 */ /* 0x000fe20000410000 */
[----:B------:R-:W-:Y:S01]  /*17f0*/  FADD.FTZ R139, R142, R211 ;  /* 0x000000d38e8b7221 */ /* 0x000fe20000010000 */
[----:B------:R-:W-:Y:S01]  /*1800*/  FFMA.FTZ R132, R166, R211, R137 ;  /* 0x000000d3a6847223 */ /* 0x000fe20000010089 */
[----:B------:R-:W-:Y:S01]  /*1810*/  SHF.L.U32 R138, R213, 0x10, RZ ;  /* 0x00000010d58a7819 */ /* 0x000fe200000006ff */
        /* <DEDUP_REMOVED lines=40> */
[----:B------:R-:W-:Y:S01]  /*1aa0*/  SHF.L.U32 R227, R219, 0x10, RZ ;  /* 0x00000010dbe37819 */ /* 0x000fe200000006ff */
[-C--:B------:R-:W-:Y:S01]  /*1ab0*/  FMUL.FTZ R219, R10, R135.reuse ;  /* 0x000000870adb7220 */ /* 0x080fe20000410000 */
[----:B------:R-:W-:Y:S01]  /*1ac0*/  FADD.FTZ R134, R137, R214 ;  /* 0x000000d689867221 */ /* 0x000fe20000010000 */
[----:B------:R-:W-:Y:S01]  /*1ad0*/  FFMA.FTZ R133, R161, R214, R132 ;  /* 0x000000d6a1857223 */ /* 0x000fe20000010084 */
[----:B------:R-:W-:Y:S01]  /*1ae0*/  FADD.FTZ R49, R49, R135 ;  /* 0x0000008731317221 */ /* 0x000fe20000010000 */
[----:B------:R-:W-:Y:S01]  /*1af0*/  FFMA.FTZ R81, R158, R135, R81 ;  /* 0x000000879e517223 */ /* 0x000fe20000010051 */
[----:B------:R-:W-:Y:S01]  /*1b00*/  FADD.FTZ R135, R134, R219 ;  /* 0x000000db86877221 */ /* 0x000fe20000010000 */
[----:B------:R-:W-:Y:S01]  /*1b10*/  FFMA.FTZ R132, R158, R219, R133 ;  /* 0x000000db9e847223 */ /* 0x000fe20000010085 */
[----:B------:R-:W-:Y:S01]  /*1b20*/  SHF.L.U32 R140, R220, 0x10, RZ ;  /* 0x00000010dc8c7819 */ /* 0x000fe200000006ff */
[-C--:B------:R-:W-:Y:S01]  /*1b30*/  FFMA.FTZ R78, R155, R221.reuse, R78 ;  /* 0x000000dd9b4e7223 */ /* 0x080fe2000001004e */
[----:B------:R-:W-:Y:S01]  /*1b40*/  FADD.FTZ R46, R46, R221 ;  /* 0x000000dd2e2e7221 */ /* 0x000fe20000010000 */
[----:B------:R-:W-:Y:S01]  /*1b50*/  FMUL.FTZ R220, R180, R221 ;  /* 0x000000ddb4dc7220 */ /* 0x000fe20000410000 */
[----:B------:R-:W-:Y:S01]  /*1b60*/  FMUL.FTZ R221, R9, R138 ;  /* 0x0000008a09dd7220 */ /* 0x000fe20000410000 */
[----:B------:R-:W-:Y:S01]  /*1b70*/  FADD.FTZ R134, R135, R216 ;  /* 0x000000d887867221 */ /* 0x000fe20000010000 */
[C---:B------:R-:W-:Y:S01]  /*1b80*/  FMUL.FTZ R156, R4.reuse, R156 ;  /* 0x0000009c049c7220 */ /* 0x040fe20000410000 */
[----:B------:R-:W-:Y:S01]  /*1b90*/  FFMA.FTZ R133, R159, R216, R132 ;  /* 0x000000d89f857223 */ /* 0x000fe20000010084 */
[----:B------:R-:W-:Y:S01]  /*1ba0*/  FMUL.FTZ R154, R4, R154 ;  /* 0x0000009a049a7220 */ /* 0x000fe20000410000 */
[----:B------:R-:W-:-:S02]  /*1bb0*/  IMAD.U32 R223, R218, 0x10000, RZ ;  /* 0x00010000dadf7824 */ /* 0x000fc400078e00ff */
        /* <DEDUP_REMOVED lines=27> */
[----:B------:R-:W-:Y:S01]  /*1d70*/  FFMA.FTZ R33, R170, R224, R33 ;  /* 0x000000e0aa217223 */ /* 0x000fe20000010021 */
[----:B------:R-:W-:Y:S01]  /*1d80*/  FADD.FTZ R61, R61, R224 ;  /* 0x000000e03d3d7221 */ /* 0x000fe20000010000 */
        /* <DEDUP_REMOVED lines=25> */
[----:B------:R-:W-:-:S07]  /*1f20*/  FFMA.FTZ R132, R226, R229, R132 ;  /* 0x000000e5e2847223 */ /* 0x000fce0000010084 */
.L_x_4673:
[----:B------:R-:W-:Y:S05]  /*1f30*/  BSYNC B0 ;  /* 0x0000000000007941 */ /* 0x000fea0003800000 */
.L_x_4671:
[----:B------:R-:W-:Y:S01]  /*1f40*/  LOP3.LUT P4, RZ, R202, 0xff, RZ, 0xc0, !PT ;  /* 0x000000ffcaff7812 */ /* 0x000fe2000788c0ff */
[----:B------:R-:W-:Y:S01]  /*1f50*/  UMOV UR6, 0xffffffff ;  /* 0xffffffff00067882 */ /* 0x000fe20000000000 */
[----:B------:R-:W-:Y:S02]  /*1f60*/  SHF.R.U32.HI R133, RZ, 0x5, R195 ;  /* 0x00000005ff857819 */ /* 0x000fe400000116c3 */
[----:B------:R-:W-:Y:S02]  /*1f70*/  LOP3.LUT P0, RZ, R195, 0x1f, RZ, 0xc0, !PT ;  /* 0x0000001fc3ff7812 */ /* 0x000fe4000780c0ff */
[----:B------:R-:W-:-:S07]  /*1f80*/  LOP3.LUT R135, R133, 0x7fffff8, RZ, 0xc0, !PT ;  /* 0x07fffff885877812 */ /* 0x000fce00078ec0ff */
[----:B------:R-:W-:Y:S01]  /*1f90*/  @!P4 VIADD R135, R135, 0x8 ;  /* 0x000000088787c836 */ /* 0x000fe20000000000 */
        /* <DEDUP_REMOVED lines=19> */
.L_x_4750:
        /* <DEDUP_REMOVED lines=8> */
[----:B-----5:R-:W-:-:S02]  /*2150*/  ISETP.GE.AND P5, PT, R200, 0x1, PT ;  /* 0x00000001c800780c */ /* 0x020fc40003fa6270 */
[----:B------:R-:W-:Y:S02]  /*2160*/  ISETP.NE.AND P6, PT, R21, RZ, PT ;  /* 0x000000ff1500720c */ /* 0x000fe40003fc5270 */
[C---:B------:R-:W-:Y:S02]  /*2170*/  @!P3 ISETP.NE.U32.AND P2, PT, R2.reuse, RZ, PT ;  /* 0x000000ff0200b20c */ /* 0x040fe40003f45070 */
[----:B------:R-:W-:Y:S02]  /*2180*/  @!P3 ISETP.NE.U32.AND P1, PT, R2, RZ, PT ;  /* 0x000000ff0200b20c */ /* 0x000fe40003f25070 */
[C---:B------:R-:W-:Y:S02]  /*2190*/  @!P3 ISETP.NE.AND.EX P2, PT, R0.reuse, RZ, PT, P2 ;  /* 0x000000ff0000b20c */ /* 0x040fe40003f45320 */
[----:B------:R-:W-:-:S03]  /*21a0*/  @!P3 ISETP.NE.AND.EX P1, PT, R0, RZ, PT, P1 ;  /* 0x000000ff0000b20c */ /* 0x000fc60003f25310 */
[----:B------:R-:W-:-:S04]  /*21b0*/  @P5 VIADD R200, R200, 0xffffffff ;  /* 0xffffffffc8c85836 */ /* 0x000fc80000000000 */
[----:B------:R-:W-:Y:S02]  /*21c0*/  @P5 IMAD R200, R200, R201, RZ ;  /* 0x000000c9c8c85224 */ /* 0x000fe400078e02ff */
[----:B------:R-:W2:Y:S01]  /*21d0*/  @P5 LDC R201, c[0x0][0x29c] ;  /* 0x0000a700ffc95b82 */ /* 0x000ea20000000800 */
[----:B----4-:R-:W-:-:S04]  /*21e0*/  LEA R138, R139, R138, 0x18 ;  /* 0x0000008a8b8a7211 */ /* 0x010fc800078ec0ff */
[-C--:B------:R-:W-:Y:S02]  /*21f0*/  @!P0 LEA R202, R136, R138.reuse, 0x3 ;  /* 0x0000008a88ca8211 */ /* 0x080fe400078e18ff */
[----:B------:R-:W-:-:S03]  /*2200*/  LEA R236, R135, R138, 0x3 ;  /* 0x0000008a87ec7211 */ /* 0x000fc600078e18ff */
[----:B------:R3:W-:Y:S01]  /*2210*/  @!P0 STS.64 [R202+0x8000], R174 ;  /* 0x008000aeca008388 */ /* 0x0007e20000000a00 */
[----:B------:R-:W-:Y:S01]  /*2220*/  BAR.SYNC.DEFER_BLOCKING 0x0 ;  /* 0x0000000000007b1d */ /* 0x000fe20000010000 */
[----:B------:R-:W-:-:S04]  /*2230*/  ISETP.NE.U32.AND P0, PT, RZ, UR10, PT ;  /* 0x0000000aff007c0c */ /* 0x000fc8000bf05070 */
[----:B------:R-:W-:-:S03]  /*2240*/  ISETP.NE.AND.EX P0, PT, RZ, UR11, PT, P0 ;  /* 0x0000000bff007c0c */ /* 0x000fc6000bf05300 */
[----:B---3--:R-:W3:Y:S08]  /*2250*/  @P5 LDC R174, c[0x0][0x29c] ;  /* 0x0000a700ffae5b82 */ /* 0x008ef00000000800 */
[----:B------:R-:W4:Y:S01]  /*2260*/  @P5 LDC R202, c[0x0][0x29c] ;  /* 0x0000a700ffca5b82 */ /* 0x000f220000000800 */
[----:B-1----:R-:W0:Y:S07]  /*2270*/  LDS.128 R132, [R236+0x8000] ;  /* 0x00800000ec847984 */ /* 0x002e2e0000000c00 */
[----:B------:R-:W1:Y:S01]  /*2280*/  @P5 LDC R175, c[0x0][0x29c] ;  /* 0x0000a700ffaf5b82 */ /* 0x000e620000000800 */
[----:B------:R-:W2:Y:S04]  /*2290*/  LDS.128 R136, [R236+0x8010] ;  /* 0x00801000ec887984 */ /* 0x000ea80000000c00 */
[----:B------:R-:W3:Y:S04]  /*22a0*/  LDS.128 R140, [R236+0x8020] ;  /* 0x00802000ec8c7984 */ /* 0x000ee80000000c00 */
[----:B------:R-:W4:Y:S01]  /*22b0*/  LDS.128 R144, [R236+0x8030] ;  /* 0x00803000ec907984 */ /* 0x000f220000000c00 */
[----:B0-----:R-:W-:Y:S01]  /*22c0*/  FADD.FTZ R239, RZ, R132 ;  /* 0x00000084ffef7221 */ /* 0x001fe20000010000 */
[----:B------:R-:W-:Y:S01]  /*22d0*/  FADD.FTZ R132, RZ, R133 ;  /* 0x00000085ff847221 */ /* 0x000fe20000010000 */
[----:B------:R-:W-:-:S02]  /*22e0*/  @P5 SHF.R.S32.HI R133, RZ, 0x1f, R200 ;  /* 0x0000001fff855819 */ /* 0x000fc400000114c8 */
[----:B------:R-:W-:Y:S01]  /*22f0*/  FADD.FTZ R239, R134, R239 ;  /* 0x000000ef86ef7221 */ /* 0x000fe20000010000 */
[----:B------:R-:W-:Y:S01]  /*2300*/  FADD.FTZ R132, R135, R132 ;  /* 0x0000008487847221 */ /* 0x000fe20000010000 */
[----:B------:R-:W-:Y:S01]  /*2310*/  @P5 LEA.HI R200, R133, R200, RZ, 0x3 ;  /* 0x000000c885c85211 */ /* 0x000fe200078f18ff */
[----:B------:R-:W0:Y:S01]  /*2320*/  @P5 LDC R135, c[0x0][0x29c] ;  /* 0x0000a700ff875b82 */ /* 0x000e220000000800 */
[----:B--2---:R-:W-:Y:S01]  /*2330*/  FADD.FTZ R239, R239, R136 ;  /* 0x00000088efef7221 */ /* 0x004fe20000010000 */
[----:B------:R-:W-:-:S03]  /*2340*/  FADD.FTZ R132, R132, R137 ;  /* 0x0000008984847221 */ /* 0x000fc60000010000 */
[----:B------:R-:W-:Y:S01]  /*2350*/  FADD.FTZ R239, R138, R239 ;  /* 0x000000ef8aef7221 */ /* 0x000fe20000010000 */
[----:B------:R-:W-:Y:S02]  /*2360*/  FADD.FTZ R132, R139, R132 ;  /* 0x000000848b847221 */ /* 0x000fe40000010000 */
[----:B------:R-:W2:Y:S01]  /*2370*/  @P5 LDC R137, c[0x0][0x29c] ;  /* 0x0000a700ff895b82 */ /* 0x000ea20000000800 */
[----:B---3--:R-:W-:Y:S01]  /*2380*/  FADD.FTZ R239, R239, R140 ;  /* 0x0000008cefef7221 */ /* 0x008fe20000010000 */
[----:B------:R-:W-:-:S03]  /*2390*/  FADD.FTZ R132, R132, R141 ;  /* 0x0000008d84847221 */ /* 0x000fc60000010000 */
[----:B------:R-:W-:Y:S01]  /*23a0*/  FADD.FTZ R239, R142, R239 ;  /* 0x000000ef8eef7221 */ /* 0x000fe20000010000 */
[----:B------:R-:W-:Y:S01]  /*23b0*/  FADD.FTZ R132, R143, R132 ;  /* 0x000000848f847221 */ /* 0x000fe20000010000 */
[----:B------:R-:W-:Y:S01]  /*23c0*/  @!P3 FSEL R143, R88, RZ, P2 ;  /* 0x000000ff588fb208 */ /* 0x000fe20001000000 */
[----:B------:R-:W3:Y:S01]  /*23d0*/  @P5 LDC R134, c[0x0][0x29c] ;  /* 0x0000a700ff865b82 */ /* 0x000ee20000000800 */
[----:B----4-:R-:W-:Y:S01]  /*23e0*/  FADD.FTZ R239, R239, R144 ;  /* 0x00000090efef7221 */ /* 0x010fe20000010000 */
[----:B------:R-:W-:Y:S01]  /*23f0*/  FADD.FTZ R138, R132, R145 ;  /* 0x00000091848a7221 */ /* 0x000fe20000010000 */
[----:B------:R-:W-:Y:S01]  /*2400*/  HFMA2.MMA R145, -RZ, RZ, 0, 0 ;  /* 0x00000000ff917435 */ /* 0x000fe200000001ff */
[----:B------:R-:W-:Y:S01]  /*2410*/  @!P3 ISETP.NE.U32.AND P2, PT, R2, RZ, PT ;  /* 0x000000ff0200b20c */ /* 0x000fe20003f45070 */
[----:B------:R-:W-:Y:S01]  /*2420*/  FADD.FTZ R146, R146, R239 ;  /* 0x000000ef92927221 */ /* 0x000fe20000010000 */
[----:B------:R-:W-:Y:S01]  /*2430*/  FADD.FTZ R147, R147, R138 ;  /* 0x0000008a93937221 */ /* 0x000fe20000010000 */
[----:B------:R-:W-:Y:S01]  /*2440*/  @!P3 FSEL R138, R89, RZ, P1 ;  /* 0x000000ff598ab208 */ /* 0x000fe20000800000 */
[----:B------:R-:W4:Y:S01]  /*2450*/  @P5 LDC R136, c[0x0][0x29c] ;  /* 0x0000a700ff885b82 */ /* 0x000f220000000800 */
[----:B------:R-:W-:Y:S01]  /*2460*/  FMUL.FTZ R144, R146, UR8 ;  /* 0x0000000892907c20 */ /* 0x000fe20008410000 */
[----:B------:R-:W-:Y:S01]  /*2470*/  @!P3 ISETP.NE.U32.AND P1, PT, R2, RZ, PT ;  /* 0x000000ff0200b20c */ /* 0x000fe20003f25070 */
[----:B------:R-:W-:Y:S01]  /*2480*/  FMUL.FTZ R147, R147, UR8 ;  /* 0x0000000893937c20 */ /* 0x000fe20008410000 */
[----:B------:R-:W-:-:S02]  /*2490*/  @P5 LEA.HI.SX32 R145, R200, R199, 0x1d ;  /* 0x000000c7c8915211 */ /* 0x000fc400078feaff */
[----:B------:R-:W-:Y:S02]  /*24a0*/  FSEL R144, R144, RZ, !P6 ;  /* 0x000000ff90907208 */ /* 0x000fe40007000000 */
[----:B------:R-:W0:Y:S01]  /*24b0*/  @P5 LDC.64 R140, c[0x0][0x2f8] ;  /* 0x0000be00ff8c5b82 */ /* 0x000e220000000a00 */
[----:B------:R-:W-:-:S04]  /*24c0*/  @!P3 ISETP.NE.U32.AND P6, PT, R2, RZ, PT ;  /* 0x000000ff0200b20c */ /* 0x000fc80003fc5070 */
[----:B------:R-:W-:-:S03]  /*24d0*/  @!P3 ISETP.NE.AND.EX P6, PT, R0, RZ, PT, P6 ;  /* 0x000000ff0000b20c */ /* 0x000fc60003fc5360 */
[----:B------:R-:W0:Y:S01]  /*24e0*/  @P0 LDC.64 R132, c[0x0][0x308] ;  /* 0x0000c200ff840b82 */ /* 0x000e220000000a00 */
[----:B------:R-:W-:Y:S01]  /*24f0*/  @!P3 FSEL R139, R90, RZ, P6 ;  /* 0x000000ff5a8bb208 */ /* 0x000fe20003000000 */
[----:B-1----:R-:W-:Y:S08]  /*2500*/  @!P3 BRA `(.L_x_4676) ;  /* 0x000000000018b947 */ /* 0x002ff00003800000 */
[----:B------:R-:W-:Y:S01]  /*2510*/  ISETP.NE.U32.AND P6, PT, R2, RZ, PT ;  /* 0x000000ff0200720c */ /* 0x000fe20003fc5070 */
[----:B------:R-:W-:-:S03]  /*2520*/  FFMA.FTZ R142, R237, R147, R144 ;  /* 0x00000093ed8e7223 */ /* 0x000fc60000010090 */
[----:B------:R-:W-:Y:S01]  /*2530*/  ISETP.NE.AND.EX P6, PT, R0, RZ, PT, P6 ;  /* 0x000000ff0000720c */ /* 0x000fe20003fc5360 */
[----:B------:R-:W-:-:S04]  /*2540*/  FADD.FTZ R143, R235, -R142 ;  /* 0x8000008eeb8f7221 */ /* 0x000fc80000010000 */
[----:B------:R-:W-:-:S08]  /*2550*/  FMUL.FTZ R143, R4, R143 ;  /* 0x0000008f048f7220 */ /* 0x000fd00000410000 */
[----:B------:R-:W-:-:S07]  /*2560*/  @P6 FADD.FTZ R143, R88, R143 ;  /* 0x0000008f588f6221 */ /* 0x000fce0000010000 */
.L_x_4676:
[----:B------:R-:W-:Y:S05]  /*2570*/  BSYNC B0 ;  /* 0x0000000000007941 */ /* 0x000fea0003800000 */
.L_x_4675:
[----:B------:R-:W-:Y:S04]  /*2580*/  BSSY B0, `(.L_x_4677) ;  /* 0x0000008000007945 */ /* 0x000fe80003800000 */
[----:B------:R-:W-:Y:S05]  /*2590*/  @!P3 BRA `(.L_x_4678) ;  /* 0x000000000018b947 */ /* 0x000fea0003800000 */
[----:B------:R-:W-:Y:S01]  /*25a0*/  ISETP.NE.U32.AND P6, PT, R2, RZ, PT ;  /* 0x000000ff0200720c */ /* 0x000fe20003fc5070 */
[----:B------:R-:W-:-:S03]  /*25b0*/  FFMA.FTZ R199, R234, R147, R144 ;  /* 0x00000093eac77223 */ /* 0x000fc60000010090 */
[----:B------:R-:W-:Y:S01]  /*25c0*/  ISETP.NE.AND.EX P6, PT, R0, RZ, PT, P6 ;  /* 0x000000ff0000720c */ /* 0x000fe20003fc5360 */
[----:B------:R-:W-:-:S04]  /*25d0*/  FADD.FTZ R199, R232, -R199 ;  /* 0x800000c7e8c77221 */ /* 0x000fc80000010000 */
[----:B------:R-:W-:-:S08]  /*25e0*/  FMUL.FTZ R138, R4, R199 ;  /* 0x000000c7048a7220 */ /* 0x000fd00000410000 */
[----:B------:R-:W-:-:S07]  /*25f0*/  @P6 FADD.FTZ R138, R89, R138 ;  /* 0x0000008a598a6221 */ /* 0x000fce0000010000 */
.L_x_4678:
[----:B------:R-:W-:Y:S05]  /*2600*/  BSYNC B0 ;  /* 0x0000000000007941 */ /* 0x000fea0003800000 */
.L_x_4677:
[----:B------:R-:W-:Y:S01]  /*2610*/  @P5 FMUL.FTZ R142, R143, R174 ;  /* 0x000000ae8f8e5220 */ /* 0x000fe20000410000 */
[----:B------:R-:W-:Y:S01]  /*2620*/  @P5 FMUL.FTZ R174, R138, R201 ;  /* 0x000000c98aae5220 */ /* 0x000fe20000410000 */
[----:B------:R-:W-:Y:S01]  /*2630*/  @!P3 ISETP.NE.AND.EX P2, PT, R0, RZ, PT, P2 ;  /* 0x000000ff0000b20c */ /* 0x000fe20003f45320 */
[----:B------:R-:W-:Y:S01]  /*2640*/  BSSY B0, `(.L_x_4679) ;  /* 0x000000c000007945 */ /* 0x000fe20003800000 */
[----:B------:R-:W-:Y:S02]  /*2650*/  @!P3 ISETP.NE.U32.AND P6, PT, R2, RZ, PT ;  /* 0x000000ff0200b20c */ /* 0x000fe40003fc5070 */
[----:B------:R-:W-:Y:S02]  /*2660*/  @P5 F2FP.BF16.F32.PACK_AB R146, RZ, R142 ;  /* 0x0000008eff92523e */ /* 0x000fe400000010ff */
[----:B------:R-:W-:Y:S02]  /*2670*/  @P5 F2FP.BF16.F32.PACK_AB R174, RZ, R174 ;  /* 0x000000aeffae523e */ /* 0x000fe400000010ff */
[----:B------:R-:W-:Y:S01]  /*2680*/  @!P3 FSEL R142, R91, RZ, P2 ;  /* 0x000000ff5b8eb208 */ /* 0x000fe20001000000 */
[----:B------:R-:W-:Y:S06]  /*2690*/  @!P3 BRA `(.L_x_4680) ;  /* 0x000000000018b947 */ /* 0x000fec0003800000 */
[----:B------:R-:W-:Y:S01]  /*26a0*/  ISETP.NE.U32.AND P2, PT, R2, RZ, PT ;  /* 0x000000ff0200720c */ /* 0x000fe20003f45070 */
[----:B------:R-:W-:-:S03]  /*26b0*/  FFMA.FTZ R200, R233, R147, R144 ;  /* 0x00000093e9c87223 */ /* 0x000fc60000010090 */
[----:B------:R-:W-:Y:S01]  /*26c0*/  ISETP.NE.AND.EX P2, PT, R0, RZ, PT, P2 ;  /* 0x000000ff0000720c */ /* 0x000fe20003f45320 */
[----:B------:R-:W-:-:S04]  /*26d0*/  FADD.FTZ R139, R231, -R200 ;  /* 0x800000c8e78b7221 */ /* 0x000fc80000010000 */
[----:B------:R-:W-:-:S08]  /*26e0*/  FMUL.FTZ R139, R4, R139 ;  /* 0x0000008b048b7220 */ /* 0x000fd00000410000 */
[----:B------:R-:W-:-:S07]  /*26f0*/  @P2 FADD.FTZ R139, R90, R139 ;  /* 0x0000008b5a8b2221 */ /* 0x000fce0000010000 */
.L_x_4680:
[----:B------:R-:W-:Y:S05]  /*2700*/  BSYNC B0 ;  /* 0x0000000000007941 */ /* 0x000fea0003800000 */
.L_x_4679:
        /* <DEDUP_REMOVED lines=8> */
.L_x_4682:
[----:B------:R-:W-:Y:S05]  /*2790*/  BSYNC B0 ;  /* 0x0000000000007941 */ /* 0x000fea0003800000 */
.L_x_4681:
[----:B------:R-:W-:Y:S01]  /*27a0*/  @!P3 ISETP.NE.U32.AND P2, PT, R2, RZ, PT ;  /* 0x000000ff0200b20c */ /* 0x000fe20003f45070 */
[----:B------:R-:W-:Y:S01]  /*27b0*/  @P5 FMUL.FTZ R175, R142, R175 ;  /* 0x000000af8eaf5220 */ /* 0x000fe20000410000 */
[----:B------:R-:W-:Y:S01]  /*27c0*/  @P5 FMUL.FTZ R199, R139, R202 ;  /* 0x000000ca8bc75220 */ /* 0x000fe20000410000 */
[----:B------:R-:W-:Y:S01]  /*27d0*/  @P5 PRMT R120, R146, 0x7610, R120 ;  /* 0x0000761092785816 */ /* 0x000fe20000000078 */
[----:B------:R-:W-:Y:S01]  /*27e0*/  BSSY B0, `(.L_x_4683) ;  /* 0x000000f000007945 */ /* 0x000fe20003800000 */
[C---:B------:R-:W-:Y:S02]  /*27f0*/  @!P3 ISETP.NE.AND.EX P2, PT, R0.reuse, RZ, PT, P2 ;  /* 0x000000ff0000b20c */ /* 0x040fe40003f45320 */
[----:B------:R-:W-:Y:S02]  /*2800*/  @P5 F2FP.BF16.F32.PACK_AB R146, RZ, R175 ;  /* 0x000000afff92523e */ /* 0x000fe400000010ff */
[C---:B------:R-:W-:Y:S02]  /*2810*/  @!P3 ISETP.NE.AND.EX P1, PT, R0.reuse, RZ, PT, P1 ;  /* 0x000000ff0000b20c */ /* 0x040fe40003f25310 */
[----:B------:R-:W-:-:S02]  /*2820*/  @!P3 ISETP.NE.AND.EX P6, PT, R0, RZ, PT, P6 ;  /* 0x000000ff0000b20c */ /* 0x000fc40003fc5360 */
[----:B------:R-:W-:Y:S02]  /*2830*/  @P5 PRMT R120, R120, 0x5410, R174 ;  /* 0x0000541078785816 */ /* 0x000fe400000000ae */
        /* <DEDUP_REMOVED lines=9> */
.L_x_4684:
[----:B------:R-:W-:Y:S05]  /*28d0*/  BSYNC B0 ;  /* 0x0000000000007941 */ /* 0x000fea0003800000 */
.L_x_4683:
[----:B------:R-:W-:Y:S01]  /*28e0*/  BSSY B0, `(.L_x_4685) ;  /* 0x000000a000007945 */ /* 0x000fe20003800000 */
[----:B--2---:R-:W-:Y:S01]  /*28f0*/  @P5 FMUL.FTZ R137, R175, R137 ;  /* 0x00000089af895220 */ /* 0x004fe20000410000 */
[----:B------:R-:W-:Y:S02]  /*2900*/  @!P3 FSEL R174, R93, RZ, P1 ;  /* 0x000000ff5daeb208 */ /* 0x000fe40000800000 */
[----:B------:R-:W-:Y:S05]  /*2910*/  @!P3 BRA `(.L_x_4686) ;  /* 0x000000000018b947 */ /* 0x000fea0003800000 */
[----:B------:R-:W-:Y:S01]  /*2920*/  ISETP.NE.U32.AND P1, PT, R2, RZ, PT ;  /* 0x000000ff0200720c */ /* 0x000fe20003f25070 */
[----:B------:R-:W-:-:S03]  /*2930*/  FFMA.FTZ R174, R176, R147, R144 ;  /* 0x00000093b0ae7223 */ /* 0x000fc60000010090 */
[----:B------:R-:W-:Y:S01]  /*2940*/  ISETP.NE.AND.EX P1, PT, R0, RZ, PT, P1 ;  /* 0x000000ff0000720c */ /* 0x000fe20003f25310 */
[----:B------:R-:W-:-:S04]  /*2950*/  FADD.FTZ R201, R203, -R174 ;  /* 0x800000aecbc97221 */ /* 0x000fc80000010000 */
[----:B------:R-:W-:-:S08]  /*2960*/  FMUL.FTZ R174, R4, R201 ;  /* 0x000000c904ae7220 */ /* 0x000fd00000410000 */
[----:B------:R-:W-:-:S07]  /*2970*/  @P1 FADD.FTZ R174, R93, R174 ;  /* 0x000000ae5dae1221 */ /* 0x000fce0000010000 */
.L_x_4686:
[----:B------:R-:W-:Y:S05]  /*2980*/  BSYNC B0 ;  /* 0x0000000000007941 */ /* 0x000fea0003800000 */
.L_x_4685:
[----:B------:R-:W-:Y:S01]  /*2990*/  BSSY B0, `(.L_x_4687) ;  /* 0x000000a000007945 */ /* 0x000fe20003800000 */
[----:B0-----:R-:W-:Y:S01]  /*29a0*/  @P5 FMUL.FTZ R135, R174, R135 ;  /* 0x00000087ae875220 */ /* 0x001fe20000410000 */
        /* <DEDUP_REMOVED lines=8> */
.L_x_4688:
[----:B------:R-:W-:Y:S05]  /*2a30*/  BSYNC B0 ;  /* 0x0000000000007941 */ /* 0x000fea0003800000 */
.L_x_4687:
[----:B---3--:R-:W-:Y:S01]  /*2a40*/  @P5 FMUL.FTZ R134, R201, R134 ;  /* 0x00000086c9865220 */ /* 0x008fe20000410000 */
[----:B------:R-:W-:Y:S01]  /*2a50*/  @P5 F2FP.BF16.F32.PACK_AB R137, RZ, R137 ;  /* 0x00000089ff89523e */ /* 0x000fe200000010ff */
[----:B------:R-:W-:Y:S01]  /*2a60*/  BSSY B0, `(.L_x_4689) ;  /* 0x0000019000007945 */ /* 0x000fe20003800000 */
[----:B------:R-:W-:Y:S02]  /*2a70*/  ISETP.NE.U32.AND P1, PT, RZ, UR10, PT ;  /* 0x0000000aff007c0c */ /* 0x000fe4000bf25070 */
[----:B------:R-:W-:Y:S02]  /*2a80*/  @!P3 ISETP.NE.U32.AND P2, PT, R2, RZ, PT ;  /* 0x000000ff0200b20c */ /* 0x000fe40003f45070 */
[----:B------:R-:W-:Y:S02]  /*2a90*/  @P5 F2FP.BF16.F32.PACK_AB R135, RZ, R135 ;  /* 0x00000087ff87523e */ /* 0x000fe400000010ff */
[----:B------:R-:W-:Y:S02]  /*2aa0*/  @P5 PRMT R122, R137, 0x7610, R122 ;  /* 0x00007610897a5816 */ /* 0x000fe4000000007a */
[----:B------:R-:W-:-:S02]  /*2ab0*/  @P5 F2FP.BF16.F32.PACK_AB R134, RZ, R134 ;  /* 0x00000086ff86523e */ /* 0x000fc400000010ff */
[----:B------:R-:W-:Y:S02]  /*2ac0*/  ISETP.NE.AND.EX P1, PT, RZ, UR11, PT, P1 ;  /* 0x0000000bff007c0c */ /* 0x000fe4000bf25310 */
[----:B------:R-:W-:Y:S01]  /*2ad0*/  @P5 PRMT R121, R199, 0x7610, R121 ;  /* 0x00007610c7795816 */ /* 0x000fe20000000079 */
[----:B------:R-:W-:Y:S01]  /*2ae0*/  @P0 IMAD.WIDE.U32 R198, R198, 0x20, R132 ;  /* 0x00000020c6c60825 */ /* 0x000fe200078e0084 */
[----:B------:R-:W-:Y:S02]  /*2af0*/  @!P3 ISETP.NE.AND.EX P2, PT, R0, RZ, PT, P2 ;  /* 0x000000ff0000b20c */ /* 0x000fe40003f45320 */
[----:B------:R-:W-:Y:S02]  /*2b00*/  @P5 PRMT R122, R122, 0x5410, R135 ;  /* 0x000054107a7a5816 */ /* 0x000fe40000000087 */
[----:B------:R-:W-:Y:S02]  /*2b10*/  @P5 PRMT R123, R134, 0x7610, R123 ;  /* 0x00007610867b5816 */ /* 0x000fe4000000007b */
[----:B------:R-:W-:-:S02]  /*2b20*/  SEL R135, R142, R127, P1 ;  /* 0x0000007f8e877207 */ /* 0x000fc40000800000 */
[----:B------:R-:W-:Y:S02]  /*2b30*/  @P5 PRMT R121, R121, 0x5410, R146 ;  /* 0x0000541079795816 */ /* 0x000fe40000000092 */
[----:B------:R-:W-:Y:S02]  /*2b40*/  SEL R132, R143, R124, P1 ;  /* 0x0000007c8f847207 */ /* 0x000fe40000800000 */
[----:B------:R-:W-:Y:S02]  /*2b50*/  SEL R133, R138, R125, P1 ;  /* 0x0000007d8a857207 */ /* 0x000fe40000800000 */
[----:B------:R-:W-:Y:S02]  /*2b60*/  SEL R134, R139, R126, P1 ;  /* 0x0000007e8b867207 */ /* 0x000fe40000800000 */
        /* <DEDUP_REMOVED lines=8> */
.L_x_4690:
[----:B------:R-:W-:Y:S05]  /*2bf0*/  BSYNC B0 ;  /* 0x0000000000007941 */ /* 0x000fea0003800000 */
.L_x_4689:
[----:B----4-:R-:W-:Y:S01]  /*2c00*/  @P5 FMUL.FTZ R143, R142, R136 ;  /* 0x000000888e8f5220 */ /* 0x010fe20000410000 */
[----:B------:R-:W-:Y:S01]  /*2c10*/  SEL R136, R175, R128, P1 ;  /* 0x00000080af887207 */ /* 0x000fe20000800000 */
[----:B------:R0:W-:Y:S01]  /*2c20*/  @P0 STG.E.128 desc[UR4][R198.64], R132 ;  /* 0x00000084c6000986 */ /* 0x0001e2000c101d04 */
[----:B------:R-:W-:Y:S01]  /*2c30*/  SEL R137, R174, R129, P1 ;  /* 0x00000081ae897207 */ /* 0x000fe20000800000 */
[----:B------:R-:W1:Y:S01]  /*2c40*/  @P5 LDC R200, c[0x0][0x29c] ;  /* 0x0000a700ffc85b82 */ /* 0x000e620000000800 */
[----:B------:R-:W-:Y:S01]  /*2c50*/  @P5 F2FP.BF16.F32.PACK_AB R146, RZ, R143 ;  /* 0x0000008fff92523e */ /* 0x000fe200000010ff */
[----:B------:R-:W-:Y:S01]  /*2c60*/  BSSY B0, `(.L_x_4691) ;  /* 0x0000024000007945 */ /* 0x000fe20003800000 */
[----:B------:R-:W-:Y:S02]  /*2c70*/  SEL R138, R201, R130, P1 ;  /* 0x00000082c98a7207 */ /* 0x000fe40000800000 */
[----:B------:R-:W-:Y:S01]  /*2c80*/  SEL R139, R142, R131, P1 ;  /* 0x000000838e8b7207 */ /* 0x000fe20000800000 */
[----:B------:R-:W-:Y:S01]  /*2c90*/  @P5 IMAD.WIDE.U32 R142, R145, 0x10, R140 ;  /* 0x00000010918e5825 */ /* 0x000fe200078e008c */
[----:B------:R-:W-:Y:S01]  /*2ca0*/  @P5 PRMT R123, R123, 0x5410, R146 ;  /* 0x000054107b7b5816 */ /* 0x000fe20000000092 */
[----:B------:R-:W2:Y:S01]  /*2cb0*/  @P5 LDC R174, c[0x0][0x29c] ;  /* 0x0000a700ffae5b82 */ /* 0x000ea20000000800 */
[C---:B------:R-:W-:Y:S01]  /*2cc0*/  @!P3 ISETP.NE.U32.AND P6, PT, R2.reuse, RZ, PT ;  /* 0x000000ff0200b20c */ /* 0x040fe20003fc5070 */
[----:B------:R3:W-:Y:S01]  /*2cd0*/  @P0 STG.E.128 desc[UR4][R198.64+0x10], R136 ;  /* 0x00001088c6000986 */ /* 0x0007e2000c101d04 */
[----:B------:R-:W-:-:S02]  /*2ce0*/  @!P3 ISETP.NE.U32.AND P2, PT, R2, RZ, PT ;  /* 0x000000ff0200b20c */ /* 0x000fc40003f45070 */
[C---:B------:R-:W-:Y:S01]  /*2cf0*/  @!P3 ISETP.NE.AND.EX P6, PT, R0.reuse, RZ, PT, P6 ;  /* 0x000000ff0000b20c */ /* 0x040fe20003fc5360 */
[----:B------:R4:W-:Y:S01]  /*2d00*/  @P5 STG.E.128 desc[UR4][R142.64], R120 ;  /* 0x000000788e005986 */ /* 0x0009e2000c101d04 */
[----:B------:R-:W-:Y:S01]  /*2d10*/  @!P3 ISETP.NE.AND.EX P2, PT, R0, RZ, PT, P2 ;  /* 0x000000ff0000b20c */ /* 0x000fe20003f45320 */
[----:B------:R-:W1:Y:S03]  /*2d20*/  @P5 LDC R201, c[0x0][0x29c] ;  /* 0x0000a700ffc95b82 */ /* 0x000e660000000800 */
[----:B0-----:R-:W-:Y:S02]  /*2d30*/  @!P3 FSEL R134, R97, RZ, P2 ;  /* 0x000000ff6186b208 */ /* 0x001fe40001000000 */
[----:B------:R-:W-:-:S03]  /*2d40*/  @!P3 ISETP.NE.U32.AND P2, PT, R2, RZ, PT ;  /* 0x000000ff0200b20c */ /* 0x000fc60003f45070 */
[----:B------:R-:W0:Y:S01]  /*2d50*/  @P5 LDC R239, c[0x0][0x29c] ;  /* 0x0000a700ffef5b82 */ /* 0x000e220000000800 */
[----:B------:R-:W-:Y:S02]  /*2d60*/  @!P3 ISETP.NE.AND.EX P2, PT, R0, RZ, PT, P2 ;  /* 0x000000ff0000b20c */ /* 0x000fe40003f45320 */
[----:B---3--:R-:W-:Y:S02]  /*2d70*/  @!P3 FSEL R137, R96, RZ, P6 ;  /* 0x000000ff6089b208 */ /* 0x008fe40003000000 */
[----:B------:R-:W-:-:S03]  /*2d80*/  @!P3 ISETP.NE.U32.AND P6, PT, R2, RZ, PT ;  /* 0x000000ff0200b20c */ /* 0x000fc60003fc5070 */
[----:B------:R-:W3:Y:S01]  /*2d90*/  @P5 LDC R202, c[0x0][0x29c] ;  /* 0x0000a700ffca5b82 */ /* 0x000ee20000000800 */
[----:B------:R-:W-:Y:S02]  /*2da0*/  @!P3 FSEL R138, R99, RZ, P2 ;  /* 0x000000ff638ab208 */ /* 0x000fe40001000000 */
[----:B------:R-:W-:-:S04]  /*2db0*/  @!P3 ISETP.NE.AND.EX P6, PT, R0, RZ, PT, P6 ;  /* 0x000000ff0000b20c */ /* 0x000fc80003fc5360 */
[----:B------:R-:W-:Y:S01]  /*2dc0*/  @!P3 FSEL R135, R98, RZ, P6 ;  /* 0x000000ff6287b208 */ /* 0x000fe20003000000 */
[----:B------:R-:W0:Y:S01]  /*2dd0*/  @P5 LDC R175, c[0x0][0x29c] ;  /* 0x0000a700ffaf5b82 */ /* 0x000e220000000800 */
[----:B------:R-:W-:-:S07]  /*2de0*/  @!P3 ISETP.NE.U32.AND P6, PT, R2, RZ, PT ;  /* 0x000000ff0200b20c */ /* 0x000fce0003fc5070 */
[----:B------:R-:W0:Y:S08]  /*2df0*/  @P5 LDC R146, c[0x0][0x29c] ;  /* 0x0000a700ff925b82 */ /* 0x000e300000000800 */
[----:B------:R-:W0:Y:S08]  /*2e00*/  @P5 LDC R136, c[0x0][0x29c] ;  /* 0x0000a700ff885b82 */ /* 0x000e300000000800 */
[----:B------:R-:W0:Y:S08]  /*2e10*/  @P5 LDC.64 R140, c[0x0][0x2f8] ;  /* 0x0000be00ff8c5b82 */ /* 0x000e300000000a00 */
[----:B------:R-:W0:Y:S01]  /*2e20*/  @P0 LDC.64 R132, c[0x0][0x308] ;  /* 0x0000c200ff840b82 */ /* 0x000e220000000a00 */
[----:B-12-4-:R-:W-:Y:S05]  /*2e30*/  @!P3 BRA `(.L_x_4692) ;  /* 0x000000000018b947 */ /* 0x016fea0003800000 */
[----:B------:R-:W-:Y:S01]  /*2e40*/  ISETP.NE.U32.AND P2, PT, R2, RZ, PT ;  /* 0x000000ff0200720c */ /* 0x000fe20003f45070 */
[----:B------:R-:W-:-:S03]  /*2e50*/  FFMA.FTZ R137, R173, R147, R144 ;  /* 0x00000093ad897223 */ /* 0x000fc60000010090 */
[----:B------:R-:W-:Y:S01]  /*2e60*/  ISETP.NE.AND.EX P2, PT, R0, RZ, PT, P2 ;  /* 0x000000ff0000720c */ /* 0x000fe20003f45320 */
[----:B------:R-:W-:-:S04]  /*2e70*/  FADD.FTZ R137, R178, -R137 ;  /* 0x80000089b2897221 */ /* 0x000fc80000010000 */
[----:B------:R-:W-:-:S08]  /*2e80*/  FMUL.FTZ R137, R4, R137 ;  /* 0x0000008904897220 */ /* 0x000fd00000410000 */
[----:B------:R-:W-:-:S07]  /*2e90*/  @P2 FADD.FTZ R137, R96, R137 ;  /* 0x0000008960892221 */ /* 0x000fce0000010000 */
.L_x_4692:
[----:B------:R-:W-:Y:S05]  /*2ea0*/  BSYNC B0 ;  /* 0x0000000000007941 */ /* 0x000fea0003800000 */
.L_x_4691:
        /* <DEDUP_REMOVED lines=8> */
.L_x_4694:
[----:B------:R-:W-:Y:S05]  /*2f30*/  BSYNC B0 ;  /* 0x0000000000007941 */ /* 0x000fea0003800000 */
.L_x_4693:
        /* <DEDUP_REMOVED lines=15> */
.L_x_4696:
[----:B------:R-:W-:Y:S05]  /*3030*/  BSYNC B0 ;  /* 0x0000000000007941 */ /* 0x000fea0003800000 */
.L_x_4695:
        /* <DEDUP_REMOVED lines=8> */
.L_x_4698:
[----:B------:R-:W-:Y:S05]  /*30c0*/  BSYNC B0 ;  /* 0x0000000000007941 */ /* 0x000fea0003800000 */
.L_x_4697:
        /* <DEDUP_REMOVED lines=8> */
.L_x_4700:
[----:B------:R-:W-:Y:S05]  /*3150*/  BSYNC B0 ;  /* 0x0000000000007941 */ /* 0x000fea0003800000 */
.L_x_4699:
[----:B------:R-:W-:Y:S01]  /*3160*/  @!P3 ISETP.NE.U32.AND P6, PT, R2, RZ, PT ;  /* 0x000000ff0200b20c */ /* 0x000fe20003fc5070 */
[----:B------:R-:W-:Y:S01]  /*3170*/  @P5 FMUL.FTZ R174, R135, R200 ;  /* 0x000000c887ae5220 */ /* 0x000fe20000410000 */
[----:B------:R-:W-:Y:S01]  /*3180*/  @P5 PRMT R120, R142, 0x7610, R120 ;  /* 0x000076108e785816 */ /* 0x000fe20000000078 */
[----:B------:R-:W-:Y:S01]  /*3190*/  BSSY B0, `(.L_x_4701) ;  /* 0x000000f000007945 */ /* 0x000fe20003800000 */
[----:B------:R-:W-:Y:S01]  /*31a0*/  @!P3 ISETP.NE.AND.EX P6, PT, R0, RZ, PT, P6 ;  /* 0x000000ff0000b20c */ /* 0x000fe20003fc5360 */
[----:B---3--:R-:W-:Y:S01]  /*31b0*/  @P5 FMUL.FTZ R198, R139, R202 ;  /* 0x000000ca8bc65220 */ /* 0x008fe20000410000 */
[----:B------:R-:W-:Y:S01]  /*31c0*/  @P5 PRMT R120, R120, 0x5410, R143 ;  /* 0x0000541078785816 */ /* 0x000fe2000000008f */
[----:B0-----:R-:W-:Y:S01]  /*31d0*/  @P5 FMUL.FTZ R143, R138, R239 ;  /* 0x000000ef8a8f5220 */ /* 0x001fe20000410000 */
[----:B------:R-:W-:Y:S02]  /*31e0*/  @P5 F2FP.BF16.F32.PACK_AB R142, RZ, R174 ;  /* 0x000000aeff8e523e */ /* 0x000fe400000010ff */
[----:B------:R-:W-:-:S02]  /*31f0*/  @!P3 ISETP.NE.AND.EX P2, PT, R0, RZ, PT, P2 ;  /* 0x000000ff0000b20c */ /* 0x000fc40003f45320 */
[----:B------:R-:W-:Y:S01]  /*3200*/  @!P3 FSEL R174, R101, RZ, P6 ;  /* 0x000000ff65aeb208 */ /* 0x000fe20003000000 */
[----:B------:R-:W-:Y:S10]  /*3210*/  @!P3 BRA `(.L_x_4702) ;  /* 0x000000000018b947 */ /* 0x000ff40003800000 */
[----:B------:R-:W-:Y:S01]  /*3220*/  ISETP.NE.U32.AND P6, PT, R2, RZ, PT ;  /* 0x000000ff0200720c */ /* 0x000fe20003fc5070 */
[----:B------:R-:W-:-:S03]  /*3230*/  FFMA.FTZ R174, R166, R147, R144 ;  /* 0x00000093a6ae7223 */ /* 0x000fc60000010090 */
[----:B------:R-:W-:Y:S01]  /*3240*/  ISETP.NE.AND.EX P6, PT, R0, RZ, PT, P6 ;  /* 0x000000ff0000720c */ /* 0x000fe20003fc5360 */
[----:B------:R-:W-:-:S04]  /*3250*/  FADD.FTZ R199, R211, -R174 ;  /* 0x800000aed3c77221 */ /* 0x000fc80000010000 */
[----:B------:R-:W-:-:S08]  /*3260*/  FMUL.FTZ R174, R4, R199 ;  /* 0x000000c704ae7220 */ /* 0x000fd00000410000 */
[----:B------:R-:W-:-:S07]  /*3270*/  @P6 FADD.FTZ R174, R101, R174 ;  /* 0x000000ae65ae6221 */ /* 0x000fce0000010000 */
.L_x_4702:
[----:B------:R-:W-:Y:S05]  /*3280*/  BSYNC B0 ;  /* 0x0000000000007941 */ /* 0x000fea0003800000 */
.L_x_4701:
[----:B------:R-:W-:Y:S01]  /*3290*/  BSSY B0, `(.L_x_4703) ;  /* 0x000000a000007945 */ /* 0x000fe20003800000 */
[----:B------:R-:W-:Y:S01]  /*32a0*/  @P5 FMUL.FTZ R175, R174, R175 ;  /* 0x000000afaeaf5220 */ /* 0x000fe20000410000 */
        /* <DEDUP_REMOVED lines=8> */
.L_x_4704:
[----:B------:R-:W-:Y:S05]  /*3330*/  BSYNC B0 ;  /* 0x0000000000007941 */ /* 0x000fea0003800000 */
.L_x_4703:
[----:B------:R-:W-:Y:S01]  /*3340*/  @P5 FMUL.FTZ R146, R199, R146 ;  /* 0x00000092c7925220 */ /* 0x000fe20000410000 */
[----:B------:R-:W-:Y:S01]  /*3350*/  @P5 F2FP.BF16.F32.PACK_AB R143, RZ, R143 ;  /* 0x0000008fff8f523e */ /* 0x000fe200000010ff */
[----:B------:R-:W-:Y:S01]  /*3360*/  BSSY B0, `(.L_x_4705) ;  /* 0x0000019000007945 */ /* 0x000fe20003800000 */
[----:B------:R-:W-:Y:S02]  /*3370*/  @P5 F2FP.BF16.F32.PACK_AB R198, RZ, R198 ;  /* 0x000000c6ffc6523e */ /* 0x000fe400000010ff */
[----:B------:R-:W-:Y:S02]  /*3380*/  @P5 PRMT R121, R142, 0x7610, R121 ;  /* 0x000076108e795816 */ /* 0x000fe40000000079 */
[----:B------:R-:W-:Y:S02]  /*3390*/  @!P3 ISETP.NE.U32.AND P2, PT, R2, RZ, PT ;  /* 0x000000ff0200b20c */ /* 0x000fe40003f45070 */
[----:B------:R-:W-:Y:S02]  /*33a0*/  @P5 F2FP.BF16.F32.PACK_AB R146, RZ, R146 ;  /* 0x00000092ff92523e */ /* 0x000fe400000010ff */
[----:B------:R-:W-:-:S02]  /*33b0*/  @P5 F2FP.BF16.F32.PACK_AB R175, RZ, R175 ;  /* 0x000000afffaf523e */ /* 0x000fc400000010ff */
[----:B------:R-:W-:Y:S01]  /*33c0*/  @P5 PRMT R121, R121, 0x5410, R143 ;  /* 0x0000541079795816 */ /* 0x000fe2000000008f */
[----:B------:R-:W-:Y:S01]  /*33d0*/  @P0 IMAD.WIDE.U32 R142, R197, 0x20, R132 ;  /* 0x00000020c58e0825 */ /* 0x000fe200078e0084 */
[----:B------:R-:W-:Y:S02]  /*33e0*/  @P5 PRMT R122, R198, 0x7610, R122 ;  /* 0x00007610c67a5816 */ /* 0x000fe4000000007a */
[----:B------:R-:W-:Y:S02]  /*33f0*/  @!P3 ISETP.NE.AND.EX P2, PT, R0, RZ, PT, P2 ;  /* 0x000000ff0000b20c */ /* 0x000fe40003f45320 */
[----:B------:R-:W-:Y:S02]  /*3400*/  SEL R133, R134, R125, P1 ;  /* 0x0000007d86857207 */ /* 0x000fe40000800000 */
[----:B------:R-:W-:Y:S02]  /*3410*/  @P5 PRMT R123, R146, 0x7610, R123 ;  /* 0x00007610927b5816 */ /* 0x000fe4000000007b */
[----:B------:R-:W-:-:S02]  /*3420*/  SEL R134, R135, R126, P1 ;  /* 0x0000007e87867207 */ /* 0x000fc40000800000 */
[----:B------:R-:W-:Y:S02]  /*3430*/  @P5 PRMT R122, R122, 0x5410, R175 ;  /* 0x000054107a7a5816 */ /* 0x000fe400000000af */
[----:B------:R-:W-:Y:S02]  /*3440*/  @P5 IADD3 R197, R145, 0x100, RZ ;  /* 0x0000010091c55810 */ /* 0x000fe40007ffe0ff */
        /* <DEDUP_REMOVED lines=10> */
.L_x_4706:
[----:B------:R-:W-:Y:S05]  /*34f0*/  BSYNC B0 ;  /* 0x0000000000007941 */ /* 0x000fea0003800000 */
.L_x_4705:
[----:B------:R-:W-:Y:S01]  /*3500*/  @P5 FMUL.FTZ R175, R146, R136 ;  /* 0x0000008892af5220 */ /* 0x000fe20000410000 */
[----:B------:R-:W-:Y:S01]  /*3510*/  SEL R136, R139, R128, P1 ;  /* 0x000000808b887207 */ /* 0x000fe20000800000 */
[----:B------:R-:W-:Y:S01]  /*3520*/  @P5 IMAD.WIDE.U32 R140, R197, 0x10, R140 ;  /* 0x00000010c58c5825 */ /* 0x000fe200078e008c */
[----:B------:R-:W-:Y:S01]  /*3530*/  SEL R137, R174, R129, P1 ;  /* 0x00000081ae897207 */ /* 0x000fe20000800000 */
[----:B------:R0:W-:Y:S01]  /*3540*/  @P0 STG.E.128 desc[UR4][R142.64], R132 ;  /* 0x000000848e000986 */ /* 0x0001e2000c101d04 */
[----:B------:R-:W-:Y:S01]  /*3550*/  @P5 F2FP.BF16.F32.PACK_AB R175, RZ, R175 ;  /* 0x000000afffaf523e */ /* 0x000fe200000010ff */
[----:B------:R-:W1:Y:S01]  /*3560*/  @P5 LDC R174, c[0x0][0x29c] ;  /* 0x0000a700ffae5b82 */ /* 0x000e620000000800 */
[----:B------:R-:W-:Y:S01]  /*3570*/  SEL R138, R199, R130, P1 ;  /* 0x00000082c78a7207 */ /* 0x000fe20000800000 */
[----:B------:R-:W-:Y:S01]  /*3580*/  BSSY B0, `(.L_x_4707) ;  /* 0x0000021000007945 */ /* 0x000fe20003800000 */
[----:B------:R-:W-:Y:S02]  /*3590*/  SEL R139, R146, R131, P1 ;  /* 0x00000083928b7207 */ /* 0x000fe40000800000 */
[----:B------:R-:W-:-:S02]  /*35a0*/  @P5 PRMT R123, R123, 0x5410, R175 ;  /* 0x000054107b7b5816 */ /* 0x000fc400000000af */
[C---:B------:R-:W-:Y:S01]  /*35b0*/  @!P3 ISETP.NE.U32.AND P6, PT, R2.reuse, RZ, PT ;  /* 0x000000ff0200b20c */ /* 0x040fe20003fc5070 */
[----:B------:R2:W-:Y:S01]  /*35c0*/  @P0 STG.E.128 desc[UR4][R142.64+0x10], R136 ;  /* 0x000010888e000986 */ /* 0x0005e2000c101d04 */
[----:B------:R-:W3:Y:S01]  /*35d0*/  @P5 LDC R146, c[0x0][0x29c] ;  /* 0x0000a700ff925b82 */ /* 0x000ee20000000800 */
[----:B------:R-:W-:Y:S02]  /*35e0*/  @!P3 ISETP.NE.U32.AND P2, PT, R2, RZ, PT ;  /* 0x000000ff0200b20c */ /* 0x000fe40003f45070 */
[----:B------:R4:W-:Y:S01]  /*35f0*/  @P5 STG.E.128 desc[UR4][R140.64], R120 ;  /* 0x000000788c005986 */ /* 0x0009e2000c101d04 */
[C---:B------:R-:W-:Y:S02]  /*3600*/  @!P3 ISETP.NE.AND.EX P6, PT, R0.reuse, RZ, PT, P6 ;  /* 0x000000ff0000b20c */ /* 0x040fe40003fc5360 */
[----:B------:R-:W-:Y:S02]  /*3610*/  @!P3 ISETP.NE.AND.EX P2, PT, R0, RZ, PT, P2 ;  /* 0x000000ff0000b20c */ /* 0x000fe40003f45320 */
[----:B------:R-:W1:Y:S02]  /*3620*/  @P5 LDC R175, c[0x0][0x29c] ;  /* 0x0000a700ffaf5b82 */ /* 0x000e640000000800 */
[----:B0-----:R-:W-:-:S02]  /*3630*/  @!P3 FSEL R134, R105, RZ, P2 ;  /* 0x000000ff6986b208 */ /* 0x001fc40001000000 */
[----:B------:R-:W-:-:S04]  /*3640*/  @!P3 ISETP.NE.U32.AND P2, PT, R2, RZ, PT ;  /* 0x000000ff0200b20c */ /* 0x000fc80003f45070 */
[----:B------:R-:W0:Y:S01]  /*3650*/  @P5 LDC R197, c[0x0][0x29c] ;  /* 0x0000a700ffc55b82 */ /* 0x000e220000000800 */
[----:B--2---:R-:W-:Y:S02]  /*3660*/  @!P3 FSEL R137, R104, RZ, P6 ;  /* 0x000000ff6889b208 */ /* 0x004fe40003000000 */
[----:B------:R-:W-:Y:S02]  /*3670*/  @!P3 ISETP.NE.U32.AND P6, PT, R2, RZ, PT ;  /* 0x000000ff0200b20c */ /* 0x000fe40003fc5070 */
[C---:B------:R-:W-:Y:S02]  /*3680*/  @!P3 ISETP.NE.AND.EX P2, PT, R0.reuse, RZ, PT, P2 ;  /* 0x000000ff0000b20c */ /* 0x040fe40003f45320 */
[----:B------:R-:W-:Y:S01]  /*3690*/  @!P3 ISETP.NE.AND.EX P6, PT, R0, RZ, PT, P6 ;  /* 0x000000ff0000b20c */ /* 0x000fe20003fc5360 */
[----:B------:R-:W2:Y:S01]  /*36a0*/  @P5 LDC R198, c[0x0][0x29c] ;  /* 0x0000a700ffc65b82 */ /* 0x000ea20000000800 */
[----:B------:R-:W-:Y:S02]  /*36b0*/  @!P3 FSEL R138, R107, RZ, P2 ;  /* 0x000000ff6b8ab208 */ /* 0x000fe40001000000 */
[----:B------:R-:W-:-:S02]  /*36c0*/  @!P3 FSEL R135, R106, RZ, P6 ;  /* 0x000000ff6a87b208 */ /* 0x000fc40003000000 */
[----:B------:R-:W-:-:S03]  /*36d0*/  @!P3 ISETP.NE.U32.AND P6, PT, R2, RZ, PT ;  /* 0x000000ff0200b20c */ /* 0x000fc60003fc5070 */
[----:B------:R-:W0:Y:S08]  /*36e0*/  @P5 LDC R199, c[0x0][0x29c] ;  /* 0x0000a700ffc75b82 */ /* 0x000e300000000800 */
[----:B------:R-:W0:Y:S08]  /*36f0*/  @P5 LDC R142, c[0x0][0x29c] ;  /* 0x0000a700ff8e5b82 */ /* 0x000e300000000800 */
[----:B------:R-:W0:Y:S08]  /*3700*/  @P5 LDC R136, c[0x0][0x29c] ;  /* 0x0000a700ff885b82 */ /* 0x000e300000000800 */
        /* <DEDUP_REMOVED lines=8> */
.L_x_4708:
[----:B------:R-:W-:Y:S05]  /*3790*/  BSYNC B0 ;  /* 0x0000000000007941 */ /* 0x000fea0003800000 */
.L_x_4707:
        /* <DEDUP_REMOVED lines=8> */
.L_x_4710:
[----:B------:R-:W-:Y:S05]  /*3820*/  BSYNC B0 ;  /* 0x0000000000007941 */ /* 0x000fea0003800000 */
.L_x_4709:
        /* <DEDUP_REMOVED lines=15> */
.L_x_4712:
[----:B------:R-:W-:Y:S05]  /*3920*/  BSYNC B0 ;  /* 0x0000000000007941 */ /* 0x000fea0003800000 */
.L_x_4711:
        /* <DEDUP_REMOVED lines=8> */
.L_x_4714:
[----:B------:R-:W-:Y:S05]  /*39b0*/  BSYNC B0 ;  /* 0x0000000000007941 */ /* 0x000fea0003800000 */
.L_x_4713:
        /* <DEDUP_REMOVED lines=8> */
.L_x_4716:
[----:B------:R-:W-:Y:S05]  /*3a40*/  BSYNC B0 ;  /* 0x0000000000007941 */ /* 0x000fea0003800000 */
.L_x_4715:
[----:B------:R-:W-:Y:S01]  /*3a50*/  @!P3 ISETP.NE.U32.AND P6, PT, R2, RZ, PT ;  /* 0x000000ff0200b20c */ /* 0x000fe20003fc5070 */
[----:B------:R-:W-:Y:S01]  /*3a60*/  @P5 FMUL.FTZ R143, R135, R174 ;  /* 0x000000ae878f5220 */ /* 0x000fe20000410000 */
[----:B0-----:R-:W-:Y:S01]  /*3a70*/  @P5 FMUL.FTZ R146, R138, R197 ;  /* 0x000000c58a925220 */ /* 0x001fe20000410000 */
[----:B------:R-:W-:Y:S01]  /*3a80*/  @P5 PRMT R120, R140, 0x7610, R120 ;  /* 0x000076108c785816 */ /* 0x000fe20000000078 */
[----:B------:R-:W-:Y:S01]  /*3a90*/  BSSY B0, `(.L_x_4717) ;  /* 0x000000f000007945 */ /* 0x000fe20003800000 */
[C---:B------:R-:W-:Y:S01]  /*3aa0*/  @!P3 ISETP.NE.AND.EX P6, PT, R0.reuse, RZ, PT, P6 ;  /* 0x000000ff0000b20c */ /* 0x040fe20003fc5360 */
[----:B--2---:R-:W-:Y:S01]  /*3ab0*/  @P5 FMUL.FTZ R174, R139, R198 ;  /* 0x000000c68bae5220 */ /* 0x004fe20000410000 */
[----:B------:R-:W-:Y:S02]  /*3ac0*/  @!P3 ISETP.NE.AND.EX P2, PT, R0, RZ, PT, P2 ;  /* 0x000000ff0000b20c */ /* 0x000fe40003f45320 */
[----:B------:R-:W-:Y:S02]  /*3ad0*/  @P5 PRMT R120, R120, 0x5410, R141 ;  /* 0x0000541078785816 */ /* 0x000fe4000000008d */
[----:B------:R-:W-:-:S02]  /*3ae0*/  @P5 F2FP.BF16.F32.PACK_AB R143, RZ, R143 ;  /* 0x0000008fff8f523e */ /* 0x000fc400000010ff */
        /* <DEDUP_REMOVED lines=9> */
.L_x_4718:
[----:B------:R-:W-:Y:S05]  /*3b80*/  BSYNC B0 ;  /* 0x0000000000007941 */ /* 0x000fea0003800000 */
.L_x_4717:
        /* <DEDUP_REMOVED lines=10> */
.L_x_4720:
[----:B------:R-:W-:Y:S05]  /*3c30*/  BSYNC B0 ;  /* 0x0000000000007941 */ /* 0x000fea0003800000 */
.L_x_4719:
[----:B------:R-:W0:Y:S01]  /*3c40*/  @P5 LDC.64 R140, c[0x0][0x2f8] ;  /* 0x0000be00ff8c5b82 */ /* 0x000e220000000a00 */
[----:B------:R-:W-:Y:S01]  /*3c50*/  @P5 FMUL.FTZ R142, R199, R142 ;  /* 0x0000008ec78e5220 */ /* 0x000fe20000410000 */
[----:B------:R-:W-:Y:S01]  /*3c60*/  @P5 F2FP.BF16.F32.PACK_AB R174, RZ, R174 ;  /* 0x000000aeffae523e */ /* 0x000fe200000010ff */
[----:B------:R-:W-:Y:S01]  /*3c70*/  @P0 IMAD.WIDE.U32 R196, R196, 0x20, R132 ;  /* 0x00000020c4c40825 */ /* 0x000fe200078e0084 */
[----:B------:R-:W-:Y:S01]  /*3c80*/  @!P3 ISETP.NE.U32.AND P6, PT, R2, RZ, PT ;  /* 0x000000ff0200b20c */ /* 0x000fe20003fc5070 */
[----:B------:R-:W-:Y:S01]  /*3c90*/  BSSY B0, `(.L_x_4721) ;  /* 0x0000017000007945 */ /* 0x000fe20003800000 */
[----:B------:R-:W-:Y:S02]  /*3ca0*/  @P5 F2FP.BF16.F32.PACK_AB R175, RZ, R175 ;  /* 0x000000afffaf523e */ /* 0x000fe400000010ff */
[----:B------:R-:W-:Y:S02]  /*3cb0*/  @P5 F2FP.BF16.F32.PACK_AB R142, RZ, R142 ;  /* 0x0000008eff8e523e */ /* 0x000fe400000010ff */
[----:B------:R-:W-:-:S02]  /*3cc0*/  @P5 PRMT R122, R174, 0x7610, R122 ;  /* 0x00007610ae7a5816 */ /* 0x000fc4000000007a */
[----:B------:R-:W-:Y:S02]  /*3cd0*/  @P5 PRMT R121, R143, 0x7610, R121 ;  /* 0x000076108f795816 */ /* 0x000fe40000000079 */
[----:B------:R-:W-:Y:S02]  /*3ce0*/  @!P3 ISETP.NE.AND.EX P6, PT, R0, RZ, PT, P6 ;  /* 0x000000ff0000b20c */ /* 0x000fe40003fc5360 */
[----:B------:R-:W-:Y:S02]  /*3cf0*/  SEL R133, R134, R125, P1 ;  /* 0x0000007d86857207 */ /* 0x000fe40000800000 */
[----:B------:R-:W-:Y:S02]  /*3d00*/  @P5 PRMT R122, R122, 0x5410, R175 ;  /* 0x000054107a7a5816 */ /* 0x000fe400000000af */
[----:B------:R-:W-:Y:S02]  /*3d10*/  @P5 PRMT R123, R142, 0x7610, R123 ;  /* 0x000076108e7b5816 */ /* 0x000fe4000000007b */
[----:B------:R-:W-:-:S02]  /*3d20*/  SEL R134, R135, R126, P1 ;  /* 0x0000007e87867207 */ /* 0x000fc40000800000 */
[----:B------:R-:W-:Y:S02]  /*3d30*/  @P5 PRMT R121, R121, 0x5410, R146 ;  /* 0x0000541079795816 */ /* 0x000fe40000000092 */
[----:B------:R-:W-:Y:S02]  /*3d40*/  @!P3 ISETP.NE.U32.AND P2, PT, R2, RZ, PT ;  /* 0x000000ff0200b20c */ /* 0x000fe40003f45070 */
        /* <DEDUP_REMOVED lines=11> */
.L_x_4722:
[----:B------:R-:W-:Y:S05]  /*3e00*/  BSYNC B0 ;  /* 0x0000000000007941 */ /* 0x000fea0003800000 */
.L_x_4721:
[----:B------:R-:W-:Y:S01]  /*3e10*/  @P5 FMUL.FTZ R143, R142, R136 ;  /* 0x000000888e8f5220 */ /* 0x000fe20000410000 */
[----:B------:R-:W-:Y:S01]  /*3e20*/  SEL R136, R139, R128, P1 ;  /* 0x000000808b887207 */ /* 0x000fe20000800000 */
[----:B0-----:R-:W-:Y:S01]  /*3e30*/  @P5 IMAD.WIDE.U32 R140, R175, 0x10, R140 ;  /* 0x00000010af8c5825 */ /* 0x001fe200078e008c */
        /* <DEDUP_REMOVED lines=8> */
[----:B------:R-:W-:Y:S01]  /*3ec0*/  @!P3 ISETP.NE.AND.EX P6, PT, R0, RZ, PT, P2 ;  /* 0x000000ff0000b20c */ /* 0x000fe20003fc5320 */
[----:B------:R2:W-:Y:S01]  /*3ed0*/  @P0 STG.E.128 desc[UR4][R196.64+0x10], R136 ;  /* 0x00001088c4000986 */ /* 0x0005e2000c101d04 */
[----:B------:R-:W3:Y:S01]  /*3ee0*/  @P5 LDC R142, c[0x0][0x29c] ;  /* 0x0000a700ff8e5b82 */ /* 0x000ee20000000800 */
[----:B------:R-:W-:Y:S02]  /*3ef0*/  @!P3 ISETP.NE.U32.AND P2, PT, R2, RZ, PT ;  /* 0x000000ff0200b20c */ /* 0x000fe40003f45070 */
[----:B------:R4:W-:Y:S01]  /*3f00*/  @P5 STG.E.128 desc[UR4][R140.64], R120 ;  /* 0x000000788c005986 */ /* 0x0009e2000c101d04 */
[----:B------:R-:W-:Y:S02]  /*3f10*/  @!P3 FSEL R143, R112, RZ, P6 ;  /* 0x000000ff708fb208 */ /* 0x000fe40003000000 */
[----:B------:R-:W-:Y:S02]  /*3f20*/  @!P3 ISETP.NE.U32.AND P6, PT, R2, RZ, PT ;  /* 0x000000ff0200b20c */ /* 0x000fe40003fc5070 */
[----:B------:R-:W1:Y:S01]  /*3f30*/  @P5 LDC R146, c[0x0][0x29c] ;  /* 0x0000a700ff925b82 */ /* 0x000e620000000800 */
[----:B------:R-:W-:-:S02]  /*3f40*/  @!P3 ISETP.NE.AND.EX P2, PT, R0, RZ, PT, P2 ;  /* 0x000000ff0000b20c */ /* 0x000fc40003f45320 */
[----:B------:R-:W-:Y:S02]  /*3f50*/  @!P3 ISETP.NE.AND.EX P6, PT, R0, RZ, PT, P6 ;  /* 0x000000ff0000b20c */ /* 0x000fe40003fc5360 */
[----:B0-----:R-:W-:Y:S02]  /*3f60*/  @!P3 FSEL R132, R113, RZ, P2 ;  /* 0x000000ff7184b208 */ /* 0x001fe40001000000 */
[----:B------:R-:W-:Y:S01]  /*3f70*/  @!P3 ISETP.NE.U32.AND P2, PT, R2, RZ, PT ;  /* 0x000000ff0200b20c */ /* 0x000fe20003f45070 */
[----:B------:R-:W0:Y:S01]  /*3f80*/  @P5 LDC R199, c[0x0][0x29c] ;  /* 0x0000a700ffc75b82 */ /* 0x000e220000000800 */
[----:B------:R-:W-:Y:S02]  /*3f90*/  @!P3 FSEL R133, R114, RZ, P6 ;  /* 0x000000ff7285b208 */ /* 0x000fe40003000000 */
[----:B------:R-:W-:Y:S02]  /*3fa0*/  @!P3 ISETP.NE.U32.AND P6, PT, R2, RZ, PT ;  /* 0x000000ff0200b20c */ /* 0x000fe40003fc5070 */
[----:B------:R-:W-:-:S02]  /*3fb0*/  @!P3 ISETP.NE.AND.EX P2, PT, R0, RZ, PT, P2 ;  /* 0x000000ff0000b20c */ /* 0x000fc40003f45320 */
[----:B------:R-:W-:Y:S01]  /*3fc0*/  @!P3 ISETP.NE.AND.EX P6, PT, R0, RZ, PT, P6 ;  /* 0x000000ff0000b20c */ /* 0x000fe20003fc5360 */
[----:B------:R-:W0:Y:S01]  /*3fd0*/  @P5 LDC R174, c[0x0][0x29c] ;  /* 0x0000a700ffae5b82 */ /* 0x000e220000000800 */
[----:B------:R-:W-:Y:S02]  /*3fe0*/  @!P3 FSEL R134, R115, RZ, P2 ;  /* 0x000000ff7386b208 */ /* 0x000fe40001000000 */
[----:B------:R-:W-:Y:S02]  /*3ff0*/  @!P3 ISETP.NE.U32.AND P2, PT, R2, RZ, PT ;  /* 0x000000ff0200b20c */ /* 0x000fe40003f45070 */
[----:B------:R-:W-:-:S03]  /*4000*/  @!P3 FSEL R135, R116, RZ, P6 ;  /* 0x000000ff7487b208 */ /* 0x000fc60003000000 */
[----:B--2---:R-:W2:Y:S08]  /*4010*/  @P5 LDC R197, c[0x0][0x29c] ;  /* 0x0000a700ffc55b82 */ /* 0x004eb00000000800 */
[----:B------:R-:W0:Y:S01]  /*4020*/  @P5 LDC R196, c[0x0][0x29c] ;  /* 0x0000a700ffc45b82 */ /* 0x000e220000000800 */
[----:B----4-:R-:W-:Y:S05]  /*4030*/  @!P3 BRA `(.L_x_4724) ;  /* 0x000000000018b947 */ /* 0x010fea0003800000 */
[----:B------:R-:W-:Y:S01]  /*4040*/  ISETP.NE.U32.AND P6, PT, R2, RZ, PT ;  /* 0x000000ff0200720c */ /* 0x000fe20003fc5070 */
[----:B------:R-:W-:-:S03]  /*4050*/  FFMA.FTZ R137, R157, R147, R144 ;  /* 0x000000939d897223 */ /* 0x000fc60000010090 */
[----:B------:R-:W-:Y:S01]  /*4060*/  ISETP.NE.AND.EX P6, PT, R0, RZ, PT, P6 ;  /* 0x000000ff0000720c */ /* 0x000fe20003fc5360 */
[----:B------:R-:W-:-:S04]  /*4070*/  FADD.FTZ R137, R218, -R137 ;  /* 0x80000089da897221 */ /* 0x000fc80000010000 */
[----:B------:R-:W-:-:S08]  /*4080*/  FMUL.FTZ R143, R4, R137 ;  /* 0x00000089048f7220 */ /* 0x000fd00000410000 */
[----:B------:R-:W-:-:S07]  /*4090*/  @P6 FADD.FTZ R143, R112, R143 ;  /* 0x0000008f708f6221 */ /* 0x000fce0000010000 */
.L_x_4724:
[----:B------:R-:W-:Y:S05]  /*40a0*/  BSYNC B0 ;  /* 0x0000000000007941 */ /* 0x000fea0003800000 */
.L_x_4723:
[----:B------:R-:W-:Y:S01]  /*40b0*/  BSSY B0, `(.L_x_4725) ;  /* 0x0000009000007945 */ /* 0x000fe20003800000 */
[----:B---3--:R-:W-:-:S03]  /*40c0*/  @P5 FMUL.FTZ R136, R143, R142 ;  /* 0x0000008e8f885220 */ /* 0x008fc60000410000 */
[----:B------:R-:W-:Y:S05]  /*40d0*/  @!P3 BRA `(.L_x_4726) ;  /* 0x000000000018b947 */ /* 0x000fea0003800000 */
[----:B------:R-:W-:Y:S01]  /*40e0*/  ISETP.NE.U32.AND P6, PT, R2, RZ, PT ;  /* 0x000000ff0200720c */ /* 0x000fe20003fc5070 */
[----:B------:R-:W-:-:S03]  /*40f0*/  FFMA.FTZ R132, R154, R147, R144 ;  /* 0x000000939a847223 */ /* 0x000fc60000010090 */
[----:B------:R-:W-:Y:S01]  /*4100*/  ISETP.NE.AND.EX P6, PT, R0, RZ, PT, P6 ;  /* 0x000000ff0000720c */ /* 0x000fe20003fc5360 */
[----:B------:R-:W-:-:S04]  /*4110*/  FADD.FTZ R137, R223, -R132 ;  /* 0x80000084df897221 */ /* 0x000fc80000010000 */
[----:B------:R-:W-:-:S08]  /*4120*/  FMUL.FTZ R132, R4, R137 ;  /* 0x0000008904847220 */ /* 0x000fd00000410000 */
[----:B------:R-:W-:-:S07]  /*4130*/  @P6 FADD.FTZ R132, R113, R132 ;  /* 0x0000008471846221 */ /* 0x000fce0000010000 */
.L_x_4726:
[----:B------:R-:W-:Y:S05]  /*4140*/  BSYNC B0 ;  /* 0x0000000000007941 */ /* 0x000fea0003800000 */
.L_x_4725:
[----:B------:R-:W-:Y:S01]  /*4150*/  BSSY B0, `(.L_x_4727) ;  /* 0x0000009000007945 */ /* 0x000fe20003800000 */
[----:B-1----:R-:W-:-:S03]  /*4160*/  @P5 FMUL.FTZ R137, R132, R175 ;  /* 0x000000af84895220 */ /* 0x002fc60000410000 */
[----:B------:R-:W-:Y:S05]  /*4170*/  @!P3 BRA `(.L_x_4728) ;  /* 0x000000000018b947 */ /* 0x000fea0003800000 */
[----:B------:R-:W-:Y:S01]  /*4180*/  ISETP.NE.U32.AND P6, PT, R2, RZ, PT ;  /* 0x000000ff0200720c */ /* 0x000fe20003fc5070 */
[----:B------:R-:W-:-:S03]  /*4190*/  FFMA.FTZ R133, R155, R147, R144 ;  /* 0x000000939b857223 */ /* 0x000fc60000010090 */
[----:B------:R-:W-:Y:S01]  /*41a0*/  ISETP.NE.AND.EX P6, PT, R0, RZ, PT, P6 ;  /* 0x000000ff0000720c */ /* 0x000fe20003fc5360 */
[----:B------:R-:W-:-:S04]  /*41b0*/  FADD.FTZ R133, R220, -R133 ;  /* 0x80000085dc857221 */ /* 0x000fc80000010000 */
[----:B------:R-:W-:-:S08]  /*41c0*/  FMUL.FTZ R133, R4, R133 ;  /* 0x0000008504857220 */ /* 0x000fd00000410000 */
[----:B------:R-:W-:-:S07]  /*41d0*/  @P6 FADD.FTZ R133, R114, R133 ;  /* 0x0000008572856221 */ /* 0x000fce0000010000 */
.L_x_4728:
[----:B------:R-:W-:Y:S05]  /*41e0*/  BSYNC B0 ;  /* 0x0000000000007941 */ /* 0x000fea0003800000 */
.L_x_4727:
        /* <DEDUP_REMOVED lines=8> */
.L_x_4730:
[----:B------:R-:W-:Y:S05]  /*4270*/  BSYNC B0 ;  /* 0x0000000000007941 */ /* 0x000fea0003800000 */
.L_x_4729:
        /* <DEDUP_REMOVED lines=8> */
.L_x_4732:
[----:B------:R-:W-:Y:S05]  /*4300*/  BSYNC B0 ;  /* 0x0000000000007941 */ /* 0x000fea0003800000 */
.L_x_4731:
[----:B------:R-:W-:Y:S01]  /*4310*/  @!P3 ISETP.NE.U32.AND P6, PT, R2, RZ, PT ;  /* 0x000000ff0200b20c */ /* 0x000fe20003fc5070 */
[----:B------:R-:W-:Y:S01]  /*4320*/  BSSY B0, `(.L_x_4733) ;  /* 0x0000010000007945 */ /* 0x000fe20003800000 */
[C---:B------:R-:W-:Y:S01]  /*4330*/  @!P3 ISETP.NE.AND.EX P2, PT, R0.reuse, RZ, PT, P2 ;  /* 0x000000ff0000b20c */ /* 0x040fe20003f45320 */
[----:B------:R-:W-:Y:S01]  /*4340*/  @P5 FMUL.FTZ R138, R133, R146 ;  /* 0x00000092858a5220 */ /* 0x000fe20000410000 */
[----:B------:R-:W-:Y:S01]  /*4350*/  @!P3 ISETP.NE.AND.EX P6, PT, R0, RZ, PT, P6 ;  /* 0x000000ff0000b20c */ /* 0x000fe20003fc5360 */
[----:B0-----:R-:W-:Y:S01]  /*4360*/  @P5 FMUL.FTZ R139, R134, R199 ;  /* 0x000000c7868b5220 */ /* 0x001fe20000410000 */
[----:B------:R-:W-:Y:S01]  /*4370*/  @P5 F2FP.BF16.F32.PACK_AB R136, RZ, R136 ;  /* 0x00000088ff88523e */ /* 0x000fe200000010ff */
[----:B------:R-:W-:Y:S01]  /*4380*/  @P5 FMUL.FTZ R140, R135, R174 ;  /* 0x000000ae878c5220 */ /* 0x000fe20000410000 */
        /* <DEDUP_REMOVED lines=9> */
.L_x_4734:
[----:B------:R-:W-:Y:S05]  /*4420*/  BSYNC B0 ;  /* 0x0000000000007941 */ /* 0x000fea0003800000 */
.L_x_4733:
        /* <DEDUP_REMOVED lines=10> */
.L_x_4736:
[----:B------:R-:W-:Y:S05]  /*44d0*/  BSYNC B0 ;  /* 0x0000000000007941 */ /* 0x000fea0003800000 */
.L_x_4735:
[----:B------:R-:W-:Y:S01]  /*44e0*/  @P5 FMUL.FTZ R146, R175, R196 ;  /* 0x000000c4af925220 */ /* 0x000fe20000410000 */
[----:B------:R-:W-:Y:S01]  /*44f0*/  @P5 F2FP.BF16.F32.PACK_AB R138, RZ, R138 ;  /* 0x0000008aff8a523e */ /* 0x000fe200000010ff */
[----:B------:R-:W-:Y:S01]  /*4500*/  BSSY B0, `(.L_x_4737) ;  /* 0x000001d000007945 */ /* 0x000fe20003800000 */
[----:B------:R-:W-:Y:S02]  /*4510*/  @P5 F2FP.BF16.F32.PACK_AB R140, RZ, R140 ;  /* 0x0000008cff8c523e */ /* 0x000fe400000010ff */
[----:B------:R-:W-:Y:S02]  /*4520*/  @!P3 ISETP.NE.U32.AND P2, PT, R2, RZ, PT ;  /* 0x000000ff0200b20c */ /* 0x000fe40003f45070 */
[----:B------:R-:W-:Y:S02]  /*4530*/  @P5 F2FP.BF16.F32.PACK_AB R139, RZ, R139 ;  /* 0x0000008bff8b523e */ /* 0x000fe400000010ff */
[----:B------:R-:W-:Y:S02]  /*4540*/  @P5 F2FP.BF16.F32.PACK_AB R141, RZ, R141 ;  /* 0x0000008dff8d523e */ /* 0x000fe400000010ff */
[----:B------:R-:W-:-:S02]  /*4550*/  @P5 F2FP.BF16.F32.PACK_AB R146, RZ, R146 ;  /* 0x00000092ff92523e */ /* 0x000fc400000010ff */
[----:B------:R-:W-:Y:S02]  /*4560*/  @!P3 ISETP.NE.AND.EX P2, PT, R0, RZ, PT, P2 ;  /* 0x000000ff0000b20c */ /* 0x000fe40003f45320 */
[----:B------:R-:W-:Y:S02]  /*4570*/  @P5 PRMT R120, R136, 0x7610, R120 ;  /* 0x0000761088785816 */ /* 0x000fe40000000078 */
[----:B------:R-:W-:Y:S02]  /*4580*/  @P5 PRMT R121, R138, 0x7610, R121 ;  /* 0x000076108a795816 */ /* 0x000fe40000000079 */
[----:B------:R-:W-:Y:S02]  /*4590*/  @P5 PRMT R122, R140, 0x7610, R122 ;  /* 0x000076108c7a5816 */ /* 0x000fe4000000007a */
[----:B------:R-:W-:Y:S02]  /*45a0*/  SEL R124, R143, R124, P1 ;  /* 0x0000007c8f7c7207 */ /* 0x000fe40000800000 */
[----:B------:R-:W-:-:S02]  /*45b0*/  SEL R125, R132, R125, P1 ;  /* 0x0000007d847d7207 */ /* 0x000fc40000800000 */
[----:B------:R-:W-:Y:S02]  /*45c0*/  SEL R126, R133, R126, P1 ;  /* 0x0000007e857e7207 */ /* 0x000fe40000800000 */
[----:B------:R-:W-:Y:S02]  /*45d0*/  SEL R127, R134, R127, P1 ;  /* 0x0000007f867f7207 */ /* 0x000fe40000800000 */
[----:B------:R-:W-:Y:S02]  /*45e0*/  SEL R128, R135, R128, P1 ;  /* 0x0000008087807207 */ /* 0x000fe40000800000 */
[----:B------:R-:W-:Y:S02]  /*45f0*/  SEL R129, R142, R129, P1 ;  /* 0x000000818e817207 */ /* 0x000fe40000800000 */
[----:B------:R-:W-:Y:S02]  /*4600*/  SEL R130, R175, R130, P1 ;  /* 0x00000082af827207 */ /* 0x000fe40000800000 */
[----:B------:R-:W-:-:S02]  /*4610*/  @P5 PRMT R120, R120, 0x5410, R137 ;  /* 0x0000541078785816 */ /* 0x000fc40000000089 */
[----:B------:R-:W-:Y:S02]  /*4620*/  @P5 PRMT R121, R121, 0x5410, R139 ;  /* 0x0000541079795816 */ /* 0x000fe4000000008b */
[----:B------:R-:W-:Y:S02]  /*4630*/  @!P3 FSEL R136, R119, RZ, P2 ;  /* 0x000000ff7788b208 */ /* 0x000fe40001000000 */
[----:B------:R-:W-:Y:S02]  /*4640*/  @P5 PRMT R122, R122, 0x5410, R141 ;  /* 0x000054107a7a5816 */ /* 0x000fe4000000008d */
[----:B------:R-:W-:Y:S01]  /*4650*/  @P5 PRMT R123, R146, 0x7610, R123 ;  /* 0x00007610927b5816 */ /* 0x000fe2000000007b */
[----:B------:R-:W-:Y:S06]  /*4660*/  @!P3 BRA `(.L_x_4738) ;  /* 0x000000000018b947 */ /* 0x000fec0003800000 */
[----:B------:R-:W-:Y:S01]  /*4670*/  ISETP.NE.U32.AND P2, PT, R2, RZ, PT ;  /* 0x000000ff0200720c */ /* 0x000fe20003f45070 */
[----:B------:R-:W-:-:S03]  /*4680*/  FFMA.FTZ R144, R226, R147, R144 ;  /* 0x00000093e2907223 */ /* 0x000fc60000010090 */
[----:B------:R-:W-:Y:S01]  /*4690*/  ISETP.NE.AND.EX P2, PT, R0, RZ, PT, P2 ;  /* 0x000000ff0000720c */ /* 0x000fe20003f45320 */
[----:B------:R-:W-:-:S04]  /*46a0*/  FADD.FTZ R133, R229, -R144 ;  /* 0x80000090e5857221 */ /* 0x000fc80000010000 */
[----:B------:R-:W-:-:S08]  /*46b0*/  FMUL.FTZ R136, R4, R133 ;  /* 0x0000008504887220 */ /* 0x000fd00000410000 */
[----:B------:R-:W-:-:S07]  /*46c0*/  @P2 FADD.FTZ R136, R119, R136 ;  /* 0x0000008877882221 */ /* 0x000fce0000010000 */
.L_x_4738:
[----:B------:R-:W-:Y:S05]  /*46d0*/  BSYNC B0 ;  /* 0x0000000000007941 */ /* 0x000fea0003800000 */
.L_x_4737:
[----:B------:R-:W0:Y:S01]  /*46e0*/  @P5 LDC R137, c[0x0][0x29c] ;  /* 0x0000a700ff895b82 */ /* 0x000e220000000800 */
[----:B------:R-:W-:Y:S01]  /*46f0*/  @P5 VIADD R145, R145, 0x300 ;  /* 0x0000030091915836 */ /* 0x000fe20000000000 */
[----:B------:R-:W-:Y:S02]  /*4700*/  SEL R131, R136, R131, P1 ;  /* 0x0000008388837207 */ /* 0x000fe40000800000 */
[----:B------:R-:W-:Y:S02]  /*4710*/  IADD3 R194, R194, UR12, RZ ;  /* 0x0000000cc2c27c10 */ /* 0x000fe4000fffe0ff */
[----:B------:R-:W-:Y:S02]  /*4720*/  SEL R202, RZ, 0x1, P4 ;  /* 0x00000001ffca7807 */ /* 0x000fe40002000000 */
[----:B------:R-:W1:Y:S08]  /*4730*/  @P0 LDC.64 R134, c[0x0][0x308] ;  /* 0x0000c200ff860b82 */ /* 0x000e700000000a00 */
[----:B------:R-:W2:Y:S01]  /*4740*/  @P5 LDC.64 R132, c[0x0][0x2f8] ;  /* 0x0000be00ff845b82 */ /* 0x000ea20000000a00 */
[----:B0-----:R-:W-:-:S05]  /*4750*/  @P5 FMUL.FTZ R0, R136, R137 ;  /* 0x0000008988005220 */ /* 0x001fca0000410000 */
[----:B------:R-:W-:Y:S01]  /*4760*/  @P5 F2FP.BF16.F32.PACK_AB R0, RZ, R0 ;  /* 0x00000000ff00523e */ /* 0x000fe200000010ff */
[----:B-1----:R-:W-:-:S03]  /*4770*/  @P0 IMAD.WIDE.U32 R134, R3, 0x20, R134 ;  /* 0x0000002003860825 */ /* 0x002fc600078e0086 */
[----:B------:R-:W-:Y:S02]  /*4780*/  @P5 PRMT R123, R123, 0x5410, R0 ;  /* 0x000054107b7b5816 */ /* 0x000fe40000000000 */
[----:B------:R0:W-:Y:S01]  /*4790*/  @P0 STG.E.128 desc[UR4][R134.64], R124 ;  /* 0x0000007c86000986 */ /* 0x0001e2000c101d04 */
[----:B--2---:R-:W-:-:S03]  /*47a0*/  @P5 IMAD.WIDE.U32 R132, R145, 0x10, R132 ;  /* 0x0000001091845825 */ /* 0x004fc600078e0084 */
[----:B------:R0:W-:Y:S01]  /*47b0*/  @P0 STG.E.128 desc[UR4][R134.64+0x10], R128 ;  /* 0x0000108086000986 */ /* 0x0001e2000c101d04 */
[----:B------:R-:W-:-:S03]  /*47c0*/  ISETP.GE.AND P0, PT, R194, UR13, PT ;  /* 0x0000000dc2007c0c */ /* 0x000fc6000bf06270 */
[----:B------:R0:W-:Y:S10]  /*47d0*/  @P5 STG.E.128 desc[UR4][R132.64], R120 ;  /* 0x0000007884005986 */ /* 0x0001f4000c101d04 */
[----:B------:R-:W-:Y:S05]  /*47e0*/  @!P0 BRA `(.L_x_4739) ;  /* 0xffffffc000248947 */ /* 0x000fea000383ffff */
.L_x_4670:
        /* <DEDUP_REMOVED lines=27> */
.L_x_4674:
[----:B------:R-:W-:Y:S01]  /*49a0*/  HFMA2.MMA R142, -RZ, RZ, 0, 9.5367431640625e-07 ;  /* 0x00000010ff8e7435 */ /* 0x000fe200000001ff */
[----:B------:R-:W-:Y:S01]  /*49b0*/  MOV R145, R134 ;  /* 0x0000008600917202 */ /* 0x000fe20000000f00 */
[----:B------:R-:W-:Y:S01]  /*49c0*/  IMAD.MOV.U32 R147, RZ, RZ, 0x1f ;  /* 0x0000001fff937424 */ /* 0x000fe200078e00ff */
[----:B------:R-:W-:-:S08]  /*49d0*/  MOV R140, 0xffffffff ;  /* 0xffffffff008c7802 */ /* 0x000fd00000000f00 */
[----:B0----5:R-:W-:Y:S05]  /*49e0*/  WARPSYNC.COLLECTIVE R140, `(.L_x_4740) ;  /* 0x000000008c087348 */ /* 0x021fea0003c00000 */
[----:B------:R1:W2:Y:S02]  /*49f0*/  SHFL.DOWN P1, R175, R145, R142, R147 ;  /* 0x0800008e91af7389 */ /* 0x0002a40000020093 */
[----:B012--5:R-:W-:Y:S01]  /*4a00*/  ENDCOLLECTIVE ;  /* 0x000000000000791b */ /* 0x027fe20003800000 */
.L_x_4740:
[----:B------:R-:W-:Y:S02]  /*4a10*/  MOV R145, R132 ;  /* 0x0000008400917202 */ /* 0x000fe40000000f00 */
[----:B------:R-:W-:-:S07]  /*4a20*/  MOV R137, R175 ;  /* 0x000000af00897202 */ /* 0x000fce0000000f00 */
[----:B------:R-:W-:Y:S05]  /*4a30*/  WARPSYNC.COLLECTIVE R140, `(.L_x_4741) ;  /* 0x000000008c087348 */ /* 0x000fea0003c00000 */
[----:B------:R0:W1:Y:S02]  /*4a40*/  SHFL.DOWN P1, R175, R145, R142, R147 ;  /* 0x0800008e91af7389 */ /* 0x0000640000020093 */
[----:B01----:R-:W-:Y:S01]  /*4a50*/  ENDCOLLECTIVE ;  /* 0x000000000000791b */ /* 0x003fe20003800000 */
.L_x_4741:
[----:B------:R-:W-:Y:S01]  /*4a60*/  FADD.FTZ R137, R137, R134 ;  /* 0x0000008689897221 */ /* 0x000fe20000010000 */
[----:B------:R-:W-:-:S04]  /*4a70*/  HFMA2.MMA R142, -RZ, RZ, 0, 4.76837158203125e-07 ;  /* 0x00000008ff8e7435 */ /* 0x000fc800000001ff */
[----:B------:R-:W-:Y:S01]  /*4a80*/  MOV R145, R137 ;  /* 0x0000008900917202 */ /* 0x000fe20000000f00 */
[----:B------:R-:W-:-:S07]  /*4a90*/  IMAD.MOV.U32 R139, RZ, RZ, R175 ;  /* 0x000000ffff8b7224 */ /* 0x000fce00078e00af */
[----:B------:R-:W-:Y:S05]  /*4aa0*/  WARPSYNC.COLLECTIVE R140, `(.L_x_4742) ;  /* 0x000000008c087348 */ /* 0x000fea0003c00000 */
[----:B------:R0:W1:Y:S02]  /*4ab0*/  SHFL.DOWN P1, R175, R145, R142, R147 ;  /* 0x0800008e91af7389 */ /* 0x0000640000020093 */
[----:B01----:R-:W-:Y:S01]  /*4ac0*/  ENDCOLLECTIVE ;  /* 0x000000000000791b */ /* 0x003fe20003800000 */
.L_x_4742:
[----:B------:R-:W-:-:S04]  /*4ad0*/  FADD.FTZ R139, R139, R132 ;  /* 0x000000848b8b7221 */ /* 0x000fc80000010000 */
[----:B------:R-:W-:Y:S01]  /*4ae0*/  IMAD.MOV.U32 R145, RZ, RZ, R139 ;  /* 0x000000ffff917224 */ /* 0x000fe200078e008b */
[----:B------:R-:W-:-:S07]  /*4af0*/  MOV R136, R175 ;  /* 0x000000af00887202 */ /* 0x000fce0000000f00 */
[----:B------:R-:W-:Y:S05]  /*4b00*/  WARPSYNC.COLLECTIVE R140, `(.L_x_4743) ;  /* 0x000000008c087348 */ /* 0x000fea0003c00000 */
[----:B------:R0:W1:Y:S02]  /*4b10*/  SHFL.DOWN P1, R175, R145, R142, R147 ;  /* 0x0800008e91af7389 */ /* 0x0000640000020093 */
[----:B01----:R-:W-:Y:S01]  /*4b20*/  ENDCOLLECTIVE ;  /* 0x000000000000791b */ /* 0x003fe20003800000 */
.L_x_4743:
[----:B------:R-:W-:Y:S01]  /*4b30*/  FADD.FTZ R136, R137, R136 ;  /* 0x0000008889887221 */ /* 0x000fe20000010000 */
[----:B------:R-:W-:-:S04]  /*4b40*/  HFMA2.MMA R142, -RZ, RZ, 0, 2.384185791015625e-07 ;  /* 0x00000004ff8e7435 */ /* 0x000fc800000001ff */
[----:B------:R-:W-:Y:S02]  /*4b50*/  MOV R145, R136 ;  /* 0x0000008800917202 */ /* 0x000fe40000000f00 */
[----:B------:R-:W-:-:S07]  /*4b60*/  MOV R138, R175 ;  /* 0x000000af008a7202 */ /* 0x000fce0000000f00 */
[----:B------:R-:W-:Y:S05]  /*4b70*/  WARPSYNC.COLLECTIVE R140, `(.L_x_4744) ;  /* 0x000000008c087348 */ /* 0x000fea0003c00000 */
[----:B------:R0:W1:Y:S02]  /*4b80*/  SHFL.DOWN P1, R175, R145, R142, R147 ;  /* 0x0800008e91af7389 */ /* 0x0000640000020093 */
[----:B01----:R-:W-:Y:S01]  /*4b90*/  ENDCOLLECTIVE ;  /* 0x000000000000791b */ /* 0x003fe20003800000 */
.L_x_4744:
[----:B------:R-:W-:-:S05]  /*4ba0*/  FADD.FTZ R138, R139, R138 ;  /* 0x0000008a8b8a7221 */ /* 0x000fca0000010000 */
[----:B------:R-:W-:Y:S01]  /*4bb0*/  MOV R145, R138 ;  /* 0x0000008a00917202 */ /* 0x000fe20000000f00 */
[----:B------:R-:W-:-:S07]  /*4bc0*/  IMAD.MOV.U32 R141, RZ, RZ, R175 ;  /* 0x000000ffff8d7224 */ /* 0x000fce00078e00af */
[----:B------:R-:W-:Y:S05]  /*4bd0*/  WARPSYNC.COLLECTIVE R140, `(.L_x_4745) ;  /* 0x000000008c087348 */ /* 0x000fea0003c00000 */
[----:B------:R0:W1:Y:S02]  /*4be0*/  SHFL.DOWN P1, R175, R145, R142, R147 ;  /* 0x0800008e91af7389 */ /* 0x0000640000020093 */
[----:B01----:R-:W-:Y:S01]  /*4bf0*/  ENDCOLLECTIVE ;  /* 0x000000000000791b */ /* 0x003fe20003800000 */
.L_x_4745:
[----:B------:R-:W-:-:S05]  /*4c00*/  FADD.FTZ R141, R136, R141 ;  /* 0x0000008d888d7221 */ /* 0x000fca0000010000 */
[----:B------:R-:W-:Y:S01]  /*4c10*/  MOV R145, R141 ;  /* 0x0000008d00917202 */ /* 0x000fe20000000f00 */
[----:B------:R-:W-:Y:S01]  /*4c20*/  IMAD.MOV.U32 R142, RZ, RZ, 0x2 ;  /* 0x00000002ff8e7424 */ /* 0x000fe200078e00ff */
[----:B------:R-:W-:-:S07]  /*4c30*/  MOV R143, R175 ;  /* 0x000000af008f7202 */ /* 0x000fce0000000f00 */
[----:B------:R-:W-:Y:S05]  /*4c40*/  WARPSYNC.COLLECTIVE R140, `(.L_x_4746) ;  /* 0x000000008c087348 */ /* 0x000fea0003c00000 */
[----:B------:R0:W1:Y:S02]  /*4c50*/  SHFL.DOWN P1, R175, R145, R142, R147 ;  /* 0x0800008e91af7389 */ /* 0x0000640000020093 */
[----:B01----:R-:W-:Y:S01]  /*4c60*/  ENDCOLLECTIVE ;  /* 0x000000000000791b */ /* 0x003fe20003800000 */
.L_x_4746:
[----:B------:R-:W-:-:S05]  /*4c70*/  FADD.FTZ R143, R138, R143 ;  /* 0x0000008f8a8f7221 */ /* 0x000fca0000010000 */
[----:B------:R-:W-:Y:S02]  /*4c80*/  MOV R145, R143 ;  /* 0x0000008f00917202 */ /* 0x000fe40000000f00 */
[----:B------:R-:W-:-:S07]  /*4c90*/  MOV R132, R175 ;  /* 0x000000af00847202 */ /* 0x000fce0000000f00 */
[----:B------:R-:W-:Y:S05]  /*4ca0*/  WARPSYNC.COLLECTIVE R140, `(.L_x_4747) ;  /* 0x000000008c087348 */ /* 0x000fea0003c00000 */
[----:B------:R0:W1:Y:S02]  /*4cb0*/  SHFL.DOWN P1, R175, R145, R142, R147 ;  /* 0x0800008e91af7389 */ /* 0x0000640000020093 */
[----:B01----:R-:W-:Y:S01]  /*4cc0*/  ENDCOLLECTIVE ;  /* 0x000000000000791b */ /* 0x003fe20003800000 */
.L_x_4747:
[----:B------:R-:W-:Y:S01]  /*4cd0*/  FADD.FTZ R132, R141, R132 ;  /* 0x000000848d847221 */ /* 0x000fe20000010000 */
[----:B------:R-:W-:-:S03]  /*4ce0*/  HFMA2.MMA R142, -RZ, RZ, 0, 5.9604644775390625e-08 ;  /* 0x00000001ff8e7435 */ /* 0x000fc600000001ff */
[----:B------:R-:W-:Y:S01]  /*4cf0*/  IMAD.MOV.U32 R145, RZ, RZ, R132 ;  /* 0x000000ffff917224 */ /* 0x000fe200078e0084 */
[----:B------:R-:W-:-:S07]  /*4d00*/  MOV R134, R175 ;  /* 0x000000af00867202 */ /* 0x000fce0000000f00 */
[----:B------:R-:W-:Y:S05]  /*4d10*/  WARPSYNC.COLLECTIVE R140, `(.L_x_4748) ;  /* 0x000000008c087348 */ /* 0x000fea0003c00000 */
[----:B------:R0:W1:Y:S02]  /*4d20*/  SHFL.DOWN P1, R175, R145, R142, R147 ;  /* 0x0800008e91af7389 */ /* 0x0000640000020093 */
[----:B01----:R-:W-:Y:S01]  /*4d30*/  ENDCOLLECTIVE ;  /* 0x000000000000791b */ /* 0x003fe20003800000 */
.L_x_4748:
[----:B------:R-:W-:-:S05]  /*4d40*/  FADD.FTZ R134, R143, R134 ;  /* 0x000000868f867221 */ /* 0x000fca0000010000 */
[----:B------:R-:W-:Y:S02]  /*4d50*/  MOV R145, R134 ;  /* 0x0000008600917202 */ /* 0x000fe40000000f00 */
[----:B------:R-:W-:-:S07]  /*4d60*/  MOV R137, R175 ;  /* 0x000000af00897202 */ /* 0x000fce0000000f00 */
[----:B------:R-:W-:Y:S05]  /*4d70*/  WARPSYNC.COLLECTIVE R140, `(.L_x_4749) ;  /* 0x000000008c087348 */ /* 0x000fea0003c00000 */
[----:B------:R0:W1:Y:S02]  /*4d80*/  SHFL.DOWN P1, R175, R145, R142, R147 ;  /* 0x0800008e91af7389 */ /* 0x0000640000020093 */
[----:B01----:R-:W-:Y:S01]  /*4d90*/  ENDCOLLECTIVE ;  /* 0x000000000000791b */ /* 0x003fe20003800000 */
.L_x_4749:
[----:B------:R-:W-:Y:S05]  /*4da0*/  BRA `(.L_x_4750) ;  /* 0xffffffd000c87947 */ /* 0x000fea000383ffff */
.L_x_4751:
        /* <DEDUP_REMOVED lines=13> */
.L_x_13923:


//--------------------- .text._ZN10layer_norm13ln_bwd_kernelINS_13Kernel_traitsI13__nv_bfloat16S2_fS2_fjLj8192ELj1ELj1ELj8ELj16ENS_18Kernel_traits_baseILj8192ES2_S2_fS2_fjLj256EEEEELb0ELb1ELb0ELb0EEEvNS_9BwdParamsE --------------------------
	.section	.text._ZN10layer_norm13ln_bwd_kernelINS_13Kernel_traitsI13__nv_bfloat16S2_fS2_fjLj8192ELj1ELj1ELj8ELj16ENS_18Kernel_traits_baseILj8192ES2_S2_fS2_fjLj256EEEEELb0ELb1ELb0ELb0EEEvNS_9BwdParamsE,"ax",@progbits
	.align	128
        .global         _ZN10layer_norm13ln_bwd_kernelINS_13Kernel_traitsI13__nv_bfloat16S2_fS2_fjLj8192ELj1ELj1ELj8ELj16ENS_18Kernel_traits_baseILj8192ES2_S2_fS2_fjLj256EEEEELb0ELb1ELb0ELb0EEEvNS_9BwdParamsE
        .type           _ZN10layer_norm13ln_bwd_kernelINS_13Kernel_traitsI13__nv_bfloat16S2_fS2_fjLj8192ELj1ELj1ELj8ELj16ENS_18Kernel_traits_baseILj8192ES2_S2_fS2_fjLj256EEEEELb0ELb1ELb0ELb0EEEvNS_9BwdParamsE,@function
        .size           _ZN10layer_norm13ln_bwd_kernelINS_13Kernel_traitsI13__nv_bfloat16S2_fS2_fjLj8192ELj1ELj1ELj8ELj16ENS_18Kernel_traits_baseILj8192ES2_S2_fS2_fjLj256EEEEELb0ELb1ELb0ELb0EEEvNS_9BwdParamsE,(.L_x_13924 - _ZN10layer_norm13ln_bwd_kernelINS_13Kernel_traitsI13__nv_bfloat16S2_fS2_fjLj8192ELj1ELj1ELj8ELj16ENS_18Kernel_traits_baseILj8192ES2_S2_fS2_fjLj256EEEEELb0ELb1ELb0ELb0EEEvNS_9BwdParamsE)
        .other          _ZN10layer_norm13ln_bwd_kernelINS_13Kernel_traitsI13__nv_bfloat16S2_fS2_fjLj8192ELj1ELj1ELj8ELj16ENS_18Kernel_traits_baseILj8192ES2_S2_fS2_fjLj256EEEEELb0ELb1ELb0ELb0EEEvNS_9BwdParamsE,@"STO_CUDA_ENTRY STV_DEFAULT"
_ZN10layer_norm13ln_bwd_kernelINS_13Kernel_traitsI13__nv_bfloat16S2_fS2_fjLj8192ELj1ELj1ELj8ELj16ENS_18Kernel_traits_baseILj8192ES2_S2_fS2_fjLj256EEEEELb0ELb1ELb0ELb0EEEvNS_9BwdParamsE:
.text._ZN10layer_norm13ln_bwd_kernelINS_13Kernel_traitsI13__nv_bfloat16S2_fS2_fjLj8192ELj1ELj1ELj8ELj16ENS_18Kernel_traits_baseILj8192ES2_S2_fS2_fjLj256EEEEELb0ELb1ELb0ELb0EEEvNS_9BwdParamsE:
        /* <DEDUP_REMOVED lines=102> */
[----:B-1----:R-:W-:Y:S06]  /*0660*/  @P4 BRA `(.L_x_4752) ;  /* 0x0000003c00984947 */ /* 0x002fec0003800000 */
[C---:B-----5:R-:W-:Y:S01]  /*0670*/  SHF.L.U32 R37, R32.reuse, 0x10, RZ ;  /* 0x0000001020257819 */ /* 0x060fe200000006ff */
[----:B------:R-:W-:Y:S01]  /*0680*/  ULDC.64 UR6, c[0x0][0x270] ;  /* 0x00009c0000067ab9 */ /* 0x000fe20000000a00 */
[C---:B------:R-:W-:Y:S01]  /*0690*/  SHF.L.U32 R36, R33.reuse, 0x10, RZ ;  /* 0x0000001021247819 */ /* 0x040fe200000006ff */
[----:B------:R-:W-:Y:S01]  /*06a0*/  HFMA2.MMA R216, -RZ, RZ, 0, 5.9604644775390625e-08 ;  /* 0x00000001ffd87435 */ /* 0x000fe200000001ff */
[----:B------:R-:W-:Y:S01]  /*06b0*/  @P0 PRMT R3, R33, 0x7632, R3 ;  /* 0x0000763221030816 */ /* 0x000fe20000000003 */
[----:B------:R0:W-:Y:S01]  /*06c0*/  STL [R1+0x78], R37 ;  /* 0x0000782501007387 */ /* 0x0001e20000100800 */
[----:B------:R-:W-:Y:S02]  /*06d0*/  @P0 PRMT R33, R35, 0x7632, R33 ;  /* 0x0000763223210816 */ /* 0x000fe40000000021 */
[----:B------:R-:W-:Y:S01]  /*06e0*/  @P0 PRMT R0, R32, 0x7632, R0 ;  /* 0x0000763220000816 */ /* 0x000fe20000000000 */
[----:B------:R1:W-:Y:S01]  /*06f0*/  STL [R1+0x70], R36 ;  /* 0x0000702401007387 */ /* 0x0003e20000100800 */
[----:B------:R-:W-:-:S02]  /*0700*/  @P0 PRMT R32, R34, 0x7632, R32 ;  /* 0x0000763222200816 */ /* 0x000fc40000000020 */
[C---:B------:R-:W-:Y:S02]  /*0710*/  @P3 PRMT R226, R4.reuse, 0x7632, R226 ;  /* 0x0000763204e23816 */ /* 0x040fe400000000e2 */
[----:B------:R-:W-:Y:S02]  /*0720*/  SHF.L.U32 R227, R4, 0x10, RZ ;  /* 0x0000001004e37819 */ /* 0x000fe400000006ff */
[----:B0-----:R-:W-:Y:S02]  /*0730*/  SHF.L.U32 R37, R34, 0x10, RZ ;  /* 0x0000001022257819 */ /* 0x001fe400000006ff */
[C---:B------:R-:W-:Y:S02]  /*0740*/  @P1 PRMT R34, R28.reuse, 0x7632, R34 ;  /* 0x000076321c221816 */ /* 0x040fe40000000022 */
[----:B-1----:R-:W-:Y:S01]  /*0750*/  SHF.L.U32 R36, R35, 0x10, RZ ;  /* 0x0000001023247819 */ /* 0x002fe200000006ff */
[----:B------:R-:W-:Y:S01]  /*0760*/  STL [R1+0x68], R37 ;  /* 0x0000682501007387 */ /* 0x000fe20000100800 */
[----:B------:R-:W-:-:S02]  /*0770*/  SHF.L.U32 R35, R28, 0x10, RZ ;  /* 0x000000101c237819 */ /* 0x000fc400000006ff */
[----:B------:R-:W-:Y:S01]  /*0780*/  @P1 PRMT R28, R29, 0x7632, R28 ;  /* 0x000076321d1c1816 */ /* 0x000fe2000000001c */
[----:B------:R0:W-:Y:S01]  /*0790*/  STL [R1+0x60], R36 ;  /* 0x0000602401007387 */ /* 0x0001e20000100800 */
[----:B------:R-:W-:Y:S02]  /*07a0*/  SHF.L.U32 R4, R0, 0x10, RZ ;  /* 0x0000001000047819 */ /* 0x000fe400000006ff */
[----:B------:R-:W-:Y:S01]  /*07b0*/  SHF.L.U32 R3, R3, 0x10, RZ ;  /* 0x0000001003037819 */ /* 0x000fe200000006ff */
[----:B------:R1:W-:Y:S01]  /*07c0*/  STL [R1+0x58], R35 ;  /* 0x0000582301007387 */ /* 0x0003e20000100800 */
[----:B------:R-:W-:Y:S02]  /*07d0*/  SHF.L.U32 R0, R32, 0x10, RZ ;  /* 0x0000001020007819 */ /* 0x000fe400000006ff */
[----:B------:R-:W-:Y:S02]  /*07e0*/  @P3 PRMT R252, R23, 0x7632, R252 ;  /* 0x0000763217fc3816 */ /* 0x000fe400000000fc */
[----:B------:R-:W-:-:S02]  /*07f0*/  @P0 PRMT R250, R16, 0x7632, R250 ;  /* 0x0000763210fa0816 */ /* 0x000fc400000000fa */
[----:B0-----:R-:W-:Y:S02]  /*0800*/  SHF.L.U32 R36, R29, 0x10, RZ ;  /* 0x000000101d247819 */ /* 0x001fe400000006ff */
[C---:B------:R-:W-:Y:S02]  /*0810*/  @P1 PRMT R29, R30.reuse, 0x7632, R29 ;  /* 0x000076321e1d1816 */ /* 0x040fe4000000001d */
[----:B-1----:R-:W-:Y:S01]  /*0820*/  SHF.L.U32 R35, R30, 0x10, RZ ;  /* 0x000000101e237819 */ /* 0x002fe200000006ff */
[----:B------:R0:W-:Y:S01]  /*0830*/  STL [R1+0x50], R36 ;  /* 0x0000502401007387 */ /* 0x0001e20000100800 */
[----:B------:R-:W-:Y:S02]  /*0840*/  @P1 PRMT R30, R31, 0x7632, R30 ;  /* 0x000076321f1e1816 */ /* 0x000fe4000000001e */
[----:B------:R-:W-:Y:S01]  /*0850*/  @P0 PRMT R248, R17, 0x7632, R248 ;  /* 0x0000763211f80816 */ /* 0x000fe200000000f8 */
[----:B------:R1:W-:Y:S01]  /*0860*/  STL [R1+0x48], R35 ;  /* 0x0000482301007387 */ /* 0x0003e20000100800 */
[----:B------:R-:W-:-:S02]  /*0870*/  @P0 PRMT R246, R18, 0x7632, R246 ;  /* 0x0000763212f60816 */ /* 0x000fc400000000f6 */
[----:B------:R-:W-:Y:S02]  /*0880*/  @P0 PRMT R244, R19, 0x7632, R244 ;  /* 0x0000763213f40816 */ /* 0x000fe400000000f4 */
[----:B------:R-:W-:Y:S02]  /*0890*/  @P1 PRMT R242, R12, 0x7632, R242 ;  /* 0x000076320cf21816 */ /* 0x000fe400000000f2 */
[----:B0-----:R-:W-:Y:S02]  /*08a0*/  SHF.L.U32 R36, R31, 0x10, RZ ;  /* 0x000000101f247819 */ /* 0x001fe400000006ff */
[C---:B------:R-:W-:Y:S02]  /*08b0*/  @P2 PRMT R31, R24.reuse, 0x7632, R31 ;  /* 0x00007632181f2816 */ /* 0x040fe4000000001f */
[----:B-1----:R-:W-:Y:S01]  /*08c0*/  SHF.L.U32 R35, R24, 0x10, RZ ;  /* 0x0000001018237819 */ /* 0x002fe200000006ff */
[----:B------:R0:W-:Y:S01]  /*08d0*/  STL [R1+0x40], R36 ;  /* 0x0000402401007387 */ /* 0x0001e20000100800 */
[----:B------:R-:W-:-:S02]  /*08e0*/  @P2 PRMT R24, R25, 0x7632, R24 ;  /* 0x0000763219182816 */ /* 0x000fc40000000018 */
[----:B------:R-:W-:Y:S01]  /*08f0*/  @P1 PRMT R240, R13, 0x7632, R240 ;  /* 0x000076320df01816 */ /* 0x000fe200000000f0 */
[----:B------:R1:W-:Y:S01]  /*0900*/  STL [R1+0x38], R35 ;  /* 0x0000382301007387 */ /* 0x0003e20000100800 */
[----:B------:R-:W-:Y:S02]  /*0910*/  @P1 PRMT R238, R14, 0x7632, R238 ;  /* 0x000076320eee1816 */ /* 0x000fe400000000ee */
[----:B------:R-:W-:Y:S02]  /*0920*/  @P1 PRMT R236, R15, 0x7632, R236 ;  /* 0x000076320fec1816 */ /* 0x000fe400000000ec */
[----:B------:R-:W-:Y:S02]  /*0930*/  @P2 PRMT R234, R8, 0x7632, R234 ;  /* 0x0000763208ea2816 */ /* 0x000fe400000000ea */
[----:B0-----:R-:W-:Y:S02]  /*0940*/  SHF.L.U32 R36, R25, 0x10, RZ ;  /* 0x0000001019247819 */ /* 0x001fe400000006ff */
[----:B------:R-:W-:-:S02]  /*0950*/  @P2 PRMT R25, R26, 0x7632, R25 ;  /* 0x000076321a192816 */ /* 0x000fc40000000019 */
[----:B-1----:R-:W-:Y:S01]  /*0960*/  SHF.L.U32 R35, R26, 0x10, RZ ;  /* 0x000000101a237819 */ /* 0x002fe200000006ff */
[----:B------:R0:W-:Y:S01]  /*0970*/  STL [R1+0x30], R36 ;  /* 0x0000302401007387 */ /* 0x0001e20000100800 */
[----:B------:R-:W-:Y:S02]  /*0980*/  @P2 PRMT R26, R27, 0x7632, R26 ;  /* 0x000076321b1a2816 */ /* 0x000fe4000000001a */
[----:B------:R-:W-:Y:S01]  /*0990*/  @P2 PRMT R232, R9, 0x7632, R232 ;  /* 0x0000763209e82816 */ /* 0x000fe200000000e8 */
[----:B------:R1:W-:Y:S01]  /*09a0*/  STL [R1+0x28], R35 ;  /* 0x0000282301007387 */ /* 0x0003e20000100800 */
[----:B------:R-:W-:Y:S02]  /*09b0*/  @P2 PRMT R230, R10, 0x7632, R230 ;  /* 0x000076320ae62816 */ /* 0x000fe400000000e6 */
        /* <DEDUP_REMOVED lines=9> */
[----:B------:R-:W-:-:S02]  /*0a50*/  ISETP.NE.U32.AND P4, PT, RZ, UR6, PT ;  /* 0x00000006ff007c0c */ /* 0x000fc4000bf85070 */
[----:B------:R-:W-:Y:S02]  /*0a60*/  @P3 PRMT R219, R7, 0x7632, R219 ;  /* 0x0000763207db3816 */ /* 0x000fe400000000db */
[----:B------:R-:W-:Y:S02]  /*0a70*/  SHF.L.U32 R251, R16, 0x10, RZ ;  /* 0x0000001010fb7819 */ /* 0x000fe400000006ff */
[----:B0-----:R-:W-:Y:S02]  /*0a80*/  SHF.L.U32 R36, R21, 0x10, RZ ;  /* 0x0000001015247819 */ /* 0x001fe400000006ff */
[C---:B------:R-:W-:Y:S02]  /*0a90*/  @P3 PRMT R21, R22.reuse, 0x7632, R21 ;  /* 0x0000763216153816 */ /* 0x040fe40000000015 */
[----:B-1----:R-:W-:Y:S01]  /*0aa0*/  SHF.L.U32 R35, R22, 0x10, RZ ;  /* 0x0000001016237819 */ /* 0x002fe200000006ff */
[----:B------:R-:W-:Y:S01]  /*0ab0*/  STL [R1+0x10], R36 ;  /* 0x0000102401007387 */ /* 0x000fe20000100800 */
[----:B------:R-:W-:-:S02]  /*0ac0*/  SHF.L.U32 R22, R23, 0x10, RZ ;  /* 0x0000001017167819 */ /* 0x000fc400000006ff */
[----:B------:R-:W-:Y:S01]  /*0ad0*/  SHF.L.U32 R249, R17, 0x10, RZ ;  /* 0x0000001011f97819 */ /* 0x000fe200000006ff */
[----:B------:R-:W-:Y:S01]  /*0ae0*/  STL [R1+0x8], R35 ;  /* 0x0000082301007387 */ /* 0x000fe20000100800 */
[----:B------:R-:W-:Y:S02]  /*0af0*/  SHF.L.U32 R247, R18, 0x10, RZ ;  /* 0x0000001012f77819 */ /* 0x000fe400000006ff */
[----:B------:R-:W-:Y:S01]  /*0b00*/  SHF.L.U32 R245, R19, 0x10, RZ ;  /* 0x0000001013f57819 */ /* 0x000fe200000006ff */
[----:B------:R-:W-:Y:S01]  /*0b10*/  STL [R1], R22 ;  /* 0x0000001601007387 */ /* 0x000fe20000100800 */
[----:B------:R-:W-:Y:S02]  /*0b20*/  SHF.L.U32 R243, R12, 0x10, RZ ;  /* 0x000000100cf37819 */ /* 0x000fe400000006ff */
[----:B------:R-:W-:Y:S01]  /*0b30*/  SHF.L.U32 R241, R13, 0x10, RZ ;  /* 0x000000100df17819 */ /* 0x000fe200000006ff */
[----:B------:R0:W-:Y:S01]  /*0b40*/  STL [R1+0x74], R4 ;  /* 0x0000740401007387 */ /* 0x0001e20000100800 */
[----:B------:R-:W-:-:S02]  /*0b50*/  SHF.L.U32 R239, R14, 0x10, RZ ;  /* 0x000000100eef7819 */ /* 0x000fc400000006ff */
[----:B------:R-:W-:Y:S01]  /*0b60*/  SHF.L.U32 R237, R15, 0x10, RZ ;  /* 0x000000100fed7819 */ /* 0x000fe200000006ff */
[----:B------:R1:W-:Y:S01]  /*0b70*/  STL [R1+0x6c], R3 ;  /* 0x00006c0301007387 */ /* 0x0003e20000100800 */
[----:B------:R-:W-:Y:S02]  /*0b80*/  SHF.L.U32 R235, R8, 0x10, RZ ;  /* 0x0000001008eb7819 */ /* 0x000fe400000006ff */
[----:B------:R-:W-:Y:S01]  /*0b90*/  SHF.L.U32 R233, R9, 0x10, RZ ;  /* 0x0000001009e97819 */ /* 0x000fe200000006ff */
[----:B------:R2:W-:Y:S01]  /*0ba0*/  STL [R1+0x64], R0 ;  /* 0x0000640001007387 */ /* 0x0005e20000100800 */
[----:B------:R-:W-:Y:S02]  /*0bb0*/  SHF.L.U32 R231, R10, 0x10, RZ ;  /* 0x000000100ae77819 */ /* 0x000fe400000006ff */
[----:B0-----:R-:W-:Y:S02]  /*0bc0*/  SHF.L.U32 R4, R33, 0x10, RZ ;  /* 0x0000001021047819 */ /* 0x001fe400000006ff */
[----:B------:R-:W-:-:S02]  /*0bd0*/  SHF.L.U32 R229, R11, 0x10, RZ ;  /* 0x000000100be57819 */ /* 0x000fc400000006ff */
[----:B-1----:R-:W-:Y:S01]  /*0be0*/  SHF.L.U32 R3, R34, 0x10, RZ ;  /* 0x0000001022037819 */ /* 0x002fe200000006ff */
[----:B------:R0:W-:Y:S01]  /*0bf0*/  STL [R1+0x5c], R4 ;  /* 0x00005c0401007387 */ /* 0x0001e20000100800 */
[----:B------:R-:W-:Y:S02]  /*0c00*/  SHF.L.U32 R225, R5, 0x10, RZ ;  /* 0x0000001005e17819 */ /* 0x000fe400000006ff */
[----:B--2---:R-:W-:Y:S01]  /*0c10*/  SHF.L.U32 R0, R28, 0x10, RZ ;  /* 0x000000101c007819 */ /* 0x004fe200000006ff */
[----:B------:R1:W-:Y:S01]  /*0c20*/  STL [R1+0x54], R3 ;  /* 0x0000540301007387 */ /* 0x0003e20000100800 */
[----:B------:R-:W-:Y:S02]  /*0c30*/  SHF.L.U32 R223, R6, 0x10, RZ ;  /* 0x0000001006df7819 */ /* 0x000fe400000006ff */
[----:B------:R-:W-:Y:S01]  /*0c40*/  SHF.L.U32 R221, R7, 0x10, RZ ;  /* 0x0000001007dd7819 */ /* 0x000fe200000006ff */
[----:B------:R2:W-:Y:S01]  /*0c50*/  STL [R1+0x4c], R0 ;  /* 0x00004c0001007387 */ /* 0x0005e20000100800 */
[----:B------:R-:W-:-:S02]  /*0c60*/  ISETP.NE.AND.EX P4, PT, RZ, UR7, PT, P4 ;  /* 0x00000007ff007c0c */ /* 0x000fc4000bf85340 */
[----:B0-----:R-:W-:Y:S02]  /*0c70*/  SHF.L.U32 R4, R29, 0x10, RZ ;  /* 0x000000101d047819 */ /* 0x001fe400000006ff */
[----:B------:R-:W-:Y:S02]  /*0c80*/  MOV R145, RZ ;  /* 0x000000ff00917202 */ /* 0x000fe40000000f00 */
[----:B-1----:R-:W-:Y:S01]  /*0c90*/  SHF.L.U32 R3, R30, 0x10, RZ ;  /* 0x000000101e037819 */ /* 0x002fe200000006ff */
[----:B------:R0:W-:Y:S01]  /*0ca0*/  STL [R1+0x44], R4 ;  /* 0x0000440401007387 */ /* 0x0001e20000100800 */
[----:B------:R-:W-:Y:S02]  /*0cb0*/  SHF.L.U32 R252, R252, 0x10, RZ ;  /* 0x00000010fcfc7819 */ /* 0x000fe400000006ff */
[----:B--2---:R-:W-:Y:S01]  /*0cc0*/  SHF.L.U32 R0, R31, 0x10, RZ ;  /* 0x000000101f007819 */ /* 0x004fe200000006ff */
[----:B------:R1:W-:Y:S01]  /*0cd0*/  STL [R1+0x3c], R3 ;  /* 0x00003c0301007387 */ /* 0x0003e20000100800 */
[----:B------:R-:W-:-:S02]  /*0ce0*/  SHF.L.U32 R250, R250, 0x10, RZ ;  /* 0x00000010fafa7819 */ /* 0x000fc400000006ff */
[----:B------:R-:W-:Y:S01]  /*0cf0*/  SHF.L.U32 R248, R248, 0x10, RZ ;  /* 0x00000010f8f87819 */ /* 0x000fe200000006ff */
[----:B------:R2:W-:Y:S01]  /*0d00*/  STL [R1+0x34], R0 ;  /* 0x0000340001007387 */ /* 0x0005e20000100800 */
[----:B------:R-:W-:Y:S02]  /*0d10*/  SHF.L.U32 R246, R246, 0x10, RZ ;  /* 0x00000010f6f67819 */ /* 0x000fe400000006ff */
[----:B0-----:R-:W-:Y:S02]  /*0d20*/  SHF.L.U32 R4, R24, 0x10, RZ ;  /* 0x0000001018047819 */ /* 0x001fe400000006ff */
[----:B------:R-:W-:Y:S02]  /*0d30*/  SHF.L.U32 R244, R244, 0x10, RZ ;  /* 0x00000010f4f47819 */ /* 0x000fe400000006ff */
[----:B-1----:R-:W-:Y:S01]  /*0d40*/  SHF.L.U32 R3, R25, 0x10, RZ ;  /* 0x0000001019037819 */ /* 0x002fe200000006ff */
[----:B------:R0:W-:Y:S01]  /*0d50*/  STL [R1+0x2c], R4 ;  /* 0x00002c0401007387 */ /* 0x0001e20000100800 */
[----:B------:R-:W-:-:S02]  /*0d60*/  SHF.L.U32 R242, R242, 0x10, RZ ;  /* 0x00000010f2f27819 */ /* 0x000fc400000006ff */
[----:B--2---:R-:W-:Y:S01]  /*0d70*/  SHF.L.U32 R0, R26, 0x10, RZ ;  /* 0x000000101a007819 */ /* 0x004fe200000006ff */
        /* <DEDUP_REMOVED lines=15> */
[----:B------:R-:W-:-:S02]  /*0e70*/  SHF.L.U32 R226, R226, 0x10, RZ ;  /* 0x00000010e2e27819 */ /* 0x000fc400000006ff */
[----:B------:R-:W-:Y:S02]  /*0e80*/  SHF.L.U32 R224, R224, 0x10, RZ ;  /* 0x00000010e0e07819 */ /* 0x000fe400000006ff */
[----:B------:R-:W-:Y:S02]  /*0e90*/  SHF.L.U32 R222, R222, 0x10, RZ ;  /* 0x00000010dede7819 */ /* 0x000fe400000006ff */
[----:B------:R-:W-:-:S07]  /*0ea0*/  SHF.L.U32 R219, R219, 0x10, RZ ;  /* 0x00000010dbdb7819 */ /* 0x000fce00000006ff */
.L_x_4770:
[----:B0123--:R-:W1:Y:S01]  /*0eb0*/  @P4 LDC.64 R164, c[0x0][0x270] ;  /* 0x00009c00ffa44b82 */ /* 0x00fe620000000a00 */
[----:B0-----:R-:W-:-:S07]  /*0ec0*/  SHF.R.S32.HI R3, RZ, 0x1f, R2 ;  /* 0x0000001fff037819 */ /* 0x001fce0000011402 */
[----:B------:R-:W0:Y:S08]  /*0ed0*/  LDC.64 R166, c[0x0][0x250] ;  /* 0x00009400ffa67b82 */ /* 0x000e300000000a00 */
[----:B-----5:R-:W2:Y:S01]  /*0ee0*/  LDC.64 R176, c[0x0][0x258] ;  /* 0x00009600ffb07b82 */ /* 0x020ea20000000a00 */
[----:B-1----:R-:W-:-:S07]  /*0ef0*/  @P4 LEA R164, P5, R2, R164, 0x1 ;  /* 0x000000a402a44211 */ /* 0x002fce00078a08ff */
[----:B------:R-:W1:Y:S01]  /*0f00*/  LDC.U8 R169, c[0x0][0x2a0] ;  /* 0x0000a800ffa97b82 */ /* 0x000e620000000000 */
[----:B------:R-:W-:-:S05]  /*0f10*/  @P4 LEA.HI.X R165, R2, R165, R3, 0x1, P5 ;  /* 0x000000a502a54211 */ /* 0x000fca00028f0c03 */
[----:B------:R0:W3:Y:S02]  /*0f20*/  @P4 LDG.E.U16 R3, desc[UR4][R164.64] ;  /* 0x00000004a4034981 */ /* 0x0000e4000c1e1500 */
[----:B0-----:R-:W-:-:S06]  /*0f30*/  IMAD.WIDE R164, R2, 0x4, R166 ;  /* 0x0000000402a47825 */ /* 0x001fcc00078e02a6 */
[----:B------:R-:W4:Y:S01]  /*0f40*/  LDG.E R164, desc[UR4][R164.64] ;  /* 0x00000004a4a47981 */ /* 0x000f22000c1e1900 */
[----:B--2---:R-:W-:Y:S01]  /*0f50*/  IMAD.WIDE R176, R2, 0x4, R176 ;  /* 0x0000000402b07825 */ /* 0x004fe200078e02b0 */
[----:B------:R-:W0:Y:S01]  /*0f60*/  S2R R168, SR_TID.X ;  /* 0x0000000000a87919 */ /* 0x000e220000002100 */
[----:B------:R-:W-:-:S04]  /*0f70*/  MOV R217, UR13 ;  /* 0x0000000d00d97c02 */ /* 0x000fc80008000f00 */
[----:B------:R2:W5:Y:S01]  /*0f80*/  LDG.E R176, desc[UR4][R176.64] ;  /* 0x00000004b0b07981 */ /* 0x000562000c1e1900 */
[----:B-1----:R-:W-:Y:S01]  /*0f90*/  ISETP.NE.AND P6, PT, R169, RZ, PT ;  /* 0x000000ffa900720c */ /* 0x002fe20003fc5270 */
[----:B------:R-:W-:Y:S01]  /*0fa0*/  BSSY B0, `(.L_x_4753) ;  /* 0x0000067000007945 */ /* 0x000fe20003800000 */
[----:B------:R-:W-:Y:S02]  /*0fb0*/  MOV R211, RZ ;  /* 0x000000ff00d37202 */ /* 0x000fe40000000f00 */
[----:B------:R-:W-:Y:S02]  /*0fc0*/  MOV R212, RZ ;  /* 0x000000ff00d47202 */ /* 0x000fe40000000f00 */
[----:B--2---:R-:W-:Y:S02]  /*0fd0*/  MOV R177, 0x3f800000 ;  /* 0x3f80000000b17802 */ /* 0x004fe40000000f00 */
[----:B0-----:R-:W-:Y:S02]  /*0fe0*/  LOP3.LUT R218, R168, 0xff, RZ, 0xc0, !PT ;  /* 0x000000ffa8da7812 */ /* 0x001fe400078ec0ff */
[----:B---3--:R-:W-:Y:S01]  /*0ff0*/  @P4 SHF.L.U32 R177, R3, 0x10, RZ ;  /* 0x0000001003b14819 */ /* 0x008fe200000006ff */
[----:B------:R-:W-:-:S05]  /*1000*/  IMAD R3, R2, R217, RZ ;  /* 0x000000d902037224 */ /* 0x000fca00078e02ff */
[----:B------:R-:W-:-:S04]  /*1010*/  SHF.R.S32.HI R165, RZ, 0x1f, R3 ;  /* 0x0000001fffa57819 */ /* 0x000fc80000011403 */
[----:B------:R-:W-:-:S04]  /*1020*/  LEA.HI R3, R165, R3, RZ, 0x3 ;  /* 0x00000003a5037211 */ /* 0x000fc800078f18ff */
[----:B------:R-:W-:Y:S02]  /*1030*/  LEA.HI.SX32 R3, R3, R218, 0x1d ;  /* 0x000000da03037211 */ /* 0x000fe400078feaff */
[----:B----4-:R-:W-:Y:S02]  /*1040*/  FSEL R208, R164, RZ, !P6 ;  /* 0x000000ffa4d07208 */ /* 0x010fe40007000000 */
[----:B------:R-:W-:Y:S01]  /*1050*/  MOV R220, R3 ;  /* 0x0000000300dc7202 */ /* 0x000fe20000000f00 */
[----:B------:R-:W-:Y:S06]  /*1060*/  @!P0 BRA `(.L_x_4754) ;  /* 0x0000000400688947 */ /* 0x000fec0003800000 */
[----:B------:R-:W0:Y:S01]  /*1070*/  LDC.64 R164, c[0x0][0x2b8] ;  /* 0x0000ae00ffa47b82 */ /* 0x000e220000000a00 */
[C---:B------:R-:W-:Y:S01]  /*1080*/  LEA R4, P5, R3.reuse, UR10, 0x5 ;  /* 0x0000000a03047c11 */ /* 0x040fe2000f8a28ff */
[----:B------:R-:W2:Y:S03]  /*1090*/  LDL R206, [R1+0x78] ;  /* 0x0000780001ce7983 */ /* 0x000ea60000100800 */
[----:B------:R-:W-:Y:S01]  /*10a0*/  LEA.HI.X R5, R3, UR11, RZ, 0x5, P5 ;  /* 0x0000000b03057c11 */ /* 0x000fe2000a8f2cff */
[----:B------:R-:W3:Y:S04]  /*10b0*/  LDL R207, [R1+0x70] ;  /* 0x0000700001cf7983 */ /* 0x000ee80000100800 */
[----:B------:R-:W4:Y:S04]  /*10c0*/  LDG.E.128 R8, desc[UR4][R4.64] ;  /* 0x0000000404087981 */ /* 0x000f28000c1e1d00 */
[----:B------:R-:W3:Y:S01]  /*10d0*/  LDL R213, [R1+0x68] ;  /* 0x0000680001d57983 */ /* 0x000ee20000100800 */
[----:B------:R-:W-:-:S03]  /*10e0*/  ISETP.NE.U32.AND P5, PT, RZ, UR8, PT ;  /* 0x00000008ff007c0c */ /* 0x000fc6000bfa5070 */
[----:B------:R-:W3:Y:S01]  /*10f0*/  LDL R205, [R1+0x60] ;  /* 0x0000600001cd7983 */ /* 0x000ee20000100800 */
[----:B------:R-:W-:-:S03]  /*1100*/  ISETP.NE.AND.EX P5, PT, RZ, UR9, PT, P5 ;  /* 0x00000009ff007c0c */ /* 0x000fc6000bfa5350 */
[----:B------:R-:W2:Y:S01]  /*1110*/  LDG.E.128 R4, desc[UR4][R4.64+0x10] ;  /* 0x0000100404047981 */ /* 0x000ea2000c1e1d00 */
[----:B0-----:R-:W-:-:S03]  /*1120*/  IMAD.WIDE.U32 R164, R3, 0x10, R164 ;  /* 0x0000001003a47825 */ /* 0x001fc600078e00a4 */
[----:B------:R-:W3:Y:S04]  /*1130*/  LDL R212, [R1+0x74] ;  /* 0x0000740001d47983 */ /* 0x000ee80000100800 */
[----:B------:R-:W3:Y:S02]  /*1140*/  LDG.E.128 R164, desc[UR4][R164.64] ;  /* 0x00000004a4a47981 */ /* 0x000ee4000c1e1d00 */
[C---:B------:R-:W-:Y:S02]  /*1150*/  @P5 LEA R168, P6, R3.reuse, UR8, 0x5 ;  /* 0x0000000803a85c11 */ /* 0x040fe4000f8c28ff */
[----:B------:R-:W3:Y:S02]  /*1160*/  LDL R211, [R1+0x6c] ;  /* 0x00006c0001d37983 */ /* 0x000ee40000100800 */
[----:B------:R-:W-:-:S05]  /*1170*/  @P5 LEA.HI.X R169, R3, UR9, RZ, 0x5, P6 ;  /* 0x0000000903a95c11 */ /* 0x000fca000b0f2cff */
[----:B------:R-:W5:Y:S04]  /*1180*/  @P5 LDG.E.128 R48, desc[UR4][R168.64] ;  /* 0x00000004a8305981 */ /* 0x000f68000c1e1d00 */
[----:B------:R4:W5:Y:S02]  /*1190*/  @P5 LDG.E.128 R44, desc[UR4][R168.64+0x10] ;  /* 0x00001004a82c5981 */ /* 0x000964000c1e1d00 */
[C---:B----4-:R-:W-:Y:S01]  /*11a0*/  FADD.FTZ R168, -R208.reuse, R10 ;  /* 0x0000000ad0a87221 */ /* 0x050fe20000010100 */
[----:B--2---:R-:W-:Y:S01]  /*11b0*/  FADD.FTZ R204, -R208, R4 ;  /* 0x00000004d0cc7221 */ /* 0x004fe20000010100 */
[----:B---3--:R-:W-:-:S05]  /*11c0*/  SHF.L.U32 R170, R164, 0x10, RZ ;  /* 0x00000010a4aa7819 */ /* 0x008fca00000006ff */
[----:B------:R-:W-:Y:S02]  /*11d0*/  FMUL.FTZ R4, R206, R170 ;  /* 0x000000aace047220 */ /* 0x000fe40000410000 */
[----:B------:R-:W2:Y:S01]  /*11e0*/  LDL R206, [R1+0x64] ;  /* 0x0000640001ce7983 */ /* 0x000ea20000100800 */
[----:B------:R-:W-:Y:S01]  /*11f0*/  FADD.FTZ R10, -R208, R5 ;  /* 0x00000005d00a7221 */ /* 0x000fe20000010100 */
[----:B-----5:R-:W-:Y:S02]  /*1200*/  FMUL.FTZ R5, R176, R168 ;  /* 0x000000a8b0057220 */ /* 0x020fe40000410000 */
[----:B------:R-:W3:Y:S01]  /*1210*/  LDL R168, [R1+0x5c] ;  /* 0x00005c0001a87983 */ /* 0x000ee20000100800 */
[----:B------:R-:W-:Y:S01]  /*1220*/  FADD.FTZ R0, -R208, R8 ;  /* 0x00000008d0007221 */ /* 0x000fe20000010100 */
[----:B------:R-:W-:Y:S01]  /*1230*/  PRMT R215, R164, 0x7632, R215 ;  /* 0x00007632a4d77816 */ /* 0x000fe200000000d7 */
[C---:B------:R-:W-:Y:S01]  /*1240*/  FADD.FTZ R8, -R208.reuse, R9 ;  /* 0x00000009d0087221 */ /* 0x040fe20000010100 */
[C---:B------:R-:W-:Y:S01]  /*1250*/  FADD.FTZ R171, -R208.reuse, R6 ;  /* 0x00000006d0ab7221 */ /* 0x040fe20000010100 */
[C---:B------:R-:W-:Y:S01]  /*1260*/  PRMT R169, R165.reuse, 0x7632, R169 ;  /* 0x00007632a5a97816 */ /* 0x040fe200000000a9 */
[C---:B------:R-:W-:Y:S01]  /*1270*/  FADD.FTZ R9, -R208.reuse, R11 ;  /* 0x0000000bd0097221 */ /* 0x040fe20000010100 */
[----:B------:R-:W-:Y:S01]  /*1280*/  SHF.L.U32 R214, R165, 0x10, RZ ;  /* 0x00000010a5d67819 */ /* 0x000fe200000006ff */
[----:B------:R-:W-:Y:S01]  /*1290*/  FADD.FTZ R11, -R208, R7 ;  /* 0x00000007d00b7221 */ /* 0x000fe20000010100 */
[----:B------:R-:W-:-:S02]  /*12a0*/  PRMT R165, R166, 0x7632, R165 ;  /* 0x00007632a6a57816 */ /* 0x000fc400000000a5 */
[C---:B------:R-:W-:Y:S01]  /*12b0*/  PRMT R164, R167.reuse, 0x7632, R164 ;  /* 0x00007632a7a47816 */ /* 0x040fe200000000a4 */
[----:B------:R-:W-:Y:S01]  /*12c0*/  FMUL.FTZ R6, R176, R204 ;  /* 0x000000ccb0067220 */ /* 0x000fe20000410000 */
[----:B------:R-:W-:Y:S01]  /*12d0*/  SHF.L.U32 R166, R166, 0x10, RZ ;  /* 0x00000010a6a67819 */ /* 0x000fe200000006ff */
[C---:B------:R-:W-:Y:S01]  /*12e0*/  FMUL.FTZ R7, R176.reuse, R171 ;  /* 0x000000abb0077220 */ /* 0x040fe20000410000 */
[----:B------:R-:W-:Y:S01]  /*12f0*/  SHF.L.U32 R167, R167, 0x10, RZ ;  /* 0x00000010a7a77819 */ /* 0x000fe200000006ff */
[C---:B------:R-:W-:Y:S01]  /*1300*/  FMUL.FTZ R8, R176.reuse, R8 ;  /* 0x00000008b0087220 */ /* 0x040fe20000410000 */
[----:B------:R-:W-:Y:S01]  /*1310*/  SHF.L.U32 R215, R215, 0x10, RZ ;  /* 0x00000010d7d77819 */ /* 0x000fe200000006ff */
        /* <DEDUP_REMOVED lines=13> */
[----:B------:R-:W-:Y:S01]  /*13f0*/  FADD.FTZ R167, RZ, R4 ;  /* 0x00000004ffa77221 */ /* 0x000fe20000010000 */
[----:B------:R-:W-:Y:S01]  /*1400*/  FFMA.FTZ R166, R0, R4, RZ ;  /* 0x0000000400a67223 */ /* 0x000fe200000100ff */
[----:B------:R-:W-:-:S02]  /*1410*/  SHF.L.U32 R169, R169, 0x10, RZ ;  /* 0x00000010a9a97819 */ /* 0x000fc400000006ff */
        /* <DEDUP_REMOVED lines=9> */
[----:B------:R-:W-:-:S02]  /*14b0*/  FMUL.FTZ R10, R176, R10 ;  /* 0x0000000ab00a7220 */ /* 0x000fc40000410000 */
        /* <DEDUP_REMOVED lines=16> */
[----:B---3--:R-:W-:Y:S02]  /*15c0*/  FMUL.FTZ R204, R168, R164 ;  /* 0x000000a4a8cc7220 */ /* 0x008fe40000410000 */
[----:B------:R-:W-:Y:S01]  /*15d0*/  FADD.FTZ R167, R167, R205 ;  /* 0x000000cda7a77221 */ /* 0x000fe20000010000 */
[----:B------:R-:W-:-:S03]  /*15e0*/  FFMA.FTZ R166, R7, R205, R166 ;  /* 0x000000cd07a67223 */ /* 0x000fc600000100a6 */
[----:B------:R-:W-:Y:S01]  /*15f0*/  FADD.FTZ R211, R167, R204 ;  /* 0x000000cca7d37221 */ /* 0x000fe20000010000 */
[----:B------:R-:W-:-:S07]  /*1600*/  FFMA.FTZ R212, R11, R204, R166 ;  /* 0x000000cc0bd47223 */ /* 0x000fce00000100a6 */
.L_x_4754:
[----:B------:R-:W-:Y:S05]  /*1610*/  BSYNC B0 ;  /* 0x0000000000007941 */ /* 0x000fea0003800000 */
.L_x_4753:
[----:B------:R-:W-:Y:S04]  /*1620*/  BSSY B0, `(.L_x_4755) ;  /* 0x000005c000007945 */ /* 0x000fe80003800000 */
[----:B------:R-:W-:Y:S05]  /*1630*/  @!P1 BRA `(.L_x_4756) ;  /* 0x0000000400689947 */ /* 0x000fea0003800000 */
[----:B------:R-:W0:Y:S01]  /*1640*/  LDC.64 R168, c[0x0][0x2b8] ;  /* 0x0000ae00ffa87b82 */ /* 0x000e220000000a00 */
[C---:B------:R-:W-:Y:S01]  /*1650*/  LEA R16, P5, R220.reuse, UR10, 0x5 ;  /* 0x0000000adc107c11 */ /* 0x040fe2000f8a28ff */
[----:B------:R-:W2:Y:S03]  /*1660*/  LDL R200, [R1+0x58] ;  /* 0x0000580001c87983 */ /* 0x000ea60000100800 */
[----:B------:R-:W-:Y:S01]  /*1670*/  LEA.HI.X R17, R220, UR11, RZ, 0x5, P5 ;  /* 0x0000000bdc117c11 */ /* 0x000fe2000a8f2cff */
[----:B------:R-:W3:Y:S04]  /*1680*/  LDL R201, [R1+0x50] ;  /* 0x0000500001c97983 */ /* 0x000ee80000100800 */
[----:B------:R-:W4:Y:S04]  /*1690*/  LDG.E.128 R164, desc[UR4][R16.64] ;  /* 0x0000000410a47981 */ /* 0x000f28000c1e1d00 */
[----:B------:R-:W3:Y:S01]  /*16a0*/  LDL R209, [R1+0x48] ;  /* 0x0000480001d17983 */ /* 0x000ee20000100800 */
[----:B------:R-:W-:-:S04]  /*16b0*/  ISETP.NE.U32.AND P5, PT, RZ, UR8, PT ;  /* 0x00000008ff007c0c */ /* 0x000fc8000bfa5070 */
[----:B------:R-:W-:Y:S01]  /*16c0*/  ISETP.NE.AND.EX P5, PT, RZ, UR9, PT, P5 ;  /* 0x00000009ff007c0c */ /* 0x000fe2000bfa5350 */
[----:B------:R-:W2:Y:S01]  /*16d0*/  LDG.E.128 R16, desc[UR4][R16.64+0x10] ;  /* 0x0000100410107981 */ /* 0x000ea2000c1e1d00 */
[----:B0-----:R-:W-:-:S06]  /*16e0*/  IMAD.WIDE.U32 R168, R220, 0x10, R168 ;  /* 0x00000010dca87825 */ /* 0x001fcc00078e00a8 */
[----:B------:R-:W3:Y:S05]  /*16f0*/  LDG.E.128 R168, desc[UR4][R168.64] ;  /* 0x00000004a8a87981 */ /* 0x000eea000c1e1d00 */
[----:B------:R-:W-:-:S04]  /*1700*/  @P5 LEA R14, P6, R220, UR8, 0x5 ;  /* 0x00000008dc0e5c11 */ /* 0x000fc8000f8c28ff */
[----:B------:R-:W-:-:S05]  /*1710*/  @P5 LEA.HI.X R15, R220, UR9, RZ, 0x5, P6 ;  /* 0x00000009dc0f5c11 */ /* 0x000fca000b0f2cff */
[----:B------:R-:W5:Y:S04]  /*1720*/  @P5 LDG.E.128 R40, desc[UR4][R14.64] ;  /* 0x000000040e285981 */ /* 0x000f68000c1e1d00 */
[----:B------:R0:W5:Y:S01]  /*1730*/  @P5 LDG.E.128 R36, desc[UR4][R14.64+0x10] ;  /* 0x000010040e245981 */ /* 0x000162000c1e1d00 */
[C---:B----4-:R-:W-:Y:S01]  /*1740*/  FADD.FTZ R12, -R208.reuse, R164 ;  /* 0x000000a4d00c7221 */ /* 0x050fe20000010100 */
[C---:B0-----:R-:W-:Y:S01]  /*1750*/  FADD.FTZ R14, -R208.reuse, R166 ;  /* 0x000000a6d00e7221 */ /* 0x041fe20000010100 */
[C---:B--2---:R-:W-:Y:S01]  /*1760*/  FADD.FTZ R199, -R208.reuse, R16 ;  /* 0x00000010d0c77221 */ /* 0x044fe20000010100 */
[C---:B------:R-:W-:Y:S02]  /*1770*/  FADD.FTZ R16, -R208.reuse, R18 ;  /* 0x00000012d0107221 */ /* 0x040fe40000010100 */
[----:B------:R-:W2:Y:S01]  /*1780*/  LDL R18, [R1+0x54] ;  /* 0x0000540001127983 */ /* 0x000ea20000100800 */
[----:B------:R-:W-:Y:S01]  /*1790*/  FADD.FTZ R164, -R208, R19 ;  /* 0x00000013d0a47221 */ /* 0x000fe20000010100 */
[----:B-----5:R-:W-:-:S02]  /*17a0*/  FMUL.FTZ R12, R176, R12 ;  /* 0x0000000cb00c7220 */ /* 0x020fc40000410000 */
[----:B------:R-:W4:Y:S01]  /*17b0*/  LDL R19, [R1+0x4c] ;  /* 0x00004c0001137983 */ /* 0x000f220000100800 */
[----:B---3--:R-:W-:Y:S02]  /*17c0*/  SHF.L.U32 R210, R168, 0x10, RZ ;  /* 0x00000010a8d27819 */ /* 0x008fe400000006ff */
[C---:B------:R-:W-:Y:S01]  /*17d0*/  PRMT R15, R169.reuse, 0x7632, R15 ;  /* 0x00007632a90f7816 */ /* 0x040fe2000000000f */
[----:B------:R-:W-:Y:S01]  /*17e0*/  FMUL.FTZ R14, R176, R14 ;  /* 0x0000000eb00e7220 */ /* 0x000fe20000410000 */
[----:B------:R-:W-:Y:S01]  /*17f0*/  SHF.L.U32 R169, R169, 0x10, RZ ;  /* 0x00000010a9a97819 */ /* 0x000fe200000006ff */
[----:B------:R-:W-:Y:S01]  /*1800*/  FADD.FTZ R104, R104, R210 ;  /* 0x000000d268687221 */ /* 0x000fe20000010000 */
[-C--:B------:R-:W-:Y:S01]  /*1810*/  FFMA.FTZ R136, R12, R210.reuse, R136 ;  /* 0x000000d20c887223 */ /* 0x080fe20000010088 */
[----:B------:R-:W-:Y:S02]  /*1820*/  FMUL.FTZ R210, R200, R210 ;  /* 0x000000d2c8d27220 */ /* 0x000fe40000410000 */
[----:B------:R-:W3:Y:S01]  /*1830*/  LDL R200, [R1+0x40] ;  /* 0x0000400001c87983 */ /* 0x000ee20000100800 */
[----:B------:R-:W-:Y:S01]  /*1840*/  FADD.FTZ R106, R106, R169 ;  /* 0x000000a96a6a7221 */ /* 0x000fe20000010000 */
[-C--:B------:R-:W-:Y:S01]  /*1850*/  FFMA.FTZ R138, R14, R169.reuse, R138 ;  /* 0x000000a90e8a7223 */ /* 0x080fe2000001008a */
[----:B------:R-:W-:-:S02]  /*1860*/  FMUL.FTZ R203, R201, R169 ;  /* 0x000000a9c9cb7220 */ /* 0x000fc40000410000 */
[----:B------:R-:W3:Y:S01]  /*1870*/  LDL R169, [R1+0x44] ;  /* 0x0000440001a97983 */ /* 0x000ee20000100800 */
[C---:B------:R-:W-:Y:S01]  /*1880*/  FADD.FTZ R165, -R208.reuse, R165 ;  /* 0x000000a5d0a57221 */ /* 0x040fe20000010100 */
[----:B------:R-:W-:-:S03]  /*1890*/  FADD.FTZ R20, -R208, R17 ;  /* 0x00000011d0147221 */ /* 0x000fc60000010100 */
[----:B------:R-:W-:Y:S02]  /*18a0*/  FMUL.FTZ R17, R176, R165 ;  /* 0x000000a5b0117220 */ /* 0x000fe40000410000 */
[----:B------:R-:W3:Y:S01]  /*18b0*/  LDL R165, [R1+0x3c] ;  /* 0x00003c0001a57983 */ /* 0x000ee20000100800 */
[----:B------:R-:W-:Y:S02]  /*18c0*/  PRMT R198, R168, 0x7632, R198 ;  /* 0x00007632a8c67816 */ /* 0x000fe400000000c6 */
[C---:B------:R-:W-:Y:S02]  /*18d0*/  PRMT R168, R170.reuse, 0x7632, R168 ;  /* 0x00007632aaa87816 */ /* 0x040fe400000000a8 */
[----:B------:R-:W-:Y:S02]  /*18e0*/  SHF.L.U32 R170, R170, 0x10, RZ ;  /* 0x00000010aaaa7819 */ /* 0x000fe400000006ff */
[----:B------:R-:W-:Y:S01]  /*18f0*/  SHF.L.U32 R198, R198, 0x10, RZ ;  /* 0x00000010c6c67819 */ /* 0x000fe200000006ff */
[----:B------:R-:W-:Y:S01]  /*1900*/  FADD.FTZ R167, -R208, R167 ;  /* 0x000000a7d0a77221 */ /* 0x000fe20000010100 */
[----:B------:R-:W-:Y:S01]  /*1910*/  FADD.FTZ R211, R211, R210 ;  /* 0x000000d2d3d37221 */ /* 0x000fe20000010000 */
[----:B------:R-:W-:Y:S01]  /*1920*/  FMUL.FTZ R201, R209, R170 ;  /* 0x000000aad1c97220 */ /* 0x000fe20000410000 */
[----:B------:R-:W-:Y:S01]  /*1930*/  FFMA.FTZ R212, R12, R210, R212 ;  /* 0x000000d20cd47223 */ /* 0x000fe200000100d4 */
[----:B------:R-:W-:-:S02]  /*1940*/  SHF.L.U32 R202, R15, 0x10, RZ ;  /* 0x000000100fca7819 */ /* 0x000fc400000006ff */
[----:B------:R-:W-:-:S03]  /*1950*/  PRMT R166, R171, 0x7632, R166 ;  /* 0x00007632aba67816 */ /* 0x000fc600000000a6 */
[----:B------:R-:W-:Y:S01]  /*1960*/  FADD.FTZ R107, R107, R202 ;  /* 0x000000ca6b6b7221 */ /* 0x000fe20000010000 */
[----:B------:R-:W-:Y:S01]  /*1970*/  SHF.L.U32 R171, R171, 0x10, RZ ;  /* 0x00000010abab7819 */ /* 0x000fe200000006ff */
[----:B------:R-:W-:Y:S01]  /*1980*/  FMUL.FTZ R15, R176, R199 ;  /* 0x000000c7b00f7220 */ /* 0x000fe20000410000 */
[----:B------:R-:W-:Y:S01]  /*1990*/  SHF.L.U32 R168, R168, 0x10, RZ ;  /* 0x00000010a8a87819 */ /* 0x000fe200000006ff */
[----:B------:R-:W-:Y:S01]  /*19a0*/  FMUL.FTZ R16, R176, R16 ;  /* 0x00000010b0107220 */ /* 0x000fe20000410000 */
[----:B------:R-:W-:Y:S01]  /*19b0*/  SHF.L.U32 R166, R166, 0x10, RZ ;  /* 0x00000010a6a67819 */ /* 0x000fe200000006ff */
        /* <DEDUP_REMOVED lines=8> */
[----:B------:R-:W-:Y:S01]  /*1a40*/  IADD3 R220, R220, 0x100, RZ ;  /* 0x00000100dcdc7810 */ /* 0x000fe20007ffe0ff */
[----:B--2---:R-:W-:Y:S01]  /*1a50*/  FMUL.FTZ R209, R18, R198 ;  /* 0x000000c612d17220 */ /* 0x004fe20000410000 */
[----:B------:R-:W-:-:S03]  /*1a60*/  FMUL.FTZ R18, R176, R167 ;  /* 0x000000a7b0127220 */ /* 0x000fc60000410000 */
[----:B------:R-:W-:Y:S01]  /*1a70*/  FADD.FTZ R211, R211, R209 ;  /* 0x000000d1d3d37221 */ /* 0x000fe20000010000 */
[----:B------:R-:W-:Y:S01]  /*1a80*/  FFMA.FTZ R212, R17, R209, R212 ;  /* 0x000000d111d47223 */ /* 0x000fe200000100d4 */
[-C--:B------:R-:W-:Y:S01]  /*1a90*/  FFMA.FTZ R139, R18, R202.reuse, R139 ;  /* 0x000000ca128b7223 */ /* 0x080fe2000001008b */
[----:B----4-:R-:W-:Y:S01]  /*1aa0*/  FMUL.FTZ R202, R19, R202 ;  /* 0x000000ca13ca7220 */ /* 0x010fe20000410000 */
[----:B------:R-:W-:Y:S01]  /*1ab0*/  FADD.FTZ R211, R211, R203 ;  /* 0x000000cbd3d37221 */ /* 0x000fe20000010000 */
[----:B------:R-:W-:-:S03]  /*1ac0*/  FFMA.FTZ R212, R14, R203, R212 ;  /* 0x000000cb0ed47223 */ /* 0x000fc600000100d4 */
[----:B------:R-:W-:Y:S01]  /*1ad0*/  FADD.FTZ R211, R211, R202 ;  /* 0x000000cad3d37221 */ /* 0x000fe20000010000 */
[----:B------:R-:W-:Y:S01]  /*1ae0*/  FFMA.FTZ R212, R18, R202, R212 ;  /* 0x000000ca12d47223 */ /* 0x000fe200000100d4 */
[----:B------:R-:W-:Y:S01]  /*1af0*/  FMUL.FTZ R19, R176, R20 ;  /* 0x00000014b0137220 */ /* 0x000fe20000410000 */
[----:B---3--:R-:W-:Y:S01]  /*1b00*/  FMUL.FTZ R199, R200, R171 ;  /* 0x000000abc8c77220 */ /* 0x008fe20000410000 */
[----:B------:R-:W-:Y:S01]  /*1b10*/  FADD.FTZ R211, R211, R201 ;  /* 0x000000c9d3d37221 */ /* 0x000fe20000010000 */
[----:B------:R-:W-:Y:S01]  /*1b20*/  FFMA.FTZ R212, R15, R201, R212 ;  /* 0x000000c90fd47223 */ /* 0x000fe200000100d4 */
[----:B------:R-:W-:-:S04]  /*1b30*/  FMUL.FTZ R200, R169, R168 ;  /* 0x000000a8a9c87220 */ /* 0x000fc80000410000 */
[----:B------:R-:W-:Y:S01]  /*1b40*/  FADD.FTZ R211, R211, R200 ;  /* 0x000000c8d3d37221 */ /* 0x000fe20000010000 */
[----:B------:R-:W-:Y:S01]  /*1b50*/  FFMA.FTZ R212, R19, R200, R212 ;  /* 0x000000c813d47223 */ /* 0x000fe200000100d4 */
[----:B------:R-:W-:Y:S01]  /*1b60*/  FMUL.FTZ R20, R176, R164 ;  /* 0x000000a4b0147220 */ /* 0x000fe20000410000 */
[----:B------:R-:W-:Y:S01]  /*1b70*/  FMUL.FTZ R198, R165, R166 ;  /* 0x000000a6a5c67220 */ /* 0x000fe20000410000 */
[----:B------:R-:W-:Y:S01]  /*1b80*/  FADD.FTZ R211, R211, R199 ;  /* 0x000000c7d3d37221 */ /* 0x000fe20000010000 */
[----:B------:R-:W-:Y:S01]  /*1b90*/  FFMA.FTZ R212, R16, R199, R212 ;  /* 0x000000c710d47223 */ /* 0x000fe200000100d4 */
[----:B------:R-:W-:Y:S01]  /*1ba0*/  FFMA.FTZ R133, R19, R168, R133 ;  /* 0x000000a813857223 */ /* 0x000fe20000010085 */
[C---:B------:R-:W-:Y:S01]  /*1bb0*/  FFMA.FTZ R135, R20.reuse, R166, R135 ;  /* 0x000000a614877223 */ /* 0x040fe20000010087 */
[----:B------:R-:W-:Y:S01]  /*1bc0*/  FADD.FTZ R211, R211, R198 ;  /* 0x000000c6d3d37221 */ /* 0x000fe20000010000 */
[----:B------:R-:W-:-:S07]  /*1bd0*/  FFMA.FTZ R212, R20, R198, R212 ;  /* 0x000000c614d47223 */ /* 0x000fce00000100d4 */
.L_x_4756:
[----:B------:R-:W-:Y:S05]  /*1be0*/  BSYNC B0 ;  /* 0x0000000000007941 */ /* 0x000fea0003800000 */
.L_x_4755:
[----:B------:R-:W-:Y:S04]  /*1bf0*/  BSSY B0, `(.L_x_4757) ;  /* 0x000005c000007945 */ /* 0x000fe80003800000 */
[----:B------:R-:W-:Y:S05]  /*1c00*/  @!P2 BRA `(.L_x_4758) ;  /* 0x000000040068a947 */ /* 0x000fea0003800000 */
[----:B------:R-:W0:Y:S01]  /*1c10*/  LDC.64 R168, c[0x0][0x2b8] ;  /* 0x0000ae00ffa87b82 */ /* 0x000e220000000a00 */
[C---:B------:R-:W-:Y:S01]  /*1c20*/  LEA R24, P5, R220.reuse, UR10, 0x5 ;  /* 0x0000000adc187c11 */ /* 0x040fe2000f8a28ff */
[----:B------:R-:W2:Y:S03]  /*1c30*/  LDL R192, [R1+0x30] ;  /* 0x0000300001c07983 */ /* 0x000ea60000100800 */
[C---:B------:R-:W-:Y:S01]  /*1c40*/  LEA.HI.X R25, R220.reuse, UR11, RZ, 0x5, P5 ;  /* 0x0000000bdc197c11 */ /* 0x040fe2000a8f2cff */
[----:B------:R-:W3:Y:S04]  /*1c50*/  LDL R194, [R1+0x38] ;  /* 0x0000380001c27983 */ /* 0x000ee80000100800 */
[----:B------:R-:W4:Y:S04]  /*1c60*/  LDG.E.128 R164, desc[UR4][R24.64] ;  /* 0x0000000418a47981 */ /* 0x000f28000c1e1d00 */
[----:B------:R-:W3:Y:S04]  /*1c70*/  LDL R196, [R1+0x28] ;  /* 0x0000280001c47983 */ /* 0x000ee80000100800 */
[----:B------:R-:W3:Y:S04]  /*1c80*/  LDL R191, [R1+0x20] ;  /* 0x0000200001bf7983 */ /* 0x000ee80000100800 */
[----:B------:R-:W2:Y:S01]  /*1c90*/  LDG.E.128 R24, desc[UR4][R24.64+0x10] ;  /* 0x0000100418187981 */ /* 0x000ea2000c1e1d00 */
[----:B0-----:R-:W-:-:S06]  /*1ca0*/  IMAD.WIDE.U32 R168, R220, 0x10, R168 ;  /* 0x00000010dca87825 */ /* 0x001fcc00078e00a8 */
[----:B------:R-:W3:Y:S01]  /*1cb0*/  LDG.E.128 R168, desc[UR4][R168.64] ;  /* 0x00000004a8a87981 */ /* 0x000ee2000c1e1d00 */
[----:B------:R-:W-:-:S04]  /*1cc0*/  ISETP.NE.U32.AND P5, PT, RZ, UR8, PT ;  /* 0x00000008ff007c0c */ /* 0x000fc8000bfa5070 */
[----:B------:R-:W-:-:S13]  /*1cd0*/  ISETP.NE.AND.EX P5, PT, RZ, UR9, PT, P5 ;  /* 0x00000009ff007c0c */ /* 0x000fda000bfa5350 */
[----:B------:R-:W-:-:S04]  /*1ce0*/  @P5 LEA R22, P6, R220, UR8, 0x5 ;  /* 0x00000008dc165c11 */ /* 0x000fc8000f8c28ff */
[----:B------:R-:W-:-:S05]  /*1cf0*/  @P5 LEA.HI.X R23, R220, UR9, RZ, 0x5, P6 ;  /* 0x00000009dc175c11 */ /* 0x000fca000b0f2cff */
[----:B------:R-:W5:Y:S04]  /*1d00*/  @P5 LDG.E.128 R32, desc[UR4][R22.64] ;  /* 0x0000000416205981 */ /* 0x000f68000c1e1d00 */
[----:B------:R3:W5:Y:S01]  /*1d10*/  @P5 LDG.E.128 R28, desc[UR4][R22.64+0x10] ;  /* 0x00001004161c5981 */ /* 0x000762000c1e1d00 */
[C---:B----4-:R-:W-:Y:S01]  /*1d20*/  FADD.FTZ R13, -R208.reuse, R164 ;  /* 0x000000a4d00d7221 */ /* 0x050fe20000010100 */
[----:B------:R-:W-:-:S04]  /*1d30*/  FADD.FTZ R21, -R208, R166 ;  /* 0x000000a6d0157221 */ /* 0x000fc80000010100 */
[----:B-----5:R-:W-:Y:S01]  /*1d40*/  FMUL.FTZ R21, R176, R21 ;  /* 0x00000015b0157220 */ /* 0x020fe20000410000 */
[----:B--2---:R-:W-:Y:S02]  /*1d50*/  FADD.FTZ R164, -R208, R25 ;  /* 0x00000019d0a47221 */ /* 0x004fe40000010100 */
[----:B------:R-:W2:Y:S01]  /*1d60*/  LDL R25, [R1+0x34] ;  /* 0x0000340001197983 */ /* 0x000ea20000100800 */
[C---:B---3--:R-:W-:Y:S02]  /*1d70*/  PRMT R22, R169.reuse, 0x7632, R22 ;  /* 0x00007632a9167816 */ /* 0x048fe40000000016 */
[----:B------:R-:W-:Y:S02]  /*1d80*/  SHF.L.U32 R169, R169, 0x10, RZ ;  /* 0x00000010a9a97819 */ /* 0x000fe400000006ff */
[----:B------:R-:W-:-:S03]  /*1d90*/  PRMT R190, R168, 0x7632, R190 ;  /* 0x00007632a8be7816 */ /* 0x000fc600000000be */
[----:B------:R-:W-:Y:S01]  /*1da0*/  FADD.FTZ R98, R98, R169 ;  /* 0x000000a962627221 */ /* 0x000fe20000010000 */
[-C--:B------:R-:W-:Y:S01]  /*1db0*/  FFMA.FTZ R130, R21, R169.reuse, R130 ;  /* 0x000000a915827223 */ /* 0x080fe20000010082 */
[----:B------:R-:W-:Y:S02]  /*1dc0*/  FMUL.FTZ R195, R192, R169 ;  /* 0x000000a9c0c37220 */ /* 0x000fe40000410000 */
[----:B------:R-:W3:Y:S01]  /*1dd0*/  LDL R169, [R1+0x2c] ;  /* 0x00002c0001a97983 */ /* 0x000ee20000100800 */
[----:B------:R-:W-:Y:S01]  /*1de0*/  SHF.L.U32 R168, R168, 0x10, RZ ;  /* 0x00000010a8a87819 */ /* 0x000fe200000006ff */
[----:B------:R-:W-:Y:S01]  /*1df0*/  FMUL.FTZ R13, R176, R13 ;  /* 0x0000000db00d7220 */ /* 0x000fe20000410000 */
[----:B------:R-:W-:-:S03]  /*1e00*/  FADD.FTZ R165, -R208, R165 ;  /* 0x000000a5d0a57221 */ /* 0x000fc60000010100 */
[----:B------:R-:W-:Y:S01]  /*1e10*/  FADD.FTZ R96, R96, R168 ;  /* 0x000000a860607221 */ /* 0x000fe20000010000 */
[-C--:B------:R-:W-:Y:S01]  /*1e20*/  FFMA.FTZ R128, R13, R168.reuse, R128 ;  /* 0x000000a80d807223 */ /* 0x080fe20000010080 */
[----:B------:R-:W-:Y:S02]  /*1e30*/  FMUL.FTZ R197, R194, R168 ;  /* 0x000000a8c2c57220 */ /* 0x000fe40000410000 */
[----:B------:R-:W4:Y:S01]  /*1e40*/  LDL R168, [R1+0x24] ;  /* 0x0000240001a87983 */ /* 0x000f220000100800 */
[----:B------:R-:W-:Y:S01]  /*1e50*/  FADD.FTZ R24, -R208, R24 ;  /* 0x00000018d0187221 */ /* 0x000fe20000010100 */
[----:B------:R-:W-:-:S03]  /*1e60*/  SHF.L.U32 R194, R22, 0x10, RZ ;  /* 0x0000001016c27819 */ /* 0x000fc600000006ff */
[C---:B------:R-:W-:Y:S01]  /*1e70*/  FMUL.FTZ R22, R176.reuse, R24 ;  /* 0x00000018b0167220 */ /* 0x040fe20000410000 */
[----:B------:R-:W-:Y:S02]  /*1e80*/  FMUL.FTZ R24, R176, R165 ;  /* 0x000000a5b0187220 */ /* 0x000fe40000410000 */
[----:B------:R-:W4:Y:S01]  /*1e90*/  LDL R165, [R1+0x1c] ;  /* 0x00001c0001a57983 */ /* 0x000f220000100800 */
[C---:B------:R-:W-:Y:S02]  /*1ea0*/  PRMT R23, R170.reuse, 0x7632, R23 ;  /* 0x00007632aa177816 */ /* 0x040fe40000000017 */
[----:B------:R-:W-:Y:S02]  /*1eb0*/  SHF.L.U32 R170, R170, 0x10, RZ ;  /* 0x00000010aaaa7819 */ /* 0x000fe400000006ff */
[----:B------:R-:W-:Y:S01]  /*1ec0*/  SHF.L.U32 R190, R190, 0x10, RZ ;  /* 0x00000010bebe7819 */ /* 0x000fe200000006ff */
[----:B------:R-:W-:Y:S01]  /*1ed0*/  FADD.FTZ R167, -R208, R167 ;  /* 0x000000a7d0a77221 */ /* 0x000fe20000010100 */
[----:B------:R-:W-:Y:S01]  /*1ee0*/  FADD.FTZ R211, R211, R197 ;  /* 0x000000c5d3d37221 */ /* 0x000fe20000010000 */
[----:B------:R-:W-:Y:S01]  /*1ef0*/  FMUL.FTZ R193, R196, R170 ;  /* 0x000000aac4c17220 */ /* 0x000fe20000410000 */
[----:B------:R-:W-:Y:S01]  /*1f00*/  FFMA.FTZ R212, R13, R197, R212 ;  /* 0x000000c50dd47223 */ /* 0x000fe200000100d4 */
[----:B------:R-:W-:Y:S01]  /*1f10*/  FADD.FTZ R26, -R208, R26 ;  /* 0x0000001ad01a7221 */ /* 0x000fe20000010100 */
[----:B------:R-:W-:Y:S01]  /*1f20*/  FADD.FTZ R99, R99, R194 ;  /* 0x000000c263637221 */ /* 0x000fe20000010000 */
[----:B------:R-:W-:-:S02]  /*1f30*/  SHF.L.U32 R192, R23, 0x10, RZ ;  /* 0x0000001017c07819 */ /* 0x000fc400000006ff */
[C---:B------:R-:W-:Y:S01]  /*1f40*/  FMUL.FTZ R23, R176.reuse, R26 ;  /* 0x0000001ab0177220 */ /* 0x040fe20000410000 */
[----:B------:R-:W-:Y:S01]  /*1f50*/  FMUL.FTZ R26, R176, R164 ;  /* 0x000000a4b01a7220 */ /* 0x000fe20000410000 */
[----:B------:R-:W-:Y:S01]  /*1f60*/  PRMT R166, R171, 0x7632, R166 ;  /* 0x00007632aba67816 */ /* 0x000fe200000000a6 */
[----:B------:R-:W-:Y:S01]  /*1f70*/  FADD.FTZ R93, R93, R192 ;  /* 0x000000c05d5d7221 */ /* 0x000fe20000010000 */
[----:B------:R-:W-:Y:S01]  /*1f80*/  SHF.L.U32 R171, R171, 0x10, RZ ;  /* 0x00000010abab7819 */ /* 0x000fe200000006ff */
[----:B------:R-:W-:Y:S01]  /*1f90*/  FFMA.FTZ R125, R26, R192, R125 ;  /* 0x000000c01a7d7223 */ /* 0x000fe2000001007d */
[----:B------:R-:W-:Y:S01]  /*1fa0*/  SHF.L.U32 R166, R166, 0x10, RZ ;  /* 0x00000010a6a67819 */ /* 0x000fe200000006ff */
[----:B------:R-:W-:Y:S02]  /*1fb0*/  FADD.FTZ R27, -R208, R27 ;  /* 0x0000001bd01b7221 */ /* 0x000fe40000010100 */
[----:B------:R-:W-:Y:S01]  /*1fc0*/  FMUL.FTZ R191, R191, R171 ;  /* 0x000000abbfbf7220 */ /* 0x000fe20000410000 */
[----:B------:R-:W-:Y:S01]  /*1fd0*/  FADD.FTZ R97, R97, R190 ;  /* 0x000000be61617221 */ /* 0x000fe20000010000 */
[----:B------:R-:W-:Y:S01]  /*1fe0*/  FFMA.FTZ R129, R24, R190, R129 ;  /* 0x000000be18817223 */ /* 0x000fe20000010081 */
        /* <DEDUP_REMOVED lines=15> */
[----:B---3--:R-:W-:-:S04]  /*20e0*/  FMUL.FTZ R194, R169, R194 ;  /* 0x000000c2a9c27220 */ /* 0x008fc80000410000 */
[----:B------:R-:W-:Y:S01]  /*20f0*/  FADD.FTZ R211, R211, R194 ;  /* 0x000000c2d3d37221 */ /* 0x000fe20000010000 */
[----:B------:R-:W-:-:S03]  /*2100*/  FFMA.FTZ R212, R25, R194, R212 ;  /* 0x000000c219d47223 */ /* 0x000fc600000100d4 */
        /* <DEDUP_REMOVED lines=9> */
[----:B------:R-:W-:-:S07]  /*21a0*/  FFMA.FTZ R212, R27, R190, R212 ;  /* 0x000000be1bd47223 */ /* 0x000fce00000100d4 */
.L_x_4758:
[----:B------:R-:W-:Y:S05]  /*21b0*/  BSYNC B0 ;  /* 0x0000000000007941 */ /* 0x000fea0003800000 */
.L_x_4757:
[----:B------:R-:W-:Y:S04]  /*21c0*/  BSSY B0, `(.L_x_4759) ;  /* 0x000005a000007945 */ /* 0x000fe80003800000 */
[----:B------:R-:W-:Y:S05]  /*21d0*/  @!P3 BRA `(.L_x_4760) ;  /* 0x000000040060b947 */ /* 0x000fea0003800000 */
[----:B------:R-:W0:Y:S01]  /*21e0*/  LDC.64 R172, c[0x0][0x2b8] ;  /* 0x0000ae00ffac7b82 */ /* 0x000e220000000a00 */
[C---:B------:R-:W-:Y:S01]  /*21f0*/  LEA R168, P5, R220.reuse, UR10, 0x5 ;  /* 0x0000000adca87c11 */ /* 0x040fe2000f8a28ff */
[----:B------:R-:W2:Y:S03]  /*2200*/  LDL R180, [R1+0x18] ;  /* 0x0000180001b47983 */ /* 0x000ea60000100800 */
[----:B------:R-:W-:Y:S01]  /*2210*/  LEA.HI.X R169, R220, UR11, RZ, 0x5, P5 ;  /* 0x0000000bdca97c11 */ /* 0x000fe2000a8f2cff */
[----:B------:R-:W3:Y:S01]  /*2220*/  LDL R182, [R1+0x8] ;  /* 0x0000080001b67983 */ /* 0x000ee20000100800 */
[----:B------:R-:W-:-:S03]  /*2230*/  ISETP.NE.U32.AND P5, PT, RZ, UR8, PT ;  /* 0x00000008ff007c0c */ /* 0x000fc6000bfa5070 */
[----:B------:R-:W4:Y:S01]  /*2240*/  LDG.E.128 R164, desc[UR4][R168.64] ;  /* 0x00000004a8a47981 */ /* 0x000f22000c1e1d00 */
[----:B------:R-:W-:-:S03]  /*2250*/  ISETP.NE.AND.EX P5, PT, RZ, UR9, PT, P5 ;  /* 0x00000009ff007c0c */ /* 0x000fc6000bfa5350 */
[----:B------:R-:W3:Y:S04]  /*2260*/  LDL R184, [R1] ;  /* 0x0000000001b87983 */ /* 0x000ee80000100800 */
[----:B------:R-:W3:Y:S01]  /*2270*/  LDG.E.128 R168, desc[UR4][R168.64+0x10] ;  /* 0x00001004a8a87981 */ /* 0x000ee2000c1e1d00 */
[----:B0-----:R-:W-:-:S05]  /*2280*/  IMAD.WIDE.U32 R172, R220, 0x10, R172 ;  /* 0x00000010dcac7825 */ /* 0x001fca00078e00ac */
[----:B------:R-:W-:-:S04]  /*2290*/  @P5 LEA R178, P6, R220, UR8, 0x5 ;  /* 0x00000008dcb25c11 */ /* 0x000fc8000f8c28ff */
[----:B------:R-:W-:Y:S01]  /*22a0*/  @P5 LEA.HI.X R179, R220, UR9, RZ, 0x5, P6 ;  /* 0x00000009dcb35c11 */ /* 0x000fe2000b0f2cff */
[----:B------:R-:W2:Y:S04]  /*22b0*/  LDG.E.128 R172, desc[UR4][R172.64] ;  /* 0x00000004acac7981 */ /* 0x000ea8000c1e1d00 */
[----:B------:R-:W5:Y:S04]  /*22c0*/  @P5 LDG.E.128 R148, desc[UR4][R178.64] ;  /* 0x00000004b2945981 */ /* 0x000f68000c1e1d00 */
[----:B------:R0:W5:Y:S04]  /*22d0*/  @P5 LDG.E.128 R152, desc[UR4][R178.64+0x10] ;  /* 0x00001004b2985981 */ /* 0x000168000c1e1d00 */
[----:B------:R-:W3:Y:S04]  /*22e0*/  LDL R220, [R1+0x10] ;  /* 0x0000100001dc7983 */ /* 0x000ee80000100800 */
[----:B------:R-:W3:Y:S01]  /*22f0*/  LDL R178, [R1+0x14] ;  /* 0x0000140001b27983 */ /* 0x000ee20000100800 */
[----:B----4-:R-:W-:Y:S01]  /*2300*/  FADD.FTZ R164, -R208, R164 ;  /* 0x000000a4d0a47221 */ /* 0x010fe20000010100 */
[----:B--2---:R-:W-:-:S02]  /*2310*/  PRMT R188, R172, 0x7632, R188 ;  /* 0x00007632acbc7816 */ /* 0x004fc400000000bc */
[----:B------:R-:W-:Y:S01]  /*2320*/  SHF.L.U32 R189, R172, 0x10, RZ ;  /* 0x00000010acbd7819 */ /* 0x000fe200000006ff */
[----:B-----5:R-:W-:Y:S02]  /*2330*/  FMUL.FTZ R172, R176, R164 ;  /* 0x000000a4b0ac7220 */ /* 0x020fe40000410000 */
[----:B------:R-:W2:Y:S02]  /*2340*/  LDL R164, [R1+0x4] ;  /* 0x0000040001a47983 */ /* 0x000ea40000100800 */
[----:B------:R-:W-:Y:S01]  /*2350*/  FADD.FTZ R88, R88, R189 ;  /* 0x000000bd58587221 */ /* 0x000fe20000010000 */
[-C--:B------:R-:W-:Y:S01]  /*2360*/  FFMA.FTZ R120, R172, R189.reuse, R120 ;  /* 0x000000bdac787223 */ /* 0x080fe20000010078 */
[----:B------:R-:W-:Y:S02]  /*2370*/  FMUL.FTZ R189, R180, R189 ;  /* 0x000000bdb4bd7220 */ /* 0x000fe40000410000 */
[----:B------:R-:W4:Y:S01]  /*2380*/  LDL R180, [R1+0xc] ;  /* 0x00000c0001b47983 */ /* 0x000f220000100800 */
[C---:B------:R-:W-:Y:S01]  /*2390*/  FADD.FTZ R165, -R208.reuse, R165 ;  /* 0x000000a5d0a57221 */ /* 0x040fe20000010100 */
[C---:B0-----:R-:W-:Y:S01]  /*23a0*/  PRMT R179, R175.reuse, 0x7632, R179 ;  /* 0x00007632afb37816 */ /* 0x041fe200000000b3 */
[C---:B------:R-:W-:Y:S01]  /*23b0*/  FADD.FTZ R166, -R208.reuse, R166 ;  /* 0x000000a6d0a67221 */ /* 0x040fe20000010100 */
[----:B------:R-:W-:Y:S01]  /*23c0*/  SHF.L.U32 R181, R175, 0x10, RZ ;  /* 0x00000010afb57819 */ /* 0x000fe200000006ff */
[----:B---3--:R-:W-:Y:S01]  /*23d0*/  FADD.FTZ R168, -R208, R168 ;  /* 0x000000a8d0a87221 */ /* 0x008fe20000010100 */
[----:B------:R-:W-:Y:S01]  /*23e0*/  SHF.L.U32 R188, R188, 0x10, RZ ;  /* 0x00000010bcbc7819 */ /* 0x000fe200000006ff */
[----:B------:R-:W-:Y:S01]  /*23f0*/  FMUL.FTZ R175, R176, R165 ;  /* 0x000000a5b0af7220 */ /* 0x000fe20000410000 */
[C---:B------:R-:W-:Y:S01]  /*2400*/  PRMT R186, R173.reuse, 0x7632, R186 ;  /* 0x00007632adba7816 */ /* 0x040fe200000000ba */
[----:B------:R-:W-:Y:S01]  /*2410*/  FADD.FTZ R167, -R208, R167 ;  /* 0x000000a7d0a77221 */ /* 0x000fe20000010100 */
[----:B------:R-:W-:Y:S01]  /*2420*/  SHF.L.U32 R187, R173, 0x10, RZ ;  /* 0x00000010adbb7819 */ /* 0x000fe200000006ff */
[----:B------:R-:W-:Y:S01]  /*2430*/  FMUL.FTZ R173, R176, R166 ;  /* 0x000000a6b0ad7220 */ /* 0x000fe20000410000 */
[C---:B------:R-:W-:Y:S01]  /*2440*/  PRMT R183, R174.reuse, 0x7632, R183 ;  /* 0x00007632aeb77816 */ /* 0x040fe200000000b7 */
[----:B------:R-:W-:Y:S01]  /*2450*/  FADD.FTZ R89, R89, R188 ;  /* 0x000000bc59597221 */ /* 0x000fe20000010000 */
[----:B------:R-:W-:Y:S01]  /*2460*/  SHF.L.U32 R185, R174, 0x10, RZ ;  /* 0x00000010aeb97819 */ /* 0x000fe200000006ff */
[----:B------:R-:W-:Y:S01]  /*2470*/  FMUL.FTZ R174, R176, R168 ;  /* 0x000000a8b0ae7220 */ /* 0x000fe20000410000 */
[-C--:B------:R-:W-:Y:S01]  /*2480*/  FFMA.FTZ R121, R175, R188.reuse, R121 ;  /* 0x000000bcaf797223 */ /* 0x080fe20000010079 */
[----:B------:R-:W-:Y:S01]  /*2490*/  FADD.FTZ R211, R211, R189 ;  /* 0x000000bdd3d37221 */ /* 0x000fe20000010000 */
[----:B------:R-:W-:Y:S01]  /*24a0*/  FMUL.FTZ R188, R178, R188 ;  /* 0x000000bcb2bc7220 */ /* 0x000fe20000410000 */
[----:B------:R-:W-:Y:S01]  /*24b0*/  FFMA.FTZ R212, R172, R189, R212 ;  /* 0x000000bdacd47223 */ /* 0x000fe200000100d4 */
[----:B------:R-:W-:Y:S01]  /*24c0*/  FADD.FTZ R170, -R208, R170 ;  /* 0x000000aad0aa7221 */ /* 0x000fe20000010100 */
[----:B------:R-:W-:Y:S01]  /*24d0*/  SHF.L.U32 R186, R186, 0x10, RZ ;  /* 0x00000010baba7819 */ /* 0x000fe200000006ff */
[----:B------:R-:W-:Y:S01]  /*24e0*/  FADD.FTZ R90, R90, R187 ;  /* 0x000000bb5a5a7221 */ /* 0x000fe20000010000 */
[----:B------:R-:W-:Y:S01]  /*24f0*/  FFMA.FTZ R122, R173, R187, R122 ;  /* 0x000000bbad7a7223 */ /* 0x000fe2000001007a */
[----:B------:R-:W-:Y:S01]  /*2500*/  FADD.FTZ R84, R84, R185 ;  /* 0x000000b954547221 */ /* 0x000fe20000010000 */
[----:B------:R-:W-:Y:S01]  /*2510*/  FFMA.FTZ R116, R174, R185, R116 ;  /* 0x000000b9ae747223 */ /* 0x000fe20000010074 */
[----:B------:R-:W-:Y:S01]  /*2520*/  FMUL.FTZ R178, R176, R167 ;  /* 0x000000a7b0b27220 */ /* 0x000fe20000410000 */
[----:B------:R-:W-:Y:S01]  /*2530*/  FMUL.FTZ R187, R220, R187 ;  /* 0x000000bbdcbb7220 */ /* 0x000fe20000410000 */
        /* <DEDUP_REMOVED lines=8> */
[----:B------:R-:W-:Y:S01]  /*25c0*/  FFMA.FTZ R212, R173, R187, R212 ;  /* 0x000000bbadd47223 */ /* 0x000fe200000100d4 */
[----:B------:R-:W-:Y:S01]  /*25d0*/  FADD.FTZ R86, R86, R181 ;  /* 0x000000b556567221 */ /* 0x000fe20000010000 */
[-C--:B------:R-:W-:Y:S01]  /*25e0*/  FFMA.FTZ R118, R182, R181.reuse, R118 ;  /* 0x000000b5b6767223 */ /* 0x080fe20000010076 */
[----:B------:R-:W-:Y:S01]  /*25f0*/  SHF.L.U32 R183, R183, 0x10, RZ ;  /* 0x00000010b7b77819 */ /* 0x000fe200000006ff */
[----:B------:R-:W-:Y:S01]  /*2600*/  FMUL.FTZ R181, R184, R181 ;  /* 0x000000b5b8b57220 */ /* 0x000fe20000410000 */
[----:B------:R-:W-:Y:S01]  /*2610*/  FMUL.FTZ R184, R176, R169 ;  /* 0x000000a9b0b87220 */ /* 0x000fe20000410000 */
[----:B------:R-:W-:-:S02]  /*2620*/  FADD.FTZ R171, -R208, R171 ;  /* 0x000000abd0ab7221 */ /* 0x000fc40000010100 */
[----:B------:R-:W-:Y:S01]  /*2630*/  FADD.FTZ R85, R85, R183 ;  /* 0x000000b755557221 */ /* 0x000fe20000010000 */
[----:B------:R-:W-:Y:S01]  /*2640*/  FFMA.FTZ R117, R184, R183, R117 ;  /* 0x000000b7b8757223 */ /* 0x000fe20000010075 */
[----:B------:R-:W-:-:S05]  /*2650*/  SHF.L.U32 R179, R179, 0x10, RZ ;  /* 0x00000010b3b37819 */ /* 0x000fca00000006ff */
[----:B------:R-:W-:Y:S01]  /*2660*/  FADD.FTZ R87, R87, R179 ;  /* 0x000000b357577221 */ /* 0x000fe20000010000 */
[----:B----4-:R-:W-:-:S04]  /*2670*/  FMUL.FTZ R186, R180, R186 ;  /* 0x000000bab4ba7220 */ /* 0x010fc80000410000 */
[----:B------:R-:W-:Y:S01]  /*2680*/  FADD.FTZ R211, R211, R186 ;  /* 0x000000bad3d37221 */ /* 0x000fe20000010000 */
[----:B------:R-:W-:Y:S01]  /*2690*/  FFMA.FTZ R212, R178, R186, R212 ;  /* 0x000000bab2d47223 */ /* 0x000fe200000100d4 */
[----:B--2---:R-:W-:Y:S02]  /*26a0*/  FMUL.FTZ R183, R164, R183 ;  /* 0x000000b7a4b77220 */ /* 0x004fe40000410000 */
[----:B------:R-:W-:Y:S01]  /*26b0*/  FADD.FTZ R211, R211, R185 ;  /* 0x000000b9d3d37221 */ /* 0x000fe20000010000 */
[----:B------:R-:W-:Y:S01]  /*26c0*/  FFMA.FTZ R212, R174, R185, R212 ;  /* 0x000000b9aed47223 */ /* 0x000fe200000100d4 */
[----:B------:R-:W-:Y:S02]  /*26d0*/  FMUL.FTZ R180, R176, R171 ;  /* 0x000000abb0b47220 */ /* 0x000fe40000410000 */
        /* <DEDUP_REMOVED lines=8> */
.L_x_4760:
[----:B------:R-:W-:Y:S05]  /*2760*/  BSYNC B0 ;  /* 0x0000000000007941 */ /* 0x000fea0003800000 */
.L_x_4759:
        /* <DEDUP_REMOVED lines=27> */
.L_x_4787:
[----:B0-----:R-:W-:Y:S01]  /*2920*/  FADD.FTZ R165, R169, R165 ;  /* 0x000000a5a9a57221 */ /* 0x001fe20000010000 */
[----:B------:R-:W-:Y:S01]  /*2930*/  @!P5 LOP3.LUT R167, R216, 0x7, RZ, 0xc0, !PT ;  /* 0x00000007d8a7d812 */ /* 0x000fe200078ec0ff */
[----:B-1----:R-:W0:Y:S01]  /*2940*/  S2R R169, SR_CgaCtaId ;  /* 0x0000000000a97919 */ /* 0x002e220000008800 */
[----:B------:R-:W-:Y:S01]  /*2950*/  MOV R166, 0x400 ;  /* 0x0000040000a67802 */ /* 0x000fe20000000f00 */
[----:B------:R-:W-:Y:S01]  /*2960*/  FADD.FTZ R164, R170, R211 ;  /* 0x000000d3aaa47221 */ /* 0x000fe20000010000 */
[----:B------:R-:W-:Y:S01]  /*2970*/  @!P5 IADD3 R167, R168, R167, RZ ;  /* 0x000000a7a8a7d210 */ /* 0x000fe20007ffe0ff */
[----:B------:R-:W-:Y:S05]  /*2980*/  WARPSYNC.ALL ;  /* 0x0000000000007948 */ /* 0x000fea0003800000 */
[----:B------:R-:W1:Y:S01]  /*2990*/  LDC.U8 R171, c[0x0][0x2a0] ;  /* 0x0000a800ffab7b82 */ /* 0x000e620000000000 */
[----:B------:R-:W-:Y:S01]  /*29a0*/  BSSY B0, `(.L_x_4762) ;  /* 0x0000080000007945 */ /* 0x000fe20003800000 */
[----:B0-----:R-:W-:-:S02]  /*29b0*/  LEA R166, R169, R166, 0x18 ;  /* 0x000000a6a9a67211 */ /* 0x001fc400078ec0ff */
[----:B-1----:R-:W-:Y:S02]  /*29c0*/  ISETP.NE.AND P6, PT, R171, RZ, PT ;  /* 0x000000ffab00720c */ /* 0x002fe40003fc5270 */
        /* <DEDUP_REMOVED lines=28> */
[----:B------:R-:W0:Y:S02]  /*2b90*/  LDC.64 R164, c[0x0][0x220] ;  /* 0x00008800ffa47b82 */ /* 0x000e240000000a00 */
[----:B0-----:R-:W-:-:S06]  /*2ba0*/  IMAD.WIDE.U32 R164, R3, 0x10, R164 ;  /* 0x0000001003a47825 */ /* 0x001fcc00078e00a4 */
[----:B------:R-:W2:Y:S01]  /*2bb0*/  LDG.E.128 R164, desc[UR4][R164.64] ;  /* 0x00000004a4a47981 */ /* 0x000ea2000c1e1d00 */
[--C-:B------:R-:W-:Y:S01]  /*2bc0*/  FFMA.FTZ R168, R0, R170, R171.reuse ;  /* 0x000000aa00a87223 */ /* 0x100fe200000100ab */
[----:B------:R-:W-:Y:S02]  /*2bd0*/  ISETP.NE.U32.AND P5, PT, RZ, UR8, PT ;  /* 0x00000008ff007c0c */ /* 0x000fe4000bfa5070 */
[----:B------:R-:W-:Y:S01]  /*2be0*/  ISETP.NE.U32.AND P6, PT, RZ, UR14, PT ;  /* 0x0000000eff007c0c */ /* 0x000fe2000bfc5070 */
[----:B------:R-:W-:Y:S01]  /*2bf0*/  FADD.FTZ R168, R4, -R168 ;  /* 0x800000a804a87221 */ /* 0x000fe20000010000 */
[----:B------:R-:W-:Y:S02]  /*2c00*/  ISETP.NE.AND.EX P5, PT, RZ, UR9, PT, P5 ;  /* 0x00000009ff007c0c */ /* 0x000fe4000bfa5350 */
[----:B------:R-:W-:Y:S01]  /*2c10*/  ISETP.NE.AND.EX P6, PT, RZ, UR15, PT, P6 ;  /* 0x0000000fff007c0c */ /* 0x000fe2000bfc5360 */
[----:B-----5:R-:W-:Y:S01]  /*2c20*/  FMUL.FTZ R211, R176, R168 ;  /* 0x000000a8b0d37220 */ /* 0x020fe20000410000 */
[----:B------:R-:W-:-:S04]  /*2c30*/  FFMA.FTZ R168, R8, R170, R171 ;  /* 0x000000aa08a87223 */ /* 0x000fc800000100ab */
[----:B------:R-:W-:-:S04]  /*2c40*/  FADD.FTZ R168, R215, -R168 ;  /* 0x800000a8d7a87221 */ /* 0x000fc80000010000 */
[----:B------:R-:W-:Y:S01]  /*2c50*/  FMUL.FTZ R168, R176, R168 ;  /* 0x000000a8b0a87220 */ /* 0x000fe20000410000 */
[----:B------:R-:W-:-:S03]  /*2c60*/  @P5 FADD.FTZ R211, R48, R211 ;  /* 0x000000d330d35221 */ /* 0x000fc60000010000 */
[----:B------:R-:W-:Y:S02]  /*2c70*/  @P5 FADD.FTZ R168, R49, R168 ;  /* 0x000000a831a85221 */ /* 0x000fe40000010000 */
[C---:B------:R-:W-:Y:S01]  /*2c80*/  SEL R156, R211.reuse, R156, P6 ;  /* 0x0000009cd39c7207 */ /* 0x040fe20003000000 */
[----:B------:R-:W-:Y:S02]  /*2c90*/  FMUL.FTZ R211, R211, R177 ;  /* 0x000000b1d3d37220 */ /* 0x000fe40000410000 */
[C---:B------:R-:W-:Y:S01]  /*2ca0*/  SEL R157, R168.reuse, R157, P6 ;  /* 0x0000009da89d7207 */ /* 0x040fe20003000000 */
[----:B------:R-:W-:Y:S01]  /*2cb0*/  FMUL.FTZ R168, R168, R177 ;  /* 0x000000b1a8a87220 */ /* 0x000fe20000410000 */
[C---:B--2---:R-:W-:Y:S02]  /*2cc0*/  PRMT R169, R164.reuse, 0x7632, R169 ;  /* 0x00007632a4a97816 */ /* 0x044fe400000000a9 */
[----:B------:R-:W-:Y:S02]  /*2cd0*/  SHF.L.U32 R164, R164, 0x10, RZ ;  /* 0x00000010a4a47819 */ /* 0x000fe400000006ff */
[----:B------:R-:W-:-:S03]  /*2ce0*/  SHF.L.U32 R169, R169, 0x10, RZ ;  /* 0x00000010a9a97819 */ /* 0x000fc600000006ff */
[----:B------:R-:W-:Y:S01]  /*2cf0*/  FFMA.FTZ R80, R211, R164, R80 ;  /* 0x000000a4d3507223 */ /* 0x000fe20000010050 */
[----:B------:R-:W-:Y:S01]  /*2d00*/  FMUL.FTZ R164, R251, R211 ;  /* 0x000000d3fba47220 */ /* 0x000fe20000410000 */
[----:B------:R-:W-:Y:S01]  /*2d10*/  FFMA.FTZ R81, R168, R169, R81 ;  /* 0x000000a9a8517223 */ /* 0x000fe20000010051 */
[----:B------:R-:W-:Y:S01]  /*2d20*/  FMUL.FTZ R168, R250, R168 ;  /* 0x000000a8faa87220 */ /* 0x000fe20000410000 */
[----:B------:R-:W-:Y:S01]  /*2d30*/  FFMA.FTZ R211, R5, R170, R171 ;  /* 0x000000aa05d37223 */ /* 0x000fe200000100ab */
[C---:B------:R-:W-:Y:S02]  /*2d40*/  PRMT R169, R165.reuse, 0x7632, R169 ;  /* 0x00007632a5a97816 */ /* 0x040fe400000000a9 */
[----:B------:R-:W-:Y:S01]  /*2d50*/  SHF.L.U32 R165, R165, 0x10, RZ ;  /* 0x00000010a5a57819 */ /* 0x000fe200000006ff */
[----:B------:R-:W-:Y:S01]  /*2d60*/  FADD.FTZ R211, R214, -R211 ;  /* 0x800000d3d6d37221 */ /* 0x000fe20000010000 */
[----:B------:R-:W-:Y:S01]  /*2d70*/  F2FP.BF16.F32.PACK_AB R164, R168, R164 ;  /* 0x000000a4a8a4723e */ /* 0x000fe200000010ff */
[----:B------:R-:W-:Y:S01]  /*2d80*/  FFMA.FTZ R168, R9, R170, R171 ;  /* 0x000000aa09a87223 */ /* 0x000fe200000100ab */
[----:B------:R-:W-:Y:S01]  /*2d90*/  SHF.L.U32 R169, R169, 0x10, RZ ;  /* 0x00000010a9a97819 */ /* 0x000fe200000006ff */
[----:B------:R-:W-:-:S02]  /*2da0*/  FMUL.FTZ R211, R176, R211 ;  /* 0x000000d3b0d37220 */ /* 0x000fc40000410000 */
[----:B------:R-:W-:Y:S02]  /*2db0*/  FADD.FTZ R168, R213, -R168 ;  /* 0x800000a8d5a87221 */ /* 0x000fe40000010000 */
[----:B------:R-:W-:Y:S02]  /*2dc0*/  @P5 FADD.FTZ R211, R50, R211 ;  /* 0x000000d332d35221 */ /* 0x000fe40000010000 */
[----:B------:R-:W-:-:S03]  /*2dd0*/  FMUL.FTZ R168, R176, R168 ;  /* 0x000000a8b0a87220 */ /* 0x000fc60000410000 */
[----:B------:R-:W-:Y:S01]  /*2de0*/  SEL R158, R211, R158, P6 ;  /* 0x0000009ed39e7207 */ /* 0x000fe20003000000 */
[----:B------:R-:W-:Y:S01]  /*2df0*/  @P5 FADD.FTZ R168, R51, R168 ;  /* 0x000000a833a85221 */ /* 0x000fe20000010000 */
[----:B------:R-:W-:-:S04]  /*2e00*/  FMUL.FTZ R211, R211, R177 ;  /* 0x000000b1d3d37220 */ /* 0x000fc80000410000 */
[C---:B------:R-:W-:Y:S01]  /*2e10*/  SEL R159, R168.reuse, R159, P6 ;  /* 0x0000009fa89f7207 */ /* 0x040fe20003000000 */
[----:B------:R-:W-:Y:S01]  /*2e20*/  FMUL.FTZ R168, R168, R177 ;  /* 0x000000b1a8a87220 */ /* 0x000fe20000410000 */
[----:B------:R-:W-:Y:S01]  /*2e30*/  FFMA.FTZ R82, R211, R165, R82 ;  /* 0x000000a5d3527223 */ /* 0x000fe20000010052 */
[----:B------:R-:W-:Y:S01]  /*2e40*/  FMUL.FTZ R165, R249, R211 ;  /* 0x000000d3f9a57220 */ /* 0x000fe20000410000 */
[----:B------:R-:W-:Y:S01]  /*2e50*/  FFMA.FTZ R211, R6, R170, R171 ;  /* 0x000000aa06d37223 */ /* 0x000fe200000100ab */
[----:B------:R-:W-:Y:S01]  /*2e60*/  FFMA.FTZ R83, R168, R169, R83 ;  /* 0x000000a9a8537223 */ /* 0x000fe20000010053 */
[----:B------:R-:W-:Y:S01]  /*2e70*/  FMUL.FTZ R168, R248, R168 ;  /* 0x000000a8f8a87220 */ /* 0x000fe20000410000 */
[C---:B------:R-:W-:Y:S01]  /*2e80*/  PRMT R169, R166.reuse, 0x7632, R169 ;  /* 0x00007632a6a97816 */ /* 0x040fe200000000a9 */
[----:B------:R-:W-:Y:S01]  /*2e90*/  FADD.FTZ R211, R207, -R211 ;  /* 0x800000d3cfd37221 */ /* 0x000fe20000010000 */
[----:B------:R-:W-:Y:S02]  /*2ea0*/  SHF.L.U32 R166, R166, 0x10, RZ ;  /* 0x00000010a6a67819 */ /* 0x000fe400000006ff */
[----:B------:R-:W-:Y:S01]  /*2eb0*/  F2FP.BF16.F32.PACK_AB R165, R168, R165 ;  /* 0x000000a5a8a5723e */ /* 0x000fe200000010ff */
[----:B------:R-:W-:Y:S01]  /*2ec0*/  FFMA.FTZ R168, R10, R170, R171 ;  /* 0x000000aa0aa87223 */ /* 0x000fe200000100ab */
[----:B------:R-:W-:Y:S01]  /*2ed0*/  FMUL.FTZ R211, R176, R211 ;  /* 0x000000d3b0d37220 */ /* 0x000fe20000410000 */
[----:B------:R-:W-:-:S02]  /*2ee0*/  SHF.L.U32 R169, R169, 0x10, RZ ;  /* 0x00000010a9a97819 */ /* 0x000fc400000006ff */
[----:B------:R-:W-:Y:S01]  /*2ef0*/  FADD.FTZ R168, R206, -R168 ;  /* 0x800000a8cea87221 */ /* 0x000fe20000010000 */
[----:B------:R-:W-:-:S03]  /*2f00*/  @P5 FADD.FTZ R211, R44, R211 ;  /* 0x000000d32cd35221 */ /* 0x000fc60000010000 */
[----:B------:R-:W-:Y:S02]  /*2f10*/  FMUL.FTZ R168, R176, R168 ;  /* 0x000000a8b0a87220 */ /* 0x000fe40000410000 */
[C---:B------:R-:W-:Y:S01]  /*2f20*/  SEL R160, R211.reuse, R160, P6 ;  /* 0x000000a0d3a07207 */ /* 0x040fe20003000000 */
[----:B------:R-:W-:Y:S01]  /*2f30*/  FMUL.FTZ R211, R211, R177 ;  /* 0x000000b1d3d37220 */ /* 0x000fe20000410000 */
[----:B------:R-:W-:-:S03]  /*2f40*/  @P5 FADD.FTZ R168, R45, R168 ;  /* 0x000000a82da85221 */ /* 0x000fc60000010000 */
[----:B------:R-:W-:Y:S01]  /*2f50*/  FFMA.FTZ R76, R211, R166, R76 ;  /* 0x000000a6d34c7223 */ /* 0x000fe2000001004c */
[----:B------:R-:W-:Y:S01]  /*2f60*/  FMUL.FTZ R166, R247, R211 ;  /* 0x000000d3f7a67220 */ /* 0x000fe20000410000 */
[C---:B------:R-:W-:Y:S01]  /*2f70*/  SEL R161, R168.reuse, R161, P6 ;  /* 0x000000a1a8a17207 */ /* 0x040fe20003000000 */
[----:B------:R-:W-:Y:S01]  /*2f80*/  FMUL.FTZ R168, R168, R177 ;  /* 0x000000b1a8a87220 */ /* 0x000fe20000410000 */
[C---:B------:R-:W-:Y:S02]  /*2f90*/  SHF.L.U32 R211, R167.reuse, 0x10, RZ ;  /* 0x00000010a7d37819 */ /* 0x040fe400000006ff */
[----:B------:R-:W-:Y:S01]  /*2fa0*/  PRMT R167, R167, 0x7632, R167 ;  /* 0x00007632a7a77816 */ /* 0x000fe200000000a7 */
[----:B------:R-:W-:Y:S01]  /*2fb0*/  FFMA.FTZ R77, R168, R169, R77 ;  /* 0x000000a9a84d7223 */ /* 0x000fe2000001004d */
[----:B------:R-:W-:Y:S01]  /*2fc0*/  FMUL.FTZ R168, R246, R168 ;  /* 0x000000a8f6a87220 */ /* 0x000fe20000410000 */
[----:B------:R-:W-:Y:S01]  /*2fd0*/  FFMA.FTZ R169, R7, R170, R171 ;  /* 0x000000aa07a97223 */ /* 0x000fe200000100ab */
[----:B------:R-:W-:-:S03]  /*2fe0*/  SHF.L.U32 R167, R167, 0x10, RZ ;  /* 0x00000010a7a77819 */ /* 0x000fc600000006ff */
[----:B------:R-:W-:Y:S01]  /*2ff0*/  F2FP.BF16.F32.PACK_AB R166, R168, R166 ;  /* 0x000000a6a8a6723e */ /* 0x000fe200000010ff */
[----:B------:R-:W-:Y:S01]  /*3000*/  FFMA.FTZ R168, R11, R170, R171 ;  /* 0x000000aa0ba87223 */ /* 0x000fe200000100ab */
[----:B------:R-:W-:-:S03]  /*3010*/  FADD.FTZ R169, R205, -R169 ;  /* 0x800000a9cda97221 */ /* 0x000fc60000010000 */
[----:B------:R-:W-:Y:S01]  /*3020*/  FADD.FTZ R168, R204, -R168 ;  /* 0x800000a8cca87221 */ /* 0x000fe20000010000 */
[----:B------:R-:W-:-:S03]  /*3030*/  FMUL.FTZ R169, R176, R169 ;  /* 0x000000a9b0a97220 */ /* 0x000fc60000410000 */
[----:B------:R-:W-:Y:S01]  /*3040*/  FMUL.FTZ R168, R176, R168 ;  /* 0x000000a8b0a87220 */ /* 0x000fe20000410000 */
[----:B------:R-:W-:-:S03]  /*3050*/  @P5 FADD.FTZ R169, R46, R169 ;  /* 0x000000a92ea95221 */ /* 0x000fc60000010000 */
[----:B------:R-:W-:Y:S01]  /*3060*/  @P5 FADD.FTZ R168, R47, R168 ;  /* 0x000000a82fa85221 */ /* 0x000fe20000010000 */
[----:B------:R-:W-:Y:S02]  /*3070*/  ISETP.NE.U32.AND P5, PT, RZ, UR14, PT ;  /* 0x0000000eff007c0c */ /* 0x000fe4000bfa5070 */
[C---:B------:R-:W-:Y:S01]  /*3080*/  SEL R162, R169.reuse, R162, P6 ;  /* 0x000000a2a9a27207 */ /* 0x040fe20003000000 */
[----:B------:R-:W-:Y:S01]  /*3090*/  FMUL.FTZ R169, R169, R177 ;  /* 0x000000b1a9a97220 */ /* 0x000fe20000410000 */
[----:B------:R-:W-:Y:S02]  /*30a0*/  ISETP.NE.AND.EX P5, PT, RZ, UR15, PT, P5 ;  /* 0x0000000fff007c0c */ /* 0x000fe4000bfa5350 */
[C---:B------:R-:W-:Y:S01]  /*30b0*/  SEL R163, R168.reuse, R163, P6 ;  /* 0x000000a3a8a37207 */ /* 0x040fe20003000000 */
[----:B------:R-:W-:Y:S01]  /*30c0*/  FMUL.FTZ R168, R168, R177 ;  /* 0x000000b1a8a87220 */ /* 0x000fe20000410000 */
[----:B------:R-:W-:-:S03]  /*30d0*/  FFMA.FTZ R78, R169, R211, R78 ;  /* 0x000000d3a94e7223 */ /* 0x000fc6000001004e */
[----:B------:R-:W-:Y:S01]  /*30e0*/  FFMA.FTZ R79, R168, R167, R79 ;  /* 0x000000a7a84f7223 */ /* 0x000fe2000001004f */
[----:B------:R-:W-:Y:S01]  /*30f0*/  FMUL.FTZ R167, R245, R169 ;  /* 0x000000a9f5a77220 */ /* 0x000fe20000410000 */
[----:B------:R-:W-:-:S05]  /*3100*/  FMUL.FTZ R168, R244, R168 ;  /* 0x000000a8f4a87220 */ /* 0x000fca0000410000 */
[----:B------:R-:W-:Y:S02]  /*3110*/  F2FP.BF16.F32.PACK_AB R167, R168, R167 ;  /* 0x000000a7a8a7723e */ /* 0x000fe400000010ff */
[----:B------:R-:W0:Y:S02]  /*3120*/  @P5 LDC.64 R168, c[0x0][0x308] ;  /* 0x0000c200ffa85b82 */ /* 0x000e240000000a00 */
[----:B0-----:R-:W-:-:S05]  /*3130*/  @P5 IMAD.WIDE.U32 R168, R3, 0x20, R168 ;  /* 0x0000002003a85825 */ /* 0x001fca00078e00a8 */
[----:B------:R-:W-:Y:S04]  /*3140*/  @P5 STG.E.128 desc[UR4][R168.64], R156 ;  /* 0x0000009ca8005986 */ /* 0x000fe8000c101d04 */
[----:B------:R0:W-:Y:S02]  /*3150*/  @P5 STG.E.128 desc[UR4][R168.64+0x10], R160 ;  /* 0x000010a0a8005986 */ /* 0x0001e4000c101d04 */
[----:B0-----:R-:W0:Y:S02]  /*3160*/  LDC.64 R168, c[0x0][0x2f8] ;  /* 0x0000be00ffa87b82 */ /* 0x001e240000000a00 */
[C---:B0-----:R-:W-:Y:S01]  /*3170*/  IMAD.WIDE.U32 R168, R3.reuse, 0x10, R168 ;  /* 0x0000001003a87825 */ /* 0x041fe200078e00a8 */
[----:B------:R-:W-:-:S04]  /*3180*/  IADD3 R3, R3, 0x100, RZ ;  /* 0x0000010003037810 */ /* 0x000fc80007ffe0ff */
[----:B------:R0:W-:Y:S03]  /*3190*/  STG.E.128 desc[UR4][R168.64], R164 ;  /* 0x000000a4a8007986 */ /* 0x0001e6000c101d04 */
.L_x_4763:
[----:B------:R-:W-:Y:S05]  /*31a0*/  BSYNC B0 ;  /* 0x0000000000007941 */ /* 0x000fea0003800000 */
.L_x_4762:
[----:B------:R-:W-:Y:S04]  /*31b0*/  BSSY B0, `(.L_x_4764) ;  /* 0x0000063000007945 */ /* 0x000fe80003800000 */
[----:B------:R-:W-:Y:S05]  /*31c0*/  @!P1 BRA `(.L_x_4765) ;  /* 0x0000000400849947 */ /* 0x000fea0003800000 */
[----:B0-----:R-:W0:Y:S02]  /*31d0*/  LDC.64 R164, c[0x0][0x220] ;  /* 0x00008800ffa47b82 */ /* 0x001e240000000a00 */
        /* <DEDUP_REMOVED lines=43> */
[----:B------:R-:W-:Y:S01]  /*3490*/  SHF.L.U32 R211, R167, 0x10, RZ ;  /* 0x00000010a7d37819 */ /* 0x000fe200000006ff */
[----:B------:R-:W-:Y:S01]  /*34a0*/  FFMA.FTZ R75, R168, R169, R75 ;  /* 0x000000a9a84b7223 */ /* 0x000fe2000001004b */
[----:B------:R-:W-:Y:S01]  /*34b0*/  FMUL.FTZ R168, R240, R168 ;  /* 0x000000a8f0a87220 */ /* 0x000fe20000410000 */
[C---:B------:R-:W-:Y:S02]  /*34c0*/  SHF.L.U32 R169, R166.reuse, 0x10, RZ ;  /* 0x00000010a6a97819 */ /* 0x040fe400000006ff */
[----:B------:R-:W-:Y:S02]  /*34d0*/  PRMT R166, R166, 0x7632, R166 ;  /* 0x00007632a6a67816 */ /* 0x000fe400000000a6 */
[----:B------:R-:W-:Y:S01]  /*34e0*/  F2FP.BF16.F32.PACK_AB R165, R168, R165 ;  /* 0x000000a5a8a5723e */ /* 0x000fe200000010ff */
[----:B------:R-:W-:Y:S01]  /*34f0*/  FFMA.FTZ R168, R15, R170, R171 ;  /* 0x000000aa0fa87223 */ /* 0x000fe200000100ab */
[----:B------:R-:W-:-:S02]  /*3500*/  SHF.L.U32 R166, R166, 0x10, RZ ;  /* 0x00000010a6a67819 */ /* 0x000fc400000006ff */
[----:B------:R-:W-:Y:S01]  /*3510*/  PRMT R167, R167, 0x7632, R167 ;  /* 0x00007632a7a77816 */ /* 0x000fe200000000a7 */
[----:B------:R-:W-:-:S03]  /*3520*/  FADD.FTZ R168, R201, -R168 ;  /* 0x800000a8c9a87221 */ /* 0x000fc60000010000 */
[----:B------:R-:W-:Y:S01]  /*3530*/  SHF.L.U32 R167, R167, 0x10, RZ ;  /* 0x00000010a7a77819 */ /* 0x000fe200000006ff */
[----:B------:R-:W-:-:S04]  /*3540*/  FMUL.FTZ R168, R176, R168 ;  /* 0x000000a8b0a87220 */ /* 0x000fc80000410000 */
[----:B------:R-:W-:-:S05]  /*3550*/  @P5 FADD.FTZ R168, R36, R168 ;  /* 0x000000a824a85221 */ /* 0x000fca0000010000 */
[C---:B------:R-:W-:Y:S01]  /*3560*/  SEL R160, R168.reuse, R160, P6 ;  /* 0x000000a0a8a07207 */ /* 0x040fe20003000000 */
[----:B------:R-:W-:-:S04]  /*3570*/  FMUL.FTZ R168, R168, R177 ;  /* 0x000000b1a8a87220 */ /* 0x000fc80000410000 */
[----:B------:R-:W-:Y:S01]  /*3580*/  FFMA.FTZ R68, R168, R169, R68 ;  /* 0x000000a9a8447223 */ /* 0x000fe20000010044 */
[----:B------:R-:W-:-:S04]  /*3590*/  FFMA.FTZ R169, R19, R170, R171 ;  /* 0x000000aa13a97223 */ /* 0x000fc800000100ab */
[----:B------:R-:W-:-:S04]  /*35a0*/  FADD.FTZ R169, R200, -R169 ;  /* 0x800000a9c8a97221 */ /* 0x000fc80000010000 */
[----:B------:R-:W-:-:S04]  /*35b0*/  FMUL.FTZ R169, R176, R169 ;  /* 0x000000a9b0a97220 */ /* 0x000fc80000410000 */
[----:B------:R-:W-:-:S05]  /*35c0*/  @P5 FADD.FTZ R169, R37, R169 ;  /* 0x000000a925a95221 */ /* 0x000fca0000010000 */
[C---:B------:R-:W-:Y:S01]  /*35d0*/  SEL R161, R169.reuse, R161, P6 ;  /* 0x000000a1a9a17207 */ /* 0x040fe20003000000 */
[----:B------:R-:W-:-:S04]  /*35e0*/  FMUL.FTZ R169, R169, R177 ;  /* 0x000000b1a9a97220 */ /* 0x000fc80000410000 */
[----:B------:R-:W-:Y:S01]  /*35f0*/  FFMA.FTZ R69, R169, R166, R69 ;  /* 0x000000a6a9457223 */ /* 0x000fe20000010045 */
[----:B------:R-:W-:Y:S01]  /*3600*/  FMUL.FTZ R166, R239, R168 ;  /* 0x000000a8efa67220 */ /* 0x000fe20000410000 */
[----:B------:R-:W-:Y:S01]  /*3610*/  FMUL.FTZ R169, R238, R169 ;  /* 0x000000a9eea97220 */ /* 0x000fe20000410000 */
[----:B------:R-:W-:-:S04]  /*3620*/  FFMA.FTZ R168, R16, R170, R171 ;  /* 0x000000aa10a87223 */ /* 0x000fc800000100ab */
        /* <DEDUP_REMOVED lines=17> */
[----:B------:R-:W-:-:S04]  /*3740*/  FMUL.FTZ R169, R236, R169 ;  /* 0x000000a9eca97220 */ /* 0x000fc80000410000 */
[----:B------:R-:W-:Y:S02]  /*3750*/  @P5 LEA R168, P6, R3, UR14, 0x5 ;  /* 0x0000000e03a85c11 */ /* 0x000fe4000f8c28ff */
[----:B------:R-:W-:Y:S02]  /*3760*/  F2FP.BF16.F32.PACK_AB R167, R169, R167 ;  /* 0x000000a7a9a7723e */ /* 0x000fe400000010ff */
[----:B------:R-:W-:-:S05]  /*3770*/  @P5 LEA.HI.X R169, R3, UR15, RZ, 0x5, P6 ;  /* 0x0000000f03a95c11 */ /* 0x000fca000b0f2cff */
[----:B------:R-:W-:Y:S04]  /*3780*/  @P5 STG.E.128 desc[UR4][R168.64], R156 ;  /* 0x0000009ca8005986 */ /* 0x000fe8000c101d04 */
[----:B------:R0:W-:Y:S02]  /*3790*/  @P5 STG.E.128 desc[UR4][R168.64+0x10], R160 ;  /* 0x000010a0a8005986 */ /* 0x0001e4000c101d04 */
[----:B0-----:R-:W-:-:S04]  /*37a0*/  LEA R168, P5, R3, UR16, 0x4 ;  /* 0x0000001003a87c11 */ /* 0x001fc8000f8a20ff */
[C---:B------:R-:W-:Y:S02]  /*37b0*/  LEA.HI.X R169, R3.reuse, UR17, RZ, 0x4, P5 ;  /* 0x0000001103a97c11 */ /* 0x040fe4000a8f24ff */
[----:B------:R-:W-:-:S03]  /*37c0*/  IADD3 R3, R3, 0x100, RZ ;  /* 0x0000010003037810 */ /* 0x000fc60007ffe0ff */
[----:B------:R1:W-:Y:S04]  /*37d0*/  STG.E.128 desc[UR4][R168.64], R164 ;  /* 0x000000a4a8007986 */ /* 0x0003e8000c101d04 */
.L_x_4765:
[----:B------:R-:W-:Y:S05]  /*37e0*/  BSYNC B0 ;  /* 0x0000000000007941 */ /* 0x000fea0003800000 */
.L_x_4764:
[----:B------:R-:W-:Y:S04]  /*37f0*/  BSSY B0, `(.L_x_4766) ;  /* 0x0000063000007945 */ /* 0x000fe80003800000 */
[----:B------:R-:W-:Y:S05]  /*3800*/  @!P2 BRA `(.L_x_4767) ;  /* 0x000000040084a947 */ /* 0x000fea0003800000 */
[----:B01----:R-:W0:Y:S02]  /*3810*/  LDC.64 R164, c[0x0][0x220] ;  /* 0x00008800ffa47b82 */ /* 0x003e240000000a00 */
        /* <DEDUP_REMOVED lines=96> */
.L_x_4767:
[----:B------:R-:W-:Y:S05]  /*3e20*/  BSYNC B0 ;  /* 0x0000000000007941 */ /* 0x000fea0003800000 */
.L_x_4766:
[----:B------:R-:W-:Y:S04]  /*3e30*/  BSSY B0, `(.L_x_4768) ;  /* 0x0000064000007945 */ /* 0x000fe80003800000 */
[----:B------:R-:W-:Y:S05]  /*3e40*/  @!P3 BRA `(.L_x_4769) ;  /* 0x000000040088b947 */ /* 0x000fea0003800000 */
[----:B012---:R-:W0:Y:S01]  /*3e50*/  LDC.64 R164, c[0x0][0x220] ;  /* 0x00008800ffa47b82 */ /* 0x007e220000000a00 */
[----:B------:R-:W-:Y:S01]  /*3e60*/  P2R R211, PR, RZ, 0x1 ;  /* 0x00000001ffd37803 */ /* 0x000fe20000000000 */
        /* <DEDUP_REMOVED lines=42> */
[----:B------:R-:W-:Y:S02]  /*4110*/  FMUL.FTZ R164, R224, R164 ;  /* 0x000000a4e0a47220 */ /* 0x000fe40000410000 */
[----:B------:R-:W-:Y:S01]  /*4120*/  FMUL.FTZ R169, R225, R212 ;  /* 0x000000d4e1a97220 */ /* 0x000fe20000410000 */
[----:B------:R-:W-:Y:S01]  /*4130*/  FFMA.FTZ R58, R212, R165, R58 ;  /* 0x000000a5d43a7223 */ /* 0x000fe2000001003a */
[----:B------:R-:W-:-:S03]  /*4140*/  FFMA.FTZ R165, R184, R170, R171 ;  /* 0x000000aab8a57223 */ /* 0x000fc600000100ab */
[----:B------:R-:W-:Y:S01]  /*4150*/  F2FP.BF16.F32.PACK_AB R169, R164, R169 ;  /* 0x000000a9a4a9723e */ /* 0x000fe200000010ff */
[----:B------:R-:W-:Y:S01]  /*4160*/  FFMA.FTZ R164, R174, R170, R171 ;  /* 0x000000aaaea47223 */ /* 0x000fe200000100ab */
[----:B------:R-:W-:-:S03]  /*4170*/  FADD.FTZ R165, R183, -R165 ;  /* 0x800000a5b7a57221 */ /* 0x000fc60000010000 */
[----:B------:R-:W-:Y:S01]  /*4180*/  FADD.FTZ R164, R185, -R164 ;  /* 0x800000a4b9a47221 */ /* 0x000fe20000010000 */
[----:B------:R-:W-:-:S03]  /*4190*/  FMUL.FTZ R165, R176, R165 ;  /* 0x000000a5b0a57220 */ /* 0x000fc60000410000 */
[----:B------:R-:W-:Y:S01]  /*41a0*/  FMUL.FTZ R164, R176, R164 ;  /* 0x000000a4b0a47220 */ /* 0x000fe20000410000 */
[----:B------:R-:W-:-:S03]  /*41b0*/  @P5 FADD.FTZ R165, R153, R165 ;  /* 0x000000a599a55221 */ /* 0x000fc60000010000 */
[----:B------:R-:W-:Y:S02]  /*41c0*/  @P5 FADD.FTZ R164, R152, R164 ;  /* 0x000000a498a45221 */ /* 0x000fe40000010000 */
[----:B------:R-:W-:Y:S02]  /*41d0*/  SEL R161, R165, R161, P6 ;  /* 0x000000a1a5a17207 */ /* 0x000fe40003000000 */
[C---:B------:R-:W-:Y:S01]  /*41e0*/  FMUL.FTZ R212, R164.reuse, R177 ;  /* 0x000000b1a4d47220 */ /* 0x040fe20000410000 */
[----:B------:R-:W-:Y:S02]  /*41f0*/  SEL R160, R164, R160, P6 ;  /* 0x000000a0a4a07207 */ /* 0x000fe40003000000 */
[----:B------:R-:W-:-:S05]  /*4200*/  SHF.L.U32 R164, R166, 0x10, RZ ;  /* 0x00000010a6a47819 */ /* 0x000fca00000006ff */
[----:B------:R-:W-:Y:S01]  /*4210*/  FFMA.FTZ R52, R212, R164, R52 ;  /* 0x000000a4d4347223 */ /* 0x000fe20000010034 */
[-CC-:B------:R-:W-:Y:S01]  /*4220*/  FFMA.FTZ R164, R182, R170.reuse, R171.reuse ;  /* 0x000000aab6a47223 */ /* 0x180fe200000100ab */
[----:B------:R-:W-:Y:S01]  /*4230*/  FFMA.FTZ R170, R180, R170, R171 ;  /* 0x000000aab4aa7223 */ /* 0x000fe200000100ab */
[----:B------:R-:W-:Y:S02]  /*4240*/  FMUL.FTZ R212, R223, R212 ;  /* 0x000000d4dfd47220 */ /* 0x000fe40000410000 */
[----:B------:R-:W-:Y:S01]  /*4250*/  FADD.FTZ R164, R181, -R164 ;  /* 0x800000a4b5a47221 */ /* 0x000fe20000010000 */
[----:B------:R-:W-:-:S03]  /*4260*/  FADD.FTZ R170, R179, -R170 ;  /* 0x800000aab3aa7221 */ /* 0x000fc60000010000 */
[C---:B------:R-:W-:Y:S01]  /*4270*/  FMUL.FTZ R171, R176.reuse, R164 ;  /* 0x000000a4b0ab7220 */ /* 0x040fe20000410000 */
[----:B------:R-:W-:Y:S01]  /*4280*/  FMUL.FTZ R170, R176, R170 ;  /* 0x000000aab0aa7220 */ /* 0x000fe20000410000 */
[----:B------:R-:W-:Y:S01]  /*4290*/  PRMT R164, R166, 0x7632, R164 ;  /* 0x00007632a6a47816 */ /* 0x000fe200000000a4 */
[----:B------:R-:W-:Y:S01]  /*42a0*/  FMUL.FTZ R166, R165, R177 ;  /* 0x000000b1a5a67220 */ /* 0x000fe20000410000 */
[----:B------:R-:W-:Y:S01]  /*42b0*/  @P5 FADD.FTZ R171, R154, R171 ;  /* 0x000000ab9aab5221 */ /* 0x000fe20000010000 */
[----:B------:R-:W-:Y:S01]  /*42c0*/  @P5 FADD.FTZ R170, R155, R170 ;  /* 0x000000aa9baa5221 */ /* 0x000fe20000010000 */
[----:B------:R-:W-:Y:S02]  /*42d0*/  ISETP.NE.U32.AND P5, PT, RZ, UR14, PT ;  /* 0x0000000eff007c0c */ /* 0x000fe4000bfa5070 */
[----:B------:R-:W-:Y:S02]  /*42e0*/  SHF.L.U32 R164, R164, 0x10, RZ ;  /* 0x00000010a4a47819 */ /* 0x000fe400000006ff */
[----:B------:R-:W-:-:S02]  /*42f0*/  ISETP.NE.AND.EX P5, PT, RZ, UR15, PT, P5 ;  /* 0x0000000fff007c0c */ /* 0x000fc4000bfa5350 */
[C---:B------:R-:W-:Y:S01]  /*4300*/  SEL R162, R171.reuse, R162, P6 ;  /* 0x000000a2aba27207 */ /* 0x040fe20003000000 */
[----:B------:R-:W-:Y:S01]  /*4310*/  FFMA.FTZ R53, R166, R164, R53 ;  /* 0x000000a4a6357223 */ /* 0x000fe20000010035 */
[C---:B------:R-:W-:Y:S01]  /*4320*/  SEL R163, R170.reuse, R163, P6 ;  /* 0x000000a3aaa37207 */ /* 0x040fe20003000000 */
[-C--:B------:R-:W-:Y:S01]  /*4330*/  FMUL.FTZ R171, R171, R177.reuse ;  /* 0x000000b1abab7220 */ /* 0x080fe20000410000 */
[----:B------:R-:W-:Y:S01]  /*4340*/  FMUL.FTZ R177, R170, R177 ;  /* 0x000000b1aab17220 */ /* 0x000fe20000410000 */
[----:B------:R-:W-:-:S05]  /*4350*/  FMUL.FTZ R166, R222, R166 ;  /* 0x000000a6dea67220 */ /* 0x000fca0000410000 */
[----:B------:R-:W-:Y:S02]  /*4360*/  F2FP.BF16.F32.PACK_AB R170, R166, R212 ;  /* 0x000000d4a6aa723e */ /* 0x000fe400000010ff */
[----:B------:R-:W-:-:S04]  /*4370*/  @P5 LEA R164, P0, R3, UR14, 0x5 ;  /* 0x0000000e03a45c11 */ /* 0x000fc8000f8028ff */
[----:B------:R-:W-:Y:S02]  /*4380*/  @P5 LEA.HI.X R165, R3, UR15, RZ, 0x5, P0 ;  /* 0x0000000f03a55c11 */ /* 0x000fe400080f2cff */
[----:B------:R-:W-:-:S03]  /*4390*/  ISETP.NE.AND P0, PT, R211, RZ, PT ;  /* 0x000000ffd300720c */ /* 0x000fc60003f05270 */
[----:B------:R-:W-:Y:S04]  /*43a0*/  @P5 STG.E.128 desc[UR4][R164.64], R156 ;  /* 0x0000009ca4005986 */ /* 0x000fe8000c101d04 */
[----:B------:R0:W-:Y:S02]  /*43b0*/  @P5 STG.E.128 desc[UR4][R164.64+0x10], R160 ;  /* 0x000010a0a4005986 */ /* 0x0001e4000c101d04 */
[C---:B0-----:R-:W-:Y:S02]  /*43c0*/  SHF.L.U32 R164, R167.reuse, 0x10, RZ ;  /* 0x00000010a7a47819 */ /* 0x041fe400000006ff */
[----:B------:R-:W-:-:S03]  /*43d0*/  PRMT R167, R167, 0x7632, R167 ;  /* 0x00007632a7a77816 */ /* 0x000fc600000000a7 */
[----:B------:R-:W-:Y:S01]  /*43e0*/  FFMA.FTZ R54, R171, R164, R54 ;  /* 0x000000a4ab367223 */ /* 0x000fe20000010036 */
[----:B------:R-:W-:Y:S01]  /*43f0*/  FMUL.FTZ R171, R221, R171 ;  /* 0x000000abddab7220 */ /* 0x000fe20000410000 */
[----:B------:R-:W-:Y:S01]  /*4400*/  FMUL.FTZ R164, R219, R177 ;  /* 0x000000b1dba47220 */ /* 0x000fe20000410000 */
[----:B------:R-:W-:-:S04]  /*4410*/  SHF.L.U32 R167, R167, 0x10, RZ ;  /* 0x00000010a7a77819 */ /* 0x000fc800000006ff */
[----:B------:R-:W-:Y:S01]  /*4420*/  F2FP.BF16.F32.PACK_AB R171, R164, R171 ;  /* 0x000000aba4ab723e */ /* 0x000fe200000010ff */
[----:B------:R-:W-:Y:S01]  /*4430*/  FFMA.FTZ R55, R177, R167, R55 ;  /* 0x000000a7b1377223 */ /* 0x000fe20000010037 */
[----:B------:R-:W-:-:S04]  /*4440*/  LEA R164, P5, R3, UR16, 0x4 ;  /* 0x0000001003a47c11 */ /* 0x000fc8000f8a20ff */
[----:B------:R-:W-:-:S05]  /*4450*/  LEA.HI.X R165, R3, UR17, RZ, 0x4, P5 ;  /* 0x0000001103a57c11 */ /* 0x000fca000a8f24ff */
[----:B------:R3:W-:Y:S04]  /*4460*/  STG.E.128 desc[UR4][R164.64], R168 ;  /* 0x000000a8a4007986 */ /* 0x0007e8000c101d04 */
.L_x_4769:
[----:B------:R-:W-:Y:S05]  /*4470*/  BSYNC B0 ;  /* 0x0000000000007941 */ /* 0x000fea0003800000 */
.L_x_4768:
[----:B------:R-:W-:Y:S02]  /*4480*/  IADD3 R2, R2, UR18, RZ ;  /* 0x0000001202027c10 */ /* 0x000fe4000fffe0ff */
[----:B------:R-:W-:Y:S02]  /*4490*/  ISETP.NE.AND P6, PT, R208, RZ, PT ;  /* 0x000000ffd000720c */ /* 0x000fe40003fc5270 */
[----:B------:R-:W-:Y:S02]  /*44a0*/  ISETP.GE.AND P5, PT, R2, UR19, PT ;  /* 0x0000001302007c0c */ /* 0x000fe4000bfa6270 */
[----:B------:R-:W-:-:S11]  /*44b0*/  SEL R216, RZ, 0x1, P6 ;  /* 0x00000001ffd87807 */ /* 0x000fd60003000000 */
[----:B------:R-:W-:Y:S05]  /*44c0*/  @!P5 BRA `(.L_x_4770) ;  /* 0xffffffc80078d947 */ /* 0x000fea000383ffff */
.L_x_4752:
        /* <DEDUP_REMOVED lines=20> */
.L_x_4772:
[----:B------:R-:W-:Y:S05]  /*4610*/  BSYNC B0 ;  /* 0x0000000000007941 */ /* 0x000fea0003800000 */
.L_x_4771:
        /* <DEDUP_REMOVED lines=15> */
.L_x_4774:
[----:B------:R-:W-:Y:S05]  /*4710*/  BSYNC B0 ;  /* 0x0000000000007941 */ /* 0x000fea0003800000 */
.L_x_4773:
        /* <DEDUP_REMOVED lines=15> */
.L_x_4776:
[----:B------:R-:W-:Y:S05]  /*4810*/  BSYNC B0 ;  /* 0x0000000000007941 */ /* 0x000fea0003800000 */
.L_x_4775:
        /* <DEDUP_REMOVED lines=14> */
.L_x_4761:
[----:B------:R-:W-:Y:S01]  /*4900*/  HFMA2.MMA R164, -RZ, RZ, 0, 9.5367431640625e-07 ;  /* 0x00000010ffa47435 */ /* 0x000fe200000001ff */
[----:B------:R-:W-:Y:S02]  /*4910*/  MOV R167, R211 ;  /* 0x000000d300a77202 */ /* 0x000fe40000000f00 */
[----:B------:R-:W-:Y:S02]  /*4920*/  MOV R165, 0x1f ;  /* 0x0000001f00a57802 */ /* 0x000fe40000000f00 */
[----:B------:R-:W-:-:S07]  /*4930*/  MOV R166, 0xffffffff ;  /* 0xffffffff00a67802 */ /* 0x000fce0000000f00 */
[----:B-----5:R-:W-:Y:S05]  /*4940*/  WARPSYNC.COLLECTIVE R166, `(.L_x_4777) ;  /* 0x00000000a6087348 */ /* 0x020fea0003c00000 */
[----:B------:R0:W1:Y:S02]  /*4950*/  SHFL.DOWN P6, R171, R167, R164, R165 ;  /* 0x080000a4a7ab7389 */ /* 0x00006400000c00a5 */
[----:B01---5:R-:W-:Y:S01]  /*4960*/  ENDCOLLECTIVE ;  /* 0x000000000000791b */ /* 0x023fe20003800000 */
.L_x_4777:
[----:B------:R-:W-:Y:S01]  /*4970*/  MOV R167, R212 ;  /* 0x000000d400a77202 */ /* 0x000fe20000000f00 */
[----:B------:R-:W-:-:S07]  /*4980*/  FADD.FTZ R211, R171, R211 ;  /* 0x000000d3abd37221 */ /* 0x000fce0000010000 */
[----:B------:R-:W-:Y:S05]  /*4990*/  WARPSYNC.COLLECTIVE R166, `(.L_x_4778) ;  /* 0x00000000a6087348 */ /* 0x000fea0003c00000 */
[----:B------:R0:W1:Y:S02]  /*49a0*/  SHFL.DOWN P6, R171, R167, R164, R165 ;  /* 0x080000a4a7ab7389 */ /* 0x00006400000c00a5 */
[----:B01----:R-:W-:Y:S01]  /*49b0*/  ENDCOLLECTIVE ;  /* 0x000000000000791b */ /* 0x003fe20003800000 */
.L_x_4778:
[----:B------:R-:W-:Y:S01]  /*49c0*/  HFMA2.MMA R164, -RZ, RZ, 0, 4.76837158203125e-07 ;  /* 0x00000008ffa47435 */ /* 0x000fe200000001ff */
[----:B------:R-:W-:Y:S01]  /*49d0*/  MOV R167, R211 ;  /* 0x000000d300a77202 */ /* 0x000fe20000000f00 */
[----:B------:R-:W-:-:S09]  /*49e0*/  FADD.FTZ R212, R171, R212 ;  /* 0x000000d4abd47221 */ /* 0x000fd20000010000 */
[----:B------:R-:W-:Y:S05]  /*49f0*/  WARPSYNC.COLLECTIVE R166, `(.L_x_4779) ;  /* 0x00000000a6087348 */ /* 0x000fea0003c00000 */
[----:B------:R0:W1:Y:S02]  /*4a00*/  SHFL.DOWN P6, R171, R167, R164, R165 ;  /* 0x080000a4a7ab7389 */ /* 0x00006400000c00a5 */
[----:B01----:R-:W-:Y:S01]  /*4a10*/  ENDCOLLECTIVE ;  /* 0x000000000000791b */ /* 0x003fe20003800000 */
.L_x_4779:
[----:B------:R-:W-:Y:S01]  /*4a20*/  MOV R167, R212 ;  /* 0x000000d400a77202 */ /* 0x000fe20000000f00 */
[----:B------:R-:W-:-:S07]  /*4a30*/  FADD.FTZ R211, R211, R171 ;  /* 0x000000abd3d37221 */ /* 0x000fce0000010000 */
[----:B------:R-:W-:Y:S05]  /*4a40*/  WARPSYNC.COLLECTIVE R166, `(.L_x_4780) ;  /* 0x00000000a6087348 */ /* 0x000fea0003c00000 */
[----:B------:R0:W1:Y:S02]  /*4a50*/  SHFL.DOWN P6, R171, R167, R164, R165 ;  /* 0x080000a4a7ab7389 */ /* 0x00006400000c00a5 */
[----:B01----:R-:W-:Y:S01]  /*4a60*/  ENDCOLLECTIVE ;  /* 0x000000000000791b */ /* 0x003fe20003800000 */
.L_x_4780:
[----:B------:R-:W-:Y:S01]  /*4a70*/  HFMA2.MMA R164, -RZ, RZ, 0, 2.384185791015625e-07 ;  /* 0x00000004ffa47435 */ /* 0x000fe200000001ff */
[----:B------:R-:W-:Y:S01]  /*4a80*/  MOV R167, R211 ;  /* 0x000000d300a77202 */ /* 0x000fe20000000f00 */
[----:B------:R-:W-:-:S09]  /*4a90*/  FADD.FTZ R212, R212, R171 ;  /* 0x000000abd4d47221 */ /* 0x000fd20000010000 */
[----:B------:R-:W-:Y:S05]  /*4aa0*/  WARPSYNC.COLLECTIVE R166, `(.L_x_4781) ;  /* 0x00000000a6087348 */ /* 0x000fea0003c00000 */
[----:B------:R0:W1:Y:S02]  /*4ab0*/  SHFL.DOWN P6, R171, R167, R164, R165 ;  /* 0x080000a4a7ab7389 */ /* 0x00006400000c00a5 */
[----:B01----:R-:W-:Y:S01]  /*4ac0*/  ENDCOLLECTIVE ;  /* 0x000000000000791b */ /* 0x003fe20003800000 */
.L_x_4781:
[----:B------:R-:W-:Y:S02]  /*4ad0*/  MOV R167, R212 ;  /* 0x000000d400a77202 */ /* 0x000fe40000000f00 */
[----:B------:R-:W-:-:S07]  /*4ae0*/  MOV R170, R171 ;  /* 0x000000ab00aa7202 */ /* 0x000fce0000000f00 */
[----:B------:R-:W-:Y:S05]  /*4af0*/  WARPSYNC.COLLECTIVE R166, `(.L_x_4782) ;  /* 0x00000000a6087348 */ /* 0x000fea0003c00000 */
[----:B------:R0:W1:Y:S02]  /*4b00*/  SHFL.DOWN P6, R171, R167, R164, R165 ;  /* 0x080000a4a7ab7389 */ /* 0x00006400000c00a5 */
[----:B01----:R-:W-:Y:S01]  /*4b10*/  ENDCOLLECTIVE ;  /* 0x000000000000791b */ /* 0x003fe20003800000 */
.L_x_4782:
[----:B------:R-:W-:Y:S01]  /*4b20*/  FADD.FTZ R170, R211, R170 ;  /* 0x000000aad3aa7221 */ /* 0x000fe20000010000 */
[----:B------:R-:W-:-:S04]  /*4b30*/  HFMA2.MMA R164, -RZ, RZ, 0, 1.1920928955078125e-07 ;  /* 0x00000002ffa47435 */ /* 0x000fc800000001ff */
[----:B------:R-:W-:Y:S02]  /*4b40*/  MOV R167, R170 ;  /* 0x000000aa00a77202 */ /* 0x000fe40000000f00 */
[----:B------:R-:W-:-:S07]  /*4b50*/  MOV R169, R171 ;  /* 0x000000ab00a97202 */ /* 0x000fce0000000f00 */
[----:B------:R-:W-:Y:S05]  /*4b60*/  WARPSYNC.COLLECTIVE R166, `(.L_x_4783) ;  /* 0x00000000a6087348 */ /* 0x000fea0003c00000 */
[----:B------:R0:W1:Y:S02]  /*4b70*/  SHFL.DOWN P6, R171, R167, R164, R165 ;  /* 0x080000a4a7ab7389 */ /* 0x00006400000c00a5 */
[----:B01----:R-:W-:Y:S01]  /*4b80*/  ENDCOLLECTIVE ;  /* 0x000000000000791b */ /* 0x003fe20003800000 */
.L_x_4783:
[----:B------:R-:W-:-:S05]  /*4b90*/  FADD.FTZ R169, R212, R169 ;  /* 0x000000a9d4a97221 */ /* 0x000fca0000010000 */
[----:B------:R-:W-:Y:S01]  /*4ba0*/  MOV R167, R169 ;  /* 0x000000a900a77202 */ /* 0x000fe20000000f00 */
[----:B------:R-:W-:-:S07]  /*4bb0*/  FADD.FTZ R170, R170, R171 ;  /* 0x000000abaaaa7221 */ /* 0x000fce0000010000 */
[----:B------:R-:W-:Y:S05]  /*4bc0*/  WARPSYNC.COLLECTIVE R166, `(.L_x_4784) ;  /* 0x00000000a6087348 */ /* 0x000fea0003c00000 */
[----:B------:R0:W1:Y:S02]  /*4bd0*/  SHFL.DOWN P6, R171, R167, R164, R165 ;  /* 0x080000a4a7ab7389 */ /* 0x00006400000c00a5 */
[----:B01----:R-:W-:Y:S01]  /*4be0*/  ENDCOLLECTIVE ;  /* 0x000000000000791b */ /* 0x003fe20003800000 */
.L_x_4784:
[----:B------:R-:W-:Y:S01]  /*4bf0*/  HFMA2.MMA R164, -RZ, RZ, 0, 5.9604644775390625e-08 ;  /* 0x00000001ffa47435 */ /* 0x000fe200000001ff */
[----:B------:R-:W-:Y:S01]  /*4c00*/  MOV R167, R170 ;  /* 0x000000aa00a77202 */ /* 0x000fe20000000f00 */
[----:B------:R-:W-:-:S09]  /*4c10*/  FADD.FTZ R169, R169, R171 ;  /* 0x000000aba9a97221 */ /* 0x000fd20000010000 */
[----:B------:R-:W-:Y:S05]  /*4c20*/  WARPSYNC.COLLECTIVE R166, `(.L_x_4785) ;  /* 0x00000000a6087348 */ /* 0x000fea0003c00000 */
[----:B------:R0:W1:Y:S02]  /*4c30*/  SHFL.DOWN P6, R171, R167, R164, R165 ;  /* 0x080000a4a7ab7389 */ /* 0x00006400000c00a5 */
[----:B01----:R-:W-:Y:S01]  /*4c40*/  ENDCOLLECTIVE ;  /* 0x000000000000791b */ /* 0x003fe20003800000 */
.L_x_4785:
[----:B------:R-:W-:Y:S02]  /*4c50*/  MOV R167, R169 ;  /* 0x000000a900a77202 */ /* 0x000fe40000000f00 */
[----:B------:R-:W-:-:S07]  /*4c60*/  MOV R211, R171 ;  /* 0x000000ab00d37202 */ /* 0x000fce0000000f00 */
[----:B------:R-:W-:Y:S05]  /*4c70*/  WARPSYNC.COLLECTIVE R166, `(.L_x_4786) ;  /* 0x00000000a6087348 */ /* 0x000fea0003c00000 */
[----:B------:R0:W1:Y:S02]  /*4c80*/  SHFL.DOWN P6, R171, R167, R164, R165 ;  /* 0x080000a4a7ab7389 */ /* 0x00006400000c00a5 */
[----:B01----:R-:W-:Y:S01]  /*4c90*/  ENDCOLLECTIVE ;  /* 0x000000000000791b */ /* 0x003fe20003800000 */
.L_x_4786:
[----:B------:R-:W-:Y:S01]  /*4ca0*/  MOV R165, R171 ;  /* 0x000000ab00a57202 */ /* 0x000fe20000000f00 */
[----:B------:R-:W-:Y:S06]  /*4cb0*/  BRA `(.L_x_4787) ;  /* 0xffffffdc00187947 */ /* 0x000fec000383ffff */
.L_x_4788:
        /* <DEDUP_REMOVED lines=12> */
.L_x_13924:


//--------------------- .text._ZN10layer_norm13ln_bwd_kernelINS_13Kernel_traitsI13__nv_bfloat16S2_fS2_fjLj8192ELj1ELj1ELj8ELj16ENS_18Kernel_traits_baseILj8192ES2_S2_fS2_fjLj256EEEEELb0ELb1ELb0ELb1EEEvNS_9BwdParamsE --------------------------
	.section	.text._ZN10layer_norm13ln_bwd_kernelINS_13Kernel_traitsI13__nv_bfloat16S2_fS2_fjLj8192ELj1ELj1ELj8ELj16ENS_18Kernel_traits_baseILj8192ES2_S2_fS2_fjLj256EEEEELb0ELb1ELb0ELb1EEEvNS_9BwdParamsE,"ax",@progbits
	.align	128
        .global         _ZN10layer_norm13ln_bwd_kernelINS_13Kernel_traitsI13__nv_bfloat16S2_fS2_fjLj8192ELj1ELj1ELj8ELj16ENS_18Kernel_traits_baseILj8192ES2_S2_fS2_fjLj256EEEEELb0ELb1ELb0ELb1EEEvNS_9BwdParamsE
        .type           _ZN10layer_norm13ln_bwd_kernelINS_13Kernel_traitsI13__nv_bfloat16S2_fS2_fjLj8192ELj1ELj1ELj8ELj16ENS_18Kernel_traits_baseILj8192ES2_S2_fS2_fjLj256EEEEELb0ELb1ELb0ELb1EEEvNS_9BwdParamsE,@function
        .size           _ZN10layer_norm13ln_bwd_kernelINS_13Kernel_traitsI13__nv_bfloat16S2_fS2_fjLj8192ELj1ELj1ELj8ELj16ENS_18Kernel_traits_baseILj8192ES2_S2_fS2_fjLj256EEEEELb0ELb1ELb0ELb1EEEvNS_9BwdParamsE,(.L_x_13925 - _ZN10layer_norm13ln_bwd_kernelINS_13Kernel_traitsI13__nv_bfloat16S2_fS2_fjLj8192ELj1ELj1ELj8ELj16ENS_18Kernel_traits_baseILj8192ES2_S2_fS2_fjLj256EEEEELb0ELb1ELb0ELb1EEEvNS_9BwdParamsE)
        .other          _ZN10layer_norm13ln_bwd_kernelINS_13Kernel_traitsI13__nv_bfloat16S2_fS2_fjLj8192ELj1ELj1ELj8ELj16ENS_18Kernel_traits_baseILj8192ES2_S2_fS2_fjLj256EEEEELb0ELb1ELb0ELb1EEEvNS_9BwdParamsE,@"STO_CUDA_ENTRY STV_DEFAULT"
_ZN10layer_norm13ln_bwd_kernelINS_13Kernel_traitsI13__nv_bfloat16S2_fS2_fjLj8192ELj1ELj1ELj8ELj16ENS_18Kernel_traits_baseILj8192ES2_S2_fS2_fjLj256EEEEELb0ELb1ELb0ELb1EEEvNS_9BwdParamsE:
.text._ZN10layer_norm13ln_bwd_kernelINS_13Kernel_traitsI13__nv_bfloat16S2_fS2_fjLj8192ELj1ELj1ELj8ELj16ENS_18Kernel_traits_baseILj8192ES2_S2_fS2_fjLj256EEEEELb0ELb1ELb0ELb1EEEvNS_9BwdParamsE:
        /* <DEDUP_REMOVED lines=64> */
.L_x_4789:
        /* <DEDUP_REMOVED lines=8> */
[----:B------:R-:W4:Y:S01]  /*0480*/  LDG.E.128 R24, desc[UR6][R2.64+0x2000] ;  /* 0x0020000602187981 */ /* 0x000f22000c1e1d00 */
[----:B------:R-:W-:-:S03]  /*0490*/  IADD3 R12, P0, R0, UR4, RZ ;  /* 0x00000004000c7c10 */ /* 0x000fc6000ff1e0ff */
[----:B------:R-:W5:Y:S01]  /*04a0*/  LDG.E.128 R28, desc[UR6][R2.64+0x3000] ;  /* 0x00300006021c7981 */ /* 0x000f62000c1e1d00 */
[----:B------:R-:W-:Y:S01]  /*04b0*/  IADD3.X R13, RZ, UR5, RZ, P0, !PT ;  /* 0x00000005ff0d7c10 */ /* 0x000fe200087fe4ff */
[----:B------:R-:W-:-:S04]  /*04c0*/  ULDC.64 UR4, c[0x0][0x270] ;  /* 0x00009c0000047ab9 */ /* 0x000fc80000000a00 */
[----:B------:R-:W5:Y:S04]  /*04d0*/  LDG.E.128 R244, desc[UR6][R12.64] ;  /* 0x000000060cf47981 */ /* 0x000f68000c1e1d00 */
[----:B------:R-:W5:Y:S04]  /*04e0*/  LDG.E.128 R236, desc[UR6][R12.64+0x1000] ;  /* 0x001000060cec7981 */ /* 0x000f68000c1e1d00 */
[----:B------:R-:W5:Y:S04]  /*04f0*/  LDG.E.128 R8, desc[UR6][R12.64+0x2000] ;  /* 0x002000060c087981 */ /* 0x000f68000c1e1d00 */
        /* <DEDUP_REMOVED lines=10> */
[----:B------:R-:W-:Y:S02]  /*05a0*/  MOV R188, RZ ;  /* 0x000000ff00bc7202 */ /* 0x000fe40000000f00 */
[----:B------:R-:W-:Y:S02]  /*05b0*/  CS2R R186, SRZ ;  /* 0x0000000000ba7805 */ /* 0x000fe4000001ff00 */
[----:B------:R-:W-:Y:S02]  /*05c0*/  CS2R R184, SRZ ;  /* 0x0000000000b87805 */ /* 0x000fe4000001ff00 */
[----:B------:R-:W-:-:S02]  /*05d0*/  MOV R181, RZ ;  /* 0x000000ff00b57202 */ /* 0x000fc40000000f00 */
        /* <DEDUP_REMOVED lines=27> */
[C---:B--2---:R-:W-:Y:S02]  /*0790*/  SHF.L.U32 R0, R16.reuse, 0x10, RZ ;  /* 0x0000001010007819 */ /* 0x044fe400000006ff */
[C---:B------:R-:W-:Y:S02]  /*07a0*/  SHF.L.U32 R2, R17.reuse, 0x10, RZ ;  /* 0x0000001011027819 */ /* 0x040fe400000006ff */
[----:B------:R-:W-:Y:S01]  /*07b0*/  PRMT R44, R16, 0x7632, R44 ;  /* 0x00007632102c7816 */ /* 0x000fe2000000002c */
[----:B------:R0:W-:Y:S01]  /*07c0*/  STL [R1+0x80], R0 ;  /* 0x0000800001007387 */ /* 0x0001e20000100800 */
[----:B------:R-:W-:-:S02]  /*07d0*/  PRMT R45, R17, 0x7632, R45 ;  /* 0x00007632112d7816 */ /* 0x000fc4000000002d */
[----:B------:R-:W-:Y:S02]  /*07e0*/  CS2R R16, SRZ ;  /* 0x0000000000107805 */ /* 0x000fe4000001ff00 */
[----:B------:R-:W-:Y:S01]  /*07f0*/  SHF.L.U32 R44, R44, 0x10, RZ ;  /* 0x000000102c2c7819 */ /* 0x000fe200000006ff */
[----:B------:R1:W-:Y:S01]  /*0800*/  STL [R1+0x78], R2 ;  /* 0x0000780201007387 */ /* 0x0003e20000100800 */
[C---:B------:R-:W-:Y:S02]  /*0810*/  PRMT R46, R18.reuse, 0x7632, R46 ;  /* 0x00007632122e7816 */ /* 0x040fe4000000002e */
[----:B------:R-:W-:Y:S02]  /*0820*/  PRMT R47, R19, 0x7632, R47 ;  /* 0x00007632132f7816 */ /* 0x000fe4000000002f */
[----:B------:R-:W-:Y:S02]  /*0830*/  SHF.L.U32 R60, R45, 0x10, RZ ;  /* 0x000000102d3c7819 */ /* 0x000fe400000006ff */
[----:B0-----:R-:W-:-:S02]  /*0840*/  SHF.L.U32 R0, R18, 0x10, RZ ;  /* 0x0000001012007819 */ /* 0x001fc400000006ff */
[----:B------:R-:W-:Y:S02]  /*0850*/  SHF.L.U32 R45, R46, 0x10, RZ ;  /* 0x000000102e2d7819 */ /* 0x000fe400000006ff */
[----:B-1----:R-:W-:Y:S01]  /*0860*/  SHF.L.U32 R2, R19, 0x10, RZ ;  /* 0x0000001013027819 */ /* 0x002fe200000006ff */
[----:B------:R0:W-:Y:S01]  /*0870*/  STL [R1+0x70], R0 ;  /* 0x0000700001007387 */ /* 0x0001e20000100800 */
[----:B---3--:R-:W-:Y:S02]  /*0880*/  PRMT R48, R20, 0x7632, R48 ;  /* 0x0000763214307816 */ /* 0x008fe40000000030 */
[----:B------:R-:W-:Y:S02]  /*0890*/  CS2R R18, SRZ ;  /* 0x0000000000127805 */ /* 0x000fe4000001ff00 */
[----:B------:R-:W-:Y:S01]  /*08a0*/  PRMT R49, R21, 0x7632, R49 ;  /* 0x0000763215317816 */ /* 0x000fe20000000031 */
[----:B------:R1:W-:Y:S01]  /*08b0*/  STL [R1+0x68], R2 ;  /* 0x0000680201007387 */ /* 0x0003e20000100800 */
[----:B------:R-:W-:-:S02]  /*08c0*/  PRMT R50, R22, 0x7632, R50 ;  /* 0x0000763216327816 */ /* 0x000fc40000000032 */
[----:B------:R-:W-:Y:S02]  /*08d0*/  SHF.L.U32 R46, R48, 0x10, RZ ;  /* 0x00000010302e7819 */ /* 0x000fe400000006ff */
[----:B------:R-:W-:Y:S02]  /*08e0*/  PRMT R51, R23, 0x7632, R51 ;  /* 0x0000763217337816 */ /* 0x000fe40000000033 */
[----:B0-----:R-:W-:Y:S02]  /*08f0*/  SHF.L.U32 R0, R20, 0x10, RZ ;  /* 0x0000001014007819 */ /* 0x001fe400000006ff */
[----:B----4-:R-:W-:Y:S02]  /*0900*/  PRMT R52, R24, 0x7632, R52 ;  /* 0x0000763218347816 */ /* 0x010fe40000000034 */
[----:B-1----:R-:W-:Y:S01]  /*0910*/  SHF.L.U32 R2, R21, 0x10, RZ ;  /* 0x0000001015027819 */ /* 0x002fe200000006ff */
[----:B------:R0:W-:Y:S01]  /*0920*/  STL [R1+0x60], R0 ;  /* 0x0000600001007387 */ /* 0x0001e20000100800 */
[----:B------:R-:W-:-:S02]  /*0930*/  PRMT R53, R25, 0x7632, R53 ;  /* 0x0000763219357816 */ /* 0x000fc40000000035 */
[----:B------:R-:W-:Y:S02]  /*0940*/  CS2R R20, SRZ ;  /* 0x0000000000147805 */ /* 0x000fe4000001ff00 */
[----:B------:R-:W-:Y:S01]  /*0950*/  PRMT R54, R26, 0x7632, R54 ;  /* 0x000076321a367816 */ /* 0x000fe20000000036 */
[----:B------:R1:W-:Y:S01]  /*0960*/  STL [R1+0x58], R2 ;  /* 0x0000580201007387 */ /* 0x0003e20000100800 */
[----:B------:R-:W-:Y:S02]  /*0970*/  PRMT R55, R27, 0x7632, R55 ;  /* 0x000076321b377816 */ /* 0x000fe40000000037 */
[----:B-----5:R-:W-:Y:S02]  /*0980*/  PRMT R56, R28, 0x7632, R56 ;  /* 0x000076321c387816 */ /* 0x020fe40000000038 */
[----:B------:R-:W-:Y:S02]  /*0990*/  PRMT R57, R29, 0x7632, R57 ;  /* 0x000076321d397816 */ /* 0x000fe40000000039 */
[----:B0-----:R-:W-:-:S02]  /*09a0*/  SHF.L.U32 R0, R22, 0x10, RZ ;  /* 0x0000001016007819 */ /* 0x001fc400000006ff */
[----:B------:R-:W-:Y:S02]  /*09b0*/  PRMT R58, R30, 0x7632, R58 ;  /* 0x000076321e3a7816 */ /* 0x000fe4000000003a */
[----:B-1----:R-:W-:Y:S01]  /*09c0*/  SHF.L.U32 R2, R23, 0x10, RZ ;  /* 0x0000001017027819 */ /* 0x002fe200000006ff */
[----:B------:R0:W-:Y:S01]  /*09d0*/  STL [R1+0x50], R0 ;  /* 0x0000500001007387 */ /* 0x0001e20000100800 */
[----:B------:R-:W-:Y:S02]  /*09e0*/  PRMT R59, R31, 0x7632, R59 ;  /* 0x000076321f3b7816 */ /* 0x000fe4000000003b */
[----:B------:R-:W-:Y:S02]  /*09f0*/  CS2R R22, SRZ ;  /* 0x0000000000167805 */ /* 0x000fe4000001ff00 */
[----:B------:R-:W-:Y:S01]  /*0a00*/  PRMT R252, R244, 0x7632, R252 ;  /* 0x00007632f4fc7816 */ /* 0x000fe200000000fc */
[----:B------:R1:W-:Y:S01]  /*0a10*/  STL [R1+0x48], R2 ;  /* 0x0000480201007387 */ /* 0x0003e20000100800 */
[----:B------:R-:W-:-:S02]  /*0a20*/  PRMT R250, R245, 0x7632, R250 ;  /* 0x00007632f5fa7816 */ /* 0x000fc400000000fa */
[----:B------:R-:W-:Y:S02]  /*0a30*/  SHF.L.U32 R251, R245, 0x10, RZ ;  /* 0x00000010f5fb7819 */ /* 0x000fe400000006ff */
[----:B------:R-:W-:Y:S02]  /*0a40*/  PRMT R248, R246, 0x7632, R248 ;  /* 0x00007632f6f87816 */ /* 0x000fe400000000f8 */
[----:B0-----:R-:W-:Y:S02]  /*0a50*/  SHF.L.U32 R0, R24, 0x10, RZ ;  /* 0x0000001018007819 */ /* 0x001fe400000006ff */
[----:B------:R-:W-:Y:S02]  /*0a60*/  SHF.L.U32 R249, R246, 0x10, RZ ;  /* 0x00000010f6f97819 */ /* 0x000fe400000006ff */
[----:B-1----:R-:W-:Y:S01]  /*0a70*/  SHF.L.U32 R2, R25, 0x10, RZ ;  /* 0x0000001019027819 */ /* 0x002fe200000006ff */
[----:B------:R0:W-:Y:S01]  /*0a80*/  STL [R1+0x40], R0 ;  /* 0x0000400001007387 */ /* 0x0001e20000100800 */
[----:B------:R-:W-:-:S02]  /*0a90*/  SHF.L.U32 R245, R236, 0x10, RZ ;  /* 0x00000010ecf57819 */ /* 0x000fc400000006ff */
[----:B------:R-:W-:Y:S02]  /*0aa0*/  CS2R R24, SRZ ;  /* 0x0000000000187805 */ /* 0x000fe4000001ff00 */
[C---:B------:R-:W-:Y:S01]  /*0ab0*/  PRMT R240, R238.reuse, 0x7632, R240 ;  /* 0x00007632eef07816 */ /* 0x040fe200000000f0 */
[----:B------:R1:W-:Y:S01]  /*0ac0*/  STL [R1+0x38], R2 ;  /* 0x0000380201007387 */ /* 0x0003e20000100800 */
[----:B------:R-:W-:Y:S02]  /*0ad0*/  SHF.L.U32 R241, R238, 0x10, RZ ;  /* 0x00000010eef17819 */ /* 0x000fe400000006ff */
[----:B------:R-:W-:Y:S02]  /*0ae0*/  PRMT R246, R247, 0x7632, R246 ;  /* 0x00007632f7f67816 */ /* 0x000fe400000000f6 */
        /* <DEDUP_REMOVED lines=10> */
[----:B------:R-:W-:Y:S02]  /*0b90*/  PRMT R208, R4, 0x7632, R208 ;  /* 0x0000763204d07816 */ /* 0x000fe400000000d0 */
[----:B------:R-:W-:Y:S02]  /*0ba0*/  PRMT R206, R5, 0x7632, R206 ;  /* 0x0000763205ce7816 */ /* 0x000fe400000000ce */
[----:B0-----:R-:W-:Y:S02]  /*0bb0*/  SHF.L.U32 R0, R28, 0x10, RZ ;  /* 0x000000101c007819 */ /* 0x001fe400000006ff */
[----:B------:R-:W-:Y:S02]  /*0bc0*/  PRMT R203, R6, 0x7632, R203 ;  /* 0x0000763206cb7816 */ /* 0x000fe400000000cb */
[----:B-1----:R-:W-:Y:S01]  /*0bd0*/  SHF.L.U32 R2, R29, 0x10, RZ ;  /* 0x000000101d027819 */ /* 0x002fe200000006ff */
[----:B------:R0:W-:Y:S01]  /*0be0*/  STL [R1+0x20], R0 ;  /* 0x0000200001007387 */ /* 0x0001e20000100800 */
[----:B------:R-:W-:-:S02]  /*0bf0*/  PRMT R199, R7, 0x7632, R199 ;  /* 0x0000763207c77816 */ /* 0x000fc400000000c7 */
[----:B------:R-:W-:Y:S02]  /*0c00*/  CS2R R28, SRZ ;  /* 0x00000000001c7805 */ /* 0x000fe4000001ff00 */
[----:B------:R-:W-:Y:S01]  /*0c10*/  SHF.L.U32 R243, R237, 0x10, RZ ;  /* 0x00000010edf37819 */ /* 0x000fe200000006ff */
[----:B------:R1:W-:Y:S01]  /*0c20*/  STL [R1+0x18], R2 ;  /* 0x0000180201007387 */ /* 0x0003e20000100800 */
[----:B------:R-:W-:Y:S02]  /*0c30*/  SHF.L.U32 R237, R8, 0x10, RZ ;  /* 0x0000001008ed7819 */ /* 0x000fe400000006ff */
[----:B------:R-:W-:Y:S02]  /*0c40*/  SHF.L.U32 R235, R9, 0x10, RZ ;  /* 0x0000001009eb7819 */ /* 0x000fe400000006ff */
[----:B------:R-:W-:Y:S02]  /*0c50*/  SHF.L.U32 R233, R10, 0x10, RZ ;  /* 0x000000100ae97819 */ /* 0x000fe400000006ff */
[----:B0-----:R-:W-:-:S02]  /*0c60*/  SHF.L.U32 R0, R30, 0x10, RZ ;  /* 0x000000101e007819 */ /* 0x001fc400000006ff */
[----:B------:R-:W-:Y:S02]  /*0c70*/  SHF.L.U32 R214, R11, 0x10, RZ ;  /* 0x000000100bd67819 */ /* 0x000fe400000006ff */
[----:B------:R-:W-:Y:S02]  /*0c80*/  CS2R R10, SRZ ;  /* 0x00000000000a7805 */ /* 0x000fe4000001ff00 */
[----:B-1----:R-:W-:Y:S01]  /*0c90*/  SHF.L.U32 R2, R31, 0x10, RZ ;  /* 0x000000101f027819 */ /* 0x002fe200000006ff */
[----:B------:R0:W-:Y:S01]  /*0ca0*/  STL [R1+0x10], R0 ;  /* 0x0000100001007387 */ /* 0x0001e20000100800 */
[----:B------:R-:W-:Y:S02]  /*0cb0*/  SHF.L.U32 R212, R4, 0x10, RZ ;  /* 0x0000001004d47819 */ /* 0x000fe400000006ff */
[----:B------:R-:W-:Y:S02]  /*0cc0*/  CS2R R30, SRZ ;  /* 0x00000000001e7805 */ /* 0x000fe4000001ff00 */
[----:B------:R-:W-:Y:S01]  /*0cd0*/  SHF.L.U32 R207, R5, 0x10, RZ ;  /* 0x0000001005cf7819 */ /* 0x000fe200000006ff */
[----:B------:R1:W-:Y:S01]  /*0ce0*/  STL [R1+0x8], R2 ;  /* 0x0000080201007387 */ /* 0x0003e20000100800 */
[----:B------:R-:W-:-:S02]  /*0cf0*/  SHF.L.U32 R205, R6, 0x10, RZ ;  /* 0x0000001006cd7819 */ /* 0x000fc400000006ff */
[----:B------:R-:W-:Y:S02]  /*0d00*/  CS2R R4, SRZ ;  /* 0x0000000000047805 */ /* 0x000fe4000001ff00 */
[----:B------:R-:W-:Y:S02]  /*0d10*/  SHF.L.U32 R202, R7, 0x10, RZ ;  /* 0x0000001007ca7819 */ /* 0x000fe400000006ff */
[----:B------:R-:W-:Y:S02]  /*0d20*/  CS2R R6, SRZ ;  /* 0x0000000000067805 */ /* 0x000fe4000001ff00 */
[----:B------:R-:W-:Y:S02]  /*0d30*/  SHF.L.U32 R247, R247, 0x10, RZ ;  /* 0x00000010f7f77819 */ /* 0x000fe400000006ff */
[----:B0-----:R-:W-:Y:S02]  /*0d40*/  SHF.L.U32 R0, R244, 0x10, RZ ;  /* 0x00000010f4007819 */ /* 0x001fe400000006ff */
[----:B------:R-:W-:-:S02]  /*0d50*/  PRMT R244, R236, 0x7632, R244 ;  /* 0x00007632ecf47816 */ /* 0x000fc400000000f4 */
[----:B-1----:R-:W-:Y:S02]  /*0d60*/  CS2R R2, SRZ ;  /* 0x0000000000027805 */ /* 0x002fe4000001ff00 */
[----:B------:R-:W-:Y:S01]  /*0d70*/  PRMT R236, R8, 0x7632, R236 ;  /* 0x0000763208ec7816 */ /* 0x000fe200000000ec */
[----:B------:R0:W-:Y:S01]  /*0d80*/  STL [R1], R0 ;  /* 0x0000000001007387 */ /* 0x0001e20000100800 */
[----:B------:R-:W-:Y:S02]  /*0d90*/  SHF.L.U32 R239, R239, 0x10, RZ ;  /* 0x00000010efef7819 */ /* 0x000fe400000006ff */
[----:B------:R-:W-:Y:S02]  /*0da0*/  CS2R R8, SRZ ;  /* 0x0000000000087805 */ /* 0x000fe4000001ff00 */
[----:B------:R-:W-:Y:S01]  /*0db0*/  SHF.L.U32 R252, R252, 0x10, RZ ;  /* 0x00000010fcfc7819 */ /* 0x000fe200000006ff */
[----:B------:R1:W-:Y:S01]  /*0dc0*/  STL [R1+0x7c], R44 ;  /* 0x00007c2c01007387 */ /* 0x0003e20000100800 */
[----:B------:R-:W-:-:S02]  /*0dd0*/  SHF.L.U32 R250, R250, 0x10, RZ ;  /* 0x00000010fafa7819 */ /* 0x000fc400000006ff */
[----:B------:R-:W-:Y:S01]  /*0de0*/  SHF.L.U32 R248, R248, 0x10, RZ ;  /* 0x00000010f8f87819 */ /* 0x000fe200000006ff */
[----:B------:R-:W-:Y:S01]  /*0df0*/  STL [R1+0x74], R60 ;  /* 0x0000743c01007387 */ /* 0x000fe20000100800 */
[----:B------:R-:W-:Y:S01]  /*0e00*/  SHF.L.U32 R246, R246, 0x10, RZ ;  /* 0x00000010f6f67819 */ /* 0x000fe200000006ff */
[----:B0-----:R-:W-:Y:S01]  /*0e10*/  HFMA2.MMA R0, -RZ, RZ, 0, 0 ;  /* 0x00000000ff007435 */ /* 0x001fe200000001ff */
[----:B------:R-:W-:Y:S01]  /*0e20*/  SHF.L.U32 R244, R244, 0x10, RZ ;  /* 0x00000010f4f47819 */ /* 0x000fe200000006ff */
[----:B------:R0:W-:Y:S01]  /*0e30*/  STL [R1+0x6c], R45 ;  /* 0x00006c2d01007387 */ /* 0x0001e20000100800 */
[----:B------:R-:W-:Y:S02]  /*0e40*/  SHF.L.U32 R242, R242, 0x10, RZ ;  /* 0x00000010f2f27819 */ /* 0x000fe400000006ff */
[----:B-1----:R-:W-:Y:S02]  /*0e50*/  SHF.L.U32 R44, R47, 0x10, RZ ;  /* 0x000000102f2c7819 */ /* 0x002fe400000006ff */
[----:B------:R-:W-:-:S02]  /*0e60*/  SHF.L.U32 R240, R240, 0x10, RZ ;  /* 0x00000010f0f07819 */ /* 0x000fc400000006ff */
[----:B------:R-:W-:Y:S01]  /*0e70*/  SHF.L.U32 R238, R238, 0x10, RZ ;  /* 0x00000010eeee7819 */ /* 0x000fe200000006ff */
[----:B------:R1:W-:Y:S01]  /*0e80*/  STL [R1+0x64], R44 ;  /* 0x0000642c01007387 */ /* 0x0003e20000100800 */
[----:B------:R-:W-:Y:S02]  /*0e90*/  SHF.L.U32 R236, R236, 0x10, RZ ;  /* 0x00000010ecec7819 */ /* 0x000fe400000006ff */
[----:B0-----:R-:W-:Y:S01]  /*0ea0*/  SHF.L.U32 R45, R49, 0x10, RZ ;  /* 0x00000010312d7819 */ /* 0x001fe200000006ff */
[----:B------:R0:W-:Y:S01]  /*0eb0*/  STL [R1+0x5c], R46 ;  /* 0x00005c2e01007387 */ /* 0x0001e20000100800 */
[----:B------:R-:W-:Y:S02]  /*0ec0*/  SHF.L.U32 R234, R234, 0x10, RZ ;  /* 0x00000010eaea7819 */ /* 0x000fe400000006ff */
[----:B------:R-:W-:Y:S01]  /*0ed0*/  SHF.L.U32 R215, R215, 0x10, RZ ;  /* 0x00000010d7d77819 */ /* 0x000fe200000006ff */
[----:B------:R2:W-:Y:S01]  /*0ee0*/  STL [R1+0x54], R45 ;  /* 0x0000542d01007387 */ /* 0x0005e20000100800 */
[----:B------:R-:W-:-:S02]  /*0ef0*/  SHF.L.U32 R213, R213, 0x10, RZ ;  /* 0x00000010d5d57819 */ /* 0x000fc400000006ff */
[----:B-1----:R-:W-:Y:S02]  /*0f00*/  SHF.L.U32 R44, R50, 0x10, RZ ;  /* 0x00000010322c7819 */ /* 0x002fe400000006ff */
[----:B------:R-:W-:Y:S02]  /*0f10*/  SHF.L.U32 R208, R208, 0x10, RZ ;  /* 0x00000010d0d07819 */ /* 0x000fe400000006ff */
[----:B0-----:R-:W-:Y:S01]  /*0f20*/  SHF.L.U32 R46, R51, 0x10, RZ ;  /* 0x00000010332e7819 */ /* 0x001fe200000006ff */
[----:B------:R0:W-:Y:S01]  /*0f30*/  STL [R1+0x4c], R44 ;  /* 0x00004c2c01007387 */ /* 0x0001e20000100800 */
[----:B------:R-:W-:Y:S02]  /*0f40*/  SHF.L.U32 R206, R206, 0x10, RZ ;  /* 0x00000010cece7819 */ /* 0x000fe400000006ff */
[----:B--2---:R-:W-:Y:S01]  /*0f50*/  SHF.L.U32 R45, R52, 0x10, RZ ;  /* 0x00000010342d7819 */ /* 0x004fe200000006ff */
[----:B------:R1:W-:Y:S01]  /*0f60*/  STL [R1+0x44], R46 ;  /* 0x0000442e01007387 */ /* 0x0003e20000100800 */
[----:B------:R-:W-:-:S02]  /*0f70*/  SHF.L.U32 R203, R203, 0x10, RZ ;  /* 0x00000010cbcb7819 */ /* 0x000fc400000006ff */
[----:B------:R-:W-:Y:S01]  /*0f80*/  SHF.L.U32 R199, R199, 0x10, RZ ;  /* 0x00000010c7c77819 */ /* 0x000fe200000006ff */
[----:B------:R2:W-:Y:S01]  /*0f90*/  STL [R1+0x3c], R45 ;  /* 0x00003c2d01007387 */ /* 0x0005e20000100800 */
[----:B0-----:R-:W-:Y:S02]  /*0fa0*/  SHF.L.U32 R44, R53, 0x10, RZ ;  /* 0x00000010352c7819 */ /* 0x001fe400000006ff */
[----:B-1----:R-:W-:-:S03]  /*0fb0*/  SHF.L.U32 R46, R54, 0x10, RZ ;  /* 0x00000010362e7819 */ /* 0x002fc600000006ff */
[----:B------:R0:W-:Y:S01]  /*0fc0*/  STL [R1+0x34], R44 ;  /* 0x0000342c01007387 */ /* 0x0001e20000100800 */
[----:B--2---:R-:W-:-:S03]  /*0fd0*/  SHF.L.U32 R45, R55, 0x10, RZ ;  /* 0x00000010372d7819 */ /* 0x004fc600000006ff */
[----:B------:R1:W-:Y:S04]  /*0fe0*/  STL [R1+0x2c], R46 ;  /* 0x00002c2e01007387 */ /* 0x0003e80000100800 */
[----:B------:R2:W-:Y:S01]  /*0ff0*/  STL [R1+0x24], R45 ;  /* 0x0000242d01007387 */ /* 0x0005e20000100800 */
[----:B0-----:R-:W-:Y:S02]  /*1000*/  SHF.L.U32 R44, R56, 0x10, RZ ;  /* 0x00000010382c7819 */ /* 0x001fe400000006ff */
[----:B-1----:R-:W-:-:S03]  /*1010*/  SHF.L.U32 R46, R57, 0x10, RZ ;  /* 0x00000010392e7819 */ /* 0x002fc600000006ff */
[----:B------:R0:W-:Y:S01]  /*1020*/  STL [R1+0x1c], R44 ;  /* 0x00001c2c01007387 */ /* 0x0001e20000100800 */
[----:B--2---:R-:W-:-:S03]  /*1030*/  SHF.L.U32 R45, R58, 0x10, RZ ;  /* 0x000000103a2d7819 */ /* 0x004fc600000006ff */
[----:B------:R1:W-:Y:S04]  /*1040*/  STL [R1+0x14], R46 ;  /* 0x0000142e01007387 */ /* 0x0003e80000100800 */
[----:B------:R1:W-:Y:S01]  /*1050*/  STL [R1+0xc], R45 ;  /* 0x00000c2d01007387 */ /* 0x0003e20000100800 */
[----:B0-----:R-:W-:-:S05]  /*1060*/  SHF.L.U32 R44, R59, 0x10, RZ ;  /* 0x000000103b2c7819 */ /* 0x001fca00000006ff */
[----:B------:R1:W-:Y:S02]  /*1070*/  STL [R1+0x4], R44 ;  /* 0x0000042c01007387 */ /* 0x0003e40000100800 */
.L_x_4793:
[----:B------:R-:W0:Y:S01]  /*1080*/  S2R R225, SR_TID.X ;  /* 0x0000000000e17919 */ /* 0x000e220000002100 */
[----:B------:R-:W2:Y:S01]  /*1090*/  @P0 LDC.64 R84, c[0x0][0x270] ;  /* 0x00009c00ff540b82 */ /* 0x000ea20000000a00 */
[----:B------:R-:W-:Y:S01]  /*10a0*/  IMAD R88, R176, UR9, RZ ;  /* 0x00000009b0587c24 */ /* 0x000fe2000f8e02ff */
[----:B------:R-:W3:Y:S04]  /*10b0*/  LDL R220, [R1+0x70] ;  /* 0x0000700001dc7983 */ /* 0x000ee80000100800 */
[----:B------:R-:W4:Y:S02]  /*10c0*/  LDL R221, [R1+0x68] ;  /* 0x0000680001dd7983 */ /* 0x000f240000100800 */
[----:B------:R-:W1:Y:S01]  /*10d0*/  LDC.64 R86, c[0x0][0x250] ;  /* 0x00009400ff567b82 */ /* 0x000e620000000a00 */
[----:B------:R-:W-:Y:S01]  /*10e0*/  SHF.R.S32.HI R89, RZ, 0x1f, R88 ;  /* 0x0000001fff597819 */ /* 0x000fe20000011458 */
[----:B------:R-:W4:Y:S04]  /*10f0*/  LDL R222, [R1+0x78] ;  /* 0x0000780001de7983 */ /* 0x000f280000100800 */
[----:B------:R-:W4:Y:S02]  /*1100*/  LDL R224, [R1+0x80] ;  /* 0x0000800001e07983 */ /* 0x000f240000100800 */
[----:B------:R-:W2:Y:S08]  /*1110*/  LDC.64 R116, c[0x0][0x238] ;  /* 0x00008e00ff747b82 */ /* 0x000eb00000000a00 */
[----:B------:R-:W2:Y:S01]  /*1120*/  LDC.64 R128, c[0x0][0x2b8] ;  /* 0x0000ae00ff807b82 */ /* 0x000ea20000000a00 */
[----:B------:R-:W-:-:S07]  /*1130*/  LEA.HI R89, R89, R88, RZ, 0x3 ;  /* 0x0000005859597211 */ /* 0x000fce00078f18ff */
[----:B------:R-:W2:Y:S01]  /*1140*/  LDC.64 R162, c[0x0][0x258] ;  /* 0x00009600ffa27b82 */ /* 0x000ea20000000a00 */
[----:B0-----:R-:W-:-:S04]  /*1150*/  LOP3.LUT R88, R225, 0xff, RZ, 0xc0, !PT ;  /* 0x000000ffe1587812 */ /* 0x001fc800078ec0ff */
[----:B------:R-:W-:Y:S01]  /*1160*/  LEA.HI.SX32 R195, R89, R88, 0x1d ;  /* 0x0000005859c37211 */ /* 0x000fe200078feaff */
[C---:B-1----:R-:W-:Y:S01]  /*1170*/  IMAD.WIDE R86, R176.reuse, 0x4, R86 ;  /* 0x00000004b0567825 */ /* 0x042fe200078e0256 */
[----:B------:R-:W-:Y:S02]  /*1180*/  SHF.R.S32.HI R90, RZ, 0x1f, R176 ;  /* 0x0000001fff5a7819 */ /* 0x000fe400000114b0 */
[C---:B--2---:R-:W-:Y:S02]  /*1190*/  @P0 LEA R84, P1, R176.reuse, R84, 0x1 ;  /* 0x00000054b0540211 */ /* 0x044fe400078208ff */
[C---:B------:R-:W-:Y:S02]  /*11a0*/  IADD3 R189, R195.reuse, 0x100, RZ ;  /* 0x00000100c3bd7810 */ /* 0x040fe40007ffe0ff */
[C---:B------:R-:W-:Y:S02]  /*11b0*/  IADD3 R180, R195.reuse, 0x200, RZ ;  /* 0x00000200c3b47810 */ /* 0x040fe40007ffe0ff */
[C---:B------:R-:W-:Y:S01]  /*11c0*/  IADD3 R177, R195.reuse, 0x300, RZ ;  /* 0x00000300c3b17810 */ /* 0x040fe20007ffe0ff */
[----:B------:R-:W-:Y:S01]  /*11d0*/  IMAD.WIDE.U32 R92, R195, 0x20, R116 ;  /* 0x00000020c35c7825 */ /* 0x000fe200078e0074 */
[----:B------:R-:W-:Y:S01]  /*11e0*/  @P0 LEA.HI.X R85, R176, R85, R90, 0x1, P1 ;  /* 0x00000055b0550211 */ /* 0x000fe200008f0c5a */
[----:B------:R-:W2:Y:S02]  /*11f0*/  LDG.E R209, desc[UR6][R86.64] ;  /* 0x0000000656d17981 */ /* 0x000ea4000c1e1900 */
[----:B------:R-:W-:-:S02]  /*1200*/  IMAD.WIDE.U32 R100, R189, 0x20, R116 ;  /* 0x00000020bd647825 */ /* 0x000fc400078e0074 */
[----:B------:R-:W4:Y:S02]  /*1210*/  @P0 LDG.E.U16 R210, desc[UR6][R84.64] ;  /* 0x0000000654d20981 */ /* 0x000f24000c1e1500 */
[----:B------:R-:W-:Y:S02]  /*1220*/  IMAD.WIDE.U32 R88, R195, 0x10, R128 ;  /* 0x00000010c3587825 */ /* 0x000fe400078e0080 */
[----:B------:R-:W3:Y:S02]  /*1230*/  LDG.E.128 R96, desc[UR6][R100.64] ;  /* 0x0000000664607981 */ /* 0x000ee4000c1e1d00 */
[----:B------:R-:W-:Y:S02]  /*1240*/  IMAD.WIDE.U32 R108, R180, 0x20, R116 ;  /* 0x00000020b46c7825 */ /* 0x000fe400078e0074 */
[----:B------:R-:W4:Y:S02]  /*1250*/  LDG.E.128 R88, desc[UR6][R88.64] ;  /* 0x0000000658587981 */ /* 0x000f24000c1e1d00 */
[----:B------:R-:W-:-:S02]  /*1260*/  IMAD.WIDE.U32 R120, R189, 0x10, R128 ;  /* 0x00000010bd787825 */ /* 0x000fc400078e0080 */
[----:B------:R-:W3:Y:S02]  /*1270*/  LDG.E.128 R84, desc[UR6][R92.64] ;  /* 0x000000065c547981 */ /* 0x000ee4000c1e1d00 */
[--C-:B------:R-:W-:Y:S02]  /*1280*/  IMAD.WIDE.U32 R124, R180, 0x10, R128.reuse ;  /* 0x00000010b47c7825 */ /* 0x100fe400078e0080 */
[----:B------:R-:W3:Y:S02]  /*1290*/  LDG.E.128 R100, desc[UR6][R100.64+0x10] ;  /* 0x0000100664647981 */ /* 0x000ee4000c1e1d00 */
[C---:B------:R-:W-:Y:S02]  /*12a0*/  IMAD.WIDE.U32 R128, R177.reuse, 0x10, R128 ;  /* 0x00000010b1807825 */ /* 0x040fe400078e0080 */
[----:B------:R-:W3:Y:S02]  /*12b0*/  LDG.E.128 R104, desc[UR6][R108.64] ;  /* 0x000000066c687981 */ /* 0x000ee4000c1e1d00 */
[----:B------:R-:W-:-:S02]  /*12c0*/  IMAD.WIDE.U32 R116, R177, 0x20, R116 ;  /* 0x00000020b1747825 */ /* 0x000fc400078e0074 */
[----:B------:R-:W3:Y:S02]  /*12d0*/  LDG.E.128 R92, desc[UR6][R92.64+0x10] ;  /* 0x000010065c5c7981 */ /* 0x000ee4000c1e1d00 */
[----:B------:R-:W-:Y:S02]  /*12e0*/  IMAD.WIDE R162, R176, 0x4, R162 ;  /* 0x00000004b0a27825 */ /* 0x000fe400078e02a2 */
[----:B------:R-:W3:Y:S04]  /*12f0*/  LDG.E.128 R112, desc[UR6][R116.64] ;  /* 0x0000000674707981 */ /* 0x000ee8000c1e1d00 */
[----:B------:R-:W3:Y:S04]  /*1300*/  LDG.E.128 R108, desc[UR6][R108.64+0x10] ;  /* 0x000010066c6c7981 */ /* 0x000ee8000c1e1d00 */
[----:B------:R-:W3:Y:S04]  /*1310*/  LDG.E.128 R128, desc[UR6][R128.64] ;  /* 0x0000000680807981 */ /* 0x000ee8000c1e1d00 */
[----:B------:R-:W3:Y:S04]  /*1320*/  LDG.E.128 R116, desc[UR6][R116.64+0x10] ;  /* 0x0000100674747981 */ /* 0x000ee8000c1e1d00 */
[----:B------:R0:W3:Y:S04]  /*1330*/  LDG.E R182, desc[UR6][R162.64] ;  /* 0x00000006a2b67981 */ /* 0x0000e8000c1e1900 */
[----:B------:R-:W3:Y:S04]  /*1340*/  LDG.E.128 R120, desc[UR6][R120.64] ;  /* 0x0000000678787981 */ /* 0x000ee8000c1e1d00 */
[----:B------:R-:W3:Y:S01]  /*1350*/  LDG.E.128 R124, desc[UR6][R124.64] ;  /* 0x000000067c7c7981 */ /* 0x000ee2000c1e1d00 */
[----:B0-----:R-:W0:Y:S02]  /*1360*/  LDC.64 R162, c[0x0][0x2c8] ;  /* 0x0000b200ffa27b82 */ /* 0x001e240000000a00 */
[----:B0-----:R-:W-:-:S04]  /*1370*/  ISETP.NE.U32.AND P1, PT, R162, RZ, PT ;  /* 0x000000ffa200720c */ /* 0x001fc80003f25070 */
[----:B------:R-:W-:-:S13]  /*1380*/  ISETP.NE.AND.EX P1, PT, R163, RZ, PT, P1 ;  /* 0x000000ffa300720c */ /* 0x000fda0003f25310 */
[----:B------:R-:W0:Y:S08]  /*1390*/  @P1 LDC.64 R168, c[0x0][0x2c8] ;  /* 0x0000b200ffa81b82 */ /* 0x000e300000000a00 */
[----:B------:R-:W1:Y:S08]  /*13a0*/  @P1 LDC.64 R170, c[0x0][0x2c8] ;  /* 0x0000b200ffaa1b82 */ /* 0x000e700000000a00 */
[----:B------:R-:W1:Y:S08]  /*13b0*/  @P1 LDC.64 R172, c[0x0][0x2c8] ;  /* 0x0000b200ffac1b82 */ /* 0x000e700000000a00 */
[----:B------:R-:W1:Y:S01]  /*13c0*/  @P1 LDC.64 R200, c[0x0][0x2c8] ;  /* 0x0000b200ffc81b82 */ /* 0x000e620000000a00 */
[----:B0-----:R-:W-:Y:S01]  /*13d0*/  @P1 IMAD.WIDE.U32 R168, R195, 0x20, R168 ;  /* 0x00000020c3a81825 */ /* 0x001fe200078e00a8 */
[----:B------:R-:W-:-:S04]  /*13e0*/  ISETP.NE.AND P3, PT, RZ, UR8, PT ;  /* 0x00000008ff007c0c */ /* 0x000fc8000bf65270 */
[----:B------:R-:W5:Y:S04]  /*13f0*/  @P1 LDG.E.128 R44, desc[UR6][R168.64] ;  /* 0x00000006a82c1981 */ /* 0x000f68000c1e1d00 */
[----:B------:R1:W5:Y:S02]  /*1400*/  @P1 LDG.E.128 R48, desc[UR6][R168.64+0x10] ;  /* 0x00001006a8301981 */ /* 0x000364000c1e1d00 */
[----:B-1----:R-:W-:-:S04]  /*1410*/  @P1 IMAD.WIDE.U32 R168, R189, 0x20, R170 ;  /* 0x00000020bda81825 */ /* 0x002fc800078e00aa */
[----:B------:R-:W-:Y:S01]  /*1420*/  @P1 IMAD.WIDE.U32 R170, R180, 0x20, R172 ;  /* 0x00000020b4aa1825 */ /* 0x000fe200078e00ac */
[----:B------:R-:W5:Y:S03]  /*1430*/  @P1 LDG.E.128 R52, desc[UR6][R168.64] ;  /* 0x00000006a8341981 */ /* 0x000f66000c1e1d00 */
[----:B------:R-:W-:Y:S01]  /*1440*/  @P1 IMAD.WIDE.U32 R172, R177, 0x20, R200 ;  /* 0x00000020b1ac1825 */ /* 0x000fe200078e00c8 */
[----:B------:R4:W5:Y:S04]  /*1450*/  @P1 LDG.E.128 R56, desc[UR6][R168.64+0x10] ;  /* 0x00001006a8381981 */ /* 0x000968000c1e1d00 */
[----:B------:R-:W5:Y:S04]  /*1460*/  @P1 LDG.E.128 R60, desc[UR6][R170.64] ;  /* 0x00000006aa3c1981 */ /* 0x000f68000c1e1d00 */
[----:B------:R0:W5:Y:S04]  /*1470*/  @P1 LDG.E.128 R64, desc[UR6][R170.64+0x10] ;  /* 0x00001006aa401981 */ /* 0x000168000c1e1d00 */
[----:B------:R-:W5:Y:S04]  /*1480*/  @P1 LDG.E.128 R68, desc[UR6][R172.64] ;  /* 0x00000006ac441981 */ /* 0x000f68000c1e1d00 */
[----:B------:R3:W5:Y:S01]  /*1490*/  @P1 LDG.E.128 R72, desc[UR6][R172.64+0x10] ;  /* 0x00001006ac481981 */ /* 0x000762000c1e1d00 */
[----:B--2---:R-:W-:-:S02]  /*14a0*/  FSEL R201, R209, RZ, !P3 ;  /* 0x000000ffd1c97208 */ /* 0x004fc40005800000 */
[C---:B----4-:R-:W-:Y:S02]  /*14b0*/  PRMT R169, R88.reuse, 0x7632, R169 ;  /* 0x0000763258a97816 */ /* 0x050fe400000000a9 */
[----:B0-----:R-:W-:Y:S01]  /*14c0*/  PRMT R170, R89, 0x7632, R170 ;  /* 0x0000763259aa7816 */ /* 0x001fe200000000aa */
[----:B---3--:R-:W-:Y:S01]  /*14d0*/  FADD.FTZ R172, -R201, R84 ;  /* 0x00000054c9ac7221 */ /* 0x008fe20000010100 */
[----:B------:R-:W-:Y:S01]  /*14e0*/  SHF.L.U32 R227, R89, 0x10, RZ ;  /* 0x0000001059e37819 */ /* 0x000fe200000006ff */
[C---:B------:R-:W-:Y:S01]  /*14f0*/  FADD.FTZ R209, -R201.reuse, R103 ;  /* 0x00000067c9d17221 */ /* 0x040fe20000010100 */
[----:B------:R-:W-:Y:S02]  /*1500*/  SHF.L.U32 R228, R88, 0x10, RZ ;  /* 0x0000001058e47819 */ /* 0x000fe400000006ff */
        /* <DEDUP_REMOVED lines=9> */
[----:B------:R-:W-:-:S02]  /*15a0*/  PRMT R89, R128, 0x7632, R89 ;  /* 0x0000763280597816 */ /* 0x000fc40000000059 */
[----:B------:R-:W-:Y:S01]  /*15b0*/  SHF.L.U32 R108, R128, 0x10, RZ ;  /* 0x00000010806c7819 */ /* 0x000fe200000006ff */
[C---:B------:R-:W-:Y:S01]  /*15c0*/  FADD.FTZ R110, -R201.reuse, R116 ;  /* 0x00000074c96e7221 */ /* 0x040fe20000010100 */
[----:B------:R-:W2:Y:S01]  /*15d0*/  LDL R128, [R1+0x74] ;  /* 0x0000740001807983 */ /* 0x000ea20000100800 */
[----:B------:R-:W-:Y:S01]  /*15e0*/  FADD.FTZ R116, -R201, R117 ;  /* 0x00000075c9747221 */ /* 0x000fe20000010100 */
[C---:B------:R-:W-:Y:S02]  /*15f0*/  PRMT R113, R129.reuse, 0x7632, R113 ;  /* 0x0000763281717816 */ /* 0x040fe40000000071 */
[----:B------:R-:W-:Y:S02]  /*1600*/  SHF.L.U32 R117, R129, 0x10, RZ ;  /* 0x0000001081757819 */ /* 0x000fe400000006ff */
[----:B------:R-:W-:Y:S01]  /*1610*/  SHF.L.U32 R226, R169, 0x10, RZ ;  /* 0x00000010a9e27819 */ /* 0x000fe200000006ff */
[----:B------:R-:W3:Y:S01]  /*1620*/  LDL R129, [R1+0x7c] ;  /* 0x00007c0001817983 */ /* 0x000ee20000100800 */
[----:B------:R-:W-:Y:S01]  /*1630*/  SHF.L.U32 R90, R90, 0x10, RZ ;  /* 0x000000105a5a7819 */ /* 0x000fe200000006ff */
[----:B------:R-:W-:-:S02]  /*1640*/  FMUL.FTZ R169, R182, R173 ;  /* 0x000000adb6a97220 */ /* 0x000fc40000410000 */
[----:B------:R-:W4:Y:S01]  /*1650*/  LDL R173, [R1+0x6c] ;  /* 0x00006c0001ad7983 */ /* 0x000f220000100800 */
[----:B------:R-:W-:Y:S01]  /*1660*/  FMUL.FTZ R92, R182, R172 ;  /* 0x000000acb65c7220 */ /* 0x000fe20000410000 */
[----:B------:R-:W-:Y:S01]  /*1670*/  FADD.FTZ R38, R90, R38 ;  /* 0x000000265a267221 */ /* 0x000fe20000010000 */
[-C--:B------:R-:W-:Y:S01]  /*1680*/  FFMA.FTZ R6, R169, R90.reuse, R6 ;  /* 0x0000005aa9067223 */ /* 0x080fe20000010006 */
[----:B------:R-:W4:Y:S01]  /*1690*/  LDL R172, [R1+0x64] ;  /* 0x0000640001ac7983 */ /* 0x000f220000100800 */
[----:B------:R-:W-:-:S03]  /*16a0*/  FMUL.FTZ R220, R220, R90 ;  /* 0x0000005adcdc7220 */ /* 0x000fc60000410000 */
        /* <DEDUP_REMOVED lines=22> */
[----:B------:R-:W-:Y:S02]  /*1810*/  SHF.L.U32 R219, R120, 0x10, RZ ;  /* 0x0000001078db7819 */ /* 0x000fe400000006ff */
[C---:B------:R-:W-:Y:S02]  /*1820*/  PRMT R201, R123.reuse, 0x7632, R201 ;  /* 0x000076327bc97816 */ /* 0x040fe400000000c9 */
[----:B------:R-:W-:Y:S02]  /*1830*/  SHF.L.U32 R218, R123, 0x10, RZ ;  /* 0x000000107bda7819 */ /* 0x000fe400000006ff */
[----:B------:R-:W-:Y:S02]  /*1840*/  PRMT R87, R91, 0x7632, R87 ;  /* 0x000076325b577816 */ /* 0x000fe40000000057 */
[C---:B------:R-:W-:Y:S02]  /*1850*/  PRMT R120, R126.reuse, 0x7632, R120 ;  /* 0x000076327e787816 */ /* 0x040fe40000000078 */
[----:B------:R-:W-:-:S02]  /*1860*/  SHF.L.U32 R123, R126, 0x10, RZ ;  /* 0x000000107e7b7819 */ /* 0x000fc400000006ff */
[----:B------:R-:W-:Y:S02]  /*1870*/  SHF.L.U32 R91, R91, 0x10, RZ ;  /* 0x000000105b5b7819 */ /* 0x000fe400000006ff */
[----:B------:R-:W-:Y:S01]  /*1880*/  SHF.L.U32 R126, R170, 0x10, RZ ;  /* 0x00000010aa7e7819 */ /* 0x000fe200000006ff */
[----:B------:R-:W-:Y:S01]  /*1890*/  FMUL.FTZ R170, R182, R200 ;  /* 0x000000c8b6aa7220 */ /* 0x000fe20000410000 */
[----:B------:R-:W-:Y:S01]  /*18a0*/  PRMT R86, R131, 0x7632, R86 ;  /* 0x0000763283567816 */ /* 0x000fe20000000056 */
[----:B------:R-:W-:Y:S01]  /*18b0*/  FADD.FTZ R40, R91, R40 ;  /* 0x000000285b287221 */ /* 0x000fe20000010000 */
[----:B------:R-:W-:Y:S01]  /*18c0*/  SHF.L.U32 R114, R131, 0x10, RZ ;  /* 0x0000001083727819 */ /* 0x000fe200000006ff */
[-C--:B------:R-:W-:Y:S01]  /*18d0*/  FFMA.FTZ R8, R170, R91.reuse, R8 ;  /* 0x0000005baa087223 */ /* 0x080fe20000010008 */
[----:B------:R-:W-:Y:S01]  /*18e0*/  FMUL.FTZ R221, R221, R91 ;  /* 0x0000005bdddd7220 */ /* 0x000fe20000410000 */
[----:B------:R-:W4:Y:S04]  /*18f0*/  LDL R131, [R1+0x60] ;  /* 0x0000600001837983 */ /* 0x000f280000100800 */
[----:B------:R-:W4:Y:S01]  /*1900*/  LDL R91, [R1+0x40] ;  /* 0x00004000015b7983 */ /* 0x000f220000100800 */
[C---:B------:R-:W-:Y:S01]  /*1910*/  FMUL.FTZ R230, R182.reuse, R230 ;  /* 0x000000e6b6e67220 */ /* 0x040fe20000410000 */
[----:B------:R-:W-:Y:S01]  /*1920*/  FADD.FTZ R36, R227, R36 ;  /* 0x00000024e3247221 */ /* 0x000fe20000010000 */
[----:B------:R-:W-:-:S02]  /*1930*/  FMUL.FTZ R231, R182, R231 ;  /* 0x000000e7b6e77220 */ /* 0x000fc40000410000 */
[-C--:B------:R-:W-:Y:S01]  /*1940*/  FFMA.FTZ R4, R230, R227.reuse, R4 ;  /* 0x000000e3e6047223 */ /* 0x080fe20000010004 */
[----:B------:R-:W-:Y:S01]  /*1950*/  FMUL.FTZ R227, R222, R227 ;  /* 0x000000e3dee37220 */ /* 0x000fe20000410000 */
[----:B------:R-:W-:Y:S01]  /*1960*/  SHF.L.U32 R88, R88, 0x10, RZ ;  /* 0x0000001058587819 */ /* 0x000fe200000006ff */
[----:B------:R-:W-:Y:S01]  /*1970*/  FMUL.FTZ R222, R182, R93 ;  /* 0x0000005db6de7220 */ /* 0x000fe20000410000 */
[----:B------:R-:W-:Y:S01]  /*1980*/  FADD.FTZ R34, R228, R34 ;  /* 0x00000022e4227221 */ /* 0x000fe20000010000 */
[----:B------:R-:W-:Y:S01]  /*1990*/  FFMA.FTZ R2, R92, R228, R2 ;  /* 0x000000e45c027223 */ /* 0x000fe20000010002 */
[----:B------:R-:W-:Y:S01]  /*19a0*/  SHF.L.U32 R87, R87, 0x10, RZ ;  /* 0x0000001057577819 */ /* 0x000fe200000006ff */
[----:B------:R-:W-:Y:S01]  /*19b0*/  FFMA.FTZ R0, R231, R226, R0 ;  /* 0x000000e2e7007223 */ /* 0x000fe20000010000 */
[----:B------:R-:W-:Y:S01]  /*19c0*/  FADD.FTZ R33, R226, R33 ;  /* 0x00000021e2217221 */ /* 0x000fe20000010000 */
[----:B------:R-:W-:Y:S01]  /*19d0*/  FMUL.FTZ R228, R224, R228 ;  /* 0x000000e4e0e47220 */ /* 0x000fe20000410000 */
[----:B------:R-:W-:Y:S01]  /*19e0*/  FADD.FTZ R37, R88, R37 ;  /* 0x0000002558257221 */ /* 0x000fe20000010000 */
[----:B------:R-:W-:Y:S01]  /*19f0*/  FFMA.FTZ R5, R222, R88, R5 ;  /* 0x00000058de057223 */ /* 0x000fe20000010005 */
[----:B------:R-:W-:Y:S01]  /*1a00*/  LOP3.LUT P1, RZ, R225, 0x1f, RZ, 0xc0, !PT ;  /* 0x0000001fe1ff7812 */ /* 0x000fe2000782c0ff */
[----:B--2---:R-:W-:-:S02]  /*1a10*/  FMUL.FTZ R93, R128, R126 ;  /* 0x0000007e805d7220 */ /* 0x004fc40000410000 */
[----:B------:R-:W2:Y:S01]  /*1a20*/  LDL R128, [R1+0x50] ;  /* 0x0000500001807983 */ /* 0x000ea20000100800 */
[----:B---3--:R-:W-:-:S03]  /*1a30*/  FMUL.FTZ R226, R129, R226 ;  /* 0x000000e281e27220 */ /* 0x008fc60000410000 */
[----:B------:R-:W3:Y:S01]  /*1a40*/  LDL R129, [R1+0x58] ;  /* 0x0000580001817983 */ /* 0x000ee20000100800 */
[----:B----4-:R-:W-:-:S03]  /*1a50*/  FMUL.FTZ R224, R173, R88 ;  /* 0x00000058ade07220 */ /* 0x010fc60000410000 */
[----:B------:R-:W4:Y:S01]  /*1a60*/  LDL R88, [R1+0x38] ;  /* 0x0000380001587983 */ /* 0x000f220000100800 */
[----:B------:R-:W-:Y:S01]  /*1a70*/  FMUL.FTZ R225, R172, R87 ;  /* 0x00000057ace17220 */ /* 0x000fe20000410000 */
[----:B------:R-:W-:Y:S02]  /*1a80*/  FMUL.FTZ R172, R182, R102 ;  /* 0x00000066b6ac7220 */ /* 0x000fe40000410000 */
[----:B------:R-:W4:Y:S01]  /*1a90*/  LDL R102, [R1+0x30] ;  /* 0x0000300001667983 */ /* 0x000f220000100800 */
[----:B------:R-:W-:-:S03]  /*1aa0*/  FMUL.FTZ R200, R90, R218 ;  /* 0x000000da5ac87220 */ /* 0x000fc60000410000 */
[----:B------:R-:W4:Y:S01]  /*1ab0*/  LDL R90, [R1+0x28] ;  /* 0x00002800015a7983 */ /* 0x000f220000100800 */
[C---:B------:R-:W-:Y:S01]  /*1ac0*/  PRMT R217, R121.reuse, 0x7632, R217 ;  /* 0x0000763279d97816 */ /* 0x040fe200000000d9 */
[----:B------:R-:W-:Y:S01]  /*1ad0*/  FMUL.FTZ R223, R182, R223 ;  /* 0x000000dfb6df7220 */ /* 0x000fe20000410000 */
[----:B------:R-:W-:Y:S02]  /*1ae0*/  SHF.L.U32 R232, R121, 0x10, RZ ;  /* 0x0000001079e87819 */ /* 0x000fe400000006ff */
[C---:B------:R-:W-:Y:S02]  /*1af0*/  PRMT R121, R124.reuse, 0x7632, R121 ;  /* 0x000076327c797816 */ /* 0x040fe40000000079 */
[----:B------:R-:W-:Y:S01]  /*1b00*/  SHF.L.U32 R124, R124, 0x10, RZ ;  /* 0x000000107c7c7819 */ /* 0x000fe200000006ff */
[----:B------:R-:W-:Y:S01]  /*1b10*/  FADD.FTZ R39, R87, R39 ;  /* 0x0000002757277221 */ /* 0x000fe20000010000 */
[----:B------:R-:W-:Y:S01]  /*1b20*/  FFMA.FTZ R7, R223, R87, R7 ;  /* 0x00000057df077223 */ /* 0x000fe20000010007 */
[----:B------:R-:W-:Y:S01]  /*1b30*/  SHF.L.U32 R87, R216, 0x10, RZ ;  /* 0x00000010d8577819 */ /* 0x000fe200000006ff */
[----:B------:R-:W-:Y:S01]  /*1b40*/  FMUL.FTZ R98, R182, R98 ;  /* 0x00000062b6627220 */ /* 0x000fe20000410000 */
[----:B------:R-:W-:-:S03]  /*1b50*/  FADD.FTZ R138, R124, R138 ;  /* 0x0000008a7c8a7221 */ /* 0x000fc60000010000 */
[-C--:B------:R-:W-:Y:S01]  /*1b60*/  FFMA.FTZ R18, R98, R124.reuse, R18 ;  /* 0x0000007c62127223 */ /* 0x080fe20000010012 */
[----:B------:R-:W-:Y:S02]  /*1b70*/  MOV R168, 0x3f800000 ;  /* 0x3f80000000a87802 */ /* 0x000fe40000000f00 */
[----:B------:R-:W-:Y:S01]  /*1b80*/  SHF.L.U32 R211, R122, 0x10, RZ ;  /* 0x000000107ad37819 */ /* 0x000fe200000006ff */
[----:B------:R-:W-:Y:S01]  /*1b90*/  FMUL.FTZ R216, R131, R219 ;  /* 0x000000db83d87220 */ /* 0x000fe20000410000 */
[----:B------:R-:W-:Y:S02]  /*1ba0*/  FMUL.FTZ R131, R91, R124 ;  /* 0x0000007c5b837220 */ /* 0x000fe40000410000 */
[----:B------:R-:W4:Y:S01]  /*1bb0*/  LDL R91, [R1+0x20] ;  /* 0x00002000015b7983 */ /* 0x000f220000100800 */
[----:B------:R-:W-:-:S03]  /*1bc0*/  @P0 SHF.L.U32 R168, R210, 0x10, RZ ;  /* 0x00000010d2a80819 */ /* 0x000fc600000006ff */
[----:B------:R-:W4:Y:S01]  /*1bd0*/  LDL R124, [R1+0x5c] ;  /* 0x00005c00017c7983 */ /* 0x000f220000100800 */
[----:B------:R-:W-:Y:S01]  /*1be0*/  PRMT R210, R122, 0x7632, R210 ;  /* 0x000076327ad27816 */ /* 0x000fe200000000d2 */
[C---:B------:R-:W-:Y:S01]  /*1bf0*/  FMUL.FTZ R94, R182.reuse, R94 ;  /* 0x0000005eb65e7220 */ /* 0x040fe20000410000 */
[C---:B------:R-:W-:Y:S01]  /*1c00*/  PRMT R122, R125.reuse, 0x7632, R122 ;  /* 0x000076327d7a7816 */ /* 0x040fe2000000007a */
[C---:B------:R-:W-:Y:S01]  /*1c10*/  FMUL.FTZ R229, R182.reuse, R229 ;  /* 0x000000e5b6e57220 */ /* 0x040fe20000410000 */
[----:B------:R-:W-:Y:S01]  /*1c20*/  SHF.L.U32 R125, R125, 0x10, RZ ;  /* 0x000000107d7d7819 */ /* 0x000fe200000006ff */
[----:B------:R-:W-:Y:S01]  /*1c30*/  FMUL.FTZ R100, R182, R100 ;  /* 0x00000064b6647220 */ /* 0x000fe20000410000 */
[----:B------:R-:W-:Y:S01]  /*1c40*/  FADD.FTZ R42, R219, R42 ;  /* 0x0000002adb2a7221 */ /* 0x000fe20000010000 */
[----:B------:R-:W-:Y:S01]  /*1c50*/  FFMA.FTZ R10, R94, R219, R10 ;  /* 0x000000db5e0a7223 */ /* 0x000fe2000001000a */
[----:B------:R-:W-:Y:S01]  /*1c60*/  SHF.L.U32 R219, R217, 0x10, RZ ;  /* 0x00000010d9db7819 */ /* 0x000fe200000006ff */
[----:B------:R-:W-:Y:S01]  /*1c70*/  FMUL.FTZ R103, R182, R103 ;  /* 0x00000067b6677220 */ /* 0x000fe20000410000 */
[----:B------:R-:W-:Y:S01]  /*1c80*/  PRMT R119, R127, 0x7632, R119 ;  /* 0x000076327f777816 */ /* 0x000fe20000000077 */
[----:B------:R-:W-:Y:S01]  /*1c90*/  FFMA.FTZ R3, R229, R126, R3 ;  /* 0x0000007ee5037223 */ /* 0x000fe20000010003 */
[----:B------:R-:W-:Y:S01]  /*1ca0*/  SHF.L.U32 R127, R127, 0x10, RZ ;  /* 0x000000107f7f7819 */ /* 0x000fe200000006ff */
[----:B------:R-:W-:Y:S01]  /*1cb0*/  FADD.FTZ R35, R126, R35 ;  /* 0x000000237e237221 */ /* 0x000fe20000010000 */
[----:B------:R-:W-:Y:S01]  /*1cc0*/  FADD.FTZ R140, R125, R140 ;  /* 0x0000008c7d8c7221 */ /* 0x000fe20000010000 */
[----:B------:R-:W-:Y:S01]  /*1cd0*/  FFMA.FTZ R20, R100, R125, R20 ;  /* 0x0000007d64147223 */ /* 0x000fe20000010014 */
[----:B------:R-:W4:Y:S01]  /*1ce0*/  LDL R126, [R1+0x18] ;  /* 0x00001800017e7983 */ /* 0x000f220000100800 */
[----:B------:R-:W-:Y:S01]  /*1cf0*/  FADD.FTZ R142, R123, R142 ;  /* 0x0000008e7b8e7221 */ /* 0x000fe20000010000 */
[----:B------:R-:W-:Y:S01]  /*1d00*/  FFMA.FTZ R22, R103, R123, R22 ;  /* 0x0000007b67167223 */ /* 0x000fe20000010016 */
[----:B------:R-:W-:Y:S01]  /*1d10*/  FADD.FTZ R144, R127, R144 ;  /* 0x000000907f907221 */ /* 0x000fe20000010000 */
[----:B--2---:R-:W-:-:S02]  /*1d20*/  FMUL.FTZ R173, R128, R211 ;  /* 0x000000d380ad7220 */ /* 0x004fc40000410000 */
[----:B------:R-:W2:Y:S01]  /*1d30*/  LDL R128, [R1+0x54] ;  /* 0x0000540001807983 */ /* 0x000ea20000100800 */
[----:B---3--:R-:W-:Y:S01]  /*1d40*/  FMUL.FTZ R217, R129, R232 ;  /* 0x000000e881d97220 */ /* 0x008fe20000410000 */
[----:B----4-:R-:W-:Y:S01]  /*1d50*/  FMUL.FTZ R129, R88, R125 ;  /* 0x0000007d58817220 */ /* 0x010fe20000410000 */
[----:B------:R-:W-:Y:S01]  /*1d60*/  FMUL.FTZ R125, R182, R84 ;  /* 0x00000054b67d7220 */ /* 0x000fe20000410000 */
[----:B------:R-:W-:-:S03]  /*1d70*/  FMUL.FTZ R123, R102, R123 ;  /* 0x0000007b667b7220 */ /* 0x000fc60000410000 */
[-C--:B------:R-:W-:Y:S01]  /*1d80*/  FFMA.FTZ R24, R125, R127.reuse, R24 ;  /* 0x0000007f7d187223 */ /* 0x080fe20000010018 */
[----:B------:R-:W-:Y:S02]  /*1d90*/  FMUL.FTZ R102, R90, R127 ;  /* 0x0000007f5a667220 */ /* 0x000fe40000410000 */
[----:B------:R-:W3:Y:S01]  /*1da0*/  LDL R127, [R1+0x4c] ;  /* 0x00004c00017f7983 */ /* 0x000ee20000100800 */
[----:B------:R-:W-:Y:S01]  /*1db0*/  FADD.FTZ R84, RZ, R228 ;  /* 0x000000e4ff547221 */ /* 0x000fe20000010000 */
[----:B------:R-:W-:-:S03]  /*1dc0*/  FFMA.FTZ R90, R92, R228, RZ ;  /* 0x000000e45c5a7223 */ /* 0x000fc600000100ff */
[----:B------:R-:W-:Y:S01]  /*1dd0*/  FADD.FTZ R84, R84, R226 ;  /* 0x000000e254547221 */ /* 0x000fe20000010000 */
[----:B------:R-:W-:Y:S01]  /*1de0*/  FFMA.FTZ R90, R231, R226, R90 ;  /* 0x000000e2e75a7223 */ /* 0x000fe2000001005a */
[----:B------:R-:W-:Y:S02]  /*1df0*/  FMUL.FTZ R104, R182, R104 ;  /* 0x00000068b6687220 */ /* 0x000fe40000410000 */
[----:B------:R-:W-:Y:S01]  /*1e00*/  FADD.FTZ R84, R84, R227 ;  /* 0x000000e354547221 */ /* 0x000fe20000010000 */
[----:B------:R-:W-:Y:S01]  /*1e10*/  FFMA.FTZ R90, R230, R227, R90 ;  /* 0x000000e3e65a7223 */ /* 0x000fe2000001005a */
[----:B------:R-:W-:Y:S02]  /*1e20*/  FADD.FTZ R146, R108, R146 ;  /* 0x000000926c927221 */ /* 0x000fe40000010000 */
[----:B------:R-:W-:Y:S01]  /*1e30*/  FADD.FTZ R84, R84, R93 ;  /* 0x0000005d54547221 */ /* 0x000fe20000010000 */
[----:B------:R-:W-:Y:S01]  /*1e40*/  FFMA.FTZ R26, R104, R108, R26 ;  /* 0x0000006c681a7223 */ /* 0x000fe2000001001a */
[----:B------:R-:W-:-:S04]  /*1e50*/  FFMA.FTZ R90, R229, R93, R90 ;  /* 0x0000005de55a7223 */ /* 0x000fc8000001005a */
[----:B------:R-:W-:-:S04]  /*1e60*/  FFMA.FTZ R90, R169, R220, R90 ;  /* 0x000000dca95a7223 */ /* 0x000fc8000001005a */
[----:B------:R-:W-:Y:S01]  /*1e70*/  FFMA.FTZ R90, R222, R224, R90 ;  /* 0x000000e0de5a7223 */ /* 0x000fe2000001005a */
[----:B------:R-:W-:-:S03]  /*1e80*/  FADD.FTZ R136, R218, R136 ;  /* 0x00000088da887221 */ /* 0x000fc60000010000 */
[----:B------:R-:W-:Y:S01]  /*1e90*/  FFMA.FTZ R90, R170, R221, R90 ;  /* 0x000000ddaa5a7223 */ /* 0x000fe2000001005a */
[----:B------:R-:W-:Y:S01]  /*1ea0*/  FFMA.FTZ R16, R172, R218, R16 ;  /* 0x000000daac107223 */ /* 0x000fe20000010010 */
[----:B------:R-:W-:Y:S01]  /*1eb0*/  FMUL.FTZ R108, R91, R108 ;  /* 0x0000006c5b6c7220 */ /* 0x000fe20000410000 */
[----:B------:R-:W-:-:S04]  /*1ec0*/  FADD.FTZ R91, R84, R220 ;  /* 0x000000dc545b7221 */ /* 0x000fc80000010000 */
[----:B------:R-:W-:-:S04]  /*1ed0*/  FADD.FTZ R91, R91, R224 ;  /* 0x000000e05b5b7221 */ /* 0x000fc80000010000 */
[----:B------:R-:W-:-:S04]  /*1ee0*/  FADD.FTZ R91, R91, R221 ;  /* 0x000000dd5b5b7221 */ /* 0x000fc80000010000 */
[----:B------:R-:W-:Y:S01]  /*1ef0*/  FADD.FTZ R91, R91, R225 ;  /* 0x000000e15b5b7221 */ /* 0x000fe20000010000 */
[----:B------:R-:W-:Y:S01]  /*1f00*/  FFMA.FTZ R90, R223, R225, R90 ;  /* 0x000000e1df5a7223 */ /* 0x000fe2000001005a */
[----:B------:R-:W-:Y:S02]  /*1f10*/  FMUL.FTZ R218, R124, R87 ;  /* 0x000000577cda7220 */ /* 0x000fe40000410000 */
[----:B------:R-:W-:Y:S01]  /*1f20*/  FADD.FTZ R91, R91, R216 ;  /* 0x000000d85b5b7221 */ /* 0x000fe20000010000 */
[C---:B------:R-:W-:Y:S01]  /*1f30*/  FMUL.FTZ R97, R182.reuse, R97 ;  /* 0x00000061b6617220 */ /* 0x040fe20000410000 */
[----:B------:R-:W-:Y:S01]  /*1f40*/  FMUL.FTZ R95, R182, R95 ;  /* 0x0000005fb65f7220 */ /* 0x000fe20000410000 */
[----:B------:R-:W-:Y:S01]  /*1f50*/  FFMA.FTZ R90, R94, R216, R90 ;  /* 0x000000d85e5a7223 */ /* 0x000fe2000001005a */
[----:B------:R-:W-:Y:S01]  /*1f60*/  FADD.FTZ R91, R91, R218 ;  /* 0x000000da5b5b7221 */ /* 0x000fe20000010000 */
[----:B------:R-:W-:Y:S01]  /*1f70*/  SHF.L.U32 R84, R113, 0x10, RZ ;  /* 0x0000001071547819 */ /* 0x000fe200000006ff */
[----:B------:R-:W-:Y:S01]  /*1f80*/  FMUL.FTZ R171, R182, R171 ;  /* 0x000000abb6ab7220 */ /* 0x000fe20000410000 */
[----:B------:R-:W4:Y:S01]  /*1f90*/  LDL R113, [R1+0x34] ;  /* 0x0000340001717983 */ /* 0x000f220000100800 */
[----:B------:R-:W-:Y:S01]  /*1fa0*/  FFMA.FTZ R11, R97, R219, R11 ;  /* 0x000000db610b7223 */ /* 0x000fe2000001000b */
[----:B------:R-:W-:Y:S01]  /*1fb0*/  FADD.FTZ R43, R219, R43 ;  /* 0x0000002bdb2b7221 */ /* 0x000fe20000010000 */
[----:B------:R-:W-:Y:S01]  /*1fc0*/  PRMT R115, R130, 0x7632, R115 ;  /* 0x0000763282737816 */ /* 0x000fe20000000073 */
[C---:B------:R-:W-:Y:S01]  /*1fd0*/  FMUL.FTZ R96, R182.reuse, R96 ;  /* 0x00000060b6607220 */ /* 0x040fe20000410000 */
[----:B------:R-:W-:Y:S01]  /*1fe0*/  FMUL.FTZ R106, R182, R106 ;  /* 0x0000006ab66a7220 */ /* 0x000fe20000410000 */
[----:B------:R-:W-:Y:S01]  /*1ff0*/  FFMA.FTZ R90, R95, R218, R90 ;  /* 0x000000da5f5a7223 */ /* 0x000fe2000001005a */
[----:B------:R-:W-:Y:S01]  /*2000*/  FADD.FTZ R91, R91, R217 ;  /* 0x000000d95b5b7221 */ /* 0x000fe20000010000 */
[----:B------:R-:W-:Y:S01]  /*2010*/  FADD.FTZ R134, R211, R134 ;  /* 0x00000086d3867221 */ /* 0x000fe20000010000 */
[----:B------:R-:W-:Y:S01]  /*2020*/  FFMA.FTZ R14, R171, R211, R14 ;  /* 0x000000d3ab0e7223 */ /* 0x000fe2000001000e */
[----:B------:R-:W-:Y:S01]  /*2030*/  SHF.L.U32 R88, R120, 0x10, RZ ;  /* 0x0000001078587819 */ /* 0x000fe200000006ff */
[----:B------:R-:W-:Y:S01]  /*2040*/  FMUL.FTZ R120, R182, R109 ;  /* 0x0000006db6787220 */ /* 0x000fe20000410000 */
[----:B------:R-:W-:Y:S01]  /*2050*/  SHF.L.U32 R210, R210, 0x10, RZ ;  /* 0x00000010d2d27819 */ /* 0x000fe200000006ff */
[----:B------:R-:W-:Y:S01]  /*2060*/  FADD.FTZ R148, R117, R148 ;  /* 0x0000009475947221 */ /* 0x000fe20000010000 */
[----:B------:R-:W-:Y:S01]  /*2070*/  SHF.L.U32 R211, R201, 0x10, RZ ;  /* 0x00000010c9d37819 */ /* 0x000fe200000006ff */
[----:B------:R-:W-:Y:S01]  /*2080*/  FMUL.FTZ R201, R182, R101 ;  /* 0x00000065b6c97220 */ /* 0x000fe20000410000 */
[-C--:B------:R-:W-:Y:S01]  /*2090*/  FFMA.FTZ R28, R106, R117.reuse, R28 ;  /* 0x000000756a1c7223 */ /* 0x080fe2000001001c */
[----:B------:R-:W-:Y:S01]  /*20a0*/  FMUL.FTZ R109, R126, R117 ;  /* 0x000000757e6d7220 */ /* 0x000fe20000410000 */
[----:B------:R-:W-:Y:S01]  /*20b0*/  FFMA.FTZ R90, R96, R217, R90 ;  /* 0x000000d9605a7223 */ /* 0x000fe2000001005a */
[----:B------:R-:W-:Y:S01]  /*20c0*/  SHF.L.U32 R117, R115, 0x10, RZ ;  /* 0x0000001073757819 */ /* 0x000fe200000006ff */
[----:B------:R-:W-:Y:S01]  /*20d0*/  FADD.FTZ R133, R210, R133 ;  /* 0x00000085d2857221 */ /* 0x000fe20000010000 */
[----:B------:R-:W4:Y:S01]  /*20e0*/  LDL R115, [R1+0x2c] ;  /* 0x00002c0001737983 */ /* 0x000f220000100800 */
[----:B------:R-:W-:Y:S01]  /*20f0*/  FFMA.FTZ R13, R201, R210, R13 ;  /* 0x000000d2c90d7223 */ /* 0x000fe2000001000d */
[C---:B------:R-:W-:Y:S01]  /*2100*/  FMUL.FTZ R101, R182.reuse, R85 ;  /* 0x00000055b6657220 */ /* 0x040fe20000410000 */
[----:B------:R-:W-:Y:S01]  /*2110*/  SHF.L.U32 R85, R121, 0x10, RZ ;  /* 0x0000001079557819 */ /* 0x000fe200000006ff */
[----:B------:R-:W-:Y:S01]  /*2120*/  FMUL.FTZ R121, R182, R111 ;  /* 0x0000006fb6797220 */ /* 0x000fe20000410000 */
[----:B------:R-:W-:Y:S01]  /*2130*/  FFMA.FTZ R9, R95, R87, R9 ;  /* 0x000000575f097223 */ /* 0x000fe20000010009 */
[----:B------:R-:W-:Y:S01]  /*2140*/  FADD.FTZ R41, R87, R41 ;  /* 0x0000002957297221 */ /* 0x000fe20000010000 */
[----:B------:R-:W4:Y:S04]  /*2150*/  LDL R111, [R1+0x10] ;  /* 0x00001000016f7983 */ /* 0x000f280000100800 */
[----:B------:R-:W4:Y:S04]  /*2160*/  LDL R124, [R1+0x3c] ;  /* 0x00003c00017c7983 */ /* 0x000f280000100800 */
[----:B------:R-:W4:Y:S01]  /*2170*/  LDL R126, [R1+0x44] ;  /* 0x00004400017e7983 */ /* 0x000f220000100800 */
[----:B--2---:R-:W-:-:S04]  /*2180*/  FMUL.FTZ R219, R128, R219 ;  /* 0x000000db80db7220 */ /* 0x004fc80000410000 */
[----:B------:R-:W-:Y:S01]  /*2190*/  FADD.FTZ R91, R91, R219 ;  /* 0x000000db5b5b7221 */ /* 0x000fe20000010000 */
[----:B------:R-:W-:-:S03]  /*21a0*/  FFMA.FTZ R90, R97, R219, R90 ;  /* 0x000000db615a7223 */ /* 0x000fc6000001005a */
[----:B------:R-:W-:Y:S01]  /*21b0*/  FADD.FTZ R91, R91, R173 ;  /* 0x000000ad5b5b7221 */ /* 0x000fe20000010000 */
[----:B------:R-:W-:Y:S01]  /*21c0*/  FFMA.FTZ R87, R171, R173, R90 ;  /* 0x000000adab577223 */ /* 0x000fe2000001005a */
[----:B---3--:R-:W-:-:S04]  /*21d0*/  FMUL.FTZ R210, R127, R210 ;  /* 0x000000d27fd27220 */ /* 0x008fc80000410000 */
[----:B------:R-:W-:Y:S02]  /*21e0*/  FADD.FTZ R90, R91, R210 ;  /* 0x000000d25b5a7221 */ /* 0x000fe40000010000 */
[----:B------:R-:W2:Y:S01]  /*21f0*/  LDL R91, [R1+0x24] ;  /* 0x00002400015b7983 */ /* 0x000ea20000100800 */
[----:B------:R-:W-:Y:S01]  /*2200*/  SHF.L.U32 R122, R122, 0x10, RZ ;  /* 0x000000107a7a7819 */ /* 0x000fe200000006ff */
[----:B------:R-:W-:Y:S01]  /*2210*/  FMUL.FTZ R110, R182, R110 ;  /* 0x0000006eb66e7220 */ /* 0x000fe20000410000 */
[----:B------:R-:W-:-:S03]  /*2220*/  SHF.L.U32 R130, R130, 0x10, RZ ;  /* 0x0000001082827819 */ /* 0x000fc600000006ff */
[----:B------:R-:W-:Y:S01]  /*2230*/  FFMA.FTZ R19, R101, R122, R19 ;  /* 0x0000007a65137223 */ /* 0x000fe20000010013 */
[----:B------:R-:W-:Y:S01]  /*2240*/  FADD.FTZ R139, R122, R139 ;  /* 0x0000008b7a8b7221 */ /* 0x000fe20000010000 */
[----:B------:R-:W-:Y:S01]  /*2250*/  SHF.L.U32 R119, R119, 0x10, RZ ;  /* 0x0000001077777819 */ /* 0x000fe200000006ff */
[----:B------:R-:W-:Y:S01]  /*2260*/  FADD.FTZ R150, R130, R150 ;  /* 0x0000009682967221 */ /* 0x000fe20000010000 */
[----:B------:R-:W-:Y:S01]  /*2270*/  FFMA.FTZ R30, R110, R130, R30 ;  /* 0x000000826e1e7223 */ /* 0x000fe2000001001e */
[----:B------:R-:W-:Y:S01]  /*2280*/  FMUL.FTZ R209, R182, R209 ;  /* 0x000000d1b6d17220 */ /* 0x000fe20000410000 */
[----:B------:R-:W-:-:S03]  /*2290*/  FADD.FTZ R135, R211, R135 ;  /* 0x00000087d3877221 */ /* 0x000fc60000010000 */
[----:B------:R-:W-:Y:S01]  /*22a0*/  FFMA.FTZ R15, R209, R211, R15 ;  /* 0x000000d3d10f7223 */ /* 0x000fe2000001000f */
[----:B------:R-:W-:Y:S01]  /*22b0*/  FADD.FTZ R141, R88, R141 ;  /* 0x0000008d588d7221 */ /* 0x000fe20000010000 */
[----:B------:R-:W-:Y:S01]  /*22c0*/  FFMA.FTZ R21, R120, R88, R21 ;  /* 0x0000005878157223 */ /* 0x000fe20000010015 */
[----:B----4-:R-:W-:Y:S02]  /*22d0*/  FMUL.FTZ R128, R113, R122 ;  /* 0x0000007a71807220 */ /* 0x010fe40000410000 */
[----:B------:R-:W3:Y:S01]  /*22e0*/  LDL R113, [R1+0x1c] ;  /* 0x00001c0001717983 */ /* 0x000ee20000100800 */
[----:B------:R-:W-:-:S03]  /*22f0*/  FMUL.FTZ R122, R115, R88 ;  /* 0x00000058737a7220 */ /* 0x000fc60000410000 */
[----:B------:R-:W4:Y:S04]  /*2300*/  LDL R115, [R1+0x14] ;  /* 0x0000140001737983 */ /* 0x000f280000100800 */
[----:B------:R-:W4:Y:S01]  /*2310*/  LDL R88, [R1+0x4] ;  /* 0x0000040001587983 */ /* 0x000f220000100800 */
[----:B------:R-:W-:Y:S01]  /*2320*/  FMUL.FTZ R111, R111, R130 ;  /* 0x000000826f6f7220 */ /* 0x000fe20000410000 */
[----:B------:R-:W-:Y:S01]  /*2330*/  FMUL.FTZ R130, R124, R85 ;  /* 0x000000557c827220 */ /* 0x000fe20000410000 */
[----:B------:R-:W-:Y:S02]  /*2340*/  FMUL.FTZ R211, R126, R211 ;  /* 0x000000d37ed37220 */ /* 0x000fe40000410000 */
[----:B------:R-:W4:Y:S01]  /*2350*/  LDL R126, [R1+0x8] ;  /* 0x00000800017e7983 */ /* 0x000f220000100800 */
[----:B--2---:R-:W-:-:S03]  /*2360*/  FMUL.FTZ R124, R91, R119 ;  /* 0x000000775b7c7220 */ /* 0x004fc60000410000 */
[----:B------:R-:W2:Y:S01]  /*2370*/  LDL R91, [R1+0xc] ;  /* 0x00000c00015b7983 */ /* 0x000ea20000100800 */
        /* <DEDUP_REMOVED lines=15> */
[----:B------:R-:W-:Y:S01]  /*2470*/  FFMA.FTZ R87, R103, R123, R87 ;  /* 0x0000007b67577223 */ /* 0x000fe20000010057 */
[----:B------:R-:W-:Y:S01]  /*2480*/  FFMA.FTZ R17, R99, R85, R17 ;  /* 0x0000005563117223 */ /* 0x000fe20000010011 */
[----:B------:R-:W-:Y:S01]  /*2490*/  FADD.FTZ R137, R85, R137 ;  /* 0x0000008955897221 */ /* 0x000fe20000010000 */
        /* <DEDUP_REMOVED lines=9> */
[----:B------:R-:W-:Y:S01]  /*2530*/  FFMA.FTZ R85, R104, R108, R85 ;  /* 0x0000006c68557223 */ /* 0x000fe20000010055 */
[C---:B------:R-:W-:Y:S01]  /*2540*/  FMUL.FTZ R107, R182.reuse, R107 ;  /* 0x0000006bb66b7220 */ /* 0x040fe20000410000 */
[C---:B------:R-:W-:Y:S01]  /*2550*/  FMUL.FTZ R116, R182.reuse, R116 ;  /* 0x00000074b6747220 */ /* 0x040fe20000410000 */
[----:B------:R-:W-:Y:S01]  /*2560*/  FMUL.FTZ R112, R182, R112 ;  /* 0x00000070b6707220 */ /* 0x000fe20000410000 */
[----:B---3--:R-:W-:-:S04]  /*2570*/  FMUL.FTZ R113, R113, R89 ;  /* 0x0000005971717220 */ /* 0x008fc80000410000 */
[----:B------:R-:W-:Y:S01]  /*2580*/  FADD.FTZ R87, R87, R113 ;  /* 0x0000007157577221 */ /* 0x000fe20000010000 */
[----:B------:R-:W-:-:S03]  /*2590*/  FFMA.FTZ R85, R105, R113, R85 ;  /* 0x0000007169557223 */ /* 0x000fc60000010055 */
[----:B------:R-:W-:Y:S01]  /*25a0*/  FADD.FTZ R87, R87, R109 ;  /* 0x0000006d57577221 */ /* 0x000fe20000010000 */
[----:B------:R-:W-:Y:S01]  /*25b0*/  FFMA.FTZ R85, R106, R109, R85 ;  /* 0x0000006d6a557223 */ /* 0x000fe20000010055 */
[----:B------:R-:W-:Y:S01]  /*25c0*/  FADD.FTZ R149, R117, R149 ;  /* 0x0000009575957221 */ /* 0x000fe20000010000 */
[----:B------:R-:W-:Y:S01]  /*25d0*/  FFMA.FTZ R29, R116, R117, R29 ;  /* 0x00000075741d7223 */ /* 0x000fe2000001001d */
[----:B----4-:R-:W-:-:S04]  /*25e0*/  FMUL.FTZ R115, R115, R84 ;  /* 0x0000005473737220 */ /* 0x010fc80000410000 */
[----:B------:R-:W-:Y:S01]  /*25f0*/  FADD.FTZ R87, R87, R115 ;  /* 0x0000007357577221 */ /* 0x000fe20000010000 */
[----:B------:R-:W-:-:S03]  /*2600*/  FFMA.FTZ R85, R107, R115, R85 ;  /* 0x000000736b557223 */ /* 0x000fc60000010055 */
        /* <DEDUP_REMOVED lines=10> */
[----:B------:R-:W-:Y:S01]  /*26b0*/  UMOV UR4, 0xffffffff ;  /* 0xffffffff00047882 */ /* 0x000fe20000000000 */
        /* <DEDUP_REMOVED lines=8> */
[----:B--2---:R-:W-:-:S04]  /*2740*/  FMUL.FTZ R117, R91, R117 ;  /* 0x000000755b757220 */ /* 0x004fc80000410000 */
[----:B------:R-:W-:Y:S01]  /*2750*/  FADD.FTZ R87, R87, R117 ;  /* 0x0000007557577221 */ /* 0x000fe20000010000 */
[----:B------:R-:W-:-:S03]  /*2760*/  FFMA.FTZ R85, R116, R117, R85 ;  /* 0x0000007574557223 */ /* 0x000fc60000010055 */
[----:B------:R-:W-:Y:S01]  /*2770*/  FADD.FTZ R84, R87, R114 ;  /* 0x0000007257547221 */ /* 0x000fe20000010000 */
[----:B------:R-:W-:-:S03]  /*2780*/  FFMA.FTZ R85, R112, R114, R85 ;  /* 0x0000007270557223 */ /* 0x000fc60000010055 */
        /* <DEDUP_REMOVED lines=21> */
.L_x_4804:
[----:B------:R-:W2:Y:S01]  /*28e0*/  S2R R88, SR_TID.X ;  /* 0x0000000000587919 */ /* 0x000ea20000002100 */
[----:B-1----:R-:W-:Y:S01]  /*28f0*/  FADD.FTZ R84, R84, R87 ;  /* 0x0000005754547221 */ /* 0x002fe20000010000 */
[----:B0-----:R-:W-:Y:S01]  /*2900*/  FADD.FTZ R85, R85, R86 ;  /* 0x0000005655557221 */ /* 0x001fe20000010000 */
[----:B------:R-:W-:Y:S01]  /*2910*/  LOP3.LUT P4, RZ, R204, 0xff, RZ, 0xc0, !PT ;  /* 0x000000ffccff7812 */ /* 0x000fe2000788c0ff */
[----:B------:R-:W-:-:S12]  /*2920*/  @P1 BRA `(.L_x_4792) ;  /* 0x0000000000241947 */ /* 0x000fd80003800000 */
        /* <DEDUP_REMOVED lines=9> */
.L_x_4792:
[----:B------:R-:W-:Y:S05]  /*29c0*/  WARPSYNC.ALL ;  /* 0x0000000000007948 */ /* 0x000fea0003800000 */
[----:B------:R-:W1:Y:S08]  /*29d0*/  S2UR UR5, SR_CgaCtaId ;  /* 0x00000000000579c3 */ /* 0x000e700000008800 */
[----:B------:R-:W-:Y:S01]  /*29e0*/  BAR.SYNC.DEFER_BLOCKING 0x0 ;  /* 0x0000000000007b1d */ /* 0x000fe20000010000 */
[----:B--2---:R-:W-:-:S02]  /*29f0*/  SHF.R.U32.HI R88, RZ, 0x5, R88 ;  /* 0x00000005ff587819 */ /* 0x004fc40000011658 */
[----:B------:R-:W-:Y:S02]  /*2a00*/  ISETP.NE.U32.AND P1, PT, R162, RZ, PT ;  /* 0x000000ffa200720c */ /* 0x000fe40003f25070 */
[----:B------:R-:W-:Y:S01]  /*2a10*/  LOP3.LUT R88, R88, 0x7fffff8, RZ, 0xc0, !PT ;  /* 0x07fffff858587812 */ /* 0x000fe200078ec0ff */
[----:B------:R-:W-:Y:S02]  /*2a20*/  UMOV UR4, 0x400 ;  /* 0x0000040000047882 */ /* 0x000fe40000000000 */
[----:B------:R-:W2:Y:S01]  /*2a30*/  LDC.64 R126, c[0x0][0x220] ;  /* 0x00008800ff7e7b82 */ /* 0x000ea20000000a00 */
[----:B------:R-:W3:Y:S01]  /*2a40*/  LDL R232, [R1] ;  /* 0x0000000001e87983 */ /* 0x000ee20000100800 */
[----:B------:R-:W-:Y:S02]  /*2a50*/  @!P4 IADD3 R88, R88, 0x8, RZ ;  /* 0x000000085858c810 */ /* 0x000fe40007ffe0ff */
[----:B------:R-:W-:Y:S02]  /*2a60*/  ISETP.NE.U32.AND P2, PT, RZ, UR12, PT ;  /* 0x0000000cff007c0c */ /* 0x000fe4000bf45070 */
[----:B------:R-:W-:Y:S01]  /*2a70*/  ISETP.NE.AND.EX P1, PT, R163, RZ, PT, P1 ;  /* 0x000000ffa300720c */ /* 0x000fe20003f25310 */
[----:B-1----:R-:W-:-:S06]  /*2a80*/  ULEA UR4, UR5, UR4, 0x18 ;  /* 0x0000000405047291 */ /* 0x002fcc000f8ec03f */
[----:B------:R-:W-:-:S05]  /*2a90*/  LEA R88, R88, UR4, 0x3 ;  /* 0x0000000458587c11 */ /* 0x000fca000f8e18ff */
[----:B0-----:R-:W0:Y:S02]  /*2aa0*/  LDS.128 R84, [R88+0x8000] ;  /* 0x0080000058547984 */ /* 0x001e240000000c00 */
        /* <DEDUP_REMOVED lines=11> */
[----:B------:R-:W-:Y:S02]  /*2b60*/  FADD.FTZ R85, R90, R85 ;  /* 0x000000555a557221 */ /* 0x000fe40000010000 */
[----:B------:R-:W0:Y:S01]  /*2b70*/  LDS.128 R88, [R88+0x8030] ;  /* 0x0080300058587984 */ /* 0x000e220000000c00 */
[----:B------:R-:W-:Y:S01]  /*2b80*/  FADD.FTZ R86, R86, R84 ;  /* 0x0000005456567221 */ /* 0x000fe20000010000 */
[----:B------:R-:W-:-:S04]  /*2b90*/  FADD.FTZ R85, R87, R85 ;  /* 0x0000005557557221 */ /* 0x000fc80000010000 */
[----:B0-----:R-:W-:Y:S01]  /*2ba0*/  FADD.FTZ R85, R85, R89 ;  /* 0x0000005955557221 */ /* 0x001fe20000010000 */
[----:B------:R-:W-:-:S03]  /*2bb0*/  FADD.FTZ R86, R86, R88 ;  /* 0x0000005856567221 */ /* 0x000fc60000010000 */
[----:B------:R-:W-:Y:S01]  /*2bc0*/  FADD.FTZ R91, R91, R85 ;  /* 0x000000555b5b7221 */ /* 0x000fe20000010000 */
[----:B--2---:R-:W-:-:S04]  /*2bd0*/  IMAD.WIDE.U32 R84, R195, 0x10, R126 ;  /* 0x00000010c3547825 */ /* 0x004fc800078e007e */
[----:B------:R-:W-:Y:S02]  /*2be0*/  FADD.FTZ R90, R90, R86 ;  /* 0x000000565a5a7221 */ /* 0x000fe40000010000 */
[----:B------:R-:W2:Y:S01]  /*2bf0*/  LDG.E.128 R84, desc[UR6][R84.64] ;  /* 0x0000000654547981 */ /* 0x000ea2000c1e1d00 */
[----:B------:R-:W-:Y:S01]  /*2c00*/  ISETP.NE.AND.EX P2, PT, RZ, UR13, PT, P2 ;  /* 0x0000000dff007c0c */ /* 0x000fe2000bf45320 */
[----:B------:R-:W-:Y:S01]  /*2c10*/  FMUL.FTZ R90, R90, UR10 ;  /* 0x0000000a5a5a7c20 */ /* 0x000fe20008410000 */
[----:B------:R-:W-:-:S04]  /*2c20*/  FMUL.FTZ R127, R91, UR10 ;  /* 0x0000000a5b7f7c20 */ /* 0x000fc80008410000 */
[----:B------:R-:W-:-:S07]  /*2c30*/  FSEL R126, R90, RZ, !P3 ;  /* 0x000000ff5a7e7208 */ /* 0x000fce0005800000 */
[----:B------:R-:W0:Y:S01]  /*2c40*/  @P2 LDC.64 R88, c[0x0][0x308] ;  /* 0x0000c200ff582b82 */ /* 0x000e220000000a00 */
        /* <DEDUP_REMOVED lines=12> */
[----:B------:R-:W-:Y:S01]  /*2d10*/  ISETP.NE.U32.AND P3, PT, RZ, UR12, PT ;  /* 0x0000000cff007c0c */ /* 0x000fe2000bf65070 */
[----:B-----5:R-:W-:Y:S01]  /*2d20*/  @P1 FADD.FTZ R204, R44, R204 ;  /* 0x000000cc2ccc1221 */ /* 0x020fe20000010000 */
[----:B------:R-:W-:Y:S01]  /*2d30*/  @P1 FADD.FTZ R226, R45, R226 ;  /* 0x000000e22de21221 */ /* 0x000fe20000010000 */
[----:B------:R-:W-:Y:S01]  /*2d40*/  @P1 FADD.FTZ R162, R46, R162 ;  /* 0x000000a22ea21221 */ /* 0x000fe20000010000 */
[----:B------:R-:W-:Y:S01]  /*2d50*/  @P1 FADD.FTZ R163, R47, R163 ;  /* 0x000000a32fa31221 */ /* 0x000fe20000010000 */
[----:B------:R-:W-:Y:S01]  /*2d60*/  ISETP.NE.AND.EX P3, PT, RZ, UR13, PT, P3 ;  /* 0x0000000dff007c0c */ /* 0x000fe2000bf65330 */
[-CC-:B------:R-:W-:Y:S01]  /*2d70*/  FFMA.FTZ R169, R169, R127.reuse, R126.reuse ;  /* 0x0000007fa9a97223 */ /* 0x180fe2000001007e */
[-CC-:B------:R-:W-:Y:S01]  /*2d80*/  FFMA.FTZ R222, R222, R127.reuse, R126.reuse ;  /* 0x0000007fdede7223 */ /* 0x180fe2000001007e */
[----:B------:R-:W-:Y:S01]  /*2d90*/  FFMA.FTZ R223, R223, R127, R126 ;  /* 0x0000007fdfdf7223 */ /* 0x000fe2000001007e */
[----:B------:R-:W-:Y:S01]  /*2da0*/  SEL R90, R162, R78, P3 ;  /* 0x0000004ea25a7207 */ /* 0x000fe20001800000 */
[----:B------:R-:W1:Y:S01]  /*2db0*/  LDC.64 R230, c[0x0][0x220] ;  /* 0x00008800ffe67b82 */ /* 0x000e620000000a00 */
[----:B0-----:R-:W-:Y:S01]  /*2dc0*/  @P2 IMAD.WIDE.U32 R92, R195, 0x20, R88 ;  /* 0x00000020c35c2825 */ /* 0x001fe200078e0058 */
[----:B------:R-:W-:-:S02]  /*2dd0*/  SEL R88, R204, R76, P3 ;  /* 0x0000004ccc587207 */ /* 0x000fc40001800000 */
[----:B------:R-:W-:Y:S02]  /*2de0*/  SEL R89, R226, R77, P3 ;  /* 0x0000004de2597207 */ /* 0x000fe40001800000 */
[----:B------:R-:W-:Y:S01]  /*2df0*/  SEL R91, R163, R79, P3 ;  /* 0x0000004fa35b7207 */ /* 0x000fe20001800000 */
[----:B------:R-:W-:-:S04]  /*2e00*/  FADD.FTZ R169, R220, -R169 ;  /* 0x800000a9dca97221 */ /* 0x000fc80000010000 */
[----:B------:R0:W-:Y:S01]  /*2e10*/  @P2 STG.E.128 desc[UR6][R92.64], R88 ;  /* 0x000000585c002986 */ /* 0x0001e2000c101d06 */
[----:B------:R-:W-:Y:S01]  /*2e20*/  FADD.FTZ R222, R224, -R222 ;  /* 0x800000dee0de7221 */ /* 0x000fe20000010000 */
[----:B------:R-:W-:-:S03]  /*2e30*/  FADD.FTZ R223, R225, -R223 ;  /* 0x800000dfe1df7221 */ /* 0x000fc60000010000 */
[----:B------:R-:W-:Y:S01]  /*2e40*/  FMUL.FTZ R220, R182, R222 ;  /* 0x000000deb6dc7220 */ /* 0x000fe20000410000 */
[----:B0-----:R-:W-:-:S04]  /*2e50*/  FFMA.FTZ R88, R170, R127, R126 ;  /* 0x0000007faa587223 */ /* 0x001fc8000001007e */
[----:B------:R-:W-:Y:S01]  /*2e60*/  FADD.FTZ R88, R221, -R88 ;  /* 0x80000058dd587221 */ /* 0x000fe20000010000 */
[C---:B------:R-:W-:Y:S01]  /*2e70*/  FMUL.FTZ R221, R182.reuse, R169 ;  /* 0x000000a9b6dd7220 */ /* 0x040fe20000410000 */
[C---:B------:R-:W-:Y:S02]  /*2e80*/  FMUL.FTZ R170, R182.reuse, R223 ;  /* 0x000000dfb6aa7220 */ /* 0x040fe40000410000 */
[----:B------:R-:W-:Y:S01]  /*2e90*/  FMUL.FTZ R169, R182, R88 ;  /* 0x00000058b6a97220 */ /* 0x000fe20000410000 */
[----:B------:R-:W-:Y:S01]  /*2ea0*/  @P1 FADD.FTZ R221, R48, R221 ;  /* 0x000000dd30dd1221 */ /* 0x000fe20000010000 */
[----:B------:R-:W-:Y:S01]  /*2eb0*/  @P1 FADD.FTZ R220, R49, R220 ;  /* 0x000000dc31dc1221 */ /* 0x000fe20000010000 */
[----:B------:R-:W-:Y:S01]  /*2ec0*/  @P1 FADD.FTZ R170, R51, R170 ;  /* 0x000000aa33aa1221 */ /* 0x000fe20000010000 */
[----:B------:R-:W-:Y:S02]  /*2ed0*/  @P1 FADD.FTZ R169, R50, R169 ;  /* 0x000000a932a91221 */ /* 0x000fe40000010000 */
[----:B------:R-:W-:-:S02]  /*2ee0*/  SEL R88, R221, R80, P3 ;  /* 0x00000050dd587207 */ /* 0x000fc40001800000 */
[----:B------:R-:W-:Y:S02]  /*2ef0*/  SEL R89, R220, R81, P3 ;  /* 0x00000051dc597207 */ /* 0x000fe40001800000 */
[----:B------:R-:W-:Y:S02]  /*2f00*/  SEL R90, R169, R82, P3 ;  /* 0x00000052a95a7207 */ /* 0x000fe40001800000 */
[----:B------:R-:W-:Y:S01]  /*2f10*/  SEL R91, R170, R83, P3 ;  /* 0x00000053aa5b7207 */ /* 0x000fe20001800000 */
[----:B------:R-:W-:-:S04]  /*2f20*/  FMUL.FTZ R204, R204, R168 ;  /* 0x000000a8cccc7220 */ /* 0x000fc80000410000 */
[----:B------:R0:W-:Y:S01]  /*2f30*/  @P2 STG.E.128 desc[UR6][R92.64+0x10], R88 ;  /* 0x000010585c002986 */ /* 0x0001e2000c101d06 */
[-C--:B------:R-:W-:Y:S01]  /*2f40*/  FMUL.FTZ R162, R162, R168.reuse ;  /* 0x000000a8a2a27220 */ /* 0x080fe20000410000 */
[-C--:B------:R-:W-:Y:S01]  /*2f50*/  FMUL.FTZ R169, R169, R168.reuse ;  /* 0x000000a8a9a97220 */ /* 0x080fe20000410000 */
[-C--:B------:R-:W-:Y:S01]  /*2f60*/  FMUL.FTZ R170, R170, R168.reuse ;  /* 0x000000a8aaaa7220 */ /* 0x080fe20000410000 */
[----:B------:R-:W-:Y:S02]  /*2f70*/  FMUL.FTZ R226, R226, R168 ;  /* 0x000000a8e2e27220 */ /* 0x000fe40000410000 */
[----:B0-----:R-:W-:Y:S01]  /*2f80*/  FMUL.FTZ R91, R247, R169 ;  /* 0x000000a9f75b7220 */ /* 0x001fe20000410000 */
[----:B------:R-:W-:-:S05]  /*2f90*/  FMUL.FTZ R92, R246, R170 ;  /* 0x000000aaf65c7220 */ /* 0x000fca0000410000 */
[----:B------:R-:W-:Y:S02]  /*2fa0*/  F2FP.BF16.F32.PACK_AB R91, R92, R91 ;  /* 0x0000005b5c5b723e */ /* 0x000fe400000010ff */
[----:B------:R-:W-:Y:S01]  /*2fb0*/  LEA R92, P5, R195, UR14, 0x4 ;  /* 0x0000000ec35c7c11 */ /* 0x000fe2000f8a20ff */
        /* <DEDUP_REMOVED lines=8> */
[-CC-:B------:R-:W-:Y:S01]  /*3040*/  FFMA.FTZ R171, R171, R127.reuse, R126.reuse ;  /* 0x0000007fabab7223 */ /* 0x180fe2000001007e */
[-CC-:B------:R-:W-:Y:S01]  /*3050*/  FFMA.FTZ R210, R172, R127.reuse, R126.reuse ;  /* 0x0000007facd27223 */ /* 0x180fe2000001007e */
[----:B------:R-:W-:Y:S01]  /*3060*/  FFMA.FTZ R209, R209, R127, R126 ;  /* 0x0000007fd1d17223 */ /* 0x000fe2000001007e */
[----:B------:R-:W-:Y:S01]  /*3070*/  FMUL.FTZ R216, R182, R95 ;  /* 0x0000005fb6d87220 */ /* 0x000fe20000410000 */
[----:B------:R-:W-:Y:S01]  /*3080*/  FADD.FTZ R171, R173, -R171 ;  /* 0x800000abadab7221 */ /* 0x000fe20000010000 */
[----:B------:R-:W-:Y:S01]  /*3090*/  FADD.FTZ R210, R200, -R210 ;  /* 0x800000d2c8d27221 */ /* 0x000fe20000010000 */
[----:B------:R-:W-:Y:S01]  /*30a0*/  FADD.FTZ R209, R211, -R209 ;  /* 0x800000d1d3d17221 */ /* 0x000fe20000010000 */
[----:B------:R-:W-:Y:S01]  /*30b0*/  @P1 FADD.FTZ R216, R53, R216 ;  /* 0x000000d835d81221 */ /* 0x000fe20000010000 */
        /* <DEDUP_REMOVED lines=8> */
[----:B------:R-:W-:Y:S01]  /*3140*/  FMUL.FTZ R172, R216, R168 ;  /* 0x000000a8d8ac7220 */ /* 0x000fe20000410000 */
[-CC-:B------:R-:W-:Y:S01]  /*3150*/  FFMA.FTZ R100, R100, R127.reuse, R126.reuse ;  /* 0x0000007f64647223 */ /* 0x180fe2000001007e */
[----:B------:R-:W-:-:S03]  /*3160*/  FFMA.FTZ R101, R101, R127, R126 ;  /* 0x0000007f65657223 */ /* 0x000fc6000001007e */
[----:B------:R-:W-:Y:S01]  /*3170*/  FADD.FTZ R100, R129, -R100 ;  /* 0x8000006481647221 */ /* 0x000fe20000010000 */
[----:B------:R-:W-:-:S03]  /*3180*/  FADD.FTZ R101, R128, -R101 ;  /* 0x8000006580657221 */ /* 0x000fc60000010000 */
[C---:B------:R-:W-:Y:S01]  /*3190*/  FMUL.FTZ R128, R182.reuse, R100 ;  /* 0x00000064b6807220 */ /* 0x040fe20000410000 */
[----:B------:R-:W-:Y:S01]  /*31a0*/  FMUL.FTZ R129, R182, R101 ;  /* 0x00000065b6817220 */ /* 0x000fe20000410000 */
[-CC-:B------:R-:W-:Y:S01]  /*31b0*/  FFMA.FTZ R98, R98, R127.reuse, R126.reuse ;  /* 0x0000007f62627223 */ /* 0x180fe2000001007e */
[-CC-:B------:R-:W-:Y:S01]  /*31c0*/  FFMA.FTZ R99, R99, R127.reuse, R126.reuse ;  /* 0x0000007f63637223 */ /* 0x180fe2000001007e */
[-C--:B------:R-:W-:Y:S02]  /*31d0*/  FFMA.FTZ R120, R120, R127.reuse, R126 ;  /* 0x0000007f78787223 */ /* 0x080fe4000001007e */
[----:B------:R-:W-:Y:S01]  /*31e0*/  FADD.FTZ R98, R131, -R98 ;  /* 0x8000006283627221 */ /* 0x000fe20000010000 */
[----:B------:R-:W-:Y:S01]  /*31f0*/  FADD.FTZ R99, R130, -R99 ;  /* 0x8000006382637221 */ /* 0x000fe20000010000 */
[-CC-:B------:R-:W-:Y:S01]  /*3200*/  FFMA.FTZ R103, R103, R127.reuse, R126.reuse ;  /* 0x0000007f67677223 */ /* 0x180fe2000001007e */
[-CC-:B------:R-:W-:Y:S01]  /*3210*/  FFMA.FTZ R125, R125, R127.reuse, R126.reuse ;  /* 0x0000007f7d7d7223 */ /* 0x180fe2000001007e */
[----:B------:R-:W-:Y:S01]  /*3220*/  FFMA.FTZ R121, R121, R127, R126 ;  /* 0x0000007f79797223 */ /* 0x000fe2000001007e */
[C---:B------:R-:W-:Y:S01]  /*3230*/  FMUL.FTZ R130, R182.reuse, R98 ;  /* 0x00000062b6827220 */ /* 0x040fe20000410000 */
[----:B------:R-:W-:Y:S01]  /*3240*/  FMUL.FTZ R131, R182, R99 ;  /* 0x00000063b6837220 */ /* 0x000fe20000410000 */
        /* <DEDUP_REMOVED lines=8> */
[----:B--2---:R-:W-:-:S02]  /*32d0*/  PRMT R88, R84, 0x7632, R88 ;  /* 0x0000763254587816 */ /* 0x004fc40000000058 */
[----:B------:R-:W-:Y:S02]  /*32e0*/  SHF.L.U32 R84, R84, 0x10, RZ ;  /* 0x0000001054547819 */ /* 0x000fe400000006ff */
[----:B------:R-:W-:-:S03]  /*32f0*/  SHF.L.U32 R89, R85, 0x10, RZ ;  /* 0x0000001055597819 */ /* 0x000fc600000006ff */
[----:B------:R-:W-:Y:S01]  /*3300*/  FFMA.FTZ R154, R204, R84, R154 ;  /* 0x00000054cc9a7223 */ /* 0x000fe2000001009a */
[----:B------:R-:W-:Y:S01]  /*3310*/  FMUL.FTZ R84, R163, R168 ;  /* 0x000000a8a3547220 */ /* 0x000fe20000410000 */
[----:B------:R-:W-:Y:S01]  /*3320*/  FFMA.FTZ R156, R162, R89, R156 ;  /* 0x00000059a29c7223 */ /* 0x000fe2000001009c */
[----:B------:R-:W-:Y:S01]  /*3330*/  FMUL.FTZ R89, R251, R162 ;  /* 0x000000a2fb597220 */ /* 0x000fe20000410000 */
[----:B------:R-:W-:Y:S01]  /*3340*/  SHF.L.U32 R88, R88, 0x10, RZ ;  /* 0x0000001058587819 */ /* 0x000fe200000006ff */
[----:B------:R-:W-:Y:S01]  /*3350*/  FMUL.FTZ R90, R250, R84 ;  /* 0x00000054fa5a7220 */ /* 0x000fe20000410000 */
[-C--:B------:R-:W-:Y:S01]  /*3360*/  FMUL.FTZ R162, R221, R168.reuse ;  /* 0x000000a8dda27220 */ /* 0x080fe20000410000 */
[----:B------:R-:W-:Y:S02]  /*3370*/  FMUL.FTZ R163, R220, R168 ;  /* 0x000000a8dca37220 */ /* 0x000fe40000410000 */
[----:B------:R-:W-:Y:S01]  /*3380*/  FFMA.FTZ R153, R226, R88, R153 ;  /* 0x00000058e2997223 */ /* 0x000fe20000010099 */
[----:B------:R-:W-:Y:S01]  /*3390*/  F2FP.BF16.F32.PACK_AB R89, R90, R89 ;  /* 0x000000595a59723e */ /* 0x000fe200000010ff */
[----:B------:R-:W-:Y:S01]  /*33a0*/  FMUL.FTZ R90, R249, R162 ;  /* 0x000000a2f95a7220 */ /* 0x000fe20000410000 */
[----:B------:R-:W-:Y:S01]  /*33b0*/  FMUL.FTZ R93, R248, R163 ;  /* 0x000000a3f85d7220 */ /* 0x000fe20000410000 */
[----:B---3--:R-:W-:Y:S01]  /*33c0*/  FMUL.FTZ R88, R232, R204 ;  /* 0x000000cce8587220 */ /* 0x008fe20000410000 */
[----:B------:R-:W-:-:S03]  /*33d0*/  FMUL.FTZ R226, R252, R226 ;  /* 0x000000e2fce27220 */ /* 0x000fc60000410000 */
[----:B------:R-:W-:Y:S02]  /*33e0*/  F2FP.BF16.F32.PACK_AB R90, R93, R90 ;  /* 0x0000005a5d5a723e */ /* 0x000fe400000010ff */
[----:B------:R-:W-:Y:S02]  /*33f0*/  F2FP.BF16.F32.PACK_AB R88, R226, R88 ;  /* 0x00000058e258723e */ /* 0x000fe400000010ff */
[----:B------:R-:W-:-:S05]  /*3400*/  LEA.HI.X R93, R195, UR15, RZ, 0x4, P5 ;  /* 0x0000000fc35d7c11 */ /* 0x000fca000a8f24ff */
[----:B------:R0:W-:Y:S01]  /*3410*/  STG.E.128 desc[UR6][R92.64], R88 ;  /* 0x000000585c007986 */ /* 0x0001e2000c101d06 */
[----:B------:R-:W-:-:S04]  /*3420*/  FFMA.FTZ R204, R96, R127, R126 ;  /* 0x0000007f60cc7223 */ /* 0x000fc8000001007e */
[----:B------:R-:W-:Y:S01]  /*3430*/  FADD.FTZ R204, R217, -R204 ;  /* 0x800000ccd9cc7221 */ /* 0x000fe20000010000 */
[----:B0-----:R-:W0:Y:S01]  /*3440*/  @P2 LDC.64 R88, c[0x0][0x308] ;  /* 0x0000c200ff582b82 */ /* 0x001e220000000a00 */
[C---:B------:R-:W-:Y:S02]  /*3450*/  FMUL.FTZ R217, R182.reuse, R94 ;  /* 0x0000005eb6d97220 */ /* 0x040fe40000410000 */
[C---:B------:R-:W-:Y:S01]  /*3460*/  FMUL.FTZ R204, R182.reuse, R204 ;  /* 0x000000ccb6cc7220 */ /* 0x040fe20000410000 */
[----:B------:R-:W-:Y:S01]  /*3470*/  FMUL.FTZ R195, R182, R97 ;  /* 0x00000061b6c37220 */ /* 0x000fe20000410000 */
[----:B------:R-:W-:Y:S02]  /*3480*/  @P1 FADD.FTZ R217, R52, R217 ;  /* 0x000000d934d91221 */ /* 0x000fe40000010000 */
[----:B------:R-:W-:Y:S01]  /*3490*/  @P1 FADD.FTZ R204, R54, R204 ;  /* 0x000000cc36cc1221 */ /* 0x000fe20000010000 */
[----:B------:R-:W-:Y:S01]  /*34a0*/  @P1 FADD.FTZ R195, R55, R195 ;  /* 0x000000c337c31221 */ /* 0x000fe20000010000 */
[----:B-1----:R-:W-:-:S03]  /*34b0*/  IMAD.WIDE.U32 R92, R189, 0x10, R230 ;  /* 0x00000010bd5c7825 */ /* 0x002fc600078e00e6 */
[----:B------:R-:W-:Y:S02]  /*34c0*/  SEL R90, R204, R78, P3 ;  /* 0x0000004ecc5a7207 */ /* 0x000fe40001800000 */
[----:B------:R-:W-:Y:S01]  /*34d0*/  SEL R91, R195, R79, P3 ;  /* 0x0000004fc35b7207 */ /* 0x000fe20001800000 */
[----:B------:R-:W2:Y:S01]  /*34e0*/  LDG.E.128 R92, desc[UR6][R92.64] ;  /* 0x000000065c5c7981 */ /* 0x000ea2000c1e1d00 */
[----:B------:R-:W-:Y:S01]  /*34f0*/  FMUL.FTZ R171, R217, R168 ;  /* 0x000000a8d9ab7220 */ /* 0x000fe20000410000 */
[----:B0-----:R-:W-:Y:S01]  /*3500*/  @P2 IMAD.WIDE.U32 R96, R189, 0x20, R88 ;  /* 0x00000020bd602825 */ /* 0x001fe200078e0058 */
[----:B------:R-:W-:Y:S02]  /*3510*/  SEL R88, R217, R76, P3 ;  /* 0x0000004cd9587207 */ /* 0x000fe40001800000 */
[----:B------:R-:W-:-:S05]  /*3520*/  SEL R89, R216, R77, P3 ;  /* 0x0000004dd8597207 */ /* 0x000fca0001800000 */
[----:B------:R0:W-:Y:S01]  /*3530*/  @P2 STG.E.128 desc[UR6][R96.64], R88 ;  /* 0x0000005860002986 */ /* 0x0001e2000c101d06 */
[-C--:B------:R-:W-:Y:S01]  /*3540*/  FMUL.FTZ R173, R204, R168.reuse ;  /* 0x000000a8ccad7220 */ /* 0x080fe20000410000 */
[-C--:B------:R-:W-:Y:S01]  /*3550*/  FMUL.FTZ R195, R195, R168.reuse ;  /* 0x000000a8c3c37220 */ /* 0x080fe20000410000 */
[----:B------:R-:W-:Y:S01]  /*3560*/  FMUL.FTZ R204, R210, R168 ;  /* 0x000000a8d2cc7220 */ /* 0x000fe20000410000 */
[----:B0-----:R-:W-:Y:S02]  /*3570*/  SEL R88, R200, R80, P3 ;  /* 0x00000050c8587207 */ /* 0x001fe40001800000 */
[----:B------:R-:W-:Y:S02]  /*3580*/  SEL R89, R201, R81, P3 ;  /* 0x00000051c9597207 */ /* 0x000fe40001800000 */
[----:B------:R-:W-:Y:S02]  /*3590*/  SEL R90, R210, R82, P3 ;  /* 0x00000052d25a7207 */ /* 0x000fe40001800000 */
[C---:B------:R-:W-:Y:S01]  /*35a0*/  SEL R91, R209.reuse, R83, P3 ;  /* 0x00000053d15b7207 */ /* 0x040fe20001800000 */
[----:B------:R-:W-:-:S04]  /*35b0*/  FMUL.FTZ R209, R209, R168 ;  /* 0x000000a8d1d17220 */ /* 0x000fc80000410000 */
[----:B------:R0:W-:Y:S01]  /*35c0*/  @P2 STG.E.128 desc[UR6][R96.64+0x10], R88 ;  /* 0x0000105860002986 */ /* 0x0001e2000c101d06 */
[-C--:B------:R-:W-:Y:S01]  /*35d0*/  FMUL.FTZ R200, R200, R168.reuse ;  /* 0x000000a8c8c87220 */ /* 0x080fe20000410000 */
[----:B------:R-:W-:Y:S01]  /*35e0*/  FMUL.FTZ R201, R201, R168 ;  /* 0x000000a8c9c97220 */ /* 0x000fe20000410000 */
[----:B0-----:R-:W-:Y:S01]  /*35f0*/  FMUL.FTZ R88, R245, R171 ;  /* 0x000000abf5587220 */ /* 0x001fe20000410000 */
[----:B------:R-:W-:Y:S01]  /*3600*/  FMUL.FTZ R91, R244, R172 ;  /* 0x000000acf45b7220 */ /* 0x000fe20000410000 */
[----:B------:R-:W-:Y:S01]  /*3610*/  FMUL.FTZ R89, R243, R173 ;  /* 0x000000adf3597220 */ /* 0x000fe20000410000 */
[----:B------:R-:W-:Y:S01]  /*3620*/  FMUL.FTZ R90, R242, R195 ;  /* 0x000000c3f25a7220 */ /* 0x000fe20000410000 */
[----:B------:R-:W-:Y:S02]  /*3630*/  FMUL.FTZ R96, R238, R209 ;  /* 0x000000d1ee607220 */ /* 0x000fe40000410000 */
[----:B------:R-:W-:Y:S01]  /*3640*/  F2FP.BF16.F32.PACK_AB R88, R91, R88 ;  /* 0x000000585b58723e */ /* 0x000fe200000010ff */
[----:B------:R-:W-:Y:S01]  /*3650*/  FMUL.FTZ R91, R239, R204 ;  /* 0x000000ccef5b7220 */ /* 0x000fe20000410000 */
[----:B------:R-:W-:Y:S01]  /*3660*/  F2FP.BF16.F32.PACK_AB R89, R90, R89 ;  /* 0x000000595a59723e */ /* 0x000fe200000010ff */
[----:B------:R-:W-:Y:S01]  /*3670*/  FMUL.FTZ R90, R241, R200 ;  /* 0x000000c8f15a7220 */ /* 0x000fe20000410000 */
[----:B------:R-:W-:-:S02]  /*3680*/  FMUL.FTZ R97, R240, R201 ;  /* 0x000000c9f0617220 */ /* 0x000fc40000410000 */
[----:B------:R-:W-:Y:S02]  /*3690*/  F2FP.BF16.F32.PACK_AB R91, R96, R91 ;  /* 0x0000005b605b723e */ /* 0x000fe400000010ff */
[----:B------:R-:W-:Y:S02]  /*36a0*/  LEA R96, P5, R189, UR14, 0x4 ;  /* 0x0000000ebd607c11 */ /* 0x000fe4000f8a20ff */
[----:B------:R-:W-:Y:S02]  /*36b0*/  F2FP.BF16.F32.PACK_AB R90, R97, R90 ;  /* 0x0000005a615a723e */ /* 0x000fe400000010ff */
[----:B------:R-:W-:-:S05]  /*36c0*/  LEA.HI.X R97, R189, UR15, RZ, 0x4, P5 ;  /* 0x0000000fbd617c11 */ /* 0x000fca000a8f24ff */
[----:B------:R0:W-:Y:S02]  /*36d0*/  STG.E.128 desc[UR6][R96.64], R88 ;  /* 0x0000005860007986 */ /* 0x0001e4000c101d06 */
[----:B0-----:R-:W0:Y:S01]  /*36e0*/  @P2 LDC.64 R88, c[0x0][0x308] ;  /* 0x0000c200ff582b82 */ /* 0x001e220000000a00 */
[C---:B------:R-:W-:Y:S01]  /*36f0*/  FMUL.FTZ R122, R182.reuse, R120 ;  /* 0x00000078b67a7220 */ /* 0x040fe20000410000 */
[C---:B------:R-:W-:Y:S01]  /*3700*/  FMUL.FTZ R121, R182.reuse, R103 ;  /* 0x00000067b6797220 */ /* 0x040fe20000410000 */
[C---:B------:R-:W-:Y:S01]  /*3710*/  FMUL.FTZ R123, R182.reuse, R125 ;  /* 0x0000007db67b7220 */ /* 0x040fe20000410000 */
[----:B------:R-:W-:Y:S01]  /*3720*/  FMUL.FTZ R120, R182, R124 ;  /* 0x0000007cb6787220 */ /* 0x000fe20000410000 */
[----:B0-----:R-:W-:-:S04]  /*3730*/  @P2 IMAD.WIDE.U32 R100, R180, 0x20, R88 ;  /* 0x00000020b4642825 */ /* 0x001fc800078e0058 */
[----:B------:R-:W-:-:S06]  /*3740*/  IMAD.WIDE.U32 R88, R180, 0x10, R230 ;  /* 0x00000010b4587825 */ /* 0x000fcc00078e00e6 */
[----:B------:R-:W3:Y:S01]  /*3750*/  LDG.E.128 R88, desc[UR6][R88.64] ;  /* 0x0000000658587981 */ /* 0x000ee2000c1e1d00 */
        /* <DEDUP_REMOVED lines=8> */
[----:B------:R-:W-:-:S03]  /*37e0*/  FMUL.FTZ R130, R130, R168 ;  /* 0x000000a882827220 */ /* 0x000fc60000410000 */
[----:B------:R0:W-:Y:S01]  /*37f0*/  @P2 STG.E.128 desc[UR6][R100.64], R96 ;  /* 0x0000006064002986 */ /* 0x0001e2000c101d06 */
[-C--:B------:R-:W-:Y:S01]  /*3800*/  FMUL.FTZ R131, R131, R168.reuse ;  /* 0x000000a883837220 */ /* 0x080fe20000410000 */
[-C--:B------:R-:W-:Y:S01]  /*3810*/  FMUL.FTZ R128, R128, R168.reuse ;  /* 0x000000a880807220 */ /* 0x080fe20000410000 */
[----:B------:R-:W-:Y:S01]  /*3820*/  FMUL.FTZ R129, R129, R168 ;  /* 0x000000a881817220 */ /* 0x000fe20000410000 */
[----:B0-----:R-:W-:Y:S02]  /*3830*/  SEL R96, R121, R80, P3 ;  /* 0x0000005079607207 */ /* 0x001fe40001800000 */
[----:B------:R-:W-:Y:S02]  /*3840*/  SEL R97, R122, R81, P3 ;  /* 0x000000517a617207 */ /* 0x000fe40001800000 */
[----:B------:R-:W-:Y:S02]  /*3850*/  SEL R98, R123, R82, P3 ;  /* 0x000000527b627207 */ /* 0x000fe40001800000 */
[----:B------:R-:W-:Y:S01]  /*3860*/  SEL R99, R120, R83, P3 ;  /* 0x0000005378637207 */ /* 0x000fe20001800000 */
[-C--:B------:R-:W-:Y:S01]  /*3870*/  FMUL.FTZ R121, R121, R168.reuse ;  /* 0x000000a879797220 */ /* 0x080fe20000410000 */
[----:B------:R-:W-:-:S03]  /*3880*/  FMUL.FTZ R122, R122, R168 ;  /* 0x000000a87a7a7220 */ /* 0x000fc60000410000 */
        /* <DEDUP_REMOVED lines=14> */
[C---:B------:R-:W-:Y:S02]  /*3970*/  LEA R100, P5, R180.reuse, UR14, 0x4 ;  /* 0x0000000eb4647c11 */ /* 0x040fe4000f8a20ff */
[----:B------:R-:W-:Y:S01]  /*3980*/  F2FP.BF16.F32.PACK_AB R99, R101, R99 ;  /* 0x000000636563723e */ /* 0x000fe200000010ff */
[----:B------:R-:W-:Y:S01]  /*3990*/  IMAD.WIDE.U32 R102, R177, 0x10, R230 ;  /* 0x00000010b1667825 */ /* 0x000fe200078e00e6 */
[----:B------:R-:W-:-:S05]  /*39a0*/  LEA.HI.X R101, R180, UR15, RZ, 0x4, P5 ;  /* 0x0000000fb4657c11 */ /* 0x000fca000a8f24ff */
[----:B------:R0:W-:Y:S04]  /*39b0*/  STG.E.128 desc[UR6][R100.64], R96 ;  /* 0x0000006064007986 */ /* 0x0001e8000c101d06 */
[----:B0-----:R0:W4:Y:S01]  /*39c0*/  LDG.E.128 R96, desc[UR6][R102.64] ;  /* 0x0000000666607981 */ /* 0x001122000c1e1d00 */
[----:B------:R-:W-:-:S04]  /*39d0*/  PRMT R85, R85, 0x7632, R85 ;  /* 0x0000763255557816 */ /* 0x000fc80000000055 */
[----:B------:R-:W-:-:S05]  /*39e0*/  SHF.L.U32 R85, R85, 0x10, RZ ;  /* 0x0000001055557819 */ /* 0x000fca00000006ff */
[----:B------:R-:W-:Y:S01]  /*39f0*/  FFMA.FTZ R155, R84, R85, R155 ;  /* 0x00000055549b7223 */ /* 0x000fe2000001009b */
[C---:B------:R-:W-:Y:S02]  /*3a00*/  PRMT R84, R87.reuse, 0x7632, R84 ;  /* 0x0000763257547816 */ /* 0x040fe40000000054 */
[C---:B------:R-:W-:Y:S02]  /*3a10*/  PRMT R100, R86.reuse, 0x7632, R100 ;  /* 0x0000763256647816 */ /* 0x040fe40000000064 */
[----:B0-----:R-:W-:Y:S02]  /*3a20*/  SHF.L.U32 R103, R86, 0x10, RZ ;  /* 0x0000001056677819 */ /* 0x001fe400000006ff */
[----:B------:R-:W-:Y:S02]  /*3a30*/  SHF.L.U32 R86, R84, 0x10, RZ ;  /* 0x0000001054567819 */ /* 0x000fe400000006ff */
[----:B------:R-:W-:-:S03]  /*3a40*/  SHF.L.U32 R87, R87, 0x10, RZ ;  /* 0x0000001057577819 */ /* 0x000fc600000006ff */
[----:B------:R-:W-:Y:S02]  /*3a50*/  FFMA.FTZ R159, R170, R86, R159 ;  /* 0x00000056aa9f7223 */ /* 0x000fe4000001009f */
[----:B------:R-:W-:Y:S01]  /*3a60*/  FFMA.FTZ R160, R169, R87, R160 ;  /* 0x00000057a9a07223 */ /* 0x000fe200000100a0 */
[----:B------:R-:W-:Y:S01]  /*3a70*/  SHF.L.U32 R100, R100, 0x10, RZ ;  /* 0x0000001064647819 */ /* 0x000fe200000006ff */
[-CC-:B------:R-:W-:Y:S01]  /*3a80*/  FFMA.FTZ R104, R104, R127.reuse, R126.reuse ;  /* 0x0000007f68687223 */ /* 0x180fe2000001007e */
[-CC-:B------:R-:W-:Y:S01]  /*3a90*/  FFMA.FTZ R105, R105, R127.reuse, R126.reuse ;  /* 0x0000007f69697223 */ /* 0x180fe2000001007e */
[-CC-:B------:R-:W-:Y:S01]  /*3aa0*/  FFMA.FTZ R106, R106, R127.reuse, R126.reuse ;  /* 0x0000007f6a6a7223 */ /* 0x180fe2000001007e */
[----:B------:R-:W-:Y:S01]  /*3ab0*/  FFMA.FTZ R107, R107, R127, R126 ;  /* 0x0000007f6b6b7223 */ /* 0x000fe2000001007e */
[----:B------:R-:W-:Y:S01]  /*3ac0*/  FADD.FTZ R104, R108, -R104 ;  /* 0x800000686c687221 */ /* 0x000fe20000010000 */
[----:B------:R-:W-:Y:S01]  /*3ad0*/  FADD.FTZ R105, R113, -R105 ;  /* 0x8000006971697221 */ /* 0x000fe20000010000 */
[----:B------:R-:W-:Y:S01]  /*3ae0*/  FFMA.FTZ R158, R162, R103, R158 ;  /* 0x00000067a29e7223 */ /* 0x000fe2000001009e */
[----:B------:R-:W-:Y:S01]  /*3af0*/  FFMA.FTZ R157, R163, R100, R157 ;  /* 0x00000064a39d7223 */ /* 0x000fe2000001009d */
[-C--:B------:R-:W-:Y:S01]  /*3b00*/  FFMA.FTZ R110, R110, R127.reuse, R126 ;  /* 0x0000007f6e6e7223 */ /* 0x080fe2000001007e */
        /* <DEDUP_REMOVED lines=8> */
[----:B--2---:R-:W-:-:S02]  /*3b90*/  PRMT R86, R92, 0x7632, R86 ;  /* 0x000076325c567816 */ /* 0x004fc40000000056 */
[C---:B------:R-:W-:Y:S02]  /*3ba0*/  PRMT R87, R93.reuse, 0x7632, R87 ;  /* 0x000076325d577816 */ /* 0x040fe40000000057 */
[----:B------:R-:W-:Y:S02]  /*3bb0*/  SHF.L.U32 R93, R93, 0x10, RZ ;  /* 0x000000105d5d7819 */ /* 0x000fe400000006ff */
[----:B------:R-:W-:Y:S02]  /*3bc0*/  SHF.L.U32 R86, R86, 0x10, RZ ;  /* 0x0000001056567819 */ /* 0x000fe400000006ff */
[----:B------:R-:W-:Y:S01]  /*3bd0*/  SHF.L.U32 R92, R92, 0x10, RZ ;  /* 0x000000105c5c7819 */ /* 0x000fe200000006ff */
[----:B------:R-:W-:Y:S02]  /*3be0*/  FFMA.FTZ R166, R173, R93, R166 ;  /* 0x0000005dada67223 */ /* 0x000fe400000100a6 */
[----:B------:R-:W-:Y:S01]  /*3bf0*/  FFMA.FTZ R161, R172, R86, R161 ;  /* 0x00000056aca17223 */ /* 0x000fe200000100a1 */
[C---:B------:R-:W-:Y:S01]  /*3c00*/  PRMT R100, R94.reuse, 0x7632, R100 ;  /* 0x000076325e647816 */ /* 0x040fe20000000064 */
[----:B------:R-:W-:Y:S01]  /*3c10*/  FFMA.FTZ R164, R171, R92, R164 ;  /* 0x0000005caba47223 */ /* 0x000fe200000100a4 */
[----:B------:R-:W-:-:S02]  /*3c20*/  SHF.L.U32 R103, R94, 0x10, RZ ;  /* 0x000000105e677819 */ /* 0x000fc400000006ff */
[----:B------:R-:W-:Y:S02]  /*3c30*/  PRMT R94, R95, 0x7632, R94 ;  /* 0x000076325f5e7816 */ /* 0x000fe4000000005e */
[----:B------:R-:W-:Y:S01]  /*3c40*/  SHF.L.U32 R92, R87, 0x10, RZ ;  /* 0x00000010575c7819 */ /* 0x000fe200000006ff */
[C---:B------:R-:W-:Y:S01]  /*3c50*/  FMUL.FTZ R105, R182.reuse, R106 ;  /* 0x0000006ab6697220 */ /* 0x040fe20000410000 */
[----:B------:R-:W-:Y:S01]  /*3c60*/  FMUL.FTZ R102, R182, R107 ;  /* 0x0000006bb6667220 */ /* 0x000fe20000410000 */
[----:B------:R-:W-:Y:S01]  /*3c70*/  SHF.L.U32 R94, R94, 0x10, RZ ;  /* 0x000000105e5e7819 */ /* 0x000fe200000006ff */
[----:B------:R-:W-:Y:S01]  /*3c80*/  FADD.FTZ R117, R117, -R116 ;  /* 0x8000007475757221 */ /* 0x000fe20000010000 */
[----:B------:R-:W-:Y:S01]  /*3c90*/  FADD.FTZ R101, R114, -R112 ;  /* 0x8000007072657221 */ /* 0x000fe20000010000 */
[----:B------:R-:W-:Y:S01]  /*3ca0*/  SHF.L.U32 R95, R95, 0x10, RZ ;  /* 0x000000105f5f7819 */ /* 0x000fe200000006ff */
[----:B------:R-:W-:Y:S01]  /*3cb0*/  FADD.FTZ R119, R119, -R118 ;  /* 0x8000007677777221 */ /* 0x000fe20000010000 */
[----:B------:R-:W-:Y:S01]  /*3cc0*/  SHF.L.U32 R100, R100, 0x10, RZ ;  /* 0x0000001064647819 */ /* 0x000fe200000006ff */
[----:B------:R-:W-:Y:S01]  /*3cd0*/  @P1 FADD.FTZ R85, R68, R85 ;  /* 0x0000005544551221 */ /* 0x000fe20000010000 */
[----:B------:R-:W-:Y:S01]  /*3ce0*/  @P1 FADD.FTZ R84, R69, R84 ;  /* 0x0000005445541221 */ /* 0x000fe20000010000 */
[----:B------:R-:W-:Y:S01]  /*3cf0*/  FMUL.FTZ R111, R182, R111 ;  /* 0x0000006fb66f7220 */ /* 0x000fe20000410000 */
[----:B------:R-:W-:Y:S01]  /*3d00*/  @P1 FADD.FTZ R105, R70, R105 ;  /* 0x0000006946691221 */ /* 0x000fe20000010000 */
[----:B------:R-:W-:Y:S01]  /*3d10*/  @P1 FADD.FTZ R102, R71, R102 ;  /* 0x0000006647661221 */ /* 0x000fe20000010000 */
[C---:B------:R-:W-:Y:S01]  /*3d20*/  FMUL.FTZ R104, R182.reuse, R117 ;  /* 0x00000075b6687220 */ /* 0x040fe20000410000 */
[C---:B------:R-:W-:Y:S01]  /*3d30*/  FMUL.FTZ R101, R182.reuse, R101 ;  /* 0x00000065b6657220 */ /* 0x040fe20000410000 */
[----:B------:R-:W-:Y:S01]  /*3d40*/  FFMA.FTZ R175, R209, R94, R175 ;  /* 0x0000005ed1af7223 */ /* 0x000fe200000100af */
[----:B------:R-:W-:Y:S01]  /*3d50*/  FMUL.FTZ R182, R182, R119 ;  /* 0x00000077b6b67220 */ /* 0x000fe20000410000 */
[----:B------:R-:W-:Y:S01]  /*3d60*/  FFMA.FTZ R178, R204, R95, R178 ;  /* 0x0000005fccb27223 */ /* 0x000fe200000100b2 */
[----:B------:R-:W-:Y:S01]  /*3d70*/  FFMA.FTZ R167, R201, R100, R167 ;  /* 0x00000064c9a77223 */ /* 0x000fe200000100a7 */
[-C--:B------:R-:W-:Y:S01]  /*3d80*/  FMUL.FTZ R94, R85, R168.reuse ;  /* 0x000000a8555e7220 */ /* 0x080fe20000410000 */
[----:B------:R-:W-:Y:S01]  /*3d90*/  @P1 FADD.FTZ R111, R72, R111 ;  /* 0x0000006f486f1221 */ /* 0x000fe20000010000 */
[-C--:B------:R-:W-:Y:S01]  /*3da0*/  FMUL.FTZ R100, R105, R168.reuse ;  /* 0x000000a869647220 */ /* 0x080fe20000410000 */
[----:B------:R-:W-:Y:S01]  /*3db0*/  FMUL.FTZ R95, R102, R168 ;  /* 0x000000a8665f7220 */ /* 0x000fe20000410000 */
[----:B------:R-:W-:Y:S01]  /*3dc0*/  @P1 FADD.FTZ R104, R73, R104 ;  /* 0x0000006849681221 */ /* 0x000fe20000010000 */
[----:B------:R-:W-:Y:S01]  /*3dd0*/  @P1 FADD.FTZ R101, R74, R101 ;  /* 0x000000654a651221 */ /* 0x000fe20000010000 */
[----:B------:R-:W-:Y:S01]  /*3de0*/  SEL R76, R85, R76, P3 ;  /* 0x0000004c554c7207 */ /* 0x000fe20001800000 */
[----:B------:R-:W-:Y:S01]  /*3df0*/  FFMA.FTZ R165, R195, R92, R165 ;  /* 0x0000005cc3a57223 */ /* 0x000fe200000100a5 */
[----:B------:R-:W-:Y:S01]  /*3e00*/  SEL R77, R84, R77, P3 ;  /* 0x0000004d544d7207 */ /* 0x000fe20001800000 */
[----:B------:R-:W-:Y:S01]  /*3e10*/  @P1 FADD.FTZ R182, R75, R182 ;  /* 0x000000b64bb61221 */ /* 0x000fe20000010000 */
[----:B------:R-:W-:Y:S01]  /*3e20*/  FFMA.FTZ R174, R200, R103, R174 ;  /* 0x00000067c8ae7223 */ /* 0x000fe200000100ae */
[----:B------:R-:W-:Y:S01]  /*3e30*/  SEL R78, R105, R78, P3 ;  /* 0x0000004e694e7207 */ /* 0x000fe20001800000 */
[----:B------:R-:W-:Y:S01]  /*3e40*/  FMUL.FTZ R103, R104, R168 ;  /* 0x000000a868677220 */ /* 0x000fe20000410000 */
[C---:B------:R-:W-:Y:S01]  /*3e50*/  SEL R80, R111.reuse, R80, P3 ;  /* 0x000000506f507207 */ /* 0x040fe20001800000 */
[-C--:B------:R-:W-:Y:S01]  /*3e60*/  FMUL.FTZ R111, R111, R168.reuse ;  /* 0x000000a86f6f7220 */ /* 0x080fe20000410000 */
[----:B------:R-:W-:Y:S01]  /*3e70*/  FMUL.FTZ R105, R101, R168 ;  /* 0x000000a865697220 */ /* 0x000fe20000410000 */
[----:B------:R-:W-:Y:S01]  /*3e80*/  SEL R79, R102, R79, P3 ;  /* 0x0000004f664f7207 */ /* 0x000fe20001800000 */
[----:B------:R-:W-:Y:S01]  /*3e90*/  FMUL.FTZ R102, R203, R103 ;  /* 0x00000067cb667220 */ /* 0x000fe20000410000 */
[----:B------:R-:W-:-:S02]  /*3ea0*/  SEL R81, R104, R81, P3 ;  /* 0x0000005168517207 */ /* 0x000fc40001800000 */
[----:B------:R-:W-:Y:S01]  /*3eb0*/  SEL R82, R101, R82, P3 ;  /* 0x0000005265527207 */ /* 0x000fe20001800000 */
[----:B------:R-:W-:Y:S01]  /*3ec0*/  FMUL.FTZ R101, R202, R105 ;  /* 0x00000069ca657220 */ /* 0x000fe20000410000 */
[----:B------:R-:W-:Y:S02]  /*3ed0*/  SEL R83, R182, R83, P3 ;  /* 0x00000053b6537207 */ /* 0x000fe40001800000 */
[----:B------:R-:W-:Y:S02]  /*3ee0*/  IADD3 R176, R176, UR16, RZ ;  /* 0x00000010b0b07c10 */ /* 0x000fe4000fffe0ff */
[----:B------:R-:W-:Y:S02]  /*3ef0*/  SEL R204, RZ, 0x1, P4 ;  /* 0x00000001ffcc7807 */ /* 0x000fe40002000000 */
[----:B---3--:R-:W-:Y:S02]  /*3f00*/  PRMT R93, R90, 0x7632, R93 ;  /* 0x000076325a5d7816 */ /* 0x008fe4000000005d */
[----:B------:R-:W-:-:S02]  /*3f10*/  PRMT R86, R91, 0x7632, R86 ;  /* 0x000076325b567816 */ /* 0x000fc40000000056 */
[----:B------:R-:W-:Y:S02]  /*3f20*/  SHF.L.U32 R90, R90, 0x10, RZ ;  /* 0x000000105a5a7819 */ /* 0x000fe400000006ff */
[----:B------:R-:W-:Y:S02]  /*3f30*/  SHF.L.U32 R91, R91, 0x10, RZ ;  /* 0x000000105b5b7819 */ /* 0x000fe400000006ff */
[C---:B------:R-:W-:Y:S01]  /*3f40*/  PRMT R87, R88.reuse, 0x7632, R87 ;  /* 0x0000763258577816 */ /* 0x040fe20000000057 */
[----:B------:R-:W-:Y:S02]  /*3f50*/  FFMA.FTZ R186, R121, R90, R186 ;  /* 0x0000005a79ba7223 */ /* 0x000fe400000100ba */
[----:B------:R-:W-:Y:S01]  /*3f60*/  FFMA.FTZ R188, R123, R91, R188 ;  /* 0x0000005b7bbc7223 */ /* 0x000fe200000100bc */
[----:B------:R-:W-:Y:S01]  /*3f70*/  SHF.L.U32 R88, R88, 0x10, RZ ;  /* 0x0000001058587819 */ /* 0x000fe200000006ff */
[----:B------:R-:W0:Y:S01]  /*3f80*/  @P2 LDC.64 R90, c[0x0][0x308] ;  /* 0x0000c200ff5a2b82 */ /* 0x000e220000000a00 */
[----:B------:R-:W-:-:S03]  /*3f90*/  SHF.L.U32 R93, R93, 0x10, RZ ;  /* 0x000000105d5d7819 */ /* 0x000fc600000006ff */
[----:B------:R-:W-:Y:S01]  /*3fa0*/  FFMA.FTZ R181, R130, R88, R181 ;  /* 0x0000005882b57223 */ /* 0x000fe200000100b5 */
[----:B------:R-:W-:Y:S01]  /*3fb0*/  SHF.L.U32 R88, R87, 0x10, RZ ;  /* 0x0000001057587819 */ /* 0x000fe200000006ff */
[----:B------:R-:W-:Y:S01]  /*3fc0*/  FFMA.FTZ R185, R122, R93, R185 ;  /* 0x0000005d7ab97223 */ /* 0x000fe200000100b9 */
[----:B------:R-:W-:Y:S01]  /*3fd0*/  FMUL.FTZ R93, R84, R168 ;  /* 0x000000a8545d7220 */ /* 0x000fe20000410000 */
[----:B------:R-:W-:Y:S01]  /*3fe0*/  FMUL.FTZ R84, R212, R94 ;  /* 0x0000005ed4547220 */ /* 0x000fe20000410000 */
[----:B------:R-:W-:Y:S01]  /*3ff0*/  PRMT R92, R89, 0x7632, R92 ;  /* 0x00007632595c7816 */ /* 0x000fe2000000005c */
[----:B------:R-:W-:Y:S01]  /*4000*/  FFMA.FTZ R179, R131, R88, R179 ;  /* 0x0000005883b37223 */ /* 0x000fe200000100b3 */
[----:B------:R-:W-:Y:S01]  /*4010*/  FMUL.FTZ R85, R208, R93 ;  /* 0x0000005dd0557220 */ /* 0x000fe20000410000 */
[----:B------:R-:W-:Y:S01]  /*4020*/  FMUL.FTZ R87, R207, R100 ;  /* 0x00000064cf577220 */ /* 0x000fe20000410000 */
[----:B------:R-:W-:Y:S01]  /*4030*/  FMUL.FTZ R88, R206, R95 ;  /* 0x0000005fce587220 */ /* 0x000fe20000410000 */
[----:B------:R-:W-:Y:S01]  /*4040*/  FMUL.FTZ R168, R182, R168 ;  /* 0x000000a8b6a87220 */ /* 0x000fe20000410000 */
[----:B------:R-:W-:-:S02]  /*4050*/  SHF.L.U32 R92, R92, 0x10, RZ ;  /* 0x000000105c5c7819 */ /* 0x000fc400000006ff */
[----:B------:R-:W-:Y:S02]  /*4060*/  F2FP.BF16.F32.PACK_AB R84, R85, R84 ;  /* 0x000000545554723e */ /* 0x000fe400000010ff */
[----:B------:R-:W-:Y:S01]  /*4070*/  F2FP.BF16.F32.PACK_AB R85, R88, R87 ;  /* 0x000000575855723e */ /* 0x000fe200000010ff */
[----:B------:R-:W-:Y:S01]  /*4080*/  FMUL.FTZ R87, R205, R111 ;  /* 0x0000006fcd577220 */ /* 0x000fe20000410000 */
[----:B------:R-:W-:Y:S01]  /*4090*/  SHF.L.U32 R89, R89, 0x10, RZ ;  /* 0x0000001059597819 */ /* 0x000fe200000006ff */
[----:B------:R-:W-:Y:S01]  /*40a0*/  FMUL.FTZ R104, R199, R168 ;  /* 0x000000a8c7687220 */ /* 0x000fe20000410000 */
[----:B------:R-:W-:Y:S01]  /*40b0*/  LEA R88, P1, R177, UR14, 0x4 ;  /* 0x0000000eb1587c11 */ /* 0x000fe2000f8220ff */
[----:B------:R-:W-:Y:S01]  /*40c0*/  FFMA.FTZ R183, R129, R92, R183 ;  /* 0x0000005c81b77223 */ /* 0x000fe200000100b7 */
[----:B------:R-:W-:Y:S01]  /*40d0*/  SHF.L.U32 R92, R86, 0x10, RZ ;  /* 0x00000010565c7819 */ /* 0x000fe200000006ff */
[----:B------:R-:W-:Y:S01]  /*40e0*/  FFMA.FTZ R184, R128, R89, R184 ;  /* 0x0000005980b87223 */ /* 0x000fe200000100b8 */
[----:B0-----:R-:W-:Y:S01]  /*40f0*/  @P2 IMAD.WIDE.U32 R90, R177, 0x20, R90 ;  /* 0x00000020b15a2825 */ /* 0x001fe200078e005a */
[----:B------:R-:W-:-:S02]  /*4100*/  F2FP.BF16.F32.PACK_AB R86, R102, R87 ;  /* 0x000000576656723e */ /* 0x000fc400000010ff */
[----:B------:R-:W-:Y:S02]  /*4110*/  LEA.HI.X R89, R177, UR15, RZ, 0x4, P1 ;  /* 0x0000000fb1597c11 */ /* 0x000fe400088f24ff */
[----:B------:R-:W-:Y:S01]  /*4120*/  F2FP.BF16.F32.PACK_AB R87, R104, R101 ;  /* 0x000000656857723e */ /* 0x000fe200000010ff */
[----:B------:R0:W-:Y:S04]  /*4130*/  @P2 STG.E.128 desc[UR6][R90.64], R76 ;  /* 0x0000004c5a002986 */ /* 0x0001e8000c101d06 */
[----:B------:R0:W-:Y:S04]  /*4140*/  @P2 STG.E.128 desc[UR6][R90.64+0x10], R80 ;  /* 0x000010505a002986 */ /* 0x0001e8000c101d06 */
[----:B------:R0:W-:Y:S01]  /*4150*/  STG.E.128 desc[UR6][R88.64], R84 ;  /* 0x0000005458007986 */ /* 0x0001e2000c101d06 */
[----:B------:R-:W-:Y:S01]  /*4160*/  ISETP.GE.AND P1, PT, R176, UR17, PT ;  /* 0x00000011b0007c0c */ /* 0x000fe2000bf26270 */
[----:B------:R-:W-:Y:S01]  /*4170*/  FFMA.FTZ R187, R120, R92, R187 ;  /* 0x0000005c78bb7223 */ /* 0x000fe200000100bb */
[----:B----4-:R-:W-:-:S02]  /*4180*/  PRMT R92, R96, 0x7632, R92 ;  /* 0x00007632605c7816 */ /* 0x010fc4000000005c */
        /* <DEDUP_REMOVED lines=8> */
[----:B------:R-:W-:Y:S02]  /*4210*/  SHF.L.U32 R101, R101, 0x10, RZ ;  /* 0x0000001065657819 */ /* 0x000fe400000006ff */
[----:B------:R-:W-:Y:S02]  /*4220*/  SHF.L.U32 R102, R102, 0x10, RZ ;  /* 0x0000001066667819 */ /* 0x000fe400000006ff */
[----:B------:R-:W-:Y:S01]  /*4230*/  SHF.L.U32 R104, R104, 0x10, RZ ;  /* 0x0000001068687819 */ /* 0x000fe200000006ff */
        /* <DEDUP_REMOVED lines=68> */
.L_x_4790:
        /* <DEDUP_REMOVED lines=38> */
.L_x_4791:
[----:B------:R-:W-:Y:S01]  /*48e0*/  HFMA2.MMA R89, -RZ, RZ, 0, 9.5367431640625e-07 ;  /* 0x00000010ff597435 */ /* 0x000fe200000001ff */
[----:B------:R-:W-:Y:S02]  /*48f0*/  MOV R90, R84 ;  /* 0x00000054005a7202 */ /* 0x000fe40000000f00 */
[----:B------:R-:W-:Y:S02]  /*4900*/  MOV R88, 0x1f ;  /* 0x0000001f00587802 */ /* 0x000fe40000000f00 */
[----:B------:R-:W-:-:S07]  /*4910*/  MOV R86, 0xffffffff ;  /* 0xffffffff00567802 */ /* 0x000fce0000000f00 */
[----:B-----5:R-:W-:Y:S05]  /*4920*/  WARPSYNC.COLLECTIVE R86, `(.L_x_4794) ;  /* 0x0000000056087348 */ /* 0x020fea0003c00000 */
[----:B------:R0:W1:Y:S02]  /*4930*/  SHFL.DOWN P2, R91, R90, R89, R88 ;  /* 0x080000595a5b7389 */ /* 0x0000640000040058 */
[----:B01---5:R-:W-:Y:S01]  /*4940*/  ENDCOLLECTIVE ;  /* 0x000000000000791b */ /* 0x023fe20003800000 */
.L_x_4794:
[----:B------:R-:W-:Y:S01]  /*4950*/  MOV R90, R85 ;  /* 0x00000055005a7202 */ /* 0x000fe20000000f00 */
[----:B------:R-:W-:-:S07]  /*4960*/  FADD.FTZ R84, R84, R91 ;  /* 0x0000005b54547221 */ /* 0x000fce0000010000 */
[----:B------:R-:W-:Y:S05]  /*4970*/  WARPSYNC.COLLECTIVE R86, `(.L_x_4795) ;  /* 0x0000000056087348 */ /* 0x000fea0003c00000 */
[----:B------:R0:W1:Y:S02]  /*4980*/  SHFL.DOWN P2, R91, R90, R89, R88 ;  /* 0x080000595a5b7389 */ /* 0x0000640000040058 */
[----:B01----:R-:W-:Y:S01]  /*4990*/  ENDCOLLECTIVE ;  /* 0x000000000000791b */ /* 0x003fe20003800000 */
.L_x_4795:
[----:B------:R-:W-:Y:S01]  /*49a0*/  HFMA2.MMA R89, -RZ, RZ, 0, 4.76837158203125e-07 ;  /* 0x00000008ff597435 */ /* 0x000fe200000001ff */
[----:B------:R-:W-:Y:S01]  /*49b0*/  MOV R90, R84 ;  /* 0x00000054005a7202 */ /* 0x000fe20000000f00 */
[----:B------:R-:W-:-:S09]  /*49c0*/  FADD.FTZ R85, R85, R91 ;  /* 0x0000005b55557221 */ /* 0x000fd20000010000 */
[----:B------:R-:W-:Y:S05]  /*49d0*/  WARPSYNC.COLLECTIVE R86, `(.L_x_4796) ;  /* 0x0000000056087348 */ /* 0x000fea0003c00000 */
[----:B------:R0:W1:Y:S02]  /*49e0*/  SHFL.DOWN P2, R91, R90, R89, R88 ;  /* 0x080000595a5b7389 */ /* 0x0000640000040058 */
[----:B01----:R-:W-:Y:S01]  /*49f0*/  ENDCOLLECTIVE ;  /* 0x000000000000791b */ /* 0x003fe20003800000 */
.L_x_4796:
[----:B------:R-:W-:Y:S01]  /*4a00*/  MOV R90, R85 ;  /* 0x00000055005a7202 */ /* 0x000fe20000000f00 */
[----:B------:R-:W-:-:S07]  /*4a10*/  FADD.FTZ R84, R84, R91 ;  /* 0x0000005b54547221 */ /* 0x000fce0000010000 */
[----:B------:R-:W-:Y:S05]  /*4a20*/  WARPSYNC.COLLECTIVE R86, `(.L_x_4797) ;  /* 0x0000000056087348 */ /* 0x000fea0003c00000 */
[----:B------:R0:W1:Y:S02]  /*4a30*/  SHFL.DOWN P2, R91, R90, R89, R88 ;  /* 0x080000595a5b7389 */ /* 0x0000640000040058 */
[----:B01----:R-:W-:Y:S01]  /*4a40*/  ENDCOLLECTIVE ;  /* 0x000000000000791b */ /* 0x003fe20003800000 */
.L_x_4797:
[----:B------:R-:W-:Y:S01]  /*4a50*/  HFMA2.MMA R89, -RZ, RZ, 0, 2.384185791015625e-07 ;  /* 0x00000004ff597435 */ /* 0x000fe200000001ff */
[----:B------:R-:W-:Y:S01]  /*4a60*/  MOV R90, R84 ;  /* 0x00000054005a7202 */ /* 0x000fe20000000f00 */
[----:B------:R-:W-:-:S09]  /*4a70*/  FADD.FTZ R85, R85, R91 ;  /* 0x0000005b55557221 */ /* 0x000fd20000010000 */
[----:B------:R-:W-:Y:S05]  /*4a80*/  WARPSYNC.COLLECTIVE R86, `(.L_x_4798) ;  /* 0x0000000056087348 */ /* 0x000fea0003c00000 */
[----:B------:R0:W1:Y:S02]  /*4a90*/  SHFL.DOWN P2, R91, R90, R89, R88 ;  /* 0x080000595a5b7389 */ /* 0x0000640000040058 */
[----:B01----:R-:W-:Y:S01]  /*4aa0*/  ENDCOLLECTIVE ;  /* 0x000000000000791b */ /* 0x003fe20003800000 */
.L_x_4798:
[----:B------:R-:W-:Y:S01]  /*4ab0*/  MOV R90, R85 ;  /* 0x00000055005a7202 */ /* 0x000fe20000000f00 */
[----:B------:R-:W-:-:S07]  /*4ac0*/  FADD.FTZ R84, R84, R91 ;  /* 0x0000005b54547221 */ /* 0x000fce0000010000 */
[----:B------:R-:W-:Y:S05]  /*4ad0*/  WARPSYNC.COLLECTIVE R86, `(.L_x_4799) ;  /* 0x0000000056087348 */ /* 0x000fea0003c00000 */
[----:B------:R0:W1:Y:S02]  /*4ae0*/  SHFL.DOWN P2, R91, R90, R89, R88 ;  /* 0x080000595a5b7389 */ /* 0x0000640000040058 */
[----:B01----:R-:W-:Y:S01]  /*4af0*/  ENDCOLLECTIVE ;  /* 0x000000000000791b */ /* 0x003fe20003800000 */
.L_x_4799:
[----:B------:R-:W-:Y:S01]  /*4b00*/  HFMA2.MMA R89, -RZ, RZ, 0, 1.1920928955078125e-07 ;  /* 0x00000002ff597435 */ /* 0x000fe200000001ff */
[----:B------:R-:W-:Y:S01]  /*4b10*/  MOV R90, R84 ;  /* 0x00000054005a7202 */ /* 0x000fe20000000f00 */
[----:B------:R-:W-:-:S09]  /*4b20*/  FADD.FTZ R85, R85, R91 ;  /* 0x0000005b55557221 */ /* 0x000fd20000010000 */
[----:B------:R-:W-:Y:S05]  /*4b30*/  WARPSYNC.COLLECTIVE R86, `(.L_x_4800) ;  /* 0x0000000056087348 */ /* 0x000fea0003c00000 */
[----:B------:R0:W1:Y:S02]  /*4b40*/  SHFL.DOWN P2, R91, R90, R89, R88 ;  /* 0x080000595a5b7389 */ /* 0x0000640000040058 */
[----:B01----:R-:W-:Y:S01]  /*4b50*/  ENDCOLLECTIVE ;  /* 0x000000000000791b */ /* 0x003fe20003800000 */
.L_x_4800:
[----:B------:R-:W-:Y:S01]  /*4b60*/  MOV R90, R85 ;  /* 0x00000055005a7202 */ /* 0x000fe20000000f00 */
[----:B------:R-:W-:-:S07]  /*4b70*/  FADD.FTZ R84, R84, R91 ;  /* 0x0000005b54547221 */ /* 0x000fce0000010000 */
[----:B------:R-:W-:Y:S05]  /*4b80*/  WARPSYNC.COLLECTIVE R86, `(.L_x_4801) ;  /* 0x0000000056087348 */ /* 0x000fea0003c00000 */
[----:B------:R0:W1:Y:S02]  /*4b90*/  SHFL.DOWN P2, R91, R90, R89, R88 ;  /* 0x080000595a5b7389 */ /* 0x0000640000040058 */
[----:B01----:R-:W-:Y:S01]  /*4ba0*/  ENDCOLLECTIVE ;  /* 0x000000000000791b */ /* 0x003fe20003800000 */
.L_x_4801:
[----:B------:R-:W-:Y:S01]  /*4bb0*/  HFMA2.MMA R89, -RZ, RZ, 0, 5.9604644775390625e-08 ;  /* 0x00000001ff597435 */ /* 0x000fe200000001ff */
[----:B------:R-:W-:Y:S01]  /*4bc0*/  MOV R90, R84 ;  /* 0x00000054005a7202 */ /* 0x000fe20000000f00 */
[----:B------:R-:W-:-:S09]  /*4bd0*/  FADD.FTZ R85, R85, R91 ;  /* 0x0000005b55557221 */ /* 0x000fd20000010000 */
[----:B------:R-:W-:Y:S05]  /*4be0*/  WARPSYNC.COLLECTIVE R86, `(.L_x_4802) ;  /* 0x0000000056087348 */ /* 0x000fea0003c00000 */
[----:B------:R0:W1:Y:S02]  /*4bf0*/  SHFL.DOWN P2, R91, R90, R89, R88 ;  /* 0x080000595a5b7389 */ /* 0x0000640000040058 */
[----:B01----:R-:W-:Y:S01]  /*4c00*/  ENDCOLLECTIVE ;  /* 0x000000000000791b */ /* 0x003fe20003800000 */
.L_x_4802:
[----:B------:R-:W-:Y:S02]  /*4c10*/  MOV R90, R85 ;  /* 0x00000055005a7202 */ /* 0x000fe40000000f00 */
[----:B------:R-:W-:-:S07]  /*4c20*/  MOV R87, R91 ;  /* 0x0000005b00577202 */ /* 0x000fce0000000f00 */
[----:B------:R-:W-:Y:S05]  /*4c30*/  WARPSYNC.COLLECTIVE R86, `(.L_x_4803) ;  /* 0x0000000056087348 */ /* 0x000fea0003c00000 */
[----:B------:R0:W1:Y:S02]  /*4c40*/  SHFL.DOWN P2, R91, R90, R89, R88 ;  /* 0x080000595a5b7389 */ /* 0x0000640000040058 */
[----:B01----:R-:W-:Y:S01]  /*4c50*/  ENDCOLLECTIVE ;  /* 0x000000000000791b */ /* 0x003fe20003800000 */
.L_x_4803:
[----:B------:R-:W-:Y:S01]  /*4c60*/  MOV R86, R91 ;  /* 0x0000005b00567202 */ /* 0x000fe20000000f00 */
[----:B------:R-:W-:Y:S06]  /*4c70*/  BRA `(.L_x_4804) ;  /* 0xffffffdc00187947 */ /* 0x000fec000383ffff */
.L_x_4805:
        /* <DEDUP_REMOVED lines=16> */
.L_x_13925:


//--------------------- .text._ZN10layer_norm13ln_bwd_kernelINS_13Kernel_traitsI13__nv_bfloat16S2_fS2_fjLj8192ELj1ELj1ELj8ELj16ENS_18Kernel_traits_baseILj8192ES2_S2_fS2_fjLj256EEEEELb0ELb1ELb1ELb0EEEvNS_9BwdParamsE --------------------------
	.section	.text._ZN10layer_norm13ln_bwd_kernelINS_13Kernel_traitsI13__nv_bfloat16S2_fS2_fjLj8192ELj1ELj1ELj8ELj16ENS_18Kernel_traits_baseILj8192ES2_S2_fS2_fjLj256EEEEELb0ELb1ELb1ELb0EEEvNS_9BwdParamsE,"ax",@progbits
	.align	128
        .global         _ZN10layer_norm13ln_bwd_kernelINS_13Kernel_traitsI13__nv_bfloat16S2_fS2_fjLj8192ELj1ELj1ELj8ELj16ENS_18Kernel_traits_baseILj8192ES2_S2_fS2_fjLj256EEEEELb0ELb1ELb1ELb0EEEvNS_9BwdParamsE
        .type           _ZN10layer_norm13ln_bwd_kernelINS_13Kernel_traitsI13__nv_bfloat16S2_fS2_fjLj8192ELj1ELj1ELj8ELj16ENS_18Kernel_traits_baseILj8192ES2_S2_fS2_fjLj256EEEEELb0ELb1ELb1ELb0EEEvNS_9BwdParamsE,@function
        .size           _ZN10layer_norm13ln_bwd_kernelINS_13Kernel_traitsI13__nv_bfloat16S2_fS2_fjLj8192ELj1ELj1ELj8ELj16ENS_18Kernel_traits_baseILj8192ES2_S2_fS2_fjLj256EEEEELb0ELb1ELb1ELb0EEEvNS_9BwdParamsE,(.L_x_13926 - _ZN10layer_norm13ln_bwd_kernelINS_13Kernel_traitsI13__nv_bfloat16S2_fS2_fjLj8192ELj1ELj1ELj8ELj16ENS_18Kernel_traits_baseILj8192ES2_S2_fS2_fjLj256EEEEELb0ELb1ELb1ELb0EEEvNS_9BwdParamsE)
        .other          _ZN10layer_norm13ln_bwd_kernelINS_13Kernel_traitsI13__nv_bfloat16S2_fS2_fjLj8192ELj1ELj1ELj8ELj16ENS_18Kernel_traits_baseILj8192ES2_S2_fS2_fjLj256EEEEELb0ELb1ELb1ELb0EEEvNS_9BwdParamsE,@"STO_CUDA_ENTRY STV_DEFAULT"
_ZN10layer_norm13ln_bwd_kernelINS_13Kernel_traitsI13__nv_bfloat16S2_fS2_fjLj8192ELj1ELj1ELj8ELj16ENS_18Kernel_traits_baseILj8192ES2_S2_fS2_fjLj256EEEEELb0ELb1ELb1ELb0EEEvNS_9BwdParamsE:
.text._ZN10layer_norm13ln_bwd_kernelINS_13Kernel_traitsI13__nv_bfloat16S2_fS2_fjLj8192ELj1ELj1ELj8ELj16ENS_18Kernel_traits_baseILj8192ES2_S2_fS2_fjLj256EEEEELb0ELb1ELb1ELb0EEEvNS_9BwdParamsE:
[----:B------:R-:W0:Y:S01]  /*0000*/  LDC R1, c[0x0][0x28] ;  /* 0x00000a00ff017b82 */ /* 0x000e220000000800 */
[----:B------:R-:W1:Y:S01]  /*0010*/  S2R R4, SR_TID.X ;  /* 0x0000000000047919 */ /* 0x000e620000002100 */
[----:B------:R-:W-:-:S06]  /*0020*/  ULDC UR4, c[0x0][0x218] ;  /* 0x0000860000047ab9 */ /* 0x000fcc0000000800 */
[----:B------:R-:W2:Y:S01]  /*0030*/  S2UR UR6, SR_CTAID.X ;  /* 0x00000000000679c3 */ /* 0x000ea20000002500 */
[----:B------:R-:W-:Y:S01]  /*0040*/  IMAD.U32 R6, RZ, RZ, UR4 ;  /* 0x00000004ff067e24 */ /* 0x000fe2000f8e00ff */
[----:B------:R-:W-:Y:S01]  /*0050*/  ULDC UR7, c[0x0][0x214] ;  /* 0x0000850000077ab9 */ /* 0x000fe20000000800 */
[----:B------:R-:W-:Y:S01]  /*0060*/  LOP3.LUT R3, R3, 0xfffffffd, RZ, 0xc0, !PT ;  /* 0xfffffffd03037812 */ /* 0x000fe200078ec0ff */
[----:B------:R-:W-:Y:S01]  /*0070*/  ULDC.64 UR4, c[0x0][0x208] ;  /* 0x0000820000047ab9 */ /* 0x000fe20000000a00 */
[----:B------:R-:W-:Y:S01]  /*0080*/  ULDC UR9, c[0x0][0x218] ;  /* 0x0000860000097ab9 */ /* 0x000fe20000000800 */
[----:B------:R-:W-:Y:S01]  /*0090*/  SHF.R.S32.HI R7, RZ, 0x1f, R6 ;  /* 0x0000001fff077819 */ /* 0x000fe20000011406 */
[----:B------:R-:W-:Y:S01]  /*00a0*/  ULDC UR8, c[0x0][0x290] ;  /* 0x0000a40000087ab9 */ /* 0x000fe20000000800 */
[----:B------:R-:W-:Y:S01]  /*00b0*/  ULDC.64 UR12, c[0x0][0x2c8] ;  /* 0x0000b200000c7ab9 */ /* 0x000fe20000000a00 */
[----:B------:R-:W-:Y:S01]  /*00c0*/  ULDC.64 UR10, c[0x0][0x210] ;  /* 0x00008400000a7ab9 */ /* 0x000fe20000000a00 */
[----:B------:R-:W-:-:S02]  /*00d0*/  LEA.HI R7, R7, R6, RZ, 0x3 ;  /* 0x0000000607077211 */ /* 0x000fc400078f18ff */
[----:B0-----:R-:W-:Y:S02]  /*00e0*/  IADD3 R1, R1, -0xc0, RZ ;  /* 0xffffff4001017810 */ /* 0x001fe40007ffe0ff */
        /* <DEDUP_REMOVED lines=9> */
[----:B--2---:R-:W-:-:S07]  /*0180*/  LEA.HI R4, R4, UR6, RZ, 0x18 ;  /* 0x0000000604047c11 */ /* 0x004fce000f8fc0ff */
[----:B------:R-:W1:Y:S08]  /*0190*/  @P0 LDC.64 R34, c[0x0][0x278] ;  /* 0x00009e00ff220b82 */ /* 0x000e700000000a00 */
[----:B------:R-:W2:Y:S01]  /*01a0*/  @P1 LDC.64 R36, c[0x0][0x260] ;  /* 0x00009800ff241b82 */ /* 0x000ea20000000a00 */
[----:B------:R-:W-:-:S07]  /*01b0*/  @P4 LOP3.LUT R3, R3, 0x2, RZ, 0xfc, !PT ;  /* 0x0000000203034812 */ /* 0x000fce00078efcff */
[----:B------:R-:W3:Y:S01]  /*01c0*/  @P1 LDC.64 R38, c[0x0][0x278] ;  /* 0x00009e00ff261b82 */ /* 0x000ee20000000a00 */
[----:B0-----:R-:W-:-:S07]  /*01d0*/  @P0 IMAD.WIDE.U32 R32, R7, 0x10, R32 ;  /* 0x0000001007200825 */ /* 0x001fce00078e0020 */
[----:B------:R-:W0:Y:S01]  /*01e0*/  @P2 LDC.64 R40, c[0x0][0x260] ;  /* 0x00009800ff282b82 */ /* 0x000e220000000a00 */
[C---:B-1----:R-:W-:Y:S01]  /*01f0*/  @P0 IMAD.WIDE.U32 R34, R7.reuse, 0x10, R34 ;  /* 0x0000001007220825 */ /* 0x042fe200078e0022 */
[----:B------:R-:W-:Y:S01]  /*0200*/  @P0 LOP3.LUT R7, R7, 0x100, RZ, 0xfc, !PT ;  /* 0x0000010007070812 */ /* 0x000fe200078efcff */
[----:B------:R1:W5:Y:S05]  /*0210*/  @P0 LDG.E.128 R132, desc[UR4][R32.64] ;  /* 0x0000000420840981 */ /* 0x00036a000c1e1d00 */
[----:B------:R-:W4:Y:S01]  /*0220*/  @P2 LDC.64 R46, c[0x0][0x278] ;  /* 0x00009e00ff2e2b82 */ /* 0x000f220000000a00 */
[----:B--2---:R-:W-:-:S07]  /*0230*/  @P1 IMAD.WIDE.U32 R36, R7, 0x10, R36 ;  /* 0x0000001007241825 */ /* 0x004fce00078e0024 */
[----:B------:R-:W2:Y:S01]  /*0240*/  @P4 LDC.64 R48, c[0x0][0x260] ;  /* 0x00009800ff304b82 */ /* 0x000ea20000000a00 */
[----:B---3--:R-:W-:-:S07]  /*0250*/  @P1 IMAD.WIDE.U32 R42, R7, 0x10, R38 ;  /* 0x00000010072a1825 */ /* 0x008fce00078e0026 */
[----:B------:R-:W3:Y:S01]  /*0260*/  @P4 LDC.64 R50, c[0x0][0x278] ;  /* 0x00009e00ff324b82 */ /* 0x000ee20000000a00 */
[----:B------:R-:W-:Y:S01]  /*0270*/  @P1 VIADD R7, R7, 0x100 ;  /* 0x0000010007071836 */ /* 0x000fe20000000000 */
[----:B------:R-:W-:Y:S01]  /*0280*/  ISETP.GE.AND P3, PT, R4, UR7, PT ;  /* 0x0000000704007c0c */ /* 0x000fe2000bf66270 */
[----:B------:R4:W5:Y:S02]  /*0290*/  @P0 LDG.E.128 R20, desc[UR4][R34.64] ;  /* 0x0000000422140981 */ /* 0x000964000c1e1d00 */
[C---:B0-----:R-:W-:Y:S01]  /*02a0*/  @P2 IMAD.WIDE.U32 R44, R7.reuse, 0x10, R40 ;  /* 0x00000010072c2825 */ /* 0x041fe200078e0028 */
[----:B-1----:R-:W-:Y:S01]  /*02b0*/  CS2R R32, SRZ ;  /* 0x0000000000207805 */ /* 0x002fe2000001ff00 */
[----:B------:R0:W5:Y:S02]  /*02c0*/  @P1 LDG.E.128 R92, desc[UR4][R36.64] ;  /* 0x00000004245c1981 */ /* 0x000164000c1e1d00 */
[C---:B----4-:R-:W-:Y:S01]  /*02d0*/  @P2 IMAD.WIDE.U32 R46, R7.reuse, 0x10, R46 ;  /* 0x00000010072e2825 */ /* 0x050fe200078e002e */
[----:B------:R-:W-:Y:S01]  /*02e0*/  @P2 IADD3 R7, R7, 0x100, RZ ;  /* 0x0000010007072810 */ /* 0x000fe20007ffe0ff */
[----:B------:R1:W5:Y:S01]  /*02f0*/  @P1 LDG.E.128 R16, desc[UR4][R42.64] ;  /* 0x000000042a101981 */ /* 0x000362000c1e1d00 */
[----:B------:R-:W-:-:S02]  /*0300*/  CS2R R52, SRZ ;  /* 0x0000000000347805 */ /* 0x000fc4000001ff00 */
[----:B------:R-:W-:Y:S02]  /*0310*/  CS2R R34, SRZ ;  /* 0x0000000000227805 */ /* 0x000fe4000001ff00 */
[----:B------:R-:W-:Y:S01]  /*0320*/  CS2R R54, SRZ ;  /* 0x0000000000367805 */ /* 0x000fe2000001ff00 */
[----:B------:R4:W5:Y:S01]  /*0330*/  @P2 LDG.E.128 R28, desc[UR4][R44.64] ;  /* 0x000000042c1c2981 */ /* 0x000962000c1e1d00 */
[C---:B--2---:R-:W-:Y:S01]  /*0340*/  @P4 IMAD.WIDE.U32 R38, R7.reuse, 0x10, R48 ;  /* 0x0000001007264825 */ /* 0x044fe200078e0030 */
[----:B0-----:R-:W-:Y:S02]  /*0350*/  CS2R R36, SRZ ;  /* 0x0000000000247805 */ /* 0x001fe4000001ff00 */
[----:B------:R-:W-:Y:S01]  /*0360*/  CS2R R48, SRZ ;  /* 0x0000000000307805 */ /* 0x000fe2000001ff00 */
[----:B------:R0:W5:Y:S01]  /*0370*/  @P2 LDG.E.128 R12, desc[UR4][R46.64] ;  /* 0x000000042e0c2981 */ /* 0x000162000c1e1d00 */
[----:B---3--:R-:W-:-:S03]  /*0380*/  @P4 IMAD.WIDE.U32 R40, R7, 0x10, R50 ;  /* 0x0000001007284825 */ /* 0x008fc600078e0032 */
[----:B------:R2:W5:Y:S01]  /*0390*/  @P4 LDG.E.128 R24, desc[UR4][R38.64] ;  /* 0x0000000426184981 */ /* 0x000562000c1e1d00 */
[----:B-1----:R-:W-:Y:S02]  /*03a0*/  CS2R R42, SRZ ;  /* 0x00000000002a7805 */ /* 0x002fe4000001ff00 */
[----:B----4-:R-:W-:Y:S02]  /*03b0*/  CS2R R44, SRZ ;  /* 0x00000000002c7805 */ /* 0x010fe4000001ff00 */
[----:B------:R-:W-:Y:S01]  /*03c0*/  CS2R R50, SRZ ;  /* 0x0000000000327805 */ /* 0x000fe2000001ff00 */
[----:B------:R1:W5:Y:S01]  /*03d0*/  @P4 LDG.E.128 R8, desc[UR4][R40.64] ;  /* 0x0000000428084981 */ /* 0x000362000c1e1d00 */
[----:B0-----:R-:W-:Y:S02]  /*03e0*/  CS2R R46, SRZ ;  /* 0x00000000002e7805 */ /* 0x001fe4000001ff00 */
[----:B------:R-:W-:Y:S02]  /*03f0*/  CS2R R88, SRZ ;  /* 0x0000000000587805 */ /* 0x000fe4000001ff00 */
[----:B------:R-:W-:-:S02]  /*0400*/  CS2R R90, SRZ ;  /* 0x00000000005a7805 */ /* 0x000fc4000001ff00 */
[----:B------:R-:W-:Y:S02]  /*0410*/  CS2R R96, SRZ ;  /* 0x0000000000607805 */ /* 0x000fe4000001ff00 */
[----:B------:R-:W-:Y:S02]  /*0420*/  CS2R R98, SRZ ;  /* 0x0000000000627805 */ /* 0x000fe4000001ff00 */
[----:B--2---:R-:W-:Y:S02]  /*0430*/  CS2R R38, SRZ ;  /* 0x0000000000267805 */ /* 0x004fe4000001ff00 */
[----:B------:R-:W-:Y:S02]  /*0440*/  CS2R R60, SRZ ;  /* 0x00000000003c7805 */ /* 0x000fe4000001ff00 */
[----:B------:R-:W-:Y:S02]  /*0450*/  CS2R R62, SRZ ;  /* 0x00000000003e7805 */ /* 0x000fe4000001ff00 */
[----:B------:R-:W-:-:S02]  /*0460*/  CS2R R64, SRZ ;  /* 0x0000000000407805 */ /* 0x000fc4000001ff00 */
[----:B-1----:R-:W-:Y:S02]  /*0470*/  CS2R R40, SRZ ;  /* 0x0000000000287805 */ /* 0x002fe4000001ff00 */
        /* <DEDUP_REMOVED lines=29> */
[----:B------:R-:W-:Y:S06]  /*0650*/  @P3 BRA `(.L_x_4806) ;  /* 0x0000005c00b43947 */ /* 0x000fec0003800000 */
[C---:B-----5:R-:W-:Y:S01]  /*0660*/  IMAD.U32 R33, R132.reuse, 0x10000, RZ ;  /* 0x0001000084217824 */ /* 0x060fe200078e00ff */
[C---:B------:R-:W-:Y:S01]  /*0670*/  SHF.L.U32 R137, R133.reuse, 0x10, RZ ;  /* 0x0000001085897819 */ /* 0x040fe200000006ff */
[----:B------:R-:W-:Y:S01]  /*0680*/  ULDC.64 UR6, c[0x0][0x2c8] ;  /* 0x0000b20000067ab9 */ /* 0x000fe20000000a00 */
[----:B------:R-:W-:Y:S01]  /*0690*/  @P0 PRMT R136, R132, 0x7632, R136 ;  /* 0x0000763284880816 */ /* 0x000fe20000000088 */
[----:B------:R-:W-:Y:S01]  /*06a0*/  IMAD.U32 R244, R8, 0x10000, RZ ;  /* 0x0001000008f47824 */ /* 0x000fe200078e00ff */
[----:B------:R0:W-:Y:S01]  /*06b0*/  STL [R1+0xbc], R33 ;  /* 0x0000bc2101007387 */ /* 0x0001e20000100800 */
[----:B------:R-:W-:Y:S01]  /*06c0*/  @P0 PRMT R132, R133, 0x7632, R132 ;  /* 0x0000763285840816 */ /* 0x000fe20000000084 */
[----:B------:R-:W1:Y:S01]  /*06d0*/  LDC.U8 R236, c[0x0][0x2a0] ;  /* 0x0000a800ffec7b82 */ /* 0x000e620000000000 */
[----:B------:R-:W-:Y:S01]  /*06e0*/  @P0 PRMT R133, R134, 0x7632, R133 ;  /* 0x0000763286850816 */ /* 0x000fe20000000085 */
[----:B------:R2:W-:Y:S01]  /*06f0*/  STL [R1+0xb4], R137 ;  /* 0x0000b48901007387 */ /* 0x0005e20000100800 */
[C---:B------:R-:W-:Y:S01]  /*0700*/  @P0 PRMT R5, R22.reuse, 0x7632, R5 ;  /* 0x0000763216050816 */ /* 0x040fe20000000005 */
[----:B------:R-:W-:Y:S01]  /*0710*/  IMAD.U32 R22, R22, 0x10000, RZ ;  /* 0x0001000016167824 */ /* 0x000fe200078e00ff */
[C---:B------:R-:W-:Y:S01]  /*0720*/  @P0 PRMT R2, R23.reuse, 0x7632, R2 ;  /* 0x0000763217020816 */ /* 0x040fe20000000002 */
[----:B------:R-:W-:Y:S01]  /*0730*/  IMAD.U32 R252, R12, 0x10000, RZ ;  /* 0x000100000cfc7824 */ /* 0x000fe200078e00ff */
[----:B------:R-:W-:Y:S01]  /*0740*/  SHF.L.U32 R23, R23, 0x10, RZ ;  /* 0x0000001017177819 */ /* 0x000fe200000006ff */
[----:B0-----:R-:W-:Y:S01]  /*0750*/  IMAD.U32 R33, R134, 0x10000, RZ ;  /* 0x0001000086217824 */ /* 0x001fe200078e00ff */
[----:B------:R-:W-:Y:S01]  /*0760*/  @P0 PRMT R134, R135, 0x7632, R134 ;  /* 0x0000763287860816 */ /* 0x000fe20000000086 */
[----:B------:R-:W-:Y:S01]  /*0770*/  IMAD.U32 R5, R5, 0x10000, RZ ;  /* 0x0001000005057824 */ /* 0x000fe200078e00ff */
[----:B------:R-:W-:Y:S01]  /*0780*/  ISETP.NE.U32.AND P3, PT, RZ, UR6, PT ;  /* 0x00000006ff007c0c */ /* 0x000fe2000bf65070 */
[----:B------:R-:W-:Y:S01]  /*0790*/  IMAD.U32 R248, R14, 0x10000, RZ ;  /* 0x000100000ef87824 */ /* 0x000fe200078e00ff */
[----:B--2---:R-:W-:Y:S01]  /*07a0*/  SHF.L.U32 R137, R135, 0x10, RZ ;  /* 0x0000001087897819 */ /* 0x004fe200000006ff */
[----:B------:R0:W-:Y:S01]  /*07b0*/  STL [R1+0xac], R33 ;  /* 0x0000ac2101007387 */ /* 0x0001e20000100800 */
[----:B------:R-:W-:Y:S01]  /*07c0*/  @P1 PRMT R135, R92, 0x7632, R135 ;  /* 0x000076325c871816 */ /* 0x000fe20000000087 */
[----:B------:R-:W-:Y:S01]  /*07d0*/  IMAD.U32 R240, R10, 0x10000, RZ ;  /* 0x000100000af07824 */ /* 0x000fe200078e00ff */
[----:B------:R-:W-:Y:S01]  /*07e0*/  @P0 PRMT R7, R20, 0x7632, R7 ;  /* 0x0000763214070816 */ /* 0x000fe20000000007 */
[----:B------:R2:W-:Y:S01]  /*07f0*/  STL [R1+0xa4], R137 ;  /* 0x0000a48901007387 */ /* 0x0005e20000100800 */
[----:B------:R-:W-:Y:S01]  /*0800*/  ISETP.NE.AND.EX P3, PT, RZ, UR7, PT, P3 ;  /* 0x00000007ff007c0c */ /* 0x000fe2000bf65330 */
[----:B------:R-:W-:Y:S01]  /*0810*/  IMAD.MOV.U32 R235, RZ, RZ, 0x1 ;  /* 0x00000001ffeb7424 */ /* 0x000fe200078e00ff */
[----:B------:R-:W-:Y:S01]  /*0820*/  @P4 PRMT R243, R8, 0x7632, R243 ;  /* 0x0000763208f34816 */ /* 0x000fe200000000f3 */
[----:B------:R-:W-:Y:S01]  /*0830*/  IMAD.U32 R8, R136, 0x10000, RZ ;  /* 0x0001000088087824 */ /* 0x000fe200078e00ff */
[----:B------:R-:W-:Y:S01]  /*0840*/  @P4 PRMT R241, R9, 0x7632, R241 ;  /* 0x0000763209f14816 */ /* 0x000fe200000000f1 */
[----:B0-----:R-:W-:Y:S01]  /*0850*/  IMAD.U32 R33, R92, 0x10000, RZ ;  /* 0x000100005c217824 */ /* 0x001fe200078e00ff */
[----:B------:R-:W-:Y:S01]  /*0860*/  @P1 PRMT R92, R93, 0x7632, R92 ;  /* 0x000076325d5c1816 */ /* 0x000fe2000000005c */
[----:B------:R-:W-:Y:S01]  /*0870*/  IMAD.U32 R7, R7, 0x10000, RZ ;  /* 0x0001000007077824 */ /* 0x000fe200078e00ff */
[----:B------:R-:W-:Y:S01]  /*0880*/  SHF.L.U32 R242, R9, 0x10, RZ ;  /* 0x0000001009f27819 */ /* 0x000fe200000006ff */
[----:B------:R-:W-:Y:S01]  /*0890*/  IMAD.U32 R243, R243, 0x10000, RZ ;  /* 0x00010000f3f37824 */ /* 0x000fe200078e00ff */
[----:B--2---:R-:W-:Y:S01]  /*08a0*/  SHF.L.U32 R137, R93, 0x10, RZ ;  /* 0x000000105d897819 */ /* 0x004fe200000006ff */
[----:B------:R0:W-:Y:S01]  /*08b0*/  STL [R1+0x9c], R33 ;  /* 0x00009c2101007387 */ /* 0x0001e20000100800 */
[----:B------:R-:W-:-:S02]  /*08c0*/  @P1 PRMT R93, R94, 0x7632, R93 ;  /* 0x000076325e5d1816 */ /* 0x000fc4000000005d */
[----:B------:R-:W-:Y:S01]  /*08d0*/  ISETP.LT.U32.OR P3, PT, R0, 0x400, !P3 ;  /* 0x000004000000780c */ /* 0x000fe20005f61470 */
[----:B------:R2:W-:Y:S01]  /*08e0*/  STL [R1+0x94], R137 ;  /* 0x0000948901007387 */ /* 0x0005e20000100800 */
[----:B------:R-:W-:Y:S01]  /*08f0*/  SHF.L.U32 R9, R132, 0x10, RZ ;  /* 0x0000001084097819 */ /* 0x000fe200000006ff */
[----:B------:R-:W-:Y:S01]  /*0900*/  IMAD.U32 R0, R133, 0x10000, RZ ;  /* 0x0001000085007824 */ /* 0x000fe200078e00ff */
[----:B------:R-:W-:Y:S02]  /*0910*/  @P0 PRMT R6, R21, 0x7632, R6 ;  /* 0x0000763215060816 */ /* 0x000fe40000000006 */
[----:B------:R-:W-:Y:S01]  /*0920*/  SHF.L.U32 R2, R2, 0x10, RZ ;  /* 0x0000001002027819 */ /* 0x000fe200000006ff */
[----:B0-----:R-:W-:Y:S01]  /*0930*/  IMAD.U32 R33, R94, 0x10000, RZ ;  /* 0x000100005e217824 */ /* 0x001fe200078e00ff */
[----:B------:R-:W-:Y:S02]  /*0940*/  @P1 PRMT R94, R95, 0x7632, R94 ;  /* 0x000076325f5e1816 */ /* 0x000fe4000000005e */
[----:B------:R-:W-:-:S02]  /*0950*/  @P2 PRMT R251, R12, 0x7632, R251 ;  /* 0x000076320cfb2816 */ /* 0x000fc400000000fb */
[----:B--2---:R-:W-:Y:S01]  /*0960*/  SHF.L.U32 R137, R95, 0x10, RZ ;  /* 0x000000105f897819 */ /* 0x004fe200000006ff */
[----:B------:R0:W-:Y:S01]  /*0970*/  STL [R1+0x8c], R33 ;  /* 0x00008c2101007387 */ /* 0x0001e20000100800 */
[----:B------:R-:W-:Y:S01]  /*0980*/  @P2 PRMT R95, R28, 0x7632, R95 ;  /* 0x000076321c5f2816 */ /* 0x000fe2000000005f */
[----:B------:R-:W-:Y:S01]  /*0990*/  IMAD.U32 R251, R251, 0x10000, RZ ;  /* 0x00010000fbfb7824 */ /* 0x000fe200078e00ff */
[----:B------:R-:W-:Y:S01]  /*09a0*/  @P2 PRMT R247, R14, 0x7632, R247 ;  /* 0x000076320ef72816 */ /* 0x000fe200000000f7 */
[----:B------:R2:W-:Y:S01]  /*09b0*/  STL [R1+0x84], R137 ;  /* 0x0000848901007387 */ /* 0x0005e20000100800 */
[----:B------:R-:W-:Y:S02]  /*09c0*/  @P4 PRMT R239, R10, 0x7632, R239 ;  /* 0x000076320aef4816 */ /* 0x000fe400000000ef */
[----:B------:R-:W-:Y:S01]  /*09d0*/  @P2 PRMT R249, R13, 0x7632, R249 ;  /* 0x000076320df92816 */ /* 0x000fe200000000f9 */
[----:B------:R-:W-:Y:S01]  /*09e0*/  IMAD.U32 R247, R247, 0x10000, RZ ;  /* 0x00010000f7f77824 */ /* 0x000fe200078e00ff */
[----:B------:R-:W-:Y:S01]  /*09f0*/  @P2 PRMT R245, R15, 0x7632, R245 ;  /* 0x000076320ff52816 */ /* 0x000fe200000000f5 */
[----:B0-----:R-:W-:Y:S01]  /*0a00*/  IMAD.U32 R33, R28, 0x10000, RZ ;  /* 0x000100001c217824 */ /* 0x001fe200078e00ff */
[----:B------:R-:W-:Y:S01]  /*0a10*/  @P2 PRMT R28, R29, 0x7632, R28 ;  /* 0x000076321d1c2816 */ /* 0x000fe2000000001c */
[----:B------:R-:W-:Y:S01]  /*0a20*/  IMAD.U32 R239, R239, 0x10000, RZ ;  /* 0x00010000efef7824 */ /* 0x000fe200078e00ff */
[----:B------:R-:W-:-:S02]  /*0a30*/  @P4 PRMT R237, R11, 0x7632, R237 ;  /* 0x000076320bed4816 */ /* 0x000fc400000000ed */
[----:B--2---:R-:W-:Y:S01]  /*0a40*/  SHF.L.U32 R137, R29, 0x10, RZ ;  /* 0x000000101d897819 */ /* 0x004fe200000006ff */
[----:B------:R0:W-:Y:S01]  /*0a50*/  STL [R1+0x7c], R33 ;  /* 0x00007c2101007387 */ /* 0x0001e20000100800 */
[C---:B------:R-:W-:Y:S02]  /*0a60*/  @P2 PRMT R29, R30.reuse, 0x7632, R29 ;  /* 0x000076321e1d2816 */ /* 0x040fe4000000001d */
[----:B------:R-:W-:Y:S01]  /*0a70*/  LOP3.LUT R3, R3, 0xfffffff7, RZ, 0xc0, !PT ;  /* 0xfffffff703037812 */ /* 0x000fe200078ec0ff */
[----:B------:R2:W-:Y:S01]  /*0a80*/  STL [R1+0x74], R137 ;  /* 0x0000748901007387 */ /* 0x0005e20000100800 */
[----:B------:R-:W-:Y:S02]  /*0a90*/  SHF.L.U32 R250, R13, 0x10, RZ ;  /* 0x000000100dfa7819 */ /* 0x000fe400000006ff */
[----:B------:R-:W-:Y:S02]  /*0aa0*/  SHF.L.U32 R246, R15, 0x10, RZ ;  /* 0x000000100ff67819 */ /* 0x000fe400000006ff */
[----:B------:R-:W-:Y:S01]  /*0ab0*/  SHF.L.U32 R238, R11, 0x10, RZ ;  /* 0x000000100bee7819 */ /* 0x000fe200000006ff */
[----:B0-----:R-:W-:Y:S01]  /*0ac0*/  IMAD.U32 R33, R30, 0x10000, RZ ;  /* 0x000100001e217824 */ /* 0x001fe200078e00ff */
[----:B------:R-:W-:-:S02]  /*0ad0*/  @P2 PRMT R30, R31, 0x7632, R30 ;  /* 0x000076321f1e2816 */ /* 0x000fc4000000001e */
[----:B------:R-:W-:Y:S02]  /*0ae0*/  @P3 LOP3.LUT R3, R3, 0x8, RZ, 0xfc, !PT ;  /* 0x0000000803033812 */ /* 0x000fe400078efcff */
[----:B--2---:R-:W-:Y:S01]  /*0af0*/  SHF.L.U32 R137, R31, 0x10, RZ ;  /* 0x000000101f897819 */ /* 0x004fe200000006ff */
[----:B------:R0:W-:Y:S01]  /*0b00*/  STL [R1+0x6c], R33 ;  /* 0x00006c2101007387 */ /* 0x0001e20000100800 */
[----:B------:R-:W-:Y:S02]  /*0b10*/  @P4 PRMT R31, R24, 0x7632, R31 ;  /* 0x00007632181f4816 */ /* 0x000fe4000000001f */
[----:B------:R-:W-:Y:S01]  /*0b20*/  SHF.L.U32 R249, R249, 0x10, RZ ;  /* 0x00000010f9f97819 */ /* 0x000fe200000006ff */
[----:B------:R2:W-:Y:S01]  /*0b30*/  STL [R1+0x64], R137 ;  /* 0x0000648901007387 */ /* 0x0005e20000100800 */
[----:B------:R-:W-:Y:S02]  /*0b40*/  SHF.L.U32 R245, R245, 0x10, RZ ;  /* 0x00000010f5f57819 */ /* 0x000fe400000006ff */
[----:B------:R-:W-:-:S02]  /*0b50*/  SHF.L.U32 R241, R241, 0x10, RZ ;  /* 0x00000010f1f17819 */ /* 0x000fc400000006ff */
[----:B------:R-:W-:Y:S01]  /*0b60*/  SHF.L.U32 R237, R237, 0x10, RZ ;  /* 0x00000010eded7819 */ /* 0x000fe200000006ff */
[----:B0-----:R-:W-:Y:S01]  /*0b70*/  IMAD.U32 R33, R24, 0x10000, RZ ;  /* 0x0001000018217824 */ /* 0x001fe200078e00ff */
[C---:B------:R-:W-:Y:S02]  /*0b80*/  @P4 PRMT R24, R25.reuse, 0x7632, R24 ;  /* 0x0000763219184816 */ /* 0x040fe40000000018 */
[----:B--2---:R-:W-:Y:S02]  /*0b90*/  SHF.L.U32 R137, R25, 0x10, RZ ;  /* 0x0000001019897819 */ /* 0x004fe400000006ff */
[----:B------:R0:W-:Y:S01]  /*0ba0*/  STL [R1+0x5c], R33 ;  /* 0x00005c2101007387 */ /* 0x0001e20000100800 */
[----:B------:R-:W-:-:S03]  /*0bb0*/  @P4 PRMT R25, R26, 0x7632, R25 ;  /* 0x000076321a194816 */ /* 0x000fc60000000019 */
[----:B------:R-:W-:Y:S01]  /*0bc0*/  STL [R1+0x54], R137 ;  /* 0x0000548901007387 */ /* 0x000fe20000100800 */
[----:B0-----:R-:W-:Y:S01]  /*0bd0*/  IMAD.U32 R33, R26, 0x10000, RZ ;  /* 0x000100001a217824 */ /* 0x001fe200078e00ff */
[C---:B------:R-:W-:Y:S02]  /*0be0*/  @P4 PRMT R26, R27.reuse, 0x7632, R26 ;  /* 0x000076321b1a4816 */ /* 0x040fe4000000001a */
[----:B------:R-:W-:Y:S02]  /*0bf0*/  SHF.L.U32 R27, R27, 0x10, RZ ;  /* 0x000000101b1b7819 */ /* 0x000fe400000006ff */
[----:B------:R0:W-:Y:S04]  /*0c00*/  STL [R1+0x4c], R33 ;  /* 0x00004c2101007387 */ /* 0x0001e80000100800 */
[----:B------:R2:W-:Y:S01]  /*0c10*/  STL [R1+0x44], R27 ;  /* 0x0000441b01007387 */ /* 0x0005e20000100800 */
[----:B0-----:R-:W-:Y:S01]  /*0c20*/  IMAD.U32 R33, R20, 0x10000, RZ ;  /* 0x0001000014217824 */ /* 0x001fe200078e00ff */
[----:B------:R-:W-:-:S02]  /*0c30*/  @P1 PRMT R20, R17, 0x7632, R20 ;  /* 0x0000763211141816 */ /* 0x000fc40000000014 */
[----:B--2---:R-:W-:Y:S02]  /*0c40*/  SHF.L.U32 R27, R21, 0x10, RZ ;  /* 0x00000010151b7819 */ /* 0x004fe400000006ff */
[----:B------:R0:W-:Y:S01]  /*0c50*/  STL [R1+0x3c], R33 ;  /* 0x00003c2101007387 */ /* 0x0001e20000100800 */
[----:B------:R-:W-:-:S03]  /*0c60*/  @P1 PRMT R21, R16, 0x7632, R21 ;  /* 0x0000763210151816 */ /* 0x000fc60000000015 */
[----:B------:R-:W-:Y:S04]  /*0c70*/  STL [R1+0x34], R27 ;  /* 0x0000341b01007387 */ /* 0x000fe80000100800 */
[----:B------:R2:W-:Y:S01]  /*0c80*/  STL [R1+0x2c], R22 ;  /* 0x00002c1601007387 */ /* 0x0005e20000100800 */
[----:B0-----:R-:W-:-:S03]  /*0c90*/  HFMA2.MMA R33, -RZ, RZ, 0, 0 ;  /* 0x00000000ff217435 */ /* 0x001fc600000001ff */
[----:B------:R0:W-:Y:S01]  /*0ca0*/  STL [R1+0x24], R23 ;  /* 0x0000241701007387 */ /* 0x0001e20000100800 */
[----:B--2---:R-:W-:Y:S01]  /*0cb0*/  IMAD.U32 R22, R16, 0x10000, RZ ;  /* 0x0001000010167824 */ /* 0x004fe200078e00ff */
[----:B------:R-:W-:Y:S02]  /*0cc0*/  @P1 PRMT R16, R19, 0x7632, R16 ;  /* 0x0000763213101816 */ /* 0x000fe40000000010 */
[----:B0-----:R-:W-:Y:S02]  /*0cd0*/  SHF.L.U32 R23, R17, 0x10, RZ ;  /* 0x0000001011177819 */ /* 0x001fe400000006ff */
[----:B------:R0:W-:Y:S01]  /*0ce0*/  STL [R1+0x1c], R22 ;  /* 0x00001c1601007387 */ /* 0x0001e20000100800 */
[----:B------:R-:W-:-:S03]  /*0cf0*/  @P1 PRMT R17, R18, 0x7632, R17 ;  /* 0x0000763212111816 */ /* 0x000fc60000000011 */
[----:B------:R-:W-:Y:S01]  /*0d00*/  STL [R1+0x14], R23 ;  /* 0x0000141701007387 */ /* 0x000fe20000100800 */
[----:B0-----:R-:W-:Y:S01]  /*0d10*/  IMAD.U32 R22, R18, 0x10000, RZ ;  /* 0x0001000012167824 */ /* 0x001fe200078e00ff */
[----:B------:R-:W-:-:S04]  /*0d20*/  SHF.L.U32 R18, R19, 0x10, RZ ;  /* 0x0000001013127819 */ /* 0x000fc800000006ff */
[----:B------:R-:W-:Y:S04]  /*0d30*/  STL [R1+0xc], R22 ;  /* 0x00000c1601007387 */ /* 0x000fe80000100800 */
[----:B------:R-:W-:Y:S04]  /*0d40*/  STL [R1+0x4], R18 ;  /* 0x0000041201007387 */ /* 0x000fe80000100800 */
[----:B------:R0:W-:Y:S04]  /*0d50*/  STL [R1+0xb8], R8 ;  /* 0x0000b80801007387 */ /* 0x0001e80000100800 */
[----:B------:R2:W-:Y:S04]  /*0d60*/  STL [R1+0xb0], R9 ;  /* 0x0000b00901007387 */ /* 0x0005e80000100800 */
[----:B------:R3:W-:Y:S01]  /*0d70*/  STL [R1+0xa8], R0 ;  /* 0x0000a80001007387 */ /* 0x0007e20000100800 */
[----:B0-----:R-:W-:Y:S01]  /*0d80*/  SHF.L.U32 R8, R134, 0x10, RZ ;  /* 0x0000001086087819 */ /* 0x001fe200000006ff */
[----:B--2---:R-:W-:-:S04]  /*0d90*/  IMAD.U32 R9, R135, 0x10000, RZ ;  /* 0x0001000087097824 */ /* 0x004fc800078e00ff */
[----:B------:R0:W-:Y:S01]  /*0da0*/  STL [R1+0xa0], R8 ;  /* 0x0000a00801007387 */ /* 0x0001e20000100800 */
[----:B---3--:R-:W-:-:S03]  /*0db0*/  SHF.L.U32 R0, R92, 0x10, RZ ;  /* 0x000000105c007819 */ /* 0x008fc600000006ff */
[----:B------:R2:W-:Y:S04]  /*0dc0*/  STL [R1+0x98], R9 ;  /* 0x0000980901007387 */ /* 0x0005e80000100800 */
[----:B------:R3:W-:Y:S01]  /*0dd0*/  STL [R1+0x90], R0 ;  /* 0x0000900001007387 */ /* 0x0007e20000100800 */
[----:B0-----:R-:W-:Y:S01]  /*0de0*/  IMAD.U32 R8, R93, 0x10000, RZ ;  /* 0x000100005d087824 */ /* 0x001fe200078e00ff */
[----:B--2---:R-:W-:-:S04]  /*0df0*/  SHF.L.U32 R9, R94, 0x10, RZ ;  /* 0x000000105e097819 */ /* 0x004fc800000006ff */
[----:B------:R0:W-:Y:S01]  /*0e00*/  STL [R1+0x88], R8 ;  /* 0x0000880801007387 */ /* 0x0001e20000100800 */
[----:B---3--:R-:W-:-:S03]  /*0e10*/  IMAD.U32 R0, R95, 0x10000, RZ ;  /* 0x000100005f007824 */ /* 0x008fc600078e00ff */
        /* <DEDUP_REMOVED lines=12> */
[----:B------:R-:W-:Y:S04]  /*0ee0*/  STL [R1+0x50], R9 ;  /* 0x0000500901007387 */ /* 0x000fe80000100800 */
[----:B------:R2:W-:Y:S01]  /*0ef0*/  STL [R1+0x48], R0 ;  /* 0x0000480001007387 */ /* 0x0005e20000100800 */
[----:B0-----:R-:W-:-:S05]  /*0f00*/  SHF.L.U32 R8, R26, 0x10, RZ ;  /* 0x000000101a087819 */ /* 0x001fca00000006ff */
[----:B------:R-:W-:Y:S01]  /*0f10*/  STL [R1+0x40], R8 ;  /* 0x0000400801007387 */ /* 0x000fe20000100800 */
[----:B--2---:R-:W-:-:S03]  /*0f20*/  SHF.L.U32 R0, R6, 0x10, RZ ;  /* 0x0000001006007819 */ /* 0x004fc600000006ff */
[----:B------:R-:W-:Y:S04]  /*0f30*/  STL [R1+0x38], R7 ;  /* 0x0000380701007387 */ /* 0x000fe80000100800 */
[----:B------:R0:W-:Y:S04]  /*0f40*/  STL [R1+0x30], R0 ;  /* 0x0000300001007387 */ /* 0x0001e80000100800 */
        /* <DEDUP_REMOVED lines=8> */
[----:B0-----:R-:W-:-:S05]  /*0fd0*/  SHF.L.U32 R0, R16, 0x10, RZ ;  /* 0x0000001010007819 */ /* 0x001fca00000006ff */
[----:B-1----:R2:W-:Y:S02]  /*0fe0*/  STL [R1], R0 ;  /* 0x0000000001007387 */ /* 0x0025e40000100800 */
.L_x_4906:
[----:B0-----:R-:W0:Y:S08]  /*0ff0*/  LDC.64 R6, c[0x0][0x288] ;  /* 0x0000a200ff067b82 */ /* 0x001e300000000a00 */
[----:B-1234-:R-:W1:Y:S08]  /*1000*/  LDC.64 R168, c[0x0][0x258] ;  /* 0x00009600ffa87b82 */ /* 0x01ee700000000a00 */
[----:B------:R-:W3:Y:S01]  /*1010*/  LDC.64 R172, c[0x0][0x280] ;  /* 0x0000a000ffac7b82 */ /* 0x000ee20000000a00 */
[----:B0-----:R-:W-:-:S07]  /*1020*/  IMAD.WIDE R6, R4, 0x4, R6 ;  /* 0x0000000404067825 */ /* 0x001fce00078e0206 */
[----:B------:R-:W0:Y:S01]  /*1030*/  LDC.64 R174, c[0x0][0x2c8] ;  /* 0x0000b200ffae7b82 */ /* 0x000e220000000a00 */
[----:B------:R3:W4:Y:S01]  /*1040*/  LDG.E R170, desc[UR4][R6.64] ;  /* 0x0000000406aa7981 */ /* 0x000722000c1e1900 */
[----:B-1----:R-:W-:-:S05]  /*1050*/  IMAD.WIDE R168, R4, 0x4, R168 ;  /* 0x0000000404a87825 */ /* 0x002fca00078e02a8 */
[----:B--2---:R-:W5:Y:S01]  /*1060*/  LDG.E R2, desc[UR4][R168.64] ;  /* 0x00000004a8027981 */ /* 0x004f62000c1e1900 */
[----:B---3--:R-:W-:Y:S01]  /*1070*/  IMAD.WIDE R6, R4, 0x4, R172 ;  /* 0x0000000404067825 */ /* 0x008fe200078e02ac */
[----:B------:R-:W1:Y:S04]  /*1080*/  S2R R171, SR_TID.X ;  /* 0x0000000000ab7919 */ /* 0x000e680000002100 */
[----:B------:R2:W5:Y:S02]  /*1090*/  LDG.E R234, desc[UR4][R6.64] ;  /* 0x0000000406ea7981 */ /* 0x000564000c1e1900 */
[----:B--2---:R-:W-:-:S04]  /*10a0*/  IMAD.U32 R6, RZ, RZ, UR9 ;  /* 0x00000009ff067e24 */ /* 0x004fc8000f8e00ff */
[----:B------:R-:W-:-:S05]  /*10b0*/  IMAD R5, R4, R6, RZ ;  /* 0x0000000604057224 */ /* 0x000fca00078e02ff */
[----:B------:R-:W-:-:S04]  /*10c0*/  SHF.R.S32.HI R7, RZ, 0x1f, R5 ;  /* 0x0000001fff077819 */ /* 0x000fc80000011405 */
[----:B------:R-:W-:Y:S02]  /*10d0*/  LEA.HI R7, R7, R5, RZ, 0x3 ;  /* 0x0000000507077211 */ /* 0x000fe400078f18ff */
[----:B-1----:R-:W-:Y:S01]  /*10e0*/  LOP3.LUT R5, R171, 0xff, RZ, 0xc0, !PT ;  /* 0x000000ffab057812 */ /* 0x002fe200078ec0ff */
[----:B------:R-:W-:Y:S03]  /*10f0*/  BSSY B0, `(.L_x_4807) ;  /* 0x00001a9000007945 */ /* 0x000fe60003800000 */
[----:B------:R-:W-:-:S05]  /*1100*/  LEA.HI.SX32 R7, R7, R5, 0x1d ;  /* 0x0000000507077211 */ /* 0x000fca00078feaff */
[----:B0-----:R-:W-:Y:S01]  /*1110*/  IMAD.WIDE.U32 R202, R7, 0x20, R174 ;  /* 0x0000002007ca7825 */ /* 0x001fe200078e00ae */
[----:B----4-:R-:W-:-:S13]  /*1120*/  ISETP.GT.AND P3, PT, R170, RZ, PT ;  /* 0x000000ffaa00720c */ /* 0x010fda0003f64270 */
[----:B------:R-:W-:Y:S05]  /*1130*/  @P3 BRA `(.L_x_4808) ;  /* 0x0000000000943947 */ /* 0x000fea0003800000 */
        /* <DEDUP_REMOVED lines=8> */
.L_x_4811:
[----:B------:R-:W-:-:S07]  /*11c0*/  VIADD R168, R7, 0x100 ;  /* 0x0000010007a87836 */ /* 0x000fce0000000000 */
.L_x_4810:
[----:B------:R-:W-:Y:S05]  /*11d0*/  BSYNC B1 ;  /* 0x0000000000017941 */ /* 0x000fea0003800000 */
.L_x_4809:
[----:B------:R-:W-:Y:S04]  /*11e0*/  BSSY B1, `(.L_x_4812) ;  /* 0x0000009000017945 */ /* 0x000fe80003800000 */
[----:B------:R-:W-:Y:S05]  /*11f0*/  @!P1 BRA `(.L_x_4813) ;  /* 0x00000000001c9947 */ /* 0x000fea0003800000 */
[----:B------:R-:W-:-:S04]  /*1200*/  ISETP.NE.U32.AND P4, PT, RZ, UR12, PT ;  /* 0x0000000cff007c0c */ /* 0x000fc8000bf85070 */
[----:B------:R-:W-:-:S13]  /*1210*/  ISETP.NE.AND.EX P4, PT, RZ, UR13, PT, P4 ;  /* 0x0000000dff007c0c */ /* 0x000fda000bf85340 */
[----:B------:R-:W-:Y:S05]  /*1220*/  @!P4 BRA `(.L_x_4814) ;  /* 0x00000000000cc947 */ /* 0x000fea0003800000 */
[----:B------:R-:W-:-:S05]  /*1230*/  IMAD.WIDE.U32 R144, R168, 0x20, R174 ;  /* 0x00000020a8907825 */ /* 0x000fca00078e00ae */
[----:B------:R1:W5:Y:S04]  /*1240*/  LDG.E.128 R140, desc[UR4][R144.64] ;  /* 0x00000004908c7981 */ /* 0x000368000c1e1d00 */
[----:B-1----:R-:W5:Y:S02]  /*1250*/  LDG.E.128 R144, desc[UR4][R144.64+0x10] ;  /* 0x0000100490907981 */ /* 0x002f64000c1e1d00 */
.L_x_4814:
[----:B------:R-:W-:-:S07]  /*1260*/  IADD3 R168, R168, 0x100, RZ ;  /* 0x00000100a8a87810 */ /* 0x000fce0007ffe0ff */
.L_x_4813:
[----:B------:R-:W-:Y:S05]  /*1270*/  BSYNC B1 ;  /* 0x0000000000017941 */ /* 0x000fea0003800000 */
.L_x_4812:
        /* <DEDUP_REMOVED lines=8> */
.L_x_4817:
[----:B------:R-:W-:-:S07]  /*1300*/  VIADD R168, R168, 0x100 ;  /* 0x00000100a8a87836 */ /* 0x000fce0000000000 */
.L_x_4816:
[----:B------:R-:W-:Y:S05]  /*1310*/  BSYNC B1 ;  /* 0x0000000000017941 */ /* 0x000fea0003800000 */
.L_x_4815:
[----:B------:R-:W-:Y:S02]  /*1320*/  LOP3.LUT P4, RZ, R3, 0x8, RZ, 0xc0, !PT ;  /* 0x0000000803ff7812 */ /* 0x000fe4000788c0ff */
[----:B------:R-:W-:-:S11]  /*1330*/  CS2R R218, SRZ ;  /* 0x0000000000da7805 */ /* 0x000fd6000001ff00 */
[----:B------:R-:W-:Y:S05]  /*1340*/  @P4 BRA `(.L_x_4818) ;  /* 0x00000018000c4947 */ /* 0x000fea0003800000 */
[----:B------:R-:W-:-:S05]  /*1350*/  IMAD.WIDE.U32 R24, R168, 0x20, R174 ;  /* 0x00000020a8187825 */ /* 0x000fca00078e00ae */
[----:B------:R1:W5:Y:S04]  /*1360*/  LDG.E.128 R28, desc[UR4][R24.64] ;  /* 0x00000004181c7981 */ /* 0x000368000c1e1d00 */
[----:B------:R-:W5:Y:S01]  /*1370*/  LDG.E.128 R24, desc[UR4][R24.64+0x10] ;  /* 0x0000100418187981 */ /* 0x000f62000c1e1d00 */
[----:B-1----:R-:W-:Y:S05]  /*1380*/  BRA `(.L_x_4818) ;  /* 0x0000001400fc7947 */ /* 0x002fea0003800000 */
.L_x_4808:
[----:B------:R-:W0:Y:S02]  /*1390*/  LDC.64 R168, c[0x0][0x250] ;  /* 0x00009400ffa87b82 */ /* 0x000e240000000a00 */
[----:B0-----:R-:W-:-:S06]  /*13a0*/  IMAD.WIDE R168, R4, 0x4, R168 ;  /* 0x0000000404a87825 */ /* 0x001fcc00078e02a8 */
[----:B------:R0:W2:Y:S01]  /*13b0*/  LDG.E R168, desc[UR4][R168.64] ;  /* 0x00000004a8a87981 */ /* 0x0000a2000c1e1900 */
[----:B------:R-:W-:Y:S01]  /*13c0*/  ISETP.NE.AND P4, PT, R236, RZ, PT ;  /* 0x000000ffec00720c */ /* 0x000fe20003f85270 */
[----:B------:R-:W-:Y:S01]  /*13d0*/  BSSY B1, `(.L_x_4819) ;  /* 0x0000063000017945 */ /* 0x000fe20003800000 */
[----:B------:R-:W-:Y:S01]  /*13e0*/  CS2R R218, SRZ ;  /* 0x0000000000da7805 */ /* 0x000fe2000001ff00 */
[----:B------:R-:W-:Y:S01]  /*13f0*/  IMAD.MOV.U32 R221, RZ, RZ, R7 ;  /* 0x000000ffffdd7224 */ /* 0x000fe200078e0007 */
        /* <DEDUP_REMOVED lines=11> */
[----:B------:R-:W-:Y:S01]  /*14b0*/  ISETP.NE.U32.AND P4, PT, RZ, UR12, PT ;  /* 0x0000000cff007c0c */ /* 0x000fe2000bf85070 */
[----:B------:R-:W4:Y:S04]  /*14c0*/  LDL R228, [R1+0xb4] ;  /* 0x0000b40001e47983 */ /* 0x000f280000100800 */
[----:B------:R-:W4:Y:S04]  /*14d0*/  LDL R206, [R1+0xb0] ;  /* 0x0000b00001ce7983 */ /* 0x000f280000100800 */
[----:B------:R-:W4:Y:S04]  /*14e0*/  LDL R225, [R1+0xac] ;  /* 0x0000ac0001e17983 */ /* 0x000f280000100800 */
[----:B------:R-:W4:Y:S01]  /*14f0*/  LDL R224, [R1+0xa4] ;  /* 0x0000a40001e07983 */ /* 0x000f220000100800 */
[----:B0-----:R-:W-:-:S05]  /*1500*/  IMAD.WIDE.U32 R176, R7, 0x20, R176 ;  /* 0x0000002007b07825 */ /* 0x001fca00078e00b0 */
[----:B------:R-:W2:Y:S01]  /*1510*/  LDG.E.128 R168, desc[UR4][R176.64] ;  /* 0x00000004b0a87981 */ /* 0x000ea2000c1e1d00 */
[----:B-1----:R-:W-:-:S06]  /*1520*/  IMAD.WIDE.U32 R172, R217, 0x10, R172 ;  /* 0x00000010d9ac7825 */ /* 0x002fcc00078e00ac */
[----:B------:R-:W3:Y:S01]  /*1530*/  LDG.E.128 R172, desc[UR4][R172.64] ;  /* 0x00000004acac7981 */ /* 0x000ee2000c1e1d00 */
[----:B------:R-:W-:-:S03]  /*1540*/  ISETP.NE.AND.EX P4, PT, RZ, UR13, PT, P4 ;  /* 0x0000000dff007c0c */ /* 0x000fc6000bf85340 */
[----:B------:R-:W4:Y:S10]  /*1550*/  LDG.E.128 R176, desc[UR4][R176.64+0x10] ;  /* 0x00001004b0b07981 */ /* 0x000f34000c1e1d00 */
[----:B------:R0:W5:Y:S04]  /*1560*/  @P4 LDG.E.128 R132, desc[UR4][R202.64] ;  /* 0x00000004ca844981 */ /* 0x000168000c1e1d00 */
[----:B------:R0:W5:Y:S04]  /*1570*/  @P4 LDG.E.128 R136, desc[UR4][R202.64+0x10] ;  /* 0x00001004ca884981 */ /* 0x000168000c1e1d00 */
[----:B------:R-:W4:Y:S04]  /*1580*/  LDL R203, [R1+0xa8] ;  /* 0x0000a80001cb7983 */ /* 0x000f280000100800 */
[----:B------:R-:W4:Y:S01]  /*1590*/  LDL R202, [R1+0xa0] ;  /* 0x0000a00001ca7983 */ /* 0x000f220000100800 */
[----:B------:R-:W-:Y:S01]  /*15a0*/  IADD3 R217, R217, 0x100, RZ ;  /* 0x00000100d9d97810 */ /* 0x000fe20007ffe0ff */
[----:B------:R-:W-:-:S02]  /*15b0*/  VIADD R221, R7, 0x100 ;  /* 0x0000010007dd7836 */ /* 0x000fc40000000000 */
[C---:B--2---:R-:W-:Y:S01]  /*15c0*/  FADD.FTZ R231, -R211.reuse, R170 ;  /* 0x000000aad3e77221 */ /* 0x044fe20000010100 */
[C---:B------:R-:W-:Y:S01]  /*15d0*/  FADD.FTZ R0, -R211.reuse, R168 ;  /* 0x000000a8d3007221 */ /* 0x040fe20000010100 */
[C---:B------:R-:W-:Y:S01]  /*15e0*/  FADD.FTZ R233, -R211.reuse, R169 ;  /* 0x000000a9d3e97221 */ /* 0x040fe20000010100 */
[C---:B---3--:R-:W-:Y:S02]  /*15f0*/  PRMT R170, R172.reuse, 0x7632, R170 ;  /* 0x00007632acaa7816 */ /* 0x048fe400000000aa */
[----:B------:R-:W-:Y:S01]  /*1600*/  SHF.L.U32 R172, R172, 0x10, RZ ;  /* 0x00000010acac7819 */ /* 0x000fe200000006ff */
[----:B-----5:R-:W-:Y:S01]  /*1610*/  FMUL.FTZ R0, R2, R0 ;  /* 0x0000000002007220 */ /* 0x020fe20000410000 */
[----:B------:R-:W-:Y:S01]  /*1620*/  SHF.L.U32 R170, R170, 0x10, RZ ;  /* 0x00000010aaaa7819 */ /* 0x000fe200000006ff */
[----:B------:R-:W-:Y:S01]  /*1630*/  FMUL.FTZ R233, R2, R233 ;  /* 0x000000e902e97220 */ /* 0x000fe20000410000 */
[--C-:B------:R-:W-:Y:S01]  /*1640*/  FADD.FTZ R229, -R211, R171.reuse ;  /* 0x000000abd3e57221 */ /* 0x100fe20000010100 */
[-C--:B------:R-:W-:Y:S01]  /*1650*/  FMUL.FTZ R208, R232, R172.reuse ;  /* 0x000000ace8d07220 */ /* 0x080fe20000410000 */
[----:B------:R-:W-:Y:S01]  /*1660*/  PRMT R171, R173, 0x7632, R171 ;  /* 0x00007632adab7816 */ /* 0x000fe200000000ab */
[----:B------:R-:W-:Y:S01]  /*1670*/  FADD.FTZ R60, R60, R172 ;  /* 0x000000ac3c3c7221 */ /* 0x000fe20000010000 */
[----:B------:R-:W-:Y:S01]  /*1680*/  FFMA.FTZ R32, R0, R172, R32 ;  /* 0x000000ac00207223 */ /* 0x000fe20000010020 */
[-C--:B------:R-:W-:Y:S01]  /*1690*/  FFMA.FTZ R33, R233, R170.reuse, R33 ;  /* 0x000000aae9217223 */ /* 0x080fe20000010021 */
[----:B------:R-:W-:Y:S01]  /*16a0*/  FADD.FTZ R61, R61, R170 ;  /* 0x000000aa3d3d7221 */ /* 0x000fe20000010000 */
[----:B------:R-:W-:Y:S01]  /*16b0*/  FMUL.FTZ R232, R207, R170 ;  /* 0x000000aacfe87220 */ /* 0x000fe20000410000 */
[----:B------:R-:W-:-:S02]  /*16c0*/  IMAD.U32 R173, R173, 0x10000, RZ ;  /* 0x00010000adad7824 */ /* 0x000fc400078e00ff */
[----:B------:R-:W-:Y:S01]  /*16d0*/  FADD.FTZ R172, RZ, R208 ;  /* 0x000000d0ffac7221 */ /* 0x000fe20000010000 */
[----:B------:R-:W-:Y:S01]  /*16e0*/  FFMA.FTZ R170, R0, R208, RZ ;  /* 0x000000d000aa7223 */ /* 0x000fe200000100ff */
[C---:B------:R-:W-:Y:S01]  /*16f0*/  FMUL.FTZ R229, R2.reuse, R229 ;  /* 0x000000e502e57220 */ /* 0x040fe20000410000 */
[----:B------:R-:W-:Y:S02]  /*1700*/  IMAD.U32 R171, R171, 0x10000, RZ ;  /* 0x00010000abab7824 */ /* 0x000fe400078e00ff */
[----:B------:R-:W-:Y:S01]  /*1710*/  FMUL.FTZ R231, R2, R231 ;  /* 0x000000e702e77220 */ /* 0x000fe20000410000 */
[----:B----4-:R-:W-:Y:S01]  /*1720*/  FMUL.FTZ R230, R228, R173 ;  /* 0x000000ade4e67220 */ /* 0x010fe20000410000 */
[----:B------:R-:W-:Y:S01]  /*1730*/  FADD.FTZ R172, R172, R232 ;  /* 0x000000e8acac7221 */ /* 0x000fe20000010000 */
[----:B------:R-:W-:Y:S01]  /*1740*/  FFMA.FTZ R170, R233, R232, R170 ;  /* 0x000000e8e9aa7223 */ /* 0x000fe200000100aa */
[C---:B------:R-:W-:Y:S01]  /*1750*/  PRMT R169, R174.reuse, 0x7632, R169 ;  /* 0x00007632aea97816 */ /* 0x040fe200000000a9 */
[-C--:B------:R-:W-:Y:S01]  /*1760*/  FFMA.FTZ R35, R229, R171.reuse, R35 ;  /* 0x000000abe5237223 */ /* 0x080fe20000010023 */
[----:B------:R-:W-:Y:S01]  /*1770*/  SHF.L.U32 R174, R174, 0x10, RZ ;  /* 0x00000010aeae7819 */ /* 0x000fe200000006ff */
[----:B------:R-:W-:Y:S01]  /*1780*/  FADD.FTZ R63, R63, R171 ;  /* 0x000000ab3f3f7221 */ /* 0x000fe20000010000 */
[----:B------:R-:W-:Y:S01]  /*1790*/  FMUL.FTZ R228, R206, R171 ;  /* 0x000000abcee47220 */ /* 0x000fe20000410000 */
[----:B------:R-:W-:Y:S01]  /*17a0*/  FADD.FTZ R176, -R211, R176 ;  /* 0x000000b0d3b07221 */ /* 0x000fe20000010100 */
[----:B------:R-:W-:Y:S01]  /*17b0*/  FADD.FTZ R171, R172, R230 ;  /* 0x000000e6acab7221 */ /* 0x000fe20000010000 */
[----:B------:R-:W-:Y:S01]  /*17c0*/  FFMA.FTZ R170, R231, R230, R170 ;  /* 0x000000e6e7aa7223 */ /* 0x000fe200000100aa */
[C---:B------:R-:W-:Y:S01]  /*17d0*/  PRMT R168, R175.reuse, 0x7632, R168 ;  /* 0x00007632afa87816 */ /* 0x040fe200000000a8 */
[----:B------:R-:W-:Y:S01]  /*17e0*/  IMAD.U32 R175, R175, 0x10000, RZ ;  /* 0x00010000afaf7824 */ /* 0x000fe200078e00ff */
[----:B------:R-:W-:Y:S01]  /*17f0*/  SHF.L.U32 R169, R169, 0x10, RZ ;  /* 0x00000010a9a97819 */ /* 0x000fe200000006ff */
[----:B------:R-:W-:Y:S01]  /*1800*/  FADD.FTZ R177, -R211, R177 ;  /* 0x000000b1d3b17221 */ /* 0x000fe20000010100 */
[----:B------:R-:W-:Y:S01]  /*1810*/  FMUL.FTZ R227, R2, R176 ;  /* 0x000000b002e37220 */ /* 0x000fe20000410000 */
[----:B------:R-:W-:Y:S01]  /*1820*/  FMUL.FTZ R226, R225, R174 ;  /* 0x000000aee1e27220 */ /* 0x000fe20000410000 */
[----:B------:R-:W-:Y:S01]  /*1830*/  FADD.FTZ R171, R171, R228 ;  /* 0x000000e4abab7221 */ /* 0x000fe20000010000 */
[----:B------:R-:W-:Y:S01]  /*1840*/  FFMA.FTZ R170, R229, R228, R170 ;  /* 0x000000e4e5aa7223 */ /* 0x000fe200000100aa */
[----:B------:R-:W-:Y:S01]  /*1850*/  FMUL.FTZ R209, R224, R175 ;  /* 0x000000afe0d17220 */ /* 0x000fe20000410000 */
[----:B------:R-:W-:Y:S01]  /*1860*/  FADD.FTZ R178, -R211, R178 ;  /* 0x000000b2d3b27221 */ /* 0x000fe20000010100 */
[C---:B------:R-:W-:Y:S01]  /*1870*/  FMUL.FTZ R225, R2.reuse, R177 ;  /* 0x000000b102e17220 */ /* 0x040fe20000410000 */
[----:B------:R-:W-:Y:S01]  /*1880*/  FMUL.FTZ R224, R203, R169 ;  /* 0x000000a9cbe07220 */ /* 0x000fe20000410000 */
[----:B------:R-:W-:Y:S01]  /*1890*/  FADD.FTZ R171, R171, R226 ;  /* 0x000000e2abab7221 */ /* 0x000fe20000010000 */
[----:B------:R-:W-:Y:S01]  /*18a0*/  FFMA.FTZ R170, R227, R226, R170 ;  /* 0x000000e2e3aa7223 */ /* 0x000fe200000100aa */
[----:B------:R-:W-:Y:S01]  /*18b0*/  FADD.FTZ R179, -R211, R179 ;  /* 0x000000b3d3b37221 */ /* 0x000fe20000010100 */
[----:B------:R-:W-:Y:S01]  /*18c0*/  FMUL.FTZ R223, R2, R178 ;  /* 0x000000b202df7220 */ /* 0x000fe20000410000 */
        /* <DEDUP_REMOVED lines=19> */
.L_x_4820:
[----:B------:R-:W-:Y:S05]  /*1a00*/  BSYNC B1 ;  /* 0x0000000000017941 */ /* 0x000fea0003800000 */
.L_x_4819:
        /* <DEDUP_REMOVED lines=17> */
[----:B------:R-:W-:-:S02]  /*1b20*/  @P4 IMAD.WIDE.U32 R196, R221, 0x20, R202 ;  /* 0x00000020ddc44825 */ /* 0x000fc400078e00ca */
[----:B------:R-:W4:Y:S04]  /*1b30*/  LDL R202, [R1+0x94] ;  /* 0x0000940001ca7983 */ /* 0x000f280000100800 */
[----:B------:R-:W5:Y:S04]  /*1b40*/  @P4 LDG.E.128 R140, desc[UR4][R196.64] ;  /* 0x00000004c48c4981 */ /* 0x000f68000c1e1d00 */
[----:B------:R0:W5:Y:S01]  /*1b50*/  @P4 LDG.E.128 R144, desc[UR4][R196.64+0x10] ;  /* 0x00001004c4904981 */ /* 0x000162000c1e1d00 */
[C---:B--2---:R-:W-:Y:S01]  /*1b60*/  FADD.FTZ R213, -R211.reuse, R170 ;  /* 0x000000aad3d57221 */ /* 0x044fe20000010100 */
[----:B------:R-:W-:Y:S01]  /*1b70*/  FADD.FTZ R220, -R211, R168 ;  /* 0x000000a8d3dc7221 */ /* 0x000fe20000010100 */
[----:B---3--:R-:W-:-:S02]  /*1b80*/  PRMT R170, R172, 0x7632, R170 ;  /* 0x00007632acaa7816 */ /* 0x008fc400000000aa */
[----:B------:R-:W-:Y:S01]  /*1b90*/  SHF.L.U32 R172, R172, 0x10, RZ ;  /* 0x00000010acac7819 */ /* 0x000fe200000006ff */
[----:B-----5:R-:W-:-:S04]  /*1ba0*/  FMUL.FTZ R220, R2, R220 ;  /* 0x000000dc02dc7220 */ /* 0x020fc80000410000 */
[-C--:B------:R-:W-:Y:S02]  /*1bb0*/  FMUL.FTZ R216, R195, R172.reuse ;  /* 0x000000acc3d87220 */ /* 0x080fe40000410000 */
[----:B------:R-:W2:Y:S01]  /*1bc0*/  LDL R195, [R1+0x88] ;  /* 0x0000880001c37983 */ /* 0x000ea20000100800 */
[----:B------:R-:W-:Y:S01]  /*1bd0*/  FADD.FTZ R68, R68, R172 ;  /* 0x000000ac44447221 */ /* 0x000fe20000010000 */
[----:B------:R-:W-:Y:S02]  /*1be0*/  FFMA.FTZ R40, R220, R172, R40 ;  /* 0x000000acdc287223 */ /* 0x000fe40000010028 */
[----:B------:R-:W3:Y:S01]  /*1bf0*/  LDL R172, [R1+0x80] ;  /* 0x0000800001ac7983 */ /* 0x000ee20000100800 */
[----:B------:R-:W-:Y:S01]  /*1c00*/  SHF.L.U32 R170, R170, 0x10, RZ ;  /* 0x00000010aaaa7819 */ /* 0x000fe200000006ff */
[C---:B------:R-:W-:Y:S01]  /*1c10*/  FADD.FTZ R215, -R211.reuse, R169 ;  /* 0x000000a9d3d77221 */ /* 0x040fe20000010100 */
[--C-:B------:R-:W-:Y:S01]  /*1c20*/  FADD.FTZ R210, -R211, R171.reuse ;  /* 0x000000abd3d27221 */ /* 0x100fe20000010100 */
[C---:B------:R-:W-:Y:S01]  /*1c30*/  PRMT R171, R173.reuse, 0x7632, R171 ;  /* 0x00007632adab7816 */ /* 0x040fe200000000ab */
[----:B------:R-:W-:-:S02]  /*1c40*/  IMAD.U32 R173, R173, 0x10000, RZ ;  /* 0x00010000adad7824 */ /* 0x000fc400078e00ff */
[----:B------:R-:W-:Y:S01]  /*1c50*/  FMUL.FTZ R215, R2, R215 ;  /* 0x000000d702d77220 */ /* 0x000fe20000410000 */
[----:B------:R-:W-:Y:S01]  /*1c60*/  FADD.FTZ R219, R219, R216 ;  /* 0x000000d8dbdb7221 */ /* 0x000fe20000010000 */
[----:B------:R-:W-:Y:S01]  /*1c70*/  FFMA.FTZ R218, R220, R216, R218 ;  /* 0x000000d8dcda7223 */ /* 0x000fe200000100da */
[----:B------:R-:W-:Y:S01]  /*1c80*/  FMUL.FTZ R214, R200, R170 ;  /* 0x000000aac8d67220 */ /* 0x000fe20000410000 */
[C---:B------:R-:W-:Y:S01]  /*1c90*/  PRMT R169, R175.reuse, 0x7632, R169 ;  /* 0x00007632afa97816 */ /* 0x040fe200000000a9 */
[----:B------:R-:W-:Y:S02]  /*1ca0*/  IMAD.U32 R175, R175, 0x10000, RZ ;  /* 0x00010000afaf7824 */ /* 0x000fe400078e00ff */
[----:B------:R-:W-:Y:S01]  /*1cb0*/  FMUL.FTZ R213, R2, R213 ;  /* 0x000000d502d57220 */ /* 0x000fe20000410000 */
[----:B------:R-:W-:Y:S02]  /*1cc0*/  IMAD.U32 R171, R171, 0x10000, RZ ;  /* 0x00010000abab7824 */ /* 0x000fe400078e00ff */
[----:B----4-:R-:W-:Y:S01]  /*1cd0*/  FMUL.FTZ R212, R202, R173 ;  /* 0x000000adcad47220 */ /* 0x010fe20000410000 */
[----:B------:R-:W-:Y:S01]  /*1ce0*/  FADD.FTZ R219, R219, R214 ;  /* 0x000000d6dbdb7221 */ /* 0x000fe20000010000 */
[----:B------:R-:W-:Y:S01]  /*1cf0*/  FFMA.FTZ R218, R215, R214, R218 ;  /* 0x000000d6d7da7223 */ /* 0x000fe200000100da */
[C---:B------:R-:W-:Y:S01]  /*1d00*/  PRMT R168, R174.reuse, 0x7632, R168 ;  /* 0x00007632aea87816 */ /* 0x040fe200000000a8 */
[----:B------:R-:W-:Y:S01]  /*1d10*/  FMUL.FTZ R200, R199, R175 ;  /* 0x000000afc7c87220 */ /* 0x000fe20000410000 */
[----:B------:R-:W-:Y:S01]  /*1d20*/  SHF.L.U32 R174, R174, 0x10, RZ ;  /* 0x00000010aeae7819 */ /* 0x000fe200000006ff */
[----:B------:R-:W-:Y:S01]  /*1d30*/  FADD.FTZ R176, -R211, R176 ;  /* 0x000000b0d3b07221 */ /* 0x000fe20000010100 */
        /* <DEDUP_REMOVED lines=11> */
[----:B------:R-:W-:Y:S01]  /*1df0*/  FMUL.FTZ R198, R2, R177 ;  /* 0x000000b102c67220 */ /* 0x000fe20000410000 */
[----:B------:R-:W-:Y:S01]  /*1e00*/  FADD.FTZ R219, R219, R204 ;  /* 0x000000ccdbdb7221 */ /* 0x000fe20000010000 */
[----:B------:R-:W-:Y:S01]  /*1e10*/  FFMA.FTZ R218, R205, R204, R218 ;  /* 0x000000cccdda7223 */ /* 0x000fe200000100da */
[----:B------:R-:W-:Y:S01]  /*1e20*/  FADD.FTZ R179, -R211, R179 ;  /* 0x000000b3d3b37221 */ /* 0x000fe20000010100 */
[----:B------:R-:W-:-:S02]  /*1e30*/  IMAD.U32 R169, R169, 0x10000, RZ ;  /* 0x00010000a9a97824 */ /* 0x000fc400078e00ff */
[C---:B------:R-:W-:Y:S01]  /*1e40*/  FMUL.FTZ R201, R2.reuse, R178 ;  /* 0x000000b202c97220 */ /* 0x040fe20000410000 */
[----:B0-----:R-:W-:Y:S01]  /*1e50*/  FMUL.FTZ R196, R2, R179 ;  /* 0x000000b302c47220 */ /* 0x001fe20000410000 */
        /* <DEDUP_REMOVED lines=14> */
[----:B------:R-:W-:Y:S01]  /*1f40*/  IADD3 R217, R217, 0x100, RZ ;  /* 0x00000100d9d97810 */ /* 0x000fe20007ffe0ff */
[----:B------:R-:W-:-:S02]  /*1f50*/  VIADD R221, R221, 0x100 ;  /* 0x00000100dddd7836 */ /* 0x000fc40000000000 */
        /* <DEDUP_REMOVED lines=8> */
.L_x_4822:
[----:B------:R-:W-:Y:S05]  /*1fe0*/  BSYNC B1 ;  /* 0x0000000000017941 */ /* 0x000fea0003800000 */
.L_x_4821:
[----:B------:R-:W-:Y:S04]  /*1ff0*/  BSSY B1, `(.L_x_4823) ;  /* 0x000005d000017945 */ /* 0x000fe80003800000 */
[----:B------:R-:W-:Y:S05]  /*2000*/  @!P2 BRA `(.L_x_4824) ;  /* 0x00000004006ca947 */ /* 0x000fea0003800000 */
[----:B------:R-:W0:Y:S08]  /*2010*/  LDC.64 R12, c[0x0][0x2b8] ;  /* 0x0000ae00ff0c7b82 */ /* 0x000e300000000a00 */
[----:B------:R-:W1:Y:S01]  /*2020*/  LDC.64 R16, c[0x0][0x238] ;  /* 0x00008e00ff107b82 */ /* 0x000e620000000a00 */
[----:B------:R-:W-:Y:S01]  /*2030*/  ISETP.NE.U32.AND P4, PT, RZ, UR12, PT ;  /* 0x0000000cff007c0c */ /* 0x000fe2000bf85070 */
[----:B------:R-:W2:Y:S06]  /*2040*/  LDL R175, [R1+0x6c] ;  /* 0x00006c0001af7983 */ /* 0x000eac0000100800 */
[----:B------:R-:W3:Y:S01]  /*2050*/  LDC.64 R170, c[0x0][0x2c8] ;  /* 0x0000b200ffaa7b82 */ /* 0x000ee20000000a00 */
[----:B------:R-:W-:Y:S01]  /*2060*/  ISETP.NE.AND.EX P4, PT, RZ, UR13, PT, P4 ;  /* 0x0000000dff007c0c */ /* 0x000fe2000bf85340 */
[----:B------:R-:W4:Y:S04]  /*2070*/  LDL R174, [R1+0x78] ;  /* 0x0000780001ae7983 */ /* 0x000f280000100800 */
[----:B------:R-:W4:Y:S01]  /*2080*/  LDL R176, [R1+0x74] ;  /* 0x0000740001b07983 */ /* 0x000f220000100800 */
[----:B0-----:R-:W-:-:S03]  /*2090*/  IMAD.WIDE.U32 R12, R217, 0x10, R12 ;  /* 0x00000010d90c7825 */ /* 0x001fc600078e000c */
[----:B------:R-:W4:Y:S04]  /*20a0*/  LDL R172, [R1+0x70] ;  /* 0x0000700001ac7983 */ /* 0x000f280000100800 */
[----:B------:R-:W2:Y:S01]  /*20b0*/  LDG.E.128 R12, desc[UR4][R12.64] ;  /* 0x000000040c0c7981 */ /* 0x000ea2000c1e1d00 */
[----:B-1----:R-:W-:-:S03]  /*20c0*/  IMAD.WIDE.U32 R16, R221, 0x20, R16 ;  /* 0x00000020dd107825 */ /* 0x002fc600078e0010 */
[----:B------:R-:W4:Y:S04]  /*20d0*/  LDL R173, [R1+0x64] ;  /* 0x0000640001ad7983 */ /* 0x000f280000100800 */
[----:B------:R-:W4:Y:S01]  /*20e0*/  LDG.E.128 R8, desc[UR4][R16.64] ;  /* 0x0000000410087981 */ /* 0x000f22000c1e1d00 */
[----:B---3--:R-:W-:-:S03]  /*20f0*/  @P4 IMAD.WIDE.U32 R20, R221, 0x20, R170 ;  /* 0x00000020dd144825 */ /* 0x008fc600078e00aa */
[----:B------:R-:W3:Y:S04]  /*2100*/  LDL R171, [R1+0x7c] ;  /* 0x00007c0001ab7983 */ /* 0x000ee80000100800 */
[----:B------:R-:W5:Y:S04]  /*2110*/  @P4 LDG.E.128 R148, desc[UR4][R20.64] ;  /* 0x0000000414944981 */ /* 0x000f68000c1e1d00 */
[----:B------:R-:W3:Y:S04]  /*2120*/  LDG.E.128 R16, desc[UR4][R16.64+0x10] ;  /* 0x0000100410107981 */ /* 0x000ee8000c1e1d00 */
[----:B------:R0:W5:Y:S01]  /*2130*/  @P4 LDG.E.128 R152, desc[UR4][R20.64+0x10] ;  /* 0x0000100414984981 */ /* 0x000162000c1e1d00 */
[----:B--2---:R-:W-:Y:S01]  /*2140*/  SHF.L.U32 R170, R12, 0x10, RZ ;  /* 0x000000100caa7819 */ /* 0x004fe200000006ff */
[C---:B----4-:R-:W-:Y:S01]  /*2150*/  FADD.FTZ R22, -R211.reuse, R9 ;  /* 0x00000009d3167221 */ /* 0x050fe20000010100 */
[----:B------:R-:W-:-:S04]  /*2160*/  FADD.FTZ R23, -R211, R8 ;  /* 0x00000008d3177221 */ /* 0x000fc80000010100 */
[----:B-----5:R-:W-:Y:S01]  /*2170*/  FMUL.FTZ R23, R2, R23 ;  /* 0x0000001702177220 */ /* 0x020fe20000410000 */
[----:B---3--:R-:W-:Y:S01]  /*2180*/  FADD.FTZ R9, -R211, R19 ;  /* 0x00000013d3097221 */ /* 0x008fe20000010100 */
[-C--:B------:R-:W-:Y:S02]  /*2190*/  FMUL.FTZ R19, R171, R170.reuse ;  /* 0x000000aaab137220 */ /* 0x080fe40000410000 */
[----:B------:R-:W2:Y:S01]  /*21a0*/  LDL R171, [R1+0x68] ;  /* 0x0000680001ab7983 */ /* 0x000ea20000100800 */
[----:B------:R-:W-:Y:S01]  /*21b0*/  FADD.FTZ R76, R76, R170 ;  /* 0x000000aa4c4c7221 */ /* 0x000fe20000010000 */
[----:B------:R-:W-:Y:S02]  /*21c0*/  FFMA.FTZ R48, R23, R170, R48 ;  /* 0x000000aa17307223 */ /* 0x000fe40000010030 */
[----:B------:R-:W3:Y:S01]  /*21d0*/  LDL R170, [R1+0x60] ;  /* 0x0000600001aa7983 */ /* 0x000ee20000100800 */
[----:B------:R-:W-:Y:S01]  /*21e0*/  PRMT R168, R12, 0x7632, R168 ;  /* 0x000076320ca87816 */ /* 0x000fe200000000a8 */
[C---:B------:R-:W-:Y:S01]  /*21f0*/  FADD.FTZ R16, -R211.reuse, R16 ;  /* 0x00000010d3107221 */ /* 0x040fe20000010100 */
[----:B0-----:R-:W-:Y:S01]  /*2200*/  FADD.FTZ R21, -R211, R10 ;  /* 0x0000000ad3157221 */ /* 0x001fe20000010100 */
[C---:B------:R-:W-:Y:S01]  /*2210*/  PRMT R12, R13.reuse, 0x7632, R12 ;  /* 0x000076320d0c7816 */ /* 0x040fe2000000000c */
[----:B------:R-:W-:Y:S01]  /*2220*/  IMAD.U32 R169, R13, 0x10000, RZ ;  /* 0x000100000da97824 */ /* 0x000fe200078e00ff */
[C---:B------:R-:W-:Y:S01]  /*2230*/  PRMT R8, R14.reuse, 0x7632, R8 ;  /* 0x000076320e087816 */ /* 0x040fe20000000008 */
[C---:B------:R-:W-:Y:S01]  /*2240*/  IMAD.U32 R13, R15.reuse, 0x10000, RZ ;  /* 0x000100000f0d7824 */ /* 0x040fe200078e00ff */
[----:B------:R-:W-:Y:S01]  /*2250*/  PRMT R10, R15, 0x7632, R10 ;  /* 0x000076320f0a7816 */ /* 0x000fe2000000000a */
[C---:B------:R-:W-:Y:S01]  /*2260*/  FADD.FTZ R15, -R211.reuse, R18 ;  /* 0x00000012d30f7221 */ /* 0x040fe20000010100 */
[----:B------:R-:W-:Y:S01]  /*2270*/  SHF.L.U32 R14, R14, 0x10, RZ ;  /* 0x000000100e0e7819 */ /* 0x000fe200000006ff */
[----:B------:R-:W-:Y:S01]  /*2280*/  FMUL.FTZ R18, R2, R16 ;  /* 0x0000001002127220 */ /* 0x000fe20000410000 */
[----:B------:R-:W-:Y:S01]  /*2290*/  SHF.L.U32 R168, R168, 0x10, RZ ;  /* 0x00000010a8a87819 */ /* 0x000fe200000006ff */
[----:B------:R-:W-:Y:S01]  /*22a0*/  FADD.FTZ R20, -R211, R11 ;  /* 0x0000000bd3147221 */ /* 0x000fe20000010100 */
[----:B------:R-:W-:Y:S01]  /*22b0*/  FMUL.FTZ R22, R2, R22 ;  /* 0x0000001602167220 */ /* 0x000fe20000410000 */
        /* <DEDUP_REMOVED lines=8> */
[----:B------:R-:W-:-:S02]  /*2340*/  IMAD.U32 R12, R12, 0x10000, RZ ;  /* 0x000100000c0c7824 */ /* 0x000fc400078e00ff */
        /* <DEDUP_REMOVED lines=9> */
[----:B------:R-:W-:Y:S02]  /*23e0*/  SHF.L.U32 R8, R8, 0x10, RZ ;  /* 0x0000001008087819 */ /* 0x000fe400000006ff */
[----:B------:R-:W-:Y:S01]  /*23f0*/  FADD.FTZ R219, R219, R12 ;  /* 0x0000000cdbdb7221 */ /* 0x000fe20000010000 */
[----:B------:R-:W-:Y:S01]  /*2400*/  FFMA.FTZ R218, R20, R12, R218 ;  /* 0x0000000c14da7223 */ /* 0x000fe200000100da */
[----:B------:R-:W-:Y:S01]  /*2410*/  FADD.FTZ R78, R78, R169 ;  /* 0x000000a94e4e7221 */ /* 0x000fe20000010000 */
[----:B------:R-:W-:Y:S01]  /*2420*/  FFMA.FTZ R50, R21, R169, R50 ;  /* 0x000000a915327223 */ /* 0x000fe20000010032 */
[----:B------:R-:W-:-:S02]  /*2430*/  IMAD.U32 R169, R10, 0x10000, RZ ;  /* 0x000100000aa97824 */ /* 0x000fc400078e00ff */
[C---:B------:R-:W-:Y:S01]  /*2440*/  FMUL.FTZ R15, R2.reuse, R15 ;  /* 0x0000000f020f7220 */ /* 0x040fe20000410000 */
        /* <DEDUP_REMOVED lines=9> */
[----:B------:R-:W-:Y:S01]  /*24e0*/  FFMA.FTZ R49, R22, R168, R49 ;  /* 0x000000a816317223 */ /* 0x000fe20000010031 */
[----:B------:R-:W-:Y:S01]  /*24f0*/  FADD.FTZ R77, R77, R168 ;  /* 0x000000a84d4d7221 */ /* 0x000fe20000010000 */
        /* <DEDUP_REMOVED lines=12> */
.L_x_4824:
[----:B------:R-:W-:Y:S05]  /*25c0*/  BSYNC B1 ;  /* 0x0000000000017941 */ /* 0x000fea0003800000 */
.L_x_4823:
[----:B------:R-:W-:-:S13]  /*25d0*/  LOP3.LUT P4, RZ, R3, 0x2, RZ, 0xc0, !PT ;  /* 0x0000000203ff7812 */ /* 0x000fda000788c0ff */
[----:B------:R-:W-:Y:S05]  /*25e0*/  @!P4 BRA `(.L_x_4818) ;  /* 0x000000040064c947 */ /* 0x000fea0003800000 */
[----:B------:R-:W0:Y:S01]  /*25f0*/  LDC.64 R172, c[0x0][0x238] ;  /* 0x00008e00ffac7b82 */ /* 0x000e220000000a00 */
[----:B------:R-:W2:Y:S04]  /*2600*/  LDL R187, [R1+0x5c] ;  /* 0x00005c0001bb7983 */ /* 0x000ea80000100800 */
[----:B------:R-:W3:Y:S03]  /*2610*/  LDL R186, [R1+0x54] ;  /* 0x0000540001ba7983 */ /* 0x000ee60000100800 */
[----:B------:R-:W1:Y:S01]  /*2620*/  LDC.64 R176, c[0x0][0x2b8] ;  /* 0x0000ae00ffb07b82 */ /* 0x000e620000000a00 */
[----:B------:R-:W4:Y:S04]  /*2630*/  LDL R184, [R1+0x58] ;  /* 0x0000580001b87983 */ /* 0x000f280000100800 */
[----:B------:R-:W4:Y:S03]  /*2640*/  LDL R182, [R1+0x50] ;  /* 0x0000500001b67983 */ /* 0x000f260000100800 */
[----:B------:R-:W2:Y:S01]  /*2650*/  LDC.64 R202, c[0x0][0x2c8] ;  /* 0x0000b200ffca7b82 */ /* 0x000ea20000000a00 */
[----:B------:R-:W4:Y:S04]  /*2660*/  LDL R185, [R1+0x4c] ;  /* 0x00004c0001b97983 */ /* 0x000f280000100800 */
[----:B------:R-:W4:Y:S01]  /*2670*/  LDL R183, [R1+0x44] ;  /* 0x0000440001b77983 */ /* 0x000f220000100800 */
[----:B0-----:R-:W-:-:S05]  /*2680*/  IMAD.WIDE.U32 R172, R221, 0x20, R172 ;  /* 0x00000020ddac7825 */ /* 0x001fca00078e00ac */
[----:B------:R-:W2:Y:S01]  /*2690*/  LDG.E.128 R168, desc[UR4][R172.64] ;  /* 0x00000004aca87981 */ /* 0x000ea2000c1e1d00 */
[----:B-1----:R-:W-:-:S06]  /*26a0*/  IMAD.WIDE.U32 R176, R217, 0x10, R176 ;  /* 0x00000010d9b07825 */ /* 0x002fcc00078e00b0 */
[----:B------:R-:W3:Y:S04]  /*26b0*/  LDG.E.128 R176, desc[UR4][R176.64] ;  /* 0x00000004b0b07981 */ /* 0x000ee8000c1e1d00 */
[----:B------:R-:W4:Y:S01]  /*26c0*/  LDG.E.128 R172, desc[UR4][R172.64+0x10] ;  /* 0x00001004acac7981 */ /* 0x000f22000c1e1d00 */
[----:B------:R-:W-:-:S04]  /*26d0*/  ISETP.NE.U32.AND P4, PT, RZ, UR12, PT ;  /* 0x0000000cff007c0c */ /* 0x000fc8000bf85070 */
[----:B------:R-:W-:Y:S01]  /*26e0*/  ISETP.NE.AND.EX P4, PT, RZ, UR13, PT, P4 ;  /* 0x0000000dff007c0c */ /* 0x000fe2000bf85340 */
[C---:B--2---:R-:W-:Y:S01]  /*26f0*/  FADD.FTZ R169, -R211.reuse, R169 ;  /* 0x000000a9d3a97221 */ /* 0x044fe20000010100 */
[----:B------:R-:W-:-:S03]  /*2700*/  FADD.FTZ R168, -R211, R168 ;  /* 0x000000a8d3a87221 */ /* 0x000fc60000010100 */
[C---:B-----5:R-:W-:Y:S02]  /*2710*/  FMUL.FTZ R194, R2.reuse, R169 ;  /* 0x000000a902c27220 */ /* 0x060fe40000410000 */
[----:B------:R-:W2:Y:S01]  /*2720*/  LDL R169, [R1+0x48] ;  /* 0x0000480001a97983 */ /* 0x000ea20000100800 */
[----:B------:R-:W-:-:S03]  /*2730*/  FMUL.FTZ R222, R2, R168 ;  /* 0x000000a802de7220 */ /* 0x000fc60000410000 */
[----:B------:R-:W2:Y:S02]  /*2740*/  LDL R168, [R1+0x40] ;  /* 0x0000400001a87983 */ /* 0x000ea40000100800 */
[----:B------:R-:W-:-:S04]  /*2750*/  @P4 IMAD.WIDE.U32 R180, R221, 0x20, R202 ;  /* 0x00000020ddb44825 */ /* 0x000fc800078e00ca */
[----:B------:R-:W-:Y:S01]  /*2760*/  FADD.FTZ R170, -R211, R170 ;  /* 0x000000aad3aa7221 */ /* 0x000fe20000010100 */
[----:B---3--:R-:W-:Y:S01]  /*2770*/  SHF.L.U32 R191, R176, 0x10, RZ ;  /* 0x00000010b0bf7819 */ /* 0x008fe200000006ff */
[----:B------:R-:W5:Y:S04]  /*2780*/  @P4 LDG.E.128 R28, desc[UR4][R180.64] ;  /* 0x00000004b41c4981 */ /* 0x000f68000c1e1d00 */
[----:B------:R0:W5:Y:S01]  /*2790*/  @P4 LDG.E.128 R24, desc[UR4][R180.64+0x10] ;  /* 0x00001004b4184981 */ /* 0x000162000c1e1d00 */
[----:B------:R-:W-:Y:S02]  /*27a0*/  IMAD.U32 R189, R177, 0x10000, RZ ;  /* 0x00010000b1bd7824 */ /* 0x000fe400078e00ff */
[----:B------:R-:W-:Y:S01]  /*27b0*/  FMUL.FTZ R193, R2, R170 ;  /* 0x000000aa02c17220 */ /* 0x000fe20000410000 */
[----:B------:R-:W-:Y:S01]  /*27c0*/  FADD.FTZ R84, R84, R191 ;  /* 0x000000bf54547221 */ /* 0x000fe20000010000 */
[-C--:B------:R-:W-:Y:S01]  /*27d0*/  FFMA.FTZ R88, R222, R191.reuse, R88 ;  /* 0x000000bfde587223 */ /* 0x080fe20000010058 */
[----:B------:R-:W-:Y:S01]  /*27e0*/  FMUL.FTZ R191, R187, R191 ;  /* 0x000000bfbbbf7220 */ /* 0x000fe20000410000 */
[----:B0-----:R-:W-:Y:S01]  /*27f0*/  PRMT R180, R176, 0x7632, R180 ;  /* 0x00007632b0b47816 */ /* 0x001fe200000000b4 */
[----:B------:R-:W-:-:S03]  /*2800*/  FADD.FTZ R86, R86, R189 ;  /* 0x000000bd56567221 */ /* 0x000fc60000010000 */
[----:B------:R-:W-:Y:S01]  /*2810*/  SHF.L.U32 R180, R180, 0x10, RZ ;  /* 0x00000010b4b47819 */ /* 0x000fe200000006ff */
[-C--:B------:R-:W-:Y:S01]  /*2820*/  FFMA.FTZ R90, R193, R189.reuse, R90 ;  /* 0x000000bdc15a7223 */ /* 0x080fe2000001005a */
[----:B------:R-:W-:Y:S01]  /*2830*/  PRMT R181, R177, 0x7632, R181 ;  /* 0x00007632b1b57816 */ /* 0x000fe200000000b5 */
[----:B------:R-:W-:Y:S01]  /*2840*/  FMUL.FTZ R189, R186, R189 ;  /* 0x000000bdbabd7220 */ /* 0x000fe20000410000 */
[----:B------:R-:W-:Y:S01]  /*2850*/  FADD.FTZ R219, R219, R191 ;  /* 0x000000bfdbdb7221 */ /* 0x000fe20000010000 */
[----:B------:R-:W-:Y:S01]  /*2860*/  FFMA.FTZ R218, R222, R191, R218 ;  /* 0x000000bfdeda7223 */ /* 0x000fe200000100da */
[----:B----4-:R-:W-:Y:S01]  /*2870*/  FMUL.FTZ R186, R184, R180 ;  /* 0x000000b4b8ba7220 */ /* 0x010fe20000410000 */
[----:B------:R-:W-:Y:S01]  /*2880*/  FADD.FTZ R171, -R211, R171 ;  /* 0x000000abd3ab7221 */ /* 0x000fe20000010100 */
[----:B------:R-:W-:Y:S02]  /*2890*/  IMAD.U32 R181, R181, 0x10000, RZ ;  /* 0x00010000b5b57824 */ /* 0x000fe400078e00ff */
[----:B------:R-:W-:Y:S01]  /*28a0*/  FADD.FTZ R219, R219, R186 ;  /* 0x000000badbdb7221 */ /* 0x000fe20000010000 */
[----:B------:R-:W-:Y:S01]  /*28b0*/  FFMA.FTZ R218, R194, R186, R218 ;  /* 0x000000bac2da7223 */ /* 0x000fe200000100da */
[C---:B------:R-:W-:Y:S01]  /*28c0*/  PRMT R176, R178.reuse, 0x7632, R176 ;  /* 0x00007632b2b07816 */ /* 0x040fe200000000b0 */
[----:B------:R-:W-:Y:S01]  /*28d0*/  FADD.FTZ R172, -R211, R172 ;  /* 0x000000acd3ac7221 */ /* 0x000fe20000010100 */
[----:B------:R-:W-:Y:S01]  /*28e0*/  SHF.L.U32 R178, R178, 0x10, RZ ;  /* 0x00000010b2b27819 */ /* 0x000fe200000006ff */
[----:B------:R-:W-:Y:S01]  /*28f0*/  FMUL.FTZ R192, R2, R171 ;  /* 0x000000ab02c07220 */ /* 0x000fe20000410000 */
[----:B------:R-:W-:Y:S01]  /*2900*/  FMUL.FTZ R184, R182, R181 ;  /* 0x000000b5b6b87220 */ /* 0x000fe20000410000 */
        /* <DEDUP_REMOVED lines=12> */
[----:B------:R-:W-:Y:S01]  /*29d0*/  FMUL.FTZ R183, R2, R173 ;  /* 0x000000ad02b77220 */ /* 0x000fe20000410000 */
[----:B------:R-:W-:Y:S01]  /*29e0*/  FADD.FTZ R219, R219, R188 ;  /* 0x000000bcdbdb7221 */ /* 0x000fe20000010000 */
[----:B------:R-:W-:Y:S01]  /*29f0*/  FFMA.FTZ R218, R190, R188, R218 ;  /* 0x000000bcbeda7223 */ /* 0x000fe200000100da */
[----:B------:R-:W-:Y:S01]  /*2a00*/  FADD.FTZ R175, -R211, R175 ;  /* 0x000000afd3af7221 */ /* 0x000fe20000010100 */
[----:B------:R-:W-:-:S02]  /*2a10*/  IMAD.U32 R177, R177, 0x10000, RZ ;  /* 0x00010000b1b17824 */ /* 0x000fc400078e00ff */
[----:B------:R-:W-:Y:S01]  /*2a20*/  FMUL.FTZ R187, R2, R174 ;  /* 0x000000ae02bb7220 */ /* 0x000fe20000410000 */
[----:B------:R-:W-:Y:S01]  /*2a30*/  FFMA.FTZ R89, R194, R180, R89 ;  /* 0x000000b4c2597223 */ /* 0x000fe20000010059 */
[----:B------:R-:W-:Y:S01]  /*2a40*/  FADD.FTZ R85, R85, R180 ;  /* 0x000000b455557221 */ /* 0x000fe20000010000 */
[----:B------:R-:W-:Y:S01]  /*2a50*/  FFMA.FTZ R91, R192, R181, R91 ;  /* 0x000000b5c05b7223 */ /* 0x000fe2000001005b */
[----:B------:R-:W-:Y:S01]  /*2a60*/  FADD.FTZ R87, R87, R181 ;  /* 0x000000b557577221 */ /* 0x000fe20000010000 */
        /* <DEDUP_REMOVED lines=16> */
[----:B------:R-:W-:-:S07]  /*2b70*/  FFMA.FTZ R218, R181, R180, R218 ;  /* 0x000000b4b5da7223 */ /* 0x000fce00000100da */
.L_x_4818:
[----:B------:R-:W-:Y:S05]  /*2b80*/  BSYNC B0 ;  /* 0x0000000000007941 */ /* 0x000fea0003800000 */
.L_x_4807:
[----:B------:R-:W1:Y:S01]  /*2b90*/  S2R R168, SR_TID.X ;  /* 0x0000000000a87919 */ /* 0x000e620000002100 */
[----:B------:R-:W-:Y:S01]  /*2ba0*/  LOP3.LUT P4, RZ, R235, 0xff, RZ, 0xc0, !PT ;  /* 0x000000ffebff7812 */ /* 0x000fe2000788c0ff */
[----:B------:R-:W-:Y:S01]  /*2bb0*/  UMOV UR6, 0xffffffff ;  /* 0xffffffff00067882 */ /* 0x000fe20000000000 */
[----:B------:R-:W-:-:S11]  /*2bc0*/  LOP3.LUT R3, R3, 0xfffffffb, RZ, 0xc0, !PT ;  /* 0xfffffffb03037812 */ /* 0x000fd600078ec0ff */
[----:B------:R-:W-:Y:S02]  /*2bd0*/  @P4 LOP3.LUT R3, R3, 0x4, RZ, 0xfc, !PT ;  /* 0x0000000403034812 */ /* 0x000fe400078efcff */
[----:B-1----:R-:W-:-:S04]  /*2be0*/  SHF.R.U32.HI R177, RZ, 0x5, R168 ;  /* 0x00000005ffb17819 */ /* 0x002fc800000116a8 */
[----:B------:R-:W-:-:S04]  /*2bf0*/  LOP3.LUT R172, R177, 0x7fffff8, RZ, 0xc0, !PT ;  /* 0x07fffff8b1ac7812 */ /* 0x000fc800078ec0ff */
[----:B------:R-:W-:Y:S02]  /*2c00*/  @!P4 IADD3 R172, R172, 0x8, RZ ;  /* 0x00000008acacc810 */ /* 0x000fe40007ffe0ff */
        /* <DEDUP_REMOVED lines=17> */
[----:B------:R2:W3:Y:S01]  /*2d20*/  SHFL.DOWN PT, R176, R174, 0x1, 0x1f ;  /* 0x08201f00aeb07f89 */ /* 0x0004e200000e0000 */
[----:B-1----:R-:W-:-:S05]  /*2d30*/  FADD.FTZ R173, R173, R175 ;  /* 0x000000afadad7221 */ /* 0x002fca0000010000 */
[----:B---3--:R2:W1:Y:S02]  /*2d40*/  SHFL.DOWN PT, R169, R173, 0x1, 0x1f ;  /* 0x08201f00ada97f89 */ /* 0x00846400000e0000 */
.L_x_4923:
[----:B-1----:R-:W-:Y:S01]  /*2d50*/  FADD.FTZ R169, R173, R169 ;  /* 0x000000a9ada97221 */ /* 0x002fe20000010000 */
[----:B------:R-:W-:Y:S01]  /*2d60*/  @!P4 LOP3.LUT R171, R177, 0x7, RZ, 0xc0, !PT ;  /* 0x00000007b1abc812 */ /* 0x000fe200078ec0ff */
[----:B--2---:R-:W1:Y:S01]  /*2d70*/  S2R R173, SR_CgaCtaId ;  /* 0x0000000000ad7919 */ /* 0x004e620000008800 */
[----:B------:R-:W-:Y:S01]  /*2d80*/  MOV R170, 0x400 ;  /* 0x0000040000aa7802 */ /* 0x000fe20000000f00 */
[----:B------:R-:W-:Y:S01]  /*2d90*/  FADD.FTZ R168, R174, R176 ;  /* 0x000000b0aea87221 */ /* 0x000fe20000010000 */
[----:B------:R-:W-:Y:S05]  /*2da0*/  WARPSYNC.ALL ;  /* 0x0000000000007948 */ /* 0x000fea0003800000 */
[----:B------:R-:W-:Y:S01]  /*2db0*/  @!P4 IMAD.IADD R171, R172, 0x1, R171 ;  /* 0x00000001acabc824 */ /* 0x000fe200078e02ab */
[----:B------:R-:W-:Y:S01]  /*2dc0*/  BSSY B0, `(.L_x_4826) ;  /* 0x00000fa000007945 */ /* 0x000fe20003800000 */
[----:B-1----:R-:W-:-:S04]  /*2dd0*/  LEA R170, R173, R170, 0x18 ;  /* 0x000000aaadaa7211 */ /* 0x002fc800078ec0ff */
[----:B------:R-:W-:Y:S01]  /*2de0*/  @!P4 LEA R171, R171, R170, 0x3 ;  /* 0x000000aaababc211 */ /* 0x000fe200078e18ff */
[----:B------:R-:W-:-:S04]  /*2df0*/  IMAD R172, R172, 0x8, R170 ;  /* 0x00000008acac7824 */ /* 0x000fc800078e02aa */
[----:B------:R-:W-:Y:S01]  /*2e00*/  @!P4 STS.64 [R171+0x8000], R168 ;  /* 0x008000a8ab00c388 */ /* 0x000fe20000000a00 */
[----:B------:R-:W-:Y:S01]  /*2e10*/  BAR.SYNC.DEFER_BLOCKING 0x0 ;  /* 0x0000000000007b1d */ /* 0x000fe20000010000 */
[----:B-----5:R-:W-:-:S13]  /*2e20*/  ISETP.GE.AND P4, PT, R234, 0x1, PT ;  /* 0x00000001ea00780c */ /* 0x020fda0003f86270 */
[----:B------:R-:W-:-:S05]  /*2e30*/  @P4 IADD3 R234, R234, -0x1, RZ ;  /* 0xffffffffeaea4810 */ /* 0x000fca0007ffe0ff */
[----:B------:R-:W-:Y:S01]  /*2e40*/  @P4 IMAD R234, R234, R6, RZ ;  /* 0x00000006eaea4224 */ /* 0x000fe200078e02ff */
        /* <DEDUP_REMOVED lines=15> */
[----:B------:R1:W2:Y:S02]  /*2f40*/  LDS.128 R168, [R172+0x8030] ;  /* 0x00803000aca87984 */ /* 0x0002a40000000c00 */
[----:B-1----:R-:W-:Y:S02]  /*2f50*/  IMAD.MOV.U32 R172, RZ, RZ, RZ ;  /* 0x000000ffffac7224 */ /* 0x002fe400078e00ff */
[----:B--2---:R-:W-:Y:S01]  /*2f60*/  FADD.FTZ R168, R173, R168 ;  /* 0x000000a8ada87221 */ /* 0x004fe20000010000 */
[----:B------:R-:W-:-:S03]  /*2f70*/  FADD.FTZ R169, R174, R169 ;  /* 0x000000a9aea97221 */ /* 0x000fc60000010000 */
[----:B------:R-:W-:Y:S01]  /*2f80*/  FADD.FTZ R168, R170, R168 ;  /* 0x000000a8aaa87221 */ /* 0x000fe20000010000 */
[----:B------:R-:W-:Y:S01]  /*2f90*/  @P4 SHF.R.S32.HI R170, RZ, 0x1f, R234 ;  /* 0x0000001fffaa4819 */ /* 0x000fe200000114ea */
[----:B------:R-:W-:Y:S02]  /*2fa0*/  FADD.FTZ R169, R171, R169 ;  /* 0x000000a9aba97221 */ /* 0x000fe40000010000 */
[----:B------:R-:W-:Y:S01]  /*2fb0*/  FMUL.FTZ R173, R168, UR8 ;  /* 0x00000008a8ad7c20 */ /* 0x000fe20008410000 */
[----:B------:R-:W-:Y:S01]  /*2fc0*/  @P4 LEA.HI R170, R170, R234, RZ, 0x3 ;  /* 0x000000eaaaaa4211 */ /* 0x000fe200078f18ff */
[----:B------:R-:W-:-:S03]  /*2fd0*/  FMUL.FTZ R174, R169, UR8 ;  /* 0x00000008a9ae7c20 */ /* 0x000fc60008410000 */
[----:B------:R-:W-:Y:S01]  /*2fe0*/  @P4 LEA.HI.SX32 R172, R170, R5, 0x1d ;  /* 0x00000005aaac4211 */ /* 0x000fe200078feaff */
[----:B------:R-:W-:Y:S06]  /*2ff0*/  @!P0 BRA `(.L_x_4827) ;  /* 0x0000000c00588947 */ /* 0x000fec0003800000 */
[----:B------:R-:W-:Y:S04]  /*3000*/  BSSY B1, `(.L_x_4828) ;  /* 0x0000005000017945 */ /* 0x000fe80003800000 */
[----:B------:R-:W-:Y:S05]  /*3010*/  @!P4 BRA `(.L_x_4829) ;  /* 0x00000000000cc947 */ /* 0x000fea0003800000 */
[----:B------:R-:W1:Y:S02]  /*3020*/  LDC.64 R156, c[0x0][0x220] ;  /* 0x00008800ff9c7b82 */ /* 0x000e640000000a00 */
[----:B-1----:R-:W-:-:S06]  /*3030*/  IMAD.WIDE.U32 R156, R172, 0x10, R156 ;  /* 0x00000010ac9c7825 */ /* 0x002fcc00078e009c */
[----:B------:R-:W5:Y:S02]  /*3040*/  LDG.E.128 R156, desc[UR4][R156.64] ;  /* 0x000000049c9c7981 */ /* 0x000f64000c1e1d00 */
.L_x_4829:
[----:B------:R-:W-:Y:S05]  /*3050*/  BSYNC B1 ;  /* 0x0000000000017941 */ /* 0x000fea0003800000 */
.L_x_4828:
[----:B------:R-:W1:Y:S01]  /*3060*/  @!P3 LDC.64 R168, c[0x0][0x2c8] ;  /* 0x0000b200ffa8bb82 */ /* 0x000e620000000a00 */
[----:B------:R-:W-:Y:S01]  /*3070*/  BSSY B1, `(.L_x_4830) ;  /* 0x000000f000017945 */ /* 0x000fe20003800000 */
[----:B-1----:R-:W-:-:S04]  /*3080*/  @!P3 ISETP.NE.U32.AND P5, PT, R168, RZ, PT ;  /* 0x000000ffa800b20c */ /* 0x002fc80003fa5070 */
[----:B------:R-:W-:-:S04]  /*3090*/  @!P3 ISETP.NE.AND.EX P5, PT, R169, RZ, PT, P5 ;  /* 0x000000ffa900b20c */ /* 0x000fc80003fa5350 */
[----:B------:R-:W-:Y:S01]  /*30a0*/  @!P3 FSEL R175, R132, RZ, P5 ;  /* 0x000000ff84afb208 */ /* 0x000fe20002800000 */
[----:B------:R-:W-:Y:S08]  /*30b0*/  @!P3 BRA `(.L_x_4831) ;  /* 0x000000000028b947 */ /* 0x000ff00003800000 */
[----:B------:R-:W-:Y:S01]  /*30c0*/  ISETP.NE.AND P5, PT, R236, RZ, PT ;  /* 0x000000ffec00720c */ /* 0x000fe20003fa5270 */
[----:B------:R-:W-:Y:S01]  /*30d0*/  IMAD.U32 R169, RZ, RZ, UR13 ;  /* 0x0000000dffa97e24 */ /* 0x000fe2000f8e00ff */
[----:B------:R-:W-:Y:S02]  /*30e0*/  MOV R168, UR12 ;  /* 0x0000000c00a87c02 */ /* 0x000fe40008000f00 */
[----:B------:R-:W-:Y:S02]  /*30f0*/  FSEL R170, R173, RZ, !P5 ;  /* 0x000000ffadaa7208 */ /* 0x000fe40006800000 */
[----:B------:R-:W-:-:S03]  /*3100*/  ISETP.NE.U32.AND P5, PT, R168, RZ, PT ;  /* 0x000000ffa800720c */ /* 0x000fc60003fa5070 */
[----:B------:R-:W-:Y:S01]  /*3110*/  FFMA.FTZ R170, R0, R174, R170 ;  /* 0x000000ae00aa7223 */ /* 0x000fe200000100aa */
[----:B------:R-:W-:-:S03]  /*3120*/  ISETP.NE.AND.EX P5, PT, R169, RZ, PT, P5 ;  /* 0x000000ffa900720c */ /* 0x000fc60003fa5350 */
[----:B------:R-:W-:-:S04]  /*3130*/  FADD.FTZ R170, R208, -R170 ;  /* 0x800000aad0aa7221 */ /* 0x000fc80000010000 */
[----:B------:R-:W-:-:S06]  /*3140*/  FMUL.FTZ R175, R2, R170 ;  /* 0x000000aa02af7220 */ /* 0x000fcc0000410000 */
[----:B------:R-:W-:-:S07]  /*3150*/  @P5 FADD.FTZ R175, R132, R175 ;  /* 0x000000af84af5221 */ /* 0x000fce0000010000 */
.L_x_4831:
[----:B------:R-:W-:Y:S05]  /*3160*/  BSYNC B1 ;  /* 0x0000000000017941 */ /* 0x000fea0003800000 */
.L_x_4830:
[----:B------:R-:W2:Y:S01]  /*3170*/  LDL R177, [R1+0x3c] ;  /* 0x00003c0001b17983 */ /* 0x000ea20000100800 */
[----:B------:R-:W1:Y:S01]  /*3180*/  LDC.64 R170, c[0x0][0x308] ;  /* 0x0000c200ffaa7b82 */ /* 0x000e620000000a00 */
[----:B------:R-:W-:Y:S01]  /*3190*/  @!P3 ISETP.NE.U32.AND P6, PT, R168, RZ, PT ;  /* 0x000000ffa800b20c */ /* 0x000fe20003fc5070 */
[----:B------:R-:W-:Y:S03]  /*31a0*/  BSSY B1, `(.L_x_4832) ;  /* 0x0000016000017945 */ /* 0x000fe60003800000 */
[----:B------:R-:W-:-:S03]  /*31b0*/  @!P3 ISETP.NE.AND.EX P6, PT, R169, RZ, PT, P6 ;  /* 0x000000ffa900b20c */ /* 0x000fc60003fc5360 */
[----:B------:R-:W3:Y:S01]  /*31c0*/  @P4 LDC R176, c[0x0][0x29c] ;  /* 0x0000a700ffb04b82 */ /* 0x000ee20000000800 */
[----:B-1----:R-:W-:-:S04]  /*31d0*/  ISETP.NE.U32.AND P5, PT, R170, RZ, PT ;  /* 0x000000ffaa00720c */ /* 0x002fc80003fa5070 */
[----:B------:R-:W-:-:S04]  /*31e0*/  ISETP.NE.AND.EX P5, PT, R171, RZ, PT, P5 ;  /* 0x000000ffab00720c */ /* 0x000fc80003fa5350 */
[C---:B------:R-:W-:Y:S01]  /*31f0*/  SEL R160, R175.reuse, R160, P5 ;  /* 0x000000a0afa07207 */ /* 0x040fe20002800000 */
[----:B---3--:R-:W-:Y:S01]  /*3200*/  @P4 FMUL.FTZ R176, R175, R176 ;  /* 0x000000b0afb04220 */ /* 0x008fe20000410000 */
[----:B-----5:R-:W-:-:S05]  /*3210*/  @P4 SHF.L.U32 R175, R156, 0x10, RZ ;  /* 0x000000109caf4819 */ /* 0x020fca00000006ff */
[----:B------:R-:W-:Y:S01]  /*3220*/  @P4 FFMA.FTZ R100, R176, R175, R100 ;  /* 0x000000afb0644223 */ /* 0x000fe20000010064 */
[----:B--2---:R-:W-:-:S05]  /*3230*/  @P4 FMUL.FTZ R175, R177, R176 ;  /* 0x000000b0b1af4220 */ /* 0x004fca0000410000 */
[----:B------:R-:W-:-:S04]  /*3240*/  @P4 F2FP.BF16.F32.PACK_AB R175, RZ, R175 ;  /* 0x000000afffaf423e */ /* 0x000fc800000010ff */
[----:B------:R-:W-:Y:S02]  /*3250*/  @P4 PRMT R164, R175, 0x7610, R164 ;  /* 0x00007610afa44816 */ /* 0x000fe400000000a4 */
[----:B------:R-:W-:Y:S01]  /*3260*/  @!P3 FSEL R175, R133, RZ, P6 ;  /* 0x000000ff85afb208 */ /* 0x000fe20003000000 */
[----:B------:R-:W-:Y:S06]  /*3270*/  @!P3 BRA `(.L_x_4833) ;  /* 0x000000000020b947 */ /* 0x000fec0003800000 */
[----:B------:R-:W-:-:S04]  /*3280*/  ISETP.NE.AND P6, PT, R236, RZ, PT ;  /* 0x000000ffec00720c */ /* 0x000fc80003fc5270 */
[----:B------:R-:W-:Y:S02]  /*3290*/  FSEL R175, R173, RZ, !P6 ;  /* 0x000000ffadaf7208 */ /* 0x000fe40007000000 */
[----:B------:R-:W-:-:S03]  /*32a0*/  ISETP.NE.U32.AND P6, PT, R168, RZ, PT ;  /* 0x000000ffa800720c */ /* 0x000fc60003fc5070 */
[----:B------:R-:W-:Y:S01]  /*32b0*/  FFMA.FTZ R175, R233, R174, R175 ;  /* 0x000000aee9af7223 */ /* 0x000fe200000100af */
[----:B------:R-:W-:-:S03]  /*32c0*/  ISETP.NE.AND.EX P6, PT, R169, RZ, PT, P6 ;  /* 0x000000ffa900720c */ /* 0x000fc60003fc5360 */
[----:B------:R-:W-:-:S04]  /*32d0*/  FADD.FTZ R175, R232, -R175 ;  /* 0x800000afe8af7221 */ /* 0x000fc80000010000 */
[----:B------:R-:W-:-:S06]  /*32e0*/  FMUL.FTZ R175, R2, R175 ;  /* 0x000000af02af7220 */ /* 0x000fcc0000410000 */
[----:B------:R-:W-:-:S07]  /*32f0*/  @P6 FADD.FTZ R175, R133, R175 ;  /* 0x000000af85af6221 */ /* 0x000fce0000010000 */
.L_x_4833:
[----:B------:R-:W-:Y:S05]  /*3300*/  BSYNC B1 ;  /* 0x0000000000017941 */ /* 0x000fea0003800000 */
.L_x_4832:
[----:B------:R-:W2:Y:S01]  /*3310*/  LDL R177, [R1+0x38] ;  /* 0x0000380001b17983 */ /* 0x000ea20000100800 */
[----:B------:R-:W1:Y:S01]  /*3320*/  @P4 LDC R176, c[0x0][0x29c] ;  /* 0x0000a700ffb04b82 */ /* 0x000e620000000800 */
[----:B------:R-:W-:Y:S01]  /*3330*/  SEL R161, R175, R161, P5 ;  /* 0x000000a1afa17207 */ /* 0x000fe20002800000 */
[----:B------:R-:W-:Y:S01]  /*3340*/  BSSY B1, `(.L_x_4834) ;  /* 0x0000014000017945 */ /* 0x000fe20003800000 */
[----:B------:R-:W-:-:S04]  /*3350*/  @!P3 ISETP.NE.U32.AND P6, PT, R168, RZ, PT ;  /* 0x000000ffa800b20c */ /* 0x000fc80003fc5070 */
[----:B------:R-:W-:Y:S01]  /*3360*/  @!P3 ISETP.NE.AND.EX P6, PT, R169, RZ, PT, P6 ;  /* 0x000000ffa900b20c */ /* 0x000fe20003fc5360 */
[----:B-1----:R-:W-:Y:S01]  /*3370*/  @P4 FMUL.FTZ R176, R175, R176 ;  /* 0x000000b0afb04220 */ /* 0x002fe20000410000 */
[----:B------:R-:W-:-:S05]  /*3380*/  @P4 PRMT R175, R156, 0x7632, R175 ;  /* 0x000076329caf4816 */ /* 0x000fca00000000af */
[----:B------:R-:W-:-:S04]  /*3390*/  @P4 IMAD.U32 R175, R175, 0x10000, RZ ;  /* 0x00010000afaf4824 */ /* 0x000fc800078e00ff */
        /* <DEDUP_REMOVED lines=14> */
.L_x_4835:
[----:B------:R-:W-:Y:S05]  /*3480*/  BSYNC B1 ;  /* 0x0000000000017941 */ /* 0x000fea0003800000 */
.L_x_4834:
[----:B------:R-:W2:Y:S01]  /*3490*/  LDL R177, [R1+0x34] ;  /* 0x0000340001b17983 */ /* 0x000ea20000100800 */
[----:B------:R-:W1:Y:S01]  /*34a0*/  @P4 LDC R176, c[0x0][0x29c] ;  /* 0x0000a700ffb04b82 */ /* 0x000e620000000800 */
[----:B------:R-:W-:Y:S01]  /*34b0*/  SEL R162, R175, R162, P5 ;  /* 0x000000a2afa27207 */ /* 0x000fe20002800000 */
[----:B------:R-:W-:Y:S01]  /*34c0*/  BSSY B1, `(.L_x_4836) ;  /* 0x0000013000017945 */ /* 0x000fe20003800000 */
[----:B------:R-:W-:-:S04]  /*34d0*/  @!P3 ISETP.NE.U32.AND P6, PT, R168, RZ, PT ;  /* 0x000000ffa800b20c */ /* 0x000fc80003fc5070 */
[----:B------:R-:W-:Y:S01]  /*34e0*/  @!P3 ISETP.NE.AND.EX P6, PT, R169, RZ, PT, P6 ;  /* 0x000000ffa900b20c */ /* 0x000fe20003fc5360 */
[----:B-1----:R-:W-:Y:S01]  /*34f0*/  @P4 FMUL.FTZ R176, R175, R176 ;  /* 0x000000b0afb04220 */ /* 0x002fe20000410000 */
[----:B------:R-:W-:-:S05]  /*3500*/  @P4 SHF.L.U32 R175, R157, 0x10, RZ ;  /* 0x000000109daf4819 */ /* 0x000fca00000006ff */
        /* <DEDUP_REMOVED lines=14> */
.L_x_4837:
[----:B------:R-:W-:Y:S05]  /*35f0*/  BSYNC B1 ;  /* 0x0000000000017941 */ /* 0x000fea0003800000 */
.L_x_4836:
        /* <DEDUP_REMOVED lines=23> */
.L_x_4839:
[----:B------:R-:W-:Y:S05]  /*3770*/  BSYNC B1 ;  /* 0x0000000000017941 */ /* 0x000fea0003800000 */
.L_x_4838:
        /* <DEDUP_REMOVED lines=22> */
.L_x_4841:
[----:B------:R-:W-:Y:S05]  /*38e0*/  BSYNC B1 ;  /* 0x0000000000017941 */ /* 0x000fea0003800000 */
.L_x_4840:
        /* <DEDUP_REMOVED lines=23> */
.L_x_4843:
[----:B------:R-:W-:Y:S05]  /*3a60*/  BSYNC B1 ;  /* 0x0000000000017941 */ /* 0x000fea0003800000 */
.L_x_4842:
        /* <DEDUP_REMOVED lines=14> */
[----:B------:R-:W-:Y:S02]  /*3b50*/  LOP3.LUT R3, R3, 0xffffffef, RZ, 0xc0, !PT ;  /* 0xffffffef03037812 */ /* 0x000fe400078ec0ff */
[----:B------:R-:W-:Y:S02]  /*3b60*/  ISETP.NE.U32.AND P6, PT, R168, RZ, PT ;  /* 0x000000ffa800720c */ /* 0x000fe40003fc5070 */
[----:B------:R-:W-:Y:S02]  /*3b70*/  @P0 LOP3.LUT R3, R3, 0x10, RZ, 0xfc, !PT ;  /* 0x0000001003030812 */ /* 0x000fe400078efcff */
[----:B------:R-:W-:Y:S02]  /*3b80*/  ISETP.NE.AND P0, PT, R236, RZ, PT ;  /* 0x000000ffec00720c */ /* 0x000fe40003f05270 */
[----:B------:R-:W-:Y:S02]  /*3b90*/  ISETP.NE.AND.EX P6, PT, R169, RZ, PT, P6 ;  /* 0x000000ffa900720c */ /* 0x000fe40003fc5360 */
[----:B------:R-:W-:-:S02]  /*3ba0*/  FSEL R168, R173, RZ, !P0 ;  /* 0x000000ffada87208 */ /* 0x000fc40004000000 */
[----:B------:R-:W-:-:S03]  /*3bb0*/  LOP3.LUT P0, RZ, R3, 0x10, RZ, 0xc0, !PT ;  /* 0x0000001003ff7812 */ /* 0x000fc6000780c0ff */
[----:B------:R-:W-:-:S04]  /*3bc0*/  FFMA.FTZ R168, R207, R174, R168 ;  /* 0x000000aecfa87223 */ /* 0x000fc800000100a8 */
[----:B------:R-:W-:-:S04]  /*3bd0*/  FADD.FTZ R168, R206, -R168 ;  /* 0x800000a8cea87221 */ /* 0x000fc80000010000 */
[----:B------:R-:W-:-:S04]  /*3be0*/  FMUL.FTZ R175, R2, R168 ;  /* 0x000000a802af7220 */ /* 0x000fc80000410000 */
[----:B------:R-:W-:-:S07]  /*3bf0*/  @P6 FADD.FTZ R175, R139, R175 ;  /* 0x000000af8baf6221 */ /* 0x000fce0000010000 */
.L_x_4845:
[----:B------:R-:W-:Y:S05]  /*3c00*/  BSYNC B1 ;  /* 0x0000000000017941 */ /* 0x000fea0003800000 */
.L_x_4844:
[----:B------:R-:W2:Y:S01]  /*3c10*/  LDL R176, [R1+0x20] ;  /* 0x0000200001b07983 */ /* 0x000ea20000100800 */
[----:B------:R-:W-:Y:S02]  /*3c20*/  SEL R95, R175, R95, P5 ;  /* 0x0000005faf5f7207 */ /* 0x000fe40002800000 */
[----:B------:R-:W-:-:S04]  /*3c30*/  ISETP.NE.U32.AND P5, PT, R170, RZ, PT ;  /* 0x000000ffaa00720c */ /* 0x000fc80003fa5070 */
[----:B------:R-:W-:-:S13]  /*3c40*/  ISETP.NE.AND.EX P5, PT, R171, RZ, PT, P5 ;  /* 0x000000ffab00720c */ /* 0x000fda0003fa5350 */
[----:B------:R-:W1:Y:S02]  /*3c50*/  @P5 LDC.64 R168, c[0x0][0x308] ;  /* 0x0000c200ffa85b82 */ /* 0x000e640000000a00 */
[C---:B-1----:R-:W-:Y:S01]  /*3c60*/  @P5 IMAD.WIDE.U32 R168, R7.reuse, 0x20, R168 ;  /* 0x0000002007a85825 */ /* 0x042fe200078e00a8 */
[----:B------:R-:W-:-:S04]  /*3c70*/  IADD3 R7, R7, 0x100, RZ ;  /* 0x0000010007077810 */ /* 0x000fc80007ffe0ff */
[----:B------:R-:W-:Y:S04]  /*3c80*/  @P5 STG.E.128 desc[UR4][R168.64], R160 ;  /* 0x000000a0a8005986 */ /* 0x000fe8000c101d04 */
[----:B------:R1:W-:Y:S02]  /*3c90*/  @P5 STG.E.128 desc[UR4][R168.64+0x10], R92 ;  /* 0x0000105ca8005986 */ /* 0x0003e4000c101d04 */
[----:B-1----:R-:W1:Y:S02]  /*3ca0*/  @P4 LDC R168, c[0x0][0x29c] ;  /* 0x0000a700ffa84b82 */ /* 0x002e640000000800 */
[----:B-1----:R-:W-:Y:S01]  /*3cb0*/  @P4 FMUL.FTZ R175, R175, R168 ;  /* 0x000000a8afaf4220 */ /* 0x002fe20000410000 */
[----:B------:R-:W-:-:S05]  /*3cc0*/  @P4 PRMT R168, R159, 0x7632, R168 ;  /* 0x000076329fa84816 */ /* 0x000fca00000000a8 */
[----:B------:R-:W-:-:S04]  /*3cd0*/  @P4 IMAD.U32 R168, R168, 0x10000, RZ ;  /* 0x00010000a8a84824 */ /* 0x000fc800078e00ff */
[----:B------:R-:W-:Y:S02]  /*3ce0*/  @P4 FFMA.FTZ R107, R175, R168, R107 ;  /* 0x000000a8af6b4223 */ /* 0x000fe4000001006b */
[----:B------:R-:W1:Y:S02]  /*3cf0*/  @P4 LDC.64 R168, c[0x0][0x2f8] ;  /* 0x0000be00ffa84b82 */ /* 0x000e640000000a00 */
[----:B-1----:R-:W-:-:S04]  /*3d00*/  @P4 IMAD.WIDE.U32 R168, R172, 0x10, R168 ;  /* 0x00000010aca84825 */ /* 0x002fc800078e00a8 */
[----:B------:R-:W-:Y:S02]  /*3d10*/  VIADD R172, R172, 0x100 ;  /* 0x00000100acac7836 */ /* 0x000fe40000000000 */
[----:B--2---:R-:W-:-:S05]  /*3d20*/  @P4 FMUL.FTZ R170, R176, R175 ;  /* 0x000000afb0aa4220 */ /* 0x004fca0000410000 */
[----:B------:R-:W-:-:S04]  /*3d30*/  @P4 F2FP.BF16.F32.PACK_AB R170, RZ, R170 ;  /* 0x000000aaffaa423e */ /* 0x000fc800000010ff */
[----:B------:R-:W-:-:S05]  /*3d40*/  @P4 PRMT R167, R167, 0x5410, R170 ;  /* 0x00005410a7a74816 */ /* 0x000fca00000000aa */
[----:B------:R1:W-:Y:S02]  /*3d50*/  @P4 STG.E.128 desc[UR4][R168.64], R164 ;  /* 0x000000a4a8004986 */ /* 0x0003e4000c101d04 */
.L_x_4827:
[----:B------:R-:W-:Y:S05]  /*3d60*/  BSYNC B0 ;  /* 0x0000000000007941 */ /* 0x000fea0003800000 */
.L_x_4826:
[----:B------:R-:W-:Y:S04]  /*3d70*/  BSSY B0, `(.L_x_4846) ;  /* 0x00000d8000007945 */ /* 0x000fe80003800000 */
[----:B------:R-:W-:Y:S05]  /*3d80*/  @!P1 BRA `(.L_x_4847) ;  /* 0x0000000c00589947 */ /* 0x000fea0003800000 */
[----:B------:R-:W-:Y:S04]  /*3d90*/  BSSY B1, `(.L_x_4848) ;  /* 0x0000005000017945 */ /* 0x000fe80003800000 */
[----:B------:R-:W-:Y:S05]  /*3da0*/  @!P4 BRA `(.L_x_4849) ;  /* 0x00000000000cc947 */ /* 0x000fea0003800000 */
[----:B------:R-:W2:Y:S02]  /*3db0*/  LDC.64 R156, c[0x0][0x220] ;  /* 0x00008800ff9c7b82 */ /* 0x000ea40000000a00 */
[----:B--2---:R-:W-:-:S06]  /*3dc0*/  IMAD.WIDE.U32 R156, R172, 0x10, R156 ;  /* 0x00000010ac9c7825 */ /* 0x004fcc00078e009c */
[----:B------:R-:W5:Y:S02]  /*3dd0*/  LDG.E.128 R156, desc[UR4][R156.64] ;  /* 0x000000049c9c7981 */ /* 0x000f64000c1e1d00 */
.L_x_4849:
[----:B------:R-:W-:Y:S05]  /*3de0*/  BSYNC B1 ;  /* 0x0000000000017941 */ /* 0x000fea0003800000 */
.L_x_4848:
[----:B-1----:R-:W1:Y:S01]  /*3df0*/  @!P3 LDC.64 R168, c[0x0][0x2c8] ;  /* 0x0000b200ffa8bb82 */ /* 0x002e620000000a00 */
        /* <DEDUP_REMOVED lines=15> */
.L_x_4851:
[----:B------:R-:W-:Y:S05]  /*3ef0*/  BSYNC B1 ;  /* 0x0000000000017941 */ /* 0x000fea0003800000 */
.L_x_4850:
        /* <DEDUP_REMOVED lines=11> */
[-C--:B------:R-:W-:Y:S01]  /*3fb0*/  @P4 FFMA.FTZ R108, R175, R176.reuse, R108 ;  /* 0x000000b0af6c4223 */ /* 0x080fe2000001006c */
        /* <DEDUP_REMOVED lines=13> */
.L_x_4853:
[----:B------:R-:W-:Y:S05]  /*4090*/  BSYNC B1 ;  /* 0x0000000000017941 */ /* 0x000fea0003800000 */
.L_x_4852:
        /* <DEDUP_REMOVED lines=23> */
.L_x_4855:
[----:B------:R-:W-:Y:S05]  /*4210*/  BSYNC B1 ;  /* 0x0000000000017941 */ /* 0x000fea0003800000 */
.L_x_4854:
        /* <DEDUP_REMOVED lines=22> */
.L_x_4857:
[----:B------:R-:W-:Y:S05]  /*4380*/  BSYNC B1 ;  /* 0x0000000000017941 */ /* 0x000fea0003800000 */
.L_x_4856:
        /* <DEDUP_REMOVED lines=23> */
.L_x_4859:
[----:B------:R-:W-:Y:S05]  /*4500*/  BSYNC B1 ;  /* 0x0000000000017941 */ /* 0x000fea0003800000 */
.L_x_4858:
        /* <DEDUP_REMOVED lines=22> */
.L_x_4861:
[----:B------:R-:W-:Y:S05]  /*4670*/  BSYNC B1 ;  /* 0x0000000000017941 */ /* 0x000fea0003800000 */
.L_x_4860:
        /* <DEDUP_REMOVED lines=23> */
.L_x_4863:
[----:B------:R-:W-:Y:S05]  /*47f0*/  BSYNC B1 ;  /* 0x0000000000017941 */ /* 0x000fea0003800000 */
.L_x_4862:
        /* <DEDUP_REMOVED lines=25> */
.L_x_4865:
[----:B------:R-:W-:Y:S05]  /*4990*/  BSYNC B1 ;  /* 0x0000000000017941 */ /* 0x000fea0003800000 */
.L_x_4864:
[----:B------:R-:W2:Y:S01]  /*49a0*/  LDL R176, [R1] ;  /* 0x0000000001b07983 */ /* 0x000ea20000100800 */
[----:B------:R-:W-:Y:S02]  /*49b0*/  SEL R95, R175, R95, P5 ;  /* 0x0000005faf5f7207 */ /* 0x000fe40002800000 */
[----:B------:R-:W-:-:S04]  /*49c0*/  ISETP.NE.U32.AND P5, PT, R170, RZ, PT ;  /* 0x000000ffaa00720c */ /* 0x000fc80003fa5070 */
[----:B------:R-:W-:-:S13]  /*49d0*/  ISETP.NE.AND.EX P5, PT, R171, RZ, PT, P5 ;  /* 0x000000ffab00720c */ /* 0x000fda0003fa5350 */
[----:B------:R-:W1:Y:S02]  /*49e0*/  @P5 LDC.64 R168, c[0x0][0x308] ;  /* 0x0000c200ffa85b82 */ /* 0x000e640000000a00 */
[----:B-1----:R-:W-:-:S04]  /*49f0*/  @P5 IMAD.WIDE.U32 R168, R7, 0x20, R168 ;  /* 0x0000002007a85825 */ /* 0x002fc800078e00a8 */
[----:B------:R-:W-:Y:S01]  /*4a00*/  VIADD R7, R7, 0x100 ;  /* 0x0000010007077836 */ /* 0x000fe20000000000 */
        /* <DEDUP_REMOVED lines=8> */
[C---:B-1----:R-:W-:Y:S01]  /*4a90*/  @P4 IMAD.WIDE.U32 R168, R172.reuse, 0x10, R168 ;  /* 0x00000010aca84825 */ /* 0x042fe200078e00a8 */
[----:B------:R-:W-:-:S03]  /*4aa0*/  IADD3 R172, R172, 0x100, RZ ;  /* 0x00000100acac7810 */ /* 0x000fc60007ffe0ff */
[----:B--2---:R-:W-:-:S05]  /*4ab0*/  @P4 FMUL.FTZ R170, R176, R175 ;  /* 0x000000afb0aa4220 */ /* 0x004fca0000410000 */
[----:B------:R-:W-:-:S04]  /*4ac0*/  @P4 F2FP.BF16.F32.PACK_AB R170, RZ, R170 ;  /* 0x000000aaffaa423e */ /* 0x000fc800000010ff */
[----:B------:R-:W-:-:S05]  /*4ad0*/  @P4 PRMT R167, R167, 0x5410, R170 ;  /* 0x00005410a7a74816 */ /* 0x000fca00000000aa */
[----:B------:R2:W-:Y:S02]  /*4ae0*/  @P4 STG.E.128 desc[UR4][R168.64], R164 ;  /* 0x000000a4a8004986 */ /* 0x0005e4000c101d04 */
.L_x_4847:
[----:B------:R-:W-:Y:S05]  /*4af0*/  BSYNC B0 ;  /* 0x0000000000007941 */ /* 0x000fea0003800000 */
.L_x_4846:
[----:B------:R-:W-:Y:S04]  /*4b00*/  BSSY B0, `(.L_x_4866) ;  /* 0x00000d0000007945 */ /* 0x000fe80003800000 */
[----:B------:R-:W-:Y:S05]  /*4b10*/  @!P2 BRA `(.L_x_4867) ;  /* 0x0000000c0038a947 */ /* 0x000fea0003800000 */
[----:B------:R-:W-:Y:S04]  /*4b20*/  BSSY B1, `(.L_x_4868) ;  /* 0x0000005000017945 */ /* 0x000fe80003800000 */
[----:B------:R-:W-:Y:S05]  /*4b30*/  @!P4 BRA `(.L_x_4869) ;  /* 0x00000000000cc947 */ /* 0x000fea0003800000 */
[----:B------:R-:W3:Y:S02]  /*4b40*/  LDC.64 R156, c[0x0][0x220] ;  /* 0x00008800ff9c7b82 */ /* 0x000ee40000000a00 */
[----:B---3--:R-:W-:-:S06]  /*4b50*/  IMAD.WIDE.U32 R156, R172, 0x10, R156 ;  /* 0x00000010ac9c7825 */ /* 0x008fcc00078e009c */
[----:B------:R-:W5:Y:S02]  /*4b60*/  LDG.E.128 R156, desc[UR4][R156.64] ;  /* 0x000000049c9c7981 */ /* 0x000f64000c1e1d00 */
.L_x_4869:
[----:B------:R-:W-:Y:S05]  /*4b70*/  BSYNC B1 ;  /* 0x0000000000017941 */ /* 0x000fea0003800000 */
.L_x_4868:
[----:B-12---:R-:W1:Y:S01]  /*4b80*/  @!P3 LDC.64 R168, c[0x0][0x2c8] ;  /* 0x0000b200ffa8bb82 */ /* 0x006e620000000a00 */
        /* <DEDUP_REMOVED lines=15> */
.L_x_4871:
[----:B------:R-:W-:Y:S05]  /*4c80*/  BSYNC B1 ;  /* 0x0000000000017941 */ /* 0x000fea0003800000 */
.L_x_4870:
[----:B------:R-:W1:Y:S01]  /*4c90*/  LDC.64 R170, c[0x0][0x308] ;  /* 0x0000c200ffaa7b82 */ /* 0x000e620000000a00 */
[----:B------:R-:W-:Y:S01]  /*4ca0*/  @!P3 ISETP.NE.U32.AND P6, PT, R168, RZ, PT ;  /* 0x000000ffa800b20c */ /* 0x000fe20003fc5070 */
[----:B------:R-:W-:Y:S03]  /*4cb0*/  BSSY B1, `(.L_x_4872) ;  /* 0x0000016000017945 */ /* 0x000fe60003800000 */
[----:B------:R-:W-:-:S03]  /*4cc0*/  @!P3 ISETP.NE.AND.EX P6, PT, R169, RZ, PT, P6 ;  /* 0x000000ffa900b20c */ /* 0x000fc60003fc5360 */
[----:B------:R-:W2:Y:S01]  /*4cd0*/  @P4 LDC R176, c[0x0][0x29c] ;  /* 0x0000a700ffb04b82 */ /* 0x000ea20000000800 */
[----:B-1----:R-:W-:-:S04]  /*4ce0*/  ISETP.NE.U32.AND P5, PT, R170, RZ, PT ;  /* 0x000000ffaa00720c */ /* 0x002fc80003fa5070 */
[----:B------:R-:W-:-:S04]  /*4cf0*/  ISETP.NE.AND.EX P5, PT, R171, RZ, PT, P5 ;  /* 0x000000ffab00720c */ /* 0x000fc80003fa5350 */
[C---:B------:R-:W-:Y:S01]  /*4d00*/  SEL R160, R175.reuse, R160, P5 ;  /* 0x000000a0afa07207 */ /* 0x040fe20002800000 */
[----:B--2---:R-:W-:Y:S01]  /*4d10*/  @P4 FMUL.FTZ R176, R175, R176 ;  /* 0x000000b0afb04220 */ /* 0x004fe20000410000 */
[----:B-----5:R-:W-:-:S05]  /*4d20*/  @P4 SHF.L.U32 R175, R156, 0x10, RZ ;  /* 0x000000109caf4819 */ /* 0x020fca00000006ff */
[-C--:B------:R-:W-:Y:S01]  /*4d30*/  @P4 FFMA.FTZ R116, R175, R176.reuse, R116 ;  /* 0x000000b0af744223 */ /* 0x080fe20000010074 */
[----:B------:R-:W-:-:S05]  /*4d40*/  @P4 FMUL.FTZ R175, R252, R176 ;  /* 0x000000b0fcaf4220 */ /* 0x000fca0000410000 */
        /* <DEDUP_REMOVED lines=12> */
.L_x_4873:
[----:B------:R-:W-:Y:S05]  /*4e10*/  BSYNC B1 ;  /* 0x0000000000017941 */ /* 0x000fea0003800000 */
.L_x_4872:
        /* <DEDUP_REMOVED lines=22> */
.L_x_4875:
[----:B------:R-:W-:Y:S05]  /*4f80*/  BSYNC B1 ;  /* 0x0000000000017941 */ /* 0x000fea0003800000 */
.L_x_4874:
        /* <DEDUP_REMOVED lines=21> */
.L_x_4877:
[----:B------:R-:W-:Y:S05]  /*50e0*/  BSYNC B1 ;  /* 0x0000000000017941 */ /* 0x000fea0003800000 */
.L_x_4876:
        /* <DEDUP_REMOVED lines=22> */
.L_x_4879:
[----:B------:R-:W-:Y:S05]  /*5250*/  BSYNC B1 ;  /* 0x0000000000017941 */ /* 0x000fea0003800000 */
.L_x_4878:
        /* <DEDUP_REMOVED lines=21> */
.L_x_4881:
[----:B------:R-:W-:Y:S05]  /*53b0*/  BSYNC B1 ;  /* 0x0000000000017941 */ /* 0x000fea0003800000 */
.L_x_4880:
[----:B------:R-:W1:Y:S01]  /*53c0*/  @P4 LDC R176, c[0x0][0x29c] ;  /* 0x0000a700ffb04b82 */ /* 0x000e620000000800 */
[----:B------:R-:W-:Y:S01]  /*53d0*/  SEL R93, R175, R93, P5 ;  /* 0x0000005daf5d7207 */ /* 0x000fe20002800000 */
[----:B------:R-:W-:Y:S01]  /*53e0*/  BSSY B1, `(.L_x_4882) ;  /* 0x0000014000017945 */ /* 0x000fe20003800000 */
[----:B------:R-:W-:-:S04]  /*53f0*/  @!P3 ISETP.NE.U32.AND P6, PT, R168, RZ, PT ;  /* 0x000000ffa800b20c */ /* 0x000fc80003fc5070 */
[----:B------:R-:W-:Y:S01]  /*5400*/  @!P3 ISETP.NE.AND.EX P6, PT, R169, RZ, PT, P6 ;  /* 0x000000ffa900b20c */ /* 0x000fe20003fc5360 */
[----:B-1----:R-:W-:Y:S01]  /*5410*/  @P4 FMUL.FTZ R176, R175, R176 ;  /* 0x000000b0afb04220 */ /* 0x002fe20000410000 */
[----:B------:R-:W-:-:S04]  /*5420*/  @P4 PRMT R175, R158, 0x7632, R175 ;  /* 0x000076329eaf4816 */ /* 0x000fc800000000af */
[----:B------:R-:W-:-:S05]  /*5430*/  @P4 SHF.L.U32 R175, R175, 0x10, RZ ;  /* 0x00000010afaf4819 */ /* 0x000fca00000006ff */
        /* <DEDUP_REMOVED lines=14> */
.L_x_4883:
[----:B------:R-:W-:Y:S05]  /*5520*/  BSYNC B1 ;  /* 0x0000000000017941 */ /* 0x000fea0003800000 */
.L_x_4882:
[----:B------:R-:W1:Y:S01]  /*5530*/  @P4 LDC R176, c[0x0][0x29c] ;  /* 0x0000a700ffb04b82 */ /* 0x000e620000000800 */
[----:B------:R-:W-:Y:S01]  /*5540*/  SEL R94, R175, R94, P5 ;  /* 0x0000005eaf5e7207 */ /* 0x000fe20002800000 */
[----:B------:R-:W-:Y:S01]  /*5550*/  BSSY B1, `(.L_x_4884) ;  /* 0x0000016000017945 */ /* 0x000fe20003800000 */
[----:B------:R-:W-:-:S04]  /*5560*/  @!P3 ISETP.NE.U32.AND P6, PT, R168, RZ, PT ;  /* 0x000000ffa800b20c */ /* 0x000fc80003fc5070 */
[----:B------:R-:W-:Y:S01]  /*5570*/  @!P3 ISETP.NE.AND.EX P6, PT, R169, RZ, PT, P6 ;  /* 0x000000ffa900b20c */ /* 0x000fe20003fc5360 */
[----:B-1----:R-:W-:Y:S01]  /*5580*/  @P4 FMUL.FTZ R176, R175, R176 ;  /* 0x000000b0afb04220 */ /* 0x002fe20000410000 */
[----:B------:R-:W-:-:S04]  /*5590*/  @P4 IMAD.U32 R175, R159, 0x10000, RZ ;  /* 0x000100009faf4824 */ /* 0x000fc800078e00ff */
[-C--:B------:R-:W-:Y:S01]  /*55a0*/  @P4 FFMA.FTZ R122, R175, R176.reuse, R122 ;  /* 0x000000b0af7a4223 */ /* 0x080fe2000001007a */
[----:B------:R-:W-:-:S05]  /*55b0*/  @P4 FMUL.FTZ R175, R246, R176 ;  /* 0x000000b0f6af4220 */ /* 0x000fca0000410000 */
        /* <DEDUP_REMOVED lines=15> */
.L_x_4885:
[----:B------:R-:W-:Y:S05]  /*56b0*/  BSYNC B1 ;  /* 0x0000000000017941 */ /* 0x000fea0003800000 */
.L_x_4884:
        /* <DEDUP_REMOVED lines=10> */
[----:B------:R-:W-:-:S03]  /*5760*/  @P4 PRMT R168, R159, 0x7632, R168 ;  /* 0x000076329fa84816 */ /* 0x000fc600000000a8 */
[----:B------:R-:W-:Y:S01]  /*5770*/  @P4 FMUL.FTZ R170, R245, R175 ;  /* 0x000000aff5aa4220 */ /* 0x000fe20000410000 */
[----:B------:R-:W-:-:S04]  /*5780*/  @P4 SHF.L.U32 R168, R168, 0x10, RZ ;  /* 0x00000010a8a84819 */ /* 0x000fc800000006ff */
[----:B------:R-:W-:Y:S01]  /*5790*/  @P4 F2FP.BF16.F32.PACK_AB R170, RZ, R170 ;  /* 0x000000aaffaa423e */ /* 0x000fe200000010ff */
[----:B------:R-:W-:Y:S02]  /*57a0*/  @P4 FFMA.FTZ R123, R175, R168, R123 ;  /* 0x000000a8af7b4223 */ /* 0x000fe4000001007b */
[----:B------:R-:W1:Y:S01]  /*57b0*/  @P4 LDC.64 R168, c[0x0][0x2f8] ;  /* 0x0000be00ffa84b82 */ /* 0x000e620000000a00 */
[----:B------:R-:W-:Y:S01]  /*57c0*/  @P4 PRMT R167, R167, 0x5410, R170 ;  /* 0x00005410a7a74816 */ /* 0x000fe200000000aa */
[C---:B-1----:R-:W-:Y:S01]  /*57d0*/  @P4 IMAD.WIDE.U32 R168, R172.reuse, 0x10, R168 ;  /* 0x00000010aca84825 */ /* 0x042fe200078e00a8 */
[----:B------:R-:W-:-:S04]  /*57e0*/  IADD3 R172, R172, 0x100, RZ ;  /* 0x00000100acac7810 */ /* 0x000fc80007ffe0ff */
[----:B------:R3:W-:Y:S03]  /*57f0*/  @P4 STG.E.128 desc[UR4][R168.64], R164 ;  /* 0x000000a4a8004986 */ /* 0x0007e6000c101d04 */
.L_x_4867:
[----:B------:R-:W-:Y:S05]  /*5800*/  BSYNC B0 ;  /* 0x0000000000007941 */ /* 0x000fea0003800000 */
.L_x_4866:
        /* <DEDUP_REMOVED lines=8> */
.L_x_4889:
[----:B------:R-:W-:Y:S05]  /*5890*/  BSYNC B1 ;  /* 0x0000000000017941 */ /* 0x000fea0003800000 */
.L_x_4888:
[----:B-123--:R-:W1:Y:S01]  /*58a0*/  @!P3 LDC.64 R168, c[0x0][0x2c8] ;  /* 0x0000b200ffa8bb82 */ /* 0x00ee620000000a00 */
[----:B------:R-:W-:Y:S01]  /*58b0*/  BSSY B1, `(.L_x_4890) ;  /* 0x000000f000017945 */ /* 0x000fe20003800000 */
[----:B-1----:R-:W-:-:S04]  /*58c0*/  @!P3 ISETP.NE.U32.AND P5, PT, R168, RZ, PT ;  /* 0x000000ffa800b20c */ /* 0x002fc80003fa5070 */
[----:B------:R-:W-:-:S04]  /*58d0*/  @!P3 ISETP.NE.AND.EX P5, PT, R169, RZ, PT, P5 ;  /* 0x000000ffa900b20c */ /* 0x000fc80003fa5350 */
[----:B------:R-:W-:Y:S01]  /*58e0*/  @!P3 FSEL R175, R28, RZ, P5 ;  /* 0x000000ff1cafb208 */ /* 0x000fe20002800000 */
[----:B------:R-:W-:Y:S08]  /*58f0*/  @!P3 BRA `(.L_x_4891) ;  /* 0x000000000028b947 */ /* 0x000ff00003800000 */
[----:B------:R-:W-:Y:S02]  /*5900*/  ISETP.NE.AND P5, PT, R236, RZ, PT ;  /* 0x000000ffec00720c */ /* 0x000fe40003fa5270 */
[----:B------:R-:W-:Y:S02]  /*5910*/  MOV R168, UR12 ;  /* 0x0000000c00a87c02 */ /* 0x000fe40008000f00 */
[----:B------:R-:W-:Y:S02]  /*5920*/  FSEL R170, R173, RZ, !P5 ;  /* 0x000000ffadaa7208 */ /* 0x000fe40006800000 */
[----:B------:R-:W-:Y:S02]  /*5930*/  MOV R169, UR13 ;  /* 0x0000000d00a97c02 */ /* 0x000fe40008000f00 */
[----:B------:R-:W-:Y:S01]  /*5940*/  ISETP.NE.U32.AND P5, PT, R168, RZ, PT ;  /* 0x000000ffa800720c */ /* 0x000fe20003fa5070 */
[----:B------:R-:W-:-:S03]  /*5950*/  FFMA.FTZ R170, R222, R174, R170 ;  /* 0x000000aedeaa7223 */ /* 0x000fc600000100aa */
[----:B------:R-:W-:Y:S01]  /*5960*/  ISETP.NE.AND.EX P5, PT, R169, RZ, PT, P5 ;  /* 0x000000ffa900720c */ /* 0x000fe20003fa5350 */
[----:B------:R-:W-:-:S04]  /*5970*/  FADD.FTZ R170, R191, -R170 ;  /* 0x800000aabfaa7221 */ /* 0x000fc80000010000 */
[----:B------:R-:W-:-:S08]  /*5980*/  FMUL.FTZ R175, R2, R170 ;  /* 0x000000aa02af7220 */ /* 0x000fd00000410000 */
[----:B------:R-:W-:-:S07]  /*5990*/  @P5 FADD.FTZ R175, R28, R175 ;  /* 0x000000af1caf5221 */ /* 0x000fce0000010000 */
.L_x_4891:
[----:B------:R-:W-:Y:S05]  /*59a0*/  BSYNC B1 ;  /* 0x0000000000017941 */ /* 0x000fea0003800000 */
.L_x_4890:
        /* <DEDUP_REMOVED lines=9> */
[----:B-----5:R-:W-:-:S04]  /*5a40*/  @P4 IMAD.U32 R175, R156, 0x10000, RZ ;  /* 0x000100009caf4824 */ /* 0x020fc800078e00ff */
        /* <DEDUP_REMOVED lines=14> */
.L_x_4893:
[----:B------:R-:W-:Y:S05]  /*5b30*/  BSYNC B1 ;  /* 0x0000000000017941 */ /* 0x000fea0003800000 */
.L_x_4892:
        /* <DEDUP_REMOVED lines=22> */
.L_x_4895:
[----:B------:R-:W-:Y:S05]  /*5ca0*/  BSYNC B1 ;  /* 0x0000000000017941 */ /* 0x000fea0003800000 */
.L_x_4894:
        /* <DEDUP_REMOVED lines=21> */
.L_x_4897:
[----:B------:R-:W-:Y:S05]  /*5e00*/  BSYNC B1 ;  /* 0x0000000000017941 */ /* 0x000fea0003800000 */
.L_x_4896:
        /* <DEDUP_REMOVED lines=22> */
.L_x_4899:
[----:B------:R-:W-:Y:S05]  /*5f70*/  BSYNC B1 ;  /* 0x0000000000017941 */ /* 0x000fea0003800000 */
.L_x_4898:
        /* <DEDUP_REMOVED lines=21> */
.L_x_4901:
[----:B------:R-:W-:Y:S05]  /*60d0*/  BSYNC B1 ;  /* 0x0000000000017941 */ /* 0x000fea0003800000 */
.L_x_4900:
        /* <DEDUP_REMOVED lines=22> */
.L_x_4903:
[----:B------:R-:W-:Y:S05]  /*6240*/  BSYNC B1 ;  /* 0x0000000000017941 */ /* 0x000fea0003800000 */
.L_x_4902:
        /* <DEDUP_REMOVED lines=13> */
[----:B------:R-:W-:Y:S02]  /*6320*/  ISETP.NE.AND P6, PT, R236, RZ, PT ;  /* 0x000000ffec00720c */ /* 0x000fe40003fc5270 */
[----:B------:R-:W-:Y:S02]  /*6330*/  ISETP.NE.U32.AND P3, PT, R168, RZ, PT ;  /* 0x000000ffa800720c */ /* 0x000fe40003f65070 */
[----:B------:R-:W-:Y:S02]  /*6340*/  FSEL R173, R173, RZ, !P6 ;  /* 0x000000ffadad7208 */ /* 0x000fe40007000000 */
[----:B------:R-:W-:-:S03]  /*6350*/  ISETP.NE.AND.EX P3, PT, R169, RZ, PT, P3 ;  /* 0x000000ffa900720c */ /* 0x000fc60003f65330 */
[----:B------:R-:W-:-:S04]  /*6360*/  FFMA.FTZ R173, R181, R174, R173 ;  /* 0x000000aeb5ad7223 */ /* 0x000fc800000100ad */
[----:B------:R-:W-:-:S04]  /*6370*/  FADD.FTZ R173, R180, -R173 ;  /* 0x800000adb4ad7221 */ /* 0x000fc80000010000 */
[----:B------:R-:W-:-:S04]  /*6380*/  FMUL.FTZ R175, R2, R173 ;  /* 0x000000ad02af7220 */ /* 0x000fc80000410000 */
[----:B------:R-:W-:-:S07]  /*6390*/  @P3 FADD.FTZ R175, R27, R175 ;  /* 0x000000af1baf3221 */ /* 0x000fce0000010000 */
.L_x_4905:
[----:B------:R-:W-:Y:S05]  /*63a0*/  BSYNC B1 ;  /* 0x0000000000017941 */ /* 0x000fea0003800000 */
.L_x_4904:
[----:B------:R-:W-:Y:S01]  /*63b0*/  ISETP.NE.U32.AND P3, PT, R170, RZ, PT ;  /* 0x000000ffaa00720c */ /* 0x000fe20003f65070 */
[----:B------:R-:W1:Y:S01]  /*63c0*/  @P4 LDC R2, c[0x0][0x29c] ;  /* 0x0000a700ff024b82 */ /* 0x000e620000000800 */
[----:B------:R-:W-:Y:S02]  /*63d0*/  SEL R95, R175, R95, P5 ;  /* 0x0000005faf5f7207 */ /* 0x000fe40002800000 */
[----:B------:R-:W-:-:S13]  /*63e0*/  ISETP.NE.AND.EX P3, PT, R171, RZ, PT, P3 ;  /* 0x000000ffab00720c */ /* 0x000fda0003f65330 */
[----:B------:R-:W2:Y:S01]  /*63f0*/  @P3 LDC.64 R168, c[0x0][0x308] ;  /* 0x0000c200ffa83b82 */ /* 0x000ea20000000a00 */
[----:B-1----:R-:W-:-:S04]  /*6400*/  @P4 FMUL.FTZ R175, R175, R2 ;  /* 0x00000002afaf4220 */ /* 0x002fc80000410000 */
[----:B------:R-:W-:-:S05]  /*6410*/  @P4 FMUL.FTZ R2, R237, R175 ;  /* 0x000000afed024220 */ /* 0x000fca0000410000 */
[----:B------:R-:W-:-:S04]  /*6420*/  @P4 F2FP.BF16.F32.PACK_AB R2, RZ, R2 ;  /* 0x00000002ff02423e */ /* 0x000fc800000010ff */
[----:B------:R-:W-:Y:S01]  /*6430*/  @P4 PRMT R167, R167, 0x5410, R2 ;  /* 0x00005410a7a74816 */ /* 0x000fe20000000002 */
[----:B--2---:R-:W-:Y:S01]  /*6440*/  @P3 IMAD.WIDE.U32 R168, R7, 0x20, R168 ;  /* 0x0000002007a83825 */ /* 0x004fe200078e00a8 */
[----:B------:R-:W-:-:S04]  /*6450*/  @P4 PRMT R7, R159, 0x7632, R7 ;  /* 0x000076329f074816 */ /* 0x000fc80000000007 */
[----:B------:R-:W-:Y:S01]  /*6460*/  @P3 STG.E.128 desc[UR4][R168.64], R160 ;  /* 0x000000a0a8003986 */ /* 0x000fe2000c101d04 */
[----:B------:R-:W-:-:S03]  /*6470*/  @P4 SHF.L.U32 R7, R7, 0x10, RZ ;  /* 0x0000001007074819 */ /* 0x000fc600000006ff */
[----:B------:R1:W-:Y:S02]  /*6480*/  @P3 STG.E.128 desc[UR4][R168.64+0x10], R92 ;  /* 0x0000105ca8003986 */ /* 0x0003e4000c101d04 */
[----:B------:R-:W-:Y:S01]  /*6490*/  @P4 FFMA.FTZ R131, R175, R7, R131 ;  /* 0x00000007af834223 */ /* 0x000fe20000010083 */
[----:B-1----:R-:W1:Y:S02]  /*64a0*/  @P4 LDC.64 R168, c[0x0][0x2f8] ;  /* 0x0000be00ffa84b82 */ /* 0x002e640000000a00 */
[----:B-1----:R-:W-:-:S05]  /*64b0*/  @P4 IMAD.WIDE.U32 R168, R172, 0x10, R168 ;  /* 0x00000010aca84825 */ /* 0x002fca00078e00a8 */
[----:B------:R4:W-:Y:S02]  /*64c0*/  @P4 STG.E.128 desc[UR4][R168.64], R164 ;  /* 0x000000a4a8004986 */ /* 0x0009e4000c101d04 */
.L_x_4887:
[----:B------:R-:W-:Y:S05]  /*64d0*/  BSYNC B0 ;  /* 0x0000000000007941 */ /* 0x000fea0003800000 */
.L_x_4886:
[----:B------:R-:W-:Y:S02]  /*64e0*/  IADD3 R4, R4, UR10, RZ ;  /* 0x0000000a04047c10 */ /* 0x000fe4000fffe0ff */
[----:B------:R-:W-:Y:S02]  /*64f0*/  LOP3.LUT P4, RZ, R3, 0x4, RZ, 0xc0, !PT ;  /* 0x0000000403ff7812 */ /* 0x000fe4000788c0ff */
[----:B------:R-:W-:Y:S02]  /*6500*/  ISETP.GE.AND P3, PT, R4, UR11, PT ;  /* 0x0000000b04007c0c */ /* 0x000fe4000bf66270 */
[----:B------:R-:W-:-:S11]  /*6510*/  SEL R235, RZ, 0x1, P4 ;  /* 0x00000001ffeb7807 */ /* 0x000fd60002000000 */
[----:B------:R-:W-:Y:S05]  /*6520*/  @!P3 BRA `(.L_x_4906) ;  /* 0xffffffa800b0b947 */ /* 0x000fea000383ffff */
.L_x_4806:
[----:B------:R-:W0:Y:S01]  /*6530*/  S2R R0, SR_TID.X ;  /* 0x0000000000007919 */ /* 0x000e220000002100 */
[----:B------:R-:W0:Y:S01]  /*6540*/  S2UR UR6, SR_CTAID.X ;  /* 0x00000000000679c3 */ /* 0x000e220000002500 */
[----:B------:R-:W-:Y:S01]  /*6550*/  BSSY B0, `(.L_x_4907) ;  /* 0x0000012000007945 */ /* 0x000fe20003800000 */
[----:B0-----:R-:W-:-:S05]  /*6560*/  LEA.HI R7, R0, UR6, RZ, 0x18 ;  /* 0x0000000600077c11 */ /* 0x001fca000f8fc0ff */
[----:B------:R-:W-:-:S05]  /*6570*/  IMAD R6, R7, R6, RZ ;  /* 0x0000000607067224 */ /* 0x000fca00078e02ff */
[----:B-----5:R-:W-:Y:S01]  /*6580*/  LEA.HI R11, R6, R5, RZ, 0x1d ;  /* 0x00000005060b7211 */ /* 0x020fe200078fe8ff */
[----:B------:R-:W-:Y:S06]  /*6590*/  @!P0 BRA `(.L_x_4908) ;  /* 0x0000000000348947 */ /* 0x000fec0003800000 */
[----:B------:R-:W0:Y:S08]  /*65a0*/  LDC.64 R4, c[0x0][0x2d0] ;  /* 0x0000b400ff047b82 */ /* 0x000e300000000a00 */
[----:B------:R-:W5:Y:S08]  /*65b0*/  LDC.64 R6, c[0x0][0x2d8] ;  /* 0x0000b600ff067b82 */ /* 0x000f700000000a00 */
[----:B------:R-:W1:Y:S01]  /*65c0*/  LDC.64 R8, c[0x0][0x2f0] ;  /* 0x0000bc00ff087b82 */ /* 0x000e620000000a00 */
[----:B0-----:R-:W-:-:S05]  /*65d0*/  IMAD.WIDE.U32 R4, R11, 0x20, R4 ;  /* 0x000000200b047825 */ /* 0x001fca00078e0004 */
[----:B------:R0:W-:Y:S01]  /*65e0*/  STG.E.128 desc[UR4][R4.64], R60 ;  /* 0x0000003c04007986 */ /* 0x0001e2000c101d04 */
[----:B-----5:R-:W-:-:S03]  /*65f0*/  IMAD.WIDE.U32 R6, R11, 0x20, R6 ;  /* 0x000000200b067825 */ /* 0x020fc600078e0006 */
[----:B------:R0:W-:Y:S04]  /*6600*/  STG.E.128 desc[UR4][R4.64+0x10], R64 ;  /* 0x0000104004007986 */ /* 0x0001e8000c101d04 */
[----:B------:R0:W-:Y:S01]  /*6610*/  STG.E.128 desc[UR4][R6.64], R32 ;  /* 0x0000002006007986 */ /* 0x0001e2000c101d04 */
[----:B-1----:R-:W-:-:S03]  /*6620*/  IMAD.WIDE.U32 R8, R11, 0x20, R8 ;  /* 0x000000200b087825 */ /* 0x002fc600078e0008 */
[----:B------:R0:W-:Y:S01]  /*6630*/  STG.E.128 desc[UR4][R6.64+0x10], R36 ;  /* 0x0000102406007986 */ /* 0x0001e2000c101d04 */
[----:B------:R-:W-:-:S03]  /*6640*/  VIADD R11, R11, 0x100 ;  /* 0x000001000b0b7836 */ /* 0x000fc60000000000 */
[----:B------:R0:W-:Y:S04]  /*6650*/  STG.E.128 desc[UR4][R8.64], R100 ;  /* 0x0000006408007986 */ /* 0x0001e8000c101d04 */
[----:B------:R0:W-:Y:S02]  /*6660*/  STG.E.128 desc[UR4][R8.64+0x10], R104 ;  /* 0x0000106808007986 */ /* 0x0001e4000c101d04 */
.L_x_4908:
[----:B------:R-:W-:Y:S05]  /*6670*/  BSYNC B0 ;  /* 0x0000000000007941 */ /* 0x000fea0003800000 */
.L_x_4907:
[----:B------:R-:W-:Y:S04]  /*6680*/  BSSY B0, `(.L_x_4909) ;  /* 0x000000f000007945 */ /* 0x000fe80003800000 */
[----:B------:R-:W-:Y:S05]  /*6690*/  @!P1 BRA `(.L_x_4910) ;  /* 0x0000000000349947 */ /* 0x000fea0003800000 */
[----:B0-----:R-:W0:Y:S08]  /*66a0*/  LDC.64 R4, c[0x0][0x2d0] ;  /* 0x0000b400ff047b82 */ /* 0x001e300000000a00 */
        /* <DEDUP_REMOVED lines=9> */
[----:B------:R-:W-:-:S03]  /*6740*/  IADD3 R11, R11, 0x100, RZ ;  /* 0x000001000b0b7810 */ /* 0x000fc60007ffe0ff */
[----:B------:R0:W-:Y:S04]  /*6750*/  STG.E.128 desc[UR4][R8.64], R108 ;  /* 0x0000006c08007986 */ /* 0x0001e8000c101d04 */
[----:B------:R0:W-:Y:S02]  /*6760*/  STG.E.128 desc[UR4][R8.64+0x10], R112 ;  /* 0x0000107008007986 */ /* 0x0001e4000c101d04 */
.L_x_4910:
[----:B------:R-:W-:Y:S05]  /*6770*/  BSYNC B0 ;  /* 0x0000000000007941 */ /* 0x000fea0003800000 */
.L_x_4909:
        /* <DEDUP_REMOVED lines=15> */
.L_x_4912:
[----:B------:R-:W-:Y:S05]  /*6870*/  BSYNC B0 ;  /* 0x0000000000007941 */ /* 0x000fea0003800000 */
.L_x_4911:
[----:B------:R-:W-:-:S13]  /*6880*/  LOP3.LUT P0, RZ, R3, 0x2, RZ, 0xc0, !PT ;  /* 0x0000000203ff7812 */ /* 0x000fda000780c0ff */
[----:B------:R-:W-:Y:S05]  /*6890*/  @!P0 EXIT ;  /* 0x000000000000894d */ /* 0x000fea0003800000 */
[----:B------:R-:W5:Y:S08]  /*68a0*/  LDC.64 R2, c[0x0][0x2d0] ;  /* 0x0000b400ff027b82 */ /* 0x000f700000000a00 */
[----:B0-----:R-:W0:Y:S08]  /*68b0*/  LDC.64 R4, c[0x0][0x2d8] ;  /* 0x0000b600ff047b82 */ /* 0x001e300000000a00 */
[----:B------:R-:W1:Y:S01]  /*68c0*/  LDC.64 R6, c[0x0][0x2f0] ;  /* 0x0000bc00ff067b82 */ /* 0x000e620000000a00 */
[----:B-----5:R-:W-:-:S05]  /*68d0*/  IMAD.WIDE.U32 R2, R11, 0x20, R2 ;  /* 0x000000200b027825 */ /* 0x020fca00078e0002 */
        /* <DEDUP_REMOVED lines=9> */
.L_x_4825:
[----:B------:R-:W-:Y:S01]  /*6970*/  HFMA2.MMA R168, -RZ, RZ, 0, 9.5367431640625e-07 ;  /* 0x00000010ffa87435 */ /* 0x000fe200000001ff */
[----:B------:R-:W-:Y:S01]  /*6980*/  IMAD.MOV.U32 R171, RZ, RZ, R219 ;  /* 0x000000ffffab7224 */ /* 0x000fe200078e00db */
[----:B------:R-:W-:Y:S01]  /*6990*/  MOV R169, 0x1f ;  /* 0x0000001f00a97802 */ /* 0x000fe20000000f00 */
[----:B------:R-:W-:-:S08]  /*69a0*/  IMAD.MOV.U32 R170, RZ, RZ, -0x1 ;  /* 0xffffffffffaa7424 */ /* 0x000fd000078e00ff */
[----:B0----5:R-:W-:Y:S05]  /*69b0*/  WARPSYNC.COLLECTIVE R170, `(.L_x_4913) ;  /* 0x00000000aa087348 */ /* 0x021fea0003c00000 */
[----:B------:R1:W2:Y:S02]  /*69c0*/  SHFL.DOWN P5, R175, R171, R168, R169 ;  /* 0x080000a8abaf7389 */ /* 0x0002a400000a00a9 */
[----:B012--5:R-:W-:Y:S01]  /*69d0*/  ENDCOLLECTIVE ;  /* 0x000000000000791b */ /* 0x027fe20003800000 */
.L_x_4913:
[----:B------:R-:W-:Y:S01]  /*69e0*/  MOV R171, R218 ;  /* 0x000000da00ab7202 */ /* 0x000fe20000000f00 */
[----:B------:R-:W-:-:S07]  /*69f0*/  FADD.FTZ R219, R175, R219 ;  /* 0x000000dbafdb7221 */ /* 0x000fce0000010000 */
[----:B------:R-:W-:Y:S05]  /*6a00*/  WARPSYNC.COLLECTIVE R170, `(.L_x_4914) ;  /* 0x00000000aa087348 */ /* 0x000fea0003c00000 */
[----:B------:R0:W1:Y:S02]  /*6a10*/  SHFL.DOWN P5, R175, R171, R168, R169 ;  /* 0x080000a8abaf7389 */ /* 0x00006400000a00a9 */
[----:B01----:R-:W-:Y:S01]  /*6a20*/  ENDCOLLECTIVE ;  /* 0x000000000000791b */ /* 0x003fe20003800000 */
.L_x_4914:
[----:B------:R-:W-:Y:S01]  /*6a30*/  MOV R171, R219 ;  /* 0x000000db00ab7202 */ /* 0x000fe20000000f00 */
[----:B------:R-:W-:Y:S02]  /*6a40*/  IMAD.MOV.U32 R168, RZ, RZ, 0x8 ;  /* 0x00000008ffa87424 */ /* 0x000fe400078e00ff */
[----:B------:R-:W-:-:S07]  /*6a50*/  FADD.FTZ R218, R175, R218 ;  /* 0x000000daafda7221 */ /* 0x000fce0000010000 */
[----:B------:R-:W-:Y:S05]  /*6a60*/  WARPSYNC.COLLECTIVE R170, `(.L_x_4915) ;  /* 0x00000000aa087348 */ /* 0x000fea0003c00000 */
[----:B------:R0:W1:Y:S02]  /*6a70*/  SHFL.DOWN P5, R175, R171, R168, R169 ;  /* 0x080000a8abaf7389 */ /* 0x00006400000a00a9 */
[----:B01----:R-:W-:Y:S01]  /*6a80*/  ENDCOLLECTIVE ;  /* 0x000000000000791b */ /* 0x003fe20003800000 */
.L_x_4915:
[----:B------:R-:W-:Y:S01]  /*6a90*/  MOV R171, R218 ;  /* 0x000000da00ab7202 */ /* 0x000fe20000000f00 */
[----:B------:R-:W-:-:S07]  /*6aa0*/  FADD.FTZ R219, R219, R175 ;  /* 0x000000afdbdb7221 */ /* 0x000fce0000010000 */
[----:B------:R-:W-:Y:S05]  /*6ab0*/  WARPSYNC.COLLECTIVE R170, `(.L_x_4916) ;  /* 0x00000000aa087348 */ /* 0x000fea0003c00000 */
[----:B------:R0:W1:Y:S02]  /*6ac0*/  SHFL.DOWN P5, R175, R171, R168, R169 ;  /* 0x080000a8abaf7389 */ /* 0x00006400000a00a9 */
[----:B01----:R-:W-:Y:S01]  /*6ad0*/  ENDCOLLECTIVE ;  /* 0x000000000000791b */ /* 0x003fe20003800000 */
.L_x_4916:
[----:B------:R-:W-:Y:S01]  /*6ae0*/  MOV R171, R219 ;  /* 0x000000db00ab7202 */ /* 0x000fe20000000f00 */
[----:B------:R-:W-:Y:S02]  /*6af0*/  IMAD.MOV.U32 R168, RZ, RZ, 0x4 ;  /* 0x00000004ffa87424 */ /* 0x000fe400078e00ff */
[----:B------:R-:W-:-:S07]  /*6b00*/  FADD.FTZ R218, R218, R175 ;  /* 0x000000afdada7221 */ /* 0x000fce0000010000 */
[----:B------:R-:W-:Y:S05]  /*6b10*/  WARPSYNC.COLLECTIVE R170, `(.L_x_4917) ;  /* 0x00000000aa087348 */ /* 0x000fea0003c00000 */
[----:B------:R0:W1:Y:S02]  /*6b20*/  SHFL.DOWN P5, R175, R171, R168, R169 ;  /* 0x080000a8abaf7389 */ /* 0x00006400000a00a9 */
[----:B01----:R-:W-:Y:S01]  /*6b30*/  ENDCOLLECTIVE ;  /* 0x000000000000791b */ /* 0x003fe20003800000 */
.L_x_4917:
[----:B------:R-:W-:Y:S02]  /*6b40*/  MOV R171, R218 ;  /* 0x000000da00ab7202 */ /* 0x000fe40000000f00 */
[----:B------:R-:W-:-:S07]  /*6b50*/  MOV R174, R175 ;  /* 0x000000af00ae7202 */ /* 0x000fce0000000f00 */
[----:B------:R-:W-:Y:S05]  /*6b60*/  WARPSYNC.COLLECTIVE R170, `(.L_x_4918) ;  /* 0x00000000aa087348 */ /* 0x000fea0003c00000 */
[----:B------:R0:W1:Y:S02]  /*6b70*/  SHFL.DOWN P5, R175, R171, R168, R169 ;  /* 0x080000a8abaf7389 */ /* 0x00006400000a00a9 */
[----:B01----:R-:W-:Y:S01]  /*6b80*/  ENDCOLLECTIVE ;  /* 0x000000000000791b */ /* 0x003fe20003800000 */
.L_x_4918:
[----:B------:R-:W-:Y:S01]  /*6b90*/  FADD.FTZ R174, R219, R174 ;  /* 0x000000aedbae7221 */ /* 0x000fe20000010000 */
[----:B------:R-:W-:-:S04]  /*6ba0*/  HFMA2.MMA R168, -RZ, RZ, 0, 1.1920928955078125e-07 ;  /* 0x00000002ffa87435 */ /* 0x000fc800000001ff */
[----:B------:R-:W-:Y:S01]  /*6bb0*/  MOV R171, R174 ;  /* 0x000000ae00ab7202 */ /* 0x000fe20000000f00 */
[----:B------:R-:W-:-:S07]  /*6bc0*/  IMAD.MOV.U32 R173, RZ, RZ, R175 ;  /* 0x000000ffffad7224 */ /* 0x000fce00078e00af */
[----:B------:R-:W-:Y:S05]  /*6bd0*/  WARPSYNC.COLLECTIVE R170, `(.L_x_4919) ;  /* 0x00000000aa087348 */ /* 0x000fea0003c00000 */
[----:B------:R0:W1:Y:S02]  /*6be0*/  SHFL.DOWN P5, R175, R171, R168, R169 ;  /* 0x080000a8abaf7389 */ /* 0x00006400000a00a9 */
[----:B01----:R-:W-:Y:S01]  /*6bf0*/  ENDCOLLECTIVE ;  /* 0x000000000000791b */ /* 0x003fe20003800000 */
.L_x_4919:
[----:B------:R-:W-:-:S04]  /*6c00*/  FADD.FTZ R173, R218, R173 ;  /* 0x000000addaad7221 */ /* 0x000fc80000010000 */
[----:B------:R-:W-:Y:S02]  /*6c10*/  IMAD.MOV.U32 R171, RZ, RZ, R173 ;  /* 0x000000ffffab7224 */ /* 0x000fe400078e00ad */
[----:B------:R-:W-:-:S07]  /*6c20*/  FADD.FTZ R174, R174, R175 ;  /* 0x000000afaeae7221 */ /* 0x000fce0000010000 */
[----:B------:R-:W-:Y:S05]  /*6c30*/  WARPSYNC.COLLECTIVE R170, `(.L_x_4920) ;  /* 0x00000000aa087348 */ /* 0x000fea0003c00000 */
[----:B------:R0:W1:Y:S02]  /*6c40*/  SHFL.DOWN P5, R175, R171, R168, R169 ;  /* 0x080000a8abaf7389 */ /* 0x00006400000a00a9 */
[----:B01----:R-:W-:Y:S01]  /*6c50*/  ENDCOLLECTIVE ;  /* 0x000000000000791b */ /* 0x003fe20003800000 */
.L_x_4920:
[----:B------:R-:W-:Y:S01]  /*6c60*/  HFMA2.MMA R168, -RZ, RZ, 0, 5.9604644775390625e-08 ;  /* 0x00000001ffa87435 */ /* 0x000fe200000001ff */
[----:B------:R-:W-:Y:S01]  /*6c70*/  MOV R171, R174 ;  /* 0x000000ae00ab7202 */ /* 0x000fe20000000f00 */
[----:B------:R-:W-:-:S09]  /*6c80*/  FADD.FTZ R173, R173, R175 ;  /* 0x000000afadad7221 */ /* 0x000fd20000010000 */
[----:B------:R-:W-:Y:S05]  /*6c90*/  WARPSYNC.COLLECTIVE R170, `(.L_x_4921) ;  /* 0x00000000aa087348 */ /* 0x000fea0003c00000 */
[----:B------:R0:W1:Y:S02]  /*6ca0*/  SHFL.DOWN P5, R175, R171, R168, R169 ;  /* 0x080000a8abaf7389 */ /* 0x00006400000a00a9 */
[----:B01----:R-:W-:Y:S01]  /*6cb0*/  ENDCOLLECTIVE ;  /* 0x000000000000791b */ /* 0x003fe20003800000 */
.L_x_4921:
[----:B------:R-:W-:Y:S01]  /*6cc0*/  MOV R171, R173 ;  /* 0x000000ad00ab7202 */ /* 0x000fe20000000f00 */
[----:B------:R-:W-:-:S07]  /*6cd0*/  IMAD.MOV.U32 R176, RZ, RZ, R175 ;  /* 0x000000ffffb07224 */ /* 0x000fce00078e00af */
[----:B------:R-:W-:Y:S05]  /*6ce0*/  WARPSYNC.COLLECTIVE R170, `(.L_x_4922) ;  /* 0x00000000aa087348 */ /* 0x000fea0003c00000 */
[----:B------:R0:W1:Y:S02]  /*6cf0*/  SHFL.DOWN P5, R175, R171, R168, R169 ;  /* 0x080000a8abaf7389 */ /* 0x00006400000a00a9 */
[----:B01----:R-:W-:Y:S01]  /*6d00*/  ENDCOLLECTIVE ;  /* 0x000000000000791b */ /* 0x003fe20003800000 */
.L_x_4922:
[----:B------:R-:W-:Y:S01]  /*6d10*/  MOV R169, R175 ;  /* 0x000000af00a97202 */ /* 0x000fe20000000f00 */
[----:B------:R-:W-:Y:S06]  /*6d20*/  BRA `(.L_x_4923) ;  /* 0xffffffc000087947 */ /* 0x000fec000383ffff */
.L_x_4924:
        /* <DEDUP_REMOVED lines=13> */
.L_x_13926:


//--------------------- .text._ZN10layer_norm13ln_bwd_kernelINS_13Kernel_traitsI13__nv_bfloat16S2_fS2_fjLj8192ELj1ELj1ELj8ELj16ENS_18Kernel_traits_baseILj8192ES2_S2_fS2_fjLj256EEEEELb0ELb1ELb1ELb1EEEvNS_9BwdParamsE --------------------------
	.section	.text._ZN10layer_norm13ln_bwd_kernelINS_13Kernel_traitsI13__nv_bfloat16S2_fS2_fjLj8192ELj1ELj1ELj8ELj16ENS_18Kernel_traits_baseILj8192ES2_S2_fS2_fjLj256EEEEELb0ELb1ELb1ELb1EEEvNS_9BwdParamsE,"ax",@progbits
	.align	128
        .global         _ZN10layer_norm13ln_bwd_kernelINS_13Kernel_traitsI13__nv_bfloat16S2_fS2_fjLj8192ELj1ELj1ELj8ELj16ENS_18Kernel_traits_baseILj8192ES2_S2_fS2_fjLj256EEEEELb0ELb1ELb1ELb1EEEvNS_9BwdParamsE
        .type           _ZN10layer_norm13ln_bwd_kernelINS_13Kernel_traitsI13__nv_bfloat16S2_fS2_fjLj8192ELj1ELj1ELj8ELj16ENS_18Kernel_traits_baseILj8192ES2_S2_fS2_fjLj256EEEEELb0ELb1ELb1ELb1EEEvNS_9BwdParamsE,@function
        .size           _ZN10layer_norm13ln_bwd_kernelINS_13Kernel_traitsI13__nv_bfloat16S2_fS2_fjLj8192ELj1ELj1ELj8ELj16ENS_18Kernel_traits_baseILj8192ES2_S2_fS2_fjLj256EEEEELb0ELb1ELb1ELb1EEEvNS_9BwdParamsE,(.L_x_13927 - _ZN10layer_norm13ln_bwd_kernelINS_13Kernel_traitsI13__nv_bfloat16S2_fS2_fjLj8192ELj1ELj1ELj8ELj16ENS_18Kernel_traits_baseILj8192ES2_S2_fS2_fjLj256EEEEELb0ELb1ELb1ELb1EEEvNS_9BwdParamsE)
        .other          _ZN10layer_norm13ln_bwd_kernelINS_13Kernel_traitsI13__nv_bfloat16S2_fS2_fjLj8192ELj1ELj1ELj8ELj16ENS_18Kernel_traits_baseILj8192ES2_S2_fS2_fjLj256EEEEELb0ELb1ELb1ELb1EEEvNS_9BwdParamsE,@"STO_CUDA_ENTRY STV_DEFAULT"
_ZN10layer_norm13ln_bwd_kernelINS_13Kernel_traitsI13__nv_bfloat16S2_fS2_fjLj8192ELj1ELj1ELj8ELj16ENS_18Kernel_traits_baseILj8192ES2_S2_fS2_fjLj256EEEEELb0ELb1ELb1ELb1EEEvNS_9BwdParamsE:
.text._ZN10layer_norm13ln_bwd_kernelINS_13Kernel_traitsI13__nv_bfloat16S2_fS2_fjLj8192ELj1ELj1ELj8ELj16ENS_18Kernel_traits_baseILj8192ES2_S2_fS2_fjLj256EEEEELb0ELb1ELb1ELb1EEEvNS_9BwdParamsE:
        /* <DEDUP_REMOVED lines=8> */
[----:B0-----:R-:W-:Y:S02]  /*0080*/  VIADD R1, R1, 0xffffff78 ;  /* 0xffffff7801017836 */ /* 0x001fe40000000000 */
        /* <DEDUP_REMOVED lines=63> */
.L_x_4925:
        /* <DEDUP_REMOVED lines=58> */
[----:B------:R-:W-:-:S02]  /*0820*/  PRMT R0, R8, 0x7632, R0 ;  /* 0x0000763208007816 */ /* 0x000fc40000000000 */
[----:B---3--:R-:W-:Y:S01]  /*0830*/  PRMT R8, R12, 0x7632, R8 ;  /* 0x000076320c087816 */ /* 0x008fe20000000008 */
[----:B------:R1:W-:Y:S01]  /*0840*/  STL [R1+0x7c], R24 ;  /* 0x00007c1801007387 */ /* 0x0003e20000100800 */
[----:B0-----:R-:W-:Y:S01]  /*0850*/  PRMT R4, R13, 0x7632, R4 ;  /* 0x000076320d047816 */ /* 0x001fe20000000004 */
[----:B------:R-:W-:Y:S01]  /*0860*/  IMAD.U32 R0, R0, 0x10000, RZ ;  /* 0x0001000000007824 */ /* 0x000fe200078e00ff */
[----:B------:R-:W-:Y:S01]  /*0870*/  PRMT R3, R9, 0x7632, R3 ;  /* 0x0000763209037816 */ /* 0x000fe20000000003 */
[----:B------:R0:W-:Y:S01]  /*0880*/  STL [R1+0x74], R25 ;  /* 0x0000741901007387 */ /* 0x0001e20000100800 */
[----:B------:R-:W-:Y:S02]  /*0890*/  PRMT R6, R10, 0x7632, R6 ;  /* 0x000076320a067816 */ /* 0x000fe40000000006 */
[----:B------:R-:W-:Y:S02]  /*08a0*/  PRMT R7, R11, 0x7632, R7 ;  /* 0x000076320b077816 */ /* 0x000fe40000000007 */
[----:B------:R-:W-:-:S02]  /*08b0*/  PRMT R5, R14, 0x7632, R5 ;  /* 0x000076320e057816 */ /* 0x000fc40000000005 */
[----:B-1----:R-:W-:Y:S02]  /*08c0*/  SHF.L.U32 R24, R10, 0x10, RZ ;  /* 0x000000100a187819 */ /* 0x002fe400000006ff */
[----:B------:R-:W-:Y:S01]  /*08d0*/  PRMT R9, R15, 0x7632, R9 ;  /* 0x000076320f097816 */ /* 0x000fe20000000009 */
[----:B0-----:R-:W-:Y:S01]  /*08e0*/  IMAD.U32 R25, R11, 0x10000, RZ ;  /* 0x000100000b197824 */ /* 0x001fe200078e00ff */
[----:B----4-:R-:W-:Y:S01]  /*08f0*/  PRMT R10, R16, 0x7632, R10 ;  /* 0x00007632100a7816 */ /* 0x010fe2000000000a */
[----:B------:R0:W-:Y:S01]  /*0900*/  STL [R1+0x6c], R24 ;  /* 0x00006c1801007387 */ /* 0x0001e20000100800 */
[----:B------:R-:W-:-:S03]  /*0910*/  PRMT R11, R17, 0x7632, R11 ;  /* 0x00007632110b7816 */ /* 0x000fc6000000000b */
[----:B------:R1:W-:Y:S01]  /*0920*/  STL [R1+0x64], R25 ;  /* 0x0000641901007387 */ /* 0x0003e20000100800 */
[----:B0-----:R-:W-:Y:S02]  /*0930*/  SHF.L.U32 R24, R12, 0x10, RZ ;  /* 0x000000100c187819 */ /* 0x001fe400000006ff */
[----:B------:R-:W-:Y:S01]  /*0940*/  PRMT R12, R18, 0x7632, R12 ;  /* 0x00007632120c7816 */ /* 0x000fe2000000000c */
[----:B-1----:R-:W-:Y:S02]  /*0950*/  IMAD.U32 R25, R13, 0x10000, RZ ;  /* 0x000100000d197824 */ /* 0x002fe400078e00ff */
        /* <DEDUP_REMOVED lines=14> */
[----:B------:R-:W-:Y:S01]  /*0a40*/  STL [R1+0x34], R25 ;  /* 0x0000341901007387 */ /* 0x000fe20000100800 */
[----:B0-----:R-:W-:Y:S01]  /*0a50*/  SHF.L.U32 R24, R18, 0x10, RZ ;  /* 0x0000001012187819 */ /* 0x001fe200000006ff */
[----:B------:R-:W-:Y:S01]  /*0a60*/  IMAD.U32 R18, R19, 0x10000, RZ ;  /* 0x0001000013127824 */ /* 0x000fe200078e00ff */
[----:B------:R-:W-:-:S03]  /*0a70*/  SHF.L.U32 R19, R20, 0x10, RZ ;  /* 0x0000001014137819 */ /* 0x000fc600000006ff */
[----:B------:R-:W-:Y:S04]  /*0a80*/  STL [R1+0x2c], R24 ;  /* 0x00002c1801007387 */ /* 0x000fe80000100800 */
[----:B------:R0:W-:Y:S04]  /*0a90*/  STL [R1+0x24], R18 ;  /* 0x0000241201007387 */ /* 0x0001e80000100800 */
[----:B------:R1:W-:Y:S01]  /*0aa0*/  STL [R1+0x1c], R19 ;  /* 0x00001c1301007387 */ /* 0x0003e20000100800 */
[----:B0-----:R-:W-:Y:S01]  /*0ab0*/  IMAD.U32 R18, R21, 0x10000, RZ ;  /* 0x0001000015127824 */ /* 0x001fe200078e00ff */
[----:B-1----:R-:W-:-:S04]  /*0ac0*/  SHF.L.U32 R19, R22, 0x10, RZ ;  /* 0x0000001016137819 */ /* 0x002fc800000006ff */
[----:B------:R0:W-:Y:S04]  /*0ad0*/  STL [R1+0x14], R18 ;  /* 0x0000141201007387 */ /* 0x0001e80000100800 */
[----:B------:R-:W-:Y:S01]  /*0ae0*/  STL [R1+0xc], R19 ;  /* 0x00000c1301007387 */ /* 0x000fe20000100800 */
[----:B0-----:R-:W-:-:S05]  /*0af0*/  IMAD.U32 R18, R23, 0x10000, RZ ;  /* 0x0001000017127824 */ /* 0x001fca00078e00ff */
[----:B------:R0:W-:Y:S04]  /*0b00*/  STL [R1+0x4], R18 ;  /* 0x0000041201007387 */ /* 0x0001e80000100800 */
[----:B------:R1:W-:Y:S01]  /*0b10*/  STL [R1+0x78], R0 ;  /* 0x0000780001007387 */ /* 0x0003e20000100800 */
[----:B0-----:R-:W-:Y:S01]  /*0b20*/  SHF.L.U32 R18, R3, 0x10, RZ ;  /* 0x0000001003127819 */ /* 0x001fe200000006ff */
[----:B------:R-:W-:Y:S02]  /*0b30*/  IMAD.U32 R3, R6, 0x10000, RZ ;  /* 0x0001000006037824 */ /* 0x000fe400078e00ff */
[----:B------:R-:W-:Y:S01]  /*0b40*/  IMAD.U32 R6, R8, 0x10000, RZ ;  /* 0x0001000008067824 */ /* 0x000fe200078e00ff */
[----:B-1----:R-:W-:Y:S01]  /*0b50*/  SHF.L.U32 R0, R7, 0x10, RZ ;  /* 0x0000001007007819 */ /* 0x002fe200000006ff */
[----:B------:R-:W-:Y:S04]  /*0b60*/  STL [R1+0x70], R18 ;  /* 0x0000701201007387 */ /* 0x000fe80000100800 */
[----:B------:R0:W-:Y:S04]  /*0b70*/  STL [R1+0x68], R3 ;  /* 0x0000680301007387 */ /* 0x0001e80000100800 */
[----:B------:R1:W-:Y:S04]  /*0b80*/  STL [R1+0x60], R0 ;  /* 0x0000600001007387 */ /* 0x0003e80000100800 */
[----:B------:R-:W-:Y:S01]  /*0b90*/  STL [R1+0x58], R6 ;  /* 0x0000580601007387 */ /* 0x000fe20000100800 */
[----:B0-----:R-:W-:-:S02]  /*0ba0*/  SHF.L.U32 R3, R4, 0x10, RZ ;  /* 0x0000001004037819 */ /* 0x001fc400000006ff */
[----:B------:R-:W-:Y:S01]  /*0bb0*/  SHF.L.U32 R4, R9, 0x10, RZ ;  /* 0x0000001009047819 */ /* 0x000fe200000006ff */
[----:B-1----:R-:W-:Y:S02]  /*0bc0*/  IMAD.U32 R0, R5, 0x10000, RZ ;  /* 0x0001000005007824 */ /* 0x002fe400078e00ff */
[----:B------:R0:W-:Y:S04]  /*0bd0*/  STL [R1+0x50], R3 ;  /* 0x0000500301007387 */ /* 0x0001e80000100800 */
[----:B------:R1:W-:Y:S04]  /*0be0*/  STL [R1+0x48], R0 ;  /* 0x0000480001007387 */ /* 0x0003e80000100800 */
[----:B------:R2:W-:Y:S01]  /*0bf0*/  STL [R1+0x40], R4 ;  /* 0x0000400401007387 */ /* 0x0005e20000100800 */
[----:B0-----:R-:W-:Y:S01]  /*0c00*/  IMAD.U32 R3, R10, 0x10000, RZ ;  /* 0x000100000a037824 */ /* 0x001fe200078e00ff */
[----:B-1----:R-:W-:-:S04]  /*0c10*/  SHF.L.U32 R0, R11, 0x10, RZ ;  /* 0x000000100b007819 */ /* 0x002fc800000006ff */
[----:B------:R0:W-:Y:S01]  /*0c20*/  STL [R1+0x38], R3 ;  /* 0x0000380301007387 */ /* 0x0001e20000100800 */
[----:B--2---:R-:W-:-:S03]  /*0c30*/  IMAD.U32 R4, R12, 0x10000, RZ ;  /* 0x000100000c047824 */ /* 0x004fc600078e00ff */
[----:B------:R1:W-:Y:S04]  /*0c40*/  STL [R1+0x30], R0 ;  /* 0x0000300001007387 */ /* 0x0003e80000100800 */
[----:B------:R2:W-:Y:S01]  /*0c50*/  STL [R1+0x28], R4 ;  /* 0x0000280401007387 */ /* 0x0005e20000100800 */
[----:B0-----:R-:W-:Y:S01]  /*0c60*/  SHF.L.U32 R3, R13, 0x10, RZ ;  /* 0x000000100d037819 */ /* 0x001fe200000006ff */
[----:B-1----:R-:W-:-:S04]  /*0c70*/  IMAD.U32 R0, R14, 0x10000, RZ ;  /* 0x000100000e007824 */ /* 0x002fc800078e00ff */
[----:B------:R0:W-:Y:S01]  /*0c80*/  STL [R1+0x20], R3 ;  /* 0x0000200301007387 */ /* 0x0001e20000100800 */
[----:B--2---:R-:W-:-:S03]  /*0c90*/  SHF.L.U32 R4, R15, 0x10, RZ ;  /* 0x000000100f047819 */ /* 0x004fc600000006ff */
[----:B------:R1:W-:Y:S04]  /*0ca0*/  STL [R1+0x18], R0 ;  /* 0x0000180001007387 */ /* 0x0003e80000100800 */
[----:B------:R2:W-:Y:S01]  /*0cb0*/  STL [R1+0x10], R4 ;  /* 0x0000100401007387 */ /* 0x0005e20000100800 */
[----:B0-----:R-:W-:Y:S01]  /*0cc0*/  IMAD.U32 R3, R16, 0x10000, RZ ;  /* 0x0001000010037824 */ /* 0x001fe200078e00ff */
[----:B-1----:R-:W-:-:S05]  /*0cd0*/  SHF.L.U32 R0, R17, 0x10, RZ ;  /* 0x0000001011007819 */ /* 0x002fca00000006ff */
[----:B------:R2:W-:Y:S04]  /*0ce0*/  STL [R1], R0 ;  /* 0x0000000001007387 */ /* 0x0005e80000100800 */
[----:B------:R2:W-:Y:S02]  /*0cf0*/  STL [R1+0x8], R3 ;  /* 0x0000080301007387 */ /* 0x0005e40000100800 */
.L_x_4995:
[----:B0-2---:R-:W0:Y:S08]  /*0d00*/  LDC.64 R4, c[0x0][0x288] ;  /* 0x0000a200ff047b82 */ /* 0x005e300000000a00 */
[----:B------:R-:W1:Y:S08]  /*0d10*/  LDC.64 R180, c[0x0][0x258] ;  /* 0x00009600ffb47b82 */ /* 0x000e700000000a00 */
[----:B------:R-:W2:Y:S01]  /*0d20*/  LDC.64 R182, c[0x0][0x280] ;  /* 0x0000a000ffb67b82 */ /* 0x000ea20000000a00 */
[----:B0-----:R-:W-:-:S07]  /*0d30*/  IMAD.WIDE R4, R2, 0x4, R4 ;  /* 0x0000000402047825 */ /* 0x001fce00078e0204 */
[----:B------:R-:W0:Y:S01]  /*0d40*/  LDC R191, c[0x0][0x218] ;  /* 0x00008600ffbf7b82 */ /* 0x000e220000000800 */
[----:B------:R2:W3:Y:S01]  /*0d50*/  LDG.E R188, desc[UR4][R4.64] ;  /* 0x0000000404bc7981 */ /* 0x0004e2000c1e1900 */
[C---:B-1----:R-:W-:Y:S01]  /*0d60*/  IMAD.WIDE R180, R2.reuse, 0x4, R180 ;  /* 0x0000000402b47825 */ /* 0x042fe200078e02b4 */
[----:B------:R-:W1:Y:S04]  /*0d70*/  S2R R190, SR_TID.X ;  /* 0x0000000000be7919 */ /* 0x000e680000002100 */
[----:B-----5:R4:W5:Y:S01]  /*0d80*/  LDG.E R3, desc[UR4][R180.64] ;  /* 0x00000004b4037981 */ /* 0x020962000c1e1900 */
[----:B--2---:R-:W-:-:S05]  /*0d90*/  IMAD.WIDE R4, R2, 0x4, R182 ;  /* 0x0000000402047825 */ /* 0x004fca00078e02b6 */
[----:B------:R0:W5:Y:S01]  /*0da0*/  LDG.E R246, desc[UR4][R4.64] ;  /* 0x0000000404f67981 */ /* 0x000162000c1e1900 */
[----:B----4-:R-:W2:Y:S01]  /*0db0*/  LDC.64 R180, c[0x0][0x2c8] ;  /* 0x0000b200ffb47b82 */ /* 0x010ea20000000a00 */
[----:B0-----:R-:W-:-:S05]  /*0dc0*/  IMAD R4, R2, R191, RZ ;  /* 0x000000bf02047224 */ /* 0x001fca00078e02ff */
[----:B------:R-:W-:-:S04]  /*0dd0*/  SHF.R.S32.HI R5, RZ, 0x1f, R4 ;  /* 0x0000001fff057819 */ /* 0x000fc80000011404 */
[----:B------:R-:W-:Y:S02]  /*0de0*/  LEA.HI R5, R5, R4, RZ, 0x3 ;  /* 0x0000000405057211 */ /* 0x000fe400078f18ff */
[----:B-1----:R-:W-:-:S04]  /*0df0*/  LOP3.LUT R190, R190, 0xff, RZ, 0xc0, !PT ;  /* 0x000000ffbebe7812 */ /* 0x002fc800078ec0ff */
[----:B------:R-:W-:Y:S01]  /*0e00*/  LEA.HI.SX32 R232, R5, R190, 0x1d ;  /* 0x000000be05e87211 */ /* 0x000fe200078feaff */
[----:B------:R-:W-:Y:S03]  /*0e10*/  BSSY B0, `(.L_x_4927) ;  /* 0x000017c000007945 */ /* 0x000fe60003800000 */
[C---:B------:R-:W-:Y:S01]  /*0e20*/  IADD3 R244, R232.reuse, 0x200, RZ ;  /* 0x00000200e8f47810 */ /* 0x040fe20007ffe0ff */
[C---:B------:R-:W-:Y:S02]  /*0e30*/  VIADD R216, R232.reuse, 0x100 ;  /* 0x00000100e8d87836 */ /* 0x040fe40000000000 */
[C---:B------:R-:W-:Y:S02]  /*0e40*/  VIADD R245, R232.reuse, 0x300 ;  /* 0x00000300e8f57836 */ /* 0x040fe40000000000 */
[----:B--2---:R-:W-:-:S04]  /*0e50*/  IMAD.WIDE.U32 R186, R232, 0x20, R180 ;  /* 0x00000020e8ba7825 */ /* 0x004fc800078e00b4 */
[----:B------:R-:W-:-:S04]  /*0e60*/  IMAD.WIDE.U32 R184, R216, 0x20, R180 ;  /* 0x00000020d8b87825 */ /* 0x000fc800078e00b4 */
[----:B------:R-:W-:-:S04]  /*0e70*/  IMAD.WIDE.U32 R182, R244, 0x20, R180 ;  /* 0x00000020f4b67825 */ /* 0x000fc800078e00b4 */
[----:B------:R-:W-:Y:S01]  /*0e80*/  IMAD.WIDE.U32 R180, R245, 0x20, R180 ;  /* 0x00000020f5b47825 */ /* 0x000fe200078e00b4 */
[----:B---3--:R-:W-:-:S13]  /*0e90*/  ISETP.GT.AND P2, PT, R188, RZ, PT ;  /* 0x000000ffbc00720c */ /* 0x008fda0003f44270 */
[----:B------:R-:W-:Y:S05]  /*0ea0*/  @P2 BRA `(.L_x_4928) ;  /* 0x0000000000402947 */ /* 0x000fea0003800000 */
[----:B------:R-:W-:Y:S01]  /*0eb0*/  MOV R4, UR14 ;  /* 0x0000000e00047c02 */ /* 0x000fe20008000f00 */
[----:B------:R-:W-:Y:S01]  /*0ec0*/  IMAD.U32 R5, RZ, RZ, UR15 ;  /* 0x0000000fff057e24 */ /* 0x000fe2000f8e00ff */
[----:B------:R-:W-:Y:S02]  /*0ed0*/  CS2R R188, SRZ ;  /* 0x0000000000bc7805 */ /* 0x000fe4000001ff00 */
        /* <DEDUP_REMOVED lines=11> */
[----:B------:R-:W-:Y:S01]  /*0f90*/  CS2R R188, SRZ ;  /* 0x0000000000bc7805 */ /* 0x000fe2000001ff00 */
[----:B------:R-:W-:Y:S06]  /*0fa0*/  BRA `(.L_x_4929) ;  /* 0x0000001400887947 */ /* 0x000fec0003800000 */
.L_x_4928:
[----:B------:R-:W0:Y:S01]  /*0fb0*/  LDC.64 R4, c[0x0][0x250] ;  /* 0x00009400ff047b82 */ /* 0x000e220000000a00 */
[----:B------:R-:W-:Y:S01]  /*0fc0*/  IADD3 R188, R188, -0x1, RZ ;  /* 0xffffffffbcbc7810 */ /* 0x000fe20007ffe0ff */
[----:B------:R1:W-:Y:S04]  /*0fd0*/  STL [R1+0x80], R84 ;  /* 0x0000805401007387 */ /* 0x0003e80000100800 */
[----:B------:R-:W-:Y:S02]  /*0fe0*/  IMAD R188, R188, R191, RZ ;  /* 0x000000bfbcbc7224 */ /* 0x000fe400078e02ff */
[----:B------:R-:W2:Y:S03]  /*0ff0*/  LDC.64 R208, c[0x0][0x238] ;  /* 0x00008e00ffd07b82 */ /* 0x000ea60000000a00 */
[----:B------:R-:W-:-:S04]  /*1000*/  SHF.R.S32.HI R9, RZ, 0x1f, R188 ;  /* 0x0000001fff097819 */ /* 0x000fc800000114bc */
[----:B------:R-:W-:Y:S01]  /*1010*/  LEA.HI R9, R9, R188, RZ, 0x3 ;  /* 0x000000bc09097211 */ /* 0x000fe200078f18ff */
[----:B------:R-:W3:Y:S01]  /*1020*/  LDC.64 R6, c[0x0][0x2b8] ;  /* 0x0000ae00ff067b82 */ /* 0x000ee20000000a00 */
[----:B0-----:R-:W-:-:S07]  /*1030*/  IMAD.WIDE R4, R2, 0x4, R4 ;  /* 0x0000000402047825 */ /* 0x001fce00078e0204 */
[----:B------:R-:W0:Y:S01]  /*1040*/  LDC.U8 R218, c[0x0][0x2a0] ;  /* 0x0000a800ffda7b82 */ /* 0x000e220000000000 */
[----:B------:R4:W3:Y:S01]  /*1050*/  LDG.E R0, desc[UR4][R4.64] ;  /* 0x0000000404007981 */ /* 0x0008e2000c1e1900 */
[----:B--2---:R-:W-:-:S04]  /*1060*/  IMAD.WIDE.U32 R192, R216, 0x20, R208 ;  /* 0x00000020d8c07825 */ /* 0x004fc800078e00d0 */
[----:B------:R-:W-:Y:S01]  /*1070*/  IMAD.WIDE.U32 R200, R244, 0x20, R208 ;  /* 0x00000020f4c87825 */ /* 0x000fe200078e00d0 */
[----:B----4-:R-:W-:-:S03]  /*1080*/  LEA.HI.SX32 R4, R9, R190, 0x1d ;  /* 0x000000be09047211 */ /* 0x010fc600078feaff */
[----:B------:R-:W-:Y:S01]  /*1090*/  IMAD.WIDE.U32 R16, R232, 0x20, R208 ;  /* 0x00000020e8107825 */ /* 0x000fe200078e00d0 */
[----:B------:R-:W2:Y:S01]  /*10a0*/  LDG.E.128 R188, desc[UR4][R192.64] ;  /* 0x00000004c0bc7981 */ /* 0x000ea2000c1e1d00 */
[C---:B------:R-:W-:Y:S02]  /*10b0*/  IADD3 R220, R4.reuse, 0x200, RZ ;  /* 0x0000020004dc7810 */ /* 0x040fe40007ffe0ff */
[C-C-:B---3--:R-:W-:Y:S01]  /*10c0*/  IMAD.WIDE.U32 R12, R4.reuse, 0x10, R6.reuse ;  /* 0x00000010040c7825 */ /* 0x148fe200078e0006 */
[----:B------:R-:W3:Y:S03]  /*10d0*/  LDG.E.128 R196, desc[UR4][R200.64] ;  /* 0x00000004c8c47981 */ /* 0x000ee6000c1e1d00 */
[C---:B------:R-:W-:Y:S01]  /*10e0*/  VIADD R213, R4.reuse, 0x100 ;  /* 0x0000010004d57836 */ /* 0x040fe20000000000 */
[----:B------:R-:W4:Y:S04]  /*10f0*/  LDG.E.128 R8, desc[UR4][R16.64] ;  /* 0x0000000410087981 */ /* 0x000f28000c1e1d00 */
[----:B------:R-:W2:Y:S01]  /*1100*/  LDG.E.128 R192, desc[UR4][R192.64+0x10] ;  /* 0x00001004c0c07981 */ /* 0x000ea2000c1e1d00 */
[----:B------:R-:W-:Y:S01]  /*1110*/  VIADD R224, R4, 0x300 ;  /* 0x0000030004e07836 */ /* 0x000fe20000000000 */
[----:B------:R-:W-:Y:S01]  /*1120*/  MOV R4, UR14 ;  /* 0x0000000e00047c02 */ /* 0x000fe20008000f00 */
[----:B------:R-:W-:Y:S01]  /*1130*/  IMAD.U32 R5, RZ, RZ, UR15 ;  /* 0x0000000fff057e24 */ /* 0x000fe2000f8e00ff */
[----:B------:R-:W3:Y:S01]  /*1140*/  LDG.E.128 R12, desc[UR4][R12.64] ;  /* 0x000000040c0c7981 */ /* 0x000ee2000c1e1d00 */
[----:B------:R-:W-:Y:S01]  /*1150*/  IMAD.WIDE.U32 R224, R224, 0x10, R6 ;  /* 0x00000010e0e07825 */ /* 0x000fe200078e0006 */
[----:B------:R-:W-:-:S02]  /*1160*/  ISETP.NE.U32.AND P0, PT, R4, RZ, PT ;  /* 0x000000ff0400720c */ /* 0x000fc40003f05070 */
[----:B------:R-:W4:Y:S02]  /*1170*/  LDG.E.128 R200, desc[UR4][R200.64+0x10] ;  /* 0x00001004c8c87981 */ /* 0x000f24000c1e1d00 */
[----:B------:R-:W-:Y:S02]  /*1180*/  ISETP.NE.AND.EX P0, PT, R5, RZ, PT, P0 ;  /* 0x000000ff0500720c */ /* 0x000fe40003f05300 */
[----:B------:R-:W4:Y:S01]  /*1190*/  LDG.E.128 R224, desc[UR4][R224.64] ;  /* 0x00000004e0e07981 */ /* 0x000f22000c1e1d00 */
[----:B------:R-:W-:-:S03]  /*11a0*/  IMAD.WIDE.U32 R220, R220, 0x10, R6 ;  /* 0x00000010dcdc7825 */ /* 0x000fc600078e0006 */
[----:B------:R-:W4:Y:S01]  /*11b0*/  LDG.E.128 R16, desc[UR4][R16.64+0x10] ;  /* 0x0000100410107981 */ /* 0x000f22000c1e1d00 */
[----:B------:R-:W-:-:S03]  /*11c0*/  IMAD.WIDE.U32 R212, R213, 0x10, R6 ;  /* 0x00000010d5d47825 */ /* 0x000fc600078e0006 */
[----:B------:R-:W4:Y:S04]  /*11d0*/  LDG.E.128 R220, desc[UR4][R220.64] ;  /* 0x00000004dcdc7981 */ /* 0x000f28000c1e1d00 */
        /* <DEDUP_REMOVED lines=8> */
[----:B0-----:R-:W-:-:S03]  /*1260*/  ISETP.NE.AND P0, PT, R218, RZ, PT ;  /* 0x000000ffda00720c */ /* 0x001fc60003f05270 */
[----:B------:R-:W4:Y:S01]  /*1270*/  LDG.E.128 R212, desc[UR4][R212.64] ;  /* 0x00000004d4d47981 */ /* 0x000f22000c1e1d00 */
[----:B-1----:R-:W-:-:S05]  /*1280*/  FSEL R180, R0, RZ, !P0 ;  /* 0x000000ff00b47208 */ /* 0x002fca0004000000 */
[C---:B--2---:R-:W-:Y:S02]  /*1290*/  FADD.FTZ R6, -R180.reuse, R195 ;  /* 0x000000c3b4067221 */ /* 0x044fe40000010100 */
[----:B------:R-:W2:Y:S01]  /*12a0*/  LDL R195, [R1+0x7c] ;  /* 0x00007c0001c37983 */ /* 0x000ea20000100800 */
[C---:B------:R-:W-:Y:S01]  /*12b0*/  FADD.FTZ R190, -R180.reuse, R190 ;  /* 0x000000beb4be7221 */ /* 0x040fe20000010100 */
[C---:B---3--:R-:W-:Y:S01]  /*12c0*/  PRMT R229, R15.reuse, 0x7632, R229 ;  /* 0x000076320fe57816 */ /* 0x048fe200000000e5 */
[----:B------:R-:W-:Y:S02]  /*12d0*/  IMAD.U32 R231, R15, 0x10000, RZ ;  /* 0x000100000fe77824 */ /* 0x000fe400078e00ff */
[----:B----4-:R-:W-:Y:S01]  /*12e0*/  FADD.FTZ R15, -R180, R201 ;  /* 0x000000c9b40f7221 */ /* 0x010fe20000010100 */
[C---:B------:R-:W-:Y:S02]  /*12f0*/  PRMT R185, R224.reuse, 0x7632, R185 ;  /* 0x00007632e0b97816 */ /* 0x040fe400000000b9 */
[----:B------:R-:W-:Y:S01]  /*1300*/  SHF.L.U32 R201, R224, 0x10, RZ ;  /* 0x00000010e0c97819 */ /* 0x000fe200000006ff */
[----:B-----5:R-:W-:-:S02]  /*1310*/  FMUL.FTZ R224, R3, R190 ;  /* 0x000000be03e07220 */ /* 0x020fc40000410000 */
[----:B------:R-:W3:Y:S01]  /*1320*/  LDL R190, [R1+0x74] ;  /* 0x0000740001be7983 */ /* 0x000ee20000100800 */
[----:B------:R-:W-:Y:S01]  /*1330*/  FADD.FTZ R0, -R180, R8 ;  /* 0x00000008b4007221 */ /* 0x000fe20000010100 */
[----:B------:R-:W-:Y:S01]  /*1340*/  SHF.L.U32 R183, R12, 0x10, RZ ;  /* 0x000000100cb77819 */ /* 0x000fe200000006ff */
[----:B------:R-:W-:Y:S01]  /*1350*/  FADD.FTZ R191, -R180, R191 ;  /* 0x000000bfb4bf7221 */ /* 0x000fe20000010100 */
[C---:B------:R-:W-:Y:S01]  /*1360*/  PRMT R234, R14.reuse, 0x7632, R234 ;  /* 0x000076320eea7816 */ /* 0x040fe200000000ea */
[----:B------:R-:W-:Y:S01]  /*1370*/  FMUL.FTZ R0, R3, R0 ;  /* 0x0000000003007220 */ /* 0x000fe20000410000 */
[----:B------:R-:W-:Y:S01]  /*1380*/  SHF.L.U32 R236, R14, 0x10, RZ ;  /* 0x000000100eec7819 */ /* 0x000fe200000006ff */
[----:B------:R-:W-:Y:S01]  /*1390*/  FADD.FTZ R14, -R180, R200 ;  /* 0x000000c8b40e7221 */ /* 0x000fe20000010100 */
[C---:B------:R-:W-:Y:S01]  /*13a0*/  PRMT R238, R13.reuse, 0x7632, R238 ;  /* 0x000076320dee7816 */ /* 0x040fe200000000ee */
[----:B------:R-:W-:Y:S01]  /*13b0*/  IMAD.U32 R240, R13, 0x10000, RZ ;  /* 0x000100000df07824 */ /* 0x000fe200078e00ff */
[C---:B------:R-:W-:Y:S01]  /*13c0*/  PRMT R186, R223.reuse, 0x7632, R186 ;  /* 0x00007632dfba7816 */ /* 0x040fe200000000ba */
[----:B------:R-:W-:-:S02]  /*13d0*/  IMAD.U32 R200, R223, 0x10000, RZ ;  /* 0x00010000dfc87824 */ /* 0x000fc400078e00ff */
[----:B------:R-:W-:Y:S01]  /*13e0*/  FADD.FTZ R13, -R180, R199 ;  /* 0x000000c7b40d7221 */ /* 0x000fe20000010100 */
[----:B------:R-:W4:Y:S01]  /*13f0*/  LDL R223, [R1+0x68] ;  /* 0x0000680001df7983 */ /* 0x000f220000100800 */
[----:B------:R-:W-:Y:S01]  /*1400*/  FFMA.FTZ R52, R0, R183, R52 ;  /* 0x000000b700347223 */ /* 0x000fe20000010034 */
[----:B------:R-:W-:Y:S01]  /*1410*/  FADD.FTZ R144, R144, R183 ;  /* 0x000000b790907221 */ /* 0x000fe20000010000 */
[C---:B------:R-:W-:Y:S02]  /*1420*/  PRMT R187, R222.reuse, 0x7632, R187 ;  /* 0x00007632debb7816 */ /* 0x040fe400000000bb */
[----:B------:R-:W-:Y:S01]  /*1430*/  SHF.L.U32 R199, R222, 0x10, RZ ;  /* 0x00000010dec77819 */ /* 0x000fe200000006ff */
[----:B------:R-:W-:Y:S02]  /*1440*/  FMUL.FTZ R222, R3, R191 ;  /* 0x000000bf03de7220 */ /* 0x000fe40000410000 */
[----:B------:R-:W4:Y:S01]  /*1450*/  LDL R191, [R1+0x4c] ;  /* 0x00004c0001bf7983 */ /* 0x000f220000100800 */
[C---:B------:R-:W-:Y:S01]  /*1460*/  FADD.FTZ R10, -R180.reuse, R10 ;  /* 0x0000000ab40a7221 */ /* 0x040fe20000010100 */
[----:B------:R-:W-:Y:S01]  /*1470*/  FADD.FTZ R202, -R180, R202 ;  /* 0x000000cab4ca7221 */ /* 0x000fe20000010100 */
[----:B------:R-:W-:Y:S01]  /*1480*/  IMAD.WIDE.U32 R208, R245, 0x20, R208 ;  /* 0x00000020f5d07825 */ /* 0x000fe200078e00d0 */
[----:B------:R-:W-:-:S03]  /*1490*/  PRMT R84, R227, 0x7632, R84 ;  /* 0x00007632e3547816 */ /* 0x000fc60000000054 */
[C---:B------:R-:W-:Y:S01]  /*14a0*/  FMUL.FTZ R241, R3.reuse, R10 ;  /* 0x0000000a03f17220 */ /* 0x040fe20000410000 */
[----:B------:R-:W-:Y:S01]  /*14b0*/  FMUL.FTZ R10, R3, R13 ;  /* 0x0000000d030a7220 */ /* 0x000fe20000410000 */
[----:B------:R-:W-:Y:S02]  /*14c0*/  IMAD.U32 R182, R227, 0x10000, RZ ;  /* 0x00010000e3b67824 */ /* 0x000fe400078e00ff */
[----:B------:R-:W-:Y:S01]  /*14d0*/  FMUL.FTZ R13, R3, R202 ;  /* 0x000000ca030d7220 */ /* 0x000fe20000410000 */
[----:B------:R-:W4:Y:S04]  /*14e0*/  LDL R227, [R1+0x78] ;  /* 0x0000780001e37983 */ /* 0x000f280000100800 */
[----:B------:R-:W4:Y:S04]  /*14f0*/  LDG.E.128 R204, desc[UR4][R208.64] ;  /* 0x00000004d0cc7981 */ /* 0x000f28000c1e1d00 */
[----:B------:R-:W4:Y:S01]  /*1500*/  LDL R202, [R1+0x5c] ;  /* 0x00005c0001ca7983 */ /* 0x000f220000100800 */
[C---:B------:R-:W-:Y:S01]  /*1510*/  FADD.FTZ R189, -R180.reuse, R189 ;  /* 0x000000bdb4bd7221 */ /* 0x040fe20000010100 */
[----:B------:R-:W-:Y:S01]  /*1520*/  FADD.FTZ R188, -R180, R188 ;  /* 0x000000bcb4bc7221 */ /* 0x000fe20000010100 */
[----:B--2---:R-:W-:Y:S01]  /*1530*/  FMUL.FTZ R195, R195, R183 ;  /* 0x000000b7c3c37220 */ /* 0x004fe20000410000 */
[C---:B------:R-:W-:Y:S01]  /*1540*/  PRMT R252, R226.reuse, 0x7632, R252 ;  /* 0x00007632e2fc7816 */ /* 0x040fe200000000fc */
[----:B------:R-:W2:Y:S01]  /*1550*/  LDL R183, [R1+0x54] ;  /* 0x0000540001b77983 */ /* 0x000ea20000100800 */
[----:B------:R-:W-:Y:S01]  /*1560*/  SHF.L.U32 R181, R226, 0x10, RZ ;  /* 0x00000010e2b57819 */ /* 0x000fe200000006ff */
[C---:B------:R-:W-:Y:S01]  /*1570*/  FMUL.FTZ R226, R3.reuse, R189 ;  /* 0x000000bd03e27220 */ /* 0x040fe20000410000 */
[----:B------:R-:W-:Y:S01]  /*1580*/  FMUL.FTZ R228, R3, R188 ;  /* 0x000000bc03e47220 */ /* 0x000fe20000410000 */
[----:B------:R-:W2:Y:S04]  /*1590*/  LDL R189, [R1+0x6c] ;  /* 0x00006c0001bd7983 */ /* 0x000ea80000100800 */
[----:B------:R-:W2:Y:S04]  /*15a0*/  LDL R188, [R1+0x64] ;  /* 0x0000640001bc7983 */ /* 0x000ea80000100800 */
[----:B------:R-:W2:Y:S01]  /*15b0*/  LDG.E.128 R208, desc[UR4][R208.64+0x10] ;  /* 0x00001004d0d07981 */ /* 0x000ea2000c1e1d00 */
[-C--:B------:R-:W-:Y:S01]  /*15c0*/  FFMA.FTZ R54, R241, R240.reuse, R54 ;  /* 0x000000f0f1367223 */ /* 0x080fe20000010036 */
[----:B------:R-:W-:Y:S01]  /*15d0*/  FADD.FTZ R146, R146, R240 ;  /* 0x000000f092927221 */ /* 0x000fe20000010000 */
[----:B---3--:R-:W-:-:S02]  /*15e0*/  FMUL.FTZ R240, R190, R240 ;  /* 0x000000f0bef07220 */ /* 0x008fc40000410000 */
[----:B------:R-:W3:Y:S01]  /*15f0*/  LDL R190, [R1+0x44] ;  /* 0x0000440001be7983 */ /* 0x000ee20000100800 */
[C---:B------:R-:W-:Y:S01]  /*1600*/  FADD.FTZ R11, -R180.reuse, R11 ;  /* 0x0000000bb40b7221 */ /* 0x040fe20000010100 */
[C---:B------:R-:W-:Y:S01]  /*1610*/  FADD.FTZ R17, -R180.reuse, R17 ;  /* 0x00000011b4117221 */ /* 0x040fe20000010100 */
[----:B------:R-:W-:Y:S01]  /*1620*/  FADD.FTZ R203, -R180, R203 ;  /* 0x000000cbb4cb7221 */ /* 0x000fe20000010100 */
[----:B------:R-:W-:Y:S01]  /*1630*/  SHF.L.U32 R234, R234, 0x10, RZ ;  /* 0x00000010eaea7819 */ /* 0x000fe200000006ff */
[C---:B------:R-:W-:Y:S01]  /*1640*/  FMUL.FTZ R239, R3.reuse, R11 ;  /* 0x0000000b03ef7220 */ /* 0x040fe20000410000 */
[----:B------:R-:W-:Y:S01]  /*1650*/  FMUL.FTZ R235, R3, R17 ;  /* 0x0000001103eb7220 */ /* 0x000fe20000410000 */
[----:B------:R-:W-:Y:S01]  /*1660*/  PRMT R250, R213, 0x7632, R250 ;  /* 0x00007632d5fa7816 */ /* 0x000fe200000000fa */
[----:B------:R-:W-:Y:S01]  /*1670*/  FMUL.FTZ R11, R3, R14 ;  /* 0x0000000e030b7220 */ /* 0x000fe20000410000 */
[----:B------:R-:W-:Y:S01]  /*1680*/  IMAD.U32 R213, R213, 0x10000, RZ ;  /* 0x00010000d5d57824 */ /* 0x000fe200078e00ff */
[C---:B------:R-:W-:Y:S01]  /*1690*/  PRMT R219, R214.reuse, 0x7632, R219 ;  /* 0x00007632d6db7816 */ /* 0x040fe200000000db */
[----:B------:R-:W-:Y:S01]  /*16a0*/  FMUL.FTZ R14, R3, R203 ;  /* 0x000000cb030e7220 */ /* 0x000fe20000410000 */
[----:B------:R-:W-:Y:S01]  /*16b0*/  SHF.L.U32 R214, R214, 0x10, RZ ;  /* 0x00000010d6d67819 */ /* 0x000fe200000006ff */
[----:B------:R-:W3:Y:S01]  /*16c0*/  LDL R203, [R1+0x2c] ;  /* 0x00002c0001cb7983 */ /* 0x000ee20000100800 */
[----:B------:R-:W-:Y:S01]  /*16d0*/  FADD.FTZ R141, R141, R234 ;  /* 0x000000ea8d8d7221 */ /* 0x000fe20000010000 */
[-C--:B------:R-:W-:Y:S01]  /*16e0*/  FFMA.FTZ R57, R235, R234.reuse, R57 ;  /* 0x000000eaeb397223 */ /* 0x080fe20000010039 */
[----:B----4-:R-:W-:Y:S01]  /*16f0*/  FMUL.FTZ R234, R223, R234 ;  /* 0x000000eadfea7220 */ /* 0x010fe20000410000 */
[----:B------:R-:W-:Y:S01]  /*1700*/  PRMT R242, R12, 0x7632, R242 ;  /* 0x000076320cf27816 */ /* 0x000fe200000000f2 */
[----:B------:R-:W-:Y:S01]  /*1710*/  FADD.FTZ R9, -R180, R9 ;  /* 0x00000009b4097221 */ /* 0x000fe20000010100 */
[----:B------:R-:W-:-:S02]  /*1720*/  PRMT R251, R212, 0x7632, R251 ;  /* 0x00007632d4fb7816 */ /* 0x000fc400000000fb */
[----:B------:R-:W-:Y:S01]  /*1730*/  SHF.L.U32 R242, R242, 0x10, RZ ;  /* 0x00000010f2f27819 */ /* 0x000fe200000006ff */
[----:B------:R-:W-:Y:S01]  /*1740*/  FMUL.FTZ R243, R3, R9 ;  /* 0x0000000903f37220 */ /* 0x000fe20000410000 */
[----:B------:R-:W-:-:S03]  /*1750*/  SHF.L.U32 R212, R212, 0x10, RZ ;  /* 0x00000010d4d47819 */ /* 0x000fc600000006ff */
[-C--:B------:R-:W-:Y:S01]  /*1760*/  FFMA.FTZ R53, R243, R242.reuse, R53 ;  /* 0x000000f2f3357223 */ /* 0x080fe20000010035 */
[----:B------:R-:W-:Y:S01]  /*1770*/  FADD.FTZ R145, R145, R242 ;  /* 0x000000f291917221 */ /* 0x000fe20000010000 */
[----:B------:R-:W-:Y:S01]  /*1780*/  FMUL.FTZ R242, R227, R242 ;  /* 0x000000f2e3f27220 */ /* 0x000fe20000410000 */
[C---:B------:R-:W-:Y:S01]  /*1790*/  FADD.FTZ R206, -R180.reuse, R206 ;  /* 0x000000ceb4ce7221 */ /* 0x040fe20000010100 */
[----:B------:R-:W-:Y:S01]  /*17a0*/  FADD.FTZ R12, -R180, R198 ;  /* 0x000000c6b40c7221 */ /* 0x000fe20000010100 */
[----:B------:R-:W-:Y:S02]  /*17b0*/  FMUL.FTZ R227, R202, R212 ;  /* 0x000000d4cae37220 */ /* 0x000fe40000410000 */
[----:B------:R-:W4:Y:S01]  /*17c0*/  LDL R202, [R1+0x24] ;  /* 0x0000240001ca7983 */ /* 0x000f220000100800 */
[C---:B------:R-:W-:Y:S01]  /*17d0*/  PRMT R217, R221.reuse, 0x7632, R217 ;  /* 0x00007632ddd97816 */ /* 0x040fe200000000d9 */
[----:B------:R-:W-:Y:S02]  /*17e0*/  IMAD.U32 R198, R221, 0x10000, RZ ;  /* 0x00010000ddc67824 */ /* 0x000fe400078e00ff */
[----:B------:R-:W-:Y:S01]  /*17f0*/  FMUL.FTZ R17, R3, R206 ;  /* 0x000000ce03117220 */ /* 0x000fe20000410000 */
[----:B------:R-:W4:Y:S04]  /*1800*/  LDL R221, [R1+0x60] ;  /* 0x0000600001dd7983 */ /* 0x000f280000100800 */
[----:B------:R-:W4:Y:S01]  /*1810*/  LDL R206, [R1+0x50] ;  /* 0x0000500001ce7983 */ /* 0x000f220000100800 */
[----:B--2---:R-:W-:Y:S01]  /*1820*/  FMUL.FTZ R223, R183, R213 ;  /* 0x000000d5b7df7220 */ /* 0x004fe20000410000 */
[----:B------:R-:W-:Y:S01]  /*1830*/  SHF.L.U32 R183, R219, 0x10, RZ ;  /* 0x00000010dbb77819 */ /* 0x000fe200000006ff */
[----:B------:R-:W-:-:S02]  /*1840*/  FMUL.FTZ R219, R191, R214 ;  /* 0x000000d6bfdb7220 */ /* 0x000fc40000410000 */
[----:B------:R-:W2:Y:S01]  /*1850*/  LDL R191, [R1+0x1c] ;  /* 0x00001c0001bf7983 */ /* 0x000ea20000100800 */
[C---:B------:R-:W-:Y:S01]  /*1860*/  FADD.FTZ R16, -R180.reuse, R16 ;  /* 0x00000010b4107221 */ /* 0x040fe20000010100 */
[----:B------:R-:W-:-:S03]  /*1870*/  FADD.FTZ R18, -R180, R18 ;  /* 0x00000012b4127221 */ /* 0x000fc60000010100 */
[C---:B------:R-:W-:Y:S01]  /*1880*/  FMUL.FTZ R237, R3.reuse, R16 ;  /* 0x0000001003ed7220 */ /* 0x040fe20000410000 */
[----:B------:R-:W-:Y:S01]  /*1890*/  FMUL.FTZ R233, R3, R18 ;  /* 0x0000001203e97220 */ /* 0x000fe20000410000 */
[----:B------:R-:W-:Y:S01]  /*18a0*/  FADD.FTZ R140, R140, R236 ;  /* 0x000000ec8c8c7221 */ /* 0x000fe20000010000 */
[----:B------:R-:W-:Y:S01]  /*18b0*/  FADD.FTZ R142, R142, R231 ;  /* 0x000000e78e8e7221 */ /* 0x000fe20000010000 */
[-C--:B------:R-:W-:Y:S01]  /*18c0*/  FFMA.FTZ R56, R237, R236.reuse, R56 ;  /* 0x000000eced387223 */ /* 0x080fe20000010038 */
[----:B------:R-:W-:Y:S01]  /*18d0*/  FMUL.FTZ R236, R189, R236 ;  /* 0x000000ecbdec7220 */ /* 0x000fe20000410000 */
[-C--:B------:R-:W-:Y:S01]  /*18e0*/  FFMA.FTZ R58, R233, R231.reuse, R58 ;  /* 0x000000e7e93a7223 */ /* 0x080fe2000001003a */
[----:B------:R-:W-:Y:S01]  /*18f0*/  FMUL.FTZ R231, R188, R231 ;  /* 0x000000e7bce77220 */ /* 0x000fe20000410000 */
[----:B------:R-:W2:Y:S04]  /*1900*/  LDL R189, [R1+0x3c] ;  /* 0x00003c0001bd7983 */ /* 0x000ea80000100800 */
[----:B------:R-:W2:Y:S01]  /*1910*/  LDL R188, [R1+0x34] ;  /* 0x0000340001bc7983 */ /* 0x000ea20000100800 */
        /* <DEDUP_REMOVED lines=15> */
[----:B------:R-:W2:Y:S01]  /*1a10*/  LDL R225, [R1+0x70] ;  /* 0x0000700001e17983 */ /* 0x000ea20000100800 */
[C---:B------:R-:W-:Y:S01]  /*1a20*/  PRMT R249, R215.reuse, 0x7632, R249 ;  /* 0x00007632d7f97816 */ /* 0x040fe200000000f9 */
[----:B------:R-:W-:Y:S02]  /*1a30*/  IMAD.U32 R196, R215, 0x10000, RZ ;  /* 0x00010000d7c47824 */ /* 0x000fe400078e00ff */
[----:B------:R-:W-:Y:S02]  /*1a40*/  FMUL.FTZ R215, R3, R194 ;  /* 0x000000c203d77220 */ /* 0x000fe40000410000 */
[----:B------:R-:W-:Y:S02]  /*1a50*/  FADD.FTZ R134, R134, R196 ;  /* 0x000000c486867221 */ /* 0x000fe40000010000 */
[-C--:B------:R-:W-:Y:S01]  /*1a60*/  FFMA.FTZ R66, R215, R196.reuse, R66 ;  /* 0x000000c4d7427223 */ /* 0x080fe20000010042 */
[----:B---3--:R-:W-:Y:S02]  /*1a70*/  FMUL.FTZ R196, R190, R196 ;  /* 0x000000c4bec47220 */ /* 0x008fe40000410000 */
[----:B------:R-:W3:Y:S01]  /*1a80*/  LDL R190, [R1+0x58] ;  /* 0x0000580001be7983 */ /* 0x000ee20000100800 */
[----:B------:R-:W-:Y:S01]  /*1a90*/  FMUL.FTZ R9, R3, R12 ;  /* 0x0000000c03097220 */ /* 0x000fe20000410000 */
[----:B------:R-:W-:Y:S01]  /*1aa0*/  FADD.FTZ R124, R124, R199 ;  /* 0x000000c77c7c7221 */ /* 0x000fe20000010000 */
[----:B------:R-:W-:Y:S01]  /*1ab0*/  FFMA.FTZ R72, R11, R199, R72 ;  /* 0x000000c70b487223 */ /* 0x000fe20000010048 */
[----:B------:R-:W-:Y:S01]  /*1ac0*/  FMUL.FTZ R12, R3, R15 ;  /* 0x0000000f030c7220 */ /* 0x000fe20000410000 */
[----:B------:R-:W-:Y:S01]  /*1ad0*/  FMUL.FTZ R199, R203, R199 ;  /* 0x000000c7cbc77220 */ /* 0x000fe20000410000 */
[----:B------:R-:W-:Y:S01]  /*1ae0*/  FMUL.FTZ R15, R3, R204 ;  /* 0x000000cc030f7220 */ /* 0x000fe20000410000 */
[----:B------:R-:W3:Y:S01]  /*1af0*/  LDL R203, [R1+0x48] ;  /* 0x0000480001cb7983 */ /* 0x000ee20000100800 */
[----:B------:R-:W-:-:S02]  /*1b00*/  FADD.FTZ R120, R120, R201 ;  /* 0x000000c978787221 */ /* 0x000fc40000010000 */
[----:B------:R-:W-:Y:S01]  /*1b10*/  FFMA.FTZ R76, R15, R201, R76 ;  /* 0x000000c90f4c7223 */ /* 0x000fe2000001004c */
[----:B------:R-:W3:Y:S01]  /*1b20*/  LDL R204, [R1+0x38] ;  /* 0x0000380001cc7983 */ /* 0x000ee20000100800 */
[C---:B------:R-:W-:Y:S01]  /*1b30*/  FMUL.FTZ R230, R3.reuse, R19 ;  /* 0x0000001303e67220 */ /* 0x040fe20000410000 */
[----:B------:R-:W-:Y:S02]  /*1b40*/  FMUL.FTZ R19, R3, R208 ;  /* 0x000000d003137220 */ /* 0x000fe40000410000 */
[----:B------:R-:W3:Y:S01]  /*1b50*/  LDL R208, [R1+0x30] ;  /* 0x0000300001d07983 */ /* 0x000ee20000100800 */
[----:B------:R-:W-:Y:S02]  /*1b60*/  IMAD.U32 R229, R229, 0x10000, RZ ;  /* 0x00010000e5e57824 */ /* 0x000fe400078e00ff */
[----:B------:R-:W-:Y:S01]  /*1b70*/  FADD.FTZ R126, R126, R200 ;  /* 0x000000c87e7e7221 */ /* 0x000fe20000010000 */
[-C--:B------:R-:W-:Y:S01]  /*1b80*/  FFMA.FTZ R74, R13, R200.reuse, R74 ;  /* 0x000000c80d4a7223 */ /* 0x080fe2000001004a */
[----:B----4-:R-:W-:Y:S01]  /*1b90*/  FMUL.FTZ R200, R202, R200 ;  /* 0x000000c8cac87220 */ /* 0x010fe20000410000 */
[----:B------:R-:W-:Y:S01]  /*1ba0*/  IMAD.U32 R250, R250, 0x10000, RZ ;  /* 0x00010000fafa7824 */ /* 0x000fe200078e00ff */
[----:B------:R-:W4:Y:S01]  /*1bb0*/  LDL R202, [R1+0x14] ;  /* 0x0000140001ca7983 */ /* 0x000f220000100800 */
[----:B------:R-:W-:Y:S01]  /*1bc0*/  FADD.FTZ R143, R143, R229 ;  /* 0x000000e58f8f7221 */ /* 0x000fe20000010000 */
[-C--:B------:R-:W-:Y:S01]  /*1bd0*/  FFMA.FTZ R59, R230, R229.reuse, R59 ;  /* 0x000000e5e63b7223 */ /* 0x080fe2000001003b */
[----:B------:R-:W-:Y:S01]  /*1be0*/  FMUL.FTZ R229, R221, R229 ;  /* 0x000000e5dde57220 */ /* 0x000fe20000410000 */
[----:B------:R-:W-:-:S02]  /*1bf0*/  FMUL.FTZ R221, R206, R250 ;  /* 0x000000facedd7220 */ /* 0x000fc40000410000 */
[----:B------:R-:W4:Y:S01]  /*1c00*/  LDL R206, [R1+0x28] ;  /* 0x0000280001ce7983 */ /* 0x000f220000100800 */
[----:B------:R-:W-:-:S03]  /*1c10*/  FMUL.FTZ R18, R3, R207 ;  /* 0x000000cf03127220 */ /* 0x000fc60000410000 */
[----:B------:R-:W4:Y:S01]  /*1c20*/  LDL R207, [R1+0xc] ;  /* 0x00000c0001cf7983 */ /* 0x000f220000100800 */
[----:B--2---:R-:W-:-:S03]  /*1c30*/  FMUL.FTZ R201, R191, R201 ;  /* 0x000000c9bfc97220 */ /* 0x004fc60000410000 */
[----:B------:R-:W2:Y:S01]  /*1c40*/  LDL R191, [R1+0x40] ;  /* 0x0000400001bf7983 */ /* 0x000ea20000100800 */
[----:B------:R-:W-:Y:S01]  /*1c50*/  SHF.L.U32 R197, R220, 0x10, RZ ;  /* 0x00000010dcc57819 */ /* 0x000fe200000006ff */
[----:B------:R-:W-:Y:S01]  /*1c60*/  FMUL.FTZ R7, R3, R7 ;  /* 0x0000000703077220 */ /* 0x000fe20000410000 */
[-C--:B------:R-:W-:Y:S01]  /*1c70*/  FFMA.FTZ R70, R9, R198.reuse, R70 ;  /* 0x000000c609467223 */ /* 0x080fe20000010046 */
[----:B------:R-:W-:Y:S02]  /*1c80*/  FADD.FTZ R130, R130, R198 ;  /* 0x000000c682827221 */ /* 0x000fe40000010000 */
[-C--:B------:R-:W-:Y:S01]  /*1c90*/  FFMA.FTZ R68, R7, R197.reuse, R68 ;  /* 0x000000c507447223 */ /* 0x080fe20000010044 */
[----:B------:R-:W-:Y:S01]  /*1ca0*/  FADD.FTZ R128, R128, R197 ;  /* 0x000000c580807221 */ /* 0x000fe20000010000 */
[----:B------:R-:W-:Y:S01]  /*1cb0*/  FMUL.FTZ R197, R189, R197 ;  /* 0x000000c5bdc57220 */ /* 0x000fe20000410000 */
[----:B------:R-:W-:Y:S01]  /*1cc0*/  FADD.FTZ R189, RZ, R195 ;  /* 0x000000c3ffbd7221 */ /* 0x000fe20000010000 */
[----:B------:R-:W-:Y:S01]  /*1cd0*/  FMUL.FTZ R198, R188, R198 ;  /* 0x000000c6bcc67220 */ /* 0x000fe20000410000 */
[----:B------:R-:W-:Y:S01]  /*1ce0*/  FFMA.FTZ R188, R0, R195, RZ ;  /* 0x000000c300bc7223 */ /* 0x000fe200000100ff */
[----:B------:R-:W-:-:S02]  /*1cf0*/  IMAD.U32 R238, R238, 0x10000, RZ ;  /* 0x00010000eeee7824 */ /* 0x000fc400078e00ff */
[----:B------:R-:W-:Y:S01]  /*1d00*/  FADD.FTZ R189, R189, R242 ;  /* 0x000000f2bdbd7221 */ /* 0x000fe20000010000 */
[----:B------:R-:W-:Y:S01]  /*1d10*/  FFMA.FTZ R188, R243, R242, R188 ;  /* 0x000000f2f3bc7223 */ /* 0x000fe200000100bc */
[----:B------:R-:W-:Y:S01]  /*1d20*/  FFMA.FTZ R55, R239, R238, R55 ;  /* 0x000000eeef377223 */ /* 0x000fe20000010037 */
[----:B------:R-:W-:Y:S01]  /*1d30*/  FADD.FTZ R147, R147, R238 ;  /* 0x000000ee93937221 */ /* 0x000fe20000010000 */
        /* <DEDUP_REMOVED lines=13> */
[----:B------:R-:W-:Y:S02]  /*1e10*/  FFMA.FTZ R188, R230, R229, R188 ;  /* 0x000000e5e6bc7223 */ /* 0x000fe400000100bc */
[----:B---3--:R-:W-:Y:S01]  /*1e20*/  FMUL.FTZ R225, R190, R251 ;  /* 0x000000fbbee17220 */ /* 0x008fe20000410000 */
[----:B------:R-:W-:Y:S01]  /*1e30*/  FADD.FTZ R189, R189, R227 ;  /* 0x000000e3bdbd7221 */ /* 0x000fe20000010000 */
[----:B------:R-:W-:-:S03]  /*1e40*/  FFMA.FTZ R190, R228, R227, R188 ;  /* 0x000000e3e4be7223 */ /* 0x000fc600000100bc */
[----:B------:R-:W-:Y:S01]  /*1e50*/  FADD.FTZ R188, R189, R225 ;  /* 0x000000e1bdbc7221 */ /* 0x000fe20000010000 */
[----:B------:R-:W-:Y:S01]  /*1e60*/  FFMA.FTZ R189, R226, R225, R190 ;  /* 0x000000e1e2bd7223 */ /* 0x000fe200000100be */
[----:B------:R-:W-:Y:S01]  /*1e70*/  PRMT R248, R220, 0x7632, R248 ;  /* 0x00007632dcf87816 */ /* 0x000fe200000000f8 */
[C---:B------:R-:W-:Y:S01]  /*1e80*/  FMUL.FTZ R218, R3.reuse, R193 ;  /* 0x000000c103da7220 */ /* 0x040fe20000410000 */
[C---:B------:R-:W-:Y:S01]  /*1e90*/  FMUL.FTZ R16, R3.reuse, R205 ;  /* 0x000000cd03107220 */ /* 0x040fe20000410000 */
[----:B------:R-:W-:Y:S01]  /*1ea0*/  FFMA.FTZ R189, R224, R223, R189 ;  /* 0x000000dfe0bd7223 */ /* 0x000fe200000100bd */
[----:B------:R-:W-:Y:S01]  /*1eb0*/  FMUL.FTZ R220, R3, R192 ;  /* 0x000000c003dc7220 */ /* 0x000fe20000410000 */
[----:B------:R-:W-:Y:S02]  /*1ec0*/  IMAD.U32 R205, R217, 0x10000, RZ ;  /* 0x00010000d9cd7824 */ /* 0x000fe400078e00ff */
[----:B------:R-:W-:Y:S01]  /*1ed0*/  FADD.FTZ R133, R133, R183 ;  /* 0x000000b785857221 */ /* 0x000fe20000010000 */
[----:B------:R-:W-:Y:S01]  /*1ee0*/  FFMA.FTZ R189, R222, R221, R189 ;  /* 0x000000dddebd7223 */ /* 0x000fe200000100bd */
[-C--:B------:R-:W-:Y:S01]  /*1ef0*/  FFMA.FTZ R65, R218, R183.reuse, R65 ;  /* 0x000000b7da417223 */ /* 0x080fe20000010041 */
[----:B------:R-:W-:Y:S01]  /*1f00*/  FMUL.FTZ R217, R203, R183 ;  /* 0x000000b7cbd97220 */ /* 0x000fe20000410000 */
[----:B------:R-:W-:-:S02]  /*1f10*/  IMAD.U32 R249, R249, 0x10000, RZ ;  /* 0x00010000f9f97824 */ /* 0x000fc400078e00ff */
[----:B------:R-:W-:Y:S01]  /*1f20*/  FFMA.FTZ R183, R220, R219, R189 ;  /* 0x000000dbdcb77223 */ /* 0x000fe200000100bd */
[C---:B------:R-:W-:Y:S01]  /*1f30*/  FMUL.FTZ R6, R3.reuse, R6 ;  /* 0x0000000603067220 */ /* 0x040fe20000410000 */
[----:B------:R-:W-:Y:S01]  /*1f40*/  SHF.L.U32 R248, R248, 0x10, RZ ;  /* 0x00000010f8f87819 */ /* 0x000fe200000006ff */
[----:B------:R-:W3:Y:S01]  /*1f50*/  LDL R190, [R1+0x18] ;  /* 0x0000180001be7983 */ /* 0x000ee20000100800 */
[----:B------:R-:W-:Y:S01]  /*1f60*/  FFMA.FTZ R183, R218, R217, R183 ;  /* 0x000000d9dab77223 */ /* 0x000fe200000100b7 */
[----:B------:R-:W-:Y:S01]  /*1f70*/  FMUL.FTZ R8, R3, R8 ;  /* 0x0000000803087220 */ /* 0x000fe20000410000 */
[----:B------:R-:W-:Y:S01]  /*1f80*/  FADD.FTZ R188, R188, R223 ;  /* 0x000000dfbcbc7221 */ /* 0x000fe20000010000 */
[----:B------:R-:W3:Y:S01]  /*1f90*/  LDL R189, [R1+0x10] ;  /* 0x0000100001bd7983 */ /* 0x000ee20000100800 */
[----:B------:R-:W-:Y:S01]  /*1fa0*/  FFMA.FTZ R183, R215, R196, R183 ;  /* 0x000000c4d7b77223 */ /* 0x000fe200000100b7 */
[----:B------:R-:W-:Y:S01]  /*1fb0*/  FMUL.FTZ R204, R204, R248 ;  /* 0x000000f8cccc7220 */ /* 0x000fe20000410000 */
[----:B------:R-:W-:Y:S01]  /*1fc0*/  FADD.FTZ R188, R188, R221 ;  /* 0x000000ddbcbc7221 */ /* 0x000fe20000010000 */
[-C--:B------:R-:W-:Y:S01]  /*1fd0*/  FFMA.FTZ R71, R10, R205.reuse, R71 ;  /* 0x000000cd0a477223 */ /* 0x080fe20000010047 */
[----:B------:R-:W-:Y:S01]  /*1fe0*/  FADD.FTZ R131, R131, R205 ;  /* 0x000000cd83837221 */ /* 0x000fe20000010000 */
[----:B------:R-:W-:Y:S01]  /*1ff0*/  FMUL.FTZ R205, R208, R205 ;  /* 0x000000cdd0cd7220 */ /* 0x000fe20000410000 */
[----:B------:R-:W-:Y:S01]  /*2000*/  FADD.FTZ R188, R188, R219 ;  /* 0x000000dbbcbc7221 */ /* 0x000fe20000010000 */
[----:B------:R-:W-:Y:S01]  /*2010*/  SHF.L.U32 R187, R187, 0x10, RZ ;  /* 0x00000010bbbb7819 */ /* 0x000fe200000006ff */
[-C--:B------:R-:W-:Y:S01]  /*2020*/  FFMA.FTZ R78, R17, R180.reuse, R78 ;  /* 0x000000b4114e7223 */ /* 0x080fe2000001004e */
[----:B------:R-:W-:Y:S01]  /*2030*/  FADD.FTZ R122, R122, R180 ;  /* 0x000000b47a7a7221 */ /* 0x000fe20000010000 */
[----:B----4-:R-:W-:Y:S01]  /*2040*/  FMUL.FTZ R202, R202, R180 ;  /* 0x000000b4caca7220 */ /* 0x010fe20000410000 */
[----:B------:R-:W-:-:S02]  /*2050*/  FADD.FTZ R180, R188, R217 ;  /* 0x000000d9bcb47221 */ /* 0x000fc40000010000 */
[----:B------:R-:W4:Y:S01]  /*2060*/  LDL R188, [R1+0x8] ;  /* 0x0000080001bc7983 */ /* 0x000f220000100800 */
[----:B------:R-:W-:Y:S01]  /*2070*/  FADD.FTZ R125, R125, R187 ;  /* 0x000000bb7d7d7221 */ /* 0x000fe20000010000 */
[-C--:B------:R-:W-:Y:S01]  /*2080*/  FFMA.FTZ R73, R12, R187.reuse, R73 ;  /* 0x000000bb0c497223 */ /* 0x080fe20000010049 */
[----:B------:R-:W-:Y:S02]  /*2090*/  FMUL.FTZ R206, R206, R187 ;  /* 0x000000bbcece7220 */ /* 0x000fe40000410000 */
[----:B------:R-:W4:Y:S01]  /*20a0*/  LDL R187, [R1+0x4] ;  /* 0x0000040001bb7983 */ /* 0x000f220000100800 */
[----:B------:R-:W-:Y:S01]  /*20b0*/  FADD.FTZ R116, R116, R181 ;  /* 0x000000b574747221 */ /* 0x000fe20000010000 */
[-C--:B------:R-:W-:Y:S01]  /*20c0*/  FFMA.FTZ R80, R19, R181.reuse, R80 ;  /* 0x000000b513507223 */ /* 0x080fe20000010050 */
[----:B------:R-:W-:Y:S01]  /*20d0*/  FMUL.FTZ R207, R207, R181 ;  /* 0x000000b5cfcf7220 */ /* 0x000fe20000410000 */
[----:B------:R-:W-:Y:S01]  /*20e0*/  FFMA.FTZ R62, R224, R213, R62 ;  /* 0x000000d5e03e7223 */ /* 0x000fe2000001003e */
[----:B------:R-:W-:Y:S01]  /*20f0*/  FADD.FTZ R138, R138, R213 ;  /* 0x000000d58a8a7221 */ /* 0x000fe20000010000 */
[----:B------:R-:W-:-:S02]  /*2100*/  IMAD.U32 R213, R84, 0x10000, RZ ;  /* 0x0001000054d57824 */ /* 0x000fc400078e00ff */
[----:B--2---:R-:W-:Y:S02]  /*2110*/  FMUL.FTZ R203, R191, R249 ;  /* 0x000000f9bfcb7220 */ /* 0x004fe40000410000 */
[----:B------:R-:W2:Y:S02]  /*2120*/  LDL R191, [R1+0x20] ;  /* 0x0000200001bf7983 */ /* 0x000ea40000100800 */
[----:B------:R-:W-:-:S04]  /*2130*/  FFMA.FTZ R183, R6, R203, R183 ;  /* 0x000000cb06b77223 */ /* 0x000fc800000100b7 */
[----:B------:R-:W-:-:S04]  /*2140*/  FFMA.FTZ R183, R7, R197, R183 ;  /* 0x000000c507b77223 */ /* 0x000fc800000100b7 */
[----:B------:R-:W-:-:S04]  /*2150*/  FFMA.FTZ R183, R8, R204, R183 ;  /* 0x000000cc08b77223 */ /* 0x000fc800000100b7 */
[----:B------:R-:W-:-:S04]  /*2160*/  FFMA.FTZ R183, R9, R198, R183 ;  /* 0x000000c609b77223 */ /* 0x000fc800000100b7 */
[----:B------:R-:W-:-:S04]  /*2170*/  FFMA.FTZ R183, R10, R205, R183 ;  /* 0x000000cd0ab77223 */ /* 0x000fc800000100b7 */
[----:B------:R-:W-:-:S04]  /*2180*/  FFMA.FTZ R183, R11, R199, R183 ;  /* 0x000000c70bb77223 */ /* 0x000fc800000100b7 */
[----:B------:R-:W-:Y:S02]  /*2190*/  FFMA.FTZ R181, R12, R206, R183 ;  /* 0x000000ce0cb57223 */ /* 0x000fe400000100b7 */
[----:B------:R-:W2:Y:S04]  /*21a0*/  LDL R183, [R1] ;  /* 0x0000000001b77983 */ /* 0x000ea80000100800 */
[----:B------:R0:W5:Y:S01]  /*21b0*/  LDL.LU R84, [R1+0x80] ;  /* 0x0000800001547983 */ /* 0x0001620000300800 */
[----:B------:R-:W-:-:S04]  /*21c0*/  FADD.FTZ R180, R180, R196 ;  /* 0x000000c4b4b47221 */ /* 0x000fc80000010000 */
[----:B------:R-:W-:-:S04]  /*21d0*/  FADD.FTZ R180, R180, R203 ;  /* 0x000000cbb4b47221 */ /* 0x000fc80000010000 */
[----:B------:R-:W-:-:S04]  /*21e0*/  FADD.FTZ R180, R180, R197 ;  /* 0x000000c5b4b47221 */ /* 0x000fc80000010000 */
[----:B------:R-:W-:-:S04]  /*21f0*/  FADD.FTZ R180, R180, R204 ;  /* 0x000000ccb4b47221 */ /* 0x000fc80000010000 */
[----:B------:R-:W-:-:S04]  /*2200*/  FADD.FTZ R180, R180, R198 ;  /* 0x000000c6b4b47221 */ /* 0x000fc80000010000 */
[----:B------:R-:W-:-:S04]  /*2210*/  FADD.FTZ R180, R180, R205 ;  /* 0x000000cdb4b47221 */ /* 0x000fc80000010000 */
[----:B------:R-:W-:Y:S01]  /*2220*/  FADD.FTZ R180, R180, R199 ;  /* 0x000000c7b4b47221 */ /* 0x000fe20000010000 */
[----:B------:R-:W-:-:S03]  /*2230*/  IMAD.U32 R186, R186, 0x10000, RZ ;  /* 0x00010000baba7824 */ /* 0x000fc600078e00ff */
[----:B------:R-:W-:Y:S01]  /*2240*/  FADD.FTZ R180, R180, R206 ;  /* 0x000000ceb4b47221 */ /* 0x000fe20000010000 */
[----:B------:R-:W-:-:S03]  /*2250*/  FFMA.FTZ R181, R13, R200, R181 ;  /* 0x000000c80db57223 */ /* 0x000fc600000100b5 */
[----:B------:R-:W-:Y:S01]  /*2260*/  FADD.FTZ R180, R180, R200 ;  /* 0x000000c8b4b47221 */ /* 0x000fe20000010000 */
[----:B------:R-:W-:Y:S01]  /*2270*/  SHF.L.U32 R185, R185, 0x10, RZ ;  /* 0x00000010b9b97819 */ /* 0x000fe200000006ff */
[----:B------:R-:W-:Y:S01]  /*2280*/  FMUL.FTZ R192, R3, R209 ;  /* 0x000000d103c07220 */ /* 0x000fe20000410000 */
[----:B------:R-:W-:-:S03]  /*2290*/  IMAD.U32 R184, R184, 0x10000, RZ ;  /* 0x00010000b8b87824 */ /* 0x000fc600078e00ff */
[----:B---3--:R-:W-:Y:S01]  /*22a0*/  FMUL.FTZ R209, R190, R185 ;  /* 0x000000b9bed17220 */ /* 0x008fe20000410000 */
[----:B------:R-:W-:Y:S01]  /*22b0*/  FMUL.FTZ R193, R3, R210 ;  /* 0x000000d203c17220 */ /* 0x000fe20000410000 */
[----:B------:R-:W-:Y:S01]  /*22c0*/  FMUL.FTZ R210, R189, R184 ;  /* 0x000000b8bdd27220 */ /* 0x000fe20000410000 */
[----:B------:R-:W-:Y:S01]  /*22d0*/  SHF.L.U32 R252, R252, 0x10, RZ ;  /* 0x00000010fcfc7819 */ /* 0x000fe200000006ff */
[----:B------:R-:W-:Y:S01]  /*22e0*/  FMUL.FTZ R194, R3, R211 ;  /* 0x000000d303c27220 */ /* 0x000fe20000410000 */
[----:B------:R-:W-:Y:S01]  /*22f0*/  FFMA.FTZ R60, R228, R212, R60 ;  /* 0x000000d4e43c7223 */ /* 0x000fe2000001003c */
[----:B------:R-:W-:Y:S01]  /*2300*/  FADD.FTZ R136, R136, R212 ;  /* 0x000000d488887221 */ /* 0x000fe20000010000 */
[----:B------:R-:W-:Y:S01]  /*2310*/  FADD.FTZ R119, R119, R213 ;  /* 0x000000d577777221 */ /* 0x000fe20000010000 */
[----:B------:R-:W-:Y:S01]  /*2320*/  FFMA.FTZ R83, R194, R213, R83 ;  /* 0x000000d5c2537223 */ /* 0x000fe20000010053 */
[----:B----4-:R-:W-:Y:S01]  /*2330*/  FMUL.FTZ R211, R188, R252 ;  /* 0x000000fcbcd37220 */ /* 0x010fe20000410000 */
[----:B------:R-:W-:Y:S01]  /*2340*/  FMUL.FTZ R212, R187, R182 ;  /* 0x000000b6bbd47220 */ /* 0x000fe20000410000 */
[----:B------:R-:W-:Y:S01]  /*2350*/  FADD.FTZ R132, R132, R214 ;  /* 0x000000d684847221 */ /* 0x000fe20000010000 */
[----:B------:R-:W-:Y:S01]  /*2360*/  FFMA.FTZ R64, R220, R214, R64 ;  /* 0x000000d6dc407223 */ /* 0x000fe20000010040 */
        /* <DEDUP_REMOVED lines=37> */
[----:B0-----:R-:W-:-:S07]  /*25c0*/  FFMA.FTZ R188, R194, R213, R181 ;  /* 0x000000d5c2bc7223 */ /* 0x001fce00000100b5 */
.L_x_4929:
[----:B------:R-:W-:Y:S05]  /*25d0*/  BSYNC B0 ;  /* 0x0000000000007941 */ /* 0x000fea0003800000 */
.L_x_4927:
        /* <DEDUP_REMOVED lines=26> */
.L_x_5006:
[----:B------:R-:W2:Y:S01]  /*2780*/  LDC R181, c[0x0][0x218] ;  /* 0x00008600ffb57b82 */ /* 0x000ea20000000800 */
[----:B-----5:R-:W-:Y:S01]  /*2790*/  ISETP.GE.AND P4, PT, R246, 0x1, PT ;  /* 0x00000001f600780c */ /* 0x020fe20003f86270 */
[----:B------:R-:W3:Y:S01]  /*27a0*/  S2R R187, SR_CgaCtaId ;  /* 0x0000000000bb7919 */ /* 0x000ee20000008800 */
[----:B------:R-:W-:Y:S01]  /*27b0*/  HFMA2.MMA R214, -RZ, RZ, 0, 0 ;  /* 0x00000000ffd67435 */ /* 0x000fe200000001ff */
[----:B------:R-:W-:Y:S01]  /*27c0*/  LOP3.LUT R188, R248, 0xff, RZ, 0xc0, !PT ;  /* 0x000000fff8bc7812 */ /* 0x000fe200078ec0ff */
[----:B-1----:R-:W-:Y:S01]  /*27d0*/  FADD.FTZ R182, R182, R186 ;  /* 0x000000bab6b67221 */ /* 0x002fe20000010000 */
[----:B------:R-:W-:Y:S01]  /*27e0*/  @!P0 LOP3.LUT R186, R191, 0x7, RZ, 0xc0, !PT ;  /* 0x00000007bfba8812 */ /* 0x000fe200078ec0ff */
[----:B0-----:R-:W-:Y:S01]  /*27f0*/  FADD.FTZ R183, R183, R185 ;  /* 0x000000b9b7b77221 */ /* 0x001fe20000010000 */
[----:B------:R-:W-:Y:S05]  /*2800*/  WARPSYNC.ALL ;  /* 0x0000000000007948 */ /* 0x000fea0003800000 */
[----:B------:R-:W-:Y:S01]  /*2810*/  @!P0 IMAD.IADD R186, R184, 0x1, R186 ;  /* 0x00000001b8ba8824 */ /* 0x000fe200078e02ba */
[----:B------:R-:W0:Y:S01]  /*2820*/  LDC.U8 R249, c[0x0][0x2a0] ;  /* 0x0000a800fff97b82 */ /* 0x000e220000000000 */
[----:B------:R-:W-:-:S04]  /*2830*/  @P4 VIADD R180, R246, 0xffffffff ;  /* 0xfffffffff6b44836 */ /* 0x000fc80000000000 */
[----:B--2---:R-:W-:-:S05]  /*2840*/  @P4 IMAD R180, R180, R181, RZ ;  /* 0x000000b5b4b44224 */ /* 0x004fca00078e02ff */
[----:B------:R-:W-:-:S04]  /*2850*/  @P4 SHF.R.S32.HI R181, RZ, 0x1f, R180 ;  /* 0x0000001fffb54819 */ /* 0x000fc800000114b4 */
[----:B------:R-:W-:-:S04]  /*2860*/  @P4 LEA.HI R181, R181, R180, RZ, 0x3 ;  /* 0x000000b4b5b54211 */ /* 0x000fc800078f18ff */
[----:B------:R-:W-:Y:S02]  /*2870*/  @P4 LEA.HI.SX32 R214, R181, R188, 0x1d ;  /* 0x000000bcb5d64211 */ /* 0x000fe400078feaff */
[----:B------:R-:W-:Y:S01]  /*2880*/  MOV R188, 0x400 ;  /* 0x0000040000bc7802 */ /* 0x000fe20000000f00 */
[----:B------:R-:W1:Y:S03]  /*2890*/  @P4 LDC.64 R180, c[0x0][0x220] ;  /* 0x00008800ffb44b82 */ /* 0x000e660000000a00 */
[----:B---3--:R-:W-:-:S04]  /*28a0*/  LEA R188, R187, R188, 0x18 ;  /* 0x000000bcbbbc7211 */ /* 0x008fc800078ec0ff */
[----:B------:R-:W-:-:S05]  /*28b0*/  @!P0 LEA R186, R186, R188, 0x3 ;  /* 0x000000bcbaba8211 */ /* 0x000fca00078e18ff */
[----:B------:R-:W-:Y:S01]  /*28c0*/  @!P0 STS.64 [R186+0x8000], R182 ;  /* 0x008000b6ba008388 */ /* 0x000fe20000000a00 */
[----:B-1----:R-:W-:Y:S01]  /*28d0*/  @P4 IMAD.WIDE.U32 R180, R214, 0x10, R180 ;  /* 0x00000010d6b44825 */ /* 0x002fe200078e00b4 */
[----:B------:R-:W-:Y:S06]  /*28e0*/  BAR.SYNC.DEFER_BLOCKING 0x0 ;  /* 0x0000000000007b1d */ /* 0x000fec0000010000 */
[----:B------:R1:W2:Y:S01]  /*28f0*/  @P4 LDG.E.128 R164, desc[UR4][R180.64] ;  /* 0x00000004b4a44981 */ /* 0x0002a2000c1e1d00 */
[----:B------:R-:W-:Y:S01]  /*2900*/  IMAD R188, R184, 0x8, R188 ;  /* 0x00000008b8bc7824 */ /* 0x000fe200078e02bc */
[C---:B------:R-:W-:Y:S01]  /*2910*/  @!P2 ISETP.NE.U32.AND P1, PT, R4.reuse, RZ, PT ;  /* 0x000000ff0400a20c */ /* 0x040fe20003f25070 */
[----:B------:R-:W-:Y:S01]  /*2920*/  BSSY B0, `(.L_x_4931) ;  /* 0x0000028000007945 */ /* 0x000fe20003800000 */
[----:B------:R-:W-:-:S02]  /*2930*/  @!P2 ISETP.NE.U32.AND P0, PT, R4, RZ, PT ;  /* 0x000000ff0400a20c */ /* 0x000fc40003f05070 */
[----:B------:R-:W3:Y:S01]  /*2940*/  LDS.128 R184, [R188+0x8000] ;  /* 0x00800000bcb87984 */ /* 0x000ee20000000c00 */
[C---:B------:R-:W-:Y:S02]  /*2950*/  @!P2 ISETP.NE.AND.EX P1, PT, R5.reuse, RZ, PT, P1 ;  /* 0x000000ff0500a20c */ /* 0x040fe40003f25310 */
[----:B------:R-:W-:Y:S01]  /*2960*/  @!P2 ISETP.NE.AND.EX P0, PT, R5, RZ, PT, P0 ;  /* 0x000000ff0500a20c */ /* 0x000fe20003f05300 */
[----:B-1----:R-:W1:Y:S01]  /*2970*/  LDS.128 R180, [R188+0x8010] ;  /* 0x00801000bcb47984 */ /* 0x002e620000000c00 */
[----:B---3--:R-:W-:Y:S01]  /*2980*/  FADD.FTZ R184, RZ, R184 ;  /* 0x000000b8ffb87221 */ /* 0x008fe20000010000 */
[----:B------:R-:W-:-:S03]  /*2990*/  FADD.FTZ R185, RZ, R185 ;  /* 0x000000b9ffb97221 */ /* 0x000fc60000010000 */
[----:B------:R-:W-:Y:S01]  /*29a0*/  FADD.FTZ R184, R186, R184 ;  /* 0x000000b8bab87221 */ /* 0x000fe20000010000 */
[----:B------:R-:W-:-:S03]  /*29b0*/  FADD.FTZ R185, R187, R185 ;  /* 0x000000b9bbb97221 */ /* 0x000fc60000010000 */
[----:B-1----:R-:W-:Y:S01]  /*29c0*/  FADD.FTZ R180, R184, R180 ;  /* 0x000000b4b8b47221 */ /* 0x002fe20000010000 */
[----:B------:R-:W-:Y:S02]  /*29d0*/  FADD.FTZ R181, R185, R181 ;  /* 0x000000b5b9b57221 */ /* 0x000fe40000010000 */
[----:B------:R-:W1:Y:S01]  /*29e0*/  LDS.128 R184, [R188+0x8020] ;  /* 0x00802000bcb87984 */ /* 0x000e620000000c00 */
[----:B------:R-:W-:Y:S01]  /*29f0*/  FADD.FTZ R182, R182, R180 ;  /* 0x000000b4b6b67221 */ /* 0x000fe20000010000 */
[----:B------:R-:W-:Y:S01]  /*2a00*/  FADD.FTZ R181, R183, R181 ;  /* 0x000000b5b7b57221 */ /* 0x000fe20000010000 */
[----:B------:R-:W-:Y:S01]  /*2a10*/  @!P2 FSEL R180, R48, RZ, P1 ;  /* 0x000000ff30b4a208 */ /* 0x000fe20000800000 */
[----:B------:R-:W3:Y:S01]  /*2a20*/  LDS.128 R188, [R188+0x8030] ;  /* 0x00803000bcbc7984 */ /* 0x000ee20000000c00 */
[----:B------:R-:W4:Y:S01]  /*2a30*/  @P4 LDC R183, c[0x0][0x29c] ;  /* 0x0000a700ffb74b82 */ /* 0x000f220000000800 */
[----:B-1----:R-:W-:Y:S01]  /*2a40*/  FADD.FTZ R182, R182, R184 ;  /* 0x000000b8b6b67221 */ /* 0x002fe20000010000 */
[----:B------:R-:W-:-:S06]  /*2a50*/  FADD.FTZ R181, R181, R185 ;  /* 0x000000b9b5b57221 */ /* 0x000fcc0000010000 */
[----:B------:R-:W1:Y:S01]  /*2a60*/  @P4 LDC R184, c[0x0][0x29c] ;  /* 0x0000a700ffb84b82 */ /* 0x000e620000000800 */
        /* <DEDUP_REMOVED lines=8> */
[----:B--2---:R-:W-:-:S04]  /*2af0*/  @P4 PRMT R182, R164, 0x7632, R182 ;  /* 0x00007632a4b64816 */ /* 0x004fc800000000b6 */
[----:B------:R-:W-:Y:S01]  /*2b00*/  @P4 SHF.L.U32 R182, R182, 0x10, RZ ;  /* 0x00000010b6b64819 */ /* 0x000fe200000006ff */
[----:B01--4-:R-:W-:Y:S06]  /*2b10*/  @!P2 BRA `(.L_x_4932) ;  /* 0x000000000020a947 */ /* 0x013fec0003800000 */
        /* <DEDUP_REMOVED lines=8> */
.L_x_4932:
[----:B------:R-:W-:Y:S05]  /*2ba0*/  BSYNC B0 ;  /* 0x0000000000007941 */ /* 0x000fea0003800000 */
.L_x_4931:
[----:B------:R-:W-:Y:S01]  /*2bb0*/  BSSY B0, `(.L_x_4933) ;  /* 0x000000b000007945 */ /* 0x000fe20003800000 */
[----:B------:R-:W-:-:S03]  /*2bc0*/  @!P2 FSEL R181, R49, RZ, P0 ;  /* 0x000000ff31b5a208 */ /* 0x000fc60000000000 */
[----:B------:R-:W-:Y:S05]  /*2bd0*/  @!P2 BRA `(.L_x_4934) ;  /* 0x000000000020a947 */ /* 0x000fea0003800000 */
        /* <DEDUP_REMOVED lines=8> */
.L_x_4934:
[----:B------:R-:W-:Y:S05]  /*2c60*/  BSYNC B0 ;  /* 0x0000000000007941 */ /* 0x000fea0003800000 */
.L_x_4933:
[----:B------:R-:W-:Y:S01]  /*2c70*/  @P4 FMUL.FTZ R184, R181, R184 ;  /* 0x000000b8b5b84220 */ /* 0x000fe20000410000 */
[----:B------:R-:W0:Y:S01]  /*2c80*/  @P4 LDC R185, c[0x0][0x29c] ;  /* 0x0000a700ffb94b82 */ /* 0x000e220000000800 */
[----:B------:R-:W-:Y:S01]  /*2c90*/  @P4 FMUL.FTZ R183, R180, R183 ;  /* 0x000000b7b4b74220 */ /* 0x000fe20000410000 */
[----:B------:R-:W-:Y:S02]  /*2ca0*/  @P4 IMAD.U32 R188, R160, 0x10000, RZ ;  /* 0x00010000a0bc4824 */ /* 0x000fe400078e00ff */
[----:B------:R-:W-:Y:S01]  /*2cb0*/  @P4 FFMA.FTZ R113, R184, R182, R113 ;  /* 0x000000b6b8714223 */ /* 0x000fe20000010071 */
[----:B------:R-:W-:Y:S01]  /*2cc0*/  @P4 IMAD.U32 R182, R164, 0x10000, RZ ;  /* 0x00010000a4b64824 */ /* 0x000fe200078e00ff */
[----:B------:R-:W-:Y:S01]  /*2cd0*/  @!P2 ISETP.NE.U32.AND P0, PT, R4, RZ, PT ;  /* 0x000000ff0400a20c */ /* 0x000fe20003f05070 */
[----:B------:R-:W-:Y:S02]  /*2ce0*/  BSSY B0, `(.L_x_4935) ;  /* 0x0000012000007945 */ /* 0x000fe40003800000 */
[C---:B------:R-:W-:Y:S01]  /*2cf0*/  @P4 FFMA.FTZ R112, R183.reuse, R182, R112 ;  /* 0x000000b6b7704223 */ /* 0x040fe20000010070 */
[----:B------:R-:W-:Y:S01]  /*2d00*/  @P4 PRMT R182, R160, 0x7632, R182 ;  /* 0x00007632a0b64816 */ /* 0x000fe200000000b6 */
[----:B------:R-:W-:Y:S01]  /*2d10*/  @P4 FMUL.FTZ R183, R183, R188 ;  /* 0x000000bcb7b74220 */ /* 0x000fe20000410000 */
[----:B------:R-:W-:-:S02]  /*2d20*/  @!P2 ISETP.NE.AND.EX P0, PT, R5, RZ, PT, P0 ;  /* 0x000000ff0500a20c */ /* 0x000fc40003f05300 */
[----:B------:R-:W-:Y:S02]  /*2d30*/  @P4 SHF.L.U32 R182, R182, 0x10, RZ ;  /* 0x00000010b6b64819 */ /* 0x000fe400000006ff */
[----:B------:R-:W-:-:S03]  /*2d40*/  @P4 F2FP.BF16.F32.PACK_AB R183, RZ, R183 ;  /* 0x000000b7ffb7423e */ /* 0x000fc600000010ff */
[----:B------:R-:W-:Y:S01]  /*2d50*/  @P4 FMUL.FTZ R184, R184, R182 ;  /* 0x000000b6b8b84220 */ /* 0x000fe20000410000 */
        /* <DEDUP_REMOVED lines=10> */
.L_x_4936:
[----:B------:R-:W-:Y:S05]  /*2e00*/  BSYNC B0 ;  /* 0x0000000000007941 */ /* 0x000fea0003800000 */
.L_x_4935:
[----:B------:R-:W1:Y:S01]  /*2e10*/  @P4 LDC R188, c[0x0][0x29c] ;  /* 0x0000a700ffbc4b82 */ /* 0x000e620000000800 */
[----:B------:R-:W-:Y:S01]  /*2e20*/  @P4 SHF.L.U32 R189, R165, 0x10, RZ ;  /* 0x00000010a5bd4819 */ /* 0x000fe200000006ff */
[----:B0-----:R-:W-:Y:S01]  /*2e30*/  @P4 FMUL.FTZ R185, R182, R185 ;  /* 0x000000b9b6b94220 */ /* 0x001fe20000410000 */
[----:B------:R-:W-:Y:S01]  /*2e40*/  @P4 IMAD.U32 R190, R161, 0x10000, RZ ;  /* 0x00010000a1be4824 */ /* 0x000fe200078e00ff */
[----:B------:R-:W-:Y:S01]  /*2e50*/  @!P2 ISETP.NE.U32.AND P0, PT, R4, RZ, PT ;  /* 0x000000ff0400a20c */ /* 0x000fe20003f05070 */
[----:B------:R-:W-:Y:S01]  /*2e60*/  BSSY B0, `(.L_x_4937) ;  /* 0x0000013000007945 */ /* 0x000fe20003800000 */
[C---:B------:R-:W-:Y:S01]  /*2e70*/  @P4 FFMA.FTZ R114, R185.reuse, R189, R114 ;  /* 0x000000bdb9724223 */ /* 0x040fe20000010072 */
[----:B------:R-:W-:Y:S01]  /*2e80*/  @P4 FMUL.FTZ R185, R185, R190 ;  /* 0x000000beb9b94220 */ /* 0x000fe20000410000 */
[----:B------:R-:W-:Y:S02]  /*2e90*/  @!P2 ISETP.NE.AND.EX P0, PT, R5, RZ, PT, P0 ;  /* 0x000000ff0500a20c */ /* 0x000fe40003f05300 */
[----:B------:R-:W-:-:S02]  /*2ea0*/  @P4 PRMT R189, R165, 0x7632, R189 ;  /* 0x00007632a5bd4816 */ /* 0x000fc400000000bd */
[----:B------:R-:W-:Y:S02]  /*2eb0*/  @P4 PRMT R176, R183, 0x7610, R176 ;  /* 0x00007610b7b04816 */ /* 0x000fe400000000b0 */
[----:B------:R-:W-:Y:S02]  /*2ec0*/  @P4 F2FP.BF16.F32.PACK_AB R184, RZ, R184 ;  /* 0x000000b8ffb8423e */ /* 0x000fe400000010ff */
[----:B------:R-:W-:Y:S02]  /*2ed0*/  @P4 F2FP.BF16.F32.PACK_AB R185, RZ, R185 ;  /* 0x000000b9ffb9423e */ /* 0x000fe400000010ff */
[----:B------:R-:W-:Y:S02]  /*2ee0*/  @P4 SHF.L.U32 R189, R189, 0x10, RZ ;  /* 0x00000010bdbd4819 */ /* 0x000fe400000006ff */
        /* <DEDUP_REMOVED lines=10> */
.L_x_4938:
[----:B------:R-:W-:Y:S05]  /*2f90*/  BSYNC B0 ;  /* 0x0000000000007941 */ /* 0x000fea0003800000 */
.L_x_4937:
[----:B------:R-:W-:Y:S01]  /*2fa0*/  @P4 PRMT R176, R176, 0x5410, R184 ;  /* 0x00005410b0b04816 */ /* 0x000fe200000000b8 */
[----:B-1----:R-:W-:Y:S01]  /*2fb0*/  @P4 FMUL.FTZ R188, R183, R188 ;  /* 0x000000bcb7bc4220 */ /* 0x002fe20000410000 */
[----:B------:R-:W-:Y:S01]  /*2fc0*/  @P4 PRMT R177, R185, 0x7610, R177 ;  /* 0x00007610b9b14816 */ /* 0x000fe200000000b1 */
[----:B------:R-:W0:Y:S01]  /*2fd0*/  @P4 LDC R184, c[0x0][0x29c] ;  /* 0x0000a700ffb84b82 */ /* 0x000e220000000800 */
[----:B------:R-:W-:Y:S01]  /*2fe0*/  @!P2 ISETP.NE.U32.AND P0, PT, R4, RZ, PT ;  /* 0x000000ff0400a20c */ /* 0x000fe20003f05070 */
[----:B------:R-:W-:Y:S01]  /*2ff0*/  @P4 FFMA.FTZ R115, R188, R189, R115 ;  /* 0x000000bdbc734223 */ /* 0x000fe20000010073 */
[----:B------:R-:W-:Y:S01]  /*3000*/  @P4 PRMT R189, R161, 0x7632, R189 ;  /* 0x00007632a1bd4816 */ /* 0x000fe200000000bd */
[----:B------:R-:W-:Y:S01]  /*3010*/  BSSY B0, `(.L_x_4939) ;  /* 0x0000015000007945 */ /* 0x000fe20003800000 */
[----:B------:R-:W-:Y:S02]  /*3020*/  @!P2 ISETP.NE.U32.AND P5, PT, R4, RZ, PT ;  /* 0x000000ff0400a20c */ /* 0x000fe40003fa5070 */
[----:B------:R-:W-:Y:S01]  /*3030*/  @!P2 ISETP.NE.AND.EX P1, PT, R5, RZ, PT, P0 ;  /* 0x000000ff0500a20c */ /* 0x000fe20003f25300 */
[----:B------:R-:W1:Y:S01]  /*3040*/  @P4 LDC R185, c[0x0][0x29c] ;  /* 0x0000a700ffb94b82 */ /* 0x000e620000000800 */
[----:B------:R-:W-:Y:S01]  /*3050*/  @P4 IMAD.U32 R189, R189, 0x10000, RZ ;  /* 0x00010000bdbd4824 */ /* 0x000fe200078e00ff */
[----:B------:R-:W-:-:S02]  /*3060*/  @P4 PRMT R190, R162, 0x7632, R190 ;  /* 0x00007632a2be4816 */ /* 0x000fc400000000be */
[----:B------:R-:W-:Y:S01]  /*3070*/  @!P2 ISETP.NE.AND.EX P0, PT, R5, RZ, PT, P5 ;  /* 0x000000ff0500a20c */ /* 0x000fe20003f05350 */
[----:B------:R-:W-:Y:S01]  /*3080*/  @P4 FMUL.FTZ R188, R188, R189 ;  /* 0x000000bdbcbc4220 */ /* 0x000fe20000410000 */
[----:B------:R-:W-:Y:S02]  /*3090*/  @P4 PRMT R189, R166, 0x7632, R189 ;  /* 0x00007632a6bd4816 */ /* 0x000fe400000000bd */
[----:B------:R-:W-:Y:S02]  /*30a0*/  @P4 SHF.L.U32 R190, R190, 0x10, RZ ;  /* 0x00000010bebe4819 */ /* 0x000fe400000006ff */
[----:B------:R-:W-:Y:S01]  /*30b0*/  @!P2 FSEL R247, R44, RZ, P1 ;  /* 0x000000ff2cf7a208 */ /* 0x000fe20000800000 */
[----:B------:R-:W-:Y:S01]  /*30c0*/  @P4 IMAD.U32 R189, R189, 0x10000, RZ ;  /* 0x00010000bdbd4824 */ /* 0x000fe200078e00ff */
        /* <DEDUP_REMOVED lines=9> */
.L_x_4940:
[----:B------:R-:W-:Y:S05]  /*3160*/  BSYNC B0 ;  /* 0x0000000000007941 */ /* 0x000fea0003800000 */
.L_x_4939:
        /* <DEDUP_REMOVED lines=11> */
.L_x_4942:
[----:B------:R-:W-:Y:S05]  /*3220*/  BSYNC B0 ;  /* 0x0000000000007941 */ /* 0x000fea0003800000 */
.L_x_4941:
[----:B-1----:R-:W-:Y:S01]  /*3230*/  @P4 FMUL.FTZ R185, R246, R185 ;  /* 0x000000b9f6b94220 */ /* 0x002fe20000410000 */
[----:B0-----:R-:W-:Y:S01]  /*3240*/  @P4 FMUL.FTZ R184, R247, R184 ;  /* 0x000000b8f7b84220 */ /* 0x001fe20000410000 */
[----:B------:R-:W-:Y:S01]  /*3250*/  @!P2 ISETP.NE.U32.AND P0, PT, R4, RZ, PT ;  /* 0x000000ff0400a20c */ /* 0x000fe20003f05070 */
[----:B------:R-:W-:Y:S01]  /*3260*/  BSSY B0, `(.L_x_4943) ;  /* 0x000001a000007945 */ /* 0x000fe20003800000 */
[C---:B------:R-:W-:Y:S01]  /*3270*/  @P4 FFMA.FTZ R109, R185.reuse, R189, R109 ;  /* 0x000000bdb96d4223 */ /* 0x040fe2000001006d */
[----:B------:R-:W-:Y:S01]  /*3280*/  @P4 FMUL.FTZ R190, R185, R190 ;  /* 0x000000beb9be4220 */ /* 0x000fe20000410000 */
[----:B------:R-:W-:Y:S01]  /*3290*/  @P4 SHF.L.U32 R185, R166, 0x10, RZ ;  /* 0x00000010a6b94819 */ /* 0x000fe200000006ff */
[----:B------:R-:W-:Y:S01]  /*32a0*/  @P4 IMAD.U32 R189, R162, 0x10000, RZ ;  /* 0x00010000a2bd4824 */ /* 0x000fe200078e00ff */
[----:B------:R-:W-:Y:S02]  /*32b0*/  @P4 F2FP.BF16.F32.PACK_AB R188, RZ, R188 ;  /* 0x000000bcffbc423e */ /* 0x000fe400000010ff */
[----:B------:R-:W-:Y:S01]  /*32c0*/  @P4 F2FP.BF16.F32.PACK_AB R190, RZ, R190 ;  /* 0x000000beffbe423e */ /* 0x000fe200000010ff */
[C---:B------:R-:W-:Y:S01]  /*32d0*/  @P4 FFMA.FTZ R108, R184.reuse, R185, R108 ;  /* 0x000000b9b86c4223 */ /* 0x040fe2000001006c */
[----:B------:R-:W-:Y:S01]  /*32e0*/  @P4 FMUL.FTZ R189, R184, R189 ;  /* 0x000000bdb8bd4220 */ /* 0x000fe20000410000 */
[----:B------:R-:W0:Y:S01]  /*32f0*/  @P4 LDC R185, c[0x0][0x29c] ;  /* 0x0000a700ffb94b82 */ /* 0x000e220000000800 */
[----:B------:R-:W-:-:S02]  /*3300*/  @!P2 ISETP.NE.AND.EX P0, PT, R5, RZ, PT, P0 ;  /* 0x000000ff0500a20c */ /* 0x000fc40003f05300 */
[----:B------:R-:W-:Y:S02]  /*3310*/  @P4 PRMT R177, R177, 0x5410, R188 ;  /* 0x00005410b1b14816 */ /* 0x000fe400000000bc */
[----:B------:R-:W-:Y:S02]  /*3320*/  @P4 F2FP.BF16.F32.PACK_AB R189, RZ, R189 ;  /* 0x000000bdffbd423e */ /* 0x000fe400000010ff */
[----:B------:R-:W-:Y:S01]  /*3330*/  @!P2 FSEL R191, R46, RZ, P0 ;  /* 0x000000ff2ebfa208 */ /* 0x000fe20000000000 */
[----:B------:R-:W1:Y:S01]  /*3340*/  @P4 LDC R184, c[0x0][0x29c] ;  /* 0x0000a700ffb84b82 */ /* 0x000e620000000800 */
[----:B------:R-:W-:-:S04]  /*3350*/  @P4 PRMT R178, R189, 0x7610, R178 ;  /* 0x00007610bdb24816 */ /* 0x000fc800000000b2 */
[----:B------:R-:W-:Y:S01]  /*3360*/  @P4 PRMT R178, R178, 0x5410, R190 ;  /* 0x00005410b2b24816 */ /* 0x000fe200000000be */
        /* <DEDUP_REMOVED lines=9> */
.L_x_4944:
[----:B------:R-:W-:Y:S05]  /*3400*/  BSYNC B0 ;  /* 0x0000000000007941 */ /* 0x000fea0003800000 */
.L_x_4943:
        /* <DEDUP_REMOVED lines=8> */
[----:B------:R-:W-:Y:S02]  /*3490*/  @P4 PRMT R185, R167, 0x7632, R185 ;  /* 0x00007632a7b94816 */ /* 0x000fe400000000b9 */
[----:B------:R-:W-:-:S02]  /*34a0*/  @!P2 FSEL R190, R47, RZ, P0 ;  /* 0x000000ff2fbea208 */ /* 0x000fc40000000000 */
[----:B------:R-:W-:Y:S01]  /*34b0*/  @P4 SHF.L.U32 R185, R185, 0x10, RZ ;  /* 0x00000010b9b94819 */ /* 0x000fe200000006ff */
        /* <DEDUP_REMOVED lines=9> */
.L_x_4946:
[----:B------:R-:W-:Y:S05]  /*3550*/  BSYNC B0 ;  /* 0x0000000000007941 */ /* 0x000fea0003800000 */
.L_x_4945:
[----:B------:R-:W-:Y:S01]  /*3560*/  ISETP.NE.U32.AND P0, PT, RZ, UR10, PT ;  /* 0x0000000aff007c0c */ /* 0x000fe2000bf05070 */
[----:B-1----:R-:W-:Y:S01]  /*3570*/  @P4 FMUL.FTZ R184, R190, R184 ;  /* 0x000000b8beb84220 */ /* 0x002fe20000410000 */
[----:B------:R-:W-:Y:S02]  /*3580*/  ISETP.NE.U32.AND P1, PT, RZ, UR10, PT ;  /* 0x0000000aff007c0c */ /* 0x000fe4000bf25070 */
[----:B------:R-:W-:Y:S01]  /*3590*/  ISETP.NE.AND.EX P0, PT, RZ, UR11, PT, P0 ;  /* 0x0000000bff007c0c */ /* 0x000fe2000bf05300 */
[----:B------:R-:W-:Y:S01]  /*35a0*/  @P4 FFMA.FTZ R111, R184, R185, R111 ;  /* 0x000000b9b86f4223 */ /* 0x000fe2000001006f */
[----:B------:R-:W-:Y:S02]  /*35b0*/  @P4 PRMT R185, R163, 0x7632, R185 ;  /* 0x00007632a3b94816 */ /* 0x000fe400000000b9 */
[----:B------:R-:W-:Y:S02]  /*35c0*/  ISETP.NE.AND.EX P1, PT, RZ, UR11, PT, P1 ;  /* 0x0000000bff007c0c */ /* 0x000fe4000bf25310 */
[----:B------:R-:W-:Y:S01]  /*35d0*/  @P4 F2FP.BF16.F32.PACK_AB R189, RZ, R189 ;  /* 0x000000bdffbd423e */ /* 0x000fe200000010ff */
[----:B------:R-:W-:Y:S01]  /*35e0*/  @P4 IMAD.U32 R185, R185, 0x10000, RZ ;  /* 0x00010000b9b94824 */ /* 0x000fe200078e00ff */
[----:B------:R-:W-:-:S02]  /*35f0*/  SEL R180, R180, R168, P1 ;  /* 0x000000a8b4b47207 */ /* 0x000fc40000800000 */
[----:B------:R-:W-:Y:S01]  /*3600*/  SEL R181, R181, R169, P1 ;  /* 0x000000a9b5b57207 */ /* 0x000fe20000800000 */
[----:B------:R-:W-:Y:S01]  /*3610*/  @P4 FMUL.FTZ R188, R184, R185 ;  /* 0x000000b9b8bc4220 */ /* 0x000fe20000410000 */
[----:B------:R-:W-:Y:S01]  /*3620*/  SEL R182, R182, R170, P1 ;  /* 0x000000aab6b67207 */ /* 0x000fe20000800000 */
[----:B------:R-:W0:Y:S01]  /*3630*/  @P0 LDC.64 R184, c[0x0][0x308] ;  /* 0x0000c200ffb80b82 */ /* 0x000e220000000a00 */
[----:B------:R-:W-:Y:S02]  /*3640*/  SEL R183, R183, R171, P1 ;  /* 0x000000abb7b77207 */ /* 0x000fe40000800000 */
[----:B------:R-:W-:Y:S02]  /*3650*/  @P4 F2FP.BF16.F32.PACK_AB R188, RZ, R188 ;  /* 0x000000bcffbc423e */ /* 0x000fe400000010ff */
[----:B------:R-:W-:-:S04]  /*3660*/  @P4 PRMT R179, R189, 0x7610, R179 ;  /* 0x00007610bdb34816 */ /* 0x000fc800000000b3 */
[----:B------:R-:W-:Y:S02]  /*3670*/  @P4 PRMT R179, R179, 0x5410, R188 ;  /* 0x00005410b3b34816 */ /* 0x000fe400000000bc */
[----:B------:R-:W-:Y:S01]  /*3680*/  IADD3 R188, R214, 0x100, RZ ;  /* 0x00000100d6bc7810 */ /* 0x000fe20007ffe0ff */
[----:B0-----:R-:W-:-:S05]  /*3690*/  @P0 IMAD.WIDE.U32 R184, R232, 0x20, R184 ;  /* 0x00000020e8b80825 */ /* 0x001fca00078e00b8 */
[----:B------:R0:W-:Y:S02]  /*36a0*/  @P0 STG.E.128 desc[UR4][R184.64], R180 ;  /* 0x000000b4b8000986 */ /* 0x0001e4000c101d04 */
[----:B0-----:R-:W-:Y:S02]  /*36b0*/  SEL R180, R247, R172, P1 ;  /* 0x000000acf7b47207 */ /* 0x001fe40000800000 */
[----:B------:R-:W-:Y:S02]  /*36c0*/  SEL R181, R246, R173, P1 ;  /* 0x000000adf6b57207 */ /* 0x000fe40000800000 */
[----:B------:R-:W-:Y:S02]  /*36d0*/  SEL R182, R191, R174, P1 ;  /* 0x000000aebfb67207 */ /* 0x000fe40000800000 */
[----:B------:R-:W-:-:S05]  /*36e0*/  SEL R183, R190, R175, P1 ;  /* 0x000000afbeb77207 */ /* 0x000fca0000800000 */
[----:B------:R0:W-:Y:S02]  /*36f0*/  @P0 STG.E.128 desc[UR4][R184.64+0x10], R180 ;  /* 0x000010b4b8000986 */ /* 0x0001e4000c101d04 */
[----:B0-----:R-:W0:Y:S08]  /*3700*/  @P4 LDC.64 R182, c[0x0][0x2f8] ;  /* 0x0000be00ffb64b82 */ /* 0x001e300000000a00 */
[----:B------:R-:W1:Y:S01]  /*3710*/  @P4 LDC.64 R180, c[0x0][0x220] ;  /* 0x00008800ffb44b82 */ /* 0x000e620000000a00 */
[----:B0-----:R-:W-:-:S05]  /*3720*/  @P4 IMAD.WIDE.U32 R182, R214, 0x10, R182 ;  /* 0x00000010d6b64825 */ /* 0x001fca00078e00b6 */
[----:B------:R0:W-:Y:S01]  /*3730*/  @P4 STG.E.128 desc[UR4][R182.64], R176 ;  /* 0x000000b0b6004986 */ /* 0x0001e2000c101d04 */
[----:B------:R-:W-:Y:S01]  /*3740*/  @!P2 ISETP.NE.U32.AND P5, PT, R4, RZ, PT ;  /* 0x000000ff0400a20c */ /* 0x000fe20003fa5070 */
[----:B-1----:R-:W-:Y:S01]  /*3750*/  @P4 IMAD.WIDE.U32 R180, R188, 0x10, R180 ;  /* 0x00000010bcb44825 */ /* 0x002fe200078e00b4 */
[----:B0-----:R-:W0:Y:S08]  /*3760*/  @P4 LDC R182, c[0x0][0x29c] ;  /* 0x0000a700ffb64b82 */ /* 0x001e300000000800 */
[----:B------:R-:W1:Y:S01]  /*3770*/  @P4 LDC R183, c[0x0][0x29c] ;  /* 0x0000a700ffb74b82 */ /* 0x000e620000000800 */
[----:B------:R-:W-:Y:S01]  /*3780*/  @!P2 ISETP.NE.AND.EX P5, PT, R5, RZ, PT, P5 ;  /* 0x000000ff0500a20c */ /* 0x000fe20003fa5350 */
[----:B------:R-:W-:Y:S01]  /*3790*/  BSSY B0, `(.L_x_4947) ;  /* 0x000000c000007945 */ /* 0x000fe20003800000 */
[----:B------:R2:W5:Y:S02]  /*37a0*/  @P4 LDG.E.128 R164, desc[UR4][R180.64] ;  /* 0x00000004b4a44981 */ /* 0x000564000c1e1d00 */
[----:B--2---:R-:W-:Y:S01]  /*37b0*/  @!P2 FSEL R180, R40, RZ, P5 ;  /* 0x000000ff28b4a208 */ /* 0x004fe20002800000 */
[----:B------:R-:W-:Y:S08]  /*37c0*/  @!P2 BRA `(.L_x_4948) ;  /* 0x000000000020a947 */ /* 0x000ff00003800000 */
        /* <DEDUP_REMOVED lines=8> */
.L_x_4948:
[----:B------:R-:W-:Y:S05]  /*3850*/  BSYNC B0 ;  /* 0x0000000000007941 */ /* 0x000fea0003800000 */
.L_x_4947:
[----:B------:R-:W-:Y:S01]  /*3860*/  @!P2 ISETP.NE.U32.AND P5, PT, R4, RZ, PT ;  /* 0x000000ff0400a20c */ /* 0x000fe20003fa5070 */
[----:B------:R-:W-:Y:S01]  /*3870*/  BSSY B0, `(.L_x_4949) ;  /* 0x000000e000007945 */ /* 0x000fe20003800000 */
[----:B------:R-:W-:Y:S02]  /*3880*/  @P4 PRMT R190, R156, 0x7632, R190 ;  /* 0x000076329cbe4816 */ /* 0x000fe400000000be */
[----:B------:R-:W-:-:S03]  /*3890*/  @!P2 ISETP.NE.AND.EX P5, PT, R5, RZ, PT, P5 ;  /* 0x000000ff0500a20c */ /* 0x000fc60003fa5350 */
[----:B------:R-:W-:Y:S01]  /*38a0*/  @P4 IMAD.U32 R190, R190, 0x10000, RZ ;  /* 0x00010000bebe4824 */ /* 0x000fe200078e00ff */
[----:B------:R-:W-:Y:S01]  /*38b0*/  @!P2 FSEL R181, R41, RZ, P5 ;  /* 0x000000ff29b5a208 */ /* 0x000fe20002800000 */
        /* <DEDUP_REMOVED lines=9> */
.L_x_4950:
[----:B------:R-:W-:Y:S05]  /*3950*/  BSYNC B0 ;  /* 0x0000000000007941 */ /* 0x000fea0003800000 */
.L_x_4949:
[----:B------:R-:W2:Y:S01]  /*3960*/  @P4 LDC R191, c[0x0][0x29c] ;  /* 0x0000a700ffbf4b82 */ /* 0x000ea20000000800 */
[----:B-----5:R-:W-:Y:S01]  /*3970*/  @P4 PRMT R184, R164, 0x7632, R184 ;  /* 0x00007632a4b84816 */ /* 0x020fe200000000b8 */
[----:B-1----:R-:W-:Y:S01]  /*3980*/  @P4 FMUL.FTZ R183, R181, R183 ;  /* 0x000000b7b5b74220 */ /* 0x002fe20000410000 */
[----:B------:R-:W-:Y:S01]  /*3990*/  @!P2 ISETP.NE.U32.AND P5, PT, R4, RZ, PT ;  /* 0x000000ff0400a20c */ /* 0x000fe20003fa5070 */
[----:B0-----:R-:W-:Y:S01]  /*39a0*/  @P4 FMUL.FTZ R182, R180, R182 ;  /* 0x000000b6b4b64220 */ /* 0x001fe20000410000 */
[----:B------:R-:W-:Y:S01]  /*39b0*/  @P4 SHF.L.U32 R184, R184, 0x10, RZ ;  /* 0x00000010b8b84819 */ /* 0x000fe200000006ff */
[----:B------:R-:W-:Y:S01]  /*39c0*/  @P4 FMUL.FTZ R190, R183, R190 ;  /* 0x000000beb7be4220 */ /* 0x000fe20000410000 */
[----:B------:R-:W-:Y:S01]  /*39d0*/  @!P2 ISETP.NE.AND.EX P5, PT, R5, RZ, PT, P5 ;  /* 0x000000ff0500a20c */ /* 0x000fe20003fa5350 */
[----:B------:R-:W-:Y:S02]  /*39e0*/  BSSY B0, `(.L_x_4951) ;  /* 0x0000010000007945 */ /* 0x000fe40003800000 */
[----:B------:R-:W-:Y:S01]  /*39f0*/  @P4 FFMA.FTZ R105, R183, R184, R105 ;  /* 0x000000b8b7694223 */ /* 0x000fe20000010069 */
[----:B------:R-:W-:Y:S01]  /*3a00*/  @P4 IMAD.U32 R183, R164, 0x10000, RZ ;  /* 0x00010000a4b74824 */ /* 0x000fe200078e00ff */
[----:B------:R-:W-:-:S03]  /*3a10*/  @P4 SHF.L.U32 R184, R156, 0x10, RZ ;  /* 0x000000109cb84819 */ /* 0x000fc600000006ff */
[----:B------:R-:W-:Y:S02]  /*3a20*/  @P4 FFMA.FTZ R104, R183, R182, R104 ;  /* 0x000000b6b7684223 */ /* 0x000fe40000010068 */
        /* <DEDUP_REMOVED lines=11> */
.L_x_4952:
[----:B------:R-:W-:Y:S05]  /*3ae0*/  BSYNC B0 ;  /* 0x0000000000007941 */ /* 0x000fea0003800000 */
.L_x_4951:
[----:B--2---:R-:W-:Y:S01]  /*3af0*/  @P4 FMUL.FTZ R191, R182, R191 ;  /* 0x000000bfb6bf4220 */ /* 0x004fe20000410000 */
[----:B------:R-:W-:Y:S01]  /*3b00*/  @P4 IMAD.U32 R184, R165, 0x10000, RZ ;  /* 0x00010000a5b84824 */ /* 0x000fe200078e00ff */
[----:B------:R-:W-:Y:S01]  /*3b10*/  @P4 SHF.L.U32 R185, R157, 0x10, RZ ;  /* 0x000000109db94819 */ /* 0x000fe200000006ff */
[----:B------:R-:W0:Y:S01]  /*3b20*/  @P4 LDC R189, c[0x0][0x29c] ;  /* 0x0000a700ffbd4b82 */ /* 0x000e220000000800 */
[----:B------:R-:W-:Y:S01]  /*3b30*/  @P4 F2FP.BF16.F32.PACK_AB R183, RZ, R183 ;  /* 0x000000b7ffb7423e */ /* 0x000fe200000010ff */
[----:B------:R-:W-:Y:S01]  /*3b40*/  @P4 FFMA.FTZ R106, R184, R191, R106 ;  /* 0x000000bfb86a4223 */ /* 0x000fe2000001006a */
[----:B------:R-:W-:Y:S01]  /*3b50*/  @!P2 ISETP.NE.U32.AND P5, PT, R4, RZ, PT ;  /* 0x000000ff0400a20c */ /* 0x000fe20003fa5070 */
[----:B------:R-:W-:Y:S01]  /*3b60*/  @P4 FMUL.FTZ R191, R191, R185 ;  /* 0x000000b9bfbf4220 */ /* 0x000fe20000410000 */
[----:B------:R-:W-:Y:S01]  /*3b70*/  @P4 F2FP.BF16.F32.PACK_AB R190, RZ, R190 ;  /* 0x000000beffbe423e */ /* 0x000fe200000010ff */
[----:B------:R-:W-:Y:S01]  /*3b80*/  BSSY B0, `(.L_x_4953) ;  /* 0x0000013000007945 */ /* 0x000fe20003800000 */
[----:B------:R-:W-:Y:S01]  /*3b90*/  @P4 PRMT R176, R183, 0x7610, R176 ;  /* 0x00007610b7b04816 */ /* 0x000fe200000000b0 */
[----:B------:R-:W1:Y:S01]  /*3ba0*/  @P4 LDC R184, c[0x0][0x29c] ;  /* 0x0000a700ffb84b82 */ /* 0x000e620000000800 */
[----:B------:R-:W-:-:S02]  /*3bb0*/  @P4 F2FP.BF16.F32.PACK_AB R191, RZ, R191 ;  /* 0x000000bfffbf423e */ /* 0x000fc400000010ff */
[----:B------:R-:W-:Y:S02]  /*3bc0*/  @!P2 ISETP.NE.AND.EX P5, PT, R5, RZ, PT, P5 ;  /* 0x000000ff0500a20c */ /* 0x000fe40003fa5350 */
[--C-:B------:R-:W-:Y:S02]  /*3bd0*/  @P4 PRMT R176, R176, 0x5410, R190.reuse ;  /* 0x00005410b0b04816 */ /* 0x100fe400000000be */
[----:B------:R-:W-:Y:S01]  /*3be0*/  @P4 PRMT R177, R191, 0x7610, R177 ;  /* 0x00007610bfb14816 */ /* 0x000fe200000000b1 */
[----:B------:R-:W2:Y:S01]  /*3bf0*/  @P4 LDC R185, c[0x0][0x29c] ;  /* 0x0000a700ffb94b82 */ /* 0x000ea20000000800 */
        /* <DEDUP_REMOVED lines=11> */
.L_x_4954:
[----:B------:R-:W-:Y:S05]  /*3cb0*/  BSYNC B0 ;  /* 0x0000000000007941 */ /* 0x000fea0003800000 */
.L_x_4953:
[----:B------:R-:W-:Y:S02]  /*3cc0*/  @P4 IMAD.U32 R190, R190, 0x10000, RZ ;  /* 0x00010000bebe4824 */ /* 0x000fe400078e00ff */
[----:B0-----:R-:W-:Y:S01]  /*3cd0*/  @P4 FMUL.FTZ R189, R183, R189 ;  /* 0x000000bdb7bd4220 */ /* 0x001fe20000410000 */
[----:B------:R-:W-:Y:S01]  /*3ce0*/  @!P2 ISETP.NE.U32.AND P5, PT, R4, RZ, PT ;  /* 0x000000ff0400a20c */ /* 0x000fe20003fa5070 */
[----:B------:R-:W-:Y:S02]  /*3cf0*/  BSSY B0, `(.L_x_4955) ;  /* 0x000000f000007945 */ /* 0x000fe40003800000 */
[----:B------:R-:W-:Y:S01]  /*3d00*/  @P4 FFMA.FTZ R107, R189, R190, R107 ;  /* 0x000000bebd6b4223 */ /* 0x000fe2000001006b */
        /* <DEDUP_REMOVED lines=13> */
.L_x_4956:
[----:B------:R-:W-:Y:S05]  /*3de0*/  BSYNC B0 ;  /* 0x0000000000007941 */ /* 0x000fea0003800000 */
.L_x_4955:
[----:B------:R-:W-:Y:S01]  /*3df0*/  @!P2 ISETP.NE.U32.AND P5, PT, R4, RZ, PT ;  /* 0x000000ff0400a20c */ /* 0x000fe20003fa5070 */
[----:B------:R-:W-:Y:S01]  /*3e00*/  @P4 FMUL.FTZ R189, R189, R190 ;  /* 0x000000bebdbd4220 */ /* 0x000fe20000410000 */
[----:B------:R-:W-:Y:S01]  /*3e10*/  @P4 PRMT R191, R158, 0x7632, R191 ;  /* 0x000076329ebf4816 */ /* 0x000fe200000000bf */
[----:B------:R-:W-:Y:S01]  /*3e20*/  BSSY B0, `(.L_x_4957) ;  /* 0x000000f000007945 */ /* 0x000fe20003800000 */
[----:B------:R-:W-:Y:S02]  /*3e30*/  @!P2 ISETP.NE.AND.EX P5, PT, R5, RZ, PT, P5 ;  /* 0x000000ff0500a20c */ /* 0x000fe40003fa5350 */
[----:B------:R-:W-:Y:S01]  /*3e40*/  @P4 PRMT R190, R166, 0x7632, R190 ;  /* 0x00007632a6be4816 */ /* 0x000fe200000000be */
[----:B------:R-:W-:Y:S01]  /*3e50*/  @P4 IMAD.U32 R191, R191, 0x10000, RZ ;  /* 0x00010000bfbf4824 */ /* 0x000fe200078e00ff */
[----:B------:R-:W-:Y:S02]  /*3e60*/  @!P2 FSEL R246, R37, RZ, P5 ;  /* 0x000000ff25f6a208 */ /* 0x000fe40002800000 */
        /* <DEDUP_REMOVED lines=10> */
.L_x_4958:
[----:B------:R-:W-:Y:S05]  /*3f10*/  BSYNC B0 ;  /* 0x0000000000007941 */ /* 0x000fea0003800000 */
.L_x_4957:
[----:B--2---:R-:W-:Y:S01]  /*3f20*/  @P4 FMUL.FTZ R185, R246, R185 ;  /* 0x000000b9f6b94220 */ /* 0x004fe20000410000 */
[----:B-1----:R-:W-:Y:S01]  /*3f30*/  @P4 FMUL.FTZ R184, R247, R184 ;  /* 0x000000b8f7b84220 */ /* 0x002fe20000410000 */
[----:B------:R-:W-:Y:S01]  /*3f40*/  @!P2 ISETP.NE.U32.AND P5, PT, R4, RZ, PT ;  /* 0x000000ff0400a20c */ /* 0x000fe20003fa5070 */
[----:B------:R-:W-:Y:S01]  /*3f50*/  BSSY B0, `(.L_x_4959) ;  /* 0x000001a000007945 */ /* 0x000fe20003800000 */
[C---:B------:R-:W-:Y:S01]  /*3f60*/  @P4 FFMA.FTZ R101, R185.reuse, R190, R101 ;  /* 0x000000beb9654223 */ /* 0x040fe20000010065 */
[----:B------:R-:W-:Y:S01]  /*3f70*/  @P4 FMUL.FTZ R191, R185, R191 ;  /* 0x000000bfb9bf4220 */ /* 0x000fe20000410000 */
[----:B------:R-:W-:Y:S01]  /*3f80*/  @P4 IMAD.U32 R185, R166, 0x10000, RZ ;  /* 0x00010000a6b94824 */ /* 0x000fe200078e00ff */
[----:B------:R-:W-:Y:S02]  /*3f90*/  @P4 SHF.L.U32 R190, R158, 0x10, RZ ;  /* 0x000000109ebe4819 */ /* 0x000fe400000006ff */
[----:B------:R-:W-:Y:S01]  /*3fa0*/  @P4 F2FP.BF16.F32.PACK_AB R189, RZ, R189 ;  /* 0x000000bdffbd423e */ /* 0x000fe200000010ff */
[----:B------:R-:W-:Y:S01]  /*3fb0*/  @P4 FFMA.FTZ R100, R185, R184, R100 ;  /* 0x000000b8b9644223 */ /* 0x000fe20000010064 */
[----:B------:R-:W-:Y:S01]  /*3fc0*/  @P4 F2FP.BF16.F32.PACK_AB R191, RZ, R191 ;  /* 0x000000bfffbf423e */ /* 0x000fe200000010ff */
        /* <DEDUP_REMOVED lines=18> */
.L_x_4960:
[----:B------:R-:W-:Y:S05]  /*40f0*/  BSYNC B0 ;  /* 0x0000000000007941 */ /* 0x000fea0003800000 */
.L_x_4959:
[----:B------:R-:W-:Y:S01]  /*4100*/  @P4 SHF.L.U32 R190, R159, 0x10, RZ ;  /* 0x000000109fbe4819 */ /* 0x000fe200000006ff */
[----:B0-----:R-:W-:Y:S01]  /*4110*/  @P4 FMUL.FTZ R185, R232, R185 ;  /* 0x000000b9e8b94220 */ /* 0x001fe20000410000 */
[----:B------:R-:W-:Y:S01]  /*4120*/  @P4 IMAD.U32 R189, R167, 0x10000, RZ ;  /* 0x00010000a7bd4824 */ /* 0x000fe200078e00ff */
[----:B------:R-:W-:Y:S01]  /*4130*/  @!P2 ISETP.NE.U32.AND P5, PT, R4, RZ, PT ;  /* 0x000000ff0400a20c */ /* 0x000fe20003fa5070 */
[----:B------:R-:W-:Y:S01]  /*4140*/  BSSY B0, `(.L_x_4961) ;  /* 0x0000010000007945 */ /* 0x000fe20003800000 */
[----:B------:R-:W-:Y:S01]  /*4150*/  @P4 FMUL.FTZ R190, R185, R190 ;  /* 0x000000beb9be4220 */ /* 0x000fe20000410000 */
[----:B------:R-:W-:Y:S01]  /*4160*/  @P4 FFMA.FTZ R102, R189, R185, R102 ;  /* 0x000000b9bd664223 */ /* 0x000fe20000010066 */
        /* <DEDUP_REMOVED lines=13> */
.L_x_4962:
[----:B------:R-:W-:Y:S05]  /*4240*/  BSYNC B0 ;  /* 0x0000000000007941 */ /* 0x000fea0003800000 */
.L_x_4961:
[----:B-1----:R-:W-:Y:S01]  /*4250*/  @P4 FMUL.FTZ R184, R191, R184 ;  /* 0x000000b8bfb84220 */ /* 0x002fe20000410000 */
[----:B------:R-:W-:Y:S02]  /*4260*/  SEL R180, R180, R168, P1 ;  /* 0x000000a8b4b47207 */ /* 0x000fe40000800000 */
[----:B------:R-:W-:Y:S01]  /*4270*/  SEL R181, R181, R169, P1 ;  /* 0x000000a9b5b57207 */ /* 0x000fe20000800000 */
[----:B------:R-:W-:Y:S01]  /*4280*/  @P4 FFMA.FTZ R103, R184, R185, R103 ;  /* 0x000000b9b8674223 */ /* 0x000fe20000010067 */
[----:B------:R-:W-:Y:S02]  /*4290*/  @P4 PRMT R185, R159, 0x7632, R185 ;  /* 0x000076329fb94816 */ /* 0x000fe400000000b9 */
[----:B------:R-:W-:Y:S02]  /*42a0*/  SEL R182, R182, R170, P1 ;  /* 0x000000aab6b67207 */ /* 0x000fe40000800000 */
[----:B------:R-:W-:Y:S02]  /*42b0*/  @P4 SHF.L.U32 R185, R185, 0x10, RZ ;  /* 0x00000010b9b94819 */ /* 0x000fe400000006ff */
[----:B------:R-:W-:-:S02]  /*42c0*/  SEL R183, R183, R171, P1 ;  /* 0x000000abb7b77207 */ /* 0x000fc40000800000 */
[----:B------:R-:W-:Y:S01]  /*42d0*/  @P4 F2FP.BF16.F32.PACK_AB R190, RZ, R190 ;  /* 0x000000beffbe423e */ /* 0x000fe200000010ff */
[----:B------:R-:W-:Y:S02]  /*42e0*/  @P4 FMUL.FTZ R189, R184, R185 ;  /* 0x000000b9b8bd4220 */ /* 0x000fe40000410000 */
[----:B------:R-:W0:Y:S01]  /*42f0*/  @P0 LDC.64 R184, c[0x0][0x308] ;  /* 0x0000c200ffb80b82 */ /* 0x000e220000000a00 */
[----:B------:R-:W-:Y:S02]  /*4300*/  @P4 PRMT R179, R190, 0x7610, R179 ;  /* 0x00007610beb34816 */ /* 0x000fe400000000b3 */
[----:B------:R-:W-:-:S04]  /*4310*/  @P4 F2FP.BF16.F32.PACK_AB R189, RZ, R189 ;  /* 0x000000bdffbd423e */ /* 0x000fc800000010ff */
[----:B------:R-:W-:Y:S01]  /*4320*/  @P4 PRMT R179, R179, 0x5410, R189 ;  /* 0x00005410b3b34816 */ /* 0x000fe200000000bd */
        /* <DEDUP_REMOVED lines=8> */
[----:B------:R-:W1:Y:S08]  /*43b0*/  @P4 LDC.64 R180, c[0x0][0x220] ;  /* 0x00008800ffb44b82 */ /* 0x000e700000000a00 */
[----:B------:R-:W2:Y:S01]  /*43c0*/  @P4 LDC R184, c[0x0][0x29c] ;  /* 0x0000a700ffb84b82 */ /* 0x000ea20000000800 */
[----:B0-----:R-:W-:Y:S01]  /*43d0*/  @P4 IMAD.WIDE.U32 R182, R188, 0x10, R182 ;  /* 0x00000010bcb64825 */ /* 0x001fe200078e00b6 */
[----:B------:R-:W-:-:S03]  /*43e0*/  @!P2 ISETP.NE.U32.AND P5, PT, R4, RZ, PT ;  /* 0x000000ff0400a20c */ /* 0x000fc60003fa5070 */
[----:B------:R-:W-:Y:S01]  /*43f0*/  VIADD R188, R214, 0x200 ;  /* 0x00000200d6bc7836 */ /* 0x000fe20000000000 */
[----:B------:R0:W-:Y:S01]  /*4400*/  @P4 STG.E.128 desc[UR4][R182.64], R176 ;  /* 0x000000b0b6004986 */ /* 0x0001e2000c101d04 */
[----:B------:R-:W-:Y:S02]  /*4410*/  @!P2 ISETP.NE.AND.EX P5, PT, R5, RZ, PT, P5 ;  /* 0x000000ff0500a20c */ /* 0x000fe40003fa5350 */
[----:B-1----:R-:W-:Y:S01]  /*4420*/  @P4 IMAD.WIDE.U32 R180, R188, 0x10, R180 ;  /* 0x00000010bcb44825 */ /* 0x002fe200078e00b4 */
[----:B------:R-:W-:Y:S04]  /*4430*/  BSSY B0, `(.L_x_4963) ;  /* 0x000000d000007945 */ /* 0x000fe80003800000 */
[----:B------:R1:W5:Y:S01]  /*4440*/  @P4 LDG.E.128 R164, desc[UR4][R180.64] ;  /* 0x00000004b4a44981 */ /* 0x000362000c1e1d00 */
[----:B0-----:R-:W0:Y:S01]  /*4450*/  @P4 LDC R183, c[0x0][0x29c] ;  /* 0x0000a700ffb74b82 */ /* 0x001e220000000800 */
[----:B-1----:R-:W-:Y:S01]  /*4460*/  @!P2 FSEL R180, R32, RZ, P5 ;  /* 0x000000ff20b4a208 */ /* 0x002fe20002800000 */
[----:B--2---:R-:W-:Y:S06]  /*4470*/  @!P2 BRA `(.L_x_4964) ;  /* 0x000000000020a947 */ /* 0x004fec0003800000 */
        /* <DEDUP_REMOVED lines=8> */
.L_x_4964:
[----:B------:R-:W-:Y:S05]  /*4500*/  BSYNC B0 ;  /* 0x0000000000007941 */ /* 0x000fea0003800000 */
.L_x_4963:
[----:B------:R-:W-:Y:S01]  /*4510*/  @!P2 ISETP.NE.U32.AND P5, PT, R4, RZ, PT ;  /* 0x000000ff0400a20c */ /* 0x000fe20003fa5070 */
[----:B------:R-:W-:Y:S01]  /*4520*/  BSSY B0, `(.L_x_4965) ;  /* 0x000000f000007945 */ /* 0x000fe20003800000 */
[----:B------:R-:W-:Y:S02]  /*4530*/  @P4 PRMT R182, R152, 0x7632, R182 ;  /* 0x0000763298b64816 */ /* 0x000fe400000000b6 */
[----:B------:R-:W-:Y:S02]  /*4540*/  @!P2 ISETP.NE.AND.EX P5, PT, R5, RZ, PT, P5 ;  /* 0x000000ff0500a20c */ /* 0x000fe40003fa5350 */
[----:B------:R-:W-:Y:S02]  /*4550*/  @P4 SHF.L.U32 R182, R182, 0x10, RZ ;  /* 0x00000010b6b64819 */ /* 0x000fe400000006ff */
[----:B-----5:R-:W-:Y:S02]  /*4560*/  @P4 PRMT R185, R164, 0x7632, R185 ;  /* 0x00007632a4b94816 */ /* 0x020fe400000000b9 */
        /* <DEDUP_REMOVED lines=10> */
.L_x_4966:
[----:B------:R-:W-:Y:S05]  /*4610*/  BSYNC B0 ;  /* 0x0000000000007941 */ /* 0x000fea0003800000 */
.L_x_4965:
[----:B------:R-:W1:Y:S01]  /*4620*/  @P4 LDC R191, c[0x0][0x29c] ;  /* 0x0000a700ffbf4b82 */ /* 0x000e620000000800 */
[----:B------:R-:W-:Y:S02]  /*4630*/  @P4 IMAD.U32 R185, R185, 0x10000, RZ ;  /* 0x00010000b9b94824 */ /* 0x000fe400078e00ff */
[----:B------:R-:W-:Y:S01]  /*4640*/  @P4 FMUL.FTZ R184, R181, R184 ;  /* 0x000000b8b5b84220 */ /* 0x000fe20000410000 */
[----:B0-----:R-:W-:Y:S01]  /*4650*/  @P4 FMUL.FTZ R183, R180, R183 ;  /* 0x000000b7b4b74220 */ /* 0x001fe20000410000 */
[----:B------:R-:W-:Y:S01]  /*4660*/  @!P2 ISETP.NE.U32.AND P5, PT, R4, RZ, PT ;  /* 0x000000ff0400a20c */ /* 0x000fe20003fa5070 */
[----:B------:R-:W-:Y:S01]  /*4670*/  BSSY B0, `(.L_x_4967) ;  /* 0x0000014000007945 */ /* 0x000fe20003800000 */
[C---:B------:R-:W-:Y:S01]  /*4680*/  @P4 FFMA.FTZ R97, R184.reuse, R185, R97 ;  /* 0x000000b9b8614223 */ /* 0x040fe20000010061 */
[----:B------:R-:W-:Y:S01]  /*4690*/  @P4 FMUL.FTZ R182, R184, R182 ;  /* 0x000000b6b8b64220 */ /* 0x000fe20000410000 */
[----:B------:R-:W-:Y:S01]  /*46a0*/  @P4 SHF.L.U32 R184, R164, 0x10, RZ ;  /* 0x00000010a4b84819 */ /* 0x000fe200000006ff */
[----:B------:R-:W-:Y:S01]  /*46b0*/  @P4 IMAD.U32 R185, R152, 0x10000, RZ ;  /* 0x0001000098b94824 */ /* 0x000fe200078e00ff */
[----:B------:R-:W-:-:S03]  /*46c0*/  @!P2 ISETP.NE.AND.EX P5, PT, R5, RZ, PT, P5 ;  /* 0x000000ff0500a20c */ /* 0x000fc60003fa5350 */
[----:B------:R-:W-:Y:S01]  /*46d0*/  @P4 FFMA.FTZ R96, R184, R183, R96 ;  /* 0x000000b7b8604223 */ /* 0x000fe20000010060 */
[----:B------:R-:W-:Y:S01]  /*46e0*/  @P4 FMUL.FTZ R183, R183, R185 ;  /* 0x000000b9b7b74220 */ /* 0x000fe20000410000 */
[----:B------:R-:W-:Y:S02]  /*46f0*/  @P4 F2FP.BF16.F32.PACK_AB R184, RZ, R182 ;  /* 0x000000b6ffb8423e */ /* 0x000fe400000010ff */
[----:B------:R-:W-:Y:S02]  /*4700*/  @!P2 FSEL R182, R34, RZ, P5 ;  /* 0x000000ff22b6a208 */ /* 0x000fe40002800000 */
[----:B------:R-:W-:Y:S01]  /*4710*/  @P4 F2FP.BF16.F32.PACK_AB R183, RZ, R183 ;  /* 0x000000b7ffb7423e */ /* 0x000fe200000010ff */
        /* <DEDUP_REMOVED lines=9> */
.L_x_4968:
[----:B------:R-:W-:Y:S05]  /*47b0*/  BSYNC B0 ;  /* 0x0000000000007941 */ /* 0x000fea0003800000 */
.L_x_4967:
[----:B------:R-:W-:Y:S01]  /*47c0*/  @!P2 ISETP.NE.U32.AND P5, PT, R4, RZ, PT ;  /* 0x000000ff0400a20c */ /* 0x000fe20003fa5070 */
[----:B------:R-:W-:Y:S01]  /*47d0*/  BSSY B0, `(.L_x_4969) ;  /* 0x000000f000007945 */ /* 0x000fe20003800000 */
[----:B------:R-:W-:Y:S02]  /*47e0*/  @P4 PRMT R176, R183, 0x7610, R176 ;  /* 0x00007610b7b04816 */ /* 0x000fe400000000b0 */
[----:B------:R-:W-:Y:S02]  /*47f0*/  @!P2 ISETP.NE.AND.EX P5, PT, R5, RZ, PT, P5 ;  /* 0x000000ff0500a20c */ /* 0x000fe40003fa5350 */
[--C-:B------:R-:W-:Y:S02]  /*4800*/  @P4 PRMT R176, R176, 0x5410, R184.reuse ;  /* 0x00005410b0b04816 */ /* 0x100fe400000000b8 */
        /* <DEDUP_REMOVED lines=11> */
.L_x_4970:
[----:B------:R-:W-:Y:S05]  /*48c0*/  BSYNC B0 ;  /* 0x0000000000007941 */ /* 0x000fea0003800000 */
.L_x_4969:
[----:B------:R-:W-:Y:S01]  /*48d0*/  @P4 SHF.L.U32 R184, R184, 0x10, RZ ;  /* 0x00000010b8b84819 */ /* 0x000fe200000006ff */
[----:B-1----:R-:W-:Y:S01]  /*48e0*/  @P4 FMUL.FTZ R191, R183, R191 ;  /* 0x000000bfb7bf4220 */ /* 0x002fe20000410000 */
[----:B------:R-:W0:Y:S01]  /*48f0*/  @P4 LDC R185, c[0x0][0x29c] ;  /* 0x0000a700ffb94b82 */ /* 0x000e220000000800 */
[----:B------:R-:W-:Y:S01]  /*4900*/  @P4 PRMT R189, R153, 0x7632, R189 ;  /* 0x0000763299bd4816 */ /* 0x000fe200000000bd */
[----:B------:R-:W-:Y:S01]  /*4910*/  BSSY B0, `(.L_x_4971) ;  /* 0x0000013000007945 */ /* 0x000fe20003800000 */
[----:B------:R-:W-:Y:S01]  /*4920*/  @P4 FFMA.FTZ R99, R191, R184, R99 ;  /* 0x000000b8bf634223 */ /* 0x000fe20000010063 */
[----:B------:R-:W-:Y:S02]  /*4930*/  @!P2 ISETP.NE.U32.AND P5, PT, R4, RZ, PT ;  /* 0x000000ff0400a20c */ /* 0x000fe40003fa5070 */
[----:B------:R-:W-:Y:S02]  /*4940*/  @P4 IMAD.U32 R189, R189, 0x10000, RZ ;  /* 0x00010000bdbd4824 */ /* 0x000fe400078e00ff */
[----:B------:R-:W1:Y:S01]  /*4950*/  @P4 LDC R216, c[0x0][0x29c] ;  /* 0x0000a700ffd84b82 */ /* 0x000e620000000800 */
[----:B------:R-:W-:Y:S01]  /*4960*/  @!P2 ISETP.NE.AND.EX P5, PT, R5, RZ, PT, P5 ;  /* 0x000000ff0500a20c */ /* 0x000fe20003fa5350 */
[----:B------:R-:W-:-:S03]  /*4970*/  @P4 FMUL.FTZ R191, R191, R189 ;  /* 0x000000bdbfbf4220 */ /* 0x000fc60000410000 */
[----:B------:R-:W-:-:S03]  /*4980*/  @!P2 FSEL R247, R28, RZ, P5 ;  /* 0x000000ff1cf7a208 */ /* 0x000fc60002800000 */
[----:B------:R-:W2:Y:S01]  /*4990*/  @P4 LDC R184, c[0x0][0x29c] ;  /* 0x0000a700ffb84b82 */ /* 0x000ea20000000800 */
[----:B0-----:R-:W-:Y:S01]  /*49a0*/  @P4 FMUL.FTZ R185, R182, R185 ;  /* 0x000000b9b6b94220 */ /* 0x001fe20000410000 */
        /* <DEDUP_REMOVED lines=9> */
.L_x_4972:
[----:B------:R-:W-:Y:S05]  /*4a40*/  BSYNC B0 ;  /* 0x0000000000007941 */ /* 0x000fea0003800000 */
.L_x_4971:
[----:B------:R-:W-:Y:S01]  /*4a50*/  @P4 SHF.L.U32 R189, R165, 0x10, RZ ;  /* 0x00000010a5bd4819 */ /* 0x000fe200000006ff */
[----:B------:R-:W-:Y:S01]  /*4a60*/  @P4 IMAD.U32 R190, R153, 0x10000, RZ ;  /* 0x0001000099be4824 */ /* 0x000fe200078e00ff */
[----:B------:R-:W-:Y:S01]  /*4a70*/  @!P2 ISETP.NE.U32.AND P5, PT, R4, RZ, PT ;  /* 0x000000ff0400a20c */ /* 0x000fe20003fa5070 */
[----:B------:R-:W-:Y:S02]  /*4a80*/  BSSY B0, `(.L_x_4973) ;  /* 0x0000012000007945 */ /* 0x000fe40003800000 */
[----:B------:R-:W-:Y:S01]  /*4a90*/  @P4 FFMA.FTZ R98, R189, R185, R98 ;  /* 0x000000b9bd624223 */ /* 0x000fe20000010062 */
[----:B------:R-:W-:Y:S01]  /*4aa0*/  @P4 FMUL.FTZ R185, R185, R190 ;  /* 0x000000beb9b94220 */ /* 0x000fe20000410000 */
[----:B------:R-:W-:Y:S02]  /*4ab0*/  @P4 PRMT R190, R166, 0x7632, R190 ;  /* 0x00007632a6be4816 */ /* 0x000fe400000000be */
[----:B------:R-:W-:Y:S02]  /*4ac0*/  @!P2 ISETP.NE.AND.EX P5, PT, R5, RZ, PT, P5 ;  /* 0x000000ff0500a20c */ /* 0x000fe40003fa5350 */
[----:B------:R-:W-:Y:S01]  /*4ad0*/  @P4 PRMT R189, R154, 0x7632, R189 ;  /* 0x000076329abd4816 */ /* 0x000fe200000000bd */
[----:B------:R-:W-:Y:S01]  /*4ae0*/  @P4 IMAD.U32 R190, R190, 0x10000, RZ ;  /* 0x00010000bebe4824 */ /* 0x000fe200078e00ff */
        /* <DEDUP_REMOVED lines=11> */
.L_x_4974:
[----:B------:R-:W-:Y:S05]  /*4ba0*/  BSYNC B0 ;  /* 0x0000000000007941 */ /* 0x000fea0003800000 */
.L_x_4973:
[----:B--2---:R-:W-:Y:S01]  /*4bb0*/  @P4 FMUL.FTZ R184, R246, R184 ;  /* 0x000000b8f6b84220 */ /* 0x004fe20000410000 */
[----:B-1----:R-:W-:Y:S01]  /*4bc0*/  @P4 FMUL.FTZ R216, R247, R216 ;  /* 0x000000d8f7d84220 */ /* 0x002fe20000410000 */
[----:B------:R-:W-:Y:S01]  /*4bd0*/  @P4 IMAD.U32 R232, R154, 0x10000, RZ ;  /* 0x000100009ae84824 */ /* 0x000fe200078e00ff */
[----:B------:R-:W-:Y:S01]  /*4be0*/  @P4 F2FP.BF16.F32.PACK_AB R185, RZ, R185 ;  /* 0x000000b9ffb9423e */ /* 0x000fe200000010ff */
[C---:B------:R-:W-:Y:S01]  /*4bf0*/  @P4 FFMA.FTZ R93, R184.reuse, R190, R93 ;  /* 0x000000beb85d4223 */ /* 0x040fe2000001005d */
[----:B------:R-:W-:Y:S01]  /*4c00*/  @P4 FMUL.FTZ R184, R184, R189 ;  /* 0x000000bdb8b84220 */ /* 0x000fe20000410000 */
[----:B------:R-:W-:Y:S01]  /*4c10*/  @P4 SHF.L.U32 R189, R166, 0x10, RZ ;  /* 0x00000010a6bd4819 */ /* 0x000fe200000006ff */
[----:B------:R-:W0:Y:S01]  /*4c20*/  @P4 LDC R190, c[0x0][0x29c] ;  /* 0x0000a700ffbe4b82 */ /* 0x000e220000000800 */
[----:B------:R-:W-:Y:S01]  /*4c30*/  @!P2 ISETP.NE.U32.AND P5, PT, R4, RZ, PT ;  /* 0x000000ff0400a20c */ /* 0x000fe20003fa5070 */
[----:B------:R-:W-:Y:S01]  /*4c40*/  @P4 FMUL.FTZ R232, R216, R232 ;  /* 0x000000e8d8e84220 */ /* 0x000fe20000410000 */
[----:B------:R-:W-:Y:S01]  /*4c50*/  @P4 F2FP.BF16.F32.PACK_AB R191, RZ, R191 ;  /* 0x000000bfffbf423e */ /* 0x000fe200000010ff */
[----:B------:R-:W-:Y:S01]  /*4c60*/  @P4 FFMA.FTZ R92, R189, R216, R92 ;  /* 0x000000d8bd5c4223 */ /* 0x000fe2000001005c */
[----:B------:R-:W-:Y:S01]  /*4c70*/  @P4 PRMT R177, R185, 0x7610, R177 ;  /* 0x00007610b9b14816 */ /* 0x000fe200000000b1 */
[----:B------:R-:W-:Y:S01]  /*4c80*/  BSSY B0, `(.L_x_4975) ;  /* 0x0000010000007945 */ /* 0x000fe20003800000 */
[----:B------:R-:W-:Y:S01]  /*4c90*/  @!P2 ISETP.NE.AND.EX P5, PT, R5, RZ, PT, P5 ;  /* 0x000000ff0500a20c */ /* 0x000fe20003fa5350 */
[----:B------:R-:W1:Y:S01]  /*4ca0*/  @P4 LDC R189, c[0x0][0x29c] ;  /* 0x0000a700ffbd4b82 */ /* 0x000e620000000800 */
[----:B------:R-:W-:-:S02]  /*4cb0*/  @P4 F2FP.BF16.F32.PACK_AB R185, RZ, R232 ;  /* 0x000000e8ffb9423e */ /* 0x000fc400000010ff */
[----:B------:R-:W-:Y:S02]  /*4cc0*/  @P4 PRMT R177, R177, 0x5410, R191 ;  /* 0x00005410b1b14816 */ /* 0x000fe400000000bf */
[----:B------:R-:W-:Y:S02]  /*4cd0*/  @P4 F2FP.BF16.F32.PACK_AB R184, RZ, R184 ;  /* 0x000000b8ffb8423e */ /* 0x000fe400000010ff */
        /* <DEDUP_REMOVED lines=10> */
.L_x_4976:
[----:B------:R-:W-:Y:S05]  /*4d80*/  BSYNC B0 ;  /* 0x0000000000007941 */ /* 0x000fea0003800000 */
.L_x_4975:
[----:B------:R-:W-:Y:S01]  /*4d90*/  @P4 SHF.L.U32 R191, R167, 0x10, RZ ;  /* 0x00000010a7bf4819 */ /* 0x000fe200000006ff */
[----:B0-----:R-:W-:Y:S01]  /*4da0*/  @P4 FMUL.FTZ R190, R232, R190 ;  /* 0x000000bee8be4220 */ /* 0x001fe20000410000 */
[----:B------:R-:W-:Y:S01]  /*4db0*/  @P4 IMAD.U32 R216, R155, 0x10000, RZ ;  /* 0x000100009bd84824 */ /* 0x000fe200078e00ff */
[----:B------:R-:W-:Y:S01]  /*4dc0*/  @!P2 ISETP.NE.U32.AND P5, PT, R4, RZ, PT ;  /* 0x000000ff0400a20c */ /* 0x000fe20003fa5070 */
[----:B------:R-:W-:Y:S01]  /*4dd0*/  BSSY B0, `(.L_x_4977) ;  /* 0x0000010000007945 */ /* 0x000fe20003800000 */
[----:B------:R-:W-:Y:S01]  /*4de0*/  @P4 FFMA.FTZ R94, R191, R190, R94 ;  /* 0x000000bebf5e4223 */ /* 0x000fe2000001005e */
        /* <DEDUP_REMOVED lines=14> */
.L_x_4978:
[----:B------:R-:W-:Y:S05]  /*4ed0*/  BSYNC B0 ;  /* 0x0000000000007941 */ /* 0x000fea0003800000 */
.L_x_4977:
[----:B------:R-:W-:Y:S01]  /*4ee0*/  @P4 PRMT R178, R185, 0x7610, R178 ;  /* 0x00007610b9b24816 */ /* 0x000fe200000000b2 */
[----:B-1----:R-:W-:Y:S01]  /*4ef0*/  @P4 FMUL.FTZ R189, R216, R189 ;  /* 0x000000bdd8bd4220 */ /* 0x002fe20000410000 */
[----:B------:R-:W-:Y:S01]  /*4f00*/  SEL R180, R180, R168, P1 ;  /* 0x000000a8b4b47207 */ /* 0x000fe20000800000 */
[----:B------:R-:W-:Y:S01]  /*4f10*/  VIADD R214, R214, 0x300 ;  /* 0x00000300d6d67836 */ /* 0x000fe20000000000 */
[----:B------:R-:W-:Y:S01]  /*4f20*/  @P4 PRMT R178, R178, 0x5410, R184 ;  /* 0x00005410b2b24816 */ /* 0x000fe200000000b8 */
[----:B------:R-:W-:Y:S01]  /*4f30*/  @P4 FMUL.FTZ R190, R189, R190 ;  /* 0x000000bebdbe4220 */ /* 0x000fe20000410000 */
[----:B------:R-:W0:Y:S01]  /*4f40*/  @P0 LDC.64 R184, c[0x0][0x308] ;  /* 0x0000c200ffb80b82 */ /* 0x000e220000000a00 */
[----:B------:R-:W-:Y:S02]  /*4f50*/  SEL R181, R181, R169, P1 ;  /* 0x000000a9b5b57207 */ /* 0x000fe40000800000 */
[----:B------:R-:W-:Y:S02]  /*4f60*/  SEL R182, R182, R170, P1 ;  /* 0x000000aab6b67207 */ /* 0x000fe40000800000 */
[----:B------:R-:W-:-:S02]  /*4f70*/  SEL R183, R183, R171, P1 ;  /* 0x000000abb7b77207 */ /* 0x000fc40000800000 */
[----:B------:R-:W-:Y:S02]  /*4f80*/  @P4 F2FP.BF16.F32.PACK_AB R191, RZ, R191 ;  /* 0x000000bfffbf423e */ /* 0x000fe400000010ff */
[----:B------:R-:W-:Y:S02]  /*4f90*/  @P4 F2FP.BF16.F32.PACK_AB R190, RZ, R190 ;  /* 0x000000beffbe423e */ /* 0x000fe400000010ff */
[----:B------:R-:W-:-:S04]  /*4fa0*/  @P4 PRMT R179, R191, 0x7610, R179 ;  /* 0x00007610bfb34816 */ /* 0x000fc800000000b3 */
[----:B------:R-:W-:Y:S02]  /*4fb0*/  @P4 PRMT R179, R179, 0x5410, R190 ;  /* 0x00005410b3b34816 */ /* 0x000fe400000000be */
[----:B------:R-:W1:Y:S01]  /*4fc0*/  @P4 LDC R190, c[0x0][0x29c] ;  /* 0x0000a700ffbe4b82 */ /* 0x000e620000000800 */
        /* <DEDUP_REMOVED lines=8> */
[----:B------:R-:W2:Y:S08]  /*5050*/  @P4 LDC.64 R180, c[0x0][0x220] ;  /* 0x00008800ffb44b82 */ /* 0x000eb00000000a00 */
[----:B------:R-:W3:Y:S08]  /*5060*/  @P4 LDC R184, c[0x0][0x29c] ;  /* 0x0000a700ffb84b82 */ /* 0x000ef00000000800 */
[----:B------:R-:W4:Y:S01]  /*5070*/  @P4 LDC R185, c[0x0][0x29c] ;  /* 0x0000a700ffb94b82 */ /* 0x000f220000000800 */
[----:B0-----:R-:W-:Y:S01]  /*5080*/  @P4 IMAD.WIDE.U32 R182, R188, 0x10, R182 ;  /* 0x00000010bcb64825 */ /* 0x001fe200078e00b6 */
[----:B------:R-:W-:-:S04]  /*5090*/  @!P2 ISETP.NE.U32.AND P5, PT, R4, RZ, PT ;  /* 0x000000ff0400a20c */ /* 0x000fc80003fa5070 */
[----:B------:R0:W-:Y:S01]  /*50a0*/  @P4 STG.E.128 desc[UR4][R182.64], R176 ;  /* 0x000000b0b6004986 */ /* 0x0001e2000c101d04 */
[----:B--2---:R-:W-:Y:S01]  /*50b0*/  @P4 IMAD.WIDE.U32 R180, R214, 0x10, R180 ;  /* 0x00000010d6b44825 */ /* 0x004fe200078e00b4 */
[----:B------:R-:W-:Y:S01]  /*50c0*/  @!P2 ISETP.NE.AND.EX P5, PT, R5, RZ, PT, P5 ;  /* 0x000000ff0500a20c */ /* 0x000fe20003fa5350 */
[----:B------:R-:W-:Y:S01]  /*50d0*/  BSSY B0, `(.L_x_4979) ;  /* 0x000000f000007945 */ /* 0x000fe20003800000 */
[----:B0-----:R-:W-:Y:S02]  /*50e0*/  @P4 PRMT R182, R167, 0x7632, R182 ;  /* 0x00007632a7b64816 */ /* 0x001fe400000000b6 */
[----:B------:R0:W5:Y:S02]  /*50f0*/  @P4 LDG.E.128 R164, desc[UR4][R180.64] ;  /* 0x00000004b4a44981 */ /* 0x000164000c1e1d00 */
[----:B------:R-:W-:-:S05]  /*5100*/  @P4 SHF.L.U32 R182, R182, 0x10, RZ ;  /* 0x00000010b6b64819 */ /* 0x000fca00000006ff */
[----:B------:R-:W-:Y:S01]  /*5110*/  @P4 FFMA.FTZ R95, R189, R182, R95 ;  /* 0x000000b6bd5f4223 */ /* 0x000fe2000001005f */
[----:B0-----:R-:W-:Y:S01]  /*5120*/  @!P2 FSEL R180, R24, RZ, P5 ;  /* 0x000000ff18b4a208 */ /* 0x001fe20002800000 */
[----:B-1-34-:R-:W-:Y:S06]  /*5130*/  @!P2 BRA `(.L_x_4980) ;  /* 0x000000000020a947 */ /* 0x01afec0003800000 */
        /* <DEDUP_REMOVED lines=8> */
.L_x_4980:
[----:B------:R-:W-:Y:S05]  /*51c0*/  BSYNC B0 ;  /* 0x0000000000007941 */ /* 0x000fea0003800000 */
.L_x_4979:
[----:B------:R-:W-:Y:S01]  /*51d0*/  @!P2 ISETP.NE.U32.AND P5, PT, R4, RZ, PT ;  /* 0x000000ff0400a20c */ /* 0x000fe20003fa5070 */
[----:B------:R-:W-:Y:S03]  /*51e0*/  BSSY B0, `(.L_x_4981) ;  /* 0x000000c000007945 */ /* 0x000fe60003800000 */
[----:B------:R-:W-:-:S04]  /*51f0*/  @!P2 ISETP.NE.AND.EX P5, PT, R5, RZ, PT, P5 ;  /* 0x000000ff0500a20c */ /* 0x000fc80003fa5350 */
        /* <DEDUP_REMOVED lines=10> */
.L_x_4982:
[----:B------:R-:W-:Y:S05]  /*52a0*/  BSYNC B0 ;  /* 0x0000000000007941 */ /* 0x000fea0003800000 */
.L_x_4981:
[----:B-----5:R-:W-:Y:S01]  /*52b0*/  @P4 PRMT R182, R164, 0x7632, R182 ;  /* 0x00007632a4b64816 */ /* 0x020fe200000000b6 */
[----:B------:R-:W-:Y:S01]  /*52c0*/  @P4 FMUL.FTZ R184, R181, R184 ;  /* 0x000000b8b5b84220 */ /* 0x000fe20000410000 */
[----:B------:R-:W-:Y:S01]  /*52d0*/  @!P2 ISETP.NE.U32.AND P5, PT, R4, RZ, PT ;  /* 0x000000ff0400a20c */ /* 0x000fe20003fa5070 */
[----:B------:R-:W-:Y:S02]  /*52e0*/  BSSY B0, `(.L_x_4983) ;  /* 0x000000e000007945 */ /* 0x000fe40003800000 */
[----:B------:R-:W-:Y:S01]  /*52f0*/  @P4 IMAD.U32 R182, R182, 0x10000, RZ ;  /* 0x00010000b6b64824 */ /* 0x000fe200078e00ff */
[----:B------:R-:W-:-:S03]  /*5300*/  @!P2 ISETP.NE.AND.EX P5, PT, R5, RZ, PT, P5 ;  /* 0x000000ff0500a20c */ /* 0x000fc60003fa5350 */
[----:B------:R-:W-:Y:S01]  /*5310*/  @P4 FFMA.FTZ R89, R184, R182, R89 ;  /* 0x000000b6b8594223 */ /* 0x000fe20000010059 */
        /* <DEDUP_REMOVED lines=10> */
.L_x_4984:
[----:B------:R-:W-:Y:S05]  /*53c0*/  BSYNC B0 ;  /* 0x0000000000007941 */ /* 0x000fea0003800000 */
.L_x_4983:
[----:B------:R-:W-:Y:S01]  /*53d0*/  @!P2 ISETP.NE.U32.AND P5, PT, R4, RZ, PT ;  /* 0x000000ff0400a20c */ /* 0x000fe20003fa5070 */
[----:B------:R-:W-:Y:S01]  /*53e0*/  BSSY B0, `(.L_x_4985) ;  /* 0x000000f000007945 */ /* 0x000fe20003800000 */
[----:B------:R-:W-:Y:S02]  /*53f0*/  @P4 PRMT R189, R148, 0x7632, R189 ;  /* 0x0000763294bd4816 */ /* 0x000fe400000000bd */
[----:B------:R-:W-:Y:S02]  /*5400*/  @!P2 ISETP.NE.AND.EX P5, PT, R5, RZ, PT, P5 ;  /* 0x000000ff0500a20c */ /* 0x000fe40003fa5350 */
[----:B------:R-:W-:Y:S02]  /*5410*/  @P4 SHF.L.U32 R189, R189, 0x10, RZ ;  /* 0x00000010bdbd4819 */ /* 0x000fe400000006ff */
        /* <DEDUP_REMOVED lines=11> */
.L_x_4986:
[----:B------:R-:W-:Y:S05]  /*54d0*/  BSYNC B0 ;  /* 0x0000000000007941 */ /* 0x000fea0003800000 */
.L_x_4985:
[----:B------:R-:W-:Y:S02]  /*54e0*/  @P4 IMAD.U32 R188, R188, 0x10000, RZ ;  /* 0x00010000bcbc4824 */ /* 0x000fe400078e00ff */
[----:B------:R-:W-:Y:S01]  /*54f0*/  @P4 FMUL.FTZ R185, R183, R185 ;  /* 0x000000b9b7b94220 */ /* 0x000fe20000410000 */
[----:B------:R-:W0:Y:S01]  /*5500*/  @P4 LDC R216, c[0x0][0x29c] ;  /* 0x0000a700ffd84b82 */ /* 0x000e220000000800 */
[----:B------:R-:W-:Y:S01]  /*5510*/  @P4 FMUL.FTZ R184, R184, R189 ;  /* 0x000000bdb8b84220 */ /* 0x000fe20000410000 */
[----:B------:R-:W-:Y:S01]  /*5520*/  @P4 FMUL.FTZ R190, R180, R190 ;  /* 0x000000beb4be4220 */ /* 0x000fe20000410000 */
[----:B------:R-:W-:Y:S01]  /*5530*/  @P4 FFMA.FTZ R91, R185, R188, R91 ;  /* 0x000000bcb95b4223 */ /* 0x000fe2000001005b */
[----:B------:R-:W-:Y:S01]  /*5540*/  @P4 PRMT R188, R149, 0x7632, R188 ;  /* 0x0000763295bc4816 */ /* 0x000fe200000000bc */
[----:B------:R-:W-:Y:S01]  /*5550*/  @P4 IMAD.U32 R191, R164, 0x10000, RZ ;  /* 0x00010000a4bf4824 */ /* 0x000fe200078e00ff */
[----:B------:R-:W-:Y:S01]  /*5560*/  @!P2 ISETP.NE.U32.AND P5, PT, R4, RZ, PT ;  /* 0x000000ff0400a20c */ /* 0x000fe20003fa5070 */
[----:B------:R-:W-:Y:S01]  /*5570*/  BSSY B0, `(.L_x_4987) ;  /* 0x0000014000007945 */ /* 0x000fe20003800000 */
[----:B------:R-:W-:Y:S01]  /*5580*/  @P4 SHF.L.U32 R188, R188, 0x10, RZ ;  /* 0x00000010bcbc4819 */ /* 0x000fe200000006ff */
[----:B------:R-:W1:Y:S01]  /*5590*/  @P4 LDC R189, c[0x0][0x29c] ;  /* 0x0000a700ffbd4b82 */ /* 0x000e620000000800 */
[----:B------:R-:W-:Y:S01]  /*55a0*/  @P4 FFMA.FTZ R88, R191, R190, R88 ;  /* 0x000000bebf584223 */ /* 0x000fe20000010058 */
[----:B------:R-:W-:-:S02]  /*55b0*/  @P4 SHF.L.U32 R191, R148, 0x10, RZ ;  /* 0x0000001094bf4819 */ /* 0x000fc400000006ff */
[----:B------:R-:W-:Y:S01]  /*55c0*/  @P4 FMUL.FTZ R185, R185, R188 ;  /* 0x000000bcb9b94220 */ /* 0x000fe20000410000 */
[----:B------:R-:W-:Y:S02]  /*55d0*/  @!P2 ISETP.NE.AND.EX P5, PT, R5, RZ, PT, P5 ;  /* 0x000000ff0500a20c */ /* 0x000fe40003fa5350 */
[----:B------:R-:W-:Y:S01]  /*55e0*/  @P4 FMUL.FTZ R190, R190, R191 ;  /* 0x000000bfbebe4220 */ /* 0x000fe20000410000 */
[----:B------:R-:W2:Y:S01]  /*55f0*/  @P4 LDC R188, c[0x0][0x29c] ;  /* 0x0000a700ffbc4b82 */ /* 0x000ea20000000800 */
[----:B------:R-:W-:Y:S01]  /*5600*/  @!P2 FSEL R191, R20, RZ, P5 ;  /* 0x000000ff14bfa208 */ /* 0x000fe20002800000 */
[----:B0-----:R-:W-:Y:S01]  /*5610*/  @P4 FMUL.FTZ R216, R182, R216 ;  /* 0x000000d8b6d84220 */ /* 0x001fe20000410000 */
[----:B------:R-:W-:Y:S07]  /*5620*/  @!P2 BRA `(.L_x_4988) ;  /* 0x000000000020a947 */ /* 0x000fee0003800000 */
        /* <DEDUP_REMOVED lines=8> */
.L_x_4988:
[----:B------:R-:W-:Y:S05]  /*56b0*/  BSYNC B0 ;  /* 0x0000000000007941 */ /* 0x000fea0003800000 */
.L_x_4987:
[----:B------:R-:W-:Y:S01]  /*56c0*/  @P4 IMAD.U32 R232, R165, 0x10000, RZ ;  /* 0x00010000a5e84824 */ /* 0x000fe200078e00ff */
[----:B------:R-:W-:Y:S01]  /*56d0*/  @P4 SHF.L.U32 R244, R149, 0x10, RZ ;  /* 0x0000001095f44819 */ /* 0x000fe200000006ff */
[----:B------:R-:W-:Y:S01]  /*56e0*/  BSSY B0, `(.L_x_4989) ;  /* 0x0000013000007945 */ /* 0x000fe20003800000 */
[----:B------:R-:W-:Y:S01]  /*56f0*/  @!P2 ISETP.NE.U32.AND P5, PT, R4, RZ, PT ;  /* 0x000000ff0400a20c */ /* 0x000fe20003fa5070 */
[----:B------:R-:W-:Y:S01]  /*5700*/  @P4 FFMA.FTZ R90, R232, R216, R90 ;  /* 0x000000d8e85a4223 */ /* 0x000fe2000001005a */
[----:B------:R-:W-:Y:S01]  /*5710*/  @P4 PRMT R232, R150, 0x7632, R232 ;  /* 0x0000763296e84816 */ /* 0x000fe200000000e8 */
[----:B------:R-:W-:Y:S01]  /*5720*/  @P4 FMUL.FTZ R216, R216, R244 ;  /* 0x000000f4d8d84220 */ /* 0x000fe20000410000 */
        /* <DEDUP_REMOVED lines=14> */
.L_x_4990:
[----:B------:R-:W-:Y:S05]  /*5810*/  BSYNC B0 ;  /* 0x0000000000007941 */ /* 0x000fea0003800000 */
.L_x_4989:
[----:B------:R-:W-:Y:S01]  /*5820*/  SEL R168, R180, R168, P1 ;  /* 0x000000a8b4a87207 */ /* 0x000fe20000800000 */
[----:B--2---:R-:W-:Y:S01]  /*5830*/  @P4 FMUL.FTZ R188, R191, R188 ;  /* 0x000000bcbfbc4220 */ /* 0x004fe20000410000 */
[----:B------:R-:W0:Y:S01]  /*5840*/  @P4 LDC R180, c[0x0][0x29c] ;  /* 0x0000a700ffb44b82 */ /* 0x000e220000000800 */
[----:B------:R-:W-:Y:S01]  /*5850*/  SEL R170, R182, R170, P1 ;  /* 0x000000aab6aa7207 */ /* 0x000fe20000800000 */
[----:B-1----:R-:W-:Y:S01]  /*5860*/  @P4 FMUL.FTZ R189, R246, R189 ;  /* 0x000000bdf6bd4220 */ /* 0x002fe20000410000 */
[----:B------:R-:W-:Y:S01]  /*5870*/  @P4 SHF.L.U32 R182, R150, 0x10, RZ ;  /* 0x0000001096b64819 */ /* 0x000fe200000006ff */
[----:B------:R-:W-:Y:S01]  /*5880*/  BSSY B0, `(.L_x_4991) ;  /* 0x000001c000007945 */ /* 0x000fe20003800000 */
[----:B------:R-:W-:Y:S01]  /*5890*/  @!P2 ISETP.NE.U32.AND P5, PT, R4, RZ, PT ;  /* 0x000000ff0400a20c */ /* 0x000fe20003fa5070 */
[----:B------:R-:W-:Y:S01]  /*58a0*/  @P4 FFMA.FTZ R85, R189, R244, R85 ;  /* 0x000000f4bd554223 */ /* 0x000fe20000010055 */
[----:B------:R-:W-:Y:S01]  /*58b0*/  SEL R169, R181, R169, P1 ;  /* 0x000000a9b5a97207 */ /* 0x000fe20000800000 */
[----:B------:R-:W-:-:S02]  /*58c0*/  @P4 IMAD.U32 R181, R166, 0x10000, RZ ;  /* 0x00010000a6b54824 */ /* 0x000fc400078e00ff */
[----:B------:R-:W-:Y:S01]  /*58d0*/  @P4 FMUL.FTZ R182, R188, R182 ;  /* 0x000000b6bcb64220 */ /* 0x000fe20000410000 */
[----:B------:R-:W-:Y:S01]  /*58e0*/  @P4 F2FP.BF16.F32.PACK_AB R190, RZ, R190 ;  /* 0x000000beffbe423e */ /* 0x000fe200000010ff */
[----:B------:R-:W-:Y:S01]  /*58f0*/  @P4 FMUL.FTZ R232, R189, R232 ;  /* 0x000000e8bde84220 */ /* 0x000fe20000410000 */
[----:B------:R-:W-:Y:S01]  /*5900*/  @!P2 ISETP.NE.AND.EX P5, PT, R5, RZ, PT, P5 ;  /* 0x000000ff0500a20c */ /* 0x000fe20003fa5350 */
[----:B------:R-:W-:Y:S01]  /*5910*/  @P4 FFMA.FTZ R84, R181, R188, R84 ;  /* 0x000000bcb5544223 */ /* 0x000fe20000010054 */
[----:B------:R-:W-:Y:S02]  /*5920*/  @P4 F2FP.BF16.F32.PACK_AB R184, RZ, R184 ;  /* 0x000000b8ffb8423e */ /* 0x000fe400000010ff */
[----:B------:R-:W-:Y:S02]  /*5930*/  @P4 F2FP.BF16.F32.PACK_AB R216, RZ, R216 ;  /* 0x000000d8ffd8423e */ /* 0x000fe400000010ff */
[----:B------:R-:W-:Y:S02]  /*5940*/  @P4 F2FP.BF16.F32.PACK_AB R185, RZ, R185 ;  /* 0x000000b9ffb9423e */ /* 0x000fe400000010ff */
[----:B------:R-:W-:-:S02]  /*5950*/  SEL R171, R183, R171, P1 ;  /* 0x000000abb7ab7207 */ /* 0x000fc40000800000 */
[----:B------:R-:W-:Y:S02]  /*5960*/  SEL R172, R191, R172, P1 ;  /* 0x000000acbfac7207 */ /* 0x000fe40000800000 */
[----:B------:R-:W-:Y:S02]  /*5970*/  SEL R173, R246, R173, P1 ;  /* 0x000000adf6ad7207 */ /* 0x000fe40000800000 */
[----:B------:R-:W-:Y:S02]  /*5980*/  @P4 F2FP.BF16.F32.PACK_AB R182, RZ, R182 ;  /* 0x000000b6ffb6423e */ /* 0x000fe400000010ff */
        /* <DEDUP_REMOVED lines=11> */
.L_x_4992:
[----:B------:R-:W-:Y:S05]  /*5a40*/  BSYNC B0 ;  /* 0x0000000000007941 */ /* 0x000fea0003800000 */
.L_x_4991:
[----:B------:R-:W-:Y:S01]  /*5a50*/  @P4 SHF.L.U32 R183, R151, 0x10, RZ ;  /* 0x0000001097b74819 */ /* 0x000fe200000006ff */
[C---:B0-----:R-:W-:Y:S01]  /*5a60*/  @P4 FMUL.FTZ R180, R181.reuse, R180 ;  /* 0x000000b4b5b44220 */ /* 0x041fe20000410000 */
[----:B------:R-:W-:Y:S01]  /*5a70*/  @!P2 ISETP.NE.U32.AND P5, PT, R4, RZ, PT ;  /* 0x000000ff0400a20c */ /* 0x000fe20003fa5070 */
[----:B------:R-:W-:Y:S01]  /*5a80*/  BSSY B0, `(.L_x_4993) ;  /* 0x0000018000007945 */ /* 0x000fe20003800000 */
[----:B------:R-:W-:Y:S01]  /*5a90*/  SEL R174, R181, R174, P1 ;  /* 0x000000aeb5ae7207 */ /* 0x000fe20000800000 */
[----:B------:R-:W-:Y:S01]  /*5aa0*/  @P4 FMUL.FTZ R183, R180, R183 ;  /* 0x000000b7b4b74220 */ /* 0x000fe20000410000 */
[----:B------:R-:W-:Y:S01]  /*5ab0*/  @P4 IMAD.U32 R181, R167, 0x10000, RZ ;  /* 0x00010000a7b54824 */ /* 0x000fe200078e00ff */
[----:B------:R-:W-:Y:S02]  /*5ac0*/  @P4 F2FP.BF16.F32.PACK_AB R232, RZ, R232 ;  /* 0x000000e8ffe8423e */ /* 0x000fe400000010ff */
[----:B------:R-:W-:Y:S01]  /*5ad0*/  @P4 PRMT R177, R216, 0x7610, R177 ;  /* 0x00007610d8b14816 */ /* 0x000fe200000000b1 */
[----:B------:R-:W-:Y:S01]  /*5ae0*/  @P4 FFMA.FTZ R86, R181, R180, R86 ;  /* 0x000000b4b5564223 */ /* 0x000fe20000010056 */
[----:B------:R-:W-:-:S02]  /*5af0*/  @P4 F2FP.BF16.F32.PACK_AB R183, RZ, R183 ;  /* 0x000000b7ffb7423e */ /* 0x000fc400000010ff */
[----:B------:R-:W-:Y:S02]  /*5b00*/  @!P2 ISETP.NE.AND.EX P5, PT, R5, RZ, PT, P5 ;  /* 0x000000ff0500a20c */ /* 0x000fe40003fa5350 */
[----:B------:R-:W-:Y:S02]  /*5b10*/  @P4 PRMT R178, R182, 0x7610, R178 ;  /* 0x00007610b6b24816 */ /* 0x000fe400000000b2 */
[----:B------:R-:W-:Y:S02]  /*5b20*/  @P4 PRMT R176, R176, 0x5410, R184 ;  /* 0x00005410b0b04816 */ /* 0x000fe400000000b8 */
[----:B------:R-:W-:Y:S02]  /*5b30*/  @P4 PRMT R177, R177, 0x5410, R185 ;  /* 0x00005410b1b14816 */ /* 0x000fe400000000b9 */
[----:B------:R-:W-:Y:S02]  /*5b40*/  @P4 PRMT R178, R178, 0x5410, R232 ;  /* 0x00005410b2b24816 */ /* 0x000fe400000000e8 */
[----:B------:R-:W-:-:S02]  /*5b50*/  @P4 PRMT R179, R183, 0x7610, R179 ;  /* 0x00007610b7b34816 */ /* 0x000fc400000000b3 */
        /* <DEDUP_REMOVED lines=10> */
.L_x_4994:
[----:B------:R-:W-:Y:S05]  /*5c00*/  BSYNC B0 ;  /* 0x0000000000007941 */ /* 0x000fea0003800000 */
.L_x_4993:
[----:B------:R-:W0:Y:S01]  /*5c10*/  @P4 LDC R3, c[0x0][0x29c] ;  /* 0x0000a700ff034b82 */ /* 0x000e220000000800 */
[----:B------:R-:W-:Y:S01]  /*5c20*/  @P4 PRMT R4, R167, 0x7632, R4 ;  /* 0x00007632a7044816 */ /* 0x000fe20000000004 */
[----:B------:R-:W-:Y:S01]  /*5c30*/  VIADD R2, R2, UR12 ;  /* 0x0000000c02027c36 */ /* 0x000fe20008000000 */
[----:B------:R-:W-:Y:S02]  /*5c40*/  SEL R175, R180, R175, P1 ;  /* 0x000000afb4af7207 */ /* 0x000fe40000800000 */
[----:B------:R-:W-:Y:S01]  /*5c50*/  SEL R247, RZ, 0x1, P3 ;  /* 0x00000001fff77807 */ /* 0x000fe20001800000 */
[----:B------:R-:W-:Y:S02]  /*5c60*/  @P4 IMAD.U32 R4, R4, 0x10000, RZ ;  /* 0x0001000004044824 */ /* 0x000fe400078e00ff */
[----:B0-----:R-:W-:-:S04]  /*5c70*/  @P4 FMUL.FTZ R3, R180, R3 ;  /* 0x00000003b4034220 */ /* 0x001fc80000410000 */
[----:B------:R-:W-:Y:S01]  /*5c80*/  @P4 FFMA.FTZ R87, R3, R4, R87 ;  /* 0x0000000403574223 */ /* 0x000fe20000010057 */
[----:B------:R-:W-:-:S04]  /*5c90*/  @P4 PRMT R4, R151, 0x7632, R4 ;  /* 0x0000763297044816 */ /* 0x000fc80000000004 */
[----:B------:R-:W-:-:S05]  /*5ca0*/  @P4 SHF.L.U32 R4, R4, 0x10, RZ ;  /* 0x0000001004044819 */ /* 0x000fca00000006ff */
[----:B------:R-:W-:Y:S02]  /*5cb0*/  @P4 FMUL.FTZ R3, R3, R4 ;  /* 0x0000000403034220 */ /* 0x000fe40000410000 */
[----:B------:R-:W0:Y:S03]  /*5cc0*/  @P0 LDC.64 R4, c[0x0][0x308] ;  /* 0x0000c200ff040b82 */ /* 0x000e260000000a00 */
[----:B------:R-:W-:-:S04]  /*5cd0*/  @P4 F2FP.BF16.F32.PACK_AB R3, RZ, R3 ;  /* 0x00000003ff03423e */ /* 0x000fc800000010ff */
[----:B------:R-:W-:Y:S01]  /*5ce0*/  @P4 PRMT R179, R179, 0x5410, R3 ;  /* 0x00005410b3b34816 */ /* 0x000fe20000000003 */
[----:B0-----:R-:W-:-:S05]  /*5cf0*/  @P0 IMAD.WIDE.U32 R4, R245, 0x20, R4 ;  /* 0x00000020f5040825 */ /* 0x001fca00078e0004 */
[----:B------:R-:W-:Y:S04]  /*5d00*/  @P0 STG.E.128 desc[UR4][R4.64], R168 ;  /* 0x000000a804000986 */ /* 0x000fe8000c101d04 */
[----:B------:R0:W-:Y:S01]  /*5d10*/  @P0 STG.E.128 desc[UR4][R4.64+0x10], R172 ;  /* 0x000010ac04000986 */ /* 0x0001e2000c101d04 */
[----:B------:R-:W-:Y:S01]  /*5d20*/  ISETP.GE.AND P0, PT, R2, UR13, PT ;  /* 0x0000000d02007c0c */ /* 0x000fe2000bf06270 */
[----:B0-----:R-:W0:Y:S02]  /*5d30*/  @P4 LDC.64 R4, c[0x0][0x2f8] ;  /* 0x0000be00ff044b82 */ /* 0x001e240000000a00 */
[----:B0-----:R-:W-:-:S05]  /*5d40*/  @P4 IMAD.WIDE.U32 R4, R214, 0x10, R4 ;  /* 0x00000010d6044825 */ /* 0x001fca00078e0004 */
[----:B------:R0:W-:Y:S05]  /*5d50*/  @P4 STG.E.128 desc[UR4][R4.64], R176 ;  /* 0x000000b004004986 */ /* 0x0001ea000c101d04 */
[----:B------:R-:W-:Y:S05]  /*5d60*/  @!P0 BRA `(.L_x_4995) ;  /* 0xffffffac00e48947 */ /* 0x000fea000383ffff */
.L_x_4926:
[----:B------:R-:W1:Y:S01]  /*5d70*/  S2UR UR6, SR_CTAID.X ;  /* 0x00000000000679c3 */ /* 0x000e620000002500 */
[----:B------:R-:W-:-:S07]  /*5d80*/  LOP3.LUT R180, R248, 0xff, RZ, 0xc0, !PT ;  /* 0x000000fff8b47812 */ /* 0x000fce00078ec0ff */
[----:B------:R-:W2:Y:S08]  /*5d90*/  LDC.64 R2, c[0x0][0x2d0] ;  /* 0x0000b400ff027b82 */ /* 0x000eb00000000a00 */
[----:B0-----:R-:W0:Y:S08]  /*5da0*/  LDC.64 R4, c[0x0][0x2d8] ;  /* 0x0000b600ff047b82 */ /* 0x001e300000000a00 */
[----:B------:R-:W3:Y:S01]  /*5db0*/  LDC.64 R6, c[0x0][0x2f0] ;  /* 0x0000bc00ff067b82 */ /* 0x000ee20000000a00 */
[----:B-1----:R-:W-:Y:S01]  /*5dc0*/  LEA.HI R0, R248, UR6, RZ, 0x18 ;  /* 0x00000006f8007c11 */ /* 0x002fe2000f8fc0ff */
[----:B------:R-:W-:-:S04]  /*5dd0*/  ULDC UR6, c[0x0][0x218] ;  /* 0x0000860000067ab9 */ /* 0x000fc80000000800 */
[----:B------:R-:W-:-:S05]  /*5de0*/  IMAD R0, R0, UR6, RZ ;  /* 0x0000000600007c24 */ /* 0x000fca000f8e02ff */
[----:B------:R-:W-:-:S05]  /*5df0*/  LEA.HI R9, R0, R180, RZ, 0x1d ;  /* 0x000000b400097211 */ /* 0x000fca00078fe8ff */
[----:B--2---:R-:W-:-:S04]  /*5e00*/  IMAD.WIDE.U32 R2, R9, 0x20, R2 ;  /* 0x0000002009027825 */ /* 0x004fc800078e0002 */
[C---:B0-----:R-:W-:Y:S01]  /*5e10*/  IMAD.WIDE.U32 R4, R9.reuse, 0x20, R4 ;  /* 0x0000002009047825 */ /* 0x041fe200078e0004 */
        /* <DEDUP_REMOVED lines=26> */
.L_x_4930:
[----:B------:R-:W-:Y:S01]  /*5fc0*/  HFMA2.MMA R181, -RZ, RZ, 0, 1.847743988037109375e-06 ;  /* 0x0000001fffb57435 */ /* 0x000fe200000001ff */
[----:B------:R-:W-:Y:S01]  /*5fd0*/  MOV R187, R189 ;  /* 0x000000bd00bb7202 */ /* 0x000fe20000000f00 */
[----:B------:R-:W-:Y:S02]  /*5fe0*/  IMAD.MOV.U32 R180, RZ, RZ, 0x10 ;  /* 0x00000010ffb47424 */ /* 0x000fe400078e00ff */
[----:B------:R-:W-:-:S07]  /*5ff0*/  IMAD.MOV.U32 R185, RZ, RZ, -0x1 ;  /* 0xffffffffffb97424 */ /* 0x000fce00078e00ff */
[----:B-----5:R-:W-:Y:S05]  /*6000*/  WARPSYNC.COLLECTIVE R185, `(.L_x_4996) ;  /* 0x00000000b9087348 */ /* 0x020fea0003c00000 */
[----:B------:R0:W1:Y:S02]  /*6010*/  SHFL.DOWN P1, R190, R187, R180, R181 ;  /* 0x080000b4bbbe7389 */ /* 0x00006400000200b5 */
[----:B01---5:R-:W-:Y:S01]  /*6020*/  ENDCOLLECTIVE ;  /* 0x000000000000791b */ /* 0x023fe20003800000 */
.L_x_4996:
[----:B------:R-:W-:Y:S01]  /*6030*/  MOV R187, R188 ;  /* 0x000000bc00bb7202 */ /* 0x000fe20000000f00 */
[----:B------:R-:W-:-:S07]  /*6040*/  FADD.FTZ R189, R190, R189 ;  /* 0x000000bdbebd7221 */ /* 0x000fce0000010000 */
[----:B------:R-:W-:Y:S05]  /*6050*/  WARPSYNC.COLLECTIVE R185, `(.L_x_4997) ;  /* 0x00000000b9087348 */ /* 0x000fea0003c00000 */
[----:B------:R0:W1:Y:S02]  /*6060*/  SHFL.DOWN P1, R190, R187, R180, R181 ;  /* 0x080000b4bbbe7389 */ /* 0x00006400000200b5 */
[----:B01----:R-:W-:Y:S01]  /*6070*/  ENDCOLLECTIVE ;  /* 0x000000000000791b */ /* 0x003fe20003800000 */
.L_x_4997:
[----:B------:R-:W-:Y:S01]  /*6080*/  HFMA2.MMA R180, -RZ, RZ, 0, 4.76837158203125e-07 ;  /* 0x00000008ffb47435 */ /* 0x000fe200000001ff */
[----:B------:R-:W-:Y:S02]  /*6090*/  IMAD.MOV.U32 R187, RZ, RZ, R189 ;  /* 0x000000ffffbb7224 */ /* 0x000fe400078e00bd */
[----:B------:R-:W-:-:S08]  /*60a0*/  FADD.FTZ R188, R190, R188 ;  /* 0x000000bcbebc7221 */ /* 0x000fd00000010000 */
[----:B------:R-:W-:Y:S05]  /*60b0*/  WARPSYNC.COLLECTIVE R185, `(.L_x_4998) ;  /* 0x00000000b9087348 */ /* 0x000fea0003c00000 */
[----:B------:R0:W1:Y:S02]  /*60c0*/  SHFL.DOWN P1, R190, R187, R180, R181 ;  /* 0x080000b4bbbe7389 */ /* 0x00006400000200b5 */
[----:B01----:R-:W-:Y:S01]  /*60d0*/  ENDCOLLECTIVE ;  /* 0x000000000000791b */ /* 0x003fe20003800000 */
.L_x_4998:
[----:B------:R-:W-:Y:S02]  /*60e0*/  IMAD.MOV.U32 R187, RZ, RZ, R188 ;  /* 0x000000ffffbb7224 */ /* 0x000fe400078e00bc */
[----:B------:R-:W-:-:S07]  /*60f0*/  FADD.FTZ R189, R189, R190 ;  /* 0x000000bebdbd7221 */ /* 0x000fce0000010000 */
[----:B------:R-:W-:Y:S05]  /*6100*/  WARPSYNC.COLLECTIVE R185, `(.L_x_4999) ;  /* 0x00000000b9087348 */ /* 0x000fea0003c00000 */
[----:B------:R0:W1:Y:S02]  /*6110*/  SHFL.DOWN P1, R190, R187, R180, R181 ;  /* 0x080000b4bbbe7389 */ /* 0x00006400000200b5 */
[----:B01----:R-:W-:Y:S01]  /*6120*/  ENDCOLLECTIVE ;  /* 0x000000000000791b */ /* 0x003fe20003800000 */
.L_x_4999:
[----:B------:R-:W-:Y:S01]  /*6130*/  MOV R187, R189 ;  /* 0x000000bd00bb7202 */ /* 0x000fe20000000f00 */
[----:B------:R-:W-:Y:S02]  /*6140*/  IMAD.MOV.U32 R180, RZ, RZ, 0x4 ;  /* 0x00000004ffb47424 */ /* 0x000fe400078e00ff */
[----:B------:R-:W-:-:S07]  /*6150*/  FADD.FTZ R188, R188, R190 ;  /* 0x000000bebcbc7221 */ /* 0x000fce0000010000 */
[----:B------:R-:W-:Y:S05]  /*6160*/  WARPSYNC.COLLECTIVE R185, `(.L_x_5000) ;  /* 0x00000000b9087348 */ /* 0x000fea0003c00000 */
[----:B------:R0:W1:Y:S02]  /*6170*/  SHFL.DOWN P1, R190, R187, R180, R181 ;  /* 0x080000b4bbbe7389 */ /* 0x00006400000200b5 */
[----:B01----:R-:W-:Y:S01]  /*6180*/  ENDCOLLECTIVE ;  /* 0x000000000000791b */ /* 0x003fe20003800000 */
.L_x_5000:
[----:B------:R-:W-:Y:S01]  /*6190*/  IMAD.MOV.U32 R187, RZ, RZ, R188 ;  /* 0x000000ffffbb7224 */ /* 0x000fe200078e00bc */
[----:B------:R-:W-:-:S07]  /*61a0*/  MOV R182, R190 ;  /* 0x000000be00b67202 */ /* 0x000fce0000000f00 */
[----:B------:R-:W-:Y:S05]  /*61b0*/  WARPSYNC.COLLECTIVE R185, `(.L_x_5001) ;  /* 0x00000000b9087348 */ /* 0x000fea0003c00000 */
[----:B------:R0:W1:Y:S02]  /*61c0*/  SHFL.DOWN P1, R190, R187, R180, R181 ;  /* 0x080000b4bbbe7389 */ /* 0x00006400000200b5 */
[----:B01----:R-:W-:Y:S01]  /*61d0*/  ENDCOLLECTIVE ;  /* 0x000000000000791b */ /* 0x003fe20003800000 */
.L_x_5001:
[----:B------:R-:W-:Y:S01]  /*61e0*/  FADD.FTZ R182, R189, R182 ;  /* 0x000000b6bdb67221 */ /* 0x000fe20000010000 */
[----:B------:R-:W-:-:S03]  /*61f0*/  HFMA2.MMA R180, -RZ, RZ, 0, 1.1920928955078125e-07 ;  /* 0x00000002ffb47435 */ /* 0x000fc600000001ff */
[----:B------:R-:W-:Y:S01]  /*6200*/  IMAD.MOV.U32 R187, RZ, RZ, R182 ;  /* 0x000000ffffbb7224 */ /* 0x000fe200078e00b6 */
[----:B------:R-:W-:-:S07]  /*6210*/  MOV R183, R190 ;  /* 0x000000be00b77202 */ /* 0x000fce0000000f00 */
[----:B------:R-:W-:Y:S05]  /*6220*/  WARPSYNC.COLLECTIVE R185, `(.L_x_5002) ;  /* 0x00000000b9087348 */ /* 0x000fea0003c00000 */
[----:B------:R0:W1:Y:S02]  /*6230*/  SHFL.DOWN P1, R190, R187, R180, R181 ;  /* 0x080000b4bbbe7389 */ /* 0x00006400000200b5 */
[----:B01----:R-:W-:Y:S01]  /*6240*/  ENDCOLLECTIVE ;  /* 0x000000000000791b */ /* 0x003fe20003800000 */
.L_x_5002:
[----:B------:R-:W-:-:S04]  /*6250*/  FADD.FTZ R183, R188, R183 ;  /* 0x000000b7bcb77221 */ /* 0x000fc80000010000 */
[----:B------:R-:W-:Y:S02]  /*6260*/  IMAD.MOV.U32 R187, RZ, RZ, R183 ;  /* 0x000000ffffbb7224 */ /* 0x000fe400078e00b7 */
[----:B------:R-:W-:-:S07]  /*6270*/  FADD.FTZ R182, R182, R190 ;  /* 0x000000beb6b67221 */ /* 0x000fce0000010000 */
[----:B------:R-:W-:Y:S05]  /*6280*/  WARPSYNC.COLLECTIVE R185, `(.L_x_5003) ;  /* 0x00000000b9087348 */ /* 0x000fea0003c00000 */
[----:B------:R0:W1:Y:S02]  /*6290*/  SHFL.DOWN P1, R190, R187, R180, R181 ;  /* 0x080000b4bbbe7389 */ /* 0x00006400000200b5 */
[----:B01----:R-:W-:Y:S01]  /*62a0*/  ENDCOLLECTIVE ;  /* 0x000000000000791b */ /* 0x003fe20003800000 */
.L_x_5003:
[----:B------:R-:W-:Y:S01]  /*62b0*/  MOV R187, R182 ;  /* 0x000000b600bb7202 */ /* 0x000fe20000000f00 */
[----:B------:R-:W-:Y:S02]  /*62c0*/  IMAD.MOV.U32 R180, RZ, RZ, 0x1 ;  /* 0x00000001ffb47424 */ /* 0x000fe400078e00ff */
[----:B------:R-:W-:-:S07]  /*62d0*/  FADD.FTZ R183, R183, R190 ;  /* 0x000000beb7b77221 */ /* 0x000fce0000010000 */
[----:B------:R-:W-:Y:S05]  /*62e0*/  WARPSYNC.COLLECTIVE R185, `(.L_x_5004) ;  /* 0x00000000b9087348 */ /* 0x000fea0003c00000 */
[----:B------:R0:W1:Y:S02]  /*62f0*/  SHFL.DOWN P1, R190, R187, R180, R181 ;  /* 0x080000b4bbbe7389 */ /* 0x00006400000200b5 */
[----:B01----:R-:W-:Y:S01]  /*6300*/  ENDCOLLECTIVE ;  /* 0x000000000000791b */ /* 0x003fe20003800000 */
.L_x_5004:
[----:B------:R-:W-:Y:S01]  /*6310*/  IMAD.MOV.U32 R187, RZ, RZ, R183 ;  /* 0x000000ffffbb7224 */ /* 0x000fe200078e00b7 */
[----:B------:R-:W-:-:S07]  /*6320*/  MOV R186, R190 ;  /* 0x000000be00ba7202 */ /* 0x000fce0000000f00 */
[----:B------:R-:W-:Y:S05]  /*6330*/  WARPSYNC.COLLECTIVE R185, `(.L_x_5005) ;  /* 0x00000000b9087348 */ /* 0x000fea0003c00000 */
[----:B------:R0:W1:Y:S02]  /*6340*/  SHFL.DOWN P1, R190, R187, R180, R181 ;  /* 0x080000b4bbbe7389 */ /* 0x00006400000200b5 */
[----:B01----:R-:W-:Y:S01]  /*6350*/  ENDCOLLECTIVE ;  /* 0x000000000000791b */ /* 0x003fe20003800000 */
.L_x_5005:
[----:B------:R-:W-:Y:S01]  /*6360*/  MOV R185, R190 ;  /* 0x000000be00b97202 */ /* 0x000fe20000000f00 */
[----:B------:R-:W-:Y:S06]  /*6370*/  BRA `(.L_x_5006) ;  /* 0xffffffc400007947 */ /* 0x000fec000383ffff */
.L_x_5007:
        /* <DEDUP_REMOVED lines=16> */
.L_x_13927:


//--------------------- .text._ZN10layer_norm13ln_bwd_kernelINS_13Kernel_traitsI13__nv_bfloat16S2_fS2_fjLj8192ELj1ELj1ELj8ELj16ENS_18Kernel_traits_baseILj8192ES2_S2_fS2_fjLj256EEEEELb1ELb0ELb0ELb0EEEvNS_9BwdParamsE --------------------------
	.section	.text._ZN10layer_norm13ln_bwd_kernelINS_13Kernel_traitsI13__nv_bfloat16S2_fS2_fjLj8192ELj1ELj1ELj8ELj16ENS_18Kernel_traits_baseILj8192ES2_S2_fS2_fjLj256EEEEELb1ELb0ELb0ELb0EEEvNS_9BwdParamsE,"ax",@progbits
	.align	128
        .global         _ZN10layer_norm13ln_bwd_kernelINS_13Kernel_traitsI13__nv_bfloat16S2_fS2_fjLj8192ELj1ELj1ELj8ELj16ENS_18Kernel_traits_baseILj8192ES2_S2_fS2_fjLj256EEEEELb1ELb0ELb0ELb0EEEvNS_9BwdParamsE
        .type           _ZN10layer_norm13ln_bwd_kernelINS_13Kernel_traitsI13__nv_bfloat16S2_fS2_fjLj8192ELj1ELj1ELj8ELj16ENS_18Kernel_traits_baseILj8192ES2_S2_fS2_fjLj256EEEEELb1ELb0ELb0ELb0EEEvNS_9BwdParamsE,@function
        .size           _ZN10layer_norm13ln_bwd_kernelINS_13Kernel_traitsI13__nv_bfloat16S2_fS2_fjLj8192ELj1ELj1ELj8ELj16ENS_18Kernel_traits_baseILj8192ES2_S2_fS2_fjLj256EEEEELb1ELb0ELb0ELb0EEEvNS_9BwdParamsE,(.L_x_13928 - _ZN10layer_norm13ln_bwd_kernelINS_13Kernel_traitsI13__nv_bfloat16S2_fS2_fjLj8192ELj1ELj1ELj8ELj16ENS_18Kernel_traits_baseILj8192ES2_S2_fS2_fjLj256EEEEELb1ELb0ELb0ELb0EEEvNS_9BwdParamsE)
        .other          _ZN10layer_norm13ln_bwd_kernelINS_13Kernel_traitsI13__nv_bfloat16S2_fS2_fjLj8192ELj1ELj1ELj8ELj16ENS_18Kernel_traits_baseILj8192ES2_S2_fS2_fjLj256EEEEELb1ELb0ELb0ELb0EEEvNS_9BwdParamsE,@"STO_CUDA_ENTRY STV_DEFAULT"
_ZN10layer_norm13ln_bwd_kernelINS_13Kernel_traitsI13__nv_bfloat16S2_fS2_fjLj8192ELj1ELj1ELj8ELj16ENS_18Kernel_traits_baseILj8192ES2_S2_fS2_fjLj256EEEEELb1ELb0ELb0ELb0EEEvNS_9BwdParamsE:
.text._ZN10layer_norm13ln_bwd_kernelINS_13Kernel_traitsI13__nv_bfloat16S2_fS2_fjLj8192ELj1ELj1ELj8ELj16ENS_18Kernel_traits_baseILj8192ES2_S2_fS2_fjLj256EEEEELb1ELb0ELb0ELb0EEEvNS_9BwdParamsE:
        /* <DEDUP_REMOVED lines=79> */
[----:B------:R-:W-:Y:S01]  /*04f0*/  HFMA2.MMA R152, -RZ, RZ, 0, 5.9604644775390625e-08 ;  /* 0x00000001ff987435 */ /* 0x000fe200000001ff */
[----:B------:R-:W-:Y:S02]  /*0500*/  MOV R20, R19 ;  /* 0x0000001300147202 */ /* 0x000fe40000000f00 */
[----:B------:R-:W0:Y:S01]  /*0510*/  LDC.U8 R19, c[0x0][0x2a0] ;  /* 0x0000a800ff137b82 */ /* 0x000e220000000000 */
[C---:B------:R-:W-:Y:S02]  /*0520*/  @P2 PRMT R14, R24.reuse, 0x7632, R14 ;  /* 0x00007632180e2816 */ /* 0x040fe4000000000e */
[----:B------:R-:W-:Y:S02]  /*0530*/  SHF.L.U32 R32, R24, 0x10, RZ ;  /* 0x0000001018207819 */ /* 0x000fe400000006ff */
[----:B------:R-:W-:-:S02]  /*0540*/  @P2 PRMT R11, R27, 0x7632, R11 ;  /* 0x000076321b0b2816 */ /* 0x000fc4000000000b */
[----:B------:R-:W-:Y:S02]  /*0550*/  SHF.L.U32 R29, R27, 0x10, RZ ;  /* 0x000000101b1d7819 */ /* 0x000fe400000006ff */
[C---:B------:R-:W-:Y:S02]  /*0560*/  @P4 PRMT R3, R4.reuse, 0x7632, R3 ;  /* 0x0000763204034816 */ /* 0x040fe40000000003 */
[----:B------:R-:W-:Y:S02]  /*0570*/  SHF.L.U32 R24, R4, 0x10, RZ ;  /* 0x0000001004187819 */ /* 0x000fe400000006ff */
[C---:B------:R-:W-:Y:S02]  /*0580*/  @P1 PRMT R10, R100.reuse, 0x7632, R10 ;  /* 0x00007632640a1816 */ /* 0x040fe4000000000a */
[----:B------:R-:W-:Y:S02]  /*0590*/  SHF.L.U32 R28, R100, 0x10, RZ ;  /* 0x00000010641c7819 */ /* 0x000fe400000006ff */
[----:B------:R-:W-:-:S02]  /*05a0*/  @P1 PRMT R9, R101, 0x7632, R9 ;  /* 0x0000763265091816 */ /* 0x000fc40000000009 */
[----:B------:R-:W-:Y:S02]  /*05b0*/  SHF.L.U32 R27, R101, 0x10, RZ ;  /* 0x00000010651b7819 */ /* 0x000fe400000006ff */
        /* <DEDUP_REMOVED lines=9> */
[----:B------:R-:W-:Y:S02]  /*0650*/  ISETP.NE.U32.AND P0, PT, RZ, UR6, PT ;  /* 0x00000006ff007c0c */ /* 0x000fe4000bf05070 */
[----:B------:R-:W-:-:S02]  /*0660*/  @P4 PRMT R101, R7, 0x7632, R101 ;  /* 0x0000763207654816 */ /* 0x000fc40000000065 */
        /* <DEDUP_REMOVED lines=28> */
.L_x_5026:
        /* <DEDUP_REMOVED lines=18> */
[----:B------:R-:W-:Y:S02]  /*0950*/  CS2R R196, SRZ ;  /* 0x0000000000c47805 */ /* 0x000fe4000001ff00 */
[----:B-1----:R-:W-:Y:S02]  /*0960*/  MOV R155, R161 ;  /* 0x000000a1009b7202 */ /* 0x002fe40000000f00 */
[----:B------:R0:W5:Y:S02]  /*0970*/  LDG.E R160, desc[UR4][R140.64] ;  /* 0x000000048ca07981 */ /* 0x000164000c1e1900 */
        /* <DEDUP_REMOVED lines=16> */
[----:B------:R-:W-:-:S04]  /*0a80*/  LEA R236, P4, R161, UR12, 0x3 ;  /* 0x0000000ca1ec7c11 */ /* 0x000fc8000f8818ff */
[----:B------:R-:W-:-:S06]  /*0a90*/  LEA.HI.X R237, R161, UR13, RZ, 0x3, P4 ;  /* 0x0000000da1ed7c11 */ /* 0x000fcc000a0f1cff */
[----:B------:R-:W5:Y:S01]  /*0aa0*/  LDG.E.64 R236, desc[UR4][R236.64] ;  /* 0x00000004ecec7981 */ /* 0x000f62000c1e1b00 */
[C---:B--2---:R-:W-:Y:S01]  /*0ab0*/  FADD.FTZ R3, -R153.reuse, R144 ;  /* 0x0000009099037221 */ /* 0x044fe20000010100 */
[C---:B------:R-:W-:Y:S01]  /*0ac0*/  FADD.FTZ R155, -R153.reuse, R145 ;  /* 0x00000091999b7221 */ /* 0x040fe20000010100 */
[C---:B------:R-:W-:Y:S02]  /*0ad0*/  FADD.FTZ R223, -R153.reuse, R146 ;  /* 0x0000009299df7221 */ /* 0x040fe40000010100 */
[C---:B-----5:R-:W-:Y:S01]  /*0ae0*/  FMUL.FTZ R3, R160.reuse, R3 ;  /* 0x00000003a0037220 */ /* 0x060fe20000410000 */
[C---:B---3--:R-:W-:Y:S01]  /*0af0*/  FADD.FTZ R197, -R153.reuse, R143 ;  /* 0x0000008f99c57221 */ /* 0x048fe20000010100 */
[----:B------:R-:W-:Y:S01]  /*0b00*/  FMUL.FTZ R226, R160, R155 ;  /* 0x0000009ba0e27220 */ /* 0x000fe20000410000 */
[C---:B------:R-:W-:Y:S01]  /*0b10*/  FADD.FTZ R219, -R153.reuse, R140 ;  /* 0x0000008c99db7221 */ /* 0x040fe20000010100 */
[----:B------:R-:W-:Y:S01]  /*0b20*/  FADD.FTZ R215, -R153, R142 ;  /* 0x0000008e99d77221 */ /* 0x000fe20000010100 */
[----:B----4-:R-:W-:-:S02]  /*0b30*/  PRMT R144, R148, 0x7632, R144 ;  /* 0x0000763294907816 */ /* 0x010fc40000000090 */
[----:B------:R-:W-:Y:S02]  /*0b40*/  SHF.L.U32 R145, R148, 0x10, RZ ;  /* 0x0000001094917819 */ /* 0x000fe400000006ff */
[----:B------:R-:W-:Y:S02]  /*0b50*/  SHF.L.U32 R144, R144, 0x10, RZ ;  /* 0x0000001090907819 */ /* 0x000fe400000006ff */
[----:B------:R-:W-:Y:S01]  /*0b60*/  PRMT R148, R150, 0x7632, R148 ;  /* 0x0000763296947816 */ /* 0x000fe20000000094 */
[----:B------:R-:W-:Y:S01]  /*0b70*/  FMUL.FTZ R228, R156, R145 ;  /* 0x000000919ce47220 */ /* 0x000fe20000410000 */
[----:B------:R-:W-:Y:S02]  /*0b80*/  SHF.L.U32 R217, R150, 0x10, RZ ;  /* 0x0000001096d97819 */ /* 0x000fe400000006ff */
[----:B------:R-:W-:Y:S02]  /*0b90*/  PRMT R146, R149, 0x7632, R146 ;  /* 0x0000763295927816 */ /* 0x000fe40000000092 */
[----:B------:R-:W-:-:S02]  /*0ba0*/  PRMT R150, R151, 0x7632, R150 ;  /* 0x0000763297967816 */ /* 0x000fc40000000096 */
[----:B------:R-:W-:Y:S01]  /*0bb0*/  SHF.L.U32 R213, R151, 0x10, RZ ;  /* 0x0000001097d57819 */ /* 0x000fe200000006ff */
[----:B------:R-:W-:Y:S01]  /*0bc0*/  FADD.FTZ R151, -R153, R141 ;  /* 0x0000008d99977221 */ /* 0x000fe20000010100 */
[----:B------:R-:W-:Y:S01]  /*0bd0*/  SHF.L.U32 R149, R149, 0x10, RZ ;  /* 0x0000001095957819 */ /* 0x000fe200000006ff */
[----:B------:R-:W-:Y:S01]  /*0be0*/  FMUL.FTZ R224, R18, R144 ;  /* 0x0000009012e07220 */ /* 0x000fe20000410000 */
[----:B------:R-:W-:Y:S01]  /*0bf0*/  FADD.FTZ R141, RZ, R228 ;  /* 0x000000e4ff8d7221 */ /* 0x000fe20000010000 */
[----:B------:R-:W-:Y:S01]  /*0c00*/  FFMA.FTZ R143, R3, R228, RZ ;  /* 0x000000e4038f7223 */ /* 0x000fe200000100ff */
[----:B------:R-:W-:Y:S01]  /*0c10*/  SHF.L.U32 R146, R146, 0x10, RZ ;  /* 0x0000001092927819 */ /* 0x000fe200000006ff */
        /* <DEDUP_REMOVED lines=46> */
.L_x_5010:
[----:B------:R-:W-:Y:S05]  /*0f00*/  BSYNC B0 ;  /* 0x0000000000007941 */ /* 0x000fea0003800000 */
.L_x_5009:
        /* <DEDUP_REMOVED lines=18> */
[----:B------:R-:W-:Y:S01]  /*1030*/  IADD3 R155, R155, 0x100, RZ ;  /* 0x000001009b9b7810 */ /* 0x000fe20007ffe0ff */
[C---:B--2---:R-:W-:Y:S01]  /*1040*/  FADD.FTZ R195, -R153.reuse, R140 ;  /* 0x0000008c99c37221 */ /* 0x044fe20000010100 */
[C---:B------:R-:W-:Y:S01]  /*1050*/  FADD.FTZ R199, -R153.reuse, R141 ;  /* 0x0000008d99c77221 */ /* 0x040fe20000010100 */
[C---:B------:R-:W-:Y:S01]  /*1060*/  FADD.FTZ R209, -R153.reuse, R142 ;  /* 0x0000008e99d17221 */ /* 0x040fe20000010100 */
[C---:B------:R-:W-:Y:S01]  /*1070*/  FADD.FTZ R143, -R153.reuse, R143 ;  /* 0x0000008f998f7221 */ /* 0x040fe20000010100 */
[C---:B0----5:R-:W-:Y:S01]  /*1080*/  FMUL.FTZ R163, R160.reuse, R195 ;  /* 0x000000c3a0a37220 */ /* 0x061fe20000410000 */
[C---:B------:R-:W-:Y:S02]  /*1090*/  FMUL.FTZ R210, R160.reuse, R199 ;  /* 0x000000c7a0d27220 */ /* 0x040fe40000410000 */
[----:B------:R-:W-:Y:S01]  /*10a0*/  FMUL.FTZ R206, R160, R143 ;  /* 0x0000008fa0ce7220 */ /* 0x000fe20000410000 */
[----:B---3--:R-:W-:Y:S01]  /*10b0*/  FADD.FTZ R205, -R153, R148 ;  /* 0x0000009499cd7221 */ /* 0x008fe20000010100 */
[----:B----4-:R-:W-:-:S02]  /*10c0*/  PRMT R140, R144, 0x7632, R140 ;  /* 0x00007632908c7816 */ /* 0x010fc4000000008c */
[----:B------:R-:W-:Y:S02]  /*10d0*/  SHF.L.U32 R141, R144, 0x10, RZ ;  /* 0x00000010908d7819 */ /* 0x000fe400000006ff */
[C---:B------:R-:W-:Y:S02]  /*10e0*/  PRMT R142, R145.reuse, 0x7632, R142 ;  /* 0x00007632918e7816 */ /* 0x040fe4000000008e */
[----:B------:R-:W-:Y:S01]  /*10f0*/  SHF.L.U32 R140, R140, 0x10, RZ ;  /* 0x000000108c8c7819 */ /* 0x000fe200000006ff */
[-C--:B------:R-:W-:Y:S01]  /*1100*/  FMUL.FTZ R212, R32, R141.reuse ;  /* 0x0000008d20d47220 */ /* 0x080fe20000410000 */
[----:B------:R-:W-:Y:S01]  /*1110*/  SHF.L.U32 R142, R142, 0x10, RZ ;  /* 0x000000108e8e7819 */ /* 0x000fe200000006ff */
[----:B------:R-:W-:Y:S01]  /*1120*/  FADD.FTZ R56, R56, R141 ;  /* 0x0000008d38387221 */ /* 0x000fe20000010000 */
[----:B------:R-:W-:Y:S01]  /*1130*/  SHF.L.U32 R145, R145, 0x10, RZ ;  /* 0x0000001091917819 */ /* 0x000fe200000006ff */
        /* <DEDUP_REMOVED lines=13> */
[----:B------:R-:W-:Y:S01]  /*1210*/  SHF.L.U32 R203, R146, 0x10, RZ ;  /* 0x0000001092cb7819 */ /* 0x000fe200000006ff */
[----:B------:R-:W-:Y:S01]  /*1220*/  FMUL.FTZ R205, R160, R205 ;  /* 0x000000cda0cd7220 */ /* 0x000fe20000410000 */
[----:B------:R-:W-:Y:S01]  /*1230*/  PRMT R144, R146, 0x7632, R144 ;  /* 0x0000763292907816 */ /* 0x000fe20000000090 */
[----:B------:R-:W-:Y:S01]  /*1240*/  FADD.FTZ R141, R140, R207 ;  /* 0x000000cf8c8d7221 */ /* 0x000fe20000010000 */
[----:B------:R-:W-:Y:S01]  /*1250*/  FFMA.FTZ R143, R209, R207, R142 ;  /* 0x000000cfd18f7223 */ /* 0x000fe2000001008e */
        /* <DEDUP_REMOVED lines=34> */
.L_x_5012:
[----:B------:R-:W-:Y:S05]  /*1480*/  BSYNC B0 ;  /* 0x0000000000007941 */ /* 0x000fea0003800000 */
.L_x_5011:
        /* <DEDUP_REMOVED lines=21> */
[C---:B------:R-:W-:Y:S02]  /*15e0*/  FADD.FTZ R175, -R153.reuse, R142 ;  /* 0x0000008e99af7221 */ /* 0x040fe40000010100 */
[C---:B-----5:R-:W-:Y:S01]  /*15f0*/  FMUL.FTZ R165, R160.reuse, R165 ;  /* 0x000000a5a0a57220 */ /* 0x060fe20000410000 */
[----:B------:R-:W-:Y:S01]  /*1600*/  FADD.FTZ R177, -R153, R143 ;  /* 0x0000008f99b17221 */ /* 0x000fe20000010100 */
[----:B------:R-:W-:Y:S01]  /*1610*/  FMUL.FTZ R172, R160, R173 ;  /* 0x000000ada0ac7220 */ /* 0x000fe20000410000 */
[C---:B----4-:R-:W-:Y:S02]  /*1620*/  PRMT R140, R144.reuse, 0x7632, R140 ;  /* 0x00007632908c7816 */ /* 0x050fe4000000008c */
[----:B------:R-:W-:-:S02]  /*1630*/  SHF.L.U32 R141, R144, 0x10, RZ ;  /* 0x00000010908d7819 */ /* 0x000fc400000006ff */
[----:B------:R-:W-:-:S03]  /*1640*/  SHF.L.U32 R142, R140, 0x10, RZ ;  /* 0x000000108c8e7819 */ /* 0x000fc600000006ff */
[-C--:B------:R-:W-:Y:S01]  /*1650*/  FMUL.FTZ R166, R28, R141.reuse ;  /* 0x0000008d1ca67220 */ /* 0x080fe20000410000 */
[C---:B------:R-:W-:Y:S01]  /*1660*/  PRMT R143, R145.reuse, 0x7632, R143 ;  /* 0x00007632918f7816 */ /* 0x040fe2000000008f */
[----:B------:R-:W-:Y:S01]  /*1670*/  FADD.FTZ R48, R48, R141 ;  /* 0x0000008d30307221 */ /* 0x000fe20000010000 */
[----:B------:R-:W-:Y:S01]  /*1680*/  SHF.L.U32 R145, R145, 0x10, RZ ;  /* 0x0000001091917819 */ /* 0x000fe200000006ff */
[----:B------:R-:W-:Y:S01]  /*1690*/  FFMA.FTZ R80, R165, R141, R80 ;  /* 0x0000008da5507223 */ /* 0x000fe20000010050 */
[----:B------:R-:W-:Y:S01]  /*16a0*/  FADD.FTZ R140, R197, R166 ;  /* 0x000000a6c58c7221 */ /* 0x000fe20000010000 */
[----:B------:R-:W-:Y:S01]  /*16b0*/  FMUL.FTZ R173, R10, R142 ;  /* 0x0000008e0aad7220 */ /* 0x000fe20000410000 */
[----:B------:R-:W-:Y:S01]  /*16c0*/  FFMA.FTZ R141, R165, R166, R196 ;  /* 0x000000a6a58d7223 */ /* 0x000fe200000100c4 */
[----:B------:R-:W-:Y:S01]  /*16d0*/  SHF.L.U32 R144, R143, 0x10, RZ ;  /* 0x000000108f907819 */ /* 0x000fe200000006ff */
[----:B0-----:R-:W-:Y:S01]  /*16e0*/  FMUL.FTZ R169, R160, R175 ;  /* 0x000000afa0a97220 */ /* 0x001fe20000410000 */
[----:B------:R-:W-:Y:S01]  /*16f0*/  FADD.FTZ R143, R140, R173 ;  /* 0x000000ad8c8f7221 */ /* 0x000fe20000010000 */
[----:B------:R-:W-:Y:S01]  /*1700*/  FMUL.FTZ R168, R27, R145 ;  /* 0x000000911ba87220 */ /* 0x000fe20000410000 */
[----:B------:R-:W-:Y:S01]  /*1710*/  FFMA.FTZ R140, R172, R173, R141 ;  /* 0x000000adac8c7223 */ /* 0x000fe2000001008d */
[C---:B------:R-:W-:Y:S01]  /*1720*/  PRMT R170, R146.reuse, 0x7632, R170 ;  /* 0x0000763292aa7816 */ /* 0x040fe200000000aa */
[----:B---3--:R-:W-:Y:S01]  /*1730*/  FADD.FTZ R171, -R153, R148 ;  /* 0x0000009499ab7221 */ /* 0x008fe20000010100 */
        /* <DEDUP_REMOVED lines=10> */
[----:B------:R-:W-:Y:S01]  /*17e0*/  SHF.L.U32 R145, R170, 0x10, RZ ;  /* 0x00000010aa917819 */ /* 0x000fe200000006ff */
[----:B------:R-:W-:Y:S01]  /*17f0*/  FADD.FTZ R149, -R153, R149 ;  /* 0x0000009599957221 */ /* 0x000fe20000010100 */
[----:B------:R-:W-:Y:S01]  /*1800*/  FMUL.FTZ R170, R26, R179 ;  /* 0x000000b31aaa7220 */ /* 0x000fe20000410000 */
[----:B------:R-:W-:Y:S01]  /*1810*/  FADD.FTZ R143, R142, R175 ;  /* 0x000000af8e8f7221 */ /* 0x000fe20000010000 */
[----:B------:R-:W-:Y:S01]  /*1820*/  FFMA.FTZ R140, R174, R175, R141 ;  /* 0x000000afae8c7223 */ /* 0x000fe2000001008d */
[C---:B------:R-:W-:Y:S01]  /*1830*/  PRMT R146, R147.reuse, 0x7632, R146 ;  /* 0x0000763293927816 */ /* 0x040fe20000000092 */
[----:B------:R-:W-:Y:S01]  /*1840*/  FADD.FTZ R44, R44, R179 ;  /* 0x000000b32c2c7221 */ /* 0x000fe20000010000 */
[----:B------:R-:W-:Y:S01]  /*1850*/  SHF.L.U32 R147, R147, 0x10, RZ ;  /* 0x0000001093937819 */ /* 0x000fe200000006ff */
[----:B------:R-:W-:Y:S01]  /*1860*/  FFMA.FTZ R76, R171, R179, R76 ;  /* 0x000000b3ab4c7223 */ /* 0x000fe2000001004c */
        /* <DEDUP_REMOVED lines=22> */
[C---:B------:R-:W-:Y:S01]  /*19d0*/  FFMA.FTZ R79, R182.reuse, R146, R79 ;  /* 0x00000092b64f7223 */ /* 0x040fe2000001004f */
[----:B------:R-:W-:Y:S01]  /*19e0*/  FADD.FTZ R197, R143, R180 ;  /* 0x000000b48fc57221 */ /* 0x000fe20000010000 */
[----:B------:R-:W-:-:S07]  /*19f0*/  FFMA.FTZ R196, R182, R180, R141 ;  /* 0x000000b4b6c47223 */ /* 0x000fce000001008d */
.L_x_5014:
[----:B------:R-:W-:Y:S05]  /*1a00*/  BSYNC B0 ;  /* 0x0000000000007941 */ /* 0x000fea0003800000 */
.L_x_5013:
[----:B------:R-:W-:Y:S01]  /*1a10*/  ISETP.NE.AND P4, PT, R0, RZ, PT ;  /* 0x000000ff0000720c */ /* 0x000fe20003f85270 */
[----:B------:R-:W-:-:S12]  /*1a20*/  BSSY B0, `(.L_x_5015) ;  /* 0x0000056000007945 */ /* 0x000fd80003800000 */
        /* <DEDUP_REMOVED lines=21> */
[----:B------:R-:W-:Y:S01]  /*1b80*/  FMUL.FTZ R190, R160, R155 ;  /* 0x0000009ba0be7220 */ /* 0x000fe20000410000 */
[C---:B------:R-:W-:Y:S01]  /*1b90*/  FADD.FTZ R143, -R153.reuse, R143 ;  /* 0x0000008f998f7221 */ /* 0x040fe20000010100 */
[----:B---3--:R-:W-:Y:S01]  /*1ba0*/  FADD.FTZ R183, -R153, R148 ;  /* 0x0000009499b77221 */ /* 0x008fe20000010100 */
[C---:B----4-:R-:W-:Y:S02]  /*1bb0*/  PRMT R140, R144.reuse, 0x7632, R140 ;  /* 0x00007632908c7816 */ /* 0x050fe4000000008c */
[----:B------:R-:W-:-:S02]  /*1bc0*/  SHF.L.U32 R141, R144, 0x10, RZ ;  /* 0x00000010908d7819 */ /* 0x000fc400000006ff */
[----:B0-----:R-:W-:-:S03]  /*1bd0*/  SHF.L.U32 R185, R140, 0x10, RZ ;  /* 0x000000108cb97819 */ /* 0x001fc600000006ff */
        /* <DEDUP_REMOVED lines=15> */
[----:B------:R-:W-:Y:S01]  /*1cd0*/  FMUL.FTZ R181, R160, R181 ;  /* 0x000000b5a0b57220 */ /* 0x000fe20000410000 */
[----:B------:R-:W-:Y:S01]  /*1ce0*/  FMUL.FTZ R186, R23, R145 ;  /* 0x0000009117ba7220 */ /* 0x000fe20000410000 */
[----:B------:R-:W-:Y:S01]  /*1cf0*/  FFMA.FTZ R140, R190, R185, R141 ;  /* 0x000000b9be8c7223 */ /* 0x000fe2000001008d */
[----:B------:R-:W-:Y:S01]  /*1d00*/  FADD.FTZ R36, R36, R187 ;  /* 0x000000bb24247221 */ /* 0x000fe20000010000 */
[-C--:B------:R-:W-:Y:S01]  /*1d10*/  FFMA.FTZ R68, R183, R187.reuse, R68 ;  /* 0x000000bbb7447223 */ /* 0x080fe20000010044 */
[----:B------:R-:W-:Y:S01]  /*1d20*/  FMUL.FTZ R188, R22, R187 ;  /* 0x000000bb16bc7220 */ /* 0x000fe20000410000 */
[----:B------:R-:W-:Y:S01]  /*1d30*/  PRMT R144, R146, 0x7632, R144 ;  /* 0x0000763292907816 */ /* 0x000fe20000000090 */
        /* <DEDUP_REMOVED lines=36> */
.L_x_5016:
[----:B------:R-:W-:Y:S05]  /*1f80*/  BSYNC B0 ;  /* 0x0000000000007941 */ /* 0x000fea0003800000 */
.L_x_5015:
        /* <DEDUP_REMOVED lines=27> */
.L_x_5043:
        /* <DEDUP_REMOVED lines=8> */
[----:B------:R-:W-:-:S02]  /*21c0*/  ISETP.NE.AND P6, PT, R19, RZ, PT ;  /* 0x000000ff1300720c */ /* 0x000fc40003fc5270 */
        /* <DEDUP_REMOVED lines=31> */
[--C-:B------:R-:W-:Y:S01]  /*23c0*/  FFMA.FTZ R143, R226, R148, R149.reuse ;  /* 0x00000094e28f7223 */ /* 0x100fe20000010095 */
[----:B------:R-:W-:Y:S01]  /*23d0*/  MOV R142, R236 ;  /* 0x000000ec008e7202 */ /* 0x000fe20000000f00 */
[-C--:B------:R-:W-:Y:S01]  /*23e0*/  FFMA.FTZ R144, R223, R148.reuse, R149 ;  /* 0x00000094df907223 */ /* 0x080fe20000010095 */
[----:B------:R-:W-:Y:S01]  /*23f0*/  ISETP.NE.AND.EX P5, PT, RZ, UR9, PT, P5 ;  /* 0x00000009ff007c0c */ /* 0x000fe2000bfa5350 */
[----:B------:R-:W-:Y:S01]  /*2400*/  FADD.FTZ R141, R228, -R141 ;  /* 0x8000008de48d7221 */ /* 0x000fe20000010000 */
[----:B------:R-:W-:Y:S01]  /*2410*/  FADD.FTZ R143, R224, -R143 ;  /* 0x8000008fe08f7221 */ /* 0x000fe20000010000 */
[----:B------:R-:W-:Y:S01]  /*2420*/  LOP3.LUT P6, RZ, R142, 0xff, RZ, 0xc0, !PT ;  /* 0x000000ff8eff7812 */ /* 0x000fe200078cc0ff */
[----:B------:R-:W-:Y:S01]  /*2430*/  FADD.FTZ R151, R221, -R144 ;  /* 0x80000090dd977221 */ /* 0x000fe20000010000 */
[C---:B------:R-:W-:Y:S01]  /*2440*/  FMUL.FTZ R141, R160.reuse, R141 ;  /* 0x0000008da08d7220 */ /* 0x040fe20000410000 */
[----:B------:R-:W-:Y:S01]  /*2450*/  FMUL.FTZ R142, R160, R143 ;  /* 0x0000008fa08e7220 */ /* 0x000fe20000410000 */
[----:B------:R-:W-:Y:S01]  /*2460*/  FFMA.FTZ R145, R222, R148, R149 ;  /* 0x00000094de917223 */ /* 0x000fe20000010095 */
[----:B------:R-:W-:-:S03]  /*2470*/  FMUL.FTZ R151, R160, R151 ;  /* 0x00000097a0977220 */ /* 0x000fc60000410000 */
[----:B------:R-:W-:Y:S02]  /*2480*/  FADD.FTZ R145, R220, -R145 ;  /* 0x80000091dc917221 */ /* 0x000fe40000010000 */
[----:B------:R-:W-:Y:S01]  /*2490*/  @P5 FADD.FTZ R141, R100, R141 ;  /* 0x0000008d648d5221 */ /* 0x000fe20000010000 */
[----:B------:R-:W-:Y:S01]  /*24a0*/  @P5 FADD.FTZ R142, R101, R142 ;  /* 0x0000008e658e5221 */ /* 0x000fe20000010000 */
[----:B------:R-:W-:Y:S01]  /*24b0*/  @P5 FADD.FTZ R151, R102, R151 ;  /* 0x0000009766975221 */ /* 0x000fe20000010000 */
[----:B------:R-:W-:Y:S01]  /*24c0*/  FMUL.FTZ R152, R160, R145 ;  /* 0x00000091a0987220 */ /* 0x000fe20000410000 */
[-C--:B------:R-:W-:Y:S01]  /*24d0*/  FMUL.FTZ R140, R141, R225.reuse ;  /* 0x000000e18d8c7220 */ /* 0x080fe20000410000 */
[-C--:B------:R-:W-:Y:S01]  /*24e0*/  FMUL.FTZ R143, R142, R225.reuse ;  /* 0x000000e18e8f7220 */ /* 0x080fe20000410000 */
[----:B------:R-:W-:Y:S01]  /*24f0*/  FMUL.FTZ R144, R151, R225 ;  /* 0x000000e197907220 */ /* 0x000fe20000410000 */
[----:B------:R-:W-:Y:S01]  /*2500*/  @P5 FADD.FTZ R152, R103, R152 ;  /* 0x0000009867985221 */ /* 0x000fe20000010000 */
[----:B------:R-:W-:Y:S01]  /*2510*/  FMUL.FTZ R140, R140, UR15 ;  /* 0x0000000f8c8c7c20 */ /* 0x000fe20008410000 */
[----:B------:R-:W-:Y:S01]  /*2520*/  FMUL.FTZ R143, R143, UR15 ;  /* 0x0000000f8f8f7c20 */ /* 0x000fe20008410000 */
[----:B------:R-:W-:Y:S01]  /*2530*/  FMUL.FTZ R144, R144, UR15 ;  /* 0x0000000f90907c20 */ /* 0x000fe20008410000 */
[----:B------:R-:W-:-:S02]  /*2540*/  FFMA.FTZ R145, R218, R148, R149 ;  /* 0x00000094da917223 */ /* 0x000fc40000010095 */
[----:B------:R-:W-:Y:S02]  /*2550*/  FSEL R140, R140, RZ, P6 ;  /* 0x000000ff8c8c7208 */ /* 0x000fe40003000000 */
[----:B------:R-:W-:Y:S01]  /*2560*/  LOP3.LUT P6, RZ, R236, 0xff00, RZ, 0xc0, !PT ;  /* 0x0000ff00ecff7812 */ /* 0x000fe200078cc0ff */
[----:B------:R-:W-:-:S03]  /*2570*/  FADD.FTZ R145, R216, -R145 ;  /* 0x80000091d8917221 */ /* 0x000fc60000010000 */
[----:B------:R-:W-:Y:S01]  /*2580*/  FSEL R143, R143, RZ, P6 ;  /* 0x000000ff8f8f7208 */ /* 0x000fe20003000000 */
[----:B------:R-:W-:Y:S01]  /*2590*/  FMUL.FTZ R196, R160, R145 ;  /* 0x00000091a0c47220 */ /* 0x000fe20000410000 */
[----:B------:R-:W-:Y:S02]  /*25a0*/  LOP3.LUT P6, RZ, R236, 0xff0000, RZ, 0xc0, !PT ;  /* 0x00ff0000ecff7812 */ /* 0x000fe400078cc0ff */
[----:B------:R-:W-:Y:S01]  /*25b0*/  F2FP.BF16.F32.PACK_AB R140, R143, R140 ;  /* 0x0000008c8f8c723e */ /* 0x000fe200000010ff */
[----:B------:R-:W-:Y:S01]  /*25c0*/  @P5 FADD.FTZ R196, R105, R196 ;  /* 0x000000c469c45221 */ /* 0x000fe20000010000 */
[----:B------:R-:W-:Y:S01]  /*25d0*/  FSEL R150, R144, RZ, P6 ;  /* 0x000000ff90967208 */ /* 0x000fe20003000000 */
[----:B------:R-:W-:Y:S01]  /*25e0*/  FMUL.FTZ R144, R152, R225 ;  /* 0x000000e198907220 */ /* 0x000fe20000410000 */
[----:B------:R-:W-:-:S03]  /*25f0*/  LOP3.LUT P6, RZ, R236, 0xff000000, RZ, 0xc0, !PT ;  /* 0xff000000ecff7812 */ /* 0x000fc600078cc0ff */
[----:B------:R-:W-:-:S05]  /*2600*/  FMUL.FTZ R144, R144, UR15 ;  /* 0x0000000f90907c20 */ /* 0x000fca0008410000 */
[----:B------:R-:W-:Y:S01]  /*2610*/  FSEL R153, R144, RZ, P6 ;  /* 0x000000ff90997208 */ /* 0x000fe20003000000 */
[----:B------:R-:W-:Y:S01]  /*2620*/  FFMA.FTZ R144, R219, R148, R149 ;  /* 0x00000094db907223 */ /* 0x000fe20000010095 */
[----:B------:R-:W-:-:S03]  /*2630*/  LOP3.LUT P6, RZ, R237, 0xff, RZ, 0xc0, !PT ;  /* 0x000000ffedff7812 */ /* 0x000fc600078cc0ff */
[----:B------:R-:W-:-:S04]  /*2640*/  FADD.FTZ R155, R217, -R144 ;  /* 0x80000090d99b7221 */ /* 0x000fc80000010000 */
[----:B------:R-:W-:-:S04]  /*2650*/  FMUL.FTZ R155, R160, R155 ;  /* 0x0000009ba09b7220 */ /* 0x000fc80000410000 */
[----:B------:R-:W-:-:S04]  /*2660*/  @P5 FADD.FTZ R155, R104, R155 ;  /* 0x0000009b689b5221 */ /* 0x000fc80000010000 */
[----:B------:R-:W-:-:S04]  /*2670*/  FMUL.FTZ R144, R155, R225 ;  /* 0x000000e19b907220 */ /* 0x000fc80000410000 */
[----:B------:R-:W-:-:S05]  /*2680*/  FMUL.FTZ R144, R144, UR15 ;  /* 0x0000000f90907c20 */ /* 0x000fca0008410000 */
[----:B------:R-:W-:Y:S01]  /*2690*/  FSEL R154, R144, RZ, P6 ;  /* 0x000000ff909a7208 */ /* 0x000fe20003000000 */
[----:B------:R-:W-:Y:S01]  /*26a0*/  FMUL.FTZ R144, R196, R225 ;  /* 0x000000e1c4907220 */ /* 0x000fe20000410000 */
[----:B------:R-:W-:-:S03]  /*26b0*/  LOP3.LUT P6, RZ, R237, 0xff00, RZ, 0xc0, !PT ;  /* 0x0000ff00edff7812 */ /* 0x000fc600078cc0ff */
[----:B------:R-:W-:-:S05]  /*26c0*/  FMUL.FTZ R144, R144, UR15 ;  /* 0x0000000f90907c20 */ /* 0x000fca0008410000 */
[----:B------:R-:W-:Y:S01]  /*26d0*/  FSEL R197, R144, RZ, P6 ;  /* 0x000000ff90c57208 */ /* 0x000fe20003000000 */
[----:B------:R-:W-:-:S04]  /*26e0*/  FFMA.FTZ R144, R215, R148, R149 ;  /* 0x00000094d7907223 */ /* 0x000fc80000010095 */
[----:B------:R-:W-:Y:S01]  /*26f0*/  FADD.FTZ R145, R213, -R144 ;  /* 0x80000090d5917221 */ /* 0x000fe20000010000 */
[----:B------:R-:W-:-:S03]  /*2700*/  FFMA.FTZ R144, R214, R148, R149 ;  /* 0x00000094d6907223 */ /* 0x000fc60000010095 */
[----:B------:R-:W-:Y:S01]  /*2710*/  FMUL.FTZ R227, R160, R145 ;  /* 0x00000091a0e37220 */ /* 0x000fe20000410000 */
[----:B------:R-:W-:-:S03]  /*2720*/  FADD.FTZ R145, R211, -R144 ;  /* 0x80000090d3917221 */ /* 0x000fc60000010000 */
[----:B------:R-:W-:Y:S01]  /*2730*/  @P5 FADD.FTZ R227, R106, R227 ;  /* 0x000000e36ae35221 */ /* 0x000fe20000010000 */
[----:B------:R-:W-:-:S03]  /*2740*/  FMUL.FTZ R238, R160, R145 ;  /* 0x00000091a0ee7220 */ /* 0x000fc60000410000 */
[-C--:B------:R-:W-:Y:S01]  /*2750*/  FMUL.FTZ R144, R227, R225.reuse ;  /* 0x000000e1e3907220 */ /* 0x080fe20000410000 */
[----:B------:R-:W-:Y:S01]  /*2760*/  @P5 FADD.FTZ R238, R107, R238 ;  /* 0x000000ee6bee5221 */ /* 0x000fe20000010000 */
[----:B------:R-:W-:Y:S02]  /*2770*/  LOP3.LUT P5, RZ, R237, 0xff0000, RZ, 0xc0, !PT ;  /* 0x00ff0000edff7812 */ /* 0x000fe400078ac0ff */
[----:B------:R-:W-:Y:S01]  /*2780*/  FMUL.FTZ R144, R144, UR15 ;  /* 0x0000000f90907c20 */ /* 0x000fe20008410000 */
[----:B------:R-:W-:-:S04]  /*2790*/  FMUL.FTZ R145, R238, R225 ;  /* 0x000000e1ee917220 */ /* 0x000fc80000410000 */
[----:B------:R-:W-:Y:S01]  /*27a0*/  FMUL.FTZ R145, R145, UR15 ;  /* 0x0000000f91917c20 */ /* 0x000fe20008410000 */
[----:B------:R-:W-:Y:S02]  /*27b0*/  FSEL R229, R144, RZ, P5 ;  /* 0x000000ff90e57208 */ /* 0x000fe40002800000 */
[----:B------:R-:W-:-:S04]  /*27c0*/  LOP3.LUT P5, RZ, R237, 0xff000000, RZ, 0xc0, !PT ;  /* 0xff000000edff7812 */ /* 0x000fc800078ac0ff */
[----:B------:R-:W-:Y:S02]  /*27d0*/  FSEL R240, R145, RZ, P5 ;  /* 0x000000ff91f07208 */ /* 0x000fe40002800000 */
[----:B------:R-:W-:Y:S01]  /*27e0*/  ISETP.NE.U32.AND P5, PT, RZ, UR16, PT ;  /* 0x00000010ff007c0c */ /* 0x000fe2000bfa5070 */
[----:B------:R-:W0:Y:S01]  /*27f0*/  LDC.64 R144, c[0x0][0x2f8] ;  /* 0x0000be00ff907b82 */ /* 0x000e220000000a00 */
[----:B------:R-:W-:Y:S02]  /*2800*/  F2FP.BF16.F32.PACK_AB R143, R240, R229 ;  /* 0x000000e5f08f723e */ /* 0x000fe400000010ff */
[----:B------:R-:W-:-:S04]  /*2810*/  ISETP.NE.AND.EX P5, PT, RZ, UR17, PT, P5 ;  /* 0x00000011ff007c0c */ /* 0x000fc8000bfa5350 */
[----:B------:R-:W-:Y:S02]  /*2820*/  SEL R132, R141, R132, P5 ;  /* 0x000000848d847207 */ /* 0x000fe40002800000 */
[----:B------:R-:W-:Y:S02]  /*2830*/  SEL R133, R142, R133, P5 ;  /* 0x000000858e857207 */ /* 0x000fe40002800000 */
[----:B------:R-:W-:Y:S02]  /*2840*/  SEL R134, R151, R134, P5 ;  /* 0x0000008697867207 */ /* 0x000fe40002800000 */
[----:B------:R-:W-:Y:S02]  /*2850*/  SEL R135, R152, R135, P5 ;  /* 0x0000008798877207 */ /* 0x000fe40002800000 */
[----:B------:R-:W-:Y:S01]  /*2860*/  SEL R136, R155, R136, P5 ;  /* 0x000000889b887207 */ /* 0x000fe20002800000 */
[----:B------:R-:W1:Y:S01]  /*2870*/  @P5 LDC.64 R146, c[0x0][0x308] ;  /* 0x0000c200ff925b82 */ /* 0x000e620000000a00 */
[----:B------:R-:W-:-:S02]  /*2880*/  SEL R137, R196, R137, P5 ;  /* 0x00000089c4897207 */ /* 0x000fc40002800000 */
[----:B------:R-:W-:Y:S02]  /*2890*/  SEL R138, R227, R138, P5 ;  /* 0x0000008ae38a7207 */ /* 0x000fe40002800000 */
[----:B------:R-:W-:Y:S02]  /*28a0*/  SEL R139, R238, R139, P5 ;  /* 0x0000008bee8b7207 */ /* 0x000fe40002800000 */
[----:B------:R-:W-:Y:S01]  /*28b0*/  F2FP.BF16.F32.PACK_AB R141, R153, R150 ;  /* 0x00000096998d723e */ /* 0x000fe200000010ff */
[----:B0-----:R-:W-:Y:S01]  /*28c0*/  IMAD.WIDE.U32 R144, R161, 0x10, R144 ;  /* 0x00000010a1907825 */ /* 0x001fe200078e0090 */
[----:B------:R-:W-:-:S03]  /*28d0*/  F2FP.BF16.F32.PACK_AB R142, R197, R154 ;  /* 0x0000009ac58e723e */ /* 0x000fc600000010ff */
[C---:B-1----:R-:W-:Y:S01]  /*28e0*/  @P5 IMAD.WIDE.U32 R146, R161.reuse, 0x20, R146 ;  /* 0x00000020a1925825 */ /* 0x042fe200078e0092 */
[----:B------:R-:W-:-:S04]  /*28f0*/  IADD3 R161, R161, 0x100, RZ ;  /* 0x00000100a1a17810 */ /* 0x000fc80007ffe0ff */
[----:B------:R0:W-:Y:S04]  /*2900*/  @P5 STG.E.128 desc[UR4][R146.64], R132 ;  /* 0x0000008492005986 */ /* 0x0001e8000c101d04 */
[----:B------:R0:W-:Y:S04]  /*2910*/  @P5 STG.E.128 desc[UR4][R146.64+0x10], R136 ;  /* 0x0000108892005986 */ /* 0x0001e8000c101d04 */
[----:B------:R0:W-:Y:S02]  /*2920*/  STG.E.128 desc[UR4][R144.64], R140 ;  /* 0x0000008c90007986 */ /* 0x0001e4000c101d04 */
.L_x_5019:
[----:B------:R-:W-:Y:S05]  /*2930*/  BSYNC B0 ;  /* 0x0000000000007941 */ /* 0x000fea0003800000 */
.L_x_5018:
[----:B------:R-:W-:Y:S04]  /*2940*/  BSSY B0, `(.L_x_5020) ;  /* 0x000005b000007945 */ /* 0x000fe80003800000 */
[----:B------:R-:W-:Y:S05]  /*2950*/  @!P2 BRA `(.L_x_5021) ;  /* 0x000000040064a947 */ /* 0x000fea0003800000 */
[----:B------:R-:W-:Y:S01]  /*2960*/  ISETP.NE.U32.AND P5, PT, RZ, UR8, PT ;  /* 0x00000008ff007c0c */ /* 0x000fe2000bfa5070 */
[-CC-:B0-----:R-:W-:Y:S01]  /*2970*/  FFMA.FTZ R141, R163, R148.reuse, R149.reuse ;  /* 0x00000094a38d7223 */ /* 0x181fe20000010095 */
        /* <DEDUP_REMOVED lines=10> */
[-CC-:B------:R-:W-:Y:S01]  /*2a20*/  FFMA.FTZ R145, R206, R148.reuse, R149.reuse ;  /* 0x00000094ce917223 */ /* 0x180fe20000010095 */
[----:B------:R-:W-:Y:S01]  /*2a30*/  FMUL.FTZ R151, R160, R151 ;  /* 0x00000097a0977220 */ /* 0x000fe20000410000 */
[----:B------:R-:W-:-:S02]  /*2a40*/  FFMA.FTZ R147, R164, R148, R149 ;  /* 0x00000094a4937223 */ /* 0x000fc40000010095 */
        /* <DEDUP_REMOVED lines=12> */
[----:B------:R-:W-:-:S02]  /*2b10*/  FADD.FTZ R147, R162, -R147 ;  /* 0x80000093a2937221 */ /* 0x000fc40000010000 */
[----:B------:R-:W-:Y:S02]  /*2b20*/  FSEL R140, R140, RZ, P6 ;  /* 0x000000ff8c8c7208 */ /* 0x000fe40003000000 */
[----:B------:R-:W-:Y:S01]  /*2b30*/  LOP3.LUT P6, RZ, R234, 0xff00, RZ, 0xc0, !PT ;  /* 0x0000ff00eaff7812 */ /* 0x000fe200078cc0ff */
[----:B------:R-:W-:-:S03]  /*2b40*/  FMUL.FTZ R238, R160, R147 ;  /* 0x00000093a0ee7220 */ /* 0x000fc60000410000 */
[----:B------:R-:W-:Y:S01]  /*2b50*/  FSEL R143, R143, RZ, P6 ;  /* 0x000000ff8f8f7208 */ /* 0x000fe20003000000 */
[----:B------:R-:W-:Y:S01]  /*2b60*/  @P5 FADD.FTZ R238, R115, R238 ;  /* 0x000000ee73ee5221 */ /* 0x000fe20000010000 */
[----:B------:R-:W-:Y:S02]  /*2b70*/  LOP3.LUT P6, RZ, R234, 0xff0000, RZ, 0xc0, !PT ;  /* 0x00ff0000eaff7812 */ /* 0x000fe400078cc0ff */
[----:B------:R-:W-:Y:S02]  /*2b80*/  F2FP.BF16.F32.PACK_AB R140, R143, R140 ;  /* 0x0000008c8f8c723e */ /* 0x000fe400000010ff */
        /* <DEDUP_REMOVED lines=21> */
[----:B------:R-:W-:-:S04]  /*2ce0*/  FFMA.FTZ R144, R199, R148, R149 ;  /* 0x00000094c7907223 */ /* 0x000fc80000010095 */
[----:B------:R-:W-:-:S04]  /*2cf0*/  FADD.FTZ R145, R195, -R144 ;  /* 0x80000090c3917221 */ /* 0x000fc80000010000 */
[----:B------:R-:W-:Y:S01]  /*2d00*/  FMUL.FTZ R227, R160, R145 ;  /* 0x00000091a0e37220 */ /* 0x000fe20000410000 */
[----:B------:R-:W-:-:S03]  /*2d10*/  FMUL.FTZ R145, R238, R225 ;  /* 0x000000e1ee917220 */ /* 0x000fc60000410000 */
[----:B------:R-:W-:Y:S01]  /*2d20*/  @P5 FADD.FTZ R227, R114, R227 ;  /* 0x000000e372e35221 */ /* 0x000fe20000010000 */
[----:B------:R-:W-:Y:S01]  /*2d30*/  LOP3.LUT P5, RZ, R235, 0xff0000, RZ, 0xc0, !PT ;  /* 0x00ff0000ebff7812 */ /* 0x000fe200078ac0ff */
[----:B------:R-:W-:Y:S02]  /*2d40*/  FMUL.FTZ R145, R145, UR15 ;  /* 0x0000000f91917c20 */ /* 0x000fe40008410000 */
[----:B------:R-:W-:-:S04]  /*2d50*/  FMUL.FTZ R144, R227, R225 ;  /* 0x000000e1e3907220 */ /* 0x000fc80000410000 */
[----:B------:R-:W-:-:S05]  /*2d60*/  FMUL.FTZ R144, R144, UR15 ;  /* 0x0000000f90907c20 */ /* 0x000fca0008410000 */
        /* <DEDUP_REMOVED lines=24> */
.L_x_5021:
[----:B------:R-:W-:Y:S05]  /*2ef0*/  BSYNC B0 ;  /* 0x0000000000007941 */ /* 0x000fea0003800000 */
.L_x_5020:
[----:B------:R-:W-:Y:S04]  /*2f00*/  BSSY B0, `(.L_x_5022) ;  /* 0x000005b000007945 */ /* 0x000fe80003800000 */
[----:B------:R-:W-:Y:S05]  /*2f10*/  @!P1 BRA `(.L_x_5023) ;  /* 0x0000000400649947 */ /* 0x000fea0003800000 */
[----:B------:R-:W-:Y:S01]  /*2f20*/  ISETP.NE.U32.AND P5, PT, RZ, UR8, PT ;  /* 0x00000008ff007c0c */ /* 0x000fe2000bfa5070 */
[--C-:B01----:R-:W-:Y:S01]  /*2f30*/  FFMA.FTZ R141, R165, R148, R149.reuse ;  /* 0x00000094a58d7223 */ /* 0x103fe20000010095 */
[----:B------:R-:W-:Y:S01]  /*2f40*/  MOV R142, R232 ;  /* 0x000000e8008e7202 */ /* 0x000fe20000000f00 */
[-C--:B------:R-:W-:Y:S01]  /*2f50*/  FFMA.FTZ R145, R169, R148.reuse, R149 ;  /* 0x00000094a9917223 */ /* 0x080fe20000010095 */
[----:B------:R-:W-:Y:S01]  /*2f60*/  ISETP.NE.AND.EX P5, PT, RZ, UR9, PT, P5 ;  /* 0x00000009ff007c0c */ /* 0x000fe2000bfa5350 */
[----:B------:R-:W-:Y:S01]  /*2f70*/  FADD.FTZ R141, R166, -R141 ;  /* 0x8000008da68d7221 */ /* 0x000fe20000010000 */
[----:B------:R-:W-:Y:S01]  /*2f80*/  LOP3.LUT P6, RZ, R142, 0xff, RZ, 0xc0, !PT ;  /* 0x000000ff8eff7812 */ /* 0x000fe200078cc0ff */
[-C--:B------:R-:W-:Y:S01]  /*2f90*/  FFMA.FTZ R142, R172, R148.reuse, R149 ;  /* 0x00000094ac8e7223 */ /* 0x080fe20000010095 */
[----:B------:R-:W-:Y:S01]  /*2fa0*/  FADD.FTZ R145, R168, -R145 ;  /* 0x80000091a8917221 */ /* 0x000fe20000010000 */
[----:B------:R-:W-:Y:S01]  /*2fb0*/  FMUL.FTZ R141, R160, R141 ;  /* 0x0000008da08d7220 */ /* 0x000fe20000410000 */
[----:B------:R-:W-:Y:S01]  /*2fc0*/  FFMA.FTZ R147, R182, R148, R149 ;  /* 0x00000094b6937223 */ /* 0x000fe20000010095 */
[----:B------:R-:W-:Y:S01]  /*2fd0*/  FADD.FTZ R143, R173, -R142 ;  /* 0x8000008ead8f7221 */ /* 0x000fe20000010000 */
[----:B------:R-:W-:-:S02]  /*2fe0*/  FMUL.FTZ R151, R160, R145 ;  /* 0x00000091a0977220 */ /* 0x000fc40000410000 */
[----:B------:R-:W-:Y:S01]  /*2ff0*/  FADD.FTZ R147, R180, -R147 ;  /* 0x80000093b4937221 */ /* 0x000fe20000010000 */
[----:B------:R-:W-:Y:S02]  /*3000*/  FMUL.FTZ R142, R160, R143 ;  /* 0x0000008fa08e7220 */ /* 0x000fe40000410000 */
        /* <DEDUP_REMOVED lines=10> */
[----:B------:R-:W-:-:S03]  /*30b0*/  FMUL.FTZ R143, R143, UR15 ;  /* 0x0000000f8f8f7c20 */ /* 0x000fc60008410000 */
[----:B------:R-:W-:Y:S02]  /*30c0*/  FSEL R140, R140, RZ, P6 ;  /* 0x000000ff8c8c7208 */ /* 0x000fe40003000000 */
[----:B------:R-:W-:-:S04]  /*30d0*/  LOP3.LUT P6, RZ, R232, 0xff00, RZ, 0xc0, !PT ;  /* 0x0000ff00e8ff7812 */ /* 0x000fc800078cc0ff */
[----:B------:R-:W-:Y:S02]  /*30e0*/  FSEL R143, R143, RZ, P6 ;  /* 0x000000ff8f8f7208 */ /* 0x000fe40003000000 */
[----:B------:R-:W-:Y:S02]  /*30f0*/  LOP3.LUT P6, RZ, R232, 0xff0000, RZ, 0xc0, !PT ;  /* 0x00ff0000e8ff7812 */ /* 0x000fe400078cc0ff */
[----:B------:R-:W-:Y:S02]  /*3100*/  F2FP.BF16.F32.PACK_AB R140, R143, R140 ;  /* 0x0000008c8f8c723e */ /* 0x000fe400000010ff */
[----:B------:R-:W-:Y:S01]  /*3110*/  FSEL R150, R144, RZ, P6 ;  /* 0x000000ff90967208 */ /* 0x000fe20003000000 */
[----:B------:R-:W-:Y:S01]  /*3120*/  FFMA.FTZ R144, R174, R148, R149 ;  /* 0x00000094ae907223 */ /* 0x000fe20000010095 */
[----:B------:R-:W-:-:S03]  /*3130*/  LOP3.LUT P6, RZ, R232, 0xff000000, RZ, 0xc0, !PT ;  /* 0xff000000e8ff7812 */ /* 0x000fc600078cc0ff */
[----:B------:R-:W-:-:S04]  /*3140*/  FADD.FTZ R145, R175, -R144 ;  /* 0x80000090af917221 */ /* 0x000fc80000010000 */
[----:B------:R-:W-:Y:S01]  /*3150*/  FMUL.FTZ R152, R160, R145 ;  /* 0x00000091a0987220 */ /* 0x000fe20000410000 */
[----:B------:R-:W-:-:S03]  /*3160*/  FFMA.FTZ R145, R171, R148, R149 ;  /* 0x00000094ab917223 */ /* 0x000fc60000010095 */
[----:B------:R-:W-:Y:S01]  /*3170*/  @P5 FADD.FTZ R152, R119, R152 ;  /* 0x0000009877985221 */ /* 0x000fe20000010000 */
[----:B------:R-:W-:-:S03]  /*3180*/  FADD.FTZ R145, R170, -R145 ;  /* 0x80000091aa917221 */ /* 0x000fc60000010000 */
[----:B------:R-:W-:Y:S01]  /*3190*/  FMUL.FTZ R144, R152, R225 ;  /* 0x000000e198907220 */ /* 0x000fe20000410000 */
[----:B------:R-:W-:-:S03]  /*31a0*/  FMUL.FTZ R155, R160, R145 ;  /* 0x00000091a09b7220 */ /* 0x000fc60000410000 */
[----:B------:R-:W-:Y:S01]  /*31b0*/  FMUL.FTZ R144, R144, UR15 ;  /* 0x0000000f90907c20 */ /* 0x000fe20008410000 */
[----:B------:R-:W-:-:S04]  /*31c0*/  @P5 FADD.FTZ R155, R120, R155 ;  /* 0x0000009b789b5221 */ /* 0x000fc80000010000 */
        /* <DEDUP_REMOVED lines=13> */
[----:B------:R-:W-:Y:S01]  /*32a0*/  FMUL.FTZ R227, R160, R145 ;  /* 0x00000091a0e37220 */ /* 0x000fe20000410000 */
[-C--:B------:R-:W-:Y:S02]  /*32b0*/  FMUL.FTZ R145, R238, R225.reuse ;  /* 0x000000e1ee917220 */ /* 0x080fe40000410000 */
[----:B------:R-:W-:Y:S01]  /*32c0*/  FMUL.FTZ R144, R144, UR15 ;  /* 0x0000000f90907c20 */ /* 0x000fe20008410000 */
[----:B------:R-:W-:Y:S01]  /*32d0*/  @P5 FADD.FTZ R227, R122, R227 ;  /* 0x000000e37ae35221 */ /* 0x000fe20000010000 */
[----:B------:R-:W-:Y:S01]  /*32e0*/  LOP3.LUT P5, RZ, R233, 0xff0000, RZ, 0xc0, !PT ;  /* 0x00ff0000e9ff7812 */ /* 0x000fe200078ac0ff */
[----:B------:R-:W-:Y:S02]  /*32f0*/  FMUL.FTZ R145, R145, UR15 ;  /* 0x0000000f91917c20 */ /* 0x000fe40008410000 */
[----:B------:R-:W-:Y:S01]  /*3300*/  FSEL R197, R144, RZ, P6 ;  /* 0x000000ff90c57208 */ /* 0x000fe20003000000 */
        /* <DEDUP_REMOVED lines=26> */
.L_x_5023:
[----:B------:R-:W-:Y:S05]  /*34b0*/  BSYNC B0 ;  /* 0x0000000000007941 */ /* 0x000fea0003800000 */
.L_x_5022:
[----:B------:R-:W-:Y:S01]  /*34c0*/  ISETP.NE.AND P5, PT, R0, RZ, PT ;  /* 0x000000ff0000720c */ /* 0x000fe20003fa5270 */
[----:B------:R-:W-:-:S12]  /*34d0*/  BSSY B0, `(.L_x_5024) ;  /* 0x000005a000007945 */ /* 0x000fd80003800000 */
[----:B------:R-:W-:Y:S05]  /*34e0*/  @!P5 BRA `(.L_x_5025) ;  /* 0x000000040060d947 */ /* 0x000fea0003800000 */
[----:B------:R-:W-:Y:S01]  /*34f0*/  ISETP.NE.U32.AND P5, PT, RZ, UR8, PT ;  /* 0x00000008ff007c0c */ /* 0x000fe2000bfa5070 */
[--C-:B012---:R-:W-:Y:S01]  /*3500*/  FFMA.FTZ R141, R167, R148, R149.reuse ;  /* 0x00000094a78d7223 */ /* 0x107fe20000010095 */
[----:B------:R-:W-:Y:S01]  /*3510*/  MOV R142, R230 ;  /* 0x000000e6008e7202 */ /* 0x000fe20000000f00 */
[-C--:B------:R-:W-:Y:S01]  /*3520*/  FFMA.FTZ R145, R181, R148.reuse, R149 ;  /* 0x00000094b5917223 */ /* 0x080fe20000010095 */
[----:B------:R-:W-:Y:S01]  /*3530*/  ISETP.NE.AND.EX P5, PT, RZ, UR9, PT, P5 ;  /* 0x00000009ff007c0c */ /* 0x000fe2000bfa5350 */
[----:B------:R-:W-:Y:S01]  /*3540*/  FADD.FTZ R141, R184, -R141 ;  /* 0x8000008db88d7221 */ /* 0x000fe20000010000 */
[----:B------:R-:W-:Y:S01]  /*3550*/  LOP3.LUT P6, RZ, R142, 0xff, RZ, 0xc0, !PT ;  /* 0x000000ff8eff7812 */ /* 0x000fe200078cc0ff */
[-C--:B------:R-:W-:Y:S01]  /*3560*/  FFMA.FTZ R142, R190, R148.reuse, R149 ;  /* 0x00000094be8e7223 */ /* 0x080fe20000010095 */
[----:B------:R-:W-:Y:S01]  /*3570*/  FADD.FTZ R145, R186, -R145 ;  /* 0x80000091ba917221 */ /* 0x000fe20000010000 */
[C---:B------:R-:W-:Y:S01]  /*3580*/  FMUL.FTZ R141, R160.reuse, R141 ;  /* 0x0000008da08d7220 */ /* 0x040fe20000410000 */
        /* <DEDUP_REMOVED lines=16> */
[----:B------:R-:W0:Y:S02]  /*3690*/  LDC.64 R146, c[0x0][0x2f8] ;  /* 0x0000be00ff927b82 */ /* 0x000e240000000a00 */
[----:B------:R-:W-:-:S02]  /*36a0*/  FSEL R140, R140, RZ, P6 ;  /* 0x000000ff8c8c7208 */ /* 0x000fc40003000000 */
        /* <DEDUP_REMOVED lines=9> */
[----:B------:R-:W-:Y:S01]  /*3740*/  FFMA.FTZ R145, R183, R148, R149 ;  /* 0x00000094b7917223 */ /* 0x000fe20000010095 */
[----:B0-----:R-:W-:-:S04]  /*3750*/  IMAD.WIDE.U32 R146, R161, 0x10, R146 ;  /* 0x00000010a1927825 */ /* 0x001fc800078e0092 */
        /* <DEDUP_REMOVED lines=17> */
[----:B------:R-:W-:Y:S01]  /*3870*/  FMUL.FTZ R160, R160, R145 ;  /* 0x00000091a0a07220 */ /* 0x000fe20000410000 */
[-C--:B------:R-:W-:Y:S02]  /*3880*/  FMUL.FTZ R145, R197, R225.reuse ;  /* 0x000000e1c5917220 */ /* 0x080fe40000410000 */
[-C--:B------:R-:W-:Y:S01]  /*3890*/  FMUL.FTZ R144, R148, R225.reuse ;  /* 0x000000e194907220 */ /* 0x080fe20000410000 */
[----:B------:R-:W-:Y:S01]  /*38a0*/  @P5 FADD.FTZ R160, R131, R160 ;  /* 0x000000a083a05221 */ /* 0x000fe20000010000 */
[----:B------:R-:W-:Y:S01]  /*38b0*/  LOP3.LUT P5, RZ, R231, 0xff00, RZ, 0xc0, !PT ;  /* 0x0000ff00e7ff7812 */ /* 0x000fe200078ac0ff */
[----:B------:R-:W-:Y:S01]  /*38c0*/  FMUL.FTZ R145, R145, UR15 ;  /* 0x0000000f91917c20 */ /* 0x000fe20008410000 */
[----:B------:R-:W-:Y:S01]  /*38d0*/  FMUL.FTZ R144, R144, UR15 ;  /* 0x0000000f90907c20 */ /* 0x000fe20008410000 */
[----:B------:R-:W-:-:S04]  /*38e0*/  FMUL.FTZ R225, R160, R225 ;  /* 0x000000e1a0e17220 */ /* 0x000fc80000410000 */
[----:B------:R-:W-:Y:S01]  /*38f0*/  FSEL R149, R144, RZ, P5 ;  /* 0x000000ff90957208 */ /* 0x000fe20002800000 */
[----:B------:R-:W-:Y:S01]  /*3900*/  FMUL.FTZ R225, R225, UR15 ;  /* 0x0000000fe1e17c20 */ /* 0x000fe20008410000 */
[----:B------:R-:W-:-:S04]  /*3910*/  LOP3.LUT P5, RZ, R231, 0xff0000, RZ, 0xc0, !PT ;  /* 0x00ff0000e7ff7812 */ /* 0x000fc800078ac0ff */
[----:B------:R-:W-:Y:S02]  /*3920*/  FSEL R196, R145, RZ, P5 ;  /* 0x000000ff91c47208 */ /* 0x000fe40002800000 */
[----:B------:R-:W-:-:S04]  /*3930*/  LOP3.LUT P5, RZ, R231, 0xff000000, RZ, 0xc0, !PT ;  /* 0xff000000e7ff7812 */ /* 0x000fc800078ac0ff */
[----:B------:R-:W-:Y:S02]  /*3940*/  FSEL R225, R225, RZ, P5 ;  /* 0x000000ffe1e17208 */ /* 0x000fe40002800000 */
[----:B------:R-:W-:Y:S02]  /*3950*/  ISETP.NE.U32.AND P5, PT, RZ, UR16, PT ;  /* 0x00000010ff007c0c */ /* 0x000fe4000bfa5070 */
[----:B------:R-:W-:Y:S02]  /*3960*/  F2FP.BF16.F32.PACK_AB R143, R225, R196 ;  /* 0x000000c4e18f723e */ /* 0x000fe400000010ff */
[----:B------:R-:W-:-:S04]  /*3970*/  ISETP.NE.AND.EX P5, PT, RZ, UR17, PT, P5 ;  /* 0x00000011ff007c0c */ /* 0x000fc8000bfa5350 */
[----:B------:R-:W-:Y:S02]  /*3980*/  SEL R132, R141, R132, P5 ;  /* 0x000000848d847207 */ /* 0x000fe40002800000 */
[----:B------:R-:W-:Y:S02]  /*3990*/  SEL R133, R142, R133, P5 ;  /* 0x000000858e857207 */ /* 0x000fe40002800000 */
[----:B------:R-:W-:Y:S02]  /*39a0*/  SEL R134, R151, R134, P5 ;  /* 0x0000008697867207 */ /* 0x000fe40002800000 */
[----:B------:R-:W-:Y:S02]  /*39b0*/  SEL R135, R152, R135, P5 ;  /* 0x0000008798877207 */ /* 0x000fe40002800000 */
[----:B------:R-:W-:Y:S01]  /*39c0*/  SEL R136, R155, R136, P5 ;  /* 0x000000889b887207 */ /* 0x000fe20002800000 */
[----:B------:R-:W0:Y:S01]  /*39d0*/  @P5 LDC.64 R144, c[0x0][0x308] ;  /* 0x0000c200ff905b82 */ /* 0x000e220000000a00 */
[----:B------:R-:W-:-:S02]  /*39e0*/  SEL R137, R148, R137, P5 ;  /* 0x0000008994897207 */ /* 0x000fc40002800000 */
[----:B------:R-:W-:Y:S02]  /*39f0*/  SEL R138, R197, R138, P5 ;  /* 0x0000008ac58a7207 */ /* 0x000fe40002800000 */
[----:B------:R-:W-:Y:S02]  /*3a00*/  SEL R139, R160, R139, P5 ;  /* 0x0000008ba08b7207 */ /* 0x000fe40002800000 */
[----:B------:R-:W-:Y:S02]  /*3a10*/  F2FP.BF16.F32.PACK_AB R141, R153, R150 ;  /* 0x00000096998d723e */ /* 0x000fe400000010ff */
[----:B------:R-:W-:Y:S01]  /*3a20*/  F2FP.BF16.F32.PACK_AB R142, R149, R154 ;  /* 0x0000009a958e723e */ /* 0x000fe200000010ff */
[----:B0-----:R-:W-:-:S05]  /*3a30*/  @P5 IMAD.WIDE.U32 R144, R161, 0x20, R144 ;  /* 0x00000020a1905825 */ /* 0x001fca00078e0090 */
[----:B------:R3:W-:Y:S04]  /*3a40*/  @P5 STG.E.128 desc[UR4][R144.64], R132 ;  /* 0x0000008490005986 */ /* 0x0007e8000c101d04 */
[----:B------:R3:W-:Y:S04]  /*3a50*/  @P5 STG.E.128 desc[UR4][R144.64+0x10], R136 ;  /* 0x0000108890005986 */ /* 0x0007e8000c101d04 */
[----:B------:R3:W-:Y:S02]  /*3a60*/  STG.E.128 desc[UR4][R146.64], R140 ;  /* 0x0000008c92007986 */ /* 0x0007e4000c101d04 */
.L_x_5025:
[----:B------:R-:W-:Y:S05]  /*3a70*/  BSYNC B0 ;  /* 0x0000000000007941 */ /* 0x000fea0003800000 */
.L_x_5024:
[----:B------:R-:W-:Y:S02]  /*3a80*/  IADD3 R20, R20, UR18, RZ ;  /* 0x0000001214147c10 */ /* 0x000fe4000fffe0ff */
[----:B------:R-:W-:Y:S02]  /*3a90*/  SEL R152, RZ, 0x1, P4 ;  /* 0x00000001ff987807 */ /* 0x000fe40002000000 */
[----:B------:R-:W-:-:S13]  /*3aa0*/  ISETP.GE.AND P5, PT, R20, UR19, PT ;  /* 0x0000001314007c0c */ /* 0x000fda000bfa6270 */
[----:B------:R-:W-:Y:S05]  /*3ab0*/  @!P5 BRA `(.L_x_5026) ;  /* 0xffffffcc005cd947 */ /* 0x000fea000383ffff */
.L_x_5008:
        /* <DEDUP_REMOVED lines=16> */
.L_x_5028:
[----:B------:R-:W-:Y:S05]  /*3bc0*/  BSYNC B0 ;  /* 0x0000000000007941 */ /* 0x000fea0003800000 */
.L_x_5027:
        /* <DEDUP_REMOVED lines=11> */
.L_x_5030:
[----:B------:R-:W-:Y:S05]  /*3c80*/  BSYNC B0 ;  /* 0x0000000000007941 */ /* 0x000fea0003800000 */
.L_x_5029:
        /* <DEDUP_REMOVED lines=11> */
.L_x_5032:
[----:B------:R-:W-:Y:S05]  /*3d40*/  BSYNC B0 ;  /* 0x0000000000007941 */ /* 0x000fea0003800000 */
.L_x_5031:
        /* <DEDUP_REMOVED lines=11> */
.L_x_5017:
[----:B------:R-:W-:Y:S02]  /*3e00*/  MOV R153, R197 ;  /* 0x000000c500997202 */ /* 0x000fe40000000f00 */
[----:B------:R-:W-:Y:S02]  /*3e10*/  MOV R152, 0x10 ;  /* 0x0000001000987802 */ /* 0x000fe40000000f00 */
[----:B------:R-:W-:Y:S02]  /*3e20*/  MOV R155, 0x1f ;  /* 0x0000001f009b7802 */ /* 0x000fe40000000f00 */
[----:B------:R-:W-:-:S07]  /*3e30*/  MOV R150, 0xffffffff ;  /* 0xffffffff00967802 */ /* 0x000fce0000000f00 */
[----:B------:R-:W-:Y:S05]  /*3e40*/  WARPSYNC.COLLECTIVE R150, `(.L_x_5033) ;  /* 0x0000000096087348 */ /* 0x000fea0003c00000 */
[----:B------:R0:W1:Y:S02]  /*3e50*/  SHFL.DOWN P6, R151, R153, R152, R155 ;  /* 0x0800009899977389 */ /* 0x00006400000c009b */
[----:B01----:R-:W-:Y:S01]  /*3e60*/  ENDCOLLECTIVE ;  /* 0x000000000000791b */ /* 0x003fe20003800000 */
.L_x_5033:
[----:B------:R-:W-:Y:S02]  /*3e70*/  MOV R153, R196 ;  /* 0x000000c400997202 */ /* 0x000fe40000000f00 */
[----:B------:R-:W-:-:S07]  /*3e80*/  MOV R142, R151 ;  /* 0x00000097008e7202 */ /* 0x000fce0000000f00 */
[----:B------:R-:W-:Y:S05]  /*3e90*/  WARPSYNC.COLLECTIVE R150, `(.L_x_5034) ;  /* 0x0000000096087348 */ /* 0x000fea0003c00000 */
[----:B------:R0:W1:Y:S02]  /*3ea0*/  SHFL.DOWN P6, R151, R153, R152, R155 ;  /* 0x0800009899977389 */ /* 0x00006400000c009b */
[----:B01----:R-:W-:Y:S01]  /*3eb0*/  ENDCOLLECTIVE ;  /* 0x000000000000791b */ /* 0x003fe20003800000 */
.L_x_5034:
[----:B------:R-:W-:-:S05]  /*3ec0*/  FADD.FTZ R142, R142, R197 ;  /* 0x000000c58e8e7221 */ /* 0x000fca0000010000 */
[----:B------:R-:W-:Y:S02]  /*3ed0*/  MOV R153, R142 ;  /* 0x0000008e00997202 */ /* 0x000fe40000000f00 */
[----:B------:R-:W-:Y:S02]  /*3ee0*/  MOV R152, 0x8 ;  /* 0x0000000800987802 */ /* 0x000fe40000000f00 */
[----:B------:R-:W-:-:S07]  /*3ef0*/  MOV R143, R151 ;  /* 0x00000097008f7202 */ /* 0x000fce0000000f00 */
[----:B------:R-:W-:Y:S05]  /*3f00*/  WARPSYNC.COLLECTIVE R150, `(.L_x_5035) ;  /* 0x0000000096087348 */ /* 0x000fea0003c00000 */
[----:B------:R0:W1:Y:S02]  /*3f10*/  SHFL.DOWN P6, R151, R153, R152, R155 ;  /* 0x0800009899977389 */ /* 0x00006400000c009b */
[----:B01----:R-:W-:Y:S01]  /*3f20*/  ENDCOLLECTIVE ;  /* 0x000000000000791b */ /* 0x003fe20003800000 */
.L_x_5035:
[----:B------:R-:W-:-:S05]  /*3f30*/  FADD.FTZ R143, R143, R196 ;  /* 0x000000c48f8f7221 */ /* 0x000fca0000010000 */
[----:B------:R-:W-:Y:S02]  /*3f40*/  MOV R153, R143 ;  /* 0x0000008f00997202 */ /* 0x000fe40000000f00 */
[----:B------:R-:W-:-:S07]  /*3f50*/  MOV R145, R151 ;  /* 0x0000009700917202 */ /* 0x000fce0000000f00 */
[----:B------:R-:W-:Y:S05]  /*3f60*/  WARPSYNC.COLLECTIVE R150, `(.L_x_5036) ;  /* 0x0000000096087348 */ /* 0x000fea0003c00000 */
[----:B------:R0:W1:Y:S02]  /*3f70*/  SHFL.DOWN P6, R151, R153, R152, R155 ;  /* 0x0800009899977389 */ /* 0x00006400000c009b */
[----:B01----:R-:W-:Y:S01]  /*3f80*/  ENDCOLLECTIVE ;  /* 0x000000000000791b */ /* 0x003fe20003800000 */
.L_x_5036:
[----:B------:R-:W-:-:S05]  /*3f90*/  FADD.FTZ R145, R142, R145 ;  /* 0x000000918e917221 */ /* 0x000fca0000010000 */
[----:B------:R-:W-:Y:S02]  /*3fa0*/  MOV R153, R145 ;  /* 0x0000009100997202 */ /* 0x000fe40000000f00 */
[----:B------:R-:W-:Y:S02]  /*3fb0*/  MOV R152, 0x4 ;  /* 0x0000000400987802 */ /* 0x000fe40000000f00 */
[----:B------:R-:W-:-:S07]  /*3fc0*/  MOV R144, R151 ;  /* 0x0000009700907202 */ /* 0x000fce0000000f00 */
[----:B------:R-:W-:Y:S05]  /*3fd0*/  WARPSYNC.COLLECTIVE R150, `(.L_x_5037) ;  /* 0x0000000096087348 */ /* 0x000fea0003c00000 */
[----:B------:R0:W1:Y:S02]  /*3fe0*/  SHFL.DOWN P6, R151, R153, R152, R155 ;  /* 0x0800009899977389 */ /* 0x00006400000c009b */
[----:B01----:R-:W-:Y:S01]  /*3ff0*/  ENDCOLLECTIVE ;  /* 0x000000000000791b */ /* 0x003fe20003800000 */
.L_x_5037:
[----:B------:R-:W-:-:S05]  /*4000*/  FADD.FTZ R144, R143, R144 ;  /* 0x000000908f907221 */ /* 0x000fca0000010000 */
[----:B------:R-:W-:Y:S02]  /*4010*/  MOV R153, R144 ;  /* 0x0000009000997202 */ /* 0x000fe40000000f00 */
[----:B------:R-:W-:-:S07]  /*4020*/  MOV R146, R151 ;  /* 0x0000009700927202 */ /* 0x000fce0000000f00 */
[----:B------:R-:W-:Y:S05]  /*4030*/  WARPSYNC.COLLECTIVE R150, `(.L_x_5038) ;  /* 0x0000000096087348 */ /* 0x000fea0003c00000 */
[----:B------:R0:W1:Y:S02]  /*4040*/  SHFL.DOWN P6, R151, R153, R152, R155 ;  /* 0x0800009899977389 */ /* 0x00006400000c009b */
[----:B01----:R-:W-:Y:S01]  /*4050*/  ENDCOLLECTIVE ;  /* 0x000000000000791b */ /* 0x003fe20003800000 */
.L_x_5038:
[----:B------:R-:W-:-:S05]  /*4060*/  FADD.FTZ R146, R145, R146 ;  /* 0x0000009291927221 */ /* 0x000fca0000010000 */
[----:B------:R-:W-:Y:S02]  /*4070*/  MOV R153, R146 ;  /* 0x0000009200997202 */ /* 0x000fe40000000f00 */
[----:B------:R-:W-:Y:S02]  /*4080*/  MOV R152, 0x2 ;  /* 0x0000000200987802 */ /* 0x000fe40000000f00 */
[----:B------:R-:W-:-:S07]  /*4090*/  MOV R147, R151 ;  /* 0x0000009700937202 */ /* 0x000fce0000000f00 */
[----:B------:R-:W-:Y:S05]  /*40a0*/  WARPSYNC.COLLECTIVE R150, `(.L_x_5039) ;  /* 0x0000000096087348 */ /* 0x000fea0003c00000 */
[----:B------:R0:W1:Y:S02]  /*40b0*/  SHFL.DOWN P6, R151, R153, R152, R155 ;  /* 0x0800009899977389 */ /* 0x00006400000c009b */
[----:B01----:R-:W-:Y:S01]  /*40c0*/  ENDCOLLECTIVE ;  /* 0x000000000000791b */ /* 0x003fe20003800000 */
.L_x_5039:
[----:B------:R-:W-:-:S05]  /*40d0*/  FADD.FTZ R147, R144, R147 ;  /* 0x0000009390937221 */ /* 0x000fca0000010000 */
[----:B------:R-:W-:Y:S02]  /*40e0*/  MOV R153, R147 ;  /* 0x0000009300997202 */ /* 0x000fe40000000f00 */
[----:B------:R-:W-:-:S07]  /*40f0*/  MOV R149, R151 ;  /* 0x0000009700957202 */ /* 0x000fce0000000f00 */
[----:B------:R-:W-:Y:S05]  /*4100*/  WARPSYNC.COLLECTIVE R150, `(.L_x_5040) ;  /* 0x0000000096087348 */ /* 0x000fea0003c00000 */
[----:B------:R0:W1:Y:S02]  /*4110*/  SHFL.DOWN P6, R151, R153, R152, R155 ;  /* 0x0800009899977389 */ /* 0x00006400000c009b */
[----:B01----:R-:W-:Y:S01]  /*4120*/  ENDCOLLECTIVE ;  /* 0x000000000000791b */ /* 0x003fe20003800000 */
.L_x_5040:
[----:B------:R-:W-:-:S05]  /*4130*/  FADD.FTZ R149, R146, R149 ;  /* 0x0000009592957221 */ /* 0x000fca0000010000 */
[----:B------:R-:W-:Y:S02]  /*4140*/  MOV R153, R149 ;  /* 0x0000009500997202 */ /* 0x000fe40000000f00 */
[----:B------:R-:W-:Y:S02]  /*4150*/  MOV R152, 0x1 ;  /* 0x0000000100987802 */ /* 0x000fe40000000f00 */
[----:B------:R-:W-:-:S07]  /*4160*/  MOV R148, R151 ;  /* 0x0000009700947202 */ /* 0x000fce0000000f00 */
[----:B------:R-:W-:Y:S05]  /*4170*/  WARPSYNC.COLLECTIVE R150, `(.L_x_5041) ;  /* 0x0000000096087348 */ /* 0x000fea0003c00000 */
[----:B------:R0:W1:Y:S02]  /*4180*/  SHFL.DOWN P6, R151, R153, R152, R155 ;  /* 0x0800009899977389 */ /* 0x00006400000c009b */
[----:B01----:R-:W-:Y:S01]  /*4190*/  ENDCOLLECTIVE ;  /* 0x000000000000791b */ /* 0x003fe20003800000 */
.L_x_5041:
[----:B------:R-:W-:-:S05]  /*41a0*/  FADD.FTZ R148, R147, R148 ;  /* 0x0000009493947221 */ /* 0x000fca0000010000 */
[----:B------:R-:W-:Y:S02]  /*41b0*/  MOV R153, R148 ;  /* 0x0000009400997202 */ /* 0x000fe40000000f00 */
[----:B------:R-:W-:-:S07]  /*41c0*/  MOV R196, R151 ;  /* 0x0000009700c47202 */ /* 0x000fce0000000f00 */
[----:B------:R-:W-:Y:S05]  /*41d0*/  WARPSYNC.COLLECTIVE R150, `(.L_x_5042) ;  /* 0x0000000096087348 */ /* 0x000fea0003c00000 */
[----:B------:R0:W1:Y:S02]  /*41e0*/  SHFL.DOWN P6, R151, R153, R152, R155 ;  /* 0x0800009899977389 */ /* 0x00006400000c009b */
[----:B01----:R-:W-:Y:S01]  /*41f0*/  ENDCOLLECTIVE ;  /* 0x000000000000791b */ /* 0x003fe20003800000 */
.L_x_5042:
[----:B------:R-:W-:Y:S01]  /*4200*/  MOV R197, R151 ;  /* 0x0000009700c57202 */ /* 0x000fe20000000f00 */
[----:B------:R-:W-:Y:S06]  /*4210*/  BRA `(.L_x_5043) ;  /* 0xffffffdc00c87947 */ /* 0x000fec000383ffff */
.L_x_5044:
        /* <DEDUP_REMOVED lines=14> */
.L_x_13928:


//--------------------- .text._ZN10layer_norm13ln_bwd_kernelINS_13Kernel_traitsI13__nv_bfloat16S2_fS2_fjLj8192ELj1ELj1ELj8ELj16ENS_18Kernel_traits_baseILj8192ES2_S2_fS2_fjLj256EEEEELb1ELb0ELb0ELb1EEEvNS_9BwdParamsE --------------------------
	.section	.text._ZN10layer_norm13ln_bwd_kernelINS_13Kernel_traitsI13__nv_bfloat16S2_fS2_fjLj8192ELj1ELj1ELj8ELj16ENS_18Kernel_traits_baseILj8192ES2_S2_fS2_fjLj256EEEEELb1ELb0ELb0ELb1EEEvNS_9BwdParamsE,"ax",@progbits
	.align	128
        .global         _ZN10layer_norm13ln_bwd_kernelINS_13Kernel_traitsI13__nv_bfloat16S2_fS2_fjLj8192ELj1ELj1ELj8ELj16ENS_18Kernel_traits_baseILj8192ES2_S2_fS2_fjLj256EEEEELb1ELb0ELb0ELb1EEEvNS_9BwdParamsE
        .type           _ZN10layer_norm13ln_bwd_kernelINS_13Kernel_traitsI13__nv_bfloat16S2_fS2_fjLj8192ELj1ELj1ELj8ELj16ENS_18Kernel_traits_baseILj8192ES2_S2_fS2_fjLj256EEEEELb1ELb0ELb0ELb1EEEvNS_9BwdParamsE,@function
        .size           _ZN10layer_norm13ln_bwd_kernelINS_13Kernel_traitsI13__nv_bfloat16S2_fS2_fjLj8192ELj1ELj1ELj8ELj16ENS_18Kernel_traits_baseILj8192ES2_S2_fS2_fjLj256EEEEELb1ELb0ELb0ELb1EEEvNS_9BwdParamsE,(.L_x_13929 - _ZN10layer_norm13ln_bwd_kernelINS_13Kernel_traitsI13__nv_bfloat16S2_fS2_fjLj8192ELj1ELj1ELj8ELj16ENS_18Kernel_traits_baseILj8192ES2_S2_fS2_fjLj256EEEEELb1ELb0ELb0ELb1EEEvNS_9BwdParamsE)
        .other          _ZN10layer_norm13ln_bwd_kernelINS_13Kernel_traitsI13__nv_bfloat16S2_fS2_fjLj8192ELj1ELj1ELj8ELj16ENS_18Kernel_traits_baseILj8192ES2_S2_fS2_fjLj256EEEEELb1ELb0ELb0ELb1EEEvNS_9BwdParamsE,@"STO_CUDA_ENTRY STV_DEFAULT"
_ZN10layer_norm13ln_bwd_kernelINS_13Kernel_traitsI13__nv_bfloat16S2_fS2_fjLj8192ELj1ELj1ELj8ELj16ENS_18Kernel_traits_baseILj8192ES2_S2_fS2_fjLj256EEEEELb1ELb0ELb0ELb1EEEvNS_9BwdParamsE:
.text._ZN10layer_norm13ln_bwd_kernelINS_13Kernel_traitsI13__nv_bfloat16S2_fS2_fjLj8192ELj1ELj1ELj8ELj16ENS_18Kernel_traits_baseILj8192ES2_S2_fS2_fjLj256EEEEELb1ELb0ELb0ELb1EEEvNS_9BwdParamsE:
        /* <DEDUP_REMOVED lines=47> */
.L_x_5045:
        /* <DEDUP_REMOVED lines=38> */
[----:B------:R-:W-:Y:S02]  /*0550*/  MOV R0, RZ ;  /* 0x000000ff00007202 */ /* 0x000fe40000000f00 */
[----:B--2---:R-:W-:Y:S02]  /*0560*/  PRMT R180, R4, 0x7632, R180 ;  /* 0x0000763204b47816 */ /* 0x004fe400000000b4 */
[----:B------:R-:W-:-:S02]  /*0570*/  PRMT R181, R5, 0x7632, R181 ;  /* 0x0000763205b57816 */ /* 0x000fc400000000b5 */
[----:B------:R-:W-:Y:S02]  /*0580*/  PRMT R182, R6, 0x7632, R182 ;  /* 0x0000763206b67816 */ /* 0x000fe400000000b6 */
[----:B------:R-:W-:Y:S02]  /*0590*/  PRMT R183, R7, 0x7632, R183 ;  /* 0x0000763207b77816 */ /* 0x000fe400000000b7 */
[----:B---3--:R-:W-:Y:S02]  /*05a0*/  PRMT R184, R8, 0x7632, R184 ;  /* 0x0000763208b87816 */ /* 0x008fe400000000b8 */
[----:B------:R-:W-:Y:S02]  /*05b0*/  PRMT R185, R9, 0x7632, R185 ;  /* 0x0000763209b97816 */ /* 0x000fe400000000b9 */
[----:B------:R-:W-:Y:S02]  /*05c0*/  PRMT R186, R10, 0x7632, R186 ;  /* 0x000076320aba7816 */ /* 0x000fe400000000ba */
[----:B------:R-:W-:-:S02]  /*05d0*/  PRMT R187, R11, 0x7632, R187 ;  /* 0x000076320bbb7816 */ /* 0x000fc400000000bb */
[----:B----4-:R-:W-:Y:S02]  /*05e0*/  PRMT R188, R12, 0x7632, R188 ;  /* 0x000076320cbc7816 */ /* 0x010fe400000000bc */
[----:B------:R-:W-:Y:S02]  /*05f0*/  PRMT R189, R13, 0x7632, R189 ;  /* 0x000076320dbd7816 */ /* 0x000fe400000000bd */
[----:B------:R-:W-:Y:S02]  /*0600*/  PRMT R190, R14, 0x7632, R190 ;  /* 0x000076320ebe7816 */ /* 0x000fe400000000be */
[----:B------:R-:W-:Y:S02]  /*0610*/  PRMT R191, R15, 0x7632, R191 ;  /* 0x000076320fbf7816 */ /* 0x000fe400000000bf */
[----:B-----5:R-:W-:Y:S02]  /*0620*/  PRMT R192, R16, 0x7632, R192 ;  /* 0x0000763210c07816 */ /* 0x020fe400000000c0 */
[----:B------:R-:W-:-:S02]  /*0630*/  PRMT R193, R17, 0x7632, R193 ;  /* 0x0000763211c17816 */ /* 0x000fc400000000c1 */
[----:B------:R-:W-:Y:S02]  /*0640*/  PRMT R194, R18, 0x7632, R194 ;  /* 0x0000763212c27816 */ /* 0x000fe400000000c2 */
[----:B------:R-:W-:Y:S02]  /*0650*/  PRMT R195, R19, 0x7632, R195 ;  /* 0x0000763213c37816 */ /* 0x000fe400000000c3 */
[----:B------:R-:W-:Y:S02]  /*0660*/  SHF.L.U32 R153, R4, 0x10, RZ ;  /* 0x0000001004997819 */ /* 0x000fe400000006ff */
[----:B------:R-:W-:Y:S02]  /*0670*/  SHF.L.U32 R154, R5, 0x10, RZ ;  /* 0x00000010059a7819 */ /* 0x000fe400000006ff */
[----:B------:R-:W-:Y:S02]  /*0680*/  CS2R R4, SRZ ;  /* 0x0000000000047805 */ /* 0x000fe4000001ff00 */
[----:B------:R-:W-:-:S02]  /*0690*/  SHF.L.U32 R155, R6, 0x10, RZ ;  /* 0x00000010069b7819 */ /* 0x000fc400000006ff */
[----:B------:R-:W-:Y:S02]  /*06a0*/  SHF.L.U32 R156, R7, 0x10, RZ ;  /* 0x00000010079c7819 */ /* 0x000fe400000006ff */
[----:B------:R-:W-:Y:S02]  /*06b0*/  CS2R R6, SRZ ;  /* 0x0000000000067805 */ /* 0x000fe4000001ff00 */
        /* <DEDUP_REMOVED lines=34> */
.L_x_5049:
        /* <DEDUP_REMOVED lines=12> */
[C---:B-1----:R-:W-:Y:S01]  /*09a0*/  IMAD.WIDE R102, R196.reuse, 0x4, R84 ;  /* 0x00000004c4667825 */ /* 0x042fe200078e0254 */
[C---:B------:R-:W-:Y:S02]  /*09b0*/  IADD3 R203, R205.reuse, 0x100, RZ ;  /* 0x00000100cdcb7810 */ /* 0x040fe40007ffe0ff */
[----:B------:R-:W-:Y:S02]  /*09c0*/  @P0 LEA.HI.X R105, R196, R105, R88, 0x1, P1 ;  /* 0x00000069c4690211 */ /* 0x000fe400008f0c58 */
[----:B------:R-:W4:Y:S01]  /*09d0*/  LDG.E R202, desc[UR6][R102.64] ;  /* 0x0000000666ca7981 */ /* 0x000f22000c1e1900 */
[C---:B------:R-:W-:Y:S01]  /*09e0*/  IADD3 R201, R205.reuse, 0x200, RZ ;  /* 0x00000200cdc97810 */ /* 0x040fe20007ffe0ff */
[C---:B--2---:R-:W-:Y:S01]  /*09f0*/  IMAD.WIDE.U32 R116, R205.reuse, 0x20, R210 ;  /* 0x00000020cd747825 */ /* 0x044fe200078e00d2 */
[C---:B------:R-:W-:Y:S01]  /*0a00*/  IADD3 R199, R205.reuse, 0x300, RZ ;  /* 0x00000300cdc77810 */ /* 0x040fe20007ffe0ff */
[----:B------:R-:W2:Y:S01]  /*0a10*/  @P0 LDG.E.U16 R204, desc[UR6][R104.64] ;  /* 0x0000000668cc0981 */ /* 0x000ea2000c1e1500 */
[----:B------:R-:W1:Y:S01]  /*0a20*/  LDC.64 R160, c[0x0][0x2c8] ;  /* 0x0000b200ffa07b82 */ /* 0x000e620000000a00 */
[----:B---3--:R-:W-:-:S02]  /*0a30*/  IMAD.WIDE.U32 R88, R205, 0x10, R124 ;  /* 0x00000010cd587825 */ /* 0x008fc400078e007c */
[----:B------:R-:W3:Y:S02]  /*0a40*/  LDG.E.128 R84, desc[UR6][R116.64] ;  /* 0x0000000674547981 */ /* 0x000ee4000c1e1d00 */
[C---:B------:R-:W-:Y:S02]  /*0a50*/  IMAD.WIDE.U32 R100, R203.reuse, 0x10, R124 ;  /* 0x00000010cb647825 */ /* 0x040fe400078e007c */
[----:B------:R-:W2:Y:S02]  /*0a60*/  LDG.E.128 R92, desc[UR6][R116.64+0x10] ;  /* 0x00001006745c7981 */ /* 0x000ea4000c1e1d00 */
[----:B0-----:R-:W-:Y:S02]  /*0a70*/  IMAD.WIDE R212, R196, 0x4, R212 ;  /* 0x00000004c4d47825 */ /* 0x001fe400078e02d4 */
[----:B------:R-:W2:Y:S02]  /*0a80*/  LDG.E.128 R88, desc[UR6][R88.64] ;  /* 0x0000000658587981 */ /* 0x000ea4000c1e1d00 */
[----:B------:R-:W-:-:S02]  /*0a90*/  IMAD.WIDE.U32 R128, R203, 0x20, R210 ;  /* 0x00000020cb807825 */ /* 0x000fc400078e00d2 */
[----:B------:R-:W2:Y:S02]  /*0aa0*/  LDG.E.128 R100, desc[UR6][R100.64] ;  /* 0x0000000664647981 */ /* 0x000ea4000c1e1d00 */
[--C-:B------:R-:W-:Y:S02]  /*0ab0*/  IMAD.WIDE.U32 R158, R201, 0x20, R210.reuse ;  /* 0x00000020c99e7825 */ /* 0x100fe400078e00d2 */
[----:B------:R-:W2:Y:S02]  /*0ac0*/  LDG.E R198, desc[UR6][R212.64] ;  /* 0x00000006d4c67981 */ /* 0x000ea4000c1e1900 */
[----:B------:R-:W-:Y:S02]  /*0ad0*/  IMAD.WIDE.U32 R210, R199, 0x20, R210 ;  /* 0x00000020c7d27825 */ /* 0x000fe400078e00d2 */
[----:B------:R-:W2:Y:S04]  /*0ae0*/  LDG.E.128 R108, desc[UR6][R158.64] ;  /* 0x000000069e6c7981 */ /* 0x000ea8000c1e1d00 */
[----:B------:R-:W2:Y:S01]  /*0af0*/  LDG.E.128 R120, desc[UR6][R210.64] ;  /* 0x00000006d2787981 */ /* 0x000ea2000c1e1d00 */
[----:B------:R-:W-:-:S03]  /*0b00*/  IMAD.WIDE.U32 R112, R201, 0x10, R124 ;  /* 0x00000010c9707825 */ /* 0x000fc600078e007c */
[----:B------:R-:W2:Y:S04]  /*0b10*/  LDG.E.128 R96, desc[UR6][R128.64] ;  /* 0x0000000680607981 */ /* 0x000ea8000c1e1d00 */
[----:B------:R-:W2:Y:S04]  /*0b20*/  LDG.E.128 R112, desc[UR6][R112.64] ;  /* 0x0000000670707981 */ /* 0x000ea8000c1e1d00 */
[----:B------:R-:W2:Y:S04]  /*0b30*/  LDG.E.128 R104, desc[UR6][R128.64+0x10] ;  /* 0x0000100680687981 */ /* 0x000ea8000c1e1d00 */
[----:B------:R0:W2:Y:S04]  /*0b40*/  LDG.E.128 R116, desc[UR6][R158.64+0x10] ;  /* 0x000010069e747981 */ /* 0x0000a8000c1e1d00 */
[----:B------:R0:W2:Y:S01]  /*0b50*/  LDG.E.128 R128, desc[UR6][R210.64+0x10] ;  /* 0x00001006d2807981 */ /* 0x0000a2000c1e1d00 */
[----:B------:R-:W-:Y:S01]  /*0b60*/  IMAD.WIDE.U32 R124, R199, 0x10, R124 ;  /* 0x00000010c77c7825 */ /* 0x000fe200078e007c */
[----:B-1----:R-:W-:Y:S01]  /*0b70*/  ISETP.NE.U32.AND P1, PT, R160, RZ, PT ;  /* 0x000000ffa000720c */ /* 0x002fe20003f25070 */
[----:B0-----:R-:W0:Y:S04]  /*0b80*/  LDC.64 R158, c[0x0][0x240] ;  /* 0x00009000ff9e7b82 */ /* 0x001e280000000a00 */
[----:B------:R-:W2:Y:S01]  /*0b90*/  LDG.E.128 R124, desc[UR6][R124.64] ;  /* 0x000000067c7c7981 */ /* 0x000ea2000c1e1d00 */
[----:B------:R-:W-:-:S13]  /*0ba0*/  ISETP.NE.AND.EX P1, PT, R161, RZ, PT, P1 ;  /* 0x000000ffa100720c */ /* 0x000fda0003f25310 */
[----:B------:R-:W1:Y:S08]  /*0bb0*/  @P1 LDC.64 R166, c[0x0][0x2c8] ;  /* 0x0000b200ffa61b82 */ /* 0x000e700000000a00 */
[----:B------:R-:W0:Y:S08]  /*0bc0*/  @P1 LDC.64 R164, c[0x0][0x2c8] ;  /* 0x0000b200ffa41b82 */ /* 0x000e300000000a00 */
[----:B------:R-:W0:Y:S01]  /*0bd0*/  @P1 LDC.64 R162, c[0x0][0x2c8] ;  /* 0x0000b200ffa21b82 */ /* 0x000e220000000a00 */
[----:B-1----:R-:W-:-:S07]  /*0be0*/  @P1 IMAD.WIDE.U32 R206, R205, 0x20, R166 ;  /* 0x00000020cdce1825 */ /* 0x002fce00078e00a6 */
[----:B------:R-:W1:Y:S01]  /*0bf0*/  @P1 LDC.64 R208, c[0x0][0x2c8] ;  /* 0x0000b200ffd01b82 */ /* 0x000e620000000a00 */
[----:B0-----:R-:W-:Y:S01]  /*0c00*/  IMAD.WIDE.U32 R166, R201, 0x8, R158 ;  /* 0x00000008c9a67825 */ /* 0x001fe200078e009e */
[----:B------:R-:W-:Y:S01]  /*0c10*/  ISETP.NE.AND P2, PT, RZ, UR8, PT ;  /* 0x00000008ff007c0c */ /* 0x000fe2000bf45270 */
[----:B------:R-:W5:Y:S02]  /*0c20*/  @P1 LDG.E.128 R44, desc[UR6][R206.64] ;  /* 0x00000006ce2c1981 */ /* 0x000f64000c1e1d00 */
[C---:B------:R-:W-:Y:S02]  /*0c30*/  @P1 IMAD.WIDE.U32 R210, R203.reuse, 0x20, R164 ;  /* 0x00000020cbd21825 */ /* 0x040fe400078e00a4 */
[----:B------:R-:W5:Y:S02]  /*0c40*/  LDG.E.64 R166, desc[UR6][R166.64] ;  /* 0x00000006a6a67981 */ /* 0x000f64000c1e1b00 */
[----:B------:R-:W-:Y:S02]  /*0c50*/  IMAD.WIDE.U32 R164, R203, 0x8, R158 ;  /* 0x00000008cba47825 */ /* 0x000fe400078e009e */
[----:B------:R3:W5:Y:S02]  /*0c60*/  @P1 LDG.E.128 R48, desc[UR6][R206.64+0x10] ;  /* 0x00001006ce301981 */ /* 0x000764000c1e1d00 */
[----:B------:R-:W-:-:S02]  /*0c70*/  @P1 IMAD.WIDE.U32 R212, R201, 0x20, R162 ;  /* 0x00000020c9d41825 */ /* 0x000fc400078e00a2 */
[----:B------:R-:W5:Y:S02]  /*0c80*/  LDG.E.64 R164, desc[UR6][R164.64] ;  /* 0x00000006a4a47981 */ /* 0x000f64000c1e1b00 */
[--C-:B------:R-:W-:Y:S02]  /*0c90*/  IMAD.WIDE.U32 R162, R205, 0x8, R158.reuse ;  /* 0x00000008cda27825 */ /* 0x100fe400078e009e */
[----:B------:R-:W5:Y:S02]  /*0ca0*/  @P1 LDG.E.128 R60, desc[UR6][R212.64] ;  /* 0x00000006d43c1981 */ /* 0x000f64000c1e1d00 */
[C---:B------:R-:W-:Y:S02]  /*0cb0*/  IMAD.WIDE.U32 R158, R199.reuse, 0x8, R158 ;  /* 0x00000008c79e7825 */ /* 0x040fe400078e009e */
[----:B------:R-:W5:Y:S04]  /*0cc0*/  LDG.E.64 R162, desc[UR6][R162.64] ;  /* 0x00000006a2a27981 */ /* 0x000f68000c1e1b00 */
[----:B------:R-:W5:Y:S01]  /*0cd0*/  LDG.E.64 R158, desc[UR6][R158.64] ;  /* 0x000000069e9e7981 */ /* 0x000f62000c1e1b00 */
[----:B-1----:R-:W-:-:S03]  /*0ce0*/  @P1 IMAD.WIDE.U32 R208, R199, 0x20, R208 ;  /* 0x00000020c7d01825 */ /* 0x002fc600078e00d0 */
[----:B------:R2:W5:Y:S04]  /*0cf0*/  @P1 LDG.E.128 R64, desc[UR6][R212.64+0x10] ;  /* 0x00001006d4401981 */ /* 0x000568000c1e1d00 */
[----:B------:R-:W5:Y:S04]  /*0d00*/  @P1 LDG.E.128 R68, desc[UR6][R208.64] ;  /* 0x00000006d0441981 */ /* 0x000f68000c1e1d00 */
[----:B------:R0:W5:Y:S01]  /*0d10*/  @P1 LDG.E.128 R72, desc[UR6][R208.64+0x10] ;  /* 0x00001006d0481981 */ /* 0x000162000c1e1d00 */
[----:B------:R-:W-:-:S03]  /*0d20*/  MOV R197, 0x3f800000 ;  /* 0x3f80000000c57802 */ /* 0x000fc60000000f00 */
[----:B------:R-:W5:Y:S04]  /*0d30*/  @P1 LDG.E.128 R52, desc[UR6][R210.64] ;  /* 0x00000006d2341981 */ /* 0x000f68000c1e1d00 */
[----:B------:R1:W5:Y:S01]  /*0d40*/  @P1 LDG.E.128 R56, desc[UR6][R210.64+0x10] ;  /* 0x00001006d2381981 */ /* 0x000362000c1e1d00 */
[----:B------:R-:W-:Y:S01]  /*0d50*/  UMOV UR4, 0xffffffff ;  /* 0xffffffff00047882 */ /* 0x000fe20000000000 */
[----:B------:R-:W-:Y:S02]  /*0d60*/  LOP3.LUT P1, RZ, R145, 0x1f, RZ, 0xc0, !PT ;  /* 0x0000001f91ff7812 */ /* 0x000fe4000782c0ff */
[----:B----4-:R-:W-:-:S05]  /*0d70*/  FSEL R202, R202, RZ, !P2 ;  /* 0x000000ffcaca7208 */ /* 0x010fca0005000000 */
[C---:B---3--:R-:W-:Y:S01]  /*0d80*/  FADD.FTZ R207, -R202.reuse, R84 ;  /* 0x00000054cacf7221 */ /* 0x048fe20000010100 */
[C---:B------:R-:W-:Y:S01]  /*0d90*/  FADD.FTZ R85, -R202.reuse, R85 ;  /* 0x00000055ca557221 */ /* 0x040fe20000010100 */
[----:B--2---:R-:W-:Y:S01]  /*0da0*/  FADD.FTZ R213, -R202, R92 ;  /* 0x0000005ccad57221 */ /* 0x004fe20000010100 */
[C---:B------:R-:W-:Y:S02]  /*0db0*/  PRMT R84, R88.reuse, 0x7632, R84 ;  /* 0x0000763258547816 */ /* 0x040fe40000000054 */
[----:B------:R-:W-:Y:S02]  /*0dc0*/  SHF.L.U32 R88, R88, 0x10, RZ ;  /* 0x0000001058587819 */ /* 0x000fe400000006ff */
[C---:B------:R-:W-:Y:S02]  /*0dd0*/  PRMT R92, R100.reuse, 0x7632, R92 ;  /* 0x00007632645c7816 */ /* 0x040fe4000000005c */
[----:B------:R-:W-:Y:S01]  /*0de0*/  SHF.L.U32 R221, R100, 0x10, RZ ;  /* 0x0000001064dd7819 */ /* 0x000fe200000006ff */
[----:B------:R-:W-:Y:S01]  /*0df0*/  FMUL.FTZ R100, R198, R207 ;  /* 0x000000cfc6647220 */ /* 0x000fe20000410000 */
[----:B------:R-:W-:Y:S01]  /*0e00*/  SHF.L.U32 R207, R84, 0x10, RZ ;  /* 0x0000001054cf7819 */ /* 0x000fe200000006ff */
[----:B------:R-:W-:Y:S01]  /*0e10*/  FADD.FTZ R231, -R202, R110 ;  /* 0x0000006ecae77221 */ /* 0x000fe20000010100 */
[----:B------:R-:W-:Y:S01]  /*0e20*/  FMUL.FTZ R110, R198, R85 ;  /* 0x00000055c66e7220 */ /* 0x000fe20000410000 */
[C-C-:B0-----:R-:W-:Y:S01]  /*0e30*/  FADD.FTZ R209, -R202.reuse, R86.reuse ;  /* 0x00000056cad17221 */ /* 0x141fe20000010100 */
[----:B------:R-:W-:Y:S01]  /*0e40*/  FADD.FTZ R243, -R202, R121 ;  /* 0x00000079caf37221 */ /* 0x000fe20000010100 */
[----:B------:R-:W-:Y:S01]  /*0e50*/  FMUL.FTZ R121, R153, R88 ;  /* 0x0000005899797220 */ /* 0x000fe20000410000 */
[C---:B------:R-:W-:Y:S01]  /*0e60*/  PRMT R86, R89.reuse, 0x7632, R86 ;  /* 0x0000763259567816 */ /* 0x040fe20000000056 */
[-C--:B------:R-:W-:Y:S01]  /*0e70*/  FFMA.FTZ R151, R110, R207.reuse, R151 ;  /* 0x000000cf6e977223 */ /* 0x080fe20000010097 */
[----:B------:R-:W-:Y:S01]  /*0e80*/  SHF.L.U32 R89, R89, 0x10, RZ ;  /* 0x0000001059597819 */ /* 0x000fe200000006ff */
[----:B------:R-:W-:Y:S01]  /*0e90*/  FADD.FTZ R150, R207, R150 ;  /* 0x00000096cf967221 */ /* 0x000fe20000010000 */
[----:B------:R-:W-:Y:S01]  /*0ea0*/  FMUL.FTZ R207, R180, R207 ;  /* 0x000000cfb4cf7220 */ /* 0x000fe20000410000 */
[----:B------:R-:W-:Y:S01]  /*0eb0*/  FADD.FTZ R84, RZ, R121 ;  /* 0x00000079ff547221 */ /* 0x000fe20000010000 */
[----:B------:R-:W-:Y:S01]  /*0ec0*/  FFMA.FTZ R85, R100, R121, RZ ;  /* 0x0000007964557223 */ /* 0x000fe200000100ff */
[--C-:B------:R-:W-:Y:S01]  /*0ed0*/  FADD.FTZ R217, -R202, R96.reuse ;  /* 0x00000060cad97221 */ /* 0x100fe20000010100 */
[----:B------:R-:W-:Y:S01]  /*0ee0*/  PRMT R96, R102, 0x7632, R96 ;  /* 0x0000763266607816 */ /* 0x000fe20000000060 */
[----:B------:R-:W-:Y:S01]  /*0ef0*/  FADD.FTZ R247, -R202, R123 ;  /* 0x0000007bcaf77221 */ /* 0x000fe20000010100 */
[----:B------:R-:W-:Y:S01]  /*0f00*/  SHF.L.U32 R223, R102, 0x10, RZ ;  /* 0x0000001066df7819 */ /* 0x000fe200000006ff */
[----:B------:R-:W-:Y:S01]  /*0f10*/  FMUL.FTZ R123, R154, R89 ;  /* 0x000000599a7b7220 */ /* 0x000fe20000410000 */
[----:B------:R-:W-:Y:S01]  /*0f20*/  SHF.L.U32 R86, R86, 0x10, RZ ;  /* 0x0000001056567819 */ /* 0x000fe200000006ff */
[----:B------:R-:W-:Y:S01]  /*0f30*/  FADD.FTZ R84, R84, R207 ;  /* 0x000000cf54547221 */ /* 0x000fe20000010000 */
[----:B------:R-:W-:Y:S01]  /*0f40*/  PRMT R102, R112, 0x7632, R102 ;  /* 0x0000763270667816 */ /* 0x000fe20000000066 */
[----:B------:R-:W-:Y:S01]  /*0f50*/  FADD.FTZ R87, -R202, R87 ;  /* 0x00000057ca577221 */ /* 0x000fe20000010100 */
[----:B------:R-:W-:Y:S01]  /*0f60*/  SHF.L.U32 R233, R112, 0x10, RZ ;  /* 0x0000001070e97819 */ /* 0x000fe200000006ff */
[----:B------:R-:W-:Y:S01]  /*0f70*/  FMUL.FTZ R112, R198, R209 ;  /* 0x000000d1c6707220 */ /* 0x000fe20000410000 */
[----:B------:R-:W-:Y:S01]  /*0f80*/  @P0 SHF.L.U32 R197, R204, 0x10, RZ ;  /* 0x00000010ccc50819 */ /* 0x000fe200000006ff */
[----:B------:R-:W-:Y:S01]  /*0f90*/  FFMA.FTZ R85, R110, R207, R85 ;  /* 0x000000cf6e557223 */ /* 0x000fe20000010055 */
[----:B------:R-:W-:Y:S01]  /*0fa0*/  PRMT R204, R90, 0x7632, R204 ;  /* 0x000076325acc7816 */ /* 0x000fe200000000cc */
[----:B------:R-:W-:Y:S01]  /*0fb0*/  FADD.FTZ R93, -R202, R93 ;  /* 0x0000005dca5d7221 */ /* 0x000fe20000010100 */
[----:B-1----:R-:W-:Y:S01]  /*0fc0*/  SHF.L.U32 R211, R90, 0x10, RZ ;  /* 0x000000105ad37819 */ /* 0x002fe200000006ff */
[C-C-:B------:R-:W-:Y:S01]  /*0fd0*/  FADD.FTZ R227, -R202.reuse, R106.reuse ;  /* 0x0000006acae37221 */ /* 0x140fe20000010100 */
[----:B------:R-:W-:Y:S01]  /*0fe0*/  FADD.FTZ R212, -R202, R131 ;  /* 0x00000083cad47221 */ /* 0x000fe20000010100 */
[C---:B------:R-:W-:Y:S01]  /*0ff0*/  PRMT R106, R114.reuse, 0x7632, R106 ;  /* 0x00007632726a7816 */ /* 0x040fe2000000006a */
[----:B------:R-:W-:Y:S01]  /*1000*/  FMUL.FTZ R131, R181, R86 ;  /* 0x00000056b5837220 */ /* 0x000fe20000410000 */
[----:B------:R-:W-:Y:S01]  /*1010*/  SHF.L.U32 R235, R114, 0x10, RZ ;  /* 0x0000001072eb7819 */ /* 0x000fe200000006ff */
[----:B------:R-:W-:Y:S01]  /*1020*/  FADD.FTZ R84, R84, R123 ;  /* 0x0000007b54547221 */ /* 0x000fe20000010000 */
        /* <DEDUP_REMOVED lines=37> */
[----:B------:R-:W-:-:S02]  /*1280*/  PRMT R120, R126, 0x7632, R120 ;  /* 0x000076327e787816 */ /* 0x000fc40000000078 */
[----:B------:R-:W-:Y:S01]  /*1290*/  SHF.L.U32 R251, R126, 0x10, RZ ;  /* 0x000000107efb7819 */ /* 0x000fe200000006ff */
[----:B------:R-:W-:Y:S01]  /*12a0*/  FMUL.FTZ R126, R156, R91 ;  /* 0x0000005b9c7e7220 */ /* 0x000fe20000410000 */
[----:B------:R-:W-:Y:S01]  /*12b0*/  SHF.L.U32 R90, R90, 0x10, RZ ;  /* 0x000000105a5a7819 */ /* 0x000fe200000006ff */
[----:B------:R-:W-:Y:S01]  /*12c0*/  FADD.FTZ R89, R89, R202 ;  /* 0x000000ca59597221 */ /* 0x000fe20000010000 */
[C---:B------:R-:W-:Y:S01]  /*12d0*/  FMUL.FTZ R215, R198.reuse, R215 ;  /* 0x000000d7c6d77220 */ /* 0x040fe20000410000 */
[----:B------:R-:W-:Y:S01]  /*12e0*/  FFMA.FTZ R240, R129, R202, R84 ;  /* 0x000000ca81f07223 */ /* 0x000fe20000010054 */
[----:B------:R-:W-:Y:S01]  /*12f0*/  PRMT R94, R101, 0x7632, R94 ;  /* 0x00007632655e7816 */ /* 0x000fe2000000005e */
[----:B------:R-:W-:Y:S01]  /*1300*/  FMUL.FTZ R130, R183, R90 ;  /* 0x0000005ab7827220 */ /* 0x000fe20000410000 */
[----:B------:R-:W-:Y:S01]  /*1310*/  PRMT R118, R125, 0x7632, R118 ;  /* 0x000076327d767816 */ /* 0x000fe20000000076 */
[----:B------:R-:W-:Y:S01]  /*1320*/  FADD.FTZ R89, R89, R126 ;  /* 0x0000007e59597221 */ /* 0x000fe20000010000 */
[----:B------:R-:W-:Y:S01]  /*1330*/  SHF.L.U32 R101, R101, 0x10, RZ ;  /* 0x0000001065657819 */ /* 0x000fe200000006ff */
[C---:B------:R-:W-:Y:S01]  /*1340*/  FMUL.FTZ R204, R198.reuse, R95 ;  /* 0x0000005fc6cc7220 */ /* 0x040fe20000410000 */
[----:B------:R-:W-:Y:S01]  /*1350*/  FFMA.FTZ R85, R215, R126, R240 ;  /* 0x0000007ed7557223 */ /* 0x000fe200000100f0 */
[----:B------:R-:W-:Y:S01]  /*1360*/  FMUL.FTZ R219, R198, R219 ;  /* 0x000000dbc6db7220 */ /* 0x000fe20000410000 */
[----:B------:R-:W-:Y:S01]  /*1370*/  SHF.L.U32 R92, R92, 0x10, RZ ;  /* 0x000000105c5c7819 */ /* 0x000fe200000006ff */
[----:B------:R-:W-:Y:S01]  /*1380*/  FMUL.FTZ R210, R198, R97 ;  /* 0x00000061c6d27220 */ /* 0x000fe20000410000 */
[----:B------:R-:W-:Y:S01]  /*1390*/  FMUL.FTZ R216, R157, R221 ;  /* 0x000000dd9dd87220 */ /* 0x000fe20000410000 */
[----:B------:R-:W-:Y:S01]  /*13a0*/  SHF.L.U32 R84, R118, 0x10, RZ ;  /* 0x0000001076547819 */ /* 0x000fe200000006ff */
[----:B------:R-:W-:Y:S01]  /*13b0*/  FADD.FTZ R89, R89, R130 ;  /* 0x0000008259597221 */ /* 0x000fe20000010000 */
        /* <DEDUP_REMOVED lines=10> */
[----:B------:R-:W-:Y:S01]  /*1460*/  SHF.L.U32 R103, R103, 0x10, RZ ;  /* 0x0000001067677819 */ /* 0x000fe200000006ff */
[----:B------:R-:W-:Y:S01]  /*1470*/  FFMA.FTZ R85, R217, R216, R118 ;  /* 0x000000d8d9557223 */ /* 0x000fe20000010076 */
[----:B------:R-:W-:Y:S01]  /*1480*/  SHF.L.U32 R94, R94, 0x10, RZ ;  /* 0x000000105e5e7819 */ /* 0x000fe200000006ff */
[C---:B------:R-:W-:Y:S01]  /*1490*/  FMUL.FTZ R227, R198.reuse, R227 ;  /* 0x000000e3c6e37220 */ /* 0x040fe20000410000 */
[----:B------:R-:W-:Y:S01]  /*14a0*/  FMUL.FTZ R214, R198, R99 ;  /* 0x00000063c6d67220 */ /* 0x000fe20000410000 */
[----:B------:R-:W-:Y:S01]  /*14b0*/  FADD.FTZ R89, R92, R101 ;  /* 0x000000655c597221 */ /* 0x000fe20000010000 */
[----:B------:R-:W-:Y:S01]  /*14c0*/  FFMA.FTZ R92, R210, R101, R85 ;  /* 0x00000065d25c7223 */ /* 0x000fe20000010055 */
[----:B------:R-:W-:Y:S01]  /*14d0*/  FADD.FTZ R40, R103, R40 ;  /* 0x0000002867287221 */ /* 0x000fe20000010000 */
[-C--:B------:R-:W-:Y:S01]  /*14e0*/  FFMA.FTZ R12, R227, R103.reuse, R12 ;  /* 0x00000067e30c7223 */ /* 0x080fe2000001000c */
[----:B------:R-:W-:Y:S01]  /*14f0*/  FMUL.FTZ R222, R170, R103 ;  /* 0x00000067aade7220 */ /* 0x000fe20000410000 */
[-C--:B------:R-:W-:Y:S01]  /*1500*/  FFMA.FTZ R7, R214, R94.reuse, R7 ;  /* 0x0000005ed6077223 */ /* 0x080fe20000010007 */
[----:B------:R-:W-:Y:S01]  /*1510*/  FADD.FTZ R35, R94, R35 ;  /* 0x000000235e237221 */ /* 0x000fe20000010000 */
[----:B------:R-:W-:Y:S01]  /*1520*/  FMUL.FTZ R103, R185, R94 ;  /* 0x0000005eb9677220 */ /* 0x000fe20000410000 */
        /* <DEDUP_REMOVED lines=10> */
[----:B------:R-:W-:Y:S01]  /*15d0*/  FMUL.FTZ R224, R198, R105 ;  /* 0x00000069c6e07220 */ /* 0x000fe20000410000 */
[----:B------:R-:W-:Y:S01]  /*15e0*/  FFMA.FTZ R85, R225, R220, R92 ;  /* 0x000000dce1557223 */ /* 0x000fe2000001005c */
[----:B------:R-:W-:Y:S01]  /*15f0*/  SHF.L.U32 R98, R98, 0x10, RZ ;  /* 0x0000001062627819 */ /* 0x000fe200000006ff */
[----:B------:R-:W-:-:S02]  /*1600*/  FADD.FTZ R89, R94, R107 ;  /* 0x0000006b5e597221 */ /* 0x000fc40000010000 */
[----:B------:R-:W-:Y:S01]  /*1610*/  FFMA.FTZ R92, R224, R107, R85 ;  /* 0x0000006be05c7223 */ /* 0x000fe20000010055 */
[----:B------:R-:W-:Y:S01]  /*1620*/  PRMT R104, R113, 0x7632, R104 ;  /* 0x0000763271687816 */ /* 0x000fe20000000068 */
[----:B------:R-:W-:Y:S01]  /*1630*/  FMUL.FTZ R105, R187, R98 ;  /* 0x00000062bb697220 */ /* 0x000fe20000410000 */
[----:B------:R-:W-:Y:S01]  /*1640*/  FADD.FTZ R94, R89, R222 ;  /* 0x000000de595e7221 */ /* 0x000fe20000010000 */
[----:B------:R-:W-:Y:S01]  /*1650*/  SHF.L.U32 R113, R113, 0x10, RZ ;  /* 0x0000001071717819 */ /* 0x000fe200000006ff */
[----:B------:R-:W-:Y:S01]  /*1660*/  FFMA.FTZ R147, R114, R86, R147 ;  /* 0x0000005672937223 */ /* 0x000fe20000010093 */
[----:B------:R-:W-:Y:S01]  /*1670*/  FADD.FTZ R146, R86, R146 ;  /* 0x0000009256927221 */ /* 0x000fe20000010000 */
[----:B------:R-:W-:Y:S01]  /*1680*/  FFMA.FTZ R85, R227, R222, R92 ;  /* 0x000000dee3557223 */ /* 0x000fe2000001005c */
[----:B------:R-:W-:Y:S01]  /*1690*/  FMUL.FTZ R231, R198, R231 ;  /* 0x000000e7c6e77220 */ /* 0x000fe20000410000 */
[----:B------:R-:W-:Y:S01]  /*16a0*/  SHF.L.U32 R86, R102, 0x10, RZ ;  /* 0x0000001066567819 */ /* 0x000fe200000006ff */
[----:B------:R-:W-:Y:S01]  /*16b0*/  FMUL.FTZ R228, R198, R109 ;  /* 0x0000006dc6e47220 */ /* 0x000fe20000410000 */
[----:B------:R-:W-:Y:S01]  /*16c0*/  FADD.FTZ R152, R88, R152 ;  /* 0x0000009858987221 */ /* 0x000fe20000010000 */
[----:B------:R-:W-:Y:S01]  /*16d0*/  FFMA.FTZ R179, R100, R88, R179 ;  /* 0x0000005864b37223 */ /* 0x000fe200000100b3 */
[----:B------:R-:W-:Y:S01]  /*16e0*/  FMUL.FTZ R102, R171, R233 ;  /* 0x000000e9ab667220 */ /* 0x000fe20000410000 */
[----:B------:R-:W-:Y:S01]  /*16f0*/  FADD.FTZ R89, R94, R105 ;  /* 0x000000695e597221 */ /* 0x000fe20000010000 */
[----:B------:R-:W-:Y:S01]  /*1700*/  FMUL.FTZ R229, R198, R229 ;  /* 0x000000e5c6e57220 */ /* 0x000fe20000410000 */
[----:B------:R-:W-:Y:S01]  /*1710*/  SHF.L.U32 R88, R104, 0x10, RZ ;  /* 0x0000001068587819 */ /* 0x000fe200000006ff */
        /* <DEDUP_REMOVED lines=16> */
[----:B------:R-:W-:Y:S01]  /*1820*/  PRMT R108, R115, 0x7632, R108 ;  /* 0x00007632736c7816 */ /* 0x000fe2000000006c */
[----:B------:R-:W-:Y:S01]  /*1830*/  FFMA.FTZ R85, R231, R104, R86 ;  /* 0x00000068e7557223 */ /* 0x000fe20000010056 */
[----:B------:R-:W-:Y:S01]  /*1840*/  SHF.L.U32 R115, R115, 0x10, RZ ;  /* 0x0000001073737819 */ /* 0x000fe200000006ff */
[----:B------:R-:W-:Y:S01]  /*1850*/  FMUL.FTZ R239, R198, R239 ;  /* 0x000000efc6ef7220 */ /* 0x000fe20000410000 */
[----:B------:R-:W-:Y:S01]  /*1860*/  SHF.L.U32 R87, R106, 0x10, RZ ;  /* 0x000000106a577819 */ /* 0x000fe200000006ff */
[----:B------:R-:W-:Y:S01]  /*1870*/  FMUL.FTZ R106, R173, R235 ;  /* 0x000000ebad6a7220 */ /* 0x000fe20000410000 */
[----:B------:R-:W-:Y:S01]  /*1880*/  FADD.FTZ R89, R88, R109 ;  /* 0x0000006d58597221 */ /* 0x000fe20000010000 */
[----:B------:R-:W-:Y:S01]  /*1890*/  FADD.FTZ R31, R90, R31 ;  /* 0x0000001f5a1f7221 */ /* 0x000fe20000010000 */
[----:B------:R-:W-:Y:S01]  /*18a0*/  FFMA.FTZ R3, R204, R90, R3 ;  /* 0x0000005acc037223 */ /* 0x000fe20000010003 */
[----:B------:R-:W-:Y:S01]  /*18b0*/  FMUL.FTZ R237, R198, R237 ;  /* 0x000000edc6ed7220 */ /* 0x000fe20000410000 */
[----:B------:R-:W-:Y:S01]  /*18c0*/  FFMA.FTZ R86, R230, R109, R85 ;  /* 0x0000006de6567223 */ /* 0x000fe20000010055 */
[----:B------:R-:W-:Y:S01]  /*18d0*/  SHF.L.U32 R90, R108, 0x10, RZ ;  /* 0x000000106c5a7819 */ /* 0x000fe200000006ff */
[----:B------:R-:W-:Y:S01]  /*18e0*/  FADD.FTZ R136, R115, R136 ;  /* 0x0000008873887221 */ /* 0x000fe20000010000 */
[-C--:B------:R-:W-:Y:S01]  /*18f0*/  FFMA.FTZ R20, R239, R115.reuse, R20 ;  /* 0x00000073ef147223 */ /* 0x080fe20000010014 */
[----:B------:R-:W-:Y:S01]  /*1900*/  FMUL.FTZ R108, R174, R115 ;  /* 0x00000073ae6c7220 */ /* 0x000fe20000410000 */
[----:B------:R-:W-:Y:S01]  /*1910*/  FMUL.FTZ R232, R198, R117 ;  /* 0x00000075c6e87220 */ /* 0x000fe20000410000 */
        /* <DEDUP_REMOVED lines=34> */
[-C--:B------:R-:W-:Y:S01]  /*1b40*/  FFMA.FTZ R23, R238, R84.reuse, R23 ;  /* 0x00000054ee177223 */ /* 0x080fe20000010017 */
[----:B------:R-:W-:Y:S01]  /*1b50*/  FADD.FTZ R139, R84, R139 ;  /* 0x0000008b548b7221 */ /* 0x000fe20000010000 */
        /* <DEDUP_REMOVED lines=8> */
[----:B------:R-:W-:Y:S01]  /*1be0*/  FMUL.FTZ R111, R198, R128 ;  /* 0x00000080c66f7220 */ /* 0x000fe20000410000 */
[----:B------:R-:W-:Y:S01]  /*1bf0*/  FMUL.FTZ R120, R177, R251 ;  /* 0x000000fbb1787220 */ /* 0x000fe20000410000 */
        /* <DEDUP_REMOVED lines=60> */
.L_x_5060:
        /* <DEDUP_REMOVED lines=13> */
.L_x_5048:
        /* <DEDUP_REMOVED lines=9> */
[----:B------:R-:W-:Y:S02]  /*2120*/  LOP3.LUT P5, RZ, R162, 0xff0000, RZ, 0xc0, !PT ;  /* 0x00ff0000a2ff7812 */ /* 0x000fe400078ac0ff */
        /* <DEDUP_REMOVED lines=19> */
[----:B---3--:R-:W-:Y:S01]  /*2260*/  FADD.FTZ R221, R221, R96 ;  /* 0x00000060dddd7221 */ /* 0x008fe20000010000 */
[----:B------:R-:W-:Y:S01]  /*2270*/  FADD.FTZ R84, R84, R97 ;  /* 0x0000006154547221 */ /* 0x000fe20000010000 */
[----:B------:R-:W-:Y:S02]  /*2280*/  MOV R97, R164 ;  /* 0x000000a400617202 */ /* 0x000fe40000000f00 */
[----:B------:R-:W-:Y:S01]  /*2290*/  FADD.FTZ R98, R98, R221 ;  /* 0x000000dd62627221 */ /* 0x000fe20000010000 */
[----:B------:R-:W-:-:S03]  /*22a0*/  FADD.FTZ R84, R99, R84 ;  /* 0x0000005463547221 */ /* 0x000fc60000010000 */
[----:B------:R-:W-:Y:S01]  /*22b0*/  FMUL.FTZ R92, R98, UR10 ;  /* 0x0000000a625c7c20 */ /* 0x000fe20008410000 */
[----:B------:R-:W-:Y:S01]  /*22c0*/  FMUL.FTZ R91, R84, UR10 ;  /* 0x0000000a545b7c20 */ /* 0x000fe20008410000 */
[----:B------:R-:W-:-:S03]  /*22d0*/  MOV R84, R162 ;  /* 0x000000a200547202 */ /* 0x000fc60000000f00 */
[----:B------:R-:W-:Y:S02]  /*22e0*/  FSEL R92, R92, RZ, !P2 ;  /* 0x000000ff5c5c7208 */ /* 0x000fe40005000000 */
[----:B------:R-:W-:Y:S02]  /*22f0*/  ISETP.NE.U32.AND P2, PT, R160, RZ, PT ;  /* 0x000000ffa000720c */ /* 0x000fe40003f45070 */
[----:B------:R-:W-:Y:S01]  /*2300*/  LOP3.LUT P6, RZ, R84, 0xff, RZ, 0xc0, !PT ;  /* 0x000000ff54ff7812 */ /* 0x000fe200078cc0ff */
[-CC-:B------:R-:W-:Y:S01]  /*2310*/  FFMA.FTZ R100, R100, R91.reuse, R92.reuse ;  /* 0x0000005b64647223 */ /* 0x180fe2000001005c */
[----:B------:R-:W-:Y:S01]  /*2320*/  ISETP.NE.AND.EX P2, PT, R161, RZ, PT, P2 ;  /* 0x000000ffa100720c */ /* 0x000fe20003f45320 */
[-CC-:B------:R-:W-:Y:S01]  /*2330*/  FFMA.FTZ R110, R110, R91.reuse, R92.reuse ;  /* 0x0000005b6e6e7223 */ /* 0x180fe2000001005c */
[-C--:B------:R-:W-:Y:S01]  /*2340*/  FFMA.FTZ R114, R114, R91.reuse, R92 ;  /* 0x0000005b72727223 */ /* 0x080fe2000001005c */
[----:B------:R-:W-:Y:S01]  /*2350*/  FADD.FTZ R93, R121, -R100 ;  /* 0x80000064795d7221 */ /* 0x000fe20000010000 */
[----:B------:R-:W-:Y:S01]  /*2360*/  FFMA.FTZ R213, R213, R91, R92 ;  /* 0x0000005bd5d57223 */ /* 0x000fe2000001005c */
[----:B------:R-:W-:Y:S01]  /*2370*/  FADD.FTZ R207, R207, -R110 ;  /* 0x8000006ecfcf7221 */ /* 0x000fe20000010000 */
[----:B------:R-:W-:Y:S01]  /*2380*/  FADD.FTZ R131, R131, -R114 ;  /* 0x8000007283837221 */ /* 0x000fe20000010000 */
[----:B------:R-:W-:Y:S01]  /*2390*/  FMUL.FTZ R93, R198, R93 ;  /* 0x0000005dc65d7220 */ /* 0x000fe20000410000 */
[----:B------:R-:W-:Y:S01]  /*23a0*/  FADD.FTZ R213, R122, -R213 ;  /* 0x800000d57ad57221 */ /* 0x000fe20000010000 */
[C---:B------:R-:W-:Y:S01]  /*23b0*/  FMUL.FTZ R94, R198.reuse, R207 ;  /* 0x000000cfc65e7220 */ /* 0x040fe20000410000 */
[C---:B------:R-:W-:Y:S01]  /*23c0*/  FMUL.FTZ R90, R198.reuse, R131 ;  /* 0x00000083c65a7220 */ /* 0x040fe20000410000 */
[----:B------:R-:W-:Y:S01]  /*23d0*/  FFMA.FTZ R129, R129, R91, R92 ;  /* 0x0000005b81817223 */ /* 0x000fe2000001005c */
[----:B------:R-:W-:Y:S01]  /*23e0*/  FMUL.FTZ R89, R198, R213 ;  /* 0x000000d5c6597220 */ /* 0x000fe20000410000 */
[----:B------:R-:W-:Y:S01]  /*23f0*/  @P2 FADD.FTZ R93, R44, R93 ;  /* 0x0000005d2c5d2221 */ /* 0x000fe20000010000 */
[----:B------:R-:W-:Y:S01]  /*2400*/  @P2 FADD.FTZ R94, R45, R94 ;  /* 0x0000005e2d5e2221 */ /* 0x000fe20000010000 */
[----:B------:R-:W-:Y:S01]  /*2410*/  @P2 FADD.FTZ R90, R47, R90 ;  /* 0x0000005a2f5a2221 */ /* 0x000fe20000010000 */
[----:B------:R-:W-:Y:S01]  /*2420*/  @P2 FADD.FTZ R89, R48, R89 ;  /* 0x0000005930592221 */ /* 0x000fe20000010000 */
[-C--:B------:R-:W-:Y:S01]  /*2430*/  FMUL.FTZ R84, R93, R197.reuse ;  /* 0x000000c55d547220 */ /* 0x080fe20000410000 */
[----:B------:R-:W-:Y:S01]  /*2440*/  FMUL.FTZ R85, R94, R197 ;  /* 0x000000c55e557220 */ /* 0x000fe20000410000 */
[----:B------:R-:W-:Y:S01]  /*2450*/  FFMA.FTZ R112, R112, R91, R92 ;  /* 0x0000005b70707223 */ /* 0x000fe2000001005c */
[-C--:B------:R-:W-:Y:S01]  /*2460*/  FMUL.FTZ R88, R90, R197.reuse ;  /* 0x000000c55a587220 */ /* 0x080fe20000410000 */
[----:B------:R-:W-:Y:S01]  /*2470*/  FMUL.FTZ R84, R84, UR11 ;  /* 0x0000000b54547c20 */ /* 0x000fe20008410000 */
[----:B------:R-:W-:Y:S01]  /*2480*/  FMUL.FTZ R96, R89, R197 ;  /* 0x000000c559607220 */ /* 0x000fe20000410000 */
[----:B------:R-:W-:Y:S01]  /*2490*/  FMUL.FTZ R85, R85, UR11 ;  /* 0x0000000b55557c20 */ /* 0x000fe20008410000 */
[----:B------:R-:W-:Y:S01]  /*24a0*/  FADD.FTZ R129, R202, -R129 ;  /* 0x80000081ca817221 */ /* 0x000fe20000010000 */
[----:B------:R-:W-:Y:S01]  /*24b0*/  FADD.FTZ R95, R123, -R112 ;  /* 0x800000707b5f7221 */ /* 0x000fe20000010000 */
[----:B------:R-:W-:Y:S01]  /*24c0*/  FMUL.FTZ R88, R88, UR11 ;  /* 0x0000000b58587c20 */ /* 0x000fe20008410000 */
[----:B------:R-:W-:Y:S01]  /*24d0*/  FSEL R87, R84, RZ, P6 ;  /* 0x000000ff54577208 */ /* 0x000fe20003000000 */
[----:B------:R-:W-:Y:S01]  /*24e0*/  FMUL.FTZ R96, R96, UR11 ;  /* 0x0000000b60607c20 */ /* 0x000fe20008410000 */
[--C-:B------:R-:W-:Y:S01]  /*24f0*/  FFMA.FTZ R215, R215, R91, R92.reuse ;  /* 0x0000005bd7d77223 */ /* 0x100fe2000001005c */
[----:B------:R-:W-:Y:S01]  /*2500*/  LOP3.LUT P6, RZ, R163, 0xff, RZ, 0xc0, !PT ;  /* 0x000000ffa3ff7812 */ /* 0x000fe200078cc0ff */
[C---:B------:R-:W-:Y:S01]  /*2510*/  FMUL.FTZ R98, R198.reuse, R129 ;  /* 0x00000081c6627220 */ /* 0x040fe20000410000 */
[----:B------:R-:W-:Y:S01]  /*2520*/  FMUL.FTZ R95, R198, R95 ;  /* 0x0000005fc65f7220 */ /* 0x000fe20000410000 */
[----:B------:R-:W-:Y:S01]  /*2530*/  FSEL R84, R85, RZ, P1 ;  /* 0x000000ff55547208 */ /* 0x000fe20000800000 */
[----:B------:R-:W-:Y:S01]  /*2540*/  FADD.FTZ R215, R126, -R215 ;  /* 0x800000d77ed77221 */ /* 0x000fe20000010000 */
[----:B------:R-:W-:Y:S01]  /*2550*/  FSEL R85, R88, RZ, P3 ;  /* 0x000000ff58557208 */ /* 0x000fe20001800000 */
[-C--:B------:R-:W-:Y:S01]  /*2560*/  FFMA.FTZ R217, R217, R91.reuse, R92 ;  /* 0x0000005bd9d97223 */ /* 0x080fe2000001005c */
[----:B------:R-:W-:Y:S01]  /*2570*/  FSEL R88, R96, RZ, P6 ;  /* 0x000000ff60587208 */ /* 0x000fe20003000000 */
[----:B------:R-:W-:Y:S01]  /*2580*/  @P2 FADD.FTZ R98, R49, R98 ;  /* 0x0000006231622221 */ /* 0x000fe20000010000 */
[----:B------:R-:W-:Y:S01]  /*2590*/  LOP3.LUT P6, RZ, R97, 0xff, RZ, 0xc0, !PT ;  /* 0x000000ff61ff7812 */ /* 0x000fe200078cc0ff */
[----:B------:R-:W-:Y:S01]  /*25a0*/  @P2 FADD.FTZ R95, R46, R95 ;  /* 0x0000005f2e5f2221 */ /* 0x000fe20000010000 */
[--C-:B------:R-:W-:Y:S01]  /*25b0*/  FFMA.FTZ R97, R204, R91, R92.reuse ;  /* 0x0000005bcc617223 */ /* 0x100fe2000001005c */
[----:B------:R-:W-:Y:S01]  /*25c0*/  FADD.FTZ R121, R216, -R217 ;  /* 0x800000d9d8797221 */ /* 0x000fe20000010000 */
[----:B------:R-:W-:Y:S01]  /*25d0*/  FMUL.FTZ R99, R198, R215 ;  /* 0x000000d7c6637220 */ /* 0x000fe20000410000 */
[--C-:B------:R-:W-:Y:S01]  /*25e0*/  FFMA.FTZ R210, R210, R91, R92.reuse ;  /* 0x0000005bd2d27223 */ /* 0x100fe2000001005c */
[-C--:B------:R-:W-:Y:S01]  /*25f0*/  FMUL.FTZ R96, R98, R197.reuse ;  /* 0x000000c562607220 */ /* 0x080fe20000410000 */
[----:B------:R-:W-:Y:S01]  /*2600*/  FMUL.FTZ R86, R95, R197 ;  /* 0x000000c55f567220 */ /* 0x000fe20000410000 */
[----:B------:R-:W-:Y:S01]  /*2610*/  FADD.FTZ R97, R130, -R97 ;  /* 0x8000006182617221 */ /* 0x000fe20000010000 */
[----:B------:R-:W-:Y:S01]  /*2620*/  @P2 FADD.FTZ R99, R50, R99 ;  /* 0x0000006332632221 */ /* 0x000fe20000010000 */
[----:B------:R-:W-:Y:S01]  /*2630*/  FMUL.FTZ R129, R198, R121 ;  /* 0x00000079c6817220 */ /* 0x000fe20000410000 */
[-C--:B------:R-:W-:Y:S01]  /*2640*/  FFMA.FTZ R219, R219, R91.reuse, R92 ;  /* 0x0000005bdbdb7223 */ /* 0x080fe2000001005c */
[----:B------:R-:W-:Y:S01]  /*2650*/  FADD.FTZ R101, R101, -R210 ;  /* 0x800000d265657221 */ /* 0x000fe20000010000 */
[----:B------:R-:W-:Y:S01]  /*2660*/  FFMA.FTZ R225, R225, R91, R92 ;  /* 0x0000005be1e17223 */ /* 0x000fe2000001005c */
[----:B------:R-:W-:Y:S01]  /*2670*/  FMUL.FTZ R96, R96, UR11 ;  /* 0x0000000b60607c20 */ /* 0x000fe20008410000 */
[----:B------:R-:W-:Y:S01]  /*2680*/  FMUL.FTZ R86, R86, UR11 ;  /* 0x0000000b56567c20 */ /* 0x000fe20008410000 */
[----:B------:R-:W-:Y:S01]  /*2690*/  LOP3.LUT P1, RZ, R163, 0xff00, RZ, 0xc0, !PT ;  /* 0x0000ff00a3ff7812 */ /* 0x000fe2000782c0ff */
[----:B------:R-:W-:Y:S01]  /*26a0*/  FMUL.FTZ R202, R198, R97 ;  /* 0x00000061c6ca7220 */ /* 0x000fe20000410000 */
[----:B------:R-:W-:Y:S01]  /*26b0*/  FMUL.FTZ R97, R99, R197 ;  /* 0x000000c563617220 */ /* 0x000fe20000410000 */
[----:B------:R-:W-:Y:S01]  /*26c0*/  @P2 FADD.FTZ R129, R52, R129 ;  /* 0x0000008134812221 */ /* 0x000fe20000010000 */
[----:B------:R-:W-:Y:S01]  /*26d0*/  FADD.FTZ R123, R218, -R219 ;  /* 0x800000dbda7b7221 */ /* 0x000fe20000010000 */
[----:B------:R-:W-:Y:S01]  /*26e0*/  FADD.FTZ R225, R220, -R225 ;  /* 0x800000e1dce17221 */ /* 0x000fe20000010000 */
[----:B------:R-:W-:Y:S01]  /*26f0*/  FMUL.FTZ R114, R198, R101 ;  /* 0x00000065c6727220 */ /* 0x000fe20000410000 */
[----:B------:R-:W-:Y:S01]  /*2700*/  FSEL R219, R96, RZ, P1 ;  /* 0x000000ff60db7208 */ /* 0x000fe20000800000 */
[----:B------:R-:W-:Y:S01]  /*2710*/  @P2 FADD.FTZ R202, R51, R202 ;  /* 0x000000ca33ca2221 */ /* 0x000fe20000010000 */
[----:B------:R-:W-:Y:S01]  /*2720*/  FSEL R86, R86, RZ, P5 ;  /* 0x000000ff56567208 */ /* 0x000fe20002800000 */
[----:B------:R-:W-:Y:S01]  /*2730*/  FMUL.FTZ R97, R97, UR11 ;  /* 0x0000000b61617c20 */ /* 0x000fe20008410000 */
[----:B------:R-:W-:Y:S01]  /*2740*/  FMUL.FTZ R96, R129, R197 ;  /* 0x000000c581607220 */ /* 0x000fe20000410000 */
[----:B------:R-:W-:Y:S01]  /*2750*/  LOP3.LUT P5, RZ, R163, 0xff0000, RZ, 0xc0, !PT ;  /* 0x00ff0000a3ff7812 */ /* 0x000fe200078ac0ff */
[----:B------:R-:W-:Y:S01]  /*2760*/  FMUL.FTZ R121, R198, R225 ;  /* 0x000000e1c6797220 */ /* 0x000fe20000410000 */
[----:B------:R-:W-:Y:S01]  /*2770*/  @P2 FADD.FTZ R114, R53, R114 ;  /* 0x0000007235722221 */ /* 0x000fe20000010000 */
[--C-:B------:R-:W-:Y:S01]  /*2780*/  FFMA.FTZ R214, R214, R91, R92.reuse ;  /* 0x0000005bd6d67223 */ /* 0x100fe2000001005c */
[----:B------:R-:W-:Y:S01]  /*2790*/  FMUL.FTZ R100, R202, R197 ;  /* 0x000000c5ca647220 */ /* 0x000fe20000410000 */
[----:B------:R-:W-:Y:S01]  /*27a0*/  FMUL.FTZ R96, R96, UR11 ;  /* 0x0000000b60607c20 */ /* 0x000fe20008410000 */
[----:B------:R-:W-:Y:S01]  /*27b0*/  FSEL R217, R97, RZ, P5 ;  /* 0x000000ff61d97208 */ /* 0x000fe20002800000 */
[-CC-:B------:R-:W-:Y:S01]  /*27c0*/  FFMA.FTZ R224, R224, R91.reuse, R92.reuse ;  /* 0x0000005be0e07223 */ /* 0x180fe2000001005c */
[----:B------:R-:W-:Y:S01]  /*27d0*/  FFMA.FTZ R227, R227, R91, R92 ;  /* 0x0000005be3e37223 */ /* 0x000fe2000001005c */
[----:B------:R-:W-:Y:S01]  /*27e0*/  FMUL.FTZ R123, R198, R123 ;  /* 0x0000007bc67b7220 */ /* 0x000fe20000410000 */
[----:B------:R-:W-:Y:S01]  /*27f0*/  FMUL.FTZ R97, R114, R197 ;  /* 0x000000c572617220 */ /* 0x000fe20000410000 */
[----:B------:R-:W-:Y:S01]  /*2800*/  @P2 FADD.FTZ R121, R56, R121 ;  /* 0x0000007938792221 */ /* 0x000fe20000010000 */
[----:B------:R-:W-:Y:S01]  /*2810*/  FADD.FTZ R103, R103, -R214 ;  /* 0x800000d667677221 */ /* 0x000fe20000010000 */
[----:B------:R-:W-:Y:S01]  /*2820*/  FMUL.FTZ R100, R100, UR11 ;  /* 0x0000000b64647c20 */ /* 0x000fe20008410000 */
[----:B------:R-:W-:Y:S01]  /*2830*/  FFMA.FTZ R226, R226, R91, R92 ;  /* 0x0000005be2e27223 */ /* 0x000fe2000001005c */
[----:B------:R-:W-:Y:S01]  /*2840*/  LOP3.LUT P3, RZ, R163, 0xff000000, RZ, 0xc0, !PT ;  /* 0xff000000a3ff7812 */ /* 0x000fe2000786c0ff */
[----:B------:R-:W-:Y:S01]  /*2850*/  FADD.FTZ R107, R107, -R224 ;  /* 0x800000e06b6b7221 */ /* 0x000fe20000010000 */
[----:B------:R-:W-:Y:S01]  /*2860*/  FSEL R215, R96, RZ, P6 ;  /* 0x000000ff60d77208 */ /* 0x000fe20003000000 */
[----:B------:R-:W-:Y:S01]  /*2870*/  FADD.FTZ R227, R222, -R227 ;  /* 0x800000e3dee37221 */ /* 0x000fe20000010000 */
[----:B------:R-:W-:Y:S01]  /*2880*/  @P2 FADD.FTZ R123, R54, R123 ;  /* 0x0000007b367b2221 */ /* 0x000fe20000010000 */
[----:B------:R-:W-:Y:S01]  /*2890*/  FMUL.FTZ R97, R97, UR11 ;  /* 0x0000000b61617c20 */ /* 0x000fe20008410000 */
[----:B------:R-:W-:Y:S01]  /*28a0*/  FMUL.FTZ R96, R121, R197 ;  /* 0x000000c579607220 */ /* 0x000fe20000410000 */
[----:B------:R-:W-:Y:S01]  /*28b0*/  LOP3.LUT P1, RZ, R164, 0xff00, RZ, 0xc0, !PT ;  /* 0x0000ff00a4ff7812 */ /* 0x000fe2000782c0ff */
[----:B------:R-:W-:Y:S01]  /*28c0*/  FMUL.FTZ R112, R198, R103 ;  /* 0x00000067c6707220 */ /* 0x000fe20000410000 */
[----:B------:R-:W-:Y:S01]  /*28d0*/  FADD.FTZ R105, R105, -R226 ;  /* 0x800000e269697221 */ /* 0x000fe20000010000 */
[----:B------:R-:W-:Y:S01]  /*28e0*/  FSEL R204, R100, RZ, P3 ;  /* 0x000000ff64cc7208 */ /* 0x000fe20001800000 */
[C---:B------:R-:W-:Y:S01]  /*28f0*/  FMUL.FTZ R130, R198.reuse, R107 ;  /* 0x0000006bc6827220 */ /* 0x040fe20000410000 */
[----:B------:R-:W-:Y:S01]  /*2900*/  FMUL.FTZ R163, R198, R227 ;  /* 0x000000e3c6a37220 */ /* 0x000fe20000410000 */
[----:B------:R-:W-:Y:S01]  /*2910*/  FMUL.FTZ R100, R123, R197 ;  /* 0x000000c57b647220 */ /* 0x000fe20000410000 */
[----:B------:R-:W-:Y:S01]  /*2920*/  FMUL.FTZ R96, R96, UR11 ;  /* 0x0000000b60607c20 */ /* 0x000fe20008410000 */
[----:B------:R-:W-:Y:S01]  /*2930*/  @P2 FADD.FTZ R112, R55, R112 ;  /* 0x0000007037702221 */ /* 0x000fe20000010000 */
[----:B------:R-:W-:Y:S01]  /*2940*/  LOP3.LUT P6, RZ, R165, 0xff, RZ, 0xc0, !PT ;  /* 0x000000ffa5ff7812 */ /* 0x000fe200078cc0ff */
[-CC-:B------:R-:W-:Y:S01]  /*2950*/  FFMA.FTZ R229, R229, R91.reuse, R92.reuse ;  /* 0x0000005be5e57223 */ /* 0x180fe2000001005c */
[----:B------:R-:W-:Y:S01]  /*2960*/  FSEL R200, R97, RZ, P1 ;  /* 0x000000ff61c87208 */ /* 0x000fe20000800000 */
[----:B------:R-:W-:Y:S01]  /*2970*/  FFMA.FTZ R228, R228, R91, R92 ;  /* 0x0000005be4e47223 */ /* 0x000fe2000001005c */
[----:B------:R-:W-:Y:S01]  /*2980*/  MOV R97, R166 ;  /* 0x000000a600617202 */ /* 0x000fe20000000f00 */
[----:B------:R-:W-:Y:S01]  /*2990*/  FMUL.FTZ R162, R198, R105 ;  /* 0x00000069c6a27220 */ /* 0x000fe20000410000 */
[----:B------:R-:W-:Y:S01]  /*29a0*/  @P2 FADD.FTZ R130, R57, R130 ;  /* 0x0000008239822221 */ /* 0x000fe20000010000 */
[----:B------:R-:W-:Y:S01]  /*29b0*/  @P2 FADD.FTZ R163, R58, R163 ;  /* 0x000000a33aa32221 */ /* 0x000fe20000010000 */
[----:B------:R-:W-:Y:S01]  /*29c0*/  FMUL.FTZ R100, R100, UR11 ;  /* 0x0000000b64647c20 */ /* 0x000fe20008410000 */
[----:B------:R-:W-:Y:S01]  /*29d0*/  LOP3.LUT P5, RZ, R164, 0xff0000, RZ, 0xc0, !PT ;  /* 0x00ff0000a4ff7812 */ /* 0x000fe200078ac0ff */
[-C--:B------:R-:W-:Y:S01]  /*29e0*/  FMUL.FTZ R101, R112, R197.reuse ;  /* 0x000000c570657220 */ /* 0x080fe20000410000 */
[----:B------:R-:W-:Y:S01]  /*29f0*/  FSEL R208, R96, RZ, P6 ;  /* 0x000000ff60d07208 */ /* 0x000fe20003000000 */
[----:B------:R-:W-:Y:S01]  /*2a00*/  FADD.FTZ R229, R102, -R229 ;  /* 0x800000e566e57221 */ /* 0x000fe20000010000 */
[----:B------:R-:W-:Y:S01]  /*2a10*/  FADD.FTZ R113, R113, -R228 ;  /* 0x800000e471717221 */ /* 0x000fe20000010000 */
[----:B------:R-:W-:Y:S01]  /*2a20*/  LOP3.LUT P6, RZ, R97, 0xff, RZ, 0xc0, !PT ;  /* 0x000000ff61ff7812 */ /* 0x000fe200078cc0ff */
[----:B------:R-:W-:Y:S01]  /*2a30*/  @P2 FADD.FTZ R162, R59, R162 ;  /* 0x000000a23ba22221 */ /* 0x000fe20000010000 */
[-C--:B------:R-:W-:Y:S01]  /*2a40*/  FMUL.FTZ R96, R130, R197.reuse ;  /* 0x000000c582607220 */ /* 0x080fe20000410000 */
[----:B------:R-:W-:Y:S01]  /*2a50*/  FMUL.FTZ R97, R163, R197 ;  /* 0x000000c5a3617220 */ /* 0x000fe20000410000 */
[----:B------:R-:W-:Y:S01]  /*2a60*/  LOP3.LUT P3, RZ, R164, 0xff000000, RZ, 0xc0, !PT ;  /* 0xff000000a4ff7812 */ /* 0x000fe2000786c0ff */
[----:B------:R-:W-:Y:S01]  /*2a70*/  FMUL.FTZ R101, R101, UR11 ;  /* 0x0000000b65657c20 */ /* 0x000fe20008410000 */
[----:B------:R-:W-:Y:S01]  /*2a80*/  FSEL R207, R100, RZ, P5 ;  /* 0x000000ff64cf7208 */ /* 0x000fe20002800000 */
[C---:B------:R-:W-:Y:S01]  /*2a90*/  FMUL.FTZ R213, R198.reuse, R229 ;  /* 0x000000e5c6d57220 */ /* 0x040fe20000410000 */
[----:B------:R-:W-:Y:S01]  /*2aa0*/  FMUL.FTZ R164, R198, R113 ;  /* 0x00000071c6a47220 */ /* 0x000fe20000410000 */
[----:B------:R-:W-:Y:S01]  /*2ab0*/  FMUL.FTZ R100, R162, R197 ;  /* 0x000000c5a2647220 */ /* 0x000fe20000410000 */
[-CC-:B------:R-:W-:Y:S01]  /*2ac0*/  FFMA.FTZ R231, R231, R91.reuse, R92.reuse ;  /* 0x0000005be7e77223 */ /* 0x180fe2000001005c */
[-CC-:B------:R-:W-:Y:S01]  /*2ad0*/  FFMA.FTZ R230, R230, R91.reuse, R92.reuse ;  /* 0x0000005be6e67223 */ /* 0x180fe2000001005c */
[-C--:B------:R-:W-:Y:S01]  /*2ae0*/  FFMA.FTZ R237, R237, R91.reuse, R92 ;  /* 0x0000005beded7223 */ /* 0x080fe2000001005c */
[----:B------:R-:W-:Y:S01]  /*2af0*/  FMUL.FTZ R96, R96, UR11 ;  /* 0x0000000b60607c20 */ /* 0x000fe20008410000 */
[----:B------:R-:W-:Y:S01]  /*2b00*/  FMUL.FTZ R97, R97, UR11 ;  /* 0x0000000b61617c20 */ /* 0x000fe20008410000 */
[C---:B------:R-:W-:Y:S01]  /*2b10*/  LOP3.LUT P1, RZ, R165.reuse, 0xff00, RZ, 0xc0, !PT ;  /* 0x0000ff00a5ff7812 */ /* 0x040fe2000782c0ff */
[----:B------:R-:W-:Y:S01]  /*2b20*/  @P2 FADD.FTZ R213, R60, R213 ;  /* 0x000000d53cd52221 */ /* 0x000fe20000010000 */
[----:B------:R-:W-:Y:S01]  /*2b30*/  LOP3.LUT P5, RZ, R165, 0xff0000, RZ, 0xc0, !PT ;  /* 0x00ff0000a5ff7812 */ /* 0x000fe200078ac0ff */
[----:B------:R-:W-:Y:S01]  /*2b40*/  @P2 FADD.FTZ R164, R61, R164 ;  /* 0x000000a43da42221 */ /* 0x000fe20000010000 */
[----:B------:R-:W-:Y:S01]  /*2b50*/  FFMA.FTZ R232, R232, R91, R92 ;  /* 0x0000005be8e87223 */ /* 0x000fe2000001005c */
[----:B------:R-:W-:Y:S01]  /*2b60*/  FSEL R110, R101, RZ, P3 ;  /* 0x000000ff656e7208 */ /* 0x000fe20001800000 */
[----:B------:R-:W-:Y:S01]  /*2b70*/  FMUL.FTZ R100, R100, UR11 ;  /* 0x0000000b64647c20 */ /* 0x000fe20008410000 */
[----:B------:R-:W-:Y:S01]  /*2b80*/  LOP3.LUT P3, RZ, R165, 0xff000000, RZ, 0xc0, !PT ;  /* 0xff000000a5ff7812 */ /* 0x000fe2000786c0ff */
[----:B------:R-:W-:Y:S01]  /*2b90*/  FADD.FTZ R231, R104, -R231 ;  /* 0x800000e768e77221 */ /* 0x000fe20000010000 */
[----:B------:R-:W-:Y:S01]  /*2ba0*/  FADD.FTZ R101, R109, -R230 ;  /* 0x800000e66d657221 */ /* 0x000fe20000010000 */
[----:B------:R-:W-:Y:S01]  /*2bb0*/  FADD.FTZ R237, R106, -R237 ;  /* 0x800000ed6aed7221 */ /* 0x000fe20000010000 */
[----:B------:R-:W-:Y:S01]  /*2bc0*/  FSEL R221, R96, RZ, P1 ;  /* 0x000000ff60dd7208 */ /* 0x000fe20000800000 */
[-C--:B------:R-:W-:Y:S01]  /*2bd0*/  FMUL.FTZ R96, R213, R197.reuse ;  /* 0x000000c5d5607220 */ /* 0x080fe20000410000 */
[----:B------:R-:W-:Y:S01]  /*2be0*/  FSEL R210, R97, RZ, P5 ;  /* 0x000000ff61d27208 */ /* 0x000fe20002800000 */
[----:B------:R-:W-:Y:S01]  /*2bf0*/  FMUL.FTZ R97, R164, R197 ;  /* 0x000000c5a4617220 */ /* 0x000fe20000410000 */
[----:B------:R-:W-:Y:S01]  /*2c00*/  FADD.FTZ R115, R115, -R232 ;  /* 0x800000e873737221 */ /* 0x000fe20000010000 */
[----:B------:R-:W-:Y:S01]  /*2c10*/  FSEL R109, R100, RZ, P3 ;  /* 0x000000ff646d7208 */ /* 0x000fe20001800000 */
[C---:B------:R-:W-:Y:S01]  /*2c20*/  FMUL.FTZ R165, R198.reuse, R231 ;  /* 0x000000e7c6a57220 */ /* 0x040fe20000410000 */
[C---:B------:R-:W-:Y:S01]  /*2c30*/  FMUL.FTZ R160, R198.reuse, R101 ;  /* 0x00000065c6a07220 */ /* 0x040fe20000410000 */
[----:B------:R-:W-:Y:S01]  /*2c40*/  FMUL.FTZ R161, R198, R237 ;  /* 0x000000edc6a17220 */ /* 0x000fe20000410000 */
[----:B------:R-:W-:Y:S01]  /*2c50*/  LOP3.LUT P1, RZ, R166, 0xff00, RZ, 0xc0, !PT ;  /* 0x0000ff00a6ff7812 */ /* 0x000fe2000782c0ff */
[----:B------:R-:W-:Y:S01]  /*2c60*/  FMUL.FTZ R96, R96, UR11 ;  /* 0x0000000b60607c20 */ /* 0x000fe20008410000 */
[C---:B------:R-:W-:Y:S01]  /*2c70*/  LOP3.LUT P5, RZ, R166.reuse, 0xff0000, RZ, 0xc0, !PT ;  /* 0x00ff0000a6ff7812 */ /* 0x040fe200078ac0ff */
[----:B------:R-:W-:Y:S01]  /*2c80*/  FMUL.FTZ R97, R97, UR11 ;  /* 0x0000000b61617c20 */ /* 0x000fe20008410000 */
[----:B------:R-:W-:Y:S01]  /*2c90*/  LOP3.LUT P3, RZ, R166, 0xff000000, RZ, 0xc0, !PT ;  /* 0xff000000a6ff7812 */ /* 0x000fe2000786c0ff */
[----:B------:R-:W-:Y:S01]  /*2ca0*/  FMUL.FTZ R166, R198, R115 ;  /* 0x00000073c6a67220 */ /* 0x000fe20000410000 */
[----:B------:R-:W-:Y:S01]  /*2cb0*/  @P2 FADD.FTZ R165, R62, R165 ;  /* 0x000000a53ea52221 */ /* 0x000fe20000010000 */
[----:B------:R-:W-:Y:S01]  /*2cc0*/  @P2 FADD.FTZ R160, R63, R160 ;  /* 0x000000a03fa02221 */ /* 0x000fe20000010000 */
[----:B------:R-:W-:Y:S01]  /*2cd0*/  @P2 FADD.FTZ R161, R64, R161 ;  /* 0x000000a140a12221 */ /* 0x000fe20000010000 */
[----:B------:R-:W-:Y:S01]  /*2ce0*/  @P2 FADD.FTZ R166, R65, R166 ;  /* 0x000000a641a62221 */ /* 0x000fe20000010000 */
[----:B------:R-:W-:Y:S01]  /*2cf0*/  FSEL R122, R96, RZ, P6 ;  /* 0x000000ff607a7208 */ /* 0x000fe20003000000 */
[-C--:B------:R-:W-:Y:S01]  /*2d00*/  FMUL.FTZ R100, R165, R197.reuse ;  /* 0x000000c5a5647220 */ /* 0x080fe20000410000 */
[----:B------:R-:W-:Y:S01]  /*2d10*/  FSEL R131, R97, RZ, P1 ;  /* 0x000000ff61837208 */ /* 0x000fe20000800000 */
[-C--:B------:R-:W-:Y:S01]  /*2d20*/  FMUL.FTZ R96, R160, R197.reuse ;  /* 0x000000c5a0607220 */ /* 0x080fe20000410000 */
[----:B------:R-:W-:Y:S01]  /*2d30*/  FMUL.FTZ R97, R161, R197 ;  /* 0x000000c5a1617220 */ /* 0x000fe20000410000 */
        /* <DEDUP_REMOVED lines=10> */
[----:B------:R-:W-:Y:S01]  /*2de0*/  FMUL.FTZ R91, R166, R197 ;  /* 0x000000c5a65b7220 */ /* 0x000fe20000410000 */
[----:B------:R-:W-:Y:S01]  /*2df0*/  FMUL.FTZ R100, R100, UR11 ;  /* 0x0000000b64647c20 */ /* 0x000fe20008410000 */
[----:B------:R-:W-:Y:S01]  /*2e00*/  FMUL.FTZ R96, R96, UR11 ;  /* 0x0000000b60607c20 */ /* 0x000fe20008410000 */
[----:B------:R-:W-:Y:S01]  /*2e10*/  FMUL.FTZ R97, R97, UR11 ;  /* 0x0000000b61617c20 */ /* 0x000fe20008410000 */
[----:B------:R-:W-:Y:S01]  /*2e20*/  LOP3.LUT P6, RZ, R167, 0xff, RZ, 0xc0, !PT ;  /* 0x000000ffa7ff7812 */ /* 0x000fe200078cc0ff */
[----:B------:R-:W-:Y:S01]  /*2e30*/  FMUL.FTZ R91, R91, UR11 ;  /* 0x0000000b5b5b7c20 */ /* 0x000fe20008410000 */
[----:B------:R-:W-:Y:S01]  /*2e40*/  LOP3.LUT P1, RZ, R167, 0xff00, RZ, 0xc0, !PT ;  /* 0x0000ff00a7ff7812 */ /* 0x000fe2000782c0ff */
[----:B------:R-:W-:Y:S01]  /*2e50*/  FADD.FTZ R239, R108, -R239 ;  /* 0x800000ef6cef7221 */ /* 0x000fe20000010000 */
[----:B------:R-:W-:Y:S01]  /*2e60*/  FSEL R113, R100, RZ, P5 ;  /* 0x000000ff64717208 */ /* 0x000fe20002800000 */
[----:B------:R-:W-:Y:S01]  /*2e70*/  FADD.FTZ R241, R116, -R241 ;  /* 0x800000f174f17221 */ /* 0x000fe20000010000 */
[----:B------:R-:W-:Y:S01]  /*2e80*/  FSEL R126, R96, RZ, P3 ;  /* 0x000000ff607e7208 */ /* 0x000fe20001800000 */
[----:B------:R-:W-:Y:S01]  /*2e90*/  FADD.FTZ R245, R118, -R245 ;  /* 0x800000f576f57221 */ /* 0x000fe20000010000 */
[----:B------:R-:W-:Y:S01]  /*2ea0*/  FSEL R128, R97, RZ, P6 ;  /* 0x000000ff61807208 */ /* 0x000fe20003000000 */
[----:B------:R-:W-:Y:S01]  /*2eb0*/  FADD.FTZ R97, R117, -R234 ;  /* 0x800000ea75617221 */ /* 0x000fe20000010000 */
[C---:B------:R-:W-:Y:S01]  /*2ec0*/  LOP3.LUT P5, RZ, R167.reuse, 0xff0000, RZ, 0xc0, !PT ;  /* 0x00ff0000a7ff7812 */ /* 0x040fe200078ac0ff */
[----:B------:R-:W-:Y:S01]  /*2ed0*/  FMUL.FTZ R225, R198, R241 ;  /* 0x000000f1c6e17220 */ /* 0x000fe20000410000 */
[----:B------:R-:W-:Y:S01]  /*2ee0*/  LOP3.LUT P3, RZ, R167, 0xff000000, RZ, 0xc0, !PT ;  /* 0xff000000a7ff7812 */ /* 0x000fe2000786c0ff */
[----:B------:R-:W-:Y:S01]  /*2ef0*/  FADD.FTZ R167, R124, -R209 ;  /* 0x800000d17ca77221 */ /* 0x000fe20000010000 */
[----:B------:R-:W-:Y:S01]  /*2f00*/  FSEL R117, R91, RZ, P1 ;  /* 0x000000ff5b757208 */ /* 0x000fe20000800000 */
[C---:B------:R-:W-:Y:S01]  /*2f10*/  FMUL.FTZ R209, R198.reuse, R239 ;  /* 0x000000efc6d17220 */ /* 0x040fe20000410000 */
[----:B------:R-:W-:Y:S01]  /*2f20*/  ISETP.NE.U32.AND P1, PT, RZ, UR12, PT ;  /* 0x0000000cff007c0c */ /* 0x000fe2000bf25070 */
[----:B------:R-:W-:Y:S01]  /*2f30*/  FMUL.FTZ R124, R198, R97 ;  /* 0x00000061c67c7220 */ /* 0x000fe20000410000 */
[----:B------:R-:W-:Y:S01]  /*2f40*/  FADD.FTZ R119, R119, -R236 ;  /* 0x800000ec77777221 */ /* 0x000fe20000010000 */
[----:B------:R-:W-:Y:S01]  /*2f50*/  @P2 FADD.FTZ R209, R66, R209 ;  /* 0x000000d142d12221 */ /* 0x000fe20000010000 */
[----:B------:R-:W-:Y:S01]  /*2f60*/  ISETP.NE.AND.EX P1, PT, RZ, UR13, PT, P1 ;  /* 0x0000000dff007c0c */ /* 0x000fe2000bf25310 */
[----:B------:R-:W-:Y:S01]  /*2f70*/  @P2 FADD.FTZ R124, R67, R124 ;  /* 0x0000007c437c2221 */ /* 0x000fe20000010000 */
[----:B------:R-:W-:Y:S01]  /*2f80*/  FADD.FTZ R127, R127, -R92 ;  /* 0x8000005c7f7f7221 */ /* 0x000fe20000010000 */
[----:B------:R-:W-:Y:S01]  /*2f90*/  FMUL.FTZ R91, R209, R197 ;  /* 0x000000c5d15b7220 */ /* 0x000fe20000410000 */
[----:B------:R-:W-:Y:S01]  /*2fa0*/  FMUL.FTZ R223, R198, R245 ;  /* 0x000000f5c6df7220 */ /* 0x000fe20000410000 */
[----:B------:R-:W-:Y:S01]  /*2fb0*/  FMUL.FTZ R92, R124, R197 ;  /* 0x000000c57c5c7220 */ /* 0x000fe20000410000 */
[----:B------:R-:W-:Y:S01]  /*2fc0*/  @P2 FADD.FTZ R225, R68, R225 ;  /* 0x000000e144e12221 */ /* 0x000fe20000010000 */
[----:B------:R-:W-:Y:S01]  /*2fd0*/  FMUL.FTZ R91, R91, UR11 ;  /* 0x0000000b5b5b7c20 */ /* 0x000fe20008410000 */
[----:B------:R-:W-:Y:S01]  /*2fe0*/  FMUL.FTZ R214, R198, R119 ;  /* 0x00000077c6d67220 */ /* 0x000fe20000410000 */
[----:B------:R-:W-:Y:S01]  /*2ff0*/  FADD.FTZ R125, R125, -R238 ;  /* 0x800000ee7d7d7221 */ /* 0x000fe20000010000 */
[----:B------:R-:W-:Y:S01]  /*3000*/  FADD.FTZ R111, R120, -R111 ;  /* 0x8000006f786f7221 */ /* 0x000fe20000010000 */
[----:B------:R-:W-:Y:S01]  /*3010*/  FADD.FTZ R101, R211, -R206 ;  /* 0x800000ced3657221 */ /* 0x000fe20000010000 */
[----:B------:R-:W-:Y:S01]  /*3020*/  @P2 FADD.FTZ R223, R70, R223 ;  /* 0x000000df46df2221 */ /* 0x000fe20000010000 */
[----:B------:R-:W-:Y:S01]  /*3030*/  FMUL.FTZ R92, R92, UR11 ;  /* 0x0000000b5c5c7c20 */ /* 0x000fe20008410000 */
[----:B------:R-:W-:Y:S01]  /*3040*/  FSEL R120, R91, RZ, P5 ;  /* 0x000000ff5b787208 */ /* 0x000fe20002800000 */
[----:B------:R-:W0:Y:S01]  /*3050*/  @P1 LDC.64 R102, c[0x0][0x308] ;  /* 0x0000c200ff661b82 */ /* 0x000e220000000a00 */
[----:B------:R-:W-:Y:S01]  /*3060*/  FMUL.FTZ R91, R225, R197 ;  /* 0x000000c5e15b7220 */ /* 0x000fe20000410000 */
[----:B------:R-:W-:Y:S01]  /*3070*/  MOV R100, R158 ;  /* 0x0000009e00647202 */ /* 0x000fe20000000f00 */
[----:B------:R-:W-:Y:S01]  /*3080*/  @P2 FADD.FTZ R214, R69, R214 ;  /* 0x000000d645d62221 */ /* 0x000fe20000010000 */
[C---:B------:R-:W-:Y:S01]  /*3090*/  FMUL.FTZ R212, R198.reuse, R125 ;  /* 0x0000007dc6d47220 */ /* 0x040fe20000410000 */
[C---:B------:R-:W-:Y:S01]  /*30a0*/  FMUL.FTZ R211, R198.reuse, R111 ;  /* 0x0000006fc6d37220 */ /* 0x040fe20000410000 */
[C---:B------:R-:W-:Y:S01]  /*30b0*/  FMUL.FTZ R206, R198.reuse, R101 ;  /* 0x00000065c6ce7220 */ /* 0x040fe20000410000 */
[C---:B------:R-:W-:Y:S01]  /*30c0*/  FMUL.FTZ R167, R198.reuse, R167 ;  /* 0x000000a7c6a77220 */ /* 0x040fe20000410000 */
[----:B------:R-:W1:Y:S01]  /*30d0*/  LDC.64 R106, c[0x0][0x2f8] ;  /* 0x0000be00ff6a7b82 */ /* 0x000e620000000a00 */
[----:B------:R-:W-:Y:S01]  /*30e0*/  FMUL.FTZ R96, R223, R197 ;  /* 0x000000c5df607220 */ /* 0x000fe20000410000 */
[----:B------:R-:W-:Y:S01]  /*30f0*/  FMUL.FTZ R198, R198, R127 ;  /* 0x0000007fc6c67220 */ /* 0x000fe20000410000 */
[----:B------:R-:W-:Y:S01]  /*3100*/  FSEL R127, R92, RZ, P3 ;  /* 0x000000ff5c7f7208 */ /* 0x000fe20001800000 */
[----:B------:R-:W-:Y:S01]  /*3110*/  FMUL.FTZ R91, R91, UR11 ;  /* 0x0000000b5b5b7c20 */ /* 0x000fe20008410000 */
[----:B------:R-:W-:Y:S01]  /*3120*/  LOP3.LUT P6, RZ, R100, 0xff, RZ, 0xc0, !PT ;  /* 0x000000ff64ff7812 */ /* 0x000fe200078cc0ff */
[-C--:B------:R-:W-:Y:S01]  /*3130*/  FMUL.FTZ R92, R214, R197.reuse ;  /* 0x000000c5d65c7220 */ /* 0x080fe20000410000 */
[----:B------:R-:W-:Y:S01]  /*3140*/  @P2 FADD.FTZ R211, R72, R211 ;  /* 0x000000d348d32221 */ /* 0x000fe20000010000 */
[----:B------:R-:W-:Y:S01]  /*3150*/  FMUL.FTZ R96, R96, UR11 ;  /* 0x0000000b60607c20 */ /* 0x000fe20008410000 */
[----:B------:R-:W-:Y:S01]  /*3160*/  LOP3.LUT P3, RZ, R158, 0xff0000, RZ, 0xc0, !PT ;  /* 0x00ff00009eff7812 */ /* 0x000fe2000786c0ff */
[----:B------:R-:W-:Y:S01]  /*3170*/  @P2 FADD.FTZ R212, R71, R212 ;  /* 0x000000d447d42221 */ /* 0x000fe20000010000 */
[----:B------:R-:W-:Y:S01]  /*3180*/  FMUL.FTZ R92, R92, UR11 ;  /* 0x0000000b5c5c7c20 */ /* 0x000fe20008410000 */
[----:B------:R-:W-:Y:S01]  /*3190*/  FSEL R118, R91, RZ, P6 ;  /* 0x000000ff5b767208 */ /* 0x000fe20003000000 */
[-C--:B------:R-:W-:Y:S01]  /*31a0*/  FMUL.FTZ R91, R211, R197.reuse ;  /* 0x000000c5d35b7220 */ /* 0x080fe20000410000 */
[----:B------:R-:W-:Y:S01]  /*31b0*/  LOP3.LUT P5, RZ, R158, 0xff00, RZ, 0xc0, !PT ;  /* 0x0000ff009eff7812 */ /* 0x000fe200078ac0ff */
[----:B------:R-:W-:Y:S01]  /*31c0*/  FMUL.FTZ R97, R212, R197 ;  /* 0x000000c5d4617220 */ /* 0x000fe20000410000 */
[----:B------:R-:W-:Y:S01]  /*31d0*/  FSEL R116, R96, RZ, P3 ;  /* 0x000000ff60747208 */ /* 0x000fe20001800000 */
[----:B------:R-:W2:Y:S01]  /*31e0*/  @P1 LDC.64 R100, c[0x0][0x308] ;  /* 0x0000c200ff641b82 */ /* 0x000ea20000000a00 */
[----:B------:R-:W-:Y:S01]  /*31f0*/  ISETP.NE.U32.AND P3, PT, RZ, UR12, PT ;  /* 0x0000000cff007c0c */ /* 0x000fe2000bf65070 */
[----:B------:R-:W-:Y:S01]  /*3200*/  FMUL.FTZ R91, R91, UR11 ;  /* 0x0000000b5b5b7c20 */ /* 0x000fe20008410000 */
[----:B------:R-:W-:Y:S01]  /*3210*/  FSEL R125, R92, RZ, P5 ;  /* 0x000000ff5c7d7208 */ /* 0x000fe20002800000 */
[----:B------:R-:W-:Y:S01]  /*3220*/  FMUL.FTZ R97, R97, UR11 ;  /* 0x0000000b61617c20 */ /* 0x000fe20008410000 */
[----:B------:R-:W-:Y:S01]  /*3230*/  LOP3.LUT P5, RZ, R159, 0xff, RZ, 0xc0, !PT ;  /* 0x000000ff9fff7812 */ /* 0x000fe200078ac0ff */
[----:B0-----:R-:W-:Y:S01]  /*3240*/  @P1 IMAD.WIDE.U32 R102, R205, 0x20, R102 ;  /* 0x00000020cd661825 */ /* 0x001fe200078e0066 */
[----:B------:R-:W-:Y:S01]  /*3250*/  LOP3.LUT P6, RZ, R158, 0xff000000, RZ, 0xc0, !PT ;  /* 0xff0000009eff7812 */ /* 0x000fe200078cc0ff */
[----:B------:R-:W0:Y:S01]  /*3260*/  @P1 LDC.64 R104, c[0x0][0x308] ;  /* 0x0000c200ff681b82 */ /* 0x000e220000000a00 */
[----:B------:R-:W-:Y:S01]  /*3270*/  ISETP.NE.AND.EX P3, PT, RZ, UR13, PT, P3 ;  /* 0x0000000dff007c0c */ /* 0x000fe2000bf65330 */
[----:B------:R-:W-:Y:S01]  /*3280*/  @P2 FADD.FTZ R206, R73, R206 ;  /* 0x000000ce49ce2221 */ /* 0x000fe20000010000 */
[----:B------:R-:W-:Y:S01]  /*3290*/  FSEL R115, R91, RZ, P5 ;  /* 0x000000ff5b737208 */ /* 0x000fe20002800000 */
[----:B------:R-:W-:Y:S01]  /*32a0*/  @P2 FADD.FTZ R167, R74, R167 ;  /* 0x000000a74aa72221 */ /* 0x000fe20000010000 */
[----:B------:R-:W-:Y:S01]  /*32b0*/  FSEL R119, R97, RZ, P6 ;  /* 0x000000ff61777208 */ /* 0x000fe20003000000 */
[----:B------:R-:W-:Y:S01]  /*32c0*/  @P2 FADD.FTZ R198, R75, R198 ;  /* 0x000000c64bc62221 */ /* 0x000fe20000010000 */
[----:B------:R-:W-:-:S02]  /*32d0*/  SEL R92, R93, R76, P3 ;  /* 0x0000004c5d5c7207 */ /* 0x000fc40001800000 */
[----:B------:R-:W-:Y:S02]  /*32e0*/  F2FP.BF16.F32.PACK_AB R91, R109, R210 ;  /* 0x000000d26d5b723e */ /* 0x000fe400000010ff */
[----:B------:R-:W-:Y:S01]  /*32f0*/  SEL R93, R94, R77, P3 ;  /* 0x0000004d5e5d7207 */ /* 0x000fe20001800000 */
[----:B------:R-:W3:Y:S01]  /*3300*/  @P1 LDC.64 R108, c[0x0][0x308] ;  /* 0x0000c200ff6c1b82 */ /* 0x000ee20000000a00 */
[----:B------:R-:W-:Y:S02]  /*3310*/  SEL R97, R98, R81, P3 ;  /* 0x0000005162617207 */ /* 0x000fe40001800000 */
[----:B------:R-:W-:Y:S02]  /*3320*/  SEL R94, R95, R78, P3 ;  /* 0x0000004e5f5e7207 */ /* 0x000fe40001800000 */
[----:B------:R-:W-:Y:S02]  /*3330*/  SEL R96, R89, R80, P3 ;  /* 0x0000005059607207 */ /* 0x000fe40001800000 */
[----:B------:R-:W-:-:S02]  /*3340*/  SEL R98, R99, R82, P3 ;  /* 0x0000005263627207 */ /* 0x000fc40001800000 */
[----:B------:R-:W-:Y:S02]  /*3350*/  SEL R95, R90, R79, P3 ;  /* 0x0000004f5a5f7207 */ /* 0x000fe40001800000 */
[----:B------:R-:W-:Y:S01]  /*3360*/  SEL R99, R202, R83, P3 ;  /* 0x00000053ca637207 */ /* 0x000fe20001800000 */
[----:B0-----:R-:W-:Y:S01]  /*3370*/  @P1 IMAD.WIDE.U32 R104, R201, 0x20, R104 ;  /* 0x00000020c9681825 */ /* 0x001fe200078e0068 */
[----:B------:R-:W-:Y:S01]  /*3380*/  F2FP.BF16.F32.PACK_AB R84, R84, R87 ;  /* 0x000000575454723e */ /* 0x000fe200000010ff */
[----:B------:R0:W-:Y:S01]  /*3390*/  @P1 STG.E.128 desc[UR6][R102.64], R92 ;  /* 0x0000005c66001986 */ /* 0x0001e2000c101d06 */
[----:B------:R-:W-:Y:S02]  /*33a0*/  F2FP.BF16.F32.PACK_AB R85, R85, R86 ;  /* 0x000000565555723e */ /* 0x000fe400000010ff */
[----:B------:R-:W-:Y:S01]  /*33b0*/  F2FP.BF16.F32.PACK_AB R89, R110, R207 ;  /* 0x000000cf6e59723e */ /* 0x000fe200000010ff */
[----:B-1----:R-:W-:Y:S01]  /*33c0*/  IMAD.WIDE.U32 R110, R205, 0x10, R106 ;  /* 0x00000010cd6e7825 */ /* 0x002fe200078e006a */
[----:B------:R-:W-:Y:S01]  /*33d0*/  F2FP.BF16.F32.PACK_AB R86, R219, R88 ;  /* 0x00000058db56723e */ /* 0x000fe200000010ff */
[----:B------:R1:W-:Y:S01]  /*33e0*/  @P1 STG.E.128 desc[UR6][R102.64+0x10], R96 ;  /* 0x0000106066001986 */ /* 0x0003e2000c101d06 */
[----:B------:R-:W-:-:S02]  /*33f0*/  F2FP.BF16.F32.PACK_AB R87, R204, R217 ;  /* 0x000000d9cc57723e */ /* 0x000fc400000010ff */
[----:B------:R-:W-:Y:S01]  /*3400*/  LOP3.LUT P6, RZ, R159, 0xff00, RZ, 0xc0, !PT ;  /* 0x0000ff009fff7812 */ /* 0x000fe200078cc0ff */
[----:B---3--:R-:W-:Y:S01]  /*3410*/  @P1 IMAD.WIDE.U32 R108, R199, 0x20, R108 ;  /* 0x00000020c76c1825 */ /* 0x008fe200078e006c */
[C---:B------:R-:W-:Y:S01]  /*3420*/  LOP3.LUT P5, RZ, R159.reuse, 0xff0000, RZ, 0xc0, !PT ;  /* 0x00ff00009fff7812 */ /* 0x040fe200078ac0ff */
[----:B------:R3:W-:Y:S01]  /*3430*/  STG.E.128 desc[UR6][R110.64], R84 ;  /* 0x000000546e007986 */ /* 0x0007e2000c101d06 */
[----:B------:R-:W-:Y:S01]  /*3440*/  LOP3.LUT P2, RZ, R159, 0xff000000, RZ, 0xc0, !PT ;  /* 0xff0000009fff7812 */ /* 0x000fe2000784c0ff */
[----:B--2---:R-:W-:Y:S01]  /*3450*/  @P1 IMAD.WIDE.U32 R158, R203, 0x20, R100 ;  /* 0x00000020cb9e1825 */ /* 0x004fe200078e0064 */
[----:B------:R-:W-:Y:S02]  /*3460*/  F2FP.BF16.F32.PACK_AB R88, R200, R215 ;  /* 0x000000d7c858723e */ /* 0x000fe400000010ff */
[----:B------:R-:W-:Y:S01]  /*3470*/  F2FP.BF16.F32.PACK_AB R90, R221, R208 ;  /* 0x000000d0dd5a723e */ /* 0x000fe200000010ff */
[----:B------:R-:W-:Y:S01]  /*3480*/  IMAD.WIDE.U32 R202, R203, 0x10, R106 ;  /* 0x00000010cbca7825 */ /* 0x000fe200078e006a */
[----:B0-----:R-:W-:-:S02]  /*3490*/  SEL R92, R129, R76, P3 ;  /* 0x0000004c815c7207 */ /* 0x001fc40001800000 */
[----:B------:R-:W-:Y:S02]  /*34a0*/  SEL R93, R114, R77, P3 ;  /* 0x0000004d725d7207 */ /* 0x000fe40001800000 */
[----:B------:R-:W-:Y:S02]  /*34b0*/  SEL R94, R123, R78, P3 ;  /* 0x0000004e7b5e7207 */ /* 0x000fe40001800000 */
[----:B-1----:R-:W-:Y:S02]  /*34c0*/  SEL R97, R130, R81, P3 ;  /* 0x0000005182617207 */ /* 0x002fe40001800000 */
[----:B------:R-:W-:Y:S02]  /*34d0*/  SEL R98, R163, R82, P3 ;  /* 0x00000052a3627207 */ /* 0x000fe40001800000 */
[----:B------:R-:W-:Y:S02]  /*34e0*/  SEL R95, R112, R79, P3 ;  /* 0x0000004f705f7207 */ /* 0x000fe40001800000 */
[----:B---3--:R-:W-:-:S02]  /*34f0*/  SEL R85, R166, R81, P3 ;  /* 0x00000051a6557207 */ /* 0x008fc40001800000 */
[-C--:B------:R-:W-:Y:S01]  /*3500*/  SEL R86, R209, R82.reuse, P3 ;  /* 0x00000052d1567207 */ /* 0x080fe20001800000 */
[----:B------:R0:W-:Y:S01]  /*3510*/  @P1 STG.E.128 desc[UR6][R158.64], R92 ;  /* 0x0000005c9e001986 */ /* 0x0001e2000c101d06 */
[C---:B------:R-:W-:Y:S01]  /*3520*/  SEL R81, R206.reuse, R81, P3 ;  /* 0x00000051ce517207 */ /* 0x040fe20001800000 */
[-C--:B------:R-:W-:Y:S01]  /*3530*/  FMUL.FTZ R206, R206, R197.reuse ;  /* 0x000000c5cece7220 */ /* 0x080fe20000410000 */
[C---:B------:R-:W-:Y:S01]  /*3540*/  SEL R82, R167.reuse, R82, P3 ;  /* 0x00000052a7527207 */ /* 0x040fe20001800000 */
[-C--:B------:R-:W-:Y:S01]  /*3550*/  FMUL.FTZ R167, R167, R197.reuse ;  /* 0x000000c5a7a77220 */ /* 0x080fe20000410000 */
[----:B------:R-:W-:Y:S01]  /*3560*/  FMUL.FTZ R197, R198, R197 ;  /* 0x000000c5c6c57220 */ /* 0x000fe20000410000 */
[----:B------:R-:W-:Y:S01]  /*3570*/  SEL R96, R121, R80, P3 ;  /* 0x0000005079607207 */ /* 0x000fe20001800000 */
[----:B------:R-:W-:Y:S01]  /*3580*/  FMUL.FTZ R206, R206, UR11 ;  /* 0x0000000bcece7c20 */ /* 0x000fe20008410000 */
[----:B------:R-:W-:Y:S01]  /*3590*/  SEL R99, R162, R83, P3 ;  /* 0x00000053a2637207 */ /* 0x000fe20001800000 */
[----:B------:R-:W-:Y:S01]  /*35a0*/  FMUL.FTZ R167, R167, UR11 ;  /* 0x0000000ba7a77c20 */ /* 0x000fe20008410000 */
[----:B------:R-:W-:Y:S01]  /*35b0*/  FMUL.FTZ R197, R197, UR11 ;  /* 0x0000000bc5c57c20 */ /* 0x000fe20008410000 */
[----:B------:R-:W-:Y:S01]  /*35c0*/  SEL R100, R213, R76, P3 ;  /* 0x0000004cd5647207 */ /* 0x000fe20001800000 */
[----:B------:R-:W-:Y:S01]  /*35d0*/  IMAD.WIDE.U32 R162, R201, 0x10, R106 ;  /* 0x00000010c9a27825 */ /* 0x000fe200078e006a */
[----:B------:R1:W-:Y:S01]  /*35e0*/  @P1 STG.E.128 desc[UR6][R158.64+0x10], R96 ;  /* 0x000010609e001986 */ /* 0x0003e2000c101d06 */
[----:B------:R-:W-:-:S02]  /*35f0*/  SEL R101, R164, R77, P3 ;  /* 0x0000004da4657207 */ /* 0x000fc40001800000 */
[----:B------:R-:W-:Y:S01]  /*3600*/  SEL R102, R165, R78, P3 ;  /* 0x0000004ea5667207 */ /* 0x000fe20001800000 */
[----:B------:R2:W-:Y:S01]  /*3610*/  STG.E.128 desc[UR6][R202.64], R88 ;  /* 0x00000058ca007986 */ /* 0x0005e2000c101d06 */
[----:B0-----:R-:W-:Y:S01]  /*3620*/  FSEL R94, R206, RZ, P6 ;  /* 0x000000ffce5e7208 */ /* 0x001fe20003000000 */
[----:B------:R-:W-:Y:S01]  /*3630*/  IMAD.WIDE.U32 R106, R199, 0x10, R106 ;  /* 0x00000010c76a7825 */ /* 0x000fe200078e006a */
[----:B------:R-:W-:Y:S02]  /*3640*/  FSEL R95, R167, RZ, P5 ;  /* 0x000000ffa75f7208 */ /* 0x000fe40002800000 */
[----:B------:R-:W-:Y:S02]  /*3650*/  SEL R103, R160, R79, P3 ;  /* 0x0000004fa0677207 */ /* 0x000fe40001800000 */
[----:B------:R-:W-:Y:S02]  /*3660*/  SEL R84, R161, R80, P3 ;  /* 0x00000050a1547207 */ /* 0x000fe40001800000 */
[----:B------:R-:W-:Y:S01]  /*3670*/  SEL R87, R124, R83, P3 ;  /* 0x000000537c577207 */ /* 0x000fe20001800000 */
[----:B------:R0:W-:Y:S01]  /*3680*/  @P1 STG.E.128 desc[UR6][R104.64], R100 ;  /* 0x0000006468001986 */ /* 0x0001e2000c101d06 */
[----:B------:R-:W-:-:S02]  /*3690*/  SEL R76, R225, R76, P3 ;  /* 0x0000004ce14c7207 */ /* 0x000fc40001800000 */
[----:B------:R-:W-:Y:S01]  /*36a0*/  SEL R77, R214, R77, P3 ;  /* 0x0000004dd64d7207 */ /* 0x000fe20001800000 */
[----:B------:R0:W-:Y:S01]  /*36b0*/  @P1 STG.E.128 desc[UR6][R104.64+0x10], R84 ;  /* 0x0000105468001986 */ /* 0x0001e2000c101d06 */
[----:B-1----:R-:W-:Y:S02]  /*36c0*/  FSEL R96, R197, RZ, P2 ;  /* 0x000000ffc5607208 */ /* 0x002fe40001000000 */
[----:B------:R-:W-:Y:S02]  /*36d0*/  SEL R78, R223, R78, P3 ;  /* 0x0000004edf4e7207 */ /* 0x000fe40001800000 */
[----:B--2---:R-:W-:Y:S02]  /*36e0*/  F2FP.BF16.F32.PACK_AB R88, R131, R122 ;  /* 0x0000007a8358723e */ /* 0x004fe400000010ff */
[----:B------:R-:W-:Y:S02]  /*36f0*/  F2FP.BF16.F32.PACK_AB R89, R126, R113 ;  /* 0x000000717e59723e */ /* 0x000fe400000010ff */
[----:B------:R-:W-:-:S02]  /*3700*/  F2FP.BF16.F32.PACK_AB R90, R117, R128 ;  /* 0x00000080755a723e */ /* 0x000fc400000010ff */
[----:B------:R-:W-:Y:S02]  /*3710*/  F2FP.BF16.F32.PACK_AB R91, R127, R120 ;  /* 0x000000787f5b723e */ /* 0x000fe400000010ff */
[----:B------:R-:W-:Y:S02]  /*3720*/  SEL R79, R212, R79, P3 ;  /* 0x0000004fd44f7207 */ /* 0x000fe40001800000 */
[----:B------:R-:W-:Y:S01]  /*3730*/  SEL R80, R211, R80, P3 ;  /* 0x00000050d3507207 */ /* 0x000fe20001800000 */
[----:B------:R0:W-:Y:S01]  /*3740*/  STG.E.128 desc[UR6][R162.64], R88 ;  /* 0x00000058a2007986 */ /* 0x0001e2000c101d06 */
[----:B------:R-:W-:Y:S02]  /*3750*/  SEL R83, R198, R83, P3 ;  /* 0x00000053c6537207 */ /* 0x000fe40001800000 */
[----:B------:R-:W-:Y:S01]  /*3760*/  F2FP.BF16.F32.PACK_AB R92, R125, R118 ;  /* 0x000000767d5c723e */ /* 0x000fe200000010ff */
[----:B------:R0:W-:Y:S01]  /*3770*/  @P1 STG.E.128 desc[UR6][R108.64], R76 ;  /* 0x0000004c6c001986 */ /* 0x0001e2000c101d06 */
[----:B------:R-:W-:-:S02]  /*3780*/  F2FP.BF16.F32.PACK_AB R93, R119, R116 ;  /* 0x00000074775d723e */ /* 0x000fc400000010ff */
[----:B------:R-:W-:Y:S01]  /*3790*/  F2FP.BF16.F32.PACK_AB R94, R94, R115 ;  /* 0x000000735e5e723e */ /* 0x000fe200000010ff */
[----:B------:R0:W-:Y:S01]  /*37a0*/  @P1 STG.E.128 desc[UR6][R108.64+0x10], R80 ;  /* 0x000010506c001986 */ /* 0x0001e2000c101d06 */
[----:B------:R-:W-:Y:S02]  /*37b0*/  F2FP.BF16.F32.PACK_AB R95, R96, R95 ;  /* 0x0000005f605f723e */ /* 0x000fe400000010ff */
[----:B------:R-:W-:Y:S02]  /*37c0*/  ISETP.GE.AND P1, PT, R196, UR15, PT ;  /* 0x0000000fc4007c0c */ /* 0x000fe4000bf26270 */
[----:B------:R-:W-:Y:S01]  /*37d0*/  SEL R200, RZ, 0x1, P4 ;  /* 0x00000001ffc87807 */ /* 0x000fe20002000000 */
        /* <DEDUP_REMOVED lines=44> */
.L_x_5046:
        /* <DEDUP_REMOVED lines=27> */
.L_x_5047:
[----:B------:R-:W-:Y:S01]  /*3c50*/  HFMA2.MMA R94, -RZ, RZ, 0, 9.5367431640625e-07 ;  /* 0x00000010ff5e7435 */ /* 0x000fe200000001ff */
[----:B------:R-:W-:Y:S02]  /*3c60*/  MOV R95, R88 ;  /* 0x00000058005f7202 */ /* 0x000fe40000000f00 */
[----:B------:R-:W-:Y:S02]  /*3c70*/  MOV R97, 0x1f ;  /* 0x0000001f00617802 */ /* 0x000fe40000000f00 */
[----:B------:R-:W-:-:S07]  /*3c80*/  MOV R92, 0xffffffff ;  /* 0xffffffff005c7802 */ /* 0x000fce0000000f00 */
[----:B-----5:R-:W-:Y:S05]  /*3c90*/  WARPSYNC.COLLECTIVE R92, `(.L_x_5050) ;  /* 0x000000005c087348 */ /* 0x020fea0003c00000 */
[----:B------:R0:W1:Y:S02]  /*3ca0*/  SHFL.DOWN P3, R93, R95, R94, R97 ;  /* 0x0800005e5f5d7389 */ /* 0x0000640000060061 */
[----:B01---5:R-:W-:Y:S01]  /*3cb0*/  ENDCOLLECTIVE ;  /* 0x000000000000791b */ /* 0x023fe20003800000 */
.L_x_5050:
[----:B------:R-:W-:Y:S02]  /*3cc0*/  MOV R95, R84 ;  /* 0x00000054005f7202 */ /* 0x000fe40000000f00 */
[----:B------:R-:W-:-:S07]  /*3cd0*/  MOV R85, R93 ;  /* 0x0000005d00557202 */ /* 0x000fce0000000f00 */
[----:B------:R-:W-:Y:S05]  /*3ce0*/  WARPSYNC.COLLECTIVE R92, `(.L_x_5051) ;  /* 0x000000005c087348 */ /* 0x000fea0003c00000 */
[----:B------:R0:W1:Y:S02]  /*3cf0*/  SHFL.DOWN P3, R93, R95, R94, R97 ;  /* 0x0800005e5f5d7389 */ /* 0x0000640000060061 */
[----:B01----:R-:W-:Y:S01]  /*3d00*/  ENDCOLLECTIVE ;  /* 0x000000000000791b */ /* 0x003fe20003800000 */
.L_x_5051:
[----:B------:R-:W-:Y:S01]  /*3d10*/  FADD.FTZ R85, R88, R85 ;  /* 0x0000005558557221 */ /* 0x000fe20000010000 */
[----:B------:R-:W-:-:S04]  /*3d20*/  HFMA2.MMA R94, -RZ, RZ, 0, 4.76837158203125e-07 ;  /* 0x00000008ff5e7435 */ /* 0x000fc800000001ff */
[----:B------:R-:W-:Y:S02]  /*3d30*/  MOV R95, R85 ;  /* 0x00000055005f7202 */ /* 0x000fe40000000f00 */
[----:B------:R-:W-:-:S07]  /*3d40*/  MOV R87, R93 ;  /* 0x0000005d00577202 */ /* 0x000fce0000000f00 */
[----:B------:R-:W-:Y:S05]  /*3d50*/  WARPSYNC.COLLECTIVE R92, `(.L_x_5052) ;  /* 0x000000005c087348 */ /* 0x000fea0003c00000 */
[----:B------:R0:W1:Y:S02]  /*3d60*/  SHFL.DOWN P3, R93, R95, R94, R97 ;  /* 0x0800005e5f5d7389 */ /* 0x0000640000060061 */
[----:B01----:R-:W-:Y:S01]  /*3d70*/  ENDCOLLECTIVE ;  /* 0x000000000000791b */ /* 0x003fe20003800000 */
.L_x_5052:
[----:B------:R-:W-:-:S05]  /*3d80*/  FADD.FTZ R87, R84, R87 ;  /* 0x0000005754577221 */ /* 0x000fca0000010000 */
[----:B------:R-:W-:Y:S02]  /*3d90*/  MOV R95, R87 ;  /* 0x00000057005f7202 */ /* 0x000fe40000000f00 */
[----:B------:R-:W-:-:S07]  /*3da0*/  MOV R86, R93 ;  /* 0x0000005d00567202 */ /* 0x000fce0000000f00 */
[----:B------:R-:W-:Y:S05]  /*3db0*/  WARPSYNC.COLLECTIVE R92, `(.L_x_5053) ;  /* 0x000000005c087348 */ /* 0x000fea0003c00000 */
[----:B------:R0:W1:Y:S02]  /*3dc0*/  SHFL.DOWN P3, R93, R95, R94, R97 ;  /* 0x0800005e5f5d7389 */ /* 0x0000640000060061 */
[----:B01----:R-:W-:Y:S01]  /*3dd0*/  ENDCOLLECTIVE ;  /* 0x000000000000791b */ /* 0x003fe20003800000 */
.L_x_5053:
[----:B------:R-:W-:Y:S01]  /*3de0*/  FADD.FTZ R86, R85, R86 ;  /* 0x0000005655567221 */ /* 0x000fe20000010000 */
[----:B------:R-:W-:-:S04]  /*3df0*/  HFMA2.MMA R94, -RZ, RZ, 0, 2.384185791015625e-07 ;  /* 0x00000004ff5e7435 */ /* 0x000fc800000001ff */
[----:B------:R-:W-:Y:S02]  /*3e00*/  MOV R95, R86 ;  /* 0x00000056005f7202 */ /* 0x000fe40000000f00 */
[----:B------:R-:W-:-:S07]  /*3e10*/  MOV R90, R93 ;  /* 0x0000005d005a7202 */ /* 0x000fce0000000f00 */
[----:B------:R-:W-:Y:S05]  /*3e20*/  WARPSYNC.COLLECTIVE R92, `(.L_x_5054) ;  /* 0x000000005c087348 */ /* 0x000fea0003c00000 */
[----:B------:R0:W1:Y:S02]  /*3e30*/  SHFL.DOWN P3, R93, R95, R94, R97 ;  /* 0x0800005e5f5d7389 */ /* 0x0000640000060061 */
[----:B01----:R-:W-:Y:S01]  /*3e40*/  ENDCOLLECTIVE ;  /* 0x000000000000791b */ /* 0x003fe20003800000 */
.L_x_5054:
[----:B------:R-:W-:-:S05]  /*3e50*/  FADD.FTZ R90, R87, R90 ;  /* 0x0000005a575a7221 */ /* 0x000fca0000010000 */
[----:B------:R-:W-:Y:S02]  /*3e60*/  MOV R95, R90 ;  /* 0x0000005a005f7202 */ /* 0x000fe40000000f00 */
[----:B------:R-:W-:-:S07]  /*3e70*/  MOV R89, R93 ;  /* 0x0000005d00597202 */ /* 0x000fce0000000f00 */
[----:B------:R-:W-:Y:S05]  /*3e80*/  WARPSYNC.COLLECTIVE R92, `(.L_x_5055) ;  /* 0x000000005c087348 */ /* 0x000fea0003c00000 */
[----:B------:R0:W1:Y:S02]  /*3e90*/  SHFL.DOWN P3, R93, R95, R94, R97 ;  /* 0x0800005e5f5d7389 */ /* 0x0000640000060061 */
[----:B01----:R-:W-:Y:S01]  /*3ea0*/  ENDCOLLECTIVE ;  /* 0x000000000000791b */ /* 0x003fe20003800000 */
.L_x_5055:
[----:B------:R-:W-:Y:S01]  /*3eb0*/  FADD.FTZ R89, R86, R89 ;  /* 0x0000005956597221 */ /* 0x000fe20000010000 */
[----:B------:R-:W-:-:S04]  /*3ec0*/  HFMA2.MMA R94, -RZ, RZ, 0, 1.1920928955078125e-07 ;  /* 0x00000002ff5e7435 */ /* 0x000fc800000001ff */
[----:B------:R-:W-:Y:S02]  /*3ed0*/  MOV R95, R89 ;  /* 0x00000059005f7202 */ /* 0x000fe40000000f00 */
[----:B------:R-:W-:-:S07]  /*3ee0*/  MOV R91, R93 ;  /* 0x0000005d005b7202 */ /* 0x000fce0000000f00 */
[----:B------:R-:W-:Y:S05]  /*3ef0*/  WARPSYNC.COLLECTIVE R92, `(.L_x_5056) ;  /* 0x000000005c087348 */ /* 0x000fea0003c00000 */
[----:B------:R0:W1:Y:S02]  /*3f00*/  SHFL.DOWN P3, R93, R95, R94, R97 ;  /* 0x0800005e5f5d7389 */ /* 0x0000640000060061 */
[----:B01----:R-:W-:Y:S01]  /*3f10*/  ENDCOLLECTIVE ;  /* 0x000000000000791b */ /* 0x003fe20003800000 */
.L_x_5056:
[----:B------:R-:W-:-:S05]  /*3f20*/  FADD.FTZ R91, R90, R91 ;  /* 0x0000005b5a5b7221 */ /* 0x000fca0000010000 */
[----:B------:R-:W-:Y:S02]  /*3f30*/  MOV R95, R91 ;  /* 0x0000005b005f7202 */ /* 0x000fe40000000f00 */
[----:B------:R-:W-:-:S07]  /*3f40*/  MOV R84, R93 ;  /* 0x0000005d00547202 */ /* 0x000fce0000000f00 */
[----:B------:R-:W-:Y:S05]  /*3f50*/  WARPSYNC.COLLECTIVE R92, `(.L_x_5057) ;  /* 0x000000005c087348 */ /* 0x000fea0003c00000 */
[----:B------:R0:W1:Y:S02]  /*3f60*/  SHFL.DOWN P3, R93, R95, R94, R97 ;  /* 0x0800005e5f5d7389 */ /* 0x0000640000060061 */
[----:B01----:R-:W-:Y:S01]  /*3f70*/  ENDCOLLECTIVE ;  /* 0x000000000000791b */ /* 0x003fe20003800000 */
.L_x_5057:
[----:B------:R-:W-:Y:S01]  /*3f80*/  FADD.FTZ R84, R89, R84 ;  /* 0x0000005459547221 */ /* 0x000fe20000010000 */
[----:B------:R-:W-:-:S04]  /*3f90*/  HFMA2.MMA R94, -RZ, RZ, 0, 5.9604644775390625e-08 ;  /* 0x00000001ff5e7435 */ /* 0x000fc800000001ff */
[----:B------:R-:W-:Y:S02]  /*3fa0*/  MOV R95, R84 ;  /* 0x00000054005f7202 */ /* 0x000fe40000000f00 */
[----:B------:R-:W-:-:S07]  /*3fb0*/  MOV R88, R93 ;  /* 0x0000005d00587202 */ /* 0x000fce0000000f00 */
[----:B------:R-:W-:Y:S05]  /*3fc0*/  WARPSYNC.COLLECTIVE R92, `(.L_x_5058) ;  /* 0x000000005c087348 */ /* 0x000fea0003c00000 */
[----:B------:R0:W1:Y:S02]  /*3fd0*/  SHFL.DOWN P3, R93, R95, R94, R97 ;  /* 0x0800005e5f5d7389 */ /* 0x0000640000060061 */
[----:B01----:R-:W-:Y:S01]  /*3fe0*/  ENDCOLLECTIVE ;  /* 0x000000000000791b */ /* 0x003fe20003800000 */
.L_x_5058:
[----:B------:R-:W-:-:S05]  /*3ff0*/  FADD.FTZ R88, R91, R88 ;  /* 0x000000585b587221 */ /* 0x000fca0000010000 */
[----:B------:R-:W-:Y:S02]  /*4000*/  MOV R95, R88 ;  /* 0x00000058005f7202 */ /* 0x000fe40000000f00 */
[----:B------:R-:W-:-:S07]  /*4010*/  MOV R85, R93 ;  /* 0x0000005d00557202 */ /* 0x000fce0000000f00 */
[----:B------:R-:W-:Y:S05]  /*4020*/  WARPSYNC.COLLECTIVE R92, `(.L_x_5059) ;  /* 0x000000005c087348 */ /* 0x000fea0003c00000 */
[----:B------:R0:W1:Y:S02]  /*4030*/  SHFL.DOWN P3, R93, R95, R94, R97 ;  /* 0x0800005e5f5d7389 */ /* 0x0000640000060061 */
[----:B01----:R-:W-:Y:S01]  /*4040*/  ENDCOLLECTIVE ;  /* 0x000000000000791b */ /* 0x003fe20003800000 */
.L_x_5059:
[----:B------:R-:W-:Y:S01]  /*4050*/  MOV R87, R93 ;  /* 0x0000005d00577202 */ /* 0x000fe20000000f00 */
[----:B------:R-:W-:Y:S06]  /*4060*/  BRA `(.L_x_5060) ;  /* 0xffffffdc00d47947 */ /* 0x000fec000383ffff */
.L_x_5061:
        /* <DEDUP_REMOVED lines=9> */
.L_x_13929:


//--------------------- .text._ZN10layer_norm22ln_bwd_finalize_kernelINS_22Kernel_traits_finalizeILj8192E13__nv_bfloat16S2_fS2_fjLb0ELj1024ELj4ENS_18Kernel_traits_baseILj8192ES2_S2_fS2_fjLj1024EEEEELb0ELb0EEEvNS_9BwdParamsE --------------------------
	.section	.text._ZN10layer_norm22ln_bwd_finalize_kernelINS_22Kernel_traits_finalizeILj8192E13__nv_bfloat16S2_fS2_fjLb0ELj1024ELj4ENS_18Kernel_traits_baseILj8192ES2_S2_fS2_fjLj1024EEEEELb0ELb0EEEvNS_9BwdParamsE,"ax",@progbits
	.align	128
        .global         _ZN10layer_norm22ln_bwd_finalize_kernelINS_22Kernel_traits_finalizeILj8192E13__nv_bfloat16S2_fS2_fjLb0ELj1024ELj4ENS_18Kernel_traits_baseILj8192ES2_S2_fS2_fjLj1024EEEEELb0ELb0EEEvNS_9BwdParamsE
        .type           _ZN10layer_norm22ln_bwd_finalize_kernelINS_22Kernel_traits_finalizeILj8192E13__nv_bfloat16S2_fS2_fjLb0ELj1024ELj4ENS_18Kernel_traits_baseILj8192ES2_S2_fS2_fjLj1024EEEEELb0ELb0EEEvNS_9BwdParamsE,@function
        .size           _ZN10layer_norm22ln_bwd_finalize_kernelINS_22Kernel_traits_finalizeILj8192E13__nv_bfloat16S2_fS2_fjLb0ELj1024ELj4ENS_18Kernel_traits_baseILj8192ES2_S2_fS2_fjLj1024EEEEELb0ELb0EEEvNS_9BwdParamsE,(.L_x_13930 - _ZN10layer_norm22ln_bwd_finalize_kernelINS_22Kernel_traits_finalizeILj8192E13__nv_bfloat16S2_fS2_fjLb0ELj1024ELj4ENS_18Kernel_traits_baseILj8192ES2_S2_fS2_fjLj1024EEEEELb0ELb0EEEvNS_9BwdParamsE)
        .other          _ZN10layer_norm22ln_bwd_finalize_kernelINS_22Kernel_traits_finalizeILj8192E13__nv_bfloat16S2_fS2_fjLb0ELj1024ELj4ENS_18Kernel_traits_baseILj8192ES2_S2_fS2_fjLj1024EEEEELb0ELb0EEEvNS_9BwdParamsE,@"STO_CUDA_ENTRY STV_DEFAULT"
_ZN10layer_norm22ln_bwd_finalize_kernelINS_22Kernel_traits_finalizeILj8192E13__nv_bfloat16S2_fS2_fjLb0ELj1024ELj4ENS_18Kernel_traits_baseILj8192ES2_S2_fS2_fjLj1024EEEEELb0ELb0EEEvNS_9BwdParamsE:
.text._ZN10layer_norm22ln_bwd_finalize_kernelINS_22Kernel_traits_finalizeILj8192E13__nv_bfloat16S2_fS2_fjLb0ELj1024ELj4ENS_18Kernel_traits_baseILj8192ES2_S2_fS2_fjLj1024EEEEELb0ELb0EEEvNS_9BwdParamsE:
        /* <DEDUP_REMOVED lines=25> */
.L_x_5074:
        /* <DEDUP_REMOVED lines=30> */
.L_x_5066:
        /* <DEDUP_REMOVED lines=36> */
.L_x_5065:
[----:B------:R-:W-:Y:S05]  /*05b0*/  BSYNC B1 ;  /* 0x0000000000017941 */ /* 0x000fea0003800000 */
.L_x_5064:
        /* <DEDUP_REMOVED lines=24> */
.L_x_5068:
[----:B------:R-:W-:Y:S05]  /*0740*/  BSYNC B1 ;  /* 0x0000000000017941 */ /* 0x000fea0003800000 */
.L_x_5067:
        /* <DEDUP_REMOVED lines=12> */
.L_x_5069:
[----:B------:R-:W-:Y:S05]  /*0810*/  BSYNC B1 ;  /* 0x0000000000017941 */ /* 0x000fea0003800000 */
.L_x_5063:
[----:B------:R-:W-:Y:S05]  /*0820*/  BSYNC B0 ;  /* 0x0000000000007941 */ /* 0x000fea0003800000 */
.L_x_5062:
        /* <DEDUP_REMOVED lines=29> */
.L_x_5085:
[----:B---3--:R-:W-:Y:S01]  /*0a00*/  FADD.FTZ R9, R18, R9 ;  /* 0x0000000912097221 */ /* 0x008fe20000010000 */
[----:B--2---:R-:W-:-:S04]  /*0a10*/  FADD.FTZ R11, R10, R11 ;  /* 0x0000000b0a0b7221 */ /* 0x004fc80000010000 */
[----:B------:R2:W-:Y:S04]  /*0a20*/  @!P1 STS [R6+0x2000], R9 ;  /* 0x0020000906009388 */ /* 0x0005e80000000800 */
[----:B------:R2:W-:Y:S02]  /*0a30*/  @!P1 STS [R6+0x2080], R11 ;  /* 0x0020800b06009388 */ /* 0x0005e40000000800 */
.L_x_5070:
        /* <DEDUP_REMOVED lines=18> */
.L_x_5073:
[----:B------:R-:W-:Y:S05]  /*0b60*/  BSYNC B0 ;  /* 0x0000000000007941 */ /* 0x000fea0003800000 */
.L_x_5072:
[C---:B------:R-:W-:Y:S01]  /*0b70*/  ISETP.GT.U32.AND P1, PT, R3.reuse, -0x2001, PT ;  /* 0xffffdfff0300780c */ /* 0x040fe20003f24070 */
[----:B------:R-:W-:Y:S01]  /*0b80*/  VIADD R4, R4, 0x1000 ;  /* 0x0000100004047836 */ /* 0x000fe20000000000 */
[----:B------:R-:W-:-:S11]  /*0b90*/  IADD3 R3, R3, 0x2000, RZ ;  /* 0x0000200003037810 */ /* 0x000fd60007ffe0ff */
[----:B------:R-:W-:Y:S05]  /*0ba0*/  @P1 BRA `(.L_x_5074) ;  /* 0xfffffff400781947 */ /* 0x000fea000383ffff */
[----:B------:R-:W-:Y:S05]  /*0bb0*/  EXIT ;  /* 0x000000000000794d */ /* 0x000fea0003800000 */
.L_x_5071:
[----:B------:R-:W-:Y:S01]  /*0bc0*/  HFMA2.MMA R21, -RZ, RZ, 0, 5.9604644775390625e-08 ;  /* 0x00000001ff157435 */ /* 0x000fe200000001ff */
[----:B0--3--:R-:W-:Y:S01]  /*0bd0*/  MOV R22, R10 ;  /* 0x0000000a00167202 */ /* 0x009fe20000000f00 */
[----:B------:R-:W-:Y:S01]  /*0be0*/  IMAD.MOV.U32 R19, RZ, RZ, -0x1 ;  /* 0xffffffffff137424 */ /* 0x000fe200078e00ff */
[----:B------:R-:W-:-:S08]  /*0bf0*/  MOV R24, 0x1f ;  /* 0x0000001f00187802 */ /* 0x000fd00000000f00 */
[----:B-12---:R-:W-:Y:S05]  /*0c00*/  WARPSYNC.COLLECTIVE R19, `(.L_x_5075) ;  /* 0x0000000013087348 */ /* 0x006fea0003c00000 */
[----:B------:R0:W3:Y:S02]  /*0c10*/  SHFL.BFLY P2, R20, R22, R21, R24 ;  /* 0x0c00001516147389 */ /* 0x0000e40000040018 */
[----:B0123--:R-:W-:Y:S01]  /*0c20*/  ENDCOLLECTIVE ;  /* 0x000000000000791b */ /* 0x00ffe20003800000 */
.L_x_5075:
[----:B------:R-:W-:Y:S01]  /*0c30*/  HFMA2.MMA R21, -RZ, RZ, 0, 1.1920928955078125e-07 ;  /* 0x00000002ff157435 */ /* 0x000fe200000001ff */
[----:B------:R-:W-:-:S05]  /*0c40*/  MOV R11, R20 ;  /* 0x00000014000b7202 */ /* 0x000fca0000000f00 */
[----:B------:R-:W-:-:S05]  /*0c50*/  FADD.FTZ R11, R10, R11 ;  /* 0x0000000b0a0b7221 */ /* 0x000fca0000010000 */
[----:B------:R-:W-:-:S07]  /*0c60*/  MOV R22, R11 ;  /* 0x0000000b00167202 */ /* 0x000fce0000000f00 */
[----:B------:R-:W-:Y:S05]  /*0c70*/  WARPSYNC.COLLECTIVE R19, `(.L_x_5076) ;  /* 0x0000000013087348 */ /* 0x000fea0003c00000 */
[----:B------:R0:W1:Y:S02]  /*0c80*/  SHFL.BFLY P2, R20, R22, R21, R24 ;  /* 0x0c00001516147389 */ /* 0x0000640000040018 */
[----:B01----:R-:W-:Y:S01]  /*0c90*/  ENDCOLLECTIVE ;  /* 0x000000000000791b */ /* 0x003fe20003800000 */
.L_x_5076:
[----:B------:R-:W-:Y:S01]  /*0ca0*/  HFMA2.MMA R21, -RZ, RZ, 0, 2.384185791015625e-07 ;  /* 0x00000004ff157435 */ /* 0x000fe200000001ff */
[----:B------:R-:W-:-:S04]  /*0cb0*/  IMAD.MOV.U32 R14, RZ, RZ, R20 ;  /* 0x000000ffff0e7224 */ /* 0x000fc800078e0014 */
[----:B------:R-:W-:-:S05]  /*0cc0*/  FADD.FTZ R14, R11, R14 ;  /* 0x0000000e0b0e7221 */ /* 0x000fca0000010000 */
[----:B------:R-:W-:-:S07]  /*0cd0*/  MOV R22, R14 ;  /* 0x0000000e00167202 */ /* 0x000fce0000000f00 */
[----:B------:R-:W-:Y:S05]  /*0ce0*/  WARPSYNC.COLLECTIVE R19, `(.L_x_5077) ;  /* 0x0000000013087348 */ /* 0x000fea0003c00000 */
[----:B------:R0:W1:Y:S02]  /*0cf0*/  SHFL.BFLY P2, R20, R22, R21, R24 ;  /* 0x0c00001516147389 */ /* 0x0000640000040018 */
[----:B01----:R-:W-:Y:S01]  /*0d00*/  ENDCOLLECTIVE ;  /* 0x000000000000791b */ /* 0x003fe20003800000 */
.L_x_5077:
[----:B------:R-:W-:Y:S01]  /*0d10*/  HFMA2.MMA R21, -RZ, RZ, 0, 4.76837158203125e-07 ;  /* 0x00000008ff157435 */ /* 0x000fe200000001ff */
[----:B------:R-:W-:-:S05]  /*0d20*/  MOV R13, R20 ;  /* 0x00000014000d7202 */ /* 0x000fca0000000f00 */
[----:B------:R-:W-:-:S04]  /*0d30*/  FADD.FTZ R13, R14, R13 ;  /* 0x0000000d0e0d7221 */ /* 0x000fc80000010000 */
[----:B------:R-:W-:-:S07]  /*0d40*/  IMAD.MOV.U32 R22, RZ, RZ, R13 ;  /* 0x000000ffff167224 */ /* 0x000fce00078e000d */
[----:B------:R-:W-:Y:S05]  /*0d50*/  WARPSYNC.COLLECTIVE R19, `(.L_x_5078) ;  /* 0x0000000013087348 */ /* 0x000fea0003c00000 */
[----:B------:R0:W1:Y:S02]  /*0d60*/  SHFL.BFLY P2, R20, R22, R21, R24 ;  /* 0x0c00001516147389 */ /* 0x0000640000040018 */
[----:B01----:R-:W-:Y:S01]  /*0d70*/  ENDCOLLECTIVE ;  /* 0x000000000000791b */ /* 0x003fe20003800000 */
.L_x_5078:
[----:B------:R-:W-:Y:S01]  /*0d80*/  IMAD.MOV.U32 R21, RZ, RZ, 0x10 ;  /* 0x00000010ff157424 */ /* 0x000fe200078e00ff */
[----:B------:R-:W-:-:S05]  /*0d90*/  MOV R10, R20 ;  /* 0x00000014000a7202 */ /* 0x000fca0000000f00 */
[----:B------:R-:W-:-:S05]  /*0da0*/  FADD.FTZ R10, R13, R10 ;  /* 0x0000000a0d0a7221 */ /* 0x000fca0000010000 */
[----:B------:R-:W-:-:S07]  /*0db0*/  MOV R22, R10 ;  /* 0x0000000a00167202 */ /* 0x000fce0000000f00 */
[----:B------:R-:W-:Y:S05]  /*0dc0*/  WARPSYNC.COLLECTIVE R19, `(.L_x_5079) ;  /* 0x0000000013087348 */ /* 0x000fea0003c00000 */
[----:B------:R0:W1:Y:S02]  /*0dd0*/  SHFL.BFLY P2, R20, R22, R21, R24 ;  /* 0x0c00001516147389 */ /* 0x0000640000040018 */
[----:B01----:R-:W-:Y:S01]  /*0de0*/  ENDCOLLECTIVE ;  /* 0x000000000000791b */ /* 0x003fe20003800000 */
.L_x_5079:
[----:B------:R-:W-:Y:S01]  /*0df0*/  HFMA2.MMA R21, -RZ, RZ, 0, 5.9604644775390625e-08 ;  /* 0x00000001ff157435 */ /* 0x000fe200000001ff */
[----:B------:R-:W-:Y:S02]  /*0e00*/  MOV R22, R9 ;  /* 0x0000000900167202 */ /* 0x000fe40000000f00 */
[----:B------:R-:W-:-:S08]  /*0e10*/  MOV R11, R20 ;  /* 0x00000014000b7202 */ /* 0x000fd00000000f00 */
[----:B------:R-:W-:Y:S05]  /*0e20*/  WARPSYNC.COLLECTIVE R19, `(.L_x_5080) ;  /* 0x0000000013087348 */ /* 0x000fea0003c00000 */
[----:B------:R0:W1:Y:S02]  /*0e30*/  SHFL.BFLY P2, R20, R22, R21, R24 ;  /* 0x0c00001516147389 */ /* 0x0000640000040018 */
[----:B01----:R-:W-:Y:S01]  /*0e40*/  ENDCOLLECTIVE ;  /* 0x000000000000791b */ /* 0x003fe20003800000 */
.L_x_5080:
[----:B------:R-:W-:Y:S01]  /*0e50*/  HFMA2.MMA R21, -RZ, RZ, 0, 1.1920928955078125e-07 ;  /* 0x00000002ff157435 */ /* 0x000fe200000001ff */
[----:B------:R-:W-:-:S04]  /*0e60*/  IMAD.MOV.U32 R14, RZ, RZ, R20 ;  /* 0x000000ffff0e7224 */ /* 0x000fc800078e0014 */
[----:B------:R-:W-:-:S05]  /*0e70*/  FADD.FTZ R15, R9, R14 ;  /* 0x0000000e090f7221 */ /* 0x000fca0000010000 */
[----:B------:R-:W-:-:S07]  /*0e80*/  MOV R22, R15 ;  /* 0x0000000f00167202 */ /* 0x000fce0000000f00 */
[----:B------:R-:W-:Y:S05]  /*0e90*/  WARPSYNC.COLLECTIVE R19, `(.L_x_5081) ;  /* 0x0000000013087348 */ /* 0x000fea0003c00000 */
[----:B------:R0:W1:Y:S02]  /*0ea0*/  SHFL.BFLY P2, R20, R22, R21, R24 ;  /* 0x0c00001516147389 */ /* 0x0000640000040018 */
[----:B01----:R-:W-:Y:S01]  /*0eb0*/  ENDCOLLECTIVE ;  /* 0x000000000000791b */ /* 0x003fe20003800000 */
.L_x_5081:
[----:B------:R-:W-:Y:S01]  /*0ec0*/  HFMA2.MMA R21, -RZ, RZ, 0, 2.384185791015625e-07 ;  /* 0x00000004ff157435 */ /* 0x000fe200000001ff */
[----:B------:R-:W-:-:S05]  /*0ed0*/  MOV R16, R20 ;  /* 0x0000001400107202 */ /* 0x000fca0000000f00 */
[----:B------:R-:W-:-:S04]  /*0ee0*/  FADD.FTZ R16, R15, R16 ;  /* 0x000000100f107221 */ /* 0x000fc80000010000 */
[----:B------:R-:W-:-:S07]  /*0ef0*/  IMAD.MOV.U32 R22, RZ, RZ, R16 ;  /* 0x000000ffff167224 */ /* 0x000fce00078e0010 */
[----:B------:R-:W-:Y:S05]  /*0f00*/  WARPSYNC.COLLECTIVE R19, `(.L_x_5082) ;  /* 0x0000000013087348 */ /* 0x000fea0003c00000 */
[----:B------:R0:W1:Y:S02]  /*0f10*/  SHFL.BFLY P2, R20, R22, R21, R24 ;  /* 0x0c00001516147389 */ /* 0x0000640000040018 */
[----:B01----:R-:W-:Y:S01]  /*0f20*/  ENDCOLLECTIVE ;  /* 0x000000000000791b */ /* 0x003fe20003800000 */
.L_x_5082:
[----:B------:R-:W-:Y:S01]  /*0f30*/  IMAD.MOV.U32 R21, RZ, RZ, 0x8 ;  /* 0x00000008ff157424 */ /* 0x000fe200078e00ff */
[----:B------:R-:W-:-:S05]  /*0f40*/  MOV R17, R20 ;  /* 0x0000001400117202 */ /* 0x000fca0000000f00 */
[----:B------:R-:W-:-:S05]  /*0f50*/  FADD.FTZ R17, R16, R17 ;  /* 0x0000001110117221 */ /* 0x000fca0000010000 */
[----:B------:R-:W-:-:S07]  /*0f60*/  MOV R22, R17 ;  /* 0x0000001100167202 */ /* 0x000fce0000000f00 */
[----:B------:R-:W-:Y:S05]  /*0f70*/  WARPSYNC.COLLECTIVE R19, `(.L_x_5083) ;  /* 0x0000000013087348 */ /* 0x000fea0003c00000 */
[----:B------:R0:W1:Y:S02]  /*0f80*/  SHFL.BFLY P2, R20, R22, R21, R24 ;  /* 0x0c00001516147389 */ /* 0x0000640000040018 */
[----:B01----:R-:W-:Y:S01]  /*0f90*/  ENDCOLLECTIVE ;  /* 0x000000000000791b */ /* 0x003fe20003800000 */
.L_x_5083:
[----:B------:R-:W-:Y:S01]  /*0fa0*/  HFMA2.MMA R21, -RZ, RZ, 0, 9.5367431640625e-07 ;  /* 0x00000010ff157435 */ /* 0x000fe200000001ff */
[----:B------:R-:W-:-:S05]  /*0fb0*/  MOV R18, R20 ;  /* 0x0000001400127202 */ /* 0x000fca0000000f00 */
[----:B------:R-:W-:-:S05]  /*0fc0*/  FADD.FTZ R18, R17, R18 ;  /* 0x0000001211127221 */ /* 0x000fca0000010000 */
[----:B------:R-:W-:-:S07]  /*0fd0*/  MOV R22, R18 ;  /* 0x0000001200167202 */ /* 0x000fce0000000f00 */
[----:B------:R-:W-:Y:S05]  /*0fe0*/  WARPSYNC.COLLECTIVE R19, `(.L_x_5084) ;  /* 0x0000000013087348 */ /* 0x000fea0003c00000 */
[----:B------:R0:W1:Y:S02]  /*0ff0*/  SHFL.BFLY P2, R20, R22, R21, R24 ;  /* 0x0c00001516147389 */ /* 0x0000640000040018 */
[----:B01----:R-:W-:Y:S01]  /*1000*/  ENDCOLLECTIVE ;  /* 0x000000000000791b */ /* 0x003fe20003800000 */
.L_x_5084:
[----:B------:R-:W-:Y:S01]  /*1010*/  MOV R9, R20 ;  /* 0x0000001400097202 */ /* 0x000fe20000000f00 */
[----:B------:R-:W-:Y:S06]  /*1020*/  BRA `(.L_x_5085) ;  /* 0xfffffff800747947 */ /* 0x000fec000383ffff */
.L_x_5086:
        /* <DEDUP_REMOVED lines=13> */
.L_x_13930:


//--------------------- .text._ZN10layer_norm13ln_bwd_kernelINS_13Kernel_traitsI13__nv_bfloat16S2_fS2_fjLj8192ELj1ELj1ELj8ELj16ENS_18Kernel_traits_baseILj8192ES2_S2_fS2_fjLj256EEEEELb1ELb0ELb1ELb0EEEvNS_9BwdParamsE --------------------------
	.section	.text._ZN10layer_norm13ln_bwd_kernelINS_13Kernel_traitsI13__nv_bfloat16S2_fS2_fjLj8192ELj1ELj1ELj8ELj16ENS_18Kernel_traits_baseILj8192ES2_S2_fS2_fjLj256EEEEELb1ELb0ELb1ELb0EEEvNS_9BwdParamsE,"ax",@progbits
	.align	128
        .global         _ZN10layer_norm13ln_bwd_kernelINS_13Kernel_traitsI13__nv_bfloat16S2_fS2_fjLj8192ELj1ELj1ELj8ELj16ENS_18Kernel_traits_baseILj8192ES2_S2_fS2_fjLj256EEEEELb1ELb0ELb1ELb0EEEvNS_9BwdParamsE
        .type           _ZN10layer_norm13ln_bwd_kernelINS_13Kernel_traitsI13__nv_bfloat16S2_fS2_fjLj8192ELj1ELj1ELj8ELj16ENS_18Kernel_traits_baseILj8192ES2_S2_fS2_fjLj256EEEEELb1ELb0ELb1ELb0EEEvNS_9BwdParamsE,@function
        .size           _ZN10layer_norm13ln_bwd_kernelINS_13Kernel_traitsI13__nv_bfloat16S2_fS2_fjLj8192ELj1ELj1ELj8ELj16ENS_18Kernel_traits_baseILj8192ES2_S2_fS2_fjLj256EEEEELb1ELb0ELb1ELb0EEEvNS_9BwdParamsE,(.L_x_13931 - _ZN10layer_norm13ln_bwd_kernelINS_13Kernel_traitsI13__nv_bfloat16S2_fS2_fjLj8192ELj1ELj1ELj8ELj16ENS_18Kernel_traits_baseILj8192ES2_S2_fS2_fjLj256EEEEELb1ELb0ELb1ELb0EEEvNS_9BwdParamsE)
        .other          _ZN10layer_norm13ln_bwd_kernelINS_13Kernel_traitsI13__nv_bfloat16S2_fS2_fjLj8192ELj1ELj1ELj8ELj16ENS_18Kernel_traits_baseILj8192ES2_S2_fS2_fjLj256EEEEELb1ELb0ELb1ELb0EEEvNS_9BwdParamsE,@"STO_CUDA_ENTRY STV_DEFAULT"
_ZN10layer_norm13ln_bwd_kernelINS_13Kernel_traitsI13__nv_bfloat16S2_fS2_fjLj8192ELj1ELj1ELj8ELj16ENS_18Kernel_traits_baseILj8192ES2_S2_fS2_fjLj256EEEEELb1ELb0ELb1ELb0EEEvNS_9BwdParamsE:
.text._ZN10layer_norm13ln_bwd_kernelINS_13Kernel_traitsI13__nv_bfloat16S2_fS2_fjLj8192ELj1ELj1ELj8ELj16ENS_18Kernel_traits_baseILj8192ES2_S2_fS2_fjLj256EEEEELb1ELb0ELb1ELb0EEEvNS_9BwdParamsE:
        /* <DEDUP_REMOVED lines=10> */
[----:B------:R-:W-:Y:S02]  /*00a0*/  ULDC.64 UR10, c[0x0][0x210] ;  /* 0x00008400000a7ab9 */ /* 0x000fe40000000a00 */
        /* <DEDUP_REMOVED lines=60> */
[C---:B-----5:R-:W-:Y:S01]  /*0470*/  @P5 PRMT R18, R20.reuse, 0x7632, R18 ;  /* 0x0000763214125816 */ /* 0x060fe20000000012 */
[----:B------:R-:W-:Y:S01]  /*0480*/  IMAD.U32 R157, R23, 0x10000, RZ ;  /* 0x00010000179d7824 */ /* 0x000fe200078e00ff */
[----:B------:R-:W-:Y:S01]  /*0490*/  SHF.L.U32 R168, R20, 0x10, RZ ;  /* 0x0000001014a87819 */ /* 0x000fe200000006ff */
[----:B------:R-:W-:Y:S01]  /*04a0*/  IMAD.U32 R159, R21, 0x10000, RZ ;  /* 0x00010000159f7824 */ /* 0x000fe200078e00ff */
[----:B------:R-:W-:Y:S01]  /*04b0*/  MOV R20, R19 ;  /* 0x0000001300147202 */ /* 0x000fe20000000f00 */
[----:B------:R-:W-:Y:S01]  /*04c0*/  HFMA2.MMA R93, -RZ, RZ, 0, 0 ;  /* 0x00000000ff5d7435 */ /* 0x000fe200000001ff */
[----:B------:R-:W0:Y:S01]  /*04d0*/  LDC.U8 R19, c[0x0][0x2a0] ;  /* 0x0000a800ff137b82 */ /* 0x000e220000000000 */
[C---:B------:R-:W-:Y:S01]  /*04e0*/  @P4 PRMT R14, R24.reuse, 0x7632, R14 ;  /* 0x00007632180e4816 */ /* 0x040fe2000000000e */
[----:B------:R-:W-:Y:S01]  /*04f0*/  IMAD.U32 R31, R25, 0x10000, RZ ;  /* 0x00010000191f7824 */ /* 0x000fe200078e00ff */
[----:B------:R-:W-:Y:S01]  /*0500*/  SHF.L.U32 R156, R24, 0x10, RZ ;  /* 0x00000010189c7819 */ /* 0x000fe200000006ff */
[----:B------:R-:W-:Y:S01]  /*0510*/  IMAD.U32 R29, R27, 0x10000, RZ ;  /* 0x000100001b1d7824 */ /* 0x000fe200078e00ff */
[C---:B------:R-:W-:Y:S01]  /*0520*/  @P3 PRMT R10, R96.reuse, 0x7632, R10 ;  /* 0x00007632600a3816 */ /* 0x040fe2000000000a */
[----:B------:R-:W-:Y:S01]  /*0530*/  IMAD.MOV.U32 R155, RZ, RZ, 0x1 ;  /* 0x00000001ff9b7424 */ /* 0x000fe200078e00ff */
[----:B------:R-:W-:Y:S01]  /*0540*/  SHF.L.U32 R28, R96, 0x10, RZ ;  /* 0x00000010601c7819 */ /* 0x000fe200000006ff */
[----:B------:R-:W-:Y:S01]  /*0550*/  IMAD.U32 R18, R18, 0x10000, RZ ;  /* 0x0001000012127824 */ /* 0x000fe200078e00ff */
[----:B------:R-:W-:Y:S01]  /*0560*/  @P5 PRMT R16, R22, 0x7632, R16 ;  /* 0x0000763216105816 */ /* 0x000fe20000000010 */
[----:B------:R-:W-:Y:S01]  /*0570*/  IMAD.U32 R14, R14, 0x10000, RZ ;  /* 0x000100000e0e7824 */ /* 0x000fe200078e00ff */
[----:B------:R-:W-:Y:S01]  /*0580*/  @P4 PRMT R12, R26, 0x7632, R12 ;  /* 0x000076321a0c4816 */ /* 0x000fe2000000000c */
[----:B------:R-:W-:Y:S01]  /*0590*/  IMAD.U32 R10, R10, 0x10000, RZ ;  /* 0x000100000a0a7824 */ /* 0x000fe200078e00ff */
[----:B------:R-:W-:Y:S01]  /*05a0*/  @P3 PRMT R8, R98, 0x7632, R8 ;  /* 0x0000763262083816 */ /* 0x000fe20000000008 */
[----:B------:R-:W-:Y:S01]  /*05b0*/  IMAD.U32 R16, R16, 0x10000, RZ ;  /* 0x0001000010107824 */ /* 0x000fe200078e00ff */
[----:B------:R-:W-:Y:S01]  /*05c0*/  @P2 PRMT R2, R4, 0x7632, R2 ;  /* 0x0000763204022816 */ /* 0x000fe20000000002 */
[----:B------:R-:W-:Y:S01]  /*05d0*/  IMAD.U32 R12, R12, 0x10000, RZ ;  /* 0x000100000c0c7824 */ /* 0x000fe200078e00ff */
[----:B------:R-:W-:Y:S01]  /*05e0*/  SHF.L.U32 R24, R4, 0x10, RZ ;  /* 0x0000001004187819 */ /* 0x000fe200000006ff */
[----:B------:R-:W-:Y:S01]  /*05f0*/  IMAD.U32 R8, R8, 0x10000, RZ ;  /* 0x0001000008087824 */ /* 0x000fe200078e00ff */
[----:B------:R-:W-:-:S02]  /*0600*/  @P2 PRMT R3, R5, 0x7632, R3 ;  /* 0x0000763205032816 */ /* 0x000fc40000000003 */
[----:B------:R-:W-:Y:S02]  /*0610*/  @P2 PRMT R96, R7, 0x7632, R96 ;  /* 0x0000763207602816 */ /* 0x000fe40000000060 */
[----:B------:R-:W-:Y:S01]  /*0620*/  @P5 PRMT R17, R21, 0x7632, R17 ;  /* 0x0000763215115816 */ /* 0x000fe20000000011 */
[----:B------:R-:W-:Y:S01]  /*0630*/  IMAD.U32 R21, R7, 0x10000, RZ ;  /* 0x0001000007157824 */ /* 0x000fe200078e00ff */
[----:B------:R-:W-:Y:S01]  /*0640*/  @P5 PRMT R15, R23, 0x7632, R15 ;  /* 0x00007632170f5816 */ /* 0x000fe2000000000f */
[----:B------:R-:W-:Y:S01]  /*0650*/  IMAD.U32 R23, R5, 0x10000, RZ ;  /* 0x0001000005177824 */ /* 0x000fe200078e00ff */
[----:B------:R-:W-:Y:S01]  /*0660*/  @P4 PRMT R13, R25, 0x7632, R13 ;  /* 0x00007632190d4816 */ /* 0x000fe2000000000d */
[----:B------:R-:W-:Y:S01]  /*0670*/  IMAD.U32 R25, R99, 0x10000, RZ ;  /* 0x0001000063197824 */ /* 0x000fe200078e00ff */
[----:B------:R-:W-:Y:S01]  /*0680*/  @P4 PRMT R11, R27, 0x7632, R11 ;  /* 0x000076321b0b4816 */ /* 0x000fe2000000000b */
[C---:B------:R-:W-:Y:S01]  /*0690*/  IMAD.U32 R27, R97.reuse, 0x10000, RZ ;  /* 0x00010000611b7824 */ /* 0x040fe200078e00ff */
[----:B------:R-:W-:-:S02]  /*06a0*/  @P3 PRMT R9, R97, 0x7632, R9 ;  /* 0x0000763261093816 */ /* 0x000fc40000000009 */
[----:B------:R-:W-:Y:S02]  /*06b0*/  @P3 PRMT R0, R99, 0x7632, R0 ;  /* 0x0000763263003816 */ /* 0x000fe40000000000 */
[----:B------:R-:W-:Y:S02]  /*06c0*/  @P2 PRMT R4, R6, 0x7632, R4 ;  /* 0x0000763206042816 */ /* 0x000fe40000000004 */
[----:B------:R-:W-:Y:S02]  /*06d0*/  SHF.L.U32 R158, R22, 0x10, RZ ;  /* 0x00000010169e7819 */ /* 0x000fe400000006ff */
        /* <DEDUP_REMOVED lines=12> */
[----:B0-----:R-:W-:-:S07]  /*07a0*/  SHF.L.U32 R4, R4, 0x10, RZ ;  /* 0x0000001004047819 */ /* 0x001fce00000006ff */
.L_x_5176:
[----:B0123--:R-:W0:Y:S08]  /*07b0*/  LDC.64 R142, c[0x0][0x288] ;  /* 0x0000a200ff8e7b82 */ /* 0x00fe300000000a00 */
[----:B------:R-:W1:Y:S08]  /*07c0*/  LDC.64 R144, c[0x0][0x258] ;  /* 0x00009600ff907b82 */ /* 0x000e700000000a00 */
[----:B------:R-:W2:Y:S01]  /*07d0*/  LDC.64 R140, c[0x0][0x280] ;  /* 0x0000a000ff8c7b82 */ /* 0x000ea20000000a00 */
[C---:B0-----:R-:W-:Y:S01]  /*07e0*/  IMAD.WIDE R142, R20.reuse, 0x4, R142 ;  /* 0x00000004148e7825 */ /* 0x041fe200078e028e */
[----:B------:R-:W0:Y:S06]  /*07f0*/  S2R R152, SR_TID.X ;  /* 0x0000000000987919 */ /* 0x000e2c0000002100 */
[----:B------:R-:W3:Y:S01]  /*0800*/  LDC.64 R240, c[0x0][0x2c8] ;  /* 0x0000b200fff07b82 */ /* 0x000ee20000000a00 */
[----:B------:R-:W4:Y:S01]  /*0810*/  LDG.E R142, desc[UR4][R142.64] ;  /* 0x000000048e8e7981 */ /* 0x000f22000c1e1900 */
[----:B-1----:R-:W-:-:S05]  /*0820*/  IMAD.WIDE R144, R20, 0x4, R144 ;  /* 0x0000000414907825 */ /* 0x002fca00078e0290 */
[----:B-----5:R1:W5:Y:S01]  /*0830*/  LDG.E R2, desc[UR4][R144.64] ;  /* 0x0000000490027981 */ /* 0x020362000c1e1900 */
[----:B--2---:R-:W-:-:S05]  /*0840*/  IMAD.WIDE R140, R20, 0x4, R140 ;  /* 0x00000004148c7825 */ /* 0x004fca00078e028c */
[----:B------:R1:W5:Y:S01]  /*0850*/  LDG.E R238, desc[UR4][R140.64] ;  /* 0x000000048cee7981 */ /* 0x000362000c1e1900 */
[----:B------:R-:W-:-:S05]  /*0860*/  MOV R171, UR12 ;  /* 0x0000000c00ab7c02 */ /* 0x000fca0008000f00 */
[----:B------:R-:W-:-:S05]  /*0870*/  IMAD R0, R20, R171, RZ ;  /* 0x000000ab14007224 */ /* 0x000fca00078e02ff */
[----:B------:R-:W-:Y:S02]  /*0880*/  SHF.R.S32.HI R147, RZ, 0x1f, R0 ;  /* 0x0000001fff937819 */ /* 0x000fe40000011400 */
[----:B0-----:R-:W-:Y:S02]  /*0890*/  LOP3.LUT R169, R152, 0xff, RZ, 0xc0, !PT ;  /* 0x000000ff98a97812 */ /* 0x001fe400078ec0ff */
[----:B------:R-:W-:Y:S01]  /*08a0*/  LEA.HI R0, R147, R0, RZ, 0x3 ;  /* 0x0000000093007211 */ /* 0x000fe200078f18ff */
[----:B------:R-:W-:Y:S03]  /*08b0*/  BSSY B0, `(.L_x_5088) ;  /* 0x00001b0000007945 */ /* 0x000fe60003800000 */
[----:B------:R-:W-:-:S05]  /*08c0*/  LEA.HI.SX32 R0, R0, R169, 0x1d ;  /* 0x000000a900007211 */ /* 0x000fca00078feaff */
[----:B---3--:R-:W-:Y:S01]  /*08d0*/  IMAD.WIDE.U32 R242, R0, 0x20, R240 ;  /* 0x0000002000f27825 */ /* 0x008fe200078e00f0 */
[----:B----4-:R-:W-:-:S13]  /*08e0*/  ISETP.GT.AND P1, PT, R142, RZ, PT ;  /* 0x000000ff8e00720c */ /* 0x010fda0003f24270 */
[----:B-1----:R-:W-:Y:S05]  /*08f0*/  @P1 BRA `(.L_x_5089) ;  /* 0x0000000000e81947 */ /* 0x002fea0003800000 */
[----:B-----5:R-:W-:Y:S01]  /*0900*/  ISETP.GE.AND P0, PT, R238, 0x1, PT ;  /* 0x00000001ee00780c */ /* 0x020fe20003f06270 */
[----:B------:R-:W-:Y:S01]  /*0910*/  BSSY B1, `(.L_x_5090) ;  /* 0x0000012000017945 */ /* 0x000fe20003800000 */
[----:B------:R-:W-:Y:S01]  /*0920*/  IMAD.MOV.U32 R143, RZ, RZ, RZ ;  /* 0x000000ffff8f7224 */ /* 0x000fe200078e00ff */
[----:B------:R-:W-:-:S10]  /*0930*/  MOV R145, R0 ;  /* 0x0000000000917202 */ /* 0x000fd40000000f00 */
        /* <DEDUP_REMOVED lines=9> */
[----:B------:R1:W5:Y:S04]  /*09d0*/  @P6 LDG.E.128 R96, desc[UR4][R242.64] ;  /* 0x00000004f2606981 */ /* 0x000368000c1e1d00 */
[----:B------:R1:W5:Y:S01]  /*09e0*/  @P6 LDG.E.128 R100, desc[UR4][R242.64+0x10] ;  /* 0x00001004f2646981 */ /* 0x000362000c1e1d00 */
[----:B0-----:R-:W-:-:S05]  /*09f0*/  IMAD.WIDE.U32 R140, R143, 0x8, R140 ;  /* 0x000000088f8c7825 */ /* 0x001fca00078e008c */
[----:B------:R1:W5:Y:S01]  /*0a00*/  LDG.E.64 R160, desc[UR4][R140.64] ;  /* 0x000000048ca07981 */ /* 0x000362000c1e1b00 */
[----:B------:R-:W-:Y:S01]  /*0a10*/  IADD3 R145, R0, 0x100, RZ ;  /* 0x0000010000917810 */ /* 0x000fe20007ffe0ff */
[----:B------:R-:W-:-:S07]  /*0a20*/  VIADD R143, R143, 0x100 ;  /* 0x000001008f8f7836 */ /* 0x000fce0000000000 */
.L_x_5091:
[----:B------:R-:W-:Y:S05]  /*0a30*/  BSYNC B1 ;  /* 0x0000000000017941 */ /* 0x000fea0003800000 */
.L_x_5090:
[----:B------:R-:W-:Y:S04]  /*0a40*/  BSSY B1, `(.L_x_5092) ;  /* 0x000000c000017945 */ /* 0x000fe80003800000 */
[----:B------:R-:W-:Y:S05]  /*0a50*/  @!P4 BRA `(.L_x_5093) ;  /* 0x000000000028c947 */ /* 0x000fea0003800000 */
[----:B------:R-:W0:Y:S01]  /*0a60*/  LDC.64 R162, c[0x0][0x240] ;  /* 0x00009000ffa27b82 */ /* 0x000e220000000a00 */
[----:B------:R-:W-:-:S04]  /*0a70*/  ISETP.NE.U32.AND P6, PT, RZ, UR6, PT ;  /* 0x00000006ff007c0c */ /* 0x000fc8000bfc5070 */
[----:B------:R-:W-:-:S13]  /*0a80*/  ISETP.NE.AND.EX P6, PT, RZ, UR7, PT, P6 ;  /* 0x00000007ff007c0c */ /* 0x000fda000bfc5360 */
[----:B-1----:R-:W-:-:S05]  /*0a90*/  @P6 IMAD.WIDE.U32 R140, R145, 0x20, R240 ;  /* 0x00000020918c6825 */ /* 0x002fca00078e00f0 */
[----:B------:R2:W5:Y:S01]  /*0aa0*/  @P6 LDG.E.128 R104, desc[UR4][R140.64] ;  /* 0x000000048c686981 */ /* 0x000562000c1e1d00 */
[----:B0-----:R-:W-:-:S03]  /*0ab0*/  IMAD.WIDE.U32 R162, R143, 0x8, R162 ;  /* 0x000000088fa27825 */ /* 0x001fc600078e00a2 */
[----:B------:R2:W5:Y:S04]  /*0ac0*/  @P6 LDG.E.128 R108, desc[UR4][R140.64+0x10] ;  /* 0x000010048c6c6981 */ /* 0x000568000c1e1d00 */
[----:B------:R-:W5:Y:S01]  /*0ad0*/  LDG.E.64 R162, desc[UR4][R162.64] ;  /* 0x00000004a2a27981 */ /* 0x000f62000c1e1b00 */
[----:B------:R-:W-:Y:S02]  /*0ae0*/  IADD3 R143, R143, 0x100, RZ ;  /* 0x000001008f8f7810 */ /* 0x000fe40007ffe0ff */
[----:B------:R-:W-:-:S07]  /*0af0*/  IADD3 R145, R145, 0x100, RZ ;  /* 0x0000010091917810 */ /* 0x000fce0007ffe0ff */
.L_x_5093:
[----:B------:R-:W-:Y:S05]  /*0b00*/  BSYNC B1 ;  /* 0x0000000000017941 */ /* 0x000fea0003800000 */
.L_x_5092:
[----:B------:R-:W-:Y:S04]  /*0b10*/  BSSY B1, `(.L_x_5094) ;  /* 0x000000c000017945 */ /* 0x000fe80003800000 */
[----:B------:R-:W-:Y:S05]  /*0b20*/  @!P3 BRA `(.L_x_5095) ;  /* 0x000000000028b947 */ /* 0x000fea0003800000 */
[----:B------:R-:W0:Y:S01]  /*0b30*/  LDC.64 R164, c[0x0][0x240] ;  /* 0x00009000ffa47b82 */ /* 0x000e220000000a00 */
[----:B------:R-:W-:-:S04]  /*0b40*/  ISETP.NE.U32.AND P6, PT, RZ, UR6, PT ;  /* 0x00000006ff007c0c */ /* 0x000fc8000bfc5070 */
[----:B------:R-:W-:-:S13]  /*0b50*/  ISETP.NE.AND.EX P6, PT, RZ, UR7, PT, P6 ;  /* 0x00000007ff007c0c */ /* 0x000fda000bfc5360 */
[----:B-12---:R-:W-:-:S05]  /*0b60*/  @P6 IMAD.WIDE.U32 R140, R145, 0x20, R240 ;  /* 0x00000020918c6825 */ /* 0x006fca00078e00f0 */
[----:B------:R3:W5:Y:S01]  /*0b70*/  @P6 LDG.E.128 R112, desc[UR4][R140.64] ;  /* 0x000000048c706981 */ /* 0x000762000c1e1d00 */
[----:B0-----:R-:W-:-:S03]  /*0b80*/  IMAD.WIDE.U32 R164, R143, 0x8, R164 ;  /* 0x000000088fa47825 */ /* 0x001fc600078e00a4 */
[----:B------:R3:W5:Y:S04]  /*0b90*/  @P6 LDG.E.128 R116, desc[UR4][R140.64+0x10] ;  /* 0x000010048c746981 */ /* 0x000768000c1e1d00 */
[----:B------:R-:W5:Y:S01]  /*0ba0*/  LDG.E.64 R164, desc[UR4][R164.64] ;  /* 0x00000004a4a47981 */ /* 0x000f62000c1e1b00 */
[----:B------:R-:W-:Y:S01]  /*0bb0*/  VIADD R143, R143, 0x100 ;  /* 0x000001008f8f7836 */ /* 0x000fe20000000000 */
[----:B------:R-:W-:-:S07]  /*0bc0*/  IADD3 R145, R145, 0x100, RZ ;  /* 0x0000010091917810 */ /* 0x000fce0007ffe0ff */
.L_x_5095:
[----:B------:R-:W-:Y:S05]  /*0bd0*/  BSYNC B1 ;  /* 0x0000000000017941 */ /* 0x000fea0003800000 */
.L_x_5094:
[----:B------:R-:W-:Y:S01]  /*0be0*/  CS2R R200, SRZ ;  /* 0x0000000000c87805 */ /* 0x000fe2000001ff00 */
[----:B------:R-:W-:Y:S06]  /*0bf0*/  @!P2 BRA `(.L_x_5096) ;  /* 0x0000001400eca947 */ /* 0x000fec0003800000 */
[----:B------:R-:W0:Y:S01]  /*0c00*/  LDC.64 R166, c[0x0][0x240] ;  /* 0x00009000ffa67b82 */ /* 0x000e220000000a00 */
[----:B------:R-:W-:-:S04]  /*0c10*/  ISETP.NE.U32.AND P6, PT, RZ, UR6, PT ;  /* 0x00000006ff007c0c */ /* 0x000fc8000bfc5070 */
[----:B------:R-:W-:-:S13]  /*0c20*/  ISETP.NE.AND.EX P6, PT, RZ, UR7, PT, P6 ;  /* 0x00000007ff007c0c */ /* 0x000fda000bfc5360 */
[----:B------:R-:W-:-:S05]  /*0c30*/  @P6 IMAD.WIDE.U32 R240, R145, 0x20, R240 ;  /* 0x0000002091f06825 */ /* 0x000fca00078e00f0 */
[----:B------:R4:W5:Y:S01]  /*0c40*/  @P6 LDG.E.128 R120, desc[UR4][R240.64] ;  /* 0x00000004f0786981 */ /* 0x000962000c1e1d00 */
[----:B0-----:R-:W-:-:S03]  /*0c50*/  IMAD.WIDE.U32 R166, R143, 0x8, R166 ;  /* 0x000000088fa67825 */ /* 0x001fc600078e00a6 */
[----:B------:R4:W5:Y:S04]  /*0c60*/  @P6 LDG.E.128 R124, desc[UR4][R240.64+0x10] ;  /* 0x00001004f07c6981 */ /* 0x000968000c1e1d00 */
[----:B------:R-:W5:Y:S01]  /*0c70*/  LDG.E.64 R166, desc[UR4][R166.64] ;  /* 0x00000004a6a67981 */ /* 0x000f62000c1e1b00 */
[----:B------:R-:W-:Y:S01]  /*0c80*/  HFMA2.MMA R200, -RZ, RZ, 0, 0 ;  /* 0x00000000ffc87435 */ /* 0x000fe200000001ff */
[----:B------:R-:W-:Y:S10]  /*0c90*/  BRA `(.L_x_5096) ;  /* 0x0000001400c47947 */ /* 0x000ff40003800000 */
.L_x_5089:
[----:B------:R-:W0:Y:S02]  /*0ca0*/  LDC.64 R140, c[0x0][0x250] ;  /* 0x00009400ff8c7b82 */ /* 0x000e240000000a00 */
[----:B0-----:R-:W-:-:S06]  /*0cb0*/  IMAD.WIDE R140, R20, 0x4, R140 ;  /* 0x00000004148c7825 */ /* 0x001fcc00078e028c */
[----:B------:R-:W2:Y:S01]  /*0cc0*/  LDG.E R140, desc[UR4][R140.64] ;  /* 0x000000048c8c7981 */ /* 0x000ea2000c1e1900 */
[----:B-----5:R-:W-:Y:S01]  /*0cd0*/  ISETP.GE.AND P0, PT, R238, 0x1, PT ;  /* 0x00000001ee00780c */ /* 0x020fe20003f06270 */
[----:B------:R-:W-:Y:S01]  /*0ce0*/  BSSY B1, `(.L_x_5097) ;  /* 0x0000066000017945 */ /* 0x000fe20003800000 */
[----:B------:R-:W-:Y:S02]  /*0cf0*/  IADD3 R142, R142, -0x1, RZ ;  /* 0xffffffff8e8e7810 */ /* 0x000fe40007ffe0ff */
[----:B------:R-:W-:Y:S02]  /*0d00*/  CS2R R200, SRZ ;  /* 0x0000000000c87805 */ /* 0x000fe4000001ff00 */
[----:B------:R-:W-:Y:S01]  /*0d10*/  ISETP.NE.AND P6, PT, R19, RZ, PT ;  /* 0x000000ff1300720c */ /* 0x000fe20003fc5270 */
[----:B------:R-:W-:Y:S01]  /*0d20*/  IMAD.MOV.U32 R236, RZ, RZ, R0 ;  /* 0x000000ffffec7224 */ /* 0x000fe200078e0000 */
[----:B------:R-:W-:Y:S01]  /*0d30*/  MOV R154, RZ ;  /* 0x000000ff009a7202 */ /* 0x000fe20000000f00 */
[----:B------:R-:W-:-:S05]  /*0d40*/  IMAD R142, R142, R171, RZ ;  /* 0x000000ab8e8e7224 */ /* 0x000fca00078e02ff */
        /* <DEDUP_REMOVED lines=13> */
[----:B0-----:R-:W-:-:S05]  /*0e20*/  IMAD.WIDE.U32 R200, R0, 0x20, R200 ;  /* 0x0000002000c87825 */ /* 0x001fca00078e00c8 */
[----:B------:R-:W3:Y:S01]  /*0e30*/  LDG.E.128 R140, desc[UR4][R200.64] ;  /* 0x00000004c88c7981 */ /* 0x000ee2000c1e1d00 */
[----:B-1----:R-:W-:-:S03]  /*0e40*/  IMAD.WIDE.U32 R144, R239, 0x10, R144 ;  /* 0x00000010ef907825 */ /* 0x002fc600078e0090 */
[----:B------:R-:W4:Y:S04]  /*0e50*/  LDG.E.128 R148, desc[UR4][R200.64+0x10] ;  /* 0x00001004c8947981 */ /* 0x000f28000c1e1d00 */
[----:B------:R-:W4:Y:S01]  /*0e60*/  LDG.E.128 R144, desc[UR4][R144.64] ;  /* 0x0000000490907981 */ /* 0x000f22000c1e1d00 */
[----:B------:R-:W-:-:S04]  /*0e70*/  ISETP.NE.U32.AND P6, PT, RZ, UR6, PT ;  /* 0x00000006ff007c0c */ /* 0x000fc8000bfc5070 */
[----:B------:R-:W-:Y:S01]  /*0e80*/  ISETP.NE.AND.EX P6, PT, RZ, UR7, PT, P6 ;  /* 0x00000007ff007c0c */ /* 0x000fe2000bfc5360 */
[----:B--2---:R-:W-:-:S06]  /*0e90*/  IMAD.WIDE.U32 R160, R154, 0x8, R160 ;  /* 0x000000089aa07825 */ /* 0x004fcc00078e00a0 */
[----:B------:R-:W5:Y:S06]  /*0ea0*/  LDG.E.64 R160, desc[UR4][R160.64] ;  /* 0x00000004a0a07981 */ /* 0x000f6c000c1e1b00 */
[----:B------:R0:W5:Y:S04]  /*0eb0*/  @P6 LDG.E.128 R96, desc[UR4][R242.64] ;  /* 0x00000004f2606981 */ /* 0x000168000c1e1d00 */
[----:B------:R0:W5:Y:S01]  /*0ec0*/  @P6 LDG.E.128 R100, desc[UR4][R242.64+0x10] ;  /* 0x00001004f2646981 */ /* 0x000162000c1e1d00 */
[----:B------:R-:W-:-:S02]  /*0ed0*/  IADD3 R236, R0, 0x100, RZ ;  /* 0x0000010000ec7810 */ /* 0x000fc40007ffe0ff */
[----:B------:R-:W-:Y:S02]  /*0ee0*/  IADD3 R239, R239, 0x100, RZ ;  /* 0x00000100efef7810 */ /* 0x000fe40007ffe0ff */
[----:B------:R-:W-:Y:S01]  /*0ef0*/  IADD3 R154, R154, 0x100, RZ ;  /* 0x000001009a9a7810 */ /* 0x000fe20007ffe0ff */
[----:B---3--:R-:W-:-:S04]  /*0f00*/  FADD.FTZ R237, -R153, R140 ;  /* 0x0000008c99ed7221 */ /* 0x008fc80000010100 */
[----:B------:R-:W-:Y:S01]  /*0f10*/  FMUL.FTZ R237, R2, R237 ;  /* 0x000000ed02ed7220 */ /* 0x000fe20000410000 */
[C---:B----4-:R-:W-:Y:S02]  /*0f20*/  SHF.L.U32 R235, R144.reuse, 0x10, RZ ;  /* 0x0000001090eb7819 */ /* 0x050fe400000006ff */
[----:B------:R-:W-:Y:S01]  /*0f30*/  PRMT R140, R144, 0x7632, R140 ;  /* 0x00007632908c7816 */ /* 0x000fe2000000008c */
[C---:B------:R-:W-:Y:S01]  /*0f40*/  FADD.FTZ R141, -R153.reuse, R141 ;  /* 0x0000008d998d7221 */ /* 0x040fe20000010100 */
[----:B------:R-:W-:Y:S01]  /*0f50*/  FADD.FTZ R143, -R153, R143 ;  /* 0x0000008f998f7221 */ /* 0x000fe20000010100 */
[----:B------:R-:W-:Y:S01]  /*0f60*/  FADD.FTZ R60, R60, R235 ;  /* 0x000000eb3c3c7221 */ /* 0x000fe20000010000 */
[-C--:B------:R-:W-:Y:S01]  /*0f70*/  FFMA.FTZ R92, R237, R235.reuse, R92 ;  /* 0x000000ebed5c7223 */ /* 0x080fe2000001005c */
[----:B------:R-:W-:Y:S02]  /*0f80*/  IMAD.U32 R140, R140, 0x10000, RZ ;  /* 0x000100008c8c7824 */ /* 0x000fe400078e00ff */
        /* <DEDUP_REMOVED lines=10> */
[----:B------:R-:W-:Y:S01]  /*1030*/  FADD.FTZ R229, -R153, R148 ;  /* 0x0000009499e57221 */ /* 0x000fe20000010100 */
[----:B------:R-:W-:Y:S01]  /*1040*/  FFMA.FTZ R93, R234, R140, R93 ;  /* 0x0000008cea5d7223 */ /* 0x000fe2000001005d */
[----:B------:R-:W-:Y:S01]  /*1050*/  FADD.FTZ R61, R61, R140 ;  /* 0x0000008c3d3d7221 */ /* 0x000fe20000010000 */
[----:B------:R-:W-:Y:S01]  /*1060*/  FMUL.FTZ R233, R2, R233 ;  /* 0x000000e902e97220 */ /* 0x000fe20000410000 */
[----:B------:R-:W-:Y:S01]  /*1070*/  FMUL.FTZ R231, R159, R145 ;  /* 0x000000919fe77220 */ /* 0x000fe20000410000 */
[----:B------:R-:W-:Y:S01]  /*1080*/  FADD.FTZ R140, R141, R232 ;  /* 0x000000e88d8c7221 */ /* 0x000fe20000010000 */
[----:B------:R-:W-:Y:S01]  /*1090*/  FFMA.FTZ R142, R234, R232, R143 ;  /* 0x000000e8ea8e7223 */ /* 0x000fe2000001008f */
[C---:B------:R-:W-:Y:S01]  /*10a0*/  PRMT R144, R146.reuse, 0x7632, R144 ;  /* 0x0000763292907816 */ /* 0x040fe20000000090 */
[----:B------:R-:W-:-:S02]  /*10b0*/  IMAD.U32 R227, R146, 0x10000, RZ ;  /* 0x0001000092e37824 */ /* 0x000fc400078e00ff */
[----:B------:R-:W-:Y:S01]  /*10c0*/  FMUL.FTZ R229, R2, R229 ;  /* 0x000000e502e57220 */ /* 0x000fe20000410000 */
        /* <DEDUP_REMOVED lines=19> */
[----:B------:R-:W-:Y:S01]  /*1200*/  FADD.FTZ R151, -R153, R151 ;  /* 0x0000009799977221 */ /* 0x000fe20000010100 */
[----:B------:R-:W-:-:S02]  /*1210*/  IMAD.U32 R146, R146, 0x10000, RZ ;  /* 0x0001000092927824 */ /* 0x000fc400078e00ff */
        /* <DEDUP_REMOVED lines=17> */
[----:B0-----:R-:W-:-:S07]  /*1330*/  FFMA.FTZ R200, R222, R220, R141 ;  /* 0x000000dcdec87223 */ /* 0x001fce000001008d */
.L_x_5098:
[----:B------:R-:W-:Y:S05]  /*1340*/  BSYNC B1 ;  /* 0x0000000000017941 */ /* 0x000fea0003800000 */
.L_x_5097:
[----:B------:R-:W-:Y:S04]  /*1350*/  BSSY B1, `(.L_x_5099) ;  /* 0x0000058000017945 */ /* 0x000fe80003800000 */
[----:B------:R-:W-:Y:S05]  /*1360*/  @!P4 BRA `(.L_x_5100) ;  /* 0x000000040058c947 */ /* 0x000fea0003800000 */
        /* <DEDUP_REMOVED lines=8> */
[----:B--2---:R-:W-:-:S06]  /*13f0*/  IMAD.WIDE.U32 R162, R154, 0x8, R162 ;  /* 0x000000089aa27825 */ /* 0x004fcc00078e00a2 */
[----:B------:R-:W5:Y:S01]  /*1400*/  LDG.E.64 R162, desc[UR4][R162.64] ;  /* 0x00000004a2a27981 */ /* 0x000f62000c1e1b00 */
[----:B------:R-:W-:-:S04]  /*1410*/  ISETP.NE.U32.AND P6, PT, RZ, UR6, PT ;  /* 0x00000006ff007c0c */ /* 0x000fc8000bfc5070 */
[----:B------:R-:W-:-:S13]  /*1420*/  ISETP.NE.AND.EX P6, PT, RZ, UR7, PT, P6 ;  /* 0x00000007ff007c0c */ /* 0x000fda000bfc5360 */
[----:B------:R-:W-:-:S05]  /*1430*/  @P6 IMAD.WIDE.U32 R206, R236, 0x20, R240 ;  /* 0x00000020ecce6825 */ /* 0x000fca00078e00f0 */
[----:B------:R-:W5:Y:S04]  /*1440*/  @P6 LDG.E.128 R104, desc[UR4][R206.64] ;  /* 0x00000004ce686981 */ /* 0x000f68000c1e1d00 */
[----:B------:R0:W5:Y:S01]  /*1450*/  @P6 LDG.E.128 R108, desc[UR4][R206.64+0x10] ;  /* 0x00001004ce6c6981 */ /* 0x000162000c1e1d00 */
[----:B------:R-:W-:Y:S01]  /*1460*/  IADD3 R239, R239, 0x100, RZ ;  /* 0x00000100efef7810 */ /* 0x000fe20007ffe0ff */
[----:B------:R-:W-:Y:S01]  /*1470*/  VIADD R154, R154, 0x100 ;  /* 0x000001009a9a7836 */ /* 0x000fe20000000000 */
[----:B------:R-:W-:Y:S01]  /*1480*/  IADD3 R236, R236, 0x100, RZ ;  /* 0x00000100ecec7810 */ /* 0x000fe20007ffe0ff */
[----:B---3--:R-:W-:-:S04]  /*1490*/  FADD.FTZ R221, -R153, R140 ;  /* 0x0000008c99dd7221 */ /* 0x008fc80000010100 */
[----:B------:R-:W-:Y:S01]  /*14a0*/  FMUL.FTZ R221, R2, R221 ;  /* 0x000000dd02dd7220 */ /* 0x000fe20000410000 */
[C---:B------:R-:W-:Y:S01]  /*14b0*/  FADD.FTZ R141, -R153.reuse, R141 ;  /* 0x0000008d998d7221 */ /* 0x040fe20000010100 */
[C---:B----4-:R-:W-:Y:S01]  /*14c0*/  PRMT R140, R144.reuse, 0x7632, R140 ;  /* 0x00007632908c7816 */ /* 0x050fe2000000008c */
[----:B------:R-:W-:Y:S02]  /*14d0*/  IMAD.U32 R219, R144, 0x10000, RZ ;  /* 0x0001000090db7824 */ /* 0x000fe400078e00ff */
[----:B------:R-:W-:Y:S01]  /*14e0*/  FADD.FTZ R217, -R153, R142 ;  /* 0x0000008e99d97221 */ /* 0x000fe20000010100 */
[----:B------:R-:W-:Y:S01]  /*14f0*/  SHF.L.U32 R140, R140, 0x10, RZ ;  /* 0x000000108c8c7819 */ /* 0x000fe200000006ff */
[----:B------:R-:W-:Y:S01]  /*1500*/  FADD.FTZ R52, R52, R219 ;  /* 0x000000db34347221 */ /* 0x000fe20000010000 */
[-C--:B------:R-:W-:Y:S01]  /*1510*/  FFMA.FTZ R84, R221, R219.reuse, R84 ;  /* 0x000000dbdd547223 */ /* 0x080fe20000010054 */
[----:B------:R-:W-:Y:S01]  /*1520*/  FMUL.FTZ R219, R156, R219 ;  /* 0x000000db9cdb7220 */ /* 0x000fe20000410000 */
[----:B------:R-:W-:Y:S01]  /*1530*/  PRMT R142, R145, 0x7632, R142 ;  /* 0x00007632918e7816 */ /* 0x000fe2000000008e */
[----:B------:R-:W-:Y:S01]  /*1540*/  FADD.FTZ R143, -R153, R143 ;  /* 0x0000008f998f7221 */ /* 0x000fe20000010100 */
[----:B------:R-:W-:Y:S01]  /*1550*/  SHF.L.U32 R145, R145, 0x10, RZ ;  /* 0x0000001091917819 */ /* 0x000fe200000006ff */
[----:B------:R-:W-:Y:S01]  /*1560*/  FMUL.FTZ R218, R2, R141 ;  /* 0x0000008d02da7220 */ /* 0x000fe20000410000 */
[----:B------:R-:W-:Y:S01]  /*1570*/  FADD.FTZ R201, R201, R219 ;  /* 0x000000dbc9c97221 */ /* 0x000fe20000010000 */
[----:B------:R-:W-:Y:S01]  /*1580*/  FFMA.FTZ R141, R221, R219, R200 ;  /* 0x000000dbdd8d7223 */ /* 0x000fe200000100c8 */
[----:B------:R-:W-:Y:S01]  /*1590*/  FMUL.FTZ R216, R14, R140 ;  /* 0x0000008c0ed87220 */ /* 0x000fe20000410000 */
[----:B------:R-:W-:Y:S01]  /*15a0*/  FADD.FTZ R213, -R153, R148 ;  /* 0x0000009499d57221 */ /* 0x000fe20000010100 */
[----:B------:R-:W-:Y:S01]  /*15b0*/  FMUL.FTZ R214, R2, R143 ;  /* 0x0000008f02d67220 */ /* 0x000fe20000410000 */
[----:B------:R-:W-:-:S02]  /*15c0*/  IMAD.U32 R212, R142, 0x10000, RZ ;  /* 0x000100008ed47824 */ /* 0x000fc400078e00ff */
        /* <DEDUP_REMOVED lines=31> */
[----:B0-----:R-:W-:Y:S01]  /*17c0*/  FMUL.FTZ R207, R29, R147 ;  /* 0x000000931dcf7220 */ /* 0x001fe20000410000 */
        /* <DEDUP_REMOVED lines=16> */
.L_x_5100:
[----:B------:R-:W-:Y:S05]  /*18d0*/  BSYNC B1 ;  /* 0x0000000000017941 */ /* 0x000fea0003800000 */
.L_x_5099:
        /* <DEDUP_REMOVED lines=8> */
[----:B------:R0:W4:Y:S04]  /*1960*/  LDG.E.128 R148, desc[UR4][R190.64+0x10] ;  /* 0x00001004be947981 */ /* 0x000128000c1e1d00 */
        /* <DEDUP_REMOVED lines=8> */
[----:B------:R-:W-:Y:S01]  /*19f0*/  VIADD R239, R239, 0x100 ;  /* 0x00000100efef7836 */ /* 0x000fe20000000000 */
[----:B------:R-:W-:Y:S01]  /*1a00*/  IADD3 R154, R154, 0x100, RZ ;  /* 0x000001009a9a7810 */ /* 0x000fe20007ffe0ff */
[----:B------:R-:W-:Y:S02]  /*1a10*/  VIADD R236, R236, 0x100 ;  /* 0x00000100ecec7836 */ /* 0x000fe40000000000 */
[C-C-:B---3--:R-:W-:Y:S01]  /*1a20*/  FADD.FTZ R199, -R153.reuse, R140.reuse ;  /* 0x0000008c99c77221 */ /* 0x148fe20000010100 */
[C---:B------:R-:W-:Y:S01]  /*1a30*/  FADD.FTZ R193, -R153.reuse, R141 ;  /* 0x0000008d99c17221 */ /* 0x040fe20000010100 */
[----:B0-----:R-:W-:Y:S01]  /*1a40*/  FADD.FTZ R191, -R153, R143 ;  /* 0x0000008f99bf7221 */ /* 0x001fe20000010100 */
[----:B----4-:R-:W-:-:S02]  /*1a50*/  PRMT R140, R144, 0x7632, R140 ;  /* 0x00007632908c7816 */ /* 0x010fc4000000008c */
[----:B------:R-:W-:Y:S01]  /*1a60*/  SHF.L.U32 R141, R144, 0x10, RZ ;  /* 0x00000010908d7819 */ /* 0x000fe200000006ff */
[----:B------:R-:W-:Y:S01]  /*1a70*/  FMUL.FTZ R194, R2, R193 ;  /* 0x000000c102c27220 */ /* 0x000fe20000410000 */
[----:B------:R-:W-:Y:S01]  /*1a80*/  SHF.L.U32 R205, R140, 0x10, RZ ;  /* 0x000000108ccd7819 */ /* 0x000fe200000006ff */
[----:B------:R-:W-:Y:S02]  /*1a90*/  FMUL.FTZ R199, R2, R199 ;  /* 0x000000c702c77220 */ /* 0x000fe40000410000 */
[----:B------:R-:W-:Y:S01]  /*1aa0*/  FMUL.FTZ R202, R28, R141 ;  /* 0x0000008d1cca7220 */ /* 0x000fe20000410000 */
[--C-:B------:R-:W-:Y:S01]  /*1ab0*/  FADD.FTZ R197, -R153, R142.reuse ;  /* 0x0000008e99c57221 */ /* 0x100fe20000010100 */
[----:B------:R-:W-:Y:S01]  /*1ac0*/  PRMT R143, R146, 0x7632, R143 ;  /* 0x00007632928f7816 */ /* 0x000fe2000000008f */
[----:B------:R-:W-:Y:S01]  /*1ad0*/  FFMA.FTZ R77, R194, R205, R77 ;  /* 0x000000cdc24d7223 */ /* 0x000fe2000001004d */
[----:B------:R-:W-:Y:S01]  /*1ae0*/  PRMT R142, R145, 0x7632, R142 ;  /* 0x00007632918e7816 */ /* 0x000fe2000000008e */
[----:B------:R-:W-:Y:S01]  /*1af0*/  FADD.FTZ R45, R45, R205 ;  /* 0x000000cd2d2d7221 */ /* 0x000fe20000010000 */
[----:B------:R-:W-:Y:S01]  /*1b00*/  FADD.FTZ R44, R44, R141 ;  /* 0x0000008d2c2c7221 */ /* 0x000fe20000010000 */
[----:B------:R-:W-:Y:S01]  /*1b10*/  FFMA.FTZ R76, R199, R141, R76 ;  /* 0x0000008dc74c7223 */ /* 0x000fe2000001004c */
[----:B------:R-:W-:Y:S01]  /*1b20*/  FADD.FTZ R140, R201, R202 ;  /* 0x000000cac98c7221 */ /* 0x000fe20000010000 */
[----:B------:R-:W-:Y:S01]  /*1b30*/  FMUL.FTZ R205, R10, R205 ;  /* 0x000000cd0acd7220 */ /* 0x000fe20000410000 */
[----:B------:R-:W-:-:S02]  /*1b40*/  IMAD.U32 R145, R145, 0x10000, RZ ;  /* 0x0001000091917824 */ /* 0x000fc400078e00ff */
[----:B------:R-:W-:Y:S01]  /*1b50*/  FFMA.FTZ R141, R199, R202, R200 ;  /* 0x000000cac78d7223 */ /* 0x000fe200000100c8 */
[----:B------:R-:W-:Y:S01]  /*1b60*/  FADD.FTZ R203, -R153, R150 ;  /* 0x0000009699cb7221 */ /* 0x000fe20000010100 */
[----:B------:R-:W-:Y:S01]  /*1b70*/  SHF.L.U32 R142, R142, 0x10, RZ ;  /* 0x000000108e8e7819 */ /* 0x000fe200000006ff */
[----:B-1----:R-:W-:Y:S02]  /*1b80*/  IMAD.U32 R189, R143, 0x10000, RZ ;  /* 0x000100008fbd7824 */ /* 0x002fe400078e00ff */
[----:B------:R-:W-:Y:S01]  /*1b90*/  FMUL.FTZ R192, R2, R191 ;  /* 0x000000bf02c07220 */ /* 0x000fe20000410000 */
[----:B------:R-:W-:Y:S01]  /*1ba0*/  FADD.FTZ R143, R140, R205 ;  /* 0x000000cd8c8f7221 */ /* 0x000fe20000010000 */
[----:B------:R-:W-:Y:S01]  /*1bb0*/  FMUL.FTZ R197, R2, R197 ;  /* 0x000000c502c57220 */ /* 0x000fe20000410000 */
[----:B------:R-:W-:Y:S01]  /*1bc0*/  FMUL.FTZ R198, R27, R145 ;  /* 0x000000911bc67220 */ /* 0x000fe20000410000 */
[----:B------:R-:W-:Y:S01]  /*1bd0*/  FFMA.FTZ R140, R194, R205, R141 ;  /* 0x000000cdc28c7223 */ /* 0x000fe2000001008d */
[----:B------:R-:W-:Y:S01]  /*1be0*/  FMUL.FTZ R193, R2, R203 ;  /* 0x000000cb02c17220 */ /* 0x000fe20000410000 */
[----:B------:R-:W-:Y:S01]  /*1bf0*/  SHF.L.U32 R187, R146, 0x10, RZ ;  /* 0x0000001092bb7819 */ /* 0x000fe200000006ff */
[----:B------:R-:W-:Y:S01]  /*1c00*/  FADD.FTZ R149, -R153, R149 ;  /* 0x0000009599957221 */ /* 0x000fe20000010100 */
        /* <DEDUP_REMOVED lines=37> */
.L_x_5102:
[----:B------:R-:W-:Y:S05]  /*1e60*/  BSYNC B1 ;  /* 0x0000000000017941 */ /* 0x000fea0003800000 */
.L_x_5101:
        /* <DEDUP_REMOVED lines=13> */
[----:B------:R-:W-:-:S05]  /*1f40*/  @P6 IMAD.WIDE.U32 R240, R236, 0x20, R240 ;  /* 0x00000020ecf06825 */ /* 0x000fca00078e00f0 */
[----:B------:R0:W5:Y:S04]  /*1f50*/  @P6 LDG.E.128 R120, desc[UR4][R240.64] ;  /* 0x00000004f0786981 */ /* 0x000168000c1e1d00 */
[----:B------:R0:W5:Y:S01]  /*1f60*/  @P6 LDG.E.128 R124, desc[UR4][R240.64+0x10] ;  /* 0x00001004f07c6981 */ /* 0x000162000c1e1d00 */
[C---:B---3--:R-:W-:Y:S01]  /*1f70*/  FADD.FTZ R185, -R153.reuse, R140 ;  /* 0x0000008c99b97221 */ /* 0x048fe20000010100 */
[C---:B------:R-:W-:Y:S01]  /*1f80*/  FADD.FTZ R175, -R153.reuse, R141 ;  /* 0x0000008d99af7221 */ /* 0x040fe20000010100 */
[----:B------:R-:W-:Y:S02]  /*1f90*/  FADD.FTZ R183, -R153, R142 ;  /* 0x0000008e99b77221 */ /* 0x000fe40000010100 */
[----:B------:R-:W-:Y:S01]  /*1fa0*/  FMUL.FTZ R185, R2, R185 ;  /* 0x000000b902b97220 */ /* 0x000fe20000410000 */
[----:B----4-:R-:W-:-:S02]  /*1fb0*/  PRMT R140, R144, 0x7632, R140 ;  /* 0x00007632908c7816 */ /* 0x010fc4000000008c */
[----:B------:R-:W-:Y:S02]  /*1fc0*/  SHF.L.U32 R141, R144, 0x10, RZ ;  /* 0x00000010908d7819 */ /* 0x000fe400000006ff */
[----:B------:R-:W-:-:S03]  /*1fd0*/  SHF.L.U32 R140, R140, 0x10, RZ ;  /* 0x000000108c8c7819 */ /* 0x000fc600000006ff */
[----:B------:R-:W-:Y:S01]  /*1fe0*/  FMUL.FTZ R182, R24, R141 ;  /* 0x0000008d18b67220 */ /* 0x000fe20000410000 */
[----:B------:R-:W-:Y:S01]  /*1ff0*/  PRMT R142, R145, 0x7632, R142 ;  /* 0x00007632918e7816 */ /* 0x000fe2000000008e */
[----:B------:R-:W-:Y:S01]  /*2000*/  FADD.FTZ R143, -R153, R143 ;  /* 0x0000008f998f7221 */ /* 0x000fe20000010100 */
[----:B------:R-:W-:Y:S01]  /*2010*/  SHF.L.U32 R145, R145, 0x10, RZ ;  /* 0x0000001091917819 */ /* 0x000fe200000006ff */
[----:B------:R-:W-:Y:S01]  /*2020*/  FMUL.FTZ R186, R2, R175 ;  /* 0x000000af02ba7220 */ /* 0x000fe20000410000 */
[----:B------:R-:W-:Y:S01]  /*2030*/  FADD.FTZ R36, R36, R141 ;  /* 0x0000008d24247221 */ /* 0x000fe20000010000 */
[----:B------:R-:W-:Y:S01]  /*2040*/  FFMA.FTZ R68, R185, R141, R68 ;  /* 0x0000008db9447223 */ /* 0x000fe20000010044 */
[----:B------:R-:W-:Y:S01]  /*2050*/  FADD.FTZ R201, R201, R182 ;  /* 0x000000b6c9c97221 */ /* 0x000fe20000010000 */
[----:B------:R-:W-:Y:S01]  /*2060*/  FMUL.FTZ R176, R6, R140 ;  /* 0x0000008c06b07220 */ /* 0x000fe20000410000 */
[----:B------:R-:W-:Y:S01]  /*2070*/  FFMA.FTZ R141, R185, R182, R200 ;  /* 0x000000b6b98d7223 */ /* 0x000fe200000100c8 */
        /* <DEDUP_REMOVED lines=9> */
[C---:B------:R-:W-:Y:S01]  /*2110*/  PRMT R144, R146.reuse, 0x7632, R144 ;  /* 0x0000763292907816 */ /* 0x040fe20000000090 */
[----:B------:R-:W-:Y:S02]  /*2120*/  IMAD.U32 R179, R146, 0x10000, RZ ;  /* 0x0001000092b37824 */ /* 0x000fe400078e00ff */
        /* <DEDUP_REMOVED lines=39> */
[----:B0-----:R-:W-:-:S07]  /*23a0*/  FFMA.FTZ R200, R172, R170, R141 ;  /* 0x000000aaacc87223 */ /* 0x001fce000001008d */
.L_x_5096:
[----:B------:R-:W-:Y:S05]  /*23b0*/  BSYNC B0 ;  /* 0x0000000000007941 */ /* 0x000fea0003800000 */
.L_x_5088:
[----:B------:R-:W-:Y:S01]  /*23c0*/  LOP3.LUT P6, RZ, R155, 0xff, RZ, 0xc0, !PT ;  /* 0x000000ff9bff7812 */ /* 0x000fe200078cc0ff */
[----:B------:R-:W-:Y:S01]  /*23d0*/  UMOV UR9, 0xffffffff ;  /* 0xffffffff00097882 */ /* 0x000fe20000000000 */
[----:B-123--:R-:W-:Y:S02]  /*23e0*/  SHF.R.U32.HI R141, RZ, 0x5, R152 ;  /* 0x00000005ff8d7819 */ /* 0x00efe40000011698 */
[----:B------:R-:W-:Y:S02]  /*23f0*/  P2R R236, PR, RZ, 0x40 ;  /* 0x00000040ffec7803 */ /* 0x000fe40000000000 */
[----:B------:R-:W-:-:S07]  /*2400*/  LOP3.LUT R140, R141, 0x7fffff8, RZ, 0xc0, !PT ;  /* 0x07fffff88d8c7812 */ /* 0x000fce00078ec0ff */
[----:B------:R-:W-:Y:S01]  /*2410*/  @!P6 VIADD R140, R140, 0x8 ;  /* 0x000000088c8ce836 */ /* 0x000fe20000000000 */
[----:B------:R-:W-:-:S04]  /*2420*/  LOP3.LUT P6, RZ, R152, 0x1f, RZ, 0xc0, !PT ;  /* 0x0000001f98ff7812 */ /* 0x000fc800078cc0ff */
[----:B------:R-:W-:Y:S01]  /*2430*/  P2R R142, PR, RZ, 0x40 ;  /* 0x00000040ff8e7803 */ /* 0x000fe20000000000 */
[----:B------:R-:W-:Y:S08]  /*2440*/  BRA.DIV UR9, `(.L_x_5103) ;  /* 0x00000036090c7947 */ /* 0x000ff0000b800000 */
        /* <DEDUP_REMOVED lines=18> */
.L_x_5193:
[----:B------:R-:W3:Y:S01]  /*2570*/  S2R R143, SR_CgaCtaId ;  /* 0x00000000008f7919 */ /* 0x000ee20000008800 */
[----:B------:R-:W-:Y:S01]  /*2580*/  LOP3.LUT P6, RZ, R152, 0x1f, RZ, 0xc0, !PT ;  /* 0x0000001f98ff7812 */ /* 0x000fe200078cc0ff */
[----:B-1----:R-:W-:Y:S01]  /*2590*/  FADD.FTZ R200, R149, R200 ;  /* 0x000000c895c87221 */ /* 0x002fe20000010000 */
[----:B------:R-:W-:Y:S01]  /*25a0*/  MOV R142, 0x400 ;  /* 0x00000400008e7802 */ /* 0x000fe20000000f00 */
[----:B--2---:R-:W-:Y:S01]  /*25b0*/  FADD.FTZ R201, R148, R201 ;  /* 0x000000c994c97221 */ /* 0x004fe20000010000 */
[----:B------:R-:W-:Y:S05]  /*25c0*/  WARPSYNC.ALL ;  /* 0x0000000000007948 */ /* 0x000fea0003800000 */
[----:B------:R-:W-:Y:S01]  /*25d0*/  @P0 IADD3 R238, R238, -0x1, RZ ;  /* 0xffffffffeeee0810 */ /* 0x000fe20007ffe0ff */
[----:B------:R-:W-:Y:S03]  /*25e0*/  BSSY B0, `(.L_x_5104) ;  /* 0x00000d7000007945 */ /* 0x000fe60003800000 */
[----:B------:R-:W-:Y:S01]  /*25f0*/  @!P6 LOP3.LUT R141, R141, 0x7, RZ, 0xc0, !PT ;  /* 0x000000078d8de812 */ /* 0x000fe200078ec0ff */
[----:B------:R-:W-:-:S03]  /*2600*/  @P0 IMAD R238, R238, R171, RZ ;  /* 0x000000abeeee0224 */ /* 0x000fc600078e02ff */
[----:B------:R-:W-:Y:S02]  /*2610*/  @!P6 IADD3 R141, R140, R141, RZ ;  /* 0x0000008d8c8de210 */ /* 0x000fe40007ffe0ff */
[----:B---3--:R-:W-:-:S04]  /*2620*/  LEA R142, R143, R142, 0x18 ;  /* 0x0000008e8f8e7211 */ /* 0x008fc800078ec0ff */
[----:B------:R-:W-:Y:S01]  /*2630*/  @!P6 LEA R239, R141, R142, 0x3 ;  /* 0x0000008e8defe211 */ /* 0x000fe200078e18ff */
[----:B----4-:R-:W-:-:S04]  /*2640*/  IMAD R240, R140, 0x8, R142 ;  /* 0x000000088cf07824 */ /* 0x010fc800078e028e */
        /* <DEDUP_REMOVED lines=14> */
[----:B------:R-:W-:-:S03]  /*2730*/  FADD.FTZ R140, R140, R145 ;  /* 0x000000918c8c7221 */ /* 0x000fc60000010000 */
[----:B------:R-:W-:Y:S01]  /*2740*/  FADD.FTZ R241, R146, R241 ;  /* 0x000000f192f17221 */ /* 0x000fe20000010000 */
[----:B------:R-:W-:Y:S01]  /*2750*/  FADD.FTZ R140, R147, R140 ;  /* 0x0000008c938c7221 */ /* 0x000fe20000010000 */
[----:B------:R-:W-:Y:S02]  /*2760*/  HFMA2.MMA R147, -RZ, RZ, 0, 0 ;  /* 0x00000000ff937435 */ /* 0x000fe400000001ff */
        /* <DEDUP_REMOVED lines=13> */
[----:B------:R-:W0:Y:S01]  /*2840*/  @!P1 LDC.64 R140, c[0x0][0x2c8] ;  /* 0x0000b200ff8c9b82 */ /* 0x000e220000000a00 */
[----:B------:R-:W-:Y:S07]  /*2850*/  BSSY B1, `(.L_x_5106) ;  /* 0x000000e000017945 */ /* 0x000fee0003800000 */
[----:B------:R-:W1:Y:S01]  /*2860*/  @P0 LDC.64 R142, c[0x0][0x298] ;  /* 0x0000a600ff8e0b82 */ /* 0x000e620000000a00 */
[----:B0-----:R-:W-:-:S04]  /*2870*/  @!P1 ISETP.NE.U32.AND P6, PT, R140, RZ, PT ;  /* 0x000000ff8c00920c */ /* 0x001fc80003fc5070 */
[----:B------:R-:W-:-:S04]  /*2880*/  @!P1 ISETP.NE.AND.EX P6, PT, R141, RZ, PT, P6 ;  /* 0x000000ff8d00920c */ /* 0x000fc80003fc5360 */
[----:B-----5:R-:W-:Y:S01]  /*2890*/  @!P1 FSEL R151, R96, RZ, P6 ;  /* 0x000000ff60979208 */ /* 0x020fe20003000000 */
[----:B-1----:R-:W-:Y:S08]  /*28a0*/  @!P1 BRA `(.L_x_5107) ;  /* 0x0000000000209947 */ /* 0x002ff00003800000 */
[----:B------:R-:W-:Y:S01]  /*28b0*/  IMAD.U32 R140, RZ, RZ, UR6 ;  /* 0x00000006ff8c7e24 */ /* 0x000fe2000f8e00ff */
[----:B------:R-:W-:Y:S01]  /*28c0*/  MOV R141, UR7 ;  /* 0x00000007008d7c02 */ /* 0x000fe20008000f00 */
[----:B------:R-:W-:-:S03]  /*28d0*/  FFMA.FTZ R144, R237, R149, R146 ;  /* 0x00000095ed907223 */ /* 0x000fc60000010092 */
[----:B------:R-:W-:Y:S01]  /*28e0*/  ISETP.NE.U32.AND P6, PT, R140, RZ, PT ;  /* 0x000000ff8c00720c */ /* 0x000fe20003fc5070 */
[----:B------:R-:W-:-:S03]  /*28f0*/  FADD.FTZ R151, R235, -R144 ;  /* 0x80000090eb977221 */ /* 0x000fc60000010000 */
[----:B------:R-:W-:Y:S01]  /*2900*/  ISETP.NE.AND.EX P6, PT, R141, RZ, PT, P6 ;  /* 0x000000ff8d00720c */ /* 0x000fe20003fc5360 */
[----:B------:R-:W-:-:S12]  /*2910*/  FMUL.FTZ R151, R2, R151 ;  /* 0x0000009702977220 */ /* 0x000fd80000410000 */
[----:B------:R-:W-:-:S07]  /*2920*/  @P6 FADD.FTZ R151, R96, R151 ;  /* 0x0000009760976221 */ /* 0x000fce0000010000 */
.L_x_5107:
[----:B------:R-:W-:Y:S05]  /*2930*/  BSYNC B1 ;  /* 0x0000000000017941 */ /* 0x000fea0003800000 */
.L_x_5106:
[----:B------:R-:W-:Y:S01]  /*2940*/  @P0 FMUL.FTZ R143, R151, R143 ;  /* 0x0000008f978f0220 */ /* 0x000fe20000410000 */
[----:B------:R-:W-:Y:S01]  /*2950*/  @P0 LOP3.LUT P6, RZ, R160, 0xff, RZ, 0xc0, !PT ;  /* 0x000000ffa0ff0812 */ /* 0x000fe200078cc0ff */
[----:B------:R-:W-:Y:S02]  /*2960*/  BSSY B1, `(.L_x_5108) ;  /* 0x000000d000017945 */ /* 0x000fe40003800000 */
[----:B------:R-:W-:-:S05]  /*2970*/  @P0 FMUL.FTZ R142, R143, R142 ;  /* 0x0000008e8f8e0220 */ /* 0x000fca0000410000 */
[----:B------:R-:W-:Y:S02]  /*2980*/  @P0 FSEL R144, R142, RZ, P6 ;  /* 0x000000ff8e900208 */ /* 0x000fe40003000000 */
[----:B------:R-:W-:-:S04]  /*2990*/  @!P1 ISETP.NE.U32.AND P6, PT, R140, RZ, PT ;  /* 0x000000ff8c00920c */ /* 0x000fc80003fc5070 */
        /* <DEDUP_REMOVED lines=9> */
.L_x_5109:
[----:B------:R-:W-:Y:S05]  /*2a30*/  BSYNC B1 ;  /* 0x0000000000017941 */ /* 0x000fea0003800000 */
.L_x_5108:
[----:B------:R-:W0:Y:S01]  /*2a40*/  @P0 LDC.64 R142, c[0x0][0x298] ;  /* 0x0000a600ff8e0b82 */ /* 0x000e220000000a00 */
[----:B------:R-:W-:Y:S01]  /*2a50*/  @!P1 ISETP.NE.U32.AND P6, PT, R140, RZ, PT ;  /* 0x000000ff8c00920c */ /* 0x000fe20003fc5070 */
[----:B------:R-:W-:Y:S03]  /*2a60*/  BSSY B1, `(.L_x_5110) ;  /* 0x000000f000017945 */ /* 0x000fe60003800000 */
[----:B------:R-:W-:-:S04]  /*2a70*/  @!P1 ISETP.NE.AND.EX P6, PT, R141, RZ, PT, P6 ;  /* 0x000000ff8d00920c */ /* 0x000fc80003fc5360 */
[----:B------:R-:W-:Y:S02]  /*2a80*/  @!P1 FSEL R153, R98, RZ, P6 ;  /* 0x000000ff62999208 */ /* 0x000fe40003000000 */
[----:B------:R-:W-:Y:S01]  /*2a90*/  @P0 LOP3.LUT P6, RZ, R160, 0xff00, RZ, 0xc0, !PT ;  /* 0x0000ff00a0ff0812 */ /* 0x000fe200078cc0ff */
[----:B0-----:R-:W-:-:S04]  /*2aa0*/  @P0 FMUL.FTZ R143, R154, R143 ;  /* 0x0000008f9a8f0220 */ /* 0x001fc80000410000 */
[----:B------:R-:W-:-:S05]  /*2ab0*/  @P0 FMUL.FTZ R142, R143, R142 ;  /* 0x0000008e8f8e0220 */ /* 0x000fca0000410000 */
[----:B------:R-:W-:Y:S02]  /*2ac0*/  @P0 FSEL R145, R142, RZ, P6 ;  /* 0x000000ff8e910208 */ /* 0x000fe40003000000 */
[----:B------:R-:W0:Y:S01]  /*2ad0*/  @P0 LDC.64 R142, c[0x0][0x298] ;  /* 0x0000a600ff8e0b82 */ /* 0x000e220000000a00 */
[----:B------:R-:W-:Y:S05]  /*2ae0*/  @!P1 BRA `(.L_x_5111) ;  /* 0x0000000000189947 */ /* 0x000fea0003800000 */
[----:B------:R-:W-:Y:S01]  /*2af0*/  ISETP.NE.U32.AND P6, PT, R140, RZ, PT ;  /* 0x000000ff8c00720c */ /* 0x000fe20003fc5070 */
[----:B------:R-:W-:-:S03]  /*2b00*/  FFMA.FTZ R148, R233, R149, R146 ;  /* 0x00000095e9947223 */ /* 0x000fc60000010092 */
[----:B------:R-:W-:Y:S01]  /*2b10*/  ISETP.NE.AND.EX P6, PT, R141, RZ, PT, P6 ;  /* 0x000000ff8d00720c */ /* 0x000fe20003fc5360 */
[----:B------:R-:W-:-:S04]  /*2b20*/  FADD.FTZ R153, R231, -R148 ;  /* 0x80000094e7997221 */ /* 0x000fc80000010000 */
[----:B------:R-:W-:-:S08]  /*2b30*/  FMUL.FTZ R153, R2, R153 ;  /* 0x0000009902997220 */ /* 0x000fd00000410000 */
[----:B------:R-:W-:-:S07]  /*2b40*/  @P6 FADD.FTZ R153, R98, R153 ;  /* 0x0000009962996221 */ /* 0x000fce0000010000 */
.L_x_5111:
[----:B------:R-:W-:Y:S05]  /*2b50*/  BSYNC B1 ;  /* 0x0000000000017941 */ /* 0x000fea0003800000 */
.L_x_5110:
[----:B0-----:R-:W-:Y:S01]  /*2b60*/  @P0 FMUL.FTZ R143, R153, R143 ;  /* 0x0000008f998f0220 */ /* 0x001fe20000410000 */
        /* <DEDUP_REMOVED lines=14> */
.L_x_5113:
[----:B------:R-:W-:Y:S05]  /*2c50*/  BSYNC B1 ;  /* 0x0000000000017941 */ /* 0x000fea0003800000 */
.L_x_5112:
        /* <DEDUP_REMOVED lines=17> */
.L_x_5115:
[----:B------:R-:W-:Y:S05]  /*2d70*/  BSYNC B1 ;  /* 0x0000000000017941 */ /* 0x000fea0003800000 */
.L_x_5114:
[----:B0-----:R-:W-:Y:S01]  /*2d80*/  @P0 FMUL.FTZ R143, R239, R143 ;  /* 0x0000008fef8f0220 */ /* 0x001fe20000410000 */
[----:B------:R-:W-:Y:S01]  /*2d90*/  @P0 LOP3.LUT P6, RZ, R161, 0xff, RZ, 0xc0, !PT ;  /* 0x000000ffa1ff0812 */ /* 0x000fe200078cc0ff */
[----:B------:R-:W-:Y:S02]  /*2da0*/  BSSY B1, `(.L_x_5116) ;  /* 0x000000e000017945 */ /* 0x000fe40003800000 */
[----:B------:R-:W-:-:S05]  /*2db0*/  @P0 FMUL.FTZ R142, R143, R142 ;  /* 0x0000008e8f8e0220 */ /* 0x000fca0000410000 */
[----:B------:R-:W-:Y:S02]  /*2dc0*/  @P0 FSEL R152, R142, RZ, P6 ;  /* 0x000000ff8e980208 */ /* 0x000fe40003000000 */
[----:B------:R-:W0:Y:S01]  /*2dd0*/  @P0 LDC.64 R142, c[0x0][0x298] ;  /* 0x0000a600ff8e0b82 */ /* 0x000e220000000a00 */
        /* <DEDUP_REMOVED lines=10> */
.L_x_5117:
[----:B------:R-:W-:Y:S05]  /*2e80*/  BSYNC B1 ;  /* 0x0000000000017941 */ /* 0x000fea0003800000 */
.L_x_5116:
        /* <DEDUP_REMOVED lines=16> */
.L_x_5119:
[----:B------:R-:W-:Y:S05]  /*2f90*/  BSYNC B1 ;  /* 0x0000000000017941 */ /* 0x000fea0003800000 */
.L_x_5118:
[----:B0-----:R-:W-:Y:S01]  /*2fa0*/  @P0 FMUL.FTZ R143, R241, R143 ;  /* 0x0000008ff18f0220 */ /* 0x001fe20000410000 */
[----:B------:R-:W-:Y:S01]  /*2fb0*/  @P0 LOP3.LUT P6, RZ, R161, 0xff0000, RZ, 0xc0, !PT ;  /* 0x00ff0000a1ff0812 */ /* 0x000fe200078cc0ff */
[----:B------:R-:W-:Y:S02]  /*2fc0*/  BSSY B1, `(.L_x_5120) ;  /* 0x000000e000017945 */ /* 0x000fe40003800000 */
[----:B------:R-:W-:-:S05]  /*2fd0*/  @P0 FMUL.FTZ R142, R143, R142 ;  /* 0x0000008e8f8e0220 */ /* 0x000fca0000410000 */
[----:B------:R-:W-:Y:S02]  /*2fe0*/  @P0 FSEL R201, R142, RZ, P6 ;  /* 0x000000ff8ec90208 */ /* 0x000fe40003000000 */
[----:B------:R-:W0:Y:S01]  /*2ff0*/  LDC.64 R142, c[0x0][0x308] ;  /* 0x0000c200ff8e7b82 */ /* 0x000e220000000a00 */
[----:B------:R-:W-:-:S04]  /*3000*/  @!P1 ISETP.NE.U32.AND P6, PT, R140, RZ, PT ;  /* 0x000000ff8c00920c */ /* 0x000fc80003fc5070 */
[----:B------:R-:W-:-:S04]  /*3010*/  @!P1 ISETP.NE.AND.EX P6, PT, R141, RZ, PT, P6 ;  /* 0x000000ff8d00920c */ /* 0x000fc80003fc5360 */
[----:B------:R-:W-:Y:S01]  /*3020*/  @!P1 FSEL R240, R103, RZ, P6 ;  /* 0x000000ff67f09208 */ /* 0x000fe20003000000 */
[----:B------:R-:W-:Y:S08]  /*3030*/  @!P1 BRA `(.L_x_5121) ;  /* 0x0000000000189947 */ /* 0x000ff00003800000 */
[----:B------:R-:W-:-:S04]  /*3040*/  ISETP.NE.U32.AND P6, PT, R140, RZ, PT ;  /* 0x000000ff8c00720c */ /* 0x000fc80003fc5070 */
[----:B------:R-:W-:Y:S01]  /*3050*/  ISETP.NE.AND.EX P6, PT, R141, RZ, PT, P6 ;  /* 0x000000ff8d00720c */ /* 0x000fe20003fc5360 */
[----:B------:R-:W-:-:S04]  /*3060*/  FFMA.FTZ R141, R222, R149, R146 ;  /* 0x00000095de8d7223 */ /* 0x000fc80000010092 */
[----:B------:R-:W-:-:S04]  /*3070*/  FADD.FTZ R141, R220, -R141 ;  /* 0x8000008ddc8d7221 */ /* 0x000fc80000010000 */
[----:B------:R-:W-:-:S04]  /*3080*/  FMUL.FTZ R240, R2, R141 ;  /* 0x0000008d02f07220 */ /* 0x000fc80000410000 */
[----:B------:R-:W-:-:S07]  /*3090*/  @P6 FADD.FTZ R240, R103, R240 ;  /* 0x000000f067f06221 */ /* 0x000fce0000010000 */
.L_x_5121:
[----:B------:R-:W-:Y:S05]  /*30a0*/  BSYNC B1 ;  /* 0x0000000000017941 */ /* 0x000fea0003800000 */
.L_x_5120:
[----:B0-----:R-:W-:Y:S02]  /*30b0*/  ISETP.NE.U32.AND P6, PT, R142, RZ, PT ;  /* 0x000000ff8e00720c */ /* 0x001fe40003fc5070 */
[----:B------:R-:W-:Y:S02]  /*30c0*/  @P0 F2FP.BF16.F32.PACK_AB R144, RZ, R144 ;  /* 0x00000090ff90023e */ /* 0x000fe400000010ff */
[----:B------:R-:W-:Y:S02]  /*30d0*/  ISETP.NE.AND.EX P6, PT, R143, RZ, PT, P6 ;  /* 0x000000ff8f00720c */ /* 0x000fe40003fc5360 */
[----:B------:R-:W-:Y:S02]  /*30e0*/  @P0 F2FP.BF16.F32.PACK_AB R148, RZ, R148 ;  /* 0x00000094ff94023e */ /* 0x000fe400000010ff */
[----:B------:R-:W-:Y:S02]  /*30f0*/  SEL R128, R151, R128, P6 ;  /* 0x0000008097807207 */ /* 0x000fe40003000000 */
[----:B------:R-:W-:-:S02]  /*3100*/  SEL R129, R154, R129, P6 ;  /* 0x000000819a817207 */ /* 0x000fc40003000000 */
[----:B------:R-:W-:Y:S02]  /*3110*/  SEL R130, R153, R130, P6 ;  /* 0x0000008299827207 */ /* 0x000fe40003000000 */
[----:B------:R-:W-:Y:S02]  /*3120*/  SEL R131, R200, R131, P6 ;  /* 0x00000083c8837207 */ /* 0x000fe40003000000 */
[----:B------:R-:W-:Y:S02]  /*3130*/  SEL R132, R239, R132, P6 ;  /* 0x00000084ef847207 */ /* 0x000fe40003000000 */
[----:B------:R-:W-:Y:S02]  /*3140*/  SEL R133, R238, R133, P6 ;  /* 0x00000085ee857207 */ /* 0x000fe40003000000 */
[----:B------:R-:W-:Y:S02]  /*3150*/  SEL R134, R241, R134, P6 ;  /* 0x00000086f1867207 */ /* 0x000fe40003000000 */
[----:B------:R-:W-:-:S02]  /*3160*/  SEL R135, R240, R135, P6 ;  /* 0x00000087f0877207 */ /* 0x000fc40003000000 */
[----:B------:R-:W-:Y:S02]  /*3170*/  ISETP.NE.U32.AND P6, PT, R142, RZ, PT ;  /* 0x000000ff8e00720c */ /* 0x000fe40003fc5070 */
[----:B------:R-:W-:Y:S02]  /*3180*/  @P0 F2FP.BF16.F32.PACK_AB R152, RZ, R152 ;  /* 0x00000098ff98023e */ /* 0x000fe400000010ff */
[----:B------:R-:W-:Y:S02]  /*3190*/  ISETP.NE.AND.EX P6, PT, R143, RZ, PT, P6 ;  /* 0x000000ff8f00720c */ /* 0x000fe40003fc5360 */
[----:B------:R-:W-:Y:S02]  /*31a0*/  @P0 F2FP.BF16.F32.PACK_AB R201, RZ, R201 ;  /* 0x000000c9ffc9023e */ /* 0x000fe400000010ff */
[----:B------:R-:W-:Y:S02]  /*31b0*/  @P0 F2FP.BF16.F32.PACK_AB R145, RZ, R145 ;  /* 0x00000091ff91023e */ /* 0x000fe400000010ff */
[----:B------:R-:W-:-:S02]  /*31c0*/  @P0 F2FP.BF16.F32.PACK_AB R150, RZ, R150 ;  /* 0x00000096ff96023e */ /* 0x000fc400000010ff */
[----:B------:R-:W-:Y:S02]  /*31d0*/  @P0 PRMT R136, R144, 0x7610, R136 ;  /* 0x0000761090880816 */ /* 0x000fe40000000088 */
[----:B------:R-:W-:Y:S02]  /*31e0*/  @P0 PRMT R137, R148, 0x7610, R137 ;  /* 0x0000761094890816 */ /* 0x000fe40000000089 */
[----:B------:R-:W-:Y:S01]  /*31f0*/  @P0 F2FP.BF16.F32.PACK_AB R155, RZ, R155 ;  /* 0x0000009bff9b023e */ /* 0x000fe200000010ff */
[----:B------:R-:W0:Y:S01]  /*3200*/  @P6 LDC.64 R140, c[0x0][0x308] ;  /* 0x0000c200ff8c6b82 */ /* 0x000e220000000a00 */
[----:B------:R-:W-:Y:S02]  /*3210*/  @P0 PRMT R138, R152, 0x7610, R138 ;  /* 0x00007610988a0816 */ /* 0x000fe4000000008a */
[----:B------:R-:W-:Y:S02]  /*3220*/  @P0 PRMT R139, R201, 0x7610, R139 ;  /* 0x00007610c98b0816 */ /* 0x000fe4000000008b */
[----:B------:R-:W-:-:S02]  /*3230*/  @P0 PRMT R136, R136, 0x5410, R145 ;  /* 0x0000541088880816 */ /* 0x000fc40000000091 */
[----:B------:R-:W-:Y:S02]  /*3240*/  @P0 PRMT R137, R137, 0x5410, R150 ;  /* 0x0000541089890816 */ /* 0x000fe40000000096 */
[----:B------:R-:W-:Y:S01]  /*3250*/  @P0 PRMT R138, R138, 0x5410, R155 ;  /* 0x000054108a8a0816 */ /* 0x000fe2000000009b */
[C---:B0-----:R-:W-:Y:S01]  /*3260*/  @P6 IMAD.WIDE.U32 R142, R0.reuse, 0x20, R140 ;  /* 0x00000020008e6825 */ /* 0x041fe200078e008c */
[----:B------:R-:W-:Y:S01]  /*3270*/  IADD3 R0, R0, 0x100, RZ ;  /* 0x0000010000007810 */ /* 0x000fe20007ffe0ff */
[----:B------:R-:W0:Y:S03]  /*3280*/  @P0 LDC.64 R140, c[0x0][0x298] ;  /* 0x0000a600ff8c0b82 */ /* 0x000e260000000a00 */
[----:B------:R1:W-:Y:S04]  /*3290*/  @P6 STG.E.128 desc[UR4][R142.64], R128 ;  /* 0x000000808e006986 */ /* 0x0003e8000c101d04 */
[----:B------:R1:W-:Y:S01]  /*32a0*/  @P6 STG.E.128 desc[UR4][R142.64+0x10], R132 ;  /* 0x000010848e006986 */ /* 0x0003e2000c101d04 */
[----:B------:R-:W-:Y:S01]  /*32b0*/  @P0 LOP3.LUT P6, RZ, R161, 0xff000000, RZ, 0xc0, !PT ;  /* 0xff000000a1ff0812 */ /* 0x000fe200078cc0ff */
        /* <DEDUP_REMOVED lines=9> */
.L_x_5105:
[----:B------:R-:W-:Y:S05]  /*3350*/  BSYNC B0 ;  /* 0x0000000000007941 */ /* 0x000fea0003800000 */
.L_x_5104:
[----:B------:R-:W-:Y:S04]  /*3360*/  BSSY B0, `(.L_x_5122) ;  /* 0x00000b3000007945 */ /* 0x000fe80003800000 */
[----:B------:R-:W-:Y:S05]  /*3370*/  @!P4 BRA `(.L_x_5123) ;  /* 0x0000000800c4c947 */ /* 0x000fea0003800000 */
[----:B-1----:R-:W0:Y:S01]  /*3380*/  @!P1 LDC.64 R140, c[0x0][0x2c8] ;  /* 0x0000b200ff8c9b82 */ /* 0x002e220000000a00 */
[----:B------:R-:W-:Y:S07]  /*3390*/  BSSY B1, `(.L_x_5124) ;  /* 0x000000e000017945 */ /* 0x000fee0003800000 */
[----:B------:R-:W1:Y:S01]  /*33a0*/  @P0 LDC.64 R142, c[0x0][0x298] ;  /* 0x0000a600ff8e0b82 */ /* 0x000e620000000a00 */
[----:B0-----:R-:W-:-:S04]  /*33b0*/  @!P1 ISETP.NE.U32.AND P6, PT, R140, RZ, PT ;  /* 0x000000ff8c00920c */ /* 0x001fc80003fc5070 */
[----:B------:R-:W-:-:S04]  /*33c0*/  @!P1 ISETP.NE.AND.EX P6, PT, R141, RZ, PT, P6 ;  /* 0x000000ff8d00920c */ /* 0x000fc80003fc5360 */
[----:B-----5:R-:W-:Y:S01]  /*33d0*/  @!P1 FSEL R151, R104, RZ, P6 ;  /* 0x000000ff68979208 */ /* 0x020fe20003000000 */
[----:B-1----:R-:W-:Y:S08]  /*33e0*/  @!P1 BRA `(.L_x_5125) ;  /* 0x0000000000209947 */ /* 0x002ff00003800000 */
        /* <DEDUP_REMOVED lines=8> */
.L_x_5125:
[----:B------:R-:W-:Y:S05]  /*3470*/  BSYNC B1 ;  /* 0x0000000000017941 */ /* 0x000fea0003800000 */
.L_x_5124:
        /* <DEDUP_REMOVED lines=15> */
.L_x_5127:
[----:B------:R-:W-:Y:S05]  /*3570*/  BSYNC B1 ;  /* 0x0000000000017941 */ /* 0x000fea0003800000 */
.L_x_5126:
        /* <DEDUP_REMOVED lines=17> */
.L_x_5129:
[----:B------:R-:W-:Y:S05]  /*3690*/  BSYNC B1 ;  /* 0x0000000000017941 */ /* 0x000fea0003800000 */
.L_x_5128:
        /* <DEDUP_REMOVED lines=15> */
.L_x_5131:
[----:B------:R-:W-:Y:S05]  /*3790*/  BSYNC B1 ;  /* 0x0000000000017941 */ /* 0x000fea0003800000 */
.L_x_5130:
        /* <DEDUP_REMOVED lines=17> */
.L_x_5133:
[----:B------:R-:W-:Y:S05]  /*38b0*/  BSYNC B1 ;  /* 0x0000000000017941 */ /* 0x000fea0003800000 */
.L_x_5132:
        /* <DEDUP_REMOVED lines=16> */
.L_x_5135:
[----:B------:R-:W-:Y:S05]  /*39c0*/  BSYNC B1 ;  /* 0x0000000000017941 */ /* 0x000fea0003800000 */
.L_x_5134:
        /* <DEDUP_REMOVED lines=16> */
.L_x_5137:
[----:B------:R-:W-:Y:S05]  /*3ad0*/  BSYNC B1 ;  /* 0x0000000000017941 */ /* 0x000fea0003800000 */
.L_x_5136:
        /* <DEDUP_REMOVED lines=16> */
.L_x_5139:
[----:B------:R-:W-:Y:S05]  /*3be0*/  BSYNC B1 ;  /* 0x0000000000017941 */ /* 0x000fea0003800000 */
.L_x_5138:
        /* <DEDUP_REMOVED lines=42> */
.L_x_5123:
[----:B------:R-:W-:Y:S05]  /*3e90*/  BSYNC B0 ;  /* 0x0000000000007941 */ /* 0x000fea0003800000 */
.L_x_5122:
[----:B------:R-:W-:Y:S04]  /*3ea0*/  BSSY B0, `(.L_x_5140) ;  /* 0x00000b3000007945 */ /* 0x000fe80003800000 */
[----:B------:R-:W-:Y:S05]  /*3eb0*/  @!P3 BRA `(.L_x_5141) ;  /* 0x0000000800c4b947 */ /* 0x000fea0003800000 */
[----:B-12---:R-:W0:Y:S01]  /*3ec0*/  @!P1 LDC.64 R140, c[0x0][0x2c8] ;  /* 0x0000b200ff8c9b82 */ /* 0x006e220000000a00 */
[----:B------:R-:W-:Y:S07]  /*3ed0*/  BSSY B1, `(.L_x_5142) ;  /* 0x000000e000017945 */ /* 0x000fee0003800000 */
[----:B------:R-:W1:Y:S01]  /*3ee0*/  @P0 LDC.64 R142, c[0x0][0x298] ;  /* 0x0000a600ff8e0b82 */ /* 0x000e620000000a00 */
[----:B0-----:R-:W-:-:S04]  /*3ef0*/  @!P1 ISETP.NE.U32.AND P6, PT, R140, RZ, PT ;  /* 0x000000ff8c00920c */ /* 0x001fc80003fc5070 */
[----:B------:R-:W-:-:S04]  /*3f00*/  @!P1 ISETP.NE.AND.EX P6, PT, R141, RZ, PT, P6 ;  /* 0x000000ff8d00920c */ /* 0x000fc80003fc5360 */
[----:B-----5:R-:W-:Y:S01]  /*3f10*/  @!P1 FSEL R151, R112, RZ, P6 ;  /* 0x000000ff70979208 */ /* 0x020fe20003000000 */
[----:B-1----:R-:W-:Y:S08]  /*3f20*/  @!P1 BRA `(.L_x_5143) ;  /* 0x0000000000209947 */ /* 0x002ff00003800000 */
[----:B------:R-:W-:Y:S01]  /*3f30*/  MOV R140, UR6 ;  /* 0x00000006008c7c02 */ /* 0x000fe20008000f00 */
[----:B------:R-:W-:Y:S02]  /*3f40*/  IMAD.U32 R141, RZ, RZ, UR7 ;  /* 0x00000007ff8d7e24 */ /* 0x000fe4000f8e00ff */
[----:B------:R-:W-:Y:S01]  /*3f50*/  FFMA.FTZ R145, R199, R149, R146 ;  /* 0x00000095c7917223 */ /* 0x000fe20000010092 */
[----:B------:R-:W-:-:S03]  /*3f60*/  ISETP.NE.U32.AND P6, PT, R140, RZ, PT ;  /* 0x000000ff8c00720c */ /* 0x000fc60003fc5070 */
[----:B------:R-:W-:Y:S01]  /*3f70*/  FADD.FTZ R145, R202, -R145 ;  /* 0x80000091ca917221 */ /* 0x000fe20000010000 */
[----:B------:R-:W-:-:S03]  /*3f80*/  ISETP.NE.AND.EX P6, PT, R141, RZ, PT, P6 ;  /* 0x000000ff8d00720c */ /* 0x000fc60003fc5360 */
[----:B------:R-:W-:-:S10]  /*3f90*/  FMUL.FTZ R151, R2, R145 ;  /* 0x0000009102977220 */ /* 0x000fd40000410000 */
[----:B------:R-:W-:-:S07]  /*3fa0*/  @P6 FADD.FTZ R151, R112, R151 ;  /* 0x0000009770976221 */ /* 0x000fce0000010000 */
.L_x_5143:
[----:B------:R-:W-:Y:S05]  /*3fb0*/  BSYNC B1 ;  /* 0x0000000000017941 */ /* 0x000fea0003800000 */
.L_x_5142:
        /* <DEDUP_REMOVED lines=15> */
.L_x_5145:
[----:B------:R-:W-:Y:S05]  /*40b0*/  BSYNC B1 ;  /* 0x0000000000017941 */ /* 0x000fea0003800000 */
.L_x_5144:
        /* <DEDUP_REMOVED lines=17> */
.L_x_5147:
[----:B------:R-:W-:Y:S05]  /*41d0*/  BSYNC B1 ;  /* 0x0000000000017941 */ /* 0x000fea0003800000 */
.L_x_5146:
        /* <DEDUP_REMOVED lines=15> */
.L_x_5149:
[----:B------:R-:W-:Y:S05]  /*42d0*/  BSYNC B1 ;  /* 0x0000000000017941 */ /* 0x000fea0003800000 */
.L_x_5148:
        /* <DEDUP_REMOVED lines=17> */
.L_x_5151:
[----:B------:R-:W-:Y:S05]  /*43f0*/  BSYNC B1 ;  /* 0x0000000000017941 */ /* 0x000fea0003800000 */
.L_x_5150:
        /* <DEDUP_REMOVED lines=16> */
.L_x_5153:
[----:B------:R-:W-:Y:S05]  /*4500*/  BSYNC B1 ;  /* 0x0000000000017941 */ /* 0x000fea0003800000 */
.L_x_5152:
        /* <DEDUP_REMOVED lines=16> */
.L_x_5155:
[----:B------:R-:W-:Y:S05]  /*4610*/  BSYNC B1 ;  /* 0x0000000000017941 */ /* 0x000fea0003800000 */
.L_x_5154:
        /* <DEDUP_REMOVED lines=16> */
.L_x_5157:
[----:B------:R-:W-:Y:S05]  /*4720*/  BSYNC B1 ;  /* 0x0000000000017941 */ /* 0x000fea0003800000 */
.L_x_5156:
[----:B0-----:R-:W-:Y:S01]  /*4730*/  ISETP.NE.U32.AND P6, PT, R142, RZ, PT ;  /* 0x000000ff8e00720c */ /* 0x001fe20003fc5070 */
[----:B------:R-:W0:Y:S01]  /*4740*/  @P0 LDC.64 R140, c[0x0][0x298] ;  /* 0x0000a600ff8c0b82 */ /* 0x000e220000000a00 */
        /* <DEDUP_REMOVED lines=11> */
[----:B------:R-:W-:Y:S01]  /*4800*/  ISETP.NE.U32.AND P6, PT, R142, RZ, PT ;  /* 0x000000ff8e00720c */ /* 0x000fe20003fc5070 */
[----:B0-----:R-:W-:Y:S01]  /*4810*/  @P0 FMUL.FTZ R141, R242, R141 ;  /* 0x0000008df28d0220 */ /* 0x001fe20000410000 */
[----:B------:R-:W-:Y:S02]  /*4820*/  @P0 F2FP.BF16.F32.PACK_AB R154, RZ, R154 ;  /* 0x0000009aff9a023e */ /* 0x000fe400000010ff */
[----:B------:R-:W-:Y:S01]  /*4830*/  ISETP.NE.AND.EX P6, PT, R143, RZ, PT, P6 ;  /* 0x000000ff8f00720c */ /* 0x000fe20003fc5360 */
[----:B------:R-:W-:Y:S01]  /*4840*/  @P0 FMUL.FTZ R140, R141, R140 ;  /* 0x0000008c8d8c0220 */ /* 0x000fe20000410000 */
        /* <DEDUP_REMOVED lines=13> */
[----:B------:R-:W-:-:S04]  /*4920*/  IADD3 R0, R0, 0x100, RZ ;  /* 0x0000010000007810 */ /* 0x000fc80007ffe0ff */
[----:B------:R0:W-:Y:S04]  /*4930*/  @P6 STG.E.128 desc[UR4][R142.64], R128 ;  /* 0x000000808e006986 */ /* 0x0001e8000c101d04 */
[----:B------:R0:W-:Y:S01]  /*4940*/  @P6 STG.E.128 desc[UR4][R142.64+0x10], R132 ;  /* 0x000010848e006986 */ /* 0x0001e2000c101d04 */
[----:B------:R-:W-:-:S04]  /*4950*/  @P0 LOP3.LUT P6, RZ, R165, 0xff000000, RZ, 0xc0, !PT ;  /* 0xff000000a5ff0812 */ /* 0x000fc800078cc0ff */
[----:B------:R-:W-:Y:S02]  /*4960*/  @P0 FSEL R151, R140, RZ, P6 ;  /* 0x000000ff8c970208 */ /* 0x000fe40003000000 */
[----:B------:R-:W1:Y:S02]  /*4970*/  @P0 LDC.64 R140, c[0x0][0x2f8] ;  /* 0x0000be00ff8c0b82 */ /* 0x000e640000000a00 */
[----:B------:R-:W-:-:S04]  /*4980*/  @P0 F2FP.BF16.F32.PACK_AB R151, RZ, R151 ;  /* 0x00000097ff97023e */ /* 0x000fc800000010ff */
[----:B------:R-:W-:Y:S01]  /*4990*/  @P0 PRMT R139, R139, 0x5410, R151 ;  /* 0x000054108b8b0816 */ /* 0x000fe20000000097 */
[C---:B-1----:R-:W-:Y:S01]  /*49a0*/  @P0 IMAD.WIDE.U32 R140, R147.reuse, 0x10, R140 ;  /* 0x00000010938c0825 */ /* 0x042fe200078e008c */
[----:B------:R-:W-:-:S04]  /*49b0*/  IADD3 R147, R147, 0x100, RZ ;  /* 0x0000010093937810 */ /* 0x000fc80007ffe0ff */
[----:B------:R0:W-:Y:S03]  /*49c0*/  @P0 STG.E.128 desc[UR4][R140.64], R136 ;  /* 0x000000888c000986 */ /* 0x0001e6000c101d04 */
.L_x_5141:
[----:B------:R-:W-:Y:S05]  /*49d0*/  BSYNC B0 ;  /* 0x0000000000007941 */ /* 0x000fea0003800000 */
.L_x_5140:
[----:B------:R-:W-:Y:S04]  /*49e0*/  BSSY B0, `(.L_x_5158) ;  /* 0x00000b1000007945 */ /* 0x000fe80003800000 */
[----:B------:R-:W-:Y:S05]  /*49f0*/  @!P2 BRA `(.L_x_5159) ;  /* 0x0000000800bca947 */ /* 0x000fea0003800000 */
[----:B012---:R-:W0:Y:S01]  /*4a00*/  @!P1 LDC.64 R140, c[0x0][0x2c8] ;  /* 0x0000b200ff8c9b82 */ /* 0x007e220000000a00 */
        /* <DEDUP_REMOVED lines=14> */
.L_x_5161:
[----:B------:R-:W-:Y:S05]  /*4af0*/  BSYNC B1 ;  /* 0x0000000000017941 */ /* 0x000fea0003800000 */
.L_x_5160:
        /* <DEDUP_REMOVED lines=15> */
.L_x_5163:
[----:B------:R-:W-:Y:S05]  /*4bf0*/  BSYNC B1 ;  /* 0x0000000000017941 */ /* 0x000fea0003800000 */
.L_x_5162:
        /* <DEDUP_REMOVED lines=17> */
.L_x_5165:
[----:B------:R-:W-:Y:S05]  /*4d10*/  BSYNC B1 ;  /* 0x0000000000017941 */ /* 0x000fea0003800000 */
.L_x_5164:
        /* <DEDUP_REMOVED lines=15> */
.L_x_5167:
[----:B------:R-:W-:Y:S05]  /*4e10*/  BSYNC B1 ;  /* 0x0000000000017941 */ /* 0x000fea0003800000 */
.L_x_5166:
        /* <DEDUP_REMOVED lines=17> */
.L_x_5169:
[----:B------:R-:W-:Y:S05]  /*4f30*/  BSYNC B1 ;  /* 0x0000000000017941 */ /* 0x000fea0003800000 */
.L_x_5168:
        /* <DEDUP_REMOVED lines=16> */
.L_x_5171:
[----:B------:R-:W-:Y:S05]  /*5040*/  BSYNC B1 ;  /* 0x0000000000017941 */ /* 0x000fea0003800000 */
.L_x_5170:
        /* <DEDUP_REMOVED lines=16> */
.L_x_5173:
[----:B------:R-:W-:Y:S05]  /*5150*/  BSYNC B1 ;  /* 0x0000000000017941 */ /* 0x000fea0003800000 */
.L_x_5172:
[----:B0-----:R-:W-:Y:S01]  /*5160*/  @P0 FMUL.FTZ R143, R243, R143 ;  /* 0x0000008ff38f0220 */ /* 0x001fe20000410000 */
[----:B------:R-:W-:Y:S01]  /*5170*/  @P0 LOP3.LUT P6, RZ, R167, 0xff0000, RZ, 0xc0, !PT ;  /* 0x00ff0000a7ff0812 */ /* 0x000fe200078cc0ff */
[----:B------:R-:W0:Y:S01]  /*5180*/  @P0 LDC.64 R144, c[0x0][0x298] ;  /* 0x0000a600ff900b82 */ /* 0x000e220000000a00 */
[----:B------:R-:W-:Y:S01]  /*5190*/  BSSY B1, `(.L_x_5174) ;  /* 0x000000e000017945 */ /* 0x000fe20003800000 */
[----:B------:R-:W-:-:S05]  /*51a0*/  @P0 FMUL.FTZ R142, R143, R142 ;  /* 0x0000008e8f8e0220 */ /* 0x000fca0000410000 */
[----:B------:R-:W-:Y:S02]  /*51b0*/  @P0 FSEL R241, R142, RZ, P6 ;  /* 0x000000ff8ef10208 */ /* 0x000fe40003000000 */
[----:B------:R-:W1:Y:S01]  /*51c0*/  LDC.64 R142, c[0x0][0x308] ;  /* 0x0000c200ff8e7b82 */ /* 0x000e620000000a00 */
        /* <DEDUP_REMOVED lines=10> */
.L_x_5175:
[----:B------:R-:W-:Y:S05]  /*5270*/  BSYNC B1 ;  /* 0x0000000000017941 */ /* 0x000fea0003800000 */
.L_x_5174:
[----:B-1----:R-:W-:Y:S01]  /*5280*/  ISETP.NE.U32.AND P1, PT, R142, RZ, PT ;  /* 0x000000ff8e00720c */ /* 0x002fe20003f25070 */
[----:B0-----:R-:W-:Y:S01]  /*5290*/  @P0 FMUL.FTZ R145, R242, R145 ;  /* 0x00000091f2910220 */ /* 0x001fe20000410000 */
[----:B------:R-:W0:Y:S01]  /*52a0*/  @P0 LDC.64 R140, c[0x0][0x2f8] ;  /* 0x0000be00ff8c0b82 */ /* 0x000e220000000a00 */
[----:B------:R-:W-:Y:S02]  /*52b0*/  @P0 F2FP.BF16.F32.PACK_AB R148, RZ, R148 ;  /* 0x00000094ff94023e */ /* 0x000fe400000010ff */
[----:B------:R-:W-:Y:S01]  /*52c0*/  ISETP.NE.AND.EX P1, PT, R143, RZ, PT, P1 ;  /* 0x000000ff8f00720c */ /* 0x000fe20003f25310 */
[----:B------:R-:W-:Y:S01]  /*52d0*/  @P0 FMUL.FTZ R144, R145, R144 ;  /* 0x0000009091900220 */ /* 0x000fe20000410000 */
        /* <DEDUP_REMOVED lines=9> */
[----:B------:R-:W-:Y:S01]  /*5370*/  @P0 LOP3.LUT P1, RZ, R167, 0xff000000, RZ, 0xc0, !PT ;  /* 0xff000000a7ff0812 */ /* 0x000fe2000782c0ff */
[----:B0-----:R-:W-:Y:S01]  /*5380*/  @P0 IMAD.WIDE.U32 R140, R147, 0x10, R140 ;  /* 0x00000010938c0825 */ /* 0x001fe200078e008c */
[----:B------:R-:W-:Y:S02]  /*5390*/  @P0 F2FP.BF16.F32.PACK_AB R200, RZ, R200 ;  /* 0x000000c8ffc8023e */ /* 0x000fe400000010ff */
[----:B------:R-:W-:Y:S02]  /*53a0*/  @P0 FSEL R144, R144, RZ, P1 ;  /* 0x000000ff90900208 */ /* 0x000fe40000800000 */
[----:B------:R-:W-:Y:S02]  /*53b0*/  ISETP.NE.U32.AND P1, PT, R142, RZ, PT ;  /* 0x000000ff8e00720c */ /* 0x000fe40003f25070 */
[----:B------:R-:W-:Y:S02]  /*53c0*/  @P0 F2FP.BF16.F32.PACK_AB R241, RZ, R241 ;  /* 0x000000f1fff1023e */ /* 0x000fe400000010ff */
[----:B------:R-:W-:-:S02]  /*53d0*/  ISETP.NE.AND.EX P1, PT, R143, RZ, PT, P1 ;  /* 0x000000ff8f00720c */ /* 0x000fc40003f25310 */
[----:B------:R-:W-:Y:S02]  /*53e0*/  @P0 F2FP.BF16.F32.PACK_AB R150, RZ, R150 ;  /* 0x00000096ff96023e */ /* 0x000fe400000010ff */
[----:B------:R-:W-:Y:S02]  /*53f0*/  @P0 F2FP.BF16.F32.PACK_AB R155, RZ, R155 ;  /* 0x0000009bff9b023e */ /* 0x000fe400000010ff */
[----:B------:R-:W-:Y:S02]  /*5400*/  @P0 PRMT R136, R148, 0x7610, R136 ;  /* 0x0000761094880816 */ /* 0x000fe40000000088 */
[----:B------:R-:W-:Y:S02]  /*5410*/  @P0 PRMT R137, R152, 0x7610, R137 ;  /* 0x0000761098890816 */ /* 0x000fe40000000089 */
[----:B------:R-:W-:Y:S02]  /*5420*/  @P0 F2FP.BF16.F32.PACK_AB R239, RZ, R239 ;  /* 0x000000efffef023e */ /* 0x000fe400000010ff */
[----:B------:R-:W-:Y:S01]  /*5430*/  @P0 PRMT R138, R200, 0x7610, R138 ;  /* 0x00007610c88a0816 */ /* 0x000fe2000000008a */
[----:B------:R-:W0:Y:S01]  /*5440*/  @P1 LDC.64 R142, c[0x0][0x308] ;  /* 0x0000c200ff8e1b82 */ /* 0x000e220000000a00 */
[----:B------:R-:W-:-:S02]  /*5450*/  @P0 F2FP.BF16.F32.PACK_AB R144, RZ, R144 ;  /* 0x00000090ff90023e */ /* 0x000fc400000010ff */
[----:B------:R-:W-:Y:S02]  /*5460*/  @P0 PRMT R139, R241, 0x7610, R139 ;  /* 0x00007610f18b0816 */ /* 0x000fe4000000008b */
[----:B------:R-:W-:Y:S02]  /*5470*/  @P0 PRMT R136, R136, 0x5410, R150 ;  /* 0x0000541088880816 */ /* 0x000fe40000000096 */
[----:B------:R-:W-:Y:S02]  /*5480*/  @P0 PRMT R137, R137, 0x5410, R155 ;  /* 0x0000541089890816 */ /* 0x000fe4000000009b */
[----:B------:R-:W-:Y:S02]  /*5490*/  @P0 PRMT R138, R138, 0x5410, R239 ;  /* 0x000054108a8a0816 */ /* 0x000fe400000000ef */
[----:B------:R-:W-:Y:S01]  /*54a0*/  @P0 PRMT R139, R139, 0x5410, R144 ;  /* 0x000054108b8b0816 */ /* 0x000fe20000000090 */
[----:B0-----:R-:W-:-:S05]  /*54b0*/  @P1 IMAD.WIDE.U32 R142, R0, 0x20, R142 ;  /* 0x00000020008e1825 */ /* 0x001fca00078e008e */
[----:B------:R3:W-:Y:S04]  /*54c0*/  @P1 STG.E.128 desc[UR4][R142.64], R128 ;  /* 0x000000808e001986 */ /* 0x0007e8000c101d04 */
[----:B------:R3:W-:Y:S04]  /*54d0*/  @P1 STG.E.128 desc[UR4][R142.64+0x10], R132 ;  /* 0x000010848e001986 */ /* 0x0007e8000c101d04 */
[----:B------:R3:W-:Y:S02]  /*54e0*/  @P0 STG.E.128 desc[UR4][R140.64], R136 ;  /* 0x000000888c000986 */ /* 0x0007e4000c101d04 */
.L_x_5159:
[----:B------:R-:W-:Y:S05]  /*54f0*/  BSYNC B0 ;  /* 0x0000000000007941 */ /* 0x000fea0003800000 */
.L_x_5158:
[----:B------:R-:W-:Y:S02]  /*5500*/  IADD3 R20, R20, UR10, RZ ;  /* 0x0000000a14147c10 */ /* 0x000fe4000fffe0ff */
[----:B------:R-:W-:Y:S02]  /*5510*/  ISETP.NE.AND P1, PT, R236, RZ, PT ;  /* 0x000000ffec00720c */ /* 0x000fe40003f25270 */
[----:B------:R-:W-:Y:S02]  /*5520*/  ISETP.GE.AND P0, PT, R20, UR11, PT ;  /* 0x0000000b14007c0c */ /* 0x000fe4000bf06270 */
[----:B------:R-:W-:-:S11]  /*5530*/  SEL R155, RZ, 0x1, P1 ;  /* 0x00000001ff9b7807 */ /* 0x000fd60000800000 */
[----:B------:R-:W-:Y:S05]  /*5540*/  @!P0 BRA `(.L_x_5176) ;  /* 0xffffffb000988947 */ /* 0x000fea000383ffff */
.L_x_5087:
        /* <DEDUP_REMOVED lines=16> */
.L_x_5178:
[----:B------:R-:W-:Y:S05]  /*5650*/  BSYNC B0 ;  /* 0x0000000000007941 */ /* 0x000fea0003800000 */
.L_x_5177:
        /* <DEDUP_REMOVED lines=11> */
.L_x_5180:
[----:B------:R-:W-:Y:S05]  /*5710*/  BSYNC B0 ;  /* 0x0000000000007941 */ /* 0x000fea0003800000 */
.L_x_5179:
        /* <DEDUP_REMOVED lines=11> */
.L_x_5182:
[----:B------:R-:W-:Y:S05]  /*57d0*/  BSYNC B0 ;  /* 0x0000000000007941 */ /* 0x000fea0003800000 */
.L_x_5181:
        /* <DEDUP_REMOVED lines=10> */
.L_x_5103:
[----:B------:R-:W-:Y:S01]  /*5880*/  HFMA2.MMA R155, -RZ, RZ, 0, 1.847743988037109375e-06 ;  /* 0x0000001fff9b7435 */ /* 0x000fe200000001ff */
[----:B------:R-:W-:Y:S01]  /*5890*/  IMAD.MOV.U32 R153, RZ, RZ, R201 ;  /* 0x000000ffff997224 */ /* 0x000fe200078e00c9 */
[----:B------:R-:W-:Y:S01]  /*58a0*/  MOV R154, 0x10 ;  /* 0x00000010009a7802 */ /* 0x000fe20000000f00 */
[----:B------:R-:W-:-:S08]  /*58b0*/  IMAD.MOV.U32 R150, RZ, RZ, -0x1 ;  /* 0xffffffffff967424 */ /* 0x000fd000078e00ff */
[----:B----45:R-:W-:Y:S05]  /*58c0*/  WARPSYNC.COLLECTIVE R150, `(.L_x_5183) ;  /* 0x0000000096087348 */ /* 0x030fea0003c00000 */
[----:B------:R0:W1:Y:S02]  /*58d0*/  SHFL.DOWN P6, R151, R153, R154, R155 ;  /* 0x0800009a99977389 */ /* 0x00006400000c009b */
[----:B01--45:R-:W-:Y:S01]  /*58e0*/  ENDCOLLECTIVE ;  /* 0x000000000000791b */ /* 0x033fe20003800000 */
.L_x_5183:
[----:B------:R-:W-:Y:S02]  /*58f0*/  MOV R153, R200 ;  /* 0x000000c800997202 */ /* 0x000fe40000000f00 */
[----:B------:R-:W-:-:S07]  /*5900*/  MOV R142, R151 ;  /* 0x00000097008e7202 */ /* 0x000fce0000000f00 */
[----:B------:R-:W-:Y:S05]  /*5910*/  WARPSYNC.COLLECTIVE R150, `(.L_x_5184) ;  /* 0x0000000096087348 */ /* 0x000fea0003c00000 */
[----:B------:R0:W1:Y:S02]  /*5920*/  SHFL.DOWN P6, R151, R153, R154, R155 ;  /* 0x0800009a99977389 */ /* 0x00006400000c009b */
[----:B01----:R-:W-:Y:S01]  /*5930*/  ENDCOLLECTIVE ;  /* 0x000000000000791b */ /* 0x003fe20003800000 */
.L_x_5184:
[----:B------:R-:W-:Y:S01]  /*5940*/  FADD.FTZ R142, R142, R201 ;  /* 0x000000c98e8e7221 */ /* 0x000fe20000010000 */
[----:B------:R-:W-:-:S04]  /*5950*/  HFMA2.MMA R154, -RZ, RZ, 0, 4.76837158203125e-07 ;  /* 0x00000008ff9a7435 */ /* 0x000fc800000001ff */
[----:B------:R-:W-:Y:S01]  /*5960*/  MOV R153, R142 ;  /* 0x0000008e00997202 */ /* 0x000fe20000000f00 */
[----:B------:R-:W-:-:S07]  /*5970*/  IMAD.MOV.U32 R143, RZ, RZ, R151 ;  /* 0x000000ffff8f7224 */ /* 0x000fce00078e0097 */
[----:B------:R-:W-:Y:S05]  /*5980*/  WARPSYNC.COLLECTIVE R150, `(.L_x_5185) ;  /* 0x0000000096087348 */ /* 0x000fea0003c00000 */
[----:B------:R0:W1:Y:S02]  /*5990*/  SHFL.DOWN P6, R151, R153, R154, R155 ;  /* 0x0800009a99977389 */ /* 0x00006400000c009b */
[----:B01----:R-:W-:Y:S01]  /*59a0*/  ENDCOLLECTIVE ;  /* 0x000000000000791b */ /* 0x003fe20003800000 */
.L_x_5185:
[----:B------:R-:W-:-:S05]  /*59b0*/  FADD.FTZ R143, R143, R200 ;  /* 0x000000c88f8f7221 */ /* 0x000fca0000010000 */
[----:B------:R-:W-:Y:S01]  /*59c0*/  MOV R153, R143 ;  /* 0x0000008f00997202 */ /* 0x000fe20000000f00 */
[----:B------:R-:W-:-:S07]  /*59d0*/  IMAD.MOV.U32 R145, RZ, RZ, R151 ;  /* 0x000000ffff917224 */ /* 0x000fce00078e0097 */
[----:B------:R-:W-:Y:S05]  /*59e0*/  WARPSYNC.COLLECTIVE R150, `(.L_x_5186) ;  /* 0x0000000096087348 */ /* 0x000fea0003c00000 */
[----:B------:R0:W1:Y:S02]  /*59f0*/  SHFL.DOWN P6, R151, R153, R154, R155 ;  /* 0x0800009a99977389 */ /* 0x00006400000c009b */
[----:B01----:R-:W-:Y:S01]  /*5a00*/  ENDCOLLECTIVE ;  /* 0x000000000000791b */ /* 0x003fe20003800000 */
.L_x_5186:
[----:B------:R-:W-:Y:S01]  /*5a10*/  FADD.FTZ R145, R142, R145 ;  /* 0x000000918e917221 */ /* 0x000fe20000010000 */
[----:B------:R-:W-:-:S03]  /*5a20*/  HFMA2.MMA R154, -RZ, RZ, 0, 2.384185791015625e-07 ;  /* 0x00000004ff9a7435 */ /* 0x000fc600000001ff */
[----:B------:R-:W-:Y:S01]  /*5a30*/  IMAD.MOV.U32 R153, RZ, RZ, R145 ;  /* 0x000000ffff997224 */ /* 0x000fe200078e0091 */
[----:B------:R-:W-:-:S07]  /*5a40*/  MOV R144, R151 ;  /* 0x0000009700907202 */ /* 0x000fce0000000f00 */
[----:B------:R-:W-:Y:S05]  /*5a50*/  WARPSYNC.COLLECTIVE R150, `(.L_x_5187) ;  /* 0x0000000096087348 */ /* 0x000fea0003c00000 */
[----:B------:R0:W1:Y:S02]  /*5a60*/  SHFL.DOWN P6, R151, R153, R154, R155 ;  /* 0x0800009a99977389 */ /* 0x00006400000c009b */
[----:B01----:R-:W-:Y:S01]  /*5a70*/  ENDCOLLECTIVE ;  /* 0x000000000000791b */ /* 0x003fe20003800000 */
.L_x_5187:
[----:B------:R-:W-:-:S04]  /*5a80*/  FADD.FTZ R144, R143, R144 ;  /* 0x000000908f907221 */ /* 0x000fc80000010000 */
[----:B------:R-:W-:Y:S01]  /*5a90*/  IMAD.MOV.U32 R153, RZ, RZ, R144 ;  /* 0x000000ffff997224 */ /* 0x000fe200078e0090 */
[----:B------:R-:W-:-:S07]  /*5aa0*/  MOV R146, R151 ;  /* 0x0000009700927202 */ /* 0x000fce0000000f00 */
[----:B------:R-:W-:Y:S05]  /*5ab0*/  WARPSYNC.COLLECTIVE R150, `(.L_x_5188) ;  /* 0x0000000096087348 */ /* 0x000fea0003c00000 */
[----:B------:R0:W1:Y:S02]  /*5ac0*/  SHFL.DOWN P6, R151, R153, R154, R155 ;  /* 0x0800009a99977389 */ /* 0x00006400000c009b */
[----:B01----:R-:W-:Y:S01]  /*5ad0*/  ENDCOLLECTIVE ;  /* 0x000000000000791b */ /* 0x003fe20003800000 */
.L_x_5188:
[----:B------:R-:W-:-:S05]  /*5ae0*/  FADD.FTZ R146, R145, R146 ;  /* 0x0000009291927221 */ /* 0x000fca0000010000 */
[----:B------:R-:W-:Y:S01]  /*5af0*/  MOV R153, R146 ;  /* 0x0000009200997202 */ /* 0x000fe20000000f00 */
[----:B------:R-:W-:Y:S01]  /*5b00*/  IMAD.MOV.U32 R154, RZ, RZ, 0x2 ;  /* 0x00000002ff9a7424 */ /* 0x000fe200078e00ff */
[----:B------:R-:W-:-:S07]  /*5b10*/  MOV R147, R151 ;  /* 0x0000009700937202 */ /* 0x000fce0000000f00 */
[----:B------:R-:W-:Y:S05]  /*5b20*/  WARPSYNC.COLLECTIVE R150, `(.L_x_5189) ;  /* 0x0000000096087348 */ /* 0x000fea0003c00000 */
[----:B------:R0:W1:Y:S02]  /*5b30*/  SHFL.DOWN P6, R151, R153, R154, R155 ;  /* 0x0800009a99977389 */ /* 0x00006400000c009b */
[----:B01----:R-:W-:Y:S01]  /*5b40*/  ENDCOLLECTIVE ;  /* 0x000000000000791b */ /* 0x003fe20003800000 */
.L_x_5189:
[----:B------:R-:W-:-:S05]  /*5b50*/  FADD.FTZ R147, R144, R147 ;  /* 0x0000009390937221 */ /* 0x000fca0000010000 */
[----:B------:R-:W-:Y:S02]  /*5b60*/  MOV R153, R147 ;  /* 0x0000009300997202 */ /* 0x000fe40000000f00 */
[----:B------:R-:W-:-:S07]  /*5b70*/  MOV R149, R151 ;  /* 0x0000009700957202 */ /* 0x000fce0000000f00 */
[----:B------:R-:W-:Y:S05]  /*5b80*/  WARPSYNC.COLLECTIVE R150, `(.L_x_5190) ;  /* 0x0000000096087348 */ /* 0x000fea0003c00000 */
[----:B------:R0:W1:Y:S02]  /*5b90*/  SHFL.DOWN P6, R151, R153, R154, R155 ;  /* 0x0800009a99977389 */ /* 0x00006400000c009b */
[----:B01----:R-:W-:Y:S01]  /*5ba0*/  ENDCOLLECTIVE ;  /* 0x000000000000791b */ /* 0x003fe20003800000 */
.L_x_5190:
[----:B------:R-:W-:Y:S01]  /*5bb0*/  FADD.FTZ R149, R146, R149 ;  /* 0x0000009592957221 */ /* 0x000fe20000010000 */
[----:B------:R-:W-:-:S04]  /*5bc0*/  HFMA2.MMA R154, -RZ, RZ, 0, 5.9604644775390625e-08 ;  /* 0x00000001ff9a7435 */ /* 0x000fc800000001ff */
[----:B------:R-:W-:Y:S01]  /*5bd0*/  MOV R153, R149 ;  /* 0x0000009500997202 */ /* 0x000fe20000000f00 */
[----:B------:R-:W-:-:S07]  /*5be0*/  IMAD.MOV.U32 R148, RZ, RZ, R151 ;  /* 0x000000ffff947224 */ /* 0x000fce00078e0097 */
[----:B------:R-:W-:Y:S05]  /*5bf0*/  WARPSYNC.COLLECTIVE R150, `(.L_x_5191) ;  /* 0x0000000096087348 */ /* 0x000fea0003c00000 */
[----:B------:R0:W1:Y:S02]  /*5c00*/  SHFL.DOWN P6, R151, R153, R154, R155 ;  /* 0x0800009a99977389 */ /* 0x00006400000c009b */
[----:B01----:R-:W-:Y:S01]  /*5c10*/  ENDCOLLECTIVE ;  /* 0x000000000000791b */ /* 0x003fe20003800000 */
.L_x_5191:
[----:B------:R-:W-:-:S05]  /*5c20*/  FADD.FTZ R148, R147, R148 ;  /* 0x0000009493947221 */ /* 0x000fca0000010000 */
[----:B------:R-:W-:Y:S01]  /*5c30*/  MOV R153, R148 ;  /* 0x0000009400997202 */ /* 0x000fe20000000f00 */
[----:B------:R-:W-:-:S07]  /*5c40*/  IMAD.MOV.U32 R200, RZ, RZ, R151 ;  /* 0x000000ffffc87224 */ /* 0x000fce00078e0097 */
[----:B------:R-:W-:Y:S05]  /*5c50*/  WARPSYNC.COLLECTIVE R150, `(.L_x_5192) ;  /* 0x0000000096087348 */ /* 0x000fea0003c00000 */
[----:B------:R0:W1:Y:S02]  /*5c60*/  SHFL.DOWN P6, R151, R153, R154, R155 ;  /* 0x0800009a99977389 */ /* 0x00006400000c009b */
[----:B01----:R-:W-:Y:S01]  /*5c70*/  ENDCOLLECTIVE ;  /* 0x000000000000791b */ /* 0x003fe20003800000 */
.L_x_5192:
[----:B------:R-:W-:Y:S01]  /*5c80*/  MOV R201, R151 ;  /* 0x0000009700c97202 */ /* 0x000fe20000000f00 */
[----:B------:R-:W-:Y:S06]  /*5c90*/  BRA `(.L_x_5193) ;  /* 0xffffffc800347947 */ /* 0x000fec000383ffff */
.L_x_5194:
        /* <DEDUP_REMOVED lines=14> */
.L_x_13931:


//--------------------- .text._ZN10layer_norm22ln_bwd_finalize_kernelINS_22Kernel_traits_finalizeILj8192E13__nv_bfloat16S2_fS2_fjLb0ELj1024ELj4ENS_18Kernel_traits_baseILj8192ES2_S2_fS2_fjLj1024EEEEELb0ELb1EEEvNS_9BwdParamsE --------------------------
	.section	.text._ZN10layer_norm22ln_bwd_finalize_kernelINS_22Kernel_traits_finalizeILj8192E13__nv_bfloat16S2_fS2_fjLb0ELj1024ELj4ENS_18Kernel_traits_baseILj8192ES2_S2_fS2_fjLj1024EEEEELb0ELb1EEEvNS_9BwdParamsE,"ax",@progbits
	.align	128
        .global         _ZN10layer_norm22ln_bwd_finalize_kernelINS_22Kernel_traits_finalizeILj8192E13__nv_bfloat16S2_fS2_fjLb0ELj1024ELj4ENS_18Kernel_traits_baseILj8192ES2_S2_fS2_fjLj1024EEEEELb0ELb1EEEvNS_9BwdParamsE
        .type           _ZN10layer_norm22ln_bwd_finalize_kernelINS_22Kernel_traits_finalizeILj8192E13__nv_bfloat16S2_fS2_fjLb0ELj1024ELj4ENS_18Kernel_traits_baseILj8192ES2_S2_fS2_fjLj1024EEEEELb0ELb1EEEvNS_9BwdParamsE,@function
        .size           _ZN10layer_norm22ln_bwd_finalize_kernelINS_22Kernel_traits_finalizeILj8192E13__nv_bfloat16S2_fS2_fjLb0ELj1024ELj4ENS_18Kernel_traits_baseILj8192ES2_S2_fS2_fjLj1024EEEEELb0ELb1EEEvNS_9BwdParamsE,(.L_x_13932 - _ZN10layer_norm22ln_bwd_finalize_kernelINS_22Kernel_traits_finalizeILj8192E13__nv_bfloat16S2_fS2_fjLb0ELj1024ELj4ENS_18Kernel_traits_baseILj8192ES2_S2_fS2_fjLj1024EEEEELb0ELb1EEEvNS_9BwdParamsE)
        .other          _ZN10layer_norm22ln_bwd_finalize_kernelINS_22Kernel_traits_finalizeILj8192E13__nv_bfloat16S2_fS2_fjLb0ELj1024ELj4ENS_18Kernel_traits_baseILj8192ES2_S2_fS2_fjLj1024EEEEELb0ELb1EEEvNS_9BwdParamsE,@"STO_CUDA_ENTRY STV_DEFAULT"
_ZN10layer_norm22ln_bwd_finalize_kernelINS_22Kernel_traits_finalizeILj8192E13__nv_bfloat16S2_fS2_fjLb0ELj1024ELj4ENS_18Kernel_traits_baseILj8192ES2_S2_fS2_fjLj1024EEEEELb0ELb1EEEvNS_9BwdParamsE:
.text._ZN10layer_norm22ln_bwd_finalize_kernelINS_22Kernel_traits_finalizeILj8192E13__nv_bfloat16S2_fS2_fjLb0ELj1024ELj4ENS_18Kernel_traits_baseILj8192ES2_S2_fS2_fjLj1024EEEEELb0ELb1EEEvNS_9BwdParamsE:
        /* <DEDUP_REMOVED lines=26> */
.L_x_5206:
        /* <DEDUP_REMOVED lines=31> */
.L_x_5199:
        /* <DEDUP_REMOVED lines=34> */
.L_x_5198:
[----:B------:R-:W-:Y:S05]  /*05b0*/  BSYNC B1 ;  /* 0x0000000000017941 */ /* 0x000fea0003800000 */
.L_x_5197:
        /* <DEDUP_REMOVED lines=25> */
.L_x_5201:
[----:B------:R-:W-:Y:S05]  /*0750*/  BSYNC B1 ;  /* 0x0000000000017941 */ /* 0x000fea0003800000 */
.L_x_5200:
        /* <DEDUP_REMOVED lines=12> */
.L_x_5196:
[----:B------:R-:W-:Y:S05]  /*0820*/  BSYNC B0 ;  /* 0x0000000000007941 */ /* 0x000fea0003800000 */
.L_x_5195:
        /* <DEDUP_REMOVED lines=29> */
.L_x_5217:
[----:B------:R-:W-:Y:S01]  /*0a00*/  @!P1 SHF.R.U32.HI R12, RZ, 0x3, R0 ;  /* 0x00000003ff0c9819 */ /* 0x000fe20000011600 */
[----:B----4-:R-:W-:Y:S01]  /*0a10*/  FADD.FTZ R14, R9, R14 ;  /* 0x0000000e090e7221 */ /* 0x010fe20000010000 */
[----:B---3--:R-:W-:Y:S02]  /*0a20*/  FADD.FTZ R11, R10, R11 ;  /* 0x0000000b0a0b7221 */ /* 0x008fe40000010000 */
[----:B------:R-:W-:-:S05]  /*0a30*/  @!P1 LOP3.LUT R12, R12, 0x1ffffffc, RZ, 0xc0, !PT ;  /* 0x1ffffffc0c0c9812 */ /* 0x000fca00078ec0ff */
[----:B------:R3:W-:Y:S04]  /*0a40*/  @!P1 STS [R12+UR4+0x2000], R14 ;  /* 0x0020000e0c009988 */ /* 0x0007e80008000804 */
[----:B------:R3:W-:Y:S02]  /*0a50*/  @!P1 STS [R12+UR4+0x2080], R11 ;  /* 0x0020800b0c009988 */ /* 0x0007e40008000804 */
.L_x_5202:
        /* <DEDUP_REMOVED lines=14> */
.L_x_5205:
[----:B------:R-:W-:Y:S05]  /*0b40*/  BSYNC B0 ;  /* 0x0000000000007941 */ /* 0x000fea0003800000 */
.L_x_5204:
[C---:B------:R-:W-:Y:S02]  /*0b50*/  ISETP.GT.U32.AND P1, PT, R3.reuse, -0x2001, PT ;  /* 0xffffdfff0300780c */ /* 0x040fe40003f24070 */
[----:B------:R-:W-:Y:S02]  /*0b60*/  IADD3 R3, R3, 0x2000, RZ ;  /* 0x0000200003037810 */ /* 0x000fe40007ffe0ff */
[----:B------:R-:W-:-:S09]  /*0b70*/  IADD3 R4, R4, 0x1000, RZ ;  /* 0x0000100004047810 */ /* 0x000fd20007ffe0ff */
[----:B------:R-:W-:Y:S05]  /*0b80*/  @P1 BRA `(.L_x_5206) ;  /* 0xfffffff400841947 */ /* 0x000fea000383ffff */
[----:B------:R-:W-:Y:S05]  /*0b90*/  EXIT ;  /* 0x000000000000794d */ /* 0x000fea0003800000 */
.L_x_5203:
[----:B------:R-:W-:Y:S01]  /*0ba0*/  HFMA2.MMA R22, -RZ, RZ, 0, 1.847743988037109375e-06 ;  /* 0x0000001fff167435 */ /* 0x000fe200000001ff */
[----:B0--3--:R-:W-:Y:S01]  /*0bb0*/  MOV R20, R10 ;  /* 0x0000000a00147202 */ /* 0x009fe20000000f00 */
[----:B------:R-:W-:Y:S01]  /*0bc0*/  IMAD.MOV.U32 R19, RZ, RZ, 0x1 ;  /* 0x00000001ff137424 */ /* 0x000fe200078e00ff */
[----:B------:R-:W-:-:S08]  /*0bd0*/  MOV R17, 0xffffffff ;  /* 0xffffffff00117802 */ /* 0x000fd00000000f00 */
[----:B-12---:R-:W-:Y:S05]  /*0be0*/  WARPSYNC.COLLECTIVE R17, `(.L_x_5207) ;  /* 0x0000000011087348 */ /* 0x006fea0003c00000 */
[----:B------:R0:W3:Y:S02]  /*0bf0*/  SHFL.BFLY P2, R18, R20, R19, R22 ;  /* 0x0c00001314127389 */ /* 0x0000e40000040016 */
[----:B0123--:R-:W-:Y:S01]  /*0c00*/  ENDCOLLECTIVE ;  /* 0x000000000000791b */ /* 0x00ffe20003800000 */
.L_x_5207:
[----:B------:R-:W-:Y:S01]  /*0c10*/  HFMA2.MMA R19, -RZ, RZ, 0, 1.1920928955078125e-07 ;  /* 0x00000002ff137435 */ /* 0x000fe200000001ff */
[----:B------:R-:W-:-:S05]  /*0c20*/  MOV R11, R18 ;  /* 0x00000012000b7202 */ /* 0x000fca0000000f00 */
[----:B------:R-:W-:-:S04]  /*0c30*/  FADD.FTZ R11, R10, R11 ;  /* 0x0000000b0a0b7221 */ /* 0x000fc80000010000 */
[----:B------:R-:W-:-:S07]  /*0c40*/  IMAD.MOV.U32 R20, RZ, RZ, R11 ;  /* 0x000000ffff147224 */ /* 0x000fce00078e000b */
[----:B------:R-:W-:Y:S05]  /*0c50*/  WARPSYNC.COLLECTIVE R17, `(.L_x_5208) ;  /* 0x0000000011087348 */ /* 0x000fea0003c00000 */
[----:B------:R0:W1:Y:S02]  /*0c60*/  SHFL.BFLY P2, R18, R20, R19, R22 ;  /* 0x0c00001314127389 */ /* 0x0000640000040016 */
[----:B01----:R-:W-:Y:S01]  /*0c70*/  ENDCOLLECTIVE ;  /* 0x000000000000791b */ /* 0x003fe20003800000 */
.L_x_5208:
[----:B------:R-:W-:Y:S01]  /*0c80*/  IMAD.MOV.U32 R19, RZ, RZ, 0x4 ;  /* 0x00000004ff137424 */ /* 0x000fe200078e00ff */
[----:B------:R-:W-:-:S05]  /*0c90*/  MOV R12, R18 ;  /* 0x00000012000c7202 */ /* 0x000fca0000000f00 */
[----:B------:R-:W-:-:S05]  /*0ca0*/  FADD.FTZ R12, R11, R12 ;  /* 0x0000000c0b0c7221 */ /* 0x000fca0000010000 */
[----:B------:R-:W-:-:S07]  /*0cb0*/  MOV R20, R12 ;  /* 0x0000000c00147202 */ /* 0x000fce0000000f00 */
[----:B------:R-:W-:Y:S05]  /*0cc0*/  WARPSYNC.COLLECTIVE R17, `(.L_x_5209) ;  /* 0x0000000011087348 */ /* 0x000fea0003c00000 */
[----:B------:R0:W1:Y:S02]  /*0cd0*/  SHFL.BFLY P2, R18, R20, R19, R22 ;  /* 0x0c00001314127389 */ /* 0x0000640000040016 */
[----:B01----:R-:W-:Y:S01]  /*0ce0*/  ENDCOLLECTIVE ;  /* 0x000000000000791b */ /* 0x003fe20003800000 */
.L_x_5209:
[----:B------:R-:W-:Y:S01]  /*0cf0*/  HFMA2.MMA R19, -RZ, RZ, 0, 4.76837158203125e-07 ;  /* 0x00000008ff137435 */ /* 0x000fe200000001ff */
[----:B------:R-:W-:-:S05]  /*0d00*/  MOV R13, R18 ;  /* 0x00000012000d7202 */ /* 0x000fca0000000f00 */
[----:B------:R-:W-:-:S05]  /*0d10*/  FADD.FTZ R13, R12, R13 ;  /* 0x0000000d0c0d7221 */ /* 0x000fca0000010000 */
[----:B------:R-:W-:-:S07]  /*0d20*/  MOV R20, R13 ;  /* 0x0000000d00147202 */ /* 0x000fce0000000f00 */
[----:B------:R-:W-:Y:S05]  /*0d30*/  WARPSYNC.COLLECTIVE R17, `(.L_x_5210) ;  /* 0x0000000011087348 */ /* 0x000fea0003c00000 */
[----:B------:R0:W1:Y:S02]  /*0d40*/  SHFL.BFLY P2, R18, R20, R19, R22 ;  /* 0x0c00001314127389 */ /* 0x0000640000040016 */
[----:B01----:R-:W-:Y:S01]  /*0d50*/  ENDCOLLECTIVE ;  /* 0x000000000000791b */ /* 0x003fe20003800000 */
.L_x_5210:
[----:B------:R-:W-:Y:S01]  /*0d60*/  HFMA2.MMA R19, -RZ, RZ, 0, 9.5367431640625e-07 ;  /* 0x00000010ff137435 */ /* 0x000fe200000001ff */
[----:B------:R-:W-:-:S04]  /*0d70*/  IMAD.MOV.U32 R10, RZ, RZ, R18 ;  /* 0x000000ffff0a7224 */ /* 0x000fc800078e0012 */
[----:B------:R-:W-:-:S05]  /*0d80*/  FADD.FTZ R10, R13, R10 ;  /* 0x0000000a0d0a7221 */ /* 0x000fca0000010000 */
[----:B------:R-:W-:-:S07]  /*0d90*/  MOV R20, R10 ;  /* 0x0000000a00147202 */ /* 0x000fce0000000f00 */
[----:B------:R-:W-:Y:S05]  /*0da0*/  WARPSYNC.COLLECTIVE R17, `(.L_x_5211) ;  /* 0x0000000011087348 */ /* 0x000fea0003c00000 */
[----:B------:R0:W1:Y:S02]  /*0db0*/  SHFL.BFLY P2, R18, R20, R19, R22 ;  /* 0x0c00001314127389 */ /* 0x0000640000040016 */
[----:B01----:R-:W-:Y:S01]  /*0dc0*/  ENDCOLLECTIVE ;  /* 0x000000000000791b */ /* 0x003fe20003800000 */
.L_x_5211:
[----:B------:R-:W-:Y:S01]  /*0dd0*/  HFMA2.MMA R19, -RZ, RZ, 0, 5.9604644775390625e-08 ;  /* 0x00000001ff137435 */ /* 0x000fe200000001ff */
[----:B------:R-:W-:Y:S01]  /*0de0*/  IMAD.MOV.U32 R20, RZ, RZ, R9 ;  /* 0x000000ffff147224 */ /* 0x000fe200078e0009 */
[----:B------:R-:W-:-:S09]  /*0df0*/  MOV R11, R18 ;  /* 0x00000012000b7202 */ /* 0x000fd20000000f00 */
[----:B------:R-:W-:Y:S05]  /*0e00*/  WARPSYNC.COLLECTIVE R17, `(.L_x_5212) ;  /* 0x0000000011087348 */ /* 0x000fea0003c00000 */
[----:B------:R0:W1:Y:S02]  /*0e10*/  SHFL.BFLY P2, R18, R20, R19, R22 ;  /* 0x0c00001314127389 */ /* 0x0000640000040016 */
[----:B01----:R-:W-:Y:S01]  /*0e20*/  ENDCOLLECTIVE ;  /* 0x000000000000791b */ /* 0x003fe20003800000 */
.L_x_5212:
[----:B------:R-:W-:Y:S01]  /*0e30*/  HFMA2.MMA R19, -RZ, RZ, 0, 1.1920928955078125e-07 ;  /* 0x00000002ff137435 */ /* 0x000fe200000001ff */
[----:B------:R-:W-:-:S05]  /*0e40*/  MOV R12, R18 ;  /* 0x00000012000c7202 */ /* 0x000fca0000000f00 */
[----:B------:R-:W-:-:S05]  /*0e50*/  FADD.FTZ R14, R9, R12 ;  /* 0x0000000c090e7221 */ /* 0x000fca0000010000 */
[----:B------:R-:W-:-:S07]  /*0e60*/  MOV R20, R14 ;  /* 0x0000000e00147202 */ /* 0x000fce0000000f00 */
[----:B------:R-:W-:Y:S05]  /*0e70*/  WARPSYNC.COLLECTIVE R17, `(.L_x_5213) ;  /* 0x0000000011087348 */ /* 0x000fea0003c00000 */
[----:B------:R0:W1:Y:S02]  /*0e80*/  SHFL.BFLY P2, R18, R20, R19, R22 ;  /* 0x0c00001314127389 */ /* 0x0000640000040016 */
[----:B01----:R-:W-:Y:S01]  /*0e90*/  ENDCOLLECTIVE ;  /* 0x000000000000791b */ /* 0x003fe20003800000 */
.L_x_5213:
[----:B------:R-:W-:Y:S01]  /*0ea0*/  HFMA2.MMA R19, -RZ, RZ, 0, 2.384185791015625e-07 ;  /* 0x00000004ff137435 */ /* 0x000fe200000001ff */
[----:B------:R-:W-:-:S04]  /*0eb0*/  IMAD.MOV.U32 R13, RZ, RZ, R18 ;  /* 0x000000ffff0d7224 */ /* 0x000fc800078e0012 */
[----:B------:R-:W-:-:S05]  /*0ec0*/  FADD.FTZ R15, R14, R13 ;  /* 0x0000000d0e0f7221 */ /* 0x000fca0000010000 */
[----:B------:R-:W-:-:S07]  /*0ed0*/  MOV R20, R15 ;  /* 0x0000000f00147202 */ /* 0x000fce0000000f00 */
[----:B------:R-:W-:Y:S05]  /*0ee0*/  WARPSYNC.COLLECTIVE R17, `(.L_x_5214) ;  /* 0x0000000011087348 */ /* 0x000fea0003c00000 */
[----:B------:R0:W1:Y:S02]  /*0ef0*/  SHFL.BFLY P2, R18, R20, R19, R22 ;  /* 0x0c00001314127389 */ /* 0x0000640000040016 */
[----:B01----:R-:W-:Y:S01]  /*0f00*/  ENDCOLLECTIVE ;  /* 0x000000000000791b */ /* 0x003fe20003800000 */
.L_x_5214:
[----:B------:R-:W-:Y:S01]  /*0f10*/  IMAD.MOV.U32 R19, RZ, RZ, 0x8 ;  /* 0x00000008ff137424 */ /* 0x000fe200078e00ff */
[----:B------:R-:W-:-:S05]  /*0f20*/  MOV R16, R18 ;  /* 0x0000001200107202 */ /* 0x000fca0000000f00 */
[----:B------:R-:W-:-:S05]  /*0f30*/  FADD.FTZ R16, R15, R16 ;  /* 0x000000100f107221 */ /* 0x000fca0000010000 */
[----:B------:R-:W-:-:S07]  /*0f40*/  MOV R20, R16 ;  /* 0x0000001000147202 */ /* 0x000fce0000000f00 */
[----:B------:R-:W-:Y:S05]  /*0f50*/  WARPSYNC.COLLECTIVE R17, `(.L_x_5215) ;  /* 0x0000000011087348 */ /* 0x000fea0003c00000 */
[----:B------:R0:W1:Y:S02]  /*0f60*/  SHFL.BFLY P2, R18, R20, R19, R22 ;  /* 0x0c00001314127389 */ /* 0x0000640000040016 */
[----:B01----:R-:W-:Y:S01]  /*0f70*/  ENDCOLLECTIVE ;  /* 0x000000000000791b */ /* 0x003fe20003800000 */
.L_x_5215:
[----:B------:R-:W-:Y:S01]  /*0f80*/  HFMA2.MMA R19, -RZ, RZ, 0, 9.5367431640625e-07 ;  /* 0x00000010ff137435 */ /* 0x000fe200000001ff */
[----:B------:R-:W-:-:S05]  /*0f90*/  MOV R9, R18 ;  /* 0x0000001200097202 */ /* 0x000fca0000000f00 */
[----:B------:R-:W-:-:S05]  /*0fa0*/  FADD.FTZ R9, R16, R9 ;  /* 0x0000000910097221 */ /* 0x000fca0000010000 */
[----:B------:R-:W-:-:S07]  /*0fb0*/  MOV R20, R9 ;  /* 0x0000000900147202 */ /* 0x000fce0000000f00 */
[----:B------:R-:W-:Y:S05]  /*0fc0*/  WARPSYNC.COLLECTIVE R17, `(.L_x_5216) ;  /* 0x0000000011087348 */ /* 0x000fea0003c00000 */
[----:B------:R0:W1:Y:S02]  /*0fd0*/  SHFL.BFLY P2, R18, R20, R19, R22 ;  /* 0x0c00001314127389 */ /* 0x0000640000040016 */
[----:B01----:R-:W-:Y:S01]  /*0fe0*/  ENDCOLLECTIVE ;  /* 0x000000000000791b */ /* 0x003fe20003800000 */
.L_x_5216:
[----:B------:R-:W-:Y:S01]  /*0ff0*/  MOV R14, R18 ;  /* 0x00000012000e7202 */ /* 0x000fe20000000f00 */
[----:B------:R-:W-:Y:S06]  /*1000*/  BRA `(.L_x_5217) ;  /* 0xfffffff8007c7947 */ /* 0x000fec000383ffff */
.L_x_5218:
        /* <DEDUP_REMOVED lines=15> */
.L_x_13932:


//--------------------- .text._ZN10layer_norm13ln_bwd_kernelINS_13Kernel_traitsI13__nv_bfloat16S2_fS2_fjLj8192ELj1ELj1ELj8ELj16ENS_18Kernel_traits_baseILj8192ES2_S2_fS2_fjLj256EEEEELb1ELb0ELb1ELb1EEEvNS_9BwdParamsE --------------------------
	.section	.text._ZN10layer_norm13ln_bwd_kernelINS_13Kernel_traitsI13__nv_bfloat16S2_fS2_fjLj8192ELj1ELj1ELj8ELj16ENS_18Kernel_traits_baseILj8192ES2_S2_fS2_fjLj256EEEEELb1ELb0ELb1ELb1EEEvNS_9BwdParamsE,"ax",@progbits
	.align	128
        .global         _ZN10layer_norm13ln_bwd_kernelINS_13Kernel_traitsI13__nv_bfloat16S2_fS2_fjLj8192ELj1ELj1ELj8ELj16ENS_18Kernel_traits_baseILj8192ES2_S2_fS2_fjLj256EEEEELb1ELb0ELb1ELb1EEEvNS_9BwdParamsE
        .type           _ZN10layer_norm13ln_bwd_kernelINS_13Kernel_traitsI13__nv_bfloat16S2_fS2_fjLj8192ELj1ELj1ELj8ELj16ENS_18Kernel_traits_baseILj8192ES2_S2_fS2_fjLj256EEEEELb1ELb0ELb1ELb1EEEvNS_9BwdParamsE,@function
        .size           _ZN10layer_norm13ln_bwd_kernelINS_13Kernel_traitsI13__nv_bfloat16S2_fS2_fjLj8192ELj1ELj1ELj8ELj16ENS_18Kernel_traits_baseILj8192ES2_S2_fS2_fjLj256EEEEELb1ELb0ELb1ELb1EEEvNS_9BwdParamsE,(.L_x_13933 - _ZN10layer_norm13ln_bwd_kernelINS_13Kernel_traitsI13__nv_bfloat16S2_fS2_fjLj8192ELj1ELj1ELj8ELj16ENS_18Kernel_traits_baseILj8192ES2_S2_fS2_fjLj256EEEEELb1ELb0ELb1ELb1EEEvNS_9BwdParamsE)
        .other          _ZN10layer_norm13ln_bwd_kernelINS_13Kernel_traitsI13__nv_bfloat16S2_fS2_fjLj8192ELj1ELj1ELj8ELj16ENS_18Kernel_traits_baseILj8192ES2_S2_fS2_fjLj256EEEEELb1ELb0ELb1ELb1EEEvNS_9BwdParamsE,@"STO_CUDA_ENTRY STV_DEFAULT"
_ZN10layer_norm13ln_bwd_kernelINS_13Kernel_traitsI13__nv_bfloat16S2_fS2_fjLj8192ELj1ELj1ELj8ELj16ENS_18Kernel_traits_baseILj8192ES2_S2_fS2_fjLj256EEEEELb1ELb0ELb1ELb1EEEvNS_9BwdParamsE:
.text._ZN10layer_norm13ln_bwd_kernelINS_13Kernel_traitsI13__nv_bfloat16S2_fS2_fjLj8192ELj1ELj1ELj8ELj16ENS_18Kernel_traits_baseILj8192ES2_S2_fS2_fjLj256EEEEELb1ELb0ELb1ELb1EEEvNS_9BwdParamsE:
        /* <DEDUP_REMOVED lines=45> */
.L_x_5219:
[----:B------:R-:W-:Y:S01]  /*02d0*/  SHF.L.U32 R0, R0, 0x4, RZ ;  /* 0x0000000400007819 */ /* 0x000fe200000006ff */
[----:B------:R-:W-:Y:S01]  /*02e0*/  ULDC.64 UR6, c[0x0][0x260] ;  /* 0x0000980000067ab9 */ /* 0x000fe20000000a00 */
[----:B------:R-:W0:Y:S02]  /*02f0*/  LDC.U8 R21, c[0x0][0x2a0] ;  /* 0x0000a800ff157b82 */ /* 0x000e240000000000 */
[----:B------:R-:W-:-:S04]  /*0300*/  LOP3.LUT R0, R0, 0xff0, RZ, 0xc0, !PT ;  /* 0x00000ff000007812 */ /* 0x000fc800078ec0ff */
[----:B------:R-:W-:-:S05]  /*0310*/  IADD3 R2, P0, R0, UR6, RZ ;  /* 0x0000000600027c10 */ /* 0x000fca000ff1e0ff */
[----:B------:R-:W-:-:S05]  /*0320*/  IMAD.X R3, RZ, RZ, UR7, P0 ;  /* 0x00000007ff037e24 */ /* 0x000fca00080e06ff */
        /* <DEDUP_REMOVED lines=39> */
[----:B------:R-:W-:Y:S01]  /*05a0*/  SHF.L.U32 R193, R4, 0x10, RZ ;  /* 0x0000001004c17819 */ /* 0x000fe200000006ff */
[----:B------:R-:W-:Y:S01]  /*05b0*/  IMAD.U32 R190, R7, 0x10000, RZ ;  /* 0x0001000007be7824 */ /* 0x000fe200078e00ff */
[C---:B------:R-:W-:Y:S01]  /*05c0*/  PRMT R4, R6.reuse, 0x7632, R4 ;  /* 0x0000763206047816 */ /* 0x040fe20000000004 */
[----:B---3--:R-:W-:Y:S01]  /*05d0*/  IMAD.U32 R188, R9, 0x10000, RZ ;  /* 0x0001000009bc7824 */ /* 0x008fe200078e00ff */
[----:B------:R-:W-:Y:S01]  /*05e0*/  SHF.L.U32 R191, R6, 0x10, RZ ;  /* 0x0000001006bf7819 */ /* 0x000fe200000006ff */
[----:B------:R-:W-:Y:S01]  /*05f0*/  IMAD.U32 R186, R11, 0x10000, RZ ;  /* 0x000100000bba7824 */ /* 0x000fe200078e00ff */
[----:B------:R-:W-:Y:S01]  /*0600*/  PRMT R0, R5, 0x7632, R0 ;  /* 0x0000763205007816 */ /* 0x000fe20000000000 */
[----:B----4-:R-:W-:Y:S01]  /*0610*/  IMAD.U32 R184, R13, 0x10000, RZ ;  /* 0x000100000db87824 */ /* 0x010fe200078e00ff */
[C---:B------:R-:W-:Y:S01]  /*0620*/  PRMT R6, R8.reuse, 0x7632, R6 ;  /* 0x0000763208067816 */ /* 0x040fe20000000006 */
[----:B------:R-:W-:Y:S01]  /*0630*/  IMAD.U32 R182, R15, 0x10000, RZ ;  /* 0x000100000fb67824 */ /* 0x000fe200078e00ff */
[----:B------:R-:W-:Y:S01]  /*0640*/  SHF.L.U32 R189, R8, 0x10, RZ ;  /* 0x0000001008bd7819 */ /* 0x000fe200000006ff */
[----:B-----5:R-:W-:Y:S01]  /*0650*/  IMAD.U32 R180, R17, 0x10000, RZ ;  /* 0x0001000011b47824 */ /* 0x020fe200078e00ff */
[----:B------:R-:W-:Y:S01]  /*0660*/  PRMT R5, R7, 0x7632, R5 ;  /* 0x0000763207057816 */ /* 0x000fe20000000005 */
[----:B------:R-:W-:Y:S01]  /*0670*/  IMAD.U32 R22, R19, 0x10000, RZ ;  /* 0x0001000013167824 */ /* 0x000fe200078e00ff */
[----:B------:R-:W-:Y:S01]  /*0680*/  PRMT R3, R10, 0x7632, R3 ;  /* 0x000076320a037816 */ /* 0x000fe20000000003 */
[----:B------:R-:W-:Y:S01]  /*0690*/  IMAD.U32 R20, R20, 0x10000, RZ ;  /* 0x0001000014147824 */ /* 0x000fe200078e00ff */
[----:B------:R-:W-:-:S02]  /*06a0*/  SHF.L.U32 R187, R10, 0x10, RZ ;  /* 0x000000100abb7819 */ /* 0x000fc400000006ff */
[----:B------:R-:W-:Y:S02]  /*06b0*/  PRMT R8, R12, 0x7632, R8 ;  /* 0x000076320c087816 */ /* 0x000fe40000000008 */
[----:B------:R-:W-:Y:S02]  /*06c0*/  PRMT R2, R9, 0x7632, R2 ;  /* 0x0000763209027816 */ /* 0x000fe40000000002 */
[----:B------:R-:W-:Y:S02]  /*06d0*/  PRMT R7, R11, 0x7632, R7 ;  /* 0x000076320b077816 */ /* 0x000fe40000000007 */
[----:B------:R-:W-:Y:S02]  /*06e0*/  PRMT R10, R14, 0x7632, R10 ;  /* 0x000076320e0a7816 */ /* 0x000fe4000000000a */
[----:B------:R-:W-:Y:S02]  /*06f0*/  PRMT R88, R16, 0x7632, R88 ;  /* 0x0000763210587816 */ /* 0x000fe40000000058 */
[----:B------:R-:W-:Y:S01]  /*0700*/  PRMT R90, R18, 0x7632, R90 ;  /* 0x00007632125a7816 */ /* 0x000fe2000000005a */
[----:B------:R-:W-:Y:S01]  /*0710*/  IMAD.U32 R10, R10, 0x10000, RZ ;  /* 0x000100000a0a7824 */ /* 0x000fe200078e00ff */
[----:B------:R-:W-:-:S02]  /*0720*/  PRMT R11, R13, 0x7632, R11 ;  /* 0x000076320d0b7816 */ /* 0x000fc4000000000b */
        /* <DEDUP_REMOVED lines=20> */
[----:B0-----:R-:W-:-:S07]  /*0870*/  SHF.L.U32 R5, R91, 0x10, RZ ;  /* 0x000000105b057819 */ /* 0x001fce00000006ff */
.L_x_5289:
[----:B0-----:R-:W0:Y:S08]  /*0880*/  LDC.64 R132, c[0x0][0x288] ;  /* 0x0000a200ff847b82 */ /* 0x001e300000000a00 */
[----:B------:R-:W1:Y:S01]  /*0890*/  LDC.64 R134, c[0x0][0x258] ;  /* 0x00009600ff867b82 */ /* 0x000e620000000a00 */
[----:B------:R-:W2:Y:S07]  /*08a0*/  S2R R196, SR_TID.X ;  /* 0x0000000000c47919 */ /* 0x000eae0000002100 */
[----:B------:R-:W3:Y:S01]  /*08b0*/  LDC R235, c[0x0][0x218] ;  /* 0x00008600ffeb7b82 */ /* 0x000ee20000000800 */
[----:B0-----:R-:W-:-:S07]  /*08c0*/  IMAD.WIDE R132, R194, 0x4, R132 ;  /* 0x00000004c2847825 */ /* 0x001fce00078e0284 */
[----:B------:R-:W0:Y:S01]  /*08d0*/  LDC.64 R2, c[0x0][0x280] ;  /* 0x0000a000ff027b82 */ /* 0x000e220000000a00 */
[----:B------:R-:W4:Y:S01]  /*08e0*/  LDG.E R132, desc[UR4][R132.64] ;  /* 0x0000000484847981 */ /* 0x000f22000c1e1900 */
[----:B-1----:R-:W-:-:S06]  /*08f0*/  IMAD.WIDE R134, R194, 0x4, R134 ;  /* 0x00000004c2867825 */ /* 0x002fcc00078e0286 */
[----:B------:R-:W1:Y:S01]  /*0900*/  LDC.64 R238, c[0x0][0x250] ;  /* 0x00009400ffee7b82 */ /* 0x000e620000000a00 */
[----:B------:R-:W5:Y:S07]  /*0910*/  LDG.E R4, desc[UR4][R134.64] ;  /* 0x0000000486047981 */ /* 0x000f6e000c1e1900 */
[----:B------:R-:W1:Y:S01]  /*0920*/  LDC.64 R246, c[0x0][0x2c8] ;  /* 0x0000b200fff67b82 */ /* 0x000e620000000a00 */
[----:B---3--:R-:W-:Y:S01]  /*0930*/  IMAD R0, R194, R235, RZ ;  /* 0x000000ebc2007224 */ /* 0x008fe200078e02ff */
[----:B--2---:R-:W-:-:S04]  /*0940*/  LOP3.LUT R232, R196, 0xff, RZ, 0xc0, !PT ;  /* 0x000000ffc4e87812 */ /* 0x004fc800078ec0ff */
[----:B------:R-:W-:Y:S01]  /*0950*/  SHF.R.S32.HI R137, RZ, 0x1f, R0 ;  /* 0x0000001fff897819 */ /* 0x000fe20000011400 */
[----:B0-----:R-:W-:-:S03]  /*0960*/  IMAD.WIDE R2, R194, 0x4, R2 ;  /* 0x00000004c2027825 */ /* 0x001fc600078e0202 */
[----:B------:R-:W-:Y:S02]  /*0970*/  LEA.HI R137, R137, R0, RZ, 0x3 ;  /* 0x0000000089897211 */ /* 0x000fe400078f18ff */
[----:B------:R0:W5:Y:S02]  /*0980*/  LDG.E R233, desc[UR4][R2.64] ;  /* 0x0000000402e97981 */ /* 0x000164000c1e1900 */
[----:B------:R-:W-:Y:S01]  /*0990*/  LEA.HI.SX32 R234, R137, R232, 0x1d ;  /* 0x000000e889ea7211 */ /* 0x000fe200078feaff */
[----:B-1----:R-:W-:-:S03]  /*09a0*/  IMAD.WIDE R238, R194, 0x4, R238 ;  /* 0x00000004c2ee7825 */ /* 0x002fc600078e02ee */
[----:B------:R-:W-:Y:S01]  /*09b0*/  IADD3 R231, R234, 0x100, RZ ;  /* 0x00000100eae77810 */ /* 0x000fe20007ffe0ff */
[----:B------:R-:W-:Y:S02]  /*09c0*/  VIADD R194, R194, UR8 ;  /* 0x00000008c2c27c36 */ /* 0x000fe40008000000 */
[C---:B------:R-:W-:Y:S01]  /*09d0*/  VIADD R195, R234.reuse, 0x200 ;  /* 0x00000200eac37836 */ /* 0x040fe20000000000 */
[C---:B0-----:R-:W-:Y:S01]  /*09e0*/  IADD3 R3, R234.reuse, 0x300, RZ ;  /* 0x00000300ea037810 */ /* 0x041fe20007ffe0ff */
[----:B------:R-:W-:Y:S01]  /*09f0*/  BSSY B0, `(.L_x_5221) ;  /* 0x000017a000007945 */ /* 0x000fe20003800000 */
[----:B------:R-:W-:Y:S01]  /*0a00*/  IMAD.WIDE.U32 R236, R234, 0x20, R246 ;  /* 0x00000020eaec7825 */ /* 0x000fe200078e00f6 */
[----:B------:R-:W-:-:S03]  /*0a10*/  ISETP.GE.AND P4, PT, R194, UR9, PT ;  /* 0x00000009c2007c0c */ /* 0x000fc6000bf86270 */
[----:B------:R-:W-:-:S04]  /*0a20*/  IMAD.WIDE.U32 R250, R231, 0x20, R246 ;  /* 0x00000020e7fa7825 */ /* 0x000fc800078e00f6 */
[----:B------:R-:W-:-:S04]  /*0a30*/  IMAD.WIDE.U32 R248, R195, 0x20, R246 ;  /* 0x00000020c3f87825 */ /* 0x000fc800078e00f6 */
[----:B------:R-:W-:Y:S01]  /*0a40*/  IMAD.WIDE.U32 R246, R3, 0x20, R246 ;  /* 0x0000002003f67825 */ /* 0x000fe200078e00f6 */
[----:B----4-:R-:W-:-:S13]  /*0a50*/  ISETP.GT.AND P3, PT, R132, RZ, PT ;  /* 0x000000ff8400720c */ /* 0x010fda0003f64270 */
[----:B------:R-:W-:Y:S05]  /*0a60*/  @P3 BRA `(.L_x_5222) ;  /* 0x0000000000883947 */ /* 0x000fea0003800000 */
[----:B-----5:R-:W-:Y:S01]  /*0a70*/  ISETP.GE.AND P5, PT, R233, 0x1, PT ;  /* 0x00000001e900780c */ /* 0x020fe20003fa6270 */
[----:B------:R-:W0:Y:S01]  /*0a80*/  LDC.64 R238, c[0x0][0x240] ;  /* 0x00009000ffee7b82 */ /* 0x000e220000000a00 */
[----:B------:R-:W-:Y:S01]  /*0a90*/  IMAD.U32 R2, RZ, RZ, UR14 ;  /* 0x0000000eff027e24 */ /* 0x000fe2000f8e00ff */
[----:B------:R-:W-:Y:S01]  /*0aa0*/  MOV R245, RZ ;  /* 0x000000ff00f57202 */ /* 0x000fe20000000f00 */
[----:B------:R-:W-:-:S03]  /*0ab0*/  IMAD.U32 R0, RZ, RZ, UR15 ;  /* 0x0000000fff007e24 */ /* 0x000fc6000f8e00ff */
[----:B------:R-:W-:-:S04]  /*0ac0*/  ISETP.NE.U32.AND P0, PT, R2, RZ, PT ;  /* 0x000000ff0200720c */ /* 0x000fc80003f05070 */
[----:B------:R-:W-:Y:S02]  /*0ad0*/  ISETP.NE.AND.EX P0, PT, R0, RZ, PT, P0 ;  /* 0x000000ff0000720c */ /* 0x000fe40003f05300 */
        /* <DEDUP_REMOVED lines=12> */
[--C-:B0-----:R-:W-:Y:S01]  /*0ba0*/  IMAD.WIDE.U32 R244, R245, 0x8, R238.reuse ;  /* 0x00000008f5f47825 */ /* 0x101fe200078e00ee */
[----:B------:R1:W5:Y:S03]  /*0bb0*/  @P0 LDG.E.128 R104, desc[UR4][R248.64] ;  /* 0x00000004f8680981 */ /* 0x000366000c1e1d00 */
[--C-:B------:R-:W-:Y:S01]  /*0bc0*/  IMAD.WIDE.U32 R242, R243, 0x8, R238.reuse ;  /* 0x00000008f3f27825 */ /* 0x100fe200078e00ee */
[----:B------:R1:W5:Y:S03]  /*0bd0*/  @P0 LDG.E.128 R108, desc[UR4][R248.64+0x10] ;  /* 0x00001004f86c0981 */ /* 0x000366000c1e1d00 */
[--C-:B------:R-:W-:Y:S01]  /*0be0*/  IMAD.WIDE.U32 R240, R241, 0x8, R238.reuse ;  /* 0x00000008f1f07825 */ /* 0x100fe200078e00ee */
[----:B------:R1:W5:Y:S03]  /*0bf0*/  @P0 LDG.E.128 R112, desc[UR4][R246.64] ;  /* 0x00000004f6700981 */ /* 0x000366000c1e1d00 */
[----:B------:R-:W-:Y:S01]  /*0c00*/  IMAD.WIDE.U32 R238, R133, 0x8, R238 ;  /* 0x0000000885ee7825 */ /* 0x000fe200078e00ee */
[----:B------:R1:W5:Y:S04]  /*0c10*/  @P0 LDG.E.128 R116, desc[UR4][R246.64+0x10] ;  /* 0x00001004f6740981 */ /* 0x000368000c1e1d00 */
[----:B------:R-:W5:Y:S04]  /*0c20*/  LDG.E.64 R244, desc[UR4][R244.64] ;  /* 0x00000004f4f47981 */ /* 0x000f68000c1e1b00 */
[----:B------:R-:W5:Y:S04]  /*0c30*/  LDG.E.64 R242, desc[UR4][R242.64] ;  /* 0x00000004f2f27981 */ /* 0x000f68000c1e1b00 */
[----:B------:R-:W5:Y:S04]  /*0c40*/  LDG.E.64 R240, desc[UR4][R240.64] ;  /* 0x00000004f0f07981 */ /* 0x000f68000c1e1b00 */
[----:B------:R-:W5:Y:S01]  /*0c50*/  LDG.E.64 R238, desc[UR4][R238.64] ;  /* 0x00000004eeee7981 */ /* 0x000f62000c1e1b00 */
[----:B------:R-:W-:Y:S01]  /*0c60*/  HFMA2.MMA R133, -RZ, RZ, 0, 0 ;  /* 0x00000000ff857435 */ /* 0x000fe200000001ff */
[----:B------:R-:W-:Y:S01]  /*0c70*/  IMAD.MOV.U32 R135, RZ, RZ, RZ ;  /* 0x000000ffff877224 */ /* 0x000fe200078e00ff */
[----:B-1----:R-:W-:Y:S09]  /*0c80*/  BRA `(.L_x_5223) ;  /* 0x0000001400407947 */ /* 0x002ff20003800000 */
.L_x_5222:
[----:B------:R-:W0:Y:S01]  /*0c90*/  LDC.64 R198, c[0x0][0x238] ;  /* 0x00008e00ffc67b82 */ /* 0x000e220000000a00 */
[----:B------:R-:W-:Y:S01]  /*0ca0*/  IADD3 R0, R132, -0x1, RZ ;  /* 0xffffffff84007810 */ /* 0x000fe20007ffe0ff */
[----:B------:R1:W2:Y:S04]  /*0cb0*/  LDG.E R200, desc[UR4][R238.64] ;  /* 0x00000004eec87981 */ /* 0x0002a8000c1e1900 */
[----:B------:R-:W-:Y:S02]  /*0cc0*/  IMAD R0, R0, R235, RZ ;  /* 0x000000eb00007224 */ /* 0x000fe400078e02ff */
[----:B------:R-:W3:Y:S03]  /*0cd0*/  LDC.64 R168, c[0x0][0x2b8] ;  /* 0x0000ae00ffa87b82 */ /* 0x000ee60000000a00 */
[----:B------:R-:W-:-:S04]  /*0ce0*/  SHF.R.S32.HI R133, RZ, 0x1f, R0 ;  /* 0x0000001fff857819 */ /* 0x000fc80000011400 */
[----:B------:R-:W-:Y:S01]  /*0cf0*/  LEA.HI R133, R133, R0, RZ, 0x3 ;  /* 0x0000000085857211 */ /* 0x000fe200078f18ff */
[----:B-1----:R-:W1:Y:S03]  /*0d00*/  LDC.64 R238, c[0x0][0x240] ;  /* 0x00009000ffee7b82 */ /* 0x002e660000000a00 */
[----:B------:R-:W-:-:S04]  /*0d10*/  LEA.HI.SX32 R173, R133, R232, 0x1d ;  /* 0x000000e885ad7211 */ /* 0x000fc800078feaff */
[----:B------:R-:W-:Y:S01]  /*0d20*/  IADD3 R161, R173, 0x200, RZ ;  /* 0x00000200ada17810 */ /* 0x000fe20007ffe0ff */
[----:B0-----:R-:W-:-:S04]  /*0d30*/  IMAD.WIDE.U32 R164, R234, 0x20, R198 ;  /* 0x00000020eaa47825 */ /* 0x001fc800078e00c6 */
[----:B------:R-:W-:Y:S01]  /*0d40*/  IMAD.WIDE.U32 R202, R195, 0x20, R198 ;  /* 0x00000020c3ca7825 */ /* 0x000fe200078e00c6 */
[----:B------:R-:W4:Y:S03]  /*0d50*/  LDG.E.128 R132, desc[UR4][R164.64] ;  /* 0x00000004a4847981 */ /* 0x000f26000c1e1d00 */
[C---:B---3--:R-:W-:Y:S01]  /*0d60*/  IMAD.WIDE.U32 R136, R173.reuse, 0x10, R168 ;  /* 0x00000010ad887825 */ /* 0x048fe200078e00a8 */
[----:B------:R-:W3:Y:S03]  /*0d70*/  LDG.E.128 R140, desc[UR4][R164.64+0x10] ;  /* 0x00001004a48c7981 */ /* 0x000ee6000c1e1d00 */
[----:B------:R-:W-:Y:S01]  /*0d80*/  VIADD R149, R173, 0x100 ;  /* 0x00000100ad957836 */ /* 0x000fe20000000000 */
[----:B------:R-:W3:Y:S01]  /*0d90*/  LDG.E.128 R156, desc[UR4][R202.64] ;  /* 0x00000004ca9c7981 */ /* 0x000ee2000c1e1d00 */
[----:B------:R-:W-:-:S03]  /*0da0*/  IMAD.WIDE.U32 R204, R231, 0x20, R198 ;  /* 0x00000020e7cc7825 */ /* 0x000fc600078e00c6 */
[----:B------:R-:W3:Y:S01]  /*0db0*/  LDG.E.128 R136, desc[UR4][R136.64] ;  /* 0x0000000488887981 */ /* 0x000ee2000c1e1d00 */
[----:B------:R-:W-:Y:S02]  /*0dc0*/  VIADD R173, R173, 0x300 ;  /* 0x00000300adad7836 */ /* 0x000fe40000000000 */
[----:B------:R-:W-:Y:S01]  /*0dd0*/  IMAD.WIDE.U32 R198, R3, 0x20, R198 ;  /* 0x0000002003c67825 */ /* 0x000fe200078e00c6 */
[----:B------:R-:W3:Y:S03]  /*0de0*/  LDG.E.128 R164, desc[UR4][R202.64+0x10] ;  /* 0x00001004caa47981 */ /* 0x000ee6000c1e1d00 */
[--C-:B------:R-:W-:Y:S01]  /*0df0*/  IMAD.WIDE.U32 R160, R161, 0x10, R168.reuse ;  /* 0x00000010a1a07825 */ /* 0x100fe200078e00a8 */
[----:B------:R-:W3:Y:S03]  /*0e00*/  LDG.E.128 R176, desc[UR4][R198.64+0x10] ;  /* 0x00001004c6b07981 */ /* 0x000ee6000c1e1d00 */
[--C-:B------:R-:W-:Y:S01]  /*0e10*/  IMAD.WIDE.U32 R148, R149, 0x10, R168.reuse ;  /* 0x0000001095947825 */ /* 0x100fe200078e00a8 */
[----:B------:R-:W3:Y:S03]  /*0e20*/  LDG.E.128 R152, desc[UR4][R204.64+0x10] ;  /* 0x00001004cc987981 */ /* 0x000ee6000c1e1d00 */
[----:B------:R-:W-:Y:S01]  /*0e30*/  IMAD.WIDE.U32 R172, R173, 0x10, R168 ;  /* 0x00000010adac7825 */ /* 0x000fe200078e00a8 */
[----:B------:R-:W3:Y:S04]  /*0e40*/  LDG.E.128 R160, desc[UR4][R160.64] ;  /* 0x00000004a0a07981 */ /* 0x000ee8000c1e1d00 */
[----:B------:R0:W3:Y:S04]  /*0e50*/  LDG.E.128 R168, desc[UR4][R198.64] ;  /* 0x00000004c6a87981 */ /* 0x0000e8000c1e1d00 */
[----:B------:R-:W3:Y:S04]  /*0e60*/  LDG.E.128 R144, desc[UR4][R204.64] ;  /* 0x00000004cc907981 */ /* 0x000ee8000c1e1d00 */
        /* <DEDUP_REMOVED lines=10> */
[C---:B------:R-:W-:Y:S01]  /*0f10*/  VIADD R241, R245.reuse, 0x200 ;  /* 0x00000200f5f17836 */ /* 0x040fe20000000000 */
[C---:B0-----:R-:W-:Y:S01]  /*0f20*/  IADD3 R199, R245.reuse, 0x300, RZ ;  /* 0x00000300f5c77810 */ /* 0x041fe20007ffe0ff */
[----:B-1----:R-:W-:-:S04]  /*0f30*/  IMAD.WIDE.U32 R244, R245, 0x8, R238 ;  /* 0x00000008f5f47825 */ /* 0x002fc800078e00ee */
[--C-:B------:R-:W-:Y:S02]  /*0f40*/  IMAD.WIDE.U32 R242, R243, 0x8, R238.reuse ;  /* 0x00000008f3f27825 */ /* 0x100fe400078e00ee */
[----:B------:R-:W5:Y:S02]  /*0f50*/  LDG.E.64 R244, desc[UR4][R244.64] ;  /* 0x00000004f4f47981 */ /* 0x000f64000c1e1b00 */
[--C-:B------:R-:W-:Y:S02]  /*0f60*/  IMAD.WIDE.U32 R240, R241, 0x8, R238.reuse ;  /* 0x00000008f1f07825 */ /* 0x100fe400078e00ee */
[----:B------:R-:W5:Y:S02]  /*0f70*/  LDG.E.64 R242, desc[UR4][R242.64] ;  /* 0x00000004f2f27981 */ /* 0x000f64000c1e1b00 */
[----:B------:R-:W-:Y:S02]  /*0f80*/  IMAD.WIDE.U32 R238, R199, 0x8, R238 ;  /* 0x00000008c7ee7825 */ /* 0x000fe400078e00ee */
[----:B------:R-:W5:Y:S04]  /*0f90*/  LDG.E.64 R240, desc[UR4][R240.64] ;  /* 0x00000004f0f07981 */ /* 0x000f68000c1e1b00 */
[----:B------:R-:W5:Y:S01]  /*0fa0*/  LDG.E.64 R238, desc[UR4][R238.64] ;  /* 0x00000004eeee7981 */ /* 0x000f62000c1e1b00 */
[----:B------:R-:W-:Y:S01]  /*0fb0*/  IMAD.U32 R2, RZ, RZ, UR14 ;  /* 0x0000000eff027e24 */ /* 0x000fe2000f8e00ff */
[----:B------:R-:W-:-:S04]  /*0fc0*/  MOV R0, UR15 ;  /* 0x0000000f00007c02 */ /* 0x000fc80008000f00 */
[----:B------:R-:W-:-:S04]  /*0fd0*/  ISETP.NE.U32.AND P0, PT, R2, RZ, PT ;  /* 0x000000ff0200720c */ /* 0x000fc80003f05070 */
[----:B------:R-:W-:-:S13]  /*0fe0*/  ISETP.NE.AND.EX P0, PT, R0, RZ, PT, P0 ;  /* 0x000000ff0000720c */ /* 0x000fda0003f05300 */
[----:B------:R-:W5:Y:S04]  /*0ff0*/  @P0 LDG.E.128 R88, desc[UR4][R236.64] ;  /* 0x00000004ec580981 */ /* 0x000f68000c1e1d00 */
[----:B------:R2:W5:Y:S04]  /*1000*/  @P0 LDG.E.128 R92, desc[UR4][R236.64+0x10] ;  /* 0x00001004ec5c0981 */ /* 0x000568000c1e1d00 */
[----:B------:R-:W5:Y:S04]  /*1010*/  @P0 LDG.E.128 R96, desc[UR4][R250.64] ;  /* 0x00000004fa600981 */ /* 0x000f68000c1e1d00 */
[----:B------:R0:W5:Y:S04]  /*1020*/  @P0 LDG.E.128 R100, desc[UR4][R250.64+0x10] ;  /* 0x00001004fa640981 */ /* 0x000168000c1e1d00 */
[----:B------:R-:W5:Y:S04]  /*1030*/  @P0 LDG.E.128 R104, desc[UR4][R248.64] ;  /* 0x00000004f8680981 */ /* 0x000f68000c1e1d00 */
[----:B------:R1:W5:Y:S04]  /*1040*/  @P0 LDG.E.128 R108, desc[UR4][R248.64+0x10] ;  /* 0x00001004f86c0981 */ /* 0x000368000c1e1d00 */
[----:B------:R-:W5:Y:S04]  /*1050*/  @P0 LDG.E.128 R112, desc[UR4][R246.64] ;  /* 0x00000004f6700981 */ /* 0x000f68000c1e1d00 */
[----:B------:R1:W5:Y:S01]  /*1060*/  @P0 LDG.E.128 R116, desc[UR4][R246.64+0x10] ;  /* 0x00001004f6740981 */ /* 0x000362000c1e1d00 */
[----:B------:R-:W-:-:S04]  /*1070*/  ISETP.NE.AND P0, PT, R21, RZ, PT ;  /* 0x000000ff1500720c */ /* 0x000fc80003f05270 */
[----:B--2---:R-:W-:-:S05]  /*1080*/  FSEL R237, R200, RZ, !P0 ;  /* 0x000000ffc8ed7208 */ /* 0x004fca0004000000 */
[C---:B----4-:R-:W-:Y:S01]  /*1090*/  FADD.FTZ R229, -R237.reuse, R132 ;  /* 0x00000084ede57221 */ /* 0x050fe20000010100 */
[C---:B------:R-:W-:Y:S01]  /*10a0*/  FADD.FTZ R199, -R237.reuse, R133 ;  /* 0x00000085edc77221 */ /* 0x040fe20000010100 */
[C---:B------:R-:W-:Y:S01]  /*10b0*/  FADD.FTZ R201, -R237.reuse, R135 ;  /* 0x00000087edc97221 */ /* 0x040fe20000010100 */
[C---:B---3--:R-:W-:Y:S01]  /*10c0*/  FADD.FTZ R227, -R237.reuse, R158 ;  /* 0x0000009eede37221 */ /* 0x048fe20000010100 */
[C---:B------:R-:W-:Y:S01]  /*10d0*/  PRMT R132, R136.reuse, 0x7632, R132 ;  /* 0x0000763288847816 */ /* 0x040fe20000000084 */
[----:B------:R-:W-:Y:S02]  /*10e0*/  IMAD.U32 R136, R136, 0x10000, RZ ;  /* 0x0001000088887824 */ /* 0x000fe400078e00ff */
[C---:B------:R-:W-:Y:S01]  /*10f0*/  FADD.FTZ R206, -R237.reuse, R164 ;  /* 0x000000a4edce7221 */ /* 0x040fe20000010100 */
[----:B------:R-:W-:Y:S01]  /*1100*/  FADD.FTZ R164, -R237, R167 ;  /* 0x000000a7eda47221 */ /* 0x000fe20000010100 */
[----:B------:R-:W-:Y:S01]  /*1110*/  PRMT R133, R137, 0x7632, R133 ;  /* 0x0000763289857816 */ /* 0x000fe20000000085 */
[C---:B------:R-:W-:Y:S01]  /*1120*/  FADD.FTZ R210, -R237.reuse, R177 ;  /* 0x000000b1edd27221 */ /* 0x040fe20000010100 */
[C---:B------:R-:W-:Y:S01]  /*1130*/  FADD.FTZ R214, -R237.reuse, R176 ;  /* 0x000000b0edd67221 */ /* 0x040fe20000010100 */
[----:B------:R-:W-:Y:S01]  /*1140*/  FMUL.FTZ R177, R4, R227 ;  /* 0x000000e304b17220 */ /* 0x000fe20000410000 */
[----:B------:R-:W-:Y:S01]  /*1150*/  SHF.L.U32 R132, R132, 0x10, RZ ;  /* 0x0000001084847819 */ /* 0x000fe200000006ff */
[C---:B0-----:R-:W-:Y:S01]  /*1160*/  FADD.FTZ R251, -R237.reuse, R153 ;  /* 0x00000099edfb7221 */ /* 0x041fe20000010100 */
[----:B------:R-:W-:Y:S01]  /*1170*/  FADD.FTZ R215, -R237, R155 ;  /* 0x0000009bedd77221 */ /* 0x000fe20000010100 */
[----:B------:R-:W-:Y:S01]  /*1180*/  PRMT R135, R139, 0x7632, R135 ;  /* 0x000076328b877816 */ /* 0x000fe20000000087 */
[----:B------:R-:W-:Y:S01]  /*1190*/  FADD.FTZ R221, -R237, R140 ;  /* 0x0000008ceddd7221 */ /* 0x000fe20000010100 */
[----:B------:R-:W-:Y:S01]  /*11a0*/  PRMT R153, R163, 0x7632, R153 ;  /* 0x00007632a3997816 */ /* 0x000fe20000000099 */
[----:B------:R-:W-:Y:S01]  /*11b0*/  FMUL.FTZ R227, R193, R136 ;  /* 0x00000088c1e37220 */ /* 0x000fe20000410000 */
[----:B------:R-:W-:Y:S01]  /*11c0*/  SHF.L.U32 R155, R163, 0x10, RZ ;  /* 0x00000010a39b7819 */ /* 0x000fe200000006ff */
[C---:B------:R-:W-:Y:S01]  /*11d0*/  FADD.FTZ R167, -R237.reuse, R168 ;  /* 0x000000a8eda77221 */ /* 0x040fe20000010100 */
[C-C-:B------:R-:W-:Y:S01]  /*11e0*/  FADD.FTZ R225, -R237.reuse, R134.reuse ;  /* 0x00000086ede17221 */ /* 0x140fe20000010100 */
[----:B------:R-:W-:Y:S01]  /*11f0*/  FADD.FTZ R163, -R237, R171 ;  /* 0x000000abeda37221 */ /* 0x000fe20000010100 */
[----:B------:R-:W-:Y:S01]  /*1200*/  FMUL.FTZ R229, R4, R229 ;  /* 0x000000e504e57220 */ /* 0x000fe20000410000 */
[----:B------:R-:W-:Y:S01]  /*1210*/  PRMT R134, R138, 0x7632, R134 ;  /* 0x000076328a867816 */ /* 0x000fe20000000086 */
[----:B------:R-:W-:Y:S01]  /*1220*/  FMUL.FTZ R171, R4, R167 ;  /* 0x000000a704ab7220 */ /* 0x000fe20000410000 */
[----:B------:R-:W-:Y:S01]  /*1230*/  SHF.L.U32 R137, R137, 0x10, RZ ;  /* 0x0000001089897819 */ /* 0x000fe200000006ff */
[C---:B------:R-:W-:Y:S01]  /*1240*/  FADD.FTZ R219, -R237.reuse, R156 ;  /* 0x0000009ceddb7221 */ /* 0x040fe20000010100 */
[----:B------:R-:W-:Y:S01]  /*1250*/  SHF.L.U32 R138, R138, 0x10, RZ ;  /* 0x000000108a8a7819 */ /* 0x000fe200000006ff */
[C---:B------:R-:W-:Y:S01]  /*1260*/  FADD.FTZ R223, -R237.reuse, R157 ;  /* 0x0000009deddf7221 */ /* 0x040fe20000010100 */
[----:B------:R-:W-:Y:S01]  /*1270*/  FADD.FTZ R202, -R237, R165 ;  /* 0x000000a5edca7221 */ /* 0x000fe20000010100 */
[C---:B------:R-:W-:Y:S01]  /*1280*/  FMUL.FTZ R167, R4.reuse, R214 ;  /* 0x000000d604a77220 */ /* 0x040fe20000410000 */
[----:B------:R-:W-:Y:S01]  /*1290*/  SHF.L.U32 R222, R133, 0x10, RZ ;  /* 0x0000001085de7819 */ /* 0x000fe200000006ff */
[----:B------:R-:W-:Y:S01]  /*12a0*/  FADD.FTZ R165, -R237, R169 ;  /* 0x000000a9eda57221 */ /* 0x000fe20000010100 */
[----:B------:R-:W-:Y:S01]  /*12b0*/  FMUL.FTZ R221, R4, R221 ;  /* 0x000000dd04dd7220 */ /* 0x000fe20000410000 */
[----:B------:R-:W-:Y:S01]  /*12c0*/  SHF.L.U32 R214, R135, 0x10, RZ ;  /* 0x0000001087d67819 */ /* 0x000fe200000006ff */
[----:B------:R-:W-:Y:S01]  /*12d0*/  FMUL.FTZ R226, R20, R132 ;  /* 0x0000008414e27220 */ /* 0x000fe20000410000 */
[----:B------:R-:W-:Y:S01]  /*12e0*/  FADD.FTZ R133, RZ, R227 ;  /* 0x000000e3ff857221 */ /* 0x000fe20000010000 */
        /* <DEDUP_REMOVED lines=8> */
[C---:B-1----:R-:W-:Y:S01]  /*1370*/  FADD.FTZ R249, -R237.reuse, R154 ;  /* 0x0000009aedf97221 */ /* 0x042fe20000010100 */
[C---:B------:R-:W-:Y:S01]  /*1380*/  FADD.FTZ R247, -R237.reuse, R159 ;  /* 0x0000009fedf77221 */ /* 0x040fe20000010100 */
[C---:B------:R-:W-:Y:S01]  /*1390*/  FADD.FTZ R166, -R237.reuse, R166 ;  /* 0x000000a6eda67221 */ /* 0x040fe20000010100 */
[C---:B------:R-:W-:Y:S01]  /*13a0*/  FADD.FTZ R169, -R237.reuse, R170 ;  /* 0x000000aaeda97221 */ /* 0x040fe20000010100 */
[----:B------:R-:W-:Y:S01]  /*13b0*/  FADD.FTZ R178, -R237, R178 ;  /* 0x000000b2edb27221 */ /* 0x000fe20000010100 */
[C---:B------:R-:W-:Y:S01]  /*13c0*/  FMUL.FTZ R228, R4.reuse, R199 ;  /* 0x000000c704e47220 */ /* 0x040fe20000410000 */
[----:B------:R-:W-:Y:S01]  /*13d0*/  FFMA.FTZ R135, R229, R227, RZ ;  /* 0x000000e3e5877223 */ /* 0x000fe200000100ff */
[----:B------:R-:W-:Y:S01]  /*13e0*/  FADD.FTZ R237, -R237, R179 ;  /* 0x000000b3eded7221 */ /* 0x000fe20000010100 */
[C---:B------:R-:W-:Y:S01]  /*13f0*/  FMUL.FTZ R224, R4.reuse, R201 ;  /* 0x000000c904e07220 */ /* 0x040fe20000410000 */
[C---:B------:R-:W-:Y:S01]  /*1400*/  FMUL.FTZ R179, R4.reuse, R219 ;  /* 0x000000db04b37220 */ /* 0x040fe20000410000 */
[----:B------:R-:W-:Y:S01]  /*1410*/  FMUL.FTZ R176, R4, R223 ;  /* 0x000000df04b07220 */ /* 0x000fe20000410000 */
[----:B------:R-:W-:Y:S01]  /*1420*/  FFMA.FTZ R24, R229, R136, R24 ;  /* 0x00000088e5187223 */ /* 0x000fe20000010018 */
[----:B------:R-:W-:Y:S01]  /*1430*/  FADD.FTZ R68, R68, R136 ;  /* 0x0000008844447221 */ /* 0x000fe20000010000 */
[----:B------:R-:W-:Y:S01]  /*1440*/  FMUL.FTZ R223, R192, R137 ;  /* 0x00000089c0df7220 */ /* 0x000fe20000410000 */
[----:B------:R-:W-:Y:S01]  /*1450*/  FADD.FTZ R64, R64, R138 ;  /* 0x0000008a40407221 */ /* 0x000fe20000010000 */
[-C--:B------:R-:W-:Y:S01]  /*1460*/  FFMA.FTZ R28, R221, R138.reuse, R28 ;  /* 0x0000008add1c7223 */ /* 0x080fe2000001001c */
        /* <DEDUP_REMOVED lines=9> */
[----:B------:R-:W-:Y:S01]  /*1500*/  FMUL.FTZ R222, R19, R222 ;  /* 0x000000de13de7220 */ /* 0x000fe20000410000 */
[----:B------:R-:W-:Y:S01]  /*1510*/  FADD.FTZ R133, R136, R223 ;  /* 0x000000df88857221 */ /* 0x000fe20000010000 */
[----:B------:R-:W-:Y:S01]  /*1520*/  FFMA.FTZ R135, R225, R223, R138 ;  /* 0x000000dfe1877223 */ /* 0x000fe2000001008a */
[----:B------:R-:W-:Y:S01]  /*1530*/  FMUL.FTZ R208, R4, R211 ;  /* 0x000000d304d07220 */ /* 0x000fe20000410000 */
[----:B------:R-:W-:-:S02]  /*1540*/  IMAD.U32 R134, R134, 0x10000, RZ ;  /* 0x0001000086867824 */ /* 0x000fc400078e00ff */
[-C--:B------:R-:W-:Y:S01]  /*1550*/  FFMA.FTZ R32, R213, R148.reuse, R32 ;  /* 0x00000094d5207223 */ /* 0x080fe20000010020 */
[----:B------:R-:W-:Y:S01]  /*1560*/  FADD.FTZ R60, R60, R148 ;  /* 0x000000943c3c7221 */ /* 0x000fe20000010000 */
[----:B------:R-:W-:Y:S01]  /*1570*/  FMUL.FTZ R211, R189, R148 ;  /* 0x00000094bdd37220 */ /* 0x000fe20000410000 */
[----:B------:R-:W-:Y:S01]  /*1580*/  FADD.FTZ R138, R133, R222 ;  /* 0x000000de858a7221 */ /* 0x000fe20000010000 */
[----:B------:R-:W-:Y:S01]  /*1590*/  FFMA.FTZ R148, R224, R222, R135 ;  /* 0x000000dee0947223 */ /* 0x000fe20000010087 */
[----:B------:R-:W-:Y:S02]  /*15a0*/  IMAD.U32 R139, R139, 0x10000, RZ ;  /* 0x000100008b8b7824 */ /* 0x000fe400078e00ff */
[----:B------:R-:W-:Y:S01]  /*15b0*/  FMUL.FTZ R218, R18, R134 ;  /* 0x0000008612da7220 */ /* 0x000fe20000410000 */
[----:B------:R-:W-:Y:S01]  /*15c0*/  FADD.FTZ R133, R138, R219 ;  /* 0x000000db8a857221 */ /* 0x000fe20000010000 */
[C---:B------:R-:W-:Y:S01]  /*15d0*/  FMUL.FTZ R220, R4.reuse, R203 ;  /* 0x000000cb04dc7220 */ /* 0x040fe20000410000 */
[C---:B------:R-:W-:Y:S01]  /*15e0*/  FMUL.FTZ R216, R4.reuse, R205 ;  /* 0x000000cd04d87220 */ /* 0x040fe20000410000 */
[----:B------:R-:W-:Y:S01]  /*15f0*/  FFMA.FTZ R135, R221, R219, R148 ;  /* 0x000000dbdd877223 */ /* 0x000fe20000010094 */
[C---:B------:R-:W-:Y:S01]  /*1600*/  FMUL.FTZ R205, R4.reuse, R200 ;  /* 0x000000c804cd7220 */ /* 0x040fe20000410000 */
[----:B------:R-:W-:Y:S01]  /*1610*/  FMUL.FTZ R200, R4, R215 ;  /* 0x000000d704c87220 */ /* 0x000fe20000410000 */
        /* <DEDUP_REMOVED lines=15> */
[C---:B------:R-:W-:Y:S01]  /*1710*/  FMUL.FTZ R212, R4.reuse, R207 ;  /* 0x000000cf04d47220 */ /* 0x040fe20000410000 */
[----:B------:R-:W-:Y:S01]  /*1720*/  FMUL.FTZ R164, R4, R210 ;  /* 0x000000d204a47220 */ /* 0x000fe20000410000 */
[----:B------:R-:W-:Y:S01]  /*1730*/  FMUL.FTZ R210, R16, R140 ;  /* 0x0000008c10d27220 */ /* 0x000fe20000410000 */
[----:B------:R-:W-:Y:S01]  /*1740*/  FADD.FTZ R133, R138, R211 ;  /* 0x000000d38a857221 */ /* 0x000fe20000010000 */
[C---:B------:R-:W-:Y:S01]  /*1750*/  PRMT R144, R175.reuse, 0x7632, R144 ;  /* 0x00007632af907816 */ /* 0x040fe20000000090 */
[----:B------:R-:W-:-:S02]  /*1760*/  IMAD.U32 R145, R175, 0x10000, RZ ;  /* 0x00010000af917824 */ /* 0x000fc400078e00ff */
[----:B------:R-:W-:Y:S01]  /*1770*/  FFMA.FTZ R135, R213, R211, R148 ;  /* 0x000000d3d5877223 */ /* 0x000fe20000010094 */
[----:B------:R-:W-:Y:S01]  /*1780*/  FMUL.FTZ R175, R4, R206 ;  /* 0x000000ce04af7220 */ /* 0x000fe20000410000 */
[----:B------:R-:W-:Y:S02]  /*1790*/  IMAD.U32 R206, R141, 0x10000, RZ ;  /* 0x000100008dce7824 */ /* 0x000fe400078e00ff */
[----:B------:R-:W-:Y:S01]  /*17a0*/  FFMA.FTZ R33, R212, R140, R33 ;  /* 0x0000008cd4217223 */ /* 0x000fe20000010021 */
[----:B------:R-:W-:Y:S01]  /*17b0*/  FADD.FTZ R61, R61, R140 ;  /* 0x0000008c3d3d7221 */ /* 0x000fe20000010000 */
[----:B------:R-:W-:Y:S01]  /*17c0*/  FMUL.FTZ R207, R188, R149 ;  /* 0x00000095bccf7220 */ /* 0x000fe20000410000 */
[----:B------:R-:W-:Y:S01]  /*17d0*/  FADD.FTZ R140, R133, R210 ;  /* 0x000000d2858c7221 */ /* 0x000fe20000010000 */
[----:B------:R-:W-:Y:S01]  /*17e0*/  FMUL.FTZ R209, R4, R209 ;  /* 0x000000d104d17220 */ /* 0x000fe20000410000 */
        /* <DEDUP_REMOVED lines=13> */
[C---:B------:R-:W-:Y:S01]  /*18c0*/  IMAD.U32 R198, R172.reuse, 0x10000, RZ ;  /* 0x00010000acc67824 */ /* 0x040fe200078e00ff */
[----:B------:R-:W-:Y:S01]  /*18d0*/  PRMT R158, R172, 0x7632, R158 ;  /* 0x00007632ac9e7816 */ /* 0x000fe2000000009e */
[C---:B------:R-:W-:Y:S01]  /*18e0*/  FMUL.FTZ R172, R4.reuse, R202 ;  /* 0x000000ca04ac7220 */ /* 0x040fe20000410000 */
[----:B------:R-:W-:Y:S01]  /*18f0*/  SHF.L.U32 R151, R151, 0x10, RZ ;  /* 0x0000001097977819 */ /* 0x000fe200000006ff */
[----:B------:R-:W-:Y:S01]  /*1900*/  FMUL.FTZ R204, R4, R251 ;  /* 0x000000fb04cc7220 */ /* 0x000fe20000410000 */
[----:B------:R-:W-:Y:S01]  /*1910*/  PRMT R146, R160, 0x7632, R146 ;  /* 0x00007632a0927816 */ /* 0x000fe20000000092 */
[----:B------:R-:W-:Y:S01]  /*1920*/  FMUL.FTZ R202, R14, R142 ;  /* 0x0000008e0eca7220 */ /* 0x000fe20000410000 */
[----:B------:R-:W-:Y:S01]  /*1930*/  FADD.FTZ R133, R140, R203 ;  /* 0x000000cb8c857221 */ /* 0x000fe20000010000 */
[----:B------:R-:W-:Y:S01]  /*1940*/  SHF.L.U32 R160, R160, 0x10, RZ ;  /* 0x00000010a0a07819 */ /* 0x000fe200000006ff */
[----:B------:R-:W-:Y:S01]  /*1950*/  FFMA.FTZ R135, R205, R203, R148 ;  /* 0x000000cbcd877223 */ /* 0x000fe20000010094 */
        /* <DEDUP_REMOVED lines=8> */
[C---:B------:R-:W-:Y:S01]  /*19e0*/  FMUL.FTZ R201, R4.reuse, R249 ;  /* 0x000000f904c97220 */ /* 0x040fe20000410000 */
[----:B------:R-:W-:Y:S01]  /*19f0*/  FMUL.FTZ R165, R4, R178 ;  /* 0x000000b204a57220 */ /* 0x000fe20000410000 */
[----:B------:R-:W-:Y:S01]  /*1a00*/  FFMA.FTZ R142, R204, R202, R135 ;  /* 0x000000cacc8e7223 */ /* 0x000fe20000010087 */
[-C--:B------:R-:W-:Y:S01]  /*1a10*/  FFMA.FTZ R84, R179, R160.reuse, R84 ;  /* 0x000000a0b3547223 */ /* 0x080fe20000010054 */
[----:B------:R-:W-:Y:S01]  /*1a20*/  FADD.FTZ R52, R52, R160 ;  /* 0x000000a034347221 */ /* 0x000fe20000010000 */
[----:B------:R-:W-:Y:S01]  /*1a30*/  FMUL.FTZ R178, R185, R160 ;  /* 0x000000a0b9b27220 */ /* 0x000fe20000410000 */
[-C--:B------:R-:W-:Y:S01]  /*1a40*/  FFMA.FTZ R76, R171, R198.reuse, R76 ;  /* 0x000000c6ab4c7223 */ /* 0x080fe2000001004c */
[----:B------:R-:W-:Y:S01]  /*1a50*/  FADD.FTZ R44, R44, R198 ;  /* 0x000000c62c2c7221 */ /* 0x000fe20000010000 */
[----:B------:R-:W-:Y:S01]  /*1a60*/  FMUL.FTZ R160, R181, R198 ;  /* 0x000000c6b5a07220 */ /* 0x000fe20000410000 */
[----:B------:R-:W-:Y:S01]  /*1a70*/  FMUL.FTZ R198, R13, R134 ;  /* 0x000000860dc67220 */ /* 0x000fe20000410000 */
[----:B------:R-:W-:Y:S01]  /*1a80*/  FADD.FTZ R133, R140, R199 ;  /* 0x000000c78c857221 */ /* 0x000fe20000010000 */
[----:B------:R-:W-:Y:S01]  /*1a90*/  FFMA.FTZ R135, R201, R199, R142 ;  /* 0x000000c7c9877223 */ /* 0x000fe2000001008e */
[----:B------:R-:W-:-:S02]  /*1aa0*/  IMAD.U32 R146, R146, 0x10000, RZ ;  /* 0x0001000092927824 */ /* 0x000fc400078e00ff */
[----:B------:R-:W-:Y:S01]  /*1ab0*/  FADD.FTZ R59, R59, R134 ;  /* 0x000000863b3b7221 */ /* 0x000fe20000010000 */
[C---:B------:R-:W-:Y:S01]  /*1ac0*/  FFMA.FTZ R39, R200.reuse, R134, R39 ;  /* 0x00000086c8277223 */ /* 0x040fe20000010027 */
[----:B------:R-:W-:Y:S01]  /*1ad0*/  FADD.FTZ R133, R133, R198 ;  /* 0x000000c685857221 */ /* 0x000fe20000010000 */
[----:B------:R-:W-:Y:S01]  /*1ae0*/  FFMA.FTZ R134, R200, R198, R135 ;  /* 0x000000c6c8867223 */ /* 0x000fe20000010087 */
[----:B------:R-:W-:Y:S01]  /*1af0*/  IMAD.U32 R136, R153, 0x10000, RZ ;  /* 0x0001000099887824 */ /* 0x000fe200078e00ff */
[C---:B------:R-:W-:Y:S01]  /*1b00*/  PRMT R147, R161.reuse, 0x7632, R147 ;  /* 0x00007632a1937816 */ /* 0x040fe20000000093 */
[----:B------:R-:W-:Y:S01]  /*1b10*/  IMAD.U32 R161, R161, 0x10000, RZ ;  /* 0x00010000a1a17824 */ /* 0x000fe200078e00ff */
[----:B------:R-:W-:Y:S01]  /*1b20*/  SHF.L.U32 R153, R158, 0x10, RZ ;  /* 0x000000109e997819 */ /* 0x000fe200000006ff */
[----:B------:R-:W-:Y:S01]  /*1b30*/  FMUL.FTZ R158, R12, R146 ;  /* 0x000000920c9e7220 */ /* 0x000fe20000410000 */
[----:B------:R-:W-:Y:S01]  /*1b40*/  FADD.FTZ R133, R133, R178 ;  /* 0x000000b285857221 */ /* 0x000fe20000010000 */
[----:B------:R-:W-:Y:S01]  /*1b50*/  PRMT R157, R173, 0x7632, R157 ;  /* 0x00007632ad9d7816 */ /* 0x000fe2000000009d */
[----:B------:R-:W-:Y:S01]  /*1b60*/  FFMA.FTZ R135, R179, R178, R134 ;  /* 0x000000b2b3877223 */ /* 0x000fe20000010086 */
[----:B------:R-:W-:Y:S01]  /*1b70*/  SHF.L.U32 R159, R173, 0x10, RZ ;  /* 0x00000010ad9f7819 */ /* 0x000fe200000006ff */
[----:B------:R-:W-:Y:S01]  /*1b80*/  FMUL.FTZ R173, R4, R166 ;  /* 0x000000a604ad7220 */ /* 0x000fe20000410000 */
[----:B------:R-:W-:Y:S01]  /*1b90*/  FFMA.FTZ R25, R228, R132, R25 ;  /* 0x00000084e4197223 */ /* 0x000fe20000010019 */
[----:B------:R-:W-:Y:S01]  /*1ba0*/  FADD.FTZ R69, R69, R132 ;  /* 0x0000008445457221 */ /* 0x000fe20000010000 */
[----:B------:R-:W-:Y:S01]  /*1bb0*/  FMUL.FTZ R166, R4, R163 ;  /* 0x000000a304a67220 */ /* 0x000fe20000410000 */
[----:B------:R-:W-:Y:S01]  /*1bc0*/  SHF.L.U32 R132, R147, 0x10, RZ ;  /* 0x0000001093847819 */ /* 0x000fe200000006ff */
[----:B------:R-:W-:Y:S01]  /*1bd0*/  FMUL.FTZ R163, R184, R161 ;  /* 0x000000a1b8a37220 */ /* 0x000fe20000410000 */
[----:B------:R-:W-:Y:S01]  /*1be0*/  FADD.FTZ R134, R133, R158 ;  /* 0x0000009e85867221 */ /* 0x000fe20000010000 */
[----:B------:R-:W-:Y:S01]  /*1bf0*/  PRMT R152, R162, 0x7632, R152 ;  /* 0x00007632a2987816 */ /* 0x000fe20000000098 */
[----:B------:R-:W-:Y:S01]  /*1c00*/  FFMA.FTZ R140, R176, R158, R135 ;  /* 0x0000009eb08c7223 */ /* 0x000fe20000010087 */
[----:B------:R-:W-:Y:S01]  /*1c10*/  SHF.L.U32 R162, R162, 0x10, RZ ;  /* 0x00000010a2a27819 */ /* 0x000fe200000006ff */
[----:B------:R-:W-:Y:S01]  /*1c20*/  FADD.FTZ R134, R134, R163 ;  /* 0x000000a386867221 */ /* 0x000fe20000010000 */
[----:B------:R-:W-:-:S02]  /*1c30*/  PRMT R156, R174, 0x7632, R156 ;  /* 0x00007632ae9c7816 */ /* 0x000fc4000000009c */
[----:B------:R-:W-:Y:S01]  /*1c40*/  SHF.L.U32 R154, R174, 0x10, RZ ;  /* 0x00000010ae9a7819 */ /* 0x000fe200000006ff */
[----:B------:R-:W-:Y:S01]  /*1c50*/  FMUL.FTZ R174, R4, R247 ;  /* 0x000000f704ae7220 */ /* 0x000fe20000410000 */
[----:B------:R-:W-:Y:S01]  /*1c60*/  SHF.L.U32 R138, R157, 0x10, RZ ;  /* 0x000000109d8a7819 */ /* 0x000fe200000006ff */
[----:B------:R-:W-:Y:S01]  /*1c70*/  FMUL.FTZ R157, R11, R132 ;  /* 0x000000840b9d7220 */ /* 0x000fe20000410000 */
[----:B------:R-:W-:Y:S01]  /*1c80*/  FFMA.FTZ R133, R177, R163, R140 ;  /* 0x000000a3b1857223 */ /* 0x000fe2000001008c */
[----:B------:R-:W-:Y:S01]  /*1c90*/  SHF.L.U32 R152, R152, 0x10, RZ ;  /* 0x0000001098987819 */ /* 0x000fe200000006ff */
[----:B------:R-:W-:Y:S01]  /*1ca0*/  FADD.FTZ R48, R48, R162 ;  /* 0x000000a230307221 */ /* 0x000fe20000010000 */
[-C--:B------:R-:W-:Y:S01]  /*1cb0*/  FFMA.FTZ R80, R175, R162.reuse, R80 ;  /* 0x000000a2af507223 */ /* 0x080fe20000010050 */
[----:B------:R-:W-:Y:S01]  /*1cc0*/  FMUL.FTZ R162, R183, R162 ;  /* 0x000000a2b7a27220 */ /* 0x000fe20000410000 */
[----:B------:R-:W-:Y:S01]  /*1cd0*/  FFMA.FTZ R87, R174, R132, R87 ;  /* 0x00000084ae577223 */ /* 0x000fe20000010057 */
[----:B------:R-:W-:Y:S01]  /*1ce0*/  FADD.FTZ R55, R55, R132 ;  /* 0x0000008437377221 */ /* 0x000fe20000010000 */
        /* <DEDUP_REMOVED lines=8> */
[----:B------:R-:W-:Y:S01]  /*1d70*/  FFMA.FTZ R86, R177, R161, R86 ;  /* 0x000000a1b1567223 */ /* 0x000fe20000010056 */
[----:B------:R-:W-:Y:S01]  /*1d80*/  FADD.FTZ R54, R54, R161 ;  /* 0x000000a136367221 */ /* 0x000fe20000010000 */
[-C--:B------:R-:W-:Y:S01]  /*1d90*/  FMUL.FTZ R161, R182, R155.reuse ;  /* 0x0000009bb6a17220 */ /* 0x080fe20000410000 */
[----:B------:R-:W-:Y:S01]  /*1da0*/  FADD.FTZ R132, R135, R156 ;  /* 0x0000009c87847221 */ /* 0x000fe20000010000 */
[----:B------:R-:W-:Y:S01]  /*1db0*/  FFMA.FTZ R134, R172, R156, R133 ;  /* 0x0000009cac867223 */ /* 0x000fe20000010085 */
        /* <DEDUP_REMOVED lines=35> */
[----:B------:R-:W-:Y:S01]  /*1ff0*/  SHF.L.U32 R144, R144, 0x10, RZ ;  /* 0x0000001090907819 */ /* 0x000fe200000006ff */
        /* <DEDUP_REMOVED lines=22> */
[C---:B------:R-:W-:Y:S01]  /*2160*/  FFMA.FTZ R75, R150.reuse, R144, R75 ;  /* 0x00000090964b7223 */ /* 0x040fe2000001004b */
[----:B------:R-:W-:Y:S01]  /*2170*/  FADD.FTZ R133, R133, R148 ;  /* 0x0000009485857221 */ /* 0x000fe20000010000 */
[----:B------:R-:W-:-:S07]  /*2180*/  FFMA.FTZ R135, R150, R148, R135 ;  /* 0x0000009496877223 */ /* 0x000fce0000010087 */
.L_x_5223:
[----:B------:R-:W-:Y:S05]  /*2190*/  BSYNC B0 ;  /* 0x0000000000007941 */ /* 0x000fea0003800000 */
.L_x_5221:
[----:B------:R-:W-:Y:S01]  /*21a0*/  LOP3.LUT P6, RZ, R197, 0xff, RZ, 0xc0, !PT ;  /* 0x000000ffc5ff7812 */ /* 0x000fe200078cc0ff */
[----:B-----5:R-:W-:Y:S01]  /*21b0*/  IMAD.MOV.U32 R134, RZ, RZ, R242 ;  /* 0x000000ffff867224 */ /* 0x020fe200078e00f2 */
[----:B------:R-:W-:Y:S01]  /*21c0*/  LOP3.LUT P0, RZ, R196, 0x1f, RZ, 0xc0, !PT ;  /* 0x0000001fc4ff7812 */ /* 0x000fe2000780c0ff */
[----:B------:R-:W-:Y:S01]  /*21d0*/  UMOV UR6, 0xffffffff ;  /* 0xffffffff00067882 */ /* 0x000fe20000000000 */
[----:B------:R-:W-:Y:S02]  /*21e0*/  MOV R132, R244 ;  /* 0x000000f400847202 */ /* 0x000fe40000000f00 */
[----:B------:R-:W-:Y:S02]  /*21f0*/  SHF.R.U32.HI R196, RZ, 0x5, R196 ;  /* 0x00000005ffc47819 */ /* 0x000fe400000116c4 */
[----:B------:R-:W-:Y:S02]  /*2200*/  PRMT R246, R132, 0x7610, R246 ;  /* 0x0000761084f67816 */ /* 0x000fe400000000f6 */
[----:B------:R-:W-:-:S02]  /*2210*/  LOP3.LUT R132, R196, 0x7fffff8, RZ, 0xc0, !PT ;  /* 0x07fffff8c4847812 */ /* 0x000fc400078ec0ff */
[----:B------:R-:W-:Y:S02]  /*2220*/  MOV R136, R240 ;  /* 0x000000f000887202 */ /* 0x000fe40000000f00 */
[----:B------:R-:W-:Y:S01]  /*2230*/  MOV R137, R238 ;  /* 0x000000ee00897202 */ /* 0x000fe20000000f00 */
        /* <DEDUP_REMOVED lines=23> */
.L_x_5300:
[----:B------:R-:W3:Y:S01]  /*23b0*/  S2R R139, SR_CgaCtaId ;  /* 0x00000000008b7919 */ /* 0x000ee20000008800 */
[----:B------:R-:W-:Y:S01]  /*23c0*/  @!P0 LOP3.LUT R137, R196, 0x7, RZ, 0xc0, !PT ;  /* 0x00000007c4898812 */ /* 0x000fe200078ec0ff */
[----:B-1----:R-:W-:Y:S01]  /*23d0*/  FADD.FTZ R196, R133, R134 ;  /* 0x0000008685c47221 */ /* 0x002fe20000010000 */
[----:B------:R-:W-:Y:S01]  /*23e0*/  MOV R138, 0x400 ;  /* 0x00000400008a7802 */ /* 0x000fe20000000f00 */
[----:B--2---:R-:W-:Y:S01]  /*23f0*/  FADD.FTZ R197, R135, R136 ;  /* 0x0000008887c57221 */ /* 0x004fe20000010000 */
[----:B------:R-:W-:Y:S01]  /*2400*/  @!P0 IADD3 R137, R132, R137, RZ ;  /* 0x0000008984898210 */ /* 0x000fe20007ffe0ff */
[----:B------:R-:W-:Y:S05]  /*2410*/  WARPSYNC.ALL ;  /* 0x0000000000007948 */ /* 0x000fea0003800000 */
[----:B------:R-:W-:Y:S01]  /*2420*/  @!P3 ISETP.NE.U32.AND P2, PT, R2, RZ, PT ;  /* 0x000000ff0200b20c */ /* 0x000fe20003f45070 */
[----:B------:R-:W-:Y:S01]  /*2430*/  BSSY B0, `(.L_x_5225) ;  /* 0x000002e000007945 */ /* 0x000fe20003800000 */
[----:B------:R-:W-:-:S02]  /*2440*/  ISETP.NE.AND P1, PT, R21, RZ, PT ;  /* 0x000000ff1500720c */ /* 0x000fc40003f25270 */
[----:B------:R-:W-:Y:S02]  /*2450*/  @!P3 ISETP.NE.AND.EX P2, PT, R0, RZ, PT, P2 ;  /* 0x000000ff0000b20c */ /* 0x000fe40003f45320 */
[----:B---3--:R-:W-:-:S04]  /*2460*/  LEA R138, R139, R138, 0x18 ;  /* 0x0000008a8b8a7211 */ /* 0x008fc800078ec0ff */
[----:B------:R-:W-:Y:S01]  /*2470*/  @!P0 LEA R247, R137, R138, 0x3 ;  /* 0x0000008a89f78211 */ /* 0x000fe200078e18ff */
[----:B------:R-:W-:-:S04]  /*2480*/  IMAD R248, R132, 0x8, R138 ;  /* 0x0000000884f87824 */ /* 0x000fc800078e028a */
[----:B------:R-:W-:Y:S01]  /*2490*/  @!P0 STS.64 [R247+0x8000], R196 ;  /* 0x008000c4f7008388 */ /* 0x000fe20000000a00 */
[----:B------:R-:W-:Y:S01]  /*24a0*/  BAR.SYNC.DEFER_BLOCKING 0x0 ;  /* 0x0000000000007b1d */ /* 0x000fe20000010000 */
[----:B------:R-:W-:-:S04]  /*24b0*/  ISETP.NE.U32.AND P0, PT, RZ, UR12, PT ;  /* 0x0000000cff007c0c */ /* 0x000fc8000bf05070 */
[----:B------:R-:W-:Y:S01]  /*24c0*/  ISETP.NE.AND.EX P0, PT, RZ, UR13, PT, P0 ;  /* 0x0000000dff007c0c */ /* 0x000fe2000bf05300 */
[----:B0-----:R-:W0:Y:S04]  /*24d0*/  LDS.128 R132, [R248+0x8000] ;  /* 0x00800000f8847984 */ /* 0x001e280000000c00 */
        /* <DEDUP_REMOVED lines=8> */
[----:B------:R-:W-:Y:S02]  /*2560*/  FADD.FTZ R132, R132, R137 ;  /* 0x0000008984847221 */ /* 0x000fe40000010000 */
[----:B------:R-:W0:Y:S01]  /*2570*/  @P5 LDC.64 R136, c[0x0][0x298] ;  /* 0x0000a600ff885b82 */ /* 0x000e220000000a00 */
[----:B------:R-:W-:Y:S01]  /*2580*/  FADD.FTZ R249, R138, R249 ;  /* 0x000000f98af97221 */ /* 0x000fe20000010000 */
[----:B------:R-:W-:-:S03]  /*2590*/  FADD.FTZ R132, R139, R132 ;  /* 0x000000848b847221 */ /* 0x000fc60000010000 */
[----:B--2---:R-:W-:Y:S01]  /*25a0*/  FADD.FTZ R249, R249, R140 ;  /* 0x0000008cf9f97221 */ /* 0x004fe20000010000 */
[----:B------:R-:W-:Y:S02]  /*25b0*/  FADD.FTZ R132, R132, R141 ;  /* 0x0000008d84847221 */ /* 0x000fe40000010000 */
[----:B------:R-:W1:Y:S01]  /*25c0*/  @P5 LDC.64 R138, c[0x0][0x298] ;  /* 0x0000a600ff8a5b82 */ /* 0x000e620000000a00 */
[----:B------:R-:W-:Y:S01]  /*25d0*/  FADD.FTZ R249, R142, R249 ;  /* 0x000000f98ef97221 */ /* 0x000fe20000010000 */
[----:B------:R-:W-:-:S03]  /*25e0*/  FADD.FTZ R132, R143, R132 ;  /* 0x000000848f847221 */ /* 0x000fc60000010000 */
[----:B---3--:R-:W-:Y:S01]  /*25f0*/  FADD.FTZ R249, R249, R144 ;  /* 0x00000090f9f97221 */ /* 0x008fe20000010000 */
[----:B------:R-:W-:Y:S01]  /*2600*/  FADD.FTZ R132, R132, R145 ;  /* 0x0000009184847221 */ /* 0x000fe20000010000 */
[----:B------:R-:W-:Y:S01]  /*2610*/  @!P3 FSEL R145, R88, RZ, P2 ;  /* 0x000000ff5891b208 */ /* 0x000fe20001000000 */
[----:B------:R-:W2:Y:S01]  /*2620*/  @P5 LDC.64 R140, c[0x0][0x298] ;  /* 0x0000a600ff8c5b82 */ /* 0x000ea20000000a00 */
[----:B------:R-:W-:Y:S01]  /*2630*/  FADD.FTZ R146, R146, R249 ;  /* 0x000000f992927221 */ /* 0x000fe20000010000 */
[----:B------:R-:W-:-:S03]  /*2640*/  FADD.FTZ R147, R147, R132 ;  /* 0x0000008493937221 */ /* 0x000fc60000010000 */
[----:B------:R-:W-:Y:S01]  /*2650*/  FMUL.FTZ R146, R146, UR10 ;  /* 0x0000000a92927c20 */ /* 0x000fe20008410000 */
[----:B------:R-:W-:Y:S02]  /*2660*/  FMUL.FTZ R147, R147, UR10 ;  /* 0x0000000a93937c20 */ /* 0x000fe40008410000 */
[----:B------:R-:W3:Y:S02]  /*2670*/  @P0 LDC.64 R142, c[0x0][0x308] ;  /* 0x0000c200ff8e0b82 */ /* 0x000ee40000000a00 */
[----:B------:R-:W-:Y:S02]  /*2680*/  FSEL R146, R146, RZ, !P1 ;  /* 0x000000ff92927208 */ /* 0x000fe40004800000 */
[----:B------:R-:W-:Y:S01]  /*2690*/  @!P3 ISETP.NE.U32.AND P1, PT, R2, RZ, PT ;  /* 0x000000ff0200b20c */ /* 0x000fe20003f25070 */
[----:B------:R-:W-:-:S12]  /*26a0*/  @!P3 BRA `(.L_x_5226) ;  /* 0x000000000018b947 */ /* 0x000fd80003800000 */
[----:B------:R-:W-:Y:S01]  /*26b0*/  ISETP.NE.U32.AND P2, PT, R2, RZ, PT ;  /* 0x000000ff0200720c */ /* 0x000fe20003f45070 */
[----:B------:R-:W-:-:S03]  /*26c0*/  FFMA.FTZ R132, R229, R147, R146 ;  /* 0x00000093e5847223 */ /* 0x000fc60000010092 */
[----:B------:R-:W-:Y:S01]  /*26d0*/  ISETP.NE.AND.EX P2, PT, R0, RZ, PT, P2 ;  /* 0x000000ff0000720c */ /* 0x000fe20003f45320 */
[----:B------:R-:W-:-:S04]  /*26e0*/  FADD.FTZ R145, R227, -R132 ;  /* 0x80000084e3917221 */ /* 0x000fc80000010000 */
[----:B------:R-:W-:-:S08]  /*26f0*/  FMUL.FTZ R145, R4, R145 ;  /* 0x0000009104917220 */ /* 0x000fd00000410000 */
[----:B------:R-:W-:-:S07]  /*2700*/  @P2 FADD.FTZ R145, R88, R145 ;  /* 0x0000009158912221 */ /* 0x000fce0000010000 */
.L_x_5226:
[----:B------:R-:W-:Y:S05]  /*2710*/  BSYNC B0 ;  /* 0x0000000000007941 */ /* 0x000fea0003800000 */
.L_x_5225:
[----:B------:R-:W-:Y:S01]  /*2720*/  @!P3 ISETP.NE.AND.EX P1, PT, R0, RZ, PT, P1 ;  /* 0x000000ff0000b20c */ /* 0x000fe20003f25310 */
[----:B------:R-:W-:Y:S01]  /*2730*/  BSSY B0, `(.L_x_5227) ;  /* 0x000000a000007945 */ /* 0x000fe20003800000 */
[----:B------:R-:W-:Y:S02]  /*2740*/  @!P3 ISETP.NE.U32.AND P2, PT, R2, RZ, PT ;  /* 0x000000ff0200b20c */ /* 0x000fe40003f45070 */
        /* <DEDUP_REMOVED lines=8> */
.L_x_5228:
[----:B------:R-:W-:Y:S05]  /*27d0*/  BSYNC B0 ;  /* 0x0000000000007941 */ /* 0x000fea0003800000 */
.L_x_5227:
[----:B------:R-:W-:Y:S01]  /*27e0*/  @!P3 ISETP.NE.AND.EX P2, PT, R0, RZ, PT, P2 ;  /* 0x000000ff0000b20c */ /* 0x000fe20003f45320 */
[----:B------:R-:W-:Y:S01]  /*27f0*/  BSSY B0, `(.L_x_5229) ;  /* 0x000000a000007945 */ /* 0x000fe20003800000 */
[----:B------:R-:W-:Y:S02]  /*2800*/  ISETP.NE.U32.AND P1, PT, RZ, UR12, PT ;  /* 0x0000000cff007c0c */ /* 0x000fe4000bf25070 */
        /* <DEDUP_REMOVED lines=8> */
.L_x_5230:
[----:B------:R-:W-:Y:S05]  /*2890*/  BSYNC B0 ;  /* 0x0000000000007941 */ /* 0x000fea0003800000 */
.L_x_5229:
[----:B------:R-:W-:Y:S01]  /*28a0*/  @!P3 ISETP.NE.U32.AND P2, PT, R2, RZ, PT ;  /* 0x000000ff0200b20c */ /* 0x000fe20003f45070 */
[----:B------:R-:W-:Y:S01]  /*28b0*/  BSSY B0, `(.L_x_5231) ;  /* 0x000000c000007945 */ /* 0x000fe20003800000 */
[----:B------:R-:W-:Y:S01]  /*28c0*/  ISETP.NE.AND.EX P1, PT, RZ, UR13, PT, P1 ;  /* 0x0000000dff007c0c */ /* 0x000fe2000bf25310 */
[----:B---3--:R-:W-:Y:S01]  /*28d0*/  @P0 IMAD.WIDE.U32 R142, R234, 0x20, R142 ;  /* 0x00000020ea8e0825 */ /* 0x008fe200078e008e */
        /* <DEDUP_REMOVED lines=9> */
.L_x_5232:
[----:B------:R-:W-:Y:S05]  /*2970*/  BSYNC B0 ;  /* 0x0000000000007941 */ /* 0x000fea0003800000 */
.L_x_5231:
[C---:B0-----:R-:W-:Y:S01]  /*2980*/  @P5 FMUL.FTZ R137, R145.reuse, R137 ;  /* 0x0000008991895220 */ /* 0x041fe20000410000 */
[----:B------:R-:W-:Y:S01]  /*2990*/  SEL R132, R145, R120, P1 ;  /* 0x0000007891847207 */ /* 0x000fe20000800000 */
[C---:B-1----:R-:W-:Y:S01]  /*29a0*/  @P5 FMUL.FTZ R145, R196.reuse, R139 ;  /* 0x0000008bc4915220 */ /* 0x042fe20000410000 */
[----:B------:R-:W-:Y:S01]  /*29b0*/  SEL R133, R196, R121, P1 ;  /* 0x00000079c4857207 */ /* 0x000fe20000800000 */
[----:B------:R-:W-:Y:S01]  /*29c0*/  @P5 FMUL.FTZ R139, R137, R136 ;  /* 0x00000088898b5220 */ /* 0x000fe20000410000 */
[C---:B------:R-:W-:Y:S01]  /*29d0*/  SEL R134, R197.reuse, R122, P1 ;  /* 0x0000007ac5867207 */ /* 0x040fe20000800000 */
[----:B------:R-:W0:Y:S01]  /*29e0*/  @P5 LDC.64 R136, c[0x0][0x298] ;  /* 0x0000a600ff885b82 */ /* 0x000e220000000a00 */
[----:B------:R-:W-:Y:S01]  /*29f0*/  SEL R135, R144, R123, P1 ;  /* 0x0000007b90877207 */ /* 0x000fe20000800000 */
[----:B--2---:R-:W-:Y:S01]  /*2a00*/  @P5 FMUL.FTZ R141, R197, R141 ;  /* 0x0000008dc58d5220 */ /* 0x004fe20000410000 */
[----:B------:R-:W-:Y:S01]  /*2a10*/  @P5 LOP3.LUT P2, RZ, R246, 0xff, RZ, 0xc0, !PT ;  /* 0x000000fff6ff5812 */ /* 0x000fe2000784c0ff */
[----:B------:R-:W-:Y:S01]  /*2a20*/  @P5 FMUL.FTZ R138, R145, R138 ;  /* 0x0000008a918a5220 */ /* 0x000fe20000410000 */
[----:B------:R-:W-:Y:S01]  /*2a30*/  BSSY B0, `(.L_x_5233) ;  /* 0x0000016000007945 */ /* 0x000fe20003800000 */
[----:B------:R1:W-:Y:S01]  /*2a40*/  @P0 STG.E.128 desc[UR4][R142.64], R132 ;  /* 0x000000848e000986 */ /* 0x0003e2000c101d04 */
[----:B------:R-:W-:Y:S01]  /*2a50*/  @P5 FMUL.FTZ R141, R141, R140 ;  /* 0x0000008c8d8d5220 */ /* 0x000fe20000410000 */
[----:B------:R-:W-:-:S02]  /*2a60*/  @P5 FSEL R140, R139, RZ, P2 ;  /* 0x000000ff8b8c5208 */ /* 0x000fc40001000000 */
[----:B------:R-:W-:-:S04]  /*2a70*/  @P5 LOP3.LUT P2, RZ, R244, 0xff00, RZ, 0xc0, !PT ;  /* 0x0000ff00f4ff5812 */ /* 0x000fc8000784c0ff */
[----:B------:R-:W-:Y:S02]  /*2a80*/  @P5 FSEL R138, R138, RZ, P2 ;  /* 0x000000ff8a8a5208 */ /* 0x000fe40001000000 */
[----:B------:R-:W-:-:S04]  /*2a90*/  @P5 LOP3.LUT P2, RZ, R244, 0xff0000, RZ, 0xc0, !PT ;  /* 0x00ff0000f4ff5812 */ /* 0x000fc8000784c0ff */
[----:B------:R-:W-:Y:S02]  /*2aa0*/  @P5 FSEL R139, R141, RZ, P2 ;  /* 0x000000ff8d8b5208 */ /* 0x000fe40001000000 */
[----:B------:R-:W-:Y:S01]  /*2ab0*/  @!P3 ISETP.NE.U32.AND P2, PT, R2, RZ, PT ;  /* 0x000000ff0200b20c */ /* 0x000fe20003f45070 */
[----:B-1----:R-:W1:Y:S01]  /*2ac0*/  @P5 LDC.64 R132, c[0x0][0x298] ;  /* 0x0000a600ff845b82 */ /* 0x002e620000000a00 */
[----:B0-----:R-:W-:Y:S02]  /*2ad0*/  @P5 FMUL.FTZ R137, R144, R137 ;  /* 0x0000008990895220 */ /* 0x001fe40000410000 */
[----:B------:R-:W-:Y:S02]  /*2ae0*/  @!P3 ISETP.NE.AND.EX P2, PT, R0, RZ, PT, P2 ;  /* 0x000000ff0000b20c */ /* 0x000fe40003f45320 */
[----:B------:R-:W-:Y:S02]  /*2af0*/  @P5 FMUL.FTZ R136, R137, R136 ;  /* 0x0000008889885220 */ /* 0x000fe40000410000 */
[----:B------:R-:W-:Y:S01]  /*2b00*/  @!P3 FSEL R137, R92, RZ, P2 ;  /* 0x000000ff5c89b208 */ /* 0x000fe20001000000 */
[----:B------:R-:W0:Y:S01]  /*2b10*/  @P5 LDC.64 R134, c[0x0][0x298] ;  /* 0x0000a600ff865b82 */ /* 0x000e220000000a00 */
[----:B------:R-:W-:Y:S07]  /*2b20*/  @!P3 BRA `(.L_x_5234) ;  /* 0x000000000018b947 */ /* 0x000fee0003800000 */
[----:B------:R-:W-:Y:S01]  /*2b30*/  ISETP.NE.U32.AND P2, PT, R2, RZ, PT ;  /* 0x000000ff0200720c */ /* 0x000fe20003f45070 */
[----:B------:R-:W-:-:S03]  /*2b40*/  FFMA.FTZ R144, R221, R147, R146 ;  /* 0x00000093dd907223 */ /* 0x000fc60000010092 */
[----:B------:R-:W-:Y:S01]  /*2b50*/  ISETP.NE.AND.EX P2, PT, R0, RZ, PT, P2 ;  /* 0x000000ff0000720c */ /* 0x000fe20003f45320 */
[----:B------:R-:W-:-:S04]  /*2b60*/  FADD.FTZ R137, R219, -R144 ;  /* 0x80000090db897221 */ /* 0x000fc80000010000 */
[----:B------:R-:W-:-:S08]  /*2b70*/  FMUL.FTZ R137, R4, R137 ;  /* 0x0000008904897220 */ /* 0x000fd00000410000 */
[----:B------:R-:W-:-:S07]  /*2b80*/  @P2 FADD.FTZ R137, R92, R137 ;  /* 0x000000895c892221 */ /* 0x000fce0000010000 */
.L_x_5234:
[----:B------:R-:W-:Y:S05]  /*2b90*/  BSYNC B0 ;  /* 0x0000000000007941 */ /* 0x000fea0003800000 */
.L_x_5233:
[----:B------:R-:W-:Y:S01]  /*2ba0*/  @P5 LOP3.LUT P2, RZ, R244, 0xff000000, RZ, 0xc0, !PT ;  /* 0xff000000f4ff5812 */ /* 0x000fe2000784c0ff */
[----:B-1----:R-:W-:Y:S01]  /*2bb0*/  @P5 FMUL.FTZ R133, R137, R133 ;  /* 0x0000008589855220 */ /* 0x002fe20000410000 */
[----:B------:R-:W-:Y:S02]  /*2bc0*/  BSSY B0, `(.L_x_5235) ;  /* 0x000000d000007945 */ /* 0x000fe40003800000 */
[----:B------:R-:W-:Y:S01]  /*2bd0*/  @P5 FSEL R141, R136, RZ, P2 ;  /* 0x000000ff888d5208 */ /* 0x000fe20001000000 */
[----:B------:R-:W-:Y:S01]  /*2be0*/  @P5 FMUL.FTZ R144, R133, R132 ;  /* 0x0000008485905220 */ /* 0x000fe20000410000 */
        /* <DEDUP_REMOVED lines=10> */
.L_x_5236:
[----:B------:R-:W-:Y:S05]  /*2c90*/  BSYNC B0 ;  /* 0x0000000000007941 */ /* 0x000fea0003800000 */
.L_x_5235:
[----:B------:R-:W1:Y:S01]  /*2ca0*/  @P5 LDC.64 R132, c[0x0][0x298] ;  /* 0x0000a600ff845b82 */ /* 0x000e620000000a00 */
[----:B------:R-:W-:Y:S01]  /*2cb0*/  @P5 LOP3.LUT P2, RZ, R245, 0xff, RZ, 0xc0, !PT ;  /* 0x000000fff5ff5812 */ /* 0x000fe2000784c0ff */
[----:B0-----:R-:W-:Y:S01]  /*2cc0*/  @P5 FMUL.FTZ R135, R136, R135 ;  /* 0x0000008788875220 */ /* 0x001fe20000410000 */
[----:B------:R-:W-:Y:S01]  /*2cd0*/  BSSY B0, `(.L_x_5237) ;  /* 0x000000e000007945 */ /* 0x000fe20003800000 */
[----:B------:R-:W-:Y:S02]  /*2ce0*/  @P5 IADD3 R234, R233, -0x1, RZ ;  /* 0xffffffffe9ea5810 */ /* 0x000fe40007ffe0ff */
        /* <DEDUP_REMOVED lines=12> */
.L_x_5238:
[----:B------:R-:W-:Y:S05]  /*2db0*/  BSYNC B0 ;  /* 0x0000000000007941 */ /* 0x000fea0003800000 */
.L_x_5237:
[----:B------:R-:W-:Y:S01]  /*2dc0*/  @P5 LOP3.LUT P2, RZ, R245, 0xff00, RZ, 0xc0, !PT ;  /* 0x0000ff00f5ff5812 */ /* 0x000fe2000784c0ff */
[----:B-1----:R-:W-:Y:S01]  /*2dd0*/  @P5 FMUL.FTZ R133, R135, R133 ;  /* 0x0000008587855220 */ /* 0x002fe20000410000 */
[----:B------:R-:W-:Y:S01]  /*2de0*/  BSSY B0, `(.L_x_5239) ;  /* 0x000000e000007945 */ /* 0x000fe20003800000 */
[----:B------:R-:W-:Y:S01]  /*2df0*/  @P5 IMAD R235, R234, R235, RZ ;  /* 0x000000ebeaeb5224 */ /* 0x000fe200078e02ff */
        /* <DEDUP_REMOVED lines=12> */
.L_x_5240:
[----:B------:R-:W-:Y:S05]  /*2ec0*/  BSYNC B0 ;  /* 0x0000000000007941 */ /* 0x000fea0003800000 */
.L_x_5239:
[C---:B------:R-:W-:Y:S01]  /*2ed0*/  @P5 LOP3.LUT P2, RZ, R245.reuse, 0xff0000, RZ, 0xc0, !PT ;  /* 0x00ff0000f5ff5812 */ /* 0x040fe2000784c0ff */
[----:B------:R-:W-:Y:S01]  /*2ee0*/  HFMA2.MMA R196, -RZ, RZ, 0, 0 ;  /* 0x00000000ffc47435 */ /* 0x000fe200000001ff */
[----:B------:R-:W-:Y:S01]  /*2ef0*/  @P5 F2FP.BF16.F32.PACK_AB R140, RZ, R140 ;  /* 0x0000008cff8c523e */ /* 0x000fe200000010ff */
[----:B------:R-:W-:Y:S01]  /*2f00*/  BSSY B0, `(.L_x_5241) ;  /* 0x000002f000007945 */ /* 0x000fe20003800000 */
[----:B------:R-:W-:Y:S02]  /*2f10*/  @P5 FSEL R145, R132, RZ, P2 ;  /* 0x000000ff84915208 */ /* 0x000fe40001000000 */
[----:B------:R-:W-:Y:S02]  /*2f20*/  @P5 SHF.R.S32.HI R132, RZ, 0x1f, R235 ;  /* 0x0000001fff845819 */ /* 0x000fe400000114eb */
[----:B------:R-:W-:Y:S02]  /*2f30*/  @P5 LOP3.LUT P2, RZ, R245, 0xff000000, RZ, 0xc0, !PT ;  /* 0xff000000f5ff5812 */ /* 0x000fe4000784c0ff */
[----:B------:R-:W-:-:S02]  /*2f40*/  @P5 LEA.HI R235, R132, R235, RZ, 0x3 ;  /* 0x000000eb84eb5211 */ /* 0x000fc400078f18ff */
[----:B------:R-:W0:Y:S01]  /*2f50*/  @P5 LDC.64 R132, c[0x0][0x298] ;  /* 0x0000a600ff845b82 */ /* 0x000e220000000a00 */
[----:B------:R-:W-:Y:S02]  /*2f60*/  @P5 PRMT R128, R140, 0x7610, R128 ;  /* 0x000076108c805816 */ /* 0x000fe40000000080 */
[----:B------:R-:W-:Y:S02]  /*2f70*/  @P5 LEA.HI.SX32 R196, R235, R232, 0x1d ;  /* 0x000000e8ebc45211 */ /* 0x000fe400078feaff */
[----:B------:R-:W-:Y:S02]  /*2f80*/  @P5 F2FP.BF16.F32.PACK_AB R138, RZ, R138 ;  /* 0x0000008aff8a523e */ /* 0x000fe400000010ff */
[----:B------:R-:W-:Y:S01]  /*2f90*/  @P5 F2FP.BF16.F32.PACK_AB R139, RZ, R139 ;  /* 0x0000008bff8b523e */ /* 0x000fe200000010ff */
[----:B------:R-:W1:Y:S01]  /*2fa0*/  @P5 LDC.64 R232, c[0x0][0x2f8] ;  /* 0x0000be00ffe85b82 */ /* 0x000e620000000a00 */
[----:B------:R-:W-:Y:S02]  /*2fb0*/  @P5 F2FP.BF16.F32.PACK_AB R144, RZ, R144 ;  /* 0x00000090ff90523e */ /* 0x000fe400000010ff */
[----:B------:R-:W-:-:S02]  /*2fc0*/  @P5 F2FP.BF16.F32.PACK_AB R145, RZ, R145 ;  /* 0x00000091ff91523e */ /* 0x000fc400000010ff */
[----:B------:R-:W-:Y:S02]  /*2fd0*/  @P5 PRMT R128, R128, 0x5410, R138 ;  /* 0x0000541080805816 */ /* 0x000fe4000000008a */
[----:B------:R-:W-:Y:S02]  /*2fe0*/  @P5 F2FP.BF16.F32.PACK_AB R141, RZ, R141 ;  /* 0x0000008dff8d523e */ /* 0x000fe400000010ff */
[----:B------:R-:W-:Y:S02]  /*2ff0*/  @P5 PRMT R129, R139, 0x7610, R129 ;  /* 0x000076108b815816 */ /* 0x000fe40000000081 */
[----:B------:R-:W-:Y:S02]  /*3000*/  @P5 PRMT R130, R144, 0x7610, R130 ;  /* 0x0000761090825816 */ /* 0x000fe40000000082 */
[----:B------:R-:W-:Y:S02]  /*3010*/  @P5 F2FP.BF16.F32.PACK_AB R138, RZ, R134 ;  /* 0x00000086ff8a523e */ /* 0x000fe400000010ff */
[----:B------:R-:W-:Y:S01]  /*3020*/  @P5 PRMT R131, R145, 0x7610, R131 ;  /* 0x0000761091835816 */ /* 0x000fe20000000083 */
[C---:B0-----:R-:W-:Y:S01]  /*3030*/  @P5 FMUL.FTZ R133, R234.reuse, R133 ;  /* 0x00000085ea855220 */ /* 0x041fe20000410000 */
[----:B------:R-:W-:Y:S01]  /*3040*/  SEL R134, R135, R126, P1 ;  /* 0x0000007e87867207 */ /* 0x000fe20000800000 */
[----:B------:R-:W0:Y:S01]  /*3050*/  @P0 LDC.64 R144, c[0x0][0x308] ;  /* 0x0000c200ff900b82 */ /* 0x000e220000000a00 */
[----:B------:R-:W-:Y:S01]  /*3060*/  SEL R135, R234, R127, P1 ;  /* 0x0000007fea877207 */ /* 0x000fe20000800000 */
[----:B------:R-:W-:Y:S01]  /*3070*/  @P5 FMUL.FTZ R133, R133, R132 ;  /* 0x0000008485855220 */ /* 0x000fe20000410000 */
[----:B------:R-:W-:-:S02]  /*3080*/  SEL R132, R137, R124, P1 ;  /* 0x0000007c89847207 */ /* 0x000fc40000800000 */
[----:B------:R-:W-:Y:S01]  /*3090*/  @P5 PRMT R129, R129, 0x5410, R141 ;  /* 0x0000541081815816 */ /* 0x000fe2000000008d */
[----:B-1----:R-:W-:Y:S01]  /*30a0*/  @P5 IMAD.WIDE.U32 R232, R196, 0x10, R232 ;  /* 0x00000010c4e85825 */ /* 0x002fe200078e00e8 */
[----:B------:R-:W-:Y:S01]  /*30b0*/  @P5 FSEL R137, R133, RZ, P2 ;  /* 0x000000ff85895208 */ /* 0x000fe20001000000 */
[----:B------:R-:W1:Y:S01]  /*30c0*/  @P5 LDC.64 R140, c[0x0][0x298] ;  /* 0x0000a600ff8c5b82 */ /* 0x000e620000000a00 */
[----:B------:R-:W-:Y:S02]  /*30d0*/  SEL R133, R136, R125, P1 ;  /* 0x0000007d88857207 */ /* 0x000fe40000800000 */
[----:B------:R-:W-:Y:S02]  /*30e0*/  @P5 F2FP.BF16.F32.PACK_AB R137, RZ, R137 ;  /* 0x00000089ff89523e */ /* 0x000fe400000010ff */
[----:B------:R-:W-:Y:S01]  /*30f0*/  @P5 PRMT R130, R130, 0x5410, R138 ;  /* 0x0000541082825816 */ /* 0x000fe2000000008a */
[----:B------:R2:W-:Y:S01]  /*3100*/  @P0 STG.E.128 desc[UR4][R142.64+0x10], R132 ;  /* 0x000010848e000986 */ /* 0x0005e2000c101d04 */
[----:B------:R-:W-:Y:S01]  /*3110*/  @P5 PRMT R131, R131, 0x5410, R137 ;  /* 0x0000541083835816 */ /* 0x000fe20000000089 */
[----:B------:R-:W3:Y:S01]  /*3120*/  @P5 LDC.64 R138, c[0x0][0x298] ;  /* 0x0000a600ff8a5b82 */ /* 0x000ee20000000a00 */
[----:B------:R-:W-:-:S03]  /*3130*/  @!P3 ISETP.NE.U32.AND P2, PT, R2, RZ, PT ;  /* 0x000000ff0200b20c */ /* 0x000fc60003f45070 */
[----:B------:R2:W-:Y:S01]  /*3140*/  @P5 STG.E.128 desc[UR4][R232.64], R128 ;  /* 0x00000080e8005986 */ /* 0x0005e2000c101d04 */
[----:B------:R-:W-:-:S03]  /*3150*/  @!P3 ISETP.NE.AND.EX P2, PT, R0, RZ, PT, P2 ;  /* 0x000000ff0000b20c */ /* 0x000fc60003f45320 */
[----:B------:R-:W4:Y:S01]  /*3160*/  @P5 LDC.64 R136, c[0x0][0x298] ;  /* 0x0000a600ff885b82 */ /* 0x000f220000000a00 */
[----:B------:R-:W-:Y:S01]  /*3170*/  @!P3 FSEL R197, R96, RZ, P2 ;  /* 0x000000ff60c5b208 */ /* 0x000fe20001000000 */
[----:B------:R-:W-:Y:S08]  /*3180*/  @!P3 BRA `(.L_x_5242) ;  /* 0x000000000018b947 */ /* 0x000ff00003800000 */
[----:B------:R-:W-:Y:S01]  /*3190*/  ISETP.NE.U32.AND P2, PT, R2, RZ, PT ;  /* 0x000000ff0200720c */ /* 0x000fe20003f45070 */
[----:B--2---:R-:W-:-:S03]  /*31a0*/  FFMA.FTZ R132, R213, R147, R146 ;  /* 0x00000093d5847223 */ /* 0x004fc60000010092 */
[----:B------:R-:W-:Y:S01]  /*31b0*/  ISETP.NE.AND.EX P2, PT, R0, RZ, PT, P2 ;  /* 0x000000ff0000720c */ /* 0x000fe20003f45320 */
[----:B------:R-:W-:-:S04]  /*31c0*/  FADD.FTZ R133, R211, -R132 ;  /* 0x80000084d3857221 */ /* 0x000fc80000010000 */
[----:B------:R-:W-:-:S08]  /*31d0*/  FMUL.FTZ R197, R4, R133 ;  /* 0x0000008504c57220 */ /* 0x000fd00000410000 */
[----:B------:R-:W-:-:S07]  /*31e0*/  @P2 FADD.FTZ R197, R96, R197 ;  /* 0x000000c560c52221 */ /* 0x000fce0000010000 */
.L_x_5242:
[----:B------:R-:W-:Y:S05]  /*31f0*/  BSYNC B0 ;  /* 0x0000000000007941 */ /* 0x000fea0003800000 */
.L_x_5241:
[----:B----4-:R-:W-:Y:S01]  /*3200*/  @P5 FMUL.FTZ R137, R197, R137 ;  /* 0x00000089c5895220 */ /* 0x010fe20000410000 */
[----:B------:R-:W-:Y:S01]  /*3210*/  @P5 LOP3.LUT P2, RZ, R237, 0xff, RZ, 0xc0, !PT ;  /* 0x000000ffedff5812 */ /* 0x000fe2000784c0ff */
[----:B------:R-:W-:Y:S02]  /*3220*/  BSSY B0, `(.L_x_5243) ;  /* 0x000000d000007945 */ /* 0x000fe40003800000 */
[----:B------:R-:W-:-:S05]  /*3230*/  @P5 FMUL.FTZ R136, R137, R136 ;  /* 0x0000008889885220 */ /* 0x000fca0000410000 */
[----:B--2---:R-:W-:Y:S02]  /*3240*/  @P5 FSEL R142, R136, RZ, P2 ;  /* 0x000000ff888e5208 */ /* 0x004fe40001000000 */
        /* <DEDUP_REMOVED lines=10> */
.L_x_5244:
[----:B------:R-:W-:Y:S05]  /*32f0*/  BSYNC B0 ;  /* 0x0000000000007941 */ /* 0x000fea0003800000 */
.L_x_5243:
[----:B-1----:R-:W-:Y:S01]  /*3300*/  @P5 FMUL.FTZ R141, R134, R141 ;  /* 0x0000008d868d5220 */ /* 0x002fe20000410000 */
        /* <DEDUP_REMOVED lines=14> */
.L_x_5246:
[----:B------:R-:W-:Y:S05]  /*33f0*/  BSYNC B0 ;  /* 0x0000000000007941 */ /* 0x000fea0003800000 */
.L_x_5245:
[----:B------:R-:W1:Y:S01]  /*3400*/  @P5 LDC.64 R136, c[0x0][0x298] ;  /* 0x0000a600ff885b82 */ /* 0x000e620000000a00 */
[----:B---3--:R-:W-:Y:S01]  /*3410*/  @P5 FMUL.FTZ R139, R135, R139 ;  /* 0x0000008b878b5220 */ /* 0x008fe20000410000 */
[----:B------:R-:W-:Y:S01]  /*3420*/  @P5 LOP3.LUT P2, RZ, R242, 0xff0000, RZ, 0xc0, !PT ;  /* 0x00ff0000f2ff5812 */ /* 0x000fe2000784c0ff */
[----:B------:R-:W-:Y:S01]  /*3430*/  BSSY B0, `(.L_x_5247) ;  /* 0x0000011000007945 */ /* 0x000fe20003800000 */
[----:B------:R-:W-:Y:S01]  /*3440*/  SEL R133, R134, R121, P1 ;  /* 0x0000007986857207 */ /* 0x000fe20000800000 */
[----:B------:R-:W-:Y:S01]  /*3450*/  @P5 FMUL.FTZ R138, R139, R138 ;  /* 0x0000008a8b8a5220 */ /* 0x000fe20000410000 */
[----:B0-----:R-:W-:Y:S01]  /*3460*/  @P0 IMAD.WIDE.U32 R144, R231, 0x20, R144 ;  /* 0x00000020e7900825 */ /* 0x001fe200078e0090 */
[----:B------:R-:W-:Y:S02]  /*3470*/  SEL R132, R197, R120, P1 ;  /* 0x00000078c5847207 */ /* 0x000fe40000800000 */
[----:B------:R-:W-:Y:S02]  /*3480*/  SEL R134, R135, R122, P1 ;  /* 0x0000007a87867207 */ /* 0x000fe40000800000 */
[----:B------:R-:W-:-:S02]  /*3490*/  @P5 FSEL R232, R138, RZ, P2 ;  /* 0x000000ff8ae85208 */ /* 0x000fc40001000000 */
        /* <DEDUP_REMOVED lines=10> */
.L_x_5248:
[----:B------:R-:W-:Y:S05]  /*3540*/  BSYNC B0 ;  /* 0x0000000000007941 */ /* 0x000fea0003800000 */
.L_x_5247:
[C---:B------:R-:W-:Y:S01]  /*3550*/  SEL R135, R138.reuse, R123, P1 ;  /* 0x0000007b8a877207 */ /* 0x040fe20000800000 */
[----:B-1----:R-:W-:Y:S01]  /*3560*/  @P5 FMUL.FTZ R137, R138, R137 ;  /* 0x000000898a895220 */ /* 0x002fe20000410000 */
[----:B------:R-:W0:Y:S01]  /*3570*/  @P5 LDC.64 R140, c[0x0][0x298] ;  /* 0x0000a600ff8c5b82 */ /* 0x000e220000000a00 */
[----:B------:R-:W-:Y:S01]  /*3580*/  @P5 LOP3.LUT P2, RZ, R242, 0xff000000, RZ, 0xc0, !PT ;  /* 0xff000000f2ff5812 */ /* 0x000fe2000784c0ff */
[----:B------:R-:W-:Y:S01]  /*3590*/  BSSY B0, `(.L_x_5249) ;  /* 0x000000f000007945 */ /* 0x000fe20003800000 */
[----:B------:R1:W-:Y:S01]  /*35a0*/  @P0 STG.E.128 desc[UR4][R144.64], R132 ;  /* 0x0000008490000986 */ /* 0x0003e2000c101d04 */
[----:B------:R-:W-:-:S04]  /*35b0*/  @P5 FMUL.FTZ R136, R137, R136 ;  /* 0x0000008889885220 */ /* 0x000fc80000410000 */
[----:B------:R-:W2:Y:S01]  /*35c0*/  @P5 LDC.64 R138, c[0x0][0x298] ;  /* 0x0000a600ff8a5b82 */ /* 0x000ea20000000a00 */
[----:B------:R-:W-:Y:S02]  /*35d0*/  @P5 FSEL R231, R136, RZ, P2 ;  /* 0x000000ff88e75208 */ /* 0x000fe40001000000 */
[----:B------:R-:W-:-:S04]  /*35e0*/  @!P3 ISETP.NE.U32.AND P2, PT, R2, RZ, PT ;  /* 0x000000ff0200b20c */ /* 0x000fc80003f45070 */
[----:B------:R-:W-:-:S04]  /*35f0*/  @!P3 ISETP.NE.AND.EX P2, PT, R0, RZ, PT, P2 ;  /* 0x000000ff0000b20c */ /* 0x000fc80003f45320 */
[----:B------:R-:W-:Y:S01]  /*3600*/  @!P3 FSEL R197, R100, RZ, P2 ;  /* 0x000000ff64c5b208 */ /* 0x000fe20001000000 */
[----:B------:R-:W-:Y:S08]  /*3610*/  @!P3 BRA `(.L_x_5250) ;  /* 0x000000000018b947 */ /* 0x000ff00003800000 */
[----:B------:R-:W-:Y:S01]  /*3620*/  ISETP.NE.U32.AND P2, PT, R2, RZ, PT ;  /* 0x000000ff0200720c */ /* 0x000fe20003f45070 */
[----:B-1----:R-:W-:-:S03]  /*3630*/  FFMA.FTZ R132, R205, R147, R146 ;  /* 0x00000093cd847223 */ /* 0x002fc60000010092 */
[----:B------:R-:W-:Y:S01]  /*3640*/  ISETP.NE.AND.EX P2, PT, R0, RZ, PT, P2 ;  /* 0x000000ff0000720c */ /* 0x000fe20003f45320 */
[----:B------:R-:W-:-:S04]  /*3650*/  FADD.FTZ R133, R203, -R132 ;  /* 0x80000084cb857221 */ /* 0x000fc80000010000 */
[----:B------:R-:W-:-:S08]  /*3660*/  FMUL.FTZ R197, R4, R133 ;  /* 0x0000008504c57220 */ /* 0x000fd00000410000 */
[----:B------:R-:W-:-:S07]  /*3670*/  @P2 FADD.FTZ R197, R100, R197 ;  /* 0x000000c564c52221 */ /* 0x000fce0000010000 */
.L_x_5250:
[----:B------:R-:W-:Y:S05]  /*3680*/  BSYNC B0 ;  /* 0x0000000000007941 */ /* 0x000fea0003800000 */
.L_x_5249:
[----:B--2---:R-:W-:Y:S01]  /*3690*/  @P5 FMUL.FTZ R139, R197, R139 ;  /* 0x0000008bc58b5220 */ /* 0x004fe20000410000 */
[----:B------:R-:W-:Y:S01]  /*36a0*/  @P5 LOP3.LUT P2, RZ, R243, 0xff, RZ, 0xc0, !PT ;  /* 0x000000fff3ff5812 */ /* 0x000fe2000784c0ff */
[----:B------:R-:W-:Y:S02]  /*36b0*/  BSSY B0, `(.L_x_5251) ;  /* 0x000000d000007945 */ /* 0x000fe40003800000 */
[----:B------:R-:W-:-:S05]  /*36c0*/  @P5 FMUL.FTZ R138, R139, R138 ;  /* 0x0000008a8b8a5220 */ /* 0x000fca0000410000 */
[----:B------:R-:W-:Y:S02]  /*36d0*/  @P5 FSEL R244, R138, RZ, P2 ;  /* 0x000000ff8af45208 */ /* 0x000fe40001000000 */
[----:B------:R-:W-:-:S04]  /*36e0*/  @!P3 ISETP.NE.U32.AND P2, PT, R2, RZ, PT ;  /* 0x000000ff0200b20c */ /* 0x000fc80003f45070 */
[----:B------:R-:W-:-:S04]  /*36f0*/  @!P3 ISETP.NE.AND.EX P2, PT, R0, RZ, PT, P2 ;  /* 0x000000ff0000b20c */ /* 0x000fc80003f45320 */
[----:B-1----:R-:W-:Y:S01]  /*3700*/  @!P3 FSEL R134, R101, RZ, P2 ;  /* 0x000000ff6586b208 */ /* 0x002fe20001000000 */
[----:B------:R-:W-:Y:S08]  /*3710*/  @!P3 BRA `(.L_x_5252) ;  /* 0x000000000018b947 */ /* 0x000ff00003800000 */
[----:B------:R-:W-:Y:S01]  /*3720*/  ISETP.NE.U32.AND P2, PT, R2, RZ, PT ;  /* 0x000000ff0200720c */ /* 0x000fe20003f45070 */
[----:B------:R-:W-:-:S03]  /*3730*/  FFMA.FTZ R133, R204, R147, R146 ;  /* 0x00000093cc857223 */ /* 0x000fc60000010092 */
[----:B------:R-:W-:Y:S01]  /*3740*/  ISETP.NE.AND.EX P2, PT, R0, RZ, PT, P2 ;  /* 0x000000ff0000720c */ /* 0x000fe20003f45320 */
[----:B------:R-:W-:-:S04]  /*3750*/  FADD.FTZ R133, R202, -R133 ;  /* 0x80000085ca857221 */ /* 0x000fc80000010000 */
[----:B------:R-:W-:-:S08]  /*3760*/  FMUL.FTZ R134, R4, R133 ;  /* 0x0000008504867220 */ /* 0x000fd00000410000 */
[----:B------:R-:W-:-:S07]  /*3770*/  @P2 FADD.FTZ R134, R101, R134 ;  /* 0x0000008665862221 */ /* 0x000fce0000010000 */
.L_x_5252:
[----:B------:R-:W-:Y:S05]  /*3780*/  BSYNC B0 ;  /* 0x0000000000007941 */ /* 0x000fea0003800000 */
.L_x_5251:
[----:B------:R-:W1:Y:S01]  /*3790*/  @P5 LDC.64 R132, c[0x0][0x298] ;  /* 0x0000a600ff845b82 */ /* 0x000e620000000a00 */
        /* <DEDUP_REMOVED lines=15> */
.L_x_5254:
[----:B------:R-:W-:Y:S05]  /*3890*/  BSYNC B0 ;  /* 0x0000000000007941 */ /* 0x000fea0003800000 */
.L_x_5253:
[----:B------:R-:W0:Y:S01]  /*38a0*/  @P5 LDC.64 R136, c[0x0][0x298] ;  /* 0x0000a600ff885b82 */ /* 0x000e220000000a00 */
[----:B-1----:R-:W-:Y:S01]  /*38b0*/  @P5 FMUL.FTZ R133, R135, R133 ;  /* 0x0000008587855220 */ /* 0x002fe20000410000 */
[----:B------:R-:W-:Y:S01]  /*38c0*/  @P5 LOP3.LUT P2, RZ, R243, 0xff0000, RZ, 0xc0, !PT ;  /* 0x00ff0000f3ff5812 */ /* 0x000fe2000784c0ff */
[----:B------:R-:W-:Y:S02]  /*38d0*/  BSSY B0, `(.L_x_5255) ;  /* 0x0000010000007945 */ /* 0x000fe40003800000 */
[----:B------:R-:W-:Y:S01]  /*38e0*/  @P5 FMUL.FTZ R132, R133, R132 ;  /* 0x0000008485845220 */ /* 0x000fe20000410000 */
[----:B------:R-:W-:Y:S02]  /*38f0*/  SEL R133, R134, R125, P1 ;  /* 0x0000007d86857207 */ /* 0x000fe40000800000 */
[----:B------:R-:W-:Y:S02]  /*3900*/  SEL R134, R135, R126, P1 ;  /* 0x0000007e87867207 */ /* 0x000fe40000800000 */
[----:B------:R-:W-:-:S02]  /*3910*/  @P5 FSEL R233, R132, RZ, P2 ;  /* 0x000000ff84e95208 */ /* 0x000fc40001000000 */
[----:B------:R-:W-:Y:S02]  /*3920*/  @!P3 ISETP.NE.U32.AND P2, PT, R2, RZ, PT ;  /* 0x000000ff0200b20c */ /* 0x000fe40003f45070 */
[----:B------:R-:W-:Y:S02]  /*3930*/  SEL R132, R197, R124, P1 ;  /* 0x0000007cc5847207 */ /* 0x000fe40000800000 */
        /* <DEDUP_REMOVED lines=9> */
.L_x_5256:
[----:B------:R-:W-:Y:S05]  /*39d0*/  BSYNC B0 ;  /* 0x0000000000007941 */ /* 0x000fea0003800000 */
.L_x_5255:
[C---:B------:R-:W-:Y:S01]  /*39e0*/  SEL R135, R138.reuse, R127, P1 ;  /* 0x0000007f8a877207 */ /* 0x040fe20000800000 */
[----:B0-----:R-:W-:Y:S01]  /*39f0*/  @P5 FMUL.FTZ R137, R138, R137 ;  /* 0x000000898a895220 */ /* 0x001fe20000410000 */
        /* <DEDUP_REMOVED lines=17> */
.L_x_5258:
[----:B------:R-:W-:Y:S05]  /*3b10*/  BSYNC B0 ;  /* 0x0000000000007941 */ /* 0x000fea0003800000 */
.L_x_5257:
[----:B--2---:R-:W-:Y:S01]  /*3b20*/  @P5 FMUL.FTZ R139, R243, R139 ;  /* 0x0000008bf38b5220 */ /* 0x004fe20000410000 */
[----:B------:R-:W-:Y:S01]  /*3b30*/  @P5 LOP3.LUT P2, RZ, R236, 0xff, RZ, 0xc0, !PT ;  /* 0x000000ffecff5812 */ /* 0x000fe2000784c0ff */
[----:B------:R-:W-:Y:S01]  /*3b40*/  BSSY B0, `(.L_x_5259) ;  /* 0x000000e000007945 */ /* 0x000fe20003800000 */
[----:B------:R-:W-:Y:S01]  /*3b50*/  @P5 F2FP.BF16.F32.PACK_AB R142, RZ, R142 ;  /* 0x0000008eff8e523e */ /* 0x000fe200000010ff */
        /* <DEDUP_REMOVED lines=12> */
.L_x_5260:
[----:B------:R-:W-:Y:S05]  /*3c20*/  BSYNC B0 ;  /* 0x0000000000007941 */ /* 0x000fea0003800000 */
.L_x_5259:
[----:B------:R-:W1:Y:S01]  /*3c30*/  @P5 LDC.64 R236, c[0x0][0x2f8] ;  /* 0x0000be00ffec5b82 */ /* 0x000e620000000a00 */
[----:B0-----:R-:W-:Y:S01]  /*3c40*/  @P5 FMUL.FTZ R141, R134, R141 ;  /* 0x0000008d868d5220 */ /* 0x001fe20000410000 */
[----:B------:R-:W-:Y:S01]  /*3c50*/  @P5 LOP3.LUT P2, RZ, R240, 0xff00, RZ, 0xc0, !PT ;  /* 0x0000ff00f0ff5812 */ /* 0x000fe2000784c0ff */
[----:B------:R-:W-:Y:S01]  /*3c60*/  BSSY B0, `(.L_x_5261) ;  /* 0x0000019000007945 */ /* 0x000fe20003800000 */
[----:B------:R-:W-:Y:S01]  /*3c70*/  @P5 F2FP.BF16.F32.PACK_AB R135, RZ, R231 ;  /* 0x000000e7ff87523e */ /* 0x000fe200000010ff */
[----:B------:R-:W-:Y:S01]  /*3c80*/  @P5 FMUL.FTZ R140, R141, R140 ;  /* 0x0000008c8d8c5220 */ /* 0x000fe20000410000 */
[----:B------:R-:W-:Y:S02]  /*3c90*/  @P5 F2FP.BF16.F32.PACK_AB R232, RZ, R232 ;  /* 0x000000e8ffe8523e */ /* 0x000fe400000010ff */
[----:B------:R-:W0:Y:S01]  /*3ca0*/  @P5 LDC.64 R132, c[0x0][0x298] ;  /* 0x0000a600ff845b82 */ /* 0x000e220000000a00 */
[----:B------:R-:W-:Y:S02]  /*3cb0*/  @P5 PRMT R128, R142, 0x7610, R128 ;  /* 0x000076108e805816 */ /* 0x000fe40000000080 */
[----:B------:R-:W-:-:S02]  /*3cc0*/  @P5 FSEL R231, R140, RZ, P2 ;  /* 0x000000ff8ce75208 */ /* 0x000fc40001000000 */
[----:B------:R-:W-:Y:S02]  /*3cd0*/  @!P3 ISETP.NE.U32.AND P2, PT, R2, RZ, PT ;  /* 0x000000ff0200b20c */ /* 0x000fe40003f45070 */
[----:B------:R-:W-:Y:S01]  /*3ce0*/  @P5 PRMT R129, R232, 0x7610, R129 ;  /* 0x00007610e8815816 */ /* 0x000fe20000000081 */
[----:B------:R-:W2:Y:S01]  /*3cf0*/  @P0 LDC.64 R234, c[0x0][0x308] ;  /* 0x0000c200ffea0b82 */ /* 0x000ea20000000a00 */
[----:B------:R-:W-:Y:S02]  /*3d00*/  @P5 F2FP.BF16.F32.PACK_AB R143, RZ, R143 ;  /* 0x0000008fff8f523e */ /* 0x000fe400000010ff */
[----:B------:R-:W-:Y:S02]  /*3d10*/  @P5 F2FP.BF16.F32.PACK_AB R244, RZ, R244 ;  /* 0x000000f4fff4523e */ /* 0x000fe400000010ff */
[----:B------:R-:W-:Y:S02]  /*3d20*/  @!P3 ISETP.NE.AND.EX P2, PT, R0, RZ, PT, P2 ;  /* 0x000000ff0000b20c */ /* 0x000fe40003f45320 */
[----:B------:R-:W-:-:S02]  /*3d30*/  @P5 PRMT R129, R129, 0x5410, R135 ;  /* 0x0000541081815816 */ /* 0x000fc40000000087 */
[----:B------:R-:W-:Y:S02]  /*3d40*/  @P5 PRMT R128, R128, 0x5410, R143 ;  /* 0x0000541080805816 */ /* 0x000fe4000000008f */
        /* <DEDUP_REMOVED lines=10> */
.L_x_5262:
[----:B------:R-:W-:Y:S05]  /*3df0*/  BSYNC B0 ;  /* 0x0000000000007941 */ /* 0x000fea0003800000 */
.L_x_5261:
[----:B------:R-:W3:Y:S01]  /*3e00*/  @P5 LDC.64 R136, c[0x0][0x298] ;  /* 0x0000a600ff885b82 */ /* 0x000ee20000000a00 */
[----:B0-----:R-:W-:Y:S01]  /*3e10*/  @P5 FMUL.FTZ R133, R135, R133 ;  /* 0x0000008587855220 */ /* 0x001fe20000410000 */
[----:B------:R-:W-:Y:S01]  /*3e20*/  @P5 LOP3.LUT P2, RZ, R240, 0xff0000, RZ, 0xc0, !PT ;  /* 0x00ff0000f0ff5812 */ /* 0x000fe2000784c0ff */
[----:B------:R-:W-:Y:S01]  /*3e30*/  BSSY B0, `(.L_x_5263) ;  /* 0x0000016000007945 */ /* 0x000fe20003800000 */
[----:B------:R-:W-:Y:S01]  /*3e40*/  @P5 PRMT R130, R130, 0x5410, R245 ;  /* 0x0000541082825816 */ /* 0x000fe200000000f5 */
[----:B------:R-:W-:Y:S01]  /*3e50*/  @P5 FMUL.FTZ R132, R133, R132 ;  /* 0x0000008485845220 */ /* 0x000fe20000410000 */
[----:B------:R-:W-:Y:S01]  /*3e60*/  @P5 VIADD R133, R196, 0x100 ;  /* 0x00000100c4855836 */ /* 0x000fe20000000000 */
[----:B------:R-:W-:Y:S01]  /*3e70*/  @P5 F2FP.BF16.F32.PACK_AB R233, RZ, R233 ;  /* 0x000000e9ffe9523e */ /* 0x000fe200000010ff */
[----:B--2---:R-:W-:Y:S01]  /*3e80*/  @P0 IMAD.WIDE.U32 R234, R195, 0x20, R234 ;  /* 0x00000020c3ea0825 */ /* 0x004fe200078e00ea */
[----:B------:R-:W-:Y:S02]  /*3e90*/  @P5 F2FP.BF16.F32.PACK_AB R242, RZ, R242 ;  /* 0x000000f2fff2523e */ /* 0x000fe400000010ff */
[----:B------:R-:W-:Y:S01]  /*3ea0*/  @P5 FSEL R232, R132, RZ, P2 ;  /* 0x000000ff84e85208 */ /* 0x000fe20001000000 */
[----:B-1----:R-:W-:Y:S01]  /*3eb0*/  @P5 IMAD.WIDE.U32 R236, R133, 0x10, R236 ;  /* 0x0000001085ec5825 */ /* 0x002fe200078e00ec */
[----:B------:R-:W-:-:S02]  /*3ec0*/  @!P3 ISETP.NE.U32.AND P2, PT, R2, RZ, PT ;  /* 0x000000ff0200b20c */ /* 0x000fc40003f45070 */
[----:B------:R-:W-:Y:S02]  /*3ed0*/  SEL R133, R134, R121, P1 ;  /* 0x0000007986857207 */ /* 0x000fe40000800000 */
[----:B------:R-:W-:Y:S02]  /*3ee0*/  @!P3 ISETP.NE.AND.EX P2, PT, R0, RZ, PT, P2 ;  /* 0x000000ff0000b20c */ /* 0x000fe40003f45320 */
        /* <DEDUP_REMOVED lines=10> */
.L_x_5264:
[----:B------:R-:W-:Y:S05]  /*3f90*/  BSYNC B0 ;  /* 0x0000000000007941 */ /* 0x000fea0003800000 */
.L_x_5263:
[----:B------:R-:W-:Y:S01]  /*3fa0*/  @P5 PRMT R131, R233, 0x7610, R131 ;  /* 0x00007610e9835816 */ /* 0x000fe20000000083 */
[C---:B---3--:R-:W-:Y:S01]  /*3fb0*/  @P5 FMUL.FTZ R137, R138.reuse, R137 ;  /* 0x000000898a895220 */ /* 0x048fe20000410000 */
[----:B------:R-:W-:Y:S01]  /*3fc0*/  SEL R135, R138, R123, P1 ;  /* 0x0000007b8a877207 */ /* 0x000fe20000800000 */
[----:B------:R-:W0:Y:S01]  /*3fd0*/  @P5 LDC.64 R140, c[0x0][0x298] ;  /* 0x0000a600ff8c5b82 */ /* 0x000e220000000a00 */
[----:B------:R-:W-:Y:S01]  /*3fe0*/  @P5 PRMT R131, R131, 0x5410, R242 ;  /* 0x0000541083835816 */ /* 0x000fe200000000f2 */
[----:B------:R-:W-:Y:S01]  /*3ff0*/  @P5 FMUL.FTZ R136, R137, R136 ;  /* 0x0000008889885220 */ /* 0x000fe20000410000 */
[----:B------:R-:W-:Y:S01]  /*4000*/  @P5 LOP3.LUT P2, RZ, R240, 0xff000000, RZ, 0xc0, !PT ;  /* 0xff000000f0ff5812 */ /* 0x000fe2000784c0ff */
[----:B------:R-:W-:Y:S02]  /*4010*/  BSSY B0, `(.L_x_5265) ;  /* 0x0000011000007945 */ /* 0x000fe40003800000 */
[----:B------:R1:W-:Y:S01]  /*4020*/  @P5 STG.E.128 desc[UR4][R236.64], R128 ;  /* 0x00000080ec005986 */ /* 0x0003e2000c101d04 */
[----:B------:R-:W-:Y:S01]  /*4030*/  @P5 FSEL R242, R136, RZ, P2 ;  /* 0x000000ff88f25208 */ /* 0x000fe20001000000 */
[----:B------:R-:W2:Y:S01]  /*4040*/  @P5 LDC.64 R142, c[0x0][0x298] ;  /* 0x0000a600ff8e5b82 */ /* 0x000ea20000000a00 */
[----:B------:R-:W-:Y:S01]  /*4050*/  @!P3 ISETP.NE.U32.AND P2, PT, R2, RZ, PT ;  /* 0x000000ff0200b20c */ /* 0x000fe20003f45070 */
[----:B------:R1:W-:Y:S03]  /*4060*/  @P0 STG.E.128 desc[UR4][R234.64], R132 ;  /* 0x00000084ea000986 */ /* 0x0003e6000c101d04 */
[----:B------:R-:W-:-:S03]  /*4070*/  @!P3 ISETP.NE.AND.EX P2, PT, R0, RZ, PT, P2 ;  /* 0x000000ff0000b20c */ /* 0x000fc60003f45320 */
[----:B------:R-:W3:Y:S01]  /*4080*/  @P5 LDC.64 R144, c[0x0][0x298] ;  /* 0x0000a600ff905b82 */ /* 0x000ee20000000a00 */
[----:B------:R-:W-:-:S07]  /*4090*/  @!P3 FSEL R137, R108, RZ, P2 ;  /* 0x000000ff6c89b208 */ /* 0x000fce0001000000 */
[----:B------:R-:W4:Y:S01]  /*40a0*/  @P5 LDC.64 R138, c[0x0][0x298] ;  /* 0x0000a600ff8a5b82 */ /* 0x000f220000000a00 */
[----:B------:R-:W-:Y:S05]  /*40b0*/  @!P3 BRA `(.L_x_5266) ;  /* 0x000000000018b947 */ /* 0x000fea0003800000 */
[----:B------:R-:W-:Y:S01]  /*40c0*/  ISETP.NE.U32.AND P2, PT, R2, RZ, PT ;  /* 0x000000ff0200720c */ /* 0x000fe20003f45070 */
[----:B-1----:R-:W-:-:S03]  /*40d0*/  FFMA.FTZ R133, R175, R147, R146 ;  /* 0x00000093af857223 */ /* 0x002fc60000010092 */
[----:B------:R-:W-:Y:S01]  /*40e0*/  ISETP.NE.AND.EX P2, PT, R0, RZ, PT, P2 ;  /* 0x000000ff0000720c */ /* 0x000fe20003f45320 */
[----:B------:R-:W-:-:S04]  /*40f0*/  FADD.FTZ R133, R162, -R133 ;  /* 0x80000085a2857221 */ /* 0x000fc80000010000 */
[----:B------:R-:W-:-:S08]  /*4100*/  FMUL.FTZ R137, R4, R133 ;  /* 0x0000008504897220 */ /* 0x000fd00000410000 */
[----:B------:R-:W-:-:S07]  /*4110*/  @P2 FADD.FTZ R137, R108, R137 ;  /* 0x000000896c892221 */ /* 0x000fce0000010000 */
.L_x_5266:
[----:B------:R-:W-:Y:S05]  /*4120*/  BSYNC B0 ;  /* 0x0000000000007941 */ /* 0x000fea0003800000 */
.L_x_5265:
[----:B0-----:R-:W-:Y:S01]  /*4130*/  @P5 FMUL.FTZ R141, R137, R141 ;  /* 0x0000008d898d5220 */ /* 0x001fe20000410000 */
        /* <DEDUP_REMOVED lines=14> */
.L_x_5268:
[----:B------:R-:W-:Y:S05]  /*4220*/  BSYNC B0 ;  /* 0x0000000000007941 */ /* 0x000fea0003800000 */
.L_x_5267:
[----:B--2---:R-:W-:Y:S01]  /*4230*/  @P5 FMUL.FTZ R143, R134, R143 ;  /* 0x0000008f868f5220 */ /* 0x004fe20000410000 */
        /* <DEDUP_REMOVED lines=14> */
.L_x_5270:
[----:B------:R-:W-:Y:S05]  /*4320*/  BSYNC B0 ;  /* 0x0000000000007941 */ /* 0x000fea0003800000 */
.L_x_5269:
[----:B---3--:R-:W-:Y:S01]  /*4330*/  @P5 FMUL.FTZ R145, R135, R145 ;  /* 0x0000009187915220 */ /* 0x008fe20000410000 */
[----:B------:R-:W-:Y:S01]  /*4340*/  @P5 LOP3.LUT P2, RZ, R241, 0xff0000, RZ, 0xc0, !PT ;  /* 0x00ff0000f1ff5812 */ /* 0x000fe2000784c0ff */
[----:B------:R-:W-:Y:S01]  /*4350*/  BSSY B0, `(.L_x_5271) ;  /* 0x0000010000007945 */ /* 0x000fe20003800000 */
[----:B------:R-:W-:Y:S01]  /*4360*/  SEL R133, R134, R125, P1 ;  /* 0x0000007d86857207 */ /* 0x000fe20000800000 */
[----:B------:R-:W-:Y:S01]  /*4370*/  @P5 FMUL.FTZ R144, R145, R144 ;  /* 0x0000009091905220 */ /* 0x000fe20000410000 */
[----:B------:R-:W-:Y:S02]  /*4380*/  SEL R132, R137, R124, P1 ;  /* 0x0000007c89847207 */ /* 0x000fe40000800000 */
[----:B------:R-:W-:Y:S02]  /*4390*/  SEL R134, R135, R126, P1 ;  /* 0x0000007e87867207 */ /* 0x000fe40000800000 */
        /* <DEDUP_REMOVED lines=11> */
.L_x_5272:
[----:B------:R-:W-:Y:S05]  /*4450*/  BSYNC B0 ;  /* 0x0000000000007941 */ /* 0x000fea0003800000 */
.L_x_5271:
[C---:B------:R-:W-:Y:S01]  /*4460*/  SEL R135, R136.reuse, R127, P1 ;  /* 0x0000007f88877207 */ /* 0x040fe20000800000 */
[----:B----4-:R-:W-:Y:S01]  /*4470*/  @P5 FMUL.FTZ R139, R136, R139 ;  /* 0x0000008b888b5220 */ /* 0x010fe20000410000 */
        /* <DEDUP_REMOVED lines=8> */
[----:B------:R-:W-:Y:S01]  /*4500*/  @!P3 ISETP.NE.AND.EX P2, PT, R0, RZ, PT, P2 ;  /* 0x000000ff0000b20c */ /* 0x000fe20003f45320 */
[----:B------:R-:W3:Y:S03]  /*4510*/  @P5 LDC.64 R142, c[0x0][0x298] ;  /* 0x0000a600ff8e5b82 */ /* 0x000ee60000000a00 */
[----:B------:R-:W-:-:S05]  /*4520*/  @!P3 FSEL R139, R112, RZ, P2 ;  /* 0x000000ff708bb208 */ /* 0x000fca0001000000 */
[----:B------:R-:W4:Y:S01]  /*4530*/  @P5 LDC.64 R144, c[0x0][0x298] ;  /* 0x0000a600ff905b82 */ /* 0x000f220000000a00 */
[----:B-1----:R-:W-:Y:S05]  /*4540*/  @!P3 BRA `(.L_x_5274) ;  /* 0x000000000018b947 */ /* 0x002fea0003800000 */
[----:B------:R-:W-:Y:S01]  /*4550*/  ISETP.NE.U32.AND P2, PT, R2, RZ, PT ;  /* 0x000000ff0200720c */ /* 0x000fe20003f45070 */
[----:B------:R-:W-:-:S03]  /*4560*/  FFMA.FTZ R133, R171, R147, R146 ;  /* 0x00000093ab857223 */ /* 0x000fc60000010092 */
[----:B------:R-:W-:Y:S01]  /*4570*/  ISETP.NE.AND.EX P2, PT, R0, RZ, PT, P2 ;  /* 0x000000ff0000720c */ /* 0x000fe20003f45320 */
[----:B------:R-:W-:-:S04]  /*4580*/  FADD.FTZ R133, R160, -R133 ;  /* 0x80000085a0857221 */ /* 0x000fc80000010000 */
[----:B------:R-:W-:-:S08]  /*4590*/  FMUL.FTZ R139, R4, R133 ;  /* 0x00000085048b7220 */ /* 0x000fd00000410000 */
[----:B------:R-:W-:-:S07]  /*45a0*/  @P2 FADD.FTZ R139, R112, R139 ;  /* 0x0000008b708b2221 */ /* 0x000fce0000010000 */
.L_x_5274:
[----:B------:R-:W-:Y:S05]  /*45b0*/  BSYNC B0 ;  /* 0x0000000000007941 */ /* 0x000fea0003800000 */
.L_x_5273:
        /* <DEDUP_REMOVED lines=15> */
.L_x_5276:
[----:B------:R-:W-:Y:S05]  /*46b0*/  BSYNC B0 ;  /* 0x0000000000007941 */ /* 0x000fea0003800000 */
.L_x_5275:
        /* <DEDUP_REMOVED lines=15> */
.L_x_5278:
[----:B------:R-:W-:Y:S05]  /*47b0*/  BSYNC B0 ;  /* 0x0000000000007941 */ /* 0x000fea0003800000 */
.L_x_5277:
[----:B---3--:R-:W-:Y:S01]  /*47c0*/  @P5 FMUL.FTZ R143, R141, R143 ;  /* 0x0000008f8d8f5220 */ /* 0x008fe20000410000 */
        /* <DEDUP_REMOVED lines=14> */
.L_x_5280:
[----:B------:R-:W-:Y:S05]  /*48b0*/  BSYNC B0 ;  /* 0x0000000000007941 */ /* 0x000fea0003800000 */
.L_x_5279:
[----:B------:R-:W0:Y:S01]  /*48c0*/  @P5 LDC.64 R132, c[0x0][0x298] ;  /* 0x0000a600ff845b82 */ /* 0x000e220000000a00 */
[----:B----4-:R-:W-:Y:S01]  /*48d0*/  @P5 FMUL.FTZ R145, R142, R145 ;  /* 0x000000918e915220 */ /* 0x010fe20000410000 */
        /* <DEDUP_REMOVED lines=14> */
.L_x_5282:
[----:B------:R-:W-:Y:S05]  /*49c0*/  BSYNC B0 ;  /* 0x0000000000007941 */ /* 0x000fea0003800000 */
.L_x_5281:
[----:B0-----:R-:W-:Y:S01]  /*49d0*/  @P5 FMUL.FTZ R133, R145, R133 ;  /* 0x0000008591855220 */ /* 0x001fe20000410000 */
[----:B------:R-:W-:Y:S01]  /*49e0*/  @P5 LOP3.LUT P2, RZ, R239, 0xff, RZ, 0xc0, !PT ;  /* 0x000000ffefff5812 */ /* 0x000fe2000784c0ff */
[----:B------:R-:W-:Y:S01]  /*49f0*/  BSSY B0, `(.L_x_5283) ;  /* 0x0000014000007945 */ /* 0x000fe20003800000 */
[----:B------:R-:W-:Y:S01]  /*4a00*/  @P5 F2FP.BF16.F32.PACK_AB R134, RZ, R197 ;  /* 0x000000c5ff86523e */ /* 0x000fe200000010ff */
[----:B------:R-:W-:Y:S01]  /*4a10*/  @P5 FMUL.FTZ R135, R133, R132 ;  /* 0x0000008485875220 */ /* 0x000fe20000410000 */
[----:B------:R-:W-:Y:S01]  /*4a20*/  @P5 F2FP.BF16.F32.PACK_AB R231, RZ, R231 ;  /* 0x000000e7ffe7523e */ /* 0x000fe200000010ff */
[----:B------:R-:W0:Y:S01]  /*4a30*/  @P5 LDC.64 R132, c[0x0][0x298] ;  /* 0x0000a600ff845b82 */ /* 0x000e220000000a00 */
[----:B------:R-:W-:Y:S02]  /*4a40*/  @P5 PRMT R128, R134, 0x7610, R128 ;  /* 0x0000761086805816 */ /* 0x000fe40000000080 */
[----:B------:R-:W-:Y:S02]  /*4a50*/  @P5 FSEL R197, R135, RZ, P2 ;  /* 0x000000ff87c55208 */ /* 0x000fe40001000000 */
[----:B------:R-:W-:-:S02]  /*4a60*/  @!P3 ISETP.NE.U32.AND P2, PT, R2, RZ, PT ;  /* 0x000000ff0200b20c */ /* 0x000fc40003f45070 */
[----:B------:R-:W-:Y:S02]  /*4a70*/  @P5 PRMT R128, R128, 0x5410, R231 ;  /* 0x0000541080805816 */ /* 0x000fe400000000e7 */
[----:B------:R-:W-:Y:S02]  /*4a80*/  @!P3 ISETP.NE.AND.EX P2, PT, R0, RZ, PT, P2 ;  /* 0x000000ff0000b20c */ /* 0x000fe40003f45320 */
        /* <DEDUP_REMOVED lines=10> */
.L_x_5284:
[----:B------:R-:W-:Y:S05]  /*4b30*/  BSYNC B0 ;  /* 0x0000000000007941 */ /* 0x000fea0003800000 */
.L_x_5283:
[----:B0-----:R-:W-:Y:S01]  /*4b40*/  @P5 FMUL.FTZ R133, R230, R133 ;  /* 0x00000085e6855220 */ /* 0x001fe20000410000 */
[----:B------:R-:W0:Y:S01]  /*4b50*/  @P5 LDC.64 R134, c[0x0][0x2f8] ;  /* 0x0000be00ff865b82 */ /* 0x000e220000000a00 */
[----:B------:R-:W-:Y:S01]  /*4b60*/  @P5 LOP3.LUT P2, RZ, R239, 0xff00, RZ, 0xc0, !PT ;  /* 0x0000ff00efff5812 */ /* 0x000fe2000784c0ff */
[----:B------:R-:W-:Y:S01]  /*4b70*/  BSSY B0, `(.L_x_5285) ;  /* 0x0000018000007945 */ /* 0x000fe20003800000 */
[----:B------:R-:W-:Y:S01]  /*4b80*/  @P5 FMUL.FTZ R231, R133, R132 ;  /* 0x0000008485e75220 */ /* 0x000fe20000410000 */
[----:B------:R-:W-:Y:S02]  /*4b90*/  @P5 PRMT R129, R232, 0x7610, R129 ;  /* 0x00007610e8815816 */ /* 0x000fe40000000081 */
[----:B------:R-:W-:Y:S02]  /*4ba0*/  @P5 F2FP.BF16.F32.PACK_AB R233, RZ, R233 ;  /* 0x000000e9ffe9523e */ /* 0x000fe400000010ff */
[----:B------:R-:W1:Y:S01]  /*4bb0*/  @P5 LDC.64 R132, c[0x0][0x298] ;  /* 0x0000a600ff845b82 */ /* 0x000e620000000a00 */
[----:B------:R-:W-:-:S02]  /*4bc0*/  @P5 FSEL R232, R231, RZ, P2 ;  /* 0x000000ffe7e85208 */ /* 0x000fc40001000000 */
[----:B------:R-:W-:Y:S02]  /*4bd0*/  @!P3 ISETP.NE.U32.AND P2, PT, R2, RZ, PT ;  /* 0x000000ff0200b20c */ /* 0x000fe40003f45070 */
[----:B------:R-:W-:Y:S02]  /*4be0*/  @P5 IADD3 R231, R196, 0x200, RZ ;  /* 0x00000200c4e75810 */ /* 0x000fe40007ffe0ff */
[----:B------:R-:W-:Y:S02]  /*4bf0*/  @P5 F2FP.BF16.F32.PACK_AB R236, RZ, R236 ;  /* 0x000000ecffec523e */ /* 0x000fe400000010ff */
[----:B------:R-:W-:Y:S02]  /*4c00*/  @P5 PRMT R130, R233, 0x7610, R130 ;  /* 0x00007610e9825816 */ /* 0x000fe40000000082 */
[----:B------:R-:W-:Y:S02]  /*4c10*/  @!P3 ISETP.NE.AND.EX P2, PT, R0, RZ, PT, P2 ;  /* 0x000000ff0000b20c */ /* 0x000fe40003f45320 */
[----:B------:R-:W-:-:S02]  /*4c20*/  @P5 PRMT R129, R129, 0x5410, R242 ;  /* 0x0000541081815816 */ /* 0x000fc400000000f2 */
[----:B------:R-:W-:Y:S01]  /*4c30*/  @P5 PRMT R130, R130, 0x5410, R236 ;  /* 0x0000541082825816 */ /* 0x000fe200000000ec */
[----:B0-----:R-:W-:Y:S01]  /*4c40*/  @P5 IMAD.WIDE.U32 R134, R231, 0x10, R134 ;  /* 0x00000010e7865825 */ /* 0x001fe200078e0086 */
        /* <DEDUP_REMOVED lines=10> */
.L_x_5286:
[----:B------:R-:W-:Y:S05]  /*4cf0*/  BSYNC B0 ;  /* 0x0000000000007941 */ /* 0x000fea0003800000 */
.L_x_5285:
[----:B-1----:R-:W-:Y:S01]  /*4d00*/  @P5 FMUL.FTZ R133, R231, R133 ;  /* 0x00000085e7855220 */ /* 0x002fe20000410000 */
[----:B------:R-:W-:Y:S01]  /*4d10*/  @P5 PRMT R131, R195, 0x7610, R131 ;  /* 0x00007610c3835816 */ /* 0x000fe20000000083 */
[----:B------:R-:W-:Y:S01]  /*4d20*/  BSSY B0, `(.L_x_5287) ;  /* 0x0000025000007945 */ /* 0x000fe20003800000 */
[----:B------:R-:W-:Y:S01]  /*4d30*/  @P5 LOP3.LUT P2, RZ, R239, 0xff0000, RZ, 0xc0, !PT ;  /* 0x00ff0000efff5812 */ /* 0x000fe2000784c0ff */
[----:B------:R-:W-:Y:S01]  /*4d40*/  @P5 FMUL.FTZ R132, R133, R132 ;  /* 0x0000008485845220 */ /* 0x000fe20000410000 */
[----:B------:R-:W-:Y:S02]  /*4d50*/  @P5 PRMT R131, R131, 0x5410, R138 ;  /* 0x0000541083835816 */ /* 0x000fe4000000008a */
[----:B------:R-:W-:Y:S02]  /*4d60*/  @P5 F2FP.BF16.F32.PACK_AB R137, RZ, R137 ;  /* 0x00000089ff89523e */ /* 0x000fe400000010ff */
[----:B------:R-:W-:Y:S01]  /*4d70*/  @P5 FSEL R132, R132, RZ, P2 ;  /* 0x000000ff84845208 */ /* 0x000fe20001000000 */
[----:B------:R0:W-:Y:S01]  /*4d80*/  @P5 STG.E.128 desc[UR4][R134.64], R128 ;  /* 0x0000008086005986 */ /* 0x0001e2000c101d04 */
[----:B------:R-:W-:-:S02]  /*4d90*/  @P5 F2FP.BF16.F32.PACK_AB R143, RZ, R143 ;  /* 0x0000008fff8f523e */ /* 0x000fc400000010ff */
[----:B------:R-:W-:Y:S02]  /*4da0*/  @P5 F2FP.BF16.F32.PACK_AB R197, RZ, R197 ;  /* 0x000000c5ffc5523e */ /* 0x000fe400000010ff */
[----:B------:R-:W-:Y:S02]  /*4db0*/  @!P3 ISETP.NE.U32.AND P2, PT, R2, RZ, PT ;  /* 0x000000ff0200b20c */ /* 0x000fe40003f45070 */
[----:B------:R-:W-:Y:S02]  /*4dc0*/  @P5 F2FP.BF16.F32.PACK_AB R140, RZ, R140 ;  /* 0x0000008cff8c523e */ /* 0x000fe400000010ff */
[----:B------:R-:W-:Y:S02]  /*4dd0*/  @P5 F2FP.BF16.F32.PACK_AB R144, RZ, R144 ;  /* 0x00000090ff90523e */ /* 0x000fe400000010ff */
[----:B------:R-:W-:Y:S02]  /*4de0*/  @P5 F2FP.BF16.F32.PACK_AB R232, RZ, R232 ;  /* 0x000000e8ffe8523e */ /* 0x000fe400000010ff */
[----:B------:R-:W-:-:S02]  /*4df0*/  @P5 F2FP.BF16.F32.PACK_AB R132, RZ, R132 ;  /* 0x00000084ff84523e */ /* 0x000fc400000010ff */
[----:B------:R-:W-:Y:S02]  /*4e00*/  @!P3 ISETP.NE.AND.EX P2, PT, R0, RZ, PT, P2 ;  /* 0x000000ff0000b20c */ /* 0x000fe40003f45320 */
[----:B------:R-:W-:Y:S02]  /*4e10*/  SEL R120, R139, R120, P1 ;  /* 0x000000788b787207 */ /* 0x000fe40000800000 */
[----:B0-----:R-:W-:Y:S02]  /*4e20*/  @P5 PRMT R128, R137, 0x7610, R128 ;  /* 0x0000761089805816 */ /* 0x001fe40000000080 */
[----:B------:R-:W-:Y:S02]  /*4e30*/  @P5 PRMT R129, R143, 0x7610, R129 ;  /* 0x000076108f815816 */ /* 0x000fe40000000081 */
[----:B------:R-:W-:Y:S02]  /*4e40*/  @P5 PRMT R130, R197, 0x7610, R130 ;  /* 0x00007610c5825816 */ /* 0x000fe40000000082 */
        /* <DEDUP_REMOVED lines=18> */
.L_x_5288:
[----:B------:R-:W-:Y:S05]  /*4f70*/  BSYNC B0 ;  /* 0x0000000000007941 */ /* 0x000fea0003800000 */
.L_x_5287:
[----:B------:R-:W0:Y:S01]  /*4f80*/  @P5 LDC.64 R132, c[0x0][0x298] ;  /* 0x0000a600ff845b82 */ /* 0x000e220000000a00 */
[----:B------:R-:W-:Y:S02]  /*4f90*/  @P5 LOP3.LUT P2, RZ, R239, 0xff000000, RZ, 0xc0, !PT ;  /* 0xff000000efff5812 */ /* 0x000fe4000784c0ff */
[----:B------:R-:W-:Y:S02]  /*4fa0*/  SEL R127, R138, R127, P1 ;  /* 0x0000007f8a7f7207 */ /* 0x000fe40000800000 */
[----:B------:R-:W-:-:S03]  /*4fb0*/  SEL R197, RZ, 0x1, P6 ;  /* 0x00000001ffc57807 */ /* 0x000fc60003000000 */
[----:B------:R-:W1:Y:S08]  /*4fc0*/  @P0 LDC.64 R136, c[0x0][0x308] ;  /* 0x0000c200ff880b82 */ /* 0x000e700000000a00 */
[----:B------:R-:W2:Y:S01]  /*4fd0*/  @P5 LDC.64 R134, c[0x0][0x2f8] ;  /* 0x0000be00ff865b82 */ /* 0x000ea20000000a00 */
[----:B0-----:R-:W-:-:S04]  /*4fe0*/  @P5 FMUL.FTZ R133, R138, R133 ;  /* 0x000000858a855220 */ /* 0x001fc80000410000 */
[----:B------:R-:W-:Y:S01]  /*4ff0*/  @P5 FMUL.FTZ R132, R133, R132 ;  /* 0x0000008485845220 */ /* 0x000fe20000410000 */
[----:B------:R-:W-:Y:S01]  /*5000*/  @P5 IADD3 R133, R196, 0x300, RZ ;  /* 0x00000300c4855810 */ /* 0x000fe20007ffe0ff */
[----:B-1----:R-:W-:-:S03]  /*5010*/  @P0 IMAD.WIDE.U32 R136, R3, 0x20, R136 ;  /* 0x0000002003880825 */ /* 0x002fc600078e0088 */
[----:B------:R-:W-:-:S04]  /*5020*/  @P5 FSEL R132, R132, RZ, P2 ;  /* 0x000000ff84845208 */ /* 0x000fc80001000000 */
[----:B------:R-:W-:Y:S01]  /*5030*/  @P5 F2FP.BF16.F32.PACK_AB R132, RZ, R132 ;  /* 0x00000084ff84523e */ /* 0x000fe200000010ff */
[----:B------:R0:W-:Y:S01]  /*5040*/  @P0 STG.E.128 desc[UR4][R136.64], R120 ;  /* 0x0000007888000986 */ /* 0x0001e2000c101d04 */
[----:B--2---:R-:W-:Y:S02]  /*5050*/  @P5 IMAD.WIDE.U32 R134, R133, 0x10, R134 ;  /* 0x0000001085865825 */ /* 0x004fe400078e0086 */
[----:B------:R-:W-:Y:S01]  /*5060*/  @P5 PRMT R131, R131, 0x5410, R132 ;  /* 0x0000541083835816 */ /* 0x000fe20000000084 */
[----:B------:R0:W-:Y:S04]  /*5070*/  @P0 STG.E.128 desc[UR4][R136.64+0x10], R124 ;  /* 0x0000107c88000986 */ /* 0x0001e8000c101d04 */
[----:B------:R0:W-:Y:S01]  /*5080*/  @P5 STG.E.128 desc[UR4][R134.64], R128 ;  /* 0x0000008086005986 */ /* 0x0001e2000c101d04 */
[----:B------:R-:W-:Y:S05]  /*5090*/  @!P4 BRA `(.L_x_5289) ;  /* 0xffffffb400f8c947 */ /* 0x000fea000383ffff */
.L_x_5220:
[----:B------:R-:W1:Y:S01]  /*50a0*/  S2R R7, SR_TID.X ;  /* 0x0000000000077919 */ /* 0x000e620000002100 */
[----:B------:R-:W1:Y:S08]  /*50b0*/  S2UR UR6, SR_CTAID.X ;  /* 0x00000000000679c3 */ /* 0x000e700000002500 */
[----:B------:R-:W2:Y:S08]  /*50c0*/  LDC.64 R2, c[0x0][0x2d0] ;  /* 0x0000b400ff027b82 */ /* 0x000eb00000000a00 */
[----:B------:R-:W3:Y:S01]  /*50d0*/  LDC.64 R4, c[0x0][0x2d8] ;  /* 0x0000b600ff047b82 */ /* 0x000ee20000000a00 */
[C---:B-1----:R-:W-:Y:S01]  /*50e0*/  LEA.HI R0, R7.reuse, UR6, RZ, 0x18 ;  /* 0x0000000607007c11 */ /* 0x042fe2000f8fc0ff */
[----:B------:R-:W-:Y:S01]  /*50f0*/  ULDC UR6, c[0x0][0x218] ;  /* 0x0000860000067ab9 */ /* 0x000fe20000000800 */
[----:B------:R-:W-:-:S03]  /*5100*/  LOP3.LUT R7, R7, 0xff, RZ, 0xc0, !PT ;  /* 0x000000ff07077812 */ /* 0x000fc600078ec0ff */
        /* <DEDUP_REMOVED lines=21> */
.L_x_5224:
[----:B------:R-:W-:Y:S01]  /*5260*/  HFMA2.MMA R146, -RZ, RZ, 0, 1.847743988037109375e-06 ;  /* 0x0000001fff927435 */ /* 0x000fe200000001ff */
[----:B------:R-:W-:Y:S01]  /*5270*/  IMAD.MOV.U32 R144, RZ, RZ, R133 ;  /* 0x000000ffff907224 */ /* 0x000fe200078e0085 */
[----:B------:R-:W-:Y:S01]  /*5280*/  MOV R143, 0x10 ;  /* 0x00000010008f7802 */ /* 0x000fe20000000f00 */
[----:B------:R-:W-:-:S08]  /*5290*/  IMAD.MOV.U32 R141, RZ, RZ, -0x1 ;  /* 0xffffffffff8d7424 */ /* 0x000fd000078e00ff */
[----:B------:R-:W-:Y:S05]  /*52a0*/  WARPSYNC.COLLECTIVE R141, `(.L_x_5290) ;  /* 0x000000008d087348 */ /* 0x000fea0003c00000 */
[----:B------:R0:W1:Y:S02]  /*52b0*/  SHFL.DOWN P1, R142, R144, R143, R146 ;  /* 0x0800008f908e7389 */ /* 0x0000640000020092 */
[----:B01----:R-:W-:Y:S01]  /*52c0*/  ENDCOLLECTIVE ;  /* 0x000000000000791b */ /* 0x003fe20003800000 */
.L_x_5290:
[----:B------:R-:W-:Y:S02]  /*52d0*/  MOV R144, R135 ;  /* 0x0000008700907202 */ /* 0x000fe40000000f00 */
[----:B------:R-:W-:-:S07]  /*52e0*/  MOV R134, R142 ;  /* 0x0000008e00867202 */ /* 0x000fce0000000f00 */
[----:B------:R-:W-:Y:S05]  /*52f0*/  WARPSYNC.COLLECTIVE R141, `(.L_x_5291) ;  /* 0x000000008d087348 */ /* 0x000fea0003c00000 */
[----:B------:R0:W1:Y:S02]  /*5300*/  SHFL.DOWN P1, R142, R144, R143, R146 ;  /* 0x0800008f908e7389 */ /* 0x0000640000020092 */
[----:B01----:R-:W-:Y:S01]  /*5310*/  ENDCOLLECTIVE ;  /* 0x000000000000791b */ /* 0x003fe20003800000 */
.L_x_5291:
[----:B------:R-:W-:Y:S01]  /*5320*/  FADD.FTZ R134, R134, R133 ;  /* 0x0000008586867221 */ /* 0x000fe20000010000 */
[----:B------:R-:W-:-:S04]  /*5330*/  HFMA2.MMA R143, -RZ, RZ, 0, 4.76837158203125e-07 ;  /* 0x00000008ff8f7435 */ /* 0x000fc800000001ff */
[----:B------:R-:W-:Y:S01]  /*5340*/  MOV R144, R134 ;  /* 0x0000008600907202 */ /* 0x000fe20000000f00 */
[----:B------:R-:W-:-:S07]  /*5350*/  IMAD.MOV.U32 R136, RZ, RZ, R142 ;  /* 0x000000ffff887224 */ /* 0x000fce00078e008e */
[----:B------:R-:W-:Y:S05]  /*5360*/  WARPSYNC.COLLECTIVE R141, `(.L_x_5292) ;  /* 0x000000008d087348 */ /* 0x000fea0003c00000 */
[----:B------:R0:W1:Y:S02]  /*5370*/  SHFL.DOWN P1, R142, R144, R143, R146 ;  /* 0x0800008f908e7389 */ /* 0x0000640000020092 */
[----:B01----:R-:W-:Y:S01]  /*5380*/  ENDCOLLECTIVE ;  /* 0x000000000000791b */ /* 0x003fe20003800000 */
.L_x_5292:
[----:B------:R-:W-:-:S05]  /*5390*/  FADD.FTZ R136, R136, R135 ;  /* 0x0000008788887221 */ /* 0x000fca0000010000 */
[----:B------:R-:W-:Y:S01]  /*53a0*/  MOV R144, R136 ;  /* 0x0000008800907202 */ /* 0x000fe20000000f00 */
[----:B------:R-:W-:-:S07]  /*53b0*/  IMAD.MOV.U32 R137, RZ, RZ, R142 ;  /* 0x000000ffff897224 */ /* 0x000fce00078e008e */
[----:B------:R-:W-:Y:S05]  /*53c0*/  WARPSYNC.COLLECTIVE R141, `(.L_x_5293) ;  /* 0x000000008d087348 */ /* 0x000fea0003c00000 */
[----:B------:R0:W1:Y:S02]  /*53d0*/  SHFL.DOWN P1, R142, R144, R143, R146 ;  /* 0x0800008f908e7389 */ /* 0x0000640000020092 */
[----:B01----:R-:W-:Y:S01]  /*53e0*/  ENDCOLLECTIVE ;  /* 0x000000000000791b */ /* 0x003fe20003800000 */
.L_x_5293:
[----:B------:R-:W-:Y:S01]  /*53f0*/  FADD.FTZ R137, R134, R137 ;  /* 0x0000008986897221 */ /* 0x000fe20000010000 */
[----:B------:R-:W-:-:S03]  /*5400*/  HFMA2.MMA R143, -RZ, RZ, 0, 2.384185791015625e-07 ;  /* 0x00000004ff8f7435 */ /* 0x000fc600000001ff */
[----:B------:R-:W-:Y:S01]  /*5410*/  IMAD.MOV.U32 R144, RZ, RZ, R137 ;  /* 0x000000ffff907224 */ /* 0x000fe200078e0089 */
[----:B------:R-:W-:-:S07]  /*5420*/  MOV R139, R142 ;  /* 0x0000008e008b7202 */ /* 0x000fce0000000f00 */
[----:B------:R-:W-:Y:S05]  /*5430*/  WARPSYNC.COLLECTIVE R141, `(.L_x_5294) ;  /* 0x000000008d087348 */ /* 0x000fea0003c00000 */
[----:B------:R0:W1:Y:S02]  /*5440*/  SHFL.DOWN P1, R142, R144, R143, R146 ;  /* 0x0800008f908e7389 */ /* 0x0000640000020092 */
[----:B01----:R-:W-:Y:S01]  /*5450*/  ENDCOLLECTIVE ;  /* 0x000000000000791b */ /* 0x003fe20003800000 */
.L_x_5294:
[----:B------:R-:W-:-:S04]  /*5460*/  FADD.FTZ R139, R136, R139 ;  /* 0x0000008b888b7221 */ /* 0x000fc80000010000 */
[----:B------:R-:W-:Y:S01]  /*5470*/  IMAD.MOV.U32 R144, RZ, RZ, R139 ;  /* 0x000000ffff907224 */ /* 0x000fe200078e008b */
[----:B------:R-:W-:-:S07]  /*5480*/  MOV R138, R142 ;  /* 0x0000008e008a7202 */ /* 0x000fce0000000f00 */
[----:B------:R-:W-:Y:S05]  /*5490*/  WARPSYNC.COLLECTIVE R141, `(.L_x_5295) ;  /* 0x000000008d087348 */ /* 0x000fea0003c00000 */
[----:B------:R0:W1:Y:S02]  /*54a0*/  SHFL.DOWN P1, R142, R144, R143, R146 ;  /* 0x0800008f908e7389 */ /* 0x0000640000020092 */
[----:B01----:R-:W-:Y:S01]  /*54b0*/  ENDCOLLECTIVE ;  /* 0x000000000000791b */ /* 0x003fe20003800000 */
.L_x_5295:
[----:B------:R-:W-:-:S05]  /*54c0*/  FADD.FTZ R138, R137, R138 ;  /* 0x0000008a898a7221 */ /* 0x000fca0000010000 */
[----:B------:R-:W-:Y:S01]  /*54d0*/  MOV R144, R138 ;  /* 0x0000008a00907202 */ /* 0x000fe20000000f00 */
[----:B------:R-:W-:Y:S01]  /*54e0*/  IMAD.MOV.U32 R143, RZ, RZ, 0x2 ;  /* 0x00000002ff8f7424 */ /* 0x000fe200078e00ff */
[----:B------:R-:W-:-:S07]  /*54f0*/  MOV R140, R142 ;  /* 0x0000008e008c7202 */ /* 0x000fce0000000f00 */
[----:B------:R-:W-:Y:S05]  /*5500*/  WARPSYNC.COLLECTIVE R141, `(.L_x_5296) ;  /* 0x000000008d087348 */ /* 0x000fea0003c00000 */
[----:B------:R0:W1:Y:S02]  /*5510*/  SHFL.DOWN P1, R142, R144, R143, R146 ;  /* 0x0800008f908e7389 */ /* 0x0000640000020092 */
[----:B01----:R-:W-:Y:S01]  /*5520*/  ENDCOLLECTIVE ;  /* 0x000000000000791b */ /* 0x003fe20003800000 */
.L_x_5296:
[----:B------:R-:W-:-:S05]  /*5530*/  FADD.FTZ R140, R139, R140 ;  /* 0x0000008c8b8c7221 */ /* 0x000fca0000010000 */
[----:B------:R-:W-:Y:S02]  /*5540*/  MOV R144, R140 ;  /* 0x0000008c00907202 */ /* 0x000fe40000000f00 */
[----:B------:R-:W-:-:S07]  /*5550*/  MOV R133, R142 ;  /* 0x0000008e00857202 */ /* 0x000fce0000000f00 */
[----:B------:R-:W-:Y:S05]  /*5560*/  WARPSYNC.COLLECTIVE R141, `(.L_x_5297) ;  /* 0x000000008d087348 */ /* 0x000fea0003c00000 */
[----:B------:R0:W1:Y:S02]  /*5570*/  SHFL.DOWN P1, R142, R144, R143, R146 ;  /* 0x0800008f908e7389 */ /* 0x0000640000020092 */
[----:B01----:R-:W-:Y:S01]  /*5580*/  ENDCOLLECTIVE ;  /* 0x000000000000791b */ /* 0x003fe20003800000 */
.L_x_5297:
[----:B------:R-:W-:Y:S01]  /*5590*/  FADD.FTZ R133, R138, R133 ;  /* 0x000000858a857221 */ /* 0x000fe20000010000 */
[----:B------:R-:W-:-:S04]  /*55a0*/  HFMA2.MMA R143, -RZ, RZ, 0, 5.9604644775390625e-08 ;  /* 0x00000001ff8f7435 */ /* 0x000fc800000001ff */
[----:B------:R-:W-:Y:S01]  /*55b0*/  MOV R144, R133 ;  /* 0x0000008500907202 */ /* 0x000fe20000000f00 */
[----:B------:R-:W-:-:S07]  /*55c0*/  IMAD.MOV.U32 R135, RZ, RZ, R142 ;  /* 0x000000ffff877224 */ /* 0x000fce00078e008e */
[----:B------:R-:W-:Y:S05]  /*55d0*/  WARPSYNC.COLLECTIVE R141, `(.L_x_5298) ;  /* 0x000000008d087348 */ /* 0x000fea0003c00000 */
[----:B------:R0:W1:Y:S02]  /*55e0*/  SHFL.DOWN P1, R142, R144, R143, R146 ;  /* 0x0800008f908e7389 */ /* 0x0000640000020092 */
[----:B01----:R-:W-:Y:S01]  /*55f0*/  ENDCOLLECTIVE ;  /* 0x000000000000791b */ /* 0x003fe20003800000 */
.L_x_5298:
[----:B------:R-:W-:-:S05]  /*5600*/  FADD.FTZ R135, R140, R135 ;  /* 0x000000878c877221 */ /* 0x000fca0000010000 */
[----:B------:R-:W-:Y:S01]  /*5610*/  MOV R144, R135 ;  /* 0x0000008700907202 */ /* 0x000fe20000000f00 */
[----:B------:R-:W-:-:S07]  /*5620*/  IMAD.MOV.U32 R134, RZ, RZ, R142 ;  /* 0x000000ffff867224 */ /* 0x000fce00078e008e */
[----:B------:R-:W-:Y:S05]  /*5630*/  WARPSYNC.COLLECTIVE R141, `(.L_x_5299) ;  /* 0x000000008d087348 */ /* 0x000fea0003c00000 */
[----:B------:R0:W1:Y:S02]  /*5640*/  SHFL.DOWN P1, R142, R144, R143, R146 ;  /* 0x0800008f908e7389 */ /* 0x0000640000020092 */
[----:B01----:R-:W-:Y:S01]  /*5650*/  ENDCOLLECTIVE ;  /* 0x000000000000791b */ /* 0x003fe20003800000 */
.L_x_5299:
[----:B------:R-:W-:Y:S01]  /*5660*/  MOV R136, R142 ;  /* 0x0000008e00887202 */ /* 0x000fe20000000f00 */
[----:B------:R-:W-:Y:S06]  /*5670*/  BRA `(.L_x_5300) ;  /* 0xffffffcc004c7947 */ /* 0x000fec000383ffff */
.L_x_5301:
        /* <DEDUP_REMOVED lines=16> */
.L_x_13933:


//--------------------- .text._ZN10layer_norm13ln_bwd_kernelINS_13Kernel_traitsI13__nv_bfloat16S2_fS2_fjLj8192ELj1ELj1ELj8ELj16ENS_18Kernel_traits_baseILj8192ES2_S2_fS2_fjLj256EEEEELb1ELb1ELb0ELb0EEEvNS_9BwdParamsE --------------------------
	.section	.text._ZN10layer_norm13ln_bwd_kernelINS_13Kernel_traitsI13__nv_bfloat16S2_fS2_fjLj8192ELj1ELj1ELj8ELj16ENS_18Kernel_traits_baseILj8192ES2_S2_fS2_fjLj256EEEEELb1ELb1ELb0ELb0EEEvNS_9BwdParamsE,"ax",@progbits
	.align	128
        .global         _ZN10layer_norm13ln_bwd_kernelINS_13Kernel_traitsI13__nv_bfloat16S2_fS2_fjLj8192ELj1ELj1ELj8ELj16ENS_18Kernel_traits_baseILj8192ES2_S2_fS2_fjLj256EEEEELb1ELb1ELb0ELb0EEEvNS_9BwdParamsE
        .type           _ZN10layer_norm13ln_bwd_kernelINS_13Kernel_traitsI13__nv_bfloat16S2_fS2_fjLj8192ELj1ELj1ELj8ELj16ENS_18Kernel_traits_baseILj8192ES2_S2_fS2_fjLj256EEEEELb1ELb1ELb0ELb0EEEvNS_9BwdParamsE,@function
        .size           _ZN10layer_norm13ln_bwd_kernelINS_13Kernel_traitsI13__nv_bfloat16S2_fS2_fjLj8192ELj1ELj1ELj8ELj16ENS_18Kernel_traits_baseILj8192ES2_S2_fS2_fjLj256EEEEELb1ELb1ELb0ELb0EEEvNS_9BwdParamsE,(.L_x_13934 - _ZN10layer_norm13ln_bwd_kernelINS_13Kernel_traitsI13__nv_bfloat16S2_fS2_fjLj8192ELj1ELj1ELj8ELj16ENS_18Kernel_traits_baseILj8192ES2_S2_fS2_fjLj256EEEEELb1ELb1ELb0ELb0EEEvNS_9BwdParamsE)
        .other          _ZN10layer_norm13ln_bwd_kernelINS_13Kernel_traitsI13__nv_bfloat16S2_fS2_fjLj8192ELj1ELj1ELj8ELj16ENS_18Kernel_traits_baseILj8192ES2_S2_fS2_fjLj256EEEEELb1ELb1ELb0ELb0EEEvNS_9BwdParamsE,@"STO_CUDA_ENTRY STV_DEFAULT"
_ZN10layer_norm13ln_bwd_kernelINS_13Kernel_traitsI13__nv_bfloat16S2_fS2_fjLj8192ELj1ELj1ELj8ELj16ENS_18Kernel_traits_baseILj8192ES2_S2_fS2_fjLj256EEEEELb1ELb1ELb0ELb0EEEvNS_9BwdParamsE:
.text._ZN10layer_norm13ln_bwd_kernelINS_13Kernel_traitsI13__nv_bfloat16S2_fS2_fjLj8192ELj1ELj1ELj8ELj16ENS_18Kernel_traits_baseILj8192ES2_S2_fS2_fjLj256EEEEELb1ELb1ELb0ELb0EEEvNS_9BwdParamsE:
        /* <DEDUP_REMOVED lines=119> */
[----:B------:R-:W-:Y:S02]  /*0770*/  @P1 PRMT R26, R20, 0x7632, R26 ;  /* 0x00007632141a1816 */ /* 0x000fe4000000001a */
[----:B-1----:R-:W-:Y:S01]  /*0780*/  SHF.L.U32 R29, R27, 0x10, RZ ;  /* 0x000000101b1d7819 */ /* 0x002fe200000006ff */
[----:B------:R0:W-:Y:S01]  /*0790*/  STL [R1+0x98], R28 ;  /* 0x0000981c01007387 */ /* 0x0001e20000100800 */
[----:B------:R-:W-:-:S02]  /*07a0*/  @P4 PRMT R27, R13, 0x7632, R27 ;  /* 0x000076320d1b4816 */ /* 0x000fc4000000001b */
[----:B------:R-:W-:Y:S01]  /*07b0*/  SHF.L.U32 R243, R237, 0x10, RZ ;  /* 0x00000010edf37819 */ /* 0x000fe200000006ff */
[----:B------:R1:W-:Y:S01]  /*07c0*/  STL [R1+0x90], R29 ;  /* 0x0000901d01007387 */ /* 0x0003e20000100800 */
[----:B------:R-:W-:Y:S02]  /*07d0*/  SHF.L.U32 R237, R4, 0x10, RZ ;  /* 0x0000001004ed7819 */ /* 0x000fe400000006ff */
[----:B------:R-:W-:Y:S02]  /*07e0*/  SHF.L.U32 R3, R3, 0x10, RZ ;  /* 0x0000001003037819 */ /* 0x000fe400000006ff */
[----:B------:R-:W-:Y:S01]  /*07f0*/  ISETP.NE.U32.AND P3, PT, RZ, UR6, PT ;  /* 0x00000006ff007c0c */ /* 0x000fe2000bf65070 */
[----:B------:R-:W-:Y:S01]  /*0800*/  ULDC.U8 UR6, c[0x0][0x2a0] ;  /* 0x0000a80000067ab9 */ /* 0x000fe20000000000 */
[----:B0-----:R-:W-:Y:S02]  /*0810*/  SHF.L.U32 R28, R20, 0x10, RZ ;  /* 0x00000010141c7819 */ /* 0x001fe400000006ff */
[----:B------:R-:W-:-:S02]  /*0820*/  @P1 PRMT R20, R21, 0x7632, R20 ;  /* 0x0000763215141816 */ /* 0x000fc40000000014 */
[----:B-1----:R-:W-:Y:S01]  /*0830*/  SHF.L.U32 R29, R21, 0x10, RZ ;  /* 0x00000010151d7819 */ /* 0x002fe200000006ff */
[----:B------:R0:W-:Y:S01]  /*0840*/  STL [R1+0x88], R28 ;  /* 0x0000881c01007387 */ /* 0x0001e20000100800 */
[----:B------:R-:W-:Y:S02]  /*0850*/  @P1 PRMT R21, R22, 0x7632, R21 ;  /* 0x0000763216151816 */ /* 0x000fe40000000015 */
[C---:B------:R-:W-:Y:S01]  /*0860*/  @P1 PRMT R248, R246.reuse, 0x7632, R248 ;  /* 0x00007632f6f81816 */ /* 0x040fe200000000f8 */
[----:B------:R1:W-:Y:S01]  /*0870*/  STL [R1+0x80], R29 ;  /* 0x0000801d01007387 */ /* 0x0003e20000100800 */
[----:B------:R-:W-:Y:S02]  /*0880*/  SHF.L.U32 R249, R246, 0x10, RZ ;  /* 0x00000010f6f97819 */ /* 0x000fe400000006ff */
[C---:B------:R-:W-:Y:S02]  /*0890*/  @P2 PRMT R240, R238.reuse, 0x7632, R240 ;  /* 0x00007632eef02816 */ /* 0x040fe400000000f0 */
[----:B------:R-:W-:-:S02]  /*08a0*/  SHF.L.U32 R241, R238, 0x10, RZ ;  /* 0x00000010eef17819 */ /* 0x000fc400000006ff */
        /* <DEDUP_REMOVED lines=17> */
[----:B------:R-:W-:Y:S02]  /*09c0*/  SHF.L.U32 R247, R247, 0x10, RZ ;  /* 0x00000010f7f77819 */ /* 0x000fe400000006ff */
[----:B------:R-:W-:Y:S02]  /*09d0*/  SHF.L.U32 R239, R239, 0x10, RZ ;  /* 0x00000010efef7819 */ /* 0x000fe400000006ff */
[----:B------:R-:W-:Y:S02]  /*09e0*/  SHF.L.U32 R235, R5, 0x10, RZ ;  /* 0x0000001005eb7819 */ /* 0x000fe400000006ff */
[----:B0-----:R-:W-:Y:S02]  /*09f0*/  SHF.L.U32 R28, R18, 0x10, RZ ;  /* 0x00000010121c7819 */ /* 0x001fe400000006ff */
[----:B------:R-:W-:-:S02]  /*0a00*/  @P2 PRMT R18, R19, 0x7632, R18 ;  /* 0x0000763213122816 */ /* 0x000fc40000000012 */
[----:B-1----:R-:W-:Y:S01]  /*0a10*/  SHF.L.U32 R29, R19, 0x10, RZ ;  /* 0x00000010131d7819 */ /* 0x002fe200000006ff */
[----:B------:R0:W-:Y:S01]  /*0a20*/  STL [R1+0x58], R28 ;  /* 0x0000581c01007387 */ /* 0x0001e20000100800 */
[----:B------:R-:W-:Y:S02]  /*0a30*/  @P4 PRMT R19, R12, 0x7632, R19 ;  /* 0x000076320c134816 */ /* 0x000fe40000000013 */
[----:B------:R-:W-:Y:S01]  /*0a40*/  SHF.L.U32 R233, R6, 0x10, RZ ;  /* 0x0000001006e97819 */ /* 0x000fe200000006ff */
[----:B------:R1:W-:Y:S01]  /*0a50*/  STL [R1+0x50], R29 ;  /* 0x0000501d01007387 */ /* 0x0003e20000100800 */
[----:B------:R-:W-:Y:S02]  /*0a60*/  SHF.L.U32 R231, R7, 0x10, RZ ;  /* 0x0000001007e77819 */ /* 0x000fe400000006ff */
[----:B------:R-:W-:Y:S02]  /*0a70*/  ISETP.NE.AND.EX P3, PT, RZ, UR7, PT, P3 ;  /* 0x00000007ff007c0c */ /* 0x000fe4000bf65330 */
[----:B------:R-:W-:-:S02]  /*0a80*/  MOV R33, RZ ;  /* 0x000000ff00217202 */ /* 0x000fc40000000f00 */
[----:B0-----:R-:W-:Y:S02]  /*0a90*/  SHF.L.U32 R28, R12, 0x10, RZ ;  /* 0x000000100c1c7819 */ /* 0x001fe400000006ff */
[----:B------:R-:W-:Y:S02]  /*0aa0*/  @P0 PRMT R12, R8, 0x7632, R12 ;  /* 0x00007632080c0816 */ /* 0x000fe4000000000c */
[----:B-1----:R-:W-:Y:S01]  /*0ab0*/  SHF.L.U32 R29, R13, 0x10, RZ ;  /* 0x000000100d1d7819 */ /* 0x002fe200000006ff */
[----:B------:R0:W-:Y:S01]  /*0ac0*/  STL [R1+0x48], R28 ;  /* 0x0000481c01007387 */ /* 0x0001e20000100800 */
[----:B------:R-:W-:Y:S02]  /*0ad0*/  @P4 PRMT R13, R14, 0x7632, R13 ;  /* 0x000076320e0d4816 */ /* 0x000fe4000000000d */
[----:B------:R-:W-:Y:S01]  /*0ae0*/  SHF.L.U32 R251, R251, 0x10, RZ ;  /* 0x00000010fbfb7819 */ /* 0x000fe200000006ff */
[----:B------:R-:W-:Y:S01]  /*0af0*/  STL [R1+0x40], R29 ;  /* 0x0000401d01007387 */ /* 0x000fe20000100800 */
[----:B------:R-:W-:-:S02]  /*0b00*/  SHF.L.U32 R248, R248, 0x10, RZ ;  /* 0x00000010f8f87819 */ /* 0x000fc400000006ff */
[----:B------:R-:W-:Y:S02]  /*0b10*/  SHF.L.U32 R246, R246, 0x10, RZ ;  /* 0x00000010f6f67819 */ /* 0x000fe400000006ff */
[----:B------:R-:W-:Y:S02]  /*0b20*/  SHF.L.U32 R242, R242, 0x10, RZ ;  /* 0x00000010f2f27819 */ /* 0x000fe400000006ff */
[----:B0-----:R-:W-:Y:S02]  /*0b30*/  SHF.L.U32 R28, R14, 0x10, RZ ;  /* 0x000000100e1c7819 */ /* 0x001fe400000006ff */
[C---:B------:R-:W-:Y:S02]  /*0b40*/  @P4 PRMT R14, R15.reuse, 0x7632, R14 ;  /* 0x000076320f0e4816 */ /* 0x040fe4000000000e */
        /* <DEDUP_REMOVED lines=12> */
[----:B------:R-:W-:-:S03]  /*0c10*/  @P0 PRMT R9, R10, 0x7632, R9 ;  /* 0x000076320a090816 */ /* 0x000fc60000000009 */
[----:B------:R1:W-:Y:S01]  /*0c20*/  STL [R1+0x20], R15 ;  /* 0x0000200f01007387 */ /* 0x0003e20000100800 */
[----:B0-----:R-:W-:Y:S02]  /*0c30*/  SHF.L.U32 R28, R10, 0x10, RZ ;  /* 0x000000100a1c7819 */ /* 0x001fe400000006ff */
[C---:B------:R-:W-:Y:S02]  /*0c40*/  @P0 PRMT R10, R11.reuse, 0x7632, R10 ;  /* 0x000076320b0a0816 */ /* 0x040fe4000000000a */
[----:B-1----:R-:W-:Y:S01]  /*0c50*/  SHF.L.U32 R15, R11, 0x10, RZ ;  /* 0x000000100b0f7819 */ /* 0x002fe200000006ff */
[----:B------:R0:W-:Y:S01]  /*0c60*/  STL [R1+0x18], R28 ;  /* 0x0000181c01007387 */ /* 0x0001e20000100800 */
[----:B------:R-:W-:-:S03]  /*0c70*/  @P1 PRMT R11, R244, 0x7632, R11 ;  /* 0x00007632f40b1816 */ /* 0x000fc6000000000b */
[----:B------:R1:W-:Y:S01]  /*0c80*/  STL [R1+0x10], R15 ;  /* 0x0000100f01007387 */ /* 0x0003e20000100800 */
[----:B0-----:R-:W-:Y:S02]  /*0c90*/  SHF.L.U32 R28, R244, 0x10, RZ ;  /* 0x00000010f41c7819 */ /* 0x001fe400000006ff */
[C---:B------:R-:W-:Y:S02]  /*0ca0*/  @P2 PRMT R244, R236.reuse, 0x7632, R244 ;  /* 0x00007632ecf42816 */ /* 0x040fe400000000f4 */
[----:B-1----:R-:W-:Y:S01]  /*0cb0*/  SHF.L.U32 R15, R245, 0x10, RZ ;  /* 0x00000010f50f7819 */ /* 0x002fe200000006ff */
[----:B------:R-:W-:Y:S01]  /*0cc0*/  STL [R1+0x8], R28 ;  /* 0x0000081c01007387 */ /* 0x000fe20000100800 */
[----:B------:R-:W-:Y:S02]  /*0cd0*/  SHF.L.U32 R245, R236, 0x10, RZ ;  /* 0x00000010ecf57819 */ /* 0x000fe400000006ff */
[----:B------:R-:W-:Y:S01]  /*0ce0*/  @P4 PRMT R236, R4, 0x7632, R236 ;  /* 0x0000763204ec4816 */ /* 0x000fe200000000ec */
[----:B------:R-:W-:Y:S01]  /*0cf0*/  STL [R1], R15 ;  /* 0x0000000f01007387 */ /* 0x000fe20000100800 */
[----:B------:R-:W-:-:S02]  /*0d00*/  SHF.L.U32 R4, R0, 0x10, RZ ;  /* 0x0000001000047819 */ /* 0x000fc400000006ff */
[----:B------:R-:W-:Y:S02]  /*0d10*/  SHF.L.U32 R0, R24, 0x10, RZ ;  /* 0x0000001018007819 */ /* 0x000fe400000006ff */
[----:B------:R-:W-:Y:S01]  /*0d20*/  ISETP.NE.AND P4, PT, RZ, UR6, PT ;  /* 0x00000006ff007c0c */ /* 0x000fe2000bf85270 */
[----:B------:R0:W-:Y:S01]  /*0d30*/  STL [R1+0xa4], R4 ;  /* 0x0000a40401007387 */ /* 0x0001e20000100800 */
[----:B------:R-:W-:Y:S02]  /*0d40*/  SHF.L.U32 R244, R244, 0x10, RZ ;  /* 0x00000010f4f47819 */ /* 0x000fe400000006ff */
[----:B------:R-:W-:Y:S01]  /*0d50*/  SHF.L.U32 R236, R236, 0x10, RZ ;  /* 0x00000010ecec7819 */ /* 0x000fe200000006ff */
[----:B------:R1:W-:Y:S04]  /*0d60*/  STL [R1+0x9c], R3 ;  /* 0x00009c0301007387 */ /* 0x0003e80000100800 */
[----:B------:R2:W-:Y:S01]  /*0d70*/  STL [R1+0x94], R0 ;  /* 0x0000940001007387 */ /* 0x0005e20000100800 */
[----:B0-----:R-:W-:-:S02]  /*0d80*/  SHF.L.U32 R4, R25, 0x10, RZ ;  /* 0x0000001019047819 */ /* 0x001fc400000006ff */
        /* <DEDUP_REMOVED lines=31> */
[----:B------:R-:W-:Y:S01]  /*0f80*/  STL [R1+0x14], R4 ;  /* 0x0000140401007387 */ /* 0x000fe20000100800 */
[----:B--2---:R-:W-:-:S03]  /*0f90*/  SHF.L.U32 R0, R11, 0x10, RZ ;  /* 0x000000100b007819 */ /* 0x004fc600000006ff */
[----:B------:R0:W-:Y:S04]  /*0fa0*/  STL [R1+0xc], R3 ;  /* 0x00000c0301007387 */ /* 0x0001e80000100800 */
[----:B------:R1:W-:Y:S01]  /*0fb0*/  STL [R1+0x4], R0 ;  /* 0x0000040001007387 */ /* 0x0003e20000100800 */
[----:B0-----:R-:W-:-:S07]  /*0fc0*/  P2R R3, PR, RZ, 0x10 ;  /* 0x00000010ff037803 */ /* 0x001fce0000000000 */
.L_x_5320:
[----:B0---45:R-:W0:Y:S01]  /*0fd0*/  @P3 LDC.64 R10, c[0x0][0x270] ;  /* 0x00009c00ff0a3b82 */ /* 0x031e220000000a00 */
[----:B------:R-:W-:Y:S02]  /*0fe0*/  SHF.R.S32.HI R12, RZ, 0x1f, R2 ;  /* 0x0000001fff0c7819 */ /* 0x000fe40000011402 */
[----:B------:R-:W-:-:S05]  /*0ff0*/  ISETP.NE.AND P5, PT, R3, RZ, PT ;  /* 0x000000ff0300720c */ /* 0x000fca0003fa5270 */
[----:B--23--:R-:W2:Y:S01]  /*1000*/  LDC.64 R168, c[0x0][0x250] ;  /* 0x00009400ffa87b82 */ /* 0x00cea20000000a00 */
        /* <DEDUP_REMOVED lines=8> */
[----:B0-----:R-:W-:-:S06]  /*1090*/  IMAD.WIDE R10, R2, 0x4, R10 ;  /* 0x00000004020a7825 */ /* 0x001fcc00078e020a */
[----:B------:R0:W5:Y:S01]  /*10a0*/  LDG.E R10, desc[UR4][R10.64] ;  /* 0x000000040a0a7981 */ /* 0x000162000c1e1900 */
[----:B------:R-:W-:Y:S01]  /*10b0*/  BSSY B0, `(.L_x_5303) ;  /* 0x0000069000007945 */ /* 0x000fe20003800000 */
[----:B------:R-:W-:Y:S02]  /*10c0*/  CS2R R214, SRZ ;  /* 0x0000000000d67805 */ /* 0x000fe4000001ff00 */
[----:B----4-:R-:W-:Y:S02]  /*10d0*/  LOP3.LUT R228, R250, 0xff, RZ, 0xc0, !PT ;  /* 0x000000fffae47812 */ /* 0x010fe400078ec0ff */
[----:B0-----:R-:W-:Y:S02]  /*10e0*/  MOV R11, 0x3f800000 ;  /* 0x3f800000000b7802 */ /* 0x001fe40000000f00 */
[----:B---3--:R-:W-:Y:S01]  /*10f0*/  @P3 SHF.L.U32 R11, R12, 0x10, RZ ;  /* 0x000000100c0b3819 */ /* 0x008fe200000006ff */
[----:B------:R-:W-:-:S05]  /*1100*/  IMAD R12, R2, R227, RZ ;  /* 0x000000e3020c7224 */ /* 0x000fca00078e02ff */
[----:B------:R-:W-:-:S04]  /*1110*/  SHF.R.S32.HI R168, RZ, 0x1f, R12 ;  /* 0x0000001fffa87819 */ /* 0x000fc8000001140c */
[----:B------:R-:W-:-:S04]  /*1120*/  LEA.HI R12, R168, R12, RZ, 0x3 ;  /* 0x0000000ca80c7211 */ /* 0x000fc800078f18ff */
[----:B------:R-:W-:Y:S02]  /*1130*/  LEA.HI.SX32 R12, R12, R228, 0x1d ;  /* 0x000000e40c0c7211 */ /* 0x000fe400078feaff */
[----:B--2---:R-:W-:Y:S02]  /*1140*/  FSEL R208, R208, RZ, !P5 ;  /* 0x000000ffd0d07208 */ /* 0x004fe40006800000 */
[----:B------:R-:W-:Y:S01]  /*1150*/  MOV R212, R12 ;  /* 0x0000000c00d47202 */ /* 0x000fe20000000f00 */
[----:B------:R-:W-:Y:S06]  /*1160*/  @!P0 BRA `(.L_x_5304) ;  /* 0x0000000400748947 */ /* 0x000fec0003800000 */
[----:B------:R-:W0:Y:S01]  /*1170*/  LDC.64 R176, c[0x0][0x2b8] ;  /* 0x0000ae00ffb07b82 */ /* 0x000e220000000a00 */
[C---:B------:R-:W-:Y:S01]  /*1180*/  LEA R4, P4, R12.reuse, UR10, 0x5 ;  /* 0x0000000a0c047c11 */ /* 0x040fe2000f8828ff */
[----:B------:R-:W2:Y:S03]  /*1190*/  LDL R221, [R1+0xa8] ;  /* 0x0000a80001dd7983 */ /* 0x000ea60000100800 */
[----:B------:R-:W-:Y:S01]  /*11a0*/  LEA.HI.X R5, R12, UR11, RZ, 0x5, P4 ;  /* 0x0000000b0c057c11 */ /* 0x000fe2000a0f2cff */
[----:B------:R-:W3:Y:S04]  /*11b0*/  LDL R223, [R1+0xa0] ;  /* 0x0000a00001df7983 */ /* 0x000ee80000100800 */
[----:B------:R2:W4:Y:S04]  /*11c0*/  LDG.E.128 R168, desc[UR4][R4.64] ;  /* 0x0000000404a87981 */ /* 0x000528000c1e1d00 */
[----:B------:R-:W3:Y:S04]  /*11d0*/  LDL R215, [R1+0x9c] ;  /* 0x00009c0001d77983 */ /* 0x000ee80000100800 */
[----:B------:R-:W3:Y:S01]  /*11e0*/  LDL R252, [R1+0x98] ;  /* 0x0000980001fc7983 */ /* 0x000ee20000100800 */
[----:B------:R-:W-:-:S03]  /*11f0*/  ISETP.NE.U32.AND P4, PT, RZ, UR8, PT ;  /* 0x00000008ff007c0c */ /* 0x000fc6000bf85070 */
[----:B------:R-:W2:Y:S01]  /*1200*/  LDG.E.128 R4, desc[UR4][R4.64+0x10] ;  /* 0x0000100404047981 */ /* 0x000ea2000c1e1d00 */
[----:B------:R-:W-:Y:S01]  /*1210*/  ISETP.NE.AND.EX P4, PT, RZ, UR9, PT, P4 ;  /* 0x00000009ff007c0c */ /* 0x000fe2000bf85340 */
[C---:B0-----:R-:W-:Y:S02]  /*1220*/  IMAD.WIDE.U32 R176, R12.reuse, 0x10, R176 ;  /* 0x000000100cb07825 */ /* 0x041fe400078e00b0 */
[----:B------:R-:W3:Y:S04]  /*1230*/  LDL R214, [R1+0x94] ;  /* 0x0000940001d67983 */ /* 0x000ee80000100800 */
[----:B------:R-:W4:Y:S04]  /*1240*/  LDG.E.128 R176, desc[UR4][R176.64] ;  /* 0x00000004b0b07981 */ /* 0x000f28000c1e1d00 */
[----:B------:R-:W3:Y:S02]  /*1250*/  LDL R219, [R1+0x90] ;  /* 0x0000900001db7983 */ /* 0x000ee40000100800 */
[----:B------:R-:W-:-:S04]  /*1260*/  @P4 LEA R8, P5, R12, UR8, 0x5 ;  /* 0x000000080c084c11 */ /* 0x000fc8000f8a28ff */
[----:B------:R-:W-:-:S05]  /*1270*/  @P4 LEA.HI.X R9, R12, UR9, RZ, 0x5, P5 ;  /* 0x000000090c094c11 */ /* 0x000fca000a8f2cff */
[----:B------:R-:W5:Y:S04]  /*1280*/  @P4 LDG.E.128 R128, desc[UR4][R8.64] ;  /* 0x0000000408804981 */ /* 0x000f68000c1e1d00 */
[----:B------:R0:W5:Y:S01]  /*1290*/  @P4 LDG.E.128 R132, desc[UR4][R8.64+0x10] ;  /* 0x0000100408844981 */ /* 0x000162000c1e1d00 */
[----:B------:R-:W-:-:S04]  /*12a0*/  LEA R180, P4, R12, UR12, 0x3 ;  /* 0x0000000c0cb47c11 */ /* 0x000fc8000f8818ff */
[----:B------:R-:W-:-:S06]  /*12b0*/  LEA.HI.X R181, R12, UR13, RZ, 0x3, P4 ;  /* 0x0000000d0cb57c11 */ /* 0x000fcc000a0f1cff */
[----:B------:R-:W5:Y:S01]  /*12c0*/  LDG.E.64 R180, desc[UR4][R180.64] ;  /* 0x00000004b4b47981 */ /* 0x000f62000c1e1b00 */
[----:B--2---:R-:W-:Y:S01]  /*12d0*/  FADD.FTZ R212, -R208, R4 ;  /* 0x00000004d0d47221 */ /* 0x004fe20000010100 */
[----:B----4-:R-:W-:-:S05]  /*12e0*/  SHF.L.U32 R207, R176, 0x10, RZ ;  /* 0x00000010b0cf7819 */ /* 0x010fca00000006ff */
[----:B------:R-:W-:Y:S02]  /*12f0*/  FMUL.FTZ R4, R221, R207 ;  /* 0x000000cfdd047220 */ /* 0x000fe40000410000 */
[----:B------:R-:W2:Y:S01]  /*1300*/  LDL R221, [R1+0xa4] ;  /* 0x0000a40001dd7983 */ /* 0x000ea20000100800 */
[----:B------:R-:W-:Y:S01]  /*1310*/  FADD.FTZ R170, -R208, R170 ;  /* 0x000000aad0aa7221 */ /* 0x000fe20000010100 */
[----:B------:R-:W-:Y:S01]  /*1320*/  PRMT R225, R176, 0x7632, R225 ;  /* 0x00007632b0e17816 */ /* 0x000fe200000000e1 */
[----:B0-----:R-:W-:Y:S01]  /*1330*/  FADD.FTZ R9, -R208, R5 ;  /* 0x00000005d0097221 */ /* 0x001fe20000010100 */
[C---:B------:R-:W-:Y:S01]  /*1340*/  PRMT R176, R177.reuse, 0x7632, R176 ;  /* 0x00007632b1b07816 */ /* 0x040fe200000000b0 */
[----:B-----5:R-:W-:Y:S01]  /*1350*/  FMUL.FTZ R5, R10, R170 ;  /* 0x000000aa0a057220 */ /* 0x020fe20000410000 */
[----:B------:R-:W-:-:S05]  /*1360*/  SHF.L.U32 R177, R177, 0x10, RZ ;  /* 0x00000010b1b17819 */ /* 0x000fca00000006ff */
[----:B------:R-:W-:Y:S01]  /*1370*/  FADD.FTZ R66, R66, R177 ;  /* 0x000000b142427221 */ /* 0x000fe20000010000 */
[-C--:B------:R-:W-:Y:S01]  /*1380*/  FFMA.FTZ R34, R5, R177.reuse, R34 ;  /* 0x000000b105227223 */ /* 0x080fe20000010022 */
[----:B---3--:R-:W-:Y:S02]  /*1390*/  FMUL.FTZ R224, R223, R177 ;  /* 0x000000b1dfe07220 */ /* 0x008fe40000410000 */
[----:B------:R-:W3:Y:S01]  /*13a0*/  LDL R177, [R1+0x8c] ;  /* 0x00008c0001b17983 */ /* 0x000ee20000100800 */
[C---:B------:R-:W-:Y:S01]  /*13b0*/  FADD.FTZ R169, -R208.reuse, R169 ;  /* 0x000000a9d0a97221 */ /* 0x040fe20000010100 */
[C---:B-1----:R-:W-:Y:S01]  /*13c0*/  FADD.FTZ R0, -R208.reuse, R168 ;  /* 0x000000a8d0007221 */ /* 0x042fe20000010100 */
[----:B------:R-:W-:Y:S01]  /*13d0*/  FADD.FTZ R218, -R208, R7 ;  /* 0x00000007d0da7221 */ /* 0x000fe20000010100 */
[----:B------:R-:W-:Y:S01]  /*13e0*/  SHF.L.U32 R225, R225, 0x10, RZ ;  /* 0x00000010e1e17819 */ /* 0x000fe200000006ff */
[C---:B------:R-:W-:Y:S01]  /*13f0*/  FMUL.FTZ R7, R10.reuse, R169 ;  /* 0x000000a90a077220 */ /* 0x040fe20000410000 */
[----:B------:R-:W-:Y:S01]  /*1400*/  FMUL.FTZ R0, R10, R0 ;  /* 0x000000000a007220 */ /* 0x000fe20000410000 */
[----:B------:R-:W-:-:S02]  /*1410*/  FADD.FTZ R170, RZ, R4 ;  /* 0x00000004ffaa7221 */ /* 0x000fc40000010000 */
[----:B------:R-:W-:Y:S01]  /*1420*/  FADD.FTZ R65, R65, R225 ;  /* 0x000000e141417221 */ /* 0x000fe20000010000 */
[----:B------:R-:W-:Y:S01]  /*1430*/  FFMA.FTZ R33, R7, R225, R33 ;  /* 0x000000e107217223 */ /* 0x000fe20000010021 */
[----:B------:R-:W-:Y:S01]  /*1440*/  FFMA.FTZ R169, R0, R4, RZ ;  /* 0x0000000400a97223 */ /* 0x000fe200000100ff */
[----:B------:R-:W-:Y:S01]  /*1450*/  SHF.L.U32 R176, R176, 0x10, RZ ;  /* 0x00000010b0b07819 */ /* 0x000fe200000006ff */
[--C-:B------:R-:W-:Y:S01]  /*1460*/  FADD.FTZ R8, -R208, R171.reuse ;  /* 0x000000abd0087221 */ /* 0x100fe20000010100 */
[C---:B------:R-:W-:Y:S02]  /*1470*/  PRMT R171, R178.reuse, 0x7632, R171 ;  /* 0x00007632b2ab7816 */ /* 0x040fe400000000ab */
[----:B------:R-:W-:Y:S01]  /*1480*/  SHF.L.U32 R178, R178, 0x10, RZ ;  /* 0x00000010b2b27819 */ /* 0x000fe200000006ff */
[----:B------:R-:W-:Y:S01]  /*1490*/  FMUL.FTZ R8, R10, R8 ;  /* 0x000000080a087220 */ /* 0x000fe20000410000 */
[----:B------:R-:W-:Y:S01]  /*14a0*/  FMUL.FTZ R223, R215, R176 ;  /* 0x000000b0d7df7220 */ /* 0x000fe20000410000 */
[----:B------:R-:W-:Y:S01]  /*14b0*/  FADD.FTZ R220, -R208, R6 ;  /* 0x00000006d0dc7221 */ /* 0x000fe20000010100 */
[----:B------:R-:W-:Y:S01]  /*14c0*/  SHF.L.U32 R171, R171, 0x10, RZ ;  /* 0x00000010abab7819 */ /* 0x000fe200000006ff */
[----:B------:R-:W-:Y:S01]  /*14d0*/  FMUL.FTZ R6, R10, R212 ;  /* 0x000000d40a067220 */ /* 0x000fe20000410000 */
[----:B------:R-:W-:Y:S01]  /*14e0*/  FMUL.FTZ R222, R252, R178 ;  /* 0x000000b2fcde7220 */ /* 0x000fe20000410000 */
[C---:B------:R-:W-:Y:S01]  /*14f0*/  PRMT R168, R179.reuse, 0x7632, R168 ;  /* 0x00007632b3a87816 */ /* 0x040fe200000000a8 */
[C---:B------:R-:W-:Y:S01]  /*1500*/  FMUL.FTZ R9, R10.reuse, R9 ;  /* 0x000000090a097220 */ /* 0x040fe20000410000 */
[----:B------:R-:W-:Y:S01]  /*1510*/  SHF.L.U32 R179, R179, 0x10, RZ ;  /* 0x00000010b3b37819 */ /* 0x000fe200000006ff */
[----:B------:R-:W-:Y:S01]  /*1520*/  FMUL.FTZ R220, R10, R220 ;  /* 0x000000dc0adc7220 */ /* 0x000fe20000410000 */
[----:B------:R-:W-:-:S03]  /*1530*/  SHF.L.U32 R168, R168, 0x10, RZ ;  /* 0x00000010a8a87819 */ /* 0x000fc600000006ff */
        /* <DEDUP_REMOVED lines=32> */
.L_x_5304:
[----:B------:R-:W-:Y:S05]  /*1740*/  BSYNC B0 ;  /* 0x0000000000007941 */ /* 0x000fea0003800000 */
.L_x_5303:
        /* <DEDUP_REMOVED lines=12> */
[----:B------:R-:W3:Y:S01]  /*1810*/  LDG.E.128 R176, desc[UR4][R176.64+0x10] ;  /* 0x00001004b0b07981 */ /* 0x000ee2000c1e1d00 */
[----:B0-----:R-:W-:-:S06]  /*1820*/  IMAD.WIDE.U32 R168, R212, 0x10, R168 ;  /* 0x00000010d4a87825 */ /* 0x001fcc00078e00a8 */
[----:B------:R-:W2:Y:S03]  /*1830*/  LDG.E.128 R168, desc[UR4][R168.64] ;  /* 0x00000004a8a87981 */ /* 0x000ea6000c1e1d00 */
[----:B------:R-:W-:-:S04]  /*1840*/  @P4 LEA R30, P5, R212, UR8, 0x5 ;  /* 0x00000008d41e4c11 */ /* 0x000fc8000f8a28ff */
[----:B------:R-:W-:-:S05]  /*1850*/  @P4 LEA.HI.X R31, R212, UR9, RZ, 0x5, P5 ;  /* 0x00000009d41f4c11 */ /* 0x000fca000a8f2cff */
[----:B------:R-:W5:Y:S04]  /*1860*/  @P4 LDG.E.128 R136, desc[UR4][R30.64] ;  /* 0x000000041e884981 */ /* 0x000f68000c1e1d00 */
[----:B------:R0:W5:Y:S02]  /*1870*/  @P4 LDG.E.128 R140, desc[UR4][R30.64+0x10] ;  /* 0x000010041e8c4981 */ /* 0x000164000c1e1d00 */
[----:B0-----:R-:W-:-:S04]  /*1880*/  LEA R30, P4, R212, UR12, 0x3 ;  /* 0x0000000cd41e7c11 */ /* 0x001fc8000f8818ff */
[----:B------:R-:W-:-:S06]  /*1890*/  LEA.HI.X R31, R212, UR13, RZ, 0x3, P4 ;  /* 0x0000000dd41f7c11 */ /* 0x000fcc000a0f1cff */
[----:B------:R-:W5:Y:S01]  /*18a0*/  LDG.E.64 R30, desc[UR4][R30.64] ;  /* 0x000000041e1e7981 */ /* 0x000f62000c1e1b00 */
[----:B----4-:R-:W-:-:S04]  /*18b0*/  FADD.FTZ R183, -R208, R16 ;  /* 0x00000010d0b77221 */ /* 0x010fc80000010100 */
[----:B-----5:R-:W-:Y:S01]  /*18c0*/  FMUL.FTZ R183, R10, R183 ;  /* 0x000000b70ab77220 */ /* 0x020fe20000410000 */
[----:B------:R-:W-:-:S04]  /*18d0*/  FADD.FTZ R15, -R208, R18 ;  /* 0x00000012d00f7221 */ /* 0x000fc80000010100 */
[----:B------:R-:W-:Y:S01]  /*18e0*/  FMUL.FTZ R15, R10, R15 ;  /* 0x0000000f0a0f7220 */ /* 0x000fe20000410000 */
[----:B--2---:R-:W-:Y:S02]  /*18f0*/  SHF.L.U32 R217, R168, 0x10, RZ ;  /* 0x00000010a8d97819 */ /* 0x004fe400000006ff */
[----:B------:R-:W-:-:S03]  /*1900*/  SHF.L.U32 R211, R169, 0x10, RZ ;  /* 0x00000010a9d37819 */ /* 0x000fc600000006ff */
[----:B------:R-:W-:Y:S01]  /*1910*/  FADD.FTZ R72, R72, R217 ;  /* 0x000000d948487221 */ /* 0x000fe20000010000 */
[-C--:B------:R-:W-:Y:S01]  /*1920*/  FFMA.FTZ R40, R183, R217.reuse, R40 ;  /* 0x000000d9b7287223 */ /* 0x080fe20000010028 */
[----:B------:R-:W-:Y:S02]  /*1930*/  FMUL.FTZ R217, R206, R217 ;  /* 0x000000d9ced97220 */ /* 0x000fe40000410000 */
[----:B------:R-:W2:Y:S01]  /*1940*/  LDL R206, [R1+0x84] ;  /* 0x0000840001ce7983 */ /* 0x000ea20000100800 */
[----:B------:R-:W-:Y:S01]  /*1950*/  FADD.FTZ R74, R74, R211 ;  /* 0x000000d34a4a7221 */ /* 0x000fe20000010000 */
[-C--:B------:R-:W-:Y:S01]  /*1960*/  FFMA.FTZ R42, R15, R211.reuse, R42 ;  /* 0x000000d30f2a7223 */ /* 0x080fe2000001002a */
[----:B---3--:R-:W-:Y:S02]  /*1970*/  FMUL.FTZ R211, R203, R211 ;  /* 0x000000d3cbd37220 */ /* 0x008fe40000410000 */
[----:B------:R-:W3:Y:S01]  /*1980*/  LDL R203, [R1+0x7c] ;  /* 0x00007c0001cb7983 */ /* 0x000ee20000100800 */
[C---:B------:R-:W-:Y:S01]  /*1990*/  FADD.FTZ R18, -R208.reuse, R19 ;  /* 0x00000013d0127221 */ /* 0x040fe20000010100 */
[----:B------:R-:W-:-:S02]  /*19a0*/  FADD.FTZ R19, -R208, R177 ;  /* 0x000000b1d0137221 */ /* 0x000fc40000010100 */
[----:B------:R-:W4:Y:S01]  /*19b0*/  LDL R177, [R1+0x74] ;  /* 0x0000740001b17983 */ /* 0x000f220000100800 */
[----:B------:R-:W-:Y:S01]  /*19c0*/  PRMT R16, R169, 0x7632, R16 ;  /* 0x00007632a9107816 */ /* 0x000fe20000000010 */
[----:B------:R-:W-:-:S03]  /*19d0*/  FADD.FTZ R176, -R208, R176 ;  /* 0x000000b0d0b07221 */ /* 0x000fc60000010100 */
[----:B------:R-:W-:Y:S01]  /*19e0*/  SHF.L.U32 R210, R16, 0x10, RZ ;  /* 0x0000001010d27819 */ /* 0x000fe200000006ff */
[----:B------:R-:W-:Y:S02]  /*19f0*/  FMUL.FTZ R16, R10, R176 ;  /* 0x000000b00a107220 */ /* 0x000fe40000410000 */
[----:B------:R-:W4:Y:S01]  /*1a00*/  LDL R176, [R1+0x6c] ;  /* 0x00006c0001b07983 */ /* 0x000f220000100800 */
[----:B------:R-:W-:Y:S01]  /*1a10*/  PRMT R202, R168, 0x7632, R202 ;  /* 0x00007632a8ca7816 */ /* 0x000fe200000000ca */
[----:B------:R-:W-:-:S03]  /*1a20*/  FADD.FTZ R17, -R208, R17 ;  /* 0x00000011d0117221 */ /* 0x000fc60000010100 */
[----:B------:R-:W-:Y:S01]  /*1a30*/  SHF.L.U32 R202, R202, 0x10, RZ ;  /* 0x00000010caca7819 */ /* 0x000fe200000006ff */
[----:B------:R-:W-:Y:S01]  /*1a40*/  FMUL.FTZ R17, R10, R17 ;  /* 0x000000110a117220 */ /* 0x000fe20000410000 */
[----:B------:R-:W-:Y:S01]  /*1a50*/  FADD.FTZ R214, R214, R217 ;  /* 0x000000d9d6d67221 */ /* 0x000fe20000010000 */
[----:B------:R-:W-:Y:S01]  /*1a60*/  FFMA.FTZ R215, R183, R217, R215 ;  /* 0x000000d9b7d77223 */ /* 0x000fe200000100d7 */
[----:B------:R-:W-:Y:S01]  /*1a70*/  FMUL.FTZ R18, R10, R18 ;  /* 0x000000120a127220 */ /* 0x000fe20000410000 */
[C---:B------:R-:W-:Y:S01]  /*1a80*/  PRMT R169, R170.reuse, 0x7632, R169 ;  /* 0x00007632aaa97816 */ /* 0x040fe200000000a9 */
[----:B------:R-:W-:Y:S01]  /*1a90*/  FADD.FTZ R75, R75, R210 ;  /* 0x000000d24b4b7221 */ /* 0x000fe20000010000 */
[----:B------:R-:W-:Y:S01]  /*1aa0*/  SHF.L.U32 R170, R170, 0x10, RZ ;  /* 0x00000010aaaa7819 */ /* 0x000fe200000006ff */
[----:B------:R-:W-:Y:S01]  /*1ab0*/  FFMA.FTZ R43, R18, R210, R43 ;  /* 0x000000d2122b7223 */ /* 0x000fe2000001002b */
[----:B------:R-:W-:-:S03]  /*1ac0*/  SHF.L.U32 R169, R169, 0x10, RZ ;  /* 0x00000010a9a97819 */ /* 0x000fc600000006ff */
[----:B------:R-:W-:Y:S01]  /*1ad0*/  FMUL.FTZ R209, R252, R170 ;  /* 0x000000aafcd17220 */ /* 0x000fe20000410000 */
[C---:B------:R-:W-:Y:S01]  /*1ae0*/  PRMT R168, R171.reuse, 0x7632, R168 ;  /* 0x00007632aba87816 */ /* 0x040fe200000000a8 */
[----:B------:R-:W-:Y:S01]  /*1af0*/  FADD.FTZ R178, -R208, R178 ;  /* 0x000000b2d0b27221 */ /* 0x000fe20000010100 */
[----:B------:R-:W-:Y:S01]  /*1b00*/  SHF.L.U32 R171, R171, 0x10, RZ ;  /* 0x00000010abab7819 */ /* 0x000fe200000006ff */
[----:B------:R-:W-:Y:S01]  /*1b10*/  FMUL.FTZ R19, R10, R19 ;  /* 0x000000130a137220 */ /* 0x000fe20000410000 */
[----:B------:R-:W-:Y:S01]  /*1b20*/  SHF.L.U32 R168, R168, 0x10, RZ ;  /* 0x00000010a8a87819 */ /* 0x000fe200000006ff */
[----:B------:R-:W-:Y:S01]  /*1b30*/  FADD.FTZ R179, -R208, R179 ;  /* 0x000000b3d0b37221 */ /* 0x000fe20000010100 */
        /* <DEDUP_REMOVED lines=19> */
[----:B------:R-:W-:Y:S01]  /*1c70*/  FFMA.FTZ R215, R18, R210, R215 ;  /* 0x000000d212d77223 */ /* 0x000fe200000100d7 */
[----:B----4-:R-:W-:Y:S02]  /*1c80*/  FMUL.FTZ R206, R177, R169 ;  /* 0x000000a9b1ce7220 */ /* 0x010fe40000410000 */
        /* <DEDUP_REMOVED lines=8> */
[C---:B------:R-:W-:Y:S02]  /*1d10*/  FFMA.FTZ R47, R203.reuse, R168, R47 ;  /* 0x000000a8cb2f7223 */ /* 0x040fe4000001002f */
[----:B------:R-:W-:Y:S01]  /*1d20*/  FADD.FTZ R214, R214, R202 ;  /* 0x000000cad6d67221 */ /* 0x000fe20000010000 */
[----:B------:R-:W-:-:S07]  /*1d30*/  FFMA.FTZ R215, R203, R202, R215 ;  /* 0x000000cacbd77223 */ /* 0x000fce00000100d7 */
.L_x_5306:
[----:B------:R-:W-:Y:S05]  /*1d40*/  BSYNC B0 ;  /* 0x0000000000007941 */ /* 0x000fea0003800000 */
.L_x_5305:
        /* <DEDUP_REMOVED lines=24> */
[--C-:B------:R-:W-:Y:S01]  /*1ed0*/  FADD.FTZ R24, -R208, R21.reuse ;  /* 0x00000015d0187221 */ /* 0x100fe20000010100 */
[----:B--2---:R-:W-:Y:S02]  /*1ee0*/  SHF.L.U32 R216, R168, 0x10, RZ ;  /* 0x00000010a8d87819 */ /* 0x004fe400000006ff */
[----:B------:R-:W-:-:S03]  /*1ef0*/  PRMT R21, R169, 0x7632, R21 ;  /* 0x00007632a9157816 */ /* 0x000fc60000000015 */
[----:B------:R-:W-:Y:S01]  /*1f00*/  FADD.FTZ R80, R80, R216 ;  /* 0x000000d850507221 */ /* 0x000fe20000010000 */
[-C--:B------:R-:W-:Y:S01]  /*1f10*/  FFMA.FTZ R48, R182, R216.reuse, R48 ;  /* 0x000000d8b6307223 */ /* 0x080fe20000010030 */
[----:B------:R-:W-:Y:S02]  /*1f20*/  FMUL.FTZ R216, R197, R216 ;  /* 0x000000d8c5d87220 */ /* 0x000fe40000410000 */
[----:B------:R-:W2:Y:S01]  /*1f30*/  LDL R197, [R1+0x64] ;  /* 0x0000640001c57983 */ /* 0x000ea20000100800 */
[----:B------:R-:W-:Y:S01]  /*1f40*/  SHF.L.U32 R169, R169, 0x10, RZ ;  /* 0x00000010a9a97819 */ /* 0x000fe200000006ff */
[----:B---3--:R-:W-:-:S04]  /*1f50*/  FADD.FTZ R176, -R208, R176 ;  /* 0x000000b0d0b07221 */ /* 0x008fc80000010100 */
[----:B------:R-:W-:Y:S02]  /*1f60*/  FMUL.FTZ R200, R194, R169 ;  /* 0x000000a9c2c87220 */ /* 0x000fe40000410000 */
[----:B------:R-:W3:Y:S01]  /*1f70*/  LDL R194, [R1+0x5c] ;  /* 0x00005c0001c27983 */ /* 0x000ee20000100800 */
[----:B------:R-:W-:Y:S01]  /*1f80*/  SHF.L.U32 R199, R21, 0x10, RZ ;  /* 0x0000001015c77819 */ /* 0x000fe200000006ff */
[----:B------:R-:W-:Y:S01]  /*1f90*/  FMUL.FTZ R21, R10, R176 ;  /* 0x000000b00a157220 */ /* 0x000fe20000410000 */
[----:B------:R-:W-:Y:S01]  /*1fa0*/  PRMT R193, R168, 0x7632, R193 ;  /* 0x00007632a8c17816 */ /* 0x000fe200000000c1 */
[----:B------:R-:W4:Y:S01]  /*1fb0*/  LDL R176, [R1+0x54] ;  /* 0x0000540001b07983 */ /* 0x000f220000100800 */
[C---:B------:R-:W-:Y:S02]  /*1fc0*/  PRMT R168, R170.reuse, 0x7632, R168 ;  /* 0x00007632aaa87816 */ /* 0x040fe400000000a8 */
[----:B------:R-:W-:-:S05]  /*1fd0*/  SHF.L.U32 R170, R170, 0x10, RZ ;  /* 0x00000010aaaa7819 */ /* 0x000fca00000006ff */
[----:B------:R-:W-:Y:S01]  /*1fe0*/  FADD.FTZ R84, R84, R170 ;  /* 0x000000aa54547221 */ /* 0x000fe20000010000 */
[-C--:B------:R-:W-:Y:S01]  /*1ff0*/  FFMA.FTZ R52, R21, R170.reuse, R52 ;  /* 0x000000aa15347223 */ /* 0x080fe20000010034 */
[----:B------:R-:W-:Y:S02]  /*2000*/  FMUL.FTZ R198, R252, R170 ;  /* 0x000000aafcc67220 */ /* 0x000fe40000410000 */
[----:B------:R-:W4:Y:S01]  /*2010*/  LDL R170, [R1+0x4c] ;  /* 0x00004c0001aa7983 */ /* 0x000f220000100800 */
[--C-:B------:R-:W-:Y:S01]  /*2020*/  FADD.FTZ R20, -R208, R22.reuse ;  /* 0x00000016d0147221 */ /* 0x100fe20000010100 */
[----:B------:R-:W-:Y:S02]  /*2030*/  PRMT R22, R171, 0x7632, R22 ;  /* 0x00007632ab167816 */ /* 0x000fe40000000016 */
[----:B------:R-:W-:Y:S01]  /*2040*/  SHF.L.U32 R193, R193, 0x10, RZ ;  /* 0x00000010c1c17819 */ /* 0x000fe200000006ff */
[----:B------:R-:W-:Y:S01]  /*2050*/  FMUL.FTZ R20, R10, R20 ;  /* 0x000000140a147220 */ /* 0x000fe20000410000 */
[----:B------:R-:W-:Y:S01]  /*2060*/  FADD.FTZ R82, R82, R169 ;  /* 0x000000a952527221 */ /* 0x000fe20000010000 */
[----:B------:R-:W-:-:S02]  /*2070*/  FADD.FTZ R23, -R208, R23 ;  /* 0x00000017d0177221 */ /* 0x000fc40000010100 */
[----:B------:R-:W-:Y:S01]  /*2080*/  FFMA.FTZ R50, R20, R169, R50 ;  /* 0x000000a914327223 */ /* 0x000fe20000010032 */
[----:B------:R-:W-:Y:S01]  /*2090*/  SHF.L.U32 R169, R22, 0x10, RZ ;  /* 0x0000001016a97819 */ /* 0x000fe200000006ff */
[----:B------:R-:W-:Y:S01]  /*20a0*/  FMUL.FTZ R22, R10, R24 ;  /* 0x000000180a167220 */ /* 0x000fe20000410000 */
[----:B------:R-:W-:Y:S01]  /*20b0*/  FADD.FTZ R214, R214, R216 ;  /* 0x000000d8d6d67221 */ /* 0x000fe20000010000 */
[----:B------:R-:W-:Y:S01]  /*20c0*/  FFMA.FTZ R215, R182, R216, R215 ;  /* 0x000000d8b6d77223 */ /* 0x000fe200000100d7 */
[----:B------:R-:W-:Y:S01]  /*20d0*/  FMUL.FTZ R23, R10, R23 ;  /* 0x000000170a177220 */ /* 0x000fe20000410000 */
[----:B------:R-:W-:-:S03]  /*20e0*/  FADD.FTZ R83, R83, R199 ;  /* 0x000000c753537221 */ /* 0x000fc60000010000 */
[----:B------:R-:W-:Y:S01]  /*20f0*/  FFMA.FTZ R51, R23, R199, R51 ;  /* 0x000000c717337223 */ /* 0x000fe20000010033 */
[----:B------:R-:W-:Y:S01]  /*2100*/  SHF.L.U32 R168, R168, 0x10, RZ ;  /* 0x00000010a8a87819 */ /* 0x000fe200000006ff */
[C---:B------:R-:W-:Y:S01]  /*2110*/  FADD.FTZ R177, -R208.reuse, R177 ;  /* 0x000000b1d0b17221 */ /* 0x040fe20000010100 */
[----:B------:R-:W-:Y:S01]  /*2120*/  SHF.L.U32 R171, R171, 0x10, RZ ;  /* 0x00000010abab7819 */ /* 0x000fe200000006ff */
[----:B------:R-:W-:Y:S02]  /*2130*/  FADD.FTZ R178, -R208, R178 ;  /* 0x000000b2d0b27221 */ /* 0x000fe40000010100 */
        /* <DEDUP_REMOVED lines=29> */
[----:B------:R-:W-:Y:S02]  /*2310*/  FFMA.FTZ R55, R194, R169, R55 ;  /* 0x000000a9c2377223 */ /* 0x000fe40000010037 */
[----:B------:R-:W-:Y:S01]  /*2320*/  FADD.FTZ R214, R214, R193 ;  /* 0x000000c1d6d67221 */ /* 0x000fe20000010000 */
[----:B------:R-:W-:-:S07]  /*2330*/  FFMA.FTZ R215, R194, R193, R215 ;  /* 0x000000c1c2d77223 */ /* 0x000fce00000100d7 */
.L_x_5308:
[----:B------:R-:W-:Y:S05]  /*2340*/  BSYNC B0 ;  /* 0x0000000000007941 */ /* 0x000fea0003800000 */
.L_x_5307:
[----:B------:R-:W-:Y:S01]  /*2350*/  ISETP.NE.AND P4, PT, R229, RZ, PT ;  /* 0x000000ffe500720c */ /* 0x000fe20003f85270 */
[----:B------:R-:W-:-:S12]  /*2360*/  BSSY B0, `(.L_x_5309) ;  /* 0x000005e000007945 */ /* 0x000fd80003800000 */
[----:B------:R-:W-:Y:S05]  /*2370*/  @!P4 BRA `(.L_x_5310) ;  /* 0x000000040070c947 */ /* 0x000fea0003800000 */
[----:B------:R-:W0:Y:S01]  /*2380*/  LDC.64 R168, c[0x0][0x2b8] ;  /* 0x0000ae00ffa87b82 */ /* 0x000e220000000a00 */
[C---:B------:R-:W-:Y:S01]  /*2390*/  LEA R176, P4, R212.reuse, UR10, 0x5 ;  /* 0x0000000ad4b07c11 */ /* 0x040fe2000f8828ff */
[----:B------:R-:W2:Y:S03]  /*23a0*/  LDL R184, [R1+0x48] ;  /* 0x0000480001b87983 */ /* 0x000ea60000100800 */
[----:B------:R-:W-:Y:S01]  /*23b0*/  LEA.HI.X R177, R212, UR11, RZ, 0x5, P4 ;  /* 0x0000000bd4b17c11 */ /* 0x000fe2000a0f2cff */
[----:B------:R-:W3:Y:S04]  /*23c0*/  LDL R186, [R1+0x40] ;  /* 0x0000400001ba7983 */ /* 0x000ee80000100800 */
[----:B------:R-:W4:Y:S04]  /*23d0*/  LDG.E.128 R172, desc[UR4][R176.64] ;  /* 0x00000004b0ac7981 */ /* 0x000f28000c1e1d00 */
[----:B------:R-:W3:Y:S04]  /*23e0*/  LDL R185, [R1+0x38] ;  /* 0x0000380001b97983 */ /* 0x000ee80000100800 */
[----:B------:R-:W3:Y:S01]  /*23f0*/  LDL R252, [R1+0x30] ;  /* 0x0000300001fc7983 */ /* 0x000ee20000100800 */
[----:B------:R-:W-:-:S03]  /*2400*/  ISETP.NE.U32.AND P4, PT, RZ, UR8, PT ;  /* 0x00000008ff007c0c */ /* 0x000fc6000bf85070 */
[----:B------:R-:W4:Y:S01]  /*2410*/  LDG.E.128 R176, desc[UR4][R176.64+0x10] ;  /* 0x00001004b0b07981 */ /* 0x000f22000c1e1d00 */
[----:B------:R-:W-:Y:S01]  /*2420*/  ISETP.NE.AND.EX P4, PT, RZ, UR9, PT, P4 ;  /* 0x00000009ff007c0c */ /* 0x000fe2000bf85340 */
[----:B0-----:R-:W-:-:S06]  /*2430*/  IMAD.WIDE.U32 R168, R212, 0x10, R168 ;  /* 0x00000010d4a87825 */ /* 0x001fcc00078e00a8 */
[----:B------:R-:W2:Y:S06]  /*2440*/  LDG.E.128 R168, desc[UR4][R168.64] ;  /* 0x00000004a8a87981 */ /* 0x000eac000c1e1d00 */
[----:B------:R-:W-:-:S04]  /*2450*/  @P4 LEA R26, P5, R212, UR8, 0x5 ;  /* 0x00000008d41a4c11 */ /* 0x000fc8000f8a28ff */
[----:B------:R-:W-:-:S05]  /*2460*/  @P4 LEA.HI.X R27, R212, UR9, RZ, 0x5, P5 ;  /* 0x00000009d41b4c11 */ /* 0x000fca000a8f2cff */
[----:B------:R-:W5:Y:S04]  /*2470*/  @P4 LDG.E.128 R152, desc[UR4][R26.64] ;  /* 0x000000041a984981 */ /* 0x000f68000c1e1d00 */
[----:B------:R0:W5:Y:S02]  /*2480*/  @P4 LDG.E.128 R156, desc[UR4][R26.64+0x10] ;  /* 0x000010041a9c4981 */ /* 0x000164000c1e1d00 */
[----:B0-----:R-:W-:-:S04]  /*2490*/  LEA R26, P4, R212, UR12, 0x3 ;  /* 0x0000000cd41a7c11 */ /* 0x001fc8000f8818ff */
[----:B------:R-:W-:-:S06]  /*24a0*/  LEA.HI.X R27, R212, UR13, RZ, 0x3, P4 ;  /* 0x0000000dd41b7c11 */ /* 0x000fcc000a0f1cff */
[----:B------:R-:W5:Y:S01]  /*24b0*/  LDG.E.64 R26, desc[UR4][R26.64] ;  /* 0x000000041a1a7981 */ /* 0x000f62000c1e1b00 */
[C---:B--2---:R-:W-:Y:S02]  /*24c0*/  PRMT R191, R168.reuse, 0x7632, R191 ;  /* 0x00007632a8bf7816 */ /* 0x044fe400000000bf */
[----:B------:R-:W-:-:S05]  /*24d0*/  SHF.L.U32 R168, R168, 0x10, RZ ;  /* 0x00000010a8a87819 */ /* 0x000fca00000006ff */
[----:B------:R-:W-:Y:S02]  /*24e0*/  FMUL.FTZ R192, R184, R168 ;  /* 0x000000a8b8c07220 */ /* 0x000fe40000410000 */
[----:B------:R-:W2:Y:S01]  /*24f0*/  LDL R184, [R1+0x44] ;  /* 0x0000440001b87983 */ /* 0x000ea20000100800 */
[----:B----4-:R-:W-:-:S03]  /*2500*/  FADD.FTZ R14, -R208, R177 ;  /* 0x000000b1d00e7221 */ /* 0x010fc60000010100 */
[----:B------:R-:W4:Y:S01]  /*2510*/  LDL R177, [R1+0x3c] ;  /* 0x00003c0001b17983 */ /* 0x000f220000100800 */
[C---:B------:R-:W-:Y:S01]  /*2520*/  FADD.FTZ R13, -R208.reuse, R172 ;  /* 0x000000acd00d7221 */ /* 0x040fe20000010100 */
[----:B------:R-:W-:Y:S02]  /*2530*/  FADD.FTZ R172, -R208, R176 ;  /* 0x000000b0d0ac7221 */ /* 0x000fe40000010100 */
[----:B------:R-:W4:Y:S01]  /*2540*/  LDL R176, [R1+0x34] ;  /* 0x0000340001b07983 */ /* 0x000f220000100800 */
[----:B-----5:R-:W-:Y:S01]  /*2550*/  FMUL.FTZ R13, R10, R13 ;  /* 0x0000000d0a0d7220 */ /* 0x020fe20000410000 */
[----:B------:R-:W-:-:S03]  /*2560*/  FADD.FTZ R88, R88, R168 ;  /* 0x000000a858587221 */ /* 0x000fc60000010000 */
[----:B------:R-:W-:Y:S02]  /*2570*/  FFMA.FTZ R56, R13, R168, R56 ;  /* 0x000000a80d387223 */ /* 0x000fe40000010038 */
[----:B------:R-:W4:Y:S01]  /*2580*/  LDL R168, [R1+0x2c] ;  /* 0x00002c0001a87983 */ /* 0x000f220000100800 */
[----:B------:R-:W-:Y:S01]  /*2590*/  FADD.FTZ R173, -R208, R173 ;  /* 0x000000add0ad7221 */ /* 0x000fe20000010100 */
[----:B------:R-:W-:-:S03]  /*25a0*/  SHF.L.U32 R191, R191, 0x10, RZ ;  /* 0x00000010bfbf7819 */ /* 0x000fc600000006ff */
[----:B------:R-:W-:Y:S01]  /*25b0*/  FMUL.FTZ R173, R10, R173 ;  /* 0x000000ad0aad7220 */ /* 0x000fe20000410000 */
[C---:B------:R-:W-:Y:S01]  /*25c0*/  FADD.FTZ R25, -R208.reuse, R174 ;  /* 0x000000aed0197221 */ /* 0x040fe20000010100 */
[C---:B------:R-:W-:Y:S01]  /*25d0*/  PRMT R189, R169.reuse, 0x7632, R189 ;  /* 0x00007632a9bd7816 */ /* 0x040fe200000000bd */
[----:B------:R-:W-:Y:S01]  /*25e0*/  FADD.FTZ R174, -R208, R175 ;  /* 0x000000afd0ae7221 */ /* 0x000fe20000010100 */
[----:B------:R-:W-:Y:S01]  /*25f0*/  SHF.L.U32 R169, R169, 0x10, RZ ;  /* 0x00000010a9a97819 */ /* 0x000fe200000006ff */
[----:B------:R-:W-:Y:S01]  /*2600*/  FADD.FTZ R89, R89, R191 ;  /* 0x000000bf59597221 */ /* 0x000fe20000010000 */
[----:B------:R-:W-:Y:S01]  /*2610*/  FFMA.FTZ R57, R173, R191, R57 ;  /* 0x000000bfad397223 */ /* 0x000fe20000010039 */
[----:B------:R-:W-:Y:S01]  /*2620*/  FADD.FTZ R214, R214, R192 ;  /* 0x000000c0d6d67221 */ /* 0x000fe20000010000 */
[----:B------:R-:W-:Y:S01]  /*2630*/  FFMA.FTZ R215, R13, R192, R215 ;  /* 0x000000c00dd77223 */ /* 0x000fe200000100d7 */
[----:B------:R-:W-:Y:S01]  /*2640*/  SHF.L.U32 R189, R189, 0x10, RZ ;  /* 0x00000010bdbd7819 */ /* 0x000fe200000006ff */
[C---:B------:R-:W-:Y:S01]  /*2650*/  FMUL.FTZ R174, R10.reuse, R174 ;  /* 0x000000ae0aae7220 */ /* 0x040fe20000410000 */
[----:B------:R-:W-:Y:S01]  /*2660*/  FMUL.FTZ R25, R10, R25 ;  /* 0x000000190a197220 */ /* 0x000fe20000410000 */
[----:B---3--:R-:W-:Y:S01]  /*2670*/  FMUL.FTZ R190, R186, R169 ;  /* 0x000000a9babe7220 */ /* 0x008fe20000410000 */
[C---:B------:R-:W-:Y:S01]  /*2680*/  PRMT R187, R170.reuse, 0x7632, R187 ;  /* 0x00007632aabb7816 */ /* 0x040fe200000000bb */
[----:B------:R-:W-:Y:S01]  /*2690*/  FADD.FTZ R91, R91, R189 ;  /* 0x000000bd5b5b7221 */ /* 0x000fe20000010000 */
[----:B------:R-:W-:Y:S01]  /*26a0*/  SHF.L.U32 R170, R170, 0x10, RZ ;  /* 0x00000010aaaa7819 */ /* 0x000fe200000006ff */
[----:B------:R-:W-:Y:S01]  /*26b0*/  FFMA.FTZ R59, R174, R189, R59 ;  /* 0x000000bdae3b7223 */ /* 0x000fe2000001003b */
[----:B------:R-:W-:Y:S01]  /*26c0*/  SHF.L.U32 R187, R187, 0x10, RZ ;  /* 0x00000010bbbb7819 */ /* 0x000fe200000006ff */
[C---:B------:R-:W-:Y:S01]  /*26d0*/  FMUL.FTZ R14, R10.reuse, R14 ;  /* 0x0000000e0a0e7220 */ /* 0x040fe20000410000 */
[----:B------:R-:W-:Y:S01]  /*26e0*/  FMUL.FTZ R172, R10, R172 ;  /* 0x000000ac0aac7220 */ /* 0x000fe20000410000 */
[----:B------:R-:W-:Y:S01]  /*26f0*/  FMUL.FTZ R188, R185, R170 ;  /* 0x000000aab9bc7220 */ /* 0x000fe20000410000 */
[C---:B------:R-:W-:Y:S01]  /*2700*/  PRMT R175, R171.reuse, 0x7632, R175 ;  /* 0x00007632abaf7816 */ /* 0x040fe200000000af */
[----:B------:R-:W-:Y:S01]  /*2710*/  FADD.FTZ R179, -R208, R179 ;  /* 0x000000b3d0b37221 */ /* 0x000fe20000010100 */
[----:B------:R-:W-:Y:S01]  /*2720*/  SHF.L.U32 R171, R171, 0x10, RZ ;  /* 0x00000010abab7819 */ /* 0x000fe200000006ff */
[----:B------:R-:W-:Y:S01]  /*2730*/  FADD.FTZ R93, R93, R187 ;  /* 0x000000bb5d5d7221 */ /* 0x000fe20000010000 */
[----:B------:R-:W-:Y:S01]  /*2740*/  FFMA.FTZ R61, R14, R187, R61 ;  /* 0x000000bb0e3d7223 */ /* 0x000fe2000001003d */
[----:B------:R-:W-:Y:S01]  /*2750*/  FADD.FTZ R178, -R208, R178 ;  /* 0x000000b2d0b27221 */ /* 0x000fe20000010100 */
[----:B------:R-:W-:Y:S01]  /*2760*/  SHF.L.U32 R175, R175, 0x10, RZ ;  /* 0x00000010afaf7819 */ /* 0x000fe200000006ff */
[----:B------:R-:W-:-:S02]  /*2770*/  FMUL.FTZ R185, R252, R171 ;  /* 0x000000abfcb97220 */ /* 0x000fc40000410000 */
[----:B------:R-:W-:Y:S02]  /*2780*/  FMUL.FTZ R186, R10, R178 ;  /* 0x000000b20aba7220 */ /* 0x000fe40000410000 */
        /* <DEDUP_REMOVED lines=10> */
[----:B----4-:R-:W-:Y:S02]  /*2830*/  FMUL.FTZ R189, R177, R189 ;  /* 0x000000bdb1bd7220 */ /* 0x010fe40000410000 */
[----:B------:R-:W-:Y:S01]  /*2840*/  FADD.FTZ R214, R214, R190 ;  /* 0x000000bed6d67221 */ /* 0x000fe20000010000 */
[----:B------:R-:W-:-:S03]  /*2850*/  FFMA.FTZ R215, R25, R190, R215 ;  /* 0x000000be19d77223 */ /* 0x000fc600000100d7 */
[----:B------:R-:W-:Y:S01]  /*2860*/  FADD.FTZ R214, R214, R189 ;  /* 0x000000bdd6d67221 */ /* 0x000fe20000010000 */
[----:B------:R-:W-:Y:S01]  /*2870*/  FFMA.FTZ R215, R174, R189, R215 ;  /* 0x000000bdaed77223 */ /* 0x000fe200000100d7 */
[----:B------:R-:W-:Y:S02]  /*2880*/  FMUL.FTZ R187, R176, R187 ;  /* 0x000000bbb0bb7220 */ /* 0x000fe40000410000 */
        /* <DEDUP_REMOVED lines=11> */
.L_x_5310:
[----:B------:R-:W-:Y:S05]  /*2940*/  BSYNC B0 ;  /* 0x0000000000007941 */ /* 0x000fea0003800000 */
.L_x_5309:
        /* <DEDUP_REMOVED lines=26> */
.L_x_5337:
[----:B0-----:R-:W-:Y:S01]  /*2af0*/  FADD.FTZ R169, R177, R169 ;  /* 0x000000a9b1a97221 */ /* 0x001fe20000010000 */
[----:B------:R-:W-:Y:S01]  /*2b00*/  @!P4 LOP3.LUT R171, R212, 0x7, RZ, 0xc0, !PT ;  /* 0x00000007d4abc812 */ /* 0x000fe200078ec0ff */
[----:B--2---:R-:W0:Y:S01]  /*2b10*/  S2R R177, SR_CgaCtaId ;  /* 0x0000000000b17919 */ /* 0x004e220000008800 */
[----:B------:R-:W-:Y:S01]  /*2b20*/  MOV R170, 0x400 ;  /* 0x0000040000aa7802 */ /* 0x000fe20000000f00 */
[----:B------:R-:W-:Y:S01]  /*2b30*/  FADD.FTZ R168, R178, R208 ;  /* 0x000000d0b2a87221 */ /* 0x000fe20000010000 */
[----:B------:R-:W-:Y:S01]  /*2b40*/  @!P4 IADD3 R171, R176, R171, RZ ;  /* 0x000000abb0abc210 */ /* 0x000fe20007ffe0ff */
[----:B------:R-:W-:Y:S05]  /*2b50*/  WARPSYNC.ALL ;  /* 0x0000000000007948 */ /* 0x000fea0003800000 */
        /* <DEDUP_REMOVED lines=30> */
[----:B------:R-:W2:Y:S01]  /*2d40*/  LDL R215, [R1+0x28] ;  /* 0x0000280001d77983 */ /* 0x000ea20000100800 */
[----:B------:R-:W-:-:S03]  /*2d50*/  ISETP.NE.AND P5, PT, R3, RZ, PT ;  /* 0x000000ff0300720c */ /* 0x000fc60003fa5270 */
[----:B------:R-:W3:Y:S01]  /*2d60*/  LDL R250, [R1+0x24] ;  /* 0x0000240001fa7983 */ /* 0x000ee20000100800 */
[----:B------:R-:W-:-:S03]  /*2d70*/  HFMA2.MMA R177, -RZ, RZ, 0, 0 ;  /* 0x00000000ffb17435 */ /* 0x000fc600000001ff */
[----:B------:R-:W4:Y:S01]  /*2d80*/  LDL R252, [R1+0x20] ;  /* 0x0000200001fc7983 */ /* 0x000f220000100800 */
[----:B0-----:R-:W-:-:S06]  /*2d90*/  IMAD.WIDE.U32 R168, R12, 0x10, R168 ;  /* 0x000000100ca87825 */ /* 0x001fcc00078e00a8 */
[----:B------:R-:W2:Y:S01]  /*2da0*/  LDG.E.128 R168, desc[UR4][R168.64] ;  /* 0x00000004a8a87981 */ /* 0x000ea2000c1e1d00 */
[----:B------:R-:W-:Y:S02]  /*2db0*/  FSEL R178, R208, RZ, !P5 ;  /* 0x000000ffd0b27208 */ /* 0x000fe40006800000 */
[----:B------:R-:W-:-:S03]  /*2dc0*/  ISETP.NE.U32.AND P5, PT, RZ, UR8, PT ;  /* 0x00000008ff007c0c */ /* 0x000fc6000bfa5070 */
[----:B------:R-:W-:Y:S01]  /*2dd0*/  FFMA.FTZ R176, R0, R212, R178 ;  /* 0x000000d400b07223 */ /* 0x000fe200000100b2 */
[----:B------:R-:W-:-:S03]  /*2de0*/  ISETP.NE.AND.EX P5, PT, RZ, UR9, PT, P5 ;  /* 0x00000009ff007c0c */ /* 0x000fc6000bfa5350 */
[----:B------:R-:W-:-:S04]  /*2df0*/  FADD.FTZ R176, R4, -R176 ;  /* 0x800000b004b07221 */ /* 0x000fc80000010000 */
[----:B-----5:R-:W-:Y:S01]  /*2e00*/  FMUL.FTZ R214, R10, R176 ;  /* 0x000000b00ad67220 */ /* 0x020fe20000410000 */
[----:B------:R-:W-:-:S04]  /*2e10*/  MOV R176, R180 ;  /* 0x000000b400b07202 */ /* 0x000fc80000000f00 */
[----:B------:R-:W-:Y:S01]  /*2e20*/  LOP3.LUT P4, RZ, R176, 0xff, RZ, 0xc0, !PT ;  /* 0x000000ffb0ff7812 */ /* 0x000fe2000788c0ff */
[----:B------:R-:W-:-:S04]  /*2e30*/  @P5 FADD.FTZ R214, R128, R214 ;  /* 0x000000d680d65221 */ /* 0x000fc80000010000 */
[----:B------:R-:W-:-:S04]  /*2e40*/  FMUL.FTZ R179, R214, R11 ;  /* 0x0000000bd6b37220 */ /* 0x000fc80000410000 */
[----:B------:R-:W-:Y:S01]  /*2e50*/  FMUL.FTZ R179, R179, UR15 ;  /* 0x0000000fb3b37c20 */ /* 0x000fe20008410000 */
[----:B------:R-:W-:-:S03]  /*2e60*/  LOP3.LUT P6, RZ, R180, 0xff00, RZ, 0xc0, !PT ;  /* 0x0000ff00b4ff7812 */ /* 0x000fc600078cc0ff */
[----:B--2---:R-:W-:-:S05]  /*2e70*/  @P4 SHF.L.U32 R176, R168, 0x10, RZ ;  /* 0x00000010a8b04819 */ /* 0x004fca00000006ff */
[----:B------:R-:W-:Y:S01]  /*2e80*/  @P4 FMUL.FTZ R177, R179, R176 ;  /* 0x000000b0b3b14220 */ /* 0x000fe20000410000 */
[----:B------:R-:W-:Y:S01]  /*2e90*/  MOV R176, RZ ;  /* 0x000000ff00b07202 */ /* 0x000fe20000000f00 */
[----:B------:R-:W-:Y:S01]  /*2ea0*/  @P4 FMUL.FTZ R176, R215, R179 ;  /* 0x000000b3d7b04220 */ /* 0x000fe20000410000 */
[----:B------:R-:W-:-:S04]  /*2eb0*/  FFMA.FTZ R179, R7, R212, R178 ;  /* 0x000000d407b37223 */ /* 0x000fc800000100b2 */
[----:B------:R-:W-:Y:S01]  /*2ec0*/  FADD.FTZ R179, R225, -R179 ;  /* 0x800000b3e1b37221 */ /* 0x000fe20000010000 */
[----:B------:R-:W-:-:S03]  /*2ed0*/  ISETP.NE.U32.AND P4, PT, RZ, UR16, PT ;  /* 0x00000010ff007c0c */ /* 0x000fc6000bf85070 */
[----:B------:R-:W-:Y:S01]  /*2ee0*/  FMUL.FTZ R179, R10, R179 ;  /* 0x000000b30ab37220 */ /* 0x000fe20000410000 */
[----:B------:R-:W-:-:S03]  /*2ef0*/  ISETP.NE.AND.EX P4, PT, RZ, UR17, PT, P4 ;  /* 0x00000011ff007c0c */ /* 0x000fc6000bf85340 */
[----:B------:R-:W-:Y:S01]  /*2f00*/  @P5 FADD.FTZ R179, R129, R179 ;  /* 0x000000b381b35221 */ /* 0x000fe20000010000 */
[----:B------:R-:W-:Y:S02]  /*2f10*/  @P6 PRMT R168, R168, 0x7632, R168 ;  /* 0x00007632a8a86816 */ /* 0x000fe400000000a8 */
[----:B------:R-:W-:Y:S01]  /*2f20*/  SEL R160, R214, R160, P4 ;  /* 0x000000a0d6a07207 */ /* 0x000fe20002000000 */
[----:B------:R-:W-:Y:S01]  /*2f30*/  FMUL.FTZ R215, R179, R11 ;  /* 0x0000000bb3d77220 */ /* 0x000fe20000410000 */
[----:B------:R-:W-:Y:S01]  /*2f40*/  HFMA2.MMA R214, -RZ, RZ, 0, 0 ;  /* 0x00000000ffd67435 */ /* 0x000fe200000001ff */
[----:B------:R-:W-:Y:S02]  /*2f50*/  @P6 SHF.L.U32 R168, R168, 0x10, RZ ;  /* 0x00000010a8a86819 */ /* 0x000fe400000006ff */
[----:B------:R-:W-:-:S04]  /*2f60*/  FMUL.FTZ R215, R215, UR15 ;  /* 0x0000000fd7d77c20 */ /* 0x000fc80008410000 */
[----:B------:R-:W-:Y:S01]  /*2f70*/  @P6 FMUL.FTZ R214, R215, R168 ;  /* 0x000000a8d7d66220 */ /* 0x000fe20000410000 */
[----:B------:R-:W-:Y:S01]  /*2f80*/  MOV R168, RZ ;  /* 0x000000ff00a87202 */ /* 0x000fe20000000f00 */
[----:B---3--:R-:W-:Y:S02]  /*2f90*/  @P6 FMUL.FTZ R168, R250, R215 ;  /* 0x000000d7faa86220 */ /* 0x008fe40000410000 */
[----:B------:R-:W2:Y:S01]  /*2fa0*/  LDL R250, [R1+0x1c] ;  /* 0x00001c0001fa7983 */ /* 0x000ea20000100800 */
[----:B------:R-:W-:Y:S01]  /*2fb0*/  SEL R161, R179, R161, P4 ;  /* 0x000000a1b3a17207 */ /* 0x000fe20002000000 */
[----:B------:R-:W-:Y:S01]  /*2fc0*/  FFMA.FTZ R179, R5, R212, R178 ;  /* 0x000000d405b37223 */ /* 0x000fe200000100b2 */
[----:B------:R-:W-:-:S03]  /*2fd0*/  LOP3.LUT P6, RZ, R180, 0xff0000, RZ, 0xc0, !PT ;  /* 0x00ff0000b4ff7812 */ /* 0x000fc600078cc0ff */
[----:B------:R-:W-:-:S04]  /*2fe0*/  FADD.FTZ R179, R224, -R179 ;  /* 0x800000b3e0b37221 */ /* 0x000fc80000010000 */
[----:B------:R-:W-:-:S04]  /*2ff0*/  FMUL.FTZ R179, R10, R179 ;  /* 0x000000b30ab37220 */ /* 0x000fc80000410000 */
[----:B------:R-:W-:Y:S01]  /*3000*/  @P5 FADD.FTZ R179, R130, R179 ;  /* 0x000000b382b35221 */ /* 0x000fe20000010000 */
[----:B------:R-:W-:Y:S01]  /*3010*/  FADD.FTZ R97, R97, R214 ;  /* 0x000000d661617221 */ /* 0x000fe20000010000 */
[----:B------:R-:W-:Y:S02]  /*3020*/  FADD.FTZ R96, R96, R177 ;  /* 0x000000b160607221 */ /* 0x000fe40000010000 */
[----:B------:R-:W-:Y:S01]  /*3030*/  FMUL.FTZ R215, R179, R11 ;  /* 0x0000000bb3d77220 */ /* 0x000fe20000410000 */
[----:B------:R-:W-:Y:S01]  /*3040*/  HFMA2.MMA R214, -RZ, RZ, 0, 0 ;  /* 0x00000000ffd67435 */ /* 0x000fe200000001ff */
[----:B------:R-:W-:Y:S02]  /*3050*/  @P6 SHF.L.U32 R177, R169, 0x10, RZ ;  /* 0x00000010a9b16819 */ /* 0x000fe400000006ff */
[----:B------:R-:W-:-:S04]  /*3060*/  FMUL.FTZ R215, R215, UR15 ;  /* 0x0000000fd7d77c20 */ /* 0x000fc80008410000 */
[----:B------:R-:W-:Y:S01]  /*3070*/  @P6 FMUL.FTZ R214, R215, R177 ;  /* 0x000000b1d7d66220 */ /* 0x000fe20000410000 */
[----:B------:R-:W-:Y:S01]  /*3080*/  MOV R177, RZ ;  /* 0x000000ff00b17202 */ /* 0x000fe20000000f00 */
[----:B----4-:R-:W-:Y:S01]  /*3090*/  @P6 FMUL.FTZ R177, R252, R215 ;  /* 0x000000d7fcb16220 */ /* 0x010fe20000410000 */
[----:B------:R-:W-:Y:S01]  /*30a0*/  SEL R162, R179, R162, P4 ;  /* 0x000000a2b3a27207 */ /* 0x000fe20002000000 */
[----:B------:R-:W3:Y:S01]  /*30b0*/  LDL R252, [R1+0x18] ;  /* 0x0000180001fc7983 */ /* 0x000ee20000100800 */
[----:B------:R-:W-:Y:S01]  /*30c0*/  FFMA.FTZ R179, R8, R212, R178 ;  /* 0x000000d408b37223 */ /* 0x000fe200000100b2 */
[----:B------:R-:W-:-:S03]  /*30d0*/  LOP3.LUT P6, RZ, R180, 0xff000000, RZ, 0xc0, !PT ;  /* 0xff000000b4ff7812 */ /* 0x000fc600078cc0ff */
[----:B------:R-:W-:-:S04]  /*30e0*/  FADD.FTZ R179, R223, -R179 ;  /* 0x800000b3dfb37221 */ /* 0x000fc80000010000 */
[----:B------:R-:W-:Y:S01]  /*30f0*/  FMUL.FTZ R179, R10, R179 ;  /* 0x000000b30ab37220 */ /* 0x000fe20000410000 */
[----:B------:R-:W-:-:S03]  /*3100*/  FADD.FTZ R98, R98, R214 ;  /* 0x000000d662627221 */ /* 0x000fc60000010000 */
[----:B------:R-:W-:Y:S02]  /*3110*/  @P5 FADD.FTZ R179, R131, R179 ;  /* 0x000000b383b35221 */ /* 0x000fe40000010000 */
[----:B------:R-:W-:Y:S02]  /*3120*/  @P6 PRMT R169, R169, 0x7632, R169 ;  /* 0x00007632a9a96816 */ /* 0x000fe400000000a9 */
[----:B------:R-:W-:Y:S01]  /*3130*/  FMUL.FTZ R214, R179, R11 ;  /* 0x0000000bb3d67220 */ /* 0x000fe20000410000 */
[----:B------:R-:W-:Y:S01]  /*3140*/  HFMA2.MMA R215, -RZ, RZ, 0, 0 ;  /* 0x00000000ffd77435 */ /* 0x000fe200000001ff */
[----:B------:R-:W-:Y:S02]  /*3150*/  @P6 SHF.L.U32 R169, R169, 0x10, RZ ;  /* 0x00000010a9a96819 */ /* 0x000fe400000006ff */
[----:B------:R-:W-:-:S04]  /*3160*/  FMUL.FTZ R214, R214, UR15 ;  /* 0x0000000fd6d67c20 */ /* 0x000fc80008410000 */
[----:B------:R-:W-:Y:S01]  /*3170*/  @P6 FMUL.FTZ R215, R214, R169 ;  /* 0x000000a9d6d76220 */ /* 0x000fe20000410000 */
[----:B------:R-:W-:Y:S01]  /*3180*/  MOV R169, RZ ;  /* 0x000000ff00a97202 */ /* 0x000fe20000000f00 */
[----:B--2---:R-:W-:Y:S02]  /*3190*/  @P6 FMUL.FTZ R169, R250, R214 ;  /* 0x000000d6faa96220 */ /* 0x004fe40000410000 */
[----:B------:R-:W2:Y:S01]  /*31a0*/  LDL R250, [R1+0x14] ;  /* 0x0000140001fa7983 */ /* 0x000ea20000100800 */
[----:B------:R-:W-:Y:S01]  /*31b0*/  SEL R163, R179, R163, P4 ;  /* 0x000000a3b3a37207 */ /* 0x000fe20002000000 */
[----:B------:R-:W-:-:S04]  /*31c0*/  FFMA.FTZ R179, R6, R212, R178 ;  /* 0x000000d406b37223 */ /* 0x000fc800000100b2 */
[----:B------:R-:W-:Y:S01]  /*31d0*/  FADD.FTZ R179, R222, -R179 ;  /* 0x800000b3deb37221 */ /* 0x000fe20000010000 */
[----:B------:R-:W-:-:S03]  /*31e0*/  LOP3.LUT P6, RZ, R181, 0xff, RZ, 0xc0, !PT ;  /* 0x000000ffb5ff7812 */ /* 0x000fc600078cc0ff */
[----:B------:R-:W-:-:S04]  /*31f0*/  FMUL.FTZ R179, R10, R179 ;  /* 0x000000b30ab37220 */ /* 0x000fc80000410000 */
[----:B------:R-:W-:Y:S01]  /*3200*/  @P5 FADD.FTZ R179, R132, R179 ;  /* 0x000000b384b35221 */ /* 0x000fe20000010000 */
[----:B------:R-:W-:Y:S01]  /*3210*/  FADD.FTZ R99, R99, R215 ;  /* 0x000000d763637221 */ /* 0x000fe20000010000 */
[----:B------:R-:W-:-:S03]  /*3220*/  HFMA2.MMA R215, -RZ, RZ, 0, 0 ;  /* 0x00000000ffd77435 */ /* 0x000fc600000001ff */
[C---:B------:R-:W-:Y:S01]  /*3230*/  SEL R164, R179.reuse, R164, P4 ;  /* 0x000000a4b3a47207 */ /* 0x040fe20002000000 */
[----:B------:R-:W-:Y:S01]  /*3240*/  FMUL.FTZ R179, R179, R11 ;  /* 0x0000000bb3b37220 */ /* 0x000fe20000410000 */
[----:B------:R-:W-:-:S03]  /*3250*/  @P6 SHF.L.U32 R214, R170, 0x10, RZ ;  /* 0x00000010aad66819 */ /* 0x000fc600000006ff */
[----:B------:R-:W-:-:S04]  /*3260*/  FMUL.FTZ R179, R179, UR15 ;  /* 0x0000000fb3b37c20 */ /* 0x000fc80008410000 */
[----:B------:R-:W-:Y:S01]  /*3270*/  @P6 FMUL.FTZ R215, R179, R214 ;  /* 0x000000d6b3d76220 */ /* 0x000fe20000410000 */
[----:B------:R-:W-:Y:S01]  /*3280*/  MOV R214, RZ ;  /* 0x000000ff00d67202 */ /* 0x000fe20000000f00 */
[----:B---3--:R-:W-:Y:S01]  /*3290*/  @P6 FMUL.FTZ R214, R252, R179 ;  /* 0x000000b3fcd66220 */ /* 0x008fe20000410000 */
[----:B------:R-:W-:Y:S01]  /*32a0*/  FFMA.FTZ R179, R9, R212, R178 ;  /* 0x000000d409b37223 */ /* 0x000fe200000100b2 */
[----:B------:R-:W-:Y:S01]  /*32b0*/  LOP3.LUT P6, RZ, R181, 0xff00, RZ, 0xc0, !PT ;  /* 0x0000ff00b5ff7812 */ /* 0x000fe200078cc0ff */
[----:B------:R-:W-:Y:S01]  /*32c0*/  FADD.FTZ R100, R100, R215 ;  /* 0x000000d764647221 */ /* 0x000fe20000010000 */
[----:B------:R-:W3:Y:S01]  /*32d0*/  LDL R252, [R1+0xc] ;  /* 0x00000c0001fc7983 */ /* 0x000ee20000100800 */
[----:B------:R-:W-:-:S04]  /*32e0*/  FADD.FTZ R179, R221, -R179 ;  /* 0x800000b3ddb37221 */ /* 0x000fc80000010000 */
[----:B------:R-:W-:-:S04]  /*32f0*/  FMUL.FTZ R179, R10, R179 ;  /* 0x000000b30ab37220 */ /* 0x000fc80000410000 */
[----:B------:R-:W-:Y:S02]  /*3300*/  @P5 FADD.FTZ R179, R133, R179 ;  /* 0x000000b385b35221 */ /* 0x000fe40000010000 */
[----:B------:R-:W-:-:S03]  /*3310*/  @P6 PRMT R170, R170, 0x7632, R170 ;  /* 0x00007632aaaa6816 */ /* 0x000fc600000000aa */
[C---:B------:R-:W-:Y:S01]  /*3320*/  SEL R165, R179.reuse, R165, P4 ;  /* 0x000000a5b3a57207 */ /* 0x040fe20002000000 */
[----:B------:R-:W-:Y:S01]  /*3330*/  FMUL.FTZ R179, R179, R11 ;  /* 0x0000000bb3b37220 */ /* 0x000fe20000410000 */
[----:B------:R-:W-:Y:S01]  /*3340*/  HFMA2.MMA R215, -RZ, RZ, 0, 0 ;  /* 0x00000000ffd77435 */ /* 0x000fe200000001ff */
[----:B------:R-:W-:Y:S02]  /*3350*/  @P6 SHF.L.U32 R170, R170, 0x10, RZ ;  /* 0x00000010aaaa6819 */ /* 0x000fe400000006ff */
[----:B------:R-:W-:-:S04]  /*3360*/  FMUL.FTZ R179, R179, UR15 ;  /* 0x0000000fb3b37c20 */ /* 0x000fc80008410000 */
[----:B------:R-:W-:Y:S01]  /*3370*/  @P6 FMUL.FTZ R215, R179, R170 ;  /* 0x000000aab3d76220 */ /* 0x000fe20000410000 */
[----:B------:R-:W-:-:S03]  /*3380*/  MOV R170, RZ ;  /* 0x000000ff00aa7202 */ /* 0x000fc60000000f00 */
[----:B------:R-:W-:Y:S01]  /*3390*/  FADD.FTZ R101, R101, R215 ;  /* 0x000000d765657221 */ /* 0x000fe20000010000 */
[----:B------:R-:W-:Y:S01]  /*33a0*/  HFMA2.MMA R215, -RZ, RZ, 0, 0 ;  /* 0x00000000ffd77435 */ /* 0x000fe200000001ff */
[----:B--2---:R-:W-:Y:S01]  /*33b0*/  @P6 FMUL.FTZ R170, R250, R179 ;  /* 0x000000b3faaa6220 */ /* 0x004fe20000410000 */
[-CC-:B------:R-:W-:Y:S01]  /*33c0*/  FFMA.FTZ R179, R220, R212.reuse, R178.reuse ;  /* 0x000000d4dcb37223 */ /* 0x180fe200000100b2 */
[----:B------:R-:W-:-:S03]  /*33d0*/  FFMA.FTZ R178, R218, R212, R178 ;  /* 0x000000d4dab27223 */ /* 0x000fc600000100b2 */
[----:B------:R-:W-:Y:S01]  /*33e0*/  FADD.FTZ R179, R219, -R179 ;  /* 0x800000b3dbb37221 */ /* 0x000fe20000010000 */
[----:B------:R-:W-:-:S03]  /*33f0*/  FADD.FTZ R178, R207, -R178 ;  /* 0x800000b2cfb27221 */ /* 0x000fc60000010000 */
[C---:B------:R-:W-:Y:S01]  /*3400*/  FMUL.FTZ R179, R10.reuse, R179 ;  /* 0x000000b30ab37220 */ /* 0x040fe20000410000 */
[----:B------:R-:W-:-:S03]  /*3410*/  FMUL.FTZ R178, R10, R178 ;  /* 0x000000b20ab27220 */ /* 0x000fc60000410000 */
[----:B------:R-:W-:Y:S01]  /*3420*/  @P5 FADD.FTZ R179, R134, R179 ;  /* 0x000000b386b35221 */ /* 0x000fe20000010000 */
[----:B------:R-:W-:Y:S01]  /*3430*/  @P5 FADD.FTZ R178, R135, R178 ;  /* 0x000000b287b25221 */ /* 0x000fe20000010000 */
[----:B------:R-:W-:-:S03]  /*3440*/  LOP3.LUT P5, RZ, R181, 0xff0000, RZ, 0xc0, !PT ;  /* 0x00ff0000b5ff7812 */ /* 0x000fc600078ac0ff */
[C---:B------:R-:W-:Y:S01]  /*3450*/  SEL R166, R179.reuse, R166, P4 ;  /* 0x000000a6b3a67207 */ /* 0x040fe20002000000 */
[----:B------:R-:W-:-:S04]  /*3460*/  FMUL.FTZ R179, R179, R11 ;  /* 0x0000000bb3b37220 */ /* 0x000fc80000410000 */
[----:B------:R-:W-:-:S05]  /*3470*/  FMUL.FTZ R179, R179, UR15 ;  /* 0x0000000fb3b37c20 */ /* 0x000fca0008410000 */
[----:B------:R-:W-:-:S05]  /*3480*/  @P5 SHF.L.U32 R250, R171, 0x10, RZ ;  /* 0x00000010abfa5819 */ /* 0x000fca00000006ff */
[----:B------:R-:W-:Y:S02]  /*3490*/  @P5 FMUL.FTZ R215, R179, R250 ;  /* 0x000000fab3d75220 */ /* 0x000fe40000410000 */
[----:B------:R-:W2:Y:S01]  /*34a0*/  LDL R250, [R1+0x10] ;  /* 0x0000100001fa7983 */ /* 0x000ea20000100800 */
[----:B------:R-:W-:Y:S02]  /*34b0*/  SEL R167, R178, R167, P4 ;  /* 0x000000a7b2a77207 */ /* 0x000fe40002000000 */
[----:B------:R-:W-:Y:S01]  /*34c0*/  LOP3.LUT P4, RZ, R181, 0xff000000, RZ, 0xc0, !PT ;  /* 0xff000000b5ff7812 */ /* 0x000fe2000788c0ff */
[----:B------:R-:W-:Y:S01]  /*34d0*/  FADD.FTZ R102, R102, R215 ;  /* 0x000000d766667221 */ /* 0x000fe20000010000 */
[----:B------:R-:W-:Y:S01]  /*34e0*/  MOV R215, RZ ;  /* 0x000000ff00d77202 */ /* 0x000fe20000000f00 */
[----:B------:R-:W-:-:S04]  /*34f0*/  FMUL.FTZ R178, R178, R11 ;  /* 0x0000000bb2b27220 */ /* 0x000fc80000410000 */
[----:B------:R-:W-:Y:S01]  /*3500*/  FMUL.FTZ R178, R178, UR15 ;  /* 0x0000000fb2b27c20 */ /* 0x000fe20008410000 */
[----:B------:R-:W-:Y:S02]  /*3510*/  F2FP.BF16.F32.PACK_AB R169, R169, R177 ;  /* 0x000000b1a9a9723e */ /* 0x000fe400000010ff */
[----:B------:R-:W-:Y:S02]  /*3520*/  F2FP.BF16.F32.PACK_AB R168, R168, R176 ;  /* 0x000000b0a8a8723e */ /* 0x000fe400000010ff */
[----:B------:R-:W-:Y:S01]  /*3530*/  F2FP.BF16.F32.PACK_AB R170, R170, R214 ;  /* 0x000000d6aaaa723e */ /* 0x000fe200000010ff */
[----:B--2---:R-:W-:Y:S01]  /*3540*/  @P5 FMUL.FTZ R215, R250, R179 ;  /* 0x000000b3fad75220 */ /* 0x004fe20000410000 */
[----:B------:R-:W-:Y:S01]  /*3550*/  @P4 PRMT R179, R171, 0x7632, R179 ;  /* 0x00007632abb34816 */ /* 0x000fe200000000b3 */
[----:B------:R-:W-:-:S03]  /*3560*/  HFMA2.MMA R171, -RZ, RZ, 0, 0 ;  /* 0x00000000ffab7435 */ /* 0x000fc600000001ff */
[----:B------:R-:W-:Y:S02]  /*3570*/  @P4 SHF.L.U32 R179, R179, 0x10, RZ ;  /* 0x00000010b3b34819 */ /* 0x000fe400000006ff */
[----:B------:R-:W-:Y:S01]  /*3580*/  MOV R250, RZ ;  /* 0x000000ff00fa7202 */ /* 0x000fe20000000f00 */
[----:B---3--:R-:W-:Y:S02]  /*3590*/  @P4 FMUL.FTZ R250, R252, R178 ;  /* 0x000000b2fcfa4220 */ /* 0x008fe40000410000 */
[----:B------:R-:W-:Y:S01]  /*35a0*/  @P4 FMUL.FTZ R171, R178, R179 ;  /* 0x000000b3b2ab4220 */ /* 0x000fe20000410000 */
[----:B------:R-:W-:-:S04]  /*35b0*/  ISETP.NE.U32.AND P4, PT, RZ, UR16, PT ;  /* 0x00000010ff007c0c */ /* 0x000fc8000bf85070 */
[----:B------:R-:W-:-:S13]  /*35c0*/  ISETP.NE.AND.EX P4, PT, RZ, UR17, PT, P4 ;  /* 0x00000011ff007c0c */ /* 0x000fda000bf85340 */
[----:B------:R-:W0:Y:S02]  /*35d0*/  @P4 LDC.64 R178, c[0x0][0x308] ;  /* 0x0000c200ffb24b82 */ /* 0x000e240000000a00 */
[----:B0-----:R-:W-:-:S05]  /*35e0*/  @P4 IMAD.WIDE.U32 R178, R12, 0x20, R178 ;  /* 0x000000200cb24825 */ /* 0x001fca00078e00b2 */
[----:B------:R-:W-:Y:S04]  /*35f0*/  @P4 STG.E.128 desc[UR4][R178.64], R160 ;  /* 0x000000a0b2004986 */ /* 0x000fe8000c101d04 */
[----:B------:R0:W-:Y:S02]  /*3600*/  @P4 STG.E.128 desc[UR4][R178.64+0x10], R164 ;  /* 0x000010a4b2004986 */ /* 0x0001e4000c101d04 */
[----:B0-----:R-:W0:Y:S01]  /*3610*/  LDC.64 R178, c[0x0][0x2f8] ;  /* 0x0000be00ffb27b82 */ /* 0x001e220000000a00 */
[----:B------:R-:W-:Y:S01]  /*3620*/  FADD.FTZ R103, R103, R171 ;  /* 0x000000ab67677221 */ /* 0x000fe20000010000 */
[----:B------:R-:W-:Y:S01]  /*3630*/  F2FP.BF16.F32.PACK_AB R171, R250, R215 ;  /* 0x000000d7faab723e */ /* 0x000fe200000010ff */
[----:B0-----:R-:W-:-:S05]  /*3640*/  IMAD.WIDE.U32 R176, R12, 0x10, R178 ;  /* 0x000000100cb07825 */ /* 0x001fca00078e00b2 */
[----:B------:R0:W-:Y:S01]  /*3650*/  STG.E.128 desc[UR4][R176.64], R168 ;  /* 0x000000a8b0007986 */ /* 0x0001e2000c101d04 */
[----:B------:R-:W-:-:S07]  /*3660*/  IADD3 R12, R12, 0x100, RZ ;  /* 0x000001000c0c7810 */ /* 0x000fce0007ffe0ff */
.L_x_5313:
[----:B------:R-:W-:Y:S05]  /*3670*/  BSYNC B0 ;  /* 0x0000000000007941 */ /* 0x000fea0003800000 */
.L_x_5312:
[----:B------:R-:W-:Y:S04]  /*3680*/  BSSY B0, `(.L_x_5314) ;  /* 0x0000091000007945 */ /* 0x000fe80003800000 */
[----:B------:R-:W-:Y:S05]  /*3690*/  @!P1 BRA `(.L_x_5315) ;  /* 0x00000008003c9947 */ /* 0x000fea0003800000 */
[----:B0-----:R-:W0:Y:S01]  /*36a0*/  LDC.64 R168, c[0x0][0x220] ;  /* 0x00008800ffa87b82 */ /* 0x001e220000000a00 */
[----:B------:R-:W2:Y:S01]  /*36b0*/  LDL R215, [R1+0x8] ;  /* 0x0000080001d77983 */ /* 0x000ea20000100800 */
[----:B------:R-:W-:-:S03]  /*36c0*/  ISETP.NE.AND P4, PT, R3, RZ, PT ;  /* 0x000000ff0300720c */ /* 0x000fc60003f85270 */
[----:B------:R-:W3:Y:S04]  /*36d0*/  LDL R252, [R1+0x4] ;  /* 0x0000040001fc7983 */ /* 0x000ee80000100800 */
[----:B------:R-:W4:Y:S01]  /*36e0*/  LDL R250, [R1] ;  /* 0x0000000001fa7983 */ /* 0x000f220000100800 */
[----:B0-----:R-:W-:-:S06]  /*36f0*/  IMAD.WIDE.U32 R168, R12, 0x10, R168 ;  /* 0x000000100ca87825 */ /* 0x001fcc00078e00a8 */
[----:B------:R-:W2:Y:S01]  /*3700*/  LDG.E.128 R168, desc[UR4][R168.64] ;  /* 0x00000004a8a87981 */ /* 0x000ea2000c1e1d00 */
[----:B------:R-:W-:Y:S02]  /*3710*/  FSEL R176, R208, RZ, !P4 ;  /* 0x000000ffd0b07208 */ /* 0x000fe40006000000 */
[----:B------:R-:W-:Y:S02]  /*3720*/  ISETP.NE.U32.AND P5, PT, RZ, UR8, PT ;  /* 0x00000008ff007c0c */ /* 0x000fe4000bfa5070 */
[----:B------:R-:W-:Y:S01]  /*3730*/  MOV R214, R30 ;  /* 0x0000001e00d67202 */ /* 0x000fe20000000f00 */
[----:B------:R-:W-:Y:S01]  /*3740*/  FFMA.FTZ R177, R183, R212, R176 ;  /* 0x000000d4b7b17223 */ /* 0x000fe200000100b0 */
[----:B------:R-:W-:Y:S02]  /*3750*/  ISETP.NE.AND.EX P5, PT, RZ, UR9, PT, P5 ;  /* 0x00000009ff007c0c */ /* 0x000fe4000bfa5350 */
[----:B------:R-:W-:Y:S01]  /*3760*/  LOP3.LUT P4, RZ, R214, 0xff, RZ, 0xc0, !PT ;  /* 0x000000ffd6ff7812 */ /* 0x000fe2000788c0ff */
[----:B------:R-:W-:-:S04]  /*3770*/  FADD.FTZ R177, R217, -R177 ;  /* 0x800000b1d9b17221 */ /* 0x000fc80000010000 */
[----:B-----5:R-:W-:Y:S01]  /*3780*/  FMUL.FTZ R179, R10, R177 ;  /* 0x000000b10ab37220 */ /* 0x020fe20000410000 */
[----:B------:R-:W-:-:S05]  /*3790*/  HFMA2.MMA R177, -RZ, RZ, 0, 0 ;  /* 0x00000000ffb17435 */ /* 0x000fca00000001ff */
[----:B------:R-:W-:-:S04]  /*37a0*/  @P5 FADD.FTZ R179, R136, R179 ;  /* 0x000000b388b35221 */ /* 0x000fc80000010000 */
[----:B------:R-:W-:-:S04]  /*37b0*/  FMUL.FTZ R178, R179, R11 ;  /* 0x0000000bb3b27220 */ /* 0x000fc80000410000 */
[----:B------:R-:W-:Y:S01]  /*37c0*/  FMUL.FTZ R178, R178, UR15 ;  /* 0x0000000fb2b27c20 */ /* 0x000fe20008410000 */
[----:B------:R-:W-:Y:S02]  /*37d0*/  LOP3.LUT P6, RZ, R30, 0xff00, RZ, 0xc0, !PT ;  /* 0x0000ff001eff7812 */ /* 0x000fe400078cc0ff */
        /* <DEDUP_REMOVED lines=15> */
[----:B------:R-:W-:Y:S01]  /*38d0*/  FMUL.FTZ R215, R215, UR15 ;  /* 0x0000000fd7d77c20 */ /* 0x000fe20008410000 */
[----:B------:R-:W-:Y:S01]  /*38e0*/  SEL R161, R178, R161, P4 ;  /* 0x000000a1b2a17207 */ /* 0x000fe20002000000 */
[----:B------:R-:W-:-:S02]  /*38f0*/  FFMA.FTZ R178, R15, R212, R176 ;  /* 0x000000d40fb27223 */ /* 0x000fc400000100b0 */
[----:B------:R-:W-:Y:S01]  /*3900*/  @P6 FMUL.FTZ R179, R215, R168 ;  /* 0x000000a8d7b36220 */ /* 0x000fe20000410000 */
[----:B------:R-:W-:Y:S01]  /*3910*/  MOV R168, RZ ;  /* 0x000000ff00a87202 */ /* 0x000fe20000000f00 */
[----:B------:R-:W-:Y:S01]  /*3920*/  FADD.FTZ R178, R211, -R178 ;  /* 0x800000b2d3b27221 */ /* 0x000fe20000010000 */
[----:B---3--:R-:W-:Y:S01]  /*3930*/  @P6 FMUL.FTZ R168, R252, R215 ;  /* 0x000000d7fca86220 */ /* 0x008fe20000410000 */
[----:B------:R-:W-:Y:S02]  /*3940*/  LOP3.LUT P6, RZ, R30, 0xff0000, RZ, 0xc0, !PT ;  /* 0x00ff00001eff7812 */ /* 0x000fe400078cc0ff */
[----:B------:R-:W-:Y:S01]  /*3950*/  FMUL.FTZ R178, R10, R178 ;  /* 0x000000b20ab27220 */ /* 0x000fe20000410000 */
[----:B------:R-:W-:-:S03]  /*3960*/  FADD.FTZ R105, R105, R179 ;  /* 0x000000b369697221 */ /* 0x000fc60000010000 */
[----:B------:R-:W-:Y:S01]  /*3970*/  @P5 FADD.FTZ R178, R138, R178 ;  /* 0x000000b28ab25221 */ /* 0x000fe20000010000 */
[----:B------:R-:W-:Y:S01]  /*3980*/  FADD.FTZ R104, R104, R177 ;  /* 0x000000b168687221 */ /* 0x000fe20000010000 */
[----:B------:R-:W-:Y:S02]  /*3990*/  HFMA2.MMA R177, -RZ, RZ, 0, 0 ;  /* 0x00000000ffb17435 */ /* 0x000fe400000001ff */
[----:B------:R-:W-:-:S03]  /*39a0*/  FMUL.FTZ R179, R178, R11 ;  /* 0x0000000bb2b37220 */ /* 0x000fc60000410000 */
[----:B------:R-:W-:Y:S01]  /*39b0*/  @P6 SHF.L.U32 R215, R169, 0x10, RZ ;  /* 0x00000010a9d76819 */ /* 0x000fe200000006ff */
[----:B------:R-:W-:Y:S01]  /*39c0*/  FMUL.FTZ R179, R179, UR15 ;  /* 0x0000000fb3b37c20 */ /* 0x000fe20008410000 */
[----:B------:R-:W-:Y:S01]  /*39d0*/  SEL R162, R178, R162, P4 ;  /* 0x000000a2b2a27207 */ /* 0x000fe20002000000 */
[----:B------:R-:W-:Y:S02]  /*39e0*/  FFMA.FTZ R178, R18, R212, R176 ;  /* 0x000000d412b27223 */ /* 0x000fe400000100b0 */
[----:B------:R-:W-:Y:S01]  /*39f0*/  @P6 FMUL.FTZ R177, R179, R215 ;  /* 0x000000d7b3b16220 */ /* 0x000fe20000410000 */
[----:B------:R-:W-:Y:S01]  /*3a00*/  MOV R215, RZ ;  /* 0x000000ff00d77202 */ /* 0x000fe20000000f00 */
[----:B----4-:R-:W-:Y:S01]  /*3a10*/  @P6 FMUL.FTZ R215, R250, R179 ;  /* 0x000000b3fad76220 */ /* 0x010fe20000410000 */
[----:B------:R-:W-:Y:S01]  /*3a20*/  LOP3.LUT P6, RZ, R30, 0xff000000, RZ, 0xc0, !PT ;  /* 0xff0000001eff7812 */ /* 0x000fe200078cc0ff */
[----:B------:R-:W-:-:S04]  /*3a30*/  FADD.FTZ R178, R210, -R178 ;  /* 0x800000b2d2b27221 */ /* 0x000fc80000010000 */
[----:B------:R-:W-:Y:S01]  /*3a40*/  FMUL.FTZ R178, R10, R178 ;  /* 0x000000b20ab27220 */ /* 0x000fe20000410000 */
[----:B------:R-:W-:-:S03]  /*3a50*/  FADD.FTZ R106, R106, R177 ;  /* 0x000000b16a6a7221 */ /* 0x000fc60000010000 */
[----:B------:R-:W-:Y:S01]  /*3a60*/  @P5 FADD.FTZ R178, R139, R178 ;  /* 0x000000b28bb25221 */ /* 0x000fe20000010000 */
[----:B------:R-:W-:-:S03]  /*3a70*/  HFMA2.MMA R179, -RZ, RZ, 0, 0 ;  /* 0x00000000ffb37435 */ /* 0x000fc600000001ff */
[----:B------:R-:W-:Y:S01]  /*3a80*/  @P6 PRMT R169, R169, 0x7632, R169 ;  /* 0x00007632a9a96816 */ /* 0x000fe200000000a9 */
[----:B------:R-:W-:-:S03]  /*3a90*/  FMUL.FTZ R177, R178, R11 ;  /* 0x0000000bb2b17220 */ /* 0x000fc60000410000 */
[----:B------:R-:W-:Y:S01]  /*3aa0*/  @P6 SHF.L.U32 R169, R169, 0x10, RZ ;  /* 0x00000010a9a96819 */ /* 0x000fe200000006ff */
[----:B------:R-:W-:-:S04]  /*3ab0*/  FMUL.FTZ R177, R177, UR15 ;  /* 0x0000000fb1b17c20 */ /* 0x000fc80008410000 */
[----:B------:R-:W-:Y:S01]  /*3ac0*/  @P6 FMUL.FTZ R179, R177, R169 ;  /* 0x000000a9b1b36220 */ /* 0x000fe20000410000 */
[----:B------:R-:W-:Y:S01]  /*3ad0*/  MOV R169, RZ ;  /* 0x000000ff00a97202 */ /* 0x000fe20000000f00 */
[----:B------:R-:W-:Y:S01]  /*3ae0*/  @P6 FMUL.FTZ R169, R251, R177 ;  /* 0x000000b1fba96220 */ /* 0x000fe20000410000 */
[----:B------:R-:W-:-:S04]  /*3af0*/  FFMA.FTZ R177, R16, R212, R176 ;  /* 0x000000d410b17223 */ /* 0x000fc800000100b0 */
[----:B------:R-:W-:Y:S01]  /*3b00*/  FADD.FTZ R177, R209, -R177 ;  /* 0x800000b1d1b17221 */ /* 0x000fe20000010000 */
[----:B------:R-:W-:-:S03]  /*3b10*/  LOP3.LUT P6, RZ, R31, 0xff, RZ, 0xc0, !PT ;  /* 0x000000ff1fff7812 */ /* 0x000fc600078cc0ff */
[----:B------:R-:W-:-:S04]  /*3b20*/  FMUL.FTZ R177, R10, R177 ;  /* 0x000000b10ab17220 */ /* 0x000fc80000410000 */
[----:B------:R-:W-:Y:S01]  /*3b30*/  @P5 FADD.FTZ R177, R140, R177 ;  /* 0x000000b18cb15221 */ /* 0x000fe20000010000 */
[----:B------:R-:W-:Y:S01]  /*3b40*/  SEL R163, R178, R163, P4 ;  /* 0x000000a3b2a37207 */ /* 0x000fe20002000000 */
[----:B------:R-:W-:-:S03]  /*3b50*/  FADD.FTZ R107, R107, R179 ;  /* 0x000000b36b6b7221 */ /* 0x000fc60000010000 */
[C---:B------:R-:W-:Y:S01]  /*3b60*/  SEL R164, R177.reuse, R164, P4 ;  /* 0x000000a4b1a47207 */ /* 0x040fe20002000000 */
[----:B------:R-:W-:Y:S01]  /*3b70*/  FMUL.FTZ R177, R177, R11 ;  /* 0x0000000bb1b17220 */ /* 0x000fe20000410000 */
[----:B------:R-:W-:Y:S01]  /*3b80*/  HFMA2.MMA R178, -RZ, RZ, 0, 0 ;  /* 0x00000000ffb27435 */ /* 0x000fe200000001ff */
[----:B------:R-:W-:Y:S02]  /*3b90*/  @P6 SHF.L.U32 R179, R170, 0x10, RZ ;  /* 0x00000010aab36819 */ /* 0x000fe400000006ff */
[----:B------:R-:W-:Y:S01]  /*3ba0*/  FMUL.FTZ R177, R177, UR15 ;  /* 0x0000000fb1b17c20 */ /* 0x000fe20008410000 */
[----:B------:R-:W-:-:S03]  /*3bb0*/  MOV R250, RZ ;  /* 0x000000ff00fa7202 */ /* 0x000fc60000000f00 */
[----:B------:R-:W-:Y:S01]  /*3bc0*/  @P6 FMUL.FTZ R178, R177, R179 ;  /* 0x000000b3b1b26220 */ /* 0x000fe20000410000 */
[----:B------:R-:W-:Y:S01]  /*3bd0*/  @P6 FMUL.FTZ R250, R249, R177 ;  /* 0x000000b1f9fa6220 */ /* 0x000fe20000410000 */
[----:B------:R-:W-:Y:S01]  /*3be0*/  FFMA.FTZ R177, R19, R212, R176 ;  /* 0x000000d413b17223 */ /* 0x000fe200000100b0 */
[----:B------:R-:W-:-:S03]  /*3bf0*/  LOP3.LUT P6, RZ, R31, 0xff00, RZ, 0xc0, !PT ;  /* 0x0000ff001fff7812 */ /* 0x000fc600078cc0ff */
[----:B------:R-:W-:-:S04]  /*3c00*/  FADD.FTZ R177, R206, -R177 ;  /* 0x800000b1ceb17221 */ /* 0x000fc80000010000 */
[----:B------:R-:W-:-:S04]  /*3c10*/  FMUL.FTZ R177, R10, R177 ;  /* 0x000000b10ab17220 */ /* 0x000fc80000410000 */
[----:B------:R-:W-:Y:S02]  /*3c20*/  @P5 FADD.FTZ R177, R141, R177 ;  /* 0x000000b18db15221 */ /* 0x000fe40000010000 */
[----:B------:R-:W-:Y:S01]  /*3c30*/  @P6 PRMT R170, R170, 0x7632, R170 ;  /* 0x00007632aaaa6816 */ /* 0x000fe200000000aa */
[----:B------:R-:W-:Y:S02]  /*3c40*/  FADD.FTZ R108, R108, R178 ;  /* 0x000000b26c6c7221 */ /* 0x000fe40000010000 */
[C---:B------:R-:W-:Y:S01]  /*3c50*/  SEL R165, R177.reuse, R165, P4 ;  /* 0x000000a5b1a57207 */ /* 0x040fe20002000000 */
[----:B------:R-:W-:Y:S01]  /*3c60*/  FMUL.FTZ R177, R177, R11 ;  /* 0x0000000bb1b17220 */ /* 0x000fe20000410000 */
[----:B------:R-:W-:Y:S01]  /*3c70*/  HFMA2.MMA R178, -RZ, RZ, 0, 0 ;  /* 0x00000000ffb27435 */ /* 0x000fe200000001ff */
[----:B------:R-:W-:Y:S02]  /*3c80*/  @P6 SHF.L.U32 R170, R170, 0x10, RZ ;  /* 0x00000010aaaa6819 */ /* 0x000fe400000006ff */
[----:B------:R-:W-:-:S04]  /*3c90*/  FMUL.FTZ R177, R177, UR15 ;  /* 0x0000000fb1b17c20 */ /* 0x000fc80008410000 */
[----:B------:R-:W-:Y:S01]  /*3ca0*/  @P6 FMUL.FTZ R178, R177, R170 ;  /* 0x000000aab1b26220 */ /* 0x000fe20000410000 */
[----:B------:R-:W-:Y:S01]  /*3cb0*/  MOV R170, RZ ;  /* 0x000000ff00aa7202 */ /* 0x000fe20000000f00 */
[----:B------:R-:W-:Y:S01]  /*3cc0*/  @P6 FMUL.FTZ R170, R248, R177 ;  /* 0x000000b1f8aa6220 */ /* 0x000fe20000410000 */
[-CC-:B------:R-:W-:Y:S01]  /*3cd0*/  FFMA.FTZ R177, R205, R212.reuse, R176.reuse ;  /* 0x000000d4cdb17223 */ /* 0x180fe200000100b0 */
[----:B------:R-:W-:-:S03]  /*3ce0*/  FFMA.FTZ R176, R203, R212, R176 ;  /* 0x000000d4cbb07223 */ /* 0x000fc600000100b0 */
[----:B------:R-:W-:Y:S01]  /*3cf0*/  FADD.FTZ R177, R204, -R177 ;  /* 0x800000b1ccb17221 */ /* 0x000fe20000010000 */
[----:B------:R-:W-:Y:S01]  /*3d00*/  FADD.FTZ R176, R202, -R176 ;  /* 0x800000b0cab07221 */ /* 0x000fe20000010000 */
[----:B------:R-:W-:Y:S02]  /*3d10*/  FADD.FTZ R109, R109, R178 ;  /* 0x000000b26d6d7221 */ /* 0x000fe40000010000 */
[C---:B------:R-:W-:Y:S01]  /*3d20*/  FMUL.FTZ R178, R10.reuse, R177 ;  /* 0x000000b10ab27220 */ /* 0x040fe20000410000 */
[----:B------:R-:W-:-:S03]  /*3d30*/  FMUL.FTZ R177, R10, R176 ;  /* 0x000000b00ab17220 */ /* 0x000fc60000410000 */
[----:B------:R-:W-:Y:S01]  /*3d40*/  @P5 FADD.FTZ R178, R142, R178 ;  /* 0x000000b28eb25221 */ /* 0x000fe20000010000 */
[----:B------:R-:W-:Y:S01]  /*3d50*/  @P5 FADD.FTZ R177, R143, R177 ;  /* 0x000000b18fb15221 */ /* 0x000fe20000010000 */
[----:B------:R-:W-:-:S03]  /*3d60*/  LOP3.LUT P5, RZ, R31, 0xff0000, RZ, 0xc0, !PT ;  /* 0x00ff00001fff7812 */ /* 0x000fc600078ac0ff */
[----:B------:R-:W-:Y:S02]  /*3d70*/  SEL R166, R178, R166, P4 ;  /* 0x000000a6b2a67207 */ /* 0x000fe40002000000 */
[----:B------:R-:W-:Y:S02]  /*3d80*/  SEL R167, R177, R167, P4 ;  /* 0x000000a7b1a77207 */ /* 0x000fe40002000000 */
[----:B------:R-:W-:Y:S01]  /*3d90*/  LOP3.LUT P4, RZ, R31, 0xff000000, RZ, 0xc0, !PT ;  /* 0xff0000001fff7812 */ /* 0x000fe2000788c0ff */
[----:B------:R-:W-:Y:S01]  /*3da0*/  FMUL.FTZ R177, R177, R11 ;  /* 0x0000000bb1b17220 */ /* 0x000fe20000410000 */
[----:B------:R-:W-:-:S04]  /*3db0*/  HFMA2.MMA R252, -RZ, RZ, 0, 0 ;  /* 0x00000000fffc7435 */ /* 0x000fc800000001ff */
[----:B------:R-:W-:Y:S01]  /*3dc0*/  @P5 SHF.L.U32 R179, R171, 0x10, RZ ;  /* 0x00000010abb35819 */ /* 0x000fe200000006ff */
[----:B------:R-:W-:-:S06]  /*3dd0*/  FMUL.FTZ R177, R177, UR15 ;  /* 0x0000000fb1b17c20 */ /* 0x000fcc0008410000 */
[----:B------:R-:W-:-:S04]  /*3de0*/  @P4 PRMT R171, R171, 0x7632, R171 ;  /* 0x00007632abab4816 */ /* 0x000fc800000000ab */
[----:B------:R-:W-:-:S05]  /*3df0*/  @P4 SHF.L.U32 R171, R171, 0x10, RZ ;  /* 0x00000010abab4819 */ /* 0x000fca00000006ff */
[----:B------:R-:W-:Y:S01]  /*3e00*/  @P4 FMUL.FTZ R252, R177, R171 ;  /* 0x000000abb1fc4220 */ /* 0x000fe20000410000 */
[----:B------:R-:W-:Y:S01]  /*3e10*/  MOV R171, RZ ;  /* 0x000000ff00ab7202 */ /* 0x000fe20000000f00 */
[----:B------:R-:W-:Y:S01]  /*3e20*/  @P4 FMUL.FTZ R171, R246, R177 ;  /* 0x000000b1f6ab4220 */ /* 0x000fe20000410000 */
[----:B------:R-:W-:Y:S01]  /*3e30*/  ISETP.NE.U32.AND P4, PT, RZ, UR16, PT ;  /* 0x00000010ff007c0c */ /* 0x000fe2000bf85070 */
[----:B------:R-:W-:Y:S01]  /*3e40*/  FMUL.FTZ R178, R178, R11 ;  /* 0x0000000bb2b27220 */ /* 0x000fe20000410000 */
[----:B------:R-:W-:Y:S02]  /*3e50*/  HFMA2.MMA R176, -RZ, RZ, 0, 0 ;  /* 0x00000000ffb07435 */ /* 0x000fe400000001ff */
[----:B------:R-:W-:Y:S01]  /*3e60*/  ISETP.NE.AND.EX P4, PT, RZ, UR17, PT, P4 ;  /* 0x00000011ff007c0c */ /* 0x000fe2000bf85340 */
[----:B------:R-:W-:-:S04]  /*3e70*/  FMUL.FTZ R178, R178, UR15 ;  /* 0x0000000fb2b27c20 */ /* 0x000fc80008410000 */
[----:B------:R-:W-:-:S04]  /*3e80*/  @P5 FMUL.FTZ R176, R178, R179 ;  /* 0x000000b3b2b05220 */ /* 0x000fc80000410000 */
[----:B------:R-:W-:Y:S01]  /*3e90*/  FADD.FTZ R110, R110, R176 ;  /* 0x000000b06e6e7221 */ /* 0x000fe20000010000 */
[----:B------:R-:W-:Y:S01]  /*3ea0*/  MOV R176, RZ ;  /* 0x000000ff00b07202 */ /* 0x000fe20000000f00 */
[----:B------:R-:W-:Y:S02]  /*3eb0*/  @P5 FMUL.FTZ R176, R247, R178 ;  /* 0x000000b2f7b05220 */ /* 0x000fe40000410000 */
[----:B------:R-:W-:-:S04]  /*3ec0*/  @P4 LEA R178, P5, R12, UR16, 0x5 ;  /* 0x000000100cb24c11 */ /* 0x000fc8000f8a28ff */
[----:B------:R-:W-:Y:S02]  /*3ed0*/  @P4 LEA.HI.X R179, R12, UR17, RZ, 0x5, P5 ;  /* 0x000000110cb34c11 */ /* 0x000fe4000a8f2cff */
[----:B------:R-:W-:-:S03]  /*3ee0*/  F2FP.BF16.F32.PACK_AB R171, R171, R176 ;  /* 0x000000b0abab723e */ /* 0x000fc600000010ff */
[----:B------:R2:W-:Y:S04]  /*3ef0*/  @P4 STG.E.128 desc[UR4][R178.64], R160 ;  /* 0x000000a0b2004986 */ /* 0x0005e8000c101d04 */
[----:B------:R2:W-:Y:S01]  /*3f00*/  @P4 STG.E.128 desc[UR4][R178.64+0x10], R164 ;  /* 0x000010a4b2004986 */ /* 0x0005e2000c101d04 */
[----:B------:R-:W-:Y:S02]  /*3f10*/  LEA R176, P4, R12, UR18, 0x4 ;  /* 0x000000120cb07c11 */ /* 0x000fe4000f8820ff */
[----:B------:R-:W-:Y:S02]  /*3f20*/  F2FP.BF16.F32.PACK_AB R170, R170, R250 ;  /* 0x000000faaaaa723e */ /* 0x000fe400000010ff */
[----:B------:R-:W-:Y:S02]  /*3f30*/  LEA.HI.X R177, R12, UR19, RZ, 0x4, P4 ;  /* 0x000000130cb17c11 */ /* 0x000fe4000a0f24ff */
[----:B------:R-:W-:-:S02]  /*3f40*/  F2FP.BF16.F32.PACK_AB R169, R169, R215 ;  /* 0x000000d7a9a9723e */ /* 0x000fc400000010ff */
[----:B------:R-:W-:-:S05]  /*3f50*/  F2FP.BF16.F32.PACK_AB R168, R168, R214 ;  /* 0x000000d6a8a8723e */ /* 0x000fca00000010ff */
[----:B------:R2:W-:Y:S01]  /*3f60*/  STG.E.128 desc[UR4][R176.64], R168 ;  /* 0x000000a8b0007986 */ /* 0x0005e2000c101d04 */
[----:B------:R-:W-:Y:S01]  /*3f70*/  FADD.FTZ R111, R111, R252 ;  /* 0x000000fc6f6f7221 */ /* 0x000fe20000010000 */
[----:B------:R-:W-:-:S07]  /*3f80*/  IADD3 R12, R12, 0x100, RZ ;  /* 0x000001000c0c7810 */ /* 0x000fce0007ffe0ff */
.L_x_5315:
[----:B------:R-:W-:Y:S05]  /*3f90*/  BSYNC B0 ;  /* 0x0000000000007941 */ /* 0x000fea0003800000 */
.L_x_5314:
[----:B------:R-:W-:Y:S04]  /*3fa0*/  BSSY B0, `(.L_x_5316) ;  /* 0x000008e000007945 */ /* 0x000fe80003800000 */
[----:B------:R-:W-:Y:S05]  /*3fb0*/  @!P2 BRA `(.L_x_5317) ;  /* 0x000000080030a947 */ /* 0x000fea0003800000 */
[----:B0-2---:R-:W0:Y:S01]  /*3fc0*/  LDC.64 R168, c[0x0][0x220] ;  /* 0x00008800ffa87b82 */ /* 0x005e220000000a00 */
[----:B------:R-:W-:Y:S01]  /*3fd0*/  ISETP.NE.AND P4, PT, R3, RZ, PT ;  /* 0x000000ff0300720c */ /* 0x000fe20003f85270 */
[----:B0-----:R-:W-:-:S06]  /*3fe0*/  IMAD.WIDE.U32 R168, R12, 0x10, R168 ;  /* 0x000000100ca87825 */ /* 0x001fcc00078e00a8 */
[----:B------:R-:W2:Y:S01]  /*3ff0*/  LDG.E.128 R168, desc[UR4][R168.64] ;  /* 0x00000004a8a87981 */ /* 0x000ea2000c1e1d00 */
[----:B------:R-:W-:Y:S01]  /*4000*/  FSEL R176, R208, RZ, !P4 ;  /* 0x000000ffd0b07208 */ /* 0x000fe20006000000 */
[----:B------:R-:W-:Y:S01]  /*4010*/  HFMA2.MMA R252, -RZ, RZ, 0, 0 ;  /* 0x00000000fffc7435 */ /* 0x000fe200000001ff */
[----:B------:R-:W-:Y:S02]  /*4020*/  ISETP.NE.U32.AND P5, PT, RZ, UR8, PT ;  /* 0x00000008ff007c0c */ /* 0x000fe4000bfa5070 */
[----:B------:R-:W-:Y:S01]  /*4030*/  MOV R214, R28 ;  /* 0x0000001c00d67202 */ /* 0x000fe20000000f00 */
[----:B------:R-:W-:Y:S01]  /*4040*/  FFMA.FTZ R177, R182, R212, R176 ;  /* 0x000000d4b6b17223 */ /* 0x000fe200000100b0 */
[----:B------:R-:W-:Y:S02]  /*4050*/  ISETP.NE.AND.EX P5, PT, RZ, UR9, PT, P5 ;  /* 0x00000009ff007c0c */ /* 0x000fe4000bfa5350 */
[----:B------:R-:W-:Y:S01]  /*4060*/  LOP3.LUT P4, RZ, R214, 0xff, RZ, 0xc0, !PT ;  /* 0x000000ffd6ff7812 */ /* 0x000fe2000788c0ff */
[----:B------:R-:W-:Y:S01]  /*4070*/  FADD.FTZ R177, R216, -R177 ;  /* 0x800000b1d8b17221 */ /* 0x000fe20000010000 */
[----:B------:R-:W-:-:S02]  /*4080*/  LOP3.LUT P6, RZ, R28, 0xff00, RZ, 0xc0, !PT ;  /* 0x0000ff001cff7812 */ /* 0x000fc400078cc0ff */
[----:B------:R-:W-:Y:S01]  /*4090*/  MOV R250, RZ ;  /* 0x000000ff00fa7202 */ /* 0x000fe20000000f00 */
[----:B-----5:R-:W-:Y:S01]  /*40a0*/  FMUL.FTZ R179, R10, R177 ;  /* 0x000000b10ab37220 */ /* 0x020fe20000410000 */
[----:B------:R-:W-:-:S05]  /*40b0*/  HFMA2.MMA R177, -RZ, RZ, 0, 0 ;  /* 0x00000000ffb17435 */ /* 0x000fca00000001ff */
[----:B------:R-:W-:-:S04]  /*40c0*/  @P5 FADD.FTZ R179, R144, R179 ;  /* 0x000000b390b35221 */ /* 0x000fc80000010000 */
[----:B------:R-:W-:-:S04]  /*40d0*/  FMUL.FTZ R178, R179, R11 ;  /* 0x0000000bb3b27220 */ /* 0x000fc80000410000 */
[----:B------:R-:W-:Y:S01]  /*40e0*/  FMUL.FTZ R178, R178, UR15 ;  /* 0x0000000fb2b27c20 */ /* 0x000fe20008410000 */
[C---:B--2---:R-:W-:Y:S02]  /*40f0*/  @P4 SHF.L.U32 R214, R168.reuse, 0x10, RZ ;  /* 0x00000010a8d64819 */ /* 0x044fe400000006ff */
[----:B------:R-:W-:-:S03]  /*4100*/  @P6 PRMT R168, R168, 0x7632, R168 ;  /* 0x00007632a8a86816 */ /* 0x000fc600000000a8 */
[----:B------:R-:W-:Y:S01]  /*4110*/  @P4 FMUL.FTZ R177, R178, R214 ;  /* 0x000000d6b2b14220 */ /* 0x000fe20000410000 */
[----:B------:R-:W-:Y:S01]  /*4120*/  MOV R214, RZ ;  /* 0x000000ff00d67202 */ /* 0x000fe20000000f00 */
[----:B------:R-:W-:Y:S01]  /*4130*/  @P4 FMUL.FTZ R214, R245, R178 ;  /* 0x000000b2f5d64220 */ /* 0x000fe20000410000 */
[----:B------:R-:W-:Y:S01]  /*4140*/  FFMA.FTZ R178, R22, R212, R176 ;  /* 0x000000d416b27223 */ /* 0x000fe200000100b0 */
[----:B------:R-:W-:Y:S01]  /*4150*/  ISETP.NE.U32.AND P4, PT, RZ, UR16, PT ;  /* 0x00000010ff007c0c */ /* 0x000fe2000bf85070 */
[----:B------:R-:W-:Y:S01]  /*4160*/  FADD.FTZ R112, R112, R177 ;  /* 0x000000b170707221 */ /* 0x000fe20000010000 */
[----:B------:R-:W-:Y:S01]  /*4170*/  @P6 SHF.L.U32 R168, R168, 0x10, RZ ;  /* 0x00000010a8a86819 */ /* 0x000fe200000006ff */
[----:B------:R-:W-:Y:S01]  /*4180*/  FADD.FTZ R178, R201, -R178 ;  /* 0x800000b2c9b27221 */ /* 0x000fe20000010000 */
[----:B------:R-:W-:Y:S01]  /*4190*/  ISETP.NE.AND.EX P4, PT, RZ, UR17, PT, P4 ;  /* 0x00000011ff007c0c */ /* 0x000fe2000bf85340 */
[----:B------:R-:W-:Y:S02]  /*41a0*/  HFMA2.MMA R177, -RZ, RZ, 0, 0 ;  /* 0x00000000ffb17435 */ /* 0x000fe400000001ff */
[----:B------:R-:W-:Y:S01]  /*41b0*/  FMUL.FTZ R178, R10, R178 ;  /* 0x000000b20ab27220 */ /* 0x000fe20000410000 */
[----:B------:R-:W-:Y:S01]  /*41c0*/  SEL R160, R179, R160, P4 ;  /* 0x000000a0b3a07207 */ /* 0x000fe20002000000 */
[----:B------:R-:W-:-:S02]  /*41d0*/  HFMA2.MMA R179, -RZ, RZ, 0, 0 ;  /* 0x00000000ffb37435 */ /* 0x000fc400000001ff */
[----:B------:R-:W-:-:S04]  /*41e0*/  @P5 FADD.FTZ R178, R145, R178 ;  /* 0x000000b291b25221 */ /* 0x000fc80000010000 */
[C---:B------:R-:W-:Y:S01]  /*41f0*/  FMUL.FTZ R215, R178.reuse, R11 ;  /* 0x0000000bb2d77220 */ /* 0x040fe20000410000 */
[----:B------:R-:W-:Y:S01]  /*4200*/  SEL R161, R178, R161, P4 ;  /* 0x000000a1b2a17207 */ /* 0x000fe20002000000 */
[----:B------:R-:W-:Y:S02]  /*4210*/  FFMA.FTZ R178, R20, R212, R176 ;  /* 0x000000d414b27223 */ /* 0x000fe400000100b0 */
[----:B------:R-:W-:Y:S02]  /*4220*/  FMUL.FTZ R215, R215, UR15 ;  /* 0x0000000fd7d77c20 */ /* 0x000fe40008410000 */
[----:B------:R-:W-:Y:S02]  /*4230*/  FADD.FTZ R178, R200, -R178 ;  /* 0x800000b2c8b27221 */ /* 0x000fe40000010000 */
[----:B------:R-:W-:Y:S01]  /*4240*/  @P6 FMUL.FTZ R179, R215, R168 ;  /* 0x000000a8d7b36220 */ /* 0x000fe20000410000 */
[----:B------:R-:W-:Y:S01]  /*4250*/  MOV R168, RZ ;  /* 0x000000ff00a87202 */ /* 0x000fe20000000f00 */
[----:B------:R-:W-:Y:S01]  /*4260*/  @P6 FMUL.FTZ R168, R244, R215 ;  /* 0x000000d7f4a86220 */ /* 0x000fe20000410000 */
[----:B------:R-:W-:Y:S01]  /*4270*/  LOP3.LUT P6, RZ, R28, 0xff0000, RZ, 0xc0, !PT ;  /* 0x00ff00001cff7812 */ /* 0x000fe200078cc0ff */
[----:B------:R-:W-:Y:S01]  /*4280*/  FMUL.FTZ R178, R10, R178 ;  /* 0x000000b20ab27220 */ /* 0x000fe20000410000 */
[----:B------:R-:W-:-:S02]  /*4290*/  FADD.FTZ R113, R113, R179 ;  /* 0x000000b371717221 */ /* 0x000fc40000010000 */
[----:B------:R-:W-:Y:S01]  /*42a0*/  F2FP.BF16.F32.PACK_AB R168, R168, R214 ;  /* 0x000000d6a8a8723e */ /* 0x000fe200000010ff */
[----:B------:R-:W-:-:S04]  /*42b0*/  @P5 FADD.FTZ R178, R146, R178 ;  /* 0x000000b292b25221 */ /* 0x000fc80000010000 */
[C---:B------:R-:W-:Y:S01]  /*42c0*/  FMUL.FTZ R179, R178.reuse, R11 ;  /* 0x0000000bb2b37220 */ /* 0x040fe20000410000 */
[----:B------:R-:W-:Y:S01]  /*42d0*/  SEL R162, R178, R162, P4 ;  /* 0x000000a2b2a27207 */ /* 0x000fe20002000000 */
[----:B------:R-:W-:Y:S02]  /*42e0*/  FFMA.FTZ R178, R23, R212, R176 ;  /* 0x000000d417b27223 */ /* 0x000fe400000100b0 */
[----:B------:R-:W-:Y:S01]  /*42f0*/  @P6 SHF.L.U32 R215, R169, 0x10, RZ ;  /* 0x00000010a9d76819 */ /* 0x000fe200000006ff */
[----:B------:R-:W-:Y:S01]  /*4300*/  FMUL.FTZ R179, R179, UR15 ;  /* 0x0000000fb3b37c20 */ /* 0x000fe20008410000 */
[----:B------:R-:W-:-:S03]  /*4310*/  FADD.FTZ R178, R199, -R178 ;  /* 0x800000b2c7b27221 */ /* 0x000fc60000010000 */
[----:B------:R-:W-:Y:S01]  /*4320*/  @P6 FMUL.FTZ R177, R179, R215 ;  /* 0x000000d7b3b16220 */ /* 0x000fe20000410000 */
[----:B------:R-:W-:Y:S01]  /*4330*/  MOV R215, RZ ;  /* 0x000000ff00d77202 */ /* 0x000fe20000000f00 */
[----:B------:R-:W-:Y:S01]  /*4340*/  @P6 FMUL.FTZ R215, R243, R179 ;  /* 0x000000b3f3d76220 */ /* 0x000fe20000410000 */
[----:B------:R-:W-:Y:S01]  /*4350*/  LOP3.LUT P6, RZ, R28, 0xff000000, RZ, 0xc0, !PT ;  /* 0xff0000001cff7812 */ /* 0x000fe200078cc0ff */
[----:B------:R-:W-:Y:S01]  /*4360*/  FMUL.FTZ R178, R10, R178 ;  /* 0x000000b20ab27220 */ /* 0x000fe20000410000 */
[----:B------:R-:W-:Y:S01]  /*4370*/  FADD.FTZ R114, R114, R177 ;  /* 0x000000b172727221 */ /* 0x000fe20000010000 */
[----:B------:R-:W-:Y:S02]  /*4380*/  HFMA2.MMA R179, -RZ, RZ, 0, 0 ;  /* 0x00000000ffb37435 */ /* 0x000fe400000001ff */
[----:B------:R-:W-:-:S04]  /*4390*/  @P5 FADD.FTZ R178, R147, R178 ;  /* 0x000000b293b25221 */ /* 0x000fc80000010000 */
[C---:B------:R-:W-:Y:S01]  /*43a0*/  FMUL.FTZ R177, R178.reuse, R11 ;  /* 0x0000000bb2b17220 */ /* 0x040fe20000410000 */
[----:B------:R-:W-:Y:S01]  /*43b0*/  SEL R163, R178, R163, P4 ;  /* 0x000000a3b2a37207 */ /* 0x000fe20002000000 */
[----:B------:R-:W-:Y:S02]  /*43c0*/  HFMA2.MMA R178, -RZ, RZ, 0, 0 ;  /* 0x00000000ffb27435 */ /* 0x000fe400000001ff */
[----:B------:R-:W-:Y:S01]  /*43d0*/  @P6 PRMT R169, R169, 0x7632, R169 ;  /* 0x00007632a9a96816 */ /* 0x000fe200000000a9 */
[----:B------:R-:W-:-:S03]  /*43e0*/  FMUL.FTZ R177, R177, UR15 ;  /* 0x0000000fb1b17c20 */ /* 0x000fc60008410000 */
[----:B------:R-:W-:-:S05]  /*43f0*/  @P6 SHF.L.U32 R169, R169, 0x10, RZ ;  /* 0x00000010a9a96819 */ /* 0x000fca00000006ff */
[----:B------:R-:W-:Y:S01]  /*4400*/  @P6 FMUL.FTZ R179, R177, R169 ;  /* 0x000000a9b1b36220 */ /* 0x000fe20000410000 */
[----:B------:R-:W-:Y:S01]  /*4410*/  MOV R169, RZ ;  /* 0x000000ff00a97202 */ /* 0x000fe20000000f00 */
[----:B------:R-:W-:Y:S01]  /*4420*/  @P6 FMUL.FTZ R169, R242, R177 ;  /* 0x000000b1f2a96220 */ /* 0x000fe20000410000 */
[----:B------:R-:W-:Y:S01]  /*4430*/  FFMA.FTZ R177, R21, R212, R176 ;  /* 0x000000d415b17223 */ /* 0x000fe200000100b0 */
[----:B------:R-:W-:Y:S01]  /*4440*/  LOP3.LUT P6, RZ, R29, 0xff, RZ, 0xc0, !PT ;  /* 0x000000ff1dff7812 */ /* 0x000fe200078cc0ff */
[----:B------:R-:W-:Y:S02]  /*4450*/  FADD.FTZ R115, R115, R179 ;  /* 0x000000b373737221 */ /* 0x000fe40000010000 */
[----:B------:R-:W-:Y:S01]  /*4460*/  FADD.FTZ R177, R198, -R177 ;  /* 0x800000b1c6b17221 */ /* 0x000fe20000010000 */
[----:B------:R-:W-:-:S03]  /*4470*/  F2FP.BF16.F32.PACK_AB R169, R169, R215 ;  /* 0x000000d7a9a9723e */ /* 0x000fc600000010ff */
[----:B------:R-:W-:-:S04]  /*4480*/  FMUL.FTZ R177, R10, R177 ;  /* 0x000000b10ab17220 */ /* 0x000fc80000410000 */
[----:B------:R-:W-:Y:S02]  /*4490*/  @P5 FADD.FTZ R177, R148, R177 ;  /* 0x000000b194b15221 */ /* 0x000fe40000010000 */
[----:B------:R-:W-:-:S03]  /*44a0*/  @P6 SHF.L.U32 R179, R170, 0x10, RZ ;  /* 0x00000010aab36819 */ /* 0x000fc600000006ff */
[C---:B------:R-:W-:Y:S01]  /*44b0*/  SEL R164, R177.reuse, R164, P4 ;  /* 0x000000a4b1a47207 */ /* 0x040fe20002000000 */
[----:B------:R-:W-:-:S04]  /*44c0*/  FMUL.FTZ R177, R177, R11 ;  /* 0x0000000bb1b17220 */ /* 0x000fc80000410000 */
        /* <DEDUP_REMOVED lines=8> */
[----:B------:R-:W-:-:S04]  /*4550*/  FMUL.FTZ R177, R10, R177 ;  /* 0x000000b10ab17220 */ /* 0x000fc80000410000 */
[----:B------:R-:W-:Y:S02]  /*4560*/  @P5 FADD.FTZ R177, R149, R177 ;  /* 0x000000b195b15221 */ /* 0x000fe40000010000 */
[----:B------:R-:W-:-:S03]  /*4570*/  @P6 PRMT R170, R170, 0x7632, R170 ;  /* 0x00007632aaaa6816 */ /* 0x000fc600000000aa */
[C---:B------:R-:W-:Y:S01]  /*4580*/  SEL R165, R177.reuse, R165, P4 ;  /* 0x000000a5b1a57207 */ /* 0x040fe20002000000 */
[----:B------:R-:W-:Y:S01]  /*4590*/  FMUL.FTZ R177, R177, R11 ;  /* 0x0000000bb1b17220 */ /* 0x000fe20000410000 */
[----:B------:R-:W-:-:S03]  /*45a0*/  @P6 SHF.L.U32 R170, R170, 0x10, RZ ;  /* 0x00000010aaaa6819 */ /* 0x000fc600000006ff */
[----:B------:R-:W-:-:S04]  /*45b0*/  FMUL.FTZ R177, R177, UR15 ;  /* 0x0000000fb1b17c20 */ /* 0x000fc80008410000 */
[----:B------:R-:W-:Y:S01]  /*45c0*/  @P6 FMUL.FTZ R178, R177, R170 ;  /* 0x000000aab1b26220 */ /* 0x000fe20000410000 */
[----:B------:R-:W-:Y:S01]  /*45d0*/  MOV R170, RZ ;  /* 0x000000ff00aa7202 */ /* 0x000fe20000000f00 */
[----:B------:R-:W-:Y:S01]  /*45e0*/  @P6 FMUL.FTZ R170, R240, R177 ;  /* 0x000000b1f0aa6220 */ /* 0x000fe20000410000 */
[-CC-:B------:R-:W-:Y:S01]  /*45f0*/  FFMA.FTZ R177, R196, R212.reuse, R176.reuse ;  /* 0x000000d4c4b17223 */ /* 0x180fe200000100b0 */
[----:B------:R-:W-:Y:S01]  /*4600*/  FFMA.FTZ R176, R194, R212, R176 ;  /* 0x000000d4c2b07223 */ /* 0x000fe200000100b0 */
[----:B------:R-:W-:Y:S02]  /*4610*/  FADD.FTZ R117, R117, R178 ;  /* 0x000000b275757221 */ /* 0x000fe40000010000 */
[----:B------:R-:W-:Y:S01]  /*4620*/  FADD.FTZ R177, R195, -R177 ;  /* 0x800000b1c3b17221 */ /* 0x000fe20000010000 */
[----:B------:R-:W-:Y:S01]  /*4630*/  FADD.FTZ R176, R193, -R176 ;  /* 0x800000b0c1b07221 */ /* 0x000fe20000010000 */
[----:B------:R-:W-:Y:S02]  /*4640*/  F2FP.BF16.F32.PACK_AB R170, R170, R250 ;  /* 0x000000faaaaa723e */ /* 0x000fe400000010ff */
[C---:B------:R-:W-:Y:S01]  /*4650*/  FMUL.FTZ R178, R10.reuse, R177 ;  /* 0x000000b10ab27220 */ /* 0x040fe20000410000 */
[----:B------:R-:W-:Y:S01]  /*4660*/  FMUL.FTZ R177, R10, R176 ;  /* 0x000000b00ab17220 */ /* 0x000fe20000410000 */
[----:B------:R-:W-:-:S02]  /*4670*/  HFMA2.MMA R176, -RZ, RZ, 0, 0 ;  /* 0x00000000ffb07435 */ /* 0x000fc400000001ff */
[----:B------:R-:W-:Y:S01]  /*4680*/  @P5 FADD.FTZ R178, R150, R178 ;  /* 0x000000b296b25221 */ /* 0x000fe20000010000 */
[----:B------:R-:W-:Y:S01]  /*4690*/  @P5 FADD.FTZ R177, R151, R177 ;  /* 0x000000b197b15221 */ /* 0x000fe20000010000 */
[----:B------:R-:W-:-:S03]  /*46a0*/  LOP3.LUT P5, RZ, R29, 0xff0000, RZ, 0xc0, !PT ;  /* 0x00ff00001dff7812 */ /* 0x000fc600078ac0ff */
[C---:B------:R-:W-:Y:S01]  /*46b0*/  SEL R166, R178.reuse, R166, P4 ;  /* 0x000000a6b2a67207 */ /* 0x040fe20002000000 */
[----:B------:R-:W-:Y:S01]  /*46c0*/  FMUL.FTZ R178, R178, R11 ;  /* 0x0000000bb2b27220 */ /* 0x000fe20000410000 */
[C---:B------:R-:W-:Y:S01]  /*46d0*/  SEL R167, R177.reuse, R167, P4 ;  /* 0x000000a7b1a77207 */ /* 0x040fe20002000000 */
[----:B------:R-:W-:Y:S01]  /*46e0*/  FMUL.FTZ R177, R177, R11 ;  /* 0x0000000bb1b17220 */ /* 0x000fe20000410000 */
[----:B------:R-:W-:Y:S01]  /*46f0*/  LOP3.LUT P4, RZ, R29, 0xff000000, RZ, 0xc0, !PT ;  /* 0xff0000001dff7812 */ /* 0x000fe2000788c0ff */
[----:B------:R-:W-:Y:S02]  /*4700*/  FMUL.FTZ R178, R178, UR15 ;  /* 0x0000000fb2b27c20 */ /* 0x000fe40008410000 */
[----:B------:R-:W-:-:S03]  /*4710*/  FMUL.FTZ R177, R177, UR15 ;  /* 0x0000000fb1b17c20 */ /* 0x000fc60008410000 */
[----:B------:R-:W-:-:S05]  /*4720*/  @P5 SHF.L.U32 R179, R171, 0x10, RZ ;  /* 0x00000010abb35819 */ /* 0x000fca00000006ff */
[----:B------:R-:W-:Y:S02]  /*4730*/  @P5 FMUL.FTZ R176, R178, R179 ;  /* 0x000000b3b2b05220 */ /* 0x000fe40000410000 */
[----:B------:R-:W-:Y:S02]  /*4740*/  @P4 PRMT R171, R171, 0x7632, R171 ;  /* 0x00007632abab4816 */ /* 0x000fe400000000ab */
[----:B------:R-:W-:Y:S01]  /*4750*/  FADD.FTZ R118, R118, R176 ;  /* 0x000000b076767221 */ /* 0x000fe20000010000 */
[----:B------:R-:W-:Y:S01]  /*4760*/  MOV R176, RZ ;  /* 0x000000ff00b07202 */ /* 0x000fe20000000f00 */
[----:B------:R-:W-:Y:S01]  /*4770*/  @P5 FMUL.FTZ R176, R239, R178 ;  /* 0x000000b2efb05220 */ /* 0x000fe20000410000 */
[----:B------:R-:W-:-:S05]  /*4780*/  @P4 SHF.L.U32 R171, R171, 0x10, RZ ;  /* 0x00000010abab4819 */ /* 0x000fca00000006ff */
[----:B------:R-:W-:Y:S01]  /*4790*/  @P4 FMUL.FTZ R252, R177, R171 ;  /* 0x000000abb1fc4220 */ /* 0x000fe20000410000 */
[----:B------:R-:W-:Y:S01]  /*47a0*/  MOV R171, RZ ;  /* 0x000000ff00ab7202 */ /* 0x000fe20000000f00 */
[----:B------:R-:W-:Y:S01]  /*47b0*/  @P4 FMUL.FTZ R171, R238, R177 ;  /* 0x000000b1eeab4220 */ /* 0x000fe20000410000 */
[----:B------:R-:W-:Y:S01]  /*47c0*/  ISETP.NE.U32.AND P4, PT, RZ, UR16, PT ;  /* 0x00000010ff007c0c */ /* 0x000fe2000bf85070 */
[----:B------:R-:W-:-:S03]  /*47d0*/  FADD.FTZ R119, R119, R252 ;  /* 0x000000fc77777221 */ /* 0x000fc60000010000 */
[----:B------:R-:W-:Y:S02]  /*47e0*/  ISETP.NE.AND.EX P4, PT, RZ, UR17, PT, P4 ;  /* 0x00000011ff007c0c */ /* 0x000fe4000bf85340 */
[----:B------:R-:W-:-:S11]  /*47f0*/  F2FP.BF16.F32.PACK_AB R171, R171, R176 ;  /* 0x000000b0abab723e */ /* 0x000fd600000010ff */
[----:B------:R-:W-:-:S04]  /*4800*/  @P4 LEA R178, P5, R12, UR16, 0x5 ;  /* 0x000000100cb24c11 */ /* 0x000fc8000f8a28ff */
[----:B------:R-:W-:-:S05]  /*4810*/  @P4 LEA.HI.X R179, R12, UR17, RZ, 0x5, P5 ;  /* 0x000000110cb34c11 */ /* 0x000fca000a8f2cff */
[----:B------:R3:W-:Y:S04]  /*4820*/  @P4 STG.E.128 desc[UR4][R178.64], R160 ;  /* 0x000000a0b2004986 */ /* 0x0007e8000c101d04 */
[----:B------:R3:W-:Y:S01]  /*4830*/  @P4 STG.E.128 desc[UR4][R178.64+0x10], R164 ;  /* 0x000010a4b2004986 */ /* 0x0007e2000c101d04 */
[----:B------:R-:W-:-:S04]  /*4840*/  LEA R176, P4, R12, UR18, 0x4 ;  /* 0x000000120cb07c11 */ /* 0x000fc8000f8820ff */
[C---:B------:R-:W-:Y:S02]  /*4850*/  LEA.HI.X R177, R12.reuse, UR19, RZ, 0x4, P4 ;  /* 0x000000130cb17c11 */ /* 0x040fe4000a0f24ff */
[----:B------:R-:W-:-:S03]  /*4860*/  IADD3 R12, R12, 0x100, RZ ;  /* 0x000001000c0c7810 */ /* 0x000fc60007ffe0ff */
[----:B------:R3:W-:Y:S04]  /*4870*/  STG.E.128 desc[UR4][R176.64], R168 ;  /* 0x000000a8b0007986 */ /* 0x0007e8000c101d04 */
.L_x_5317:
[----:B------:R-:W-:Y:S05]  /*4880*/  BSYNC B0 ;  /* 0x0000000000007941 */ /* 0x000fea0003800000 */
.L_x_5316:
[----:B------:R-:W-:Y:S01]  /*4890*/  ISETP.NE.AND P4, PT, R229, RZ, PT ;  /* 0x000000ffe500720c */ /* 0x000fe20003f85270 */
[----:B------:R-:W-:-:S12]  /*48a0*/  BSSY B0, `(.L_x_5318) ;  /* 0x000008c000007945 */ /* 0x000fd80003800000 */
[----:B------:R-:W-:Y:S05]  /*48b0*/  @!P4 BRA `(.L_x_5319) ;  /* 0x000000080028c947 */ /* 0x000fea0003800000 */
[----:B0-23--:R-:W0:Y:S01]  /*48c0*/  LDC.64 R168, c[0x0][0x220] ;  /* 0x00008800ffa87b82 */ /* 0x00de220000000a00 */
[----:B------:R-:W-:Y:S01]  /*48d0*/  ISETP.NE.AND P4, PT, R3, RZ, PT ;  /* 0x000000ff0300720c */ /* 0x000fe20003f85270 */
[----:B0-----:R-:W-:-:S06]  /*48e0*/  IMAD.WIDE.U32 R168, R12, 0x10, R168 ;  /* 0x000000100ca87825 */ /* 0x001fcc00078e00a8 */
[----:B------:R-:W2:Y:S01]  /*48f0*/  LDG.E.128 R168, desc[UR4][R168.64] ;  /* 0x00000004a8a87981 */ /* 0x000ea2000c1e1d00 */
[----:B------:R-:W-:Y:S01]  /*4900*/  FSEL R176, R208, RZ, !P4 ;  /* 0x000000ffd0b07208 */ /* 0x000fe20006000000 */
[----:B------:R-:W-:Y:S01]  /*4910*/  HFMA2.MMA R179, -RZ, RZ, 0, 0 ;  /* 0x00000000ffb37435 */ /* 0x000fe200000001ff */
[----:B------:R-:W-:Y:S01]  /*4920*/  ISETP.NE.U32.AND P5, PT, RZ, UR8, PT ;  /* 0x00000008ff007c0c */ /* 0x000fe2000bfa5070 */
[----:B------:R-:W-:Y:S01]  /*4930*/  HFMA2.MMA R250, -RZ, RZ, 0, 0 ;  /* 0x00000000fffa7435 */ /* 0x000fe200000001ff */
[----:B------:R-:W-:Y:S01]  /*4940*/  MOV R178, R26 ;  /* 0x0000001a00b27202 */ /* 0x000fe20000000f00 */
[----:B------:R-:W-:Y:S01]  /*4950*/  FFMA.FTZ R177, R13, R212, R176 ;  /* 0x000000d40db17223 */ /* 0x000fe200000100b0 */
[----:B------:R-:W-:Y:S02]  /*4960*/  ISETP.NE.AND.EX P5, PT, RZ, UR9, PT, P5 ;  /* 0x00000009ff007c0c */ /* 0x000fe4000bfa5350 */
[----:B------:R-:W-:Y:S01]  /*4970*/  LOP3.LUT P4, RZ, R178, 0xff, RZ, 0xc0, !PT ;  /* 0x000000ffb2ff7812 */ /* 0x000fe2000788c0ff */
[----:B------:R-:W-:Y:S01]  /*4980*/  FADD.FTZ R177, R192, -R177 ;  /* 0x800000b1c0b17221 */ /* 0x000fe20000010000 */
[----:B------:R-:W-:-:S03]  /*4990*/  LOP3.LUT P6, RZ, R26, 0xff00, RZ, 0xc0, !PT ;  /* 0x0000ff001aff7812 */ /* 0x000fc600078cc0ff */
[----:B-----5:R-:W-:-:S06]  /*49a0*/  FMUL.FTZ R208, R10, R177 ;  /* 0x000000b10ad07220 */ /* 0x020fcc0000410000 */
        /* <DEDUP_REMOVED lines=13> */
[----:B------:R-:W-:-:S03]  /*4a80*/  ISETP.NE.AND.EX P4, PT, RZ, UR17, PT, P4 ;  /* 0x00000011ff007c0c */ /* 0x000fc6000bf85340 */
[----:B------:R-:W-:Y:S01]  /*4a90*/  FMUL.FTZ R177, R10, R177 ;  /* 0x000000b10ab17220 */ /* 0x000fe20000410000 */
[----:B------:R-:W-:Y:S01]  /*4aa0*/  SEL R160, R208, R160, P4 ;  /* 0x000000a0d0a07207 */ /* 0x000fe20002000000 */
[----:B------:R-:W-:Y:S02]  /*4ab0*/  HFMA2.MMA R208, -RZ, RZ, 0, 0 ;  /* 0x00000000ffd07435 */ /* 0x000fe400000001ff */
        /* <DEDUP_REMOVED lines=9> */
[----:B------:R-:W-:Y:S01]  /*4b50*/  FMUL.FTZ R177, R10, R177 ;  /* 0x000000b10ab17220 */ /* 0x000fe20000410000 */
[----:B------:R-:W-:Y:S01]  /*4b60*/  LOP3.LUT P6, RZ, R26, 0xff0000, RZ, 0xc0, !PT ;  /* 0x00ff00001aff7812 */ /* 0x000fe200078cc0ff */
[----:B------:R-:W-:Y:S01]  /*4b70*/  FADD.FTZ R121, R121, R208 ;  /* 0x000000d079797221 */ /* 0x000fe20000010000 */
[----:B------:R-:W-:Y:S01]  /*4b80*/  HFMA2.MMA R208, -RZ, RZ, 0, 0 ;  /* 0x00000000ffd07435 */ /* 0x000fe200000001ff */
[----:B------:R-:W-:Y:S01]  /*4b90*/  @P5 FADD.FTZ R177, R154, R177 ;  /* 0x000000b19ab15221 */ /* 0x000fe20000010000 */
[----:B------:R-:W-:-:S04]  /*4ba0*/  F2FP.BF16.F32.PACK_AB R168, R168, R178 ;  /* 0x000000b2a8a8723e */ /* 0x000fc800000010ff */
[C---:B------:R-:W-:Y:S01]  /*4bb0*/  SEL R162, R177.reuse, R162, P4 ;  /* 0x000000a2b1a27207 */ /* 0x040fe20002000000 */
[----:B------:R-:W-:-:S04]  /*4bc0*/  FMUL.FTZ R177, R177, R11 ;  /* 0x0000000bb1b17220 */ /* 0x000fc80000410000 */
[----:B------:R-:W-:Y:S01]  /*4bd0*/  @P6 SHF.L.U32 R179, R169, 0x10, RZ ;  /* 0x00000010a9b36819 */ /* 0x000fe200000006ff */
[----:B------:R-:W-:-:S04]  /*4be0*/  FMUL.FTZ R177, R177, UR15 ;  /* 0x0000000fb1b17c20 */ /* 0x000fc80008410000 */
[----:B------:R-:W-:Y:S01]  /*4bf0*/  @P6 FMUL.FTZ R208, R177, R179 ;  /* 0x000000b3b1d06220 */ /* 0x000fe20000410000 */
[----:B------:R-:W-:Y:S01]  /*4c00*/  MOV R179, RZ ;  /* 0x000000ff00b37202 */ /* 0x000fe20000000f00 */
        /* <DEDUP_REMOVED lines=29> */
[----:B------:R-:W-:-:S03]  /*4de0*/  CS2R R214, SRZ ;  /* 0x0000000000d67805 */ /* 0x000fc6000001ff00 */
[----:B------:R-:W-:Y:S01]  /*4df0*/  FADD.FTZ R124, R124, R208 ;  /* 0x000000d07c7c7221 */ /* 0x000fe20000010000 */
[----:B------:R-:W-:Y:S01]  /*4e00*/  MOV R208, RZ ;  /* 0x000000ff00d07202 */ /* 0x000fe20000000f00 */
[----:B------:R-:W-:Y:S01]  /*4e10*/  @P6 FMUL.FTZ R208, R233, R177 ;  /* 0x000000b1e9d06220 */ /* 0x000fe20000410000 */
[----:B------:R-:W-:Y:S01]  /*4e20*/  FFMA.FTZ R177, R14, R212, R176 ;  /* 0x000000d40eb17223 */ /* 0x000fe200000100b0 */
[----:B------:R-:W-:-:S03]  /*4e30*/  LOP3.LUT P6, RZ, R27, 0xff00, RZ, 0xc0, !PT ;  /* 0x0000ff001bff7812 */ /* 0x000fc600078cc0ff */
        /* <DEDUP_REMOVED lines=9> */
[----:B------:R-:W-:-:S03]  /*4ed0*/  HFMA2.MMA R170, -RZ, RZ, 0, 0 ;  /* 0x00000000ffaa7435 */ /* 0x000fc600000001ff */
[----:B------:R-:W-:-:S03]  /*4ee0*/  FADD.FTZ R125, R125, R215 ;  /* 0x000000d77d7d7221 */ /* 0x000fc60000010000 */
[----:B------:R-:W-:Y:S01]  /*4ef0*/  @P6 FMUL.FTZ R170, R232, R177 ;  /* 0x000000b1e8aa6220 */ /* 0x000fe20000410000 */
[-CC-:B------:R-:W-:Y:S01]  /*4f00*/  FFMA.FTZ R177, R186, R212.reuse, R176.reuse ;  /* 0x000000d4bab17223 */ /* 0x180fe200000100b0 */
[----:B------:R-:W-:Y:S01]  /*4f10*/  FFMA.FTZ R176, R184, R212, R176 ;  /* 0x000000d4b8b07223 */ /* 0x000fe200000100b0 */
[----:B------:R-:W-:Y:S02]  /*4f20*/  MOV R212, RZ ;  /* 0x000000ff00d47202 */ /* 0x000fe40000000f00 */
[----:B------:R-:W-:Y:S01]  /*4f30*/  FADD.FTZ R177, R185, -R177 ;  /* 0x800000b1b9b17221 */ /* 0x000fe20000010000 */
[----:B------:R-:W-:Y:S01]  /*4f40*/  FADD.FTZ R176, R175, -R176 ;  /* 0x800000b0afb07221 */ /* 0x000fe20000010000 */
[----:B------:R-:W-:Y:S02]  /*4f50*/  F2FP.BF16.F32.PACK_AB R170, R170, R208 ;  /* 0x000000d0aaaa723e */ /* 0x000fe400000010ff */
[C---:B------:R-:W-:Y:S01]  /*4f60*/  FMUL.FTZ R177, R10.reuse, R177 ;  /* 0x000000b10ab17220 */ /* 0x040fe20000410000 */
[----:B------:R-:W-:-:S03]  /*4f70*/  FMUL.FTZ R10, R10, R176 ;  /* 0x000000b00a0a7220 */ /* 0x000fc60000410000 */
[----:B------:R-:W-:Y:S01]  /*4f80*/  @P5 FADD.FTZ R177, R158, R177 ;  /* 0x000000b19eb15221 */ /* 0x000fe20000010000 */
[----:B------:R-:W-:-:S04]  /*4f90*/  @P5 FADD.FTZ R10, R159, R10 ;  /* 0x0000000a9f0a5221 */ /* 0x000fc80000010000 */
[C---:B------:R-:W-:Y:S01]  /*4fa0*/  SEL R166, R177.reuse, R166, P4 ;  /* 0x000000a6b1a67207 */ /* 0x040fe20002000000 */
[----:B------:R-:W-:Y:S01]  /*4fb0*/  FMUL.FTZ R177, R177, R11 ;  /* 0x0000000bb1b17220 */ /* 0x000fe20000410000 */
[C---:B------:R-:W-:Y:S01]  /*4fc0*/  SEL R167, R10.reuse, R167, P4 ;  /* 0x000000a70aa77207 */ /* 0x040fe20002000000 */
[----:B------:R-:W-:Y:S01]  /*4fd0*/  FMUL.FTZ R10, R10, R11 ;  /* 0x0000000b0a0a7220 */ /* 0x000fe20000410000 */
[----:B------:R-:W-:Y:S01]  /*4fe0*/  LOP3.LUT P4, RZ, R27, 0xff0000, RZ, 0xc0, !PT ;  /* 0x00ff00001bff7812 */ /* 0x000fe2000788c0ff */
[----:B------:R-:W-:Y:S02]  /*4ff0*/  FMUL.FTZ R11, R177, UR15 ;  /* 0x0000000fb10b7c20 */ /* 0x000fe40008410000 */
[----:B------:R-:W-:-:S10]  /*5000*/  FMUL.FTZ R10, R10, UR15 ;  /* 0x0000000f0a0a7c20 */ /* 0x000fd40008410000 */
[----:B------:R-:W-:Y:S01]  /*5010*/  @P4 SHF.L.U32 R176, R171, 0x10, RZ ;  /* 0x00000010abb04819 */ /* 0x000fe200000006ff */
[----:B------:R-:W-:-:S04]  /*5020*/  @P4 FMUL.FTZ R250, R231, R11 ;  /* 0x0000000be7fa4220 */ /* 0x000fc80000410000 */
[----:B------:R-:W-:Y:S01]  /*5030*/  @P4 FMUL.FTZ R212, R11, R176 ;  /* 0x000000b00bd44220 */ /* 0x000fe20000410000 */
[----:B------:R-:W-:-:S03]  /*5040*/  LOP3.LUT P4, RZ, R27, 0xff000000, RZ, 0xc0, !PT ;  /* 0xff0000001bff7812 */ /* 0x000fc6000788c0ff */
[----:B------:R-:W-:-:S10]  /*5050*/  FADD.FTZ R126, R126, R212 ;  /* 0x000000d47e7e7221 */ /* 0x000fd40000010000 */
[----:B------:R-:W-:Y:S02]  /*5060*/  @P4 PRMT R11, R171, 0x7632, R11 ;  /* 0x00007632ab0b4816 */ /* 0x000fe4000000000b */
[----:B------:R-:W-:Y:S01]  /*5070*/  MOV R171, RZ ;  /* 0x000000ff00ab7202 */ /* 0x000fe20000000f00 */
[----:B------:R-:W-:Y:S01]  /*5080*/  @P4 FMUL.FTZ R171, R230, R10 ;  /* 0x0000000ae6ab4220 */ /* 0x000fe20000410000 */
[----:B------:R-:W-:-:S04]  /*5090*/  @P4 SHF.L.U32 R11, R11, 0x10, RZ ;  /* 0x000000100b0b4819 */ /* 0x000fc800000006ff */
[----:B------:R-:W-:Y:S01]  /*50a0*/  F2FP.BF16.F32.PACK_AB R171, R171, R250 ;  /* 0x000000faabab723e */ /* 0x000fe200000010ff */
[----:B------:R-:W-:Y:S01]  /*50b0*/  @P4 FMUL.FTZ R214, R10, R11 ;  /* 0x0000000b0ad64220 */ /* 0x000fe20000410000 */
[----:B------:R-:W-:-:S03]  /*50c0*/  ISETP.NE.U32.AND P4, PT, RZ, UR16, PT ;  /* 0x00000010ff007c0c */ /* 0x000fc6000bf85070 */
[----:B------:R-:W-:Y:S01]  /*50d0*/  FADD.FTZ R127, R127, R214 ;  /* 0x000000d67f7f7221 */ /* 0x000fe20000010000 */
[----:B------:R-:W-:-:S13]  /*50e0*/  ISETP.NE.AND.EX P4, PT, RZ, UR17, PT, P4 ;  /* 0x00000011ff007c0c */ /* 0x000fda000bf85340 */
[----:B------:R-:W-:-:S04]  /*50f0*/  @P4 LEA R176, P5, R12, UR16, 0x5 ;  /* 0x000000100cb04c11 */ /* 0x000fc8000f8a28ff */
[----:B------:R-:W-:-:S05]  /*5100*/  @P4 LEA.HI.X R177, R12, UR17, RZ, 0x5, P5 ;  /* 0x000000110cb14c11 */ /* 0x000fca000a8f2cff */
[----:B------:R4:W-:Y:S04]  /*5110*/  @P4 STG.E.128 desc[UR4][R176.64], R160 ;  /* 0x000000a0b0004986 */ /* 0x0009e8000c101d04 */
[----:B------:R4:W-:Y:S01]  /*5120*/  @P4 STG.E.128 desc[UR4][R176.64+0x10], R164 ;  /* 0x000010a4b0004986 */ /* 0x0009e2000c101d04 */
[----:B------:R-:W-:-:S04]  /*5130*/  LEA R10, P4, R12, UR18, 0x4 ;  /* 0x000000120c0a7c11 */ /* 0x000fc8000f8820ff */
[----:B------:R-:W-:-:S05]  /*5140*/  LEA.HI.X R11, R12, UR19, RZ, 0x4, P4 ;  /* 0x000000130c0b7c11 */ /* 0x000fca000a0f24ff */
[----:B------:R4:W-:Y:S04]  /*5150*/  STG.E.128 desc[UR4][R10.64], R168 ;  /* 0x000000a80a007986 */ /* 0x0009e8000c101d04 */
.L_x_5319:
[----:B------:R-:W-:Y:S05]  /*5160*/  BSYNC B0 ;  /* 0x0000000000007941 */ /* 0x000fea0003800000 */
.L_x_5318:
[----:B------:R-:W-:Y:S02]  /*5170*/  ISETP.NE.AND P4, PT, R226, RZ, PT ;  /* 0x000000ffe200720c */ /* 0x000fe40003f85270 */
[----:B------:R-:W-:Y:S02]  /*5180*/  IADD3 R2, R2, UR20, RZ ;  /* 0x0000001402027c10 */ /* 0x000fe4000fffe0ff */
[----:B------:R-:W-:Y:S02]  /*5190*/  SEL R226, RZ, 0x1, P4 ;  /* 0x00000001ffe27807 */ /* 0x000fe40002000000 */
[----:B------:R-:W-:-:S13]  /*51a0*/  ISETP.GE.AND P4, PT, R2, UR21, PT ;  /* 0x0000001502007c0c */ /* 0x000fda000bf86270 */
[----:B------:R-:W-:Y:S05]  /*51b0*/  @!P4 BRA `(.L_x_5320) ;  /* 0xffffffbc0084c947 */ /* 0x000fea000383ffff */
.L_x_5302:
[----:B-1----:R-:W1:Y:S01]  /*51c0*/  S2R R0, SR_TID.X ;  /* 0x0000000000007919 */ /* 0x002e620000002100 */
[----:B------:R-:W1:Y:S01]  /*51d0*/  S2UR UR6, SR_CTAID.X ;  /* 0x00000000000679c3 */ /* 0x000e620000002500 */
        /* <DEDUP_REMOVED lines=18> */
.L_x_5322:
[----:B------:R-:W-:Y:S05]  /*5300*/  BSYNC B0 ;  /* 0x0000000000007941 */ /* 0x000fea0003800000 */
.L_x_5321:
        /* <DEDUP_REMOVED lines=15> */
.L_x_5324:
[----:B------:R-:W-:Y:S05]  /*5400*/  BSYNC B0 ;  /* 0x0000000000007941 */ /* 0x000fea0003800000 */
.L_x_5323:
        /* <DEDUP_REMOVED lines=15> */
.L_x_5326:
[----:B------:R-:W-:Y:S05]  /*5500*/  BSYNC B0 ;  /* 0x0000000000007941 */ /* 0x000fea0003800000 */
.L_x_5325:
        /* <DEDUP_REMOVED lines=15> */
.L_x_5311:
[----:B------:R-:W-:Y:S01]  /*5600*/  HFMA2.MMA R168, -RZ, RZ, 0, 9.5367431640625e-07 ;  /* 0x00000010ffa87435 */ /* 0x000fe200000001ff */
[----:B------:R-:W-:Y:S02]  /*5610*/  MOV R171, R214 ;  /* 0x000000d600ab7202 */ /* 0x000fe40000000f00 */
[----:B------:R-:W-:Y:S02]  /*5620*/  MOV R169, 0x1f ;  /* 0x0000001f00a97802 */ /* 0x000fe40000000f00 */
[----:B------:R-:W-:-:S07]  /*5630*/  MOV R170, 0xffffffff ;  /* 0xffffffff00aa7802 */ /* 0x000fce0000000f00 */
[----:B-1---5:R-:W-:Y:S05]  /*5640*/  WARPSYNC.COLLECTIVE R170, `(.L_x_5327) ;  /* 0x00000000aa087348 */ /* 0x022fea0003c00000 */
[----:B------:R0:W2:Y:S02]  /*5650*/  SHFL.DOWN P5, R179, R171, R168, R169 ;  /* 0x080000a8abb37389 */ /* 0x0000a400000a00a9 */
[----:B012--5:R-:W-:Y:S01]  /*5660*/  ENDCOLLECTIVE ;  /* 0x000000000000791b */ /* 0x027fe20003800000 */
.L_x_5327:
[----:B------:R-:W-:Y:S01]  /*5670*/  MOV R171, R215 ;  /* 0x000000d700ab7202 */ /* 0x000fe20000000f00 */
[----:B------:R-:W-:-:S07]  /*5680*/  FADD.FTZ R214, R179, R214 ;  /* 0x000000d6b3d67221 */ /* 0x000fce0000010000 */
[----:B------:R-:W-:Y:S05]  /*5690*/  WARPSYNC.COLLECTIVE R170, `(.L_x_5328) ;  /* 0x00000000aa087348 */ /* 0x000fea0003c00000 */
[----:B------:R0:W1:Y:S02]  /*56a0*/  SHFL.DOWN P5, R179, R171, R168, R169 ;  /* 0x080000a8abb37389 */ /* 0x00006400000a00a9 */
[----:B01----:R-:W-:Y:S01]  /*56b0*/  ENDCOLLECTIVE ;  /* 0x000000000000791b */ /* 0x003fe20003800000 */
.L_x_5328:
[----:B------:R-:W-:Y:S01]  /*56c0*/  HFMA2.MMA R168, -RZ, RZ, 0, 4.76837158203125e-07 ;  /* 0x00000008ffa87435 */ /* 0x000fe200000001ff */
[----:B------:R-:W-:Y:S01]  /*56d0*/  MOV R171, R214 ;  /* 0x000000d600ab7202 */ /* 0x000fe20000000f00 */
[----:B------:R-:W-:-:S09]  /*56e0*/  FADD.FTZ R215, R179, R215 ;  /* 0x000000d7b3d77221 */ /* 0x000fd20000010000 */
[----:B------:R-:W-:Y:S05]  /*56f0*/  WARPSYNC.COLLECTIVE R170, `(.L_x_5329) ;  /* 0x00000000aa087348 */ /* 0x000fea0003c00000 */
[----:B------:R0:W1:Y:S02]  /*5700*/  SHFL.DOWN P5, R179, R171, R168, R169 ;  /* 0x080000a8abb37389 */ /* 0x00006400000a00a9 */
[----:B01----:R-:W-:Y:S01]  /*5710*/  ENDCOLLECTIVE ;  /* 0x000000000000791b */ /* 0x003fe20003800000 */
.L_x_5329:
[----:B------:R-:W-:Y:S01]  /*5720*/  MOV R171, R215 ;  /* 0x000000d700ab7202 */ /* 0x000fe20000000f00 */
[----:B------:R-:W-:-:S07]  /*5730*/  FADD.FTZ R214, R214, R179 ;  /* 0x000000b3d6d67221 */ /* 0x000fce0000010000 */
[----:B------:R-:W-:Y:S05]  /*5740*/  WARPSYNC.COLLECTIVE R170, `(.L_x_5330) ;  /* 0x00000000aa087348 */ /* 0x000fea0003c00000 */
[----:B------:R0:W1:Y:S02]  /*5750*/  SHFL.DOWN P5, R179, R171, R168, R169 ;  /* 0x080000a8abb37389 */ /* 0x00006400000a00a9 */
[----:B01----:R-:W-:Y:S01]  /*5760*/  ENDCOLLECTIVE ;  /* 0x000000000000791b */ /* 0x003fe20003800000 */
.L_x_5330:
[----:B------:R-:W-:Y:S01]  /*5770*/  HFMA2.MMA R168, -RZ, RZ, 0, 2.384185791015625e-07 ;  /* 0x00000004ffa87435 */ /* 0x000fe200000001ff */
[----:B------:R-:W-:Y:S01]  /*5780*/  MOV R171, R214 ;  /* 0x000000d600ab7202 */ /* 0x000fe20000000f00 */
[----:B------:R-:W-:-:S09]  /*5790*/  FADD.FTZ R215, R215, R179 ;  /* 0x000000b3d7d77221 */ /* 0x000fd20000010000 */
[----:B------:R-:W-:Y:S05]  /*57a0*/  WARPSYNC.COLLECTIVE R170, `(.L_x_5331) ;  /* 0x00000000aa087348 */ /* 0x000fea0003c00000 */
[----:B------:R0:W1:Y:S02]  /*57b0*/  SHFL.DOWN P5, R179, R171, R168, R169 ;  /* 0x080000a8abb37389 */ /* 0x00006400000a00a9 */
[----:B01----:R-:W-:Y:S01]  /*57c0*/  ENDCOLLECTIVE ;  /* 0x000000000000791b */ /* 0x003fe20003800000 */
.L_x_5331:
[----:B------:R-:W-:Y:S02]  /*57d0*/  MOV R171, R215 ;  /* 0x000000d700ab7202 */ /* 0x000fe40000000f00 */
[----:B------:R-:W-:-:S07]  /*57e0*/  MOV R178, R179 ;  /* 0x000000b300b27202 */ /* 0x000fce0000000f00 */
[----:B------:R-:W-:Y:S05]  /*57f0*/  WARPSYNC.COLLECTIVE R170, `(.L_x_5332) ;  /* 0x00000000aa087348 */ /* 0x000fea0003c00000 */
[----:B------:R0:W1:Y:S02]  /*5800*/  SHFL.DOWN P5, R179, R171, R168, R169 ;  /* 0x080000a8abb37389 */ /* 0x00006400000a00a9 */
[----:B01----:R-:W-:Y:S01]  /*5810*/  ENDCOLLECTIVE ;  /* 0x000000000000791b */ /* 0x003fe20003800000 */
.L_x_5332:
[----:B------:R-:W-:Y:S01]  /*5820*/  FADD.FTZ R178, R214, R178 ;  /* 0x000000b2d6b27221 */ /* 0x000fe20000010000 */
[----:B------:R-:W-:-:S04]  /*5830*/  HFMA2.MMA R168, -RZ, RZ, 0, 1.1920928955078125e-07 ;  /* 0x00000002ffa87435 */ /* 0x000fc800000001ff */
[----:B------:R-:W-:Y:S02]  /*5840*/  MOV R171, R178 ;  /* 0x000000b200ab7202 */ /* 0x000fe40000000f00 */
[----:B------:R-:W-:-:S07]  /*5850*/  MOV R177, R179 ;  /* 0x000000b300b17202 */ /* 0x000fce0000000f00 */
[----:B------:R-:W-:Y:S05]  /*5860*/  WARPSYNC.COLLECTIVE R170, `(.L_x_5333) ;  /* 0x00000000aa087348 */ /* 0x000fea0003c00000 */
[----:B------:R0:W1:Y:S02]  /*5870*/  SHFL.DOWN P5, R179, R171, R168, R169 ;  /* 0x080000a8abb37389 */ /* 0x00006400000a00a9 */
[----:B01----:R-:W-:Y:S01]  /*5880*/  ENDCOLLECTIVE ;  /* 0x000000000000791b */ /* 0x003fe20003800000 */
.L_x_5333:
[----:B------:R-:W-:-:S05]  /*5890*/  FADD.FTZ R177, R215, R177 ;  /* 0x000000b1d7b17221 */ /* 0x000fca0000010000 */
[----:B------:R-:W-:Y:S01]  /*58a0*/  MOV R171, R177 ;  /* 0x000000b100ab7202 */ /* 0x000fe20000000f00 */
[----:B------:R-:W-:-:S07]  /*58b0*/  FADD.FTZ R178, R178, R179 ;  /* 0x000000b3b2b27221 */ /* 0x000fce0000010000 */
[----:B------:R-:W-:Y:S05]  /*58c0*/  WARPSYNC.COLLECTIVE R170, `(.L_x_5334) ;  /* 0x00000000aa087348 */ /* 0x000fea0003c00000 */
[----:B------:R0:W1:Y:S02]  /*58d0*/  SHFL.DOWN P5, R179, R171, R168, R169 ;  /* 0x080000a8abb37389 */ /* 0x00006400000a00a9 */
[----:B01----:R-:W-:Y:S01]  /*58e0*/  ENDCOLLECTIVE ;  /* 0x000000000000791b */ /* 0x003fe20003800000 */
.L_x_5334:
[----:B------:R-:W-:Y:S01]  /*58f0*/  HFMA2.MMA R168, -RZ, RZ, 0, 5.9604644775390625e-08 ;  /* 0x00000001ffa87435 */ /* 0x000fe200000001ff */
[----:B------:R-:W-:Y:S01]  /*5900*/  MOV R171, R178 ;  /* 0x000000b200ab7202 */ /* 0x000fe20000000f00 */
[----:B------:R-:W-:-:S09]  /*5910*/  FADD.FTZ R177, R177, R179 ;  /* 0x000000b3b1b17221 */ /* 0x000fd20000010000 */
[----:B------:R-:W-:Y:S05]  /*5920*/  WARPSYNC.COLLECTIVE R170, `(.L_x_5335) ;  /* 0x00000000aa087348 */ /* 0x000fea0003c00000 */
[----:B------:R0:W1:Y:S02]  /*5930*/  SHFL.DOWN P5, R179, R171, R168, R169 ;  /* 0x080000a8abb37389 */ /* 0x00006400000a00a9 */
[----:B01----:R-:W-:Y:S01]  /*5940*/  ENDCOLLECTIVE ;  /* 0x000000000000791b */ /* 0x003fe20003800000 */
.L_x_5335:
[----:B------:R-:W-:Y:S02]  /*5950*/  MOV R171, R177 ;  /* 0x000000b100ab7202 */ /* 0x000fe40000000f00 */
[----:B------:R-:W-:-:S07]  /*5960*/  MOV R208, R179 ;  /* 0x000000b300d07202 */ /* 0x000fce0000000f00 */
[----:B------:R-:W-:Y:S05]  /*5970*/  WARPSYNC.COLLECTIVE R170, `(.L_x_5336) ;  /* 0x00000000aa087348 */ /* 0x000fea0003c00000 */
[----:B------:R0:W1:Y:S02]  /*5980*/  SHFL.DOWN P5, R179, R171, R168, R169 ;  /* 0x080000a8abb37389 */ /* 0x00006400000a00a9 */
[----:B01----:R-:W-:Y:S01]  /*5990*/  ENDCOLLECTIVE ;  /* 0x000000000000791b */ /* 0x003fe20003800000 */
.L_x_5336:
[----:B------:R-:W-:Y:S01]  /*59a0*/  MOV R169, R179 ;  /* 0x000000b300a97202 */ /* 0x000fe20000000f00 */
[----:B------:R-:W-:Y:S06]  /*59b0*/  BRA `(.L_x_5337) ;  /* 0xffffffd0004c7947 */ /* 0x000fec000383ffff */
.L_x_5338:
        /* <DEDUP_REMOVED lines=12> */
.L_x_13934:


//--------------------- .text._ZN10layer_norm13ln_bwd_kernelINS_13Kernel_traitsI13__nv_bfloat16S2_fS2_fjLj8192ELj1ELj1ELj8ELj16ENS_18Kernel_traits_baseILj8192ES2_S2_fS2_fjLj256EEEEELb1ELb1ELb0ELb1EEEvNS_9BwdParamsE --------------------------
	.section	.text._ZN10layer_norm13ln_bwd_kernelINS_13Kernel_traitsI13__nv_bfloat16S2_fS2_fjLj8192ELj1ELj1ELj8ELj16ENS_18Kernel_traits_baseILj8192ES2_S2_fS2_fjLj256EEEEELb1ELb1ELb0ELb1EEEvNS_9BwdParamsE,"ax",@progbits
	.align	128
        .global         _ZN10layer_norm13ln_bwd_kernelINS_13Kernel_traitsI13__nv_bfloat16S2_fS2_fjLj8192ELj1ELj1ELj8ELj16ENS_18Kernel_traits_baseILj8192ES2_S2_fS2_fjLj256EEEEELb1ELb1ELb0ELb1EEEvNS_9BwdParamsE
        .type           _ZN10layer_norm13ln_bwd_kernelINS_13Kernel_traitsI13__nv_bfloat16S2_fS2_fjLj8192ELj1ELj1ELj8ELj16ENS_18Kernel_traits_baseILj8192ES2_S2_fS2_fjLj256EEEEELb1ELb1ELb0ELb1EEEvNS_9BwdParamsE,@function
        .size           _ZN10layer_norm13ln_bwd_kernelINS_13Kernel_traitsI13__nv_bfloat16S2_fS2_fjLj8192ELj1ELj1ELj8ELj16ENS_18Kernel_traits_baseILj8192ES2_S2_fS2_fjLj256EEEEELb1ELb1ELb0ELb1EEEvNS_9BwdParamsE,(.L_x_13935 - _ZN10layer_norm13ln_bwd_kernelINS_13Kernel_traitsI13__nv_bfloat16S2_fS2_fjLj8192ELj1ELj1ELj8ELj16ENS_18Kernel_traits_baseILj8192ES2_S2_fS2_fjLj256EEEEELb1ELb1ELb0ELb1EEEvNS_9BwdParamsE)
        .other          _ZN10layer_norm13ln_bwd_kernelINS_13Kernel_traitsI13__nv_bfloat16S2_fS2_fjLj8192ELj1ELj1ELj8ELj16ENS_18Kernel_traits_baseILj8192ES2_S2_fS2_fjLj256EEEEELb1ELb1ELb0ELb1EEEvNS_9BwdParamsE,@"STO_CUDA_ENTRY STV_DEFAULT"
_ZN10layer_norm13ln_bwd_kernelINS_13Kernel_traitsI13__nv_bfloat16S2_fS2_fjLj8192ELj1ELj1ELj8ELj16ENS_18Kernel_traits_baseILj8192ES2_S2_fS2_fjLj256EEEEELb1ELb1ELb0ELb1EEEvNS_9BwdParamsE:
.text._ZN10layer_norm13ln_bwd_kernelINS_13Kernel_traitsI13__nv_bfloat16S2_fS2_fjLj8192ELj1ELj1ELj8ELj16ENS_18Kernel_traits_baseILj8192ES2_S2_fS2_fjLj256EEEEELb1ELb1ELb0ELb1EEEvNS_9BwdParamsE:
[----:B------:R-:W0:Y:S01]  /*0000*/  LDC R1, c[0x0][0x28] ;  /* 0x00000a00ff017b82 */ /* 0x000e220000000800 */
[----:B------:R-:W1:Y:S01]  /*0010*/  S2R R4, SR_TID.X ;  /* 0x0000000000047919 */ /* 0x000e620000002100 */
[----:B------:R-:W-:-:S06]  /*0020*/  ULDC.64 UR4, c[0x0][0x278] ;  /* 0x00009e0000047ab9 */ /* 0x000fcc0000000a00 */
[----:B------:R-:W2:Y:S01]  /*0030*/  S2UR UR6, SR_CTAID.X ;  /* 0x00000000000679c3 */ /* 0x000ea20000002500 */
[----:B------:R-:W-:Y:S01]  /*0040*/  ULDC UR9, c[0x0][0x218] ;  /* 0x0000860000097ab9 */ /* 0x000fe20000000800 */
[----:B------:R-:W-:Y:S01]  /*0050*/  ULDC.U8 UR8, c[0x0][0x2a0] ;  /* 0x0000a80000087ab9 */ /* 0x000fe20000000000 */
[----:B------:R-:W-:Y:S01]  /*0060*/  ULDC UR10, c[0x0][0x290] ;  /* 0x0000a400000a7ab9 */ /* 0x000fe20000000800 */
        /* <DEDUP_REMOVED lines=68> */
.L_x_5339:
        /* <DEDUP_REMOVED lines=24> */
[----:B------:R-:W-:Y:S02]  /*0630*/  MOV R207, RZ ;  /* 0x000000ff00cf7202 */ /* 0x000fe40000000f00 */
[----:B------:R-:W-:Y:S02]  /*0640*/  CS2R R194, SRZ ;  /* 0x0000000000c27805 */ /* 0x000fe4000001ff00 */
[----:B------:R-:W-:-:S02]  /*0650*/  CS2R R192, SRZ ;  /* 0x0000000000c07805 */ /* 0x000fc4000001ff00 */
[----:B------:R-:W-:Y:S02]  /*0660*/  CS2R R188, SRZ ;  /* 0x0000000000bc7805 */ /* 0x000fe4000001ff00 */
        /* <DEDUP_REMOVED lines=57> */
[----:B------:R-:W-:Y:S02]  /*0a00*/  PRMT R68, R248, 0x7632, R68 ;  /* 0x00007632f8447816 */ /* 0x000fe40000000044 */
[----:B------:R-:W-:Y:S02]  /*0a10*/  PRMT R69, R249, 0x7632, R69 ;  /* 0x00007632f9457816 */ /* 0x000fe40000000045 */
[----:B0-----:R-:W-:-:S02]  /*0a20*/  SHF.L.U32 R2, R10, 0x10, RZ ;  /* 0x000000100a027819 */ /* 0x001fc400000006ff */
[----:B------:R-:W-:Y:S02]  /*0a30*/  SHF.L.U32 R252, R249, 0x10, RZ ;  /* 0x00000010f9fc7819 */ /* 0x000fe400000006ff */
[----:B-1----:R-:W-:Y:S01]  /*0a40*/  SHF.L.U32 R0, R11, 0x10, RZ ;  /* 0x000000100b007819 */ /* 0x002fe200000006ff */
[----:B------:R0:W-:Y:S01]  /*0a50*/  STL [R1+0x34], R2 ;  /* 0x0000340201007387 */ /* 0x0001e20000100800 */
[C---:B------:R-:W-:Y:S02]  /*0a60*/  PRMT R249, R250.reuse, 0x7632, R249 ;  /* 0x00007632faf97816 */ /* 0x040fe400000000f9 */
[----:B------:R-:W-:Y:S02]  /*0a70*/  CS2R R10, SRZ ;  /* 0x00000000000a7805 */ /* 0x000fe4000001ff00 */
[----:B------:R-:W-:Y:S01]  /*0a80*/  PRMT R247, R251, 0x7632, R247 ;  /* 0x00007632fbf77816 */ /* 0x000fe200000000f7 */
[----:B------:R1:W-:Y:S01]  /*0a90*/  STL [R1+0x2c], R0 ;  /* 0x00002c0001007387 */ /* 0x0003e20000100800 */
[----:B------:R-:W-:-:S02]  /*0aa0*/  SHF.L.U32 R250, R250, 0x10, RZ ;  /* 0x00000010fafa7819 */ /* 0x000fc400000006ff */
[----:B------:R-:W-:Y:S02]  /*0ab0*/  SHF.L.U32 R249, R249, 0x10, RZ ;  /* 0x00000010f9f97819 */ /* 0x000fe400000006ff */
[----:B------:R-:W-:Y:S02]  /*0ac0*/  SHF.L.U32 R247, R247, 0x10, RZ ;  /* 0x00000010f7f77819 */ /* 0x000fe400000006ff */
[----:B0-----:R-:W-:Y:S02]  /*0ad0*/  SHF.L.U32 R2, R12, 0x10, RZ ;  /* 0x000000100c027819 */ /* 0x001fe400000006ff */
[----:B-1----:R-:W-:Y:S02]  /*0ae0*/  SHF.L.U32 R0, R13, 0x10, RZ ;  /* 0x000000100d007819 */ /* 0x002fe400000006ff */
[----:B------:R-:W-:Y:S01]  /*0af0*/  CS2R R12, SRZ ;  /* 0x00000000000c7805 */ /* 0x000fe2000001ff00 */
[----:B------:R0:W-:Y:S04]  /*0b00*/  STL [R1+0x24], R2 ;  /* 0x0000240201007387 */ /* 0x0001e80000100800 */
[----:B------:R1:W-:Y:S01]  /*0b10*/  STL [R1+0x1c], R0 ;  /* 0x00001c0001007387 */ /* 0x0003e20000100800 */
[----:B0-----:R-:W-:-:S02]  /*0b20*/  SHF.L.U32 R2, R14, 0x10, RZ ;  /* 0x000000100e027819 */ /* 0x001fc400000006ff */
[----:B-1----:R-:W-:-:S03]  /*0b30*/  SHF.L.U32 R0, R15, 0x10, RZ ;  /* 0x000000100f007819 */ /* 0x002fc600000006ff */
[----:B------:R0:W-:Y:S01]  /*0b40*/  STL [R1+0x14], R2 ;  /* 0x0000140201007387 */ /* 0x0001e20000100800 */
[----:B------:R-:W-:-:S03]  /*0b50*/  CS2R R14, SRZ ;  /* 0x00000000000e7805 */ /* 0x000fc6000001ff00 */
[----:B------:R1:W-:Y:S01]  /*0b60*/  STL [R1+0xc], R0 ;  /* 0x00000c0001007387 */ /* 0x0003e20000100800 */
[----:B0-----:R-:W-:Y:S02]  /*0b70*/  CS2R R2, SRZ ;  /* 0x0000000000027805 */ /* 0x001fe4000001ff00 */
[----:B-1----:R-:W-:Y:S02]  /*0b80*/  SHF.L.U32 R0, R248, 0x10, RZ ;  /* 0x00000010f8007819 */ /* 0x002fe400000006ff */
[----:B------:R-:W-:Y:S02]  /*0b90*/  SHF.L.U32 R248, R251, 0x10, RZ ;  /* 0x00000010fbf87819 */ /* 0x000fe400000006ff */
[----:B------:R-:W-:Y:S01]  /*0ba0*/  SHF.L.U32 R251, R69, 0x10, RZ ;  /* 0x0000001045fb7819 */ /* 0x000fe200000006ff */
[----:B------:R0:W-:Y:S04]  /*0bb0*/  STL [R1+0x4], R0 ;  /* 0x0000040001007387 */ /* 0x0001e80000100800 */
[----:B------:R1:W-:Y:S04]  /*0bc0*/  STL [R1+0x60], R56 ;  /* 0x0000603801007387 */ /* 0x0003e80000100800 */
[----:B------:R-:W-:Y:S01]  /*0bd0*/  STL [R1+0x58], R70 ;  /* 0x0000584601007387 */ /* 0x000fe20000100800 */
[----:B0-----:R-:W-:-:S03]  /*0be0*/  HFMA2.MMA R0, -RZ, RZ, 0, 0 ;  /* 0x00000000ff007435 */ /* 0x001fc600000001ff */
[----:B------:R0:W-:Y:S01]  /*0bf0*/  STL [R1+0x50], R57 ;  /* 0x0000503901007387 */ /* 0x0001e20000100800 */
[----:B-1----:R-:W-:-:S05]  /*0c00*/  SHF.L.U32 R56, R59, 0x10, RZ ;  /* 0x000000103b387819 */ /* 0x002fca00000006ff */
[----:B------:R1:W-:Y:S01]  /*0c10*/  STL [R1+0x48], R56 ;  /* 0x0000483801007387 */ /* 0x0003e20000100800 */
[----:B0-----:R-:W-:-:S03]  /*0c20*/  SHF.L.U32 R57, R61, 0x10, RZ ;  /* 0x000000103d397819 */ /* 0x001fc600000006ff */
[----:B------:R0:W-:Y:S04]  /*0c30*/  STL [R1+0x40], R58 ;  /* 0x0000403a01007387 */ /* 0x0001e80000100800 */
[----:B------:R2:W-:Y:S01]  /*0c40*/  STL [R1+0x38], R57 ;  /* 0x0000383901007387 */ /* 0x0005e20000100800 */
[----:B-1----:R-:W-:Y:S02]  /*0c50*/  SHF.L.U32 R56, R62, 0x10, RZ ;  /* 0x000000103e387819 */ /* 0x002fe400000006ff */
[----:B0-----:R-:W-:-:S03]  /*0c60*/  SHF.L.U32 R58, R63, 0x10, RZ ;  /* 0x000000103f3a7819 */ /* 0x001fc600000006ff */
        /* <DEDUP_REMOVED lines=11> */
[----:B------:R1:W-:Y:S02]  /*0d20*/  STL [R1], R56 ;  /* 0x0000003801007387 */ /* 0x0003e40000100800 */
.L_x_5342:
[----:B------:R-:W0:Y:S01]  /*0d30*/  S2R R102, SR_TID.X ;  /* 0x0000000000667919 */ /* 0x000e220000002100 */
[----:B------:R-:W2:Y:S01]  /*0d40*/  @P0 LDC.64 R96, c[0x0][0x270] ;  /* 0x00009c00ff600b82 */ /* 0x000ea20000000a00 */
[----:B------:R-:W-:Y:S01]  /*0d50*/  IMAD R100, R179, UR9, RZ ;  /* 0x00000009b3647c24 */ /* 0x000fe2000f8e02ff */
[----:B------:R-:W3:Y:S04]  /*0d60*/  LDL R220, [R1+0x54] ;  /* 0x0000540001dc7983 */ /* 0x000ee80000100800 */
[----:B------:R-:W-:Y:S01]  /*0d70*/  SHF.R.S32.HI R101, RZ, 0x1f, R100 ;  /* 0x0000001fff657819 */ /* 0x000fe20000011464 */
[----:B------:R-:W4:Y:S01]  /*0d80*/  LDL R222, [R1+0x64] ;  /* 0x0000640001de7983 */ /* 0x000f220000100800 */
[----:B------:R-:W1:Y:S02]  /*0d90*/  LDC.64 R98, c[0x0][0x250] ;  /* 0x00009400ff627b82 */ /* 0x000e640000000a00 */
[----:B------:R-:W-:Y:S01]  /*0da0*/  LEA.HI R101, R101, R100, RZ, 0x3 ;  /* 0x0000006465657211 */ /* 0x000fe200078f18ff */
[----:B------:R-:W4:Y:S01]  /*0db0*/  LDL R218, [R1+0x4c] ;  /* 0x00004c0001da7983 */ /* 0x000f220000100800 */
[----:B------:R-:W-:-:S03]  /*0dc0*/  SHF.R.S32.HI R100, RZ, 0x1f, R179 ;  /* 0x0000001fff647819 */ /* 0x000fc600000114b3 */
[----:B------:R-:W4:Y:S01]  /*0dd0*/  LDL R221, [R1+0x5c] ;  /* 0x00005c0001dd7983 */ /* 0x000f220000100800 */
[----:B------:R-:W1:Y:S08]  /*0de0*/  LDC.64 R132, c[0x0][0x238] ;  /* 0x00008e00ff847b82 */ /* 0x000e700000000a00 */
[----:B------:R-:W1:Y:S01]  /*0df0*/  LDC.64 R140, c[0x0][0x2b8] ;  /* 0x0000ae00ff8c7b82 */ /* 0x000e620000000a00 */
[----:B--2---:R-:W-:-:S02]  /*0e00*/  @P0 LEA R96, P1, R179, R96, 0x1 ;  /* 0x00000060b3600211 */ /* 0x004fc400078208ff */
[----:B0-----:R-:W-:Y:S01]  /*0e10*/  LOP3.LUT R102, R102, 0xff, RZ, 0xc0, !PT ;  /* 0x000000ff66667812 */ /* 0x001fe200078ec0ff */
[----:B-1----:R-:W-:-:S04]  /*0e20*/  IMAD.WIDE R98, R179, 0x4, R98 ;  /* 0x00000004b3627825 */ /* 0x002fc800078e0262 */
[----:B------:R-:W0:Y:S01]  /*0e30*/  LDC.64 R172, c[0x0][0x2c8] ;  /* 0x0000b200ffac7b82 */ /* 0x000e220000000a00 */
[----:B------:R-:W-:Y:S02]  /*0e40*/  LEA.HI.SX32 R191, R101, R102, 0x1d ;  /* 0x0000006665bf7211 */ /* 0x000fe400078feaff */
[----:B------:R-:W-:Y:S01]  /*0e50*/  @P0 LEA.HI.X R97, R179, R97, R100, 0x1, P1 ;  /* 0x00000061b3610211 */ /* 0x000fe200008f0c64 */
[----:B------:R-:W2:Y:S01]  /*0e60*/  LDG.E R205, desc[UR4][R98.64] ;  /* 0x0000000462cd7981 */ /* 0x000ea2000c1e1900 */
[C---:B------:R-:W-:Y:S01]  /*0e70*/  IADD3 R184, R191.reuse, 0x200, RZ ;  /* 0x00000200bfb87810 */ /* 0x040fe20007ffe0ff */
[C-C-:B------:R-:W-:Y:S01]  /*0e80*/  IMAD.WIDE.U32 R104, R191.reuse, 0x20, R132.reuse ;  /* 0x00000020bf687825 */ /* 0x140fe200078e0084 */
[C---:B------:R-:W-:Y:S01]  /*0e90*/  IADD3 R185, R191.reuse, 0x100, RZ ;  /* 0x00000100bfb97810 */ /* 0x040fe20007ffe0ff */
[----:B------:R-:W3:Y:S01]  /*0ea0*/  @P0 LDG.E.U16 R197, desc[UR4][R96.64] ;  /* 0x0000000460c50981 */ /* 0x000ee2000c1e1500 */
[----:B------:R-:W1:Y:S01]  /*0eb0*/  LDC.64 R150, c[0x0][0x258] ;  /* 0x00009600ff967b82 */ /* 0x000e620000000a00 */
[----:B------:R-:W-:Y:S01]  /*0ec0*/  IMAD.WIDE.U32 R124, R184, 0x20, R132 ;  /* 0x00000020b87c7825 */ /* 0x000fe200078e0084 */
[----:B------:R-:W-:-:S04]  /*0ed0*/  IADD3 R180, R191, 0x300, RZ ;  /* 0x00000300bfb47810 */ /* 0x000fc80007ffe0ff */
[----:B------:R-:W4:Y:S01]  /*0ee0*/  LDG.E.128 R120, desc[UR4][R124.64] ;  /* 0x000000047c787981 */ /* 0x000f22000c1e1d00 */
[C---:B------:R-:W-:Y:S01]  /*0ef0*/  IMAD.WIDE.U32 R116, R185.reuse, 0x20, R132 ;  /* 0x00000020b9747825 */ /* 0x040fe200078e0084 */
[----:B------:R-:W1:Y:S02]  /*0f00*/  LDC.64 R198, c[0x0][0x240] ;  /* 0x00009000ffc67b82 */ /* 0x000e640000000a00 */
[----:B------:R-:W4:Y:S01]  /*0f10*/  LDG.E.128 R96, desc[UR4][R104.64] ;  /* 0x0000000468607981 */ /* 0x000f22000c1e1d00 */
[----:B------:R-:W-:Y:S01]  /*0f20*/  IMAD.WIDE.U32 R112, R185, 0x10, R140 ;  /* 0x00000010b9707825 */ /* 0x000fe200078e008c */
[----:B0-----:R-:W-:Y:S02]  /*0f30*/  ISETP.NE.U32.AND P1, PT, R172, RZ, PT ;  /* 0x000000ffac00720c */ /* 0x001fe40003f25070 */
[----:B------:R-:W4:Y:S01]  /*0f40*/  LDG.E.128 R124, desc[UR4][R124.64+0x10] ;  /* 0x000010047c7c7981 */ /* 0x000f22000c1e1d00 */
[----:B------:R-:W-:-:S03]  /*0f50*/  IMAD.WIDE.U32 R132, R180, 0x20, R132 ;  /* 0x00000020b4847825 */ /* 0x000fc600078e0084 */
[----:B------:R-:W4:Y:S04]  /*0f60*/  LDG.E.128 R112, desc[UR4][R112.64] ;  /* 0x0000000470707981 */ /* 0x000f28000c1e1d00 */
[----:B------:R-:W4:Y:S01]  /*0f70*/  LDG.E.128 R128, desc[UR4][R132.64] ;  /* 0x0000000484807981 */ /* 0x000f22000c1e1d00 */
[----:B------:R-:W-:Y:S01]  /*0f80*/  IMAD.WIDE.U32 R100, R191, 0x10, R140 ;  /* 0x00000010bf647825 */ /* 0x000fe200078e008c */
[----:B------:R-:W-:Y:S02]  /*0f90*/  ISETP.NE.AND.EX P1, PT, R173, RZ, PT, P1 ;  /* 0x000000ffad00720c */ /* 0x000fe40003f25310 */
[----:B------:R-:W4:Y:S01]  /*0fa0*/  LDG.E.128 R104, desc[UR4][R104.64+0x10] ;  /* 0x0000100468687981 */ /* 0x000f22000c1e1d00 */
[----:B-1----:R-:W-:-:S03]  /*0fb0*/  IMAD.WIDE R150, R179, 0x4, R150 ;  /* 0x00000004b3967825 */ /* 0x002fc600078e0296 */
[----:B------:R-:W4:Y:S04]  /*0fc0*/  LDG.E.128 R100, desc[UR4][R100.64] ;  /* 0x0000000464647981 */ /* 0x000f28000c1e1d00 */
[----:B------:R-:W4:Y:S03]  /*0fd0*/  LDG.E.128 R132, desc[UR4][R132.64+0x10] ;  /* 0x0000100484847981 */ /* 0x000f26000c1e1d00 */
[----:B------:R-:W0:Y:S01]  /*0fe0*/  @P1 LDC.64 R166, c[0x0][0x2c8] ;  /* 0x0000b200ffa61b82 */ /* 0x000e220000000a00 */
[----:B------:R1:W4:Y:S01]  /*0ff0*/  LDG.E R181, desc[UR4][R150.64] ;  /* 0x0000000496b57981 */ /* 0x000322000c1e1900 */
[----:B------:R-:W-:Y:S01]  /*1000*/  ISETP.NE.AND P2, PT, RZ, UR8, PT ;  /* 0x00000008ff007c0c */ /* 0x000fe2000bf45270 */
[----:B------:R-:W-:-:S02]  /*1010*/  IMAD.WIDE.U32 R136, R184, 0x10, R140 ;  /* 0x00000010b8887825 */ /* 0x000fc400078e008c */
[----:B------:R-:W4:Y:S02]  /*1020*/  LDG.E.128 R108, desc[UR4][R116.64] ;  /* 0x00000004746c7981 */ /* 0x000f24000c1e1d00 */
[C---:B------:R-:W-:Y:S01]  /*1030*/  IMAD.WIDE.U32 R140, R180.reuse, 0x10, R140 ;  /* 0x00000010b48c7825 */ /* 0x040fe200078e008c */
[----:B------:R-:W4:Y:S01]  /*1040*/  @P1 LDC.64 R158, c[0x0][0x2c8] ;  /* 0x0000b200ff9e1b82 */ /* 0x000f220000000a00 */
[----:B------:R-:W4:Y:S02]  /*1050*/  S2R R223, SR_TID.X ;  /* 0x0000000000df7919 */ /* 0x000f240000002100 */
[----:B------:R-:W-:Y:S02]  /*1060*/  IMAD.WIDE.U32 R182, R191, 0x8, R198 ;  /* 0x00000008bfb67825 */ /* 0x000fe400078e00c6 */
[----:B------:R-:W4:Y:S03]  /*1070*/  LDG.E.128 R140, desc[UR4][R140.64] ;  /* 0x000000048c8c7981 */ /* 0x000f26000c1e1d00 */
[----:B-1----:R-:W1:Y:S01]  /*1080*/  @P1 LDC.64 R150, c[0x0][0x2c8] ;  /* 0x0000b200ff961b82 */ /* 0x002e620000000a00 */
[----:B------:R-:W4:Y:S04]  /*1090*/  LDG.E.128 R116, desc[UR4][R116.64+0x10] ;  /* 0x0000100474747981 */ /* 0x000f28000c1e1d00 */
[----:B------:R-:W4:Y:S01]  /*10a0*/  LDG.E.128 R136, desc[UR4][R136.64] ;  /* 0x0000000488887981 */ /* 0x000f22000c1e1d00 */
[----:B0-----:R-:W-:-:S02]  /*10b0*/  @P1 IMAD.WIDE.U32 R166, R180, 0x20, R166 ;  /* 0x00000020b4a61825 */ /* 0x001fc400078e00a6 */
[----:B------:R-:W0:Y:S03]  /*10c0*/  @P1 LDC.64 R152, c[0x0][0x2c8] ;  /* 0x0000b200ff981b82 */ /* 0x000e260000000a00 */
[----:B-----5:R-:W5:Y:S04]  /*10d0*/  @P1 LDG.E.128 R80, desc[UR4][R166.64] ;  /* 0x00000004a6501981 */ /* 0x020f68000c1e1d00 */
[----:B------:R-:W5:Y:S04]  /*10e0*/  @P1 LDG.E.128 R84, desc[UR4][R166.64+0x10] ;  /* 0x00001004a6541981 */ /* 0x000f68000c1e1d00 */
[----:B------:R1:W5:Y:S02]  /*10f0*/  LDG.E.64 R166, desc[UR4][R182.64] ;  /* 0x00000004b6a67981 */ /* 0x000364000c1e1b00 */
[----:B-1----:R-:W-:-:S02]  /*1100*/  MOV R182, 0x3f800000 ;  /* 0x3f80000000b67802 */ /* 0x002fc40000000f00 */
[----:B--2---:R-:W-:Y:S02]  /*1110*/  FSEL R205, R205, RZ, !P2 ;  /* 0x000000ffcdcd7208 */ /* 0x004fe40005000000 */
[----:B---3--:R-:W-:-:S03]  /*1120*/  @P0 SHF.L.U32 R182, R197, 0x10, RZ ;  /* 0x00000010c5b60819 */ /* 0x008fc600000006ff */
[C---:B----4-:R-:W-:Y:S01]  /*1130*/  FADD.FTZ R229, -R205.reuse, R97 ;  /* 0x00000061cde57221 */ /* 0x050fe20000010100 */
[C---:B------:R-:W-:Y:S02]  /*1140*/  FADD.FTZ R97, -R205.reuse, R126 ;  /* 0x0000007ecd617221 */ /* 0x040fe40000010100 */
[----:B------:R-:W2:Y:S01]  /*1150*/  LDL R126, [R1+0x58] ;  /* 0x00005800017e7983 */ /* 0x000ea20000100800 */
[C---:B------:R-:W-:Y:S02]  /*1160*/  PRMT R237, R114.reuse, 0x7632, R237 ;  /* 0x0000763272ed7816 */ /* 0x040fe400000000ed */
[----:B------:R-:W-:Y:S01]  /*1170*/  SHF.L.U32 R197, R114, 0x10, RZ ;  /* 0x0000001072c57819 */ /* 0x000fe200000006ff */
[C---:B------:R-:W-:Y:S02]  /*1180*/  FADD.FTZ R114, -R205.reuse, R133 ;  /* 0x00000085cd727221 */ /* 0x040fe40000010100 */
[----:B------:R-:W3:Y:S01]  /*1190*/  LDL R133, [R1+0x60] ;  /* 0x0000600001857983 */ /* 0x000ee20000100800 */
[----:B------:R-:W-:Y:S01]  /*11a0*/  FADD.FTZ R224, -R205, R104 ;  /* 0x00000068cde07221 */ /* 0x000fe20000010100 */
[----:B------:R-:W-:-:S04]  /*11b0*/  @P1 IMAD.WIDE.U32 R150, R191, 0x20, R150 ;  /* 0x00000020bf961825 */ /* 0x000fc800078e0096 */
[--C-:B------:R-:W-:Y:S01]  /*11c0*/  FADD.FTZ R228, -R205, R98.reuse ;  /* 0x00000062cde47221 */ /* 0x100fe20000010100 */
[C---:B------:R-:W-:Y:S01]  /*11d0*/  PRMT R98, R102.reuse, 0x7632, R98 ;  /* 0x0000763266627816 */ /* 0x040fe20000000062 */
[----:B------:R-:W-:Y:S01]  /*11e0*/  @P1 IMAD.WIDE.U32 R158, R185, 0x20, R158 ;  /* 0x00000020b99e1825 */ /* 0x000fe200078e009e */
[----:B------:R-:W-:-:S03]  /*11f0*/  SHF.L.U32 R102, R102, 0x10, RZ ;  /* 0x0000001066667819 */ /* 0x000fc600000006ff */
[----:B0-----:R-:W-:-:S04]  /*1200*/  @P1 IMAD.WIDE.U32 R152, R184, 0x20, R152 ;  /* 0x00000020b8981825 */ /* 0x001fc800078e0098 */
[----:B------:R-:W-:Y:S01]  /*1210*/  FMUL.FTZ R224, R181, R224 ;  /* 0x000000e0b5e07220 */ /* 0x000fe20000410000 */
[C-C-:B------:R-:W-:Y:S01]  /*1220*/  FADD.FTZ R225, -R205.reuse, R99.reuse ;  /* 0x00000063cde17221 */ /* 0x140fe20000010100 */
[----:B------:R-:W5:Y:S01]  /*1230*/  @P1 LDG.E.128 R56, desc[UR4][R150.64] ;  /* 0x0000000496381981 */ /* 0x000f62000c1e1d00 */
[----:B------:R-:W-:Y:S01]  /*1240*/  FADD.FTZ R201, -R205, R96 ;  /* 0x00000060cdc97221 */ /* 0x000fe20000010100 */
[C---:B------:R-:W-:Y:S02]  /*1250*/  PRMT R99, R100.reuse, 0x7632, R99 ;  /* 0x0000763264637816 */ /* 0x040fe40000000063 */
[----:B------:R-:W5:Y:S01]  /*1260*/  @P1 LDG.E.128 R60, desc[UR4][R150.64+0x10] ;  /* 0x00001004963c1981 */ /* 0x000f62000c1e1d00 */
[----:B------:R-:W-:Y:S01]  /*1270*/  SHF.L.U32 R227, R100, 0x10, RZ ;  /* 0x0000001064e37819 */ /* 0x000fe200000006ff */
[----:B------:R-:W-:Y:S01]  /*1280*/  FADD.FTZ R38, R102, R38 ;  /* 0x0000002666267221 */ /* 0x000fe20000010000 */
[----:B------:R-:W-:Y:S01]  /*1290*/  PRMT R100, R101, 0x7632, R100 ;  /* 0x0000763265647816 */ /* 0x000fe20000000064 */
[----:B------:R-:W5:Y:S01]  /*12a0*/  @P1 LDG.E.128 R64, desc[UR4][R158.64] ;  /* 0x000000049e401981 */ /* 0x000f62000c1e1d00 */
[----:B------:R-:W-:Y:S01]  /*12b0*/  PRMT R206, R113, 0x7632, R206 ;  /* 0x0000763271ce7816 */ /* 0x000fe200000000ce */
[----:B------:R-:W-:-:S02]  /*12c0*/  FFMA.FTZ R6, R224, R102, R6 ;  /* 0x00000066e0067223 */ /* 0x000fc40000010006 */
[----:B------:R0:W5:Y:S01]  /*12d0*/  @P1 LDG.E.128 R68, desc[UR4][R158.64+0x10] ;  /* 0x000010049e441981 */ /* 0x000162000c1e1d00 */
[----:B------:R-:W-:-:S03]  /*12e0*/  SHF.L.U32 R204, R113, 0x10, RZ ;  /* 0x0000001071cc7819 */ /* 0x000fc600000006ff */
[----:B------:R-:W5:Y:S01]  /*12f0*/  @P1 LDG.E.128 R72, desc[UR4][R152.64] ;  /* 0x0000000498481981 */ /* 0x000f62000c1e1d00 */
[----:B------:R-:W-:-:S03]  /*1300*/  FADD.FTZ R113, -R205, R132 ;  /* 0x00000084cd717221 */ /* 0x000fc60000010100 */
[----:B------:R1:W5:Y:S01]  /*1310*/  @P1 LDG.E.128 R76, desc[UR4][R152.64+0x10] ;  /* 0x00001004984c1981 */ /* 0x000362000c1e1d00 */
[----:B------:R-:W-:Y:S01]  /*1320*/  LOP3.LUT P1, RZ, R223, 0x1f, RZ, 0xc0, !PT ;  /* 0x0000001fdfff7812 */ /* 0x000fe2000782c0ff */
[----:B------:R-:W-:Y:S01]  /*1330*/  FMUL.FTZ R223, R220, R102 ;  /* 0x00000066dcdf7220 */ /* 0x000fe20000410000 */
[----:B------:R-:W-:Y:S01]  /*1340*/  FMUL.FTZ R132, R181, R201 ;  /* 0x000000c9b5847220 */ /* 0x000fe20000410000 */
[----:B------:R-:W4:Y:S01]  /*1350*/  LDL R102, [R1+0x3c] ;  /* 0x00003c0001667983 */ /* 0x000f220000100800 */
[C---:B------:R-:W-:Y:S01]  /*1360*/  FADD.FTZ R219, -R205.reuse, R106 ;  /* 0x0000006acddb7221 */ /* 0x040fe20000010100 */
[----:B------:R-:W-:Y:S01]  /*1370*/  SHF.L.U32 R100, R100, 0x10, RZ ;  /* 0x0000001064647819 */ /* 0x000fe200000006ff */
[C---:B------:R-:W-:Y:S01]  /*1380*/  FADD.FTZ R106, -R205.reuse, R110 ;  /* 0x0000006ecd6a7221 */ /* 0x040fe20000010100 */
[----:B------:R-:W-:Y:S01]  /*1390*/  FADD.FTZ R200, -R205, R119 ;  /* 0x00000077cdc87221 */ /* 0x000fe20000010100 */
[----:B------:R-:W-:Y:S01]  /*13a0*/  FMUL.FTZ R225, R181, R225 ;  /* 0x000000e1b5e17220 */ /* 0x000fe20000410000 */
[C---:B------:R-:W-:Y:S01]  /*13b0*/  FADD.FTZ R110, -R205.reuse, R121 ;  /* 0x00000079cd6e7221 */ /* 0x040fe20000010100 */
[--C-:B------:R-:W-:Y:S01]  /*13c0*/  FADD.FTZ R119, -R205, R131.reuse ;  /* 0x00000083cd777221 */ /* 0x100fe20000010100 */
[----:B------:R-:W-:Y:S01]  /*13d0*/  PRMT R131, R143, 0x7632, R131 ;  /* 0x000076328f837816 */ /* 0x000fe20000000083 */
[----:B------:R-:W-:Y:S01]  /*13e0*/  FADD.FTZ R34, R227, R34 ;  /* 0x00000022e3227221 */ /* 0x000fe20000010000 */
[----:B------:R-:W-:Y:S01]  /*13f0*/  SHF.L.U32 R121, R143, 0x10, RZ ;  /* 0x000000108f797819 */ /* 0x000fe200000006ff */
[-C--:B------:R-:W-:Y:S01]  /*1400*/  FFMA.FTZ R2, R132, R227.reuse, R2 ;  /* 0x000000e384027223 */ /* 0x080fe20000010002 */
[----:B------:R-:W-:Y:S01]  /*1410*/  FMUL.FTZ R227, R222, R227 ;  /* 0x000000e3dee37220 */ /* 0x000fe20000410000 */
[----:B------:R-:W4:Y:S01]  /*1420*/  LDL R143, [R1+0x50] ;  /* 0x00005000018f7983 */ /* 0x000f220000100800 */
[----:B------:R-:W-:Y:S01]  /*1430*/  FFMA.FTZ R3, R225, R100, R3 ;  /* 0x00000064e1037223 */ /* 0x000fe20000010003 */
[----:B------:R-:W-:Y:S01]  /*1440*/  FADD.FTZ R35, R100, R35 ;  /* 0x0000002364237221 */ /* 0x000fe20000010000 */
[----:B------:R-:W-:Y:S01]  /*1450*/  SHF.L.U32 R99, R99, 0x10, RZ ;  /* 0x0000001063637819 */ /* 0x000fe200000006ff */
[----:B------:R-:W-:-:S04]  /*1460*/  FMUL.FTZ R229, R181, R229 ;  /* 0x000000e5b5e57220 */ /* 0x000fc80000410000 */
[-C--:B------:R-:W-:Y:S01]  /*1470*/  FFMA.FTZ R0, R229, R99.reuse, R0 ;  /* 0x00000063e5007223 */ /* 0x080fe20000010000 */
[----:B------:R-:W-:Y:S01]  /*1480*/  FADD.FTZ R33, R99, R33 ;  /* 0x0000002163217221 */ /* 0x000fe20000010000 */
[----:B--2---:R-:W-:Y:S02]  /*1490*/  FMUL.FTZ R222, R126, R100 ;  /* 0x000000647ede7220 */ /* 0x004fe40000410000 */
[----:B------:R-:W2:Y:S01]  /*14a0*/  LDL R100, [R1+0x24] ;  /* 0x0000240001647983 */ /* 0x000ea20000100800 */
[----:B------:R-:W-:Y:S01]  /*14b0*/  PRMT R202, R103, 0x7632, R202 ;  /* 0x0000763267ca7816 */ /* 0x000fe200000000ca */
[----:B---3--:R-:W-:Y:S01]  /*14c0*/  FMUL.FTZ R133, R133, R99 ;  /* 0x0000006385857220 */ /* 0x008fe20000410000 */
[----:B------:R-:W-:Y:S01]  /*14d0*/  FMUL.FTZ R219, R181, R219 ;  /* 0x000000dbb5db7220 */ /* 0x000fe20000410000 */
[----:B------:R-:W3:Y:S01]  /*14e0*/  LDL R99, [R1+0xc] ;  /* 0x00000c0001637983 */ /* 0x000ee20000100800 */
[----:B------:R-:W-:Y:S02]  /*14f0*/  SHF.L.U32 R103, R103, 0x10, RZ ;  /* 0x0000001067677819 */ /* 0x000fe400000006ff */
[----:B------:R-:W-:Y:S01]  /*1500*/  LOP3.LUT P4, RZ, R196, 0xff, RZ, 0xc0, !PT ;  /* 0x000000ffc4ff7812 */ /* 0x000fe2000788c0ff */
[----:B------:R-:W-:Y:S01]  /*1510*/  FADD.FTZ R196, -R205, R118 ;  /* 0x00000076cdc47221 */ /* 0x000fe20000010100 */
[----:B------:R-:W-:Y:S01]  /*1520*/  FMUL.FTZ R106, R181, R106 ;  /* 0x0000006ab56a7220 */ /* 0x000fe20000410000 */
[----:B------:R-:W-:Y:S01]  /*1530*/  FADD.FTZ R144, R103, R144 ;  /* 0x0000009067907221 */ /* 0x000fe20000010000 */
[-C--:B------:R-:W-:Y:S01]  /*1540*/  FFMA.FTZ R8, R219, R103.reuse, R8 ;  /* 0x00000067db087223 */ /* 0x080fe20000010008 */
[----:B------:R-:W-:Y:S01]  /*1550*/  FMUL.FTZ R218, R218, R103 ;  /* 0x00000067dada7220 */ /* 0x000fe20000410000 */
[C---:B------:R-:W-:Y:S01]  /*1560*/  FADD.FTZ R118, -R205.reuse, R135 ;  /* 0x00000087cd767221 */ /* 0x040fe20000010100 */
[----:B------:R-:W3:Y:S01]  /*1570*/  LDL R103, [R1+0x1c] ;  /* 0x00001c0001677983 */ /* 0x000ee20000100800 */
[----:B------:R-:W-:-:S03]  /*1580*/  FADD.FTZ R217, -R205, R105 ;  /* 0x00000069cdd97221 */ /* 0x000fc60000010100 */
[----:B------:R-:W3:Y:S01]  /*1590*/  LDL R135, [R1+0x34] ;  /* 0x0000340001877983 */ /* 0x000ee20000100800 */
[----:B------:R-:W-:Y:S01]  /*15a0*/  FADD.FTZ R148, R204, R148 ;  /* 0x00000094cc947221 */ /* 0x000fe20000010000 */
[----:B------:R-:W-:Y:S01]  /*15b0*/  FFMA.FTZ R12, R106, R204, R12 ;  /* 0x000000cc6a0c7223 */ /* 0x000fe2000001000c */
[C---:B------:R-:W-:Y:S01]  /*15c0*/  FADD.FTZ R105, -R205.reuse, R109 ;  /* 0x0000006dcd697221 */ /* 0x040fe20000010100 */
[C-C-:B------:R-:W-:Y:S01]  /*15d0*/  FADD.FTZ R96, -R205.reuse, R127.reuse ;  /* 0x0000007fcd607221 */ /* 0x140fe20000010100 */
[----:B------:R-:W-:Y:S01]  /*15e0*/  SHF.L.U32 R98, R98, 0x10, RZ ;  /* 0x0000001062627819 */ /* 0x000fe200000006ff */
[----:B------:R-:W-:Y:S01]  /*15f0*/  FADD.FTZ R109, -R205, R120 ;  /* 0x00000078cd6d7221 */ /* 0x000fe20000010100 */
[C---:B------:R-:W-:Y:S01]  /*1600*/  PRMT R127, R136.reuse, 0x7632, R127 ;  /* 0x00007632887f7816 */ /* 0x040fe2000000007f */
[----:B------:R-:W-:Y:S01]  /*1610*/  FMUL.FTZ R217, R181, R217 ;  /* 0x000000d9b5d97220 */ /* 0x000fe20000410000 */
[----:B------:R-:W-:Y:S01]  /*1620*/  SHF.L.U32 R136, R136, 0x10, RZ ;  /* 0x0000001088887819 */ /* 0x000fe200000006ff */
[----:B0-----:R-:W-:Y:S01]  /*1630*/  IMAD.WIDE.U32 R158, R185, 0x8, R198 ;  /* 0x00000008b99e7825 */ /* 0x001fe200078e00c6 */
[----:B------:R-:W-:-:S03]  /*1640*/  PRMT R236, R112, 0x7632, R236 ;  /* 0x0000763270ec7816 */ /* 0x000fc600000000ec */
[----:B------:R-:W-:Y:S01]  /*1650*/  FADD.FTZ R37, R98, R37 ;  /* 0x0000002562257221 */ /* 0x000fe20000010000 */
[----:B------:R-:W-:Y:S01]  /*1660*/  SHF.L.U32 R203, R112, 0x10, RZ ;  /* 0x0000001070cb7819 */ /* 0x000fe200000006ff */
[----:B-1----:R-:W-:-:S04]  /*1670*/  IMAD.WIDE.U32 R152, R184, 0x8, R198 ;  /* 0x00000008b8987825 */ /* 0x002fc800078e00c6 */
[----:B------:R-:W-:Y:S01]  /*1680*/  FFMA.FTZ R5, R217, R98, R5 ;  /* 0x00000062d9057223 */ /* 0x000fe20000010005 */
[C---:B------:R-:W-:Y:S01]  /*1690*/  FADD.FTZ R183, -R205.reuse, R116 ;  /* 0x00000074cdb77221 */ /* 0x040fe20000010100 */
[----:B------:R-:W-:Y:S01]  /*16a0*/  FADD.FTZ R216, -R205, R107 ;  /* 0x0000006bcdd87221 */ /* 0x000fe20000010100 */
[----:B------:R-:W-:-:S04]  /*16b0*/  IMAD.WIDE.U32 R150, R180, 0x8, R198 ;  /* 0x00000008b4967825 */ /* 0x000fc800078e00c6 */
[----:B------:R-:W-:Y:S01]  /*16c0*/  FADD.FTZ R124, -R205, R124 ;  /* 0x0000007ccd7c7221 */ /* 0x000fe20000010100 */
[----:B------:R-:W-:Y:S01]  /*16d0*/  FADD.FTZ R154, R197, R154 ;  /* 0x0000009ac59a7221 */ /* 0x000fe20000010000 */
[----:B----4-:R-:W-:Y:S01]  /*16e0*/  FMUL.FTZ R204, R102, R204 ;  /* 0x000000cc66cc7220 */ /* 0x010fe20000410000 */
[----:B------:R-:W-:Y:S01]  /*16f0*/  FMUL.FTZ R109, R181, R109 ;  /* 0x0000006db56d7220 */ /* 0x000fe20000410000 */
[----:B------:R-:W4:Y:S01]  /*1700*/  LDL R102, [R1+0x14] ;  /* 0x0000140001667983 */ /* 0x000f220000100800 */
[C---:B------:R-:W-:Y:S01]  /*1710*/  FADD.FTZ R199, -R205.reuse, R117 ;  /* 0x00000075cdc77221 */ /* 0x040fe20000010100 */
[C---:B------:R-:W-:Y:S01]  /*1720*/  FADD.FTZ R112, -R205.reuse, R130 ;  /* 0x00000082cd707221 */ /* 0x040fe20000010100 */
[C---:B------:R-:W-:Y:S01]  /*1730*/  FADD.FTZ R117, -R205.reuse, R134 ;  /* 0x00000086cd757221 */ /* 0x040fe20000010100 */
[----:B------:R-:W-:Y:S01]  /*1740*/  FADD.FTZ R116, -R205, R128 ;  /* 0x00000080cd747221 */ /* 0x000fe20000010100 */
[C---:B------:R-:W-:Y:S01]  /*1750*/  PRMT R130, R137.reuse, 0x7632, R130 ;  /* 0x0000763289827816 */ /* 0x040fe20000000082 */
[----:B------:R-:W-:Y:S01]  /*1760*/  FADD.FTZ R160, R136, R160 ;  /* 0x000000a088a07221 */ /* 0x000fe20000010000 */
[----:B------:R-:W-:-:S02]  /*1770*/  SHF.L.U32 R134, R137, 0x10, RZ ;  /* 0x0000001089867819 */ /* 0x000fc400000006ff */
[----:B------:R-:W-:Y:S02]  /*1780*/  PRMT R241, R115, 0x7632, R241 ;  /* 0x0000763273f17816 */ /* 0x000fe400000000f1 */
[----:B------:R-:W-:Y:S01]  /*1790*/  SHF.L.U32 R226, R101, 0x10, RZ ;  /* 0x0000001065e27819 */ /* 0x000fe200000006ff */
[----:B------:R-:W-:Y:S01]  /*17a0*/  FMUL.FTZ R220, R143, R98 ;  /* 0x000000628fdc7220 */ /* 0x000fe20000410000 */
[----:B------:R-:W-:Y:S01]  /*17b0*/  SHF.L.U32 R98, R127, 0x10, RZ ;  /* 0x000000107f627819 */ /* 0x000fe200000006ff */
[----:B------:R-:W-:Y:S01]  /*17c0*/  FFMA.FTZ R18, R109, R136, R18 ;  /* 0x000000886d127223 */ /* 0x000fe20000010012 */
[C---:B------:R-:W-:Y:S01]  /*17d0*/  PRMT R128, R138.reuse, 0x7632, R128 ;  /* 0x000076328a807816 */ /* 0x040fe20000000080 */
[----:B------:R-:W-:Y:S01]  /*17e0*/  FADD.FTZ R107, -R205, R111 ;  /* 0x0000006fcd6b7221 */ /* 0x000fe20000010100 */
[----:B------:R-:W-:Y:S01]  /*17f0*/  SHF.L.U32 R137, R138, 0x10, RZ ;  /* 0x000000108a897819 */ /* 0x000fe200000006ff */
[----:B------:R-:W-:Y:S01]  /*1800*/  FMUL.FTZ R183, R181, R183 ;  /* 0x000000b7b5b77220 */ /* 0x000fe20000410000 */
[----:B------:R-:W-:Y:S01]  /*1810*/  SHF.L.U32 R138, R139, 0x10, RZ ;  /* 0x000000108b8a7819 */ /* 0x000fe200000006ff */
[----:B------:R-:W-:Y:S01]  /*1820*/  FADD.FTZ R104, -R205, R108 ;  /* 0x0000006ccd687221 */ /* 0x000fe20000010100 */
[----:B------:R-:W-:Y:S01]  /*1830*/  SHF.L.U32 R198, R115, 0x10, RZ ;  /* 0x0000001073c67819 */ /* 0x000fe200000006ff */
[C---:B------:R-:W-:Y:S01]  /*1840*/  FADD.FTZ R123, -R205.reuse, R123 ;  /* 0x0000007bcd7b7221 */ /* 0x040fe20000010100 */
[----:B------:R-:W-:Y:S01]  /*1850*/  SHF.L.U32 R236, R236, 0x10, RZ ;  /* 0x00000010ecec7819 */ /* 0x000fe200000006ff */
[----:B------:R-:W-:Y:S01]  /*1860*/  FADD.FTZ R168, R138, R168 ;  /* 0x000000a88aa87221 */ /* 0x000fe20000010000 */
[----:B------:R-:W-:Y:S01]  /*1870*/  FADD.FTZ R125, -R205, R125 ;  /* 0x0000007dcd7d7221 */ /* 0x000fe20000010100 */
[----:B------:R-:W4:Y:S01]  /*1880*/  LDL R126, [R1+0x2c] ;  /* 0x00002c00017e7983 */ /* 0x000f220000100800 */
[----:B------:R-:W-:Y:S01]  /*1890*/  SHF.L.U32 R206, R206, 0x10, RZ ;  /* 0x00000010cece7819 */ /* 0x000fe200000006ff */
[----:B------:R-:W-:Y:S01]  /*18a0*/  FMUL.FTZ R228, R181, R228 ;  /* 0x000000e4b5e47220 */ /* 0x000fe20000410000 */
[----:B------:R-:W-:Y:S01]  /*18b0*/  SHF.L.U32 R237, R237, 0x10, RZ ;  /* 0x00000010eded7819 */ /* 0x000fe200000006ff */
[C---:B------:R-:W-:Y:S01]  /*18c0*/  FMUL.FTZ R216, R181.reuse, R216 ;  /* 0x000000d8b5d87220 */ /* 0x040fe20000410000 */
[----:B------:R-:W-:Y:S01]  /*18d0*/  SHF.L.U32 R202, R202, 0x10, RZ ;  /* 0x00000010caca7819 */ /* 0x000fe200000006ff */
[----:B------:R-:W-:Y:S01]  /*18e0*/  FMUL.FTZ R200, R181, R200 ;  /* 0x000000c8b5c87220 */ /* 0x000fe20000410000 */
[----:B------:R-:W-:Y:S01]  /*18f0*/  FADD.FTZ R146, R203, R146 ;  /* 0x00000092cb927221 */ /* 0x000fe20000010000 */
[----:B------:R-:W5:Y:S04]  /*1900*/  LDG.E.64 R158, desc[UR4][R158.64] ;  /* 0x000000049e9e7981 */ /* 0x000f68000c1e1b00 */
[----:B------:R-:W5:Y:S04]  /*1910*/  LDG.E.64 R152, desc[UR4][R152.64] ;  /* 0x0000000498987981 */ /* 0x000f68000c1e1b00 */
[----:B------:R-:W5:Y:S01]  /*1920*/  LDG.E.64 R150, desc[UR4][R150.64] ;  /* 0x0000000496967981 */ /* 0x000f62000c1e1b00 */
[----:B--2---:R-:W-:-:S03]  /*1930*/  FMUL.FTZ R127, R100, R136 ;  /* 0x00000088647f7220 */ /* 0x004fc60000410000 */
[----:B------:R-:W2:Y:S01]  /*1940*/  LDL R100, [R1+0x4] ;  /* 0x0000040001647983 */ /* 0x000ea20000100800 */
[----:B------:R-:W-:-:S04]  /*1950*/  FMUL.FTZ R136, R181, R97 ;  /* 0x00000061b5887220 */ /* 0x000fc80000410000 */
[-C--:B------:R-:W-:Y:S01]  /*1960*/  FFMA.FTZ R24, R136, R138.reuse, R24 ;  /* 0x0000008a88187223 */ /* 0x080fe20000010018 */
[----:B---3--:R-:W-:Y:S02]  /*1970*/  FMUL.FTZ R138, R99, R138 ;  /* 0x0000008a638a7220 */ /* 0x008fe40000410000 */
[----:B------:R-:W3:Y:S01]  /*1980*/  LDL R99, [R1+0x40] ;  /* 0x0000400001637983 */ /* 0x000ee20000100800 */
[----:B------:R-:W-:-:S04]  /*1990*/  FADD.FTZ R111, -R205, R122 ;  /* 0x0000007acd6f7221 */ /* 0x000fc80000010100 */
[----:B------:R-:W-:Y:S01]  /*19a0*/  FMUL.FTZ R111, R181, R111 ;  /* 0x0000006fb56f7220 */ /* 0x000fe20000410000 */
[----:B------:R-:W-:Y:S01]  /*19b0*/  FADD.FTZ R162, R134, R162 ;  /* 0x000000a286a27221 */ /* 0x000fe20000010000 */
[-C--:B------:R-:W-:Y:S02]  /*19c0*/  FFMA.FTZ R14, R183, R197.reuse, R14 ;  /* 0x000000c5b70e7223 */ /* 0x080fe4000001000e */
[-C--:B------:R-:W-:Y:S01]  /*19d0*/  FFMA.FTZ R20, R111, R134.reuse, R20 ;  /* 0x000000866f147223 */ /* 0x080fe20000010014 */
[----:B------:R-:W-:Y:S02]  /*19e0*/  FMUL.FTZ R134, R103, R134 ;  /* 0x0000008667867220 */ /* 0x000fe40000410000 */
[----:B------:R-:W3:Y:S01]  /*19f0*/  LDL R103, [R1+0x38] ;  /* 0x0000380001677983 */ /* 0x000ee20000100800 */
[----:B------:R-:W-:Y:S01]  /*1a00*/  FMUL.FTZ R197, R135, R197 ;  /* 0x000000c587c57220 */ /* 0x000fe20000410000 */
[----:B------:R-:W-:Y:S01]  /*1a10*/  FMUL.FTZ R135, R181, R124 ;  /* 0x0000007cb5877220 */ /* 0x000fe20000410000 */
[----:B------:R-:W-:Y:S01]  /*1a20*/  FADD.FTZ R164, R137, R164 ;  /* 0x000000a489a47221 */ /* 0x000fe20000010000 */
[----:B------:R-:W-:-:S02]  /*1a30*/  FADD.FTZ R115, -R205, R129 ;  /* 0x00000081cd737221 */ /* 0x000fc40000010100 */
[----:B------:R-:W-:Y:S01]  /*1a40*/  FFMA.FTZ R22, R135, R137, R22 ;  /* 0x0000008987167223 */ /* 0x000fe20000010016 */
[C---:B------:R-:W-:Y:S02]  /*1a50*/  PRMT R101, R140.reuse, 0x7632, R101 ;  /* 0x000076328c657816 */ /* 0x040fe40000000065 */
[----:B------:R-:W-:Y:S01]  /*1a60*/  SHF.L.U32 R129, R140, 0x10, RZ ;  /* 0x000000108c817819 */ /* 0x000fe200000006ff */
[----:B------:R-:W-:Y:S01]  /*1a70*/  FMUL.FTZ R116, R181, R116 ;  /* 0x00000074b5747220 */ /* 0x000fe20000410000 */
[----:B------:R-:W3:Y:S03]  /*1a80*/  LDL R140, [R1+0x48] ;  /* 0x00004800018c7983 */ /* 0x000ee60000100800 */
[----:B------:R-:W-:Y:S01]  /*1a90*/  FADD.FTZ R170, R129, R170 ;  /* 0x000000aa81aa7221 */ /* 0x000fe20000010000 */
[----:B------:R-:W-:Y:S01]  /*1aa0*/  FFMA.FTZ R26, R116, R129, R26 ;  /* 0x00000081741a7223 */ /* 0x000fe2000001001a */
[----:B----4-:R-:W-:-:S02]  /*1ab0*/  FMUL.FTZ R137, R102, R137 ;  /* 0x0000008966897220 */ /* 0x010fc40000410000 */
[----:B------:R-:W4:Y:S01]  /*1ac0*/  LDL R102, [R1+0x30] ;  /* 0x0000300001667983 */ /* 0x000f220000100800 */
[----:B------:R-:W-:-:S03]  /*1ad0*/  PRMT R122, R139, 0x7632, R122 ;  /* 0x000076328b7a7816 */ /* 0x000fc6000000007a */
[----:B------:R-:W4:Y:S01]  /*1ae0*/  LDL R139, [R1+0x44] ;  /* 0x00004400018b7983 */ /* 0x000f220000100800 */
[----:B--2---:R-:W-:-:S03]  /*1af0*/  FMUL.FTZ R129, R100, R129 ;  /* 0x0000008164817220 */ /* 0x004fc60000410000 */
[----:B------:R-:W2:Y:S01]  /*1b00*/  LDL R100, [R1+0x28] ;  /* 0x0000280001647983 */ /* 0x000ea20000100800 */
[----:B---3--:R-:W-:-:S03]  /*1b10*/  FMUL.FTZ R205, R99, R236 ;  /* 0x000000ec63cd7220 */ /* 0x008fc60000410000 */
[----:B------:R-:W3:Y:S01]  /*1b20*/  LDL R99, [R1+0x20] ;  /* 0x0000200001637983 */ /* 0x000ee20000100800 */
[----:B------:R-:W-:Y:S01]  /*1b30*/  FMUL.FTZ R107, R181, R107 ;  /* 0x0000006bb56b7220 */ /* 0x000fe20000410000 */
[----:B------:R-:W-:-:S03]  /*1b40*/  FADD.FTZ R147, R206, R147 ;  /* 0x00000093ce937221 */ /* 0x000fc60000010000 */
[-C--:B------:R-:W-:Y:S01]  /*1b50*/  FFMA.FTZ R11, R107, R206.reuse, R11 ;  /* 0x000000ce6b0b7223 */ /* 0x080fe2000001000b */
[----:B------:R-:W-:Y:S02]  /*1b60*/  FMUL.FTZ R206, R103, R206 ;  /* 0x000000ce67ce7220 */ /* 0x000fe40000410000 */
[----:B------:R-:W3:Y:S01]  /*1b70*/  LDL R103, [R1+0x18] ;  /* 0x0000180001677983 */ /* 0x000ee20000100800 */
[----:B------:R-:W-:Y:S01]  /*1b80*/  FADD.FTZ R36, R226, R36 ;  /* 0x00000024e2247221 */ /* 0x000fe20000010000 */
[-C--:B------:R-:W-:Y:S01]  /*1b90*/  FFMA.FTZ R4, R228, R226.reuse, R4 ;  /* 0x000000e2e4047223 */ /* 0x080fe20000010004 */
[----:B------:R-:W-:Y:S01]  /*1ba0*/  FMUL.FTZ R226, R221, R226 ;  /* 0x000000e2dde27220 */ /* 0x000fe20000410000 */
[----:B------:R-:W-:Y:S01]  /*1bb0*/  FADD.FTZ R39, R202, R39 ;  /* 0x00000027ca277221 */ /* 0x000fe20000010000 */
[-C--:B------:R-:W-:Y:S01]  /*1bc0*/  FFMA.FTZ R7, R216, R202.reuse, R7 ;  /* 0x000000cad8077223 */ /* 0x080fe20000010007 */
[----:B------:R-:W-:Y:S01]  /*1bd0*/  FMUL.FTZ R221, R140, R202 ;  /* 0x000000ca8cdd7220 */ /* 0x000fe20000410000 */
[----:B------:R-:W-:Y:S01]  /*1be0*/  SHF.L.U32 R202, R241, 0x10, RZ ;  /* 0x00000010f1ca7819 */ /* 0x000fe200000006ff */
[----:B------:R-:W-:Y:S01]  /*1bf0*/  FMUL.FTZ R104, R181, R104 ;  /* 0x00000068b5687220 */ /* 0x000fe20000410000 */
[----:B------:R-:W-:-:S03]  /*1c00*/  PRMT R108, R141, 0x7632, R108 ;  /* 0x000076328d6c7816 */ /* 0x000fc6000000006c */
[----:B------:R-:W-:Y:S01]  /*1c10*/  FADD.FTZ R155, R202, R155 ;  /* 0x0000009bca9b7221 */ /* 0x000fe20000010000 */
[----:B------:R-:W-:Y:S01]  /*1c20*/  FFMA.FTZ R15, R200, R202, R15 ;  /* 0x000000cac80f7223 */ /* 0x000fe2000001000f */
[----:B----4-:R-:W-:Y:S02]  /*1c30*/  FMUL.FTZ R201, R102, R237 ;  /* 0x000000ed66c97220 */ /* 0x010fe40000410000 */
[----:B------:R-:W4:Y:S01]  /*1c40*/  LDL R102, [R1+0x10] ;  /* 0x0000100001667983 */ /* 0x000f220000100800 */
[----:B------:R-:W-:Y:S01]  /*1c50*/  SHF.L.U32 R141, R141, 0x10, RZ ;  /* 0x000000108d8d7819 */ /* 0x000fe200000006ff */
[----:B------:R-:W-:Y:S01]  /*1c60*/  FMUL.FTZ R112, R181, R112 ;  /* 0x00000070b5707220 */ /* 0x000fe20000410000 */
[-C--:B------:R-:W-:Y:S01]  /*1c70*/  FFMA.FTZ R10, R104, R203.reuse, R10 ;  /* 0x000000cb680a7223 */ /* 0x080fe2000001000a */
[----:B------:R-:W-:Y:S01]  /*1c80*/  FMUL.FTZ R203, R139, R203 ;  /* 0x000000cb8bcb7220 */ /* 0x000fe20000410000 */
[----:B------:R-:W-:Y:S01]  /*1c90*/  FMUL.FTZ R139, R181, R125 ;  /* 0x0000007db58b7220 */ /* 0x000fe20000410000 */
[----:B------:R-:W-:Y:S01]  /*1ca0*/  FADD.FTZ R174, R141, R174 ;  /* 0x000000ae8dae7221 */ /* 0x000fe20000010000 */
[-C--:B------:R-:W-:Y:S01]  /*1cb0*/  FFMA.FTZ R28, R112, R141.reuse, R28 ;  /* 0x0000008d701c7223 */ /* 0x080fe2000001001c */
[----:B------:R-:W-:Y:S01]  /*1cc0*/  FMUL.FTZ R125, R252, R141 ;  /* 0x0000008dfc7d7220 */ /* 0x000fe20000410000 */
[----:B------:R-:W-:Y:S01]  /*1cd0*/  FMUL.FTZ R140, R181, R96 ;  /* 0x00000060b58c7220 */ /* 0x000fe20000410000 */
[----:B------:R-:W-:Y:S01]  /*1ce0*/  FADD.FTZ R97, RZ, R227 ;  /* 0x000000e3ff617221 */ /* 0x000fe20000010000 */
[----:B------:R-:W-:-:S03]  /*1cf0*/  FFMA.FTZ R96, R132, R227, RZ ;  /* 0x000000e384607223 */ /* 0x000fc600000100ff */
[----:B------:R-:W-:Y:S01]  /*1d00*/  FADD.FTZ R97, R97, R133 ;  /* 0x0000008561617221 */ /* 0x000fe20000010000 */
[----:B------:R-:W-:-:S03]  /*1d10*/  FFMA.FTZ R96, R229, R133, R96 ;  /* 0x00000085e5607223 */ /* 0x000fc60000010060 */
[----:B------:R-:W-:Y:S01]  /*1d20*/  FADD.FTZ R97, R97, R226 ;  /* 0x000000e261617221 */ /* 0x000fe20000010000 */
[----:B------:R-:W-:Y:S01]  /*1d30*/  FFMA.FTZ R96, R228, R226, R96 ;  /* 0x000000e2e4607223 */ /* 0x000fe20000010060 */
[----:B--2---:R-:W-:Y:S02]  /*1d40*/  FMUL.FTZ R202, R100, R202 ;  /* 0x000000ca64ca7220 */ /* 0x004fe40000410000 */
[----:B------:R-:W2:Y:S01]  /*1d50*/  LDL R100, [R1+0x8] ;  /* 0x0000080001647983 */ /* 0x000ea20000100800 */
[----:B---3--:R-:W-:-:S03]  /*1d60*/  FMUL.FTZ R141, R99, R98 ;  /* 0x00000062638d7220 */ /* 0x008fc60000410000 */
[----:B------:R-:W3:Y:S01]  /*1d70*/  LDL R99, [R1] ;  /* 0x0000000001637983 */ /* 0x000ee20000100800 */
        /* <DEDUP_REMOVED lines=32> */
[C---:B------:R-:W-:Y:S01]  /*1f80*/  PRMT R120, R142.reuse, 0x7632, R120 ;  /* 0x000076328e787816 */ /* 0x040fe20000000078 */
        /* <DEDUP_REMOVED lines=8> */
[----:B------:R-:W-:Y:S01]  /*2010*/  FMUL.FTZ R126, R181, R123 ;  /* 0x0000007bb57e7220 */ /* 0x000fe20000410000 */
[----:B------:R-:W-:Y:S01]  /*2020*/  FADD.FTZ R176, R142, R176 ;  /* 0x000000b08eb07221 */ /* 0x000fe20000010000 */
[-C--:B------:R-:W-:Y:S01]  /*2030*/  FFMA.FTZ R30, R113, R142.reuse, R30 ;  /* 0x0000008e711e7223 */ /* 0x080fe2000001001e */
[----:B------:R-:W-:Y:S01]  /*2040*/  FMUL.FTZ R123, R250, R142 ;  /* 0x0000008efa7b7220 */ /* 0x000fe20000410000 */
[----:B------:R-:W-:Y:S01]  /*2050*/  FFMA.FTZ R17, R110, R98, R17 ;  /* 0x000000626e117223 */ /* 0x000fe20000010011 */
[----:B------:R-:W-:Y:S01]  /*2060*/  FADD.FTZ R157, R98, R157 ;  /* 0x0000009d629d7221 */ /* 0x000fe20000010000 */
[----:B------:R-:W-:Y:S01]  /*2070*/  FMUL.FTZ R142, R103, R130 ;  /* 0x00000082678e7220 */ /* 0x000fe20000410000 */
[----:B------:R-:W-:Y:S01]  /*2080*/  FADD.FTZ R98, R97, R134 ;  /* 0x0000008661627221 */ /* 0x000fe20000010000 */
[----:B------:R-:W-:Y:S01]  /*2090*/  FFMA.FTZ R97, R111, R134, R96 ;  /* 0x000000866f617223 */ /* 0x000fe20000010060 */
[----:B------:R-:W-:-:S02]  /*20a0*/  SHF.L.U32 R128, R128, 0x10, RZ ;  /* 0x0000001080807819 */ /* 0x000fc400000006ff */
[----:B------:R-:W-:Y:S01]  /*20b0*/  FADD.FTZ R96, R98, R142 ;  /* 0x0000008e62607221 */ /* 0x000fe20000010000 */
[----:B------:R-:W-:Y:S02]  /*20c0*/  FFMA.FTZ R97, R126, R142, R97 ;  /* 0x0000008e7e617223 */ /* 0x000fe40000010061 */
[----:B----4-:R-:W-:Y:S01]  /*20d0*/  FMUL.FTZ R143, R102, R128 ;  /* 0x00000080668f7220 */ /* 0x010fe20000410000 */
[----:B------:R-:W-:Y:S01]  /*20e0*/  FADD.FTZ R96, R96, R137 ;  /* 0x0000008960607221 */ /* 0x000fe20000010000 */
[----:B------:R-:W-:Y:S01]  /*20f0*/  FFMA.FTZ R97, R135, R137, R97 ;  /* 0x0000008987617223 */ /* 0x000fe20000010061 */
[----:B------:R-:W-:Y:S01]  /*2100*/  SHF.L.U32 R122, R122, 0x10, RZ ;  /* 0x000000107a7a7819 */ /* 0x000fe200000006ff */
[----:B------:R-:W0:Y:S01]  /*2110*/  S2R R102, SR_TID.X ;  /* 0x0000000000667919 */ /* 0x000e220000002100 */
[----:B------:R-:W-:Y:S01]  /*2120*/  FADD.FTZ R98, R96, R143 ;  /* 0x0000008f60627221 */ /* 0x000fe20000010000 */
[----:B------:R-:W-:Y:S01]  /*2130*/  FFMA.FTZ R96, R139, R143, R97 ;  /* 0x0000008f8b607223 */ /* 0x000fe20000010061 */
[----:B------:R-:W-:-:S02]  /*2140*/  SHF.L.U32 R124, R108, 0x10, RZ ;  /* 0x000000106c7c7819 */ /* 0x000fc400000006ff */
[----:B------:R-:W-:Y:S01]  /*2150*/  FADD.FTZ R97, R98, R138 ;  /* 0x0000008a62617221 */ /* 0x000fe20000010000 */
[----:B------:R-:W-:Y:S01]  /*2160*/  FFMA.FTZ R96, R136, R138, R96 ;  /* 0x0000008a88607223 */ /* 0x000fe20000010060 */
[----:B------:R-:W-:Y:S01]  /*2170*/  SHF.L.U32 R101, R101, 0x10, RZ ;  /* 0x0000001065657819 */ /* 0x000fe200000006ff */
[----:B------:R-:W-:Y:S01]  /*2180*/  FADD.FTZ R163, R128, R163 ;  /* 0x000000a380a37221 */ /* 0x000fe20000010000 */
[----:B------:R-:W-:Y:S01]  /*2190*/  FFMA.FTZ R21, R139, R128, R21 ;  /* 0x000000808b157223 */ /* 0x000fe20000010015 */
[C---:B------:R-:W-:Y:S01]  /*21a0*/  FMUL.FTZ R115, R181.reuse, R115 ;  /* 0x00000073b5737220 */ /* 0x040fe20000410000 */
[----:B------:R-:W-:Y:S01]  /*21b0*/  FMUL.FTZ R119, R181, R119 ;  /* 0x00000077b5777220 */ /* 0x000fe20000410000 */
[----:B------:R-:W-:-:S03]  /*21c0*/  FADD.FTZ R171, R124, R171 ;  /* 0x000000ab7cab7221 */ /* 0x000fc60000010000 */
[-C--:B------:R-:W-:Y:S01]  /*21d0*/  FFMA.FTZ R27, R119, R124.reuse, R27 ;  /* 0x0000007c771b7223 */ /* 0x080fe2000001001b */
[----:B------:R-:W-:Y:S01]  /*21e0*/  FMUL.FTZ R124, R251, R124 ;  /* 0x0000007cfb7c7220 */ /* 0x000fe20000410000 */
[----:B------:R-:W-:Y:S01]  /*21f0*/  SHF.L.U32 R120, R120, 0x10, RZ ;  /* 0x0000001078787819 */ /* 0x000fe200000006ff */
[----:B------:R-:W-:Y:S01]  /*2200*/  FMUL.FTZ R117, R181, R117 ;  /* 0x00000075b5757220 */ /* 0x000fe20000410000 */
[----:B------:R-:W-:Y:S01]  /*2210*/  SHF.L.U32 R131, R131, 0x10, RZ ;  /* 0x0000001083837819 */ /* 0x000fe200000006ff */
[----:B------:R-:W-:Y:S01]  /*2220*/  FADD.FTZ R165, R122, R165 ;  /* 0x000000a57aa57221 */ /* 0x000fe20000010000 */
[----:B------:R-:W-:Y:S01]  /*2230*/  FFMA.FTZ R23, R140, R122, R23 ;  /* 0x0000007a8c177223 */ /* 0x000fe20000010017 */
[C---:B------:R-:W-:Y:S01]  /*2240*/  FMUL.FTZ R114, R181.reuse, R114 ;  /* 0x00000072b5727220 */ /* 0x040fe20000410000 */
[----:B------:R-:W-:Y:S01]  /*2250*/  FMUL.FTZ R118, R181, R118 ;  /* 0x00000076b5767220 */ /* 0x000fe20000410000 */
[----:B------:R-:W-:Y:S01]  /*2260*/  FADD.FTZ R178, R121, R178 ;  /* 0x000000b279b27221 */ /* 0x000fe20000010000 */
[-C--:B------:R-:W-:Y:S01]  /*2270*/  FFMA.FTZ R32, R117, R121.reuse, R32 ;  /* 0x0000007975207223 */ /* 0x080fe20000010020 */
[----:B------:R-:W-:Y:S01]  /*2280*/  FADD.FTZ R175, R120, R175 ;  /* 0x000000af78af7221 */ /* 0x000fe20000010000 */
[----:B------:R-:W-:Y:S01]  /*2290*/  FFMA.FTZ R29, R114, R120, R29 ;  /* 0x00000078721d7223 */ /* 0x000fe2000001001d */
[----:B------:R-:W-:Y:S01]  /*22a0*/  FMUL.FTZ R121, R248, R121 ;  /* 0x00000079f8797220 */ /* 0x000fe20000410000 */
[----:B------:R-:W-:Y:S01]  /*22b0*/  FADD.FTZ R177, R131, R177 ;  /* 0x000000b183b17221 */ /* 0x000fe20000010000 */
[----:B------:R-:W-:Y:S01]  /*22c0*/  FFMA.FTZ R31, R118, R131, R31 ;  /* 0x00000083761f7223 */ /* 0x000fe2000001001f */
[----:B------:R-:W-:Y:S01]  /*22d0*/  UMOV UR6, 0xffffffff ;  /* 0xffffffff00067882 */ /* 0x000fe20000000000 */
        /* <DEDUP_REMOVED lines=24> */
[----:B0-----:R-:W-:Y:S01]  /*2460*/  SHF.R.U32.HI R131, RZ, 0x5, R102 ;  /* 0x00000005ff837819 */ /* 0x001fe20000011666 */
[----:B------:R-:W-:Y:S01]  /*2470*/  FADD.FTZ R98, R97, R122 ;  /* 0x0000007a61627221 */ /* 0x000fe20000010000 */
[----:B------:R-:W-:-:S03]  /*2480*/  FFMA.FTZ R97, R114, R122, R96 ;  /* 0x0000007a72617223 */ /* 0x000fc60000010060 */
[----:B------:R-:W-:Y:S01]  /*2490*/  FADD.FTZ R96, R98, R121 ;  /* 0x0000007962607221 */ /* 0x000fe20000010000 */
[----:B------:R-:W-:Y:S01]  /*24a0*/  LOP3.LUT R98, R131, 0x7fffff8, RZ, 0xc0, !PT ;  /* 0x07fffff883627812 */ /* 0x000fe200078ec0ff */
[----:B------:R-:W-:Y:S02]  /*24b0*/  FFMA.FTZ R97, R117, R121, R97 ;  /* 0x0000007975617223 */ /* 0x000fe40000010061 */
[----:B------:R-:W-:Y:S01]  /*24c0*/  FADD.FTZ R96, R96, R120 ;  /* 0x0000007860607221 */ /* 0x000fe20000010000 */
[----:B------:R-:W-:Y:S01]  /*24d0*/  @!P4 IADD3 R98, R98, 0x8, RZ ;  /* 0x000000086262c810 */ /* 0x000fe20007ffe0ff */
        /* <DEDUP_REMOVED lines=20> */
.L_x_5353:
[----:B------:R-:W2:Y:S01]  /*2620*/  S2R R101, SR_CgaCtaId ;  /* 0x0000000000657919 */ /* 0x000ea20000008800 */
[----:B01----:R-:W-:Y:S01]  /*2630*/  FADD.FTZ R97, R97, R100 ;  /* 0x0000006461617221 */ /* 0x003fe20000010000 */
[----:B------:R-:W-:Y:S01]  /*2640*/  @!P1 LOP3.LUT R100, R131, 0x7, RZ, 0xc0, !PT ;  /* 0x0000000783649812 */ /* 0x000fe200078ec0ff */
[----:B------:R-:W-:Y:S01]  /*2650*/  FADD.FTZ R96, R96, R99 ;  /* 0x0000006360607221 */ /* 0x000fe20000010000 */
[----:B------:R-:W-:Y:S01]  /*2660*/  MOV R130, 0x400 ;  /* 0x0000040000827802 */ /* 0x000fe20000000f00 */
[----:B------:R-:W-:Y:S05]  /*2670*/  WARPSYNC.ALL ;  /* 0x0000000000007948 */ /* 0x000fea0003800000 */
[----:B------:R-:W-:Y:S01]  /*2680*/  @!P1 IADD3 R100, R98, R100, RZ ;  /* 0x0000006462649210 */ /* 0x000fe20007ffe0ff */
[----:B------:R-:W0:Y:S01]  /*2690*/  LDC.64 R236, c[0x0][0x220] ;  /* 0x00008800ffec7b82 */ /* 0x000e220000000a00 */
[----:B--2---:R-:W-:-:S04]  /*26a0*/  LEA R130, R101, R130, 0x18 ;  /* 0x0000008265827211 */ /* 0x004fc800078ec0ff */
[-C--:B------:R-:W-:Y:S02]  /*26b0*/  @!P1 LEA R100, R100, R130.reuse, 0x3 ;  /* 0x0000008264649211 */ /* 0x080fe400078e18ff */
[----:B------:R-:W-:-:S03]  /*26c0*/  LEA R130, R98, R130, 0x3 ;  /* 0x0000008262827211 */ /* 0x000fc600078e18ff */
[----:B------:R-:W-:Y:S01]  /*26d0*/  @!P1 STS.64 [R100+0x8000], R96 ;  /* 0x0080006064009388 */ /* 0x000fe20000000a00 */
[----:B------:R-:W-:Y:S06]  /*26e0*/  BAR.SYNC.DEFER_BLOCKING 0x0 ;  /* 0x0000000000007b1d */ /* 0x000fec0000010000 */
[----:B------:R-:W1:Y:S04]  /*26f0*/  LDS.128 R100, [R130+0x8000] ;  /* 0x0080000082647984 */ /* 0x000e680000000c00 */
[----:B------:R-:W2:Y:S01]  /*2700*/  LDS.128 R96, [R130+0x8010] ;  /* 0x0080100082607984 */ /* 0x000ea20000000c00 */
[----:B-1----:R-:W-:Y:S01]  /*2710*/  FADD.FTZ R100, RZ, R100 ;  /* 0x00000064ff647221 */ /* 0x002fe20000010000 */
[----:B------:R-:W-:-:S03]  /*2720*/  FADD.FTZ R101, RZ, R101 ;  /* 0x00000065ff657221 */ /* 0x000fc60000010000 */
[----:B------:R-:W-:Y:S01]  /*2730*/  FADD.FTZ R102, R102, R100 ;  /* 0x0000006466667221 */ /* 0x000fe20000010000 */
[----:B------:R-:W-:-:S03]  /*2740*/  FADD.FTZ R101, R103, R101 ;  /* 0x0000006567657221 */ /* 0x000fc60000010000 */
[----:B--2---:R-:W-:Y:S01]  /*2750*/  FADD.FTZ R96, R102, R96 ;  /* 0x0000006066607221 */ /* 0x004fe20000010000 */
[----:B------:R-:W-:Y:S02]  /*2760*/  FADD.FTZ R97, R101, R97 ;  /* 0x0000006165617221 */ /* 0x000fe40000010000 */
[----:B------:R-:W1:Y:S01]  /*2770*/  LDS.128 R100, [R130+0x8020] ;  /* 0x0080200082647984 */ /* 0x000e620000000c00 */
[----:B------:R-:W-:Y:S01]  /*2780*/  FADD.FTZ R98, R98, R96 ;  /* 0x0000006062627221 */ /* 0x000fe20000010000 */
[----:B------:R-:W-:-:S03]  /*2790*/  FADD.FTZ R97, R99, R97 ;  /* 0x0000006163617221 */ /* 0x000fc60000010000 */
[----:B-1----:R-:W-:Y:S01]  /*27a0*/  FADD.FTZ R100, R98, R100 ;  /* 0x0000006462647221 */ /* 0x002fe20000010000 */
[----:B------:R-:W-:Y:S02]  /*27b0*/  FADD.FTZ R101, R97, R101 ;  /* 0x0000006561657221 */ /* 0x000fe40000010000 */
[----:B------:R-:W1:Y:S01]  /*27c0*/  LDS.128 R96, [R130+0x8030] ;  /* 0x0080300082607984 */ /* 0x000e620000000c00 */
[----:B------:R-:W-:Y:S01]  /*27d0*/  FADD.FTZ R100, R102, R100 ;  /* 0x0000006466647221 */ /* 0x000fe20000010000 */
[----:B------:R-:W-:-:S04]  /*27e0*/  FADD.FTZ R101, R103, R101 ;  /* 0x0000006567657221 */ /* 0x000fc80000010000 */
[----:B-1----:R-:W-:Y:S01]  /*27f0*/  FADD.FTZ R97, R101, R97 ;  /* 0x0000006165617221 */ /* 0x002fe20000010000 */
[----:B------:R-:W-:-:S03]  /*2800*/  FADD.FTZ R100, R100, R96 ;  /* 0x0000006064647221 */ /* 0x000fc60000010000 */
[----:B------:R-:W-:Y:S01]  /*2810*/  FADD.FTZ R131, R99, R97 ;  /* 0x0000006163837221 */ /* 0x000fe20000010000 */
[----:B0-----:R-:W-:-:S04]  /*2820*/  IMAD.WIDE.U32 R96, R191, 0x10, R236 ;  /* 0x00000010bf607825 */ /* 0x001fc800078e00ec */
[----:B------:R-:W-:Y:S02]  /*2830*/  FADD.FTZ R100, R98, R100 ;  /* 0x0000006462647221 */ /* 0x000fe40000010000 */
[----:B------:R-:W2:Y:S02]  /*2840*/  LDG.E.128 R96, desc[UR4][R96.64] ;  /* 0x0000000460607981 */ /* 0x000ea4000c1e1d00 */
[----:B------:R-:W-:Y:S01]  /*2850*/  FMUL.FTZ R100, R100, UR10 ;  /* 0x0000000a64647c20 */ /* 0x000fe20008410000 */
[----:B------:R-:W-:Y:S01]  /*2860*/  ISETP.NE.U32.AND P1, PT, R172, RZ, PT ;  /* 0x000000ffac00720c */ /* 0x000fe20003f25070 */
[----:B------:R-:W-:Y:S01]  /*2870*/  FMUL.FTZ R131, R131, UR10 ;  /* 0x0000000a83837c20 */ /* 0x000fe20008410000 */
[----:B------:R-:W-:Y:S01]  /*2880*/  HFMA2.MMA R102, -RZ, RZ, 0, 0 ;  /* 0x00000000ff667435 */ /* 0x000fe200000001ff */
[----:B------:R-:W-:Y:S02]  /*2890*/  ISETP.NE.U32.AND P3, PT, RZ, UR12, PT ;  /* 0x0000000cff007c0c */ /* 0x000fe4000bf65070 */
[----:B------:R-:W-:-:S02]  /*28a0*/  FSEL R130, R100, RZ, !P2 ;  /* 0x000000ff64827208 */ /* 0x000fc40005000000 */
[----:B------:R-:W-:Y:S02]  /*28b0*/  ISETP.NE.AND.EX P1, PT, R173, RZ, PT, P1 ;  /* 0x000000ffad00720c */ /* 0x000fe40003f25310 */
[----:B------:R-:W-:Y:S02]  /*28c0*/  CS2R R172, SRZ ;  /* 0x0000000000ac7805 */ /* 0x000fe4000001ff00 */
[----:B-----5:R-:W-:Y:S01]  /*28d0*/  MOV R100, R166 ;  /* 0x000000a600647202 */ /* 0x020fe20000000f00 */
[-CC-:B------:R-:W-:Y:S01]  /*28e0*/  FFMA.FTZ R132, R132, R131.reuse, R130.reuse ;  /* 0x0000008384847223 */ /* 0x180fe20000010082 */
[-CC-:B------:R-:W-:Y:S01]  /*28f0*/  FFMA.FTZ R101, R229, R131.reuse, R130.reuse ;  /* 0x00000083e5657223 */ /* 0x180fe20000010082 */
[----:B------:R-:W-:Y:S01]  /*2900*/  FFMA.FTZ R228, R228, R131, R130 ;  /* 0x00000083e4e47223 */ /* 0x000fe20000010082 */
[----:B------:R-:W-:Y:S01]  /*2910*/  LOP3.LUT P2, RZ, R100, 0xff, RZ, 0xc0, !PT ;  /* 0x000000ff64ff7812 */ /* 0x000fe2000784c0ff */
[----:B------:R-:W-:Y:S01]  /*2920*/  FADD.FTZ R132, R227, -R132 ;  /* 0x80000084e3847221 */ /* 0x000fe20000010000 */
[----:B------:R-:W-:Y:S01]  /*2930*/  MOV R227, RZ ;  /* 0x000000ff00e37202 */ /* 0x000fe20000000f00 */
[----:B------:R-:W-:Y:S01]  /*2940*/  FADD.FTZ R101, R133, -R101 ;  /* 0x8000006585657221 */ /* 0x000fe20000010000 */
[----:B------:R-:W-:Y:S01]  /*2950*/  FADD.FTZ R226, R226, -R228 ;  /* 0x800000e4e2e27221 */ /* 0x000fe20000010000 */
[C---:B------:R-:W-:Y:S01]  /*2960*/  FMUL.FTZ R100, R181.reuse, R132 ;  /* 0x00000084b5647220 */ /* 0x040fe20000410000 */
[----:B------:R-:W-:Y:S01]  /*2970*/  HFMA2.MMA R228, -RZ, RZ, 0, 0 ;  /* 0x00000000ffe47435 */ /* 0x000fe200000001ff */
[----:B------:R-:W-:Y:S01]  /*2980*/  FMUL.FTZ R101, R181, R101 ;  /* 0x00000065b5657220 */ /* 0x000fe20000410000 */
[-C--:B------:R-:W-:Y:S01]  /*2990*/  FFMA.FTZ R225, R225, R131.reuse, R130 ;  /* 0x00000083e1e17223 */ /* 0x080fe20000010082 */
[----:B------:R-:W-:Y:S01]  /*29a0*/  @P1 FADD.FTZ R100, R56, R100 ;  /* 0x0000006438641221 */ /* 0x000fe20000010000 */
[----:B------:R-:W-:Y:S01]  /*29b0*/  FFMA.FTZ R224, R224, R131, R130 ;  /* 0x00000083e0e07223 */ /* 0x000fe20000010082 */
[----:B------:R-:W-:Y:S01]  /*29c0*/  @P1 FADD.FTZ R101, R57, R101 ;  /* 0x0000006539651221 */ /* 0x000fe20000010000 */
[----:B------:R-:W-:Y:S01]  /*29d0*/  FADD.FTZ R225, R222, -R225 ;  /* 0x800000e1dee17221 */ /* 0x000fe20000010000 */
[----:B------:R-:W-:Y:S01]  /*29e0*/  FMUL.FTZ R103, R100, R182 ;  /* 0x000000b664677220 */ /* 0x000fe20000410000 */
[----:B------:R-:W-:Y:S01]  /*29f0*/  FADD.FTZ R224, R223, -R224 ;  /* 0x800000e0dfe07221 */ /* 0x000fe20000010000 */
[----:B------:R-:W-:-:S02]  /*2a00*/  CS2R R222, SRZ ;  /* 0x0000000000de7805 */ /* 0x000fc4000001ff00 */
[----:B------:R-:W-:Y:S01]  /*2a10*/  ISETP.NE.AND.EX P3, PT, RZ, UR13, PT, P3 ;  /* 0x0000000dff007c0c */ /* 0x000fe2000bf65330 */
[----:B------:R-:W-:Y:S01]  /*2a20*/  FMUL.FTZ R103, R103, UR11 ;  /* 0x0000000b67677c20 */ /* 0x000fe20008410000 */
[----:B------:R-:W-:Y:S01]  /*2a30*/  FMUL.FTZ R224, R181, R224 ;  /* 0x000000e0b5e07220 */ /* 0x000fe20000410000 */
[-CC-:B------:R-:W-:Y:S01]  /*2a40*/  FFMA.FTZ R217, R217, R131.reuse, R130.reuse ;  /* 0x00000083d9d97223 */ /* 0x180fe20000010082 */
[----:B------:R-:W-:Y:S01]  /*2a50*/  SEL R100, R100, R88, P3 ;  /* 0x0000005864647207 */ /* 0x000fe20001800000 */
[----:B------:R-:W-:Y:S01]  /*2a60*/  FFMA.FTZ R216, R216, R131, R130 ;  /* 0x00000083d8d87223 */ /* 0x000fe20000010082 */
[----:B------:R-:W-:Y:S01]  /*2a70*/  @P1 FADD.FTZ R224, R60, R224 ;  /* 0x000000e03ce01221 */ /* 0x000fe20000010000 */
[----:B------:R-:W-:Y:S02]  /*2a80*/  LOP3.LUT P5, RZ, R167, 0xff00, RZ, 0xc0, !PT ;  /* 0x0000ff00a7ff7812 */ /* 0x000fe400078ac0ff */
[----:B------:R-:W-:Y:S01]  /*2a90*/  FADD.FTZ R221, R221, -R216 ;  /* 0x800000d8dddd7221 */ /* 0x000fe20000010000 */
[----:B------:R-:W-:-:S02]  /*2aa0*/  MOV R216, RZ ;  /* 0x000000ff00d87202 */ /* 0x000fc40000000f00 */
[----:B------:R-:W-:Y:S02]  /*2ab0*/  LOP3.LUT P6, RZ, R167, 0xff0000, RZ, 0xc0, !PT ;  /* 0x00ff0000a7ff7812 */ /* 0x000fe400078cc0ff */
[----:B--2---:R-:W-:-:S05]  /*2ac0*/  @P2 SHF.L.U32 R132, R96, 0x10, RZ ;  /* 0x0000001060842819 */ /* 0x004fca00000006ff */
[----:B------:R-:W-:Y:S01]  /*2ad0*/  @P2 FMUL.FTZ R102, R103, R132 ;  /* 0x0000008467662220 */ /* 0x000fe20000410000 */
[----:B------:R-:W-:-:S03]  /*2ae0*/  @P2 SHF.L.U32 R132, R52, 0x10, RZ ;  /* 0x0000001034842819 */ /* 0x000fc600000006ff */
[----:B------:R-:W-:Y:S02]  /*2af0*/  FADD.FTZ R187, R102, R187 ;  /* 0x000000bb66bb7221 */ /* 0x000fe40000010000 */
[----:B------:R-:W-:Y:S01]  /*2b00*/  @P2 FMUL.FTZ R227, R103, R132 ;  /* 0x0000008467e32220 */ /* 0x000fe20000410000 */
[----:B------:R-:W-:Y:S02]  /*2b10*/  LOP3.LUT P2, RZ, R166, 0xff00, RZ, 0xc0, !PT ;  /* 0x0000ff00a6ff7812 */ /* 0x000fe4000784c0ff */
[----:B------:R-:W-:-:S11]  /*2b20*/  CS2R R132, SRZ ;  /* 0x0000000000847805 */ /* 0x000fd6000001ff00 */
[----:B------:R-:W-:Y:S01]  /*2b30*/  @P2 PRMT R103, R96, 0x7632, R103 ;  /* 0x0000763260672816 */ /* 0x000fe20000000067 */
[----:B------:R-:W-:Y:S01]  /*2b40*/  FMUL.FTZ R96, R101, R182 ;  /* 0x000000b665607220 */ /* 0x000fe20000410000 */
[----:B------:R-:W-:Y:S02]  /*2b50*/  @P2 PRMT R102, R52, 0x7632, R102 ;  /* 0x0000763234662816 */ /* 0x000fe40000000066 */
[----:B------:R-:W-:Y:S01]  /*2b60*/  @P2 SHF.L.U32 R103, R103, 0x10, RZ ;  /* 0x0000001067672819 */ /* 0x000fe200000006ff */
[----:B------:R-:W-:Y:S01]  /*2b70*/  FMUL.FTZ R96, R96, UR11 ;  /* 0x0000000b60607c20 */ /* 0x000fe20008410000 */
[----:B------:R-:W-:Y:S02]  /*2b80*/  @P2 SHF.L.U32 R102, R102, 0x10, RZ ;  /* 0x0000001066662819 */ /* 0x000fe400000006ff */
[----:B------:R-:W-:Y:S01]  /*2b90*/  SEL R101, R101, R89, P3 ;  /* 0x0000005965657207 */ /* 0x000fe20001800000 */
[C---:B------:R-:W-:Y:S02]  /*2ba0*/  @P2 FMUL.FTZ R133, R96.reuse, R103 ;  /* 0x0000006760852220 */ /* 0x040fe40000410000 */
[----:B------:R-:W-:Y:S01]  /*2bb0*/  @P2 FMUL.FTZ R228, R96, R102 ;  /* 0x0000006660e42220 */ /* 0x000fe20000410000 */
[----:B------:R-:W-:Y:S01]  /*2bc0*/  LOP3.LUT P2, RZ, R166, 0xff0000, RZ, 0xc0, !PT ;  /* 0x00ff0000a6ff7812 */ /* 0x000fe2000784c0ff */
[----:B------:R-:W-:Y:S01]  /*2bd0*/  FMUL.FTZ R102, R181, R226 ;  /* 0x000000e2b5667220 */ /* 0x000fe20000410000 */
[----:B------:R-:W-:-:S03]  /*2be0*/  MOV R226, RZ ;  /* 0x000000ff00e27202 */ /* 0x000fc60000000f00 */
[----:B------:R-:W-:-:S04]  /*2bf0*/  @P1 FADD.FTZ R102, R58, R102 ;  /* 0x000000663a661221 */ /* 0x000fc80000010000 */
[C---:B------:R-:W-:Y:S01]  /*2c00*/  FMUL.FTZ R96, R102.reuse, R182 ;  /* 0x000000b666607220 */ /* 0x040fe20000410000 */
[----:B------:R-:W-:-:S03]  /*2c10*/  SEL R102, R102, R90, P3 ;  /* 0x0000005a66667207 */ /* 0x000fc60001800000 */
[----:B------:R-:W-:Y:S01]  /*2c20*/  @P2 SHF.L.U32 R103, R97, 0x10, RZ ;  /* 0x0000001061672819 */ /* 0x000fe200000006ff */
[----:B------:R-:W-:-:S04]  /*2c30*/  FMUL.FTZ R96, R96, UR11 ;  /* 0x0000000b60607c20 */ /* 0x000fc80008410000 */
[----:B------:R-:W-:Y:S01]  /*2c40*/  @P2 FMUL.FTZ R132, R96, R103 ;  /* 0x0000006760842220 */ /* 0x000fe20000410000 */
[----:B------:R-:W-:-:S05]  /*2c50*/  @P2 SHF.L.U32 R103, R53, 0x10, RZ ;  /* 0x0000001035672819 */ /* 0x000fca00000006ff */
[----:B------:R-:W-:Y:S01]  /*2c60*/  @P2 FMUL.FTZ R226, R96, R103 ;  /* 0x0000006760e22220 */ /* 0x000fe20000410000 */
[----:B------:R-:W-:Y:S01]  /*2c70*/  LOP3.LUT P2, RZ, R166, 0xff000000, RZ, 0xc0, !PT ;  /* 0xff000000a6ff7812 */ /* 0x000fe2000784c0ff */
[----:B------:R-:W-:Y:S01]  /*2c80*/  FMUL.FTZ R103, R181, R225 ;  /* 0x000000e1b5677220 */ /* 0x000fe20000410000 */
[----:B------:R-:W-:-:S03]  /*2c90*/  HFMA2.MMA R166, -RZ, RZ, 0, 0 ;  /* 0x00000000ffa67435 */ /* 0x000fc600000001ff */
[----:B------:R-:W-:-:S04]  /*2ca0*/  @P1 FADD.FTZ R103, R59, R103 ;  /* 0x000000673b671221 */ /* 0x000fc80000010000 */
[C---:B------:R-:W-:Y:S01]  /*2cb0*/  FMUL.FTZ R96, R103.reuse, R182 ;  /* 0x000000b667607220 */ /* 0x040fe20000410000 */
[----:B------:R-:W-:-:S03]  /*2cc0*/  SEL R103, R103, R91, P3 ;  /* 0x0000005b67677207 */ /* 0x000fc60001800000 */
[----:B------:R-:W-:Y:S01]  /*2cd0*/  @P2 PRMT R97, R97, 0x7632, R97 ;  /* 0x0000763261612816 */ /* 0x000fe20000000061 */
[----:B------:R-:W-:-:S03]  /*2ce0*/  FMUL.FTZ R96, R96, UR11 ;  /* 0x0000000b60607c20 */ /* 0x000fc60008410000 */
[----:B------:R-:W-:-:S05]  /*2cf0*/  @P2 SHF.L.U32 R97, R97, 0x10, RZ ;  /* 0x0000001061612819 */ /* 0x000fca00000006ff */
[----:B------:R-:W-:Y:S01]  /*2d00*/  @P2 FMUL.FTZ R166, R96, R97 ;  /* 0x0000006160a62220 */ /* 0x000fe20000410000 */
[----:B------:R-:W-:-:S04]  /*2d10*/  @P2 PRMT R97, R53, 0x7632, R97 ;  /* 0x0000763235612816 */ /* 0x000fc80000000061 */
[----:B------:R-:W-:-:S05]  /*2d20*/  @P2 SHF.L.U32 R97, R97, 0x10, RZ ;  /* 0x0000001061612819 */ /* 0x000fca00000006ff */
[----:B------:R-:W-:Y:S01]  /*2d30*/  @P2 FMUL.FTZ R223, R96, R97 ;  /* 0x0000006160df2220 */ /* 0x000fe20000410000 */
[----:B------:R-:W-:Y:S01]  /*2d40*/  LOP3.LUT P2, RZ, R167, 0xff, RZ, 0xc0, !PT ;  /* 0x000000ffa7ff7812 */ /* 0x000fe2000784c0ff */
[----:B------:R-:W-:-:S04]  /*2d50*/  FMUL.FTZ R96, R224, R182 ;  /* 0x000000b6e0607220 */ /* 0x000fc80000410000 */
[----:B------:R-:W-:-:S08]  /*2d60*/  FMUL.FTZ R96, R96, UR11 ;  /* 0x0000000b60607c20 */ /* 0x000fd00008410000 */
[----:B------:R-:W-:-:S05]  /*2d70*/  @P2 SHF.L.U32 R97, R98, 0x10, RZ ;  /* 0x0000001062612819 */ /* 0x000fca00000006ff */
[----:B------:R-:W-:Y:S01]  /*2d80*/  @P2 FMUL.FTZ R172, R96, R97 ;  /* 0x0000006160ac2220 */ /* 0x000fe20000410000 */
[----:B------:R-:W-:-:S04]  /*2d90*/  @P2 IMAD.U32 R97, R54, 0x10000, RZ ;  /* 0x0001000036612824 */ /* 0x000fc800078e00ff */
[----:B------:R-:W-:Y:S01]  /*2da0*/  @P2 FMUL.FTZ R222, R96, R97 ;  /* 0x0000006160de2220 */ /* 0x000fe20000410000 */
[----:B------:R-:W-:-:S04]  /*2db0*/  ISETP.NE.U32.AND P2, PT, RZ, UR12, PT ;  /* 0x0000000cff007c0c */ /* 0x000fc8000bf45070 */
[----:B------:R-:W-:-:S13]  /*2dc0*/  ISETP.NE.AND.EX P2, PT, RZ, UR13, PT, P2 ;  /* 0x0000000dff007c0c */ /* 0x000fda000bf45320 */
[----:B------:R-:W0:Y:S02]  /*2dd0*/  @P2 LDC.64 R96, c[0x0][0x308] ;  /* 0x0000c200ff602b82 */ /* 0x000e240000000a00 */
[----:B0-----:R-:W-:-:S05]  /*2de0*/  @P2 IMAD.WIDE.U32 R96, R191, 0x20, R96 ;  /* 0x00000020bf602825 */ /* 0x001fca00078e0060 */
[----:B------:R0:W-:Y:S02]  /*2df0*/  @P2 STG.E.128 desc[UR4][R96.64], R100 ;  /* 0x0000006460002986 */ /* 0x0001e4000c101d04 */
[----:B0-----:R-:W-:Y:S01]  /*2e00*/  FADD.FTZ R101, R220, -R217 ;  /* 0x800000d9dc657221 */ /* 0x001fe20000010000 */
[----:B------:R-:W-:Y:S01]  /*2e10*/  @P5 PRMT R100, R98, 0x7632, R100 ;  /* 0x0000763262645816 */ /* 0x000fe20000000064 */
[----:B------:R-:W-:Y:S02]  /*2e20*/  FFMA.FTZ R217, R219, R131, R130 ;  /* 0x00000083dbd97223 */ /* 0x000fe40000010082 */
[----:B------:R-:W-:Y:S01]  /*2e30*/  FMUL.FTZ R101, R181, R101 ;  /* 0x00000065b5657220 */ /* 0x000fe20000410000 */
[----:B------:R-:W-:Y:S01]  /*2e40*/  @P5 SHF.L.U32 R100, R100, 0x10, RZ ;  /* 0x0000001064645819 */ /* 0x000fe200000006ff */
[----:B------:R-:W-:Y:S02]  /*2e50*/  FADD.FTZ R217, R218, -R217 ;  /* 0x800000d9dad97221 */ /* 0x000fe40000010000 */
[----:B------:R-:W-:Y:S01]  /*2e60*/  @P1 FADD.FTZ R101, R61, R101 ;  /* 0x000000653d651221 */ /* 0x000fe20000010000 */
[----:B------:R-:W0:Y:S01]  /*2e70*/  LDC.64 R218, c[0x0][0x2f8] ;  /* 0x0000be00ffda7b82 */ /* 0x000e220000000a00 */
[----:B------:R-:W-:-:S02]  /*2e80*/  FMUL.FTZ R217, R181, R217 ;  /* 0x000000d9b5d97220 */ /* 0x000fc40000410000 */
[C---:B------:R-:W-:Y:S01]  /*2e90*/  FMUL.FTZ R98, R101.reuse, R182 ;  /* 0x000000b665627220 */ /* 0x040fe20000410000 */
[----:B------:R-:W-:Y:S01]  /*2ea0*/  SEL R101, R101, R93, P3 ;  /* 0x0000005d65657207 */ /* 0x000fe20001800000 */
[----:B------:R-:W-:Y:S02]  /*2eb0*/  @P1 FADD.FTZ R217, R62, R217 ;  /* 0x000000d93ed91221 */ /* 0x000fe40000010000 */
[----:B------:R-:W-:-:S03]  /*2ec0*/  FMUL.FTZ R98, R98, UR11 ;  /* 0x0000000b62627c20 */ /* 0x000fc60008410000 */
[----:B------:R-:W-:Y:S01]  /*2ed0*/  SEL R102, R217, R94, P3 ;  /* 0x0000005ed9667207 */ /* 0x000fe20001800000 */
[----:B------:R-:W-:Y:S01]  /*2ee0*/  @P5 FMUL.FTZ R173, R98, R100 ;  /* 0x0000006462ad5220 */ /* 0x000fe20000410000 */
[----:B------:R-:W-:-:S04]  /*2ef0*/  @P5 PRMT R100, R54, 0x7632, R100 ;  /* 0x0000763236645816 */ /* 0x000fc80000000064 */
[----:B------:R-:W-:-:S05]  /*2f00*/  @P5 SHF.L.U32 R100, R100, 0x10, RZ ;  /* 0x0000001064645819 */ /* 0x000fca00000006ff */
[----:B------:R-:W-:Y:S01]  /*2f10*/  @P5 FMUL.FTZ R216, R98, R100 ;  /* 0x0000006462d85220 */ /* 0x000fe20000410000 */
[----:B------:R-:W-:Y:S01]  /*2f20*/  FMUL.FTZ R98, R181, R221 ;  /* 0x000000ddb5627220 */ /* 0x000fe20000410000 */
[----:B------:R-:W-:Y:S02]  /*2f30*/  SEL R100, R224, R92, P3 ;  /* 0x0000005ce0647207 */ /* 0x000fe40001800000 */
[----:B------:R-:W-:Y:S01]  /*2f40*/  LOP3.LUT P5, RZ, R167, 0xff000000, RZ, 0xc0, !PT ;  /* 0xff000000a7ff7812 */ /* 0x000fe200078ac0ff */
[----:B------:R-:W-:Y:S01]  /*2f50*/  @P1 FADD.FTZ R98, R63, R98 ;  /* 0x000000623f621221 */ /* 0x000fe20000010000 */
[----:B------:R-:W-:-:S04]  /*2f60*/  HFMA2.MMA R167, -RZ, RZ, 0, 0 ;  /* 0x00000000ffa77435 */ /* 0x000fc800000001ff */
[C---:B------:R-:W-:Y:S01]  /*2f70*/  SEL R103, R98.reuse, R95, P3 ;  /* 0x0000005f62677207 */ /* 0x040fe20001800000 */
[----:B------:R-:W-:-:S04]  /*2f80*/  FMUL.FTZ R98, R98, R182 ;  /* 0x000000b662627220 */ /* 0x000fc80000410000 */
[----:B------:R1:W-:Y:S01]  /*2f90*/  @P2 STG.E.128 desc[UR4][R96.64+0x10], R100 ;  /* 0x0000106460002986 */ /* 0x0003e2000c101d04 */
[----:B------:R-:W-:Y:S01]  /*2fa0*/  FMUL.FTZ R98, R98, UR11 ;  /* 0x0000000b62627c20 */ /* 0x000fe20008410000 */
[----:B-1----:R-:W-:Y:S01]  /*2fb0*/  FMUL.FTZ R96, R217, R182 ;  /* 0x000000b6d9607220 */ /* 0x002fe20000410000 */
[----:B------:R-:W-:Y:S02]  /*2fc0*/  @P6 SHF.L.U32 R97, R99, 0x10, RZ ;  /* 0x0000001063616819 */ /* 0x000fe400000006ff */
[----:B------:R-:W-:Y:S01]  /*2fd0*/  MOV R103, RZ ;  /* 0x000000ff00677202 */ /* 0x000fe20000000f00 */
[----:B------:R-:W-:Y:S01]  /*2fe0*/  FMUL.FTZ R96, R96, UR11 ;  /* 0x0000000b60607c20 */ /* 0x000fe20008410000 */
[----:B------:R-:W-:Y:S02]  /*2ff0*/  F2FP.BF16.F32.PACK_AB R100, R228, R227 ;  /* 0x000000e3e464723e */ /* 0x000fe400000010ff */
[----:B------:R-:W-:Y:S01]  /*3000*/  F2FP.BF16.F32.PACK_AB R101, R223, R226 ;  /* 0x000000e2df65723e */ /* 0x000fe200000010ff */
[----:B------:R-:W-:Y:S01]  /*3010*/  @P6 FMUL.FTZ R167, R96, R97 ;  /* 0x0000006160a76220 */ /* 0x000fe20000410000 */
[----:B------:R-:W-:-:S02]  /*3020*/  @P6 SHF.L.U32 R97, R55, 0x10, RZ ;  /* 0x0000001037616819 */ /* 0x000fc400000006ff */
[----:B------:R-:W-:-:S03]  /*3030*/  F2FP.BF16.F32.PACK_AB R102, R216, R222 ;  /* 0x000000ded866723e */ /* 0x000fc600000010ff */
[----:B------:R-:W-:Y:S01]  /*3040*/  @P6 FMUL.FTZ R103, R96, R97 ;  /* 0x0000006160676220 */ /* 0x000fe20000410000 */
[----:B------:R-:W-:Y:S01]  /*3050*/  @P5 PRMT R97, R55, 0x7632, R97 ;  /* 0x0000763237615816 */ /* 0x000fe20000000061 */
[----:B------:R-:W-:-:S03]  /*3060*/  HFMA2.MMA R96, -RZ, RZ, 0, 0 ;  /* 0x00000000ff607435 */ /* 0x000fc600000001ff */
[----:B------:R-:W-:-:S05]  /*3070*/  @P5 SHF.L.U32 R97, R97, 0x10, RZ ;  /* 0x0000001061615819 */ /* 0x000fca00000006ff */
[----:B------:R-:W-:-:S05]  /*3080*/  @P5 FMUL.FTZ R96, R98, R97 ;  /* 0x0000006162605220 */ /* 0x000fca0000410000 */
[----:B------:R-:W-:Y:S01]  /*3090*/  F2FP.BF16.F32.PACK_AB R103, R96, R103 ;  /* 0x000000676067723e */ /* 0x000fe200000010ff */
[----:B0-----:R-:W-:-:S05]  /*30a0*/  IMAD.WIDE.U32 R96, R191, 0x10, R218 ;  /* 0x00000010bf607825 */ /* 0x001fca00078e00da */
[----:B------:R0:W-:Y:S02]  /*30b0*/  STG.E.128 desc[UR4][R96.64], R100 ;  /* 0x0000006460007986 */ /* 0x0001e4000c101d04 */
[----:B0-----:R-:W-:Y:S01]  /*30c0*/  IMAD.WIDE.U32 R100, R185, 0x10, R236 ;  /* 0x00000010b9647825 */ /* 0x001fe200078e00ec */
[----:B------:R-:W0:Y:S05]  /*30d0*/  @P2 LDC.64 R96, c[0x0][0x308] ;  /* 0x0000c200ff602b82 */ /* 0x000e2a0000000a00 */
[----:B------:R-:W2:Y:S01]  /*30e0*/  LDG.E.128 R100, desc[UR4][R100.64] ;  /* 0x0000000464647981 */ /* 0x000ea2000c1e1d00 */
        /* <DEDUP_REMOVED lines=8> */
[----:B------:R-:W-:Y:S01]  /*3170*/  FFMA.FTZ R199, R199, R131, R130 ;  /* 0x00000083c7c77223 */ /* 0x000fe20000010082 */
[----:B------:R-:W-:Y:S01]  /*3180*/  FADD.FTZ R205, R204, -R205 ;  /* 0x800000cdcccd7221 */ /* 0x000fe20000010000 */
        /* <DEDUP_REMOVED lines=8> */
[----:B0-----:R-:W-:Y:S01]  /*3210*/  @P2 IMAD.WIDE.U32 R96, R185, 0x20, R96 ;  /* 0x00000020b9602825 */ /* 0x001fe200078e0060 */
[----:B------:R-:W-:-:S03]  /*3220*/  SEL R104, R206, R88, P3 ;  /* 0x00000058ce687207 */ /* 0x000fc60001800000 */
[----:B------:R-:W-:Y:S01]  /*3230*/  FFMA.FTZ R196, R196, R131, R130 ;  /* 0x00000083c4c47223 */ /* 0x000fe20000010082 */
[----:B------:R-:W-:Y:S01]  /*3240*/  SEL R105, R204, R89, P3 ;  /* 0x00000059cc697207 */ /* 0x000fe20001800000 */
[----:B------:R-:W-:Y:S01]  /*3250*/  FADD.FTZ R183, R197, -R183 ;  /* 0x800000b7c5b77221 */ /* 0x000fe20000010000 */
[----:B------:R-:W-:Y:S01]  /*3260*/  SEL R106, R205, R90, P3 ;  /* 0x0000005acd6a7207 */ /* 0x000fe20001800000 */
[----:B------:R-:W-:Y:S01]  /*3270*/  FADD.FTZ R199, R201, -R199 ;  /* 0x800000c7c9c77221 */ /* 0x000fe20000010000 */
[----:B------:R-:W-:Y:S01]  /*3280*/  SEL R107, R203, R91, P3 ;  /* 0x0000005bcb6b7207 */ /* 0x000fe20001800000 */
[-C--:B------:R-:W-:Y:S01]  /*3290*/  FMUL.FTZ R206, R206, R182.reuse ;  /* 0x000000b6cece7220 */ /* 0x080fe20000410000 */
[----:B------:R-:W-:Y:S01]  /*32a0*/  @P5 PRMT R99, R99, 0x7632, R99 ;  /* 0x0000763263635816 */ /* 0x000fe20000000063 */
[----:B------:R-:W-:Y:S01]  /*32b0*/  FMUL.FTZ R199, R181, R199 ;  /* 0x000000c7b5c77220 */ /* 0x000fe20000410000 */
[----:B------:R-:W-:Y:S01]  /*32c0*/  HFMA2.MMA R191, -RZ, RZ, 0, 0 ;  /* 0x00000000ffbf7435 */ /* 0x000fe200000001ff */
[----:B------:R0:W-:Y:S01]  /*32d0*/  @P2 STG.E.128 desc[UR4][R96.64], R104 ;  /* 0x0000006860002986 */ /* 0x0001e2000c101d04 */
[----:B------:R-:W-:Y:S01]  /*32e0*/  @P5 SHF.L.U32 R99, R99, 0x10, RZ ;  /* 0x0000001063635819 */ /* 0x000fe200000006ff */
[----:B------:R-:W-:Y:S01]  /*32f0*/  @P1 FADD.FTZ R199, R69, R199 ;  /* 0x000000c745c71221 */ /* 0x000fe20000010000 */
[----:B------:R-:W-:Y:S01]  /*3300*/  FMUL.FTZ R206, R206, UR11 ;  /* 0x0000000bcece7c20 */ /* 0x000fe20008410000 */
[-C--:B------:R-:W-:Y:S01]  /*3310*/  FMUL.FTZ R204, R204, R182.reuse ;  /* 0x000000b6cccc7220 */ /* 0x080fe20000410000 */
[----:B------:R-:W-:-:S03]  /*3320*/  FMUL.FTZ R203, R203, R182 ;  /* 0x000000b6cbcb7220 */ /* 0x000fc60000410000 */
[----:B------:R-:W-:Y:S01]  /*3330*/  FMUL.FTZ R204, R204, UR11 ;  /* 0x0000000bcccc7c20 */ /* 0x000fe20008410000 */
[----:B------:R-:W-:Y:S01]  /*3340*/  FMUL.FTZ R203, R203, UR11 ;  /* 0x0000000bcbcb7c20 */ /* 0x000fe20008410000 */
[----:B0-----:R-:W-:Y:S01]  /*3350*/  FFMA.FTZ R104, R200, R131, R130 ;  /* 0x00000083c8687223 */ /* 0x001fe20000010082 */
[----:B------:R-:W-:Y:S01]  /*3360*/  FADD.FTZ R200, R198, -R196 ;  /* 0x800000c4c6c87221 */ /* 0x000fe20000010000 */
[----:B------:R-:W-:Y:S01]  /*3370*/  FMUL.FTZ R198, R181, R183 ;  /* 0x000000b7b5c67220 */ /* 0x000fe20000410000 */
[----:B------:R-:W-:Y:S01]  /*3380*/  SEL R105, R199, R93, P3 ;  /* 0x0000005dc7697207 */ /* 0x000fe20001800000 */
[----:B------:R-:W-:Y:S01]  /*3390*/  FADD.FTZ R104, R202, -R104 ;  /* 0x80000068ca687221 */ /* 0x000fe20000010000 */
[C---:B------:R-:W-:Y:S01]  /*33a0*/  FMUL.FTZ R200, R181.reuse, R200 ;  /* 0x000000c8b5c87220 */ /* 0x040fe20000410000 */
[----:B------:R-:W-:Y:S01]  /*33b0*/  @P1 FADD.FTZ R198, R68, R198 ;  /* 0x000000c644c61221 */ /* 0x000fe20000010000 */
[----:B------:R-:W-:Y:S01]  /*33c0*/  CS2R R196, SRZ ;  /* 0x0000000000c47805 */ /* 0x000fe2000001ff00 */
[----:B------:R-:W-:Y:S01]  /*33d0*/  FMUL.FTZ R201, R181, R104 ;  /* 0x00000068b5c97220 */ /* 0x000fe20000410000 */
[----:B------:R-:W-:Y:S01]  /*33e0*/  @P1 FADD.FTZ R200, R70, R200 ;  /* 0x000000c846c81221 */ /* 0x000fe20000010000 */
[----:B------:R-:W-:Y:S01]  /*33f0*/  @P5 FMUL.FTZ R196, R98, R99 ;  /* 0x0000006362c45220 */ /* 0x000fe20000410000 */
[----:B------:R-:W-:Y:S01]  /*3400*/  SEL R104, R198, R92, P3 ;  /* 0x0000005cc6687207 */ /* 0x000fe20001800000 */
[----:B------:R-:W-:Y:S01]  /*3410*/  @P1 FADD.FTZ R201, R71, R201 ;  /* 0x000000c947c91221 */ /* 0x000fe20000010000 */
[----:B------:R-:W-:Y:S01]  /*3420*/  LOP3.LUT P5, RZ, R158, 0xff00, RZ, 0xc0, !PT ;  /* 0x0000ff009eff7812 */ /* 0x000fe200078ac0ff */
[----:B------:R-:W-:Y:S01]  /*3430*/  HFMA2.MMA R183, -RZ, RZ, 0, 0 ;  /* 0x00000000ffb77435 */ /* 0x000fe200000001ff */
[----:B------:R-:W-:Y:S01]  /*3440*/  SEL R106, R200, R94, P3 ;  /* 0x0000005ec86a7207 */ /* 0x000fe20001800000 */
[----:B------:R-:W-:Y:S01]  /*3450*/  FMUL.FTZ R99, R205, R182 ;  /* 0x000000b6cd637220 */ /* 0x000fe20000410000 */
[----:B------:R-:W-:-:S03]  /*3460*/  SEL R107, R201, R95, P3 ;  /* 0x0000005fc96b7207 */ /* 0x000fc60001800000 */
[----:B------:R-:W-:Y:S02]  /*3470*/  FMUL.FTZ R99, R99, UR11 ;  /* 0x0000000b63637c20 */ /* 0x000fe40008410000 */
[----:B------:R0:W-:Y:S02]  /*3480*/  @P2 STG.E.128 desc[UR4][R96.64+0x10], R104 ;  /* 0x0000106860002986 */ /* 0x0001e4000c101d04 */
[----:B0-----:R-:W-:Y:S01]  /*3490*/  MOV R96, R158 ;  /* 0x0000009e00607202 */ /* 0x001fe20000000f00 */
[----:B------:R-:W-:Y:S01]  /*34a0*/  FMUL.FTZ R106, R201, R182 ;  /* 0x000000b6c96a7220 */ /* 0x000fe20000410000 */
[----:B------:R-:W-:Y:S02]  /*34b0*/  MOV R107, RZ ;  /* 0x000000ff006b7202 */ /* 0x000fe40000000f00 */
[----:B------:R-:W-:Y:S01]  /*34c0*/  LOP3.LUT P6, RZ, R96, 0xff, RZ, 0xc0, !PT ;  /* 0x000000ff60ff7812 */ /* 0x000fe200078cc0ff */
[----:B------:R-:W-:Y:S01]  /*34d0*/  FMUL.FTZ R106, R106, UR11 ;  /* 0x0000000b6a6a7c20 */ /* 0x000fe20008410000 */
[----:B------:R-:W-:-:S11]  /*34e0*/  MOV R96, RZ ;  /* 0x000000ff00607202 */ /* 0x000fd60000000f00 */
[----:B------:R-:W-:-:S05]  /*34f0*/  @P6 SHF.L.U32 R97, R48, 0x10, RZ ;  /* 0x0000001030616819 */ /* 0x000fca00000006ff */
[----:B------:R-:W-:Y:S01]  /*3500*/  @P6 FMUL.FTZ R96, R206, R97 ;  /* 0x00000061ce606220 */ /* 0x000fe20000410000 */
[----:B------:R-:W-:Y:S02]  /*3510*/  MOV R97, RZ ;  /* 0x000000ff00617202 */ /* 0x000fe40000000f00 */
[C---:B--2---:R-:W-:Y:S02]  /*3520*/  @P6 SHF.L.U32 R98, R100.reuse, 0x10, RZ ;  /* 0x0000001064626819 */ /* 0x044fe400000006ff */
[----:B------:R-:W-:-:S03]  /*3530*/  @P5 PRMT R100, R100, 0x7632, R100 ;  /* 0x0000763264645816 */ /* 0x000fc60000000064 */
[----:B------:R-:W-:Y:S01]  /*3540*/  @P6 FMUL.FTZ R191, R206, R98 ;  /* 0x00000062cebf6220 */ /* 0x000fe20000410000 */
[----:B------:R-:W-:Y:S02]  /*3550*/  @P5 PRMT R98, R48, 0x7632, R98 ;  /* 0x0000763230625816 */ /* 0x000fe40000000062 */
[----:B------:R-:W-:Y:S02]  /*3560*/  LOP3.LUT P6, RZ, R158, 0xff0000, RZ, 0xc0, !PT ;  /* 0x00ff00009eff7812 */ /* 0x000fe400078cc0ff */
[----:B------:R-:W-:Y:S02]  /*3570*/  @P5 SHF.L.U32 R98, R98, 0x10, RZ ;  /* 0x0000001062625819 */ /* 0x000fe400000006ff */
[----:B------:R-:W-:-:S03]  /*3580*/  @P5 SHF.L.U32 R100, R100, 0x10, RZ ;  /* 0x0000001064645819 */ /* 0x000fc600000006ff */
[C---:B------:R-:W-:Y:S01]  /*3590*/  @P5 FMUL.FTZ R97, R204.reuse, R98 ;  /* 0x00000062cc615220 */ /* 0x040fe20000410000 */
[----:B------:R-:W-:Y:S01]  /*35a0*/  MOV R98, RZ ;  /* 0x000000ff00627202 */ /* 0x000fe20000000f00 */
[----:B------:R-:W-:Y:S01]  /*35b0*/  @P5 FMUL.FTZ R183, R204, R100 ;  /* 0x00000064ccb75220 */ /* 0x000fe20000410000 */
[----:B------:R-:W-:Y:S01]  /*35c0*/  LOP3.LUT P5, RZ, R158, 0xff000000, RZ, 0xc0, !PT ;  /* 0xff0000009eff7812 */ /* 0x000fe200078ac0ff */
[----:B------:R-:W-:Y:S01]  /*35d0*/  HFMA2.MMA R158, -RZ, RZ, 0, 0 ;  /* 0x00000000ff9e7435 */ /* 0x000fe200000001ff */
[----:B------:R-:W-:Y:S02]  /*35e0*/  F2FP.BF16.F32.PACK_AB R96, R97, R96 ;  /* 0x000000606160723e */ /* 0x000fe400000010ff */
[----:B------:R-:W-:Y:S02]  /*35f0*/  @P6 SHF.L.U32 R100, R101, 0x10, RZ ;  /* 0x0000001065646819 */ /* 0x000fe400000006ff */
[----:B------:R-:W-:-:S03]  /*3600*/  @P6 SHF.L.U32 R104, R49, 0x10, RZ ;  /* 0x0000001031686819 */ /* 0x000fc600000006ff */
[C---:B------:R-:W-:Y:S02]  /*3610*/  @P6 FMUL.FTZ R158, R99.reuse, R100 ;  /* 0x00000064639e6220 */ /* 0x040fe40000410000 */
[----:B------:R-:W-:Y:S01]  /*3620*/  @P6 FMUL.FTZ R98, R99, R104 ;  /* 0x0000006863626220 */ /* 0x000fe20000410000 */
[----:B------:R-:W-:Y:S01]  /*3630*/  HFMA2.MMA R99, -RZ, RZ, 0, 0 ;  /* 0x00000000ff637435 */ /* 0x000fe200000001ff */
[----:B------:R-:W-:Y:S01]  /*3640*/  @P5 PRMT R100, R49, 0x7632, R100 ;  /* 0x0000763231645816 */ /* 0x000fe20000000064 */
[----:B------:R-:W-:Y:S01]  /*3650*/  HFMA2.MMA R104, -RZ, RZ, 0, 0 ;  /* 0x00000000ff687435 */ /* 0x000fe200000001ff */
[----:B------:R-:W-:Y:S02]  /*3660*/  @P5 PRMT R101, R101, 0x7632, R101 ;  /* 0x0000763265655816 */ /* 0x000fe40000000065 */
[----:B------:R-:W-:Y:S02]  /*3670*/  LOP3.LUT P6, RZ, R159, 0xff, RZ, 0xc0, !PT ;  /* 0x000000ff9fff7812 */ /* 0x000fe400078cc0ff */
[----:B------:R-:W-:-:S02]  /*3680*/  @P5 SHF.L.U32 R100, R100, 0x10, RZ ;  /* 0x0000001064645819 */ /* 0x000fc400000006ff */
[----:B------:R-:W-:-:S03]  /*3690*/  @P5 SHF.L.U32 R101, R101, 0x10, RZ ;  /* 0x0000001065655819 */ /* 0x000fc600000006ff */
[C---:B------:R-:W-:Y:S01]  /*36a0*/  @P5 FMUL.FTZ R99, R203.reuse, R100 ;  /* 0x00000064cb635220 */ /* 0x040fe20000410000 */
[----:B------:R-:W-:Y:S01]  /*36b0*/  FMUL.FTZ R100, R198, R182 ;  /* 0x000000b6c6647220 */ /* 0x000fe20000410000 */
[----:B------:R-:W-:Y:S01]  /*36c0*/  @P5 FMUL.FTZ R197, R203, R101 ;  /* 0x00000065cbc55220 */ /* 0x000fe20000410000 */
[----:B------:R-:W-:Y:S02]  /*36d0*/  LOP3.LUT P5, RZ, R159, 0xff00, RZ, 0xc0, !PT ;  /* 0x0000ff009fff7812 */ /* 0x000fe400078ac0ff */
[----:B------:R-:W-:Y:S01]  /*36e0*/  FMUL.FTZ R100, R100, UR11 ;  /* 0x0000000b64647c20 */ /* 0x000fe20008410000 */
[----:B------:R-:W-:Y:S02]  /*36f0*/  @P6 SHF.L.U32 R101, R102, 0x10, RZ ;  /* 0x0000001066656819 */ /* 0x000fe400000006ff */
[----:B------:R-:W-:Y:S02]  /*3700*/  @P6 SHF.L.U32 R105, R50, 0x10, RZ ;  /* 0x0000001032696819 */ /* 0x000fe400000006ff */
[----:B------:R-:W-:Y:S01]  /*3710*/  MOV R198, RZ ;  /* 0x000000ff00c67202 */ /* 0x000fe20000000f00 */
[C---:B------:R-:W-:Y:S01]  /*3720*/  @P6 FMUL.FTZ R198, R100.reuse, R101 ;  /* 0x0000006564c66220 */ /* 0x040fe20000410000 */
[----:B------:R-:W-:Y:S01]  /*3730*/  F2FP.BF16.F32.PACK_AB R97, R99, R98 ;  /* 0x000000626361723e */ /* 0x000fe200000010ff */
[----:B------:R-:W-:Y:S01]  /*3740*/  @P6 FMUL.FTZ R104, R100, R105 ;  /* 0x0000006964686220 */ /* 0x000fe20000410000 */
[----:B------:R-:W-:Y:S01]  /*3750*/  FMUL.FTZ R100, R199, R182 ;  /* 0x000000b6c7647220 */ /* 0x000fe20000410000 */
[----:B------:R-:W-:Y:S01]  /*3760*/  HFMA2.MMA R105, -RZ, RZ, 0, 0 ;  /* 0x00000000ff697435 */ /* 0x000fe200000001ff */
[----:B------:R-:W-:-:S02]  /*3770*/  @P5 PRMT R101, R102, 0x7632, R101 ;  /* 0x0000763266655816 */ /* 0x000fc40000000065 */
[----:B------:R-:W-:Y:S01]  /*3780*/  @P5 PRMT R102, R50, 0x7632, R102 ;  /* 0x0000763232665816 */ /* 0x000fe20000000066 */
[----:B------:R-:W-:Y:S01]  /*3790*/  FMUL.FTZ R100, R100, UR11 ;  /* 0x0000000b64647c20 */ /* 0x000fe20008410000 */
[----:B------:R-:W-:Y:S02]  /*37a0*/  @P5 SHF.L.U32 R101, R101, 0x10, RZ ;  /* 0x0000001065655819 */ /* 0x000fe400000006ff */
[----:B------:R-:W-:Y:S02]  /*37b0*/  @P5 SHF.L.U32 R102, R102, 0x10, RZ ;  /* 0x0000001066665819 */ /* 0x000fe400000006ff */
[----:B------:R-:W-:Y:S01]  /*37c0*/  MOV R199, RZ ;  /* 0x000000ff00c77202 */ /* 0x000fe20000000f00 */
[C---:B------:R-:W-:Y:S01]  /*37d0*/  @P5 FMUL.FTZ R199, R100.reuse, R101 ;  /* 0x0000006564c75220 */ /* 0x040fe20000410000 */
[----:B------:R-:W-:Y:S01]  /*37e0*/  LOP3.LUT P6, RZ, R159, 0xff000000, RZ, 0xc0, !PT ;  /* 0xff0000009fff7812 */ /* 0x000fe200078cc0ff */
[----:B------:R-:W-:Y:S01]  /*37f0*/  @P5 FMUL.FTZ R105, R100, R102 ;  /* 0x0000006664695220 */ /* 0x000fe20000410000 */
[----:B------:R-:W-:Y:S01]  /*3800*/  LEA R100, P5, R185, UR14, 0x4 ;  /* 0x0000000eb9647c11 */ /* 0x000fe2000f8a20ff */
[----:B------:R-:W-:-:S03]  /*3810*/  FMUL.FTZ R102, R200, R182 ;  /* 0x000000b6c8667220 */ /* 0x000fc60000410000 */
[----:B------:R-:W-:Y:S01]  /*3820*/  LEA.HI.X R101, R185, UR15, RZ, 0x4, P5 ;  /* 0x0000000fb9657c11 */ /* 0x000fe2000a8f24ff */
[----:B------:R-:W-:Y:S01]  /*3830*/  FMUL.FTZ R102, R102, UR11 ;  /* 0x0000000b66667c20 */ /* 0x000fe20008410000 */
[----:B------:R-:W-:Y:S01]  /*3840*/  LOP3.LUT P5, RZ, R159, 0xff0000, RZ, 0xc0, !PT ;  /* 0x00ff00009fff7812 */ /* 0x000fe200078ac0ff */
[----:B------:R-:W-:Y:S01]  /*3850*/  HFMA2.MMA R159, -RZ, RZ, 0, 0 ;  /* 0x00000000ff9f7435 */ /* 0x000fe200000001ff */
[----:B------:R-:W-:Y:S01]  /*3860*/  F2FP.BF16.F32.PACK_AB R98, R105, R104 ;  /* 0x000000686962723e */ /* 0x000fe200000010ff */
[----:B------:R-:W-:Y:S02]  /*3870*/  IMAD.WIDE.U32 R104, R184, 0x10, R236 ;  /* 0x00000010b8687825 */ /* 0x000fe400078e00ec */
[----:B------:R-:W-:-:S04]  /*3880*/  @P6 PRMT R185, R51, 0x7632, R185 ;  /* 0x0000763233b96816 */ /* 0x000fc800000000b9 */
[----:B------:R-:W-:-:S04]  /*3890*/  @P6 SHF.L.U32 R185, R185, 0x10, RZ ;  /* 0x00000010b9b96819 */ /* 0x000fc800000006ff */
[----:B------:R-:W-:Y:S01]  /*38a0*/  @P5 SHF.L.U32 R200, R51, 0x10, RZ ;  /* 0x0000001033c85819 */ /* 0x000fe200000006ff */
[----:B------:R-:W-:-:S04]  /*38b0*/  @P6 FMUL.FTZ R159, R106, R185 ;  /* 0x000000b96a9f6220 */ /* 0x000fc80000410000 */
[----:B------:R-:W-:-:S05]  /*38c0*/  @P5 FMUL.FTZ R107, R102, R200 ;  /* 0x000000c8666b5220 */ /* 0x000fca0000410000 */
[----:B------:R-:W-:-:S05]  /*38d0*/  F2FP.BF16.F32.PACK_AB R99, R159, R107 ;  /* 0x0000006b9f63723e */ /* 0x000fca00000010ff */
[----:B------:R0:W-:Y:S04]  /*38e0*/  STG.E.128 desc[UR4][R100.64], R96 ;  /* 0x0000006064007986 */ /* 0x0001e8000c101d04 */
[----:B0-----:R0:W2:Y:S01]  /*38f0*/  LDG.E.128 R96, desc[UR4][R104.64] ;  /* 0x0000000468607981 */ /* 0x0010a2000c1e1d00 */
[----:B------:R-:W-:Y:S01]  /*3900*/  @P5 SHF.L.U32 R101, R103, 0x10, RZ ;  /* 0x0000001067655819 */ /* 0x000fe200000006ff */
[--C-:B------:R-:W-:Y:S01]  /*3910*/  FFMA.FTZ R109, R109, R131, R130.reuse ;  /* 0x000000836d6d7223 */ /* 0x100fe20000010082 */
[----:B------:R-:W-:Y:S01]  /*3920*/  MOV R100, R152 ;  /* 0x0000009800647202 */ /* 0x000fe20000000f00 */
[----:B------:R-:W-:Y:S01]  /*3930*/  HFMA2.MMA R200, -RZ, RZ, 0, 0 ;  /* 0x00000000ffc87435 */ /* 0x000fe200000001ff */
[----:B------:R-:W-:Y:S01]  /*3940*/  @P6 PRMT R103, R103, 0x7632, R103 ;  /* 0x0000763267676816 */ /* 0x000fe20000000067 */
[----:B------:R-:W-:Y:S01]  /*3950*/  FADD.FTZ R109, R127, -R109 ;  /* 0x8000006d7f6d7221 */ /* 0x000fe20000010000 */
[----:B------:R-:W-:Y:S01]  /*3960*/  MOV R159, RZ ;  /* 0x000000ff009f7202 */ /* 0x000fe20000000f00 */
[----:B------:R-:W-:Y:S01]  /*3970*/  @P5 FMUL.FTZ R159, R102, R101 ;  /* 0x00000065669f5220 */ /* 0x000fe20000410000 */
[----:B------:R-:W-:Y:S01]  /*3980*/  LOP3.LUT P5, RZ, R100, 0xff, RZ, 0xc0, !PT ;  /* 0x000000ff64ff7812 */ /* 0x000fe200078ac0ff */
[----:B------:R-:W-:Y:S01]  /*3990*/  FMUL.FTZ R102, R181, R109 ;  /* 0x0000006db5667220 */ /* 0x000fe20000410000 */
[----:B------:R-:W-:Y:S01]  /*39a0*/  @P6 SHF.L.U32 R100, R103, 0x10, RZ ;  /* 0x0000001067646819 */ /* 0x000fe200000006ff */
[-C--:B------:R-:W-:Y:S01]  /*39b0*/  FFMA.FTZ R110, R110, R131.reuse, R130 ;  /* 0x000000836e6e7223 */ /* 0x080fe20000010082 */
[----:B0-----:R-:W-:Y:S01]  /*39c0*/  HFMA2.MMA R105, -RZ, RZ, 0, 0 ;  /* 0x00000000ff697435 */ /* 0x001fe200000001ff */
[----:B------:R-:W-:Y:S01]  /*39d0*/  @P1 FADD.FTZ R102, R72, R102 ;  /* 0x0000006648661221 */ /* 0x000fe20000010000 */
[----:B------:R-:W-:Y:S01]  /*39e0*/  FFMA.FTZ R104, R111, R131, R130 ;  /* 0x000000836f687223 */ /* 0x000fe20000010082 */
[----:B------:R-:W-:Y:S01]  /*39f0*/  @P6 FMUL.FTZ R200, R106, R100 ;  /* 0x000000646ac86220 */ /* 0x000fe20000410000 */
[----:B------:R-:W-:Y:S01]  /*3a00*/  LOP3.LUT P6, RZ, R152, 0xff00, RZ, 0xc0, !PT ;  /* 0x0000ff0098ff7812 */ /* 0x000fe200078cc0ff */
[----:B------:R-:W-:Y:S01]  /*3a10*/  FADD.FTZ R103, R141, -R110 ;  /* 0x8000006e8d677221 */ /* 0x000fe20000010000 */
[----:B------:R-:W-:Y:S01]  /*3a20*/  FMUL.FTZ R106, R102, R182 ;  /* 0x000000b6666a7220 */ /* 0x000fe20000410000 */
[----:B------:R-:W-:Y:S01]  /*3a30*/  MOV R141, RZ ;  /* 0x000000ff008d7202 */ /* 0x000fe20000000f00 */
[----:B------:R-:W-:Y:S01]  /*3a40*/  FADD.FTZ R104, R134, -R104 ;  /* 0x8000006886687221 */ /* 0x000fe20000010000 */
[----:B------:R-:W-:Y:S01]  /*3a50*/  FMUL.FTZ R103, R181, R103 ;  /* 0x00000067b5677220 */ /* 0x000fe20000410000 */
[----:B------:R-:W-:Y:S01]  /*3a60*/  @P5 SHF.L.U32 R100, R44, 0x10, RZ ;  /* 0x000000102c645819 */ /* 0x000fe200000006ff */
[----:B------:R-:W-:Y:S01]  /*3a70*/  FMUL.FTZ R106, R106, UR11 ;  /* 0x0000000b6a6a7c20 */ /* 0x000fe20008410000 */
[----:B------:R-:W-:Y:S01]  /*3a80*/  HFMA2.MMA R127, -RZ, RZ, 0, 0 ;  /* 0x00000000ff7f7435 */ /* 0x000fe200000001ff */
[----:B------:R-:W-:Y:S01]  /*3a90*/  @P1 FADD.FTZ R103, R73, R103 ;  /* 0x0000006749671221 */ /* 0x000fe20000010000 */
[----:B------:R-:W-:Y:S01]  /*3aa0*/  FMUL.FTZ R104, R181, R104 ;  /* 0x00000068b5687220 */ /* 0x000fe20000410000 */
[----:B------:R-:W-:Y:S01]  /*3ab0*/  @P5 FMUL.FTZ R105, R106, R100 ;  /* 0x000000646a695220 */ /* 0x000fe20000410000 */
[----:B------:R-:W-:Y:S01]  /*3ac0*/  MOV R134, RZ ;  /* 0x000000ff00867202 */ /* 0x000fe20000000f00 */
[-C--:B------:R-:W-:Y:S01]  /*3ad0*/  FFMA.FTZ R126, R126, R131.reuse, R130 ;  /* 0x000000837e7e7223 */ /* 0x080fe20000010082 */
[----:B------:R-:W-:Y:S01]  /*3ae0*/  @P1 FADD.FTZ R104, R74, R104 ;  /* 0x000000684a681221 */ /* 0x000fe20000010000 */
[----:B------:R-:W-:Y:S01]  /*3af0*/  HFMA2.MMA R109, -RZ, RZ, 0, 0 ;  /* 0x00000000ff6d7435 */ /* 0x000fe200000001ff */
[-C--:B------:R-:W-:Y:S01]  /*3b00*/  FFMA.FTZ R135, R135, R131.reuse, R130 ;  /* 0x0000008387877223 */ /* 0x080fe20000010082 */
[----:B------:R-:W-:Y:S01]  /*3b10*/  FADD.FTZ R126, R142, -R126 ;  /* 0x8000007e8e7e7221 */ /* 0x000fe20000010000 */
[----:B------:R-:W-:Y:S01]  /*3b20*/  HFMA2.MMA R142, -RZ, RZ, 0, 0 ;  /* 0x00000000ff8e7435 */ /* 0x000fe200000001ff */
[-CC-:B------:R-:W-:Y:S01]  /*3b30*/  FFMA.FTZ R139, R139, R131.reuse, R130.reuse ;  /* 0x000000838b8b7223 */ /* 0x180fe20000010082 */
[----:B------:R-:W-:Y:S01]  /*3b40*/  FADD.FTZ R107, R137, -R135 ;  /* 0x80000087896b7221 */ /* 0x000fe20000010000 */
[----:B------:R-:W-:Y:S01]  /*3b50*/  MOV R135, RZ ;  /* 0x000000ff00877202 */ /* 0x000fe20000000f00 */
[----:B------:R-:W-:Y:S01]  /*3b60*/  FFMA.FTZ R136, R136, R131, R130 ;  /* 0x0000008388887223 */ /* 0x000fe20000010082 */
[----:B------:R-:W-:Y:S01]  /*3b70*/  FADD.FTZ R139, R143, -R139 ;  /* 0x8000008b8f8b7221 */ /* 0x000fe20000010000 */
[C---:B------:R-:W-:Y:S01]  /*3b80*/  FMUL.FTZ R107, R181.reuse, R107 ;  /* 0x0000006bb56b7220 */ /* 0x040fe20000410000 */
[----:B------:R-:W-:Y:S01]  /*3b90*/  MOV R137, RZ ;  /* 0x000000ff00897202 */ /* 0x000fe20000000f00 */
[----:B------:R-:W-:Y:S01]  /*3ba0*/  FADD.FTZ R138, R138, -R136 ;  /* 0x800000888a8a7221 */ /* 0x000fe20000010000 */
[----:B------:R-:W-:Y:S01]  /*3bb0*/  HFMA2.MMA R136, -RZ, RZ, 0, 0 ;  /* 0x00000000ff887435 */ /* 0x000fe200000001ff */
[----:B------:R-:W-:Y:S01]  /*3bc0*/  @P1 FADD.FTZ R107, R76, R107 ;  /* 0x0000006b4c6b1221 */ /* 0x000fe20000010000 */
[----:B------:R-:W-:Y:S01]  /*3bd0*/  CS2R R110, SRZ ;  /* 0x00000000006e7805 */ /* 0x000fe2000001ff00 */
[----:B------:R-:W-:Y:S01]  /*3be0*/  FFMA.FTZ R140, R140, R131, R130 ;  /* 0x000000838c8c7223 */ /* 0x000fe20000010082 */
[----:B------:R-:W-:Y:S01]  /*3bf0*/  FMUL.FTZ R201, R181, R138 ;  /* 0x0000008ab5c97220 */ /* 0x000fe20000410000 */
[----:B------:R-:W-:-:S02]  /*3c00*/  HFMA2.MMA R143, -RZ, RZ, 0, 0 ;  /* 0x00000000ff8f7435 */ /* 0x000fc400000001ff */
[----:B------:R-:W-:Y:S01]  /*3c10*/  FADD.FTZ R140, R108, -R140 ;  /* 0x8000008c6c8c7221 */ /* 0x000fe20000010000 */
[----:B------:R-:W-:Y:S01]  /*3c20*/  @P1 FADD.FTZ R201, R78, R201 ;  /* 0x000000c94ec91221 */ /* 0x000fe20000010000 */
[----:B--2---:R-:W-:Y:S02]  /*3c30*/  @P5 SHF.L.U32 R101, R96, 0x10, RZ ;  /* 0x0000001060655819 */ /* 0x004fe400000006ff */
[----:B------:R-:W-:-:S03]  /*3c40*/  @P6 PRMT R96, R44, 0x7632, R96 ;  /* 0x000076322c606816 */ /* 0x000fc60000000060 */
[----:B------:R-:W-:Y:S01]  /*3c50*/  @P5 FMUL.FTZ R141, R106, R101 ;  /* 0x000000656a8d5220 */ /* 0x000fe20000410000 */
[----:B------:R-:W-:Y:S01]  /*3c60*/  @P6 PRMT R100, R96, 0x7632, R100 ;  /* 0x0000763260646816 */ /* 0x000fe20000000064 */
[----:B------:R-:W-:Y:S01]  /*3c70*/  FMUL.FTZ R101, R103, R182 ;  /* 0x000000b667657220 */ /* 0x000fe20000410000 */
[----:B------:R-:W-:Y:S01]  /*3c80*/  LOP3.LUT P5, RZ, R152, 0xff0000, RZ, 0xc0, !PT ;  /* 0x00ff000098ff7812 */ /* 0x000fe200078ac0ff */
[----:B------:R-:W-:Y:S01]  /*3c90*/  FMUL.FTZ R106, R181, R126 ;  /* 0x0000007eb56a7220 */ /* 0x000fe20000410000 */
[----:B------:R-:W-:Y:S01]  /*3ca0*/  @P6 SHF.L.U32 R96, R96, 0x10, RZ ;  /* 0x0000001060606819 */ /* 0x000fe200000006ff */
[----:B------:R-:W-:Y:S01]  /*3cb0*/  FMUL.FTZ R101, R101, UR11 ;  /* 0x0000000b65657c20 */ /* 0x000fe20008410000 */
[----:B------:R-:W-:Y:S01]  /*3cc0*/  @P6 SHF.L.U32 R100, R100, 0x10, RZ ;  /* 0x0000001064646819 */ /* 0x000fe200000006ff */
[----:B------:R-:W-:Y:S01]  /*3cd0*/  @P1 FADD.FTZ R106, R75, R106 ;  /* 0x0000006a4b6a1221 */ /* 0x000fe20000010000 */
[----:B------:R-:W-:Y:S01]  /*3ce0*/  FMUL.FTZ R126, R181, R139 ;  /* 0x0000008bb57e7220 */ /* 0x000fe20000410000 */
[C---:B------:R-:W-:Y:S01]  /*3cf0*/  @P6 FMUL.FTZ R127, R101.reuse, R96 ;  /* 0x00000060657f6220 */ /* 0x040fe20000410000 */
[----:B------:R-:W-:Y:S01]  /*3d00*/  FMUL.FTZ R96, R104, R182 ;  /* 0x000000b668607220 */ /* 0x000fe20000410000 */
[----:B------:R-:W-:Y:S01]  /*3d10*/  @P6 FMUL.FTZ R134, R101, R100 ;  /* 0x0000006465866220 */ /* 0x000fe20000410000 */
[----:B------:R-:W-:Y:S01]  /*3d20*/  LOP3.LUT P6, RZ, R152, 0xff000000, RZ, 0xc0, !PT ;  /* 0xff00000098ff7812 */ /* 0x000fe200078cc0ff */
[----:B------:R-:W-:Y:S01]  /*3d30*/  @P1 FADD.FTZ R126, R77, R126 ;  /* 0x0000007e4d7e1221 */ /* 0x000fe20000010000 */
[----:B------:R-:W-:Y:S01]  /*3d40*/  FMUL.FTZ R96, R96, UR11 ;  /* 0x0000000b60607c20 */ /* 0x000fe20008410000 */
[----:B------:R-:W-:Y:S01]  /*3d50*/  @P5 SHF.L.U32 R100, R45, 0x10, RZ ;  /* 0x000000102d645819 */ /* 0x000fe200000006ff */
[----:B------:R-:W-:Y:S01]  /*3d60*/  FMUL.FTZ R139, R181, R140 ;  /* 0x0000008cb58b7220 */ /* 0x000fe20000410000 */
[----:B------:R-:W-:-:S02]  /*3d70*/  @P5 SHF.L.U32 R101, R97, 0x10, RZ ;  /* 0x0000001061655819 */ /* 0x000fc400000006ff */
[----:B------:R-:W-:Y:S01]  /*3d80*/  MOV R152, RZ ;  /* 0x000000ff00987202 */ /* 0x000fe20000000f00 */
[C---:B------:R-:W-:Y:S01]  /*3d90*/  @P5 FMUL.FTZ R109, R96.reuse, R100 ;  /* 0x00000064606d5220 */ /* 0x040fe20000410000 */
[----:B------:R-:W-:Y:S01]  /*3da0*/  @P1 FADD.FTZ R139, R79, R139 ;  /* 0x0000008b4f8b1221 */ /* 0x000fe20000010000 */
[----:B------:R-:W-:Y:S01]  /*3db0*/  @P5 FMUL.FTZ R152, R96, R101 ;  /* 0x0000006560985220 */ /* 0x000fe20000410000 */
[----:B------:R-:W-:Y:S02]  /*3dc0*/  LOP3.LUT P5, RZ, R153, 0xff, RZ, 0xc0, !PT ;  /* 0x000000ff99ff7812 */ /* 0x000fe400078ac0ff */
[----:B------:R-:W-:Y:S01]  /*3dd0*/  @P6 PRMT R96, R45, 0x7632, R96 ;  /* 0x000076322d606816 */ /* 0x000fe20000000060 */
[-C--:B------:R-:W-:Y:S01]  /*3de0*/  FMUL.FTZ R138, R139, R182.reuse ;  /* 0x000000b68b8a7220 */ /* 0x080fe20000410000 */
[----:B------:R-:W-:Y:S01]  /*3df0*/  @P6 PRMT R100, R97, 0x7632, R100 ;  /* 0x0000763261646816 */ /* 0x000fe20000000064 */
[----:B------:R-:W-:Y:S01]  /*3e00*/  FMUL.FTZ R97, R106, R182 ;  /* 0x000000b66a617220 */ /* 0x000fe20000410000 */
[----:B------:R-:W-:Y:S01]  /*3e10*/  @P6 SHF.L.U32 R96, R96, 0x10, RZ ;  /* 0x0000001060606819 */ /* 0x000fe200000006ff */
[----:B------:R-:W-:Y:S01]  /*3e20*/  FMUL.FTZ R138, R138, UR11 ;  /* 0x0000000b8a8a7c20 */ /* 0x000fe20008410000 */
[----:B------:R-:W-:Y:S01]  /*3e30*/  @P6 SHF.L.U32 R100, R100, 0x10, RZ ;  /* 0x0000001064646819 */ /* 0x000fe200000006ff */
[----:B------:R-:W-:Y:S01]  /*3e40*/  FMUL.FTZ R97, R97, UR11 ;  /* 0x0000000b61617c20 */ /* 0x000fe20008410000 */
[----:B------:R-:W-:-:S03]  /*3e50*/  MOV R140, RZ ;  /* 0x000000ff008c7202 */ /* 0x000fc60000000f00 */
[C---:B------:R-:W-:Y:S01]  /*3e60*/  @P6 FMUL.FTZ R135, R97.reuse, R100 ;  /* 0x0000006461876220 */ /* 0x040fe20000410000 */
[----:B------:R-:W-:Y:S01]  /*3e70*/  @P6 FMUL.FTZ R142, R97, R96 ;  /* 0x00000060618e6220 */ /* 0x000fe20000410000 */
[----:B------:R-:W-:Y:S01]  /*3e80*/  LOP3.LUT P6, RZ, R153, 0xff00, RZ, 0xc0, !PT ;  /* 0x0000ff0099ff7812 */ /* 0x000fe200078cc0ff */
[----:B------:R-:W-:Y:S01]  /*3e90*/  FMUL.FTZ R96, R107, R182 ;  /* 0x000000b66b607220 */ /* 0x000fe20000410000 */
[----:B------:R-:W-:Y:S02]  /*3ea0*/  @P5 SHF.L.U32 R97, R98, 0x10, RZ ;  /* 0x0000001062615819 */ /* 0x000fe400000006ff */
[----:B------:R-:W-:Y:S01]  /*3eb0*/  F2FP.BF16.F32.PACK_AB R109, R142, R109 ;  /* 0x0000006d8e6d723e */ /* 0x000fe200000010ff */
[----:B------:R-:W-:-:S04]  /*3ec0*/  FMUL.FTZ R96, R96, UR11 ;  /* 0x0000000b60607c20 */ /* 0x000fc80008410000 */
[----:B------:R-:W-:Y:S01]  /*3ed0*/  @P5 FMUL.FTZ R137, R96, R97 ;  /* 0x0000006160895220 */ /* 0x000fe20000410000 */
[----:B------:R-:W-:-:S03]  /*3ee0*/  FMUL.FTZ R97, R126, R182 ;  /* 0x000000b67e617220 */ /* 0x000fc60000410000 */
[----:B------:R-:W-:Y:S01]  /*3ef0*/  @P6 PRMT R100, R46, 0x7632, R100 ;  /* 0x000076322e646816 */ /* 0x000fe20000000064 */
[----:B------:R-:W-:Y:S01]  /*3f00*/  FMUL.FTZ R97, R97, UR11 ;  /* 0x0000000b61617c20 */ /* 0x000fe20008410000 */
[----:B------:R-:W-:Y:S02]  /*3f10*/  @P6 PRMT R101, R98, 0x7632, R101 ;  /* 0x0000763262656816 */ /* 0x000fe40000000065 */
[----:B------:R-:W-:Y:S02]  /*3f20*/  @P6 SHF.L.U32 R100, R100, 0x10, RZ ;  /* 0x0000001064646819 */ /* 0x000fe400000006ff */
[----:B------:R-:W-:Y:S02]  /*3f30*/  @P6 SHF.L.U32 R101, R101, 0x10, RZ ;  /* 0x0000001065656819 */ /* 0x000fe400000006ff */
[----:B------:R-:W-:Y:S01]  /*3f40*/  @P5 SHF.L.U32 R98, R46, 0x10, RZ ;  /* 0x000000102e625819 */ /* 0x000fe200000006ff */
[C---:B------:R-:W-:Y:S02]  /*3f50*/  @P6 FMUL.FTZ R111, R97.reuse, R100 ;  /* 0x00000064616f6220 */ /* 0x040fe40000410000 */
[----:B------:R-:W-:-:S02]  /*3f60*/  @P6 FMUL.FTZ R136, R97, R101 ;  /* 0x0000006561886220 */ /* 0x000fc40000410000 */
[----:B------:R-:W-:Y:S01]  /*3f70*/  @P5 FMUL.FTZ R110, R96, R98 ;  /* 0x00000062606e5220 */ /* 0x000fe20000410000 */
[----:B------:R-:W0:Y:S01]  /*3f80*/  @P2 LDC.64 R100, c[0x0][0x308] ;  /* 0x0000c200ff642b82 */ /* 0x000e220000000a00 */
[C---:B------:R-:W-:Y:S01]  /*3f90*/  LEA R96, P6, R184.reuse, UR14, 0x4 ;  /* 0x0000000eb8607c11 */ /* 0x040fe2000f8c20ff */
[----:B------:R-:W-:Y:S01]  /*3fa0*/  FMUL.FTZ R98, R201, R182 ;  /* 0x000000b6c9627220 */ /* 0x000fe20000410000 */
[C---:B------:R-:W-:Y:S02]  /*3fb0*/  LOP3.LUT P5, RZ, R153.reuse, 0xff000000, RZ, 0xc0, !PT ;  /* 0xff00000099ff7812 */ /* 0x040fe400078ac0ff */
[----:B------:R-:W-:Y:S01]  /*3fc0*/  LEA.HI.X R97, R184, UR15, RZ, 0x4, P6 ;  /* 0x0000000fb8617c11 */ /* 0x000fe2000b0f24ff */
[----:B------:R-:W-:Y:S01]  /*3fd0*/  FMUL.FTZ R98, R98, UR11 ;  /* 0x0000000b62627c20 */ /* 0x000fe20008410000 */
[----:B------:R-:W-:Y:S02]  /*3fe0*/  LOP3.LUT P6, RZ, R153, 0xff0000, RZ, 0xc0, !PT ;  /* 0x00ff000099ff7812 */ /* 0x000fe400078cc0ff */
[----:B------:R-:W-:-:S07]  /*3ff0*/  F2FP.BF16.F32.PACK_AB R110, R111, R110 ;  /* 0x0000006e6f6e723e */ /* 0x000fce00000010ff */
[----:B------:R-:W-:-:S04]  /*4000*/  @P5 PRMT R108, R47, 0x7632, R108 ;  /* 0x000076322f6c5816 */ /* 0x000fc8000000006c */
[----:B------:R-:W-:Y:S01]  /*4010*/  @P6 SHF.L.U32 R153, R47, 0x10, RZ ;  /* 0x000000102f996819 */ /* 0x000fe200000006ff */
[----:B------:R-:W-:Y:S02]  /*4020*/  @P5 IMAD.U32 R108, R108, 0x10000, RZ ;  /* 0x000100006c6c5824 */ /* 0x000fe400078e00ff */
[----:B0-----:R-:W-:-:S04]  /*4030*/  @P2 IMAD.WIDE.U32 R184, R184, 0x20, R100 ;  /* 0x00000020b8b82825 */ /* 0x001fc800078e0064 */
[----:B------:R-:W-:Y:S01]  /*4040*/  @P5 FMUL.FTZ R143, R138, R108 ;  /* 0x0000006c8a8f5220 */ /* 0x000fe20000410000 */
[----:B------:R-:W-:Y:S01]  /*4050*/  @P6 FMUL.FTZ R140, R98, R153 ;  /* 0x00000099628c6220 */ /* 0x000fe20000410000 */
[----:B------:R-:W-:Y:S02]  /*4060*/  SEL R100, R102, R88, P3 ;  /* 0x0000005866647207 */ /* 0x000fe40001800000 */
[----:B------:R-:W-:Y:S02]  /*4070*/  SEL R101, R103, R89, P3 ;  /* 0x0000005967657207 */ /* 0x000fe40001800000 */
[----:B------:R-:W-:Y:S02]  /*4080*/  SEL R102, R104, R90, P3 ;  /* 0x0000005a68667207 */ /* 0x000fe40001800000 */
[----:B------:R-:W-:Y:S02]  /*4090*/  F2FP.BF16.F32.PACK_AB R108, R127, R105 ;  /* 0x000000697f6c723e */ /* 0x000fe400000010ff */
[----:B------:R-:W-:-:S02]  /*40a0*/  SEL R103, R106, R91, P3 ;  /* 0x0000005b6a677207 */ /* 0x000fc40001800000 */
[----:B------:R-:W-:Y:S02]  /*40b0*/  SEL R104, R107, R92, P3 ;  /* 0x0000005c6b687207 */ /* 0x000fe40001800000 */
[----:B------:R-:W-:Y:S01]  /*40c0*/  SEL R105, R126, R93, P3 ;  /* 0x0000005d7e697207 */ /* 0x000fe20001800000 */
[----:B------:R-:W-:Y:S01]  /*40d0*/  IMAD.WIDE.U32 R126, R180, 0x10, R236 ;  /* 0x00000010b47e7825 */ /* 0x000fe200078e00ec */
[----:B------:R-:W-:Y:S01]  /*40e0*/  SEL R106, R201, R94, P3 ;  /* 0x0000005ec96a7207 */ /* 0x000fe20001800000 */
[----:B------:R0:W-:Y:S01]  /*40f0*/  @P2 STG.E.128 desc[UR4][R184.64], R100 ;  /* 0x00000064b8002986 */ /* 0x0001e2000c101d04 */
[----:B------:R-:W-:Y:S02]  /*4100*/  SEL R107, R139, R95, P3 ;  /* 0x0000005f8b6b7207 */ /* 0x000fe40001800000 */
[----:B------:R-:W-:-:S03]  /*4110*/  F2FP.BF16.F32.PACK_AB R111, R143, R140 ;  /* 0x0000008c8f6f723e */ /* 0x000fc600000010ff */
[----:B------:R1:W-:Y:S04]  /*4120*/  @P2 STG.E.128 desc[UR4][R184.64+0x10], R104 ;  /* 0x00001068b8002986 */ /* 0x0003e8000c101d04 */
[----:B------:R2:W-:Y:S04]  /*4130*/  STG.E.128 desc[UR4][R96.64], R108 ;  /* 0x0000006c60007986 */ /* 0x0005e8000c101d04 */
[----:B0-----:R-:W3:Y:S01]  /*4140*/  LDG.E.128 R100, desc[UR4][R126.64] ;  /* 0x000000047e647981 */ /* 0x001ee2000c1e1d00 */
[----:B------:R-:W-:Y:S01]  /*4150*/  @P6 SHF.L.U32 R139, R99, 0x10, RZ ;  /* 0x00000010638b6819 */ /* 0x000fe200000006ff */
[-CC-:B------:R-:W-:Y:S01]  /*4160*/  FFMA.FTZ R116, R116, R131.reuse, R130.reuse ;  /* 0x0000008374747223 */ /* 0x180fe20000010082 */
[----:B------:R-:W-:Y:S01]  /*4170*/  MOV R153, R150 ;  /* 0x0000009600997202 */ /* 0x000fe20000000f00 */
[----:B------:R-:W-:Y:S01]  /*4180*/  FFMA.FTZ R115, R115, R131, R130 ;  /* 0x0000008373737223 */ /* 0x000fe20000010082 */
[----:B------:R-:W-:Y:S01]  /*4190*/  MOV R140, RZ ;  /* 0x000000ff008c7202 */ /* 0x000fe20000000f00 */
[----:B------:R-:W-:Y:S01]  /*41a0*/  FADD.FTZ R116, R129, -R116 ;  /* 0x8000007481747221 */ /* 0x000fe20000010000 */
[----:B------:R-:W-:Y:S01]  /*41b0*/  @P6 FMUL.FTZ R140, R98, R139 ;  /* 0x0000008b628c6220 */ /* 0x000fe20000410000 */
[----:B------:R-:W-:Y:S01]  /*41c0*/  LOP3.LUT P6, RZ, R153, 0xff, RZ, 0xc0, !PT ;  /* 0x000000ff99ff7812 */ /* 0x000fe200078cc0ff */
[-CC-:B-1----:R-:W-:Y:S01]  /*41d0*/  FFMA.FTZ R104, R117, R131.reuse, R130.reuse ;  /* 0x0000008375687223 */ /* 0x182fe20000010082 */
[----:B------:R-:W-:Y:S01]  /*41e0*/  FMUL.FTZ R105, R181, R116 ;  /* 0x00000074b5697220 */ /* 0x000fe20000410000 */
[-CC-:B------:R-:W-:Y:S01]  /*41f0*/  FFMA.FTZ R112, R112, R131.reuse, R130.reuse ;  /* 0x0000008370707223 */ /* 0x180fe20000010082 */
[-CC-:B------:R-:W-:Y:S01]  /*4200*/  FFMA.FTZ R119, R119, R131.reuse, R130.reuse ;  /* 0x0000008377777223 */ /* 0x180fe20000010082 */
[-CC-:B--2---:R-:W-:Y:S01]  /*4210*/  FFMA.FTZ R96, R113, R131.reuse, R130.reuse ;  /* 0x0000008371607223 */ /* 0x184fe20000010082 */
[----:B------:R-:W-:Y:S01]  /*4220*/  @P1 FADD.FTZ R105, R80, R105 ;  /* 0x0000006950691221 */ /* 0x000fe20000010000 */
[-CC-:B------:R-:W-:Y:S01]  /*4230*/  FFMA.FTZ R97, R114, R131.reuse, R130.reuse ;  /* 0x0000008372617223 */ /* 0x180fe20000010082 */
[----:B------:R-:W-:Y:S01]  /*4240*/  FFMA.FTZ R131, R118, R131, R130 ;  /* 0x0000008376837223 */ /* 0x000fe20000010082 */
[----:B------:R-:W-:Y:S01]  /*4250*/  @P5 PRMT R142, R99, 0x7632, R142 ;  /* 0x00007632638e5816 */ /* 0x000fe2000000008e */
[----:B------:R-:W-:Y:S01]  /*4260*/  FADD.FTZ R118, R121, -R104 ;  /* 0x8000006879767221 */ /* 0x000fe20000010000 */
[----:B------:R-:W-:Y:S01]  /*4270*/  FMUL.FTZ R104, R105, R182 ;  /* 0x000000b669687220 */ /* 0x000fe20000410000 */
[----:B------:R-:W-:Y:S01]  /*4280*/  HFMA2.MMA R99, -RZ, RZ, 0, 0 ;  /* 0x00000000ff637435 */ /* 0x000fe200000001ff */
[----:B------:R-:W-:Y:S01]  /*4290*/  FADD.FTZ R98, R123, -R96 ;  /* 0x800000607b627221 */ /* 0x000fe20000010000 */
[----:B------:R-:W-:Y:S01]  /*42a0*/  FADD.FTZ R122, R122, -R97 ;  /* 0x800000617a7a7221 */ /* 0x000fe20000010000 */
[----:B------:R-:W-:Y:S01]  /*42b0*/  HFMA2.MMA R106, -RZ, RZ, 0, 0 ;  /* 0x00000000ff6a7435 */ /* 0x000fe200000001ff */
[----:B------:R-:W-:Y:S01]  /*42c0*/  @P5 SHF.L.U32 R143, R142, 0x10, RZ ;  /* 0x000000108e8f5819 */ /* 0x000fe200000006ff */
[----:B------:R-:W0:Y:S01]  /*42d0*/  @P2 LDC.64 R96, c[0x0][0x308] ;  /* 0x0000c200ff602b82 */ /* 0x000e220000000a00 */
[----:B------:R-:W-:Y:S01]  /*42e0*/  @P6 SHF.L.U32 R111, R40, 0x10, RZ ;  /* 0x00000010286f6819 */ /* 0x000fe200000006ff */
[----:B------:R-:W-:Y:S01]  /*42f0*/  FMUL.FTZ R104, R104, UR11 ;  /* 0x0000000b68687c20 */ /* 0x000fe20008410000 */
[----:B------:R-:W-:Y:S01]  /*4300*/  FADD.FTZ R112, R125, -R112 ;  /* 0x800000707d707221 */ /* 0x000fe20000010000 */
[----:B------:R-:W-:Y:S01]  /*4310*/  MOV R107, RZ ;  /* 0x000000ff006b7202 */ /* 0x000fe20000000f00 */
[----:B------:R-:W-:Y:S01]  /*4320*/  @P5 FMUL.FTZ R99, R138, R143 ;  /* 0x0000008f8a635220 */ /* 0x000fe20000410000 */
[----:B------:R-:W-:Y:S01]  /*4330*/  FADD.FTZ R110, R124, -R119 ;  /* 0x800000777c6e7221 */ /* 0x000fe20000010000 */
[----:B------:R-:W-:Y:S01]  /*4340*/  @P6 FMUL.FTZ R107, R104, R111 ;  /* 0x0000006f686b6220 */ /* 0x000fe20000410000 */
[----:B------:R-:W-:Y:S01]  /*4350*/  LOP3.LUT P5, RZ, R150, 0xff0000, RZ, 0xc0, !PT ;  /* 0x00ff000096ff7812 */ /* 0x000fe200078ac0ff */
[C---:B------:R-:W-:Y:S01]  /*4360*/  FMUL.FTZ R119, R181.reuse, R98 ;  /* 0x00000062b5777220 */ /* 0x040fe20000410000 */
[----:B------:R-:W-:Y:S01]  /*4370*/  FADD.FTZ R114, R128, -R115 ;  /* 0x8000007380727221 */ /* 0x000fe20000010000 */
[C---:B------:R-:W-:Y:S01]  /*4380*/  FMUL.FTZ R115, R181.reuse, R112 ;  /* 0x00000070b5737220 */ /* 0x040fe20000410000 */
[----:B------:R-:W-:Y:S01]  /*4390*/  FADD.FTZ R120, R120, -R131 ;  /* 0x8000008378787221 */ /* 0x000fe20000010000 */
[----:B------:R-:W-:Y:S01]  /*43a0*/  @P1 FADD.FTZ R119, R84, R119 ;  /* 0x0000007754771221 */ /* 0x000fe20000010000 */
[C---:B------:R-:W-:Y:S01]  /*43b0*/  FMUL.FTZ R114, R181.reuse, R114 ;  /* 0x00000072b5727220 */ /* 0x040fe20000410000 */
[----:B------:R-:W-:Y:S01]  /*43c0*/  @P1 FADD.FTZ R115, R82, R115 ;  /* 0x0000007352731221 */ /* 0x000fe20000010000 */
[C---:B------:R-:W-:Y:S01]  /*43d0*/  FMUL.FTZ R110, R181.reuse, R110 ;  /* 0x0000006eb56e7220 */ /* 0x040fe20000410000 */
[C---:B------:R-:W-:Y:S01]  /*43e0*/  FMUL.FTZ R98, R181.reuse, R122 ;  /* 0x0000007ab5627220 */ /* 0x040fe20000410000 */
[C---:B------:R-:W-:Y:S01]  /*43f0*/  FMUL.FTZ R113, R181.reuse, R118 ;  /* 0x00000076b5717220 */ /* 0x040fe20000410000 */
[----:B------:R-:W-:Y:S01]  /*4400*/  FMUL.FTZ R116, R181, R120 ;  /* 0x00000078b5747220 */ /* 0x000fe20000410000 */
[----:B------:R-:W-:Y:S01]  /*4410*/  SEL R92, R119, R92, P3 ;  /* 0x0000005c775c7207 */ /* 0x000fe20001800000 */
[-C--:B------:R-:W-:Y:S01]  /*4420*/  FMUL.FTZ R112, R115, R182.reuse ;  /* 0x000000b673707220 */ /* 0x080fe20000410000 */
[----:B------:R-:W-:Y:S01]  /*4430*/  FMUL.FTZ R119, R119, R182 ;  /* 0x000000b677777220 */ /* 0x000fe20000410000 */
[----:B------:R-:W-:Y:S01]  /*4440*/  SEL R88, R105, R88, P3 ;  /* 0x0000005869587207 */ /* 0x000fe20001800000 */
[----:B------:R-:W-:Y:S01]  /*4450*/  @P1 FADD.FTZ R114, R81, R114 ;  /* 0x0000007251721221 */ /* 0x000fe20000010000 */
[----:B------:R-:W-:Y:S01]  /*4460*/  SEL R90, R115, R90, P3 ;  /* 0x0000005a735a7207 */ /* 0x000fe20001800000 */
[----:B------:R-:W-:Y:S01]  /*4470*/  @P1 FADD.FTZ R110, R83, R110 ;  /* 0x0000006e536e1221 */ /* 0x000fe20000010000 */
[----:B------:R-:W-:Y:S01]  /*4480*/  @P1 FADD.FTZ R98, R85, R98 ;  /* 0x0000006255621221 */ /* 0x000fe20000010000 */
[----:B------:R-:W-:Y:S01]  /*4490*/  @P1 FADD.FTZ R113, R86, R113 ;  /* 0x0000007156711221 */ /* 0x000fe20000010000 */
[----:B------:R-:W-:Y:S01]  /*44a0*/  @P1 FADD.FTZ R116, R87, R116 ;  /* 0x0000007457741221 */ /* 0x000fe20000010000 */
[----:B------:R-:W-:Y:S01]  /*44b0*/  FMUL.FTZ R118, R112, UR11 ;  /* 0x0000000b70767c20 */ /* 0x000fe20008410000 */
[----:B------:R-:W-:Y:S01]  /*44c0*/  FMUL.FTZ R120, R119, UR11 ;  /* 0x0000000b77787c20 */ /* 0x000fe20008410000 */
[----:B------:R-:W-:Y:S01]  /*44d0*/  MOV R111, RZ ;  /* 0x000000ff006f7202 */ /* 0x000fe20000000f00 */
[----:B0-----:R-:W-:Y:S01]  /*44e0*/  @P2 IMAD.WIDE.U32 R96, R180, 0x20, R96 ;  /* 0x00000020b4602825 */ /* 0x001fe200078e0060 */
[----:B------:R-:W-:Y:S01]  /*44f0*/  MOV R112, RZ ;  /* 0x000000ff00707202 */ /* 0x000fe20000000f00 */
[----:B------:R-:W-:Y:S01]  /*4500*/  HFMA2.MMA R108, -RZ, RZ, 0, 0 ;  /* 0x00000000ff6c7435 */ /* 0x000fe200000001ff */
[C---:B------:R-:W-:Y:S01]  /*4510*/  SEL R89, R114.reuse, R89, P3 ;  /* 0x0000005972597207 */ /* 0x040fe20001800000 */
[----:B------:R-:W-:Y:S01]  /*4520*/  FMUL.FTZ R114, R114, R182 ;  /* 0x000000b672727220 */ /* 0x000fe20000410000 */
[----:B------:R-:W-:Y:S01]  /*4530*/  SEL R91, R110, R91, P3 ;  /* 0x0000005b6e5b7207 */ /* 0x000fe20001800000 */
[----:B------:R-:W-:Y:S01]  /*4540*/  HFMA2.MMA R124, -RZ, RZ, 0, 0 ;  /* 0x00000000ff7c7435 */ /* 0x000fe200000001ff */
[----:B------:R-:W-:Y:S01]  /*4550*/  SEL R93, R98, R93, P3 ;  /* 0x0000005d625d7207 */ /* 0x000fe20001800000 */
[----:B------:R-:W-:Y:S01]  /*4560*/  FADD.FTZ R234, R99, R234 ;  /* 0x000000ea63ea7221 */ /* 0x000fe20000010000 */
[----:B------:R-:W-:Y:S01]  /*4570*/  SEL R94, R113, R94, P3 ;  /* 0x0000005e715e7207 */ /* 0x000fe20001800000 */
[----:B------:R-:W-:Y:S01]  /*4580*/  @P2 STG.E.128 desc[UR4][R96.64], R88 ;  /* 0x0000005860002986 */ /* 0x000fe2000c101d04 */
[C---:B------:R-:W-:Y:S01]  /*4590*/  SEL R95, R116.reuse, R95, P3 ;  /* 0x0000005f745f7207 */ /* 0x040fe20001800000 */
[-C--:B------:R-:W-:Y:S01]  /*45a0*/  FMUL.FTZ R116, R116, R182.reuse ;  /* 0x000000b674747220 */ /* 0x080fe20000410000 */
[----:B------:R-:W-:Y:S01]  /*45b0*/  LOP3.LUT P1, RZ, R150, 0xff00, RZ, 0xc0, !PT ;  /* 0x0000ff0096ff7812 */ /* 0x000fe2000782c0ff */
[----:B------:R-:W-:Y:S01]  /*45c0*/  FADD.FTZ R193, R196, R193 ;  /* 0x000000c1c4c17221 */ /* 0x000fe20000010000 */
[----:B------:R-:W-:Y:S01]  /*45d0*/  @P5 SHF.L.U32 R117, R41, 0x10, RZ ;  /* 0x0000001029755819 */ /* 0x000fe200000006ff */
[----:B------:R0:W-:Y:S01]  /*45e0*/  @P2 STG.E.128 desc[UR4][R96.64+0x10], R92 ;  /* 0x0000105c60002986 */ /* 0x0001e2000c101d04 */
[----:B------:R-:W-:Y:S01]  /*45f0*/  LOP3.LUT P3, RZ, R150, 0xff000000, RZ, 0xc0, !PT ;  /* 0xff00000096ff7812 */ /* 0x000fe2000786c0ff */
[----:B------:R-:W-:Y:S01]  /*4600*/  FMUL.FTZ R116, R116, UR11 ;  /* 0x0000000b74747c20 */ /* 0x000fe20008410000 */
[----:B------:R-:W-:Y:S01]  /*4610*/  LOP3.LUT P2, RZ, R151, 0xff00, RZ, 0xc0, !PT ;  /* 0x0000ff0097ff7812 */ /* 0x000fe2000784c0ff */
[----:B------:R-:W-:Y:S01]  /*4620*/  @P5 FMUL.FTZ R108, R118, R117 ;  /* 0x00000075766c5220 */ /* 0x000fe20000410000 */
[----:B------:R-:W-:Y:S01]  /*4630*/  HFMA2.MMA R117, -RZ, RZ, 0, 0 ;  /* 0x00000000ff757435 */ /* 0x000fe200000001ff */
[----:B------:R-:W-:Y:S01]  /*4640*/  MOV R121, RZ ;  /* 0x000000ff00797202 */ /* 0x000fe20000000f00 */
[----:B------:R-:W-:Y:S01]  /*4650*/  FADD.FTZ R186, R133, R186 ;  /* 0x000000ba85ba7221 */ /* 0x000fe20000010000 */
        /* <DEDUP_REMOVED lines=10> */
[-C--:B0-----:R-:W-:Y:S01]  /*4700*/  FMUL.FTZ R96, R110, R182.reuse ;  /* 0x000000b66e607220 */ /* 0x081fe20000410000 */
[----:B------:R-:W-:Y:S01]  /*4710*/  FMUL.FTZ R110, R114, UR11 ;  /* 0x0000000b726e7c20 */ /* 0x000fe20008410000 */
[----:B------:R-:W-:Y:S01]  /*4720*/  FMUL.FTZ R114, R98, R182 ;  /* 0x000000b662727220 */ /* 0x000fe20000410000 */
[----:B------:R-:W-:Y:S01]  /*4730*/  @P3 PRMT R98, R41, 0x7632, R98 ;  /* 0x0000763229623816 */ /* 0x000fe20000000062 */
[----:B------:R-:W-:Y:S01]  /*4740*/  FADD.FTZ R195, R183, R195 ;  /* 0x000000c3b7c37221 */ /* 0x000fe20000010000 */
[----:B------:R-:W-:Y:S01]  /*4750*/  MOV R97, RZ ;  /* 0x000000ff00617202 */ /* 0x000fe20000000f00 */
[----:B------:R-:W-:Y:S01]  /*4760*/  FMUL.FTZ R114, R114, UR11 ;  /* 0x0000000b72727c20 */ /* 0x000fe20008410000 */
[----:B------:R-:W-:Y:S01]  /*4770*/  @P3 SHF.L.U32 R98, R98, 0x10, RZ ;  /* 0x0000001062623819 */ /* 0x000fe200000006ff */
        /* <DEDUP_REMOVED lines=11> */
[----:B---3--:R-:W-:Y:S02]  /*4830*/  @P6 SHF.L.U32 R109, R100, 0x10, RZ ;  /* 0x00000010646d6819 */ /* 0x008fe400000006ff */
[----:B------:R-:W-:-:S03]  /*4840*/  @P1 PRMT R100, R40, 0x7632, R100 ;  /* 0x0000763228641816 */ /* 0x000fc60000000064 */
[----:B------:R-:W-:Y:S01]  /*4850*/  @P6 FMUL.FTZ R106, R104, R109 ;  /* 0x0000006d686a6220 */ /* 0x000fe20000410000 */
[----:B------:R-:W-:Y:S01]  /*4860*/  LOP3.LUT P6, RZ, R151, 0xff, RZ, 0xc0, !PT ;  /* 0x000000ff97ff7812 */ /* 0x000fe200078cc0ff */
[----:B------:R-:W-:Y:S01]  /*4870*/  HFMA2.MMA R109, -RZ, RZ, 0, 0 ;  /* 0x00000000ff6d7435 */ /* 0x000fe200000001ff */
[----:B------:R-:W-:Y:S01]  /*4880*/  @P5 SHF.L.U32 R104, R101, 0x10, RZ ;  /* 0x0000001065685819 */ /* 0x000fe200000006ff */
[----:B------:R-:W-:-:S04]  /*4890*/  FADD.FTZ R239, R106, R239 ;  /* 0x000000ef6aef7221 */ /* 0x000fc80000010000 */
[----:B------:R-:W-:Y:S01]  /*48a0*/  @P5 FMUL.FTZ R111, R118, R104 ;  /* 0x00000068766f5220 */ /* 0x000fe20000410000 */
[----:B------:R-:W-:Y:S01]  /*48b0*/  LOP3.LUT P5, RZ, R151, 0xff0000, RZ, 0xc0, !PT ;  /* 0x00ff000097ff7812 */ /* 0x000fe200078ac0ff */
[----:B------:R-:W-:Y:S02]  /*48c0*/  HFMA2.MMA R118, -RZ, RZ, 0, 0 ;  /* 0x00000000ff767435 */ /* 0x000fe400000001ff */
[----:B------:R-:W-:Y:S02]  /*48d0*/  FADD.FTZ R242, R111, R242 ;  /* 0x000000f26ff27221 */ /* 0x000fe40000010000 */
[----:B------:R-:W-:Y:S02]  /*48e0*/  @P6 SHF.L.U32 R115, R42, 0x10, RZ ;  /* 0x000000102a736819 */ /* 0x000fe400000006ff */
[----:B------:R-:W-:-:S03]  /*48f0*/  @P6 SHF.L.U32 R105, R102, 0x10, RZ ;  /* 0x0000001066696819 */ /* 0x000fc600000006ff */
[----:B------:R-:W-:Y:S01]  /*4900*/  @P6 FMUL.FTZ R112, R120, R115 ;  /* 0x0000007378706220 */ /* 0x000fe20000410000 */
[----:B------:R-:W-:Y:S01]  /*4910*/  @P1 SHF.L.U32 R115, R100, 0x10, RZ ;  /* 0x0000001064731819 */ /* 0x000fe200000006ff */
[----:B------:R-:W-:Y:S01]  /*4920*/  @P6 FMUL.FTZ R109, R120, R105 ;  /* 0x00000069786d6220 */ /* 0x000fe20000410000 */
[----:B------:R-:W-:Y:S01]  /*4930*/  LEA R104, P6, R180, UR14, 0x4 ;  /* 0x0000000eb4687c11 */ /* 0x000fe2000f8c20ff */
[----:B------:R-:W-:Y:S01]  /*4940*/  FMUL.FTZ R120, R113, R182 ;  /* 0x000000b671787220 */ /* 0x000fe20000410000 */
[----:B------:R-:W-:Y:S01]  /*4950*/  @P2 PRMT R100, R42, 0x7632, R100 ;  /* 0x000076322a642816 */ /* 0x000fe20000000064 */
[----:B------:R-:W-:Y:S01]  /*4960*/  @P1 FMUL.FTZ R118, R110, R115 ;  /* 0x000000736e761220 */ /* 0x000fe20000410000 */
[----:B------:R-:W-:Y:S01]  /*4970*/  LEA.HI.X R105, R180, UR15, RZ, 0x4, P6 ;  /* 0x0000000fb4697c11 */ /* 0x000fe2000b0f24ff */
[----:B------:R-:W-:Y:S01]  /*4980*/  FMUL.FTZ R113, R96, UR11 ;  /* 0x0000000b60717c20 */ /* 0x000fe20008410000 */
[----:B------:R-:W-:Y:S01]  /*4990*/  LOP3.LUT P6, RZ, R151, 0xff000000, RZ, 0xc0, !PT ;  /* 0xff00000097ff7812 */ /* 0x000fe200078cc0ff */
[----:B------:R-:W-:Y:S01]  /*49a0*/  FMUL.FTZ R115, R120, UR11 ;  /* 0x0000000b78737c20 */ /* 0x000fe20008410000 */
[----:B------:R-:W-:Y:S01]  /*49b0*/  @P5 SHF.L.U32 R122, R43, 0x10, RZ ;  /* 0x000000102b7a5819 */ /* 0x000fe200000006ff */
[----:B------:R-:W-:Y:S01]  /*49c0*/  @P3 FMUL.FTZ R97, R113, R98 ;  /* 0x0000006271613220 */ /* 0x000fe20000410000 */
[----:B------:R-:W-:Y:S01]  /*49d0*/  @P2 SHF.L.U32 R119, R100, 0x10, RZ ;  /* 0x0000001064772819 */ /* 0x000fe200000006ff */
[----:B------:R-:W-:Y:S01]  /*49e0*/  FADD.FTZ R244, R109, R244 ;  /* 0x000000f46df47221 */ /* 0x000fe20000010000 */
[----:B------:R-:W-:Y:S01]  /*49f0*/  F2FP.BF16.F32.PACK_AB R96, R118, R107 ;  /* 0x0000006b7660723e */ /* 0x000fe200000010ff */
[----:B------:R-:W-:Y:S01]  /*4a00*/  @P5 FMUL.FTZ R121, R115, R122 ;  /* 0x0000007a73795220 */ /* 0x000fe20000410000 */
[----:B------:R-:W-:Y:S01]  /*4a10*/  F2FP.BF16.F32.PACK_AB R97, R97, R108 ;  /* 0x0000006c6161723e */ /* 0x000fe200000010ff */
[----:B------:R-:W-:Y:S01]  /*4a20*/  @P2 FMUL.FTZ R117, R114, R119 ;  /* 0x0000007772752220 */ /* 0x000fe20000410000 */
[----:B------:R-:W-:Y:S01]  /*4a30*/  @P1 PRMT R100, R100, 0x7632, R100 ;  /* 0x0000763264641816 */ /* 0x000fe20000000064 */
[----:B------:R-:W-:Y:S01]  /*4a40*/  HFMA2.MMA R107, -RZ, RZ, 0, 0 ;  /* 0x00000000ff6b7435 */ /* 0x000fe200000001ff */
[----:B------:R-:W-:Y:S01]  /*4a50*/  @P5 SHF.L.U32 R118, R103, 0x10, RZ ;  /* 0x0000001067765819 */ /* 0x000fe200000006ff */
[----:B------:R-:W-:Y:S01]  /*4a60*/  HFMA2.MMA R119, -RZ, RZ, 0, 0 ;  /* 0x00000000ff777435 */ /* 0x000fe200000001ff */
[----:B------:R-:W-:-:S02]  /*4a70*/  @P6 PRMT R101, R43, 0x7632, R101 ;  /* 0x000076322b656816 */ /* 0x000fc40000000065 */
[----:B------:R-:W-:Y:S02]  /*4a80*/  F2FP.BF16.F32.PACK_AB R98, R117, R112 ;  /* 0x000000707562723e */ /* 0x000fe400000010ff */
[----:B------:R-:W-:Y:S01]  /*4a90*/  @P6 SHF.L.U32 R123, R101, 0x10, RZ ;  /* 0x00000010657b6819 */ /* 0x000fe200000006ff */
[----:B------:R-:W-:Y:S01]  /*4aa0*/  @P5 FMUL.FTZ R119, R115, R118 ;  /* 0x0000007673775220 */ /* 0x000fe20000410000 */
[----:B------:R-:W-:Y:S02]  /*4ab0*/  @P3 PRMT R102, R101, 0x7632, R102 ;  /* 0x0000763265663816 */ /* 0x000fe40000000066 */
[----:B------:R-:W-:Y:S01]  /*4ac0*/  MOV R101, RZ ;  /* 0x000000ff00657202 */ /* 0x000fe20000000f00 */
[----:B------:R-:W-:Y:S01]  /*4ad0*/  @P6 FMUL.FTZ R124, R116, R123 ;  /* 0x0000007b747c6220 */ /* 0x000fe20000410000 */
[C---:B------:R-:W-:Y:S01]  /*4ae0*/  @P2 PRMT R112, R102.reuse, 0x7632, R112 ;  /* 0x0000763266702816 */ /* 0x040fe20000000070 */
[----:B------:R-:W-:Y:S01]  /*4af0*/  FADD.FTZ R246, R119, R246 ;  /* 0x000000f677f67221 */ /* 0x000fe20000010000 */
[----:B------:R-:W-:-:S02]  /*4b00*/  @P3 SHF.L.U32 R102, R102, 0x10, RZ ;  /* 0x0000001066663819 */ /* 0x000fc400000006ff */
[----:B------:R-:W-:Y:S02]  /*4b10*/  F2FP.BF16.F32.PACK_AB R99, R124, R121 ;  /* 0x000000797c63723e */ /* 0x000fe400000010ff */
[----:B------:R-:W-:Y:S01]  /*4b20*/  @P6 PRMT R121, R103, 0x7632, R121 ;  /* 0x0000763267796816 */ /* 0x000fe20000000079 */
[----:B------:R-:W-:Y:S01]  /*4b30*/  @P3 FMUL.FTZ R107, R113, R102 ;  /* 0x00000066716b3220 */ /* 0x000fe20000410000 */
[----:B------:R-:W-:Y:S01]  /*4b40*/  @P1 SHF.L.U32 R103, R100, 0x10, RZ ;  /* 0x0000001064671819 */ /* 0x000fe200000006ff */
[----:B------:R0:W-:Y:S01]  /*4b50*/  STG.E.128 desc[UR4][R104.64], R96 ;  /* 0x0000006068007986 */ /* 0x0001e2000c101d04 */
[----:B------:R-:W-:Y:S01]  /*4b60*/  @P2 SHF.L.U32 R117, R112, 0x10, RZ ;  /* 0x0000001070752819 */ /* 0x000fe200000006ff */
[----:B------:R-:W-:Y:S01]  /*4b70*/  FADD.FTZ R240, R107, R240 ;  /* 0x000000f06bf07221 */ /* 0x000fe20000010000 */
[----:B------:R-:W-:Y:S01]  /*4b80*/  @P6 SHF.L.U32 R121, R121, 0x10, RZ ;  /* 0x0000001079796819 */ /* 0x000fe200000006ff */
[----:B------:R-:W-:Y:S01]  /*4b90*/  @P1 FMUL.FTZ R101, R110, R103 ;  /* 0x000000676e651220 */ /* 0x000fe20000410000 */
[----:B------:R-:W-:-:S02]  /*4ba0*/  ISETP.GE.AND P1, PT, R179, UR17, PT ;  /* 0x00000011b3007c0c */ /* 0x000fc4000bf26270 */
[----:B------:R-:W-:Y:S01]  /*4bb0*/  MOV R108, RZ ;  /* 0x000000ff006c7202 */ /* 0x000fe20000000f00 */
[----:B------:R-:W-:Y:S01]  /*4bc0*/  @P2 FMUL.FTZ R108, R114, R117 ;  /* 0x00000075726c2220 */ /* 0x000fe20000410000 */
[----:B------:R-:W-:Y:S01]  /*4bd0*/  MOV R120, RZ ;  /* 0x000000ff00787202 */ /* 0x000fe20000000f00 */
[----:B------:R-:W-:Y:S01]  /*4be0*/  @P6 FMUL.FTZ R120, R116, R121 ;  /* 0x0000007974786220 */ /* 0x000fe20000410000 */
[----:B------:R-:W-:Y:S01]  /*4bf0*/  FADD.FTZ R238, R101, R238 ;  /* 0x000000ee65ee7221 */ /* 0x000fe20000010000 */
[----:B------:R-:W-:Y:S02]  /*4c00*/  FADD.FTZ R243, R108, R243 ;  /* 0x000000f36cf37221 */ /* 0x000fe40000010000 */
[----:B------:R-:W-:-:S04]  /*4c10*/  FADD.FTZ R245, R120, R245 ;  /* 0x000000f578f57221 */ /* 0x000fc80000010000 */
[----:B0-----:R-:W-:Y:S05]  /*4c20*/  @!P1 BRA `(.L_x_5342) ;  /* 0xffffffc000409947 */ /* 0x001fea000383ffff */
        /* <DEDUP_REMOVED lines=74> */
.L_x_5340:
        /* <DEDUP_REMOVED lines=38> */
.L_x_5341:
[----:B------:R-:W-:Y:S01]  /*5330*/  HFMA2.MMA R102, -RZ, RZ, 0, 9.5367431640625e-07 ;  /* 0x00000010ff667435 */ /* 0x000fe200000001ff */
[----:B------:R-:W-:Y:S02]  /*5340*/  MOV R103, R96 ;  /* 0x0000006000677202 */ /* 0x000fe40000000f00 */
[----:B------:R-:W-:Y:S02]  /*5350*/  MOV R101, 0x1f ;  /* 0x0000001f00657802 */ /* 0x000fe40000000f00 */
[----:B------:R-:W-:-:S07]  /*5360*/  MOV R100, 0xffffffff ;  /* 0xffffffff00647802 */ /* 0x000fce0000000f00 */
[----:B-----5:R-:W-:Y:S05]  /*5370*/  WARPSYNC.COLLECTIVE R100, `(.L_x_5343) ;  /* 0x0000000064087348 */ /* 0x020fea0003c00000 */
[----:B------:R0:W1:Y:S02]  /*5380*/  SHFL.DOWN P3, R130, R103, R102, R101 ;  /* 0x0800006667827389 */ /* 0x0000640000060065 */
[----:B01---5:R-:W-:Y:S01]  /*5390*/  ENDCOLLECTIVE ;  /* 0x000000000000791b */ /* 0x023fe20003800000 */
.L_x_5343:
[----:B------:R-:W-:Y:S01]  /*53a0*/  MOV R103, R97 ;  /* 0x0000006100677202 */ /* 0x000fe20000000f00 */
[----:B------:R-:W-:-:S07]  /*53b0*/  FADD.FTZ R96, R96, R130 ;  /* 0x0000008260607221 */ /* 0x000fce0000010000 */
[----:B------:R-:W-:Y:S05]  /*53c0*/  WARPSYNC.COLLECTIVE R100, `(.L_x_5344) ;  /* 0x0000000064087348 */ /* 0x000fea0003c00000 */
[----:B------:R0:W1:Y:S02]  /*53d0*/  SHFL.DOWN P3, R130, R103, R102, R101 ;  /* 0x0800006667827389 */ /* 0x0000640000060065 */
[----:B01----:R-:W-:Y:S01]  /*53e0*/  ENDCOLLECTIVE ;  /* 0x000000000000791b */ /* 0x003fe20003800000 */
.L_x_5344:
[----:B------:R-:W-:Y:S01]  /*53f0*/  HFMA2.MMA R102, -RZ, RZ, 0, 4.76837158203125e-07 ;  /* 0x00000008ff667435 */ /* 0x000fe200000001ff */
[----:B------:R-:W-:Y:S01]  /*5400*/  MOV R103, R96 ;  /* 0x0000006000677202 */ /* 0x000fe20000000f00 */
[----:B------:R-:W-:-:S09]  /*5410*/  FADD.FTZ R97, R97, R130 ;  /* 0x0000008261617221 */ /* 0x000fd20000010000 */
[----:B------:R-:W-:Y:S05]  /*5420*/  WARPSYNC.COLLECTIVE R100, `(.L_x_5345) ;  /* 0x0000000064087348 */ /* 0x000fea0003c00000 */
[----:B------:R0:W1:Y:S02]  /*5430*/  SHFL.DOWN P3, R130, R103, R102, R101 ;  /* 0x0800006667827389 */ /* 0x0000640000060065 */
[----:B01----:R-:W-:Y:S01]  /*5440*/  ENDCOLLECTIVE ;  /* 0x000000000000791b */ /* 0x003fe20003800000 */
.L_x_5345:
[----:B------:R-:W-:Y:S01]  /*5450*/  MOV R103, R97 ;  /* 0x0000006100677202 */ /* 0x000fe20000000f00 */
[----:B------:R-:W-:-:S07]  /*5460*/  FADD.FTZ R96, R96, R130 ;  /* 0x0000008260607221 */ /* 0x000fce0000010000 */
[----:B------:R-:W-:Y:S05]  /*5470*/  WARPSYNC.COLLECTIVE R100, `(.L_x_5346) ;  /* 0x0000000064087348 */ /* 0x000fea0003c00000 */
[----:B------:R0:W1:Y:S02]  /*5480*/  SHFL.DOWN P3, R130, R103, R102, R101 ;  /* 0x0800006667827389 */ /* 0x0000640000060065 */
[----:B01----:R-:W-:Y:S01]  /*5490*/  ENDCOLLECTIVE ;  /* 0x000000000000791b */ /* 0x003fe20003800000 */
.L_x_5346:
[----:B------:R-:W-:Y:S01]  /*54a0*/  HFMA2.MMA R102, -RZ, RZ, 0, 2.384185791015625e-07 ;  /* 0x00000004ff667435 */ /* 0x000fe200000001ff */
[----:B------:R-:W-:Y:S01]  /*54b0*/  MOV R103, R96 ;  /* 0x0000006000677202 */ /* 0x000fe20000000f00 */
[----:B------:R-:W-:-:S09]  /*54c0*/  FADD.FTZ R97, R97, R130 ;  /* 0x0000008261617221 */ /* 0x000fd20000010000 */
[----:B------:R-:W-:Y:S05]  /*54d0*/  WARPSYNC.COLLECTIVE R100, `(.L_x_5347) ;  /* 0x0000000064087348 */ /* 0x000fea0003c00000 */
[----:B------:R0:W1:Y:S02]  /*54e0*/  SHFL.DOWN P3, R130, R103, R102, R101 ;  /* 0x0800006667827389 */ /* 0x0000640000060065 */
[----:B01----:R-:W-:Y:S01]  /*54f0*/  ENDCOLLECTIVE ;  /* 0x000000000000791b */ /* 0x003fe20003800000 */
.L_x_5347:
[----:B------:R-:W-:Y:S01]  /*5500*/  MOV R103, R97 ;  /* 0x0000006100677202 */ /* 0x000fe20000000f00 */
[----:B------:R-:W-:-:S07]  /*5510*/  FADD.FTZ R96, R96, R130 ;  /* 0x0000008260607221 */ /* 0x000fce0000010000 */
[----:B------:R-:W-:Y:S05]  /*5520*/  WARPSYNC.COLLECTIVE R100, `(.L_x_5348) ;  /* 0x0000000064087348 */ /* 0x000fea0003c00000 */
[----:B------:R0:W1:Y:S02]  /*5530*/  SHFL.DOWN P3, R130, R103, R102, R101 ;  /* 0x0800006667827389 */ /* 0x0000640000060065 */
[----:B01----:R-:W-:Y:S01]  /*5540*/  ENDCOLLECTIVE ;  /* 0x000000000000791b */ /* 0x003fe20003800000 */
.L_x_5348:
[----:B------:R-:W-:Y:S01]  /*5550*/  HFMA2.MMA R102, -RZ, RZ, 0, 1.1920928955078125e-07 ;  /* 0x00000002ff667435 */ /* 0x000fe200000001ff */
[----:B------:R-:W-:Y:S01]  /*5560*/  MOV R103, R96 ;  /* 0x0000006000677202 */ /* 0x000fe20000000f00 */
[----:B------:R-:W-:-:S09]  /*5570*/  FADD.FTZ R97, R97, R130 ;  /* 0x0000008261617221 */ /* 0x000fd20000010000 */
[----:B------:R-:W-:Y:S05]  /*5580*/  WARPSYNC.COLLECTIVE R100, `(.L_x_5349) ;  /* 0x0000000064087348 */ /* 0x000fea0003c00000 */
[----:B------:R0:W1:Y:S02]  /*5590*/  SHFL.DOWN P3, R130, R103, R102, R101 ;  /* 0x0800006667827389 */ /* 0x0000640000060065 */
[----:B01----:R-:W-:Y:S01]  /*55a0*/  ENDCOLLECTIVE ;  /* 0x000000000000791b */ /* 0x003fe20003800000 */
.L_x_5349:
[----:B------:R-:W-:Y:S01]  /*55b0*/  MOV R103, R97 ;  /* 0x0000006100677202 */ /* 0x000fe20000000f00 */
[----:B------:R-:W-:-:S07]  /*55c0*/  FADD.FTZ R96, R96, R130 ;  /* 0x0000008260607221 */ /* 0x000fce0000010000 */
[----:B------:R-:W-:Y:S05]  /*55d0*/  WARPSYNC.COLLECTIVE R100, `(.L_x_5350) ;  /* 0x0000000064087348 */ /* 0x000fea0003c00000 */
[----:B------:R0:W1:Y:S02]  /*55e0*/  SHFL.DOWN P3, R130, R103, R102, R101 ;  /* 0x0800006667827389 */ /* 0x0000640000060065 */
[----:B01----:R-:W-:Y:S01]  /*55f0*/  ENDCOLLECTIVE ;  /* 0x000000000000791b */ /* 0x003fe20003800000 */
.L_x_5350:
[----:B------:R-:W-:Y:S01]  /*5600*/  HFMA2.MMA R102, -RZ, RZ, 0, 5.9604644775390625e-08 ;  /* 0x00000001ff667435 */ /* 0x000fe200000001ff */
[----:B------:R-:W-:Y:S01]  /*5610*/  MOV R103, R96 ;  /* 0x0000006000677202 */ /* 0x000fe20000000f00 */
[----:B------:R-:W-:-:S09]  /*5620*/  FADD.FTZ R97, R97, R130 ;  /* 0x0000008261617221 */ /* 0x000fd20000010000 */
[----:B------:R-:W-:Y:S05]  /*5630*/  WARPSYNC.COLLECTIVE R100, `(.L_x_5351) ;  /* 0x0000000064087348 */ /* 0x000fea0003c00000 */
[----:B------:R0:W1:Y:S02]  /*5640*/  SHFL.DOWN P3, R130, R103, R102, R101 ;  /* 0x0800006667827389 */ /* 0x0000640000060065 */
[----:B01----:R-:W-:Y:S01]  /*5650*/  ENDCOLLECTIVE ;  /* 0x000000000000791b */ /* 0x003fe20003800000 */
.L_x_5351:
[----:B------:R-:W-:Y:S02]  /*5660*/  MOV R103, R97 ;  /* 0x0000006100677202 */ /* 0x000fe40000000f00 */
[----:B------:R-:W-:-:S07]  /*5670*/  MOV R99, R130 ;  /* 0x0000008200637202 */ /* 0x000fce0000000f00 */
[----:B------:R-:W-:Y:S05]  /*5680*/  WARPSYNC.COLLECTIVE R100, `(.L_x_5352) ;  /* 0x0000000064087348 */ /* 0x000fea0003c00000 */
[----:B------:R0:W1:Y:S02]  /*5690*/  SHFL.DOWN P3, R130, R103, R102, R101 ;  /* 0x0800006667827389 */ /* 0x0000640000060065 */
[----:B01----:R-:W-:Y:S01]  /*56a0*/  ENDCOLLECTIVE ;  /* 0x000000000000791b */ /* 0x003fe20003800000 */
.L_x_5352:
[----:B------:R-:W-:Y:S01]  /*56b0*/  MOV R100, R130 ;  /* 0x0000008200647202 */ /* 0x000fe20000000f00 */
[----:B------:R-:W-:Y:S06]  /*56c0*/  BRA `(.L_x_5353) ;  /* 0xffffffcc00d47947 */ /* 0x000fec000383ffff */
.L_x_5354:
        /* <DEDUP_REMOVED lines=11> */
.L_x_13935:


//--------------------- .text._ZN10layer_norm22ln_bwd_finalize_kernelINS_22Kernel_traits_finalizeILj8192E13__nv_bfloat16S2_fS2_fjLb1ELj1024ELj4ENS_18Kernel_traits_baseILj8192ES2_S2_fS2_fjLj1024EEEEELb1ELb0EEEvNS_9BwdParamsE --------------------------
	.section	.text._ZN10layer_norm22ln_bwd_finalize_kernelINS_22Kernel_traits_finalizeILj8192E13__nv_bfloat16S2_fS2_fjLb1ELj1024ELj4ENS_18Kernel_traits_baseILj8192ES2_S2_fS2_fjLj1024EEEEELb1ELb0EEEvNS_9BwdParamsE,"ax",@progbits
	.align	128
        .global         _ZN10layer_norm22ln_bwd_finalize_kernelINS_22Kernel_traits_finalizeILj8192E13__nv_bfloat16S2_fS2_fjLb1ELj1024ELj4ENS_18Kernel_traits_baseILj8192ES2_S2_fS2_fjLj1024EEEEELb1ELb0EEEvNS_9BwdParamsE
        .type           _ZN10layer_norm22ln_bwd_finalize_kernelINS_22Kernel_traits_finalizeILj8192E13__nv_bfloat16S2_fS2_fjLb1ELj1024ELj4ENS_18Kernel_traits_baseILj8192ES2_S2_fS2_fjLj1024EEEEELb1ELb0EEEvNS_9BwdParamsE,@function
        .size           _ZN10layer_norm22ln_bwd_finalize_kernelINS_22Kernel_traits_finalizeILj8192E13__nv_bfloat16S2_fS2_fjLb1ELj1024ELj4ENS_18Kernel_traits_baseILj8192ES2_S2_fS2_fjLj1024EEEEELb1ELb0EEEvNS_9BwdParamsE,(.L_x_13936 - _ZN10layer_norm22ln_bwd_finalize_kernelINS_22Kernel_traits_finalizeILj8192E13__nv_bfloat16S2_fS2_fjLb1ELj1024ELj4ENS_18Kernel_traits_baseILj8192ES2_S2_fS2_fjLj1024EEEEELb1ELb0EEEvNS_9BwdParamsE)
        .other          _ZN10layer_norm22ln_bwd_finalize_kernelINS_22Kernel_traits_finalizeILj8192E13__nv_bfloat16S2_fS2_fjLb1ELj1024ELj4ENS_18Kernel_traits_baseILj8192ES2_S2_fS2_fjLj1024EEEEELb1ELb0EEEvNS_9BwdParamsE,@"STO_CUDA_ENTRY STV_DEFAULT"
_ZN10layer_norm22ln_bwd_finalize_kernelINS_22Kernel_traits_finalizeILj8192E13__nv_bfloat16S2_fS2_fjLb1ELj1024ELj4ENS_18Kernel_traits_baseILj8192ES2_S2_fS2_fjLj1024EEEEELb1ELb0EEEvNS_9BwdParamsE:
.text._ZN10layer_norm22ln_bwd_finalize_kernelINS_22Kernel_traits_finalizeILj8192E13__nv_bfloat16S2_fS2_fjLb1ELj1024ELj4ENS_18Kernel_traits_baseILj8192ES2_S2_fS2_fjLj1024EEEEELb1ELb0EEEvNS_9BwdParamsE:
        /* <DEDUP_REMOVED lines=24> */
.L_x_5367:
        /* <DEDUP_REMOVED lines=36> */
.L_x_5359:
        /* <DEDUP_REMOVED lines=49> */
.L_x_5358:
[----:B------:R-:W-:Y:S05]  /*06d0*/  BSYNC B1 ;  /* 0x0000000000017941 */ /* 0x000fea0003800000 */
.L_x_5357:
        /* <DEDUP_REMOVED lines=31> */
.L_x_5361:
[----:B------:R-:W-:Y:S05]  /*08d0*/  BSYNC B1 ;  /* 0x0000000000017941 */ /* 0x000fea0003800000 */
.L_x_5360:
        /* <DEDUP_REMOVED lines=16> */
.L_x_5362:
[----:B------:R-:W-:Y:S05]  /*09e0*/  BSYNC B1 ;  /* 0x0000000000017941 */ /* 0x000fea0003800000 */
.L_x_5356:
[----:B------:R-:W-:Y:S05]  /*09f0*/  BSYNC B0 ;  /* 0x0000000000007941 */ /* 0x000fea0003800000 */
.L_x_5355:
        /* <DEDUP_REMOVED lines=40> */
.L_x_5383:
        /* <DEDUP_REMOVED lines=8> */
.L_x_5363:
        /* <DEDUP_REMOVED lines=23> */
.L_x_5366:
[----:B------:R-:W-:Y:S05]  /*0e70*/  BSYNC B0 ;  /* 0x0000000000007941 */ /* 0x000fea0003800000 */
.L_x_5365:
[C---:B------:R-:W-:Y:S01]  /*0e80*/  ISETP.GT.U32.AND P1, PT, R4.reuse, -0x2001, PT ;  /* 0xffffdfff0400780c */ /* 0x040fe20003f24070 */
[----:B------:R-:W-:Y:S01]  /*0e90*/  VIADD R4, R4, 0x2000 ;  /* 0x0000200004047836 */ /* 0x000fe20000000000 */
[----:B------:R-:W-:-:S11]  /*0ea0*/  IADD3 R5, R5, 0x1000, RZ ;  /* 0x0000100005057810 */ /* 0x000fd60007ffe0ff */
[----:B------:R-:W-:Y:S05]  /*0eb0*/  @P1 BRA `(.L_x_5367) ;  /* 0xfffffff000b01947 */ /* 0x000fea000383ffff */
[----:B------:R-:W-:Y:S05]  /*0ec0*/  EXIT ;  /* 0x000000000000794d */ /* 0x000fea0003800000 */
.L_x_5364:
[----:B0-----:R-:W-:Y:S01]  /*0ed0*/  HFMA2.MMA R24, -RZ, RZ, 0, 5.9604644775390625e-08 ;  /* 0x00000001ff187435 */ /* 0x001fe200000001ff */
[----:B----4-:R-:W-:Y:S02]  /*0ee0*/  MOV R23, R10 ;  /* 0x0000000a00177202 */ /* 0x010fe40000000f00 */
[----:B------:R-:W-:Y:S02]  /*0ef0*/  MOV R25, 0x1f ;  /* 0x0000001f00197802 */ /* 0x000fe40000000f00 */
[----:B------:R-:W-:-:S07]  /*0f00*/  MOV R20, 0xffffffff ;  /* 0xffffffff00147802 */ /* 0x000fce0000000f00 */
[----:B-123--:R-:W-:Y:S05]  /*0f10*/  WARPSYNC.COLLECTIVE R20, `(.L_x_5368) ;  /* 0x0000000014087348 */ /* 0x00efea0003c00000 */
[----:B------:R0:W4:Y:S02]  /*0f20*/  SHFL.BFLY P2, R22, R23, R24, R25 ;  /* 0x0c00001817167389 */ /* 0x0001240000040019 */
[----:B01234-:R-:W-:Y:S01]  /*0f30*/  ENDCOLLECTIVE ;  /* 0x000000000000791b */ /* 0x01ffe20003800000 */
.L_x_5368:
[----:B------:R-:W-:Y:S01]  /*0f40*/  HFMA2.MMA R24, -RZ, RZ, 0, 1.1920928955078125e-07 ;  /* 0x00000002ff187435 */ /* 0x000fe200000001ff */
[----:B------:R-:W-:-:S05]  /*0f50*/  MOV R11, R22 ;  /* 0x00000016000b7202 */ /* 0x000fca0000000f00 */
[----:B------:R-:W-:-:S04]  /*0f60*/  FADD.FTZ R11, R10, R11 ;  /* 0x0000000b0a0b7221 */ /* 0x000fc80000010000 */
[----:B------:R-:W-:-:S07]  /*0f70*/  IMAD.MOV.U32 R23, RZ, RZ, R11 ;  /* 0x000000ffff177224 */ /* 0x000fce00078e000b */
[----:B------:R-:W-:Y:S05]  /*0f80*/  WARPSYNC.COLLECTIVE R20, `(.L_x_5369) ;  /* 0x0000000014087348 */ /* 0x000fea0003c00000 */
[----:B------:R0:W1:Y:S02]  /*0f90*/  SHFL.BFLY P2, R22, R23, R24, R25 ;  /* 0x0c00001817167389 */ /* 0x0000640000040019 */
[----:B01----:R-:W-:Y:S01]  /*0fa0*/  ENDCOLLECTIVE ;  /* 0x000000000000791b */ /* 0x003fe20003800000 */
.L_x_5369:
[----:B------:R-:W-:Y:S01]  /*0fb0*/  HFMA2.MMA R24, -RZ, RZ, 0, 2.384185791015625e-07 ;  /* 0x00000004ff187435 */ /* 0x000fe200000001ff */
[----:B------:R-:W-:-:S05]  /*0fc0*/  MOV R14, R22 ;  /* 0x00000016000e7202 */ /* 0x000fca0000000f00 */
[----:B------:R-:W-:-:S05]  /*0fd0*/  FADD.FTZ R14, R11, R14 ;  /* 0x0000000e0b0e7221 */ /* 0x000fca0000010000 */
[----:B------:R-:W-:-:S07]  /*0fe0*/  MOV R23, R14 ;  /* 0x0000000e00177202 */ /* 0x000fce0000000f00 */
[----:B------:R-:W-:Y:S05]  /*0ff0*/  WARPSYNC.COLLECTIVE R20, `(.L_x_5370) ;  /* 0x0000000014087348 */ /* 0x000fea0003c00000 */
[----:B------:R0:W1:Y:S02]  /*1000*/  SHFL.BFLY P2, R22, R23, R24, R25 ;  /* 0x0c00001817167389 */ /* 0x0000640000040019 */
[----:B01----:R-:W-:Y:S01]  /*1010*/  ENDCOLLECTIVE ;  /* 0x000000000000791b */ /* 0x003fe20003800000 */
.L_x_5370:
[----:B------:R-:W-:Y:S01]  /*1020*/  IMAD.MOV.U32 R24, RZ, RZ, 0x8 ;  /* 0x00000008ff187424 */ /* 0x000fe200078e00ff */
[----:B------:R-:W-:-:S05]  /*1030*/  MOV R13, R22 ;  /* 0x00000016000d7202 */ /* 0x000fca0000000f00 */
[----:B------:R-:W-:-:S05]  /*1040*/  FADD.FTZ R13, R14, R13 ;  /* 0x0000000d0e0d7221 */ /* 0x000fca0000010000 */
[----:B------:R-:W-:-:S07]  /*1050*/  MOV R23, R13 ;  /* 0x0000000d00177202 */ /* 0x000fce0000000f00 */
[----:B------:R-:W-:Y:S05]  /*1060*/  WARPSYNC.COLLECTIVE R20, `(.L_x_5371) ;  /* 0x0000000014087348 */ /* 0x000fea0003c00000 */
[----:B------:R0:W1:Y:S02]  /*1070*/  SHFL.BFLY P2, R22, R23, R24, R25 ;  /* 0x0c00001817167389 */ /* 0x0000640000040019 */
[----:B01----:R-:W-:Y:S01]  /*1080*/  ENDCOLLECTIVE ;  /* 0x000000000000791b */ /* 0x003fe20003800000 */
.L_x_5371:
[----:B------:R-:W-:Y:S01]  /*1090*/  HFMA2.MMA R24, -RZ, RZ, 0, 9.5367431640625e-07 ;  /* 0x00000010ff187435 */ /* 0x000fe200000001ff */
[----:B------:R-:W-:-:S05]  /*10a0*/  MOV R10, R22 ;  /* 0x00000016000a7202 */ /* 0x000fca0000000f00 */
[----:B------:R-:W-:-:S05]  /*10b0*/  FADD.FTZ R11, R13, R10 ;  /* 0x0000000a0d0b7221 */ /* 0x000fca0000010000 */
[----:B------:R-:W-:-:S07]  /*10c0*/  MOV R23, R11 ;  /* 0x0000000b00177202 */ /* 0x000fce0000000f00 */
[----:B------:R-:W-:Y:S05]  /*10d0*/  WARPSYNC.COLLECTIVE R20, `(.L_x_5372) ;  /* 0x0000000014087348 */ /* 0x000fea0003c00000 */
[----:B------:R0:W1:Y:S02]  /*10e0*/  SHFL.BFLY P2, R22, R23, R24, R25 ;  /* 0x0c00001817167389 */ /* 0x0000640000040019 */
[----:B01----:R-:W-:Y:S01]  /*10f0*/  ENDCOLLECTIVE ;  /* 0x000000000000791b */ /* 0x003fe20003800000 */
.L_x_5372:
[----:B------:R-:W-:Y:S01]  /*1100*/  HFMA2.MMA R24, -RZ, RZ, 0, 5.9604644775390625e-08 ;  /* 0x00000001ff187435 */ /* 0x000fe200000001ff */
[----:B------:R-:W-:Y:S02]  /*1110*/  MOV R23, R12 ;  /* 0x0000000c00177202 */ /* 0x000fe40000000f00 */
[----:B------:R-:W-:-:S08]  /*1120*/  MOV R10, R22 ;  /* 0x00000016000a7202 */ /* 0x000fd00000000f00 */
[----:B------:R-:W-:Y:S05]  /*1130*/  WARPSYNC.COLLECTIVE R20, `(.L_x_5373) ;  /* 0x0000000014087348 */ /* 0x000fea0003c00000 */
[----:B------:R0:W1:Y:S02]  /*1140*/  SHFL.BFLY P2, R22, R23, R24, R25 ;  /* 0x0c00001817167389 */ /* 0x0000640000040019 */
[----:B01----:R-:W-:Y:S01]  /*1150*/  ENDCOLLECTIVE ;  /* 0x000000000000791b */ /* 0x003fe20003800000 */
.L_x_5373:
[----:B------:R-:W-:Y:S01]  /*1160*/  HFMA2.MMA R24, -RZ, RZ, 0, 1.1920928955078125e-07 ;  /* 0x00000002ff187435 */ /* 0x000fe200000001ff */
[----:B------:R-:W-:-:S04]  /*1170*/  IMAD.MOV.U32 R13, RZ, RZ, R22 ;  /* 0x000000ffff0d7224 */ /* 0x000fc800078e0016 */
[----:B------:R-:W-:-:S05]  /*1180*/  FADD.FTZ R15, R12, R13 ;  /* 0x0000000d0c0f7221 */ /* 0x000fca0000010000 */
[----:B------:R-:W-:-:S07]  /*1190*/  MOV R23, R15 ;  /* 0x0000000f00177202 */ /* 0x000fce0000000f00 */
[----:B------:R-:W-:Y:S05]  /*11a0*/  WARPSYNC.COLLECTIVE R20, `(.L_x_5374) ;  /* 0x0000000014087348 */ /* 0x000fea0003c00000 */
[----:B------:R0:W1:Y:S02]  /*11b0*/  SHFL.BFLY P2, R22, R23, R24, R25 ;  /* 0x0c00001817167389 */ /* 0x0000640000040019 */
[----:B01----:R-:W-:Y:S01]  /*11c0*/  ENDCOLLECTIVE ;  /* 0x000000000000791b */ /* 0x003fe20003800000 */
.L_x_5374:
[----:B------:R-:W-:Y:S01]  /*11d0*/  HFMA2.MMA R24, -RZ, RZ, 0, 2.384185791015625e-07 ;  /* 0x00000004ff187435 */ /* 0x000fe200000001ff */
[----:B------:R-:W-:-:S05]  /*11e0*/  MOV R16, R22 ;  /* 0x0000001600107202 */ /* 0x000fca0000000f00 */
[----:B------:R-:W-:-:S05]  /*11f0*/  FADD.FTZ R16, R15, R16 ;  /* 0x000000100f107221 */ /* 0x000fca0000010000 */
[----:B------:R-:W-:-:S07]  /*1200*/  MOV R23, R16 ;  /* 0x0000001000177202 */ /* 0x000fce0000000f00 */
[----:B------:R-:W-:Y:S05]  /*1210*/  WARPSYNC.COLLECTIVE R20, `(.L_x_5375) ;  /* 0x0000000014087348 */ /* 0x000fea0003c00000 */
[----:B------:R0:W1:Y:S02]  /*1220*/  SHFL.BFLY P2, R22, R23, R24, R25 ;  /* 0x0c00001817167389 */ /* 0x0000640000040019 */
[----:B01----:R-:W-:Y:S01]  /*1230*/  ENDCOLLECTIVE ;  /* 0x000000000000791b */ /* 0x003fe20003800000 */
.L_x_5375:
[----:B------:R-:W-:Y:S01]  /*1240*/  HFMA2.MMA R24, -RZ, RZ, 0, 4.76837158203125e-07 ;  /* 0x00000008ff187435 */ /* 0x000fe200000001ff */
[----:B------:R-:W-:-:S05]  /*1250*/  MOV R17, R22 ;  /* 0x0000001600117202 */ /* 0x000fca0000000f00 */
[----:B------:R-:W-:-:S04]  /*1260*/  FADD.FTZ R17, R16, R17 ;  /* 0x0000001110117221 */ /* 0x000fc80000010000 */
[----:B------:R-:W-:-:S07]  /*1270*/  IMAD.MOV.U32 R23, RZ, RZ, R17 ;  /* 0x000000ffff177224 */ /* 0x000fce00078e0011 */
[----:B------:R-:W-:Y:S05]  /*1280*/  WARPSYNC.COLLECTIVE R20, `(.L_x_5376) ;  /* 0x0000000014087348 */ /* 0x000fea0003c00000 */
[----:B------:R0:W1:Y:S02]  /*1290*/  SHFL.BFLY P2, R22, R23, R24, R25 ;  /* 0x0c00001817167389 */ /* 0x0000640000040019 */
[----:B01----:R-:W-:Y:S01]  /*12a0*/  ENDCOLLECTIVE ;  /* 0x000000000000791b */ /* 0x003fe20003800000 */
.L_x_5376:
[----:B------:R-:W-:Y:S01]  /*12b0*/  HFMA2.MMA R24, -RZ, RZ, 0, 9.5367431640625e-07 ;  /* 0x00000010ff187435 */ /* 0x000fe200000001ff */
[----:B------:R-:W-:-:S05]  /*12c0*/  MOV R12, R22 ;  /* 0x00000016000c7202 */ /* 0x000fca0000000f00 */
[----:B------:R-:W-:-:S05]  /*12d0*/  FADD.FTZ R12, R17, R12 ;  /* 0x0000000c110c7221 */ /* 0x000fca0000010000 */
[----:B------:R-:W-:-:S07]  /*12e0*/  MOV R23, R12 ;  /* 0x0000000c00177202 */ /* 0x000fce0000000f00 */
[----:B------:R-:W-:Y:S05]  /*12f0*/  WARPSYNC.COLLECTIVE R20, `(.L_x_5377) ;  /* 0x0000000014087348 */ /* 0x000fea0003c00000 */
[----:B------:R0:W1:Y:S02]  /*1300*/  SHFL.BFLY P2, R22, R23, R24, R25 ;  /* 0x0c00001817167389 */ /* 0x0000640000040019 */
[----:B01----:R-:W-:Y:S01]  /*1310*/  ENDCOLLECTIVE ;  /* 0x000000000000791b */ /* 0x003fe20003800000 */
.L_x_5377:
[----:B------:R-:W-:Y:S01]  /*1320*/  MOV R23, R8 ;  /* 0x0000000800177202 */ /* 0x000fe20000000f00 */
[----:B------:R-:W-:Y:S01]  /*1330*/  IMAD.MOV.U32 R24, RZ, RZ, 0x1 ;  /* 0x00000001ff187424 */ /* 0x000fe200078e00ff */
[----:B------:R-:W-:-:S07]  /*1340*/  MOV R15, R22 ;  /* 0x00000016000f7202 */ /* 0x000fce0000000f00 */
[----:B------:R-:W-:Y:S05]  /*1350*/  WARPSYNC.COLLECTIVE R20, `(.L_x_5378) ;  /* 0x0000000014087348 */ /* 0x000fea0003c00000 */
[----:B------:R0:W1:Y:S02]  /*1360*/  SHFL.BFLY P2, R22, R23, R24, R25 ;  /* 0x0c00001817167389 */ /* 0x0000640000040019 */
[----:B01----:R-:W-:Y:S01]  /*1370*/  ENDCOLLECTIVE ;  /* 0x000000000000791b */ /* 0x003fe20003800000 */
.L_x_5378:
[----:B------:R-:W-:Y:S01]  /*1380*/  HFMA2.MMA R24, -RZ, RZ, 0, 1.1920928955078125e-07 ;  /* 0x00000002ff187435 */ /* 0x000fe200000001ff */
[----:B------:R-:W-:-:S05]  /*1390*/  MOV R17, R22 ;  /* 0x0000001600117202 */ /* 0x000fca0000000f00 */
[----:B------:R-:W-:-:S05]  /*13a0*/  FADD.FTZ R18, R8, R17 ;  /* 0x0000001108127221 */ /* 0x000fca0000010000 */
[----:B------:R-:W-:-:S07]  /*13b0*/  MOV R23, R18 ;  /* 0x0000001200177202 */ /* 0x000fce0000000f00 */
[----:B------:R-:W-:Y:S05]  /*13c0*/  WARPSYNC.COLLECTIVE R20, `(.L_x_5379) ;  /* 0x0000000014087348 */ /* 0x000fea0003c00000 */
[----:B------:R0:W1:Y:S02]  /*13d0*/  SHFL.BFLY P2, R22, R23, R24, R25 ;  /* 0x0c00001817167389 */ /* 0x0000640000040019 */
[----:B01----:R-:W-:Y:S01]  /*13e0*/  ENDCOLLECTIVE ;  /* 0x000000000000791b */ /* 0x003fe20003800000 */
.L_x_5379:
[----:B------:R-:W-:Y:S01]  /*13f0*/  HFMA2.MMA R24, -RZ, RZ, 0, 2.384185791015625e-07 ;  /* 0x00000004ff187435 */ /* 0x000fe200000001ff */
[----:B------:R-:W-:-:S05]  /*1400*/  MOV R13, R22 ;  /* 0x00000016000d7202 */ /* 0x000fca0000000f00 */
[----:B------:R-:W-:-:S05]  /*1410*/  FADD.FTZ R19, R18, R13 ;  /* 0x0000000d12137221 */ /* 0x000fca0000010000 */
[----:B------:R-:W-:-:S07]  /*1420*/  MOV R23, R19 ;  /* 0x0000001300177202 */ /* 0x000fce0000000f00 */
[----:B------:R-:W-:Y:S05]  /*1430*/  WARPSYNC.COLLECTIVE R20, `(.L_x_5380) ;  /* 0x0000000014087348 */ /* 0x000fea0003c00000 */
[----:B------:R0:W1:Y:S02]  /*1440*/  SHFL.BFLY P2, R22, R23, R24, R25 ;  /* 0x0c00001817167389 */ /* 0x0000640000040019 */
[----:B01----:R-:W-:Y:S01]  /*1450*/  ENDCOLLECTIVE ;  /* 0x000000000000791b */ /* 0x003fe20003800000 */
.L_x_5380:
[----:B------:R-:W-:Y:S01]  /*1460*/  HFMA2.MMA R24, -RZ, RZ, 0, 4.76837158203125e-07 ;  /* 0x00000008ff187435 */ /* 0x000fe200000001ff */
[----:B------:R-:W-:-:S04]  /*1470*/  IMAD.MOV.U32 R8, RZ, RZ, R22 ;  /* 0x000000ffff087224 */ /* 0x000fc800078e0016 */
[----:B------:R-:W-:-:S05]  /*1480*/  FADD.FTZ R8, R19, R8 ;  /* 0x0000000813087221 */ /* 0x000fca0000010000 */
[----:B------:R-:W-:-:S07]  /*1490*/  MOV R23, R8 ;  /* 0x0000000800177202 */ /* 0x000fce0000000f00 */
[----:B------:R-:W-:Y:S05]  /*14a0*/  WARPSYNC.COLLECTIVE R20, `(.L_x_5381) ;  /* 0x0000000014087348 */ /* 0x000fea0003c00000 */
[----:B------:R0:W1:Y:S02]  /*14b0*/  SHFL.BFLY P2, R22, R23, R24, R25 ;  /* 0x0c00001817167389 */ /* 0x0000640000040019 */
[----:B01----:R-:W-:Y:S01]  /*14c0*/  ENDCOLLECTIVE ;  /* 0x000000000000791b */ /* 0x003fe20003800000 */
.L_x_5381:
[----:B------:R-:W-:Y:S01]  /*14d0*/  HFMA2.MMA R24, -RZ, RZ, 0, 9.5367431640625e-07 ;  /* 0x00000010ff187435 */ /* 0x000fe200000001ff */
[----:B------:R-:W-:-:S05]  /*14e0*/  MOV R21, R22 ;  /* 0x0000001600157202 */ /* 0x000fca0000000f00 */
[----:B------:R-:W-:-:S05]  /*14f0*/  FADD.FTZ R21, R8, R21 ;  /* 0x0000001508157221 */ /* 0x000fca0000010000 */
[----:B------:R-:W-:-:S07]  /*1500*/  MOV R23, R21 ;  /* 0x0000001500177202 */ /* 0x000fce0000000f00 */
[----:B------:R-:W-:Y:S05]  /*1510*/  WARPSYNC.COLLECTIVE R20, `(.L_x_5382) ;  /* 0x0000000014087348 */ /* 0x000fea0003c00000 */
[----:B------:R0:W1:Y:S02]  /*1520*/  SHFL.BFLY P2, R22, R23, R24, R25 ;  /* 0x0c00001817167389 */ /* 0x0000640000040019 */
[----:B01----:R-:W-:Y:S01]  /*1530*/  ENDCOLLECTIVE ;  /* 0x000000000000791b */ /* 0x003fe20003800000 */
.L_x_5382:
[----:B------:R-:W-:Y:S01]  /*1540*/  MOV R14, R22 ;  /* 0x00000016000e7202 */ /* 0x000fe20000000f00 */
[----:B------:R-:W-:Y:S06]  /*1550*/  BRA `(.L_x_5383) ;  /* 0xfffffff400c87947 */ /* 0x000fec000383ffff */
.L_x_5384:
        /* <DEDUP_REMOVED lines=10> */
.L_x_13936:


//--------------------- .text._ZN10layer_norm13ln_bwd_kernelINS_13Kernel_traitsI13__nv_bfloat16S2_fS2_fjLj8192ELj1ELj1ELj8ELj16ENS_18Kernel_traits_baseILj8192ES2_S2_fS2_fjLj256EEEEELb1ELb1ELb1ELb0EEEvNS_9BwdParamsE --------------------------
	.section	.text._ZN10layer_norm13ln_bwd_kernelINS_13Kernel_traitsI13__nv_bfloat16S2_fS2_fjLj8192ELj1ELj1ELj8ELj16ENS_18Kernel_traits_baseILj8192ES2_S2_fS2_fjLj256EEEEELb1ELb1ELb1ELb0EEEvNS_9BwdParamsE,"ax",@progbits
	.align	128
        .global         _ZN10layer_norm13ln_bwd_kernelINS_13Kernel_traitsI13__nv_bfloat16S2_fS2_fjLj8192ELj1ELj1ELj8ELj16ENS_18Kernel_traits_baseILj8192ES2_S2_fS2_fjLj256EEEEELb1ELb1ELb1ELb0EEEvNS_9BwdParamsE
        .type           _ZN10layer_norm13ln_bwd_kernelINS_13Kernel_traitsI13__nv_bfloat16S2_fS2_fjLj8192ELj1ELj1ELj8ELj16ENS_18Kernel_traits_baseILj8192ES2_S2_fS2_fjLj256EEEEELb1ELb1ELb1ELb0EEEvNS_9BwdParamsE,@function
        .size           _ZN10layer_norm13ln_bwd_kernelINS_13Kernel_traitsI13__nv_bfloat16S2_fS2_fjLj8192ELj1ELj1ELj8ELj16ENS_18Kernel_traits_baseILj8192ES2_S2_fS2_fjLj256EEEEELb1ELb1ELb1ELb0EEEvNS_9BwdParamsE,(.L_x_13937 - _ZN10layer_norm13ln_bwd_kernelINS_13Kernel_traitsI13__nv_bfloat16S2_fS2_fjLj8192ELj1ELj1ELj8ELj16ENS_18Kernel_traits_baseILj8192ES2_S2_fS2_fjLj256EEEEELb1ELb1ELb1ELb0EEEvNS_9BwdParamsE)
        .other          _ZN10layer_norm13ln_bwd_kernelINS_13Kernel_traitsI13__nv_bfloat16S2_fS2_fjLj8192ELj1ELj1ELj8ELj16ENS_18Kernel_traits_baseILj8192ES2_S2_fS2_fjLj256EEEEELb1ELb1ELb1ELb0EEEvNS_9BwdParamsE,@"STO_CUDA_ENTRY STV_DEFAULT"
_ZN10layer_norm13ln_bwd_kernelINS_13Kernel_traitsI13__nv_bfloat16S2_fS2_fjLj8192ELj1ELj1ELj8ELj16ENS_18Kernel_traits_baseILj8192ES2_S2_fS2_fjLj256EEEEELb1ELb1ELb1ELb0EEEvNS_9BwdParamsE:
.text._ZN10layer_norm13ln_bwd_kernelINS_13Kernel_traitsI13__nv_bfloat16S2_fS2_fjLj8192ELj1ELj1ELj8ELj16ENS_18Kernel_traits_baseILj8192ES2_S2_fS2_fjLj256EEEEELb1ELb1ELb1ELb0EEEvNS_9BwdParamsE:
        /* <DEDUP_REMOVED lines=24> */
[----:B------:R-:W-:Y:S02]  /*0180*/  CS2R R50, SRZ ;  /* 0x0000000000327805 */ /* 0x000fe4000001ff00 */
[----:B------:R-:W-:Y:S02]  /*0190*/  CS2R R52, SRZ ;  /* 0x0000000000347805 */ /* 0x000fe4000001ff00 */
[----:B------:R-:W-:Y:S02]  /*01a0*/  CS2R R54, SRZ ;  /* 0x0000000000367805 */ /* 0x000fe4000001ff00 */
[----:B------:R-:W-:Y:S02]  /*01b0*/  CS2R R88, SRZ ;  /* 0x0000000000587805 */ /* 0x000fe4000001ff00 */
[----:B------:R-:W-:Y:S02]  /*01c0*/  CS2R R90, SRZ ;  /* 0x00000000005a7805 */ /* 0x000fe4000001ff00 */
[----:B------:R-:W-:Y:S01]  /*01d0*/  @P4 LOP3.LUT R2, R2, 0x2, RZ, 0xfc, !PT ;  /* 0x0000000202024812 */ /* 0x000fe200078efcff */
        /* <DEDUP_REMOVED lines=12> */
[----:B------:R-:W0:Y:S08]  /*02a0*/  @P2 LDC.64 R44, c[0x0][0x278] ;  /* 0x00009e00ff2c2b82 */ /* 0x000e300000000a00 */
[----:B------:R-:W0:Y:S08]  /*02b0*/  @P4 LDC.64 R46, c[0x0][0x260] ;  /* 0x00009800ff2e4b82 */ /* 0x000e300000000a00 */
[----:B------:R-:W0:Y:S01]  /*02c0*/  @P4 LDC.64 R48, c[0x0][0x278] ;  /* 0x00009e00ff304b82 */ /* 0x000e220000000a00 */
[----:B--2---:R-:W-:Y:S01]  /*02d0*/  LEA.HI R5, R118, UR6, RZ, 0x18 ;  /* 0x0000000676057c11 */ /* 0x004fe2000f8fc0ff */
[----:B---3--:R-:W-:-:S04]  /*02e0*/  @P1 IMAD.WIDE.U32 R34, R3, 0x10, R34 ;  /* 0x0000001003221825 */ /* 0x008fc800078e0022 */
[----:B----4-:R-:W-:Y:S01]  /*02f0*/  @P1 IMAD.WIDE.U32 R40, R3, 0x10, R36 ;  /* 0x0000001003281825 */ /* 0x010fe200078e0024 */
[----:B------:R-:W-:Y:S01]  /*0300*/  ISETP.GE.AND P3, PT, R5, UR7, PT ;  /* 0x0000000705007c0c */ /* 0x000fe2000bf66270 */
[----:B------:R-:W-:Y:S01]  /*0310*/  ULDC.64 UR6, c[0x0][0x2c8] ;  /* 0x0000b20000067ab9 */ /* 0x000fe20000000a00 */
[----:B------:R2:W5:Y:S01]  /*0320*/  @P1 LDG.E.128 R28, desc[UR4][R34.64] ;  /* 0x00000004221c1981 */ /* 0x000562000c1e1d00 */
[----:B------:R-:W-:Y:S01]  /*0330*/  @P1 VIADD R3, R3, 0x100 ;  /* 0x0000010003031836 */ /* 0x000fe20000000000 */
[----:B-1----:R-:W-:Y:S02]  /*0340*/  CS2R R32, SRZ ;  /* 0x0000000000207805 */ /* 0x002fe4000001ff00 */
[----:B------:R-:W-:Y:S01]  /*0350*/  CS2R R62, SRZ ;  /* 0x00000000003e7805 */ /* 0x000fe2000001ff00 */
[----:B------:R1:W5:Y:S01]  /*0360*/  @P1 LDG.E.128 R12, desc[UR4][R40.64] ;  /* 0x00000004280c1981 */ /* 0x000362000c1e1d00 */
[----:B0-----:R-:W-:-:S04]  /*0370*/  @P2 IMAD.WIDE.U32 R42, R3, 0x10, R38 ;  /* 0x00000010032a2825 */ /* 0x001fc800078e0026 */
[C---:B------:R-:W-:Y:S01]  /*0380*/  @P2 IMAD.WIDE.U32 R44, R3.reuse, 0x10, R44 ;  /* 0x00000010032c2825 */ /* 0x040fe200078e002c */
[----:B------:R-:W-:Y:S01]  /*0390*/  @P2 IADD3 R3, R3, 0x100, RZ ;  /* 0x0000010003032810 */ /* 0x000fe20007ffe0ff */
[----:B------:R0:W5:Y:S04]  /*03a0*/  @P2 LDG.E.128 R24, desc[UR4][R42.64] ;  /* 0x000000042a182981 */ /* 0x000168000c1e1d00 */
[C---:B------:R-:W-:Y:S01]  /*03b0*/  @P4 IMAD.WIDE.U32 R36, R3.reuse, 0x10, R46 ;  /* 0x0000001003244825 */ /* 0x040fe200078e002e */
[----:B------:R3:W5:Y:S03]  /*03c0*/  @P2 LDG.E.128 R8, desc[UR4][R44.64] ;  /* 0x000000042c082981 */ /* 0x000766000c1e1d00 */
[----:B------:R-:W-:Y:S01]  /*03d0*/  @P4 IMAD.WIDE.U32 R38, R3, 0x10, R48 ;  /* 0x0000001003264825 */ /* 0x000fe200078e0030 */
[----:B------:R4:W5:Y:S01]  /*03e0*/  @P4 LDG.E.128 R20, desc[UR4][R36.64] ;  /* 0x0000000424144981 */ /* 0x000962000c1e1d00 */
[----:B--2---:R-:W-:-:S02]  /*03f0*/  CS2R R34, SRZ ;  /* 0x0000000000227805 */ /* 0x004fc4000001ff00 */
[----:B-1----:R-:W-:Y:S02]  /*0400*/  CS2R R40, SRZ ;  /* 0x0000000000287805 */ /* 0x002fe4000001ff00 */
[----:B0-----:R-:W-:Y:S01]  /*0410*/  CS2R R42, SRZ ;  /* 0x00000000002a7805 */ /* 0x001fe2000001ff00 */
[----:B------:R0:W5:Y:S01]  /*0420*/  @P4 LDG.E.128 R244, desc[UR4][R38.64] ;  /* 0x0000000426f44981 */ /* 0x000162000c1e1d00 */
[----:B------:R-:W-:Y:S02]  /*0430*/  CS2R R46, SRZ ;  /* 0x00000000002e7805 */ /* 0x000fe4000001ff00 */
[----:B---3--:R-:W-:Y:S02]  /*0440*/  CS2R R44, SRZ ;  /* 0x00000000002c7805 */ /* 0x008fe4000001ff00 */
[----:B------:R-:W-:Y:S02]  /*0450*/  CS2R R48, SRZ ;  /* 0x0000000000307805 */ /* 0x000fe4000001ff00 */
[----:B------:R-:W-:-:S02]  /*0460*/  CS2R R64, SRZ ;  /* 0x0000000000407805 */ /* 0x000fc4000001ff00 */
[----:B------:R-:W-:Y:S02]  /*0470*/  CS2R R66, SRZ ;  /* 0x0000000000427805 */ /* 0x000fe4000001ff00 */
[----:B----4-:R-:W-:Y:S02]  /*0480*/  CS2R R36, SRZ ;  /* 0x0000000000247805 */ /* 0x010fe4000001ff00 */
[----:B------:R-:W-:Y:S02]  /*0490*/  CS2R R68, SRZ ;  /* 0x0000000000447805 */ /* 0x000fe4000001ff00 */
[----:B------:R-:W-:Y:S02]  /*04a0*/  CS2R R70, SRZ ;  /* 0x0000000000467805 */ /* 0x000fe4000001ff00 */
[----:B------:R-:W-:Y:S02]  /*04b0*/  CS2R R72, SRZ ;  /* 0x0000000000487805 */ /* 0x000fe4000001ff00 */
[----:B0-----:R-:W-:-:S02]  /*04c0*/  CS2R R38, SRZ ;  /* 0x0000000000267805 */ /* 0x001fc4000001ff00 */
        /* <DEDUP_REMOVED lines=26> */
[----:B-----5:R-:W-:Y:S01]  /*0670*/  IMAD.U32 R132, R128, 0x10000, RZ ;  /* 0x0001000080847824 */ /* 0x020fe200078e00ff */
[C---:B------:R-:W-:Y:S01]  /*0680*/  SHF.L.U32 R33, R129.reuse, 0x10, RZ ;  /* 0x0000001081217819 */ /* 0x040fe200000006ff */
[----:B------:R-:W-:Y:S01]  /*0690*/  IMAD.U32 R249, R246, 0x10000, RZ ;  /* 0x00010000f6f97824 */ /* 0x000fe200078e00ff */
[----:B------:R-:W-:Y:S02]  /*06a0*/  @P0 PRMT R7, R128, 0x7632, R7 ;  /* 0x0000763280070816 */ /* 0x000fe40000000007 */
[----:B------:R0:W-:Y:S01]  /*06b0*/  STL [R1+0xe0], R132 ;  /* 0x0000e08401007387 */ /* 0x0001e20000100800 */
[----:B------:R-:W-:Y:S02]  /*06c0*/  @P0 PRMT R128, R129, 0x7632, R128 ;  /* 0x0000763281800816 */ /* 0x000fe40000000080 */
[----:B------:R-:W-:Y:S01]  /*06d0*/  @P0 PRMT R129, R130, 0x7632, R129 ;  /* 0x0000763282810816 */ /* 0x000fe20000000081 */
[----:B------:R1:W-:Y:S01]  /*06e0*/  STL [R1+0xd8], R33 ;  /* 0x0000d82101007387 */ /* 0x0003e20000100800 */
[----:B------:R-:W-:-:S02]  /*06f0*/  @P0 PRMT R3, R18, 0x7632, R3 ;  /* 0x0000763212030816 */ /* 0x000fc40000000003 */
[----:B------:R-:W-:Y:S02]  /*0700*/  @P0 PRMT R0, R19, 0x7632, R0 ;  /* 0x0000763213000816 */ /* 0x000fe40000000000 */
[----:B------:R-:W-:Y:S01]  /*0710*/  @P0 PRMT R6, R16, 0x7632, R6 ;  /* 0x0000763210060816 */ /* 0x000fe20000000006 */
[----:B0-----:R-:W-:Y:S01]  /*0720*/  IMAD.U32 R132, R130, 0x10000, RZ ;  /* 0x0001000082847824 */ /* 0x001fe200078e00ff */
[----:B------:R-:W-:Y:S02]  /*0730*/  @P0 PRMT R130, R131, 0x7632, R130 ;  /* 0x0000763283820816 */ /* 0x000fe40000000082 */
[----:B------:R-:W-:Y:S02]  /*0740*/  @P0 PRMT R4, R17, 0x7632, R4 ;  /* 0x0000763211040816 */ /* 0x000fe40000000004 */
[----:B-1----:R-:W-:Y:S01]  /*0750*/  SHF.L.U32 R33, R131, 0x10, RZ ;  /* 0x0000001083217819 */ /* 0x002fe200000006ff */
[----:B------:R0:W-:Y:S01]  /*0760*/  STL [R1+0xd0], R132 ;  /* 0x0000d08401007387 */ /* 0x0001e20000100800 */
[----:B------:R-:W-:-:S02]  /*0770*/  @P1 PRMT R131, R28, 0x7632, R131 ;  /* 0x000076321c831816 */ /* 0x000fc40000000083 */
[C---:B------:R-:W-:Y:S01]  /*0780*/  @P4 PRMT R250, R245.reuse, 0x7632, R250 ;  /* 0x00007632f5fa4816 */ /* 0x040fe200000000fa */
[----:B------:R1:W-:Y:S01]  /*0790*/  STL [R1+0xc8], R33 ;  /* 0x0000c82101007387 */ /* 0x0003e20000100800 */
[----:B------:R-:W-:Y:S02]  /*07a0*/  SHF.L.U32 R251, R245, 0x10, RZ ;  /* 0x00000010f5fb7819 */ /* 0x000fe400000006ff */
[----:B------:R-:W2:Y:S01]  /*07b0*/  LDC.U8 R245, c[0x0][0x2a0] ;  /* 0x0000a800fff57b82 */ /* 0x000ea20000000000 */
[----:B------:R-:W-:Y:S01]  /*07c0*/  @P4 PRMT R252, R244, 0x7632, R252 ;  /* 0x00007632f4fc4816 */ /* 0x000fe200000000fc */
[----:B0-----:R-:W-:Y:S01]  /*07d0*/  IMAD.U32 R132, R28, 0x10000, RZ ;  /* 0x000100001c847824 */ /* 0x001fe200078e00ff */
[C---:B------:R-:W-:Y:S02]  /*07e0*/  @P1 PRMT R28, R29.reuse, 0x7632, R28 ;  /* 0x000076321d1c1816 */ /* 0x040fe4000000001c */
[----:B------:R-:W-:Y:S01]  /*07f0*/  @P4 PRMT R248, R246, 0x7632, R248 ;  /* 0x00007632f6f84816 */ /* 0x000fe200000000f8 */
[----:B------:R-:W-:Y:S01]  /*0800*/  IMAD.U32 R252, R252, 0x10000, RZ ;  /* 0x00010000fcfc7824 */ /* 0x000fe200078e00ff */
[----:B-1----:R-:W-:Y:S01]  /*0810*/  SHF.L.U32 R33, R29, 0x10, RZ ;  /* 0x000000101d217819 */ /* 0x002fe200000006ff */
[----:B------:R0:W-:Y:S01]  /*0820*/  STL [R1+0xc0], R132 ;  /* 0x0000c08401007387 */ /* 0x0001e20000100800 */
[----:B------:R-:W-:Y:S01]  /*0830*/  @P1 PRMT R29, R30, 0x7632, R29 ;  /* 0x000076321e1d1816 */ /* 0x000fe2000000001d */
[----:B------:R-:W-:Y:S01]  /*0840*/  IMAD.U32 R248, R248, 0x10000, RZ ;  /* 0x00010000f8f87824 */ /* 0x000fe200078e00ff */
[C---:B------:R-:W-:Y:S01]  /*0850*/  @P4 PRMT R246, R247.reuse, 0x7632, R246 ;  /* 0x00007632f7f64816 */ /* 0x040fe200000000f6 */
[----:B------:R1:W-:Y:S01]  /*0860*/  STL [R1+0xb8], R33 ;  /* 0x0000b82101007387 */ /* 0x0003e20000100800 */
[----:B------:R-:W-:-:S02]  /*0870*/  SHF.L.U32 R247, R247, 0x10, RZ ;  /* 0x00000010f7f77819 */ /* 0x000fc400000006ff */
[----:B------:R-:W-:Y:S02]  /*0880*/  SHF.L.U32 R250, R250, 0x10, RZ ;  /* 0x00000010fafa7819 */ /* 0x000fe400000006ff */
[----:B------:R-:W-:Y:S01]  /*0890*/  SHF.L.U32 R246, R246, 0x10, RZ ;  /* 0x00000010f6f67819 */ /* 0x000fe200000006ff */
[----:B0-----:R-:W-:Y:S01]  /*08a0*/  IMAD.U32 R132, R30, 0x10000, RZ ;  /* 0x000100001e847824 */ /* 0x001fe200078e00ff */
[C---:B------:R-:W-:Y:S02]  /*08b0*/  @P1 PRMT R30, R31.reuse, 0x7632, R30 ;  /* 0x000076321f1e1816 */ /* 0x040fe4000000001e */
[----:B-1----:R-:W-:Y:S02]  /*08c0*/  SHF.L.U32 R33, R31, 0x10, RZ ;  /* 0x000000101f217819 */ /* 0x002fe400000006ff */
[----:B------:R0:W-:Y:S01]  /*08d0*/  STL [R1+0xb0], R132 ;  /* 0x0000b08401007387 */ /* 0x0001e20000100800 */
[----:B------:R-:W-:-:S03]  /*08e0*/  @P2 PRMT R31, R24, 0x7632, R31 ;  /* 0x00007632181f2816 */ /* 0x000fc6000000001f */
[----:B------:R1:W-:Y:S01]  /*08f0*/  STL [R1+0xa8], R33 ;  /* 0x0000a82101007387 */ /* 0x0003e20000100800 */
        /* <DEDUP_REMOVED lines=20> */
[----:B-1----:R-:W-:Y:S01]  /*0a40*/  SHF.L.U32 R33, R23, 0x10, RZ ;  /* 0x0000001017217819 */ /* 0x002fe200000006ff */
[----:B------:R-:W-:Y:S01]  /*0a50*/  IMAD.U32 R23, R16, 0x10000, RZ ;  /* 0x0001000010177824 */ /* 0x000fe200078e00ff */
[----:B------:R-:W-:Y:S01]  /*0a60*/  STL [R1+0x70], R132 ;  /* 0x0000708401007387 */ /* 0x000fe20000100800 */
[----:B------:R-:W-:-:S03]  /*0a70*/  @P1 PRMT R16, R13, 0x7632, R16 ;  /* 0x000076320d101816 */ /* 0x000fc60000000010 */
[----:B------:R0:W-:Y:S04]  /*0a80*/  STL [R1+0x68], R33 ;  /* 0x0000682101007387 */ /* 0x0001e80000100800 */
[----:B------:R1:W-:Y:S01]  /*0a90*/  STL [R1+0x60], R23 ;  /* 0x0000601701007387 */ /* 0x0003e20000100800 */
[----:B0-----:R-:W-:Y:S02]  /*0aa0*/  SHF.L.U32 R33, R17, 0x10, RZ ;  /* 0x0000001011217819 */ /* 0x001fe400000006ff */
[----:B------:R-:W-:Y:S01]  /*0ab0*/  @P1 PRMT R17, R12, 0x7632, R17 ;  /* 0x000076320c111816 */ /* 0x000fe20000000011 */
[----:B-1----:R-:W-:Y:S01]  /*0ac0*/  IMAD.U32 R23, R18, 0x10000, RZ ;  /* 0x0001000012177824 */ /* 0x002fe200078e00ff */
[----:B------:R-:W-:Y:S01]  /*0ad0*/  SHF.L.U32 R18, R19, 0x10, RZ ;  /* 0x0000001013127819 */ /* 0x000fe200000006ff */
[----:B------:R0:W-:Y:S01]  /*0ae0*/  STL [R1+0x58], R33 ;  /* 0x0000582101007387 */ /* 0x0001e20000100800 */
[----:B------:R-:W-:Y:S01]  /*0af0*/  IMAD.U32 R19, R12, 0x10000, RZ ;  /* 0x000100000c137824 */ /* 0x000fe200078e00ff */
[----:B------:R-:W-:-:S02]  /*0b00*/  @P1 PRMT R12, R15, 0x7632, R12 ;  /* 0x000076320f0c1816 */ /* 0x000fc4000000000c */
[----:B------:R-:W-:Y:S04]  /*0b10*/  STL [R1+0x50], R23 ;  /* 0x0000501701007387 */ /* 0x000fe80000100800 */
[----:B------:R1:W-:Y:S01]  /*0b20*/  STL [R1+0x48], R18 ;  /* 0x0000481201007387 */ /* 0x0003e20000100800 */
[----:B0-----:R-:W-:-:S03]  /*0b30*/  HFMA2.MMA R33, -RZ, RZ, 0, 0 ;  /* 0x00000000ff217435 */ /* 0x001fc600000001ff */
[----:B------:R0:W-:Y:S01]  /*0b40*/  STL [R1+0x40], R19 ;  /* 0x0000401301007387 */ /* 0x0001e20000100800 */
[----:B-1----:R-:W-:Y:S02]  /*0b50*/  SHF.L.U32 R18, R13, 0x10, RZ ;  /* 0x000000100d127819 */ /* 0x002fe400000006ff */
[C---:B------:R-:W-:Y:S01]  /*0b60*/  @P1 PRMT R13, R14.reuse, 0x7632, R13 ;  /* 0x000076320e0d1816 */ /* 0x040fe2000000000d */
[----:B0-----:R-:W-:Y:S02]  /*0b70*/  IMAD.U32 R19, R14, 0x10000, RZ ;  /* 0x000100000e137824 */ /* 0x001fe400078e00ff */
[----:B------:R0:W-:Y:S01]  /*0b80*/  STL [R1+0x38], R18 ;  /* 0x0000381201007387 */ /* 0x0001e20000100800 */
[----:B------:R-:W-:-:S03]  /*0b90*/  @P2 PRMT R14, R9, 0x7632, R14 ;  /* 0x00007632090e2816 */ /* 0x000fc6000000000e */
[----:B------:R1:W-:Y:S01]  /*0ba0*/  STL [R1+0x30], R19 ;  /* 0x0000301301007387 */ /* 0x0003e20000100800 */
[----:B0-----:R-:W-:Y:S02]  /*0bb0*/  SHF.L.U32 R18, R15, 0x10, RZ ;  /* 0x000000100f127819 */ /* 0x001fe400000006ff */
[C---:B------:R-:W-:Y:S01]  /*0bc0*/  @P2 PRMT R15, R8.reuse, 0x7632, R15 ;  /* 0x00007632080f2816 */ /* 0x040fe2000000000f */
[----:B-1----:R-:W-:Y:S02]  /*0bd0*/  IMAD.U32 R19, R8, 0x10000, RZ ;  /* 0x0001000008137824 */ /* 0x002fe400078e00ff */
[----:B------:R0:W-:Y:S01]  /*0be0*/  STL [R1+0x28], R18 ;  /* 0x0000281201007387 */ /* 0x0001e20000100800 */
[C---:B------:R-:W-:Y:S02]  /*0bf0*/  @P2 PRMT R8, R11.reuse, 0x7632, R8 ;  /* 0x000076320b082816 */ /* 0x040fe40000000008 */
[----:B------:R-:W-:Y:S01]  /*0c00*/  SHF.L.U32 R11, R11, 0x10, RZ ;  /* 0x000000100b0b7819 */ /* 0x000fe200000006ff */
[----:B------:R-:W-:Y:S01]  /*0c10*/  STL [R1+0x20], R19 ;  /* 0x0000201301007387 */ /* 0x000fe20000100800 */
[----:B0-----:R-:W-:-:S02]  /*0c20*/  SHF.L.U32 R18, R9, 0x10, RZ ;  /* 0x0000001009127819 */ /* 0x001fc400000006ff */
[C---:B------:R-:W-:Y:S01]  /*0c30*/  @P2 PRMT R9, R10.reuse, 0x7632, R9 ;  /* 0x000076320a092816 */ /* 0x040fe20000000009 */
[----:B------:R-:W-:Y:S02]  /*0c40*/  IMAD.U32 R10, R10, 0x10000, RZ ;  /* 0x000100000a0a7824 */ /* 0x000fe400078e00ff */
[----:B------:R-:W-:Y:S04]  /*0c50*/  STL [R1+0x18], R18 ;  /* 0x0000181201007387 */ /* 0x000fe80000100800 */
[----:B------:R0:W-:Y:S04]  /*0c60*/  STL [R1+0x10], R10 ;  /* 0x0000100a01007387 */ /* 0x0001e80000100800 */
[----:B------:R1:W-:Y:S01]  /*0c70*/  STL [R1+0x8], R11 ;  /* 0x0000080b01007387 */ /* 0x0003e20000100800 */
[----:B0-----:R-:W-:-:S02]  /*0c80*/  IMAD.U32 R10, R244, 0x10000, RZ ;  /* 0x00010000f40a7824 */ /* 0x001fc400078e00ff */
[----:B------:R-:W-:Y:S02]  /*0c90*/  IMAD.MOV.U32 R244, RZ, RZ, 0x1 ;  /* 0x00000001fff47424 */ /* 0x000fe400078e00ff */
[----:B-1----:R-:W-:Y:S01]  /*0ca0*/  IMAD.U32 R11, R7, 0x10000, RZ ;  /* 0x00010000070b7824 */ /* 0x002fe200078e00ff */
[----:B------:R0:W-:Y:S01]  /*0cb0*/  STL [R1], R10 ;  /* 0x0000000a01007387 */ /* 0x0001e20000100800 */
[----:B------:R-:W-:-:S03]  /*0cc0*/  IMAD.U32 R7, R129, 0x10000, RZ ;  /* 0x0001000081077824 */ /* 0x000fc600078e00ff */
[----:B------:R1:W-:Y:S01]  /*0cd0*/  STL [R1+0xdc], R11 ;  /* 0x0000dc0b01007387 */ /* 0x0003e20000100800 */
[----:B0-----:R-:W-:Y:S02]  /*0ce0*/  SHF.L.U32 R10, R128, 0x10, RZ ;  /* 0x00000010800a7819 */ /* 0x001fe400000006ff */
[----:B-1----:R-:W-:-:S03]  /*0cf0*/  SHF.L.U32 R11, R130, 0x10, RZ ;  /* 0x00000010820b7819 */ /* 0x002fc600000006ff */
[----:B------:R0:W-:Y:S04]  /*0d00*/  STL [R1+0xd4], R10 ;  /* 0x0000d40a01007387 */ /* 0x0001e80000100800 */
[----:B------:R1:W-:Y:S04]  /*0d10*/  STL [R1+0xcc], R7 ;  /* 0x0000cc0701007387 */ /* 0x0003e80000100800 */
[----:B------:R3:W-:Y:S01]  /*0d20*/  STL [R1+0xc4], R11 ;  /* 0x0000c40b01007387 */ /* 0x0007e20000100800 */
[----:B0-----:R-:W-:Y:S01]  /*0d30*/  IMAD.U32 R10, R131, 0x10000, RZ ;  /* 0x00010000830a7824 */ /* 0x001fe200078e00ff */
[----:B-1----:R-:W-:-:S04]  /*0d40*/  SHF.L.U32 R7, R28, 0x10, RZ ;  /* 0x000000101c077819 */ /* 0x002fc800000006ff */
[----:B------:R0:W-:Y:S01]  /*0d50*/  STL [R1+0xbc], R10 ;  /* 0x0000bc0a01007387 */ /* 0x0001e20000100800 */
[----:B---3--:R-:W-:-:S03]  /*0d60*/  IMAD.U32 R11, R29, 0x10000, RZ ;  /* 0x000100001d0b7824 */ /* 0x008fc600078e00ff */
[----:B------:R1:W-:Y:S04]  /*0d70*/  STL [R1+0xb4], R7 ;  /* 0x0000b40701007387 */ /* 0x0003e80000100800 */
[----:B------:R3:W-:Y:S01]  /*0d80*/  STL [R1+0xac], R11 ;  /* 0x0000ac0b01007387 */ /* 0x0007e20000100800 */
[----:B0-----:R-:W-:Y:S01]  /*0d90*/  SHF.L.U32 R10, R30, 0x10, RZ ;  /* 0x000000101e0a7819 */ /* 0x001fe200000006ff */
[----:B-1----:R-:W-:-:S04]  /*0da0*/  IMAD.U32 R7, R31, 0x10000, RZ ;  /* 0x000100001f077824 */ /* 0x002fc800078e00ff */
[----:B------:R0:W-:Y:S01]  /*0db0*/  STL [R1+0xa4], R10 ;  /* 0x0000a40a01007387 */ /* 0x0001e20000100800 */
[----:B---3--:R-:W-:-:S03]  /*0dc0*/  SHF.L.U32 R11, R24, 0x10, RZ ;  /* 0x00000010180b7819 */ /* 0x008fc600000006ff */
        /* <DEDUP_REMOVED lines=13> */
[----:B------:R-:W-:Y:S01]  /*0ea0*/  STL [R1+0x64], R11 ;  /* 0x0000640b01007387 */ /* 0x000fe20000100800 */
[----:B0-----:R-:W-:Y:S02]  /*0eb0*/  IMAD.U32 R10, R6, 0x10000, RZ ;  /* 0x00010000060a7824 */ /* 0x001fe400078e00ff */
[----:B------:R-:W-:Y:S01]  /*0ec0*/  IMAD.U32 R6, R3, 0x10000, RZ ;  /* 0x0001000003067824 */ /* 0x000fe200078e00ff */
[----:B-1----:R-:W-:Y:S01]  /*0ed0*/  SHF.L.U32 R7, R4, 0x10, RZ ;  /* 0x0000001004077819 */ /* 0x002fe200000006ff */
[----:B------:R-:W-:Y:S01]  /*0ee0*/  IMAD.U32 R3, R17, 0x10000, RZ ;  /* 0x0001000011037824 */ /* 0x000fe200078e00ff */
[----:B------:R-:W-:Y:S01]  /*0ef0*/  SHF.L.U32 R4, R0, 0x10, RZ ;  /* 0x0000001000047819 */ /* 0x000fe200000006ff */
[----:B------:R-:W-:Y:S01]  /*0f00*/  STL [R1+0x5c], R10 ;  /* 0x00005c0a01007387 */ /* 0x000fe20000100800 */
[----:B------:R-:W-:-:S03]  /*0f10*/  SHF.L.U32 R0, R16, 0x10, RZ ;  /* 0x0000001010007819 */ /* 0x000fc600000006ff */
[----:B------:R-:W-:Y:S04]  /*0f20*/  STL [R1+0x54], R7 ;  /* 0x0000540701007387 */ /* 0x000fe80000100800 */
[----:B------:R-:W-:Y:S04]  /*0f30*/  STL [R1+0x4c], R6 ;  /* 0x00004c0601007387 */ /* 0x000fe80000100800 */
        /* <DEDUP_REMOVED lines=14> */
[----:B--2---:R0:W-:Y:S02]  /*1020*/  STL [R1+0x4], R0 ;  /* 0x0000040001007387 */ /* 0x0041e40000100800 */
.L_x_5546:
[----:B-1----:R-:W1:Y:S08]  /*1030*/  LDC.64 R6, c[0x0][0x288] ;  /* 0x0000a200ff067b82 */ /* 0x002e700000000a00 */
[----:B0-23--:R-:W2:Y:S08]  /*1040*/  LDC.64 R168, c[0x0][0x258] ;  /* 0x00009600ffa87b82 */ /* 0x00deb00000000a00 */
[----:B------:R-:W3:Y:S01]  /*1050*/  LDC.64 R172, c[0x0][0x280] ;  /* 0x0000a000ffac7b82 */ /* 0x000ee20000000a00 */
[----:B-1----:R-:W-:-:S07]  /*1060*/  IMAD.WIDE R6, R5, 0x4, R6 ;  /* 0x0000000405067825 */ /* 0x002fce00078e0206 */
[----:B------:R-:W1:Y:S01]  /*1070*/  LDC.64 R174, c[0x0][0x2c8] ;  /* 0x0000b200ffae7b82 */ /* 0x000e620000000a00 */
[----:B------:R3:W4:Y:S01]  /*1080*/  LDG.E R170, desc[UR4][R6.64] ;  /* 0x0000000406aa7981 */ /* 0x000722000c1e1900 */
[----:B--2---:R-:W-:-:S05]  /*1090*/  IMAD.WIDE R168, R5, 0x4, R168 ;  /* 0x0000000405a87825 */ /* 0x004fca00078e02a8 */
[----:B0----5:R-:W5:Y:S01]  /*10a0*/  LDG.E R4, desc[UR4][R168.64] ;  /* 0x00000004a8047981 */ /* 0x021f62000c1e1900 */
[----:B---3--:R-:W-:Y:S01]  /*10b0*/  IMAD.WIDE R6, R5, 0x4, R172 ;  /* 0x0000000405067825 */ /* 0x008fe200078e02ac */
[----:B------:R-:W0:Y:S04]  /*10c0*/  S2R R171, SR_TID.X ;  /* 0x0000000000ab7919 */ /* 0x000e280000002100 */
[----:B------:R2:W5:Y:S02]  /*10d0*/  LDG.E R3, desc[UR4][R6.64] ;  /* 0x0000000406037981 */ /* 0x000564000c1e1900 */
[----:B--2---:R-:W-:-:S04]  /*10e0*/  IMAD.U32 R7, RZ, RZ, UR14 ;  /* 0x0000000eff077e24 */ /* 0x004fc8000f8e00ff */
[----:B------:R-:W-:-:S05]  /*10f0*/  IMAD R6, R5, R7, RZ ;  /* 0x0000000705067224 */ /* 0x000fca00078e02ff */
[----:B------:R-:W-:-:S04]  /*1100*/  SHF.R.S32.HI R8, RZ, 0x1f, R6 ;  /* 0x0000001fff087819 */ /* 0x000fc80000011406 */
[----:B------:R-:W-:Y:S02]  /*1110*/  LEA.HI R8, R8, R6, RZ, 0x3 ;  /* 0x0000000608087211 */ /* 0x000fe400078f18ff */
[----:B0-----:R-:W-:Y:S01]  /*1120*/  LOP3.LUT R6, R171, 0xff, RZ, 0xc0, !PT ;  /* 0x000000ffab067812 */ /* 0x001fe200078ec0ff */
[----:B------:R-:W-:Y:S03]  /*1130*/  BSSY B0, `(.L_x_5386) ;  /* 0x00001d7000007945 */ /* 0x000fe60003800000 */
[----:B------:R-:W-:-:S05]  /*1140*/  LEA.HI.SX32 R8, R8, R6, 0x1d ;  /* 0x0000000608087211 */ /* 0x000fca00078feaff */
[----:B-1----:R-:W-:Y:S01]  /*1150*/  IMAD.WIDE.U32 R206, R8, 0x20, R174 ;  /* 0x0000002008ce7825 */ /* 0x002fe200078e00ae */
[----:B----4-:R-:W-:-:S13]  /*1160*/  ISETP.GT.AND P3, PT, R170, RZ, PT ;  /* 0x000000ffaa00720c */ /* 0x010fda0003f64270 */
[----:B------:R-:W-:Y:S05]  /*1170*/  @P3 BRA `(.L_x_5387) ;  /* 0x0000000000f03947 */ /* 0x000fea0003800000 */
        /* <DEDUP_REMOVED lines=15> */
[----:B0-----:R-:W-:-:S06]  /*1270*/  IMAD.WIDE.U32 R180, R170, 0x8, R180 ;  /* 0x00000008aab47825 */ /* 0x001fcc00078e00b4 */
[----:B------:R-:W5:Y:S01]  /*1280*/  LDG.E.64 R180, desc[UR4][R180.64] ;  /* 0x00000004b4b47981 */ /* 0x000f62000c1e1b00 */
[----:B------:R-:W-:Y:S01]  /*1290*/  VIADD R170, R170, 0x100 ;  /* 0x00000100aaaa7836 */ /* 0x000fe20000000000 */
[----:B-1----:R-:W-:-:S07]  /*12a0*/  IADD3 R171, R8, 0x100, RZ ;  /* 0x0000010008ab7810 */ /* 0x002fce0007ffe0ff */
.L_x_5389:
[----:B------:R-:W-:Y:S05]  /*12b0*/  BSYNC B1 ;  /* 0x0000000000017941 */ /* 0x000fea0003800000 */
.L_x_5388:
[----:B------:R-:W-:Y:S04]  /*12c0*/  BSSY B1, `(.L_x_5390) ;  /* 0x000000c000017945 */ /* 0x000fe80003800000 */
[----:B------:R-:W-:Y:S05]  /*12d0*/  @!P1 BRA `(.L_x_5391) ;  /* 0x0000000000289947 */ /* 0x000fea0003800000 */
        /* <DEDUP_REMOVED lines=8> */
[----:B------:R-:W-:Y:S01]  /*1360*/  VIADD R170, R170, 0x100 ;  /* 0x00000100aaaa7836 */ /* 0x000fe20000000000 */
[----:B------:R-:W-:-:S07]  /*1370*/  IADD3 R171, R171, 0x100, RZ ;  /* 0x00000100abab7810 */ /* 0x000fce0007ffe0ff */
.L_x_5391:
[----:B------:R-:W-:Y:S05]  /*1380*/  BSYNC B1 ;  /* 0x0000000000017941 */ /* 0x000fea0003800000 */
.L_x_5390:
        /* <DEDUP_REMOVED lines=10> */
[----:B------:R-:W-:Y:S01]  /*1430*/  VIADD R170, R170, 0x100 ;  /* 0x00000100aaaa7836 */ /* 0x000fe20000000000 */
[----:B------:R-:W-:-:S07]  /*1440*/  IADD3 R171, R171, 0x100, RZ ;  /* 0x00000100abab7810 */ /* 0x000fce0007ffe0ff */
.L_x_5393:
[----:B------:R-:W-:Y:S05]  /*1450*/  BSYNC B1 ;  /* 0x0000000000017941 */ /* 0x000fea0003800000 */
.L_x_5392:
[----:B------:R-:W-:Y:S01]  /*1460*/  LOP3.LUT P5, RZ, R2, 0x2, RZ, 0xc0, !PT ;  /* 0x0000000202ff7812 */ /* 0x000fe200078ac0ff */
[----:B------:R-:W-:Y:S01]  /*1470*/  HFMA2.MMA R222, -RZ, RZ, 0, 0 ;  /* 0x00000000ffde7435 */ /* 0x000fe200000001ff */
[----:B------:R-:W-:-:S11]  /*1480*/  IMAD.MOV.U32 R221, RZ, RZ, RZ ;  /* 0x000000ffffdd7224 */ /* 0x000fd600078e00ff */
        /* <DEDUP_REMOVED lines=9> */
[----:B------:R-:W-:Y:S01]  /*1520*/  IMAD.MOV.U32 R222, RZ, RZ, RZ ;  /* 0x000000ffffde7224 */ /* 0x000fe200078e00ff */
[----:B------:R-:W-:Y:S06]  /*1530*/  BRA `(.L_x_5394) ;  /* 0x0000001800587947 */ /* 0x000fec0003800000 */
.L_x_5387:
[----:B------:R-:W0:Y:S02]  /*1540*/  LDC.64 R168, c[0x0][0x250] ;  /* 0x00009400ffa87b82 */ /* 0x000e240000000a00 */
[----:B0-----:R-:W-:-:S06]  /*1550*/  IMAD.WIDE R168, R5, 0x4, R168 ;  /* 0x0000000405a87825 */ /* 0x001fcc00078e02a8 */
[----:B------:R0:W2:Y:S01]  /*1560*/  LDG.E R168, desc[UR4][R168.64] ;  /* 0x00000004a8a87981 */ /* 0x0000a2000c1e1900 */
[----:B-----5:R-:W-:Y:S01]  /*1570*/  ISETP.GE.AND P4, PT, R3, 0x1, PT ;  /* 0x000000010300780c */ /* 0x020fe20003f86270 */
[----:B------:R-:W-:Y:S01]  /*1580*/  BSSY B1, `(.L_x_5395) ;  /* 0x000006f000017945 */ /* 0x000fe20003800000 */
[----:B------:R-:W-:Y:S01]  /*1590*/  IADD3 R220, R170, -0x1, RZ ;  /* 0xffffffffaadc7810 */ /* 0x000fe20007ffe0ff */
[----:B------:R-:W-:Y:S01]  /*15a0*/  HFMA2.MMA R222, -RZ, RZ, 0, 0 ;  /* 0x00000000ffde7435 */ /* 0x000fe200000001ff */
[----:B------:R-:W-:Y:S01]  /*15b0*/  ISETP.NE.AND P5, PT, R245, RZ, PT ;  /* 0x000000fff500720c */ /* 0x000fe20003fa5270 */
[----:B------:R-:W-:Y:S01]  /*15c0*/  IMAD.MOV.U32 R221, RZ, RZ, RZ ;  /* 0x000000ffffdd7224 */ /* 0x000fe200078e00ff */
[----:B------:R-:W-:Y:S01]  /*15d0*/  MOV R211, RZ ;  /* 0x000000ff00d37202 */ /* 0x000fe20000000f00 */
[----:B------:R-:W-:Y:S02]  /*15e0*/  IMAD R220, R220, R7, RZ ;  /* 0x00000007dcdc7224 */ /* 0x000fe400078e02ff */
[----:B------:R-:W-:-:S03]  /*15f0*/  IMAD.MOV.U32 R223, RZ, RZ, R8 ;  /* 0x000000ffffdf7224 */ /* 0x000fc600078e0008 */
[----:B------:R-:W-:Y:S01]  /*1600*/  SHF.R.S32.HI R170, RZ, 0x1f, R220 ;  /* 0x0000001fffaa7819 */ /* 0x000fe200000114dc */
[----:B0-----:R-:W-:-:S03]  /*1610*/  @P4 VIADD R169, R3, 0xffffffff ;  /* 0xffffffff03a94836 */ /* 0x001fc60000000000 */
        /* <DEDUP_REMOVED lines=26> */
[----:B------:R-:W4:Y:S01]  /*17c0*/  LDL R207, [R1+0xcc] ;  /* 0x0000cc0001cf7983 */ /* 0x000f220000100800 */
[----:B------:R-:W-:-:S03]  /*17d0*/  IMAD.WIDE.U32 R180, R211, 0x8, R180 ;  /* 0x00000008d3b47825 */ /* 0x000fc600078e00b4 */
[----:B------:R-:W4:Y:S04]  /*17e0*/  LDL R206, [R1+0xc4] ;  /* 0x0000c40001ce7983 */ /* 0x000f280000100800 */
[----:B------:R-:W5:Y:S01]  /*17f0*/  LDG.E.64 R180, desc[UR4][R180.64] ;  /* 0x00000004b4b47981 */ /* 0x000f62000c1e1b00 */
[----:B------:R-:W-:Y:S01]  /*1800*/  IADD3 R220, R220, 0x100, RZ ;  /* 0x00000100dcdc7810 */ /* 0x000fe20007ffe0ff */
[----:B------:R-:W-:Y:S01]  /*1810*/  VIADD R211, R211, 0x100 ;  /* 0x00000100d3d37836 */ /* 0x000fe20000000000 */
[----:B------:R-:W-:Y:S01]  /*1820*/  IADD3 R223, R8, 0x100, RZ ;  /* 0x0000010008df7810 */ /* 0x000fe20007ffe0ff */
[C---:B--2---:R-:W-:Y:S01]  /*1830*/  FADD.FTZ R241, -R210.reuse, R170 ;  /* 0x000000aad2f17221 */ /* 0x044fe20000010100 */
[C---:B------:R-:W-:Y:S01]  /*1840*/  FADD.FTZ R0, -R210.reuse, R168 ;  /* 0x000000a8d2007221 */ /* 0x040fe20000010100 */
[----:B------:R-:W-:Y:S01]  /*1850*/  FADD.FTZ R243, -R210, R169 ;  /* 0x000000a9d2f37221 */ /* 0x000fe20000010100 */
[----:B---3--:R-:W-:-:S02]  /*1860*/  PRMT R170, R172, 0x7632, R170 ;  /* 0x00007632acaa7816 */ /* 0x008fc400000000aa */
[----:B------:R-:W-:Y:S01]  /*1870*/  SHF.L.U32 R172, R172, 0x10, RZ ;  /* 0x00000010acac7819 */ /* 0x000fe200000006ff */
[----:B------:R-:W-:Y:S01]  /*1880*/  FMUL.FTZ R0, R4, R0 ;  /* 0x0000000004007220 */ /* 0x000fe20000410000 */
        /* <DEDUP_REMOVED lines=62> */
.L_x_5396:
[----:B------:R-:W-:Y:S05]  /*1c70*/  BSYNC B1 ;  /* 0x0000000000017941 */ /* 0x000fea0003800000 */
.L_x_5395:
        /* <DEDUP_REMOVED lines=15> */
[----:B------:R-:W-:-:S03]  /*1d70*/  ISETP.NE.AND.EX P5, PT, RZ, UR7, PT, P5 ;  /* 0x00000007ff007c0c */ /* 0x000fc6000bfa5350 */
[----:B------:R-:W4:Y:S10]  /*1d80*/  LDG.E.128 R176, desc[UR4][R176.64+0x10] ;  /* 0x00001004b0b07981 */ /* 0x000f34000c1e1d00 */
[----:B------:R-:W-:-:S02]  /*1d90*/  @P5 IMAD.WIDE.U32 R182, R223, 0x20, R206 ;  /* 0x00000020dfb65825 */ /* 0x000fc400078e00ce */
[----:B------:R-:W4:Y:S04]  /*1da0*/  LDL R207, [R1+0xb8] ;  /* 0x0000b80001cf7983 */ /* 0x000f280000100800 */
[----:B------:R-:W4:Y:S04]  /*1db0*/  LDL R206, [R1+0xb0] ;  /* 0x0000b00001ce7983 */ /* 0x000f280000100800 */
[----:B------:R-:W5:Y:S04]  /*1dc0*/  @P5 LDG.E.128 R136, desc[UR4][R182.64] ;  /* 0x00000004b6885981 */ /* 0x000f68000c1e1d00 */
[----:B------:R0:W5:Y:S02]  /*1dd0*/  @P5 LDG.E.128 R140, desc[UR4][R182.64+0x10] ;  /* 0x00001004b68c5981 */ /* 0x000164000c1e1d00 */
[----:B0-----:R-:W-:-:S06]  /*1de0*/  IMAD.WIDE.U32 R182, R211, 0x8, R188 ;  /* 0x00000008d3b67825 */ /* 0x001fcc00078e00bc */
[----:B------:R-:W5:Y:S01]  /*1df0*/  LDG.E.64 R182, desc[UR4][R182.64] ;  /* 0x00000004b6b67981 */ /* 0x000f62000c1e1b00 */
[C---:B--2---:R-:W-:Y:S01]  /*1e00*/  FADD.FTZ R217, -R210.reuse, R170 ;  /* 0x000000aad2d97221 */ /* 0x044fe20000010100 */
[----:B------:R-:W-:Y:S01]  /*1e10*/  FADD.FTZ R229, -R210, R168 ;  /* 0x000000a8d2e57221 */ /* 0x000fe20000010100 */
[C---:B---3--:R-:W-:Y:S01]  /*1e20*/  PRMT R170, R172.reuse, 0x7632, R170 ;  /* 0x00007632acaa7816 */ /* 0x048fe200000000aa */
[----:B------:R-:W-:-:S04]  /*1e30*/  IMAD.U32 R172, R172, 0x10000, RZ ;  /* 0x00010000acac7824 */ /* 0x000fc800078e00ff */
[----:B------:R-:W-:Y:S02]  /*1e40*/  FMUL.FTZ R228, R191, R172 ;  /* 0x000000acbfe47220 */ /* 0x000fe40000410000 */
[----:B------:R-:W2:Y:S01]  /*1e50*/  LDL R191, [R1+0xac] ;  /* 0x0000ac0001bf7983 */ /* 0x000ea20000100800 */
[----:B------:R-:W-:Y:S01]  /*1e60*/  FMUL.FTZ R229, R4, R229 ;  /* 0x000000e504e57220 */ /* 0x000fe20000410000 */
[----:B------:R-:W-:-:S03]  /*1e70*/  FADD.FTZ R68, R68, R172 ;  /* 0x000000ac44447221 */ /* 0x000fc60000010000 */
[----:B------:R-:W-:Y:S02]  /*1e80*/  FFMA.FTZ R40, R229, R172, R40 ;  /* 0x000000ace5287223 */ /* 0x000fe40000010028 */
[----:B------:R-:W3:Y:S01]  /*1e90*/  LDL R172, [R1+0xa4] ;  /* 0x0000a40001ac7983 */ /* 0x000ee20000100800 */
[----:B------:R-:W-:Y:S01]  /*1ea0*/  SHF.L.U32 R170, R170, 0x10, RZ ;  /* 0x00000010aaaa7819 */ /* 0x000fe200000006ff */
[C---:B------:R-:W-:Y:S01]  /*1eb0*/  FADD.FTZ R219, -R210.reuse, R169 ;  /* 0x000000a9d2db7221 */ /* 0x040fe20000010100 */
[--C-:B------:R-:W-:Y:S01]  /*1ec0*/  FADD.FTZ R215, -R210, R171.reuse ;  /* 0x000000abd2d77221 */ /* 0x100fe20000010100 */
[----:B------:R-:W-:Y:S01]  /*1ed0*/  PRMT R171, R173, 0x7632, R171 ;  /* 0x00007632adab7816 */ /* 0x000fe200000000ab */
[----:B------:R-:W-:Y:S01]  /*1ee0*/  FADD.FTZ R221, R221, R228 ;  /* 0x000000e4dddd7221 */ /* 0x000fe20000010000 */
[----:B------:R-:W-:Y:S01]  /*1ef0*/  SHF.L.U32 R173, R173, 0x10, RZ ;  /* 0x00000010adad7819 */ /* 0x000fe200000006ff */
[C---:B------:R-:W-:Y:S01]  /*1f00*/  FMUL.FTZ R219, R4.reuse, R219 ;  /* 0x000000db04db7220 */ /* 0x040fe20000410000 */
[----:B------:R-:W-:Y:S01]  /*1f10*/  FFMA.FTZ R222, R229, R228, R222 ;  /* 0x000000e4e5de7223 */ /* 0x000fe200000100de */
[----:B------:R-:W-:Y:S01]  /*1f20*/  FMUL.FTZ R218, R193, R170 ;  /* 0x000000aac1da7220 */ /* 0x000fe20000410000 */
[----:B------:R-:W-:Y:S01]  /*1f30*/  FMUL.FTZ R217, R4, R217 ;  /* 0x000000d904d97220 */ /* 0x000fe20000410000 */
[----:B------:R-:W-:-:S02]  /*1f40*/  IMAD.U32 R171, R171, 0x10000, RZ ;  /* 0x00010000abab7824 */ /* 0x000fc400078e00ff */
[----:B----4-:R-:W-:Y:S01]  /*1f50*/  FMUL.FTZ R216, R207, R173 ;  /* 0x000000adcfd87220 */ /* 0x010fe20000410000 */
[----:B------:R-:W-:Y:S01]  /*1f60*/  FADD.FTZ R221, R221, R218 ;  /* 0x000000dadddd7221 */ /* 0x000fe20000010000 */
[----:B------:R-:W-:Y:S01]  /*1f70*/  FFMA.FTZ R222, R219, R218, R222 ;  /* 0x000000dadbde7223 */ /* 0x000fe200000100de */
[C---:B------:R-:W-:Y:S01]  /*1f80*/  PRMT R168, R174.reuse, 0x7632, R168 ;  /* 0x00007632aea87816 */ /* 0x040fe200000000a8 */
[----:B------:R-:W-:Y:S02]  /*1f90*/  IMAD.U32 R174, R174, 0x10000, RZ ;  /* 0x00010000aeae7824 */ /* 0x000fe400078e00ff */
        /* <DEDUP_REMOVED lines=12> */
[----:B------:R-:W-:Y:S01]  /*2060*/  FADD.FTZ R178, -R210, R178 ;  /* 0x000000b2d2b27221 */ /* 0x000fe20000010100 */
[----:B------:R-:W-:Y:S01]  /*2070*/  SHF.L.U32 R175, R175, 0x10, RZ ;  /* 0x00000010afaf7819 */ /* 0x000fe200000006ff */
[----:B------:R-:W-:Y:S01]  /*2080*/  FMUL.FTZ R190, R4, R177 ;  /* 0x000000b104be7220 */ /* 0x000fe20000410000 */
[----:B------:R-:W-:Y:S01]  /*2090*/  FADD.FTZ R221, R221, R212 ;  /* 0x000000d4dddd7221 */ /* 0x000fe20000010000 */
[----:B------:R-:W-:Y:S01]  /*20a0*/  FFMA.FTZ R222, R213, R212, R222 ;  /* 0x000000d4d5de7223 */ /* 0x000fe200000100de */
[----:B------:R-:W-:Y:S01]  /*20b0*/  SHF.L.U32 R169, R169, 0x10, RZ ;  /* 0x00000010a9a97819 */ /* 0x000fe200000006ff */
[----:B------:R-:W-:Y:S01]  /*20c0*/  FADD.FTZ R179, -R210, R179 ;  /* 0x000000b3d2b37221 */ /* 0x000fe20000010100 */
[----:B------:R-:W-:Y:S01]  /*20d0*/  FMUL.FTZ R188, R4, R178 ;  /* 0x000000b204bc7220 */ /* 0x000fe20000410000 */
[----:B------:R-:W-:-:S02]  /*20e0*/  FMUL.FTZ R189, R192, R175 ;  /* 0x000000afc0bd7220 */ /* 0x000fc40000410000 */
[----:B------:R-:W-:Y:S01]  /*20f0*/  FMUL.FTZ R192, R4, R179 ;  /* 0x000000b304c07220 */ /* 0x000fe20000410000 */
[----:B------:R-:W-:Y:S02]  /*2100*/  VIADD R220, R220, 0x100 ;  /* 0x00000100dcdc7836 */ /* 0x000fe40000000000 */
        /* <DEDUP_REMOVED lines=11> */
[-C--:B------:R-:W-:Y:S01]  /*21c0*/  FFMA.FTZ R45, R190, R168.reuse, R45 ;  /* 0x000000a8be2d7223 */ /* 0x080fe2000001002d */
[----:B------:R-:W-:Y:S01]  /*21d0*/  FADD.FTZ R75, R75, R169 ;  /* 0x000000a94b4b7221 */ /* 0x000fe20000010000 */
[----:B------:R-:W-:Y:S01]  /*21e0*/  FFMA.FTZ R47, R192, R169, R47 ;  /* 0x000000a9c02f7223 */ /* 0x000fe2000001002f */
[----:B------:R-:W-:Y:S01]  /*21f0*/  VIADD R211, R211, 0x100 ;  /* 0x00000100d3d37836 */ /* 0x000fe20000000000 */
        /* <DEDUP_REMOVED lines=9> */
.L_x_5398:
[----:B------:R-:W-:Y:S05]  /*2290*/  BSYNC B1 ;  /* 0x0000000000017941 */ /* 0x000fea0003800000 */
.L_x_5397:
        /* <DEDUP_REMOVED lines=12> */
[----:B0-----:R-:W-:Y:S01]  /*2360*/  IMAD.WIDE.U32 R20, R223, 0x20, R20 ;  /* 0x00000020df147825 */ /* 0x001fe200078e0014 */
[----:B------:R-:W0:Y:S04]  /*2370*/  LDC.64 R184, c[0x0][0x240] ;  /* 0x00009000ffb87b82 */ /* 0x000e280000000a00 */
[----:B------:R-:W2:Y:S01]  /*2380*/  LDG.E.128 R12, desc[UR4][R20.64] ;  /* 0x00000004140c7981 */ /* 0x000ea2000c1e1d00 */
[----:B-1----:R-:W-:-:S06]  /*2390*/  IMAD.WIDE.U32 R16, R220, 0x10, R16 ;  /* 0x00000010dc107825 */ /* 0x002fcc00078e0010 */
[----:B------:R-:W3:Y:S04]  /*23a0*/  LDG.E.128 R16, desc[UR4][R16.64] ;  /* 0x0000000410107981 */ /* 0x000ee8000c1e1d00 */
[----:B------:R-:W4:Y:S01]  /*23b0*/  LDG.E.128 R20, desc[UR4][R20.64+0x10] ;  /* 0x0000100414147981 */ /* 0x000f22000c1e1d00 */
[----:B------:R-:W-:-:S13]  /*23c0*/  ISETP.NE.AND.EX P5, PT, RZ, UR7, PT, P5 ;  /* 0x00000007ff007c0c */ /* 0x000fda000bfa5350 */
[----:B------:R-:W-:-:S05]  /*23d0*/  @P5 IMAD.WIDE.U32 R10, R223, 0x20, R168 ;  /* 0x00000020df0a5825 */ /* 0x000fca00078e00a8 */
[----:B------:R-:W5:Y:S04]  /*23e0*/  @P5 LDG.E.128 R144, desc[UR4][R10.64] ;  /* 0x000000040a905981 */ /* 0x000f68000c1e1d00 */
[----:B------:R1:W5:Y:S01]  /*23f0*/  @P5 LDG.E.128 R148, desc[UR4][R10.64+0x10] ;  /* 0x000010040a945981 */ /* 0x000362000c1e1d00 */
[----:B0-----:R-:W-:-:S06]  /*2400*/  IMAD.WIDE.U32 R184, R211, 0x8, R184 ;  /* 0x00000008d3b87825 */ /* 0x001fcc00078e00b8 */
[----:B------:R-:W5:Y:S01]  /*2410*/  LDG.E.64 R184, desc[UR4][R184.64] ;  /* 0x00000004b8b87981 */ /* 0x000f62000c1e1b00 */
[----:B--2---:R-:W-:-:S04]  /*2420*/  FADD.FTZ R9, -R210, R12 ;  /* 0x0000000cd2097221 */ /* 0x004fc80000010100 */
[----:B------:R-:W-:Y:S01]  /*2430*/  FMUL.FTZ R9, R4, R9 ;  /* 0x0000000904097220 */ /* 0x000fe20000410000 */
[----:B---3--:R-:W-:Y:S01]  /*2440*/  SHF.L.U32 R226, R16, 0x10, RZ ;  /* 0x0000001010e27819 */ /* 0x008fe200000006ff */
[C---:B-1----:R-:W-:Y:S01]  /*2450*/  FADD.FTZ R10, -R210.reuse, R13 ;  /* 0x0000000dd20a7221 */ /* 0x042fe20000010100 */
[----:B------:R-:W-:Y:S01]  /*2460*/  FADD.FTZ R12, -R210, R15 ;  /* 0x0000000fd20c7221 */ /* 0x000fe20000010100 */
[----:B------:R-:W-:Y:S02]  /*2470*/  PRMT R13, R16, 0x7632, R13 ;  /* 0x00007632100d7816 */ /* 0x000fe4000000000d */
[----:B------:R-:W-:Y:S01]  /*2480*/  FADD.FTZ R76, R76, R226 ;  /* 0x000000e24c4c7221 */ /* 0x000fe20000010000 */
[-C--:B------:R-:W-:Y:S01]  /*2490*/  FFMA.FTZ R48, R9, R226.reuse, R48 ;  /* 0x000000e209307223 */ /* 0x080fe20000010030 */
[----:B------:R-:W-:Y:S01]  /*24a0*/  FMUL.FTZ R226, R171, R226 ;  /* 0x000000e2abe27220 */ /* 0x000fe20000410000 */
[----:B------:R-:W-:Y:S01]  /*24b0*/  PRMT R15, R18, 0x7632, R15 ;  /* 0x00007632120f7816 */ /* 0x000fe2000000000f */
[----:B------:R-:W2:Y:S01]  /*24c0*/  LDL R171, [R1+0x8c] ;  /* 0x00008c0001ab7983 */ /* 0x000ea20000100800 */
[----:B----4-:R-:W-:Y:S01]  /*24d0*/  FADD.FTZ R169, -R210, R20 ;  /* 0x00000014d2a97221 */ /* 0x010fe20000010100 */
[----:B------:R-:W-:Y:S01]  /*24e0*/  SHF.L.U32 R168, R18, 0x10, RZ ;  /* 0x0000001012a87819 */ /* 0x000fe200000006ff */
[----:B------:R-:W-:Y:S01]  /*24f0*/  FADD.FTZ R20, -R210, R21 ;  /* 0x00000015d2147221 */ /* 0x000fe20000010100 */
[----:B------:R-:W-:Y:S01]  /*2500*/  SHF.L.U32 R21, R13, 0x10, RZ ;  /* 0x000000100d157819 */ /* 0x000fe200000006ff */
[----:B------:R-:W-:Y:S01]  /*2510*/  FMUL.FTZ R13, R4, R169 ;  /* 0x000000a9040d7220 */ /* 0x000fe20000410000 */
[----:B------:R-:W-:-:S02]  /*2520*/  IMAD.U32 R169, R15, 0x10000, RZ ;  /* 0x000100000fa97824 */ /* 0x000fc400078e00ff */
[----:B------:R-:W-:Y:S02]  /*2530*/  FMUL.FTZ R15, R170, R168 ;  /* 0x000000a8aa0f7220 */ /* 0x000fe40000410000 */
[----:B------:R-:W3:Y:S01]  /*2540*/  LDL R170, [R1+0x84] ;  /* 0x0000840001aa7983 */ /* 0x000ee20000100800 */
[--C-:B------:R-:W-:Y:S01]  /*2550*/  FADD.FTZ R11, -R210, R14.reuse ;  /* 0x0000000ed20b7221 */ /* 0x100fe20000010100 */
[C---:B------:R-:W-:Y:S01]  /*2560*/  PRMT R14, R17.reuse, 0x7632, R14 ;  /* 0x00007632110e7816 */ /* 0x040fe2000000000e */
[----:B------:R-:W-:Y:S01]  /*2570*/  IMAD.U32 R17, R17, 0x10000, RZ ;  /* 0x0001000011117824 */ /* 0x000fe200078e00ff */
[C---:B------:R-:W-:Y:S01]  /*2580*/  PRMT R16, R19.reuse, 0x7632, R16 ;  /* 0x0000763213107816 */ /* 0x040fe20000000010 */
[----:B------:R-:W-:Y:S01]  /*2590*/  FMUL.FTZ R11, R4, R11 ;  /* 0x0000000b040b7220 */ /* 0x000fe20000410000 */
[----:B------:R-:W-:Y:S01]  /*25a0*/  SHF.L.U32 R18, R19, 0x10, RZ ;  /* 0x0000001013127819 */ /* 0x000fe200000006ff */
[C---:B------:R-:W-:Y:S01]  /*25b0*/  FADD.FTZ R19, -R210.reuse, R22 ;  /* 0x00000016d2137221 */ /* 0x040fe20000010100 */
[----:B------:R-:W-:Y:S01]  /*25c0*/  FADD.FTZ R22, -R210, R23 ;  /* 0x00000017d2167221 */ /* 0x000fe20000010100 */
        /* <DEDUP_REMOVED lines=9> */
[----:B------:R-:W-:-:S02]  /*2660*/  FFMA.FTZ R52, R13, R168, R52 ;  /* 0x000000a80d347223 */ /* 0x000fc40000010034 */
[----:B------:R-:W-:Y:S01]  /*2670*/  FADD.FTZ R221, R221, R17 ;  /* 0x00000011dddd7221 */ /* 0x000fe20000010000 */
[----:B------:R-:W-:Y:S01]  /*2680*/  FFMA.FTZ R222, R10, R17, R222 ;  /* 0x000000110ade7223 */ /* 0x000fe200000100de */
[----:B------:R-:W-:Y:S01]  /*2690*/  SHF.L.U32 R168, R16, 0x10, RZ ;  /* 0x0000001010a87819 */ /* 0x000fe200000006ff */
[C---:B------:R-:W-:Y:S01]  /*26a0*/  FMUL.FTZ R16, R4.reuse, R19 ;  /* 0x0000001304107220 */ /* 0x040fe20000410000 */
[----:B------:R-:W-:Y:S01]  /*26b0*/  FMUL.FTZ R12, R4, R12 ;  /* 0x0000000c040c7220 */ /* 0x000fe20000410000 */
        /* <DEDUP_REMOVED lines=13> */
[----:B------:R-:W-:Y:S01]  /*2790*/  FFMA.FTZ R51, R12, R23, R51 ;  /* 0x000000170c337223 */ /* 0x000fe20000010033 */
[----:B------:R-:W-:Y:S01]  /*27a0*/  FADD.FTZ R79, R79, R23 ;  /* 0x000000174f4f7221 */ /* 0x000fe20000010000 */
[----:B------:R-:W-:Y:S01]  /*27b0*/  FMUL.FTZ R22, R4, R22 ;  /* 0x0000001604167220 */ /* 0x000fe20000410000 */
[----:B------:R-:W-:-:S02]  /*27c0*/  VIADD R220, R220, 0x100 ;  /* 0x00000100dcdc7836 */ /* 0x000fc40000000000 */
[----:B------:R-:W-:Y:S01]  /*27d0*/  FADD.FTZ R81, R81, R169 ;  /* 0x000000a951517221 */ /* 0x000fe20000010000 */
[-C--:B------:R-:W-:Y:S01]  /*27e0*/  FFMA.FTZ R53, R20, R169.reuse, R53 ;  /* 0x000000a914357223 */ /* 0x080fe20000010035 */
[----:B------:R-:W-:Y:S01]  /*27f0*/  FADD.FTZ R83, R83, R168 ;  /* 0x000000a853537221 */ /* 0x000fe20000010000 */
[----:B------:R-:W-:Y:S01]  /*2800*/  FFMA.FTZ R55, R22, R168, R55 ;  /* 0x000000a816377223 */ /* 0x000fe20000010037 */
[----:B------:R-:W-:Y:S01]  /*2810*/  IADD3 R211, R211, 0x100, RZ ;  /* 0x00000100d3d37810 */ /* 0x000fe20007ffe0ff */
[----:B------:R-:W-:Y:S02]  /*2820*/  VIADD R223, R223, 0x100 ;  /* 0x00000100dfdf7836 */ /* 0x000fe40000000000 */
[----:B--2---:R-:W-:-:S04]  /*2830*/  FMUL.FTZ R21, R171, R169 ;  /* 0x000000a9ab157220 */ /* 0x004fc80000410000 */
[----:B------:R-:W-:Y:S01]  /*2840*/  FADD.FTZ R221, R221, R21 ;  /* 0x00000015dddd7221 */ /* 0x000fe20000010000 */
[----:B------:R-:W-:-:S03]  /*2850*/  FFMA.FTZ R222, R20, R21, R222 ;  /* 0x0000001514de7223 */ /* 0x000fc600000100de */
[----:B------:R-:W-:Y:S01]  /*2860*/  FADD.FTZ R221, R221, R18 ;  /* 0x00000012dddd7221 */ /* 0x000fe20000010000 */
[----:B---3--:R-:W-:Y:S01]  /*2870*/  FMUL.FTZ R23, R170, R168 ;  /* 0x000000a8aa177220 */ /* 0x008fe20000410000 */
[----:B------:R-:W-:-:S03]  /*2880*/  FFMA.FTZ R222, R16, R18, R222 ;  /* 0x0000001210de7223 */ /* 0x000fc600000100de */
[----:B------:R-:W-:Y:S01]  /*2890*/  FADD.FTZ R221, R221, R23 ;  /* 0x00000017dddd7221 */ /* 0x000fe20000010000 */
[----:B------:R-:W-:-:S07]  /*28a0*/  FFMA.FTZ R222, R22, R23, R222 ;  /* 0x0000001716de7223 */ /* 0x000fce00000100de */
.L_x_5400:
[----:B------:R-:W-:Y:S05]  /*28b0*/  BSYNC B1 ;  /* 0x0000000000017941 */ /* 0x000fea0003800000 */
.L_x_5399:
        /* <DEDUP_REMOVED lines=11> */
[----:B0-----:R-:W-:-:S02]  /*2970*/  IMAD.WIDE.U32 R172, R223, 0x20, R172 ;  /* 0x00000020dfac7825 */ /* 0x001fc400078e00ac */
[----:B------:R-:W0:Y:S03]  /*2980*/  LDC.64 R194, c[0x0][0x240] ;  /* 0x00009000ffc27b82 */ /* 0x000e260000000a00 */
        /* <DEDUP_REMOVED lines=8> */
[C---:B------:R-:W-:Y:S02]  /*2a10*/  FMUL.FTZ R224, R4.reuse, R169 ;  /* 0x000000a904e07220 */ /* 0x040fe40000410000 */
[----:B------:R-:W2:Y:S01]  /*2a20*/  LDL R169, [R1+0x6c] ;  /* 0x00006c0001a97983 */ /* 0x000ea20000100800 */
[----:B------:R-:W-:-:S03]  /*2a30*/  FMUL.FTZ R227, R4, R168 ;  /* 0x000000a804e37220 */ /* 0x000fc60000410000 */
[----:B------:R-:W2:Y:S01]  /*2a40*/  LDL R168, [R1+0x64] ;  /* 0x0000640001a87983 */ /* 0x000ea20000100800 */
[C---:B---3--:R-:W-:Y:S02]  /*2a50*/  PRMT R196, R176.reuse, 0x7632, R196 ;  /* 0x00007632b0c47816 */ /* 0x048fe400000000c4 */
[----:B------:R-:W-:Y:S02]  /*2a60*/  SHF.L.U32 R225, R176, 0x10, RZ ;  /* 0x00000010b0e17819 */ /* 0x000fe400000006ff */
[----:B------:R-:W-:Y:S01]  /*2a70*/  SHF.L.U32 R200, R196, 0x10, RZ ;  /* 0x00000010c4c87819 */ /* 0x000fe200000006ff */
[----:B------:R-:W-:-:S04]  /*2a80*/  @P5 IMAD.WIDE.U32 R186, R223, 0x20, R206 ;  /* 0x00000020dfba5825 */ /* 0x000fc800078e00ce */
[----:B------:R-:W-:Y:S01]  /*2a90*/  FADD.FTZ R84, R84, R225 ;  /* 0x000000e154547221 */ /* 0x000fe20000010000 */
[-C--:B------:R-:W-:Y:S01]  /*2aa0*/  FFMA.FTZ R88, R227, R225.reuse, R88 ;  /* 0x000000e1e3587223 */ /* 0x080fe20000010058 */
[----:B------:R-:W-:Y:S01]  /*2ab0*/  FMUL.FTZ R225, R202, R225 ;  /* 0x000000e1cae17220 */ /* 0x000fe20000410000 */
[----:B0-----:R-:W-:Y:S01]  /*2ac0*/  IMAD.WIDE.U32 R194, R211, 0x8, R194 ;  /* 0x00000008d3c27825 */ /* 0x001fe200078e00c2 */
[----:B------:R-:W-:-:S03]  /*2ad0*/  PRMT R197, R177, 0x7632, R197 ;  /* 0x00007632b1c57816 */ /* 0x000fc600000000c5 */
[----:B------:R-:W-:Y:S01]  /*2ae0*/  FADD.FTZ R171, -R210, R171 ;  /* 0x000000abd2ab7221 */ /* 0x000fe20000010100 */
[----:B------:R-:W-:Y:S01]  /*2af0*/  SHF.L.U32 R198, R177, 0x10, RZ ;  /* 0x00000010b1c67819 */ /* 0x000fe200000006ff */
[-C--:B------:R-:W-:Y:S01]  /*2b00*/  FFMA.FTZ R89, R224, R200.reuse, R89 ;  /* 0x000000c8e0597223 */ /* 0x080fe20000010059 */
[----:B------:R-:W-:Y:S01]  /*2b10*/  FADD.FTZ R85, R85, R200 ;  /* 0x000000c855557221 */ /* 0x000fe20000010000 */
[----:B------:R-:W-:Y:S01]  /*2b20*/  FADD.FTZ R170, -R210, R170 ;  /* 0x000000aad2aa7221 */ /* 0x000fe20000010100 */
[----:B------:R-:W-:Y:S01]  /*2b30*/  FADD.FTZ R221, R221, R225 ;  /* 0x000000e1dddd7221 */ /* 0x000fe20000010000 */
[----:B------:R-:W-:Y:S01]  /*2b40*/  FFMA.FTZ R222, R227, R225, R222 ;  /* 0x000000e1e3de7223 */ /* 0x000fe200000100de */
[----:B------:R-:W-:Y:S01]  /*2b50*/  FMUL.FTZ R200, R204, R200 ;  /* 0x000000c8ccc87220 */ /* 0x000fe20000410000 */
[----:B------:R-:W5:Y:S01]  /*2b60*/  @P5 LDG.E.128 R28, desc[UR4][R186.64] ;  /* 0x00000004ba1c5981 */ /* 0x000f62000c1e1d00 */
[----:B------:R-:W-:-:S03]  /*2b70*/  IMAD.U32 R202, R197, 0x10000, RZ ;  /* 0x00010000c5ca7824 */ /* 0x000fc600078e00ff */
[----:B------:R-:W5:Y:S01]  /*2b80*/  @P5 LDG.E.128 R24, desc[UR4][R186.64+0x10] ;  /* 0x00001004ba185981 */ /* 0x000f62000c1e1d00 */
[----:B----4-:R-:W-:Y:S01]  /*2b90*/  FMUL.FTZ R197, R205, R198 ;  /* 0x000000c6cdc57220 */ /* 0x010fe20000410000 */
[----:B------:R-:W-:Y:S01]  /*2ba0*/  FADD.FTZ R221, R221, R200 ;  /* 0x000000c8dddd7221 */ /* 0x000fe20000010000 */
[----:B------:R-:W-:Y:S01]  /*2bb0*/  FFMA.FTZ R222, R224, R200, R222 ;  /* 0x000000c8e0de7223 */ /* 0x000fe200000100de */
[----:B------:R-:W-:Y:S01]  /*2bc0*/  PRMT R176, R178, 0x7632, R176 ;  /* 0x00007632b2b07816 */ /* 0x000fe200000000b0 */
[----:B------:R-:W-:Y:S01]  /*2bd0*/  FADD.FTZ R87, R87, R202 ;  /* 0x000000ca57577221 */ /* 0x000fe20000010000 */
[----:B------:R0:W5:Y:S01]  /*2be0*/  LDG.E.64 R186, desc[UR4][R194.64] ;  /* 0x00000004c2ba7981 */ /* 0x000162000c1e1b00 */
[----:B------:R-:W-:Y:S01]  /*2bf0*/  FADD.FTZ R172, -R210, R172 ;  /* 0x000000acd2ac7221 */ /* 0x000fe20000010100 */
[----:B------:R-:W-:Y:S02]  /*2c00*/  IMAD.U32 R178, R178, 0x10000, RZ ;  /* 0x00010000b2b27824 */ /* 0x000fe400078e00ff */
[----:B------:R-:W-:Y:S01]  /*2c10*/  FADD.FTZ R221, R221, R197 ;  /* 0x000000c5dddd7221 */ /* 0x000fe20000010000 */
[C---:B0-----:R-:W-:Y:S01]  /*2c20*/  FMUL.FTZ R195, R4.reuse, R171 ;  /* 0x000000ab04c37220 */ /* 0x041fe20000410000 */
[----:B------:R-:W-:-:S03]  /*2c30*/  FMUL.FTZ R194, R4, R170 ;  /* 0x000000aa04c27220 */ /* 0x000fc60000410000 */
[-C--:B------:R-:W-:Y:S01]  /*2c40*/  FFMA.FTZ R91, R195, R202.reuse, R91 ;  /* 0x000000cac35b7223 */ /* 0x080fe2000001005b */
[----:B------:R-:W-:Y:S01]  /*2c50*/  FMUL.FTZ R202, R203, R202 ;  /* 0x000000cacbca7220 */ /* 0x000fe20000410000 */
[----:B------:R-:W-:Y:S01]  /*2c60*/  FFMA.FTZ R222, R194, R197, R222 ;  /* 0x000000c5c2de7223 */ /* 0x000fe200000100de */
        /* <DEDUP_REMOVED lines=35> */
.L_x_5394:
[----:B------:R-:W-:Y:S05]  /*2ea0*/  BSYNC B0 ;  /* 0x0000000000007941 */ /* 0x000fea0003800000 */
.L_x_5386:
[----:B-123--:R-:W0:Y:S01]  /*2eb0*/  S2R R168, SR_TID.X ;  /* 0x0000000000a87919 */ /* 0x00ee220000002100 */
        /* <DEDUP_REMOVED lines=27> */
.L_x_5563:
        /* <DEDUP_REMOVED lines=8> */
[----:B------:R-:W-:Y:S04]  /*30f0*/  BSSY B0, `(.L_x_5402) ;  /* 0x0000130000007945 */ /* 0x000fe80003800000 */
[----:B------:R-:W-:Y:S01]  /*3100*/  @P4 IMAD R3, R3, R7, RZ ;  /* 0x0000000703034224 */ /* 0x000fe200078e02ff */
[----:B0-----:R-:W-:-:S04]  /*3110*/  LEA R170, R173, R170, 0x18 ;  /* 0x000000aaadaa7211 */ /* 0x001fc800078ec0ff */
[----:B------:R-:W-:Y:S01]  /*3120*/  @!P5 LEA R171, R171, R170, 0x3 ;  /* 0x000000aaababd211 */ /* 0x000fe200078e18ff */
[----:B------:R-:W-:-:S04]  /*3130*/  IMAD R172, R172, 0x8, R170 ;  /* 0x00000008acac7824 */ /* 0x000fc800078e02aa */
        /* <DEDUP_REMOVED lines=34> */
.L_x_5405:
[----:B------:R-:W-:Y:S05]  /*3360*/  BSYNC B1 ;  /* 0x0000000000017941 */ /* 0x000fea0003800000 */
.L_x_5404:
[----:B------:R-:W0:Y:S01]  /*3370*/  @!P3 LDC.64 R168, c[0x0][0x2c8] ;  /* 0x0000b200ffa8bb82 */ /* 0x000e220000000a00 */
[----:B------:R-:W-:Y:S01]  /*3380*/  BSSY B1, `(.L_x_5406) ;  /* 0x000000f000017945 */ /* 0x000fe20003800000 */
[----:B0-----:R-:W-:-:S04]  /*3390*/  @!P3 ISETP.NE.U32.AND P5, PT, R168, RZ, PT ;  /* 0x000000ffa800b20c */ /* 0x001fc80003fa5070 */
[----:B------:R-:W-:-:S04]  /*33a0*/  @!P3 ISETP.NE.AND.EX P5, PT, R169, RZ, PT, P5 ;  /* 0x000000ffa900b20c */ /* 0x000fc80003fa5350 */
[----:B-----5:R-:W-:Y:S01]  /*33b0*/  @!P3 FSEL R174, R128, RZ, P5 ;  /* 0x000000ff80aeb208 */ /* 0x020fe20002800000 */
        /* <DEDUP_REMOVED lines=11> */
.L_x_5407:
[----:B------:R-:W-:Y:S05]  /*3470*/  BSYNC B1 ;  /* 0x0000000000017941 */ /* 0x000fea0003800000 */
.L_x_5406:
[----:B------:R-:W0:Y:S01]  /*3480*/  LDC.64 R170, c[0x0][0x308] ;  /* 0x0000c200ffaa7b82 */ /* 0x000e220000000a00 */
[----:B------:R-:W-:Y:S01]  /*3490*/  BSSY B1, `(.L_x_5408) ;  /* 0x0000011000017945 */ /* 0x000fe20003800000 */
[----:B0-----:R-:W-:-:S04]  /*34a0*/  ISETP.NE.U32.AND P5, PT, R170, RZ, PT ;  /* 0x000000ffaa00720c */ /* 0x001fc80003fa5070 */
[----:B------:R-:W-:-:S04]  /*34b0*/  ISETP.NE.AND.EX P5, PT, R171, RZ, PT, P5 ;  /* 0x000000ffab00720c */ /* 0x000fc80003fa5350 */
[----:B------:R-:W-:Y:S01]  /*34c0*/  SEL R160, R174, R160, P5 ;  /* 0x000000a0aea07207 */ /* 0x000fe20002800000 */
[----:B------:R-:W-:Y:S08]  /*34d0*/  @!P4 BRA `(.L_x_5409) ;  /* 0x000000000030c947 */ /* 0x000ff00003800000 */
[----:B------:R-:W2:Y:S01]  /*34e0*/  LDL R177, [R1+0x60] ;  /* 0x0000600001b17983 */ /* 0x000ea20000100800 */
[----:B------:R-:W-:Y:S01]  /*34f0*/  LOP3.LUT P6, RZ, R180, 0xff, RZ, 0xc0, !PT ;  /* 0x000000ffb4ff7812 */ /* 0x000fe200078cc0ff */
[----:B------:R-:W-:Y:S01]  /*3500*/  FMUL.FTZ R174, R174, UR11 ;  /* 0x0000000baeae7c20 */ /* 0x000fe20008410000 */
[----:B------:R-:W-:-:S03]  /*3510*/  MOV R175, RZ ;  /* 0x000000ff00af7202 */ /* 0x000fc60000000f00 */
[----:B------:R-:W-:-:S08]  /*3520*/  FMUL.FTZ R174, R174, UR10 ;  /* 0x0000000aaeae7c20 */ /* 0x000fd00008410000 */
[----:B------:R-:W-:-:S04]  /*3530*/  @P6 IMAD.U32 R176, R156, 0x10000, RZ ;  /* 0x000100009cb06824 */ /* 0x000fc800078e00ff */
[----:B------:R-:W-:-:S04]  /*3540*/  @P6 FMUL.FTZ R175, R174, R176 ;  /* 0x000000b0aeaf6220 */ /* 0x000fc80000410000 */
[----:B------:R-:W-:Y:S01]  /*3550*/  FADD.FTZ R96, R96, R175 ;  /* 0x000000af60607221 */ /* 0x000fe20000010000 */
[----:B------:R-:W-:-:S06]  /*3560*/  HFMA2.MMA R175, -RZ, RZ, 0, 0 ;  /* 0x00000000ffaf7435 */ /* 0x000fcc00000001ff */
[----:B--2---:R-:W-:-:S05]  /*3570*/  @P6 FMUL.FTZ R175, R177, R174 ;  /* 0x000000aeb1af6220 */ /* 0x004fca0000410000 */
[----:B------:R-:W-:-:S04]  /*3580*/  F2FP.BF16.F32.PACK_AB R175, RZ, R175 ;  /* 0x000000afffaf723e */ /* 0x000fc800000010ff */
[----:B------:R-:W-:-:S07]  /*3590*/  PRMT R164, R175, 0x7610, R164 ;  /* 0x00007610afa47816 */ /* 0x000fce00000000a4 */
.L_x_5409:
[----:B------:R-:W-:Y:S05]  /*35a0*/  BSYNC B1 ;  /* 0x0000000000017941 */ /* 0x000fea0003800000 */
.L_x_5408:
[----:B------:R-:W-:Y:S01]  /*35b0*/  @!P3 ISETP.NE.U32.AND P6, PT, R168, RZ, PT ;  /* 0x000000ffa800b20c */ /* 0x000fe20003fc5070 */
[----:B------:R-:W-:Y:S03]  /*35c0*/  BSSY B1, `(.L_x_5410) ;  /* 0x000000c000017945 */ /* 0x000fe60003800000 */
[----:B------:R-:W-:-:S04]  /*35d0*/  @!P3 ISETP.NE.AND.EX P6, PT, R169, RZ, PT, P6 ;  /* 0x000000ffa900b20c */ /* 0x000fc80003fc5360 */
[----:B------:R-:W-:Y:S01]  /*35e0*/  @!P3 FSEL R174, R129, RZ, P6 ;  /* 0x000000ff81aeb208 */ /* 0x000fe20003000000 */
[----:B------:R-:W-:Y:S08]  /*35f0*/  @!P3 BRA `(.L_x_5411) ;  /* 0x000000000020b947 */ /* 0x000ff00003800000 */
        /* <DEDUP_REMOVED lines=8> */
.L_x_5411:
[----:B------:R-:W-:Y:S05]  /*3680*/  BSYNC B1 ;  /* 0x0000000000017941 */ /* 0x000fea0003800000 */
.L_x_5410:
[----:B------:R-:W-:Y:S01]  /*3690*/  BSSY B1, `(.L_x_5412) ;  /* 0x0000010000017945 */ /* 0x000fe20003800000 */
[----:B------:R-:W-:-:S03]  /*36a0*/  SEL R161, R174, R161, P5 ;  /* 0x000000a1aea17207 */ /* 0x000fc60002800000 */
[----:B------:R-:W-:Y:S05]  /*36b0*/  @!P4 BRA `(.L_x_5413) ;  /* 0x000000000034c947 */ /* 0x000fea0003800000 */
[----:B------:R-:W2:Y:S01]  /*36c0*/  LDL R177, [R1+0x5c] ;  /* 0x00005c0001b17983 */ /* 0x000ea20000100800 */
[----:B------:R-:W-:Y:S01]  /*36d0*/  LOP3.LUT P6, RZ, R180, 0xff00, RZ, 0xc0, !PT ;  /* 0x0000ff00b4ff7812 */ /* 0x000fe200078cc0ff */
        /* <DEDUP_REMOVED lines=11> */
.L_x_5413:
[----:B------:R-:W-:Y:S05]  /*3790*/  BSYNC B1 ;  /* 0x0000000000017941 */ /* 0x000fea0003800000 */
.L_x_5412:
        /* <DEDUP_REMOVED lines=13> */
.L_x_5415:
[----:B------:R-:W-:Y:S05]  /*3870*/  BSYNC B1 ;  /* 0x0000000000017941 */ /* 0x000fea0003800000 */
.L_x_5414:
[----:B------:R-:W-:Y:S01]  /*3880*/  BSSY B1, `(.L_x_5416) ;  /* 0x000000f000017945 */ /* 0x000fe20003800000 */
[----:B------:R-:W-:-:S03]  /*3890*/  SEL R162, R174, R162, P5 ;  /* 0x000000a2aea27207 */ /* 0x000fc60002800000 */
[----:B------:R-:W-:Y:S05]  /*38a0*/  @!P4 BRA `(.L_x_5417) ;  /* 0x000000000030c947 */ /* 0x000fea0003800000 */
[----:B------:R-:W2:Y:S01]  /*38b0*/  LDL R177, [R1+0x58] ;  /* 0x0000580001b17983 */ /* 0x000ea20000100800 */
[----:B------:R-:W-:Y:S01]  /*38c0*/  LOP3.LUT P6, RZ, R180, 0xff0000, RZ, 0xc0, !PT ;  /* 0x00ff0000b4ff7812 */ /* 0x000fe200078cc0ff */
        /* <DEDUP_REMOVED lines=10> */
.L_x_5417:
[----:B------:R-:W-:Y:S05]  /*3970*/  BSYNC B1 ;  /* 0x0000000000017941 */ /* 0x000fea0003800000 */
.L_x_5416:
        /* <DEDUP_REMOVED lines=13> */
.L_x_5419:
[----:B------:R-:W-:Y:S05]  /*3a50*/  BSYNC B1 ;  /* 0x0000000000017941 */ /* 0x000fea0003800000 */
.L_x_5418:
        /* <DEDUP_REMOVED lines=13> */
[----:B--2---:R-:W-:-:S05]  /*3b30*/  @P6 FMUL.FTZ R175, R177, R174 ;  /* 0x000000aeb1af6220 */ /* 0x004fca0000410000 */
[----:B------:R-:W-:-:S04]  /*3b40*/  F2FP.BF16.F32.PACK_AB R175, RZ, R175 ;  /* 0x000000afffaf723e */ /* 0x000fc800000010ff */
[----:B------:R-:W-:-:S07]  /*3b50*/  PRMT R165, R165, 0x5410, R175 ;  /* 0x00005410a5a57816 */ /* 0x000fce00000000af */
.L_x_5421:
[----:B------:R-:W-:Y:S05]  /*3b60*/  BSYNC B1 ;  /* 0x0000000000017941 */ /* 0x000fea0003800000 */
.L_x_5420:
        /* <DEDUP_REMOVED lines=13> */
.L_x_5423:
[----:B------:R-:W-:Y:S05]  /*3c40*/  BSYNC B1 ;  /* 0x0000000000017941 */ /* 0x000fea0003800000 */
.L_x_5422:
[----:B------:R-:W-:Y:S01]  /*3c50*/  BSSY B1, `(.L_x_5424) ;  /* 0x000000f000017945 */ /* 0x000fe20003800000 */
[----:B------:R-:W-:-:S03]  /*3c60*/  SEL R152, R174, R152, P5 ;  /* 0x00000098ae987207 */ /* 0x000fc60002800000 */
[----:B------:R-:W-:Y:S05]  /*3c70*/  @!P4 BRA `(.L_x_5425) ;  /* 0x000000000030c947 */ /* 0x000fea0003800000 */
        /* <DEDUP_REMOVED lines=12> */
.L_x_5425:
[----:B------:R-:W-:Y:S05]  /*3d40*/  BSYNC B1 ;  /* 0x0000000000017941 */ /* 0x000fea0003800000 */
.L_x_5424:
        /* <DEDUP_REMOVED lines=13> */
.L_x_5427:
[----:B------:R-:W-:Y:S05]  /*3e20*/  BSYNC B1 ;  /* 0x0000000000017941 */ /* 0x000fea0003800000 */
.L_x_5426:
        /* <DEDUP_REMOVED lines=16> */
.L_x_5429:
[----:B------:R-:W-:Y:S05]  /*3f30*/  BSYNC B1 ;  /* 0x0000000000017941 */ /* 0x000fea0003800000 */
.L_x_5428:
        /* <DEDUP_REMOVED lines=13> */
.L_x_5431:
[----:B------:R-:W-:Y:S05]  /*4010*/  BSYNC B1 ;  /* 0x0000000000017941 */ /* 0x000fea0003800000 */
.L_x_5430:
        /* <DEDUP_REMOVED lines=15> */
.L_x_5433:
[----:B------:R-:W-:Y:S05]  /*4110*/  BSYNC B1 ;  /* 0x0000000000017941 */ /* 0x000fea0003800000 */
.L_x_5432:
[----:B------:R-:W-:Y:S01]  /*4120*/  @!P3 ISETP.NE.U32.AND P6, PT, R168, RZ, PT ;  /* 0x000000ffa800b20c */ /* 0x000fe20003fc5070 */
[----:B------:R-:W-:Y:S03]  /*4130*/  BSSY B1, `(.L_x_5434) ;  /* 0x000000f000017945 */ /* 0x000fe60003800000 */
[----:B------:R-:W-:-:S04]  /*4140*/  @!P3 ISETP.NE.AND.EX P6, PT, R169, RZ, PT, P6 ;  /* 0x000000ffa900b20c */ /* 0x000fc80003fc5360 */
[----:B------:R-:W-:Y:S01]  /*4150*/  @!P3 FSEL R174, R135, RZ, P6 ;  /* 0x000000ff87aeb208 */ /* 0x000fe20003000000 */
[----:B------:R-:W-:Y:S08]  /*4160*/  @!P3 BRA `(.L_x_5435) ;  /* 0x00000000002cb947 */ /* 0x000ff00003800000 */
        /* <DEDUP_REMOVED lines=11> */
.L_x_5435:
[----:B------:R-:W-:Y:S05]  /*4220*/  BSYNC B1 ;  /* 0x0000000000017941 */ /* 0x000fea0003800000 */
.L_x_5434:
[----:B------:R-:W-:Y:S01]  /*4230*/  SEL R155, R174, R155, P5 ;  /* 0x0000009bae9b7207 */ /* 0x000fe20002800000 */
[----:B------:R-:W-:Y:S01]  /*4240*/  BSSY B1, `(.L_x_5436) ;  /* 0x0000015000017945 */ /* 0x000fe20003800000 */
[----:B------:R-:W-:-:S04]  /*4250*/  ISETP.NE.U32.AND P5, PT, R170, RZ, PT ;  /* 0x000000ffaa00720c */ /* 0x000fc80003fa5070 */
[----:B------:R-:W-:-:S13]  /*4260*/  ISETP.NE.AND.EX P5, PT, R171, RZ, PT, P5 ;  /* 0x000000ffab00720c */ /* 0x000fda0003fa5350 */
[----:B------:R-:W0:Y:S02]  /*4270*/  @P5 LDC.64 R168, c[0x0][0x308] ;  /* 0x0000c200ffa85b82 */ /* 0x000e240000000a00 */
[----:B0-----:R-:W-:-:S05]  /*4280*/  @P5 IMAD.WIDE.U32 R168, R8, 0x20, R168 ;  /* 0x0000002008a85825 */ /* 0x001fca00078e00a8 */
[----:B------:R0:W-:Y:S04]  /*4290*/  @P5 STG.E.128 desc[UR4][R168.64], R160 ;  /* 0x000000a0a8005986 */ /* 0x0001e8000c101d04 */
[----:B------:R0:W-:Y:S01]  /*42a0*/  @P5 STG.E.128 desc[UR4][R168.64+0x10], R152 ;  /* 0x00001098a8005986 */ /* 0x0001e2000c101d04 */
[----:B------:R-:W-:Y:S05]  /*42b0*/  @!P4 BRA `(.L_x_5437) ;  /* 0x000000000034c947 */ /* 0x000fea0003800000 */
[----:B------:R-:W2:Y:S01]  /*42c0*/  LDL R175, [R1+0x44] ;  /* 0x0000440001af7983 */ /* 0x000ea20000100800 */
[----:B------:R-:W-:Y:S01]  /*42d0*/  LOP3.LUT P5, RZ, R181, 0xff000000, RZ, 0xc0, !PT ;  /* 0xff000000b5ff7812 */ /* 0x000fe200078ac0ff */
[----:B0-----:R-:W-:Y:S01]  /*42e0*/  FMUL.FTZ R168, R174, UR11 ;  /* 0x0000000baea87c20 */ /* 0x001fe20008410000 */
        /* <DEDUP_REMOVED lines=10> */
.L_x_5437:
[----:B------:R-:W-:Y:S05]  /*4390*/  BSYNC B1 ;  /* 0x0000000000017941 */ /* 0x000fea0003800000 */
.L_x_5436:
[----:B0-----:R-:W0:Y:S01]  /*43a0*/  @P4 LDC.64 R168, c[0x0][0x2f8] ;  /* 0x0000be00ffa84b82 */ /* 0x001e220000000a00 */
[----:B------:R-:W-:Y:S01]  /*43b0*/  IADD3 R8, R8, 0x100, RZ ;  /* 0x0000010008087810 */ /* 0x000fe20007ffe0ff */
[----:B0-----:R-:W-:-:S04]  /*43c0*/  @P4 IMAD.WIDE.U32 R168, R3, 0x10, R168 ;  /* 0x0000001003a84825 */ /* 0x001fc800078e00a8 */
[----:B------:R-:W-:Y:S01]  /*43d0*/  VIADD R3, R3, 0x100 ;  /* 0x0000010003037836 */ /* 0x000fe20000000000 */
[----:B------:R0:W-:Y:S06]  /*43e0*/  @P4 STG.E.128 desc[UR4][R168.64], R164 ;  /* 0x000000a4a8004986 */ /* 0x0001ec000c101d04 */
.L_x_5403:
[----:B------:R-:W-:Y:S05]  /*43f0*/  BSYNC B0 ;  /* 0x0000000000007941 */ /* 0x000fea0003800000 */
.L_x_5402:
[----:B------:R-:W-:Y:S04]  /*4400*/  BSSY B0, `(.L_x_5438) ;  /* 0x0000110000007945 */ /* 0x000fe80003800000 */
[----:B------:R-:W-:Y:S05]  /*4410*/  @!P1 BRA `(.L_x_5439) ;  /* 0x0000001000389947 */ /* 0x000fea0003800000 */
[----:B------:R-:W-:Y:S04]  /*4420*/  BSSY B1, `(.L_x_5440) ;  /* 0x0000005000017945 */ /* 0x000fe80003800000 */
[----:B------:R-:W-:Y:S05]  /*4430*/  @!P4 BRA `(.L_x_5441) ;  /* 0x00000000000cc947 */ /* 0x000fea0003800000 */
[----:B------:R-:W1:Y:S02]  /*4440*/  LDC.64 R156, c[0x0][0x220] ;  /* 0x00008800ff9c7b82 */ /* 0x000e640000000a00 */
[----:B-1----:R-:W-:-:S06]  /*4450*/  IMAD.WIDE.U32 R156, R3, 0x10, R156 ;  /* 0x00000010039c7825 */ /* 0x002fcc00078e009c */
[----:B------:R-:W5:Y:S02]  /*4460*/  LDG.E.128 R156, desc[UR4][R156.64] ;  /* 0x000000049c9c7981 */ /* 0x000f64000c1e1d00 */
.L_x_5441:
[----:B------:R-:W-:Y:S05]  /*4470*/  BSYNC B1 ;  /* 0x0000000000017941 */ /* 0x000fea0003800000 */
.L_x_5440:
[----:B0-----:R-:W0:Y:S01]  /*4480*/  @!P3 LDC.64 R168, c[0x0][0x2c8] ;  /* 0x0000b200ffa8bb82 */ /* 0x001e220000000a00 */
[----:B------:R-:W-:Y:S01]  /*4490*/  BSSY B1, `(.L_x_5442) ;  /* 0x000000f000017945 */ /* 0x000fe20003800000 */
[----:B0-----:R-:W-:-:S04]  /*44a0*/  @!P3 ISETP.NE.U32.AND P5, PT, R168, RZ, PT ;  /* 0x000000ffa800b20c */ /* 0x001fc80003fa5070 */
[----:B------:R-:W-:-:S04]  /*44b0*/  @!P3 ISETP.NE.AND.EX P5, PT, R169, RZ, PT, P5 ;  /* 0x000000ffa900b20c */ /* 0x000fc80003fa5350 */
[----:B-----5:R-:W-:Y:S01]  /*44c0*/  @!P3 FSEL R174, R136, RZ, P5 ;  /* 0x000000ff88aeb208 */ /* 0x020fe20002800000 */
        /* <DEDUP_REMOVED lines=11> */
.L_x_5443:
[----:B------:R-:W-:Y:S05]  /*4580*/  BSYNC B1 ;  /* 0x0000000000017941 */ /* 0x000fea0003800000 */
.L_x_5442:
        /* <DEDUP_REMOVED lines=9> */
[----:B------:R-:W-:-:S03]  /*4620*/  IMAD.MOV.U32 R175, RZ, RZ, RZ ;  /* 0x000000ffffaf7224 */ /* 0x000fc600078e00ff */
[----:B------:R-:W-:-:S08]  /*4630*/  FMUL.FTZ R174, R174, UR10 ;  /* 0x0000000aaeae7c20 */ /* 0x000fd00008410000 */
[----:B------:R-:W-:-:S05]  /*4640*/  @P6 SHF.L.U32 R176, R156, 0x10, RZ ;  /* 0x000000109cb06819 */ /* 0x000fca00000006ff */
[----:B------:R-:W-:-:S04]  /*4650*/  @P6 FMUL.FTZ R175, R176, R174 ;  /* 0x000000aeb0af6220 */ /* 0x000fc80000410000 */
[----:B------:R-:W-:Y:S01]  /*4660*/  FADD.FTZ R104, R104, R175 ;  /* 0x000000af68687221 */ /* 0x000fe20000010000 */
[----:B------:R-:W-:Y:S01]  /*4670*/  MOV R175, RZ ;  /* 0x000000ff00af7202 */ /* 0x000fe20000000f00 */
[----:B--2---:R-:W-:-:S05]  /*4680*/  @P6 FMUL.FTZ R175, R177, R174 ;  /* 0x000000aeb1af6220 */ /* 0x004fca0000410000 */
[----:B------:R-:W-:-:S04]  /*4690*/  F2FP.BF16.F32.PACK_AB R175, RZ, R175 ;  /* 0x000000afffaf723e */ /* 0x000fc800000010ff */
[----:B------:R-:W-:-:S07]  /*46a0*/  PRMT R164, R175, 0x7610, R164 ;  /* 0x00007610afa47816 */ /* 0x000fce00000000a4 */
.L_x_5445:
[----:B------:R-:W-:Y:S05]  /*46b0*/  BSYNC B1 ;  /* 0x0000000000017941 */ /* 0x000fea0003800000 */
.L_x_5444:
        /* <DEDUP_REMOVED lines=13> */
.L_x_5447:
[----:B------:R-:W-:Y:S05]  /*4790*/  BSYNC B1 ;  /* 0x0000000000017941 */ /* 0x000fea0003800000 */
.L_x_5446:
        /* <DEDUP_REMOVED lines=8> */
[----:B------:R-:W-:-:S05]  /*4820*/  @P6 PRMT R175, R156, 0x7632, R175 ;  /* 0x000076329caf6816 */ /* 0x000fca00000000af */
[----:B------:R-:W-:-:S04]  /*4830*/  @P6 IMAD.U32 R175, R175, 0x10000, RZ ;  /* 0x00010000afaf6824 */ /* 0x000fc800078e00ff */
[----:B------:R-:W-:Y:S01]  /*4840*/  @P6 FMUL.FTZ R176, R174, R175 ;  /* 0x000000afaeb06220 */ /* 0x000fe20000410000 */
[----:B------:R-:W-:-:S03]  /*4850*/  MOV R175, RZ ;  /* 0x000000ff00af7202 */ /* 0x000fc60000000f00 */
[----:B------:R-:W-:Y:S01]  /*4860*/  FADD.FTZ R105, R105, R176 ;  /* 0x000000b069697221 */ /* 0x000fe20000010000 */
[----:B--2---:R-:W-:-:S05]  /*4870*/  @P6 FMUL.FTZ R175, R177, R174 ;  /* 0x000000aeb1af6220 */ /* 0x004fca0000410000 */
[----:B------:R-:W-:-:S04]  /*4880*/  F2FP.BF16.F32.PACK_AB R175, RZ, R175 ;  /* 0x000000afffaf723e */ /* 0x000fc800000010ff */
[----:B------:R-:W-:-:S07]  /*4890*/  PRMT R164, R164, 0x5410, R175 ;  /* 0x00005410a4a47816 */ /* 0x000fce00000000af */
.L_x_5449:
[----:B------:R-:W-:Y:S05]  /*48a0*/  BSYNC B1 ;  /* 0x0000000000017941 */ /* 0x000fea0003800000 */
.L_x_5448:
        /* <DEDUP_REMOVED lines=13> */
.L_x_5451:
[----:B------:R-:W-:Y:S05]  /*4980*/  BSYNC B1 ;  /* 0x0000000000017941 */ /* 0x000fea0003800000 */
.L_x_5450:
        /* <DEDUP_REMOVED lines=11> */
[----:B------:R-:W-:-:S06]  /*4a40*/  HFMA2.MMA R175, -RZ, RZ, 0, 0 ;  /* 0x00000000ffaf7435 */ /* 0x000fcc00000001ff */
[----:B--2---:R-:W-:-:S05]  /*4a50*/  @P6 FMUL.FTZ R175, R177, R174 ;  /* 0x000000aeb1af6220 */ /* 0x004fca0000410000 */
[----:B------:R-:W-:-:S04]  /*4a60*/  F2FP.BF16.F32.PACK_AB R175, RZ, R175 ;  /* 0x000000afffaf723e */ /* 0x000fc800000010ff */
[----:B------:R-:W-:-:S07]  /*4a70*/  PRMT R165, R175, 0x7610, R165 ;  /* 0x00007610afa57816 */ /* 0x000fce00000000a5 */
.L_x_5453:
[----:B------:R-:W-:Y:S05]  /*4a80*/  BSYNC B1 ;  /* 0x0000000000017941 */ /* 0x000fea0003800000 */
.L_x_5452:
        /* <DEDUP_REMOVED lines=13> */
.L_x_5455:
[----:B------:R-:W-:Y:S05]  /*4b60*/  BSYNC B1 ;  /* 0x0000000000017941 */ /* 0x000fea0003800000 */
.L_x_5454:
        /* <DEDUP_REMOVED lines=13> */
[----:B--2---:R-:W-:-:S05]  /*4c40*/  @P6 FMUL.FTZ R175, R177, R174 ;  /* 0x000000aeb1af6220 */ /* 0x004fca0000410000 */
[----:B------:R-:W-:-:S04]  /*4c50*/  F2FP.BF16.F32.PACK_AB R175, RZ, R175 ;  /* 0x000000afffaf723e */ /* 0x000fc800000010ff */
[----:B------:R-:W-:-:S07]  /*4c60*/  PRMT R165, R165, 0x5410, R175 ;  /* 0x00005410a5a57816 */ /* 0x000fce00000000af */
.L_x_5457:
[----:B------:R-:W-:Y:S05]  /*4c70*/  BSYNC B1 ;  /* 0x0000000000017941 */ /* 0x000fea0003800000 */
.L_x_5456:
        /* <DEDUP_REMOVED lines=13> */
.L_x_5459:
[----:B------:R-:W-:Y:S05]  /*4d50*/  BSYNC B1 ;  /* 0x0000000000017941 */ /* 0x000fea0003800000 */
.L_x_5458:
        /* <DEDUP_REMOVED lines=15> */
.L_x_5461:
[----:B------:R-:W-:Y:S05]  /*4e50*/  BSYNC B1 ;  /* 0x0000000000017941 */ /* 0x000fea0003800000 */
.L_x_5460:
        /* <DEDUP_REMOVED lines=13> */
.L_x_5463:
[----:B------:R-:W-:Y:S05]  /*4f30*/  BSYNC B1 ;  /* 0x0000000000017941 */ /* 0x000fea0003800000 */
.L_x_5462:
        /* <DEDUP_REMOVED lines=16> */
.L_x_5465:
[----:B------:R-:W-:Y:S05]  /*5040*/  BSYNC B1 ;  /* 0x0000000000017941 */ /* 0x000fea0003800000 */
.L_x_5464:
        /* <DEDUP_REMOVED lines=13> */
.L_x_5467:
[----:B------:R-:W-:Y:S05]  /*5120*/  BSYNC B1 ;  /* 0x0000000000017941 */ /* 0x000fea0003800000 */
.L_x_5466:
        /* <DEDUP_REMOVED lines=15> */
.L_x_5469:
[----:B------:R-:W-:Y:S05]  /*5220*/  BSYNC B1 ;  /* 0x0000000000017941 */ /* 0x000fea0003800000 */
.L_x_5468:
        /* <DEDUP_REMOVED lines=16> */
.L_x_5471:
[----:B------:R-:W-:Y:S05]  /*5330*/  BSYNC B1 ;  /* 0x0000000000017941 */ /* 0x000fea0003800000 */
.L_x_5470:
        /* <DEDUP_REMOVED lines=22> */
.L_x_5473:
[----:B------:R-:W-:Y:S05]  /*54a0*/  BSYNC B1 ;  /* 0x0000000000017941 */ /* 0x000fea0003800000 */
.L_x_5472:
[----:B0-----:R-:W0:Y:S01]  /*54b0*/  @P4 LDC.64 R168, c[0x0][0x2f8] ;  /* 0x0000be00ffa84b82 */ /* 0x001e220000000a00 */
[----:B------:R-:W-:Y:S01]  /*54c0*/  IADD3 R8, R8, 0x100, RZ ;  /* 0x0000010008087810 */ /* 0x000fe20007ffe0ff */
[----:B0-----:R-:W-:-:S04]  /*54d0*/  @P4 IMAD.WIDE.U32 R168, R3, 0x10, R168 ;  /* 0x0000001003a84825 */ /* 0x001fc800078e00a8 */
[----:B------:R-:W-:Y:S01]  /*54e0*/  VIADD R3, R3, 0x100 ;  /* 0x0000010003037836 */ /* 0x000fe20000000000 */
[----:B------:R1:W-:Y:S06]  /*54f0*/  @P4 STG.E.128 desc[UR4][R168.64], R164 ;  /* 0x000000a4a8004986 */ /* 0x0003ec000c101d04 */
.L_x_5439:
[----:B------:R-:W-:Y:S05]  /*5500*/  BSYNC B0 ;  /* 0x0000000000007941 */ /* 0x000fea0003800000 */
.L_x_5438:
[----:B------:R-:W-:Y:S04]  /*5510*/  BSSY B0, `(.L_x_5474) ;  /* 0x0000110000007945 */ /* 0x000fe80003800000 */
[----:B------:R-:W-:Y:S05]  /*5520*/  @!P2 BRA `(.L_x_5475) ;  /* 0x000000100038a947 */ /* 0x000fea0003800000 */
[----:B------:R-:W-:Y:S04]  /*5530*/  BSSY B1, `(.L_x_5476) ;  /* 0x0000005000017945 */ /* 0x000fe80003800000 */
[----:B------:R-:W-:Y:S05]  /*5540*/  @!P4 BRA `(.L_x_5477) ;  /* 0x00000000000cc947 */ /* 0x000fea0003800000 */
[----:B------:R-:W2:Y:S02]  /*5550*/  LDC.64 R156, c[0x0][0x220] ;  /* 0x00008800ff9c7b82 */ /* 0x000ea40000000a00 */
[----:B--2---:R-:W-:-:S06]  /*5560*/  IMAD.WIDE.U32 R156, R3, 0x10, R156 ;  /* 0x00000010039c7825 */ /* 0x004fcc00078e009c */
[----:B------:R-:W5:Y:S02]  /*5570*/  LDG.E.128 R156, desc[UR4][R156.64] ;  /* 0x000000049c9c7981 */ /* 0x000f64000c1e1d00 */
.L_x_5477:
[----:B------:R-:W-:Y:S05]  /*5580*/  BSYNC B1 ;  /* 0x0000000000017941 */ /* 0x000fea0003800000 */
.L_x_5476:
[----:B01----:R-:W0:Y:S01]  /*5590*/  @!P3 LDC.64 R168, c[0x0][0x2c8] ;  /* 0x0000b200ffa8bb82 */ /* 0x003e220000000a00 */
        /* <DEDUP_REMOVED lines=15> */
.L_x_5479:
[----:B------:R-:W-:Y:S05]  /*5690*/  BSYNC B1 ;  /* 0x0000000000017941 */ /* 0x000fea0003800000 */
.L_x_5478:
        /* <DEDUP_REMOVED lines=11> */
[----:B------:R-:W-:-:S05]  /*5750*/  @P6 SHF.L.U32 R176, R156, 0x10, RZ ;  /* 0x000000109cb06819 */ /* 0x000fca00000006ff */
[----:B------:R-:W-:-:S04]  /*5760*/  @P6 FMUL.FTZ R175, R176, R174 ;  /* 0x000000aeb0af6220 */ /* 0x000fc80000410000 */
[----:B------:R-:W-:Y:S01]  /*5770*/  FADD.FTZ R112, R112, R175 ;  /* 0x000000af70707221 */ /* 0x000fe20000010000 */
[----:B------:R-:W-:Y:S02]  /*5780*/  IMAD.MOV.U32 R175, RZ, RZ, RZ ;  /* 0x000000ffffaf7224 */ /* 0x000fe400078e00ff */
[----:B--2---:R-:W-:-:S05]  /*5790*/  @P6 FMUL.FTZ R175, R177, R174 ;  /* 0x000000aeb1af6220 */ /* 0x004fca0000410000 */
[----:B------:R-:W-:-:S04]  /*57a0*/  F2FP.BF16.F32.PACK_AB R175, RZ, R175 ;  /* 0x000000afffaf723e */ /* 0x000fc800000010ff */
[----:B------:R-:W-:-:S07]  /*57b0*/  PRMT R164, R175, 0x7610, R164 ;  /* 0x00007610afa47816 */ /* 0x000fce00000000a4 */
.L_x_5481:
[----:B------:R-:W-:Y:S05]  /*57c0*/  BSYNC B1 ;  /* 0x0000000000017941 */ /* 0x000fea0003800000 */
.L_x_5480:
        /* <DEDUP_REMOVED lines=13> */
.L_x_5483:
[----:B------:R-:W-:Y:S05]  /*58a0*/  BSYNC B1 ;  /* 0x0000000000017941 */ /* 0x000fea0003800000 */
.L_x_5482:
        /* <DEDUP_REMOVED lines=8> */
[----:B------:R-:W-:-:S04]  /*5930*/  @P6 PRMT R175, R156, 0x7632, R175 ;  /* 0x000076329caf6816 */ /* 0x000fc800000000af */
[----:B------:R-:W-:-:S05]  /*5940*/  @P6 SHF.L.U32 R175, R175, 0x10, RZ ;  /* 0x00000010afaf6819 */ /* 0x000fca00000006ff */
[----:B------:R-:W-:Y:S01]  /*5950*/  @P6 FMUL.FTZ R176, R174, R175 ;  /* 0x000000afaeb06220 */ /* 0x000fe20000410000 */
[----:B------:R-:W-:-:S03]  /*5960*/  IMAD.MOV.U32 R175, RZ, RZ, RZ ;  /* 0x000000ffffaf7224 */ /* 0x000fc600078e00ff */
[----:B------:R-:W-:Y:S01]  /*5970*/  FADD.FTZ R113, R113, R176 ;  /* 0x000000b071717221 */ /* 0x000fe20000010000 */
[----:B--2---:R-:W-:-:S05]  /*5980*/  @P6 FMUL.FTZ R175, R177, R174 ;  /* 0x000000aeb1af6220 */ /* 0x004fca0000410000 */
[----:B------:R-:W-:-:S04]  /*5990*/  F2FP.BF16.F32.PACK_AB R175, RZ, R175 ;  /* 0x000000afffaf723e */ /* 0x000fc800000010ff */
[----:B------:R-:W-:-:S07]  /*59a0*/  PRMT R164, R164, 0x5410, R175 ;  /* 0x00005410a4a47816 */ /* 0x000fce00000000af */
.L_x_5485:
[----:B------:R-:W-:Y:S05]  /*59b0*/  BSYNC B1 ;  /* 0x0000000000017941 */ /* 0x000fea0003800000 */
.L_x_5484:
        /* <DEDUP_REMOVED lines=13> */
.L_x_5487:
[----:B------:R-:W-:Y:S05]  /*5a90*/  BSYNC B1 ;  /* 0x0000000000017941 */ /* 0x000fea0003800000 */
.L_x_5486:
        /* <DEDUP_REMOVED lines=15> */
.L_x_5489:
[----:B------:R-:W-:Y:S05]  /*5b90*/  BSYNC B1 ;  /* 0x0000000000017941 */ /* 0x000fea0003800000 */
.L_x_5488:
        /* <DEDUP_REMOVED lines=13> */
.L_x_5491:
[----:B------:R-:W-:Y:S05]  /*5c70*/  BSYNC B1 ;  /* 0x0000000000017941 */ /* 0x000fea0003800000 */
.L_x_5490:
        /* <DEDUP_REMOVED lines=16> */
.L_x_5493:
[----:B------:R-:W-:Y:S05]  /*5d80*/  BSYNC B1 ;  /* 0x0000000000017941 */ /* 0x000fea0003800000 */
.L_x_5492:
        /* <DEDUP_REMOVED lines=13> */
.L_x_5495:
[----:B------:R-:W-:Y:S05]  /*5e60*/  BSYNC B1 ;  /* 0x0000000000017941 */ /* 0x000fea0003800000 */
.L_x_5494:
        /* <DEDUP_REMOVED lines=15> */
.L_x_5497:
[----:B------:R-:W-:Y:S05]  /*5f60*/  BSYNC B1 ;  /* 0x0000000000017941 */ /* 0x000fea0003800000 */
.L_x_5496:
        /* <DEDUP_REMOVED lines=13> */
.L_x_5499:
[----:B------:R-:W-:Y:S05]  /*6040*/  BSYNC B1 ;  /* 0x0000000000017941 */ /* 0x000fea0003800000 */
.L_x_5498:
        /* <DEDUP_REMOVED lines=16> */
.L_x_5501:
[----:B------:R-:W-:Y:S05]  /*6150*/  BSYNC B1 ;  /* 0x0000000000017941 */ /* 0x000fea0003800000 */
.L_x_5500:
        /* <DEDUP_REMOVED lines=13> */
.L_x_5503:
[----:B------:R-:W-:Y:S05]  /*6230*/  BSYNC B1 ;  /* 0x0000000000017941 */ /* 0x000fea0003800000 */
.L_x_5502:
        /* <DEDUP_REMOVED lines=15> */
.L_x_5505:
[----:B------:R-:W-:Y:S05]  /*6330*/  BSYNC B1 ;  /* 0x0000000000017941 */ /* 0x000fea0003800000 */
.L_x_5504:
        /* <DEDUP_REMOVED lines=16> */
.L_x_5507:
[----:B------:R-:W-:Y:S05]  /*6440*/  BSYNC B1 ;  /* 0x0000000000017941 */ /* 0x000fea0003800000 */
.L_x_5506:
        /* <DEDUP_REMOVED lines=22> */
.L_x_5509:
[----:B------:R-:W-:Y:S05]  /*65b0*/  BSYNC B1 ;  /* 0x0000000000017941 */ /* 0x000fea0003800000 */
.L_x_5508:
[----:B0-----:R-:W0:Y:S01]  /*65c0*/  @P4 LDC.64 R168, c[0x0][0x2f8] ;  /* 0x0000be00ffa84b82 */ /* 0x001e220000000a00 */
[----:B------:R-:W-:Y:S01]  /*65d0*/  IADD3 R8, R8, 0x100, RZ ;  /* 0x0000010008087810 */ /* 0x000fe20007ffe0ff */
[C---:B0-----:R-:W-:Y:S01]  /*65e0*/  @P4 IMAD.WIDE.U32 R168, R3.reuse, 0x10, R168 ;  /* 0x0000001003a84825 */ /* 0x041fe200078e00a8 */
[----:B------:R-:W-:-:S04]  /*65f0*/  IADD3 R3, R3, 0x100, RZ ;  /* 0x0000010003037810 */ /* 0x000fc80007ffe0ff */
[----:B------:R2:W-:Y:S03]  /*6600*/  @P4 STG.E.128 desc[UR4][R168.64], R164 ;  /* 0x000000a4a8004986 */ /* 0x0005e6000c101d04 */
.L_x_5475:
[----:B------:R-:W-:Y:S05]  /*6610*/  BSYNC B0 ;  /* 0x0000000000007941 */ /* 0x000fea0003800000 */
.L_x_5474:
        /* <DEDUP_REMOVED lines=8> */
.L_x_5513:
[----:B------:R-:W-:Y:S05]  /*66a0*/  BSYNC B1 ;  /* 0x0000000000017941 */ /* 0x000fea0003800000 */
.L_x_5512:
[----:B012---:R-:W0:Y:S01]  /*66b0*/  @!P3 LDC.64 R168, c[0x0][0x2c8] ;  /* 0x0000b200ffa8bb82 */ /* 0x007e220000000a00 */
        /* <DEDUP_REMOVED lines=15> */
.L_x_5515:
[----:B------:R-:W-:Y:S05]  /*67b0*/  BSYNC B1 ;  /* 0x0000000000017941 */ /* 0x000fea0003800000 */
.L_x_5514:
[----:B------:R-:W0:Y:S01]  /*67c0*/  LDC.64 R170, c[0x0][0x308] ;  /* 0x0000c200ffaa7b82 */ /* 0x000e220000000a00 */
[----:B------:R-:W-:Y:S01]  /*67d0*/  BSSY B1, `(.L_x_5516) ;  /* 0x0000011000017945 */ /* 0x000fe20003800000 */
[----:B0-----:R-:W-:-:S04]  /*67e0*/  ISETP.NE.U32.AND P5, PT, R170, RZ, PT ;  /* 0x000000ffaa00720c */ /* 0x001fc80003fa5070 */
[----:B------:R-:W-:-:S04]  /*67f0*/  ISETP.NE.AND.EX P5, PT, R171, RZ, PT, P5 ;  /* 0x000000ffab00720c */ /* 0x000fc80003fa5350 */
[----:B------:R-:W-:Y:S01]  /*6800*/  SEL R160, R174, R160, P5 ;  /* 0x000000a0aea07207 */ /* 0x000fe20002800000 */
[----:B------:R-:W-:Y:S08]  /*6810*/  @!P4 BRA `(.L_x_5517) ;  /* 0x000000000030c947 */ /* 0x000ff00003800000 */
[----:B------:R-:W2:Y:S01]  /*6820*/  LDL R177, [R1] ;  /* 0x0000000001b17983 */ /* 0x000ea20000100800 */
        /* <DEDUP_REMOVED lines=11> */
.L_x_5517:
[----:B------:R-:W-:Y:S05]  /*68e0*/  BSYNC B1 ;  /* 0x0000000000017941 */ /* 0x000fea0003800000 */
.L_x_5516:
        /* <DEDUP_REMOVED lines=13> */
.L_x_5519:
[----:B------:R-:W-:Y:S05]  /*69c0*/  BSYNC B1 ;  /* 0x0000000000017941 */ /* 0x000fea0003800000 */
.L_x_5518:
[----:B------:R-:W-:Y:S01]  /*69d0*/  BSSY B1, `(.L_x_5520) ;  /* 0x000000f000017945 */ /* 0x000fe20003800000 */
[----:B------:R-:W-:-:S03]  /*69e0*/  SEL R161, R174, R161, P5 ;  /* 0x000000a1aea17207 */ /* 0x000fc60002800000 */
[----:B------:R-:W-:Y:S05]  /*69f0*/  @!P4 BRA `(.L_x_5521) ;  /* 0x000000000030c947 */ /* 0x000fea0003800000 */
[----:B------:R-:W-:Y:S01]  /*6a00*/  LOP3.LUT P6, RZ, R186, 0xff00, RZ, 0xc0, !PT ;  /* 0x0000ff00baff7812 */ /* 0x000fe200078cc0ff */
        /* <DEDUP_REMOVED lines=11> */
.L_x_5521:
[----:B------:R-:W-:Y:S05]  /*6ac0*/  BSYNC B1 ;  /* 0x0000000000017941 */ /* 0x000fea0003800000 */
.L_x_5520:
        /* <DEDUP_REMOVED lines=13> */
.L_x_5523:
[----:B------:R-:W-:Y:S05]  /*6ba0*/  BSYNC B1 ;  /* 0x0000000000017941 */ /* 0x000fea0003800000 */
.L_x_5522:
[----:B------:R-:W-:Y:S01]  /*6bb0*/  BSSY B1, `(.L_x_5524) ;  /* 0x000000e000017945 */ /* 0x000fe20003800000 */
[----:B------:R-:W-:-:S03]  /*6bc0*/  SEL R162, R174, R162, P5 ;  /* 0x000000a2aea27207 */ /* 0x000fc60002800000 */
[----:B------:R-:W-:Y:S05]  /*6bd0*/  @!P4 BRA `(.L_x_5525) ;  /* 0x00000000002cc947 */ /* 0x000fea0003800000 */
        /* <DEDUP_REMOVED lines=11> */
.L_x_5525:
[----:B------:R-:W-:Y:S05]  /*6c90*/  BSYNC B1 ;  /* 0x0000000000017941 */ /* 0x000fea0003800000 */
.L_x_5524:
        /* <DEDUP_REMOVED lines=13> */
.L_x_5527:
[----:B------:R-:W-:Y:S05]  /*6d70*/  BSYNC B1 ;  /* 0x0000000000017941 */ /* 0x000fea0003800000 */
.L_x_5526:
        /* <DEDUP_REMOVED lines=15> */
.L_x_5529:
[----:B------:R-:W-:Y:S05]  /*6e70*/  BSYNC B1 ;  /* 0x0000000000017941 */ /* 0x000fea0003800000 */
.L_x_5528:
        /* <DEDUP_REMOVED lines=13> */
.L_x_5531:
[----:B------:R-:W-:Y:S05]  /*6f50*/  BSYNC B1 ;  /* 0x0000000000017941 */ /* 0x000fea0003800000 */
.L_x_5530:
[----:B------:R-:W-:Y:S01]  /*6f60*/  BSSY B1, `(.L_x_5532) ;  /* 0x000000e000017945 */ /* 0x000fe20003800000 */
[----:B------:R-:W-:-:S03]  /*6f70*/  SEL R152, R174, R152, P5 ;  /* 0x00000098ae987207 */ /* 0x000fc60002800000 */
[----:B------:R-:W-:Y:S05]  /*6f80*/  @!P4 BRA `(.L_x_5533) ;  /* 0x00000000002cc947 */ /* 0x000fea0003800000 */
        /* <DEDUP_REMOVED lines=11> */
.L_x_5533:
[----:B------:R-:W-:Y:S05]  /*7040*/  BSYNC B1 ;  /* 0x0000000000017941 */ /* 0x000fea0003800000 */
.L_x_5532:
        /* <DEDUP_REMOVED lines=13> */
.L_x_5535:
[----:B------:R-:W-:Y:S05]  /*7120*/  BSYNC B1 ;  /* 0x0000000000017941 */ /* 0x000fea0003800000 */
.L_x_5534:
        /* <DEDUP_REMOVED lines=15> */
.L_x_5537:
[----:B------:R-:W-:Y:S05]  /*7220*/  BSYNC B1 ;  /* 0x0000000000017941 */ /* 0x000fea0003800000 */
.L_x_5536:
        /* <DEDUP_REMOVED lines=13> */
.L_x_5539:
[----:B------:R-:W-:Y:S05]  /*7300*/  BSYNC B1 ;  /* 0x0000000000017941 */ /* 0x000fea0003800000 */
.L_x_5538:
        /* <DEDUP_REMOVED lines=14> */
.L_x_5541:
[----:B------:R-:W-:Y:S05]  /*73f0*/  BSYNC B1 ;  /* 0x0000000000017941 */ /* 0x000fea0003800000 */
.L_x_5540:
        /* <DEDUP_REMOVED lines=13> */
.L_x_5543:
[----:B------:R-:W-:Y:S05]  /*74d0*/  BSYNC B1 ;  /* 0x0000000000017941 */ /* 0x000fea0003800000 */
.L_x_5542:
[----:B------:R-:W-:Y:S01]  /*74e0*/  ISETP.NE.U32.AND P3, PT, R170, RZ, PT ;  /* 0x000000ffaa00720c */ /* 0x000fe20003f65070 */
[----:B------:R-:W-:Y:S01]  /*74f0*/  BSSY B1, `(.L_x_5544) ;  /* 0x0000016000017945 */ /* 0x000fe20003800000 */
[----:B------:R-:W-:Y:S02]  /*7500*/  SEL R155, R174, R155, P5 ;  /* 0x0000009bae9b7207 */ /* 0x000fe40002800000 */
[----:B------:R-:W-:-:S13]  /*7510*/  ISETP.NE.AND.EX P3, PT, R171, RZ, PT, P3 ;  /* 0x000000ffab00720c */ /* 0x000fda0003f65330 */
[----:B------:R-:W0:Y:S02]  /*7520*/  @P3 LDC.64 R168, c[0x0][0x308] ;  /* 0x0000c200ffa83b82 */ /* 0x000e240000000a00 */
[----:B0-----:R-:W-:-:S05]  /*7530*/  @P3 IMAD.WIDE.U32 R168, R8, 0x20, R168 ;  /* 0x0000002008a83825 */ /* 0x001fca00078e00a8 */
[----:B------:R-:W-:Y:S04]  /*7540*/  @P3 STG.E.128 desc[UR4][R168.64], R160 ;  /* 0x000000a0a8003986 */ /* 0x000fe8000c101d04 */
[----:B------:R0:W-:Y:S02]  /*7550*/  @P3 STG.E.128 desc[UR4][R168.64+0x10], R152 ;  /* 0x00001098a8003986 */ /* 0x0001e4000c101d04 */
[----:B0-----:R-:W0:Y:S02]  /*7560*/  @P4 LDC.64 R168, c[0x0][0x2f8] ;  /* 0x0000be00ffa84b82 */ /* 0x001e240000000a00 */
[----:B0-----:R-:W-:Y:S01]  /*7570*/  @P4 IMAD.WIDE.U32 R168, R3, 0x10, R168 ;  /* 0x0000001003a84825 */ /* 0x001fe200078e00a8 */
[----:B------:R-:W-:Y:S06]  /*7580*/  @!P4 BRA `(.L_x_5545) ;  /* 0x000000000030c947 */ /* 0x000fec0003800000 */
        /* <DEDUP_REMOVED lines=12> */
.L_x_5545:
[----:B------:R-:W-:Y:S05]  /*7650*/  BSYNC B1 ;  /* 0x0000000000017941 */ /* 0x000fea0003800000 */
.L_x_5544:
[----:B------:R3:W-:Y:S02]  /*7660*/  @P4 STG.E.128 desc[UR4][R168.64], R164 ;  /* 0x000000a4a8004986 */ /* 0x0007e4000c101d04 */
.L_x_5511:
[----:B------:R-:W-:Y:S05]  /*7670*/  BSYNC B0 ;  /* 0x0000000000007941 */ /* 0x000fea0003800000 */
.L_x_5510:
[----:B------:R-:W-:Y:S02]  /*7680*/  IADD3 R5, R5, UR12, RZ ;  /* 0x0000000c05057c10 */ /* 0x000fe4000fffe0ff */
[----:B------:R-:W-:Y:S02]  /*7690*/  LOP3.LUT P4, RZ, R2, 0x4, RZ, 0xc0, !PT ;  /* 0x0000000402ff7812 */ /* 0x000fe4000788c0ff */
[----:B------:R-:W-:Y:S02]  /*76a0*/  ISETP.GE.AND P3, PT, R5, UR13, PT ;  /* 0x0000000d05007c0c */ /* 0x000fe4000bf66270 */
[----:B------:R-:W-:-:S11]  /*76b0*/  SEL R244, RZ, 0x1, P4 ;  /* 0x00000001fff47807 */ /* 0x000fd60002000000 */
[----:B------:R-:W-:Y:S05]  /*76c0*/  @!P3 BRA `(.L_x_5546) ;  /* 0xffffff980058b947 */ /* 0x000fea000383ffff */
.L_x_5385:
        /* <DEDUP_REMOVED lines=8> */
[----:B------:R-:W5:Y:S08]  /*7750*/  LDC.64 R6, c[0x0][0x2d8] ;  /* 0x0000b600ff067b82 */ /* 0x000f700000000a00 */
[----:B------:R-:W0:Y:S01]  /*7760*/  LDC.64 R8, c[0x0][0x2f0] ;  /* 0x0000bc00ff087b82 */ /* 0x000e220000000a00 */
[----:B----4-:R-:W-:-:S05]  /*7770*/  IMAD.WIDE.U32 R4, R11, 0x20, R4 ;  /* 0x000000200b047825 */ /* 0x010fca00078e0004 */
[----:B------:R4:W-:Y:S01]  /*7780*/  STG.E.128 desc[UR4][R4.64], R60 ;  /* 0x0000003c04007986 */ /* 0x0009e2000c101d04 */
[----:B-----5:R-:W-:-:S03]  /*7790*/  IMAD.WIDE.U32 R6, R11, 0x20, R6 ;  /* 0x000000200b067825 */ /* 0x020fc600078e0006 */
[----:B------:R4:W-:Y:S04]  /*77a0*/  STG.E.128 desc[UR4][R4.64+0x10], R64 ;  /* 0x0000104004007986 */ /* 0x0009e8000c101d04 */
[----:B------:R4:W-:Y:S01]  /*77b0*/  STG.E.128 desc[UR4][R6.64], R32 ;  /* 0x0000002006007986 */ /* 0x0009e2000c101d04 */
[----:B0-----:R-:W-:-:S03]  /*77c0*/  IMAD.WIDE.U32 R8, R11, 0x20, R8 ;  /* 0x000000200b087825 */ /* 0x001fc600078e0008 */
[----:B------:R4:W-:Y:S01]  /*77d0*/  STG.E.128 desc[UR4][R6.64+0x10], R36 ;  /* 0x0000102406007986 */ /* 0x0009e2000c101d04 */
[----:B------:R-:W-:-:S03]  /*77e0*/  VIADD R11, R11, 0x100 ;  /* 0x000001000b0b7836 */ /* 0x000fc60000000000 */
[----:B------:R4:W-:Y:S04]  /*77f0*/  STG.E.128 desc[UR4][R8.64], R96 ;  /* 0x0000006008007986 */ /* 0x0009e8000c101d04 */
[----:B------:R4:W-:Y:S02]  /*7800*/  STG.E.128 desc[UR4][R8.64+0x10], R100 ;  /* 0x0000106408007986 */ /* 0x0009e4000c101d04 */
.L_x_5548:
[----:B------:R-:W-:Y:S05]  /*7810*/  BSYNC B0 ;  /* 0x0000000000007941 */ /* 0x000fea0003800000 */
.L_x_5547:
[----:B------:R-:W-:Y:S04]  /*7820*/  BSSY B0, `(.L_x_5549) ;  /* 0x000000f000007945 */ /* 0x000fe80003800000 */
[----:B------:R-:W-:Y:S05]  /*7830*/  @!P1 BRA `(.L_x_5550) ;  /* 0x0000000000349947 */ /* 0x000fea0003800000 */
[----:B----4-:R-:W4:Y:S08]  /*7840*/  LDC.64 R4, c[0x0][0x2d0] ;  /* 0x0000b400ff047b82 */ /* 0x010f300000000a00 */
        /* <DEDUP_REMOVED lines=9> */
[----:B------:R-:W-:-:S03]  /*78e0*/  IADD3 R11, R11, 0x100, RZ ;  /* 0x000001000b0b7810 */ /* 0x000fc60007ffe0ff */
[----:B------:R4:W-:Y:S04]  /*78f0*/  STG.E.128 desc[UR4][R8.64], R104 ;  /* 0x0000006808007986 */ /* 0x0009e8000c101d04 */
[----:B------:R4:W-:Y:S02]  /*7900*/  STG.E.128 desc[UR4][R8.64+0x10], R108 ;  /* 0x0000106c08007986 */ /* 0x0009e4000c101d04 */
.L_x_5550:
[----:B------:R-:W-:Y:S05]  /*7910*/  BSYNC B0 ;  /* 0x0000000000007941 */ /* 0x000fea0003800000 */
.L_x_5549:
        /* <DEDUP_REMOVED lines=15> */
.L_x_5552:
[----:B------:R-:W-:Y:S05]  /*7a10*/  BSYNC B0 ;  /* 0x0000000000007941 */ /* 0x000fea0003800000 */
.L_x_5551:
[----:B------:R-:W-:-:S13]  /*7a20*/  LOP3.LUT P0, RZ, R2, 0x2, RZ, 0xc0, !PT ;  /* 0x0000000202ff7812 */ /* 0x000fda000780c0ff */
[----:B------:R-:W-:Y:S05]  /*7a30*/  @!P0 EXIT ;  /* 0x000000000000894d */ /* 0x000fea0003800000 */
[----:B------:R-:W5:Y:S08]  /*7a40*/  LDC.64 R2, c[0x0][0x2d0] ;  /* 0x0000b400ff027b82 */ /* 0x000f700000000a00 */
[----:B----4-:R-:W4:Y:S08]  /*7a50*/  LDC.64 R4, c[0x0][0x2d8] ;  /* 0x0000b600ff047b82 */ /* 0x010f300000000a00 */
[----:B------:R-:W0:Y:S01]  /*7a60*/  LDC.64 R6, c[0x0][0x2f0] ;  /* 0x0000bc00ff067b82 */ /* 0x000e220000000a00 */
[----:B-----5:R-:W-:-:S05]  /*7a70*/  IMAD.WIDE.U32 R2, R11, 0x20, R2 ;  /* 0x000000200b027825 */ /* 0x020fca00078e0002 */
        /* <DEDUP_REMOVED lines=9> */
.L_x_5401:
[----:B------:R-:W-:Y:S01]  /*7b10*/  HFMA2.MMA R169, -RZ, RZ, 0, 1.847743988037109375e-06 ;  /* 0x0000001fffa97435 */ /* 0x000fe200000001ff */
[----:B------:R-:W-:Y:S01]  /*7b20*/  IMAD.MOV.U32 R171, RZ, RZ, R221 ;  /* 0x000000ffffab7224 */ /* 0x000fe200078e00dd */
[----:B------:R-:W-:Y:S01]  /*7b30*/  MOV R168, 0x10 ;  /* 0x0000001000a87802 */ /* 0x000fe20000000f00 */
[----:B------:R-:W-:-:S08]  /*7b40*/  IMAD.MOV.U32 R170, RZ, RZ, -0x1 ;  /* 0xffffffffffaa7424 */ /* 0x000fd000078e00ff */
[----:B-----5:R-:W-:Y:S05]  /*7b50*/  WARPSYNC.COLLECTIVE R170, `(.L_x_5553) ;  /* 0x00000000aa087348 */ /* 0x020fea0003c00000 */
[----:B------:R0:W1:Y:S02]  /*7b60*/  SHFL.DOWN P6, R175, R171, R168, R169 ;  /* 0x080000a8abaf7389 */ /* 0x00006400000c00a9 */
[----:B01---5:R-:W-:Y:S01]  /*7b70*/  ENDCOLLECTIVE ;  /* 0x000000000000791b */ /* 0x023fe20003800000 */
.L_x_5553:
[----:B------:R-:W-:Y:S01]  /*7b80*/  MOV R171, R222 ;  /* 0x000000de00ab7202 */ /* 0x000fe20000000f00 */
[----:B------:R-:W-:-:S07]  /*7b90*/  FADD.FTZ R221, R175, R221 ;  /* 0x000000ddafdd7221 */ /* 0x000fce0000010000 */
[----:B------:R-:W-:Y:S05]  /*7ba0*/  WARPSYNC.COLLECTIVE R170, `(.L_x_5554) ;  /* 0x00000000aa087348 */ /* 0x000fea0003c00000 */
[----:B------:R0:W1:Y:S02]  /*7bb0*/  SHFL.DOWN P6, R175, R171, R168, R169 ;  /* 0x080000a8abaf7389 */ /* 0x00006400000c00a9 */
[----:B01----:R-:W-:Y:S01]  /*7bc0*/  ENDCOLLECTIVE ;  /* 0x000000000000791b */ /* 0x003fe20003800000 */
.L_x_5554:
[----:B------:R-:W-:Y:S01]  /*7bd0*/  MOV R171, R221 ;  /* 0x000000dd00ab7202 */ /* 0x000fe20000000f00 */
[----:B------:R-:W-:Y:S02]  /*7be0*/  IMAD.MOV.U32 R168, RZ, RZ, 0x8 ;  /* 0x00000008ffa87424 */ /* 0x000fe400078e00ff */
[----:B------:R-:W-:-:S07]  /*7bf0*/  FADD.FTZ R222, R175, R222 ;  /* 0x000000deafde7221 */ /* 0x000fce0000010000 */
[----:B------:R-:W-:Y:S05]  /*7c00*/  WARPSYNC.COLLECTIVE R170, `(.L_x_5555) ;  /* 0x00000000aa087348 */ /* 0x000fea0003c00000 */
[----:B------:R0:W1:Y:S02]  /*7c10*/  SHFL.DOWN P6, R175, R171, R168, R169 ;  /* 0x080000a8abaf7389 */ /* 0x00006400000c00a9 */
[----:B01----:R-:W-:Y:S01]  /*7c20*/  ENDCOLLECTIVE ;  /* 0x000000000000791b */ /* 0x003fe20003800000 */
.L_x_5555:
[----:B------:R-:W-:Y:S01]  /*7c30*/  MOV R171, R222 ;  /* 0x000000de00ab7202 */ /* 0x000fe20000000f00 */
[----:B------:R-:W-:-:S07]  /*7c40*/  FADD.FTZ R221, R221, R175 ;  /* 0x000000afdddd7221 */ /* 0x000fce0000010000 */
[----:B------:R-:W-:Y:S05]  /*7c50*/  WARPSYNC.COLLECTIVE R170, `(.L_x_5556) ;  /* 0x00000000aa087348 */ /* 0x000fea0003c00000 */
[----:B------:R0:W1:Y:S02]  /*7c60*/  SHFL.DOWN P6, R175, R171, R168, R169 ;  /* 0x080000a8abaf7389 */ /* 0x00006400000c00a9 */
[----:B01----:R-:W-:Y:S01]  /*7c70*/  ENDCOLLECTIVE ;  /* 0x000000000000791b */ /* 0x003fe20003800000 */
.L_x_5556:
[----:B------:R-:W-:Y:S01]  /*7c80*/  MOV R171, R221 ;  /* 0x000000dd00ab7202 */ /* 0x000fe20000000f00 */
[----:B------:R-:W-:Y:S02]  /*7c90*/  IMAD.MOV.U32 R168, RZ, RZ, 0x4 ;  /* 0x00000004ffa87424 */ /* 0x000fe400078e00ff */
[----:B------:R-:W-:-:S07]  /*7ca0*/  FADD.FTZ R222, R222, R175 ;  /* 0x000000afdede7221 */ /* 0x000fce0000010000 */
[----:B------:R-:W-:Y:S05]  /*7cb0*/  WARPSYNC.COLLECTIVE R170, `(.L_x_5557) ;  /* 0x00000000aa087348 */ /* 0x000fea0003c00000 */
[----:B------:R0:W1:Y:S02]  /*7cc0*/  SHFL.DOWN P6, R175, R171, R168, R169 ;  /* 0x080000a8abaf7389 */ /* 0x00006400000c00a9 */
[----:B01----:R-:W-:Y:S01]  /*7cd0*/  ENDCOLLECTIVE ;  /* 0x000000000000791b */ /* 0x003fe20003800000 */
.L_x_5557:
[----:B------:R-:W-:Y:S02]  /*7ce0*/  MOV R171, R222 ;  /* 0x000000de00ab7202 */ /* 0x000fe40000000f00 */
[----:B------:R-:W-:-:S07]  /*7cf0*/  MOV R174, R175 ;  /* 0x000000af00ae7202 */ /* 0x000fce0000000f00 */
[----:B------:R-:W-:Y:S05]  /*7d00*/  WARPSYNC.COLLECTIVE R170, `(.L_x_5558) ;  /* 0x00000000aa087348 */ /* 0x000fea0003c00000 */
[----:B------:R0:W1:Y:S02]  /*7d10*/  SHFL.DOWN P6, R175, R171, R168, R169 ;  /* 0x080000a8abaf7389 */ /* 0x00006400000c00a9 */
[----:B01----:R-:W-:Y:S01]  /*7d20*/  ENDCOLLECTIVE ;  /* 0x000000000000791b */ /* 0x003fe20003800000 */
.L_x_5558:
[----:B------:R-:W-:Y:S01]  /*7d30*/  FADD.FTZ R174, R221, R174 ;  /* 0x000000aeddae7221 */ /* 0x000fe20000010000 */
[----:B------:R-:W-:-:S04]  /*7d40*/  HFMA2.MMA R168, -RZ, RZ, 0, 1.1920928955078125e-07 ;  /* 0x00000002ffa87435 */ /* 0x000fc800000001ff */
[----:B------:R-:W-:Y:S01]  /*7d50*/  MOV R171, R174 ;  /* 0x000000ae00ab7202 */ /* 0x000fe20000000f00 */
[----:B------:R-:W-:-:S07]  /*7d60*/  IMAD.MOV.U32 R173, RZ, RZ, R175 ;  /* 0x000000ffffad7224 */ /* 0x000fce00078e00af */
[----:B------:R-:W-:Y:S05]  /*7d70*/  WARPSYNC.COLLECTIVE R170, `(.L_x_5559) ;  /* 0x00000000aa087348 */ /* 0x000fea0003c00000 */
[----:B------:R0:W1:Y:S02]  /*7d80*/  SHFL.DOWN P6, R175, R171, R168, R169 ;  /* 0x080000a8abaf7389 */ /* 0x00006400000c00a9 */
[----:B01----:R-:W-:Y:S01]  /*7d90*/  ENDCOLLECTIVE ;  /* 0x000000000000791b */ /* 0x003fe20003800000 */
.L_x_5559:
[----:B------:R-:W-:-:S04]  /*7da0*/  FADD.FTZ R173, R222, R173 ;  /* 0x000000addead7221 */ /* 0x000fc80000010000 */
[----:B------:R-:W-:Y:S02]  /*7db0*/  IMAD.MOV.U32 R171, RZ, RZ, R173 ;  /* 0x000000ffffab7224 */ /* 0x000fe400078e00ad */
[----:B------:R-:W-:-:S07]  /*7dc0*/  FADD.FTZ R174, R174, R175 ;  /* 0x000000afaeae7221 */ /* 0x000fce0000010000 */
[----:B------:R-:W-:Y:S05]  /*7dd0*/  WARPSYNC.COLLECTIVE R170, `(.L_x_5560) ;  /* 0x00000000aa087348 */ /* 0x000fea0003c00000 */
[----:B------:R0:W1:Y:S02]  /*7de0*/  SHFL.DOWN P6, R175, R171, R168, R169 ;  /* 0x080000a8abaf7389 */ /* 0x00006400000c00a9 */
[----:B01----:R-:W-:Y:S01]  /*7df0*/  ENDCOLLECTIVE ;  /* 0x000000000000791b */ /* 0x003fe20003800000 */
.L_x_5560:
[----:B------:R-:W-:Y:S01]  /*7e00*/  HFMA2.MMA R168, -RZ, RZ, 0, 5.9604644775390625e-08 ;  /* 0x00000001ffa87435 */ /* 0x000fe200000001ff */
[----:B------:R-:W-:Y:S01]  /*7e10*/  MOV R171, R174 ;  /* 0x000000ae00ab7202 */ /* 0x000fe20000000f00 */
[----:B------:R-:W-:-:S09]  /*7e20*/  FADD.FTZ R173, R173, R175 ;  /* 0x000000afadad7221 */ /* 0x000fd20000010000 */
[----:B------:R-:W-:Y:S05]  /*7e30*/  WARPSYNC.COLLECTIVE R170, `(.L_x_5561) ;  /* 0x00000000aa087348 */ /* 0x000fea0003c00000 */
[----:B------:R0:W1:Y:S02]  /*7e40*/  SHFL.DOWN P6, R175, R171, R168, R169 ;  /* 0x080000a8abaf7389 */ /* 0x00006400000c00a9 */
[----:B01----:R-:W-:Y:S01]  /*7e50*/  ENDCOLLECTIVE ;  /* 0x000000000000791b */ /* 0x003fe20003800000 */
.L_x_5561:
[----:B------:R-:W-:Y:S01]  /*7e60*/  MOV R171, R173 ;  /* 0x000000ad00ab7202 */ /* 0x000fe20000000f00 */
[----:B------:R-:W-:-:S07]  /*7e70*/  IMAD.MOV.U32 R176, RZ, RZ, R175 ;  /* 0x000000ffffb07224 */ /* 0x000fce00078e00af */
[----:B------:R-:W-:Y:S05]  /*7e80*/  WARPSYNC.COLLECTIVE R170, `(.L_x_5562) ;  /* 0x00000000aa087348 */ /* 0x000fea0003c00000 */
[----:B------:R0:W1:Y:S02]  /*7e90*/  SHFL.DOWN P6, R175, R171, R168, R169 ;  /* 0x080000a8abaf7389 */ /* 0x00006400000c00a9 */
[----:B01----:R-:W-:Y:S01]  /*7ea0*/  ENDCOLLECTIVE ;  /* 0x000000000000791b */ /* 0x003fe20003800000 */
.L_x_5562:
[----:B------:R-:W-:Y:S01]  /*7eb0*/  MOV R169, R175 ;  /* 0x000000af00a97202 */ /* 0x000fe20000000f00 */
[----:B------:R-:W-:Y:S06]  /*7ec0*/  BRA `(.L_x_5563) ;  /* 0xffffffb000687947 */ /* 0x000fec000383ffff */
.L_x_5564:
        /* <DEDUP_REMOVED lines=11> */
.L_x_13937:


//--------------------- .text._ZN10layer_norm22ln_bwd_finalize_kernelINS_22Kernel_traits_finalizeILj8192E13__nv_bfloat16S2_fS2_fjLb1ELj1024ELj4ENS_18Kernel_traits_baseILj8192ES2_S2_fS2_fjLj1024EEEEELb1ELb1EEEvNS_9BwdParamsE --------------------------
	.section	.text._ZN10layer_norm22ln_bwd_finalize_kernelINS_22Kernel_traits_finalizeILj8192E13__nv_bfloat16S2_fS2_fjLb1ELj1024ELj4ENS_18Kernel_traits_baseILj8192ES2_S2_fS2_fjLj1024EEEEELb1ELb1EEEvNS_9BwdParamsE,"ax",@progbits
	.align	128
        .global         _ZN10layer_norm22ln_bwd_finalize_kernelINS_22Kernel_traits_finalizeILj8192E13__nv_bfloat16S2_fS2_fjLb1ELj1024ELj4ENS_18Kernel_traits_baseILj8192ES2_S2_fS2_fjLj1024EEEEELb1ELb1EEEvNS_9BwdParamsE
        .type           _ZN10layer_norm22ln_bwd_finalize_kernelINS_22Kernel_traits_finalizeILj8192E13__nv_bfloat16S2_fS2_fjLb1ELj1024ELj4ENS_18Kernel_traits_baseILj8192ES2_S2_fS2_fjLj1024EEEEELb1ELb1EEEvNS_9BwdParamsE,@function
        .size           _ZN10layer_norm22ln_bwd_finalize_kernelINS_22Kernel_traits_finalizeILj8192E13__nv_bfloat16S2_fS2_fjLb1ELj1024ELj4ENS_18Kernel_traits_baseILj8192ES2_S2_fS2_fjLj1024EEEEELb1ELb1EEEvNS_9BwdParamsE,(.L_x_13938 - _ZN10layer_norm22ln_bwd_finalize_kernelINS_22Kernel_traits_finalizeILj8192E13__nv_bfloat16S2_fS2_fjLb1ELj1024ELj4ENS_18Kernel_traits_baseILj8192ES2_S2_fS2_fjLj1024EEEEELb1ELb1EEEvNS_9BwdParamsE)
        .other          _ZN10layer_norm22ln_bwd_finalize_kernelINS_22Kernel_traits_finalizeILj8192E13__nv_bfloat16S2_fS2_fjLb1ELj1024ELj4ENS_18Kernel_traits_baseILj8192ES2_S2_fS2_fjLj1024EEEEELb1ELb1EEEvNS_9BwdParamsE,@"STO_CUDA_ENTRY STV_DEFAULT"
_ZN10layer_norm22ln_bwd_finalize_kernelINS_22Kernel_traits_finalizeILj8192E13__nv_bfloat16S2_fS2_fjLb1ELj1024ELj4ENS_18Kernel_traits_baseILj8192ES2_S2_fS2_fjLj1024EEEEELb1ELb1EEEvNS_9BwdParamsE:
.text._ZN10layer_norm22ln_bwd_finalize_kernelINS_22Kernel_traits_finalizeILj8192E13__nv_bfloat16S2_fS2_fjLb1ELj1024ELj4ENS_18Kernel_traits_baseILj8192ES2_S2_fS2_fjLj1024EEEEELb1ELb1EEEvNS_9BwdParamsE:
        /* <DEDUP_REMOVED lines=25> */
.L_x_5576:
        /* <DEDUP_REMOVED lines=33> */
.L_x_5569:
        /* <DEDUP_REMOVED lines=49> */
.L_x_5568:
[----:B------:R-:W-:Y:S05]  /*06b0*/  BSYNC B1 ;  /* 0x0000000000017941 */ /* 0x000fea0003800000 */
.L_x_5567:
        /* <DEDUP_REMOVED lines=32> */
.L_x_5571:
[----:B------:R-:W-:Y:S05]  /*08c0*/  BSYNC B1 ;  /* 0x0000000000017941 */ /* 0x000fea0003800000 */
.L_x_5570:
        /* <DEDUP_REMOVED lines=16> */
.L_x_5566:
[----:B------:R-:W-:Y:S05]  /*09d0*/  BSYNC B0 ;  /* 0x0000000000007941 */ /* 0x000fea0003800000 */
.L_x_5565:
        /* <DEDUP_REMOVED lines=40> */
.L_x_5592:
        /* <DEDUP_REMOVED lines=8> */
.L_x_5572:
        /* <DEDUP_REMOVED lines=21> */
.L_x_5575:
[----:B------:R-:W-:Y:S05]  /*0e30*/  BSYNC B0 ;  /* 0x0000000000007941 */ /* 0x000fea0003800000 */
.L_x_5574:
[C---:B------:R-:W-:Y:S02]  /*0e40*/  ISETP.GT.U32.AND P1, PT, R4.reuse, -0x2001, PT ;  /* 0xffffdfff0400780c */ /* 0x040fe40003f24070 */
[----:B------:R-:W-:Y:S02]  /*0e50*/  IADD3 R4, R4, 0x2000, RZ ;  /* 0x0000200004047810 */ /* 0x000fe40007ffe0ff */
[----:B------:R-:W-:-:S09]  /*0e60*/  IADD3 R5, R5, 0x1000, RZ ;  /* 0x0000100005057810 */ /* 0x000fd20007ffe0ff */
[----:B------:R-:W-:Y:S05]  /*0e70*/  @P1 BRA `(.L_x_5576) ;  /* 0xfffffff000c41947 */ /* 0x000fea000383ffff */
[----:B------:R-:W-:Y:S05]  /*0e80*/  EXIT ;  /* 0x000000000000794d */ /* 0x000fea0003800000 */
.L_x_5573:
[----:B------:R-:W-:Y:S01]  /*0e90*/  HFMA2.MMA R22, -RZ, RZ, 0, 5.9604644775390625e-08 ;  /* 0x00000001ff167435 */ /* 0x000fe200000001ff */
[----:B---3--:R-:W-:Y:S01]  /*0ea0*/  MOV R23, R8 ;  /* 0x0000000800177202 */ /* 0x008fe20000000f00 */
[----:B------:R-:W-:Y:S01]  /*0eb0*/  IMAD.MOV.U32 R20, RZ, RZ, -0x1 ;  /* 0xffffffffff147424 */ /* 0x000fe200078e00ff */
[----:B------:R-:W-:-:S08]  /*0ec0*/  MOV R25, 0x1f ;  /* 0x0000001f00197802 */ /* 0x000fd00000000f00 */
[----:B012---:R-:W-:Y:S05]  /*0ed0*/  WARPSYNC.COLLECTIVE R20, `(.L_x_5577) ;  /* 0x0000000014087348 */ /* 0x007fea0003c00000 */
[----:B------:R3:W4:Y:S02]  /*0ee0*/  SHFL.BFLY P2, R21, R23, R22, R25 ;  /* 0x0c00001617157389 */ /* 0x0007240000040019 */
[----:B01234-:R-:W-:Y:S01]  /*0ef0*/  ENDCOLLECTIVE ;  /* 0x000000000000791b */ /* 0x01ffe20003800000 */
.L_x_5577:
[----:B------:R-:W-:Y:S01]  /*0f00*/  HFMA2.MMA R22, -RZ, RZ, 0, 1.1920928955078125e-07 ;  /* 0x00000002ff167435 */ /* 0x000fe200000001ff */
[----:B------:R-:W-:-:S05]  /*0f10*/  MOV R9, R21 ;  /* 0x0000001500097202 */ /* 0x000fca0000000f00 */
[----:B------:R-:W-:-:S05]  /*0f20*/  FADD.FTZ R9, R8, R9 ;  /* 0x0000000908097221 */ /* 0x000fca0000010000 */
[----:B------:R-:W-:-:S07]  /*0f30*/  MOV R23, R9 ;  /* 0x0000000900177202 */ /* 0x000fce0000000f00 */
[----:B------:R-:W-:Y:S05]  /*0f40*/  WARPSYNC.COLLECTIVE R20, `(.L_x_5578) ;  /* 0x0000000014087348 */ /* 0x000fea0003c00000 */
[----:B------:R0:W1:Y:S02]  /*0f50*/  SHFL.BFLY P2, R21, R23, R22, R25 ;  /* 0x0c00001617157389 */ /* 0x0000640000040019 */
[----:B01----:R-:W-:Y:S01]  /*0f60*/  ENDCOLLECTIVE ;  /* 0x000000000000791b */ /* 0x003fe20003800000 */
.L_x_5578:
[----:B------:R-:W-:Y:S01]  /*0f70*/  HFMA2.MMA R22, -RZ, RZ, 0, 2.384185791015625e-07 ;  /* 0x00000004ff167435 */ /* 0x000fe200000001ff */
[----:B------:R-:W-:-:S05]  /*0f80*/  MOV R12, R21 ;  /* 0x00000015000c7202 */ /* 0x000fca0000000f00 */
[----:B------:R-:W-:-:S05]  /*0f90*/  FADD.FTZ R12, R9, R12 ;  /* 0x0000000c090c7221 */ /* 0x000fca0000010000 */
[----:B------:R-:W-:-:S07]  /*0fa0*/  MOV R23, R12 ;  /* 0x0000000c00177202 */ /* 0x000fce0000000f00 */
[----:B------:R-:W-:Y:S05]  /*0fb0*/  WARPSYNC.COLLECTIVE R20, `(.L_x_5579) ;  /* 0x0000000014087348 */ /* 0x000fea0003c00000 */
[----:B------:R0:W1:Y:S02]  /*0fc0*/  SHFL.BFLY P2, R21, R23, R22, R25 ;  /* 0x0c00001617157389 */ /* 0x0000640000040019 */
[----:B01----:R-:W-:Y:S01]  /*0fd0*/  ENDCOLLECTIVE ;  /* 0x000000000000791b */ /* 0x003fe20003800000 */
.L_x_5579:
[----:B------:R-:W-:Y:S01]  /*0fe0*/  HFMA2.MMA R22, -RZ, RZ, 0, 4.76837158203125e-07 ;  /* 0x00000008ff167435 */ /* 0x000fe200000001ff */
[----:B------:R-:W-:-:S05]  /*0ff0*/  MOV R13, R21 ;  /* 0x00000015000d7202 */ /* 0x000fca0000000f00 */
[----:B------:R-:W-:-:S04]  /*1000*/  FADD.FTZ R13, R12, R13 ;  /* 0x0000000d0c0d7221 */ /* 0x000fc80000010000 */
[----:B------:R-:W-:-:S07]  /*1010*/  IMAD.MOV.U32 R23, RZ, RZ, R13 ;  /* 0x000000ffff177224 */ /* 0x000fce00078e000d */
[----:B------:R-:W-:Y:S05]  /*1020*/  WARPSYNC.COLLECTIVE R20, `(.L_x_5580) ;  /* 0x0000000014087348 */ /* 0x000fea0003c00000 */
[----:B------:R0:W1:Y:S02]  /*1030*/  SHFL.BFLY P2, R21, R23, R22, R25 ;  /* 0x0c00001617157389 */ /* 0x0000640000040019 */
[----:B01----:R-:W-:Y:S01]  /*1040*/  ENDCOLLECTIVE ;  /* 0x000000000000791b */ /* 0x003fe20003800000 */
.L_x_5580:
[----:B------:R-:W-:Y:S01]  /*1050*/  HFMA2.MMA R22, -RZ, RZ, 0, 9.5367431640625e-07 ;  /* 0x00000010ff167435 */ /* 0x000fe200000001ff */
[----:B------:R-:W-:-:S05]  /*1060*/  MOV R8, R21 ;  /* 0x0000001500087202 */ /* 0x000fca0000000f00 */
[----:B------:R-:W-:-:S05]  /*1070*/  FADD.FTZ R9, R13, R8 ;  /* 0x000000080d097221 */ /* 0x000fca0000010000 */
[----:B------:R-:W-:-:S07]  /*1080*/  MOV R23, R9 ;  /* 0x0000000900177202 */ /* 0x000fce0000000f00 */
[----:B------:R-:W-:Y:S05]  /*1090*/  WARPSYNC.COLLECTIVE R20, `(.L_x_5581) ;  /* 0x0000000014087348 */ /* 0x000fea0003c00000 */
[----:B------:R0:W1:Y:S02]  /*10a0*/  SHFL.BFLY P2, R21, R23, R22, R25 ;  /* 0x0c00001617157389 */ /* 0x0000640000040019 */
[----:B01----:R-:W-:Y:S01]  /*10b0*/  ENDCOLLECTIVE ;  /* 0x000000000000791b */ /* 0x003fe20003800000 */
.L_x_5581:
[----:B------:R-:W-:Y:S01]  /*10c0*/  HFMA2.MMA R22, -RZ, RZ, 0, 5.9604644775390625e-08 ;  /* 0x00000001ff167435 */ /* 0x000fe200000001ff */
[----:B------:R-:W-:Y:S02]  /*10d0*/  MOV R23, R11 ;  /* 0x0000000b00177202 */ /* 0x000fe40000000f00 */
[----:B------:R-:W-:-:S08]  /*10e0*/  MOV R8, R21 ;  /* 0x0000001500087202 */ /* 0x000fd00000000f00 */
[----:B------:R-:W-:Y:S05]  /*10f0*/  WARPSYNC.COLLECTIVE R20, `(.L_x_5582) ;  /* 0x0000000014087348 */ /* 0x000fea0003c00000 */
[----:B------:R0:W1:Y:S02]  /*1100*/  SHFL.BFLY P2, R21, R23, R22, R25 ;  /* 0x0c00001617157389 */ /* 0x0000640000040019 */
[----:B01----:R-:W-:Y:S01]  /*1110*/  ENDCOLLECTIVE ;  /* 0x000000000000791b */ /* 0x003fe20003800000 */
.L_x_5582:
[----:B------:R-:W-:Y:S01]  /*1120*/  HFMA2.MMA R22, -RZ, RZ, 0, 1.1920928955078125e-07 ;  /* 0x00000002ff167435 */ /* 0x000fe200000001ff */
[----:B------:R-:W-:-:S05]  /*1130*/  MOV R12, R21 ;  /* 0x00000015000c7202 */ /* 0x000fca0000000f00 */
[----:B------:R-:W-:-:S04]  /*1140*/  FADD.FTZ R14, R11, R12 ;  /* 0x0000000c0b0e7221 */ /* 0x000fc80000010000 */
[----:B------:R-:W-:-:S07]  /*1150*/  IMAD.MOV.U32 R23, RZ, RZ, R14 ;  /* 0x000000ffff177224 */ /* 0x000fce00078e000e */
[----:B------:R-:W-:Y:S05]  /*1160*/  WARPSYNC.COLLECTIVE R20, `(.L_x_5583) ;  /* 0x0000000014087348 */ /* 0x000fea0003c00000 */
[----:B------:R0:W1:Y:S02]  /*1170*/  SHFL.BFLY P2, R21, R23, R22, R25 ;  /* 0x0c00001617157389 */ /* 0x0000640000040019 */
[----:B01----:R-:W-:Y:S01]  /*1180*/  ENDCOLLECTIVE ;  /* 0x000000000000791b */ /* 0x003fe20003800000 */
.L_x_5583:
[----:B------:R-:W-:Y:S01]  /*1190*/  HFMA2.MMA R22, -RZ, RZ, 0, 2.384185791015625e-07 ;  /* 0x00000004ff167435 */ /* 0x000fe200000001ff */
[----:B------:R-:W-:-:S05]  /*11a0*/  MOV R13, R21 ;  /* 0x00000015000d7202 */ /* 0x000fca0000000f00 */
[----:B------:R-:W-:-:S05]  /*11b0*/  FADD.FTZ R15, R14, R13 ;  /* 0x0000000d0e0f7221 */ /* 0x000fca0000010000 */
[----:B------:R-:W-:-:S07]  /*11c0*/  MOV R23, R15 ;  /* 0x0000000f00177202 */ /* 0x000fce0000000f00 */
[----:B------:R-:W-:Y:S05]  /*11d0*/  WARPSYNC.COLLECTIVE R20, `(.L_x_5584) ;  /* 0x0000000014087348 */ /* 0x000fea0003c00000 */
[----:B------:R0:W1:Y:S02]  /*11e0*/  SHFL.BFLY P2, R21, R23, R22, R25 ;  /* 0x0c00001617157389 */ /* 0x0000640000040019 */
[----:B01----:R-:W-:Y:S01]  /*11f0*/  ENDCOLLECTIVE ;  /* 0x000000000000791b */ /* 0x003fe20003800000 */
.L_x_5584:
[----:B------:R-:W-:Y:S01]  /*1200*/  HFMA2.MMA R22, -RZ, RZ, 0, 4.76837158203125e-07 ;  /* 0x00000008ff167435 */ /* 0x000fe200000001ff */
[----:B------:R-:W-:-:S05]  /*1210*/  MOV R16, R21 ;  /* 0x0000001500107202 */ /* 0x000fca0000000f00 */
[----:B------:R-:W-:-:S05]  /*1220*/  FADD.FTZ R16, R15, R16 ;  /* 0x000000100f107221 */ /* 0x000fca0000010000 */
[----:B------:R-:W-:-:S07]  /*1230*/  MOV R23, R16 ;  /* 0x0000001000177202 */ /* 0x000fce0000000f00 */
[----:B------:R-:W-:Y:S05]  /*1240*/  WARPSYNC.COLLECTIVE R20, `(.L_x_5585) ;  /* 0x0000000014087348 */ /* 0x000fea0003c00000 */
[----:B------:R0:W1:Y:S02]  /*1250*/  SHFL.BFLY P2, R21, R23, R22, R25 ;  /* 0x0c00001617157389 */ /* 0x0000640000040019 */
[----:B01----:R-:W-:Y:S01]  /*1260*/  ENDCOLLECTIVE ;  /* 0x000000000000791b */ /* 0x003fe20003800000 */
.L_x_5585:
[----:B------:R-:W-:Y:S01]  /*1270*/  HFMA2.MMA R22, -RZ, RZ, 0, 9.5367431640625e-07 ;  /* 0x00000010ff167435 */ /* 0x000fe200000001ff */
[----:B------:R-:W-:-:S05]  /*1280*/  MOV R11, R21 ;  /* 0x00000015000b7202 */ /* 0x000fca0000000f00 */
[----:B------:R-:W-:-:S04]  /*1290*/  FADD.FTZ R11, R16, R11 ;  /* 0x0000000b100b7221 */ /* 0x000fc80000010000 */
[----:B------:R-:W-:-:S07]  /*12a0*/  IMAD.MOV.U32 R23, RZ, RZ, R11 ;  /* 0x000000ffff177224 */ /* 0x000fce00078e000b */
[----:B------:R-:W-:Y:S05]  /*12b0*/  WARPSYNC.COLLECTIVE R20, `(.L_x_5586) ;  /* 0x0000000014087348 */ /* 0x000fea0003c00000 */
[----:B------:R0:W1:Y:S02]  /*12c0*/  SHFL.BFLY P2, R21, R23, R22, R25 ;  /* 0x0c00001617157389 */ /* 0x0000640000040019 */
[----:B01----:R-:W-:Y:S01]  /*12d0*/  ENDCOLLECTIVE ;  /* 0x000000000000791b */ /* 0x003fe20003800000 */
.L_x_5586:
[----:B------:R-:W-:Y:S01]  /*12e0*/  HFMA2.MMA R22, -RZ, RZ, 0, 5.9604644775390625e-08 ;  /* 0x00000001ff167435 */ /* 0x000fe200000001ff */
[----:B------:R-:W-:Y:S02]  /*12f0*/  MOV R23, R10 ;  /* 0x0000000a00177202 */ /* 0x000fe40000000f00 */
[----:B------:R-:W-:-:S08]  /*1300*/  MOV R12, R21 ;  /* 0x00000015000c7202 */ /* 0x000fd00000000f00 */
[----:B------:R-:W-:Y:S05]  /*1310*/  WARPSYNC.COLLECTIVE R20, `(.L_x_5587) ;  /* 0x0000000014087348 */ /* 0x000fea0003c00000 */
[----:B------:R0:W1:Y:S02]  /*1320*/  SHFL.BFLY P2, R21, R23, R22, R25 ;  /* 0x0c00001617157389 */ /* 0x0000640000040019 */
[----:B01----:R-:W-:Y:S01]  /*1330*/  ENDCOLLECTIVE ;  /* 0x000000000000791b */ /* 0x003fe20003800000 */
.L_x_5587:
[----:B------:R-:W-:Y:S01]  /*1340*/  HFMA2.MMA R22, -RZ, RZ, 0, 1.1920928955078125e-07 ;  /* 0x00000002ff167435 */ /* 0x000fe200000001ff */
[----:B------:R-:W-:-:S05]  /*1350*/  MOV R13, R21 ;  /* 0x00000015000d7202 */ /* 0x000fca0000000f00 */
[----:B------:R-:W-:-:S05]  /*1360*/  FADD.FTZ R17, R10, R13 ;  /* 0x0000000d0a117221 */ /* 0x000fca0000010000 */
[----:B------:R-:W-:-:S07]  /*1370*/  MOV R23, R17 ;  /* 0x0000001100177202 */ /* 0x000fce0000000f00 */
[----:B------:R-:W-:Y:S05]  /*1380*/  WARPSYNC.COLLECTIVE R20, `(.L_x_5588) ;  /* 0x0000000014087348 */ /* 0x000fea0003c00000 */
[----:B------:R0:W1:Y:S02]  /*1390*/  SHFL.BFLY P2, R21, R23, R22, R25 ;  /* 0x0c00001617157389 */ /* 0x0000640000040019 */
[----:B01----:R-:W-:Y:S01]  /*13a0*/  ENDCOLLECTIVE ;  /* 0x000000000000791b */ /* 0x003fe20003800000 */
.L_x_5588:
[----:B------:R-:W-:Y:S01]  /*13b0*/  HFMA2.MMA R22, -RZ, RZ, 0, 2.384185791015625e-07 ;  /* 0x00000004ff167435 */ /* 0x000fe200000001ff */
[----:B------:R-:W-:-:S05]  /*13c0*/  MOV R16, R21 ;  /* 0x0000001500107202 */ /* 0x000fca0000000f00 */
[----:B------:R-:W-:-:S04]  /*13d0*/  FADD.FTZ R18, R17, R16 ;  /* 0x0000001011127221 */ /* 0x000fc80000010000 */
[----:B------:R-:W-:-:S07]  /*13e0*/  IMAD.MOV.U32 R23, RZ, RZ, R18 ;  /* 0x000000ffff177224 */ /* 0x000fce00078e0012 */
[----:B------:R-:W-:Y:S05]  /*13f0*/  WARPSYNC.COLLECTIVE R20, `(.L_x_5589) ;  /* 0x0000000014087348 */ /* 0x000fea0003c00000 */
[----:B------:R0:W1:Y:S02]  /*1400*/  SHFL.BFLY P2, R21, R23, R22, R25 ;  /* 0x0c00001617157389 */ /* 0x0000640000040019 */
[----:B01----:R-:W-:Y:S01]  /*1410*/  ENDCOLLECTIVE ;  /* 0x000000000000791b */ /* 0x003fe20003800000 */
.L_x_5589:
[----:B------:R-:W-:Y:S01]  /*1420*/  HFMA2.MMA R22, -RZ, RZ, 0, 4.76837158203125e-07 ;  /* 0x00000008ff167435 */ /* 0x000fe200000001ff */
[----:B------:R-:W-:-:S05]  /*1430*/  MOV R19, R21 ;  /* 0x0000001500137202 */ /* 0x000fca0000000f00 */
[----:B------:R-:W-:-:S05]  /*1440*/  FADD.FTZ R19, R18, R19 ;  /* 0x0000001312137221 */ /* 0x000fca0000010000 */
[----:B------:R-:W-:-:S07]  /*1450*/  MOV R23, R19 ;  /* 0x0000001300177202 */ /* 0x000fce0000000f00 */
[----:B------:R-:W-:Y:S05]  /*1460*/  WARPSYNC.COLLECTIVE R20, `(.L_x_5590) ;  /* 0x0000000014087348 */ /* 0x000fea0003c00000 */
[----:B------:R0:W1:Y:S02]  /*1470*/  SHFL.BFLY P2, R21, R23, R22, R25 ;  /* 0x0c00001617157389 */ /* 0x0000640000040019 */
[----:B01----:R-:W-:Y:S01]  /*1480*/  ENDCOLLECTIVE ;  /* 0x000000000000791b */ /* 0x003fe20003800000 */
.L_x_5590:
[----:B------:R-:W-:Y:S01]  /*1490*/  HFMA2.MMA R22, -RZ, RZ, 0, 9.5367431640625e-07 ;  /* 0x00000010ff167435 */ /* 0x000fe200000001ff */
[----:B------:R-:W-:-:S05]  /*14a0*/  MOV R10, R21 ;  /* 0x00000015000a7202 */ /* 0x000fca0000000f00 */
[----:B------:R-:W-:-:S05]  /*14b0*/  FADD.FTZ R10, R19, R10 ;  /* 0x0000000a130a7221 */ /* 0x000fca0000010000 */
[----:B------:R-:W-:-:S07]  /*14c0*/  MOV R23, R10 ;  /* 0x0000000a00177202 */ /* 0x000fce0000000f00 */
[----:B------:R-:W-:Y:S05]  /*14d0*/  WARPSYNC.COLLECTIVE R20, `(.L_x_5591) ;  /* 0x0000000014087348 */ /* 0x000fea0003c00000 */
[----:B------:R0:W1:Y:S02]  /*14e0*/  SHFL.BFLY P2, R21, R23, R22, R25 ;  /* 0x0c00001617157389 */ /* 0x0000640000040019 */
[----:B01----:R-:W-:Y:S01]  /*14f0*/  ENDCOLLECTIVE ;  /* 0x000000000000791b */ /* 0x003fe20003800000 */
.L_x_5591:
[----:B------:R-:W-:Y:S01]  /*1500*/  MOV R15, R21 ;  /* 0x00000015000f7202 */ /* 0x000fe20000000f00 */
[----:B------:R-:W-:Y:S06]  /*1510*/  BRA `(.L_x_5592) ;  /* 0xfffffff400d07947 */ /* 0x000fec000383ffff */
.L_x_5593:
        /* <DEDUP_REMOVED lines=14> */
.L_x_13938:


//--------------------- .text._ZN10layer_norm13ln_bwd_kernelINS_13Kernel_traitsI13__nv_bfloat16S2_fS2_fjLj8192ELj1ELj1ELj8ELj16ENS_18Kernel_traits_baseILj8192ES2_S2_fS2_fjLj256EEEEELb1ELb1ELb1ELb1EEEvNS_9BwdParamsE --------------------------
	.section	.text._ZN10layer_norm13ln_bwd_kernelINS_13Kernel_traitsI13__nv_bfloat16S2_fS2_fjLj8192ELj1ELj1ELj8ELj16ENS_18Kernel_traits_baseILj8192ES2_S2_fS2_fjLj256EEEEELb1ELb1ELb1ELb1EEEvNS_9BwdParamsE,"ax",@progbits
	.align	128
        .global         _ZN10layer_norm13ln_bwd_kernelINS_13Kernel_traitsI13__nv_bfloat16S2_fS2_fjLj8192ELj1ELj1ELj8ELj16ENS_18Kernel_traits_baseILj8192ES2_S2_fS2_fjLj256EEEEELb1ELb1ELb1ELb1EEEvNS_9BwdParamsE
        .type           _ZN10layer_norm13ln_bwd_kernelINS_13Kernel_traitsI13__nv_bfloat16S2_fS2_fjLj8192ELj1ELj1ELj8ELj16ENS_18Kernel_traits_baseILj8192ES2_S2_fS2_fjLj256EEEEELb1ELb1ELb1ELb1EEEvNS_9BwdParamsE,@function
        .size           _ZN10layer_norm13ln_bwd_kernelINS_13Kernel_traitsI13__nv_bfloat16S2_fS2_fjLj8192ELj1ELj1ELj8ELj16ENS_18Kernel_traits_baseILj8192ES2_S2_fS2_fjLj256EEEEELb1ELb1ELb1ELb1EEEvNS_9BwdParamsE,(.L_x_13939 - _ZN10layer_norm13ln_bwd_kernelINS_13Kernel_traitsI13__nv_bfloat16S2_fS2_fjLj8192ELj1ELj1ELj8ELj16ENS_18Kernel_traits_baseILj8192ES2_S2_fS2_fjLj256EEEEELb1ELb1ELb1ELb1EEEvNS_9BwdParamsE)
        .other          _ZN10layer_norm13ln_bwd_kernelINS_13Kernel_traitsI13__nv_bfloat16S2_fS2_fjLj8192ELj1ELj1ELj8ELj16ENS_18Kernel_traits_baseILj8192ES2_S2_fS2_fjLj256EEEEELb1ELb1ELb1ELb1EEEvNS_9BwdParamsE,@"STO_CUDA_ENTRY STV_DEFAULT"
_ZN10layer_norm13ln_bwd_kernelINS_13Kernel_traitsI13__nv_bfloat16S2_fS2_fjLj8192ELj1ELj1ELj8ELj16ENS_18Kernel_traits_baseILj8192ES2_S2_fS2_fjLj256EEEEELb1ELb1ELb1ELb1EEEvNS_9BwdParamsE:
.text._ZN10layer_norm13ln_bwd_kernelINS_13Kernel_traitsI13__nv_bfloat16S2_fS2_fjLj8192ELj1ELj1ELj8ELj16ENS_18Kernel_traits_baseILj8192ES2_S2_fS2_fjLj256EEEEELb1ELb1ELb1ELb1EEEvNS_9BwdParamsE:
        /* <DEDUP_REMOVED lines=73> */
.L_x_5594:
        /* <DEDUP_REMOVED lines=134> */
[----:B------:R2:W-:Y:S04]  /*0cf0*/  STL [R1+0xc], R0 ;  /* 0x00000c0001007387 */ /* 0x0005e80000100800 */
[----:B------:R2:W-:Y:S02]  /*0d00*/  STL [R1+0x14], R3 ;  /* 0x0000140301007387 */ /* 0x0005e40000100800 */
.L_x_5734:
[----:B012---:R-:W0:Y:S08]  /*0d10*/  LDC.64 R4, c[0x0][0x288] ;  /* 0x0000a200ff047b82 */ /* 0x007e300000000a00 */
[----:B------:R-:W1:Y:S08]  /*0d20*/  LDC.64 R6, c[0x0][0x258] ;  /* 0x00009600ff067b82 */ /* 0x000e700000000a00 */
[----:B------:R-:W2:Y:S01]  /*0d30*/  LDC.64 R18, c[0x0][0x280] ;  /* 0x0000a000ff127b82 */ /* 0x000ea20000000a00 */
[----:B0-----:R-:W-:-:S07]  /*0d40*/  IMAD.WIDE R4, R2, 0x4, R4 ;  /* 0x0000000402047825 */ /* 0x001fce00078e0204 */
[----:B------:R-:W0:Y:S01]  /*0d50*/  LDC R252, c[0x0][0x218] ;  /* 0x00008600fffc7b82 */ /* 0x000e220000000800 */
[----:B------:R2:W3:Y:S01]  /*0d60*/  LDG.E R190, desc[UR4][R4.64] ;  /* 0x0000000404be7981 */ /* 0x0004e2000c1e1900 */
[C---:B-1----:R-:W-:Y:S01]  /*0d70*/  IMAD.WIDE R6, R2.reuse, 0x4, R6 ;  /* 0x0000000402067825 */ /* 0x042fe200078e0206 */
[----:B------:R-:W1:Y:S05]  /*0d80*/  S2R R20, SR_TID.X ;  /* 0x0000000000147919 */ /* 0x000e6a0000002100 */
[----:B------:R-:W4:Y:S01]  /*0d90*/  LDC.64 R188, c[0x0][0x250] ;  /* 0x00009400ffbc7b82 */ /* 0x000f220000000a00 */
[----:B-----5:R-:W5:Y:S01]  /*0da0*/  LDG.E R3, desc[UR4][R6.64] ;  /* 0x0000000406037981 */ /* 0x020f62000c1e1900 */
[----:B--2---:R-:W-:-:S06]  /*0db0*/  IMAD.WIDE R4, R2, 0x4, R18 ;  /* 0x0000000402047825 */ /* 0x004fcc00078e0212 */
[----:B------:R-:W2:Y:S01]  /*0dc0*/  LDC.64 R18, c[0x0][0x2c8] ;  /* 0x0000b200ff127b82 */ /* 0x000ea20000000a00 */
[----:B------:R0:W5:Y:S02]  /*0dd0*/  LDG.E R7, desc[UR4][R4.64] ;  /* 0x0000000404077981 */ /* 0x000164000c1e1900 */
[----:B0-----:R-:W-:-:S05]  /*0de0*/  IMAD R4, R2, R252, RZ ;  /* 0x000000fc02047224 */ /* 0x001fca00078e02ff */
[----:B------:R-:W-:Y:S02]  /*0df0*/  SHF.R.S32.HI R5, RZ, 0x1f, R4 ;  /* 0x0000001fff057819 */ /* 0x000fe40000011404 */
[----:B-1----:R-:W-:Y:S02]  /*0e00*/  LOP3.LUT R250, R20, 0xff, RZ, 0xc0, !PT ;  /* 0x000000ff14fa7812 */ /* 0x002fe400078ec0ff */
[----:B------:R-:W-:-:S04]  /*0e10*/  LEA.HI R4, R5, R4, RZ, 0x3 ;  /* 0x0000000405047211 */ /* 0x000fc800078f18ff */
[----:B------:R-:W-:Y:S01]  /*0e20*/  LEA.HI.SX32 R4, R4, R250, 0x1d ;  /* 0x000000fa04047211 */ /* 0x000fe200078feaff */
[----:B----4-:R-:W-:-:S03]  /*0e30*/  IMAD.WIDE R188, R2, 0x4, R188 ;  /* 0x0000000402bc7825 */ /* 0x010fc600078e02bc */
[----:B------:R-:W-:Y:S01]  /*0e40*/  IADD3 R228, R4, 0x100, RZ ;  /* 0x0000010004e47810 */ /* 0x000fe20007ffe0ff */
        /* <DEDUP_REMOVED lines=10> */
[----:B------:R-:W-:Y:S05]  /*0ef0*/  @P5 BRA `(.L_x_5597) ;  /* 0x0000000000885947 */ /* 0x000fea0003800000 */
[----:B------:R-:W-:Y:S01]  /*0f00*/  IMAD.U32 R5, RZ, RZ, UR16 ;  /* 0x00000010ff057e24 */ /* 0x000fe2000f8e00ff */
[----:B------:R-:W-:Y:S01]  /*0f10*/  MOV R6, UR17 ;  /* 0x0000001100067c02 */ /* 0x000fe20008000f00 */
[----:B------:R-:W0:Y:S01]  /*0f20*/  LDC.64 R188, c[0x0][0x240] ;  /* 0x00009000ffbc7b82 */ /* 0x000e220000000a00 */
[----:B-----5:R-:W-:Y:S02]  /*0f30*/  ISETP.GE.AND P3, PT, R7, 0x1, PT ;  /* 0x000000010700780c */ /* 0x020fe40003f66270 */
[----:B------:R-:W-:-:S04]  /*0f40*/  ISETP.NE.U32.AND P0, PT, R5, RZ, PT ;  /* 0x000000ff0500720c */ /* 0x000fc80003f05070 */
[----:B------:R-:W-:-:S13]  /*0f50*/  ISETP.NE.AND.EX P0, PT, R6, RZ, PT, P0 ;  /* 0x000000ff0600720c */ /* 0x000fda0003f05300 */
[----:B------:R-:W5:Y:S04]  /*0f60*/  @P0 LDG.E.128 R40, desc[UR4][R20.64] ;  /* 0x0000000414280981 */ /* 0x000f68000c1e1d00 */
[----:B------:R1:W5:Y:S04]  /*0f70*/  @P0 LDG.E.128 R36, desc[UR4][R20.64+0x10] ;  /* 0x0000100414240981 */ /* 0x000368000c1e1d00 */
[----:B------:R-:W5:Y:S04]  /*0f80*/  @P0 LDG.E.128 R48, desc[UR4][R22.64] ;  /* 0x0000000416300981 */ /* 0x000f68000c1e1d00 */
[----:B------:R2:W5:Y:S01]  /*0f90*/  @P0 LDG.E.128 R44, desc[UR4][R22.64+0x10] ;  /* 0x00001004162c0981 */ /* 0x000562000c1e1d00 */
[----:B-1----:R-:W-:-:S03]  /*0fa0*/  @P3 VIADD R20, R7, 0xffffffff ;  /* 0xffffffff07143836 */ /* 0x002fc60000000000 */
[----:B------:R-:W5:Y:S01]  /*0fb0*/  @P0 LDG.E.128 R56, desc[UR4][R24.64] ;  /* 0x0000000418380981 */ /* 0x000f62000c1e1d00 */
[----:B------:R-:W-:-:S03]  /*0fc0*/  @P3 IMAD R20, R20, R252, RZ ;  /* 0x000000fc14143224 */ /* 0x000fc600078e02ff */
[----:B------:R1:W5:Y:S02]  /*0fd0*/  @P0 LDG.E.128 R52, desc[UR4][R24.64+0x10] ;  /* 0x0000100418340981 */ /* 0x000364000c1e1d00 */
[----:B------:R-:W-:Y:S02]  /*0fe0*/  @P3 SHF.R.S32.HI R21, RZ, 0x1f, R20 ;  /* 0x0000001fff153819 */ /* 0x000fe40000011414 */
[----:B------:R-:W5:Y:S02]  /*0ff0*/  @P0 LDG.E.128 R32, desc[UR4][R18.64] ;  /* 0x0000000412200981 */ /* 0x000f64000c1e1d00 */
[----:B------:R-:W-:Y:S02]  /*1000*/  @P3 LEA.HI R21, R21, R20, RZ, 0x3 ;  /* 0x0000001415153211 */ /* 0x000fe400078f18ff */
[----:B------:R0:W5:Y:S01]  /*1010*/  @P0 LDG.E.128 R28, desc[UR4][R18.64+0x10] ;  /* 0x00001004121c0981 */ /* 0x000162000c1e1d00 */
[----:B------:R-:W-:Y:S02]  /*1020*/  MOV R20, RZ ;  /* 0x000000ff00147202 */ /* 0x000fe40000000f00 */
[----:B------:R-:W-:-:S04]  /*1030*/  @P3 LEA.HI.SX32 R20, R21, R250, 0x1d ;  /* 0x000000fa15143211 */ /* 0x000fc800078feaff */
[C---:B--2---:R-:W-:Y:S01]  /*1040*/  IADD3 R22, R20.reuse, 0x200, RZ ;  /* 0x0000020014167810 */ /* 0x044fe20007ffe0ff */
[C---:B------:R-:W-:Y:S02]  /*1050*/  VIADD R21, R20.reuse, 0x100 ;  /* 0x0000010014157836 */ /* 0x040fe40000000000 */
[C---:B-1----:R-:W-:Y:S02]  /*1060*/  VIADD R24, R20.reuse, 0x300 ;  /* 0x0000030014187836 */ /* 0x042fe40000000000 */
        /* <DEDUP_REMOVED lines=10> */
[----:B------:R-:W-:Y:S09]  /*1110*/  BRA `(.L_x_5598) ;  /* 0x0000001800107947 */ /* 0x000ff20003800000 */
.L_x_5597:
[----:B------:R-:W-:Y:S01]  /*1120*/  IADD3 R190, R190, -0x1, RZ ;  /* 0xffffffffbebe7810 */ /* 0x000fe20007ffe0ff */
[----:B------:R-:W0:Y:S01]  /*1130*/  LDC.64 R16, c[0x0][0x2b8] ;  /* 0x0000ae00ff107b82 */ /* 0x000e220000000a00 */
[----:B------:R1:W2:Y:S03]  /*1140*/  LDG.E R0, desc[UR4][R188.64] ;  /* 0x00000004bc007981 */ /* 0x0002a6000c1e1900 */
[----:B------:R-:W-:Y:S01]  /*1150*/  IMAD R190, R190, R252, RZ ;  /* 0x000000fcbebe7224 */ /* 0x000fe200078e02ff */
[----:B------:R3:W-:Y:S03]  /*1160*/  STL [R1+0x9c], R63 ;  /* 0x00009c3f01007387 */ /* 0x0007e60000100800 */
[----:B------:R-:W1:Y:S01]  /*1170*/  LDC.64 R212, c[0x0][0x238] ;  /* 0x00008e00ffd47b82 */ /* 0x000e620000000a00 */
[----:B------:R-:W-:-:S02]  /*1180*/  SHF.R.S32.HI R5, RZ, 0x1f, R190 ;  /* 0x0000001fff057819 */ /* 0x000fc400000114be */
[----:B-----5:R-:W-:Y:S01]  /*1190*/  ISETP.GE.AND P3, PT, R7, 0x1, PT ;  /* 0x000000010700780c */ /* 0x020fe20003f66270 */
[----:B------:R-:W-:Y:S01]  /*11a0*/  IMAD.MOV.U32 R26, RZ, RZ, RZ ;  /* 0x000000ffff1a7224 */ /* 0x000fe200078e00ff */
[----:B------:R-:W-:Y:S01]  /*11b0*/  LEA.HI R5, R5, R190, RZ, 0x3 ;  /* 0x000000be05057211 */ /* 0x000fe200078f18ff */
[----:B------:R-:W-:Y:S01]  /*11c0*/  STL [R1+0x98], R62 ;  /* 0x0000983e01007387 */ /* 0x000fe20000100800 */
[----:B------:R-:W-:Y:S01]  /*11d0*/  MOV R6, UR17 ;  /* 0x0000001100067c02 */ /* 0x000fe20008000f00 */
[----:B------:R-:W4:Y:S01]  /*11e0*/  LDC.64 R230, c[0x0][0x240] ;  /* 0x00009000ffe67b82 */ /* 0x000f220000000a00 */
[----:B------:R-:W-:Y:S01]  /*11f0*/  LEA.HI.SX32 R5, R5, R250, 0x1d ;  /* 0x000000fa05057211 */ /* 0x000fe200078feaff */
[----:B------:R-:W-:Y:S03]  /*1200*/  STL [R1+0x94], R61 ;  /* 0x0000943d01007387 */ /* 0x000fe60000100800 */
[C---:B------:R-:W-:Y:S01]  /*1210*/  IADD3 R220, R5.reuse, 0x200, RZ ;  /* 0x0000020005dc7810 */ /* 0x040fe20007ffe0ff */
[----:B-1----:R-:W-:Y:S01]  /*1220*/  IMAD.WIDE.U32 R188, R4, 0x20, R212 ;  /* 0x0000002004bc7825 */ /* 0x002fe200078e00d4 */
[----:B------:R1:W-:Y:S03]  /*1230*/  STL [R1+0x90], R60 ;  /* 0x0000903c01007387 */ /* 0x0003e60000100800 */
[----:B0-----:R-:W-:Y:S01]  /*1240*/  IMAD.WIDE.U32 R220, R220, 0x10, R16 ;  /* 0x00000010dcdc7825 */ /* 0x001fe200078e0010 */
[----:B------:R-:W3:Y:S03]  /*1250*/  LDG.E.128 R8, desc[UR4][R188.64] ;  /* 0x00000004bc087981 */ /* 0x000ee6000c1e1d00 */
[----:B------:R-:W-:Y:S01]  /*1260*/  IMAD.WIDE.U32 R196, R228, 0x20, R212 ;  /* 0x00000020e4c47825 */ /* 0x000fe200078e00d4 */
[----:B------:R0:W-:Y:S04]  /*1270*/  STL [R1+0x8c], R2 ;  /* 0x00008c0201007387 */ /* 0x0001e80000100800 */
[----:B------:R-:W3:Y:S04]  /*1280*/  LDG.E.128 R220, desc[UR4][R220.64] ;  /* 0x00000004dcdc7981 */ /* 0x000ee8000c1e1d00 */
[----:B------:R-:W3:Y:S04]  /*1290*/  LDG.E.128 R188, desc[UR4][R188.64+0x10] ;  /* 0x00001004bcbc7981 */ /* 0x000ee8000c1e1d00 */
[----:B------:R-:W3:Y:S01]  /*12a0*/  LDG.E.128 R192, desc[UR4][R196.64] ;  /* 0x00000004c4c07981 */ /* 0x000ee2000c1e1d00 */
[----:B------:R-:W-:-:S02]  /*12b0*/  VIADD R217, R5, 0x100 ;  /* 0x0000010005d97836 */ /* 0x000fc40000000000 */
[C---:B------:R-:W-:Y:S02]  /*12c0*/  VIADD R224, R5.reuse, 0x300 ;  /* 0x0000030005e07836 */ /* 0x040fe40000000000 */
[----:B------:R-:W-:-:S04]  /*12d0*/  IMAD.WIDE.U32 R12, R5, 0x10, R16 ;  /* 0x00000010050c7825 */ /* 0x000fc800078e0010 */
[--C-:B------:R-:W-:Y:S01]  /*12e0*/  IMAD.WIDE.U32 R216, R217, 0x10, R16.reuse ;  /* 0x00000010d9d87825 */ /* 0x100fe200078e0010 */
[----:B------:R-:W3:Y:S03]  /*12f0*/  LDG.E.128 R196, desc[UR4][R196.64+0x10] ;  /* 0x00001004c4c47981 */ /* 0x000ee6000c1e1d00 */
[----:B------:R-:W-:Y:S01]  /*1300*/  IMAD.WIDE.U32 R224, R224, 0x10, R16 ;  /* 0x00000010e0e07825 */ /* 0x000fe200078e0010 */
[----:B------:R-:W-:Y:S01]  /*1310*/  MOV R5, UR16 ;  /* 0x0000001000057c02 */ /* 0x000fe20008000f00 */
[----:B------:R-:W3:Y:S02]  /*1320*/  LDG.E.128 R12, desc[UR4][R12.64] ;  /* 0x000000040c0c7981 */ /* 0x000ee4000c1e1d00 */
[----:B------:R-:W-:Y:S02]  /*1330*/  @P3 VIADD R16, R7, 0xffffffff ;  /* 0xffffffff07103836 */ /* 0x000fe40000000000 */
[--C-:B------:R-:W-:Y:S01]  /*1340*/  IMAD.WIDE.U32 R204, R248, 0x20, R212.reuse ;  /* 0x00000020f8cc7825 */ /* 0x100fe200078e00d4 */
[----:B------:R-:W3:Y:S03]  /*1350*/  LDG.E.128 R216, desc[UR4][R216.64] ;  /* 0x00000004d8d87981 */ /* 0x000ee6000c1e1d00 */
[----:B------:R-:W-:Y:S01]  /*1360*/  @P3 IMAD R16, R16, R252, RZ ;  /* 0x000000fc10103224 */ /* 0x000fe200078e02ff */
[----:B------:R-:W-:Y:S01]  /*1370*/  ISETP.NE.U32.AND P0, PT, R5, RZ, PT ;  /* 0x000000ff0500720c */ /* 0x000fe20003f05070 */
[----:B------:R-:W-:Y:S01]  /*1380*/  IMAD.WIDE.U32 R212, R251, 0x20, R212 ;  /* 0x00000020fbd47825 */ /* 0x000fe200078e00d4 */
[----:B------:R-:W3:Y:S02]  /*1390*/  LDG.E.128 R200, desc[UR4][R204.64] ;  /* 0x00000004ccc87981 */ /* 0x000ee4000c1e1d00 */
[----:B------:R-:W-:-:S02]  /*13a0*/  @P3 SHF.R.S32.HI R17, RZ, 0x1f, R16 ;  /* 0x0000001fff113819 */ /* 0x000fc40000011410 */
[----:B------:R-:W-:Y:S01]  /*13b0*/  ISETP.NE.AND.EX P0, PT, R6, RZ, PT, P0 ;  /* 0x000000ff0600720c */ /* 0x000fe20003f05300 */
[----:B------:R-:W3:Y:S01]  /*13c0*/  LDG.E.128 R208, desc[UR4][R212.64] ;  /* 0x00000004d4d07981 */ /* 0x000ee2000c1e1d00 */
[----:B------:R-:W-:-:S03]  /*13d0*/  @P3 LEA.HI R17, R17, R16, RZ, 0x3 ;  /* 0x0000001011113211 */ /* 0x000fc600078f18ff */
[----:B------:R-:W1:Y:S01]  /*13e0*/  LDG.E.128 R224, desc[UR4][R224.64] ;  /* 0x00000004e0e07981 */ /* 0x000e62000c1e1d00 */
[----:B------:R-:W-:Y:S02]  /*13f0*/  @P3 LEA.HI.SX32 R26, R17, R250, 0x1d ;  /* 0x000000fa111a3211 */ /* 0x000fe400078feaff */
[----:B------:R-:W4:Y:S01]  /*1400*/  LDC.U8 R250, c[0x0][0x2a0] ;  /* 0x0000a800fffa7b82 */ /* 0x000f220000000000 */
[----:B------:R-:W3:Y:S04]  /*1410*/  LDG.E.128 R204, desc[UR4][R204.64+0x10] ;  /* 0x00001004cccc7981 */ /* 0x000ee8000c1e1d00 */
[----:B------:R-:W5:Y:S04]  /*1420*/  @P0 LDG.E.128 R56, desc[UR4][R24.64] ;  /* 0x0000000418380981 */ /* 0x000f68000c1e1d00 */
[----:B------:R0:W5:Y:S04]  /*1430*/  @P0 LDG.E.128 R52, desc[UR4][R24.64+0x10] ;  /* 0x0000100418340981 */ /* 0x000168000c1e1d00 */
[----:B------:R-:W5:Y:S04]  /*1440*/  @P0 LDG.E.128 R48, desc[UR4][R22.64] ;  /* 0x0000000416300981 */ /* 0x000f68000c1e1d00 */
[----:B------:R0:W5:Y:S04]  /*1450*/  @P0 LDG.E.128 R44, desc[UR4][R22.64+0x10] ;  /* 0x00001004162c0981 */ /* 0x000168000c1e1d00 */
[----:B------:R-:W5:Y:S04]  /*1460*/  @P0 LDG.E.128 R40, desc[UR4][R20.64] ;  /* 0x0000000414280981 */ /* 0x000f68000c1e1d00 */
[----:B------:R-:W5:Y:S04]  /*1470*/  @P0 LDG.E.128 R36, desc[UR4][R20.64+0x10] ;  /* 0x0000100414240981 */ /* 0x000f68000c1e1d00 */
[----:B------:R-:W5:Y:S04]  /*1480*/  @P0 LDG.E.128 R32, desc[UR4][R18.64] ;  /* 0x0000000412200981 */ /* 0x000f68000c1e1d00 */
[----:B------:R-:W5:Y:S01]  /*1490*/  @P0 LDG.E.128 R28, desc[UR4][R18.64+0x10] ;  /* 0x00001004121c0981 */ /* 0x000f62000c1e1d00 */
[----:B----4-:R-:W-:Y:S01]  /*14a0*/  ISETP.NE.AND P0, PT, R250, RZ, PT ;  /* 0x000000fffa00720c */ /* 0x010fe20003f05270 */
[C---:B0-----:R-:W-:Y:S01]  /*14b0*/  VIADD R25, R26.reuse, 0x200 ;  /* 0x000002001a197836 */ /* 0x041fe20000000000 */
[C---:B------:R-:W-:Y:S01]  /*14c0*/  IADD3 R16, R26.reuse, 0x100, RZ ;  /* 0x000001001a107810 */ /* 0x040fe20007ffe0ff */
[----:B------:R-:W4:Y:S01]  /*14d0*/  LDG.E.128 R212, desc[UR4][R212.64+0x10] ;  /* 0x00001004d4d47981 */ /* 0x000f22000c1e1d00 */
[----:B------:R-:W-:Y:S01]  /*14e0*/  IADD3 R24, R26, 0x300, RZ ;  /* 0x000003001a187810 */ /* 0x000fe20007ffe0ff */
[----:B------:R-:W-:-:S04]  /*14f0*/  IMAD.WIDE.U32 R22, R25, 0x8, R230 ;  /* 0x0000000819167825 */ /* 0x000fc800078e00e6 */
[--C-:B------:R-:W-:Y:S02]  /*1500*/  IMAD.WIDE.U32 R26, R26, 0x8, R230.reuse ;  /* 0x000000081a1a7825 */ /* 0x100fe400078e00e6 */
[----:B------:R-:W5:Y:S02]  /*1510*/  LDG.E.64 R22, desc[UR4][R22.64] ;  /* 0x0000000416167981 */ /* 0x000f64000c1e1b00 */
[--C-:B------:R-:W-:Y:S02]  /*1520*/  IMAD.WIDE.U32 R16, R16, 0x8, R230.reuse ;  /* 0x0000000810107825 */ /* 0x100fe400078e00e6 */
[----:B------:R0:W5:Y:S02]  /*1530*/  LDG.E.64 R18, desc[UR4][R26.64] ;  /* 0x000000041a127981 */ /* 0x000164000c1e1b00 */
[----:B------:R-:W-:Y:S02]  /*1540*/  IMAD.WIDE.U32 R24, R24, 0x8, R230 ;  /* 0x0000000818187825 */ /* 0x000fe400078e00e6 */
[----:B------:R4:W5:Y:S04]  /*1550*/  LDG.E.64 R20, desc[UR4][R16.64] ;  /* 0x0000000410147981 */ /* 0x000968000c1e1b00 */
[----:B------:R-:W5:Y:S01]  /*1560*/  LDG.E.64 R24, desc[UR4][R24.64] ;  /* 0x0000000418187981 */ /* 0x000f62000c1e1b00 */
[----:B--2---:R-:W-:-:S05]  /*1570*/  FSEL R0, R0, RZ, !P0 ;  /* 0x000000ff00007208 */ /* 0x004fca0004000000 */
[C---:B---3--:R-:W-:Y:S01]  /*1580*/  FADD.FTZ R10, -R0.reuse, R10 ;  /* 0x0000000a000a7221 */ /* 0x048fe20000010100 */
[C---:B------:R-:W-:Y:S01]  /*1590*/  FADD.FTZ R11, -R0.reuse, R11 ;  /* 0x0000000b000b7221 */ /* 0x040fe20000010100 */
[C---:B------:R-:W-:Y:S02]  /*15a0*/  FADD.FTZ R9, -R0.reuse, R9 ;  /* 0x0000000900097221 */ /* 0x040fe40000010100 */
[----:B------:R-:W-:Y:S01]  /*15b0*/  FMUL.FTZ R245, R3, R10 ;  /* 0x0000000a03f57220 */ /* 0x000fe20000410000 */
[----:B------:R-:W-:Y:S01]  /*15c0*/  PRMT R235, R221, 0x7632, R235 ;  /* 0x00007632ddeb7816 */ /* 0x000fe200000000eb */
[C---:B------:R-:W-:Y:S01]  /*15d0*/  FADD.FTZ R191, -R0.reuse, R191 ;  /* 0x000000bf00bf7221 */ /* 0x040fe20000010100 */
[C---:B------:R-:W-:Y:S01]  /*15e0*/  FADD.FTZ R189, -R0.reuse, R189 ;  /* 0x000000bd00bd7221 */ /* 0x040fe20000010100 */
[----:B------:R-:W-:Y:S02]  /*15f0*/  FADD.FTZ R188, -R0, R188 ;  /* 0x000000bc00bc7221 */ /* 0x000fe40000010100 */
[----:B------:R-:W-:Y:S01]  /*1600*/  IMAD.MOV.U32 R10, RZ, RZ, R235 ;  /* 0x000000ffff0a7224 */ /* 0x000fe200078e00eb */
[----:B------:R-:W-:Y:S01]  /*1610*/  PRMT R231, R222, 0x7632, R231 ;  /* 0x00007632dee77816 */ /* 0x000fe200000000e7 */
[C---:B------:R-:W-:Y:S01]  /*1620*/  FMUL.FTZ R235, R3.reuse, R191 ;  /* 0x000000bf03eb7220 */ /* 0x040fe20000410000 */
[----:B------:R-:W-:Y:S01]  /*1630*/  FADD.FTZ R193, -R0, R193 ;  /* 0x000000c100c17221 */ /* 0x000fe20000010100 */
[----:B------:R-:W2:Y:S01]  /*1640*/  LDL R191, [R1+0x84] ;  /* 0x0000840001bf7983 */ /* 0x000ea20000100800 */
[C---:B------:R-:W-:Y:S01]  /*1650*/  FMUL.FTZ R239, R3.reuse, R189 ;  /* 0x000000bd03ef7220 */ /* 0x040fe20000410000 */
[C---:B------:R-:W-:Y:S01]  /*1660*/  FMUL.FTZ R247, R3.reuse, R9 ;  /* 0x0000000903f77220 */ /* 0x040fe20000410000 */
[C---:B------:R-:W-:Y:S01]  /*1670*/  FMUL.FTZ R243, R3.reuse, R11 ;  /* 0x0000000b03f37220 */ /* 0x040fe20000410000 */
[----:B------:R-:W-:Y:S01]  /*1680*/  FMUL.FTZ R241, R3, R188 ;  /* 0x000000bc03f17220 */ /* 0x000fe20000410000 */
[----:B------:R-:W3:Y:S01]  /*1690*/  LDL R189, [R1+0x7c] ;  /* 0x00007c0001bd7983 */ /* 0x000ee20000100800 */
[----:B------:R-:W-:-:S02]  /*16a0*/  IMAD.MOV.U32 R9, RZ, RZ, R231 ;  /* 0x000000ffff097224 */ /* 0x000fc400078e00e7 */
[----:B------:R-:W-:Y:S01]  /*16b0*/  FMUL.FTZ R231, R3, R193 ;  /* 0x000000c103e77220 */ /* 0x000fe20000410000 */
[----:B------:R-:W3:Y:S04]  /*16c0*/  LDL R188, [R1+0x78] ;  /* 0x0000780001bc7983 */ /* 0x000ee80000100800 */
[----:B------:R-:W3:Y:S04]  /*16d0*/  LDL R11, [R1+0x70] ;  /* 0x00007000010b7983 */ /* 0x000ee80000100800 */
[----:B------:R-:W3:Y:S01]  /*16e0*/  LDL R193, [R1+0x80] ;  /* 0x0000800001c17983 */ /* 0x000ee20000100800 */
[----:B------:R-:W-:Y:S01]  /*16f0*/  PRMT R246, R12, 0x7632, R246 ;  /* 0x000076320cf67816 */ /* 0x000fe200000000f6 */
[----:B------:R-:W-:Y:S01]  /*1700*/  FADD.FTZ R190, -R0, R190 ;  /* 0x000000be00be7221 */ /* 0x000fe20000010100 */
[----:B------:R-:W-:-:S02]  /*1710*/  PRMT R233, R220, 0x7632, R233 ;  /* 0x00007632dce97816 */ /* 0x000fc400000000e9 */
[----:B------:R-:W-:Y:S01]  /*1720*/  PRMT R242, R13, 0x7632, R242 ;  /* 0x000076320df27816 */ /* 0x000fe200000000f2 */
[----:B------:R-:W-:Y:S01]  /*1730*/  FADD.FTZ R229, -R0, R8 ;  /* 0x0000000800e57221 */ /* 0x000fe20000010100 */
[----:B------:R-:W-:Y:S01]  /*1740*/  SHF.L.U32 R246, R246, 0x10, RZ ;  /* 0x00000010f6f67819 */ /* 0x000fe200000006ff */
[----:B------:R-:W-:Y:S01]  /*1750*/  FMUL.FTZ R237, R3, R190 ;  /* 0x000000be03ed7220 */ /* 0x000fe20000410000 */
[----:B------:R-:W-:Y:S01]  /*1760*/  SHF.L.U32 R244, R13, 0x10, RZ ;  /* 0x000000100df47819 */ /* 0x000fe200000006ff */
[----:B------:R-:W-:Y:S01]  /*1770*/  FADD.FTZ R8, -R0, R203 ;  /* 0x000000cb00087221 */ /* 0x000fe20000010100 */
[----:B------:R-:W-:Y:S01]  /*1780*/  MOV R190, R233 ;  /* 0x000000e900be7202 */ /* 0x000fe20000000f00 */
[----:B------:R-:W-:Y:S01]  /*1790*/  IMAD.U32 R242, R242, 0x10000, RZ ;  /* 0x00010000f2f27824 */ /* 0x000fe200078e00ff */
[----:B------:R-:W-:Y:S02]  /*17a0*/  PRMT R13, R216, 0x7632, R13 ;  /* 0x00007632d80d7816 */ /* 0x000fe4000000000d */
[----:B------:R-:W-:Y:S01]  /*17b0*/  PRMT R203, R218, 0x7632, R203 ;  /* 0x00007632dacb7816 */ /* 0x000fe200000000cb */
[----:B------:R-:W-:Y:S01]  /*17c0*/  IMAD.U32 R240, R14, 0x10000, RZ ;  /* 0x000100000ef07824 */ /* 0x000fe200078e00ff */
[----:B------:R-:W-:Y:S01]  /*17d0*/  SHF.L.U32 R236, R15, 0x10, RZ ;  /* 0x000000100fec7819 */ /* 0x000fe200000006ff */
[C---:B------:R-:W-:Y:S01]  /*17e0*/  FADD.FTZ R202, -R0.reuse, R202 ;  /* 0x000000ca00ca7221 */ /* 0x040fe20000010100 */
[----:B------:R-:W-:Y:S01]  /*17f0*/  FFMA.FTZ R77, R247, R246, R77 ;  /* 0x000000f6f74d7223 */ /* 0x000fe2000001004d */
[----:B------:R-:W-:Y:S01]  /*1800*/  FADD.FTZ R169, R169, R246 ;  /* 0x000000f6a9a97221 */ /* 0x000fe20000010000 */
[C---:B0-----:R-:W-:Y:S01]  /*1810*/  FADD.FTZ R26, -R0.reuse, R211 ;  /* 0x000000d3001a7221 */ /* 0x041fe20000010100 */
[----:B------:R-:W-:Y:S01]  /*1820*/  FADD.FTZ R194, -R0, R194 ;  /* 0x000000c200c27221 */ /* 0x000fe20000010100 */
[----:B------:R-:W-:Y:S01]  /*1830*/  PRMT R63, R223, 0x7632, R63 ;  /* 0x00007632df3f7816 */ /* 0x000fe2000000003f */
[----:B------:R-:W-:Y:S01]  /*1840*/  FFMA.FTZ R79, R243, R242, R79 ;  /* 0x000000f2f34f7223 */ /* 0x000fe2000001004f */
[----:B------:R-:W-:Y:S01]  /*1850*/  SHF.L.U32 R211, R223, 0x10, RZ ;  /* 0x00000010dfd37819 */ /* 0x000fe200000006ff */
[----:B------:R-:W-:Y:S01]  /*1860*/  IMAD.MOV.U32 R223, RZ, RZ, R203 ;  /* 0x000000ffffdf7224 */ /* 0x000fe200078e00cb */
[----:B-1----:R-:W-:Y:S01]  /*1870*/  PRMT R60, R227, 0x7632, R60 ;  /* 0x00007632e33c7816 */ /* 0x002fe2000000003c */
[----:B------:R-:W-:Y:S01]  /*1880*/  FADD.FTZ R171, R171, R242 ;  /* 0x000000f2abab7221 */ /* 0x000fe20000010000 */
[----:B------:R-:W-:Y:S01]  /*1890*/  SHF.L.U32 R2, R227, 0x10, RZ ;  /* 0x00000010e3027819 */ /* 0x000fe200000006ff */
[----:B------:R-:W-:Y:S01]  /*18a0*/  FMUL.FTZ R203, R3, R202 ;  /* 0x000000ca03cb7220 */ /* 0x000fe20000410000 */
[----:B------:R-:W-:Y:S01]  /*18b0*/  MOV R227, R13 ;  /* 0x0000000d00e37202 */ /* 0x000fe20000000f00 */
[----:B------:R-:W-:Y:S01]  /*18c0*/  FADD.FTZ R164, R164, R240 ;  /* 0x000000f0a4a47221 */ /* 0x000fe20000010000 */
[----:B------:R-:W-:Y:S01]  /*18d0*/  PRMT R238, R14, 0x7632, R238 ;  /* 0x000076320eee7816 */ /* 0x000fe200000000ee */
[----:B------:R-:W3:Y:S01]  /*18e0*/  LDL R13, [R1+0x88] ;  /* 0x00008800010d7983 */ /* 0x000ee20000100800 */
[----:B------:R-:W-:Y:S01]  /*18f0*/  PRMT R234, R15, 0x7632, R234 ;  /* 0x000076320fea7816 */ /* 0x000fe200000000ea */
[----:B------:R-:W-:Y:S01]  /*1900*/  FFMA.FTZ R84, R241, R240, R84 ;  /* 0x000000f0f1547223 */ /* 0x000fe20000010054 */
        /* <DEDUP_REMOVED lines=17> */
[C---:B------:R-:W-:Y:S01]  /*1a20*/  FMUL.FTZ R202, R3.reuse, R8 ;  /* 0x0000000803ca7220 */ /* 0x040fe20000410000 */
[C---:B----4-:R-:W-:Y:S01]  /*1a30*/  FADD.FTZ R17, -R0.reuse, R212 ;  /* 0x000000d400117221 */ /* 0x050fe20000010100 */
[C---:B------:R-:W-:Y:S01]  /*1a40*/  FADD.FTZ R16, -R0.reuse, R213 ;  /* 0x000000d500107221 */ /* 0x040fe20000010100 */
[C---:B------:R-:W-:Y:S01]  /*1a50*/  FADD.FTZ R15, -R0.reuse, R214 ;  /* 0x000000d6000f7221 */ /* 0x040fe20000010100 */
[----:B------:R-:W-:Y:S01]  /*1a60*/  FADD.FTZ R14, -R0, R215 ;  /* 0x000000d7000e7221 */ /* 0x000fe20000010100 */
[----:B------:R-:W-:Y:S01]  /*1a70*/  FMUL.FTZ R0, R3, R229 ;  /* 0x000000e503007220 */ /* 0x000fe20000410000 */
[----:B------:R-:W-:Y:S01]  /*1a80*/  FFMA.FTZ R78, R245, R244, R78 ;  /* 0x000000f4f54e7223 */ /* 0x000fe2000001004e */
[----:B------:R-:W-:Y:S01]  /*1a90*/  FADD.FTZ R170, R170, R244 ;  /* 0x000000f4aaaa7221 */ /* 0x000fe20000010000 */
[----:B------:R-:W4:Y:S01]  /*1aa0*/  LDL R8, [R1+0x60] ;  /* 0x0000600001087983 */ /* 0x000f220000100800 */
[----:B------:R-:W-:-:S03]  /*1ab0*/  FMUL.FTZ R229, R3, R194 ;  /* 0x000000c203e57220 */ /* 0x000fc60000410000 */
[----:B------:R-:W4:Y:S01]  /*1ac0*/  LDL R194, [R1+0x6c] ;  /* 0x00006c0001c27983 */ /* 0x000f220000100800 */
[----:B--2---:R-:W-:Y:S01]  /*1ad0*/  FMUL.FTZ R246, R191, R246 ;  /* 0x000000f6bff67220 */ /* 0x004fe20000410000 */
[----:B------:R-:W-:Y:S02]  /*1ae0*/  MOV R191, R190 ;  /* 0x000000be00bf7202 */ /* 0x000fe40000000f00 */
[----:B------:R-:W2:Y:S01]  /*1af0*/  LDL R190, [R1+0x48] ;  /* 0x0000480001be7983 */ /* 0x000ea20000100800 */
[----:B---3--:R-:W-:Y:S01]  /*1b00*/  FMUL.FTZ R242, R189, R242 ;  /* 0x000000f2bdf27220 */ /* 0x008fe20000410000 */
[----:B------:R-:W-:Y:S02]  /*1b10*/  IMAD.MOV.U32 R189, RZ, RZ, R10 ;  /* 0x000000ffffbd7224 */ /* 0x000fe400078e000a */
[----:B------:R-:W3:Y:S01]  /*1b20*/  LDL R10, [R1+0x50] ;  /* 0x00005000010a7983 */ /* 0x000ee20000100800 */
[----:B------:R-:W-:-:S03]  /*1b30*/  FMUL.FTZ R240, R188, R240 ;  /* 0x000000f0bcf07220 */ /* 0x000fc60000410000 */
[----:B------:R-:W3:Y:S01]  /*1b40*/  LDL R188, [R1+0x74] ;  /* 0x0000740001bc7983 */ /* 0x000ee20000100800 */
[----:B------:R-:W-:-:S03]  /*1b50*/  FMUL.FTZ R236, R11, R236 ;  /* 0x000000ec0bec7220 */ /* 0x000fc60000410000 */
[----:B------:R-:W3:Y:S01]  /*1b60*/  LDL R11, [R1+0x68] ;  /* 0x00006800010b7983 */ /* 0x000ee20000100800 */
[----:B------:R-:W-:-:S03]  /*1b70*/  FMUL.FTZ R244, R193, R244 ;  /* 0x000000f4c1f47220 */ /* 0x000fc60000410000 */
[----:B------:R-:W3:Y:S01]  /*1b80*/  LDL R193, [R1+0x58] ;  /* 0x0000580001c17983 */ /* 0x000ee20000100800 */
[----:B------:R-:W-:Y:S01]  /*1b90*/  IMAD.U32 R232, R216, 0x10000, RZ ;  /* 0x00010000d8e87824 */ /* 0x000fe200078e00ff */
[----:B------:R-:W-:Y:S01]  /*1ba0*/  PRMT R216, R219, 0x7632, R216 ;  /* 0x00007632dbd87816 */ /* 0x000fe200000000d8 */
[----:B------:R-:W-:Y:S01]  /*1bb0*/  FMUL.FTZ R233, R3, R192 ;  /* 0x000000c003e97220 */ /* 0x000fe20000410000 */
[----:B------:R-:W-:-:S03]  /*1bc0*/  IMAD.U32 R215, R220, 0x10000, RZ ;  /* 0x00010000dcd77824 */ /* 0x000fc600078e00ff */
[----:B------:R-:W-:Y:S02]  /*1bd0*/  IMAD.MOV.U32 R192, RZ, RZ, R216 ;  /* 0x000000ffffc07224 */ /* 0x000fe400078e00d8 */
[----:B------:R-:W-:Y:S01]  /*1be0*/  FMUL.FTZ R216, R3, R200 ;  /* 0x000000c803d87220 */ /* 0x000fe20000410000 */
[----:B------:R-:W-:Y:S01]  /*1bf0*/  IMAD.U32 R230, R12, 0x10000, RZ ;  /* 0x000100000ce67824 */ /* 0x000fe200078e00ff */
[----:B------:R-:W-:Y:S01]  /*1c00*/  PRMT R214, R217, 0x7632, R214 ;  /* 0x00007632d9d67816 */ /* 0x000fe200000000d6 */
[----:B------:R-:W-:Y:S01]  /*1c10*/  FMUL.FTZ R220, R3, R198 ;  /* 0x000000c603dc7220 */ /* 0x000fe20000410000 */
[----:B------:R-:W-:Y:S02]  /*1c20*/  SHF.L.U32 R219, R219, 0x10, RZ ;  /* 0x00000010dbdb7819 */ /* 0x000fe400000006ff */
[----:B------:R-:W-:Y:S01]  /*1c30*/  SHF.L.U32 R238, R238, 0x10, RZ ;  /* 0x00000010eeee7819 */ /* 0x000fe200000006ff */
[----:B------:R-:W-:Y:S01]  /*1c40*/  FFMA.FTZ R96, R216, R215, R96 ;  /* 0x000000d7d8607223 */ /* 0x000fe20000010060 */
[----:B------:R-:W-:Y:S01]  /*1c50*/  SHF.L.U32 R217, R217, 0x10, RZ ;  /* 0x00000010d9d97819 */ /* 0x000fe200000006ff */
[----:B------:R-:W-:Y:S01]  /*1c60*/  FADD.FTZ R144, R144, R215 ;  /* 0x000000d790907221 */ /* 0x000fe20000010000 */
[----:B------:R-:W-:Y:S01]  /*1c70*/  IMAD.U32 R234, R234, 0x10000, RZ ;  /* 0x00010000eaea7824 */ /* 0x000fe200078e00ff */
[----:B------:R-:W-:Y:S01]  /*1c80*/  PRMT R62, R224, 0x7632, R62 ;  /* 0x00007632e03e7816 */ /* 0x000fe2000000003e */
[----:B------:R-:W-:-:S02]  /*1c90*/  IMAD.U32 R213, R218, 0x10000, RZ ;  /* 0x00010000dad57824 */ /* 0x000fc400078e00ff */
[----:B------:R-:W-:Y:S01]  /*1ca0*/  FFMA.FTZ R76, R0, R230, R76 ;  /* 0x000000e6004c7223 */ /* 0x000fe2000001004c */
[----:B------:R-:W-:Y:S01]  /*1cb0*/  FADD.FTZ R168, R168, R230 ;  /* 0x000000e6a8a87221 */ /* 0x000fe20000010000 */
[----:B------:R-:W-:Y:S02]  /*1cc0*/  IMAD.U32 R210, R224, 0x10000, RZ ;  /* 0x00010000e0d27824 */ /* 0x000fe400078e00ff */
[----:B------:R-:W-:Y:S01]  /*1cd0*/  FADD.FTZ R165, R165, R238 ;  /* 0x000000eea5a57221 */ /* 0x000fe20000010000 */
[----:B------:R-:W-:Y:S01]  /*1ce0*/  FFMA.FTZ R85, R239, R238, R85 ;  /* 0x000000eeef557223 */ /* 0x000fe20000010055 */
[----:B------:R-:W-:Y:S01]  /*1cf0*/  FFMA.FTZ R88, R233, R232, R88 ;  /* 0x000000e8e9587223 */ /* 0x000fe20000010058 */
[----:B------:R-:W-:Y:S01]  /*1d00*/  FADD.FTZ R156, R156, R232 ;  /* 0x000000e89c9c7221 */ /* 0x000fe20000010000 */
[----:B------:R-:W-:Y:S01]  /*1d10*/  FADD.FTZ R154, R154, R219 ;  /* 0x000000db9a9a7221 */ /* 0x000fe20000010000 */
[----:B------:R-:W-:Y:S01]  /*1d20*/  FFMA.FTZ R94, R220, R219, R94 ;  /* 0x000000dbdc5e7223 */ /* 0x000fe2000001005e */
[----:B------:R-:W-:Y:S01]  /*1d30*/  FMUL.FTZ R13, R13, R230 ;  /* 0x000000e60d0d7220 */ /* 0x000fe20000410000 */
[----:B------:R-:W-:Y:S01]  /*1d40*/  SHF.L.U32 R230, R227, 0x10, RZ ;  /* 0x00000010e3e67819 */ /* 0x000fe200000006ff */
[----:B------:R-:W-:-:S02]  /*1d50*/  IMAD.U32 R212, R222, 0x10000, RZ ;  /* 0x00010000ded47824 */ /* 0x000fc400078e00ff */
[C---:B------:R-:W-:Y:S01]  /*1d60*/  FMUL.FTZ R224, R3.reuse, R196 ;  /* 0x000000c403e07220 */ /* 0x040fe20000410000 */
[C---:B------:R-:W-:Y:S01]  /*1d70*/  FMUL.FTZ R198, R3.reuse, R207 ;  /* 0x000000cf03c67220 */ /* 0x040fe20000410000 */
[----:B------:R-:W-:Y:S01]  /*1d80*/  FMUL.FTZ R222, R3, R197 ;  /* 0x000000c503de7220 */ /* 0x000fe20000410000 */
[----:B------:R-:W-:Y:S01]  /*1d90*/  FADD.FTZ R167, R167, R234 ;  /* 0x000000eaa7a77221 */ /* 0x000fe20000010000 */
[----:B------:R-:W-:Y:S01]  /*1da0*/  FFMA.FTZ R87, R235, R234, R87 ;  /* 0x000000eaeb577223 */ /* 0x000fe20000010057 */
[----:B------:R-:W-:Y:S02]  /*1db0*/  IMAD.U32 R207, R63, 0x10000, RZ ;  /* 0x000100003fcf7824 */ /* 0x000fe400078e00ff */
[----:B------:R-:W-:Y:S01]  /*1dc0*/  FMUL.FTZ R197, R3, R208 ;  /* 0x000000d003c57220 */ /* 0x000fe20000410000 */
[----:B------:R-:W-:Y:S01]  /*1dd0*/  FFMA.FTZ R90, R229, R217, R90 ;  /* 0x000000d9e55a7223 */ /* 0x000fe2000001005a */
[----:B------:R-:W-:Y:S01]  /*1de0*/  FADD.FTZ R158, R158, R217 ;  /* 0x000000d99e9e7221 */ /* 0x000fe20000010000 */
[----:B------:R-:W-:Y:S01]  /*1df0*/  SHF.L.U32 R208, R62, 0x10, RZ ;  /* 0x000000103ed07819 */ /* 0x000fe200000006ff */
[----:B------:R-:W-:Y:S01]  /*1e00*/  FADD.FTZ R152, R152, R213 ;  /* 0x000000d598987221 */ /* 0x000fe20000010000 */
[----:B------:R-:W-:Y:S01]  /*1e10*/  FFMA.FTZ R92, R224, R213, R92 ;  /* 0x000000d5e05c7223 */ /* 0x000fe2000001005c */
[----:B----4-:R-:W-:Y:S01]  /*1e20*/  FMUL.FTZ R227, R8, R217 ;  /* 0x000000d908e37220 */ /* 0x010fe20000410000 */
[----:B------:R-:W-:Y:S01]  /*1e30*/  SHF.L.U32 R8, R223, 0x10, RZ ;  /* 0x00000010df087819 */ /* 0x000fe200000006ff */
[----:B------:R-:W-:-:S02]  /*1e40*/  IMAD.U32 R217, R192, 0x10000, RZ ;  /* 0x00010000c0d97824 */ /* 0x000fc400078e00ff */
[----:B------:R-:W-:Y:S01]  /*1e50*/  FMUL.FTZ R234, R194, R234 ;  /* 0x000000eac2ea7220 */ /* 0x000fe20000410000 */
[----:B--2---:R-:W-:Y:S02]  /*1e60*/  FMUL.FTZ R215, R190, R215 ;  /* 0x000000d7bed77220 */ /* 0x004fe40000410000 */
[----:B------:R-:W2:Y:S01]  /*1e70*/  LDL R190, [R1+0x28] ;  /* 0x0000280001be7983 */ /* 0x000ea20000100800 */
[----:B---3--:R-:W-:-:S03]  /*1e80*/  FMUL.FTZ R219, R10, R219 ;  /* 0x000000db0adb7220 */ /* 0x008fc60000410000 */
[----:B------:R-:W3:Y:S01]  /*1e90*/  LDL R10, [R1+0x30] ;  /* 0x00003000010a7983 */ /* 0x000ee20000100800 */
[----:B------:R-:W-:-:S03]  /*1ea0*/  FMUL.FTZ R238, R188, R238 ;  /* 0x000000eebcee7220 */ /* 0x000fc60000410000 */
[----:B------:R-:W4:Y:S01]  /*1eb0*/  LDL R188, [R1+0x40] ;  /* 0x0000400001bc7983 */ /* 0x000f220000100800 */
[----:B------:R-:W-:-:S03]  /*1ec0*/  FMUL.FTZ R232, R11, R232 ;  /* 0x000000e80be87220 */ /* 0x000fc60000410000 */
[----:B------:R-:W3:Y:S01]  /*1ed0*/  LDL R11, [R1+0x38] ;  /* 0x00003800010b7983 */ /* 0x000ee20000100800 */
[----:B------:R-:W-:-:S03]  /*1ee0*/  FMUL.FTZ R223, R193, R213 ;  /* 0x000000d5c1df7220 */ /* 0x000fc60000410000 */
[----:B------:R0:W5:Y:S01]  /*1ef0*/  LDL.LU R63, [R1+0x9c] ;  /* 0x00009c00013f7983 */ /* 0x0001620000300800 */
[----:B------:R-:W-:-:S03]  /*1f00*/  SHF.L.U32 R213, R191, 0x10, RZ ;  /* 0x00000010bfd57819 */ /* 0x000fc600000006ff */
[----:B------:R-:W4:Y:S04]  /*1f10*/  LDL R194, [R1+0x64] ;  /* 0x0000640001c27983 */ /* 0x000f280000100800 */
[----:B------:R-:W3:Y:S04]  /*1f20*/  LDL R193, [R1+0x5c] ;  /* 0x00005c0001c17983 */ /* 0x000ee80000100800 */
[----:B------:R0:W5:Y:S04]  /*1f30*/  LDL.LU R62, [R1+0x98] ;  /* 0x00009800013e7983 */ /* 0x0001680000300800 */
[----:B------:R-:W4:Y:S04]  /*1f40*/  LDL R192, [R1+0x54] ;  /* 0x0000540001c07983 */ /* 0x000f280000100800 */
[----:B------:R-:W3:Y:S01]  /*1f50*/  LDL R191, [R1+0x20] ;  /* 0x0000200001bf7983 */ /* 0x000ee20000100800 */
[----:B------:R-:W-:Y:S01]  /*1f60*/  FMUL.FTZ R200, R3, R205 ;  /* 0x000000cd03c87220 */ /* 0x000fe20000410000 */
[----:B------:R-:W-:Y:S01]  /*1f70*/  SHF.L.U32 R205, R9, 0x10, RZ ;  /* 0x0000001009cd7819 */ /* 0x000fe200000006ff */
[----:B------:R-:W-:-:S04]  /*1f80*/  FFMA.FTZ R9, R0, R13, RZ ;  /* 0x0000000d00097223 */ /* 0x000fc800000100ff */
[----:B------:R-:W-:-:S04]  /*1f90*/  FFMA.FTZ R9, R247, R246, R9 ;  /* 0x000000f6f7097223 */ /* 0x000fc80000010009 */
[----:B------:R-:W-:Y:S01]  /*1fa0*/  FFMA.FTZ R9, R245, R244, R9 ;  /* 0x000000f4f5097223 */ /* 0x000fe20000010009 */
[----:B------:R-:W-:-:S03]  /*1fb0*/  SHF.L.U32 R12, R221, 0x10, RZ ;  /* 0x00000010dd0c7819 */ /* 0x000fc600000006ff */
[----:B------:R-:W-:Y:S01]  /*1fc0*/  FFMA.FTZ R9, R243, R242, R9 ;  /* 0x000000f2f3097223 */ /* 0x000fe20000010009 */
[C---:B------:R-:W-:Y:S02]  /*1fd0*/  PRMT R221, R225.reuse, 0x7632, R221 ;  /* 0x00007632e1dd7816 */ /* 0x040fe400000000dd */
[----:B------:R-:W-:Y:S01]  /*1fe0*/  SHF.L.U32 R250, R225, 0x10, RZ ;  /* 0x00000010e1fa7819 */ /* 0x000fe200000006ff */
[----:B------:R-:W-:Y:S01]  /*1ff0*/  FFMA.FTZ R9, R241, R240, R9 ;  /* 0x000000f0f1097223 */ /* 0x000fe20000010009 */
[----:B------:R-:W-:Y:S01]  /*2000*/  MOV R225, R214 ;  /* 0x000000d600e17202 */ /* 0x000fe20000000f00 */
[C---:B------:R-:W-:Y:S01]  /*2010*/  FMUL.FTZ R214, R3.reuse, R201 ;  /* 0x000000c903d67220 */ /* 0x040fe20000410000 */
[----:B------:R-:W-:Y:S01]  /*2020*/  FMUL.FTZ R201, R3, R204 ;  /* 0x000000cc03c97220 */ /* 0x000fe20000410000 */
[----:B------:R-:W-:Y:S02]  /*2030*/  IMAD.U32 R204, R189, 0x10000, RZ ;  /* 0x00010000bdcc7824 */ /* 0x000fe400078e00ff */
[----:B------:R-:W-:Y:S01]  /*2040*/  FFMA.FTZ R189, R239, R238, R9 ;  /* 0x000000eeefbd7223 */ /* 0x000fe20000010009 */
[----:B------:R-:W-:Y:S01]  /*2050*/  FMUL.FTZ R196, R3, R209 ;  /* 0x000000d103c47220 */ /* 0x000fe20000410000 */
[----:B------:R-:W-:-:S02]  /*2060*/  IMAD.U32 R209, R221, 0x10000, RZ ;  /* 0x00010000ddd17824 */ /* 0x000fc400078e00ff */
[----:B------:R-:W-:Y:S01]  /*2070*/  FADD.FTZ R153, R153, R8 ;  /* 0x0000000899997221 */ /* 0x000fe20000010000 */
[----:B------:R-:W-:Y:S01]  /*2080*/  FFMA.FTZ R93, R222, R8, R93 ;  /* 0x00000008de5d7223 */ /* 0x000fe2000001005d */
[----:B--2---:R-:W-:Y:S02]  /*2090*/  FMUL.FTZ R9, R190, R210 ;  /* 0x000000d2be097220 */ /* 0x004fe40000410000 */
[----:B------:R-:W2:Y:S01]  /*20a0*/  LDL R190, [R1+0x4c] ;  /* 0x00004c0001be7983 */ /* 0x000ea20000100800 */
[----:B----4-:R-:W-:Y:S01]  /*20b0*/  FMUL.FTZ R221, R192, R8 ;  /* 0x00000008c0dd7220 */ /* 0x010fe20000410000 */
[----:B------:R-:W-:Y:S01]  /*20c0*/  FFMA.FTZ R89, R231, R230, R89 ;  /* 0x000000e6e7597223 */ /* 0x000fe20000010059 */
[----:B------:R-:W-:Y:S01]  /*20d0*/  FADD.FTZ R157, R157, R230 ;  /* 0x000000e69d9d7221 */ /* 0x000fe20000010000 */
[C---:B------:R-:W-:Y:S01]  /*20e0*/  PRMT R61, R226.reuse, 0x7632, R61 ;  /* 0x00007632e23d7816 */ /* 0x040fe2000000003d */
[----:B---3--:R-:W-:Y:S01]  /*20f0*/  FMUL.FTZ R8, R191, R250 ;  /* 0x000000fabf087220 */ /* 0x008fe20000410000 */
[----:B------:R-:W-:Y:S01]  /*2100*/  IMAD.U32 R252, R226, 0x10000, RZ ;  /* 0x00010000e2fc7824 */ /* 0x000fe200078e00ff */
[----:B------:R-:W3:Y:S01]  /*2110*/  LDL R191, [R1+0x18] ;  /* 0x0000180001bf7983 */ /* 0x000ee20000100800 */
[----:B------:R-:W-:Y:S01]  /*2120*/  FMUL.FTZ R230, R194, R230 ;  /* 0x000000e6c2e67220 */ /* 0x000fe20000410000 */
[----:B------:R-:W-:-:S02]  /*2130*/  FMUL.FTZ R226, R3, R195 ;  /* 0x000000c303e27220 */ /* 0x000fc40000410000 */
[----:B------:R-:W4:Y:S01]  /*2140*/  LDL R194, [R1+0x44] ;  /* 0x0000440001c27983 */ /* 0x000f220000100800 */
[----:B------:R-:W-:Y:S02]  /*2150*/  IMAD.U32 R225, R225, 0x10000, RZ ;  /* 0x00010000e1e17824 */ /* 0x000fe400078e00ff */
[----:B------:R-:W-:Y:S01]  /*2160*/  FMUL.FTZ R218, R3, R199 ;  /* 0x000000c703da7220 */ /* 0x000fe20000410000 */
[----:B------:R-:W4:Y:S01]  /*2170*/  LDL R192, [R1+0x34] ;  /* 0x0000340001c07983 */ /* 0x000f220000100800 */
[-C--:B------:R-:W-:Y:S01]  /*2180*/  FFMA.FTZ R91, R226, R225.reuse, R91 ;  /* 0x000000e1e25b7223 */ /* 0x080fe2000001005b */
[----:B------:R-:W-:Y:S01]  /*2190*/  FADD.FTZ R159, R159, R225 ;  /* 0x000000e19f9f7221 */ /* 0x000fe20000010000 */
[----:B------:R-:W-:Y:S02]  /*21a0*/  FMUL.FTZ R225, R193, R225 ;  /* 0x000000e1c1e17220 */ /* 0x000fe40000410000 */
[----:B------:R-:W4:Y:S01]  /*21b0*/  LDL R193, [R1+0x3c] ;  /* 0x00003c0001c17983 */ /* 0x000f220000100800 */
[----:B------:R-:W-:Y:S01]  /*21c0*/  FFMA.FTZ R104, R197, R210, R104 ;  /* 0x000000d2c5687223 */ /* 0x000fe20000010068 */
[----:B------:R-:W-:Y:S01]  /*21d0*/  FADD.FTZ R160, R160, R210 ;  /* 0x000000d2a0a07221 */ /* 0x000fe20000010000 */
[----:B------:R-:W-:Y:S01]  /*21e0*/  FADD.FTZ R155, R155, R217 ;  /* 0x000000d99b9b7221 */ /* 0x000fe20000010000 */
[----:B------:R-:W-:Y:S01]  /*21f0*/  FFMA.FTZ R95, R218, R217, R95 ;  /* 0x000000d9da5f7223 */ /* 0x000fe2000001005f */
[----:B------:R-:W-:-:S02]  /*2200*/  SHF.L.U32 R210, R61, 0x10, RZ ;  /* 0x000000103dd27819 */ /* 0x000fc400000006ff */
[----:B------:R0:W5:Y:S01]  /*2210*/  LDL.LU R61, [R1+0x94] ;  /* 0x00009400013d7983 */ /* 0x0001620000300800 */
[----:B------:R-:W-:Y:S01]  /*2220*/  FMUL.FTZ R199, R3, R206 ;  /* 0x000000ce03c77220 */ /* 0x000fe20000410000 */
[----:B--2---:R-:W-:Y:S02]  /*2230*/  FMUL.FTZ R217, R190, R217 ;  /* 0x000000d9bed97220 */ /* 0x004fe40000410000 */
[----:B------:R-:W2:Y:S01]  /*2240*/  LDL R190, [R1+0x2c] ;  /* 0x00002c0001be7983 */ /* 0x000ea20000100800 */
[----:B---3--:R-:W-:-:S03]  /*2250*/  FMUL.FTZ R206, R191, R252 ;  /* 0x000000fcbfce7220 */ /* 0x008fc60000410000 */
[----:B------:R-:W3:Y:S01]  /*2260*/  LDL R191, [R1+0x10] ;  /* 0x0000100001bf7983 */ /* 0x000ee20000100800 */
[-C--:B------:R-:W-:Y:S01]  /*2270*/  FFMA.FTZ R97, R214, R213.reuse, R97 ;  /* 0x000000d5d6617223 */ /* 0x080fe20000010061 */
[----:B------:R-:W-:Y:S01]  /*2280*/  FADD.FTZ R145, R145, R213 ;  /* 0x000000d591917221 */ /* 0x000fe20000010000 */
[----:B----4-:R-:W-:Y:S02]  /*2290*/  FMUL.FTZ R213, R194, R213 ;  /* 0x000000d5c2d57220 */ /* 0x010fe40000410000 */
[----:B------:R-:W4:Y:S01]  /*22a0*/  LDL R194, [R1+0x24] ;  /* 0x0000240001c27983 */ /* 0x000f220000100800 */
[-C--:B------:R-:W-:Y:S01]  /*22b0*/  FFMA.FTZ R99, R202, R204.reuse, R99 ;  /* 0x000000ccca637223 */ /* 0x080fe20000010063 */
[----:B------:R-:W-:Y:S01]  /*22c0*/  FADD.FTZ R147, R147, R204 ;  /* 0x000000cc93937221 */ /* 0x000fe20000010000 */
[----:B------:R-:W-:Y:S02]  /*22d0*/  FMUL.FTZ R204, R193, R204 ;  /* 0x000000ccc1cc7220 */ /* 0x000fe40000410000 */
[----:B------:R-:W4:Y:S01]  /*22e0*/  LDL R193, [R1+0x1c] ;  /* 0x00001c0001c17983 */ /* 0x000f220000100800 */
[----:B------:R-:W-:Y:S01]  /*22f0*/  FADD.FTZ R185, R185, R205 ;  /* 0x000000cdb9b97221 */ /* 0x000fe20000010000 */
[-C--:B------:R-:W-:Y:S01]  /*2300*/  FFMA.FTZ R101, R200, R205.reuse, R101 ;  /* 0x000000cdc8657223 */ /* 0x080fe20000010065 */
[----:B------:R-:W-:-:S02]  /*2310*/  FMUL.FTZ R205, R192, R205 ;  /* 0x000000cdc0cd7220 */ /* 0x000fc40000410000 */
[----:B------:R-:W4:Y:S01]  /*2320*/  LDL R192, [R1+0x14] ;  /* 0x0000140001c07983 */ /* 0x000f220000100800 */
[----:B------:R-:W-:Y:S01]  /*2330*/  FADD.FTZ R187, R187, R207 ;  /* 0x000000cfbbbb7221 */ /* 0x000fe20000010000 */
        /* <DEDUP_REMOVED lines=14> */
[----:B------:R-:W-:-:S04]  /*2420*/  FADD.FTZ R188, RZ, R13 ;  /* 0x0000000dffbc7221 */ /* 0x000fc80000010000 */
[----:B------:R-:W-:-:S04]  /*2430*/  FADD.FTZ R188, R188, R246 ;  /* 0x000000f6bcbc7221 */ /* 0x000fc80000010000 */
[----:B------:R-:W-:-:S04]  /*2440*/  FADD.FTZ R188, R188, R244 ;  /* 0x000000f4bcbc7221 */ /* 0x000fc80000010000 */
[----:B------:R-:W-:-:S04]  /*2450*/  FADD.FTZ R188, R188, R242 ;  /* 0x000000f2bcbc7221 */ /* 0x000fc80000010000 */
[----:B------:R-:W-:-:S04]  /*2460*/  FADD.FTZ R188, R188, R240 ;  /* 0x000000f0bcbc7221 */ /* 0x000fc80000010000 */
[----:B------:R-:W-:Y:S01]  /*2470*/  FADD.FTZ R188, R188, R238 ;  /* 0x000000eebcbc7221 */ /* 0x000fe20000010000 */
[----:B------:R-:W-:-:S03]  /*2480*/  FFMA.FTZ R189, R237, R236, R189 ;  /* 0x000000ecedbd7223 */ /* 0x000fc600000100bd */
[----:B------:R-:W-:Y:S01]  /*2490*/  FADD.FTZ R188, R188, R236 ;  /* 0x000000ecbcbc7221 */ /* 0x000fe20000010000 */
[----:B--2---:R-:W-:Y:S02]  /*24a0*/  FMUL.FTZ R207, R190, R207 ;  /* 0x000000cfbecf7220 */ /* 0x004fe40000410000 */
[----:B------:R-:W2:Y:S04]  /*24b0*/  LDL R190, [R1+0xc] ;  /* 0x00000c0001be7983 */ /* 0x000ea80000100800 */
[----:B------:R0:W5:Y:S01]  /*24c0*/  LDL.LU R60, [R1+0x90] ;  /* 0x00009000013c7983 */ /* 0x0001620000300800 */
[----:B---3--:R-:W-:-:S03]  /*24d0*/  FMUL.FTZ R211, R191, R2 ;  /* 0x00000002bfd37220 */ /* 0x008fc60000410000 */
[----:B------:R0:W5:Y:S01]  /*24e0*/  LDL.LU R2, [R1+0x8c] ;  /* 0x00008c0001027983 */ /* 0x0001620000300800 */
        /* <DEDUP_REMOVED lines=36> */
[----:B----4-:R-:W-:Y:S01]  /*2730*/  FMUL.FTZ R208, R194, R208 ;  /* 0x000000d0c2d07220 */ /* 0x010fe20000410000 */
[----:B------:R-:W-:Y:S01]  /*2740*/  FADD.FTZ R188, R188, R9 ;  /* 0x00000009bcbc7221 */ /* 0x000fe20000010000 */
[----:B------:R-:W-:Y:S01]  /*2750*/  FFMA.FTZ R189, R197, R9, R189 ;  /* 0x00000009c5bd7223 */ /* 0x000fe200000100bd */
[C---:B------:R-:W-:Y:S01]  /*2760*/  FMUL.FTZ R26, R3.reuse, R26 ;  /* 0x0000001a031a7220 */ /* 0x040fe20000410000 */
        /* <DEDUP_REMOVED lines=30> */
[----:B0-----:R-:W-:-:S07]  /*2950*/  FFMA.FTZ R189, R14, R212, R189 ;  /* 0x000000d40ebd7223 */ /* 0x001fce00000100bd */
.L_x_5598:
[----:B------:R-:W-:Y:S05]  /*2960*/  BSYNC B0 ;  /* 0x0000000000007941 */ /* 0x000fea0003800000 */
.L_x_5596:
[----:B------:R-:W0:Y:S01]  /*2970*/  S2R R191, SR_TID.X ;  /* 0x0000000000bf7919 */ /* 0x000e220000002100 */
[----:B-----5:R-:W-:Y:S01]  /*2980*/  MOV R190, R18 ;  /* 0x0000001200be7202 */ /* 0x020fe20000000f00 */
[----:B------:R-:W-:Y:S01]  /*2990*/  IMAD.MOV.U32 R188, RZ, RZ, R20 ;  /* 0x000000ffffbc7224 */ /* 0x000fe200078e0014 */
[----:B------:R-:W-:Y:S01]  /*29a0*/  LOP3.LUT P2, RZ, R249, 0xff, RZ, 0xc0, !PT ;  /* 0x000000fff9ff7812 */ /* 0x000fe2000784c0ff */
[----:B------:R-:W-:Y:S01]  /*29b0*/  UMOV UR6, 0xffffffff ;  /* 0xffffffff00067882 */ /* 0x000fe20000000000 */
[----:B------:R-:W-:Y:S02]  /*29c0*/  PRMT R249, R190, 0x7610, R249 ;  /* 0x00007610bef97816 */ /* 0x000fe400000000f9 */
[----:B------:R-:W-:Y:S01]  /*29d0*/  MOV R190, R22 ;  /* 0x0000001600be7202 */ /* 0x000fe20000000f00 */
[----:B------:R1:W-:Y:S04]  /*29e0*/  STL.S16 [R1], R188 ;  /* 0x000000bc01007387 */ /* 0x0003e80000100600 */
[----:B------:R2:W-:Y:S01]  /*29f0*/  STL.S16 [R1+0x4], R190 ;  /* 0x000004be01007387 */ /* 0x0005e20000100600 */
[----:B-1----:R-:W-:-:S05]  /*2a00*/  IMAD.MOV.U32 R188, RZ, RZ, R24 ;  /* 0x000000ffffbc7224 */ /* 0x002fca00078e0018 */
[----:B------:R2:W-:Y:S01]  /*2a10*/  STL.S16 [R1+0x8], R188 ;  /* 0x000008bc01007387 */ /* 0x0005e20000100600 */
[----:B0-----:R-:W-:Y:S02]  /*2a20*/  SHF.R.U32.HI R252, RZ, 0x5, R191 ;  /* 0x00000005fffc7819 */ /* 0x001fe400000116bf */
[----:B------:R-:W-:Y:S02]  /*2a30*/  LOP3.LUT P0, RZ, R191, 0x1f, RZ, 0xc0, !PT ;  /* 0x0000001fbfff7812 */ /* 0x000fe4000780c0ff */
[----:B------:R-:W-:-:S04]  /*2a40*/  LOP3.LUT R192, R252, 0x7fffff8, RZ, 0xc0, !PT ;  /* 0x07fffff8fcc07812 */ /* 0x000fc800078ec0ff */
[----:B------:R-:W-:Y:S01]  /*2a50*/  @!P2 IADD3 R192, R192, 0x8, RZ ;  /* 0x00000008c0c0a810 */ /* 0x000fe20007ffe0ff */
[----:B--2---:R-:W-:Y:S06]  /*2a60*/  BRA.DIV UR6, `(.L_x_5599) ;  /* 0x0000004a068c7947 */ /* 0x004fec000b800000 */
        /* <DEDUP_REMOVED lines=18> */
.L_x_5745:
[----:B------:R-:W2:Y:S01]  /*2b90*/  S2R R193, SR_CgaCtaId ;  /* 0x0000000000c17919 */ /* 0x000ea20000008800 */
[----:B------:R-:W-:Y:S01]  /*2ba0*/  @!P0 LOP3.LUT R191, R252, 0x7, RZ, 0xc0, !PT ;  /* 0x00000007fcbf8812 */ /* 0x000fe200078ec0ff */
[----:B01----:R-:W-:Y:S01]  /*2bb0*/  FADD.FTZ R189, R189, R190 ;  /* 0x000000bebdbd7221 */ /* 0x003fe20000010000 */
[----:B------:R-:W-:Y:S01]  /*2bc0*/  MOV R190, 0x400 ;  /* 0x0000040000be7802 */ /* 0x000fe20000000f00 */
[----:B------:R-:W-:Y:S01]  /*2bd0*/  FADD.FTZ R188, R194, R250 ;  /* 0x000000fac2bc7221 */ /* 0x000fe20000010000 */
[----:B------:R-:W-:Y:S05]  /*2be0*/  WARPSYNC.ALL ;  /* 0x0000000000007948 */ /* 0x000fea0003800000 */
[----:B------:R-:W-:Y:S01]  /*2bf0*/  @!P0 IMAD.IADD R191, R192, 0x1, R191 ;  /* 0x00000001c0bf8824 */ /* 0x000fe200078e02bf */
[----:B------:R-:W0:Y:S01]  /*2c00*/  LDC R195, c[0x0][0x218] ;  /* 0x00008600ffc37b82 */ /* 0x000e220000000800 */
[----:B------:R-:W1:Y:S01]  /*2c10*/  S2R R250, SR_TID.X ;  /* 0x0000000000fa7919 */ /* 0x000e620000002100 */
[----:B------:R-:W-:-:S02]  /*2c20*/  @P3 IADD3 R7, R7, -0x1, RZ ;  /* 0xffffffff07073810 */ /* 0x000fc40007ffe0ff */
[----:B--2---:R-:W-:-:S03]  /*2c30*/  LEA R190, R193, R190, 0x18 ;  /* 0x000000bec1be7211 */ /* 0x004fc600078ec0ff */
[----:B0-----:R-:W-:Y:S01]  /*2c40*/  @P3 IMAD R7, R7, R195, RZ ;  /* 0x000000c307073224 */ /* 0x001fe200078e02ff */
[----:B------:R-:W-:Y:S01]  /*2c50*/  @!P0 LEA R191, R191, R190, 0x3 ;  /* 0x000000bebfbf8211 */ /* 0x000fe200078e18ff */
[----:B------:R-:W-:-:S04]  /*2c60*/  IMAD R192, R192, 0x8, R190 ;  /* 0x00000008c0c07824 */ /* 0x000fc800078e02be */
[----:B------:R-:W-:Y:S01]  /*2c70*/  @!P0 STS.64 [R191+0x8000], R188 ;  /* 0x008000bcbf008388 */ /* 0x000fe20000000a00 */
[----:B-1----:R-:W-:Y:S01]  /*2c80*/  LOP3.LUT R250, R250, 0xff, RZ, 0xc0, !PT ;  /* 0x000000fffafa7812 */ /* 0x002fe200078ec0ff */
        /* <DEDUP_REMOVED lines=16> */
[----:B------:R-:W-:Y:S01]  /*2d90*/  @P3 SHF.R.S32.HI R188, RZ, 0x1f, R7 ;  /* 0x0000001fffbc3819 */ /* 0x000fe20000011407 */
[----:B------:R-:W-:-:S03]  /*2da0*/  FADD.FTZ R191, R191, R189 ;  /* 0x000000bdbfbf7221 */ /* 0x000fc60000010000 */
[----:B------:R-:W-:Y:S01]  /*2db0*/  @P3 LEA.HI R188, R188, R7, RZ, 0x3 ;  /* 0x00000007bcbc3211 */ /* 0x000fe200078f18ff */
[----:B------:R-:W-:-:S03]  /*2dc0*/  IMAD.MOV.U32 R7, RZ, RZ, RZ ;  /* 0x000000ffff077224 */ /* 0x000fc600078e00ff */
[----:B------:R-:W-:Y:S02]  /*2dd0*/  @P3 LEA.HI.SX32 R7, R188, R250, 0x1d ;  /* 0x000000fabc073211 */ /* 0x000fe400078feaff */
[----:B------:R-:W1:Y:S01]  /*2de0*/  @P3 LDC.64 R188, c[0x0][0x220] ;  /* 0x00008800ffbc3b82 */ /* 0x000e620000000a00 */
[C---:B------:R-:W-:Y:S01]  /*2df0*/  @!P5 ISETP.NE.U32.AND P1, PT, R5.reuse, RZ, PT ;  /* 0x000000ff0500d20c */ /* 0x040fe20003f25070 */
[----:B------:R-:W-:Y:S03]  /*2e00*/  BSSY B0, `(.L_x_5600) ;  /* 0x0000016000007945 */ /* 0x000fe60003800000 */
[----:B------:R-:W-:Y:S02]  /*2e10*/  @!P5 ISETP.NE.AND.EX P1, PT, R6, RZ, PT, P1 ;  /* 0x000000ff0600d20c */ /* 0x000fe40003f25310 */
[----:B------:R-:W-:Y:S01]  /*2e20*/  @!P5 ISETP.NE.U32.AND P0, PT, R5, RZ, PT ;  /* 0x000000ff0500d20c */ /* 0x000fe20003f05070 */
[----:B-1----:R-:W-:-:S04]  /*2e30*/  @P3 IMAD.WIDE.U32 R188, R7, 0x10, R188 ;  /* 0x0000001007bc3825 */ /* 0x002fc800078e00bc */
[----:B0-----:R-:W-:Y:S01]  /*2e40*/  FADD.FTZ R190, R190, R192 ;  /* 0x000000c0bebe7221 */ /* 0x001fe20000010000 */
[----:B------:R-:W-:Y:S01]  /*2e50*/  FADD.FTZ R191, R191, R193 ;  /* 0x000000c1bfbf7221 */ /* 0x000fe20000010000 */
[----:B------:R0:W5:Y:S02]  /*2e60*/  @P3 LDG.E.128 R80, desc[UR4][R188.64] ;  /* 0x00000004bc503981 */ /* 0x000164000c1e1d00 */
[----:B------:R-:W-:Y:S01]  /*2e70*/  FADD.FTZ R190, R194, R190 ;  /* 0x000000bec2be7221 */ /* 0x000fe20000010000 */
[----:B------:R-:W-:-:S03]  /*2e80*/  FADD.FTZ R191, R195, R191 ;  /* 0x000000bfc3bf7221 */ /* 0x000fc60000010000 */
[----:B------:R-:W-:Y:S01]  /*2e90*/  FMUL.FTZ R192, R190, UR10 ;  /* 0x0000000abec07c20 */ /* 0x000fe20008410000 */
[----:B------:R-:W-:Y:S01]  /*2ea0*/  FMUL.FTZ R193, R191, UR10 ;  /* 0x0000000abfc17c20 */ /* 0x000fe20008410000 */
[----:B0-----:R-:W-:Y:S01]  /*2eb0*/  @!P5 FSEL R188, R56, RZ, P1 ;  /* 0x000000ff38bcd208 */ /* 0x001fe20000800000 */
[----:B------:R-:W-:Y:S06]  /*2ec0*/  @!P5 BRA `(.L_x_5601) ;  /* 0x000000000024d947 */ /* 0x000fec0003800000 */
[----:B------:R-:W0:Y:S01]  /*2ed0*/  LDC.U8 R250, c[0x0][0x2a0] ;  /* 0x0000a800fffa7b82 */ /* 0x000e220000000000 */
[----:B------:R-:W-:-:S04]  /*2ee0*/  ISETP.NE.U32.AND P1, PT, R5, RZ, PT ;  /* 0x000000ff0500720c */ /* 0x000fc80003f25070 */
[----:B------:R-:W-:Y:S02]  /*2ef0*/  ISETP.NE.AND.EX P1, PT, R6, RZ, PT, P1 ;  /* 0x000000ff0600720c */ /* 0x000fe40003f25310 */
[----:B0-----:R-:W-:-:S04]  /*2f00*/  ISETP.NE.AND P6, PT, R250, RZ, PT ;  /* 0x000000fffa00720c */ /* 0x001fc80003fc5270 */
[----:B------:R-:W-:-:S05]  /*2f10*/  FSEL R188, R192, RZ, !P6 ;  /* 0x000000ffc0bc7208 */ /* 0x000fca0007000000 */
[----:B------:R-:W-:-:S04]  /*2f20*/  FFMA.FTZ R188, R0, R193, R188 ;  /* 0x000000c100bc7223 */ /* 0x000fc800000100bc */
[----:B------:R-:W-:-:S04]  /*2f30*/  FADD.FTZ R188, R13, -R188 ;  /* 0x800000bc0dbc7221 */ /* 0x000fc80000010000 */
[----:B------:R-:W-:-:S04]  /*2f40*/  FMUL.FTZ R188, R3, R188 ;  /* 0x000000bc03bc7220 */ /* 0x000fc80000410000 */
[----:B------:R-:W-:-:S07]  /*2f50*/  @P1 FADD.FTZ R188, R56, R188 ;  /* 0x000000bc38bc1221 */ /* 0x000fce0000010000 */
.L_x_5601:
[----:B------:R-:W-:Y:S05]  /*2f60*/  BSYNC B0 ;  /* 0x0000000000007941 */ /* 0x000fea0003800000 */
.L_x_5600:
[----:B------:R-:W-:Y:S01]  /*2f70*/  BSSY B0, `(.L_x_5602) ;  /* 0x0000010000007945 */ /* 0x000fe20003800000 */
[----:B------:R-:W-:Y:S02]  /*2f80*/  @!P5 ISETP.NE.U32.AND P1, PT, R5, RZ, PT ;  /* 0x000000ff0500d20c */ /* 0x000fe40003f25070 */
[----:B------:R-:W-:Y:S01]  /*2f90*/  @!P5 ISETP.NE.AND.EX P0, PT, R6, RZ, PT, P0 ;  /* 0x000000ff0600d20c */ /* 0x000fe20003f05300 */
[----:B------:R-:W-:-:S12]  /*2fa0*/  @!P3 BRA `(.L_x_5603) ;  /* 0x000000000030b947 */ /* 0x000fd80003800000 */
[----:B------:R-:W-:Y:S01]  /*2fb0*/  LOP3.LUT P6, RZ, R249, 0xff, RZ, 0xc0, !PT ;  /* 0x000000fff9ff7812 */ /* 0x000fe200078cc0ff */
[----:B------:R-:W-:Y:S01]  /*2fc0*/  FMUL.FTZ R189, R188, UR13 ;  /* 0x0000000dbcbd7c20 */ /* 0x000fe20008410000 */
[----:B------:R-:W-:-:S03]  /*2fd0*/  HFMA2.MMA R190, -RZ, RZ, 0, 0 ;  /* 0x00000000ffbe7435 */ /* 0x000fc600000001ff */
[----:B------:R-:W-:-:S08]  /*2fe0*/  FMUL.FTZ R189, R189, UR12 ;  /* 0x0000000cbdbd7c20 */ /* 0x000fd00008410000 */
[----:B-----5:R-:W-:-:S04]  /*2ff0*/  @P6 IMAD.U32 R191, R80, 0x10000, RZ ;  /* 0x0001000050bf6824 */ /* 0x020fc800078e00ff */
[----:B------:R-:W-:Y:S01]  /*3000*/  @P6 FMUL.FTZ R190, R189, R191 ;  /* 0x000000bfbdbe6220 */ /* 0x000fe20000410000 */
[----:B------:R-:W-:-:S03]  /*3010*/  @P6 IMAD.U32 R191, R60, 0x10000, RZ ;  /* 0x000100003cbf6824 */ /* 0x000fc600078e00ff */
[----:B------:R-:W-:Y:S01]  /*3020*/  FADD.FTZ R108, R108, R190 ;  /* 0x000000be6c6c7221 */ /* 0x000fe20000010000 */
[----:B------:R-:W-:Y:S01]  /*3030*/  MOV R190, RZ ;  /* 0x000000ff00be7202 */ /* 0x000fe20000000f00 */
[----:B------:R-:W-:-:S05]  /*3040*/  @P6 FMUL.FTZ R190, R189, R191 ;  /* 0x000000bfbdbe6220 */ /* 0x000fca0000410000 */
[----:B------:R-:W-:-:S04]  /*3050*/  F2FP.BF16.F32.PACK_AB R190, RZ, R190 ;  /* 0x000000beffbe723e */ /* 0x000fc800000010ff */
[----:B------:R-:W-:-:S07]  /*3060*/  PRMT R148, R190, 0x7610, R148 ;  /* 0x00007610be947816 */ /* 0x000fce0000000094 */
.L_x_5603:
[----:B------:R-:W-:Y:S05]  /*3070*/  BSYNC B0 ;  /* 0x0000000000007941 */ /* 0x000fea0003800000 */
.L_x_5602:
[----:B------:R-:W-:Y:S01]  /*3080*/  BSSY B0, `(.L_x_5604) ;  /* 0x000000c000007945 */ /* 0x000fe20003800000 */
[----:B------:R-:W-:-:S03]  /*3090*/  @!P5 FSEL R189, R57, RZ, P0 ;  /* 0x000000ff39bdd208 */ /* 0x000fc60000000000 */
[----:B------:R-:W-:Y:S05]  /*30a0*/  @!P5 BRA `(.L_x_5605) ;  /* 0x000000000024d947 */ /* 0x000fea0003800000 */
        /* <DEDUP_REMOVED lines=9> */
.L_x_5605:
[----:B------:R-:W-:Y:S05]  /*3140*/  BSYNC B0 ;  /* 0x0000000000007941 */ /* 0x000fea0003800000 */
.L_x_5604:
[----:B------:R-:W-:Y:S01]  /*3150*/  BSSY B0, `(.L_x_5606) ;  /* 0x0000012000007945 */ /* 0x000fe20003800000 */
[----:B------:R-:W-:Y:S02]  /*3160*/  @!P5 ISETP.NE.U32.AND P0, PT, R5, RZ, PT ;  /* 0x000000ff0500d20c */ /* 0x000fe40003f05070 */
[----:B------:R-:W-:Y:S01]  /*3170*/  @!P5 ISETP.NE.AND.EX P1, PT, R6, RZ, PT, P1 ;  /* 0x000000ff0600d20c */ /* 0x000fe20003f25310 */
[----:B------:R-:W-:-:S12]  /*3180*/  @!P3 BRA `(.L_x_5607) ;  /* 0x000000000038b947 */ /* 0x000fd80003800000 */
        /* <DEDUP_REMOVED lines=14> */
.L_x_5607:
[----:B------:R-:W-:Y:S05]  /*3270*/  BSYNC B0 ;  /* 0x0000000000007941 */ /* 0x000fea0003800000 */
.L_x_5606:
        /* <DEDUP_REMOVED lines=12> */
.L_x_5609:
[----:B------:R-:W-:Y:S05]  /*3340*/  BSYNC B0 ;  /* 0x0000000000007941 */ /* 0x000fea0003800000 */
.L_x_5608:
        /* <DEDUP_REMOVED lines=16> */
.L_x_5611:
[----:B------:R-:W-:Y:S05]  /*3450*/  BSYNC B0 ;  /* 0x0000000000007941 */ /* 0x000fea0003800000 */
.L_x_5610:
        /* <DEDUP_REMOVED lines=12> */
.L_x_5613:
[----:B------:R-:W-:Y:S05]  /*3520*/  BSYNC B0 ;  /* 0x0000000000007941 */ /* 0x000fea0003800000 */
.L_x_5612:
        /* <DEDUP_REMOVED lines=18> */
.L_x_5615:
[----:B------:R-:W-:Y:S05]  /*3650*/  BSYNC B0 ;  /* 0x0000000000007941 */ /* 0x000fea0003800000 */
.L_x_5614:
        /* <DEDUP_REMOVED lines=12> */
.L_x_5617:
[----:B------:R-:W-:Y:S05]  /*3720*/  BSYNC B0 ;  /* 0x0000000000007941 */ /* 0x000fea0003800000 */
.L_x_5616:
        /* <DEDUP_REMOVED lines=16> */
.L_x_5619:
[----:B------:R-:W-:Y:S05]  /*3830*/  BSYNC B0 ;  /* 0x0000000000007941 */ /* 0x000fea0003800000 */
.L_x_5618:
        /* <DEDUP_REMOVED lines=12> */
.L_x_5621:
[----:B------:R-:W-:Y:S05]  /*3900*/  BSYNC B0 ;  /* 0x0000000000007941 */ /* 0x000fea0003800000 */
.L_x_5620:
[----:B------:R-:W-:Y:S01]  /*3910*/  @!P5 ISETP.NE.U32.AND P0, PT, R5, RZ, PT ;  /* 0x000000ff0500d20c */ /* 0x000fe20003f05070 */
[----:B------:R-:W-:Y:S01]  /*3920*/  BSSY B0, `(.L_x_5622) ;  /* 0x0000012000007945 */ /* 0x000fe20003800000 */
[C---:B------:R-:W-:Y:S02]  /*3930*/  @!P5 ISETP.NE.AND.EX P1, PT, R6.reuse, RZ, PT, P1 ;  /* 0x000000ff0600d20c */ /* 0x040fe40003f25310 */
        /* <DEDUP_REMOVED lines=16> */
.L_x_5623:
[----:B------:R-:W-:Y:S05]  /*3a40*/  BSYNC B0 ;  /* 0x0000000000007941 */ /* 0x000fea0003800000 */
.L_x_5622:
        /* <DEDUP_REMOVED lines=12> */
.L_x_5625:
[----:B------:R-:W-:Y:S05]  /*3b10*/  BSYNC B0 ;  /* 0x0000000000007941 */ /* 0x000fea0003800000 */
.L_x_5624:
[----:B------:R-:W-:Y:S04]  /*3b20*/  BSSY B0, `(.L_x_5626) ;  /* 0x0000010000007945 */ /* 0x000fe80003800000 */
[----:B------:R-:W-:Y:S05]  /*3b30*/  @!P3 BRA `(.L_x_5627) ;  /* 0x000000000038b947 */ /* 0x000fea0003800000 */
[----:B------:R-:W-:Y:S01]  /*3b40*/  LOP3.LUT P1, RZ, R19, 0xff0000, RZ, 0xc0, !PT ;  /* 0x00ff000013ff7812 */ /* 0x000fe2000782c0ff */
[----:B------:R-:W-:Y:S01]  /*3b50*/  FMUL.FTZ R194, R195, UR13 ;  /* 0x0000000dc3c27c20 */ /* 0x000fe20008410000 */
[----:B------:R-:W-:Y:S01]  /*3b60*/  HFMA2.MMA R252, -RZ, RZ, 0, 0 ;  /* 0x00000000fffc7435 */ /* 0x000fe200000001ff */
[----:B------:R0:W-:Y:S02]  /*3b70*/  STL [R1+0x8c], R0 ;  /* 0x00008c0001007387 */ /* 0x0001e40000100800 */
[----:B------:R-:W-:-:S08]  /*3b80*/  FMUL.FTZ R194, R194, UR12 ;  /* 0x0000000cc2c27c20 */ /* 0x000fd00008410000 */
[----:B0----5:R-:W-:-:S04]  /*3b90*/  @P1 IMAD.U32 R0, R83, 0x10000, RZ ;  /* 0x0001000053001824 */ /* 0x021fc800078e00ff */
[----:B------:R-:W-:Y:S01]  /*3ba0*/  @P1 FMUL.FTZ R252, R194, R0 ;  /* 0x00000000c2fc1220 */ /* 0x000fe20000410000 */
[----:B------:R-:W-:-:S03]  /*3bb0*/  @P1 IMAD.U32 R0, R63, 0x10000, RZ ;  /* 0x000100003f001824 */ /* 0x000fc600078e00ff */
[----:B------:R-:W-:Y:S01]  /*3bc0*/  FADD.FTZ R114, R114, R252 ;  /* 0x000000fc72727221 */ /* 0x000fe20000010000 */
[----:B------:R-:W-:Y:S01]  /*3bd0*/  MOV R252, RZ ;  /* 0x000000ff00fc7202 */ /* 0x000fe20000000f00 */
[----:B------:R-:W-:Y:S02]  /*3be0*/  @P1 FMUL.FTZ R252, R194, R0 ;  /* 0x00000000c2fc1220 */ /* 0x000fe40000410000 */
[----:B------:R0:W5:Y:S03]  /*3bf0*/  LDL.LU R0, [R1+0x8c] ;  /* 0x00008c0001007983 */ /* 0x0001660000300800 */
[----:B------:R-:W-:-:S04]  /*3c00*/  F2FP.BF16.F32.PACK_AB R252, RZ, R252 ;  /* 0x000000fcfffc723e */ /* 0x000fc800000010ff */
[----:B------:R-:W-:-:S07]  /*3c10*/  PRMT R151, R252, 0x7610, R151 ;  /* 0x00007610fc977816 */ /* 0x000fce0000000097 */
.L_x_5627:
[----:B------:R-:W-:Y:S05]  /*3c20*/  BSYNC B0 ;  /* 0x0000000000007941 */ /* 0x000fea0003800000 */
.L_x_5626:
[----:B------:R-:W-:Y:S01]  /*3c30*/  BSSY B0, `(.L_x_5628) ;  /* 0x000000c000007945 */ /* 0x000fe20003800000 */
[----:B------:R-:W-:-:S03]  /*3c40*/  @!P5 FSEL R194, R55, RZ, P0 ;  /* 0x000000ff37c2d208 */ /* 0x000fc60000000000 */
[----:B------:R-:W-:Y:S05]  /*3c50*/  @!P5 BRA `(.L_x_5629) ;  /* 0x000000000024d947 */ /* 0x000fea0003800000 */
[----:B------:R-:W1:Y:S01]  /*3c60*/  LDC.U8 R252, c[0x0][0x2a0] ;  /* 0x0000a800fffc7b82 */ /* 0x000e620000000000 */
[----:B------:R-:W-:-:S04]  /*3c70*/  ISETP.NE.U32.AND P0, PT, R5, RZ, PT ;  /* 0x000000ff0500720c */ /* 0x000fc80003f05070 */
[----:B------:R-:W-:Y:S02]  /*3c80*/  ISETP.NE.AND.EX P0, PT, R6, RZ, PT, P0 ;  /* 0x000000ff0600720c */ /* 0x000fe40003f05300 */
[----:B-1----:R-:W-:-:S04]  /*3c90*/  ISETP.NE.AND P1, PT, R252, RZ, PT ;  /* 0x000000fffc00720c */ /* 0x002fc80003f25270 */
[----:B------:R-:W-:-:S05]  /*3ca0*/  FSEL R194, R192, RZ, !P1 ;  /* 0x000000ffc0c27208 */ /* 0x000fca0004800000 */
[----:B------:R-:W-:-:S04]  /*3cb0*/  FFMA.FTZ R194, R235, R193, R194 ;  /* 0x000000c1ebc27223 */ /* 0x000fc800000100c2 */
[----:B------:R-:W-:-:S04]  /*3cc0*/  FADD.FTZ R194, R234, -R194 ;  /* 0x800000c2eac27221 */ /* 0x000fc80000010000 */
[----:B------:R-:W-:-:S04]  /*3cd0*/  FMUL.FTZ R194, R3, R194 ;  /* 0x000000c203c27220 */ /* 0x000fc80000410000 */
[----:B------:R-:W-:-:S07]  /*3ce0*/  @P0 FADD.FTZ R194, R55, R194 ;  /* 0x000000c237c20221 */ /* 0x000fce0000010000 */
.L_x_5629:
[----:B------:R-:W-:Y:S05]  /*3cf0*/  BSYNC B0 ;  /* 0x0000000000007941 */ /* 0x000fea0003800000 */
.L_x_5628:
[----:B------:R-:W-:Y:S04]  /*3d00*/  BSSY B0, `(.L_x_5630) ;  /* 0x0000010000007945 */ /* 0x000fe80003800000 */
[----:B------:R-:W-:Y:S05]  /*3d10*/  @!P3 BRA `(.L_x_5631) ;  /* 0x000000000038b947 */ /* 0x000fea0003800000 */
        /* <DEDUP_REMOVED lines=14> */
.L_x_5631:
[----:B------:R-:W-:Y:S05]  /*3e00*/  BSYNC B0 ;  /* 0x0000000000007941 */ /* 0x000fea0003800000 */
.L_x_5630:
[----:B------:R-:W-:Y:S01]  /*3e10*/  ISETP.NE.U32.AND P0, PT, RZ, UR14, PT ;  /* 0x0000000eff007c0c */ /* 0x000fe2000bf05070 */
[----:B------:R-:W-:Y:S01]  /*3e20*/  BSSY B0, `(.L_x_5632) ;  /* 0x000001b000007945 */ /* 0x000fe20003800000 */
[----:B------:R-:W-:Y:S02]  /*3e30*/  ISETP.NE.U32.AND P1, PT, RZ, UR14, PT ;  /* 0x0000000eff007c0c */ /* 0x000fe4000bf25070 */
[----:B------:R-:W-:Y:S02]  /*3e40*/  ISETP.NE.AND.EX P0, PT, RZ, UR15, PT, P0 ;  /* 0x0000000fff007c0c */ /* 0x000fe4000bf05300 */
[----:B------:R-:W-:Y:S02]  /*3e50*/  ISETP.NE.AND.EX P1, PT, RZ, UR15, PT, P1 ;  /* 0x0000000fff007c0c */ /* 0x000fe4000bf25310 */
[----:B------:R-:W-:Y:S02]  /*3e60*/  @!P5 ISETP.NE.U32.AND P6, PT, R5, RZ, PT ;  /* 0x000000ff0500d20c */ /* 0x000fe40003fc5070 */
[----:B------:R-:W-:-:S02]  /*3e70*/  SEL R188, R188, R140, P1 ;  /* 0x0000008cbcbc7207 */ /* 0x000fc40000800000 */
[----:B------:R-:W-:Y:S02]  /*3e80*/  SEL R189, R189, R141, P1 ;  /* 0x0000008dbdbd7207 */ /* 0x000fe40000800000 */
[----:B------:R-:W-:Y:S02]  /*3e90*/  SEL R190, R190, R142, P1 ;  /* 0x0000008ebebe7207 */ /* 0x000fe40000800000 */
[----:B------:R-:W-:Y:S01]  /*3ea0*/  SEL R191, R191, R143, P1 ;  /* 0x0000008fbfbf7207 */ /* 0x000fe20000800000 */
[----:B------:R-:W1:Y:S01]  /*3eb0*/  @P0 LDC.64 R18, c[0x0][0x308] ;  /* 0x0000c200ff120b82 */ /* 0x000e620000000a00 */
[----:B------:R-:W-:Y:S01]  /*3ec0*/  @!P5 ISETP.NE.AND.EX P6, PT, R6, RZ, PT, P6 ;  /* 0x000000ff0600d20c */ /* 0x000fe20003fc5360 */
[----:B-1----:R-:W-:-:S05]  /*3ed0*/  @P0 IMAD.WIDE.U32 R18, R4, 0x20, R18 ;  /* 0x0000002004120825 */ /* 0x002fca00078e0012 */
[----:B------:R1:W-:Y:S02]  /*3ee0*/  @P0 STG.E.128 desc[UR4][R18.64], R188 ;  /* 0x000000bc12000986 */ /* 0x0003e4000c101d04 */
[----:B-1----:R-:W-:Y:S02]  /*3ef0*/  SEL R188, R250, R176, P1 ;  /* 0x000000b0fabc7207 */ /* 0x002fe40000800000 */
[----:B------:R-:W-:Y:S02]  /*3f00*/  SEL R189, R249, R177, P1 ;  /* 0x000000b1f9bd7207 */ /* 0x000fe40000800000 */
[----:B------:R-:W-:Y:S02]  /*3f10*/  SEL R190, R195, R178, P1 ;  /* 0x000000b2c3be7207 */ /* 0x000fe40000800000 */
[----:B------:R-:W-:-:S05]  /*3f20*/  SEL R191, R194, R179, P1 ;  /* 0x000000b3c2bf7207 */ /* 0x000fca0000800000 */
[----:B------:R1:W-:Y:S02]  /*3f30*/  @P0 STG.E.128 desc[UR4][R18.64+0x10], R188 ;  /* 0x000010bc12000986 */ /* 0x0003e4000c101d04 */
[----:B-1----:R-:W1:Y:S08]  /*3f40*/  @P3 LDC.64 R18, c[0x0][0x2f8] ;  /* 0x0000be00ff123b82 */ /* 0x002e700000000a00 */
[----:B------:R-:W2:Y:S01]  /*3f50*/  @P0 LDC.64 R188, c[0x0][0x308] ;  /* 0x0000c200ffbc0b82 */ /* 0x000ea20000000a00 */
[----:B-1----:R-:W-:-:S05]  /*3f60*/  @P3 IMAD.WIDE.U32 R18, R7, 0x10, R18 ;  /* 0x0000001007123825 */ /* 0x002fca00078e0012 */
[----:B------:R1:W-:Y:S01]  /*3f70*/  @P3 STG.E.128 desc[UR4][R18.64], R148 ;  /* 0x0000009412003986 */ /* 0x0003e2000c101d04 */
[----:B------:R-:W-:Y:S05]  /*3f80*/  @!P3 BRA `(.L_x_5633) ;  /* 0x000000000010b947 */ /* 0x000fea0003800000 */
[----:B-1----:R-:W1:Y:S01]  /*3f90*/  LDC.64 R18, c[0x0][0x220] ;  /* 0x00008800ff127b82 */ /* 0x002e620000000a00 */
[----:B-----5:R-:W-:-:S05]  /*3fa0*/  IADD3 R80, R7, 0x100, RZ ;  /* 0x0000010007507810 */ /* 0x020fca0007ffe0ff */
[----:B-1----:R-:W-:-:S06]  /*3fb0*/  IMAD.WIDE.U32 R80, R80, 0x10, R18 ;  /* 0x0000001050507825 */ /* 0x002fcc00078e0012 */
[----:B------:R-:W5:Y:S02]  /*3fc0*/  LDG.E.128 R80, desc[UR4][R80.64] ;  /* 0x0000000450507981 */ /* 0x000f64000c1e1d00 */
.L_x_5633:
[----:B------:R-:W-:Y:S05]  /*3fd0*/  BSYNC B0 ;  /* 0x0000000000007941 */ /* 0x000fea0003800000 */
.L_x_5632:
[----:B------:R-:W-:Y:S01]  /*3fe0*/  BSSY B0, `(.L_x_5634) ;  /* 0x000000c000007945 */ /* 0x000fe20003800000 */
[----:B------:R-:W-:-:S03]  /*3ff0*/  @!P5 FSEL R4, R48, RZ, P6 ;  /* 0x000000ff3004d208 */ /* 0x000fc60003000000 */
[----:B------:R-:W-:Y:S05]  /*4000*/  @!P5 BRA `(.L_x_5635) ;  /* 0x000000000024d947 */ /* 0x000fea0003800000 */
[----:B-1----:R-:W1:Y:S02]  /*4010*/  LDC.U8 R18, c[0x0][0x2a0] ;  /* 0x0000a800ff127b82 */ /* 0x002e640000000000 */
[----:B-1----:R-:W-:-:S04]  /*4020*/  ISETP.NE.AND P6, PT, R18, RZ, PT ;  /* 0x000000ff1200720c */ /* 0x002fc80003fc5270 */
[----:B------:R-:W-:Y:S02]  /*4030*/  FSEL R4, R192, RZ, !P6 ;  /* 0x000000ffc0047208 */ /* 0x000fe40007000000 */
[----:B------:R-:W-:-:S03]  /*4040*/  ISETP.NE.U32.AND P6, PT, R5, RZ, PT ;  /* 0x000000ff0500720c */ /* 0x000fc60003fc5070 */
[----:B------:R-:W-:Y:S01]  /*4050*/  FFMA.FTZ R4, R233, R193, R4 ;  /* 0x000000c1e9047223 */ /* 0x000fe20000010004 */
[----:B------:R-:W-:-:S03]  /*4060*/  ISETP.NE.AND.EX P6, PT, R6, RZ, PT, P6 ;  /* 0x000000ff0600720c */ /* 0x000fc60003fc5360 */
[----:B------:R-:W-:-:S04]  /*4070*/  FADD.FTZ R4, R232, -R4 ;  /* 0x80000004e8047221 */ /* 0x000fc80000010000 */
[----:B------:R-:W-:-:S06]  /*4080*/  FMUL.FTZ R4, R3, R4 ;  /* 0x0000000403047220 */ /* 0x000fcc0000410000 */
[----:B------:R-:W-:-:S07]  /*4090*/  @P6 FADD.FTZ R4, R48, R4 ;  /* 0x0000000430046221 */ /* 0x000fce0000010000 */
.L_x_5635:
[----:B------:R-:W-:Y:S05]  /*40a0*/  BSYNC B0 ;  /* 0x0000000000007941 */ /* 0x000fea0003800000 */
.L_x_5634:
[----:B------:R-:W-:Y:S04]  /*40b0*/  BSSY B0, `(.L_x_5636) ;  /* 0x000000f000007945 */ /* 0x000fe80003800000 */
[----:B------:R-:W-:Y:S05]  /*40c0*/  @!P3 BRA `(.L_x_5637) ;  /* 0x000000000034b947 */ /* 0x000fea0003800000 */
[----:B-1----:R-:W3:Y:S01]  /*40d0*/  LDL.LU R18, [R1] ;  /* 0x0000000001127983 */ /* 0x002ee20000300800 */
[----:B------:R-:W-:Y:S01]  /*40e0*/  IMAD.MOV.U32 R19, RZ, RZ, RZ ;  /* 0x000000ffff137224 */ /* 0x000fe200078e00ff */
[----:B---3--:R-:W-:Y:S01]  /*40f0*/  LOP3.LUT P6, RZ, R18, 0xff, RZ, 0xc0, !PT ;  /* 0x000000ff12ff7812 */ /* 0x008fe200078cc0ff */
[----:B------:R-:W-:-:S04]  /*4100*/  FMUL.FTZ R18, R4, UR13 ;  /* 0x0000000d04127c20 */ /* 0x000fc80008410000 */
        /* <DEDUP_REMOVED lines=9> */
.L_x_5637:
[----:B------:R-:W-:Y:S05]  /*41a0*/  BSYNC B0 ;  /* 0x0000000000007941 */ /* 0x000fea0003800000 */
.L_x_5636:
[----:B------:R-:W-:Y:S01]  /*41b0*/  @!P5 ISETP.NE.U32.AND P6, PT, R5, RZ, PT ;  /* 0x000000ff0500d20c */ /* 0x000fe20003fc5070 */
[----:B------:R-:W-:Y:S03]  /*41c0*/  BSSY B0, `(.L_x_5638) ;  /* 0x000000d000007945 */ /* 0x000fe60003800000 */
[----:B------:R-:W-:-:S04]  /*41d0*/  @!P5 ISETP.NE.AND.EX P6, PT, R6, RZ, PT, P6 ;  /* 0x000000ff0600d20c */ /* 0x000fc80003fc5360 */
[----:B------:R-:W-:Y:S01]  /*41e0*/  @!P5 FSEL R191, R49, RZ, P6 ;  /* 0x000000ff31bfd208 */ /* 0x000fe20003000000 */
[----:B------:R-:W-:Y:S08]  /*41f0*/  @!P5 BRA `(.L_x_5639) ;  /* 0x000000000024d947 */ /* 0x000ff00003800000 */
        /* <DEDUP_REMOVED lines=9> */
.L_x_5639:
[----:B------:R-:W-:Y:S05]  /*4290*/  BSYNC B0 ;  /* 0x0000000000007941 */ /* 0x000fea0003800000 */
.L_x_5638:
[----:B------:R-:W-:Y:S04]  /*42a0*/  BSSY B0, `(.L_x_5640) ;  /* 0x0000010000007945 */ /* 0x000fe80003800000 */
[----:B------:R-:W-:Y:S05]  /*42b0*/  @!P3 BRA `(.L_x_5641) ;  /* 0x000000000038b947 */ /* 0x000fea0003800000 */
[----:B------:R-:W-:Y:S01]  /*42c0*/  LOP3.LUT P6, RZ, R20, 0xff00, RZ, 0xc0, !PT ;  /* 0x0000ff0014ff7812 */ /* 0x000fe200078cc0ff */
[----:B-1----:R-:W-:Y:S01]  /*42d0*/  FMUL.FTZ R18, R191, UR13 ;  /* 0x0000000dbf127c20 */ /* 0x002fe20008410000 */
[----:B------:R-:W-:-:S03]  /*42e0*/  HFMA2.MMA R190, -RZ, RZ, 0, 0 ;  /* 0x00000000ffbe7435 */ /* 0x000fc600000001ff */
[----:B------:R-:W-:-:S08]  /*42f0*/  FMUL.FTZ R18, R18, UR12 ;  /* 0x0000000c12127c20 */ /* 0x000fd00008410000 */
[----:B-----5:R-:W-:-:S05]  /*4300*/  @P6 PRMT R19, R80, 0x7632, R19 ;  /* 0x0000763250136816 */ /* 0x020fca0000000013 */
[----:B------:R-:W-:-:S04]  /*4310*/  @P6 IMAD.U32 R19, R19, 0x10000, RZ ;  /* 0x0001000013136824 */ /* 0x000fc800078e00ff */
        /* <DEDUP_REMOVED lines=8> */
.L_x_5641:
[----:B------:R-:W-:Y:S05]  /*43a0*/  BSYNC B0 ;  /* 0x0000000000007941 */ /* 0x000fea0003800000 */
.L_x_5640:
        /* <DEDUP_REMOVED lines=14> */
.L_x_5643:
[----:B------:R-:W-:Y:S05]  /*4490*/  BSYNC B0 ;  /* 0x0000000000007941 */ /* 0x000fea0003800000 */
.L_x_5642:
[----:B------:R-:W-:Y:S04]  /*44a0*/  BSSY B0, `(.L_x_5644) ;  /* 0x000000e000007945 */ /* 0x000fe80003800000 */
[----:B------:R-:W-:Y:S05]  /*44b0*/  @!P3 BRA `(.L_x_5645) ;  /* 0x000000000030b947 */ /* 0x000fea0003800000 */
[----:B------:R-:W-:Y:S01]  /*44c0*/  LOP3.LUT P6, RZ, R20, 0xff0000, RZ, 0xc0, !PT ;  /* 0x00ff000014ff7812 */ /* 0x000fe200078cc0ff */
[----:B-1----:R-:W-:Y:S01]  /*44d0*/  FMUL.FTZ R18, R190, UR13 ;  /* 0x0000000dbe127c20 */ /* 0x002fe20008410000 */
[----:B------:R-:W-:-:S03]  /*44e0*/  IMAD.MOV.U32 R19, RZ, RZ, RZ ;  /* 0x000000ffff137224 */ /* 0x000fc600078e00ff */
        /* <DEDUP_REMOVED lines=9> */
.L_x_5645:
[----:B------:R-:W-:Y:S05]  /*4580*/  BSYNC B0 ;  /* 0x0000000000007941 */ /* 0x000fea0003800000 */
.L_x_5644:
[----:B------:R-:W-:Y:S01]  /*4590*/  @!P5 ISETP.NE.U32.AND P6, PT, R5, RZ, PT ;  /* 0x000000ff0500d20c */ /* 0x000fe20003fc5070 */
[----:B------:R-:W-:Y:S01]  /*45a0*/  BSSY B0, `(.L_x_5646) ;  /* 0x0000011000007945 */ /* 0x000fe20003800000 */
[----:B-12---:R-:W-:Y:S01]  /*45b0*/  @P0 IMAD.WIDE.U32 R18, R228, 0x20, R188 ;  /* 0x00000020e4120825 */ /* 0x006fe200078e00bc */
[----:B------:R-:W-:Y:S02]  /*45c0*/  SEL R189, R191, R141, P1 ;  /* 0x0000008dbfbd7207 */ /* 0x000fe40000800000 */
[----:B------:R-:W-:Y:S02]  /*45d0*/  @!P5 ISETP.NE.AND.EX P6, PT, R6, RZ, PT, P6 ;  /* 0x000000ff0600d20c */ /* 0x000fe40003fc5360 */
[----:B------:R-:W-:Y:S02]  /*45e0*/  SEL R188, R4, R140, P1 ;  /* 0x0000008c04bc7207 */ /* 0x000fe40000800000 */
[----:B------:R-:W-:Y:S02]  /*45f0*/  SEL R190, R190, R142, P1 ;  /* 0x0000008ebebe7207 */ /* 0x000fe40000800000 */
[----:B------:R-:W-:Y:S01]  /*4600*/  @!P5 FSEL R191, R51, RZ, P6 ;  /* 0x000000ff33bfd208 */ /* 0x000fe20003000000 */
[----:B------:R-:W-:Y:S06]  /*4610*/  @!P5 BRA `(.L_x_5647) ;  /* 0x000000000024d947 */ /* 0x000fec0003800000 */
[----:B------:R-:W1:Y:S02]  /*4620*/  LDC.U8 R194, c[0x0][0x2a0] ;  /* 0x0000a800ffc27b82 */ /* 0x000e640000000000 */
        /* <DEDUP_REMOVED lines=8> */
.L_x_5647:
[----:B------:R-:W-:Y:S05]  /*46b0*/  BSYNC B0 ;  /* 0x0000000000007941 */ /* 0x000fea0003800000 */
.L_x_5646:
[----:B------:R-:W-:Y:S04]  /*46c0*/  BSSY B0, `(.L_x_5648) ;  /* 0x0000010000007945 */ /* 0x000fe80003800000 */
[----:B------:R-:W-:Y:S05]  /*46d0*/  @!P3 BRA `(.L_x_5649) ;  /* 0x000000000038b947 */ /* 0x000fea0003800000 */
[----:B------:R-:W-:Y:S01]  /*46e0*/  LOP3.LUT P6, RZ, R20, 0xff000000, RZ, 0xc0, !PT ;  /* 0xff00000014ff7812 */ /* 0x000fe200078cc0ff */
[----:B------:R-:W-:Y:S01]  /*46f0*/  FMUL.FTZ R4, R191, UR13 ;  /* 0x0000000dbf047c20 */ /* 0x000fe20008410000 */
        /* <DEDUP_REMOVED lines=12> */
.L_x_5649:
[----:B------:R-:W-:Y:S05]  /*47c0*/  BSYNC B0 ;  /* 0x0000000000007941 */ /* 0x000fea0003800000 */
.L_x_5648:
[----:B------:R-:W-:Y:S01]  /*47d0*/  @!P5 ISETP.NE.U32.AND P6, PT, R5, RZ, PT ;  /* 0x000000ff0500d20c */ /* 0x000fe20003fc5070 */
[----:B------:R-:W-:Y:S01]  /*47e0*/  BSSY B0, `(.L_x_5650) ;  /* 0x000000f000007945 */ /* 0x000fe20003800000 */
[----:B------:R-:W-:Y:S02]  /*47f0*/  SEL R191, R191, R143, P1 ;  /* 0x0000008fbfbf7207 */ /* 0x000fe40000800000 */
[----:B------:R-:W-:-:S03]  /*4800*/  @!P5 ISETP.NE.AND.EX P6, PT, R6, RZ, PT, P6 ;  /* 0x000000ff0600d20c */ /* 0x000fc60003fc5360 */
[----:B------:R1:W-:Y:S02]  /*4810*/  @P0 STG.E.128 desc[UR4][R18.64], R188 ;  /* 0x000000bc12000986 */ /* 0x0003e4000c101d04 */
[----:B-1----:R-:W-:Y:S01]  /*4820*/  @!P5 FSEL R188, R44, RZ, P6 ;  /* 0x000000ff2cbcd208 */ /* 0x002fe20003000000 */
[----:B------:R-:W-:Y:S07]  /*4830*/  @!P5 BRA `(.L_x_5651) ;  /* 0x000000000024d947 */ /* 0x000fee0003800000 */
        /* <DEDUP_REMOVED lines=9> */
.L_x_5651:
[----:B------:R-:W-:Y:S05]  /*48d0*/  BSYNC B0 ;  /* 0x0000000000007941 */ /* 0x000fea0003800000 */
.L_x_5650:
[----:B------:R-:W-:Y:S04]  /*48e0*/  BSSY B0, `(.L_x_5652) ;  /* 0x000000e000007945 */ /* 0x000fe80003800000 */
[----:B------:R-:W-:Y:S05]  /*48f0*/  @!P3 BRA `(.L_x_5653) ;  /* 0x000000000030b947 */ /* 0x000fea0003800000 */
[----:B------:R-:W-:Y:S01]  /*4900*/  LOP3.LUT P6, RZ, R21, 0xff, RZ, 0xc0, !PT ;  /* 0x000000ff15ff7812 */ /* 0x000fe200078cc0ff */
[----:B------:R-:W-:Y:S01]  /*4910*/  FMUL.FTZ R4, R188, UR13 ;  /* 0x0000000dbc047c20 */ /* 0x000fe20008410000 */
        /* <DEDUP_REMOVED lines=10> */
.L_x_5653:
[----:B------:R-:W-:Y:S05]  /*49c0*/  BSYNC B0 ;  /* 0x0000000000007941 */ /* 0x000fea0003800000 */
.L_x_5652:
[----:B------:R-:W-:Y:S01]  /*49d0*/  @!P5 ISETP.NE.U32.AND P6, PT, R5, RZ, PT ;  /* 0x000000ff0500d20c */ /* 0x000fe20003fc5070 */
[----:B------:R-:W-:Y:S03]  /*49e0*/  BSSY B0, `(.L_x_5654) ;  /* 0x000000d000007945 */ /* 0x000fe60003800000 */
[----:B------:R-:W-:-:S04]  /*49f0*/  @!P5 ISETP.NE.AND.EX P6, PT, R6, RZ, PT, P6 ;  /* 0x000000ff0600d20c */ /* 0x000fc80003fc5360 */
[----:B------:R-:W-:Y:S01]  /*4a00*/  @!P5 FSEL R189, R45, RZ, P6 ;  /* 0x000000ff2dbdd208 */ /* 0x000fe20003000000 */
[----:B------:R-:W-:Y:S08]  /*4a10*/  @!P5 BRA `(.L_x_5655) ;  /* 0x000000000024d947 */ /* 0x000ff00003800000 */
        /* <DEDUP_REMOVED lines=9> */
.L_x_5655:
[----:B------:R-:W-:Y:S05]  /*4ab0*/  BSYNC B0 ;  /* 0x0000000000007941 */ /* 0x000fea0003800000 */
.L_x_5654:
        /* <DEDUP_REMOVED lines=16> */
.L_x_5657:
[----:B------:R-:W-:Y:S05]  /*4bc0*/  BSYNC B0 ;  /* 0x0000000000007941 */ /* 0x000fea0003800000 */
.L_x_5656:
        /* <DEDUP_REMOVED lines=14> */
.L_x_5659:
[----:B------:R-:W-:Y:S05]  /*4cb0*/  BSYNC B0 ;  /* 0x0000000000007941 */ /* 0x000fea0003800000 */
.L_x_5658:
[----:B------:R-:W-:Y:S04]  /*4cc0*/  BSSY B0, `(.L_x_5660) ;  /* 0x000000e000007945 */ /* 0x000fe80003800000 */
[----:B------:R-:W-:Y:S05]  /*4cd0*/  @!P3 BRA `(.L_x_5661) ;  /* 0x000000000030b947 */ /* 0x000fea0003800000 */
[----:B------:R-:W-:Y:S01]  /*4ce0*/  LOP3.LUT P6, RZ, R21, 0xff0000, RZ, 0xc0, !PT ;  /* 0x00ff000015ff7812 */ /* 0x000fe200078cc0ff */
[----:B------:R-:W-:Y:S01]  /*4cf0*/  FMUL.FTZ R4, R190, UR13 ;  /* 0x0000000dbe047c20 */ /* 0x000fe20008410000 */
[----:B------:R-:W-:-:S03]  /*4d00*/  HFMA2.MMA R191, -RZ, RZ, 0, 0 ;  /* 0x00000000ffbf7435 */ /* 0x000fc600000001ff */
[----:B------:R-:W-:-:S08]  /*4d10*/  FMUL.FTZ R4, R4, UR12 ;  /* 0x0000000c04047c20 */ /* 0x000fd00008410000 */
[----:B-----5:R-:W-:-:S04]  /*4d20*/  @P6 IMAD.U32 R194, R83, 0x10000, RZ ;  /* 0x0001000053c26824 */ /* 0x020fc800078e00ff */
[----:B------:R-:W-:Y:S01]  /*4d30*/  @P6 FMUL.FTZ R191, R194, R4 ;  /* 0x00000004c2bf6220 */ /* 0x000fe20000410000 */
[----:B------:R-:W-:-:S03]  /*4d40*/  @P6 SHF.L.U32 R194, R67, 0x10, RZ ;  /* 0x0000001043c26819 */ /* 0x000fc600000006ff */
[----:B------:R-:W-:Y:S01]  /*4d50*/  FADD.FTZ R122, R122, R191 ;  /* 0x000000bf7a7a7221 */ /* 0x000fe20000010000 */
[----:B------:R-:W-:Y:S01]  /*4d60*/  MOV R191, RZ ;  /* 0x000000ff00bf7202 */ /* 0x000fe20000000f00 */
[----:B------:R-:W-:-:S05]  /*4d70*/  @P6 FMUL.FTZ R191, R4, R194 ;  /* 0x000000c204bf6220 */ /* 0x000fca0000410000 */
[----:B------:R-:W-:-:S04]  /*4d80*/  F2FP.BF16.F32.PACK_AB R191, RZ, R191 ;  /* 0x000000bfffbf723e */ /* 0x000fc800000010ff */
[----:B------:R-:W-:-:S07]  /*4d90*/  PRMT R151, R191, 0x7610, R151 ;  /* 0x00007610bf977816 */ /* 0x000fce0000000097 */
.L_x_5661:
[----:B------:R-:W-:Y:S05]  /*4da0*/  BSYNC B0 ;  /* 0x0000000000007941 */ /* 0x000fea0003800000 */
.L_x_5660:
        /* <DEDUP_REMOVED lines=14> */
.L_x_5663:
[----:B------:R-:W-:Y:S05]  /*4e90*/  BSYNC B0 ;  /* 0x0000000000007941 */ /* 0x000fea0003800000 */
.L_x_5662:
        /* <DEDUP_REMOVED lines=16> */
.L_x_5665:
[----:B------:R-:W-:Y:S05]  /*4fa0*/  BSYNC B0 ;  /* 0x0000000000007941 */ /* 0x000fea0003800000 */
.L_x_5664:
[----:B------:R-:W-:Y:S01]  /*4fb0*/  SEL R188, R188, R176, P1 ;  /* 0x000000b0bcbc7207 */ /* 0x000fe20000800000 */
[----:B------:R-:W1:Y:S01]  /*4fc0*/  @P0 LDC.64 R20, c[0x0][0x308] ;  /* 0x0000c200ff140b82 */ /* 0x000e620000000a00 */
[----:B------:R-:W-:Y:S01]  /*4fd0*/  SEL R189, R189, R177, P1 ;  /* 0x000000b1bdbd7207 */ /* 0x000fe20000800000 */
[----:B------:R-:W-:Y:S01]  /*4fe0*/  BSSY B0, `(.L_x_5666) ;  /* 0x000000f000007945 */ /* 0x000fe20003800000 */
[----:B------:R-:W-:Y:S02]  /*4ff0*/  SEL R190, R190, R178, P1 ;  /* 0x000000b2bebe7207 */ /* 0x000fe40000800000 */
[----:B------:R-:W-:Y:S02]  /*5000*/  SEL R191, R191, R179, P1 ;  /* 0x000000b3bfbf7207 */ /* 0x000fe40000800000 */
[----:B------:R-:W-:Y:S02]  /*5010*/  @P3 IADD3 R4, R7, 0x100, RZ ;  /* 0x0000010007043810 */ /* 0x000fe40007ffe0ff */
[----:B------:R-:W-:Y:S01]  /*5020*/  @!P5 ISETP.NE.U32.AND P6, PT, R5, RZ, PT ;  /* 0x000000ff0500d20c */ /* 0x000fe20003fc5070 */
[----:B------:R2:W-:Y:S03]  /*5030*/  @P0 STG.E.128 desc[UR4][R18.64+0x10], R188 ;  /* 0x000010bc12000986 */ /* 0x0005e6000c101d04 */
[----:B------:R-:W-:Y:S01]  /*5040*/  @!P5 ISETP.NE.AND.EX P6, PT, R6, RZ, PT, P6 ;  /* 0x000000ff0600d20c */ /* 0x000fe20003fc5360 */
[----:B--2---:R-:W2:Y:S02]  /*5050*/  @P3 LDC.64 R18, c[0x0][0x2f8] ;  /* 0x0000be00ff123b82 */ /* 0x004ea40000000a00 */
[----:B--2---:R-:W-:Y:S01]  /*5060*/  @P3 IMAD.WIDE.U32 R18, R4, 0x10, R18 ;  /* 0x0000001004123825 */ /* 0x004fe200078e0012 */
[----:B------:R-:W-:-:S04]  /*5070*/  IADD3 R4, R7, 0x200, RZ ;  /* 0x0000020007047810 */ /* 0x000fc80007ffe0ff */
[----:B------:R2:W-:Y:S01]  /*5080*/  @P3 STG.E.128 desc[UR4][R18.64], R148 ;  /* 0x0000009412003986 */ /* 0x0005e2000c101d04 */
[----:B-1----:R-:W-:Y:S05]  /*5090*/  @!P3 BRA `(.L_x_5667) ;  /* 0x00000000000cb947 */ /* 0x002fea0003800000 */
[----:B-----5:R-:W1:Y:S02]  /*50a0*/  LDC.64 R80, c[0x0][0x220] ;  /* 0x00008800ff507b82 */ /* 0x020e640000000a00 */
[----:B-1----:R-:W-:-:S06]  /*50b0*/  IMAD.WIDE.U32 R80, R4, 0x10, R80 ;  /* 0x0000001004507825 */ /* 0x002fcc00078e0050 */
[----:B------:R-:W5:Y:S02]  /*50c0*/  LDG.E.128 R80, desc[UR4][R80.64] ;  /* 0x0000000450507981 */ /* 0x000f64000c1e1d00 */
.L_x_5667:
[----:B------:R-:W-:Y:S05]  /*50d0*/  BSYNC B0 ;  /* 0x0000000000007941 */ /* 0x000fea0003800000 */
.L_x_5666:
[----:B------:R-:W-:Y:S01]  /*50e0*/  BSSY B0, `(.L_x_5668) ;  /* 0x000000c000007945 */ /* 0x000fe20003800000 */
[----:B------:R-:W-:-:S03]  /*50f0*/  @!P5 FSEL R188, R40, RZ, P6 ;  /* 0x000000ff28bcd208 */ /* 0x000fc60003000000 */
[----:B------:R-:W-:Y:S05]  /*5100*/  @!P5 BRA `(.L_x_5669) ;  /* 0x000000000024d947 */ /* 0x000fea0003800000 */
[----:B--2---:R-:W1:Y:S02]  /*5110*/  LDC.U8 R18, c[0x0][0x2a0] ;  /* 0x0000a800ff127b82 */ /* 0x004e640000000000 */
        /* <DEDUP_REMOVED lines=8> */
.L_x_5669:
[----:B------:R-:W-:Y:S05]  /*51a0*/  BSYNC B0 ;  /* 0x0000000000007941 */ /* 0x000fea0003800000 */
.L_x_5668:
[----:B------:R-:W-:Y:S04]  /*51b0*/  BSSY B0, `(.L_x_5670) ;  /* 0x000000f000007945 */ /* 0x000fe80003800000 */
[----:B------:R-:W-:Y:S05]  /*51c0*/  @!P3 BRA `(.L_x_5671) ;  /* 0x000000000034b947 */ /* 0x000fea0003800000 */
[----:B--2---:R-:W2:Y:S01]  /*51d0*/  LDL.LU R18, [R1+0x4] ;  /* 0x0000040001127983 */ /* 0x004ea20000300800 */
[----:B------:R-:W-:Y:S01]  /*51e0*/  IMAD.MOV.U32 R19, RZ, RZ, RZ ;  /* 0x000000ffff137224 */ /* 0x000fe200078e00ff */
[----:B--2---:R-:W-:Y:S01]  /*51f0*/  LOP3.LUT P6, RZ, R18, 0xff, RZ, 0xc0, !PT ;  /* 0x000000ff12ff7812 */ /* 0x004fe200078cc0ff */
[----:B------:R-:W-:-:S04]  /*5200*/  FMUL.FTZ R18, R188, UR13 ;  /* 0x0000000dbc127c20 */ /* 0x000fc80008410000 */
[----:B------:R-:W-:-:S08]  /*5210*/  FMUL.FTZ R18, R18, UR12 ;  /* 0x0000000c12127c20 */ /* 0x000fd00008410000 */
[----:B-----5:R-:W-:-:S05]  /*5220*/  @P6 SHF.L.U32 R189, R80, 0x10, RZ ;  /* 0x0000001050bd6819 */ /* 0x020fca00000006ff */
[----:B------:R-:W-:Y:S01]  /*5230*/  @P6 FMUL.FTZ R19, R189, R18 ;  /* 0x00000012bd136220 */ /* 0x000fe20000410000 */
[----:B------:R-:W-:-:S03]  /*5240*/  @P6 IMAD.U32 R189, R68, 0x10000, RZ ;  /* 0x0001000044bd6824 */ /* 0x000fc600078e00ff */
[----:B------:R-:W-:Y:S01]  /*5250*/  FADD.FTZ R124, R124, R19 ;  /* 0x000000137c7c7221 */ /* 0x000fe20000010000 */
[----:B------:R-:W-:Y:S01]  /*5260*/  MOV R19, RZ ;  /* 0x000000ff00137202 */ /* 0x000fe20000000f00 */
[----:B------:R-:W-:-:S05]  /*5270*/  @P6 FMUL.FTZ R19, R18, R189 ;  /* 0x000000bd12136220 */ /* 0x000fca0000410000 */
[----:B------:R-:W-:-:S04]  /*5280*/  F2FP.BF16.F32.PACK_AB R19, RZ, R19 ;  /* 0x00000013ff13723e */ /* 0x000fc800000010ff */
[----:B------:R-:W-:-:S07]  /*5290*/  PRMT R148, R19, 0x7610, R148 ;  /* 0x0000761013947816 */ /* 0x000fce0000000094 */
.L_x_5671:
[----:B------:R-:W-:Y:S05]  /*52a0*/  BSYNC B0 ;  /* 0x0000000000007941 */ /* 0x000fea0003800000 */
.L_x_5670:
[----:B------:R-:W-:Y:S01]  /*52b0*/  @!P5 ISETP.NE.U32.AND P6, PT, R5, RZ, PT ;  /* 0x000000ff0500d20c */ /* 0x000fe20003fc5070 */
[----:B------:R-:W-:Y:S03]  /*52c0*/  BSSY B0, `(.L_x_5672) ;  /* 0x000000d000007945 */ /* 0x000fe60003800000 */
[----:B------:R-:W-:-:S04]  /*52d0*/  @!P5 ISETP.NE.AND.EX P6, PT, R6, RZ, PT, P6 ;  /* 0x000000ff0600d20c */ /* 0x000fc80003fc5360 */
[----:B------:R-:W-:Y:S01]  /*52e0*/  @!P5 FSEL R189, R41, RZ, P6 ;  /* 0x000000ff29bdd208 */ /* 0x000fe20003000000 */
[----:B------:R-:W-:Y:S08]  /*52f0*/  @!P5 BRA `(.L_x_5673) ;  /* 0x000000000024d947 */ /* 0x000ff00003800000 */
        /* <DEDUP_REMOVED lines=9> */
.L_x_5673:
[----:B------:R-:W-:Y:S05]  /*5390*/  BSYNC B0 ;  /* 0x0000000000007941 */ /* 0x000fea0003800000 */
.L_x_5672:
[----:B------:R-:W-:Y:S04]  /*53a0*/  BSSY B0, `(.L_x_5674) ;  /* 0x0000010000007945 */ /* 0x000fe80003800000 */
[----:B------:R-:W-:Y:S05]  /*53b0*/  @!P3 BRA `(.L_x_5675) ;  /* 0x000000000038b947 */ /* 0x000fea0003800000 */
[----:B------:R-:W-:Y:S01]  /*53c0*/  LOP3.LUT P6, RZ, R22, 0xff00, RZ, 0xc0, !PT ;  /* 0x0000ff0016ff7812 */ /* 0x000fe200078cc0ff */
[----:B--2---:R-:W-:Y:S01]  /*53d0*/  FMUL.FTZ R18, R189, UR13 ;  /* 0x0000000dbd127c20 */ /* 0x004fe20008410000 */
        /* <DEDUP_REMOVED lines=12> */
.L_x_5675:
[----:B------:R-:W-:Y:S05]  /*54a0*/  BSYNC B0 ;  /* 0x0000000000007941 */ /* 0x000fea0003800000 */
.L_x_5674:
        /* <DEDUP_REMOVED lines=14> */
.L_x_5677:
[----:B------:R-:W-:Y:S05]  /*5590*/  BSYNC B0 ;  /* 0x0000000000007941 */ /* 0x000fea0003800000 */
.L_x_5676:
[----:B------:R-:W-:Y:S04]  /*55a0*/  BSSY B0, `(.L_x_5678) ;  /* 0x000000e000007945 */ /* 0x000fe80003800000 */
[----:B------:R-:W-:Y:S05]  /*55b0*/  @!P3 BRA `(.L_x_5679) ;  /* 0x000000000030b947 */ /* 0x000fea0003800000 */
[----:B------:R-:W-:Y:S01]  /*55c0*/  LOP3.LUT P6, RZ, R22, 0xff0000, RZ, 0xc0, !PT ;  /* 0x00ff000016ff7812 */ /* 0x000fe200078cc0ff */
[----:B--2---:R-:W-:Y:S01]  /*55d0*/  FMUL.FTZ R18, R190, UR13 ;  /* 0x0000000dbe127c20 */ /* 0x004fe20008410000 */
        /* <DEDUP_REMOVED lines=10> */
.L_x_5679:
[----:B------:R-:W-:Y:S05]  /*5680*/  BSYNC B0 ;  /* 0x0000000000007941 */ /* 0x000fea0003800000 */
.L_x_5678:
[----:B------:R-:W-:Y:S01]  /*5690*/  @!P5 ISETP.NE.U32.AND P6, PT, R5, RZ, PT ;  /* 0x000000ff0500d20c */ /* 0x000fe20003fc5070 */
[----:B------:R-:W-:Y:S01]  /*56a0*/  BSSY B0, `(.L_x_5680) ;  /* 0x0000011000007945 */ /* 0x000fe20003800000 */
[----:B--2---:R-:W-:Y:S01]  /*56b0*/  @P0 IMAD.WIDE.U32 R18, R248, 0x20, R20 ;  /* 0x00000020f8120825 */ /* 0x004fe200078e0014 */
        /* <DEDUP_REMOVED lines=15> */
.L_x_5681:
[----:B------:R-:W-:Y:S05]  /*57b0*/  BSYNC B0 ;  /* 0x0000000000007941 */ /* 0x000fea0003800000 */
.L_x_5680:
        /* <DEDUP_REMOVED lines=16> */
.L_x_5683:
[----:B------:R-:W-:Y:S05]  /*58c0*/  BSYNC B0 ;  /* 0x0000000000007941 */ /* 0x000fea0003800000 */
.L_x_5682:
[----:B------:R-:W-:Y:S01]  /*58d0*/  SEL R191, R191, R143, P1 ;  /* 0x0000008fbfbf7207 */ /* 0x000fe20000800000 */
[----:B------:R-:W-:Y:S01]  /*58e0*/  BSSY B0, `(.L_x_5684) ;  /* 0x0000010000007945 */ /* 0x000fe20003800000 */
[----:B------:R-:W-:-:S03]  /*58f0*/  @!P5 ISETP.NE.U32.AND P6, PT, R5, RZ, PT ;  /* 0x000000ff0500d20c */ /* 0x000fc60003fc5070 */
[----:B------:R1:W-:Y:S01]  /*5900*/  @P0 STG.E.128 desc[UR4][R18.64], R188 ;  /* 0x000000bc12000986 */ /* 0x0003e2000c101d04 */
[----:B------:R-:W-:-:S04]  /*5910*/  @!P5 ISETP.NE.AND.EX P6, PT, R6, RZ, PT, P6 ;  /* 0x000000ff0600d20c */ /* 0x000fc80003fc5360 */
[----:B------:R-:W-:Y:S01]  /*5920*/  @!P5 FSEL R20, R36, RZ, P6 ;  /* 0x000000ff2414d208 */ /* 0x000fe20003000000 */
[----:B-1----:R-:W1:Y:S01]  /*5930*/  @P3 LDC.64 R188, c[0x0][0x2f8] ;  /* 0x0000be00ffbc3b82 */ /* 0x002e620000000a00 */
[----:B------:R-:W-:Y:S07]  /*5940*/  @!P5 BRA `(.L_x_5685) ;  /* 0x000000000024d947 */ /* 0x000fee0003800000 */
[----:B------:R-:W2:Y:S02]  /*5950*/  LDC.U8 R21, c[0x0][0x2a0] ;  /* 0x0000a800ff157b82 */ /* 0x000ea40000000000 */
[----:B--2---:R-:W-:-:S04]  /*5960*/  ISETP.NE.AND P6, PT, R21, RZ, PT ;  /* 0x000000ff1500720c */ /* 0x004fc80003fc5270 */
[----:B------:R-:W-:Y:S02]  /*5970*/  FSEL R20, R192, RZ, !P6 ;  /* 0x000000ffc0147208 */ /* 0x000fe40007000000 */
[----:B------:R-:W-:-:S03]  /*5980*/  ISETP.NE.U32.AND P6, PT, R5, RZ, PT ;  /* 0x000000ff0500720c */ /* 0x000fc60003fc5070 */
[----:B------:R-:W-:Y:S01]  /*5990*/  FFMA.FTZ R20, R201, R193, R20 ;  /* 0x000000c1c9147223 */ /* 0x000fe20000010014 */
[----:B------:R-:W-:-:S03]  /*59a0*/  ISETP.NE.AND.EX P6, PT, R6, RZ, PT, P6 ;  /* 0x000000ff0600720c */ /* 0x000fc60003fc5360 */
[----:B------:R-:W-:-:S04]  /*59b0*/  FADD.FTZ R20, R11, -R20 ;  /* 0x800000140b147221 */ /* 0x000fc80000010000 */
[----:B------:R-:W-:-:S06]  /*59c0*/  FMUL.FTZ R20, R3, R20 ;  /* 0x0000001403147220 */ /* 0x000fcc0000410000 */
[----:B------:R-:W-:-:S07]  /*59d0*/  @P6 FADD.FTZ R20, R36, R20 ;  /* 0x0000001424146221 */ /* 0x000fce0000010000 */
.L_x_5685:
[----:B------:R-:W-:Y:S05]  /*59e0*/  BSYNC B0 ;  /* 0x0000000000007941 */ /* 0x000fea0003800000 */
.L_x_5684:
[----:B------:R-:W-:Y:S04]  /*59f0*/  BSSY B0, `(.L_x_5686) ;  /* 0x000000e000007945 */ /* 0x000fe80003800000 */
[----:B------:R-:W-:Y:S05]  /*5a00*/  @!P3 BRA `(.L_x_5687) ;  /* 0x000000000030b947 */ /* 0x000fea0003800000 */
        /* <DEDUP_REMOVED lines=12> */
.L_x_5687:
[----:B------:R-:W-:Y:S05]  /*5ad0*/  BSYNC B0 ;  /* 0x0000000000007941 */ /* 0x000fea0003800000 */
.L_x_5686:
[----:B------:R-:W-:Y:S01]  /*5ae0*/  @!P5 ISETP.NE.U32.AND P6, PT, R5, RZ, PT ;  /* 0x000000ff0500d20c */ /* 0x000fe20003fc5070 */
[----:B------:R-:W-:Y:S03]  /*5af0*/  BSSY B0, `(.L_x_5688) ;  /* 0x000000d000007945 */ /* 0x000fe60003800000 */
[----:B------:R-:W-:-:S04]  /*5b00*/  @!P5 ISETP.NE.AND.EX P6, PT, R6, RZ, PT, P6 ;  /* 0x000000ff0600d20c */ /* 0x000fc80003fc5360 */
[----:B------:R-:W-:Y:S01]  /*5b10*/  @!P5 FSEL R21, R37, RZ, P6 ;  /* 0x000000ff2515d208 */ /* 0x000fe20003000000 */
[----:B------:R-:W-:Y:S08]  /*5b20*/  @!P5 BRA `(.L_x_5689) ;  /* 0x000000000024d947 */ /* 0x000ff00003800000 */
        /* <DEDUP_REMOVED lines=9> */
.L_x_5689:
[----:B------:R-:W-:Y:S05]  /*5bc0*/  BSYNC B0 ;  /* 0x0000000000007941 */ /* 0x000fea0003800000 */
.L_x_5688:
        /* <DEDUP_REMOVED lines=11> */
[----:B------:R-:W-:Y:S01]  /*5c80*/  HFMA2.MMA R194, -RZ, RZ, 0, 0 ;  /* 0x00000000ffc27435 */ /* 0x000fe200000001ff */
[----:B------:R-:W-:-:S05]  /*5c90*/  @P6 SHF.L.U32 R191, R191, 0x10, RZ ;  /* 0x00000010bfbf6819 */ /* 0x000fca00000006ff */
[----:B------:R-:W-:-:S05]  /*5ca0*/  @P6 FMUL.FTZ R194, R190, R191 ;  /* 0x000000bfbec26220 */ /* 0x000fca0000410000 */
[----:B------:R-:W-:-:S04]  /*5cb0*/  F2FP.BF16.F32.PACK_AB R194, RZ, R194 ;  /* 0x000000c2ffc2723e */ /* 0x000fc800000010ff */
[----:B------:R-:W-:-:S07]  /*5cc0*/  PRMT R150, R150, 0x5410, R194 ;  /* 0x0000541096967816 */ /* 0x000fce00000000c2 */
.L_x_5691:
[----:B------:R-:W-:Y:S05]  /*5cd0*/  BSYNC B0 ;  /* 0x0000000000007941 */ /* 0x000fea0003800000 */
.L_x_5690:
        /* <DEDUP_REMOVED lines=14> */
.L_x_5693:
[----:B------:R-:W-:Y:S05]  /*5dc0*/  BSYNC B0 ;  /* 0x0000000000007941 */ /* 0x000fea0003800000 */
.L_x_5692:
        /* <DEDUP_REMOVED lines=14> */
.L_x_5695:
[----:B------:R-:W-:Y:S05]  /*5eb0*/  BSYNC B0 ;  /* 0x0000000000007941 */ /* 0x000fea0003800000 */
.L_x_5694:
        /* <DEDUP_REMOVED lines=14> */
.L_x_5697:
[----:B------:R-:W-:Y:S05]  /*5fa0*/  BSYNC B0 ;  /* 0x0000000000007941 */ /* 0x000fea0003800000 */
.L_x_5696:
[----:B------:R-:W-:Y:S04]  /*5fb0*/  BSSY B0, `(.L_x_5698) ;  /* 0x0000010000007945 */ /* 0x000fe80003800000 */
[----:B------:R-:W-:Y:S05]  /*5fc0*/  @!P3 BRA `(.L_x_5699) ;  /* 0x000000000038b947 */ /* 0x000fea0003800000 */
        /* <DEDUP_REMOVED lines=14> */
.L_x_5699:
[----:B------:R-:W-:Y:S05]  /*60b0*/  BSYNC B0 ;  /* 0x0000000000007941 */ /* 0x000fea0003800000 */
.L_x_5698:
[----:B------:R-:W-:Y:S01]  /*60c0*/  SEL R20, R20, R176, P1 ;  /* 0x000000b014147207 */ /* 0x000fe20000800000 */
[----:B-1----:R-:W-:Y:S01]  /*60d0*/  @P3 IMAD.WIDE.U32 R188, R4, 0x10, R188 ;  /* 0x0000001004bc3825 */ /* 0x002fe200078e00bc */
[----:B------:R-:W-:Y:S01]  /*60e0*/  SEL R21, R21, R177, P1 ;  /* 0x000000b115157207 */ /* 0x000fe20000800000 */
[----:B------:R-:W-:Y:S01]  /*60f0*/  BSSY B0, `(.L_x_5700) ;  /* 0x000000c000007945 */ /* 0x000fe20003800000 */
[----:B------:R-:W-:Y:S02]  /*6100*/  SEL R22, R191, R178, P1 ;  /* 0x000000b2bf167207 */ /* 0x000fe40000800000 */
[----:B------:R-:W-:Y:S02]  /*6110*/  SEL R23, R190, R179, P1 ;  /* 0x000000b3be177207 */ /* 0x000fe40000800000 */
[----:B------:R-:W-:Y:S02]  /*6120*/  @!P5 ISETP.NE.U32.AND P6, PT, R5, RZ, PT ;  /* 0x000000ff0500d20c */ /* 0x000fe40003fc5070 */
[----:B------:R-:W-:Y:S01]  /*6130*/  IADD3 R7, R7, 0x300, RZ ;  /* 0x0000030007077810 */ /* 0x000fe20007ffe0ff */
[----:B------:R1:W-:Y:S01]  /*6140*/  @P0 STG.E.128 desc[UR4][R18.64+0x10], R20 ;  /* 0x0000101412000986 */ /* 0x0003e2000c101d04 */
[----:B------:R-:W-:-:S03]  /*6150*/  @!P5 ISETP.NE.AND.EX P6, PT, R6, RZ, PT, P6 ;  /* 0x000000ff0600d20c */ /* 0x000fc60003fc5360 */
[----:B------:R1:W-:Y:S01]  /*6160*/  @P3 STG.E.128 desc[UR4][R188.64], R148 ;  /* 0x00000094bc003986 */ /* 0x0003e2000c101d04 */
[----:B------:R-:W-:Y:S09]  /*6170*/  @!P3 BRA `(.L_x_5701) ;  /* 0x00000000000cb947 */ /* 0x000ff20003800000 */
[----:B-----5:R-:W2:Y:S02]  /*6180*/  LDC.64 R80, c[0x0][0x220] ;  /* 0x00008800ff507b82 */ /* 0x020ea40000000a00 */
[----:B--2---:R-:W-:-:S06]  /*6190*/  IMAD.WIDE.U32 R80, R7, 0x10, R80 ;  /* 0x0000001007507825 */ /* 0x004fcc00078e0050 */
[----:B------:R-:W5:Y:S02]  /*61a0*/  LDG.E.128 R80, desc[UR4][R80.64] ;  /* 0x0000000450507981 */ /* 0x000f64000c1e1d00 */
.L_x_5701:
[----:B------:R-:W-:Y:S05]  /*61b0*/  BSYNC B0 ;  /* 0x0000000000007941 */ /* 0x000fea0003800000 */
.L_x_5700:
        /* <DEDUP_REMOVED lines=12> */
.L_x_5703:
[----:B------:R-:W-:Y:S05]  /*6280*/  BSYNC B0 ;  /* 0x0000000000007941 */ /* 0x000fea0003800000 */
.L_x_5702:
[----:B------:R-:W-:Y:S04]  /*6290*/  BSSY B0, `(.L_x_5704) ;  /* 0x000000f000007945 */ /* 0x000fe80003800000 */
[----:B------:R-:W-:Y:S05]  /*62a0*/  @!P3 BRA `(.L_x_5705) ;  /* 0x000000000034b947 */ /* 0x000fea0003800000 */
[----:B-1----:R-:W2:Y:S01]  /*62b0*/  LDL.LU R18, [R1+0x8] ;  /* 0x0000080001127983 */ /* 0x002ea20000300800 */
        /* <DEDUP_REMOVED lines=12> */
.L_x_5705:
[----:B------:R-:W-:Y:S05]  /*6380*/  BSYNC B0 ;  /* 0x0000000000007941 */ /* 0x000fea0003800000 */
.L_x_5704:
[----:B------:R-:W-:Y:S01]  /*6390*/  @!P5 ISETP.NE.U32.AND P6, PT, R5, RZ, PT ;  /* 0x000000ff0500d20c */ /* 0x000fe20003fc5070 */
[----:B------:R-:W-:Y:S03]  /*63a0*/  BSSY B0, `(.L_x_5706) ;  /* 0x000000d000007945 */ /* 0x000fe60003800000 */
[----:B------:R-:W-:-:S04]  /*63b0*/  @!P5 ISETP.NE.AND.EX P6, PT, R6, RZ, PT, P6 ;  /* 0x000000ff0600d20c */ /* 0x000fc80003fc5360 */
[----:B-1----:R-:W-:Y:S01]  /*63c0*/  @!P5 FSEL R19, R33, RZ, P6 ;  /* 0x000000ff2113d208 */ /* 0x002fe20003000000 */
        /* <DEDUP_REMOVED lines=10> */
.L_x_5707:
[----:B------:R-:W-:Y:S05]  /*6470*/  BSYNC B0 ;  /* 0x0000000000007941 */ /* 0x000fea0003800000 */
.L_x_5706:
[----:B------:R-:W-:Y:S04]  /*6480*/  BSSY B0, `(.L_x_5708) ;  /* 0x0000010000007945 */ /* 0x000fe80003800000 */
[----:B------:R-:W-:Y:S05]  /*6490*/  @!P3 BRA `(.L_x_5709) ;  /* 0x000000000038b947 */ /* 0x000fea0003800000 */
[----:B------:R-:W-:Y:S01]  /*64a0*/  LOP3.LUT P6, RZ, R24, 0xff00, RZ, 0xc0, !PT ;  /* 0x0000ff0018ff7812 */ /* 0x000fe200078cc0ff */
[----:B------:R-:W-:Y:S01]  /*64b0*/  FMUL.FTZ R18, R19, UR13 ;  /* 0x0000000d13127c20 */ /* 0x000fe20008410000 */
[----:B------:R-:W-:-:S03]  /*64c0*/  MOV R21, RZ ;  /* 0x000000ff00157202 */ /* 0x000fc60000000f00 */
[----:B------:R-:W-:-:S08]  /*64d0*/  FMUL.FTZ R18, R18, UR12 ;  /* 0x0000000c12127c20 */ /* 0x000fd00008410000 */
[----:B-----5:R-:W-:-:S04]  /*64e0*/  @P6 PRMT R20, R80, 0x7632, R20 ;  /* 0x0000763250146816 */ /* 0x020fc80000000014 */
[----:B------:R-:W-:-:S05]  /*64f0*/  @P6 SHF.L.U32 R20, R20, 0x10, RZ ;  /* 0x0000001014146819 */ /* 0x000fca00000006ff */
[----:B------:R-:W-:Y:S01]  /*6500*/  @P6 FMUL.FTZ R21, R18, R20 ;  /* 0x0000001412156220 */ /* 0x000fe20000410000 */
[----:B------:R-:W-:-:S03]  /*6510*/  @P6 PRMT R20, R72, 0x7632, R20 ;  /* 0x0000763248146816 */ /* 0x000fc60000000014 */
[----:B------:R-:W-:Y:S01]  /*6520*/  FADD.FTZ R133, R133, R21 ;  /* 0x0000001585857221 */ /* 0x000fe20000010000 */
[----:B------:R-:W-:Y:S01]  /*6530*/  HFMA2.MMA R21, -RZ, RZ, 0, 0 ;  /* 0x00000000ff157435 */ /* 0x000fe200000001ff */
[----:B------:R-:W-:-:S05]  /*6540*/  @P6 IMAD.U32 R20, R20, 0x10000, RZ ;  /* 0x0001000014146824 */ /* 0x000fca00078e00ff */
[----:B------:R-:W-:-:S05]  /*6550*/  @P6 FMUL.FTZ R21, R18, R20 ;  /* 0x0000001412156220 */ /* 0x000fca0000410000 */
[----:B------:R-:W-:-:S04]  /*6560*/  F2FP.BF16.F32.PACK_AB R21, RZ, R21 ;  /* 0x00000015ff15723e */ /* 0x000fc800000010ff */
[----:B------:R-:W-:-:S07]  /*6570*/  PRMT R148, R148, 0x5410, R21 ;  /* 0x0000541094947816 */ /* 0x000fce0000000015 */
.L_x_5709:
[----:B------:R-:W-:Y:S05]  /*6580*/  BSYNC B0 ;  /* 0x0000000000007941 */ /* 0x000fea0003800000 */
.L_x_5708:
        /* <DEDUP_REMOVED lines=14> */
.L_x_5711:
[----:B------:R-:W-:Y:S05]  /*6670*/  BSYNC B0 ;  /* 0x0000000000007941 */ /* 0x000fea0003800000 */
.L_x_5710:
[----:B------:R-:W-:Y:S04]  /*6680*/  BSSY B0, `(.L_x_5712) ;  /* 0x000000e000007945 */ /* 0x000fe80003800000 */
[----:B------:R-:W-:Y:S05]  /*6690*/  @!P3 BRA `(.L_x_5713) ;  /* 0x000000000030b947 */ /* 0x000fea0003800000 */
        /* <DEDUP_REMOVED lines=12> */
.L_x_5713:
[----:B------:R-:W-:Y:S05]  /*6760*/  BSYNC B0 ;  /* 0x0000000000007941 */ /* 0x000fea0003800000 */
.L_x_5712:
        /* <DEDUP_REMOVED lines=14> */
.L_x_5715:
[----:B------:R-:W-:Y:S05]  /*6850*/  BSYNC B0 ;  /* 0x0000000000007941 */ /* 0x000fea0003800000 */
.L_x_5714:
[----:B------:R-:W-:Y:S04]  /*6860*/  BSSY B0, `(.L_x_5716) ;  /* 0x0000010000007945 */ /* 0x000fe80003800000 */
[----:B------:R-:W-:Y:S05]  /*6870*/  @!P3 BRA `(.L_x_5717) ;  /* 0x000000000038b947 */ /* 0x000fea0003800000 */
        /* <DEDUP_REMOVED lines=14> */
.L_x_5717:
[----:B------:R-:W-:Y:S05]  /*6960*/  BSYNC B0 ;  /* 0x0000000000007941 */ /* 0x000fea0003800000 */
.L_x_5716:
        /* <DEDUP_REMOVED lines=14> */
.L_x_5719:
[----:B------:R-:W-:Y:S05]  /*6a50*/  BSYNC B0 ;  /* 0x0000000000007941 */ /* 0x000fea0003800000 */
.L_x_5718:
[----:B------:R-:W-:Y:S04]  /*6a60*/  BSSY B0, `(.L_x_5720) ;  /* 0x000000e000007945 */ /* 0x000fe80003800000 */
[----:B------:R-:W-:Y:S05]  /*6a70*/  @!P3 BRA `(.L_x_5721) ;  /* 0x000000000030b947 */ /* 0x000fea0003800000 */
[----:B------:R-:W-:Y:S01]  /*6a80*/  LOP3.LUT P6, RZ, R25, 0xff, RZ, 0xc0, !PT ;  /* 0x000000ff19ff7812 */ /* 0x000fe200078cc0ff */
[----:B------:R-:W-:Y:S01]  /*6a90*/  FMUL.FTZ R18, R22, UR13 ;  /* 0x0000000d16127c20 */ /* 0x000fe20008410000 */
[----:B------:R-:W-:-:S03]  /*6aa0*/  HFMA2.MMA R23, -RZ, RZ, 0, 0 ;  /* 0x00000000ff177435 */ /* 0x000fc600000001ff */
        /* <DEDUP_REMOVED lines=9> */
.L_x_5721:
[----:B------:R-:W-:Y:S05]  /*6b40*/  BSYNC B0 ;  /* 0x0000000000007941 */ /* 0x000fea0003800000 */
.L_x_5720:
        /* <DEDUP_REMOVED lines=14> */
.L_x_5723:
[----:B------:R-:W-:Y:S05]  /*6c30*/  BSYNC B0 ;  /* 0x0000000000007941 */ /* 0x000fea0003800000 */
.L_x_5722:
        /* <DEDUP_REMOVED lines=16> */
.L_x_5725:
[----:B------:R-:W-:Y:S05]  /*6d40*/  BSYNC B0 ;  /* 0x0000000000007941 */ /* 0x000fea0003800000 */
.L_x_5724:
        /* <DEDUP_REMOVED lines=14> */
.L_x_5727:
[----:B------:R-:W-:Y:S05]  /*6e30*/  BSYNC B0 ;  /* 0x0000000000007941 */ /* 0x000fea0003800000 */
.L_x_5726:
        /* <DEDUP_REMOVED lines=14> */
.L_x_5729:
[----:B------:R-:W-:Y:S05]  /*6f20*/  BSYNC B0 ;  /* 0x0000000000007941 */ /* 0x000fea0003800000 */
.L_x_5728:
        /* <DEDUP_REMOVED lines=14> */
.L_x_5731:
[----:B------:R-:W-:Y:S05]  /*7010*/  BSYNC B0 ;  /* 0x0000000000007941 */ /* 0x000fea0003800000 */
.L_x_5730:
[----:B------:R-:W-:Y:S01]  /*7020*/  BSSY B0, `(.L_x_5732) ;  /* 0x0000018000007945 */ /* 0x000fe20003800000 */
[----:B------:R-:W-:Y:S02]  /*7030*/  SEL R140, R4, R140, P1 ;  /* 0x0000008c048c7207 */ /* 0x000fe40000800000 */
[----:B------:R-:W-:Y:S02]  /*7040*/  SEL R141, R19, R141, P1 ;  /* 0x0000008d138d7207 */ /* 0x000fe40000800000 */
[----:B------:R-:W-:Y:S02]  /*7050*/  SEL R142, R20, R142, P1 ;  /* 0x0000008e148e7207 */ /* 0x000fe40000800000 */
[----:B------:R-:W-:Y:S02]  /*7060*/  SEL R143, R21, R143, P1 ;  /* 0x0000008f158f7207 */ /* 0x000fe40000800000 */
[----:B------:R-:W-:Y:S02]  /*7070*/  SEL R176, R22, R176, P1 ;  /* 0x000000b016b07207 */ /* 0x000fe40000800000 */
[----:B------:R-:W-:-:S02]  /*7080*/  SEL R177, R23, R177, P1 ;  /* 0x000000b117b17207 */ /* 0x000fc40000800000 */
[----:B------:R-:W-:Y:S02]  /*7090*/  SEL R178, R18, R178, P1 ;  /* 0x000000b212b27207 */ /* 0x000fe40000800000 */
[----:B------:R-:W-:Y:S01]  /*70a0*/  SEL R179, R188, R179, P1 ;  /* 0x000000b3bcb37207 */ /* 0x000fe20000800000 */
        /* <DEDUP_REMOVED lines=15> */
.L_x_5733:
[----:B------:R-:W-:Y:S05]  /*71a0*/  BSYNC B0 ;  /* 0x0000000000007941 */ /* 0x000fea0003800000 */
.L_x_5732:
[----:B------:R-:W1:Y:S01]  /*71b0*/  @P0 LDC.64 R4, c[0x0][0x308] ;  /* 0x0000c200ff040b82 */ /* 0x000e620000000a00 */
[----:B------:R-:W-:Y:S01]  /*71c0*/  SEL R249, RZ, 0x1, P2 ;  /* 0x00000001fff97807 */ /* 0x000fe20001000000 */
[----:B-1----:R-:W-:-:S05]  /*71d0*/  @P0 IMAD.WIDE.U32 R4, R251, 0x20, R4 ;  /* 0x00000020fb040825 */ /* 0x002fca00078e0004 */
[----:B------:R-:W-:Y:S04]  /*71e0*/  @P0 STG.E.128 desc[UR4][R4.64], R140 ;  /* 0x0000008c04000986 */ /* 0x000fe8000c101d04 */
[----:B------:R1:W-:Y:S02]  /*71f0*/  @P0 STG.E.128 desc[UR4][R4.64+0x10], R176 ;  /* 0x000010b004000986 */ /* 0x0003e4000c101d04 */
[----:B-1----:R-:W1:Y:S02]  /*7200*/  @P3 LDC.64 R4, c[0x0][0x2f8] ;  /* 0x0000be00ff043b82 */ /* 0x002e640000000a00 */
[----:B-1----:R-:W-:-:S05]  /*7210*/  @P3 IMAD.WIDE.U32 R4, R7, 0x10, R4 ;  /* 0x0000001007043825 */ /* 0x002fca00078e0004 */
[----:B------:R1:W-:Y:S01]  /*7220*/  @P3 STG.E.128 desc[UR4][R4.64], R148 ;  /* 0x0000009404003986 */ /* 0x0003e2000c101d04 */
[----:B------:R-:W-:Y:S05]  /*7230*/  @!P4 BRA `(.L_x_5734) ;  /* 0xffffff9800b4c947 */ /* 0x000fea000383ffff */
.L_x_5595:
[----:B------:R-:W2:Y:S01]  /*7240*/  S2R R19, SR_TID.X ;  /* 0x0000000000137919 */ /* 0x000ea20000002100 */
[----:B------:R-:W2:Y:S08]  /*7250*/  S2UR UR6, SR_CTAID.X ;  /* 0x00000000000679c3 */ /* 0x000eb00000002500 */
[----:B------:R-:W3:Y:S08]  /*7260*/  LDC.64 R2, c[0x0][0x2d0] ;  /* 0x0000b400ff027b82 */ /* 0x000ef00000000a00 */
[----:B-1----:R-:W1:Y:S08]  /*7270*/  LDC.64 R4, c[0x0][0x2d8] ;  /* 0x0000b600ff047b82 */ /* 0x002e700000000a00 */
[----:B------:R-:W4:Y:S01]  /*7280*/  LDC.64 R6, c[0x0][0x2f0] ;  /* 0x0000bc00ff067b82 */ /* 0x000f220000000a00 */
[C---:B--2--5:R-:W-:Y:S01]  /*7290*/  LEA.HI R0, R19.reuse, UR6, RZ, 0x18 ;  /* 0x0000000613007c11 */ /* 0x064fe2000f8fc0ff */
[----:B------:R-:W-:Y:S01]  /*72a0*/  ULDC UR6, c[0x0][0x218] ;  /* 0x0000860000067ab9 */ /* 0x000fe20000000800 */
[----:B------:R-:W-:-:S03]  /*72b0*/  LOP3.LUT R18, R19, 0xff, RZ, 0xc0, !PT ;  /* 0x000000ff13127812 */ /* 0x000fc600078ec0ff */
[----:B------:R-:W-:-:S05]  /*72c0*/  IMAD R0, R0, UR6, RZ ;  /* 0x0000000600007c24 */ /* 0x000fca000f8e02ff */
[----:B------:R-:W-:-:S05]  /*72d0*/  LEA.HI R9, R0, R18, RZ, 0x1d ;  /* 0x0000001200097211 */ /* 0x000fca00078fe8ff */
[----:B---3--:R-:W-:-:S04]  /*72e0*/  IMAD.WIDE.U32 R2, R9, 0x20, R2 ;  /* 0x0000002009027825 */ /* 0x008fc800078e0002 */
[C---:B-1----:R-:W-:Y:S01]  /*72f0*/  IMAD.WIDE.U32 R4, R9.reuse, 0x20, R4 ;  /* 0x0000002009047825 */ /* 0x042fe200078e0004 */
        /* <DEDUP_REMOVED lines=26> */
.L_x_5599:
[----:B------:R-:W-:Y:S01]  /*74a0*/  HFMA2.MMA R190, -RZ, RZ, 0, 1.847743988037109375e-06 ;  /* 0x0000001fffbe7435 */ /* 0x000fe200000001ff */
[----:B------:R-:W-:Y:S01]  /*74b0*/  MOV R193, R194 ;  /* 0x000000c200c17202 */ /* 0x000fe20000000f00 */
[----:B------:R-:W-:Y:S01]  /*74c0*/  IMAD.MOV.U32 R191, RZ, RZ, 0x10 ;  /* 0x00000010ffbf7424 */ /* 0x000fe200078e00ff */
[----:B------:R-:W-:-:S08]  /*74d0*/  MOV R188, 0xffffffff ;  /* 0xffffffff00bc7802 */ /* 0x000fd00000000f00 */
[----:B------:R-:W-:Y:S05]  /*74e0*/  WARPSYNC.COLLECTIVE R188, `(.L_x_5735) ;  /* 0x00000000bc087348 */ /* 0x000fea0003c00000 */
[----:B------:R0:W1:Y:S02]  /*74f0*/  SHFL.DOWN P1, R195, R193, R191, R190 ;  /* 0x080000bfc1c37389 */ /* 0x00006400000200be */
[----:B01----:R-:W-:Y:S01]  /*7500*/  ENDCOLLECTIVE ;  /* 0x000000000000791b */ /* 0x003fe20003800000 */
.L_x_5735:
[----:B------:R-:W-:Y:S02]  /*7510*/  IMAD.MOV.U32 R193, RZ, RZ, R189 ;  /* 0x000000ffffc17224 */ /* 0x000fe400078e00bd */
[----:B------:R-:W-:-:S07]  /*7520*/  FADD.FTZ R194, R195, R194 ;  /* 0x000000c2c3c27221 */ /* 0x000fce0000010000 */
[----:B------:R-:W-:Y:S05]  /*7530*/  WARPSYNC.COLLECTIVE R188, `(.L_x_5736) ;  /* 0x00000000bc087348 */ /* 0x000fea0003c00000 */
[----:B------:R0:W1:Y:S02]  /*7540*/  SHFL.DOWN P1, R195, R193, R191, R190 ;  /* 0x080000bfc1c37389 */ /* 0x00006400000200be */
[----:B01----:R-:W-:Y:S01]  /*7550*/  ENDCOLLECTIVE ;  /* 0x000000000000791b */ /* 0x003fe20003800000 */
.L_x_5736:
[----:B------:R-:W-:Y:S01]  /*7560*/  HFMA2.MMA R191, -RZ, RZ, 0, 4.76837158203125e-07 ;  /* 0x00000008ffbf7435 */ /* 0x000fe200000001ff */
[----:B------:R-:W-:Y:S01]  /*7570*/  MOV R193, R194 ;  /* 0x000000c200c17202 */ /* 0x000fe20000000f00 */
[----:B------:R-:W-:-:S09]  /*7580*/  FADD.FTZ R189, R195, R189 ;  /* 0x000000bdc3bd7221 */ /* 0x000fd20000010000 */
[----:B------:R-:W-:Y:S05]  /*7590*/  WARPSYNC.COLLECTIVE R188, `(.L_x_5737) ;  /* 0x00000000bc087348 */ /* 0x000fea0003c00000 */
[----:B------:R0:W1:Y:S02]  /*75a0*/  SHFL.DOWN P1, R195, R193, R191, R190 ;  /* 0x080000bfc1c37389 */ /* 0x00006400000200be */
[----:B01----:R-:W-:Y:S01]  /*75b0*/  ENDCOLLECTIVE ;  /* 0x000000000000791b */ /* 0x003fe20003800000 */
.L_x_5737:
[----:B------:R-:W-:Y:S02]  /*75c0*/  IMAD.MOV.U32 R193, RZ, RZ, R189 ;  /* 0x000000ffffc17224 */ /* 0x000fe400078e00bd */
[----:B------:R-:W-:-:S07]  /*75d0*/  FADD.FTZ R194, R194, R195 ;  /* 0x000000c3c2c27221 */ /* 0x000fce0000010000 */
[----:B------:R-:W-:Y:S05]  /*75e0*/  WARPSYNC.COLLECTIVE R188, `(.L_x_5738) ;  /* 0x00000000bc087348 */ /* 0x000fea0003c00000 */
[----:B------:R0:W1:Y:S02]  /*75f0*/  SHFL.DOWN P1, R195, R193, R191, R190 ;  /* 0x080000bfc1c37389 */ /* 0x00006400000200be */
[----:B01----:R-:W-:Y:S01]  /*7600*/  ENDCOLLECTIVE ;  /* 0x000000000000791b */ /* 0x003fe20003800000 */
.L_x_5738:
[----:B------:R-:W-:Y:S01]  /*7610*/  HFMA2.MMA R191, -RZ, RZ, 0, 2.384185791015625e-07 ;  /* 0x00000004ffbf7435 */ /* 0x000fe200000001ff */
[----:B------:R-:W-:Y:S01]  /*7620*/  MOV R193, R194 ;  /* 0x000000c200c17202 */ /* 0x000fe20000000f00 */
[----:B------:R-:W-:-:S09]  /*7630*/  FADD.FTZ R189, R189, R195 ;  /* 0x000000c3bdbd7221 */ /* 0x000fd20000010000 */
[----:B------:R-:W-:Y:S05]  /*7640*/  WARPSYNC.COLLECTIVE R188, `(.L_x_5739) ;  /* 0x00000000bc087348 */ /* 0x000fea0003c00000 */
[----:B------:R0:W1:Y:S02]  /*7650*/  SHFL.DOWN P1, R195, R193, R191, R190 ;  /* 0x080000bfc1c37389 */ /* 0x00006400000200be */
[----:B01----:R-:W-:Y:S01]  /*7660*/  ENDCOLLECTIVE ;  /* 0x000000000000791b */ /* 0x003fe20003800000 */
.L_x_5739:
[----:B------:R-:W-:Y:S02]  /*7670*/  IMAD.MOV.U32 R193, RZ, RZ, R189 ;  /* 0x000000ffffc17224 */ /* 0x000fe400078e00bd */
[----:B------:R-:W-:-:S07]  /*7680*/  FADD.FTZ R194, R194, R195 ;  /* 0x000000c3c2c27221 */ /* 0x000fce0000010000 */
[----:B------:R-:W-:Y:S05]  /*7690*/  WARPSYNC.COLLECTIVE R188, `(.L_x_5740) ;  /* 0x00000000bc087348 */ /* 0x000fea0003c00000 */
[----:B------:R0:W1:Y:S02]  /*76a0*/  SHFL.DOWN P1, R195, R193, R191, R190 ;  /* 0x080000bfc1c37389 */ /* 0x00006400000200be */
[----:B01----:R-:W-:Y:S01]  /*76b0*/  ENDCOLLECTIVE ;  /* 0x000000000000791b */ /* 0x003fe20003800000 */
.L_x_5740:
[----:B------:R-:W-:Y:S01]  /*76c0*/  HFMA2.MMA R191, -RZ, RZ, 0, 1.1920928955078125e-07 ;  /* 0x00000002ffbf7435 */ /* 0x000fe200000001ff */
[----:B------:R-:W-:Y:S01]  /*76d0*/  MOV R193, R194 ;  /* 0x000000c200c17202 */ /* 0x000fe20000000f00 */
[----:B------:R-:W-:-:S09]  /*76e0*/  FADD.FTZ R189, R189, R195 ;  /* 0x000000c3bdbd7221 */ /* 0x000fd20000010000 */
[----:B------:R-:W-:Y:S05]  /*76f0*/  WARPSYNC.COLLECTIVE R188, `(.L_x_5741) ;  /* 0x00000000bc087348 */ /* 0x000fea0003c00000 */
[----:B------:R0:W1:Y:S02]  /*7700*/  SHFL.DOWN P1, R195, R193, R191, R190 ;  /* 0x080000bfc1c37389 */ /* 0x00006400000200be */
[----:B01----:R-:W-:Y:S01]  /*7710*/  ENDCOLLECTIVE ;  /* 0x000000000000791b */ /* 0x003fe20003800000 */
.L_x_5741:
[----:B------:R-:W-:Y:S02]  /*7720*/  IMAD.MOV.U32 R193, RZ, RZ, R189 ;  /* 0x000000ffffc17224 */ /* 0x000fe400078e00bd */
[----:B------:R-:W-:-:S07]  /*7730*/  FADD.FTZ R194, R194, R195 ;  /* 0x000000c3c2c27221 */ /* 0x000fce0000010000 */
[----:B------:R-:W-:Y:S05]  /*7740*/  WARPSYNC.COLLECTIVE R188, `(.L_x_5742) ;  /* 0x00000000bc087348 */ /* 0x000fea0003c00000 */
[----:B------:R0:W1:Y:S02]  /*7750*/  SHFL.DOWN P1, R195, R193, R191, R190 ;  /* 0x080000bfc1c37389 */ /* 0x00006400000200be */
[----:B01----:R-:W-:Y:S01]  /*7760*/  ENDCOLLECTIVE ;  /* 0x000000000000791b */ /* 0x003fe20003800000 */
.L_x_5742:
[----:B------:R-:W-:Y:S01]  /*7770*/  HFMA2.MMA R191, -RZ, RZ, 0, 5.9604644775390625e-08 ;  /* 0x00000001ffbf7435 */ /* 0x000fe200000001ff */
[----:B------:R-:W-:Y:S01]  /*7780*/  MOV R193, R194 ;  /* 0x000000c200c17202 */ /* 0x000fe20000000f00 */
[----:B------:R-:W-:-:S09]  /*7790*/  FADD.FTZ R189, R189, R195 ;  /* 0x000000c3bdbd7221 */ /* 0x000fd20000010000 */
[----:B------:R-:W-:Y:S05]  /*77a0*/  WARPSYNC.COLLECTIVE R188, `(.L_x_5743) ;  /* 0x00000000bc087348 */ /* 0x000fea0003c00000 */
[----:B------:R0:W1:Y:S02]  /*77b0*/  SHFL.DOWN P1, R195, R193, R191, R190 ;  /* 0x080000bfc1c37389 */ /* 0x00006400000200be */
[----:B01----:R-:W-:Y:S01]  /*77c0*/  ENDCOLLECTIVE ;  /* 0x000000000000791b */ /* 0x003fe20003800000 */
.L_x_5743:
[----:B------:R-:W-:Y:S01]  /*77d0*/  MOV R193, R189 ;  /* 0x000000bd00c17202 */ /* 0x000fe20000000f00 */
[----:B------:R-:W-:-:S07]  /*77e0*/  IMAD.MOV.U32 R250, RZ, RZ, R195 ;  /* 0x000000fffffa7224 */ /* 0x000fce00078e00c3 */
[----:B------:R-:W-:Y:S05]  /*77f0*/  WARPSYNC.COLLECTIVE R188, `(.L_x_5744) ;  /* 0x00000000bc087348 */ /* 0x000fea0003c00000 */
[----:B------:R0:W1:Y:S02]  /*7800*/  SHFL.DOWN P1, R195, R193, R191, R190 ;  /* 0x080000bfc1c37389 */ /* 0x00006400000200be */
[----:B01----:R-:W-:Y:S01]  /*7810*/  ENDCOLLECTIVE ;  /* 0x000000000000791b */ /* 0x003fe20003800000 */
.L_x_5744:
[----:B------:R-:W-:Y:S01]  /*7820*/  MOV R190, R195 ;  /* 0x000000c300be7202 */ /* 0x000fe20000000f00 */
[----:B------:R-:W-:Y:S06]  /*7830*/  BRA `(.L_x_5745) ;  /* 0xffffffb000d47947 */ /* 0x000fec000383ffff */
.L_x_5746:
        /* <DEDUP_REMOVED lines=12> */
.L_x_13939:


//--------------------- .text._ZN10layer_norm13ln_bwd_kernelINS_13Kernel_traitsIf13__nv_bfloat16fS2_fjLj8192ELj1ELj1ELj8ELj16ENS_18Kernel_traits_baseILj8192EfS2_fS2_fjLj256EEEEELb0ELb0ELb0ELb0EEEvNS_9BwdParamsE --------------------------
	.section	.text._ZN10layer_norm13ln_bwd_kernelINS_13Kernel_traitsIf13__nv_bfloat16fS2_fjLj8192ELj1ELj1ELj8ELj16ENS_18Kernel_traits_baseILj8192EfS2_fS2_fjLj256EEEEELb0ELb0ELb0ELb0EEEvNS_9BwdParamsE,"ax",@progbits
	.align	128
        .global         _ZN10layer_norm13ln_bwd_kernelINS_13Kernel_traitsIf13__nv_bfloat16fS2_fjLj8192ELj1ELj1ELj8ELj16ENS_18Kernel_traits_baseILj8192EfS2_fS2_fjLj256EEEEELb0ELb0ELb0ELb0EEEvNS_9BwdParamsE
        .type           _ZN10layer_norm13ln_bwd_kernelINS_13Kernel_traitsIf13__nv_bfloat16fS2_fjLj8192ELj1ELj1ELj8ELj16ENS_18Kernel_traits_baseILj8192EfS2_fS2_fjLj256EEEEELb0ELb0ELb0ELb0EEEvNS_9BwdParamsE,@function
        .size           _ZN10layer_norm13ln_bwd_kernelINS_13Kernel_traitsIf13__nv_bfloat16fS2_fjLj8192ELj1ELj1ELj8ELj16ENS_18Kernel_traits_baseILj8192EfS2_fS2_fjLj256EEEEELb0ELb0ELb0ELb0EEEvNS_9BwdParamsE,(.L_x_13940 - _ZN10layer_norm13ln_bwd_kernelINS_13Kernel_traitsIf13__nv_bfloat16fS2_fjLj8192ELj1ELj1ELj8ELj16ENS_18Kernel_traits_baseILj8192EfS2_fS2_fjLj256EEEEELb0ELb0ELb0ELb0EEEvNS_9BwdParamsE)
        .other          _ZN10layer_norm13ln_bwd_kernelINS_13Kernel_traitsIf13__nv_bfloat16fS2_fjLj8192ELj1ELj1ELj8ELj16ENS_18Kernel_traits_baseILj8192EfS2_fS2_fjLj256EEEEELb0ELb0ELb0ELb0EEEvNS_9BwdParamsE,@"STO_CUDA_ENTRY STV_DEFAULT"
_ZN10layer_norm13ln_bwd_kernelINS_13Kernel_traitsIf13__nv_bfloat16fS2_fjLj8192ELj1ELj1ELj8ELj16ENS_18Kernel_traits_baseILj8192EfS2_fS2_fjLj256EEEEELb0ELb0ELb0ELb0EEEvNS_9BwdParamsE:
.text._ZN10layer_norm13ln_bwd_kernelINS_13Kernel_traitsIf13__nv_bfloat16fS2_fjLj8192ELj1ELj1ELj8ELj16ENS_18Kernel_traits_baseILj8192EfS2_fS2_fjLj256EEEEELb0ELb0ELb0ELb0EEEvNS_9BwdParamsE:
        /* <DEDUP_REMOVED lines=16> */
[----:B------:R-:W-:-:S04]  /*0100*/  LOP3.LUT R6, R4, 0xff, RZ, 0x3c, !PT ;  /* 0x000000ff04067812 */ /* 0x000fc800078e3cff */
[----:B------:R-:W-:-:S04]  /*0110*/  LEA.HI.SX32 R3, R3, R6, 0x1d ;  /* 0x0000000603037211 */ /* 0x000fc800078feaff */
[C---:B------:R-:W-:Y:S02]  /*0120*/  LOP3.LUT P5, RZ, R3.reuse, 0xffffff00, RZ, 0xc0, !PT ;  /* 0xffffff0003ff7812 */ /* 0x040fe400078ac0ff */
[C---:B------:R-:W-:Y:S02]  /*0130*/  ISETP.GE.U32.AND P4, PT, R3.reuse, 0x200, PT ;  /* 0x000002000300780c */ /* 0x040fe40003f86070 */
[C---:B------:R-:W-:Y:S02]  /*0140*/  ISETP.GE.U32.AND P3, PT, R3.reuse, 0x300, PT ;  /* 0x000003000300780c */ /* 0x040fe40003f66070 */
[----:B------:R-:W-:Y:S02]  /*0150*/  ISETP.GE.U32.AND P2, PT, R3, 0x400, PT ;  /* 0x000004000300780c */ /* 0x000fe40003f46070 */
[----:B------:R-:W-:-:S05]  /*0160*/  MOV R3, R4 ;  /* 0x0000000400037202 */ /* 0x000fca0000000f00 */
[----:B------:R-:W0:Y:S08]  /*0170*/  @P5 LDC.64 R6, c[0x0][0x260] ;  /* 0x00009800ff065b82 */ /* 0x000e300000000a00 */
[----:B------:R-:W2:Y:S08]  /*0180*/  @P4 LDC.64 R8, c[0x0][0x260] ;  /* 0x00009800ff084b82 */ /* 0x000eb00000000a00 */
[----:B------:R-:W3:Y:S08]  /*0190*/  @P3 LDC.64 R12, c[0x0][0x260] ;  /* 0x00009800ff0c3b82 */ /* 0x000ef00000000a00 */
[----:B------:R-:W4:Y:S01]  /*01a0*/  @P2 LDC.64 R14, c[0x0][0x260] ;  /* 0x00009800ff0e2b82 */ /* 0x000f220000000a00 */
[C---:B0-----:R-:W-:Y:S01]  /*01b0*/  @P5 IMAD.WIDE.U32 R6, R3.reuse, 0x20, R6 ;  /* 0x0000002003065825 */ /* 0x041fe200078e0006 */
[----:B------:R-:W-:-:S04]  /*01c0*/  @P5 LOP3.LUT R3, R3, 0x100, RZ, 0xfc, !PT ;  /* 0x0000010003035812 */ /* 0x000fc800078efcff */
        /* <DEDUP_REMOVED lines=49> */
[----:B------:R-:W-:Y:S01]  /*04e0*/  ULDC.64 UR6, c[0x0][0x270] ;  /* 0x00009c0000067ab9 */ /* 0x000fe20000000a00 */
[----:B------:R-:W-:Y:S01]  /*04f0*/  HFMA2.MMA R176, -RZ, RZ, 0, 5.9604644775390625e-08 ;  /* 0x00000001ffb07435 */ /* 0x000fe200000001ff */
[----:B------:R-:W-:Y:S02]  /*0500*/  ISETP.NE.U32.AND P1, PT, RZ, UR6, PT ;  /* 0x00000006ff007c0c */ /* 0x000fe4000bf25070 */
[----:B------:R-:W-:Y:S02]  /*0510*/  MOV R113, RZ ;  /* 0x000000ff00717202 */ /* 0x000fe40000000f00 */
[----:B------:R-:W-:-:S13]  /*0520*/  ISETP.NE.AND.EX P1, PT, RZ, UR7, PT, P1 ;  /* 0x00000007ff007c0c */ /* 0x000fda000bf25310 */
.L_x_5765:
[----:B0123--:R-:W1:Y:S01]  /*0530*/  LDC.64 R166, c[0x0][0x250] ;  /* 0x00009400ffa67b82 */ /* 0x00fe620000000a00 */
[----:B------:R-:W-:-:S07]  /*0540*/  SHF.R.S32.HI R2, RZ, 0x1f, R7 ;  /* 0x0000001fff027819 */ /* 0x000fce0000011407 */
[----:B------:R-:W2:Y:S01]  /*0550*/  @P1 LDC.64 R164, c[0x0][0x270] ;  /* 0x00009c00ffa41b82 */ /* 0x000ea20000000a00 */
[----:B-1----:R-:W-:-:S06]  /*0560*/  IMAD.WIDE R166, R7, 0x4, R166 ;  /* 0x0000000407a67825 */ /* 0x002fcc00078e02a6 */
[----:B------:R-:W3:Y:S01]  /*0570*/  LDG.E R166, desc[UR4][R166.64] ;  /* 0x00000004a6a67981 */ /* 0x000ee2000c1e1900 */
[----:B--2---:R-:W-:-:S04]  /*0580*/  @P1 LEA R178, P0, R7, R164, 0x1 ;  /* 0x000000a407b21211 */ /* 0x004fc800078008ff */
[----:B------:R-:W-:Y:S02]  /*0590*/  @P1 LEA.HI.X R179, R7, R165, R2, 0x1, P0 ;  /* 0x000000a507b31211 */ /* 0x000fe400000f0c02 */
[----:B------:R-:W1:Y:S01]  /*05a0*/  LDC.64 R164, c[0x0][0x258] ;  /* 0x00009600ffa47b82 */ /* 0x000e620000000a00 */
[----:B------:R-:W-:Y:S01]  /*05b0*/  MOV R2, UR13 ;  /* 0x0000000d00027c02 */ /* 0x000fe20008000f00 */
[----:B------:R-:W-:Y:S01]  /*05c0*/  BSSY B0, `(.L_x_5748) ;  /* 0x0000062000007945 */ /* 0x000fe20003800000 */
[----:B0-----:R-:W-:Y:S01]  /*05d0*/  ISETP.NE.AND P6, PT, R5, RZ, PT ;  /* 0x000000ff0500720c */ /* 0x001fe20003fc5270 */
[----:B-----5:R0:W5:Y:S02]  /*05e0*/  @P1 LDG.E.U16 R178, desc[UR4][R178.64] ;  /* 0x00000004b2b21981 */ /* 0x020164000c1e1500 */
[----:B------:R-:W-:-:S05]  /*05f0*/  IMAD R4, R7, R2, RZ ;  /* 0x0000000207047224 */ /* 0x000fca00078e02ff */
[----:B------:R-:W-:-:S04]  /*0600*/  SHF.R.S32.HI R169, RZ, 0x1f, R4 ;  /* 0x0000001fffa97819 */ /* 0x000fc80000011404 */
[----:B------:R-:W-:Y:S02]  /*0610*/  LEA.HI R169, R169, R4, RZ, 0x3 ;  /* 0x00000004a9a97211 */ /* 0x000fe400078f18ff */
[----:B------:R-:W-:-:S04]  /*0620*/  LOP3.LUT R4, R0, 0xff, RZ, 0xc0, !PT ;  /* 0x000000ff00047812 */ /* 0x000fc800078ec0ff */
[----:B------:R-:W-:Y:S01]  /*0630*/  LEA.HI.SX32 R184, R169, R4, 0x1d ;  /* 0x00000004a9b87211 */ /* 0x000fe200078feaff */
[----:B-1----:R-:W-:Y:S01]  /*0640*/  IMAD.WIDE R164, R7, 0x4, R164 ;  /* 0x0000000407a47825 */ /* 0x002fe200078e02a4 */
[----:B0-----:R-:W-:Y:S02]  /*0650*/  MOV R179, RZ ;  /* 0x000000ff00b37202 */ /* 0x001fe40000000f00 */
[----:B------:R-:W-:Y:S02]  /*0660*/  MOV R212, RZ ;  /* 0x000000ff00d47202 */ /* 0x000fe40000000f00 */
[----:B------:R0:W5:Y:S01]  /*0670*/  LDG.E R183, desc[UR4][R164.64] ;  /* 0x00000004a4b77981 */ /* 0x000162000c1e1900 */
[----:B------:R-:W-:Y:S02]  /*0680*/  MOV R174, R184 ;  /* 0x000000b800ae7202 */ /* 0x000fe40000000f00 */
[----:B0-----:R-:W-:Y:S02]  /*0690*/  P2R R164, PR, RZ, 0x40 ;  /* 0x00000040ffa47803 */ /* 0x001fe40000000000 */
[----:B---3--:R-:W-:Y:S01]  /*06a0*/  FSEL R177, R166, RZ, !P6 ;  /* 0x000000ffa6b17208 */ /* 0x008fe20007000000 */
        /* <DEDUP_REMOVED lines=16> */
[----:B------:R-:W-:-:S02]  /*07b0*/  FADD.FTZ R168, -R177, R168 ;  /* 0x000000a8b1a87221 */ /* 0x000fc40000010100 */
[C---:B-----5:R-:W-:Y:S02]  /*07c0*/  FMUL.FTZ R224, R183.reuse, R224 ;  /* 0x000000e0b7e07220 */ /* 0x060fe40000410000 */
[----:B------:R-:W-:Y:S01]  /*07d0*/  FMUL.FTZ R3, R183, R168 ;  /* 0x000000a8b7037220 */ /* 0x000fe20000410000 */
[C---:B---3--:R-:W-:Y:S01]  /*07e0*/  FADD.FTZ R164, -R177.reuse, R164 ;  /* 0x000000a4b1a47221 */ /* 0x048fe20000010100 */
[C---:B------:R-:W-:Y:S01]  /*07f0*/  FADD.FTZ R216, -R177.reuse, R165 ;  /* 0x000000a5b1d87221 */ /* 0x040fe20000010100 */
[C---:B------:R-:W-:Y:S01]  /*0800*/  FADD.FTZ R214, -R177.reuse, R167 ;  /* 0x000000a7b1d67221 */ /* 0x040fe20000010100 */
[----:B------:R-:W-:Y:S01]  /*0810*/  FADD.FTZ R170, -R177, R170 ;  /* 0x000000aab1aa7221 */ /* 0x000fe20000010100 */
[C---:B----4-:R-:W-:Y:S02]  /*0820*/  PRMT R169, R172.reuse, 0x7632, R169 ;  /* 0x00007632aca97816 */ /* 0x050fe400000000a9 */
[----:B------:R-:W-:Y:S02]  /*0830*/  SHF.L.U32 R171, R172, 0x10, RZ ;  /* 0x00000010acab7819 */ /* 0x000fe400000006ff */
[----:B------:R-:W-:-:S03]  /*0840*/  SHF.L.U32 R222, R169, 0x10, RZ ;  /* 0x00000010a9de7819 */ /* 0x000fc600000006ff */
        /* <DEDUP_REMOVED lines=8> */
[C---:B------:R-:W-:Y:S01]  /*08d0*/  PRMT R172, R174.reuse, 0x7632, R172 ;  /* 0x00007632aeac7816 */ /* 0x040fe200000000ac */
[----:B------:R-:W-:Y:S01]  /*08e0*/  FMUL.FTZ R219, R183, R164 ;  /* 0x000000a4b7db7220 */ /* 0x000fe20000410000 */
[----:B------:R-:W-:Y:S01]  /*08f0*/  SHF.L.U32 R217, R174, 0x10, RZ ;  /* 0x00000010aed97819 */ /* 0x000fe200000006ff */
[----:B------:R-:W-:Y:S01]  /*0900*/  FADD.FTZ R174, -R177, R166 ;  /* 0x000000a6b1ae7221 */ /* 0x000fe20000010100 */
        /* <DEDUP_REMOVED lines=42> */
[----:B------:R-:W-:Y:S01]  /*0bb0*/  IADD3 R174, R184, 0x100, RZ ;  /* 0x00000100b8ae7810 */ /* 0x000fe20007ffe0ff */
[----:B------:R-:W-:Y:S01]  /*0bc0*/  FADD.FTZ R179, R164, R207 ;  /* 0x000000cfa4b37221 */ /* 0x000fe20000010000 */
[----:B0-----:R-:W-:-:S07]  /*0bd0*/  FFMA.FTZ R212, R214, R207, R166 ;  /* 0x000000cfd6d47223 */ /* 0x001fce00000100a6 */
.L_x_5749:
[----:B------:R-:W-:Y:S05]  /*0be0*/  BSYNC B0 ;  /* 0x0000000000007941 */ /* 0x000fea0003800000 */
.L_x_5748:
        /* <DEDUP_REMOVED lines=19> */
[----:B0-----:R-:W-:Y:S01]  /*0d20*/  FMUL.FTZ R11, R183, R164 ;  /* 0x000000a4b70b7220 */ /* 0x001fe20000410000 */
[C---:B------:R-:W-:Y:S01]  /*0d30*/  FADD.FTZ R166, -R177.reuse, R166 ;  /* 0x000000a6b1a67221 */ /* 0x040fe20000010100 */
[C---:B---3--:R-:W-:Y:S01]  /*0d40*/  FADD.FTZ R12, -R177.reuse, R12 ;  /* 0x0000000cb10c7221 */ /* 0x048fe20000010100 */
[----:B------:R-:W-:Y:S01]  /*0d50*/  FADD.FTZ R204, -R177, R167 ;  /* 0x000000a7b1cc7221 */ /* 0x000fe20000010100 */
[C---:B----4-:R-:W-:Y:S02]  /*0d60*/  PRMT R6, R168.reuse, 0x7632, R6 ;  /* 0x00007632a8067816 */ /* 0x050fe40000000006 */
[----:B------:R-:W-:Y:S02]  /*0d70*/  SHF.L.U32 R165, R168, 0x10, RZ ;  /* 0x00000010a8a57819 */ /* 0x000fe400000006ff */
[----:B------:R-:W-:-:S03]  /*0d80*/  SHF.L.U32 R206, R6, 0x10, RZ ;  /* 0x0000001006ce7819 */ /* 0x000fc600000006ff */
[----:B------:R-:W-:Y:S01]  /*0d90*/  FMUL.FTZ R210, R136, R165 ;  /* 0x000000a588d27220 */ /* 0x000fe20000410000 */
[----:B------:R-:W-:Y:S01]  /*0da0*/  PRMT R8, R169, 0x7632, R8 ;  /* 0x00007632a9087816 */ /* 0x000fe20000000008 */
[----:B------:R-:W-:Y:S01]  /*0db0*/  FADD.FTZ R168, -R177, R13 ;  /* 0x0000000db1a87221 */ /* 0x000fe20000010100 */
[----:B------:R-:W-:Y:S01]  /*0dc0*/  SHF.L.U32 R169, R169, 0x10, RZ ;  /* 0x00000010a9a97819 */ /* 0x000fe200000006ff */
[----:B------:R-:W-:Y:S01]  /*0dd0*/  FADD.FTZ R73, R73, R206 ;  /* 0x000000ce49497221 */ /* 0x000fe20000010000 */
[----:B------:R-:W-:Y:S01]  /*0de0*/  PRMT R10, R171, 0x7632, R10 ;  /* 0x00007632ab0a7816 */ /* 0x000fe2000000000a */
[-C--:B------:R-:W-:Y:S01]  /*0df0*/  FFMA.FTZ R105, R208, R206.reuse, R105 ;  /* 0x000000ced0697223 */ /* 0x080fe20000010069 */
[----:B------:R-:W-:Y:S01]  /*0e00*/  FADD.FTZ R179, R179, R210 ;  /* 0x000000d2b3b37221 */ /* 0x000fe20000010000 */
[----:B------:R-:W-:Y:S01]  /*0e10*/  FMUL.FTZ R206, R137, R206 ;  /* 0x000000ce89ce7220 */ /* 0x000fe20000410000 */
[----:B------:R-:W-:Y:S01]  /*0e20*/  FFMA.FTZ R13, R11, R210, R212 ;  /* 0x000000d20b0d7223 */ /* 0x000fe200000100d4 */
[C---:B------:R-:W-:Y:S01]  /*0e30*/  FMUL.FTZ R205, R183.reuse, R166 ;  /* 0x000000a6b7cd7220 */ /* 0x040fe20000410000 */
[----:B------:R-:W-:Y:S01]  /*0e40*/  SHF.L.U32 R8, R8, 0x10, RZ ;  /* 0x0000001008087819 */ /* 0x000fe200000006ff */
[----:B------:R-:W-:Y:S01]  /*0e50*/  FMUL.FTZ R201, R183, R12 ;  /* 0x0000000cb7c97220 */ /* 0x000fe20000410000 */
[----:B------:R-:W-:Y:S01]  /*0e60*/  SHF.L.U32 R166, R10, 0x10, RZ ;  /* 0x000000100aa67819 */ /* 0x000fe200000006ff */
[----:B------:R-:W-:Y:S01]  /*0e70*/  FMUL.FTZ R203, R138, R169 ;  /* 0x000000a98acb7220 */ /* 0x000fe20000410000 */
[----:B------:R-:W-:Y:S01]  /*0e80*/  FADD.FTZ R10, R179, R206 ;  /* 0x000000ceb30a7221 */ /* 0x000fe20000010000 */
[----:B------:R-:W-:Y:S01]  /*0e90*/  FFMA.FTZ R12, R208, R206, R13 ;  /* 0x000000ced00c7223 */ /* 0x000fe2000001000d */
[C---:B------:R-:W-:Y:S01]  /*0ea0*/  PRMT R167, R170.reuse, 0x7632, R167 ;  /* 0x00007632aaa77816 */ /* 0x040fe200000000a7 */
[----:B------:R-:W-:Y:S01]  /*0eb0*/  FMUL.FTZ R204, R183, R204 ;  /* 0x000000ccb7cc7220 */ /* 0x000fe20000410000 */
[----:B------:R-:W-:Y:S01]  /*0ec0*/  SHF.L.U32 R173, R170, 0x10, RZ ;  /* 0x00000010aaad7819 */ /* 0x000fe200000006ff */
[----:B------:R-:W-:Y:S01]  /*0ed0*/  FADD.FTZ R172, -R177, R15 ;  /* 0x0000000fb1ac7221 */ /* 0x000fe20000010100 */
[----:B------:R-:W-:Y:S01]  /*0ee0*/  FADD.FTZ R72, R72, R165 ;  /* 0x000000a548487221 */ /* 0x000fe20000010000 */
[----:B------:R-:W-:Y:S01]  /*0ef0*/  FFMA.FTZ R104, R11, R165, R104 ;  /* 0x000000a50b687223 */ /* 0x000fe20000010068 */
[-C--:B------:R-:W-:Y:S01]  /*0f00*/  FMUL.FTZ R202, R139, R8.reuse ;  /* 0x000000088bca7220 */ /* 0x080fe20000410000 */
[----:B------:R-:W-:Y:S01]  /*0f10*/  FADD.FTZ R15, R10, R203 ;  /* 0x000000cb0a0f7221 */ /* 0x000fe20000010000 */
[----:B------:R-:W-:Y:S01]  /*0f20*/  FFMA.FTZ R165, R205, R203, R12 ;  /* 0x000000cbcda57223 */ /* 0x000fe2000001000c */
        /* <DEDUP_REMOVED lines=32> */
.L_x_5751:
[----:B------:R-:W-:Y:S05]  /*1130*/  BSYNC B0 ;  /* 0x0000000000007941 */ /* 0x000fea0003800000 */
.L_x_5750:
        /* <DEDUP_REMOVED lines=20> */
[----:B---3--:R-:W-:-:S02]  /*1280*/  FADD.FTZ R172, -R177, R17 ;  /* 0x00000011b1ac7221 */ /* 0x008fc40000010100 */
[C---:B-----5:R-:W-:Y:S01]  /*1290*/  FMUL.FTZ R17, R183.reuse, R22 ;  /* 0x00000016b7117220 */ /* 0x060fe20000410000 */
[----:B------:R-:W-:Y:S01]  /*12a0*/  FMUL.FTZ R9, R183, R20 ;  /* 0x00000014b7097220 */ /* 0x000fe20000410000 */
[----:B------:R-:W-:Y:S01]  /*12b0*/  FADD.FTZ R182, -R177, R18 ;  /* 0x00000012b1b67221 */ /* 0x000fe20000010100 */
[----:B------:R-:W-:Y:S01]  /*12c0*/  FMUL.FTZ R22, R183, R168 ;  /* 0x000000a8b7167220 */ /* 0x000fe20000410000 */
[C---:B------:R-:W-:Y:S01]  /*12d0*/  FADD.FTZ R228, -R177.reuse, R19 ;  /* 0x00000013b1e47221 */ /* 0x040fe20000010100 */
[C---:B----4-:R-:W-:Y:S02]  /*12e0*/  PRMT R21, R24.reuse, 0x7632, R21 ;  /* 0x0000763218157816 */ /* 0x050fe40000000015 */
[----:B------:R-:W-:Y:S01]  /*12f0*/  SHF.L.U32 R23, R24, 0x10, RZ ;  /* 0x0000001018177819 */ /* 0x000fe200000006ff */
[----:B------:R-:W-:Y:S01]  /*1300*/  FADD.FTZ R24, -R177, R16 ;  /* 0x00000010b1187221 */ /* 0x000fe20000010100 */
[----:B------:R-:W-:Y:S02]  /*1310*/  PRMT R169, R25, 0x7632, R169 ;  /* 0x0000763219a97816 */ /* 0x000fe400000000a9 */
[----:B------:R-:W-:-:S02]  /*1320*/  PRMT R167, R26, 0x7632, R167 ;  /* 0x000076321aa77816 */ /* 0x000fc400000000a7 */
[----:B------:R-:W-:Y:S01]  /*1330*/  SHF.L.U32 R171, R26, 0x10, RZ ;  /* 0x000000101aab7819 */ /* 0x000fe200000006ff */
[----:B------:R-:W-:Y:S01]  /*1340*/  FMUL.FTZ R16, R128, R23 ;  /* 0x0000001780107220 */ /* 0x000fe20000410000 */
[----:B------:R-:W-:Y:S02]  /*1350*/  SHF.L.U32 R25, R25, 0x10, RZ ;  /* 0x0000001019197819 */ /* 0x000fe400000006ff */
[----:B------:R-:W-:Y:S02]  /*1360*/  PRMT R26, R27, 0x7632, R26 ;  /* 0x000076321b1a7816 */ /* 0x000fe4000000001a */
[----:B0-----:R-:W-:Y:S01]  /*1370*/  SHF.L.U32 R164, R21, 0x10, RZ ;  /* 0x0000001015a47819 */ /* 0x001fe200000006ff */
[----:B------:R-:W-:Y:S01]  /*1380*/  FADD.FTZ R66, R66, R25 ;  /* 0x0000001942427221 */ /* 0x000fe20000010000 */
[----:B------:R-:W-:Y:S01]  /*1390*/  SHF.L.U32 R230, R26, 0x10, RZ ;  /* 0x000000101ae67819 */ /* 0x000fe200000006ff */
[-C--:B------:R-:W-:Y:S01]  /*13a0*/  FFMA.FTZ R98, R17, R25.reuse, R98 ;  /* 0x0000001911627223 */ /* 0x080fe20000010062 */
        /* <DEDUP_REMOVED lines=45> */
.L_x_5753:
[----:B------:R-:W-:Y:S05]  /*1680*/  BSYNC B0 ;  /* 0x0000000000007941 */ /* 0x000fea0003800000 */
.L_x_5752:
[----:B------:R-:W-:Y:S04]  /*1690*/  BSSY B0, `(.L_x_5754) ;  /* 0x0000053000007945 */ /* 0x000fe80003800000 */
[----:B------:R-:W-:Y:S05]  /*16a0*/  @!P2 BRA `(.L_x_5755) ;  /* 0x000000040044a947 */ /* 0x000fea0003800000 */
[----:B------:R-:W0:Y:S01]  /*16b0*/  LDC.64 R168, c[0x0][0x2b8] ;  /* 0x0000ae00ffa87b82 */ /* 0x000e220000000a00 */
[----:B------:R-:W-:-:S04]  /*16c0*/  LEA R188, P0, R174, UR10, 0x5 ;  /* 0x0000000aaebc7c11 */ /* 0x000fc8000f8028ff */
[----:B------:R-:W-:Y:S02]  /*16d0*/  LEA.HI.X R189, R174, UR11, RZ, 0x5, P0 ;  /* 0x0000000baebd7c11 */ /* 0x000fe400080f2cff */
[----:B------:R-:W-:-:S03]  /*16e0*/  ISETP.NE.U32.AND P0, PT, RZ, UR8, PT ;  /* 0x00000008ff007c0c */ /* 0x000fc6000bf05070 */
[----:B------:R-:W2:Y:S01]  /*16f0*/  LDG.E.128 R164, desc[UR4][R188.64] ;  /* 0x00000004bca47981 */ /* 0x000ea2000c1e1d00 */
[----:B------:R-:W-:Y:S01]  /*1700*/  ISETP.NE.AND.EX P0, PT, RZ, UR9, PT, P0 ;  /* 0x00000009ff007c0c */ /* 0x000fe2000bf05300 */
[----:B0-----:R-:W-:-:S12]  /*1710*/  IMAD.WIDE.U32 R168, R174, 0x10, R168 ;  /* 0x00000010aea87825 */ /* 0x001fd800078e00a8 */
[----:B------:R-:W-:-:S04]  /*1720*/  @P0 LEA R186, P6, R174, UR8, 0x5 ;  /* 0x00000008aeba0c11 */ /* 0x000fc8000f8c28ff */
[----:B------:R-:W-:Y:S01]  /*1730*/  @P0 LEA.HI.X R187, R174, UR9, RZ, 0x5, P6 ;  /* 0x00000009aebb0c11 */ /* 0x000fe2000b0f2cff */
[----:B------:R-:W3:Y:S04]  /*1740*/  LDG.E.128 R168, desc[UR4][R168.64] ;  /* 0x00000004a8a87981 */ /* 0x000ee8000c1e1d00 */
[----:B------:R-:W4:Y:S04]  /*1750*/  LDG.E.128 R172, desc[UR4][R188.64+0x10] ;  /* 0x00001004bcac7981 */ /* 0x000f28000c1e1d00 */
[----:B------:R-:W5:Y:S04]  /*1760*/  @P0 LDG.E.128 R148, desc[UR4][R186.64] ;  /* 0x00000004ba940981 */ /* 0x000f68000c1e1d00 */
[----:B------:R0:W5:Y:S01]  /*1770*/  @P0 LDG.E.128 R152, desc[UR4][R186.64+0x10] ;  /* 0x00001004ba980981 */ /* 0x000162000c1e1d00 */
[C---:B--2---:R-:W-:Y:S01]  /*1780*/  FADD.FTZ R192, -R177.reuse, R165 ;  /* 0x000000a5b1c07221 */ /* 0x044fe20000010100 */
[C---:B------:R-:W-:Y:S01]  /*1790*/  FADD.FTZ R194, -R177.reuse, R167 ;  /* 0x000000a7b1c27221 */ /* 0x040fe20000010100 */
[C---:B------:R-:W-:Y:S01]  /*17a0*/  FADD.FTZ R164, -R177.reuse, R164 ;  /* 0x000000a4b1a47221 */ /* 0x040fe20000010100 */
[----:B------:R-:W-:-:S03]  /*17b0*/  FADD.FTZ R190, -R177, R166 ;  /* 0x000000a6b1be7221 */ /* 0x000fc60000010100 */
[C---:B-----5:R-:W-:Y:S01]  /*17c0*/  FMUL.FTZ R185, R183.reuse, R164 ;  /* 0x000000a4b7b97220 */ /* 0x060fe20000410000 */
[----:B------:R-:W-:Y:S01]  /*17d0*/  FMUL.FTZ R192, R183, R192 ;  /* 0x000000c0b7c07220 */ /* 0x000fe20000410000 */
[C---:B---3--:R-:W-:Y:S02]  /*17e0*/  PRMT R165, R168.reuse, 0x7632, R165 ;  /* 0x00007632a8a57816 */ /* 0x048fe400000000a5 */
[----:B------:R-:W-:Y:S02]  /*17f0*/  SHF.L.U32 R167, R168, 0x10, RZ ;  /* 0x00000010a8a77819 */ /* 0x000fe400000006ff */
[----:B------:R-:W-:Y:S02]  /*1800*/  PRMT R191, R169, 0x7632, R191 ;  /* 0x00007632a9bf7816 */ /* 0x000fe400000000bf */
[----:B------:R-:W-:Y:S01]  /*1810*/  SHF.L.U32 R166, R165, 0x10, RZ ;  /* 0x00000010a5a67819 */ /* 0x000fe200000006ff */
[----:B0-----:R-:W-:Y:S01]  /*1820*/  FMUL.FTZ R186, R120, R167 ;  /* 0x000000a778ba7220 */ /* 0x001fe20000410000 */
[----:B------:R-:W-:-:S02]  /*1830*/  SHF.L.U32 R168, R191, 0x10, RZ ;  /* 0x00000010bfa87819 */ /* 0x000fc400000006ff */
[----:B------:R-:W-:Y:S01]  /*1840*/  SHF.L.U32 R169, R169, 0x10, RZ ;  /* 0x00000010a9a97819 */ /* 0x000fe200000006ff */
[----:B------:R-:W-:Y:S01]  /*1850*/  FADD.FTZ R164, R179, R186 ;  /* 0x000000bab3a47221 */ /* 0x000fe20000010000 */
[----:B------:R-:W-:Y:S01]  /*1860*/  FMUL.FTZ R191, R121, R166 ;  /* 0x000000a679bf7220 */ /* 0x000fe20000410000 */
[C---:B------:R-:W-:Y:S01]  /*1870*/  FFMA.FTZ R165, R185.reuse, R186, R212 ;  /* 0x000000bab9a57223 */ /* 0x040fe200000100d4 */
[----:B------:R-:W-:Y:S01]  /*1880*/  FADD.FTZ R56, R56, R167 ;  /* 0x000000a738387221 */ /* 0x000fe20000010000 */
[----:B------:R-:W-:Y:S01]  /*1890*/  FFMA.FTZ R88, R185, R167, R88 ;  /* 0x000000a7b9587223 */ /* 0x000fe20000010058 */
[----:B------:R-:W-:Y:S01]  /*18a0*/  PRMT R193, R170, 0x7632, R193 ;  /* 0x00007632aac17816 */ /* 0x000fe200000000c1 */
[----:B------:R-:W-:Y:S01]  /*18b0*/  FADD.FTZ R167, R164, R191 ;  /* 0x000000bfa4a77221 */ /* 0x000fe20000010000 */
[----:B------:R-:W-:Y:S01]  /*18c0*/  FMUL.FTZ R187, R183, R190 ;  /* 0x000000beb7bb7220 */ /* 0x000fe20000410000 */
[----:B------:R-:W-:Y:S01]  /*18d0*/  FMUL.FTZ R188, R122, R169 ;  /* 0x000000a97abc7220 */ /* 0x000fe20000410000 */
[----:B------:R-:W-:Y:S01]  /*18e0*/  FFMA.FTZ R164, R192, R191, R165 ;  /* 0x000000bfc0a47223 */ /* 0x000fe200000100a5 */
[----:B------:R-:W-:Y:S01]  /*18f0*/  SHF.L.U32 R195, R170, 0x10, RZ ;  /* 0x00000010aac37819 */ /* 0x000fe200000006ff */
[----:B------:R-:W-:Y:S01]  /*1900*/  FADD.FTZ R57, R57, R166 ;  /* 0x000000a639397221 */ /* 0x000fe20000010000 */
[----:B------:R-:W-:Y:S01]  /*1910*/  SHF.L.U32 R170, R193, 0x10, RZ ;  /* 0x00000010c1aa7819 */ /* 0x000fe200000006ff */
[----:B------:R-:W-:Y:S01]  /*1920*/  FFMA.FTZ R89, R192, R166, R89 ;  /* 0x000000a6c0597223 */ /* 0x000fe20000010059 */
[----:B----4-:R-:W-:Y:S01]  /*1930*/  FADD.FTZ R172, -R177, R172 ;  /* 0x000000acb1ac7221 */ /* 0x010fe20000010100 */
[----:B------:R-:W-:Y:S01]  /*1940*/  FMUL.FTZ R194, R183, R194 ;  /* 0x000000c2b7c27220 */ /* 0x000fe20000410000 */
[----:B------:R-:W-:Y:S01]  /*1950*/  FMUL.FTZ R193, R123, R168 ;  /* 0x000000a87bc17220 */ /* 0x000fe20000410000 */
[----:B------:R-:W-:Y:S01]  /*1960*/  FADD.FTZ R166, R167, R188 ;  /* 0x000000bca7a67221 */ /* 0x000fe20000010000 */
[----:B------:R-:W-:Y:S01]  /*1970*/  FFMA.FTZ R165, R187, R188, R164 ;  /* 0x000000bcbba57223 */ /* 0x000fe200000100a4 */
[----:B------:R-:W-:Y:S01]  /*1980*/  PRMT R197, R171, 0x7632, R197 ;  /* 0x00007632abc57816 */ /* 0x000fe200000000c5 */
[----:B------:R-:W-:Y:S01]  /*1990*/  FADD.FTZ R196, -R177, R173 ;  /* 0x000000adb1c47221 */ /* 0x000fe20000010100 */
[----:B------:R-:W-:Y:S01]  /*19a0*/  FMUL.FTZ R189, R183, R172 ;  /* 0x000000acb7bd7220 */ /* 0x000fe20000410000 */
[----:B------:R-:W-:Y:S01]  /*19b0*/  FMUL.FTZ R190, R116, R195 ;  /* 0x000000c374be7220 */ /* 0x000fe20000410000 */
[----:B------:R-:W-:Y:S01]  /*19c0*/  FADD.FTZ R167, R166, R193 ;  /* 0x000000c1a6a77221 */ /* 0x000fe20000010000 */
[----:B------:R-:W-:Y:S01]  /*19d0*/  FFMA.FTZ R164, R194, R193, R165 ;  /* 0x000000c1c2a47223 */ /* 0x000fe200000100a5 */
[----:B------:R-:W-:Y:S01]  /*19e0*/  SHF.L.U32 R171, R171, 0x10, RZ ;  /* 0x00000010abab7819 */ /* 0x000fe200000006ff */
[----:B------:R-:W-:Y:S01]  /*19f0*/  FADD.FTZ R174, -R177, R174 ;  /* 0x000000aeb1ae7221 */ /* 0x000fe20000010100 */
[----:B------:R-:W-:Y:S01]  /*1a00*/  SHF.L.U32 R172, R197, 0x10, RZ ;  /* 0x00000010c5ac7819 */ /* 0x000fe200000006ff */
[----:B------:R-:W-:Y:S01]  /*1a10*/  FMUL.FTZ R196, R183, R196 ;  /* 0x000000c4b7c47220 */ /* 0x000fe20000410000 */
[----:B------:R-:W-:Y:S01]  /*1a20*/  FMUL.FTZ R197, R117, R170 ;  /* 0x000000aa75c57220 */ /* 0x000fe20000410000 */
[----:B------:R-:W-:Y:S01]  /*1a30*/  FADD.FTZ R166, R167, R190 ;  /* 0x000000bea7a67221 */ /* 0x000fe20000010000 */
[C---:B------:R-:W-:Y:S01]  /*1a40*/  FFMA.FTZ R165, R189.reuse, R190, R164 ;  /* 0x000000bebda57223 */ /* 0x040fe200000100a4 */
[----:B------:R-:W-:Y:S01]  /*1a50*/  FADD.FTZ R52, R52, R195 ;  /* 0x000000c334347221 */ /* 0x000fe20000010000 */
[----:B------:R-:W-:Y:S01]  /*1a60*/  FFMA.FTZ R84, R189, R195, R84 ;  /* 0x000000c3bd547223 */ /* 0x000fe20000010054 */
        /* <DEDUP_REMOVED lines=21> */
.L_x_5755:
[----:B------:R-:W-:Y:S05]  /*1bc0*/  BSYNC B0 ;  /* 0x0000000000007941 */ /* 0x000fea0003800000 */
.L_x_5754:
        /* <DEDUP_REMOVED lines=28> */
.L_x_5782:
        /* <DEDUP_REMOVED lines=103> */
.L_x_5758:
[----:B------:R-:W-:Y:S05]  /*2400*/  BSYNC B0 ;  /* 0x0000000000007941 */ /* 0x000fea0003800000 */
.L_x_5757:
        /* <DEDUP_REMOVED lines=66> */
.L_x_5760:
[----:B------:R-:W-:Y:S05]  /*2830*/  BSYNC B0 ;  /* 0x0000000000007941 */ /* 0x000fea0003800000 */
.L_x_5759:
        /* <DEDUP_REMOVED lines=66> */
.L_x_5762:
[----:B------:R-:W-:Y:S05]  /*2c60*/  BSYNC B0 ;  /* 0x0000000000007941 */ /* 0x000fea0003800000 */
.L_x_5761:
        /* <DEDUP_REMOVED lines=65> */
.L_x_5764:
[----:B------:R-:W-:Y:S05]  /*3080*/  BSYNC B0 ;  /* 0x0000000000007941 */ /* 0x000fea0003800000 */
.L_x_5763:
[----:B------:R-:W-:Y:S02]  /*3090*/  IADD3 R7, R7, UR16, RZ ;  /* 0x0000001007077c10 */ /* 0x000fe4000fffe0ff */
[----:B------:R-:W-:Y:S02]  /*30a0*/  SEL R176, RZ, 0x1, P0 ;  /* 0x00000001ffb07807 */ /* 0x000fe40000000000 */
[----:B------:R-:W-:-:S13]  /*30b0*/  ISETP.GE.AND P6, PT, R7, UR17, PT ;  /* 0x0000001107007c0c */ /* 0x000fda000bfc6270 */
[----:B------:R-:W-:Y:S05]  /*30c0*/  @!P6 BRA `(.L_x_5765) ;  /* 0xffffffd40018e947 */ /* 0x000fea000383ffff */
.L_x_5747:
        /* <DEDUP_REMOVED lines=16> */
.L_x_5767:
[----:B------:R-:W-:Y:S05]  /*31d0*/  BSYNC B0 ;  /* 0x0000000000007941 */ /* 0x000fea0003800000 */
.L_x_5766:
        /* <DEDUP_REMOVED lines=11> */
.L_x_5769:
[----:B------:R-:W-:Y:S05]  /*3290*/  BSYNC B0 ;  /* 0x0000000000007941 */ /* 0x000fea0003800000 */
.L_x_5768:
        /* <DEDUP_REMOVED lines=11> */
.L_x_5771:
[----:B------:R-:W-:Y:S05]  /*3350*/  BSYNC B0 ;  /* 0x0000000000007941 */ /* 0x000fea0003800000 */
.L_x_5770:
        /* <DEDUP_REMOVED lines=10> */
.L_x_5756:
[----:B------:R-:W-:Y:S02]  /*3400*/  MOV R175, R179 ;  /* 0x000000b300af7202 */ /* 0x000fe40000000f00 */
[----:B------:R-:W-:Y:S02]  /*3410*/  MOV R176, 0x10 ;  /* 0x0000001000b07802 */ /* 0x000fe40000000f00 */
[----:B------:R-:W-:Y:S02]  /*3420*/  MOV R177, 0x1f ;  /* 0x0000001f00b17802 */ /* 0x000fe40000000f00 */
[----:B------:R-:W-:-:S07]  /*3430*/  MOV R174, 0xffffffff ;  /* 0xffffffff00ae7802 */ /* 0x000fce0000000f00 */
[----:B------:R-:W-:Y:S05]  /*3440*/  WARPSYNC.COLLECTIVE R174, `(.L_x_5772) ;  /* 0x00000000ae087348 */ /* 0x000fea0003c00000 */
[----:B------:R0:W1:Y:S02]  /*3450*/  SHFL.DOWN P6, R213, R175, R176, R177 ;  /* 0x080000b0afd57389 */ /* 0x00006400000c00b1 */
[----:B01----:R-:W-:Y:S01]  /*3460*/  ENDCOLLECTIVE ;  /* 0x000000000000791b */ /* 0x003fe20003800000 */
.L_x_5772:
[----:B------:R-:W-:Y:S02]  /*3470*/  MOV R175, R212 ;  /* 0x000000d400af7202 */ /* 0x000fe40000000f00 */
[----:B------:R-:W-:-:S07]  /*3480*/  MOV R166, R213 ;  /* 0x000000d500a67202 */ /* 0x000fce0000000f00 */
[----:B------:R-:W-:Y:S05]  /*3490*/  WARPSYNC.COLLECTIVE R174, `(.L_x_5773) ;  /* 0x00000000ae087348 */ /* 0x000fea0003c00000 */
[----:B------:R0:W1:Y:S02]  /*34a0*/  SHFL.DOWN P6, R213, R175, R176, R177 ;  /* 0x080000b0afd57389 */ /* 0x00006400000c00b1 */
[----:B01----:R-:W-:Y:S01]  /*34b0*/  ENDCOLLECTIVE ;  /* 0x000000000000791b */ /* 0x003fe20003800000 */
.L_x_5773:
[----:B------:R-:W-:-:S05]  /*34c0*/  FADD.FTZ R166, R166, R179 ;  /* 0x000000b3a6a67221 */ /* 0x000fca0000010000 */
[----:B------:R-:W-:Y:S02]  /*34d0*/  MOV R175, R166 ;  /* 0x000000a600af7202 */ /* 0x000fe40000000f00 */
[----:B------:R-:W-:Y:S02]  /*34e0*/  MOV R176, 0x8 ;  /* 0x0000000800b07802 */ /* 0x000fe40000000f00 */
[----:B------:R-:W-:-:S07]  /*34f0*/  MOV R167, R213 ;  /* 0x000000d500a77202 */ /* 0x000fce0000000f00 */
[----:B------:R-:W-:Y:S05]  /*3500*/  WARPSYNC.COLLECTIVE R174, `(.L_x_5774) ;  /* 0x00000000ae087348 */ /* 0x000fea0003c00000 */
[----:B------:R0:W1:Y:S02]  /*3510*/  SHFL.DOWN P6, R213, R175, R176, R177 ;  /* 0x080000b0afd57389 */ /* 0x00006400000c00b1 */
[----:B01----:R-:W-:Y:S01]  /*3520*/  ENDCOLLECTIVE ;  /* 0x000000000000791b */ /* 0x003fe20003800000 */
.L_x_5774:
[----:B------:R-:W-:-:S05]  /*3530*/  FADD.FTZ R167, R167, R212 ;  /* 0x000000d4a7a77221 */ /* 0x000fca0000010000 */
[----:B------:R-:W-:Y:S02]  /*3540*/  MOV R175, R167 ;  /* 0x000000a700af7202 */ /* 0x000fe40000000f00 */
[----:B------:R-:W-:-:S07]  /*3550*/  MOV R169, R213 ;  /* 0x000000d500a97202 */ /* 0x000fce0000000f00 */
[----:B------:R-:W-:Y:S05]  /*3560*/  WARPSYNC.COLLECTIVE R174, `(.L_x_5775) ;  /* 0x00000000ae087348 */ /* 0x000fea0003c00000 */
[----:B------:R0:W1:Y:S02]  /*3570*/  SHFL.DOWN P6, R213, R175, R176, R177 ;  /* 0x080000b0afd57389 */ /* 0x00006400000c00b1 */
[----:B01----:R-:W-:Y:S01]  /*3580*/  ENDCOLLECTIVE ;  /* 0x000000000000791b */ /* 0x003fe20003800000 */
.L_x_5775:
[----:B------:R-:W-:-:S05]  /*3590*/  FADD.FTZ R169, R166, R169 ;  /* 0x000000a9a6a97221 */ /* 0x000fca0000010000 */
[----:B------:R-:W-:Y:S02]  /*35a0*/  MOV R175, R169 ;  /* 0x000000a900af7202 */ /* 0x000fe40000000f00 */
[----:B------:R-:W-:Y:S02]  /*35b0*/  MOV R176, 0x4 ;  /* 0x0000000400b07802 */ /* 0x000fe40000000f00 */
[----:B------:R-:W-:-:S07]  /*35c0*/  MOV R168, R213 ;  /* 0x000000d500a87202 */ /* 0x000fce0000000f00 */
[----:B------:R-:W-:Y:S05]  /*35d0*/  WARPSYNC.COLLECTIVE R174, `(.L_x_5776) ;  /* 0x00000000ae087348 */ /* 0x000fea0003c00000 */
[----:B------:R0:W1:Y:S02]  /*35e0*/  SHFL.DOWN P6, R213, R175, R176, R177 ;  /* 0x080000b0afd57389 */ /* 0x00006400000c00b1 */
[----:B01----:R-:W-:Y:S01]  /*35f0*/  ENDCOLLECTIVE ;  /* 0x000000000000791b */ /* 0x003fe20003800000 */
.L_x_5776:
[----:B------:R-:W-:-:S05]  /*3600*/  FADD.FTZ R168, R167, R168 ;  /* 0x000000a8a7a87221 */ /* 0x000fca0000010000 */
[----:B------:R-:W-:Y:S02]  /*3610*/  MOV R175, R168 ;  /* 0x000000a800af7202 */ /* 0x000fe40000000f00 */
[----:B------:R-:W-:-:S07]  /*3620*/  MOV R170, R213 ;  /* 0x000000d500aa7202 */ /* 0x000fce0000000f00 */
[----:B------:R-:W-:Y:S05]  /*3630*/  WARPSYNC.COLLECTIVE R174, `(.L_x_5777) ;  /* 0x00000000ae087348 */ /* 0x000fea0003c00000 */
[----:B------:R0:W1:Y:S02]  /*3640*/  SHFL.DOWN P6, R213, R175, R176, R177 ;  /* 0x080000b0afd57389 */ /* 0x00006400000c00b1 */
[----:B01----:R-:W-:Y:S01]  /*3650*/  ENDCOLLECTIVE ;  /* 0x000000000000791b */ /* 0x003fe20003800000 */
.L_x_5777:
[----:B------:R-:W-:-:S05]  /*3660*/  FADD.FTZ R170, R169, R170 ;  /* 0x000000aaa9aa7221 */ /* 0x000fca0000010000 */
[----:B------:R-:W-:Y:S02]  /*3670*/  MOV R175, R170 ;  /* 0x000000aa00af7202 */ /* 0x000fe40000000f00 */
[----:B------:R-:W-:Y:S02]  /*3680*/  MOV R176, 0x2 ;  /* 0x0000000200b07802 */ /* 0x000fe40000000f00 */
[----:B------:R-:W-:-:S07]  /*3690*/  MOV R171, R213 ;  /* 0x000000d500ab7202 */ /* 0x000fce0000000f00 */
[----:B------:R-:W-:Y:S05]  /*36a0*/  WARPSYNC.COLLECTIVE R174, `(.L_x_5778) ;  /* 0x00000000ae087348 */ /* 0x000fea0003c00000 */
[----:B------:R0:W1:Y:S02]  /*36b0*/  SHFL.DOWN P6, R213, R175, R176, R177 ;  /* 0x080000b0afd57389 */ /* 0x00006400000c00b1 */
[----:B01----:R-:W-:Y:S01]  /*36c0*/  ENDCOLLECTIVE ;  /* 0x000000000000791b */ /* 0x003fe20003800000 */
.L_x_5778:
[----:B------:R-:W-:-:S05]  /*36d0*/  FADD.FTZ R171, R168, R171 ;  /* 0x000000aba8ab7221 */ /* 0x000fca0000010000 */
[----:B------:R-:W-:Y:S02]  /*36e0*/  MOV R175, R171 ;  /* 0x000000ab00af7202 */ /* 0x000fe40000000f00 */
[----:B------:R-:W-:-:S07]  /*36f0*/  MOV R173, R213 ;  /* 0x000000d500ad7202 */ /* 0x000fce0000000f00 */
[----:B------:R-:W-:Y:S05]  /*3700*/  WARPSYNC.COLLECTIVE R174, `(.L_x_5779) ;  /* 0x00000000ae087348 */ /* 0x000fea0003c00000 */
[----:B------:R0:W1:Y:S02]  /*3710*/  SHFL.DOWN P6, R213, R175, R176, R177 ;  /* 0x080000b0afd57389 */ /* 0x00006400000c00b1 */
[----:B01----:R-:W-:Y:S01]  /*3720*/  ENDCOLLECTIVE ;  /* 0x000000000000791b */ /* 0x003fe20003800000 */
.L_x_5779:
[----:B------:R-:W-:-:S05]  /*3730*/  FADD.FTZ R173, R170, R173 ;  /* 0x000000adaaad7221 */ /* 0x000fca0000010000 */
[----:B------:R-:W-:Y:S02]  /*3740*/  MOV R175, R173 ;  /* 0x000000ad00af7202 */ /* 0x000fe40000000f00 */
[----:B------:R-:W-:Y:S02]  /*3750*/  MOV R176, 0x1 ;  /* 0x0000000100b07802 */ /* 0x000fe40000000f00 */
[----:B------:R-:W-:-:S07]  /*3760*/  MOV R172, R213 ;  /* 0x000000d500ac7202 */ /* 0x000fce0000000f00 */
[----:B------:R-:W-:Y:S05]  /*3770*/  WARPSYNC.COLLECTIVE R174, `(.L_x_5780) ;  /* 0x00000000ae087348 */ /* 0x000fea0003c00000 */
[----:B------:R0:W1:Y:S02]  /*3780*/  SHFL.DOWN P6, R213, R175, R176, R177 ;  /* 0x080000b0afd57389 */ /* 0x00006400000c00b1 */
[----:B01----:R-:W-:Y:S01]  /*3790*/  ENDCOLLECTIVE ;  /* 0x000000000000791b */ /* 0x003fe20003800000 */
.L_x_5780:
[----:B------:R-:W-:-:S05]  /*37a0*/  FADD.FTZ R172, R171, R172 ;  /* 0x000000acabac7221 */ /* 0x000fca0000010000 */
[----:B------:R-:W-:Y:S02]  /*37b0*/  MOV R175, R172 ;  /* 0x000000ac00af7202 */ /* 0x000fe40000000f00 */
[----:B------:R-:W-:-:S07]  /*37c0*/  MOV R212, R213 ;  /* 0x000000d500d47202 */ /* 0x000fce0000000f00 */
[----:B------:R-:W-:Y:S05]  /*37d0*/  WARPSYNC.COLLECTIVE R174, `(.L_x_5781) ;  /* 0x00000000ae087348 */ /* 0x000fea0003c00000 */
[----:B------:R0:W1:Y:S02]  /*37e0*/  SHFL.DOWN P6, R213, R175, R176, R177 ;  /* 0x080000b0afd57389 */ /* 0x00006400000c00b1 */
[----:B01----:R-:W-:Y:S01]  /*37f0*/  ENDCOLLECTIVE ;  /* 0x000000000000791b */ /* 0x003fe20003800000 */
.L_x_5781:
[----:B------:R-:W-:Y:S05]  /*3800*/  BRA `(.L_x_5782) ;  /* 0xffffffe400607947 */ /* 0x000fea000383ffff */
.L_x_5783:
        /* <DEDUP_REMOVED lines=15> */
.L_x_13940:


//--------------------- .text._ZN10layer_norm13ln_bwd_kernelINS_13Kernel_traitsIf13__nv_bfloat16fS2_fjLj8192ELj1ELj1ELj8ELj16ENS_18Kernel_traits_baseILj8192EfS2_fS2_fjLj256EEEEELb0ELb0ELb0ELb1EEEvNS_9BwdParamsE --------------------------
	.section	.text._ZN10layer_norm13ln_bwd_kernelINS_13Kernel_traitsIf13__nv_bfloat16fS2_fjLj8192ELj1ELj1ELj8ELj16ENS_18Kernel_traits_baseILj8192EfS2_fS2_fjLj256EEEEELb0ELb0ELb0ELb1EEEvNS_9BwdParamsE,"ax",@progbits
	.align	128
        .global         _ZN10layer_norm13ln_bwd_kernelINS_13Kernel_traitsIf13__nv_bfloat16fS2_fjLj8192ELj1ELj1ELj8ELj16ENS_18Kernel_traits_baseILj8192EfS2_fS2_fjLj256EEEEELb0ELb0ELb0ELb1EEEvNS_9BwdParamsE
        .type           _ZN10layer_norm13ln_bwd_kernelINS_13Kernel_traitsIf13__nv_bfloat16fS2_fjLj8192ELj1ELj1ELj8ELj16ENS_18Kernel_traits_baseILj8192EfS2_fS2_fjLj256EEEEELb0ELb0ELb0ELb1EEEvNS_9BwdParamsE,@function
        .size           _ZN10layer_norm13ln_bwd_kernelINS_13Kernel_traitsIf13__nv_bfloat16fS2_fjLj8192ELj1ELj1ELj8ELj16ENS_18Kernel_traits_baseILj8192EfS2_fS2_fjLj256EEEEELb0ELb0ELb0ELb1EEEvNS_9BwdParamsE,(.L_x_13941 - _ZN10layer_norm13ln_bwd_kernelINS_13Kernel_traitsIf13__nv_bfloat16fS2_fjLj8192ELj1ELj1ELj8ELj16ENS_18Kernel_traits_baseILj8192EfS2_fS2_fjLj256EEEEELb0ELb0ELb0ELb1EEEvNS_9BwdParamsE)
        .other          _ZN10layer_norm13ln_bwd_kernelINS_13Kernel_traitsIf13__nv_bfloat16fS2_fjLj8192ELj1ELj1ELj8ELj16ENS_18Kernel_traits_baseILj8192EfS2_fS2_fjLj256EEEEELb0ELb0ELb0ELb1EEEvNS_9BwdParamsE,@"STO_CUDA_ENTRY STV_DEFAULT"
_ZN10layer_norm13ln_bwd_kernelINS_13Kernel_traitsIf13__nv_bfloat16fS2_fjLj8192ELj1ELj1ELj8ELj16ENS_18Kernel_traits_baseILj8192EfS2_fS2_fjLj256EEEEELb0ELb0ELb0ELb1EEEvNS_9BwdParamsE:
.text._ZN10layer_norm13ln_bwd_kernelINS_13Kernel_traitsIf13__nv_bfloat16fS2_fjLj8192ELj1ELj1ELj8ELj16ENS_18Kernel_traits_baseILj8192EfS2_fS2_fjLj256EEEEELb0ELb0ELb0ELb1EEEvNS_9BwdParamsE:
        /* <DEDUP_REMOVED lines=46> */
.L_x_5784:
[----:B------:R-:W-:Y:S01]  /*02e0*/  SHF.L.U32 R2, R0, 0x5, RZ ;  /* 0x0000000500027819 */ /* 0x000fe200000006ff */
[----:B------:R-:W-:-:S03]  /*02f0*/  ULDC.64 UR4, c[0x0][0x260] ;  /* 0x0000980000047ab9 */ /* 0x000fc60000000a00 */
[----:B------:R-:W-:-:S04]  /*0300*/  LOP3.LUT R2, R2, 0x1fe0, RZ, 0xc0, !PT ;  /* 0x00001fe002027812 */ /* 0x000fc800078ec0ff */
[----:B------:R-:W-:-:S04]  /*0310*/  IADD3 R8, P0, R2, UR4, RZ ;  /* 0x0000000402087c10 */ /* 0x000fc8000ff1e0ff */
[----:B------:R-:W-:Y:S01]  /*0320*/  IADD3.X R9, RZ, UR5, RZ, P0, !PT ;  /* 0x00000005ff097c10 */ /* 0x000fe200087fe4ff */
[----:B------:R-:W-:Y:S02]  /*0330*/  ULDC.64 UR4, c[0x0][0x270] ;  /* 0x00009c0000047ab9 */ /* 0x000fe40000000a00 */
[----:B------:R-:W-:Y:S01]  /*0340*/  ISETP.NE.U32.AND P0, PT, RZ, UR4, PT ;  /* 0x00000004ff007c0c */ /* 0x000fe2000bf05070 */
[----:B------:R-:W-:Y:S01]  /*0350*/  HFMA2.MMA R200, -RZ, RZ, 0, 5.9604644775390625e-08 ;  /* 0x00000001ffc87435 */ /* 0x000fe200000001ff */
[----:B------:R-:W5:Y:S01]  /*0360*/  LDG.E.128 R64, desc[UR6][R8.64] ;  /* 0x0000000608407981 */ /* 0x000f62000c1e1d00 */
[----:B------:R-:W-:Y:S01]  /*0370*/  HFMA2.MMA R196, -RZ, RZ, 0, 0 ;  /* 0x00000000ffc47435 */ /* 0x000fe200000001ff */
[----:B------:R-:W-:Y:S02]  /*0380*/  ISETP.NE.AND.EX P0, PT, RZ, UR5, PT, P0 ;  /* 0x00000005ff007c0c */ /* 0x000fe4000bf05300 */
        /* <DEDUP_REMOVED lines=25> */
[----:B------:R0:W5:Y:S01]  /*0520*/  LDG.E.128 R36, desc[UR6][R8.64+0x6010] ;  /* 0x0060100608247981 */ /* 0x000162000c1e1d00 */
        /* <DEDUP_REMOVED lines=12> */
[----:B------:R-:W-:-:S07]  /*05f0*/  CS2R R176, SRZ ;  /* 0x0000000000b07805 */ /* 0x000fce000001ff00 */
.L_x_5788:
        /* <DEDUP_REMOVED lines=13> */
[----:B------:R-:W-:Y:S02]  /*06d0*/  @P0 LEA.HI.X R129, R195, R129, R110, 0x1, P1 ;  /* 0x00000081c3810211 */ /* 0x000fe400008f0c6e */
[C---:B------:R-:W-:Y:S02]  /*06e0*/  IADD3 R205, R207.reuse, 0x100, RZ ;  /* 0x00000100cfcd7810 */ /* 0x040fe40007ffe0ff */
[C---:B------:R-:W-:Y:S01]  /*06f0*/  IADD3 R197, R207.reuse, 0x200, RZ ;  /* 0x00000200cfc57810 */ /* 0x040fe20007ffe0ff */
[----:B------:R-:W4:Y:S01]  /*0700*/  LDG.E R206, desc[UR6][R124.64] ;  /* 0x000000067cce7981 */ /* 0x000f22000c1e1900 */
[C-C-:B--2---:R-:W-:Y:S01]  /*0710*/  IMAD.WIDE.U32 R140, R207.reuse, 0x20, R202.reuse ;  /* 0x00000020cf8c7825 */ /* 0x144fe200078e00ca */
[----:B------:R-:W-:Y:S01]  /*0720*/  IADD3 R201, R207, 0x300, RZ ;  /* 0x00000300cfc97810 */ /* 0x000fe20007ffe0ff */
[----:B------:R-:W1:Y:S01]  /*0730*/  LDC.64 R178, c[0x0][0x2c8] ;  /* 0x0000b200ffb27b82 */ /* 0x000e620000000a00 */
[----:B------:R-:W2:Y:S01]  /*0740*/  @P0 LDG.E.U16 R204, desc[UR6][R128.64] ;  /* 0x0000000680cc0981 */ /* 0x000ea2000c1e1500 */
[----:B------:R-:W-:-:S03]  /*0750*/  IMAD.WIDE.U32 R152, R205, 0x20, R202 ;  /* 0x00000020cd987825 */ /* 0x000fc600078e00ca */
[----:B------:R-:W2:Y:S01]  /*0760*/  LDG.E.128 R108, desc[UR6][R140.64] ;  /* 0x000000068c6c7981 */ /* 0x000ea2000c1e1d00 */
[----:B---3--:R-:W-:-:S03]  /*0770*/  IMAD.WIDE.U32 R112, R207, 0x10, R148 ;  /* 0x00000010cf707825 */ /* 0x008fc600078e0094 */
[----:B------:R-:W3:Y:S01]  /*0780*/  LDG.E.128 R116, desc[UR6][R140.64+0x10] ;  /* 0x000010068c747981 */ /* 0x000ee2000c1e1d00 */
[----:B------:R-:W-:-:S03]  /*0790*/  IMAD.WIDE.U32 R186, R197, 0x20, R202 ;  /* 0x00000020c5ba7825 */ /* 0x000fc600078e00ca */
[----:B------:R-:W3:Y:S01]  /*07a0*/  LDG.E.128 R112, desc[UR6][R112.64] ;  /* 0x0000000670707981 */ /* 0x000ee2000c1e1d00 */
[----:B------:R-:W-:-:S03]  /*07b0*/  IMAD.WIDE.U32 R126, R205, 0x10, R148 ;  /* 0x00000010cd7e7825 */ /* 0x000fc600078e0094 */
[----:B------:R-:W3:Y:S01]  /*07c0*/  LDG.E.128 R120, desc[UR6][R152.64] ;  /* 0x0000000698787981 */ /* 0x000ee2000c1e1d00 */
[----:B------:R-:W-:-:S03]  /*07d0*/  IMAD.WIDE.U32 R202, R201, 0x20, R202 ;  /* 0x00000020c9ca7825 */ /* 0x000fc600078e00ca */
[----:B------:R-:W3:Y:S01]  /*07e0*/  LDG.E.128 R140, desc[UR6][R186.64+0x10] ;  /* 0x00001006ba8c7981 */ /* 0x000ee2000c1e1d00 */
[----:B0-----:R-:W-:-:S03]  /*07f0*/  IMAD.WIDE R198, R195, 0x4, R198 ;  /* 0x00000004c3c67825 */ /* 0x001fc600078e02c6 */
[----:B------:R-:W3:Y:S01]  /*0800*/  LDG.E.128 R144, desc[UR6][R202.64] ;  /* 0x00000006ca907981 */ /* 0x000ee2000c1e1d00 */
[----:B------:R-:W-:-:S03]  /*0810*/  IMAD.WIDE.U32 R136, R197, 0x10, R148 ;  /* 0x00000010c5887825 */ /* 0x000fc600078e0094 */
[----:B------:R-:W3:Y:S01]  /*0820*/  LDG.E.128 R124, desc[UR6][R126.64] ;  /* 0x000000067e7c7981 */ /* 0x000ee2000c1e1d00 */
[----:B------:R-:W-:-:S03]  /*0830*/  IMAD.WIDE.U32 R148, R201, 0x10, R148 ;  /* 0x00000010c9947825 */ /* 0x000fc600078e0094 */
[----:B------:R-:W3:Y:S04]  /*0840*/  LDG.E R199, desc[UR6][R198.64] ;  /* 0x00000006c6c77981 */ /* 0x000ee8000c1e1900 */
[----:B------:R-:W3:Y:S04]  /*0850*/  LDG.E.128 R148, desc[UR6][R148.64] ;  /* 0x0000000694947981 */ /* 0x000ee8000c1e1d00 */
[----:B------:R0:W3:Y:S04]  /*0860*/  LDG.E.128 R132, desc[UR6][R186.64] ;  /* 0x00000006ba847981 */ /* 0x0000e8000c1e1d00 */
[----:B------:R-:W3:Y:S04]  /*0870*/  LDG.E.128 R136, desc[UR6][R136.64] ;  /* 0x0000000688887981 */ /* 0x000ee8000c1e1d00 */
        /* <DEDUP_REMOVED lines=9> */
[----:B-1----:R-:W-:Y:S01]  /*0910*/  @P1 IMAD.WIDE.U32 R184, R207, 0x20, R184 ;  /* 0x00000020cfb81825 */ /* 0x002fe200078e00b8 */
[----:B------:R-:W-:-:S04]  /*0920*/  MOV R198, 0x3f800000 ;  /* 0x3f80000000c67802 */ /* 0x000fc80000000f00 */
[----:B-----5:R-:W5:Y:S01]  /*0930*/  @P1 LDG.E.128 R68, desc[UR6][R184.64] ;  /* 0x00000006b8441981 */ /* 0x020f62000c1e1d00 */
[----:B------:R-:W-:-:S03]  /*0940*/  @P1 IMAD.WIDE.U32 R190, R201, 0x20, R190 ;  /* 0x00000020c9be1825 */ /* 0x000fc600078e00be */
[----:B------:R1:W5:Y:S04]  /*0950*/  @P1 LDG.E.128 R72, desc[UR6][R184.64+0x10] ;  /* 0x00001006b8481981 */ /* 0x000368000c1e1d00 */
[----:B------:R-:W5:Y:S01]  /*0960*/  @P1 LDG.E.128 R92, desc[UR6][R190.64] ;  /* 0x00000006be5c1981 */ /* 0x000f62000c1e1d00 */
[----:B0-----:R-:W-:-:S03]  /*0970*/  @P1 IMAD.WIDE.U32 R186, R205, 0x20, R186 ;  /* 0x00000020cdba1825 */ /* 0x001fc600078e00ba */
[----:B------:R0:W5:Y:S04]  /*0980*/  @P1 LDG.E.128 R96, desc[UR6][R190.64+0x10] ;  /* 0x00001006be601981 */ /* 0x000168000c1e1d00 */
[----:B------:R-:W5:Y:S01]  /*0990*/  @P1 LDG.E.128 R76, desc[UR6][R186.64] ;  /* 0x00000006ba4c1981 */ /* 0x000f62000c1e1d00 */
[----:B------:R-:W-:-:S03]  /*09a0*/  @P1 IMAD.WIDE.U32 R188, R197, 0x20, R188 ;  /* 0x00000020c5bc1825 */ /* 0x000fc600078e00bc */
[----:B------:R0:W5:Y:S04]  /*09b0*/  @P1 LDG.E.128 R80, desc[UR6][R186.64+0x10] ;  /* 0x00001006ba501981 */ /* 0x000168000c1e1d00 */
[----:B------:R-:W5:Y:S04]  /*09c0*/  @P1 LDG.E.128 R84, desc[UR6][R188.64] ;  /* 0x00000006bc541981 */ /* 0x000f68000c1e1d00 */
[----:B------:R0:W5:Y:S01]  /*09d0*/  @P1 LDG.E.128 R88, desc[UR6][R188.64+0x10] ;  /* 0x00001006bc581981 */ /* 0x000162000c1e1d00 */
[----:B------:R-:W-:Y:S01]  /*09e0*/  UMOV UR4, 0xffffffff ;  /* 0xffffffff00047882 */ /* 0x000fe20000000000 */
[----:B------:R-:W-:-:S02]  /*09f0*/  LOP3.LUT P1, RZ, R0, 0x1f, RZ, 0xc0, !PT ;  /* 0x0000001f00ff7812 */ /* 0x000fc4000782c0ff */
[----:B----4-:R-:W-:Y:S02]  /*0a00*/  FSEL R202, R206, RZ, !P2 ;  /* 0x000000ffceca7208 */ /* 0x010fe40005000000 */
[----:B--2---:R-:W-:-:S03]  /*0a10*/  @P0 SHF.L.U32 R198, R204, 0x10, RZ ;  /* 0x00000010ccc60819 */ /* 0x004fc600000006ff */
[C---:B------:R-:W-:Y:S01]  /*0a20*/  FADD.FTZ R204, -R202.reuse, R111 ;  /* 0x0000006fcacc7221 */ /* 0x040fe20000010100 */
[C---:B------:R-:W-:Y:S01]  /*0a30*/  FADD.FTZ R206, -R202.reuse, R108 ;  /* 0x0000006ccace7221 */ /* 0x040fe20000010100 */
[C---:B-1----:R-:W-:Y:S01]  /*0a40*/  FADD.FTZ R184, -R202.reuse, R109 ;  /* 0x0000006dcab87221 */ /* 0x042fe20000010100 */
[----:B---3--:R-:W-:Y:S01]  /*0a50*/  FADD.FTZ R116, -R202, R116 ;  /* 0x00000074ca747221 */ /* 0x008fe20000010100 */
[C---:B------:R-:W-:Y:S02]  /*0a60*/  PRMT R111, R112.reuse, 0x7632, R111 ;  /* 0x00007632706f7816 */ /* 0x040fe4000000006f */
[----:B------:R-:W-:Y:S02]  /*0a70*/  SHF.L.U32 R185, R112, 0x10, RZ ;  /* 0x0000001070b97819 */ /* 0x000fe400000006ff */
[----:B------:R-:W-:Y:S01]  /*0a80*/  SHF.L.U32 R109, R114, 0x10, RZ ;  /* 0x00000010726d7819 */ /* 0x000fe200000006ff */
[C---:B0-----:R-:W-:Y:S01]  /*0a90*/  FADD.FTZ R190, -R202.reuse, R121 ;  /* 0x00000079cabe7221 */ /* 0x041fe20000010100 */
[C---:B------:R-:W-:Y:S01]  /*0aa0*/  FADD.FTZ R208, -R202.reuse, R123 ;  /* 0x0000007bcad07221 */ /* 0x040fe20000010100 */
[----:B------:R-:W-:Y:S01]  /*0ab0*/  SHF.L.U32 R111, R111, 0x10, RZ ;  /* 0x000000106f6f7819 */ /* 0x000fe200000006ff */
[C---:B------:R-:W-:Y:S01]  /*0ac0*/  FADD.FTZ R218, -R202.reuse, R143 ;  /* 0x0000008fcada7221 */ /* 0x040fe20000010100 */
[----:B------:R-:W-:Y:S01]  /*0ad0*/  PRMT R112, R113, 0x7632, R112 ;  /* 0x0000763271707816 */ /* 0x000fe20000000070 */
[----:B------:R-:W-:Y:S01]  /*0ae0*/  FADD.FTZ R220, -R202, R144 ;  /* 0x00000090cadc7221 */ /* 0x000fe20000010100 */
[----:B------:R-:W-:Y:S01]  /*0af0*/  FMUL.FTZ R144, R64, R185 ;  /* 0x000000b940907220 */ /* 0x000fe20000410000 */
[----:B------:R-:W-:-:S02]  /*0b00*/  PRMT R121, R125, 0x7632, R121 ;  /* 0x000076327d797816 */ /* 0x000fc40000000079 */
[----:B------:R-:W-:Y:S01]  /*0b10*/  SHF.L.U32 R123, R125, 0x10, RZ ;  /* 0x000000107d7b7819 */ /* 0x000fe200000006ff */
[C---:B------:R-:W-:Y:S01]  /*0b20*/  FMUL.FTZ R143, R199.reuse, R116 ;  /* 0x00000074c78f7220 */ /* 0x040fe20000410000 */
[----:B------:R-:W-:Y:S01]  /*0b30*/  FMUL.FTZ R125, R199, R206 ;  /* 0x000000cec77d7220 */ /* 0x000fe20000410000 */
[----:B------:R-:W-:Y:S01]  /*0b40*/  SHF.L.U32 R113, R113, 0x10, RZ ;  /* 0x0000001071717819 */ /* 0x000fe200000006ff */
[----:B------:R-:W-:Y:S01]  /*0b50*/  FADD.FTZ R28, R109, R28 ;  /* 0x0000001c6d1c7221 */ /* 0x000fe20000010000 */
[C---:B------:R-:W-:Y:S01]  /*0b60*/  PRMT R203, R150.reuse, 0x7632, R203 ;  /* 0x0000763296cb7816 */ /* 0x040fe200000000cb */
[-C--:B------:R-:W-:Y:S01]  /*0b70*/  FFMA.FTZ R176, R143, R109.reuse, R176 ;  /* 0x0000006d8fb07223 */ /* 0x080fe200000100b0 */
[----:B------:R-:W-:Y:S01]  /*0b80*/  SHF.L.U32 R209, R150, 0x10, RZ ;  /* 0x0000001096d17819 */ /* 0x000fe200000006ff */
[----:B------:R-:W-:Y:S01]  /*0b90*/  FMUL.FTZ R150, R60, R109 ;  /* 0x0000006d3c967220 */ /* 0x000fe20000410000 */
[----:B------:R-:W-:Y:S01]  /*0ba0*/  FMUL.FTZ R213, R65, R111 ;  /* 0x0000006f41d57220 */ /* 0x000fe20000410000 */
[----:B------:R-:W-:Y:S01]  /*0bb0*/  FADD.FTZ R234, RZ, R144 ;  /* 0x00000090ffea7221 */ /* 0x000fe20000010000 */
[C---:B------:R-:W-:Y:S01]  /*0bc0*/  FADD.FTZ R186, -R202.reuse, R110 ;  /* 0x0000006ecaba7221 */ /* 0x040fe20000010100 */
[--C-:B------:R-:W-:Y:S01]  /*0bd0*/  FADD.FTZ R216, -R202, R135.reuse ;  /* 0x00000087cad87221 */ /* 0x100fe20000010100 */
[----:B------:R-:W-:Y:S01]  /*0be0*/  FMUL.FTZ R184, R199, R184 ;  /* 0x000000b8c7b87220 */ /* 0x000fe20000410000 */
[----:B------:R-:W-:Y:S01]  /*0bf0*/  FFMA.FTZ R109, R125, R144, RZ ;  /* 0x000000907d6d7223 */ /* 0x000fe200000100ff */
[----:B------:R-:W-:-:S02]  /*0c00*/  PRMT R135, R138, 0x7632, R135 ;  /* 0x000076328a877816 */ /* 0x000fc40000000087 */
[----:B------:R-:W-:Y:S01]  /*0c10*/  SHF.L.U32 R189, R138, 0x10, RZ ;  /* 0x000000108abd7819 */ /* 0x000fe200000006ff */
[----:B------:R-:W-:Y:S01]  /*0c20*/  FADD.FTZ R138, -R202, R141 ;  /* 0x0000008dca8a7221 */ /* 0x000fe20000010100 */
[----:B------:R-:W-:Y:S01]  /*0c30*/  SHF.L.U32 R112, R112, 0x10, RZ ;  /* 0x0000001070707819 */ /* 0x000fe200000006ff */
[----:B------:R-:W-:Y:S01]  /*0c40*/  FMUL.FTZ R141, R66, R113 ;  /* 0x00000071428d7220 */ /* 0x000fe20000410000 */
[----:B------:R-:W-:Y:S01]  /*0c50*/  FADD.FTZ R234, R234, R213 ;  /* 0x000000d5eaea7221 */ /* 0x000fe20000010000 */
[----:B------:R-:W-:Y:S01]  /*0c60*/  FMUL.FTZ R186, R199, R186 ;  /* 0x000000bac7ba7220 */ /* 0x000fe20000410000 */
[----:B------:R-:W-:Y:S01]  /*0c70*/  FFMA.FTZ R109, R184, R213, R109 ;  /* 0x000000d5b86d7223 */ /* 0x000fe2000001006d */
[C---:B------:R-:W-:Y:S01]  /*0c80*/  FADD.FTZ R210, -R202.reuse, R129 ;  /* 0x00000081cad27221 */ /* 0x040fe20000010100 */
[----:B------:R-:W-:Y:S01]  /*0c90*/  FADD.FTZ R212, -R202, R131 ;  /* 0x00000083cad47221 */ /* 0x000fe20000010100 */
[----:B------:R-:W-:Y:S01]  /*0ca0*/  PRMT R108, R114, 0x7632, R108 ;  /* 0x00007632726c7816 */ /* 0x000fe2000000006c */
[C---:B------:R-:W-:Y:S01]  /*0cb0*/  FADD.FTZ R188, -R202.reuse, R118 ;  /* 0x00000076cabc7221 */ /* 0x040fe20000010100 */
[----:B------:R-:W-:Y:S01]  /*0cc0*/  FADD.FTZ R122, -R202, R122 ;  /* 0x0000007aca7a7221 */ /* 0x000fe20000010100 */
[C---:B------:R-:W-:Y:S01]  /*0cd0*/  PRMT R129, R136.reuse, 0x7632, R129 ;  /* 0x0000763288817816 */ /* 0x040fe20000000081 */
[----:B------:R-:W-:Y:S01]  /*0ce0*/  FADD.FTZ R194, R185, R194 ;  /* 0x000000c2b9c27221 */ /* 0x000fe20000010000 */
[----:B------:R-:W-:Y:S01]  /*0cf0*/  SHF.L.U32 R131, R136, 0x10, RZ ;  /* 0x0000001088837819 */ /* 0x000fe200000006ff */
[----:B------:R-:W-:Y:S01]  /*0d00*/  FFMA.FTZ R196, R125, R185, R196 ;  /* 0x000000b97dc47223 */ /* 0x000fe200000100c4 */
[C---:B------:R-:W-:Y:S01]  /*0d10*/  FADD.FTZ R114, -R202.reuse, R117 ;  /* 0x00000075ca727221 */ /* 0x040fe20000010100 */
[----:B------:R-:W-:Y:S01]  /*0d20*/  FADD.FTZ R118, -R202, R119 ;  /* 0x00000077ca767221 */ /* 0x000fe20000010100 */
[----:B------:R-:W-:Y:S01]  /*0d30*/  PRMT R136, R139, 0x7632, R136 ;  /* 0x000076328b887816 */ /* 0x000fe20000000088 */
[----:B------:R-:W-:Y:S01]  /*0d40*/  FMUL.FTZ R185, R67, R112 ;  /* 0x0000007043b97220 */ /* 0x000fe20000410000 */
[----:B------:R-:W-:Y:S01]  /*0d50*/  FADD.FTZ R234, R234, R141 ;  /* 0x0000008deaea7221 */ /* 0x000fe20000010000 */
[----:B------:R-:W-:Y:S01]  /*0d60*/  PRMT R117, R124, 0x7632, R117 ;  /* 0x000076327c757816 */ /* 0x000fe20000000075 */
[----:B------:R-:W-:Y:S01]  /*0d70*/  FADD.FTZ R130, -R202, R130 ;  /* 0x00000082ca827221 */ /* 0x000fe20000010100 */
[----:B------:R-:W-:Y:S01]  /*0d80*/  SHF.L.U32 R119, R124, 0x10, RZ ;  /* 0x000000107c777819 */ /* 0x000fe200000006ff */
[----:B------:R-:W-:Y:S01]  /*0d90*/  FMUL.FTZ R204, R199, R204 ;  /* 0x000000ccc7cc7220 */ /* 0x000fe20000410000 */
[----:B------:R-:W-:Y:S01]  /*0da0*/  FFMA.FTZ R109, R186, R141, R109 ;  /* 0x0000008dba6d7223 */ /* 0x000fe2000001006d */
[----:B------:R-:W-:Y:S01]  /*0db0*/  PRMT R124, R126, 0x7632, R124 ;  /* 0x000076327e7c7816 */ /* 0x000fe2000000007c */
[----:B------:R-:W-:Y:S01]  /*0dc0*/  FADD.FTZ R140, -R202, R140 ;  /* 0x0000008cca8c7221 */ /* 0x000fe20000010100 */
[----:B------:R-:W-:Y:S01]  /*0dd0*/  SHF.L.U32 R187, R126, 0x10, RZ ;  /* 0x000000107ebb7819 */ /* 0x000fe200000006ff */
[----:B------:R-:W-:Y:S01]  /*0de0*/  FFMA.FTZ R193, R184, R111, R193 ;  /* 0x0000006fb8c17223 */ /* 0x000fe200000100c1 */
[----:B------:R-:W-:Y:S01]  /*0df0*/  PRMT R126, R127, 0x7632, R126 ;  /* 0x000076327f7e7816 */ /* 0x000fe2000000007e */
[----:B------:R-:W-:Y:S01]  /*0e00*/  FADD.FTZ R192, R111, R192 ;  /* 0x000000c06fc07221 */ /* 0x000fe20000010000 */
[----:B------:R-:W-:Y:S01]  /*0e10*/  SHF.L.U32 R108, R108, 0x10, RZ ;  /* 0x000000106c6c7819 */ /* 0x000fe200000006ff */
[----:B------:R-:W-:Y:S01]  /*0e20*/  FMUL.FTZ R217, R199, R122 ;  /* 0x0000007ac7d97220 */ /* 0x000fe20000410000 */
[----:B------:R-:W-:Y:S01]  /*0e30*/  SHF.L.U32 R127, R127, 0x10, RZ ;  /* 0x000000107f7f7819 */ /* 0x000fe200000006ff */
[----:B------:R-:W-:Y:S01]  /*0e40*/  FADD.FTZ R111, R234, R185 ;  /* 0x000000b9ea6f7221 */ /* 0x000fe20000010000 */
[----:B------:R-:W-:Y:S01]  /*0e50*/  SHF.L.U32 R122, R136, 0x10, RZ ;  /* 0x00000010887a7819 */ /* 0x000fe200000006ff */
[----:B------:R-:W-:Y:S01]  /*0e60*/  FMUL.FTZ R221, R199, R130 ;  /* 0x00000082c7dd7220 */ /* 0x000fe20000410000 */
[----:B------:R-:W-:Y:S01]  /*0e70*/  FFMA.FTZ R136, R204, R185, R109 ;  /* 0x000000b9cc887223 */ /* 0x000fe2000001006d */
        /* <DEDUP_REMOVED lines=16> */
[C---:B------:R-:W-:Y:S01]  /*0f80*/  FMUL.FTZ R154, R199.reuse, R114 ;  /* 0x00000072c79a7220 */ /* 0x040fe20000410000 */
[----:B------:R-:W-:Y:S01]  /*0f90*/  FMUL.FTZ R129, R199, R140 ;  /* 0x0000008cc7817220 */ /* 0x000fe20000410000 */
[C---:B------:R-:W-:Y:S01]  /*0fa0*/  PRMT R145, R148.reuse, 0x7632, R145 ;  /* 0x0000763294917816 */ /* 0x040fe20000000091 */
[----:B------:R-:W-:Y:S01]  /*0fb0*/  FMUL.FTZ R155, R61, R108 ;  /* 0x0000006c3d9b7220 */ /* 0x000fe20000410000 */
[----:B------:R-:W-:Y:S01]  /*0fc0*/  SHF.L.U32 R147, R148, 0x10, RZ ;  /* 0x0000001094937819 */ /* 0x000fe200000006ff */
[----:B------:R-:W-:Y:S01]  /*0fd0*/  FADD.FTZ R140, R111, R150 ;  /* 0x000000966f8c7221 */ /* 0x000fe20000010000 */
[----:B------:R-:W-:Y:S01]  /*0fe0*/  SHF.L.U32 R114, R126, 0x10, RZ ;  /* 0x000000107e727819 */ /* 0x000fe200000006ff */
[----:B------:R-:W-:Y:S01]  /*0ff0*/  FADD.FTZ R18, R127, R18 ;  /* 0x000000127f127221 */ /* 0x000fe20000010000 */
[----:B------:R-:W-:Y:S01]  /*1000*/  PRMT R148, R149, 0x7632, R148 ;  /* 0x0000763295947816 */ /* 0x000fe20000000094 */
[-C--:B------:R-:W-:Y:S01]  /*1010*/  FFMA.FTZ R166, R221, R127.reuse, R166 ;  /* 0x0000007fdda67223 */ /* 0x080fe200000100a6 */
[----:B------:R-:W-:Y:S01]  /*1020*/  SHF.L.U32 R191, R149, 0x10, RZ ;  /* 0x0000001095bf7819 */ /* 0x000fe200000006ff */
[----:B------:R-:W-:Y:S01]  /*1030*/  FMUL.FTZ R126, R54, R127 ;  /* 0x0000007f367e7220 */ /* 0x000fe20000410000 */
[----:B------:R-:W-:Y:S01]  /*1040*/  FFMA.FTZ R109, R143, R150, R136 ;  /* 0x000000968f6d7223 */ /* 0x000fe20000010088 */
[C---:B------:R-:W-:Y:S01]  /*1050*/  FMUL.FTZ R149, R199.reuse, R188 ;  /* 0x000000bcc7957220 */ /* 0x040fe20000410000 */
[----:B------:R-:W-:Y:S01]  /*1060*/  SHF.L.U32 R110, R110, 0x10, RZ ;  /* 0x000000106e6e7819 */ /* 0x000fe200000006ff */
[C---:B------:R-:W-:Y:S01]  /*1070*/  FMUL.FTZ R127, R199.reuse, R132 ;  /* 0x00000084c77f7220 */ /* 0x040fe20000410000 */
        /* <DEDUP_REMOVED lines=12> */
[----:B------:R-:W-:Y:S01]  /*1140*/  PRMT R133, R137, 0x7632, R133 ;  /* 0x0000763289857816 */ /* 0x000fe20000000085 */
[----:B------:R-:W-:Y:S01]  /*1150*/  FADD.FTZ R142, R111, R152 ;  /* 0x000000986f8e7221 */ /* 0x000fe20000010000 */
[----:B------:R-:W-:Y:S01]  /*1160*/  SHF.L.U32 R110, R124, 0x10, RZ ;  /* 0x000000107c6e7819 */ /* 0x000fe200000006ff */
[----:B------:R-:W-:Y:S01]  /*1170*/  FFMA.FTZ R181, R204, R112, R181 ;  /* 0x00000070ccb57223 */ /* 0x000fe200000100b5 */
[----:B------:R-:W-:Y:S01]  /*1180*/  SHF.L.U32 R137, R137, 0x10, RZ ;  /* 0x0000001089897819 */ /* 0x000fe200000006ff */
[----:B------:R-:W-:Y:S01]  /*1190*/  FADD.FTZ R180, R112, R180 ;  /* 0x000000b470b47221 */ /* 0x000fe20000010000 */
[----:B------:R-:W-:Y:S01]  /*11a0*/  FADD.FTZ R20, R187, R20 ;  /* 0x00000014bb147221 */ /* 0x000fe20000010000 */
[-C--:B------:R-:W-:Y:S01]  /*11b0*/  FFMA.FTZ R168, R219, R187.reuse, R168 ;  /* 0x000000bbdba87223 */ /* 0x080fe200000100a8 */
[----:B------:R-:W-:Y:S01]  /*11c0*/  FMUL.FTZ R124, R52, R187 ;  /* 0x000000bb347c7220 */ /* 0x000fe20000410000 */
[----:B------:R-:W-:Y:S01]  /*11d0*/  FFMA.FTZ R109, R149, R152, R140 ;  /* 0x00000098956d7223 */ /* 0x000fe2000001008c */
        /* <DEDUP_REMOVED lines=29> */
[----:B------:R-:W-:Y:S01]  /*13b0*/  FMUL.FTZ R210, R199, R210 ;  /* 0x000000d2c7d27220 */ /* 0x000fe20000410000 */
[----:B------:R-:W-:Y:S01]  /*13c0*/  SHF.L.U32 R120, R135, 0x10, RZ ;  /* 0x0000001087787819 */ /* 0x000fe200000006ff */
[----:B------:R-:W-:Y:S01]  /*13d0*/  FADD.FTZ R111, R142, R139 ;  /* 0x0000008b8e6f7221 */ /* 0x000fe20000010000 */
        /* <DEDUP_REMOVED lines=20> */
[----:B------:R-:W-:Y:S01]  /*1520*/  FFMA.FTZ R112, R212, R147, R109 ;  /* 0x00000093d4707223 */ /* 0x000fe2000001006d */
[----:B------:R-:W-:Y:S01]  /*1530*/  FADD.FTZ R6, R191, R6 ;  /* 0x00000006bf067221 */ /* 0x000fe20000010000 */
[-C--:B------:R-:W-:Y:S01]  /*1540*/  FFMA.FTZ R34, R135, R191.reuse, R34 ;  /* 0x000000bf87227223 */ /* 0x080fe20000010022 */
[----:B------:R-:W-:Y:S01]  /*1550*/  FMUL.FTZ R140, R42, R191 ;  /* 0x000000bf2a8c7220 */ /* 0x000fe20000410000 */
[----:B------:R-:W-:Y:S01]  /*1560*/  FMUL.FTZ R191, R49, R116 ;  /* 0x0000007431bf7220 */ /* 0x000fe20000410000 */
[----:B------:R-:W-:Y:S01]  /*1570*/  FADD.FTZ R110, R111, R128 ;  /* 0x000000806f6e7221 */ /* 0x000fe20000010000 */
[----:B------:R-:W-:Y:S01]  /*1580*/  FMUL.FTZ R214, R199, R214 ;  /* 0x000000d6c7d67220 */ /* 0x000fe20000410000 */
[----:B------:R-:W-:Y:S02]  /*1590*/  FFMA.FTZ R109, R127, R128, R112 ;  /* 0x000000807f6d7223 */ /* 0x000fe40000010070 */
[----:B------:R-:W-:Y:S01]  /*15a0*/  FADD.FTZ R111, R110, R191 ;  /* 0x000000bf6e6f7221 */ /* 0x000fe20000010000 */
[----:B------:R-:W-:Y:S01]  /*15b0*/  FFMA.FTZ R171, R208, R108, R171 ;  /* 0x0000006cd0ab7223 */ /* 0x000fe200000100ab */
[----:B------:R-:W-:Y:S01]  /*15c0*/  FFMA.FTZ R110, R214, R191, R109 ;  /* 0x000000bfd66e7223 */ /* 0x000fe2000001006d */
[----:B------:R-:W-:Y:S01]  /*15d0*/  FADD.FTZ R23, R108, R23 ;  /* 0x000000176c177221 */ /* 0x000fe20000010000 */
[----:B------:R-:W-:Y:S01]  /*15e0*/  SHF.L.U32 R108, R203, 0x10, RZ ;  /* 0x00000010cb6c7819 */ /* 0x000fe200000006ff */
        /* <DEDUP_REMOVED lines=20> */
[----:B------:R-:W-:Y:S01]  /*1730*/  FFMA.FTZ R110, R138, R209, R109 ;  /* 0x000000d18a6e7223 */ /* 0x000fe2000001006d */
        /* <DEDUP_REMOVED lines=28> */
[----:B------:R-:W-:Y:S01]  /*1900*/  FFMA.FTZ R157, R222, R146, R157 ;  /* 0x00000092de9d7223 */ /* 0x000fe2000001009d */
[----:B------:R-:W-:Y:S01]  /*1910*/  FADD.FTZ R9, R146, R9 ;  /* 0x0000000992097221 */ /* 0x000fe20000010000 */
[----:B------:R-:W-:Y:S01]  /*1920*/  FADD.FTZ R111, R108, R229 ;  /* 0x000000e56c6f7221 */ /* 0x000fe20000010000 */
[C---:B------:R-:W-:Y:S01]  /*1930*/  FMUL.FTZ R227, R199.reuse, R230 ;  /* 0x000000e6c7e37220 */ /* 0x040fe20000410000 */
[----:B------:R-:W-:Y:S01]  /*1940*/  FMUL.FTZ R146, R38, R151 ;  /* 0x0000009726927220 */ /* 0x000fe20000410000 */
        /* <DEDUP_REMOVED lines=48> */
.L_x_5799:
        /* <DEDUP_REMOVED lines=13> */
.L_x_5787:
        /* <DEDUP_REMOVED lines=11> */
[----:B------:R-:W-:Y:S02]  /*1dd0*/  ISETP.NE.AND.EX P3, PT, RZ, UR13, PT, P3 ;  /* 0x0000000dff007c0c */ /* 0x000fe4000bf65330 */
        /* <DEDUP_REMOVED lines=34> */
[-CC-:B------:R-:W-:Y:S01]  /*2000*/  FFMA.FTZ R131, R131, R109.reuse, R122.reuse ;  /* 0x0000006d83837223 */ /* 0x180fe2000001007a */
[----:B------:R-:W-:Y:S01]  /*2010*/  FADD.FTZ R130, R130, -R187 ;  /* 0x800000bb82827221 */ /* 0x000fe20000010000 */
[-CC-:B------:R-:W-:Y:S01]  /*2020*/  FFMA.FTZ R188, R188, R109.reuse, R122.reuse ;  /* 0x0000006dbcbc7223 */ /* 0x180fe2000001007a */
[----:B------:R-:W-:Y:S01]  /*2030*/  FADD.FTZ R136, R136, -R133 ;  /* 0x8000008588887221 */ /* 0x000fe20000010000 */
[-CC-:B------:R-:W-:Y:S01]  /*2040*/  FFMA.FTZ R143, R143, R109.reuse, R122.reuse ;  /* 0x0000006d8f8f7223 */ /* 0x180fe2000001007a */
[-CC-:B------:R-:W-:Y:S01]  /*2050*/  FFMA.FTZ R154, R154, R109.reuse, R122.reuse ;  /* 0x0000006d9a9a7223 */ /* 0x180fe2000001007a */
[-CC-:B------:R-:W-:Y:S01]  /*2060*/  FFMA.FTZ R149, R149, R109.reuse, R122.reuse ;  /* 0x0000006d95957223 */ /* 0x180fe2000001007a */
[----:B------:R-:W0:Y:S01]  /*2070*/  @P2 LDC.64 R120, c[0x0][0x308] ;  /* 0x0000c200ff782b82 */ /* 0x000e220000000a00 */
        /* <DEDUP_REMOVED lines=27> */
[----:B------:R-:W-:Y:S01]  /*2230*/  FMUL.FTZ R179, R199, R130 ;  /* 0x00000082c7b37220 */ /* 0x000fe20000410000 */
[----:B------:R-:W-:Y:S01]  /*2240*/  FADD.FTZ R150, R150, -R143 ;  /* 0x8000008f96967221 */ /* 0x000fe20000010000 */
[----:B------:R-:W-:Y:S01]  /*2250*/  FADD.FTZ R154, R155, -R154 ;  /* 0x8000009a9b9a7221 */ /* 0x000fe20000010000 */
[----:B------:R-:W-:Y:S01]  /*2260*/  FADD.FTZ R152, R152, -R149 ;  /* 0x8000009598987221 */ /* 0x000fe20000010000 */
[----:B------:R-:W-:Y:S01]  /*2270*/  FADD.FTZ R190, R137, -R190 ;  /* 0x800000be89be7221 */ /* 0x000fe20000010000 */
[C---:B------:R-:W-:Y:S01]  /*2280*/  FMUL.FTZ R153, R199.reuse, R136 ;  /* 0x00000088c7997220 */ /* 0x040fe20000410000 */
[----:B------:R-:W1:Y:S01]  /*2290*/  LDC.64 R130, c[0x0][0x2f8] ;  /* 0x0000be00ff827b82 */ /* 0x000e620000000a00 */
[----:B------:R-:W-:Y:S01]  /*22a0*/  FADD.FTZ R110, R148, -R109 ;  /* 0x8000006d946e7221 */ /* 0x000fe20000010000 */
[C---:B------:R-:W-:Y:S01]  /*22b0*/  FMUL.FTZ R115, R199.reuse, R186 ;  /* 0x000000bac7737220 */ /* 0x040fe20000410000 */
[C---:B------:R-:W-:Y:S01]  /*22c0*/  FMUL.FTZ R109, R199.reuse, R144 ;  /* 0x00000090c76d7220 */ /* 0x040fe20000410000 */
[C---:B------:R-:W-:Y:S01]  /*22d0*/  FMUL.FTZ R184, R199.reuse, R184 ;  /* 0x000000b8c7b87220 */ /* 0x040fe20000410000 */
[C---:B------:R-:W-:Y:S01]  /*22e0*/  FMUL.FTZ R204, R199.reuse, R204 ;  /* 0x000000ccc7cc7220 */ /* 0x040fe20000410000 */
[----:B------:R-:W-:Y:S01]  /*22f0*/  FADD.FTZ R142, R142, -R189 ;  /* 0x800000bd8e8e7221 */ /* 0x000fe20000010000 */
[C---:B------:R-:W-:Y:S01]  /*2300*/  FMUL.FTZ R123, R199.reuse, R150 ;  /* 0x00000096c77b7220 */ /* 0x040fe20000410000 */
[----:B------:R-:W2:Y:S01]  /*2310*/  @P2 LDC.64 R136, c[0x0][0x308] ;  /* 0x0000c200ff882b82 */ /* 0x000ea20000000a00 */
[C---:B------:R-:W-:Y:S01]  /*2320*/  FMUL.FTZ R122, R199.reuse, R154 ;  /* 0x0000009ac77a7220 */ /* 0x040fe20000410000 */
[C---:B------:R-:W-:Y:S01]  /*2330*/  FMUL.FTZ R125, R199.reuse, R152 ;  /* 0x00000098c77d7220 */ /* 0x040fe20000410000 */
[----:B------:R-:W-:Y:S01]  /*2340*/  FMUL.FTZ R188, R199, R188 ;  /* 0x000000bcc7bc7220 */ /* 0x000fe20000410000 */
[----:B------:R-:W-:Y:S01]  /*2350*/  FADD.FTZ R206, R206, -R215 ;  /* 0x800000d7cece7221 */ /* 0x000fe20000010000 */
[----:B-----5:R-:W-:Y:S01]  /*2360*/  @P1 FADD.FTZ R115, R70, R115 ;  /* 0x0000007346731221 */ /* 0x020fe20000010000 */
[----:B------:R-:W-:Y:S01]  /*2370*/  FADD.FTZ R232, R232, -R217 ;  /* 0x800000d9e8e87221 */ /* 0x000fe20000010000 */
[----:B------:R-:W-:Y:S01]  /*2380*/  FADD.FTZ R208, R139, -R208 ;  /* 0x800000d08bd07221 */ /* 0x000fe20000010000 */
[----:B------:R-:W-:Y:S01]  /*2390*/  @P1 FADD.FTZ R109, R68, R109 ;  /* 0x0000006d446d1221 */ /* 0x000fe20000010000 */
[----:B------:R-:W-:Y:S01]  /*23a0*/  @P1 FADD.FTZ R184, R69, R184 ;  /* 0x000000b845b81221 */ /* 0x000fe20000010000 */
[----:B------:R-:W-:Y:S01]  /*23b0*/  @P1 FADD.FTZ R204, R71, R204 ;  /* 0x000000cc47cc1221 */ /* 0x000fe20000010000 */
[----:B------:R-:W-:Y:S01]  /*23c0*/  FADD.FTZ R124, R124, -R219 ;  /* 0x800000db7c7c7221 */ /* 0x000fe20000010000 */
[----:B------:R-:W-:Y:S01]  /*23d0*/  FADD.FTZ R210, R145, -R210 ;  /* 0x800000d291d27221 */ /* 0x000fe20000010000 */
[----:B------:R-:W-:Y:S01]  /*23e0*/  FADD.FTZ R126, R126, -R221 ;  /* 0x800000dd7e7e7221 */ /* 0x000fe20000010000 */
[----:B------:R-:W-:Y:S01]  /*23f0*/  FADD.FTZ R212, R147, -R212 ;  /* 0x800000d493d47221 */ /* 0x000fe20000010000 */
[----:B------:R-:W-:Y:S01]  /*2400*/  FADD.FTZ R128, R128, -R127 ;  /* 0x8000007f80807221 */ /* 0x000fe20000010000 */
[----:B------:R-:W-:Y:S01]  /*2410*/  FADD.FTZ R108, R146, -R227 ;  /* 0x800000e3926c7221 */ /* 0x000fe20000010000 */
[----:B------:R-:W-:Y:S01]  /*2420*/  FMUL.FTZ R147, R199, R142 ;  /* 0x0000008ec7937220 */ /* 0x000fe20000410000 */
[----:B------:R-:W-:Y:S01]  /*2430*/  @P1 FADD.FTZ R123, R72, R123 ;  /* 0x0000007b487b1221 */ /* 0x000fe20000010000 */
[----:B------:R-:W-:Y:S01]  /*2440*/  @P1 FADD.FTZ R122, R73, R122 ;  /* 0x0000007a497a1221 */ /* 0x000fe20000010000 */
[----:B------:R-:W-:Y:S01]  /*2450*/  @P1 FADD.FTZ R125, R74, R125 ;  /* 0x0000007d4a7d1221 */ /* 0x000fe20000010000 */
[----:B------:R-:W-:Y:S01]  /*2460*/  @P1 FADD.FTZ R188, R75, R188 ;  /* 0x000000bc4bbc1221 */ /* 0x000fe20000010000 */
[C---:B------:R-:W-:Y:S01]  /*2470*/  FMUL.FTZ R127, R199.reuse, R206 ;  /* 0x000000cec77f7220 */ /* 0x040fe20000410000 */
        /* <DEDUP_REMOVED lines=35> */
[----:B------:R-:W-:Y:S01]  /*26b0*/  FMUL.FTZ R155, R199, R128 ;  /* 0x00000080c79b7220 */ /* 0x000fe20000410000 */
[-C--:B------:R-:W-:Y:S01]  /*26c0*/  FMUL.FTZ R123, R123, R198.reuse ;  /* 0x000000c67b7b7220 */ /* 0x080fe20000410000 */
[-C--:B------:R-:W-:Y:S01]  /*26d0*/  FMUL.FTZ R122, R122, R198.reuse ;  /* 0x000000c67a7a7220 */ /* 0x080fe20000410000 */
[-C--:B------:R-:W-:Y:S01]  /*26e0*/  FMUL.FTZ R111, R125, R198.reuse ;  /* 0x000000c67d6f7220 */ /* 0x080fe20000410000 */
[----:B------:R-:W-:Y:S01]  /*26f0*/  FMUL.FTZ R188, R188, R198 ;  /* 0x000000c6bcbc7220 */ /* 0x000fe20000410000 */
[----:B------:R-:W-:Y:S01]  /*2700*/  FADD.FTZ R218, R211, -R218 ;  /* 0x800000dad3da7221 */ /* 0x000fe20000010000 */
[----:B------:R-:W4:Y:S01]  /*2710*/  @P2 LDC.64 R128, c[0x0][0x308] ;  /* 0x0000c200ff802b82 */ /* 0x000f220000000a00 */
[----:B------:R-:W-:Y:S01]  /*2720*/  FADD.FTZ R140, R140, -R135 ;  /* 0x800000878c8c7221 */ /* 0x000fe20000010000 */
[C---:B------:R-:W-:Y:S01]  /*2730*/  FMUL.FTZ R145, R199.reuse, R134 ;  /* 0x00000086c7917220 */ /* 0x040fe20000410000 */
[C---:B------:R-:W-:Y:S01]  /*2740*/  FMUL.FTZ R149, R199.reuse, R132 ;  /* 0x00000084c7957220 */ /* 0x040fe20000410000 */
[----:B------:R-:W-:Y:S01]  /*2750*/  FMUL.FTZ R148, R199, R138 ;  /* 0x0000008ac7947220 */ /* 0x000fe20000410000 */
[----:B------:R-:W-:Y:S01]  /*2760*/  F2FP.BF16.F32.PACK_AB R109, R109, R110 ;  /* 0x0000006e6d6d723e */ /* 0x000fe200000010ff */
        /* <DEDUP_REMOVED lines=11> */
[----:B------:R-:W-:Y:S01]  /*2820*/  FMUL.FTZ R144, R199, R218 ;  /* 0x000000dac7907220 */ /* 0x000fe20000410000 */
        /* <DEDUP_REMOVED lines=8> */
[----:B------:R-:W-:Y:S01]  /*28b0*/  SEL R116, R127, R100, P3 ;  /* 0x000000647f747207 */ /* 0x000fe20001800000 */
        /* <DEDUP_REMOVED lines=13> */
[----:B------:R-:W-:Y:S01]  /*2990*/  SEL R123, R212, R107, P3 ;  /* 0x0000006bd47b7207 */ /* 0x000fe20001800000 */
[----:B------:R-:W-:Y:S01]  /*29a0*/  FADD.FTZ R228, R229, -R228 ;  /* 0x800000e4e5e47221 */ /* 0x000fe20000010000 */
[----:B------:R1:W-:Y:S01]  /*29b0*/  STG.E.128 desc[UR6][R132.64], R108 ;  /* 0x0000006c84007986 */ /* 0x0003e2000c101d06 */
[C---:B------:R-:W-:Y:S01]  /*29c0*/  FMUL.FTZ R178, R199.reuse, R216 ;  /* 0x000000d8c7b27220 */ /* 0x040fe20000410000 */
[C---:B------:R-:W-:Y:S01]  /*29d0*/  FMUL.FTZ R152, R199.reuse, R222 ;  /* 0x000000dec7987220 */ /* 0x040fe20000410000 */
[C---:B------:R-:W-:Y:S01]  /*29e0*/  FMUL.FTZ R151, R199.reuse, R140 ;  /* 0x0000008cc7977220 */ /* 0x040fe20000410000 */
[C---:B------:R-:W-:Y:S01]  /*29f0*/  FMUL.FTZ R150, R199.reuse, R224 ;  /* 0x000000e0c7967220 */ /* 0x040fe20000410000 */
[----:B------:R2:W-:Y:S01]  /*2a00*/  @P2 STG.E.128 desc[UR6][R136.64], R116 ;  /* 0x0000007488002986 */ /* 0x0005e2000c101d06 */
[C---:B------:R-:W-:Y:S01]  /*2a10*/  FMUL.FTZ R154, R199.reuse, R214 ;  /* 0x000000d6c79a7220 */ /* 0x040fe20000410000 */
[----:B------:R-:W-:Y:S01]  /*2a20*/  FMUL.FTZ R146, R199, R228 ;  /* 0x000000e4c7927220 */ /* 0x000fe20000410000 */
[----:B------:R-:W-:Y:S01]  /*2a30*/  @P1 FADD.FTZ R179, R86, R179 ;  /* 0x000000b356b31221 */ /* 0x000fe20000010000 */
[----:B------:R-:W-:Y:S01]  /*2a40*/  @P2 STG.E.128 desc[UR6][R136.64+0x10], R120 ;  /* 0x0000107888002986 */ /* 0x000fe2000c101d06 */
[----:B------:R-:W-:Y:S01]  /*2a50*/  @P1 FADD.FTZ R178, R87, R178 ;  /* 0x000000b257b21221 */ /* 0x000fe20000010000 */
[----:B------:R-:W-:Y:S01]  /*2a60*/  @P1 FADD.FTZ R153, R92, R153 ;  /* 0x000000995c991221 */ /* 0x000fe20000010000 */
[----:B------:R-:W-:Y:S01]  /*2a70*/  @P1 FADD.FTZ R152, R93, R152 ;  /* 0x000000985d981221 */ /* 0x000fe20000010000 */
[----:B------:R3:W-:Y:S01]  /*2a80*/  STG.E.128 desc[UR6][R138.64], R112 ;  /* 0x000000708a007986 */ /* 0x0007e2000c101d06 */
[----:B------:R-:W-:Y:S01]  /*2a90*/  @P1 FADD.FTZ R151, R94, R151 ;  /* 0x000000975e971221 */ /* 0x000fe20000010000 */
[----:B------:R-:W-:Y:S01]  /*2aa0*/  @P1 FADD.FTZ R150, R95, R150 ;  /* 0x000000965f961221 */ /* 0x000fe20000010000 */
[----:B------:R-:W-:Y:S01]  /*2ab0*/  @P1 FADD.FTZ R155, R84, R155 ;  /* 0x0000009b549b1221 */ /* 0x000fe20000010000 */
[----:B------:R-:W-:Y:S01]  /*2ac0*/  @P1 FADD.FTZ R154, R85, R154 ;  /* 0x0000009a559a1221 */ /* 0x000fe20000010000 */
[-C--:B-1----:R-:W-:Y:S01]  /*2ad0*/  FMUL.FTZ R110, R149, R198.reuse ;  /* 0x000000c6956e7220 */ /* 0x082fe20000410000 */
[-C--:B------:R-:W-:Y:S01]  /*2ae0*/  FMUL.FTZ R111, R148, R198.reuse ;  /* 0x000000c6946f7220 */ /* 0x080fe20000410000 */
[----:B------:R-:W-:Y:S01]  /*2af0*/  @P1 FADD.FTZ R147, R96, R147 ;  /* 0x0000009360931221 */ /* 0x000fe20000010000 */
[----:B------:R-:W-:Y:S01]  /*2b00*/  @P1 FADD.FTZ R146, R97, R146 ;  /* 0x0000009261921221 */ /* 0x000fe20000010000 */
[----:B------:R-:W-:Y:S01]  /*2b10*/  @P1 FADD.FTZ R143, R98, R143 ;  /* 0x0000008f628f1221 */ /* 0x000fe20000010000 */
[----:B--2---:R-:W-:Y:S01]  /*2b20*/  FMUL.FTZ R116, R153, R198 ;  /* 0x000000c699747220 */ /* 0x004fe20000410000 */
[----:B------:R-:W-:Y:S01]  /*2b30*/  F2FP.BF16.F32.PACK_AB R110, R111, R110 ;  /* 0x0000006e6f6e723e */ /* 0x000fe200000010ff */
[----:B------:R-:W-:Y:S01]  /*2b40*/  FMUL.FTZ R117, R151, R198 ;  /* 0x000000c697757220 */ /* 0x000fe20000410000 */
[----:B------:R-:W-:Y:S01]  /*2b50*/  @P1 FADD.FTZ R142, R99, R142 ;  /* 0x0000008e638e1221 */ /* 0x000fe20000010000 */
[----:B------:R-:W-:Y:S01]  /*2b60*/  SEL R126, R179, R102, P3 ;  /* 0x00000066b37e7207 */ /* 0x000fe20001800000 */
[-C--:B------:R-:W-:Y:S01]  /*2b70*/  FMUL.FTZ R108, R155, R198.reuse ;  /* 0x000000c69b6c7220 */ /* 0x080fe20000410000 */
[----:B------:R-:W-:Y:S01]  /*2b80*/  SEL R127, R178, R103, P3 ;  /* 0x00000067b27f7207 */ /* 0x000fe20001800000 */
[-C--:B------:R-:W-:Y:S01]  /*2b90*/  FMUL.FTZ R109, R154, R198.reuse ;  /* 0x000000c69a6d7220 */ /* 0x080fe20000410000 */
[-C--:B---3--:R-:W-:Y:S01]  /*2ba0*/  FMUL.FTZ R112, R145, R198.reuse ;  /* 0x000000c691707220 */ /* 0x088fe20000410000 */
[-C--:B------:R-:W-:Y:S01]  /*2bb0*/  FMUL.FTZ R113, R144, R198.reuse ;  /* 0x000000c690717220 */ /* 0x080fe20000410000 */
[-C--:B------:R-:W-:Y:S01]  /*2bc0*/  FMUL.FTZ R179, R179, R198.reuse ;  /* 0x000000c6b3b37220 */ /* 0x080fe20000410000 */
[-C--:B------:R-:W-:Y:S01]  /*2bd0*/  FMUL.FTZ R178, R178, R198.reuse ;  /* 0x000000c6b2b27220 */ /* 0x080fe20000410000 */
[-C--:B------:R-:W-:Y:S01]  /*2be0*/  FMUL.FTZ R118, R147, R198.reuse ;  /* 0x000000c693767220 */ /* 0x080fe20000410000 */
[----:B------:R-:W-:Y:S01]  /*2bf0*/  FMUL.FTZ R119, R146, R198 ;  /* 0x000000c692777220 */ /* 0x000fe20000410000 */
[----:B------:R-:W-:Y:S01]  /*2c00*/  F2FP.BF16.F32.PACK_AB R111, R113, R112 ;  /* 0x00000070716f723e */ /* 0x000fe200000010ff */
[-C--:B------:R-:W-:Y:S01]  /*2c10*/  FMUL.FTZ R113, R152, R198.reuse ;  /* 0x000000c698717220 */ /* 0x080fe20000410000 */
[-C--:B------:R-:W-:Y:S01]  /*2c20*/  FMUL.FTZ R112, R150, R198.reuse ;  /* 0x000000c696707220 */ /* 0x080fe20000410000 */
[-C--:B------:R-:W-:Y:S01]  /*2c30*/  FMUL.FTZ R120, R143, R198.reuse ;  /* 0x000000c68f787220 */ /* 0x080fe20000410000 */
[----:B------:R-:W-:Y:S01]  /*2c40*/  FMUL.FTZ R121, R142, R198 ;  /* 0x000000c68e797220 */ /* 0x000fe20000410000 */
[----:B----4-:R-:W-:Y:S01]  /*2c50*/  @P2 IMAD.WIDE.U32 R128, R197, 0x20, R128 ;  /* 0x00000020c5802825 */ /* 0x010fe200078e0080 */
[----:B------:R-:W-:-:S02]  /*2c60*/  F2FP.BF16.F32.PACK_AB R116, R113, R116 ;  /* 0x000000747174723e */ /* 0x000fc400000010ff */
[----:B------:R-:W-:Y:S01]  /*2c70*/  F2FP.BF16.F32.PACK_AB R117, R112, R117 ;  /* 0x000000757075723e */ /* 0x000fe200000010ff */
[----:B------:R-:W-:Y:S01]  /*2c80*/  IMAD.WIDE.U32 R140, R197, 0x10, R130 ;  /* 0x00000010c58c7825 */ /* 0x000fe200078e0082 */
[----:B------:R-:W-:Y:S02]  /*2c90*/  SEL R124, R155, R100, P3 ;  /* 0x000000649b7c7207 */ /* 0x000fe40001800000 */
[----:B------:R-:W-:Y:S01]  /*2ca0*/  SEL R125, R154, R101, P3 ;  /* 0x000000659a7d7207 */ /* 0x000fe20001800000 */
[----:B0-----:R-:W-:Y:S01]  /*2cb0*/  @P2 IMAD.WIDE.U32 R134, R201, 0x20, R134 ;  /* 0x00000020c9862825 */ /* 0x001fe200078e0086 */
[----:B------:R-:W-:Y:S02]  /*2cc0*/  F2FP.BF16.F32.PACK_AB R108, R109, R108 ;  /* 0x0000006c6d6c723e */ /* 0x000fe400000010ff */
[----:B------:R-:W-:Y:S01]  /*2cd0*/  SEL R112, R149, R104, P3 ;  /* 0x0000006895707207 */ /* 0x000fe20001800000 */
[----:B------:R-:W-:Y:S01]  /*2ce0*/  IMAD.WIDE.U32 R130, R201, 0x10, R130 ;  /* 0x00000010c9827825 */ /* 0x000fe200078e0082 */
[----:B------:R-:W-:Y:S01]  /*2cf0*/  SEL R113, R148, R105, P3 ;  /* 0x0000006994717207 */ /* 0x000fe20001800000 */
[----:B------:R0:W-:Y:S01]  /*2d00*/  @P2 STG.E.128 desc[UR6][R128.64], R124 ;  /* 0x0000007c80002986 */ /* 0x0001e2000c101d06 */
        /* <DEDUP_REMOVED lines=60> */
.L_x_5785:
        /* <DEDUP_REMOVED lines=27> */
.L_x_5786:
[----:B------:R-:W-:Y:S01]  /*3280*/  HFMA2.MMA R118, -RZ, RZ, 0, 9.5367431640625e-07 ;  /* 0x00000010ff767435 */ /* 0x000fe200000001ff */
[----:B------:R-:W-:Y:S02]  /*3290*/  MOV R119, R111 ;  /* 0x0000006f00777202 */ /* 0x000fe40000000f00 */
[----:B------:R-:W-:Y:S02]  /*32a0*/  MOV R121, 0x1f ;  /* 0x0000001f00797802 */ /* 0x000fe40000000f00 */
[----:B------:R-:W-:-:S07]  /*32b0*/  MOV R116, 0xffffffff ;  /* 0xffffffff00747802 */ /* 0x000fce0000000f00 */
[----:B-----5:R-:W-:Y:S05]  /*32c0*/  WARPSYNC.COLLECTIVE R116, `(.L_x_5789) ;  /* 0x0000000074087348 */ /* 0x020fea0003c00000 */
[----:B------:R0:W1:Y:S02]  /*32d0*/  SHFL.DOWN P3, R117, R119, R118, R121 ;  /* 0x0800007677757389 */ /* 0x0000640000060079 */
[----:B01---5:R-:W-:Y:S01]  /*32e0*/  ENDCOLLECTIVE ;  /* 0x000000000000791b */ /* 0x023fe20003800000 */
.L_x_5789:
[----:B------:R-:W-:Y:S02]  /*32f0*/  MOV R119, R109 ;  /* 0x0000006d00777202 */ /* 0x000fe40000000f00 */
[----:B------:R-:W-:-:S07]  /*3300*/  MOV R108, R117 ;  /* 0x00000075006c7202 */ /* 0x000fce0000000f00 */
[----:B------:R-:W-:Y:S05]  /*3310*/  WARPSYNC.COLLECTIVE R116, `(.L_x_5790) ;  /* 0x0000000074087348 */ /* 0x000fea0003c00000 */
[----:B------:R0:W1:Y:S02]  /*3320*/  SHFL.DOWN P3, R117, R119, R118, R121 ;  /* 0x0800007677757389 */ /* 0x0000640000060079 */
[----:B01----:R-:W-:Y:S01]  /*3330*/  ENDCOLLECTIVE ;  /* 0x000000000000791b */ /* 0x003fe20003800000 */
.L_x_5790:
[----:B------:R-:W-:Y:S01]  /*3340*/  FADD.FTZ R108, R111, R108 ;  /* 0x0000006c6f6c7221 */ /* 0x000fe20000010000 */
[----:B------:R-:W-:-:S04]  /*3350*/  HFMA2.MMA R118, -RZ, RZ, 0, 4.76837158203125e-07 ;  /* 0x00000008ff767435 */ /* 0x000fc800000001ff */
[----:B------:R-:W-:Y:S02]  /*3360*/  MOV R119, R108 ;  /* 0x0000006c00777202 */ /* 0x000fe40000000f00 */
[----:B------:R-:W-:-:S07]  /*3370*/  MOV R110, R117 ;  /* 0x00000075006e7202 */ /* 0x000fce0000000f00 */
[----:B------:R-:W-:Y:S05]  /*3380*/  WARPSYNC.COLLECTIVE R116, `(.L_x_5791) ;  /* 0x0000000074087348 */ /* 0x000fea0003c00000 */
[----:B------:R0:W1:Y:S02]  /*3390*/  SHFL.DOWN P3, R117, R119, R118, R121 ;  /* 0x0800007677757389 */ /* 0x0000640000060079 */
[----:B01----:R-:W-:Y:S01]  /*33a0*/  ENDCOLLECTIVE ;  /* 0x000000000000791b */ /* 0x003fe20003800000 */
.L_x_5791:
[----:B------:R-:W-:-:S05]  /*33b0*/  FADD.FTZ R110, R109, R110 ;  /* 0x0000006e6d6e7221 */ /* 0x000fca0000010000 */
[----:B------:R-:W-:Y:S02]  /*33c0*/  MOV R119, R110 ;  /* 0x0000006e00777202 */ /* 0x000fe40000000f00 */
[----:B------:R-:W-:-:S07]  /*33d0*/  MOV R113, R117 ;  /* 0x0000007500717202 */ /* 0x000fce0000000f00 */
[----:B------:R-:W-:Y:S05]  /*33e0*/  WARPSYNC.COLLECTIVE R116, `(.L_x_5792) ;  /* 0x0000000074087348 */ /* 0x000fea0003c00000 */
[----:B------:R0:W1:Y:S02]  /*33f0*/  SHFL.DOWN P3, R117, R119, R118, R121 ;  /* 0x0800007677757389 */ /* 0x0000640000060079 */
[----:B01----:R-:W-:Y:S01]  /*3400*/  ENDCOLLECTIVE ;  /* 0x000000000000791b */ /* 0x003fe20003800000 */
.L_x_5792:
[----:B------:R-:W-:Y:S01]  /*3410*/  FADD.FTZ R113, R108, R113 ;  /* 0x000000716c717221 */ /* 0x000fe20000010000 */
[----:B------:R-:W-:-:S04]  /*3420*/  HFMA2.MMA R118, -RZ, RZ, 0, 2.384185791015625e-07 ;  /* 0x00000004ff767435 */ /* 0x000fc800000001ff */
[----:B------:R-:W-:Y:S02]  /*3430*/  MOV R119, R113 ;  /* 0x0000007100777202 */ /* 0x000fe40000000f00 */
[----:B------:R-:W-:-:S07]  /*3440*/  MOV R115, R117 ;  /* 0x0000007500737202 */ /* 0x000fce0000000f00 */
[----:B------:R-:W-:Y:S05]  /*3450*/  WARPSYNC.COLLECTIVE R116, `(.L_x_5793) ;  /* 0x0000000074087348 */ /* 0x000fea0003c00000 */
[----:B------:R0:W1:Y:S02]  /*3460*/  SHFL.DOWN P3, R117, R119, R118, R121 ;  /* 0x0800007677757389 */ /* 0x0000640000060079 */
[----:B01----:R-:W-:Y:S01]  /*3470*/  ENDCOLLECTIVE ;  /* 0x000000000000791b */ /* 0x003fe20003800000 */
.L_x_5793:
[----:B------:R-:W-:-:S05]  /*3480*/  FADD.FTZ R115, R110, R115 ;  /* 0x000000736e737221 */ /* 0x000fca0000010000 */
[----:B------:R-:W-:Y:S02]  /*3490*/  MOV R119, R115 ;  /* 0x0000007300777202 */ /* 0x000fe40000000f00 */
[----:B------:R-:W-:-:S07]  /*34a0*/  MOV R112, R117 ;  /* 0x0000007500707202 */ /* 0x000fce0000000f00 */
[----:B------:R-:W-:Y:S05]  /*34b0*/  WARPSYNC.COLLECTIVE R116, `(.L_x_5794) ;  /* 0x0000000074087348 */ /* 0x000fea0003c00000 */
[----:B------:R0:W1:Y:S02]  /*34c0*/  SHFL.DOWN P3, R117, R119, R118, R121 ;  /* 0x0800007677757389 */ /* 0x0000640000060079 */
[----:B01----:R-:W-:Y:S01]  /*34d0*/  ENDCOLLECTIVE ;  /* 0x000000000000791b */ /* 0x003fe20003800000 */
.L_x_5794:
[----:B------:R-:W-:Y:S01]  /*34e0*/  FADD.FTZ R112, R113, R112 ;  /* 0x0000007071707221 */ /* 0x000fe20000010000 */
[----:B------:R-:W-:-:S04]  /*34f0*/  HFMA2.MMA R118, -RZ, RZ, 0, 1.1920928955078125e-07 ;  /* 0x00000002ff767435 */ /* 0x000fc800000001ff */
[----:B------:R-:W-:Y:S02]  /*3500*/  MOV R119, R112 ;  /* 0x0000007000777202 */ /* 0x000fe40000000f00 */
[----:B------:R-:W-:-:S07]  /*3510*/  MOV R114, R117 ;  /* 0x0000007500727202 */ /* 0x000fce0000000f00 */
[----:B------:R-:W-:Y:S05]  /*3520*/  WARPSYNC.COLLECTIVE R116, `(.L_x_5795) ;  /* 0x0000000074087348 */ /* 0x000fea0003c00000 */
[----:B------:R0:W1:Y:S02]  /*3530*/  SHFL.DOWN P3, R117, R119, R118, R121 ;  /* 0x0800007677757389 */ /* 0x0000640000060079 */
[----:B01----:R-:W-:Y:S01]  /*3540*/  ENDCOLLECTIVE ;  /* 0x000000000000791b */ /* 0x003fe20003800000 */
.L_x_5795:
[----:B------:R-:W-:-:S05]  /*3550*/  FADD.FTZ R114, R115, R114 ;  /* 0x0000007273727221 */ /* 0x000fca0000010000 */
[----:B------:R-:W-:Y:S02]  /*3560*/  MOV R119, R114 ;  /* 0x0000007200777202 */ /* 0x000fe40000000f00 */
[----:B------:R-:W-:-:S07]  /*3570*/  MOV R109, R117 ;  /* 0x00000075006d7202 */ /* 0x000fce0000000f00 */
[----:B------:R-:W-:Y:S05]  /*3580*/  WARPSYNC.COLLECTIVE R116, `(.L_x_5796) ;  /* 0x0000000074087348 */ /* 0x000fea0003c00000 */
[----:B------:R0:W1:Y:S02]  /*3590*/  SHFL.DOWN P3, R117, R119, R118, R121 ;  /* 0x0800007677757389 */ /* 0x0000640000060079 */
[----:B01----:R-:W-:Y:S01]  /*35a0*/  ENDCOLLECTIVE ;  /* 0x000000000000791b */ /* 0x003fe20003800000 */
.L_x_5796:
[----:B------:R-:W-:Y:S01]  /*35b0*/  FADD.FTZ R109, R112, R109 ;  /* 0x0000006d706d7221 */ /* 0x000fe20000010000 */
[----:B------:R-:W-:-:S04]  /*35c0*/  HFMA2.MMA R118, -RZ, RZ, 0, 5.9604644775390625e-08 ;  /* 0x00000001ff767435 */ /* 0x000fc800000001ff */
[----:B------:R-:W-:Y:S02]  /*35d0*/  MOV R119, R109 ;  /* 0x0000006d00777202 */ /* 0x000fe40000000f00 */
[----:B------:R-:W-:-:S07]  /*35e0*/  MOV R111, R117 ;  /* 0x00000075006f7202 */ /* 0x000fce0000000f00 */
[----:B------:R-:W-:Y:S05]  /*35f0*/  WARPSYNC.COLLECTIVE R116, `(.L_x_5797) ;  /* 0x0000000074087348 */ /* 0x000fea0003c00000 */
[----:B------:R0:W1:Y:S02]  /*3600*/  SHFL.DOWN P3, R117, R119, R118, R121 ;  /* 0x0800007677757389 */ /* 0x0000640000060079 */
[----:B01----:R-:W-:Y:S01]  /*3610*/  ENDCOLLECTIVE ;  /* 0x000000000000791b */ /* 0x003fe20003800000 */
.L_x_5797:
[----:B------:R-:W-:-:S05]  /*3620*/  FADD.FTZ R111, R114, R111 ;  /* 0x0000006f726f7221 */ /* 0x000fca0000010000 */
[----:B------:R-:W-:Y:S02]  /*3630*/  MOV R119, R111 ;  /* 0x0000006f00777202 */ /* 0x000fe40000000f00 */
[----:B------:R-:W-:-:S07]  /*3640*/  MOV R108, R117 ;  /* 0x00000075006c7202 */ /* 0x000fce0000000f00 */
[----:B------:R-:W-:Y:S05]  /*3650*/  WARPSYNC.COLLECTIVE R116, `(.L_x_5798) ;  /* 0x0000000074087348 */ /* 0x000fea0003c00000 */
[----:B------:R0:W1:Y:S02]  /*3660*/  SHFL.DOWN P3, R117, R119, R118, R121 ;  /* 0x0800007677757389 */ /* 0x0000640000060079 */
[----:B01----:R-:W-:Y:S01]  /*3670*/  ENDCOLLECTIVE ;  /* 0x000000000000791b */ /* 0x003fe20003800000 */
.L_x_5798:
[----:B------:R-:W-:Y:S01]  /*3680*/  MOV R110, R117 ;  /* 0x00000075006e7202 */ /* 0x000fe20000000f00 */
[----:B------:R-:W-:Y:S06]  /*3690*/  BRA `(.L_x_5799) ;  /* 0xffffffe4006c7947 */ /* 0x000fec000383ffff */
.L_x_5800:
        /* <DEDUP_REMOVED lines=14> */
.L_x_13941:


//--------------------- .text._ZN10layer_norm13ln_bwd_kernelINS_13Kernel_traitsIf13__nv_bfloat16fS2_fjLj8192ELj1ELj1ELj8ELj16ENS_18Kernel_traits_baseILj8192EfS2_fS2_fjLj256EEEEELb0ELb0ELb1ELb0EEEvNS_9BwdParamsE --------------------------
	.section	.text._ZN10layer_norm13ln_bwd_kernelINS_13Kernel_traitsIf13__nv_bfloat16fS2_fjLj8192ELj1ELj1ELj8ELj16ENS_18Kernel_traits_baseILj8192EfS2_fS2_fjLj256EEEEELb0ELb0ELb1ELb0EEEvNS_9BwdParamsE,"ax",@progbits
	.align	128
        .global         _ZN10layer_norm13ln_bwd_kernelINS_13Kernel_traitsIf13__nv_bfloat16fS2_fjLj8192ELj1ELj1ELj8ELj16ENS_18Kernel_traits_baseILj8192EfS2_fS2_fjLj256EEEEELb0ELb0ELb1ELb0EEEvNS_9BwdParamsE
        .type           _ZN10layer_norm13ln_bwd_kernelINS_13Kernel_traitsIf13__nv_bfloat16fS2_fjLj8192ELj1ELj1ELj8ELj16ENS_18Kernel_traits_baseILj8192EfS2_fS2_fjLj256EEEEELb0ELb0ELb1ELb0EEEvNS_9BwdParamsE,@function
        .size           _ZN10layer_norm13ln_bwd_kernelINS_13Kernel_traitsIf13__nv_bfloat16fS2_fjLj8192ELj1ELj1ELj8ELj16ENS_18Kernel_traits_baseILj8192EfS2_fS2_fjLj256EEEEELb0ELb0ELb1ELb0EEEvNS_9BwdParamsE,(.L_x_13942 - _ZN10layer_norm13ln_bwd_kernelINS_13Kernel_traitsIf13__nv_bfloat16fS2_fjLj8192ELj1ELj1ELj8ELj16ENS_18Kernel_traits_baseILj8192EfS2_fS2_fjLj256EEEEELb0ELb0ELb1ELb0EEEvNS_9BwdParamsE)
        .other          _ZN10layer_norm13ln_bwd_kernelINS_13Kernel_traitsIf13__nv_bfloat16fS2_fjLj8192ELj1ELj1ELj8ELj16ENS_18Kernel_traits_baseILj8192EfS2_fS2_fjLj256EEEEELb0ELb0ELb1ELb0EEEvNS_9BwdParamsE,@"STO_CUDA_ENTRY STV_DEFAULT"
_ZN10layer_norm13ln_bwd_kernelINS_13Kernel_traitsIf13__nv_bfloat16fS2_fjLj8192ELj1ELj1ELj8ELj16ENS_18Kernel_traits_baseILj8192EfS2_fS2_fjLj256EEEEELb0ELb0ELb1ELb0EEEvNS_9BwdParamsE:
.text._ZN10layer_norm13ln_bwd_kernelINS_13Kernel_traitsIf13__nv_bfloat16fS2_fjLj8192ELj1ELj1ELj8ELj16ENS_18Kernel_traits_baseILj8192EfS2_fS2_fjLj256EEEEELb0ELb0ELb1ELb0EEEvNS_9BwdParamsE:
        /* <DEDUP_REMOVED lines=75> */
[----:B------:R-:W-:Y:S06]  /*04b0*/  @P3 BRA `(.L_x_5801) ;  /* 0x0000004400643947 */ /* 0x000fec0003800000 */
[----:B------:R-:W0:Y:S01]  /*04c0*/  LDC.U8 R5, c[0x0][0x2a0] ;  /* 0x0000a800ff057b82 */ /* 0x000e220000000000 */
[----:B------:R-:W-:Y:S01]  /*04d0*/  ULDC.64 UR6, c[0x0][0x2c8] ;  /* 0x0000b20000067ab9 */ /* 0x000fe20000000a00 */
[----:B------:R-:W-:Y:S01]  /*04e0*/  HFMA2.MMA R177, -RZ, RZ, 0, 5.9604644775390625e-08 ;  /* 0x00000001ffb17435 */ /* 0x000fe200000001ff */
[----:B------:R-:W-:Y:S02]  /*04f0*/  ISETP.NE.U32.AND P3, PT, RZ, UR6, PT ;  /* 0x00000006ff007c0c */ /* 0x000fe4000bf65070 */
[----:B------:R-:W-:Y:S02]  /*0500*/  MOV R117, RZ ;  /* 0x000000ff00757202 */ /* 0x000fe40000000f00 */
[----:B------:R-:W-:-:S04]  /*0510*/  ISETP.NE.AND.EX P3, PT, RZ, UR7, PT, P3 ;  /* 0x00000007ff007c0c */ /* 0x000fc8000bf65330 */
[----:B------:R-:W-:-:S04]  /*0520*/  ISETP.LT.U32.OR P3, PT, R0, 0x400, !P3 ;  /* 0x000004000000780c */ /* 0x000fc80005f61470 */
[----:B------:R-:W-:-:S09]  /*0530*/  P2R R0, PR, RZ, 0x8 ;  /* 0x00000008ff007803 */ /* 0x000fd20000000000 */
.L_x_5893:
[----:B------:R-:W1:Y:S08]  /*0540*/  LDC.64 R6, c[0x0][0x288] ;  /* 0x0000a200ff067b82 */ /* 0x000e700000000a00 */
[----:B--2---:R-:W2:Y:S08]  /*0550*/  LDC.64 R2, c[0x0][0x280] ;  /* 0x0000a000ff027b82 */ /* 0x004eb00000000a00 */
[----:B0---4-:R-:W3:Y:S01]  /*0560*/  LDC.64 R164, c[0x0][0x258] ;  /* 0x00009600ffa47b82 */ /* 0x011ee20000000a00 */
[----:B-1----:R-:W-:-:S07]  /*0570*/  IMAD.WIDE R166, R4, 0x4, R6 ;  /* 0x0000000404a67825 */ /* 0x002fce00078e0206 */
[----:B------:R-:W1:Y:S01]  /*0580*/  LDC.64 R234, c[0x0][0x2c8] ;  /* 0x0000b200ffea7b82 */ /* 0x000e620000000a00 */
[----:B------:R-:W4:Y:S01]  /*0590*/  LDG.E R166, desc[UR4][R166.64] ;  /* 0x00000004a6a67981 */ /* 0x000f22000c1e1900 */
[----:B--2---:R-:W-:-:S06]  /*05a0*/  IMAD.WIDE R232, R4, 0x4, R2 ;  /* 0x0000000404e87825 */ /* 0x004fcc00078e0202 */
[----:B-----5:R2:W5:Y:S01]  /*05b0*/  LDG.E R232, desc[UR4][R232.64] ;  /* 0x00000004e8e87981 */ /* 0x020562000c1e1900 */
[----:B---3--:R-:W-:-:S05]  /*05c0*/  IMAD.WIDE R164, R4, 0x4, R164 ;  /* 0x0000000404a47825 */ /* 0x008fca00078e02a4 */
        /* <DEDUP_REMOVED lines=8> */
[----:B-1----:R-:W-:Y:S01]  /*0650*/  IMAD.WIDE.U32 R236, R2, 0x20, R234 ;  /* 0x0000002002ec7825 */ /* 0x002fe200078e00ea */
[----:B----4-:R-:W-:-:S13]  /*0660*/  ISETP.GT.AND P3, PT, R166, RZ, PT ;  /* 0x000000ffa600720c */ /* 0x010fda0003f64270 */
[----:B--2---:R-:W-:Y:S05]  /*0670*/  @P3 BRA `(.L_x_5803) ;  /* 0x0000000000983947 */ /* 0x004fea0003800000 */
[----:B------:R-:W-:Y:S01]  /*0680*/  BSSY B1, `(.L_x_5804) ;  /* 0x0000009000017945 */ /* 0x000fe20003800000 */
[----:B------:R-:W-:-:S03]  /*0690*/  IMAD.MOV.U32 R167, RZ, RZ, R2 ;  /* 0x000000ffffa77224 */ /* 0x000fc600078e0002 */
[----:B------:R-:W-:Y:S05]  /*06a0*/  @!P0 BRA `(.L_x_5805) ;  /* 0x0000000000188947 */ /* 0x000fea0003800000 */
[----:B------:R-:W-:-:S04]  /*06b0*/  ISETP.NE.U32.AND P4, PT, RZ, UR12, PT ;  /* 0x0000000cff007c0c */ /* 0x000fc8000bf85070 */
[----:B------:R-:W-:-:S13]  /*06c0*/  ISETP.NE.AND.EX P4, PT, RZ, UR13, PT, P4 ;  /* 0x0000000dff007c0c */ /* 0x000fda000bf85340 */
[----:B------:R-:W-:Y:S05]  /*06d0*/  @!P4 BRA `(.L_x_5806) ;  /* 0x000000000008c947 */ /* 0x000fea0003800000 */
[----:B------:R1:W5:Y:S04]  /*06e0*/  LDG.E.128 R52, desc[UR4][R236.64] ;  /* 0x00000004ec347981 */ /* 0x000368000c1e1d00 */
[----:B------:R1:W5:Y:S02]  /*06f0*/  LDG.E.128 R48, desc[UR4][R236.64+0x10] ;  /* 0x00001004ec307981 */ /* 0x000364000c1e1d00 */
.L_x_5806:
[----:B------:R-:W-:-:S07]  /*0700*/  IADD3 R167, R2, 0x100, RZ ;  /* 0x0000010002a77810 */ /* 0x000fce0007ffe0ff */
.L_x_5805:
[----:B------:R-:W-:Y:S05]  /*0710*/  BSYNC B1 ;  /* 0x0000000000017941 */ /* 0x000fea0003800000 */
.L_x_5804:
        /* <DEDUP_REMOVED lines=8> */
.L_x_5809:
[----:B------:R-:W-:-:S07]  /*07a0*/  IADD3 R167, R167, 0x100, RZ ;  /* 0x00000100a7a77810 */ /* 0x000fce0007ffe0ff */
.L_x_5808:
[----:B------:R-:W-:Y:S05]  /*07b0*/  BSYNC B1 ;  /* 0x0000000000017941 */ /* 0x000fea0003800000 */
.L_x_5807:
[----:B------:R-:W-:Y:S04]  /*07c0*/  BSSY B1, `(.L_x_5810) ;  /* 0x0000009000017945 */ /* 0x000fe80003800000 */
[----:B------:R-:W-:Y:S05]  /*07d0*/  @!P2 BRA `(.L_x_5811) ;  /* 0x00000000001ca947 */ /* 0x000fea0003800000 */
[----:B------:R-:W-:-:S04]  /*07e0*/  ISETP.NE.U32.AND P4, PT, RZ, UR12, PT ;  /* 0x0000000cff007c0c */ /* 0x000fc8000bf85070 */
[----:B------:R-:W-:-:S13]  /*07f0*/  ISETP.NE.AND.EX P4, PT, RZ, UR13, PT, P4 ;  /* 0x0000000dff007c0c */ /* 0x000fda000bf85340 */
[----:B------:R-:W-:Y:S05]  /*0800*/  @!P4 BRA `(.L_x_5812) ;  /* 0x00000000000cc947 */ /* 0x000fea0003800000 */
[----:B--2---:R-:W-:-:S05]  /*0810*/  IMAD.WIDE.U32 R164, R167, 0x20, R234 ;  /* 0x00000020a7a47825 */ /* 0x004fca00078e00ea */
[----:B------:R3:W5:Y:S04]  /*0820*/  LDG.E.128 R36, desc[UR4][R164.64] ;  /* 0x00000004a4247981 */ /* 0x000768000c1e1d00 */
[----:B------:R3:W5:Y:S02]  /*0830*/  LDG.E.128 R32, desc[UR4][R164.64+0x10] ;  /* 0x00001004a4207981 */ /* 0x000764000c1e1d00 */
.L_x_5812:
[----:B------:R-:W-:-:S07]  /*0840*/  IADD3 R167, R167, 0x100, RZ ;  /* 0x00000100a7a77810 */ /* 0x000fce0007ffe0ff */
.L_x_5811:
[----:B------:R-:W-:Y:S05]  /*0850*/  BSYNC B1 ;  /* 0x0000000000017941 */ /* 0x000fea0003800000 */
.L_x_5810:
[----:B------:R-:W-:Y:S01]  /*0860*/  ISETP.NE.AND P4, PT, R0, RZ, PT ;  /* 0x000000ff0000720c */ /* 0x000fe20003f85270 */
[----:B------:R-:W-:Y:S01]  /*0870*/  HFMA2.MMA R179, -RZ, RZ, 0, 0 ;  /* 0x00000000ffb37435 */ /* 0x000fe200000001ff */
[----:B------:R-:W-:-:S11]  /*0880*/  MOV R212, RZ ;  /* 0x000000ff00d47202 */ /* 0x000fd60000000f00 */
[----:B------:R-:W-:Y:S05]  /*0890*/  @P4 BRA `(.L_x_5813) ;  /* 0x0000001400844947 */ /* 0x000fea0003800000 */
[----:B------:R-:W-:-:S05]  /*08a0*/  IMAD.WIDE.U32 R234, R167, 0x20, R234 ;  /* 0x00000020a7ea7825 */ /* 0x000fca00078e00ea */
[----:B------:R4:W5:Y:S04]  /*08b0*/  LDG.E.128 R28, desc[UR4][R234.64] ;  /* 0x00000004ea1c7981 */ /* 0x000968000c1e1d00 */
[----:B------:R4:W5:Y:S01]  /*08c0*/  LDG.E.128 R24, desc[UR4][R234.64+0x10] ;  /* 0x00001004ea187981 */ /* 0x000962000c1e1d00 */
[----:B------:R-:W-:Y:S05]  /*08d0*/  BRA `(.L_x_5813) ;  /* 0x0000001400747947 */ /* 0x000fea0003800000 */
.L_x_5803:
[----:B------:R-:W1:Y:S02]  /*08e0*/  LDC.64 R164, c[0x0][0x250] ;  /* 0x00009400ffa47b82 */ /* 0x000e640000000a00 */
[----:B-1----:R-:W-:-:S06]  /*08f0*/  IMAD.WIDE R164, R4, 0x4, R164 ;  /* 0x0000000404a47825 */ /* 0x002fcc00078e02a4 */
[----:B------:R-:W2:Y:S01]  /*0900*/  LDG.E R164, desc[UR4][R164.64] ;  /* 0x00000004a4a47981 */ /* 0x000ea2000c1e1900 */
[----:B------:R-:W-:Y:S01]  /*0910*/  IADD3 R166, R166, -0x1, RZ ;  /* 0xffffffffa6a67810 */ /* 0x000fe20007ffe0ff */
[----:B------:R-:W-:Y:S01]  /*0920*/  BSSY B1, `(.L_x_5814) ;  /* 0x000005c000017945 */ /* 0x000fe20003800000 */
[----:B0-----:R-:W-:Y:S01]  /*0930*/  ISETP.NE.AND P4, PT, R5, RZ, PT ;  /* 0x000000ff0500720c */ /* 0x001fe20003f85270 */
        /* <DEDUP_REMOVED lines=22> */
[C---:B--2---:R-:W-:Y:S01]  /*0aa0*/  FADD.FTZ R164, -R176.reuse, R164 ;  /* 0x000000a4b0a47221 */ /* 0x044fe20000010100 */
[----:B------:R-:W-:-:S03]  /*0ab0*/  FADD.FTZ R230, -R176, R165 ;  /* 0x000000a5b0e67221 */ /* 0x000fc60000010100 */
[C---:B-----5:R-:W-:Y:S01]  /*0ac0*/  FMUL.FTZ R231, R3.reuse, R164 ;  /* 0x000000a403e77220 */ /* 0x060fe20000410000 */
[----:B------:R-:W-:Y:S01]  /*0ad0*/  FADD.FTZ R226, -R176, R167 ;  /* 0x000000a7b0e27221 */ /* 0x000fe20000010100 */
[C---:B----4-:R-:W-:Y:S02]  /*0ae0*/  PRMT R165, R168.reuse, 0x7632, R165 ;  /* 0x00007632a8a57816 */ /* 0x050fe400000000a5 */
[----:B------:R-:W-:Y:S01]  /*0af0*/  SHF.L.U32 R229, R168, 0x10, RZ ;  /* 0x00000010a8e57819 */ /* 0x000fe200000006ff */
[----:B------:R-:W-:Y:S01]  /*0b00*/  FMUL.FTZ R230, R3, R230 ;  /* 0x000000e603e67220 */ /* 0x000fe20000410000 */
[----:B------:R-:W-:Y:S02]  /*0b10*/  SHF.L.U32 R228, R165, 0x10, RZ ;  /* 0x00000010a5e47819 */ /* 0x000fe400000006ff */
[----:B------:R-:W-:Y:S01]  /*0b20*/  PRMT R167, R169, 0x7632, R167 ;  /* 0x00007632a9a77816 */ /* 0x000fe200000000a7 */
[----:B------:R-:W-:Y:S01]  /*0b30*/  FADD.FTZ R84, R84, R229 ;  /* 0x000000e554547221 */ /* 0x000fe20000010000 */
[-C--:B------:R-:W-:Y:S01]  /*0b40*/  FFMA.FTZ R116, R231, R229.reuse, R116 ;  /* 0x000000e5e7747223 */ /* 0x080fe20000010074 */
[----:B------:R-:W-:Y:S01]  /*0b50*/  FMUL.FTZ R229, R148, R229 ;  /* 0x000000e594e57220 */ /* 0x000fe20000410000 */
[----:B------:R-:W-:Y:S01]  /*0b60*/  FADD.FTZ R166, -R176, R166 ;  /* 0x000000a6b0a67221 */ /* 0x000fe20000010100 */
[----:B------:R-:W-:Y:S01]  /*0b70*/  SHF.L.U32 R169, R169, 0x10, RZ ;  /* 0x00000010a9a97819 */ /* 0x000fe200000006ff */
[-C--:B------:R-:W-:Y:S01]  /*0b80*/  FFMA.FTZ R117, R230, R228.reuse, R117 ;  /* 0x000000e4e6757223 */ /* 0x080fe20000010075 */
[----:B------:R-:W-:Y:S01]  /*0b90*/  SHF.L.U32 R224, R167, 0x10, RZ ;  /* 0x00000010a7e07819 */ /* 0x000fe200000006ff */
[----:B------:R-:W-:Y:S01]  /*0ba0*/  FADD.FTZ R85, R85, R228 ;  /* 0x000000e455557221 */ /* 0x000fe20000010000 */
[----:B------:R-:W-:Y:S01]  /*0bb0*/  FMUL.FTZ R228, R149, R228 ;  /* 0x000000e495e47220 */ /* 0x000fe20000410000 */
[----:B------:R-:W-:Y:S01]  /*0bc0*/  FADD.FTZ R165, RZ, R229 ;  /* 0x000000e5ffa57221 */ /* 0x000fe20000010000 */
[----:B------:R-:W-:Y:S01]  /*0bd0*/  FFMA.FTZ R167, R231, R229, RZ ;  /* 0x000000e5e7a77223 */ /* 0x000fe200000100ff */
[----:B---3--:R-:W-:Y:S01]  /*0be0*/  FADD.FTZ R172, -R176, R172 ;  /* 0x000000acb0ac7221 */ /* 0x008fe20000010100 */
[C---:B------:R-:W-:Y:S01]  /*0bf0*/  FMUL.FTZ R227, R3.reuse, R166 ;  /* 0x000000a603e37220 */ /* 0x040fe20000410000 */
[----:B------:R-:W-:Y:S01]  /*0c00*/  FMUL.FTZ R226, R3, R226 ;  /* 0x000000e203e27220 */ /* 0x000fe20000410000 */
[----:B------:R-:W-:Y:S01]  /*0c10*/  FMUL.FTZ R225, R150, R169 ;  /* 0x000000a996e17220 */ /* 0x000fe20000410000 */
[----:B------:R-:W-:Y:S01]  /*0c20*/  FADD.FTZ R164, R165, R228 ;  /* 0x000000e4a5a47221 */ /* 0x000fe20000010000 */
[----:B------:R-:W-:Y:S01]  /*0c30*/  FFMA.FTZ R166, R230, R228, R167 ;  /* 0x000000e4e6a67223 */ /* 0x000fe200000100a7 */
[C---:B------:R-:W-:Y:S01]  /*0c40*/  SHF.L.U32 R221, R170.reuse, 0x10, RZ ;  /* 0x00000010aadd7819 */ /* 0x040fe200000006ff */
[----:B------:R-:W-:Y:S01]  /*0c50*/  FMUL.FTZ R223, R3, R172 ;  /* 0x000000ac03df7220 */ /* 0x000fe20000410000 */
[----:B------:R-:W-:Y:S01]  /*0c60*/  PRMT R168, R170, 0x7632, R168 ;  /* 0x00007632aaa87816 */ /* 0x000fe200000000a8 */
[-C--:B------:R-:W-:Y:S01]  /*0c70*/  FFMA.FTZ R119, R226, R224.reuse, R119 ;  /* 0x000000e0e2777223 */ /* 0x080fe20000010077 */
[----:B------:R-:W-:Y:S01]  /*0c80*/  FADD.FTZ R87, R87, R224 ;  /* 0x000000e057577221 */ /* 0x000fe20000010000 */
[----:B------:R-:W-:Y:S01]  /*0c90*/  FMUL.FTZ R224, R151, R224 ;  /* 0x000000e097e07220 */ /* 0x000fe20000410000 */
[----:B------:R-:W-:Y:S01]  /*0ca0*/  FADD.FTZ R165, R164, R225 ;  /* 0x000000e1a4a57221 */ /* 0x000fe20000010000 */
[----:B------:R-:W-:Y:S01]  /*0cb0*/  FFMA.FTZ R167, R227, R225, R166 ;  /* 0x000000e1e3a77223 */ /* 0x000fe200000100a6 */
[----:B------:R-:W-:Y:S01]  /*0cc0*/  FADD.FTZ R80, R80, R221 ;  /* 0x000000dd50507221 */ /* 0x000fe20000010000 */
[----:B------:R-:W-:Y:S01]  /*0cd0*/  FFMA.FTZ R112, R223, R221, R112 ;  /* 0x000000dddf707223 */ /* 0x000fe20000010070 */
[----:B------:R-:W-:Y:S01]  /*0ce0*/  FADD.FTZ R222, -R176, R173 ;  /* 0x000000adb0de7221 */ /* 0x000fe20000010100 */
[----:B------:R-:W-:-:S02]  /*0cf0*/  IMAD.U32 R168, R168, 0x10000, RZ ;  /* 0x00010000a8a87824 */ /* 0x000fc400078e00ff */
[----:B------:R-:W-:Y:S01]  /*0d00*/  FMUL.FTZ R221, R144, R221 ;  /* 0x000000dd90dd7220 */ /* 0x000fe20000410000 */
        /* <DEDUP_REMOVED lines=29> */
.L_x_5815:
[----:B------:R-:W-:Y:S05]  /*0ee0*/  BSYNC B1 ;  /* 0x0000000000017941 */ /* 0x000fea0003800000 */
.L_x_5814:
        /* <DEDUP_REMOVED lines=17> */
[----:B------:R-:W-:-:S03]  /*1000*/  FADD.FTZ R214, -R176, R165 ;  /* 0x000000a5b0d67221 */ /* 0x000fc60000010100 */
[C---:B-----5:R-:W-:Y:S01]  /*1010*/  FMUL.FTZ R215, R3.reuse, R164 ;  /* 0x000000a403d77220 */ /* 0x060fe20000410000 */
[C---:B----4-:R-:W-:Y:S02]  /*1020*/  PRMT R165, R168.reuse, 0x7632, R165 ;  /* 0x00007632a8a57816 */ /* 0x050fe400000000a5 */
[----:B------:R-:W-:Y:S01]  /*1030*/  SHF.L.U32 R211, R168, 0x10, RZ ;  /* 0x00000010a8d37819 */ /* 0x000fe200000006ff */
[----:B------:R-:W-:Y:S02]  /*1040*/  FMUL.FTZ R214, R3, R214 ;  /* 0x000000d603d67220 */ /* 0x000fe40000410000 */
[----:B------:R-:W-:Y:S02]  /*1050*/  IMAD.U32 R210, R165, 0x10000, RZ ;  /* 0x00010000a5d27824 */ /* 0x000fe400078e00ff */
[----:B------:R-:W-:Y:S01]  /*1060*/  FADD.FTZ R76, R76, R211 ;  /* 0x000000d34c4c7221 */ /* 0x000fe20000010000 */
[-C--:B------:R-:W-:Y:S01]  /*1070*/  FFMA.FTZ R108, R215, R211.reuse, R108 ;  /* 0x000000d3d76c7223 */ /* 0x080fe2000001006c */
[----:B------:R-:W-:Y:S01]  /*1080*/  FMUL.FTZ R211, R140, R211 ;  /* 0x000000d38cd37220 */ /* 0x000fe20000410000 */
[C---:B------:R-:W-:Y:S01]  /*1090*/  FADD.FTZ R166, -R176.reuse, R166 ;  /* 0x000000a6b0a67221 */ /* 0x040fe20000010100 */
[C-C-:B------:R-:W-:Y:S01]  /*10a0*/  FADD.FTZ R208, -R176.reuse, R167.reuse ;  /* 0x000000a7b0d07221 */ /* 0x140fe20000010100 */
[C---:B------:R-:W-:Y:S01]  /*10b0*/  PRMT R167, R169.reuse, 0x7632, R167 ;  /* 0x00007632a9a77816 */ /* 0x040fe200000000a7 */
[----:B---3--:R-:W-:Y:S01]  /*10c0*/  FADD.FTZ R172, -R176, R172 ;  /* 0x000000acb0ac7221 */ /* 0x008fe20000010100 */
[----:B------:R-:W-:Y:S01]  /*10d0*/  SHF.L.U32 R169, R169, 0x10, RZ ;  /* 0x00000010a9a97819 */ /* 0x000fe200000006ff */
[-C--:B------:R-:W-:Y:S01]  /*10e0*/  FFMA.FTZ R109, R214, R210.reuse, R109 ;  /* 0x000000d2d66d7223 */ /* 0x080fe2000001006d */
[----:B------:R-:W-:Y:S01]  /*10f0*/  FADD.FTZ R77, R77, R210 ;  /* 0x000000d24d4d7221 */ /* 0x000fe20000010000 */
[----:B------:R-:W-:Y:S01]  /*1100*/  FADD.FTZ R179, R179, R211 ;  /* 0x000000d3b3b37221 */ /* 0x000fe20000010000 */
[----:B------:R-:W-:Y:S01]  /*1110*/  FFMA.FTZ R165, R215, R211, R212 ;  /* 0x000000d3d7a57223 */ /* 0x000fe200000100d4 */
[----:B------:R-:W-:Y:S01]  /*1120*/  FMUL.FTZ R210, R141, R210 ;  /* 0x000000d28dd27220 */ /* 0x000fe20000410000 */
[----:B------:R-:W-:Y:S01]  /*1130*/  SHF.L.U32 R201, R170, 0x10, RZ ;  /* 0x00000010aac97819 */ /* 0x000fe200000006ff */
[----:B------:R-:W-:Y:S01]  /*1140*/  FMUL.FTZ R209, R3, R166 ;  /* 0x000000a603d17220 */ /* 0x000fe20000410000 */
        /* <DEDUP_REMOVED lines=18> */
[----:B------:R-:W-:Y:S01]  /*1270*/  FFMA.FTZ R164, R208, R201, R165 ;  /* 0x000000c9d0a47223 */ /* 0x000fe200000100a5 */
[C---:B------:R-:W-:Y:S01]  /*1280*/  PRMT R170, R171.reuse, 0x7632, R170 ;  /* 0x00007632abaa7816 */ /* 0x040fe200000000aa */
[----:B------:R-:W-:Y:S01]  /*1290*/  FADD.FTZ R174, -R176, R174 ;  /* 0x000000aeb0ae7221 */ /* 0x000fe20000010100 */
[----:B------:R-:W-:Y:S01]  /*12a0*/  SHF.L.U32 R171, R171, 0x10, RZ ;  /* 0x00000010abab7819 */ /* 0x000fe200000006ff */
[----:B------:R-:W-:Y:S01]  /*12b0*/  FMUL.FTZ R202, R3, R202 ;  /* 0x000000ca03ca7220 */ /* 0x000fe20000410000 */
[----:B0-----:R-:W-:Y:S01]  /*12c0*/  FMUL.FTZ R199, R137, R168 ;  /* 0x000000a889c77220 */ /* 0x001fe20000410000 */
[----:B------:R-:W-:Y:S01]  /*12d0*/  FADD.FTZ R166, R167, R204 ;  /* 0x000000cca7a67221 */ /* 0x000fe20000010000 */
[----:B------:R-:W-:Y:S01]  /*12e0*/  FFMA.FTZ R165, R207, R204, R164 ;  /* 0x000000cccfa57223 */ /* 0x000fe200000100a4 */
[----:B------:R-:W-:Y:S01]  /*12f0*/  SHF.L.U32 R170, R170, 0x10, RZ ;  /* 0x00000010aaaa7819 */ /* 0x000fe200000006ff */
        /* <DEDUP_REMOVED lines=19> */
.L_x_5817:
[----:B------:R-:W-:Y:S05]  /*1430*/  BSYNC B1 ;  /* 0x0000000000017941 */ /* 0x000fea0003800000 */
.L_x_5816:
        /* <DEDUP_REMOVED lines=17> */
[C---:B------:R-:W-:Y:S01]  /*1550*/  FADD.FTZ R196, -R176.reuse, R165 ;  /* 0x000000a5b0c47221 */ /* 0x040fe20000010100 */
[----:B------:R-:W-:-:S02]  /*1560*/  FADD.FTZ R188, -R176, R166 ;  /* 0x000000a6b0bc7221 */ /* 0x000fc40000010100 */
[----:B-----5:R-:W-:Y:S01]  /*1570*/  FMUL.FTZ R197, R3, R186 ;  /* 0x000000ba03c57220 */ /* 0x020fe20000410000 */
[C---:B----4-:R-:W-:Y:S02]  /*1580*/  PRMT R164, R168.reuse, 0x7632, R164 ;  /* 0x00007632a8a47816 */ /* 0x050fe400000000a4 */
[----:B------:R-:W-:Y:S02]  /*1590*/  SHF.L.U32 R165, R168, 0x10, RZ ;  /* 0x00000010a8a57819 */ /* 0x000fe400000006ff */
[----:B------:R-:W-:-:S03]  /*15a0*/  SHF.L.U32 R164, R164, 0x10, RZ ;  /* 0x00000010a4a47819 */ /* 0x000fc600000006ff */
[-C--:B------:R-:W-:Y:S01]  /*15b0*/  FMUL.FTZ R192, R132, R165.reuse ;  /* 0x000000a584c07220 */ /* 0x080fe20000410000 */
[C---:B------:R-:W-:Y:S01]  /*15c0*/  PRMT R166, R169.reuse, 0x7632, R166 ;  /* 0x00007632a9a67816 */ /* 0x040fe200000000a6 */
[----:B---3--:R-:W-:Y:S01]  /*15d0*/  FADD.FTZ R172, -R176, R172 ;  /* 0x000000acb0ac7221 */ /* 0x008fe20000010100 */
[----:B------:R-:W-:Y:S01]  /*15e0*/  SHF.L.U32 R169, R169, 0x10, RZ ;  /* 0x00000010a9a97819 */ /* 0x000fe200000006ff */
[C---:B------:R-:W-:Y:S01]  /*15f0*/  FMUL.FTZ R196, R3.reuse, R196 ;  /* 0x000000c403c47220 */ /* 0x040fe20000410000 */
[----:B------:R-:W-:Y:S01]  /*1600*/  FMUL.FTZ R195, R3, R188 ;  /* 0x000000bc03c37220 */ /* 0x000fe20000410000 */
[----:B------:R-:W-:Y:S01]  /*1610*/  FADD.FTZ R68, R68, R165 ;  /* 0x000000a544447221 */ /* 0x000fe20000010000 */
[----:B------:R-:W-:Y:S01]  /*1620*/  FFMA.FTZ R100, R197, R165, R100 ;  /* 0x000000a5c5647223 */ /* 0x000fe20000010064 */
[----:B------:R-:W-:Y:S01]  /*1630*/  FADD.FTZ R179, R179, R192 ;  /* 0x000000c0b3b37221 */ /* 0x000fe20000010000 */
[----:B------:R-:W-:Y:S01]  /*1640*/  FMUL.FTZ R188, R133, R164 ;  /* 0x000000a485bc7220 */ /* 0x000fe20000410000 */
[----:B------:R-:W-:Y:S01]  /*1650*/  FFMA.FTZ R165, R197, R192, R212 ;  /* 0x000000c0c5a57223 */ /* 0x000fe200000100d4 */
[----:B------:R-:W-:Y:S01]  /*1660*/  IMAD.U32 R185, R170, 0x10000, RZ ;  /* 0x00010000aab97824 */ /* 0x000fe200078e00ff */
[----:B------:R-:W-:Y:S01]  /*1670*/  SHF.L.U32 R168, R166, 0x10, RZ ;  /* 0x00000010a6a87819 */ /* 0x000fe200000006ff */
[----:B------:R-:W-:Y:S01]  /*1680*/  FMUL.FTZ R193, R3, R172 ;  /* 0x000000ac03c17220 */ /* 0x000fe20000410000 */
[----:B------:R-:W-:Y:S01]  /*1690*/  FFMA.FTZ R101, R196, R164, R101 ;  /* 0x000000a4c4657223 */ /* 0x000fe20000010065 */
[----:B------:R-:W-:Y:S01]  /*16a0*/  FADD.FTZ R69, R69, R164 ;  /* 0x000000a445457221 */ /* 0x000fe20000010000 */
[----:B------:R-:W-:Y:S01]  /*16b0*/  FMUL.FTZ R191, R134, R169 ;  /* 0x000000a986bf7220 */ /* 0x000fe20000410000 */
[----:B------:R-:W-:Y:S01]  /*16c0*/  FADD.FTZ R164, R179, R188 ;  /* 0x000000bcb3a47221 */ /* 0x000fe20000010000 */
[----:B------:R-:W-:Y:S01]  /*16d0*/  FADD.FTZ R194, -R176, R167 ;  /* 0x000000a7b0c27221 */ /* 0x000fe20000010100 */
[----:B------:R-:W-:Y:S01]  /*16e0*/  FFMA.FTZ R166, R196, R188, R165 ;  /* 0x000000bcc4a67223 */ /* 0x000fe200000100a5 */
[----:B------:R-:W-:Y:S01]  /*16f0*/  PRMT R167, R170, 0x7632, R167 ;  /* 0x00007632aaa77816 */ /* 0x000fe200000000a7 */
        /* <DEDUP_REMOVED lines=9> */
[----:B------:R-:W-:Y:S01]  /*1790*/  FADD.FTZ R184, -R176, R173 ;  /* 0x000000adb0b87221 */ /* 0x000fe20000010100 */
[----:B------:R-:W-:Y:S01]  /*17a0*/  FFMA.FTZ R164, R194, R185, R165 ;  /* 0x000000b9c2a47223 */ /* 0x000fe200000100a5 */
[C---:B0-----:R-:W-:Y:S01]  /*17b0*/  PRMT R182, R171.reuse, 0x7632, R182 ;  /* 0x00007632abb67816 */ /* 0x041fe200000000b6 */
[C---:B------:R-:W-:Y:S01]  /*17c0*/  FADD.FTZ R236, -R176.reuse, R175 ;  /* 0x000000afb0ec7221 */ /* 0x040fe20000010100 */
[----:B------:R-:W-:Y:S01]  /*17d0*/  SHF.L.U32 R171, R171, 0x10, RZ ;  /* 0x00000010abab7819 */ /* 0x000fe200000006ff */
[----:B------:R-:W-:Y:S01]  /*17e0*/  FADD.FTZ R174, -R176, R174 ;  /* 0x000000aeb0ae7221 */ /* 0x000fe20000010100 */
[----:B------:R-:W-:Y:S01]  /*17f0*/  FMUL.FTZ R186, R3, R184 ;  /* 0x000000b803ba7220 */ /* 0x000fe20000410000 */
        /* <DEDUP_REMOVED lines=23> */
[----:B------:R-:W-:-:S07]  /*1970*/  FFMA.FTZ R212, R184, R182, R165 ;  /* 0x000000b6b8d47223 */ /* 0x000fce00000100a5 */
.L_x_5819:
[----:B------:R-:W-:Y:S05]  /*1980*/  BSYNC B1 ;  /* 0x0000000000017941 */ /* 0x000fea0003800000 */
.L_x_5818:
        /* <DEDUP_REMOVED lines=16> */
[----:B------:R-:W-:Y:S02]  /*1a90*/  FADD.FTZ R164, -R176, R15 ;  /* 0x0000000fb0a47221 */ /* 0x000fe40000010100 */
[C---:B-----5:R-:W-:Y:S01]  /*1aa0*/  FMUL.FTZ R180, R3.reuse, R180 ;  /* 0x000000b403b47220 */ /* 0x060fe20000410000 */
[C---:B----4-:R-:W-:Y:S01]  /*1ab0*/  PRMT R13, R16.reuse, 0x7632, R13 ;  /* 0x00007632100d7816 */ /* 0x050fe2000000000d */
[----:B0-----:R-:W-:Y:S01]  /*1ac0*/  IMAD.U32 R11, R16, 0x10000, RZ ;  /* 0x00010000100b7824 */ /* 0x001fe200078e00ff */
[C---:B------:R-:W-:Y:S01]  /*1ad0*/  PRMT R15, R18.reuse, 0x7632, R15 ;  /* 0x00007632120f7816 */ /* 0x040fe2000000000f */
[----:B------:R-:W-:Y:S01]  /*1ae0*/  FMUL.FTZ R181, R3, R12 ;  /* 0x0000000c03b57220 */ /* 0x000fe20000410000 */
[----:B------:R-:W-:Y:S01]  /*1af0*/  SHF.L.U32 R165, R18, 0x10, RZ ;  /* 0x0000001012a57819 */ /* 0x000fe200000006ff */
[----:B---3--:R-:W-:Y:S01]  /*1b00*/  FADD.FTZ R18, -R176, R20 ;  /* 0x00000014b0127221 */ /* 0x008fe20000010100 */
[----:B------:R-:W-:Y:S01]  /*1b10*/  SHF.L.U32 R16, R13, 0x10, RZ ;  /* 0x000000100d107819 */ /* 0x000fe200000006ff */
[-C--:B------:R-:W-:Y:S01]  /*1b20*/  FMUL.FTZ R20, R124, R11.reuse ;  /* 0x0000000b7c147220 */ /* 0x080fe20000410000 */
[C---:B------:R-:W-:Y:S01]  /*1b30*/  FADD.FTZ R14, -R176.reuse, R14 ;  /* 0x0000000eb00e7221 */ /* 0x040fe20000010100 */
[C---:B------:R-:W-:Y:S01]  /*1b40*/  PRMT R10, R17.reuse, 0x7632, R10 ;  /* 0x00007632110a7816 */ /* 0x040fe2000000000a */
[C---:B------:R-:W-:Y:S01]  /*1b50*/  FADD.FTZ R166, -R176.reuse, R21 ;  /* 0x00000015b0a67221 */ /* 0x040fe20000010100 */
[----:B------:R-:W-:Y:S01]  /*1b60*/  SHF.L.U32 R17, R17, 0x10, RZ ;  /* 0x0000001011117819 */ /* 0x000fe200000006ff */
[----:B------:R-:W-:Y:S01]  /*1b70*/  FADD.FTZ R168, -R176, R22 ;  /* 0x00000016b0a87221 */ /* 0x000fe20000010100 */
[----:B------:R-:W-:Y:S01]  /*1b80*/  FADD.FTZ R60, R60, R11 ;  /* 0x0000000b3c3c7221 */ /* 0x000fe20000010000 */
[----:B------:R-:W-:Y:S01]  /*1b90*/  FFMA.FTZ R92, R181, R11, R92 ;  /* 0x0000000bb55c7223 */ /* 0x000fe2000001005c */
[-C--:B------:R-:W-:Y:S01]  /*1ba0*/  FFMA.FTZ R93, R180, R16.reuse, R93 ;  /* 0x00000010b45d7223 */ /* 0x080fe2000001005d */
[----:B------:R-:W-:Y:S01]  /*1bb0*/  FADD.FTZ R61, R61, R16 ;  /* 0x000000103d3d7221 */ /* 0x000fe20000010000 */
[----:B------:R-:W-:Y:S01]  /*1bc0*/  FADD.FTZ R176, -R176, R23 ;  /* 0x00000017b0b07221 */ /* 0x000fe20000010100 */
[----:B------:R-:W-:Y:S01]  /*1bd0*/  FADD.FTZ R179, R179, R20 ;  /* 0x00000014b3b37221 */ /* 0x000fe20000010000 */
[----:B------:R-:W-:Y:S01]  /*1be0*/  FMUL.FTZ R16, R125, R16 ;  /* 0x000000107d107220 */ /* 0x000fe20000410000 */
[----:B------:R-:W-:Y:S01]  /*1bf0*/  FFMA.FTZ R11, R181, R20, R212 ;  /* 0x00000014b50b7223 */ /* 0x000fe200000100d4 */
[C---:B------:R-:W-:Y:S01]  /*1c00*/  FMUL.FTZ R23, R3.reuse, R14 ;  /* 0x0000000e03177220 */ /* 0x040fe20000410000 */
[----:B------:R-:W-:Y:S01]  /*1c10*/  SHF.L.U32 R14, R10, 0x10, RZ ;  /* 0x000000100a0e7819 */ /* 0x000fe200000006ff */
[----:B------:R-:W-:Y:S01]  /*1c20*/  FMUL.FTZ R22, R3, R164 ;  /* 0x000000a403167220 */ /* 0x000fe20000410000 */
[----:B------:R-:W-:Y:S01]  /*1c30*/  PRMT R167, R19, 0x7632, R167 ;  /* 0x0000763213a77816 */ /* 0x000fe200000000a7 */
[----:B------:R-:W-:Y:S01]  /*1c40*/  FADD.FTZ R10, R179, R16 ;  /* 0x00000010b30a7221 */ /* 0x000fe20000010000 */
[----:B------:R-:W-:Y:S01]  /*1c50*/  SHF.L.U32 R169, R19, 0x10, RZ ;  /* 0x0000001013a97819 */ /* 0x000fe200000006ff */
[----:B------:R-:W-:Y:S01]  /*1c60*/  FMUL.FTZ R19, R126, R17 ;  /* 0x000000117e137220 */ /* 0x000fe20000410000 */
[----:B------:R-:W-:Y:S01]  /*1c70*/  FFMA.FTZ R12, R180, R16, R11 ;  /* 0x00000010b40c7223 */ /* 0x000fe2000001000b */
[-C--:B------:R-:W-:Y:S01]  /*1c80*/  FFMA.FTZ R95, R22, R14.reuse, R95 ;  /* 0x0000000e165f7223 */ /* 0x080fe2000001005f */
[----:B------:R-:W-:Y:S01]  /*1c90*/  FADD.FTZ R63, R63, R14 ;  /* 0x0000000e3f3f7221 */ /* 0x000fe20000010000 */
[----:B------:R-:W-:Y:S01]  /*1ca0*/  FMUL.FTZ R14, R127, R14 ;  /* 0x0000000e7f0e7220 */ /* 0x000fe20000410000 */
[----:B------:R-:W-:Y:S01]  /*1cb0*/  FADD.FTZ R11, R10, R19 ;  /* 0x000000130a0b7221 */ /* 0x000fe20000010000 */
[----:B------:R-:W-:Y:S01]  /*1cc0*/  FFMA.FTZ R13, R23, R19, R12 ;  /* 0x00000013170d7223 */ /* 0x000fe2000001000c */
[----:B------:R-:W-:Y:S01]  /*1cd0*/  FMUL.FTZ R21, R3, R18 ;  /* 0x0000001203157220 */ /* 0x000fe20000410000 */
[----:B------:R-:W-:Y:S01]  /*1ce0*/  FADD.FTZ R62, R62, R17 ;  /* 0x000000113e3e7221 */ /* 0x000fe20000010000 */
[----:B------:R-:W-:Y:S01]  /*1cf0*/  FFMA.FTZ R94, R23, R17, R94 ;  /* 0x00000011175e7223 */ /* 0x000fe2000001005e */
[----:B------:R-:W-:Y:S01]  /*1d00*/  SHF.L.U32 R164, R15, 0x10, RZ ;  /* 0x000000100fa47819 */ /* 0x000fe200000006ff */
[-C--:B------:R-:W-:Y:S01]  /*1d10*/  FMUL.FTZ R17, R120, R165.reuse ;  /* 0x000000a578117220 */ /* 0x080fe20000410000 */
        /* <DEDUP_REMOVED lines=8> */
[----:B------:R-:W-:Y:S01]  /*1da0*/  SHF.L.U32 R170, R167, 0x10, RZ ;  /* 0x00000010a7aa7819 */ /* 0x000fe200000006ff */
[----:B------:R-:W-:Y:S01]  /*1db0*/  FADD.FTZ R57, R57, R164 ;  /* 0x000000a439397221 */ /* 0x000fe20000010000 */
[----:B------:R-:W-:Y:S01]  /*1dc0*/  FFMA.FTZ R89, R18, R164, R89 ;  /* 0x000000a412597223 */ /* 0x000fe20000010059 */
[C---:B------:R-:W-:Y:S01]  /*1dd0*/  FMUL.FTZ R15, R3.reuse, R168 ;  /* 0x000000a8030f7220 */ /* 0x040fe20000410000 */
[----:B------:R-:W-:Y:S01]  /*1de0*/  FMUL.FTZ R11, R122, R169 ;  /* 0x000000a97a0b7220 */ /* 0x000fe20000410000 */
[----:B------:R-:W-:Y:S01]  /*1df0*/  FADD.FTZ R164, R10, R13 ;  /* 0x0000000d0aa47221 */ /* 0x000fe20000010000 */
[----:B------:R-:W-:Y:S01]  /*1e00*/  FFMA.FTZ R166, R18, R13, R165 ;  /* 0x0000000d12a67223 */ /* 0x000fe200000100a5 */
[----:B------:R-:W-:Y:S01]  /*1e10*/  FMUL.FTZ R12, R3, R176 ;  /* 0x000000b0030c7220 */ /* 0x000fe20000410000 */
[-C--:B------:R-:W-:Y:S01]  /*1e20*/  FMUL.FTZ R10, R123, R170.reuse ;  /* 0x000000aa7b0a7220 */ /* 0x080fe20000410000 */
[----:B------:R-:W-:Y:S01]  /*1e30*/  FADD.FTZ R179, R164, R11 ;  /* 0x0000000ba4b37221 */ /* 0x000fe20000010000 */
[C---:B------:R-:W-:Y:S01]  /*1e40*/  FFMA.FTZ R165, R15.reuse, R11, R166 ;  /* 0x0000000b0fa57223 */ /* 0x040fe200000100a6 */
[----:B------:R-:W-:Y:S01]  /*1e50*/  FADD.FTZ R58, R58, R169 ;  /* 0x000000a93a3a7221 */ /* 0x000fe20000010000 */
[----:B------:R-:W-:Y:S01]  /*1e60*/  FFMA.FTZ R90, R15, R169, R90 ;  /* 0x000000a90f5a7223 */ /* 0x000fe2000001005a */
[----:B------:R-:W-:Y:S01]  /*1e70*/  FADD.FTZ R59, R59, R170 ;  /* 0x000000aa3b3b7221 */ /* 0x000fe20000010000 */
[C---:B------:R-:W-:Y:S01]  /*1e80*/  FFMA.FTZ R91, R12.reuse, R170, R91 ;  /* 0x000000aa0c5b7223 */ /* 0x040fe2000001005b */
[----:B------:R-:W-:Y:S01]  /*1e90*/  FADD.FTZ R179, R179, R10 ;  /* 0x0000000ab3b37221 */ /* 0x000fe20000010000 */
[----:B-1----:R-:W-:-:S07]  /*1ea0*/  FFMA.FTZ R212, R12, R10, R165 ;  /* 0x0000000a0cd47223 */ /* 0x002fce00000100a5 */
.L_x_5813:
[----:B------:R-:W-:Y:S05]  /*1eb0*/  BSYNC B0 ;  /* 0x0000000000007941 */ /* 0x000fea0003800000 */
.L_x_5802:
[----:B------:R-:W-:Y:S01]  /*1ec0*/  LOP3.LUT P4, RZ, R177, 0xff, RZ, 0xc0, !PT ;  /* 0x000000ffb1ff7812 */ /* 0x000fe2000788c0ff */
[----:B------:R-:W-:Y:S01]  /*1ed0*/  UMOV UR6, 0xffffffff ;  /* 0xffffffff00067882 */ /* 0x000fe20000000000 */
[----:B--23--:R-:W-:Y:S02]  /*1ee0*/  SHF.R.U32.HI R164, RZ, 0x5, R8 ;  /* 0x00000005ffa47819 */ /* 0x00cfe40000011608 */
[----:B------:R-:W-:Y:S02]  /*1ef0*/  P2R R233, PR, RZ, 0x10 ;  /* 0x00000010ffe97803 */ /* 0x000fe40000000000 */
[----:B------:R-:W-:-:S07]  /*1f00*/  LOP3.LUT R165, R164, 0x7fffff8, RZ, 0xc0, !PT ;  /* 0x07fffff8a4a57812 */ /* 0x000fce00078ec0ff */
[----:B------:R-:W-:Y:S01]  /*1f10*/  @!P4 VIADD R165, R165, 0x8 ;  /* 0x00000008a5a5c836 */ /* 0x000fe20000000000 */
[----:B------:R-:W-:Y:S01]  /*1f20*/  LOP3.LUT P4, RZ, R8, 0x1f, RZ, 0xc0, !PT ;  /* 0x0000001f08ff7812 */ /* 0x000fe2000788c0ff */
[----:B------:R-:W-:-:S12]  /*1f30*/  BRA.DIV UR6, `(.L_x_5820) ;  /* 0x0000002e06947947 */ /* 0x000fd8000b800000 */
[----:B------:R-:W2:Y:S04]  /*1f40*/  SHFL.DOWN PT, R166, R179, 0x10, 0x1f ;  /* 0x0a001f00b3a67f89 */ /* 0x000ea800000e0000 */
[----:B------:R-:W3:Y:S01]  /*1f50*/  SHFL.DOWN PT, R167, R212, 0x10, 0x1f ;  /* 0x0a001f00d4a77f89 */ /* 0x000ee200000e0000 */
[----:B--2---:R-:W-:Y:S01]  /*1f60*/  FADD.FTZ R166, R166, R179 ;  /* 0x000000b3a6a67221 */ /* 0x004fe20000010000 */
[----:B---3--:R-:W-:-:S04]  /*1f70*/  FADD.FTZ R167, R167, R212 ;  /* 0x000000d4a7a77221 */ /* 0x008fc80000010000 */
        /* <DEDUP_REMOVED lines=12> */
[----:B------:R2:W3:Y:S04]  /*2040*/  SHFL.DOWN PT, R212, R173, 0x1, 0x1f ;  /* 0x08201f00add47f89 */ /* 0x0004e800000e0000 */
[----:B------:R2:W0:Y:S02]  /*2050*/  SHFL.DOWN PT, R213, R172, 0x1, 0x1f ;  /* 0x08201f00acd57f89 */ /* 0x00042400000e0000 */
.L_x_5910:
[----:B------:R-:W1:Y:S01]  /*2060*/  S2R R167, SR_CgaCtaId ;  /* 0x0000000000a77919 */ /* 0x000e620000008800 */
[----:B------:R-:W-:Y:S01]  /*2070*/  MOV R166, 0x400 ;  /* 0x0000040000a67802 */ /* 0x000fe20000000f00 */
[----:B---3--:R-:W-:Y:S01]  /*2080*/  FADD.FTZ R212, R173, R212 ;  /* 0x000000d4add47221 */ /* 0x008fe20000010000 */
[----:B------:R-:W-:Y:S01]  /*2090*/  @!P4 LOP3.LUT R164, R164, 0x7, RZ, 0xc0, !PT ;  /* 0x00000007a4a4c812 */ /* 0x000fe200078ec0ff */
[----:B0-----:R-:W-:Y:S01]  /*20a0*/  FADD.FTZ R213, R172, R213 ;  /* 0x000000d5acd57221 */ /* 0x001fe20000010000 */
[----:B------:R-:W-:Y:S05]  /*20b0*/  WARPSYNC.ALL ;  /* 0x0000000000007948 */ /* 0x000fea0003800000 */
[----:B------:R-:W-:Y:S01]  /*20c0*/  @!P4 IADD3 R164, R165, R164, RZ ;  /* 0x000000a4a5a4c210 */ /* 0x000fe20007ffe0ff */
[----:B------:R-:W-:Y:S01]  /*20d0*/  BSSY B0, `(.L_x_5821) ;  /* 0x00000bf000007945 */ /* 0x000fe20003800000 */
[----:B-1----:R-:W-:-:S04]  /*20e0*/  LEA R166, R167, R166, 0x18 ;  /* 0x000000a6a7a67211 */ /* 0x002fc800078ec0ff */
[-C--:B----4-:R-:W-:Y:S02]  /*20f0*/  @!P4 LEA R234, R164, R166.reuse, 0x3 ;  /* 0x000000a6a4eac211 */ /* 0x090fe400078e18ff */
[----:B------:R-:W-:-:S03]  /*2100*/  LEA R235, R165, R166, 0x3 ;  /* 0x000000a6a5eb7211 */ /* 0x000fc600078e18ff */
[----:B------:R-:W-:Y:S01]  /*2110*/  @!P4 STS.64 [R234+0x8000], R212 ;  /* 0x008000d4ea00c388 */ /* 0x000fe20000000a00 */
[----:B------:R-:W-:Y:S01]  /*2120*/  BAR.SYNC.DEFER_BLOCKING 0x0 ;  /* 0x0000000000007b1d */ /* 0x000fe20000010000 */
[----:B------:R-:W-:-:S05]  /*2130*/  ISETP.NE.AND P4, PT, R5, RZ, PT ;  /* 0x000000ff0500720c */ /* 0x000fca0003f85270 */
[----:B------:R-:W0:Y:S04]  /*2140*/  LDS.128 R164, [R235+0x8000] ;  /* 0x00800000eba47984 */ /* 0x000e280000000c00 */
[----:B------:R-:W1:Y:S04]  /*2150*/  LDS.128 R168, [R235+0x8010] ;  /* 0x00801000eba87984 */ /* 0x000e680000000c00 */
[----:B--2---:R-:W2:Y:S04]  /*2160*/  LDS.128 R172, [R235+0x8020] ;  /* 0x00802000ebac7984 */ /* 0x004ea80000000c00 */
[----:B------:R-:W3:Y:S01]  /*2170*/  LDS.128 R176, [R235+0x8030] ;  /* 0x00803000ebb07984 */ /* 0x000ee20000000c00 */
[----:B0-----:R-:W-:Y:S01]  /*2180*/  FADD.FTZ R237, RZ, R164 ;  /* 0x000000a4ffed7221 */ /* 0x001fe20000010000 */
[----:B------:R-:W-:-:S03]  /*2190*/  FADD.FTZ R164, RZ, R165 ;  /* 0x000000a5ffa47221 */ /* 0x000fc60000010000 */
[----:B------:R-:W-:Y:S01]  /*21a0*/  FADD.FTZ R237, R166, R237 ;  /* 0x000000eda6ed7221 */ /* 0x000fe20000010000 */
[----:B------:R-:W-:-:S03]  /*21b0*/  FADD.FTZ R164, R167, R164 ;  /* 0x000000a4a7a47221 */ /* 0x000fc60000010000 */
[----:B-1----:R-:W-:Y:S01]  /*21c0*/  FADD.FTZ R237, R237, R168 ;  /* 0x000000a8eded7221 */ /* 0x002fe20000010000 */
[----:B------:R-:W-:Y:S01]  /*21d0*/  FADD.FTZ R164, R164, R169 ;  /* 0x000000a9a4a47221 */ /* 0x000fe20000010000 */
[----:B------:R-:W-:Y:S02]  /*21e0*/  HFMA2.MMA R169, -RZ, RZ, 0, 0 ;  /* 0x00000000ffa97435 */ /* 0x000fe400000001ff */
        /* <DEDUP_REMOVED lines=34> */
.L_x_5824:
[----:B------:R-:W-:Y:S05]  /*2410*/  BSYNC B1 ;  /* 0x0000000000017941 */ /* 0x000fea0003800000 */
.L_x_5823:
        /* <DEDUP_REMOVED lines=11> */
.L_x_5826:
[----:B------:R-:W-:Y:S05]  /*24d0*/  BSYNC B1 ;  /* 0x0000000000017941 */ /* 0x000fea0003800000 */
.L_x_5825:
        /* <DEDUP_REMOVED lines=11> */
.L_x_5828:
[----:B------:R-:W-:Y:S05]  /*2590*/  BSYNC B1 ;  /* 0x0000000000017941 */ /* 0x000fea0003800000 */
.L_x_5827:
        /* <DEDUP_REMOVED lines=11> */
.L_x_5830:
[----:B------:R-:W-:Y:S05]  /*2650*/  BSYNC B1 ;  /* 0x0000000000017941 */ /* 0x000fea0003800000 */
.L_x_5829:
        /* <DEDUP_REMOVED lines=11> */
.L_x_5832:
[----:B------:R-:W-:Y:S05]  /*2710*/  BSYNC B1 ;  /* 0x0000000000017941 */ /* 0x000fea0003800000 */
.L_x_5831:
        /* <DEDUP_REMOVED lines=11> */
.L_x_5834:
[----:B------:R-:W-:Y:S05]  /*27d0*/  BSYNC B1 ;  /* 0x0000000000017941 */ /* 0x000fea0003800000 */
.L_x_5833:
        /* <DEDUP_REMOVED lines=11> */
.L_x_5836:
[----:B------:R-:W-:Y:S05]  /*2890*/  BSYNC B1 ;  /* 0x0000000000017941 */ /* 0x000fea0003800000 */
.L_x_5835:
        /* <DEDUP_REMOVED lines=16> */
.L_x_5838:
[----:B------:R-:W-:Y:S05]  /*29a0*/  BSYNC B1 ;  /* 0x0000000000017941 */ /* 0x000fea0003800000 */
.L_x_5837:
        /* <DEDUP_REMOVED lines=31> */
[----:B------:R-:W4:Y:S01]  /*2ba0*/  @P4 LDC R239, c[0x0][0x29c] ;  /* 0x0000a700ffef4b82 */ /* 0x000f220000000800 */
        /* <DEDUP_REMOVED lines=14> */
[----:B------:R-:W-:Y:S02]  /*2c90*/  @P4 PRMT R163, R163, 0x5410, R176 ;  /* 0x00005410a3a34816 */ /* 0x000fe400000000b0 */
[----:B------:R-:W-:-:S03]  /*2ca0*/  IADD3 R169, R169, 0x100, RZ ;  /* 0x00000100a9a97810 */ /* 0x000fc60007ffe0ff */
[----:B------:R0:W-:Y:S04]  /*2cb0*/  @P4 STG.E.128 desc[UR4][R164.64], R160 ;  /* 0x000000a0a4004986 */ /* 0x0001e8000c101d04 */
.L_x_5822:
[----:B------:R-:W-:Y:S05]  /*2cc0*/  BSYNC B0 ;  /* 0x0000000000007941 */ /* 0x000fea0003800000 */
.L_x_5821:
        /* <DEDUP_REMOVED lines=16> */
.L_x_5842:
[----:B------:R-:W-:Y:S05]  /*2dd0*/  BSYNC B1 ;  /* 0x0000000000017941 */ /* 0x000fea0003800000 */
.L_x_5841:
        /* <DEDUP_REMOVED lines=11> */
.L_x_5844:
[----:B------:R-:W-:Y:S05]  /*2e90*/  BSYNC B1 ;  /* 0x0000000000017941 */ /* 0x000fea0003800000 */
.L_x_5843:
        /* <DEDUP_REMOVED lines=11> */
.L_x_5846:
[----:B------:R-:W-:Y:S05]  /*2f50*/  BSYNC B1 ;  /* 0x0000000000017941 */ /* 0x000fea0003800000 */
.L_x_5845:
        /* <DEDUP_REMOVED lines=11> */
.L_x_5848:
[----:B------:R-:W-:Y:S05]  /*3010*/  BSYNC B1 ;  /* 0x0000000000017941 */ /* 0x000fea0003800000 */
.L_x_5847:
        /* <DEDUP_REMOVED lines=11> */
.L_x_5850:
[----:B------:R-:W-:Y:S05]  /*30d0*/  BSYNC B1 ;  /* 0x0000000000017941 */ /* 0x000fea0003800000 */
.L_x_5849:
        /* <DEDUP_REMOVED lines=11> */
.L_x_5852:
[----:B------:R-:W-:Y:S05]  /*3190*/  BSYNC B1 ;  /* 0x0000000000017941 */ /* 0x000fea0003800000 */
.L_x_5851:
        /* <DEDUP_REMOVED lines=11> */
.L_x_5854:
[----:B------:R-:W-:Y:S05]  /*3250*/  BSYNC B1 ;  /* 0x0000000000017941 */ /* 0x000fea0003800000 */
.L_x_5853:
        /* <DEDUP_REMOVED lines=16> */
.L_x_5856:
[----:B------:R-:W-:Y:S05]  /*3360*/  BSYNC B1 ;  /* 0x0000000000017941 */ /* 0x000fea0003800000 */
.L_x_5855:
        /* <DEDUP_REMOVED lines=27> */
[C---:B0-----:R-:W-:Y:S01]  /*3520*/  @P5 IMAD.WIDE.U32 R166, R2.reuse, 0x20, R164 ;  /* 0x0000002002a65825 */ /* 0x041fe200078e00a4 */
[----:B------:R-:W-:Y:S02]  /*3530*/  @P4 PRMT R163, R177, 0x7610, R163 ;  /* 0x00007610b1a34816 */ /* 0x000fe400000000a3 */
[----:B------:R-:W-:Y:S02]  /*3540*/  IADD3 R2, R2, 0x100, RZ ;  /* 0x0000010002027810 */ /* 0x000fe40007ffe0ff */
[----:B------:R4:W-:Y:S02]  /*3550*/  @P5 STG.E.128 desc[UR4][R166.64], R152 ;  /* 0x00000098a6005986 */ /* 0x0009e4000c101d04 */
[----:B------:R-:W0:Y:S01]  /*3560*/  @P4 LDC R239, c[0x0][0x29c] ;  /* 0x0000a700ffef4b82 */ /* 0x000e220000000800 */
        /* <DEDUP_REMOVED lines=17> */
.L_x_5840:
[----:B------:R-:W-:Y:S05]  /*3680*/  BSYNC B0 ;  /* 0x0000000000007941 */ /* 0x000fea0003800000 */
.L_x_5839:
        /* <DEDUP_REMOVED lines=16> */
.L_x_5860:
[----:B------:R-:W-:Y:S05]  /*3790*/  BSYNC B1 ;  /* 0x0000000000017941 */ /* 0x000fea0003800000 */
.L_x_5859:
        /* <DEDUP_REMOVED lines=11> */
.L_x_5862:
[----:B------:R-:W-:Y:S05]  /*3850*/  BSYNC B1 ;  /* 0x0000000000017941 */ /* 0x000fea0003800000 */
.L_x_5861:
        /* <DEDUP_REMOVED lines=11> */
.L_x_5864:
[----:B------:R-:W-:Y:S05]  /*3910*/  BSYNC B1 ;  /* 0x0000000000017941 */ /* 0x000fea0003800000 */
.L_x_5863:
        /* <DEDUP_REMOVED lines=11> */
.L_x_5866:
[----:B------:R-:W-:Y:S05]  /*39d0*/  BSYNC B1 ;  /* 0x0000000000017941 */ /* 0x000fea0003800000 */
.L_x_5865:
        /* <DEDUP_REMOVED lines=11> */
.L_x_5868:
[----:B------:R-:W-:Y:S05]  /*3a90*/  BSYNC B1 ;  /* 0x0000000000017941 */ /* 0x000fea0003800000 */
.L_x_5867:
        /* <DEDUP_REMOVED lines=11> */
.L_x_5870:
[----:B------:R-:W-:Y:S05]  /*3b50*/  BSYNC B1 ;  /* 0x0000000000017941 */ /* 0x000fea0003800000 */
.L_x_5869:
        /* <DEDUP_REMOVED lines=11> */
.L_x_5872:
[----:B------:R-:W-:Y:S05]  /*3c10*/  BSYNC B1 ;  /* 0x0000000000017941 */ /* 0x000fea0003800000 */
.L_x_5871:
        /* <DEDUP_REMOVED lines=16> */
.L_x_5874:
[----:B------:R-:W-:Y:S05]  /*3d20*/  BSYNC B1 ;  /* 0x0000000000017941 */ /* 0x000fea0003800000 */
.L_x_5873:
        /* <DEDUP_REMOVED lines=42> */
[----:B------:R-:W-:Y:S02]  /*3fd0*/  @P4 PRMT R163, R163, 0x5410, R176 ;  /* 0x00005410a3a34816 */ /* 0x000fe400000000b0 */
[----:B------:R-:W-:Y:S01]  /*3fe0*/  IADD3 R2, R2, 0x100, RZ ;  /* 0x0000010002027810 */ /* 0x000fe20007ffe0ff */
[----:B------:R2:W-:Y:S01]  /*3ff0*/  @P5 STG.E.128 desc[UR4][R166.64], R152 ;  /* 0x00000098a6005986 */ /* 0x0005e2000c101d04 */
[----:B-1----:R-:W-:-:S03]  /*4000*/  @P4 IMAD.WIDE.U32 R164, R169, 0x10, R164 ;  /* 0x00000010a9a44825 */ /* 0x002fc600078e00a4 */
[----:B------:R2:W-:Y:S01]  /*4010*/  @P5 STG.E.128 desc[UR4][R166.64+0x10], R156 ;  /* 0x0000109ca6005986 */ /* 0x0005e2000c101d04 */
[----:B------:R-:W-:-:S03]  /*4020*/  VIADD R169, R169, 0x100 ;  /* 0x00000100a9a97836 */ /* 0x000fc60000000000 */
[----:B------:R2:W-:Y:S04]  /*4030*/  @P4 STG.E.128 desc[UR4][R164.64], R160 ;  /* 0x000000a0a4004986 */ /* 0x0005e8000c101d04 */
.L_x_5858:
[----:B------:R-:W-:Y:S05]  /*4040*/  BSYNC B0 ;  /* 0x0000000000007941 */ /* 0x000fea0003800000 */
.L_x_5857:
        /* <DEDUP_REMOVED lines=17> */
.L_x_5878:
[----:B------:R-:W-:Y:S05]  /*4160*/  BSYNC B1 ;  /* 0x0000000000017941 */ /* 0x000fea0003800000 */
.L_x_5877:
        /* <DEDUP_REMOVED lines=11> */
.L_x_5880:
[----:B------:R-:W-:Y:S05]  /*4220*/  BSYNC B1 ;  /* 0x0000000000017941 */ /* 0x000fea0003800000 */
.L_x_5879:
        /* <DEDUP_REMOVED lines=11> */
.L_x_5882:
[----:B------:R-:W-:Y:S05]  /*42e0*/  BSYNC B1 ;  /* 0x0000000000017941 */ /* 0x000fea0003800000 */
.L_x_5881:
        /* <DEDUP_REMOVED lines=11> */
.L_x_5884:
[----:B------:R-:W-:Y:S05]  /*43a0*/  BSYNC B1 ;  /* 0x0000000000017941 */ /* 0x000fea0003800000 */
.L_x_5883:
        /* <DEDUP_REMOVED lines=11> */
.L_x_5886:
[----:B------:R-:W-:Y:S05]  /*4460*/  BSYNC B1 ;  /* 0x0000000000017941 */ /* 0x000fea0003800000 */
.L_x_5885:
        /* <DEDUP_REMOVED lines=11> */
.L_x_5888:
[----:B------:R-:W-:Y:S05]  /*4520*/  BSYNC B1 ;  /* 0x0000000000017941 */ /* 0x000fea0003800000 */
.L_x_5887:
        /* <DEDUP_REMOVED lines=11> */
.L_x_5890:
[----:B------:R-:W-:Y:S05]  /*45e0*/  BSYNC B1 ;  /* 0x0000000000017941 */ /* 0x000fea0003800000 */
.L_x_5889:
        /* <DEDUP_REMOVED lines=16> */
.L_x_5892:
[----:B------:R-:W-:Y:S05]  /*46f0*/  BSYNC B1 ;  /* 0x0000000000017941 */ /* 0x000fea0003800000 */
.L_x_5891:
        /* <DEDUP_REMOVED lines=19> */
[----:B--2---:R-:W-:Y:S01]  /*4830*/  @P3 IMAD.WIDE.U32 R164, R2, 0x20, R164 ;  /* 0x0000002002a43825 */ /* 0x004fe200078e00a4 */
[----:B------:R-:W-:-:S04]  /*4840*/  @P4 PRMT R160, R173, 0x7610, R160 ;  /* 0x00007610ada04816 */ /* 0x000fc800000000a0 */
[----:B------:R2:W-:Y:S02]  /*4850*/  @P3 STG.E.128 desc[UR4][R164.64], R152 ;  /* 0x00000098a4003986 */ /* 0x0005e4000c101d04 */
[----:B------:R-:W4:Y:S01]  /*4860*/  @P4 LDC R171, c[0x0][0x29c] ;  /* 0x0000a700ffab4b82 */ /* 0x000f220000000800 */
[----:B---3--:R-:W-:Y:S01]  /*4870*/  @P4 FMUL.FTZ R175, R175, R178 ;  /* 0x000000b2afaf4220 */ /* 0x008fe20000410000 */
[----:B------:R2:W-:Y:S04]  /*4880*/  @P3 STG.E.128 desc[UR4][R164.64+0x10], R156 ;  /* 0x0000109ca4003986 */ /* 0x0005e8000c101d04 */
[----:B------:R-:W-:Y:S02]  /*4890*/  @P4 F2FP.BF16.F32.PACK_AB R175, RZ, R175 ;  /* 0x000000afffaf423e */ /* 0x000fe400000010ff */
[----:B------:R-:W3:Y:S01]  /*48a0*/  @P4 LDC R213, c[0x0][0x29c] ;  /* 0x0000a700ffd54b82 */ /* 0x000ee20000000800 */
[----:B0-----:R-:W-:Y:S01]  /*48b0*/  @P4 FMUL.FTZ R177, R177, R212 ;  /* 0x000000d4b1b14220 */ /* 0x001fe20000410000 */
[----:B------:R-:W-:-:S04]  /*48c0*/  @P4 PRMT R162, R175, 0x7610, R162 ;  /* 0x00007610afa24816 */ /* 0x000fc800000000a2 */
[----:B------:R-:W-:Y:S02]  /*48d0*/  @P4 F2FP.BF16.F32.PACK_AB R177, RZ, R177 ;  /* 0x000000b1ffb1423e */ /* 0x000fe400000010ff */
[----:B------:R-:W0:Y:S01]  /*48e0*/  @P4 LDC R235, c[0x0][0x29c] ;  /* 0x0000a700ffeb4b82 */ /* 0x000e220000000800 */
[----:B-1----:R-:W-:Y:S01]  /*48f0*/  @P4 FMUL.FTZ R172, R172, R167 ;  /* 0x000000a7acac4220 */ /* 0x002fe20000410000 */
[----:B------:R-:W-:-:S04]  /*4900*/  @P4 PRMT R163, R177, 0x7610, R163 ;  /* 0x00007610b1a34816 */ /* 0x000fc800000000a3 */
[----:B------:R-:W-:Y:S02]  /*4910*/  @P4 F2FP.BF16.F32.PACK_AB R172, RZ, R172 ;  /* 0x000000acffac423e */ /* 0x000fe400000010ff */
[----:B------:R-:W1:Y:S01]  /*4920*/  @P4 LDC.64 R2, c[0x0][0x2f8] ;  /* 0x0000be00ff024b82 */ /* 0x000e620000000a00 */
[----:B----4-:R-:W-:Y:S01]  /*4930*/  @P4 FMUL.FTZ R170, R170, R171 ;  /* 0x000000abaaaa4220 */ /* 0x010fe20000410000 */
        /* <DEDUP_REMOVED lines=9> */
[----:B------:R-:W-:-:S05]  /*49d0*/  @P4 PRMT R163, R163, 0x5410, R176 ;  /* 0x00005410a3a34816 */ /* 0x000fca00000000b0 */
[----:B------:R2:W-:Y:S02]  /*49e0*/  @P4 STG.E.128 desc[UR4][R2.64], R160 ;  /* 0x000000a002004986 */ /* 0x0005e4000c101d04 */
.L_x_5876:
[----:B------:R-:W-:Y:S05]  /*49f0*/  BSYNC B0 ;  /* 0x0000000000007941 */ /* 0x000fea0003800000 */
.L_x_5875:
[----:B------:R-:W-:Y:S02]  /*4a00*/  IADD3 R4, R4, UR10, RZ ;  /* 0x0000000a04047c10 */ /* 0x000fe4000fffe0ff */
[----:B------:R-:W-:Y:S02]  /*4a10*/  ISETP.NE.AND P4, PT, R233, RZ, PT ;  /* 0x000000ffe900720c */ /* 0x000fe40003f85270 */
[----:B------:R-:W-:Y:S02]  /*4a20*/  ISETP.GE.AND P3, PT, R4, UR11, PT ;  /* 0x0000000b04007c0c */ /* 0x000fe4000bf66270 */
[----:B------:R-:W-:-:S11]  /*4a30*/  SEL R177, RZ, 0x1, P4 ;  /* 0x00000001ffb17807 */ /* 0x000fd60002000000 */
[----:B------:R-:W-:Y:S05]  /*4a40*/  @!P3 BRA `(.L_x_5893) ;  /* 0xffffffb800bcb947 */ /* 0x000fea000383ffff */
.L_x_5801:
[----:B------:R-:W1:Y:S01]  /*4a50*/  S2R R0, SR_TID.X ;  /* 0x0000000000007919 */ /* 0x000e620000002100 */
[----:B------:R-:W1:Y:S01]  /*4a60*/  S2UR UR6, SR_CTAID.X ;  /* 0x00000000000679c3 */ /* 0x000e620000002500 */
[----:B------:R-:W-:Y:S01]  /*4a70*/  BSSY B0, `(.L_x_5894) ;  /* 0x000000e000007945 */ /* 0x000fe20003800000 */
[----:B-1----:R-:W-:-:S05]  /*4a80*/  LEA.HI R0, R0, UR6, RZ, 0x18 ;  /* 0x0000000600007c11 */ /* 0x002fca000f8fc0ff */
[----:B------:R-:W-:-:S05]  /*4a90*/  IMAD R7, R0, R7, RZ ;  /* 0x0000000700077224 */ /* 0x000fca00078e02ff */
[----:B------:R-:W-:Y:S01]  /*4aa0*/  LEA.HI R7, R7, R6, RZ, 0x1d ;  /* 0x0000000607077211 */ /* 0x000fe200078fe8ff */
[----:B------:R-:W-:Y:S06]  /*4ab0*/  @!P0 BRA `(.L_x_5895) ;  /* 0x0000000000248947 */ /* 0x000fec0003800000 */
[----:B--2---:R-:W1:Y:S08]  /*4ac0*/  LDC.64 R2, c[0x0][0x2d0] ;  /* 0x0000b400ff027b82 */ /* 0x004e700000000a00 */
[----:B------:R-:W2:Y:S01]  /*4ad0*/  LDC.64 R4, c[0x0][0x2d8] ;  /* 0x0000b600ff047b82 */ /* 0x000ea20000000a00 */
[----:B-1----:R-:W-:-:S05]  /*4ae0*/  IMAD.WIDE.U32 R2, R7, 0x20, R2 ;  /* 0x0000002007027825 */ /* 0x002fca00078e0002 */
[----:B------:R1:W-:Y:S01]  /*4af0*/  STG.E.128 desc[UR4][R2.64], R84 ;  /* 0x0000005402007986 */ /* 0x0003e2000c101d04 */
[----:B--2---:R-:W-:-:S03]  /*4b00*/  IMAD.WIDE.U32 R4, R7, 0x20, R4 ;  /* 0x0000002007047825 */ /* 0x004fc600078e0004 */
[----:B------:R1:W-:Y:S01]  /*4b10*/  STG.E.128 desc[UR4][R2.64+0x10], R80 ;  /* 0x0000105002007986 */ /* 0x0003e2000c101d04 */
[----:B------:R-:W-:-:S03]  /*4b20*/  IADD3 R7, R7, 0x100, RZ ;  /* 0x0000010007077810 */ /* 0x000fc60007ffe0ff */
[----:B------:R1:W-:Y:S04]  /*4b30*/  STG.E.128 desc[UR4][R4.64], R116 ;  /* 0x0000007404007986 */ /* 0x0003e8000c101d04 */
[----:B------:R1:W-:Y:S02]  /*4b40*/  STG.E.128 desc[UR4][R4.64+0x10], R112 ;  /* 0x0000107004007986 */ /* 0x0003e4000c101d04 */
.L_x_5895:
[----:B------:R-:W-:Y:S05]  /*4b50*/  BSYNC B0 ;  /* 0x0000000000007941 */ /* 0x000fea0003800000 */
.L_x_5894:
[----:B------:R-:W-:Y:S04]  /*4b60*/  BSSY B0, `(.L_x_5896) ;  /* 0x000000b000007945 */ /* 0x000fe80003800000 */
[----:B------:R-:W-:Y:S05]  /*4b70*/  @!P1 BRA `(.L_x_5897) ;  /* 0x0000000000249947 */ /* 0x000fea0003800000 */
[----:B-12---:R-:W1:Y:S08]  /*4b80*/  LDC.64 R2, c[0x0][0x2d0] ;  /* 0x0000b400ff027b82 */ /* 0x006e700000000a00 */
        /* <DEDUP_REMOVED lines=8> */
.L_x_5897:
[----:B------:R-:W-:Y:S05]  /*4c10*/  BSYNC B0 ;  /* 0x0000000000007941 */ /* 0x000fea0003800000 */
.L_x_5896:
[----:B------:R-:W-:Y:S04]  /*4c20*/  BSSY B0, `(.L_x_5898) ;  /* 0x000000b000007945 */ /* 0x000fe80003800000 */
[----:B------:R-:W-:Y:S05]  /*4c30*/  @!P2 BRA `(.L_x_5899) ;  /* 0x000000000024a947 */ /* 0x000fea0003800000 */
[----:B-123--:R-:W1:Y:S08]  /*4c40*/  LDC.64 R2, c[0x0][0x2d0] ;  /* 0x0000b400ff027b82 */ /* 0x00ee700000000a00 */
        /* <DEDUP_REMOVED lines=8> */
.L_x_5899:
[----:B------:R-:W-:Y:S05]  /*4cd0*/  BSYNC B0 ;  /* 0x0000000000007941 */ /* 0x000fea0003800000 */
.L_x_5898:
[----:B------:R-:W-:-:S13]  /*4ce0*/  ISETP.NE.AND P0, PT, R9, RZ, PT ;  /* 0x000000ff0900720c */ /* 0x000fda0003f05270 */
[----:B------:R-:W-:Y:S05]  /*4cf0*/  @!P0 EXIT ;  /* 0x000000000000894d */ /* 0x000fea0003800000 */
[----:B-123--:R-:W1:Y:S08]  /*4d00*/  LDC.64 R2, c[0x0][0x2d0] ;  /* 0x0000b400ff027b82 */ /* 0x00ee700000000a00 */
[----:B------:R-:W2:Y:S01]  /*4d10*/  LDC.64 R4, c[0x0][0x2d8] ;  /* 0x0000b600ff047b82 */ /* 0x000ea20000000a00 */
[----:B-1----:R-:W-:-:S05]  /*4d20*/  IMAD.WIDE.U32 R2, R7, 0x20, R2 ;  /* 0x0000002007027825 */ /* 0x002fca00078e0002 */
[----:B------:R-:W-:Y:S01]  /*4d30*/  STG.E.128 desc[UR4][R2.64], R60 ;  /* 0x0000003c02007986 */ /* 0x000fe2000c101d04 */
[----:B--2---:R-:W-:-:S03]  /*4d40*/  IMAD.WIDE.U32 R4, R7, 0x20, R4 ;  /* 0x0000002007047825 */ /* 0x004fc600078e0004 */
[----:B------:R-:W-:Y:S04]  /*4d50*/  STG.E.128 desc[UR4][R2.64+0x10], R56 ;  /* 0x0000103802007986 */ /* 0x000fe8000c101d04 */
[----:B------:R-:W-:Y:S04]  /*4d60*/  STG.E.128 desc[UR4][R4.64], R92 ;  /* 0x0000005c04007986 */ /* 0x000fe8000c101d04 */
[----:B------:R-:W-:Y:S01]  /*4d70*/  STG.E.128 desc[UR4][R4.64+0x10], R88 ;  /* 0x0000105804007986 */ /* 0x000fe2000c101d04 */
[----:B------:R-:W-:Y:S05]  /*4d80*/  EXIT ;  /* 0x000000000000794d */ /* 0x000fea0003800000 */
.L_x_5820:
[----:B------:R-:W-:Y:S01]  /*4d90*/  IMAD.MOV.U32 R175, RZ, RZ, 0x10 ;  /* 0x00000010ffaf7424 */ /* 0x000fe200078e00ff */
[----:B------:R-:W-:Y:S02]  /*4da0*/  MOV R176, 0x1f ;  /* 0x0000001f00b07802 */ /* 0x000fe40000000f00 */
[----:B------:R-:W-:-:S07]  /*4db0*/  MOV R174, 0xffffffff ;  /* 0xffffffff00ae7802 */ /* 0x000fce0000000f00 */
[----:B01--45:R-:W-:Y:S05]  /*4dc0*/  WARPSYNC.COLLECTIVE R174, `(.L_x_5900) ;  /* 0x00000000ae087348 */ /* 0x033fea0003c00000 */
[----:B------:R2:W3:Y:S02]  /*4dd0*/  SHFL.DOWN P5, R213, R179, R175, R176 ;  /* 0x080000afb3d57389 */ /* 0x0004e400000a00b0 */
[----:B012345:R-:W-:Y:S01]  /*4de0*/  ENDCOLLECTIVE ;  /* 0x000000000000791b */ /* 0x03ffe20003800000 */
.L_x_5900:
[----:B------:R-:W-:-:S05]  /*4df0*/  MOV R166, R213 ;  /* 0x000000d500a67202 */ /* 0x000fca0000000f00 */
[----:B------:R-:W-:Y:S01]  /*4e00*/  FADD.FTZ R166, R166, R179 ;  /* 0x000000b3a6a67221 */ /* 0x000fe20000010000 */
[----:B------:R-:W-:-:S07]  /*4e10*/  MOV R179, R212 ;  /* 0x000000d400b37202 */ /* 0x000fce0000000f00 */
[----:B------:R-:W-:Y:S05]  /*4e20*/  WARPSYNC.COLLECTIVE R174, `(.L_x_5901) ;  /* 0x00000000ae087348 */ /* 0x000fea0003c00000 */
[----:B------:R0:W1:Y:S02]  /*4e30*/  SHFL.DOWN P5, R213, R179, R175, R176 ;  /* 0x080000afb3d57389 */ /* 0x00006400000a00b0 */
[----:B01----:R-:W-:Y:S01]  /*4e40*/  ENDCOLLECTIVE ;  /* 0x000000000000791b */ /* 0x003fe20003800000 */
.L_x_5901:
[----:B------:R-:W-:Y:S01]  /*4e50*/  HFMA2.MMA R175, -RZ, RZ, 0, 4.76837158203125e-07 ;  /* 0x00000008ffaf7435 */ /* 0x000fe200000001ff */
[----:B------:R-:W-:Y:S02]  /*4e60*/  MOV R179, R166 ;  /* 0x000000a600b37202 */ /* 0x000fe40000000f00 */
[----:B------:R-:W-:-:S08]  /*4e70*/  MOV R167, R213 ;  /* 0x000000d500a77202 */ /* 0x000fd00000000f00 */
[----:B------:R-:W-:Y:S05]  /*4e80*/  WARPSYNC.COLLECTIVE R174, `(.L_x_5902) ;  /* 0x00000000ae087348 */ /* 0x000fea0003c00000 */
[----:B------:R0:W1:Y:S02]  /*4e90*/  SHFL.DOWN P5, R213, R179, R175, R176 ;  /* 0x080000afb3d57389 */ /* 0x00006400000a00b0 */
[----:B01----:R-:W-:Y:S01]  /*4ea0*/  ENDCOLLECTIVE ;  /* 0x000000000000791b */ /* 0x003fe20003800000 */
.L_x_5902:
[----:B------:R-:W-:-:S05]  /*4eb0*/  FADD.FTZ R167, R167, R212 ;  /* 0x000000d4a7a77221 */ /* 0x000fca0000010000 */
[----:B------:R-:W-:Y:S01]  /*4ec0*/  MOV R179, R167 ;  /* 0x000000a700b37202 */ /* 0x000fe20000000f00 */
[----:B------:R-:W-:-:S07]  /*4ed0*/  IMAD.MOV.U32 R169, RZ, RZ, R213 ;  /* 0x000000ffffa97224 */ /* 0x000fce00078e00d5 */
[----:B------:R-:W-:Y:S05]  /*4ee0*/  WARPSYNC.COLLECTIVE R174, `(.L_x_5903) ;  /* 0x00000000ae087348 */ /* 0x000fea0003c00000 */
[----:B------:R0:W1:Y:S02]  /*4ef0*/  SHFL.DOWN P5, R213, R179, R175, R176 ;  /* 0x080000afb3d57389 */ /* 0x00006400000a00b0 */
[----:B01----:R-:W-:Y:S01]  /*4f00*/  ENDCOLLECTIVE ;  /* 0x000000000000791b */ /* 0x003fe20003800000 */
.L_x_5903:
[----:B------:R-:W-:Y:S01]  /*4f10*/  FADD.FTZ R169, R166, R169 ;  /* 0x000000a9a6a97221 */ /* 0x000fe20000010000 */
[----:B------:R-:W-:-:S04]  /*4f20*/  HFMA2.MMA R175, -RZ, RZ, 0, 2.384185791015625e-07 ;  /* 0x00000004ffaf7435 */ /* 0x000fc800000001ff */
[----:B------:R-:W-:Y:S02]  /*4f30*/  MOV R179, R169 ;  /* 0x000000a900b37202 */ /* 0x000fe40000000f00 */
[----:B------:R-:W-:-:S07]  /*4f40*/  MOV R168, R213 ;  /* 0x000000d500a87202 */ /* 0x000fce0000000f00 */
[----:B------:R-:W-:Y:S05]  /*4f50*/  WARPSYNC.COLLECTIVE R174, `(.L_x_5904) ;  /* 0x00000000ae087348 */ /* 0x000fea0003c00000 */
[----:B------:R0:W1:Y:S02]  /*4f60*/  SHFL.DOWN P5, R213, R179, R175, R176 ;  /* 0x080000afb3d57389 */ /* 0x00006400000a00b0 */
[----:B01----:R-:W-:Y:S01]  /*4f70*/  ENDCOLLECTIVE ;  /* 0x000000000000791b */ /* 0x003fe20003800000 */
.L_x_5904:
[----:B------:R-:W-:-:S05]  /*4f80*/  FADD.FTZ R168, R167, R168 ;  /* 0x000000a8a7a87221 */ /* 0x000fca0000010000 */
[----:B------:R-:W-:Y:S02]  /*4f90*/  MOV R179, R168 ;  /* 0x000000a800b37202 */ /* 0x000fe40000000f00 */
[----:B------:R-:W-:-:S07]  /*4fa0*/  MOV R170, R213 ;  /* 0x000000d500aa7202 */ /* 0x000fce0000000f00 */
[----:B------:R-:W-:Y:S05]  /*4fb0*/  WARPSYNC.COLLECTIVE R174, `(.L_x_5905) ;  /* 0x00000000ae087348 */ /* 0x000fea0003c00000 */
[----:B------:R0:W1:Y:S02]  /*4fc0*/  SHFL.DOWN P5, R213, R179, R175, R176 ;  /* 0x080000afb3d57389 */ /* 0x00006400000a00b0 */
[----:B01----:R-:W-:Y:S01]  /*4fd0*/  ENDCOLLECTIVE ;  /* 0x000000000000791b */ /* 0x003fe20003800000 */
.L_x_5905:
[----:B------:R-:W-:Y:S01]  /*4fe0*/  FADD.FTZ R170, R169, R170 ;  /* 0x000000aaa9aa7221 */ /* 0x000fe20000010000 */
[----:B------:R-:W-:-:S03]  /*4ff0*/  HFMA2.MMA R175, -RZ, RZ, 0, 1.1920928955078125e-07 ;  /* 0x00000002ffaf7435 */ /* 0x000fc600000001ff */
[----:B------:R-:W-:Y:S01]  /*5000*/  IMAD.MOV.U32 R179, RZ, RZ, R170 ;  /* 0x000000ffffb37224 */ /* 0x000fe200078e00aa */
[----:B------:R-:W-:-:S07]  /*5010*/  MOV R171, R213 ;  /* 0x000000d500ab7202 */ /* 0x000fce0000000f00 */
[----:B------:R-:W-:Y:S05]  /*5020*/  WARPSYNC.COLLECTIVE R174, `(.L_x_5906) ;  /* 0x00000000ae087348 */ /* 0x000fea0003c00000 */
[----:B------:R0:W1:Y:S02]  /*5030*/  SHFL.DOWN P5, R213, R179, R175, R176 ;  /* 0x080000afb3d57389 */ /* 0x00006400000a00b0 */
[----:B01----:R-:W-:Y:S01]  /*5040*/  ENDCOLLECTIVE ;  /* 0x000000000000791b */ /* 0x003fe20003800000 */
.L_x_5906:
[----:B------:R-:W-:-:S05]  /*5050*/  FADD.FTZ R171, R168, R171 ;  /* 0x000000aba8ab7221 */ /* 0x000fca0000010000 */
[----:B------:R-:W-:Y:S02]  /*5060*/  MOV R179, R171 ;  /* 0x000000ab00b37202 */ /* 0x000fe40000000f00 */
[----:B------:R-:W-:-:S07]  /*5070*/  MOV R173, R213 ;  /* 0x000000d500ad7202 */ /* 0x000fce0000000f00 */
[----:B------:R-:W-:Y:S05]  /*5080*/  WARPSYNC.COLLECTIVE R174, `(.L_x_5907) ;  /* 0x00000000ae087348 */ /* 0x000fea0003c00000 */
[----:B------:R0:W1:Y:S02]  /*5090*/  SHFL.DOWN P5, R213, R179, R175, R176 ;  /* 0x080000afb3d57389 */ /* 0x00006400000a00b0 */
[----:B01----:R-:W-:Y:S01]  /*50a0*/  ENDCOLLECTIVE ;  /* 0x000000000000791b */ /* 0x003fe20003800000 */
.L_x_5907:
[----:B------:R-:W-:Y:S01]  /*50b0*/  FADD.FTZ R173, R170, R173 ;  /* 0x000000adaaad7221 */ /* 0x000fe20000010000 */
[----:B------:R-:W-:-:S04]  /*50c0*/  HFMA2.MMA R175, -RZ, RZ, 0, 5.9604644775390625e-08 ;  /* 0x00000001ffaf7435 */ /* 0x000fc800000001ff */
[----:B------:R-:W-:Y:S02]  /*50d0*/  MOV R179, R173 ;  /* 0x000000ad00b37202 */ /* 0x000fe40000000f00 */
[----:B------:R-:W-:-:S07]  /*50e0*/  MOV R172, R213 ;  /* 0x000000d500ac7202 */ /* 0x000fce0000000f00 */
[----:B------:R-:W-:Y:S05]  /*50f0*/  WARPSYNC.COLLECTIVE R174, `(.L_x_5908) ;  /* 0x00000000ae087348 */ /* 0x000fea0003c00000 */
[----:B------:R0:W1:Y:S02]  /*5100*/  SHFL.DOWN P5, R213, R179, R175, R176 ;  /* 0x080000afb3d57389 */ /* 0x00006400000a00b0 */
[----:B01----:R-:W-:Y:S01]  /*5110*/  ENDCOLLECTIVE ;  /* 0x000000000000791b */ /* 0x003fe20003800000 */
.L_x_5908:
[----:B------:R-:W-:-:S05]  /*5120*/  FADD.FTZ R172, R171, R172 ;  /* 0x000000acabac7221 */ /* 0x000fca0000010000 */
[----:B------:R-:W-:Y:S02]  /*5130*/  MOV R179, R172 ;  /* 0x000000ac00b37202 */ /* 0x000fe40000000f00 */
[----:B------:R-:W-:-:S07]  /*5140*/  MOV R212, R213 ;  /* 0x000000d500d47202 */ /* 0x000fce0000000f00 */
[----:B------:R-:W-:Y:S05]  /*5150*/  WARPSYNC.COLLECTIVE R174, `(.L_x_5909) ;  /* 0x00000000ae087348 */ /* 0x000fea0003c00000 */
[----:B------:R0:W1:Y:S02]  /*5160*/  SHFL.DOWN P5, R213, R179, R175, R176 ;  /* 0x080000afb3d57389 */ /* 0x00006400000a00b0 */
[----:B01----:R-:W-:Y:S01]  /*5170*/  ENDCOLLECTIVE ;  /* 0x000000000000791b */ /* 0x003fe20003800000 */
.L_x_5909:
[----:B------:R-:W-:Y:S05]  /*5180*/  BRA `(.L_x_5910) ;  /* 0xffffffcc00b47947 */ /* 0x000fea000383ffff */
.L_x_5911:
        /* <DEDUP_REMOVED lines=15> */
.L_x_13942:


//--------------------- .text._ZN10layer_norm13ln_bwd_kernelINS_13Kernel_traitsIf13__nv_bfloat16fS2_fjLj8192ELj1ELj1ELj8ELj16ENS_18Kernel_traits_baseILj8192EfS2_fS2_fjLj256EEEEELb0ELb0ELb1ELb1EEEvNS_9BwdParamsE --------------------------
	.section	.text._ZN10layer_norm13ln_bwd_kernelINS_13Kernel_traitsIf13__nv_bfloat16fS2_fjLj8192ELj1ELj1ELj8ELj16ENS_18Kernel_traits_baseILj8192EfS2_fS2_fjLj256EEEEELb0ELb0ELb1ELb1EEEvNS_9BwdParamsE,"ax",@progbits
	.align	128
        .global         _ZN10layer_norm13ln_bwd_kernelINS_13Kernel_traitsIf13__nv_bfloat16fS2_fjLj8192ELj1ELj1ELj8ELj16ENS_18Kernel_traits_baseILj8192EfS2_fS2_fjLj256EEEEELb0ELb0ELb1ELb1EEEvNS_9BwdParamsE
        .type           _ZN10layer_norm13ln_bwd_kernelINS_13Kernel_traitsIf13__nv_bfloat16fS2_fjLj8192ELj1ELj1ELj8ELj16ENS_18Kernel_traits_baseILj8192EfS2_fS2_fjLj256EEEEELb0ELb0ELb1ELb1EEEvNS_9BwdParamsE,@function
        .size           _ZN10layer_norm13ln_bwd_kernelINS_13Kernel_traitsIf13__nv_bfloat16fS2_fjLj8192ELj1ELj1ELj8ELj16ENS_18Kernel_traits_baseILj8192EfS2_fS2_fjLj256EEEEELb0ELb0ELb1ELb1EEEvNS_9BwdParamsE,(.L_x_13943 - _ZN10layer_norm13ln_bwd_kernelINS_13Kernel_traitsIf13__nv_bfloat16fS2_fjLj8192ELj1ELj1ELj8ELj16ENS_18Kernel_traits_baseILj8192EfS2_fS2_fjLj256EEEEELb0ELb0ELb1ELb1EEEvNS_9BwdParamsE)
        .other          _ZN10layer_norm13ln_bwd_kernelINS_13Kernel_traitsIf13__nv_bfloat16fS2_fjLj8192ELj1ELj1ELj8ELj16ENS_18Kernel_traits_baseILj8192EfS2_fS2_fjLj256EEEEELb0ELb0ELb1ELb1EEEvNS_9BwdParamsE,@"STO_CUDA_ENTRY STV_DEFAULT"
_ZN10layer_norm13ln_bwd_kernelINS_13Kernel_traitsIf13__nv_bfloat16fS2_fjLj8192ELj1ELj1ELj8ELj16ENS_18Kernel_traits_baseILj8192EfS2_fS2_fjLj256EEEEELb0ELb0ELb1ELb1EEEvNS_9BwdParamsE:
.text._ZN10layer_norm13ln_bwd_kernelINS_13Kernel_traitsIf13__nv_bfloat16fS2_fjLj8192ELj1ELj1ELj8ELj16ENS_18Kernel_traits_baseILj8192EfS2_fS2_fjLj256EEEEELb0ELb0ELb1ELb1EEEvNS_9BwdParamsE:
        /* <DEDUP_REMOVED lines=45> */
.L_x_5912:
[----:B------:R-:W-:Y:S01]  /*02d0*/  SHF.L.U32 R2, R0, 0x5, RZ ;  /* 0x0000000500027819 */ /* 0x000fe200000006ff */
[----:B------:R-:W-:-:S03]  /*02e0*/  ULDC.64 UR6, c[0x0][0x260] ;  /* 0x0000980000067ab9 */ /* 0x000fc60000000a00 */
[----:B------:R-:W-:-:S04]  /*02f0*/  LOP3.LUT R2, R2, 0x1fe0, RZ, 0xc0, !PT ;  /* 0x00001fe002027812 */ /* 0x000fc800078ec0ff */
[----:B------:R-:W-:Y:S02]  /*0300*/  IADD3 R4, P0, R2, UR6, RZ ;  /* 0x0000000602047c10 */ /* 0x000fe4000ff1e0ff */
[----:B------:R-:W0:Y:S02]  /*0310*/  LDC.U8 R2, c[0x0][0x2a0] ;  /* 0x0000a800ff027b82 */ /* 0x000e240000000000 */
        /* <DEDUP_REMOVED lines=42> */
.L_x_5982:
        /* <DEDUP_REMOVED lines=8> */
[C---:B--2---:R-:W-:Y:S02]  /*0640*/  IMAD.WIDE R168, R229.reuse, 0x4, R4 ;  /* 0x00000004e5a87825 */ /* 0x044fe400078e0204 */
[----:B-----5:R2:W5:Y:S04]  /*0650*/  LDG.E R4, desc[UR4][R170.64] ;  /* 0x00000004aa047981 */ /* 0x020568000c1e1900 */
[----:B------:R2:W5:Y:S01]  /*0660*/  LDG.E R232, desc[UR4][R168.64] ;  /* 0x00000004a8e87981 */ /* 0x000562000c1e1900 */
[----:B------:R-:W-:Y:S01]  /*0670*/  LOP3.LUT R233, R0, 0xff, RZ, 0xc0, !PT ;  /* 0x000000ff00e97812 */ /* 0x000fe200078ec0ff */
[----:B------:R-:W-:Y:S01]  /*0680*/  BSSY B0, `(.L_x_5914) ;  /* 0x000015f000007945 */ /* 0x000fe20003800000 */
[----:B0-----:R-:W-:-:S05]  /*0690*/  IMAD R5, R229, R234, RZ ;  /* 0x000000eae5057224 */ /* 0x001fca00078e02ff */
[----:B------:R-:W-:-:S04]  /*06a0*/  SHF.R.S32.HI R172, RZ, 0x1f, R5 ;  /* 0x0000001fffac7819 */ /* 0x000fc80000011405 */
[----:B------:R-:W-:-:S04]  /*06b0*/  LEA.HI R172, R172, R5, RZ, 0x3 ;  /* 0x00000005acac7211 */ /* 0x000fc800078f18ff */
[----:B------:R-:W-:-:S04]  /*06c0*/  LEA.HI.SX32 R235, R172, R233, 0x1d ;  /* 0x000000e9aceb7211 */ /* 0x000fc800078feaff */
[C---:B------:R-:W-:Y:S01]  /*06d0*/  IADD3 R231, R235.reuse, 0x100, RZ ;  /* 0x00000100ebe77810 */ /* 0x040fe20007ffe0ff */
[C-C-:B-1----:R-:W-:Y:S01]  /*06e0*/  IMAD.WIDE.U32 R238, R235.reuse, 0x20, R164.reuse ;  /* 0x00000020ebee7825 */ /* 0x142fe200078e00a4 */
[C---:B------:R-:W-:Y:S02]  /*06f0*/  IADD3 R230, R235.reuse, 0x200, RZ ;  /* 0x00000200ebe67810 */ /* 0x040fe40007ffe0ff */
[----:B------:R-:W-:Y:S01]  /*0700*/  IADD3 R5, R235, 0x300, RZ ;  /* 0x00000300eb057810 */ /* 0x000fe20007ffe0ff */
[----:B------:R-:W-:-:S04]  /*0710*/  IMAD.WIDE.U32 R236, R231, 0x20, R164 ;  /* 0x00000020e7ec7825 */ /* 0x000fc800078e00a4 */
[----:B------:R-:W-:-:S04]  /*0720*/  IMAD.WIDE.U32 R220, R230, 0x20, R164 ;  /* 0x00000020e6dc7825 */ /* 0x000fc800078e00a4 */
[----:B------:R-:W-:Y:S01]  /*0730*/  IMAD.WIDE.U32 R164, R5, 0x20, R164 ;  /* 0x0000002005a47825 */ /* 0x000fe200078e00a4 */
[----:B---3--:R-:W-:-:S13]  /*0740*/  ISETP.GT.AND P3, PT, R167, RZ, PT ;  /* 0x000000ffa700720c */ /* 0x008fda0003f64270 */
[----:B--2---:R-:W-:Y:S05]  /*0750*/  @P3 BRA `(.L_x_5915) ;  /* 0x0000000000483947 */ /* 0x004fea0003800000 */
        /* <DEDUP_REMOVED lines=15> */
[----:B------:R-:W-:-:S02]  /*0850*/  MOV R167, RZ ;  /* 0x000000ff00a77202 */ /* 0x000fc40000000f00 */
[----:B------:R-:W-:Y:S01]  /*0860*/  MOV R168, RZ ;  /* 0x000000ff00a87202 */ /* 0x000fe20000000f00 */
[----:B------:R-:W-:Y:S06]  /*0870*/  BRA `(.L_x_5916) ;  /* 0x0000001000fc7947 */ /* 0x000fec0003800000 */
.L_x_5915:
        /* <DEDUP_REMOVED lines=9> */
[----:B0-----:R-:W-:-:S04]  /*0910*/  IMAD.WIDE R6, R229, 0x4, R6 ;  /* 0x00000004e5067825 */ /* 0x001fc800078e0206 */
[----:B------:R-:W-:Y:S01]  /*0920*/  VIADD R169, R3, 0x100 ;  /* 0x0000010003a97836 */ /* 0x000fe20000000000 */
[----:B------:R0:W3:Y:S01]  /*0930*/  LDG.E R227, desc[UR4][R6.64] ;  /* 0x0000000406e37981 */ /* 0x0000e2000c1e1900 */
[----:B-1----:R-:W-:-:S04]  /*0940*/  IMAD.WIDE.U32 R184, R235, 0x20, R204 ;  /* 0x00000020ebb87825 */ /* 0x002fc800078e00cc */
[----:B------:R-:W-:Y:S01]  /*0950*/  IMAD.WIDE.U32 R202, R230, 0x20, R204 ;  /* 0x00000020e6ca7825 */ /* 0x000fe200078e00cc */
[----:B------:R-:W4:Y:S03]  /*0960*/  LDG.E.128 R8, desc[UR4][R184.64] ;  /* 0x00000004b8087981 */ /* 0x000f26000c1e1d00 */
[C-C-:B--2---:R-:W-:Y:S01]  /*0970*/  IMAD.WIDE.U32 R12, R3.reuse, 0x10, R192.reuse ;  /* 0x00000010030c7825 */ /* 0x144fe200078e00c0 */
[----:B------:R-:W-:Y:S01]  /*0980*/  IADD3 R3, R3, 0x300, RZ ;  /* 0x0000030003037810 */ /* 0x000fe20007ffe0ff */
[----:B------:R-:W2:Y:S02]  /*0990*/  LDG.E.128 R16, desc[UR4][R184.64+0x10] ;  /* 0x00001004b8107981 */ /* 0x000ea4000c1e1d00 */
[----:B------:R-:W-:Y:S02]  /*09a0*/  IMAD.WIDE.U32 R180, R181, 0x10, R192 ;  /* 0x00000010b5b47825 */ /* 0x000fe400078e00c0 */
[----:B------:R-:W2:Y:S02]  /*09b0*/  LDG.E.128 R176, desc[UR4][R202.64] ;  /* 0x00000004cab07981 */ /* 0x000ea4000c1e1d00 */
[----:B------:R-:W-:-:S02]  /*09c0*/  IMAD.WIDE.U32 R200, R231, 0x20, R204 ;  /* 0x00000020e7c87825 */ /* 0x000fc400078e00cc */
[----:B------:R-:W2:Y:S02]  /*09d0*/  LDG.E.128 R180, desc[UR4][R180.64] ;  /* 0x00000004b4b47981 */ /* 0x000ea4000c1e1d00 */
[----:B------:R-:W-:Y:S02]  /*09e0*/  IMAD.WIDE.U32 R204, R5, 0x20, R204 ;  /* 0x0000002005cc7825 */ /* 0x000fe400078e00cc */
[----:B------:R-:W2:Y:S02]  /*09f0*/  LDG.E.128 R184, desc[UR4][R202.64+0x10] ;  /* 0x00001004cab87981 */ /* 0x000ea4000c1e1d00 */
[--C-:B------:R-:W-:Y:S02]  /*0a00*/  IMAD.WIDE.U32 R168, R169, 0x10, R192.reuse ;  /* 0x00000010a9a87825 */ /* 0x100fe400078e00c0 */
[----:B------:R-:W2:Y:S02]  /*0a10*/  LDG.E.128 R188, desc[UR4][R204.64] ;  /* 0x00000004ccbc7981 */ /* 0x000ea4000c1e1d00 */
[----:B------:R-:W-:-:S02]  /*0a20*/  IMAD.WIDE.U32 R192, R3, 0x10, R192 ;  /* 0x0000001003c07825 */ /* 0x000fc400078e00c0 */
[----:B------:R-:W2:Y:S04]  /*0a30*/  LDG.E.128 R12, desc[UR4][R12.64] ;  /* 0x000000040c0c7981 */ /* 0x000ea8000c1e1d00 */
[----:B------:R-:W2:Y:S04]  /*0a40*/  LDG.E.128 R172, desc[UR4][R200.64+0x10] ;  /* 0x00001004c8ac7981 */ /* 0x000ea8000c1e1d00 */
[----:B------:R-:W2:Y:S04]  /*0a50*/  LDG.E.128 R192, desc[UR4][R192.64] ;  /* 0x00000004c0c07981 */ /* 0x000ea8000c1e1d00 */
[----:B------:R2:W2:Y:S04]  /*0a60*/  LDG.E.128 R196, desc[UR4][R204.64+0x10] ;  /* 0x00001004ccc47981 */ /* 0x0004a8000c1e1d00 */
[----:B------:R1:W2:Y:S04]  /*0a70*/  LDG.E.128 R20, desc[UR4][R200.64] ;  /* 0x00000004c8147981 */ /* 0x0002a8000c1e1d00 */
[----:B------:R-:W2:Y:S01]  /*0a80*/  LDG.E.128 R168, desc[UR4][R168.64] ;  /* 0x00000004a8a87981 */ /* 0x000ea2000c1e1d00 */
[----:B0-----:R-:W-:-:S02]  /*0a90*/  MOV R6, UR14 ;  /* 0x0000000e00067c02 */ /* 0x001fc40008000f00 */
        /* <DEDUP_REMOVED lines=8> */
[----:B------:R0:W5:Y:S04]  /*0b20*/  @P0 LDG.E.128 R32, desc[UR4][R220.64+0x10] ;  /* 0x00001004dc200981 */ /* 0x000168000c1e1d00 */
[----:B------:R-:W5:Y:S04]  /*0b30*/  @P0 LDG.E.128 R28, desc[UR4][R164.64] ;  /* 0x00000004a41c0981 */ /* 0x000f68000c1e1d00 */
[----:B------:R0:W5:Y:S01]  /*0b40*/  @P0 LDG.E.128 R24, desc[UR4][R164.64+0x10] ;  /* 0x00001004a4180981 */ /* 0x000162000c1e1d00 */
[----:B------:R-:W-:-:S04]  /*0b50*/  ISETP.NE.AND P0, PT, R2, RZ, PT ;  /* 0x000000ff0200720c */ /* 0x000fc80003f05270 */
[----:B---3--:R-:W-:-:S05]  /*0b60*/  FSEL R227, R227, RZ, !P0 ;  /* 0x000000ffe3e37208 */ /* 0x008fca0004000000 */
[C---:B----4-:R-:W-:Y:S01]  /*0b70*/  FADD.FTZ R3, -R227.reuse, R8 ;  /* 0x00000008e3037221 */ /* 0x050fe20000010100 */
[C---:B--2---:R-:W-:Y:S01]  /*0b80*/  FADD.FTZ R204, -R227.reuse, R177 ;  /* 0x000000b1e3cc7221 */ /* 0x044fe20000010100 */
[----:B------:R-:W-:Y:S01]  /*0b90*/  FADD.FTZ R208, -R227, R179 ;  /* 0x000000b3e3d07221 */ /* 0x000fe20000010100 */
[C---:B------:R-:W-:Y:S02]  /*0ba0*/  PRMT R177, R183.reuse, 0x7632, R177 ;  /* 0x00007632b7b17816 */ /* 0x040fe400000000b1 */
[----:B------:R-:W-:Y:S01]  /*0bb0*/  SHF.L.U32 R219, R183, 0x10, RZ ;  /* 0x00000010b7db7819 */ /* 0x000fe200000006ff */
[C---:B------:R-:W-:Y:S01]  /*0bc0*/  FADD.FTZ R185, -R227.reuse, R185 ;  /* 0x000000b9e3b97221 */ /* 0x040fe20000010100 */
[C---:B------:R-:W-:Y:S01]  /*0bd0*/  FADD.FTZ R186, -R227.reuse, R186 ;  /* 0x000000bae3ba7221 */ /* 0x040fe20000010100 */
[C---:B------:R-:W-:Y:S01]  /*0be0*/  FADD.FTZ R187, -R227.reuse, R187 ;  /* 0x000000bbe3bb7221 */ /* 0x040fe20000010100 */
[C---:B------:R-:W-:Y:S01]  /*0bf0*/  FADD.FTZ R183, -R227.reuse, R184 ;  /* 0x000000b8e3b77221 */ /* 0x040fe20000010100 */
[C---:B------:R-:W-:Y:S01]  /*0c00*/  FADD.FTZ R188, -R227.reuse, R188 ;  /* 0x000000bce3bc7221 */ /* 0x040fe20000010100 */
[C---:B------:R-:W-:Y:S01]  /*0c10*/  FADD.FTZ R189, -R227.reuse, R189 ;  /* 0x000000bde3bd7221 */ /* 0x040fe20000010100 */
[----:B-----5:R-:W-:Y:S01]  /*0c20*/  FMUL.FTZ R184, R4, R185 ;  /* 0x000000b904b87220 */ /* 0x020fe20000410000 */
[C---:B------:R-:W-:Y:S01]  /*0c30*/  FADD.FTZ R190, -R227.reuse, R190 ;  /* 0x000000bee3be7221 */ /* 0x040fe20000010100 */
[----:B------:R-:W-:Y:S01]  /*0c40*/  PRMT R167, R12, 0x7632, R167 ;  /* 0x000076320ca77816 */ /* 0x000fe200000000a7 */
[----:B------:R-:W-:Y:S01]  /*0c50*/  FMUL.FTZ R185, R4, R186 ;  /* 0x000000ba04b97220 */ /* 0x000fe20000410000 */
[----:B-1----:R-:W-:Y:S01]  /*0c60*/  SHF.L.U32 R201, R12, 0x10, RZ ;  /* 0x000000100cc97819 */ /* 0x002fe200000006ff */
[C---:B------:R-:W-:Y:S01]  /*0c70*/  FADD.FTZ R191, -R227.reuse, R191 ;  /* 0x000000bfe3bf7221 */ /* 0x040fe20000010100 */
[C---:B------:R-:W-:Y:S01]  /*0c80*/  FADD.FTZ R247, -R227.reuse, R174 ;  /* 0x000000aee3f77221 */ /* 0x040fe20000010100 */
[C---:B------:R-:W-:Y:S01]  /*0c90*/  FADD.FTZ R243, -R227.reuse, R172 ;  /* 0x000000ace3f37221 */ /* 0x040fe20000010100 */
[C---:B------:R-:W-:Y:S01]  /*0ca0*/  FADD.FTZ R245, -R227.reuse, R173 ;  /* 0x000000ade3f57221 */ /* 0x040fe20000010100 */
[----:B------:R-:W-:Y:S01]  /*0cb0*/  PRMT R174, R180, 0x7632, R174 ;  /* 0x00007632b4ae7816 */ /* 0x000fe200000000ae */
[----:B------:R-:W-:Y:S01]  /*0cc0*/  FMUL.FTZ R186, R4, R187 ;  /* 0x000000bb04ba7220 */ /* 0x000fe20000410000 */
[----:B------:R-:W-:Y:S01]  /*0cd0*/  SHF.L.U32 R179, R180, 0x10, RZ ;  /* 0x00000010b4b37819 */ /* 0x000fe200000006ff */
[----:B------:R-:W-:Y:S01]  /*0ce0*/  FADD.FTZ R206, -R227, R178 ;  /* 0x000000b2e3ce7221 */ /* 0x000fe20000010100 */
[C---:B0-----:R-:W-:Y:S01]  /*0cf0*/  PRMT R220, R193.reuse, 0x7632, R220 ;  /* 0x00007632c1dc7816 */ /* 0x041fe200000000dc */
[C---:B------:R-:W-:Y:S01]  /*0d00*/  FMUL.FTZ R180, R4.reuse, R204 ;  /* 0x000000cc04b47220 */ /* 0x040fe20000410000 */
[----:B------:R-:W-:Y:S01]  /*0d10*/  SHF.L.U32 R223, R193, 0x10, RZ ;  /* 0x00000010c1df7819 */ /* 0x000fe200000006ff */
[----:B------:R-:W-:Y:S01]  /*0d20*/  FADD.FTZ R193, -R227, R196 ;  /* 0x000000c4e3c17221 */ /* 0x000fe20000010100 */
[C---:B------:R-:W-:Y:S01]  /*0d30*/  PRMT R172, R195.reuse, 0x7632, R172 ;  /* 0x00007632c3ac7816 */ /* 0x040fe200000000ac */
[C---:B------:R-:W-:Y:S01]  /*0d40*/  FMUL.FTZ R187, R4.reuse, R188 ;  /* 0x000000bc04bb7220 */ /* 0x040fe20000410000 */
[----:B------:R-:W-:Y:S01]  /*0d50*/  SHF.L.U32 R173, R195, 0x10, RZ ;  /* 0x00000010c3ad7819 */ /* 0x000fe200000006ff */
[----:B------:R-:W-:Y:S01]  /*0d60*/  FADD.FTZ R195, -R227, R198 ;  /* 0x000000c6e3c37221 */ /* 0x000fe20000010100 */
[----:B------:R-:W-:Y:S01]  /*0d70*/  PRMT R165, R15, 0x7632, R165 ;  /* 0x000076320fa57816 */ /* 0x000fe200000000a5 */
[----:B------:R-:W-:Y:S01]  /*0d80*/  FMUL.FTZ R188, R4, R189 ;  /* 0x000000bd04bc7220 */ /* 0x000fe20000410000 */
[----:B------:R-:W-:Y:S01]  /*0d90*/  PRMT R178, R194, 0x7632, R178 ;  /* 0x00007632c2b27816 */ /* 0x000fe200000000b2 */
[----:B------:R-:W-:Y:S01]  /*0da0*/  FMUL.FTZ R189, R4, R190 ;  /* 0x000000be04bd7220 */ /* 0x000fe20000410000 */
[----:B------:R-:W-:Y:S01]  /*0db0*/  SHF.L.U32 R221, R194, 0x10, RZ ;  /* 0x00000010c2dd7819 */ /* 0x000fe200000006ff */
[----:B------:R-:W-:Y:S01]  /*0dc0*/  FMUL.FTZ R194, R84, R201 ;  /* 0x000000c954c27220 */ /* 0x000fe20000410000 */
[----:B------:R-:W-:Y:S01]  /*0dd0*/  SHF.L.U32 R204, R167, 0x10, RZ ;  /* 0x00000010a7cc7819 */ /* 0x000fe200000006ff */
[C---:B------:R-:W-:Y:S01]  /*0de0*/  FADD.FTZ R9, -R227.reuse, R9 ;  /* 0x00000009e3097221 */ /* 0x040fe20000010100 */
[--C-:B------:R-:W-:Y:S01]  /*0df0*/  FADD.FTZ R251, -R227, R176.reuse ;  /* 0x000000b0e3fb7221 */ /* 0x100fe20000010100 */
[C---:B------:R-:W-:Y:S01]  /*0e00*/  FMUL.FTZ R3, R4.reuse, R3 ;  /* 0x0000000304037220 */ /* 0x040fe20000410000 */
[----:B------:R-:W-:Y:S01]  /*0e10*/  FMUL.FTZ R190, R4, R191 ;  /* 0x000000bf04be7220 */ /* 0x000fe20000410000 */
[----:B------:R-:W-:Y:S01]  /*0e20*/  PRMT R176, R182, 0x7632, R176 ;  /* 0x00007632b6b07816 */ /* 0x000fe200000000b0 */
[----:B------:R-:W-:Y:S01]  /*0e30*/  FMUL.FTZ R191, R4, R193 ;  /* 0x000000c104bf7220 */ /* 0x000fe20000410000 */
[----:B------:R-:W-:Y:S01]  /*0e40*/  SHF.L.U32 R217, R182, 0x10, RZ ;  /* 0x00000010b6d97819 */ /* 0x000fe200000006ff */
[C---:B------:R-:W-:Y:S01]  /*0e50*/  FMUL.FTZ R182, R4.reuse, R208 ;  /* 0x000000d004b67220 */ /* 0x040fe20000410000 */
[C---:B------:R-:W-:Y:S01]  /*0e60*/  PRMT R200, R13.reuse, 0x7632, R200 ;  /* 0x000076320dc87816 */ /* 0x040fe200000000c8 */
[----:B------:R-:W-:Y:S01]  /*0e70*/  FMUL.FTZ R193, R4, R195 ;  /* 0x000000c304c17220 */ /* 0x000fe20000410000 */
[----:B------:R-:W-:Y:S01]  /*0e80*/  SHF.L.U32 R203, R13, 0x10, RZ ;  /* 0x000000100dcb7819 */ /* 0x000fe200000006ff */
[----:B------:R-:W-:Y:S01]  /*0e90*/  FADD.FTZ R249, -R227, R175 ;  /* 0x000000afe3f97221 */ /* 0x000fe20000010100 */
[----:B------:R-:W-:-:S02]  /*0ea0*/  IMAD.U32 R208, R165, 0x10000, RZ ;  /* 0x00010000a5d07824 */ /* 0x000fc400078e00ff */
[----:B------:R-:W-:Y:S01]  /*0eb0*/  FMUL.FTZ R195, R85, R204 ;  /* 0x000000cc55c37220 */ /* 0x000fe20000410000 */
[----:B------:R-:W-:Y:S01]  /*0ec0*/  FADD.FTZ R214, RZ, R194 ;  /* 0x000000c2ffd67221 */ /* 0x000fe20000010000 */
[----:B------:R-:W-:Y:S01]  /*0ed0*/  FADD.FTZ R239, -R227, R10 ;  /* 0x0000000ae3ef7221 */ /* 0x000fe20000010100 */
[C---:B------:R-:W-:Y:S01]  /*0ee0*/  PRMT R175, R181.reuse, 0x7632, R175 ;  /* 0x00007632b5af7816 */ /* 0x040fe200000000af */
[C---:B------:R-:W-:Y:S01]  /*0ef0*/  FMUL.FTZ R8, R4.reuse, R9 ;  /* 0x0000000904087220 */ /* 0x040fe20000410000 */
[----:B------:R-:W-:Y:S01]  /*0f00*/  SHF.L.U32 R215, R181, 0x10, RZ ;  /* 0x00000010b5d77819 */ /* 0x000fe200000006ff */
[----:B------:R-:W-:Y:S01]  /*0f10*/  FFMA.FTZ R165, R3, R194, RZ ;  /* 0x000000c203a57223 */ /* 0x000fe200000100ff */
[----:B------:R-:W-:Y:S01]  /*0f20*/  FMUL.FTZ R181, R4, R206 ;  /* 0x000000ce04b57220 */ /* 0x000fe20000410000 */
[C---:B------:R-:W-:Y:S01]  /*0f30*/  FADD.FTZ R197, -R227.reuse, R197 ;  /* 0x000000c5e3c57221 */ /* 0x040fe20000010100 */
[----:B------:R-:W-:Y:S01]  /*0f40*/  SHF.L.U32 R206, R200, 0x10, RZ ;  /* 0x00000010c8ce7819 */ /* 0x000fe200000006ff */
[----:B------:R-:W-:Y:S01]  /*0f50*/  FMUL.FTZ R196, R86, R203 ;  /* 0x000000cb56c47220 */ /* 0x000fe20000410000 */
[----:B------:R-:W-:Y:S01]  /*0f60*/  FADD.FTZ R167, R214, R195 ;  /* 0x000000c3d6a77221 */ /* 0x000fe20000010000 */
[----:B------:R-:W-:Y:S01]  /*0f70*/  FADD.FTZ R11, -R227, R11 ;  /* 0x0000000be30b7221 */ /* 0x000fe20000010100 */
[----:B------:R-:W-:Y:S01]  /*0f80*/  FMUL.FTZ R9, R4, R239 ;  /* 0x000000ef04097220 */ /* 0x000fe20000410000 */
[----:B------:R-:W-:Y:S01]  /*0f90*/  FFMA.FTZ R214, R8, R195, R165 ;  /* 0x000000c308d67223 */ /* 0x000fe200000100a5 */
[----:B------:R-:W-:-:S02]  /*0fa0*/  PRMT R218, R192, 0x7632, R218 ;  /* 0x00007632c0da7816 */ /* 0x000fc400000000da */
[----:B------:R-:W-:Y:S01]  /*0fb0*/  SHF.L.U32 R225, R192, 0x10, RZ ;  /* 0x00000010c0e17819 */ /* 0x000fe200000006ff */
[----:B------:R-:W-:Y:S01]  /*0fc0*/  FMUL.FTZ R192, R4, R197 ;  /* 0x000000c504c07220 */ /* 0x000fe20000410000 */
[C---:B------:R-:W-:Y:S01]  /*0fd0*/  PRMT R164, R14.reuse, 0x7632, R164 ;  /* 0x000076320ea47816 */ /* 0x040fe200000000a4 */
[----:B------:R-:W-:Y:S01]  /*0fe0*/  FMUL.FTZ R197, R87, R206 ;  /* 0x000000ce57c57220 */ /* 0x000fe20000410000 */
[----:B------:R-:W-:Y:S01]  /*0ff0*/  SHF.L.U32 R207, R14, 0x10, RZ ;  /* 0x000000100ecf7819 */ /* 0x000fe200000006ff */
[----:B------:R-:W-:Y:S01]  /*1000*/  FADD.FTZ R216, R167, R196 ;  /* 0x000000c4a7d87221 */ /* 0x000fe20000010000 */
[----:B------:R-:W-:Y:S01]  /*1010*/  FADD.FTZ R13, -R227, R16 ;  /* 0x00000010e30d7221 */ /* 0x000fe20000010100 */
[----:B------:R-:W-:Y:S01]  /*1020*/  FMUL.FTZ R10, R4, R11 ;  /* 0x0000000b040a7220 */ /* 0x000fe20000410000 */
[----:B------:R-:W-:Y:S01]  /*1030*/  FFMA.FTZ R165, R9, R196, R214 ;  /* 0x000000c409a57223 */ /* 0x000fe200000100d6 */
[----:B------:R-:W-:Y:S01]  /*1040*/  SHF.L.U32 R164, R164, 0x10, RZ ;  /* 0x00000010a4a47819 */ /* 0x000fe200000006ff */
[----:B------:R-:W-:Y:S01]  /*1050*/  FMUL.FTZ R198, R80, R207 ;  /* 0x000000cf50c67220 */ /* 0x000fe20000410000 */
[----:B------:R-:W-:Y:S01]  /*1060*/  FADD.FTZ R167, R216, R197 ;  /* 0x000000c5d8a77221 */ /* 0x000fe20000010000 */
[----:B------:R-:W-:Y:S01]  /*1070*/  SHF.L.U32 R205, R15, 0x10, RZ ;  /* 0x000000100fcd7819 */ /* 0x000fe200000006ff */
[C---:B------:R-:W-:Y:S01]  /*1080*/  FADD.FTZ R17, -R227.reuse, R17 ;  /* 0x00000011e3117221 */ /* 0x040fe20000010100 */
[----:B------:R-:W-:Y:S01]  /*1090*/  FMUL.FTZ R11, R4, R13 ;  /* 0x0000000d040b7220 */ /* 0x000fe20000410000 */
[----:B------:R-:W-:Y:S01]  /*10a0*/  FFMA.FTZ R216, R10, R197, R165 ;  /* 0x000000c50ad87223 */ /* 0x000fe200000100a5 */
        /* <DEDUP_REMOVED lines=16> */
[C---:B------:R-:W-:Y:S01]  /*11b0*/  PRMT R202, R168.reuse, 0x7632, R202 ;  /* 0x00007632a8ca7816 */ /* 0x040fe200000000ca */
[----:B------:R-:W-:Y:S01]  /*11c0*/  FFMA.FTZ R88, R3, R201, R88 ;  /* 0x000000c903587223 */ /* 0x000fe20000010058 */
[----:B------:R-:W-:Y:S01]  /*11d0*/  SHF.L.U32 R209, R168, 0x10, RZ ;  /* 0x00000010a8d17819 */ /* 0x000fe200000006ff */
[----:B------:R-:W-:Y:S01]  /*11e0*/  FADD.FTZ R148, R148, R201 ;  /* 0x000000c994947221 */ /* 0x000fe20000010000 */
[----:B------:R-:W-:Y:S01]  /*11f0*/  FMUL.FTZ R201, R83, R208 ;  /* 0x000000d053c97220 */ /* 0x000fe20000410000 */
[----:B------:R-:W-:Y:S01]  /*1200*/  FADD.FTZ R222, R167, R200 ;  /* 0x000000c8a7de7221 */ /* 0x000fe20000010000 */
[----:B------:R-:W-:Y:S01]  /*1210*/  FMUL.FTZ R14, R4, R19 ;  /* 0x00000013040e7220 */ /* 0x000fe20000410000 */
[----:B------:R-:W-:Y:S01]  /*1220*/  FFMA.FTZ R165, R13, R200, R218 ;  /* 0x000000c80da57223 */ /* 0x000fe200000100da */
[----:B------:R-:W-:Y:S01]  /*1230*/  SHF.L.U32 R236, R202, 0x10, RZ ;  /* 0x00000010caec7819 */ /* 0x000fe200000006ff */
[----:B------:R-:W-:Y:S01]  /*1240*/  FMUL.FTZ R202, R76, R209 ;  /* 0x000000d14cca7220 */ /* 0x000fe20000410000 */
[----:B------:R-:W-:Y:S01]  /*1250*/  FADD.FTZ R167, R222, R201 ;  /* 0x000000c9dea77221 */ /* 0x000fe20000010000 */
[----:B------:R-:W-:Y:S01]  /*1260*/  FMUL.FTZ R15, R4, R237 ;  /* 0x000000ed040f7220 */ /* 0x000fe20000410000 */
[----:B------:R-:W-:Y:S01]  /*1270*/  FFMA.FTZ R238, R14, R201, R165 ;  /* 0x000000c90eee7223 */ /* 0x000fe200000100a5 */
[----:B------:R-:W-:Y:S01]  /*1280*/  PRMT R168, R169, 0x7632, R168 ;  /* 0x00007632a9a87816 */ /* 0x000fe200000000a8 */
        /* <DEDUP_REMOVED lines=9> */
[----:B------:R-:W-:Y:S01]  /*1320*/  FFMA.FTZ R89, R8, R204, R89 ;  /* 0x000000cc08597223 */ /* 0x000fe20000010059 */
[----:B------:R-:W-:Y:S01]  /*1330*/  FADD.FTZ R149, R149, R204 ;  /* 0x000000cc95957221 */ /* 0x000fe20000010000 */
[----:B------:R-:W-:Y:S01]  /*1340*/  FMUL.FTZ R204, R78, R211 ;  /* 0x000000d34ecc7220 */ /* 0x000fe20000410000 */
[----:B------:R-:W-:Y:S01]  /*1350*/  FADD.FTZ R167, R222, R203 ;  /* 0x000000cbdea77221 */ /* 0x000fe20000010000 */
[----:B------:R-:W-:Y:S01]  /*1360*/  FMUL.FTZ R17, R4, R241 ;  /* 0x000000f104117220 */ /* 0x000fe20000410000 */
[----:B------:R-:W-:Y:S01]  /*1370*/  FFMA.FTZ R222, R16, R203, R165 ;  /* 0x000000cb10de7223 */ /* 0x000fe200000100a5 */
[----:B------:R-:W-:Y:S01]  /*1380*/  PRMT R169, R170, 0x7632, R169 ;  /* 0x00007632aaa97816 */ /* 0x000fe200000000a9 */
[----:B------:R-:W-:Y:S01]  /*1390*/  FADD.FTZ R146, R146, R205 ;  /* 0x000000cd92927221 */ /* 0x000fe20000010000 */
[----:B------:R-:W-:Y:S01]  /*13a0*/  FFMA.FTZ R94, R13, R205, R94 ;  /* 0x000000cd0d5e7223 */ /* 0x000fe2000001005e */
[----:B------:R-:W-:Y:S01]  /*13b0*/  SHF.L.U32 R213, R170, 0x10, RZ ;  /* 0x00000010aad57819 */ /* 0x000fe200000006ff */
[-C--:B------:R-:W-:Y:S01]  /*13c0*/  FFMA.FTZ R99, R18, R168.reuse, R99 ;  /* 0x000000a812637223 */ /* 0x080fe20000010063 */
[----:B------:R-:W-:Y:S01]  /*13d0*/  FADD.FTZ R143, R143, R168 ;  /* 0x000000a88f8f7221 */ /* 0x000fe20000010000 */
[----:B------:R-:W-:Y:S01]  /*13e0*/  FMUL.FTZ R205, R79, R168 ;  /* 0x000000a84fcd7220 */ /* 0x000fe20000410000 */
[----:B------:R-:W-:Y:S01]  /*13f0*/  FADD.FTZ R168, R167, R204 ;  /* 0x000000cca7a87221 */ /* 0x000fe20000010000 */
[----:B------:R-:W-:Y:S01]  /*1400*/  FADD.FTZ R145, R145, R164 ;  /* 0x000000a491917221 */ /* 0x000fe20000010000 */
[----:B------:R-:W-:Y:S01]  /*1410*/  FFMA.FTZ R93, R12, R164, R93 ;  /* 0x000000a40c5d7223 */ /* 0x000fe2000001005d */
        /* <DEDUP_REMOVED lines=9> */
[----:B------:R-:W-:Y:S01]  /*14b0*/  FADD.FTZ R144, R144, R207 ;  /* 0x000000cf90907221 */ /* 0x000fe20000010000 */
        /* <DEDUP_REMOVED lines=14> */
[----:B------:R-:W-:Y:S01]  /*15a0*/  FFMA.FTZ R164, R20, R207, R165 ;  /* 0x000000cf14a47223 */ /* 0x000fe200000100a5 */
[----:B------:R-:W-:Y:S01]  /*15b0*/  FFMA.FTZ R96, R15, R209, R96 ;  /* 0x000000d10f607223 */ /* 0x000fe20000010060 */
        /* <DEDUP_REMOVED lines=23> */
[C---:B------:R-:W-:Y:S01]  /*1730*/  FFMA.FTZ R165, R181.reuse, R212, R164 ;  /* 0x000000d4b5a57223 */ /* 0x040fe200000100a4 */
        /* <DEDUP_REMOVED lines=70> */
[----:B------:R-:W-:Y:S01]  /*1ba0*/  FADD.FTZ R129, R129, R176 ;  /* 0x000000b081817221 */ /* 0x000fe20000010000 */
[----:B------:R-:W-:Y:S01]  /*1bb0*/  FFMA.FTZ R109, R184, R176, R109 ;  /* 0x000000b0b86d7223 */ /* 0x000fe2000001006d */
[----:B------:R-:W-:Y:S01]  /*1bc0*/  FFMA.FTZ R116, R191, R221, R116 ;  /* 0x000000ddbf747223 */ /* 0x000fe20000010074 */
[----:B------:R-:W-:Y:S01]  /*1bd0*/  FFMA.FTZ R115, R190, R220, R115 ;  /* 0x000000dcbe737223 */ /* 0x000fe20000010073 */
[----:B------:R-:W-:Y:S01]  /*1be0*/  FADD.FTZ R127, R127, R220 ;  /* 0x000000dc7f7f7221 */ /* 0x000fe20000010000 */
        /* <DEDUP_REMOVED lines=8> */
.L_x_5916:
[----:B------:R-:W-:Y:S05]  /*1c70*/  BSYNC B0 ;  /* 0x0000000000007941 */ /* 0x000fea0003800000 */
.L_x_5914:
        /* <DEDUP_REMOVED lines=25> */
.L_x_5993:
        /* <DEDUP_REMOVED lines=13> */
[----:B------:R-:W-:Y:S02]  /*1ee0*/  @!P3 ISETP.NE.AND.EX P1, PT, R7, RZ, PT, P1 ;  /* 0x000000ff0700b20c */ /* 0x000fe40003f25310 */
[----:B---3--:R-:W-:-:S04]  /*1ef0*/  LEA R170, R171, R170, 0x18 ;  /* 0x000000aaabaa7211 */ /* 0x008fc800078ec0ff */
[-C--:B------:R-:W-:Y:S02]  /*1f00*/  @!P0 LEA R236, R164, R170.reuse, 0x3 ;  /* 0x000000aaa4ec8211 */ /* 0x080fe400078e18ff */
[----:B------:R-:W-:-:S03]  /*1f10*/  LEA R237, R165, R170, 0x3 ;  /* 0x000000aaa5ed7211 */ /* 0x000fc600078e18ff */
[----:B------:R-:W-:Y:S01]  /*1f20*/  @!P0 STS.64 [R236+0x8000], R220 ;  /* 0x008000dcec008388 */ /* 0x000fe20000000a00 */
[----:B------:R-:W-:Y:S01]  /*1f30*/  BAR.SYNC.DEFER_BLOCKING 0x0 ;  /* 0x0000000000007b1d */ /* 0x000fe20000010000 */
[----:B------:R-:W-:-:S04]  /*1f40*/  ISETP.NE.U32.AND P0, PT, RZ, UR10, PT ;  /* 0x0000000aff007c0c */ /* 0x000fc8000bf05070 */
[----:B------:R-:W-:Y:S01]  /*1f50*/  ISETP.NE.AND.EX P0, PT, RZ, UR11, PT, P0 ;  /* 0x0000000bff007c0c */ /* 0x000fe2000bf05300 */
[----:B0-----:R-:W0:Y:S04]  /*1f60*/  LDS.128 R164, [R237+0x8000] ;  /* 0x00800000eda47984 */ /* 0x001e280000000c00 */
[----:B------:R-:W1:Y:S04]  /*1f70*/  LDS.128 R168, [R237+0x8010] ;  /* 0x00801000eda87984 */ /* 0x000e680000000c00 */
[----:B------:R-:W2:Y:S04]  /*1f80*/  LDS.128 R172, [R237+0x8020] ;  /* 0x00802000edac7984 */ /* 0x000ea80000000c00 */
[----:B------:R3:W4:Y:S02]  /*1f90*/  LDS.128 R176, [R237+0x8030] ;  /* 0x00803000edb07984 */ /* 0x0007240000000c00 */
[----:B---3--:R-:W3:Y:S01]  /*1fa0*/  @P5 LDC R237, c[0x0][0x29c] ;  /* 0x0000a700ffed5b82 */ /* 0x008ee20000000800 */
[----:B0-----:R-:W-:Y:S01]  /*1fb0*/  FADD.FTZ R239, RZ, R164 ;  /* 0x000000a4ffef7221 */ /* 0x001fe20000010000 */
[----:B------:R-:W-:Y:S01]  /*1fc0*/  FADD.FTZ R164, RZ, R165 ;  /* 0x000000a5ffa47221 */ /* 0x000fe20000010000 */
[----:B------:R-:W-:-:S02]  /*1fd0*/  @P5 IADD3 R165, R232, -0x1, RZ ;  /* 0xffffffffe8a55810 */ /* 0x000fc40007ffe0ff */
[----:B------:R-:W-:Y:S01]  /*1fe0*/  FADD.FTZ R239, R166, R239 ;  /* 0x000000efa6ef7221 */ /* 0x000fe20000010000 */
[----:B------:R-:W-:Y:S02]  /*1ff0*/  FADD.FTZ R164, R167, R164 ;  /* 0x000000a4a7a47221 */ /* 0x000fe40000010000 */
[----:B------:R-:W0:Y:S01]  /*2000*/  @P5 LDC R232, c[0x0][0x29c] ;  /* 0x0000a700ffe85b82 */ /* 0x000e220000000800 */
[----:B------:R-:W-:Y:S02]  /*2010*/  @P5 IMAD R165, R165, R234, RZ ;  /* 0x000000eaa5a55224 */ /* 0x000fe400078e02ff */
[----:B-1----:R-:W-:Y:S01]  /*2020*/  FADD.FTZ R239, R239, R168 ;  /* 0x000000a8efef7221 */ /* 0x002fe20000010000 */
[----:B------:R-:W-:Y:S01]  /*2030*/  FADD.FTZ R164, R164, R169 ;  /* 0x000000a9a4a47221 */ /* 0x000fe20000010000 */
[----:B------:R-:W-:Y:S02]  /*2040*/  @!P3 FSEL R169, R52, RZ, P2 ;  /* 0x000000ff34a9b208 */ /* 0x000fe40001000000 */
[----:B------:R-:W-:Y:S01]  /*2050*/  FADD.FTZ R239, R170, R239 ;  /* 0x000000efaaef7221 */ /* 0x000fe20000010000 */
[----:B------:R-:W-:Y:S01]  /*2060*/  FADD.FTZ R164, R171, R164 ;  /* 0x000000a4aba47221 */ /* 0x000fe20000010000 */
[----:B------:R-:W-:Y:S01]  /*2070*/  @P5 SHF.R.S32.HI R166, RZ, 0x1f, R165 ;  /* 0x0000001fffa65819 */ /* 0x000fe200000114a5 */
[----:B------:R-:W1:Y:S01]  /*2080*/  @P5 LDC R234, c[0x0][0x29c] ;  /* 0x0000a700ffea5b82 */ /* 0x000e620000000800 */
[----:B--2---:R-:W-:Y:S01]  /*2090*/  FADD.FTZ R239, R239, R172 ;  /* 0x000000acefef7221 */ /* 0x004fe20000010000 */
[----:B------:R-:W-:Y:S01]  /*20a0*/  FADD.FTZ R164, R164, R173 ;  /* 0x000000ada4a47221 */ /* 0x000fe20000010000 */
[----:B------:R-:W-:-:S02]  /*20b0*/  @P5 LEA.HI R220, R166, R165, RZ, 0x3 ;  /* 0x000000a5a6dc5211 */ /* 0x000fc400078f18ff */
[----:B------:R-:W-:Y:S01]  /*20c0*/  FADD.FTZ R239, R174, R239 ;  /* 0x000000efaeef7221 */ /* 0x000fe20000010000 */
[----:B------:R-:W-:Y:S01]  /*20d0*/  FADD.FTZ R164, R175, R164 ;  /* 0x000000a4afa47221 */ /* 0x000fe20000010000 */
[----:B------:R-:W-:Y:S01]  /*20e0*/  @!P3 ISETP.NE.U32.AND P2, PT, R6, RZ, PT ;  /* 0x000000ff0600b20c */ /* 0x000fe20003f45070 */
[----:B------:R-:W2:Y:S01]  /*20f0*/  @P5 LDC R171, c[0x0][0x29c] ;  /* 0x0000a700ffab5b82 */ /* 0x000ea20000000800 */
[----:B----4-:R-:W-:Y:S01]  /*2100*/  FADD.FTZ R239, R239, R176 ;  /* 0x000000b0efef7221 */ /* 0x010fe20000010000 */
[----:B------:R-:W-:Y:S01]  /*2110*/  FADD.FTZ R170, R164, R177 ;  /* 0x000000b1a4aa7221 */ /* 0x000fe20000010000 */
[----:B------:R-:W-:Y:S02]  /*2120*/  HFMA2.MMA R177, -RZ, RZ, 0, 0 ;  /* 0x00000000ffb17435 */ /* 0x000fe400000001ff */
        /* <DEDUP_REMOVED lines=9> */
[----:B------:R-:W0:Y:S01]  /*21c0*/  @P5 LDC R165, c[0x0][0x29c] ;  /* 0x0000a700ffa55b82 */ /* 0x000e220000000800 */
[----:B------:R-:W-:-:S04]  /*21d0*/  @!P3 ISETP.NE.U32.AND P6, PT, R6, RZ, PT ;  /* 0x000000ff0600b20c */ /* 0x000fc80003fc5070 */
[----:B------:R-:W-:-:S03]  /*21e0*/  @!P3 ISETP.NE.AND.EX P6, PT, R7, RZ, PT, P6 ;  /* 0x000000ff0700b20c */ /* 0x000fc60003fc5360 */
[----:B------:R-:W0:Y:S01]  /*21f0*/  @P5 LDC R164, c[0x0][0x29c] ;  /* 0x0000a700ffa45b82 */ /* 0x000e220000000800 */
[----:B------:R-:W-:-:S07]  /*2200*/  @!P3 FSEL R167, R54, RZ, P6 ;  /* 0x000000ff36a7b208 */ /* 0x000fce0003000000 */
[----:B------:R-:W0:Y:S08]  /*2210*/  @P5 LDC R168, c[0x0][0x29c] ;  /* 0x0000a700ffa85b82 */ /* 0x000e300000000800 */
[----:B------:R-:W0:Y:S08]  /*2220*/  @P5 LDC.64 R172, c[0x0][0x2f8] ;  /* 0x0000be00ffac5b82 */ /* 0x000e300000000a00 */
[----:B------:R-:W0:Y:S01]  /*2230*/  @P0 LDC.64 R174, c[0x0][0x308] ;  /* 0x0000c200ffae0b82 */ /* 0x000e220000000a00 */
[----:B-123--:R-:W-:Y:S05]  /*2240*/  @!P3 BRA `(.L_x_5919) ;  /* 0x000000000018b947 */ /* 0x00efea0003800000 */
[----:B------:R-:W-:Y:S01]  /*2250*/  ISETP.NE.U32.AND P6, PT, R6, RZ, PT ;  /* 0x000000ff0600720c */ /* 0x000fe20003fc5070 */
[----:B------:R-:W-:-:S03]  /*2260*/  FFMA.FTZ R169, R3, R179, R176 ;  /* 0x000000b303a97223 */ /* 0x000fc600000100b0 */
[----:B------:R-:W-:Y:S01]  /*2270*/  ISETP.NE.AND.EX P6, PT, R7, RZ, PT, P6 ;  /* 0x000000ff0700720c */ /* 0x000fe20003fc5360 */
[----:B------:R-:W-:-:S04]  /*2280*/  FADD.FTZ R169, R194, -R169 ;  /* 0x800000a9c2a97221 */ /* 0x000fc80000010000 */
[----:B------:R-:W-:-:S08]  /*2290*/  FMUL.FTZ R169, R4, R169 ;  /* 0x000000a904a97220 */ /* 0x000fd00000410000 */
[----:B------:R-:W-:-:S07]  /*22a0*/  @P6 FADD.FTZ R169, R52, R169 ;  /* 0x000000a934a96221 */ /* 0x000fce0000010000 */
.L_x_5919:
[----:B------:R-:W-:Y:S05]  /*22b0*/  BSYNC B0 ;  /* 0x0000000000007941 */ /* 0x000fea0003800000 */
.L_x_5918:
        /* <DEDUP_REMOVED lines=8> */
.L_x_5921:
[----:B------:R-:W-:Y:S05]  /*2340*/  BSYNC B0 ;  /* 0x0000000000007941 */ /* 0x000fea0003800000 */
.L_x_5920:
[----:B0-----:R-:W-:Y:S01]  /*2350*/  @P5 FMUL.FTZ R178, R169, R232 ;  /* 0x000000e8a9b25220 */ /* 0x001fe20000410000 */
        /* <DEDUP_REMOVED lines=14> */
.L_x_5923:
[----:B------:R-:W-:Y:S05]  /*2440*/  BSYNC B0 ;  /* 0x0000000000007941 */ /* 0x000fea0003800000 */
.L_x_5922:
        /* <DEDUP_REMOVED lines=8> */
.L_x_5925:
[----:B------:R-:W-:Y:S05]  /*24d0*/  BSYNC B0 ;  /* 0x0000000000007941 */ /* 0x000fea0003800000 */
.L_x_5924:
        /* <DEDUP_REMOVED lines=19> */
.L_x_5927:
[----:B------:R-:W-:Y:S05]  /*2610*/  BSYNC B0 ;  /* 0x0000000000007941 */ /* 0x000fea0003800000 */
.L_x_5926:
[----:B------:R-:W-:Y:S01]  /*2620*/  BSSY B0, `(.L_x_5928) ;  /* 0x000000a000007945 */ /* 0x000fe20003800000 */
[----:B----4-:R-:W-:Y:S01]  /*2630*/  @P5 FMUL.FTZ R166, R171, R166 ;  /* 0x000000a6aba65220 */ /* 0x010fe20000410000 */
        /* <DEDUP_REMOVED lines=8> */
.L_x_5929:
[----:B------:R-:W-:Y:S05]  /*26c0*/  BSYNC B0 ;  /* 0x0000000000007941 */ /* 0x000fea0003800000 */
.L_x_5928:
        /* <DEDUP_REMOVED lines=10> */
.L_x_5931:
[----:B------:R-:W-:Y:S05]  /*2770*/  BSYNC B0 ;  /* 0x0000000000007941 */ /* 0x000fea0003800000 */
.L_x_5930:
[----:B------:R-:W-:Y:S01]  /*2780*/  @P5 FMUL.FTZ R164, R221, R164 ;  /* 0x000000a4dda45220 */ /* 0x000fe20000410000 */
[----:B------:R-:W-:Y:S01]  /*2790*/  ISETP.NE.U32.AND P1, PT, RZ, UR10, PT ;  /* 0x0000000aff007c0c */ /* 0x000fe2000bf25070 */
[----:B------:R-:W-:Y:S01]  /*27a0*/  BSSY B0, `(.L_x_5932) ;  /* 0x0000019000007945 */ /* 0x000fe20003800000 */
[----:B------:R-:W-:Y:S01]  /*27b0*/  @P5 F2FP.BF16.F32.PACK_AB R166, RZ, R166 ;  /* 0x000000a6ffa6523e */ /* 0x000fe200000010ff */
[----:B------:R-:W-:Y:S01]  /*27c0*/  @P0 IMAD.WIDE.U32 R174, R235, 0x20, R174 ;  /* 0x00000020ebae0825 */ /* 0x000fe200078e00ae */
[----:B------:R-:W-:Y:S02]  /*27d0*/  @!P3 ISETP.NE.U32.AND P2, PT, R6, RZ, PT ;  /* 0x000000ff0600b20c */ /* 0x000fe40003f45070 */
[----:B------:R-:W-:Y:S02]  /*27e0*/  ISETP.NE.AND.EX P1, PT, RZ, UR11, PT, P1 ;  /* 0x0000000bff007c0c */ /* 0x000fe4000bf25310 */
[----:B------:R-:W-:Y:S02]  /*27f0*/  @P5 F2FP.BF16.F32.PACK_AB R165, RZ, R165 ;  /* 0x000000a5ffa5523e */ /* 0x000fe400000010ff */
[----:B------:R-:W-:-:S02]  /*2800*/  @P5 F2FP.BF16.F32.PACK_AB R164, RZ, R164 ;  /* 0x000000a4ffa4523e */ /* 0x000fc400000010ff */
[----:B------:R-:W-:Y:S02]  /*2810*/  @P5 PRMT R154, R166, 0x7610, R154 ;  /* 0x00007610a69a5816 */ /* 0x000fe4000000009a */
[----:B------:R-:W-:Y:S02]  /*2820*/  @P5 PRMT R153, R232, 0x7610, R153 ;  /* 0x00007610e8995816 */ /* 0x000fe40000000099 */
[----:B------:R-:W-:Y:S02]  /*2830*/  @!P3 ISETP.NE.AND.EX P2, PT, R7, RZ, PT, P2 ;  /* 0x000000ff0700b20c */ /* 0x000fe40003f45320 */
[----:B------:R-:W-:Y:S02]  /*2840*/  SEL R166, R167, R158, P1 ;  /* 0x0000009ea7a67207 */ /* 0x000fe40000800000 */
[----:B------:R-:W-:Y:S02]  /*2850*/  @P5 PRMT R154, R154, 0x5410, R165 ;  /* 0x000054109a9a5816 */ /* 0x000fe400000000a5 */
[----:B------:R-:W-:-:S02]  /*2860*/  @P5 PRMT R155, R164, 0x7610, R155 ;  /* 0x00007610a49b5816 */ /* 0x000fc4000000009b */
[----:B------:R-:W-:Y:S02]  /*2870*/  SEL R167, R178, R159, P1 ;  /* 0x0000009fb2a77207 */ /* 0x000fe40000800000 */
[----:B------:R-:W-:Y:S02]  /*2880*/  @P5 PRMT R153, R153, 0x5410, R220 ;  /* 0x0000541099995816 */ /* 0x000fe400000000dc */
        /* <DEDUP_REMOVED lines=10> */
.L_x_5933:
[----:B------:R-:W-:Y:S05]  /*2930*/  BSYNC B0 ;  /* 0x0000000000007941 */ /* 0x000fea0003800000 */
.L_x_5932:
[C---:B------:R-:W-:Y:S01]  /*2940*/  @P5 FMUL.FTZ R220, R178.reuse, R168 ;  /* 0x000000a8b2dc5220 */ /* 0x040fe20000410000 */
        /* <DEDUP_REMOVED lines=17> */
[----:B------:R-:W1:Y:S01]  /*2a60*/  @P5 LDC R178, c[0x0][0x29c] ;  /* 0x0000a700ffb25b82 */ /* 0x000e620000000800 */
[----:B0-----:R-:W-:Y:S02]  /*2a70*/  @!P3 FSEL R165, R44, RZ, P6 ;  /* 0x000000ff2ca5b208 */ /* 0x001fe40003000000 */
[C---:B------:R-:W-:Y:S02]  /*2a80*/  @!P3 ISETP.NE.U32.AND P6, PT, R6.reuse, RZ, PT ;  /* 0x000000ff0600b20c */ /* 0x040fe40003fc5070 */
[----:B------:R-:W-:Y:S02]  /*2a90*/  @!P3 FSEL R166, R45, RZ, P2 ;  /* 0x000000ff2da6b208 */ /* 0x000fe40001000000 */
[----:B------:R-:W-:Y:S01]  /*2aa0*/  @!P3 ISETP.NE.U32.AND P2, PT, R6, RZ, PT ;  /* 0x000000ff0600b20c */ /* 0x000fe20003f45070 */
[----:B------:R-:W0:Y:S01]  /*2ab0*/  @P5 LDC R237, c[0x0][0x29c] ;  /* 0x0000a700ffed5b82 */ /* 0x000e220000000800 */
[----:B------:R-:W-:-:S02]  /*2ac0*/  @!P3 ISETP.NE.AND.EX P6, PT, R7, RZ, PT, P6 ;  /* 0x000000ff0700b20c */ /* 0x000fc40003fc5360 */
[----:B------:R-:W-:Y:S02]  /*2ad0*/  @!P3 ISETP.NE.AND.EX P2, PT, R7, RZ, PT, P2 ;  /* 0x000000ff0700b20c */ /* 0x000fe40003f45320 */
[----:B------:R-:W-:Y:S02]  /*2ae0*/  @!P3 FSEL R167, R46, RZ, P6 ;  /* 0x000000ff2ea7b208 */ /* 0x000fe40003000000 */
[----:B------:R-:W-:Y:S01]  /*2af0*/  @!P3 ISETP.NE.U32.AND P6, PT, R6, RZ, PT ;  /* 0x000000ff0600b20c */ /* 0x000fe20003fc5070 */
[----:B------:R-:W0:Y:S01]  /*2b00*/  @P5 LDC R234, c[0x0][0x29c] ;  /* 0x0000a700ffea5b82 */ /* 0x000e220000000800 */
[----:B---3--:R-:W-:-:S07]  /*2b10*/  @!P3 FSEL R170, R47, RZ, P2 ;  /* 0x000000ff2faab208 */ /* 0x008fce0001000000 */
[----:B------:R-:W3:Y:S08]  /*2b20*/  @P5 LDC R233, c[0x0][0x29c] ;  /* 0x0000a700ffe95b82 */ /* 0x000ef00000000800 */
        /* <DEDUP_REMOVED lines=11> */
.L_x_5935:
[----:B------:R-:W-:Y:S05]  /*2be0*/  BSYNC B0 ;  /* 0x0000000000007941 */ /* 0x000fea0003800000 */
.L_x_5934:
        /* <DEDUP_REMOVED lines=8> */
.L_x_5937:
[----:B------:R-:W-:Y:S05]  /*2c70*/  BSYNC B0 ;  /* 0x0000000000007941 */ /* 0x000fea0003800000 */
.L_x_5936:
        /* <DEDUP_REMOVED lines=15> */
.L_x_5939:
[----:B------:R-:W-:Y:S05]  /*2d70*/  BSYNC B0 ;  /* 0x0000000000007941 */ /* 0x000fea0003800000 */
.L_x_5938:
        /* <DEDUP_REMOVED lines=8> */
.L_x_5941:
[----:B------:R-:W-:Y:S05]  /*2e00*/  BSYNC B0 ;  /* 0x0000000000007941 */ /* 0x000fea0003800000 */
.L_x_5940:
        /* <DEDUP_REMOVED lines=8> */
.L_x_5943:
[----:B------:R-:W-:Y:S05]  /*2e90*/  BSYNC B0 ;  /* 0x0000000000007941 */ /* 0x000fea0003800000 */
.L_x_5942:
[----:B------:R-:W-:Y:S01]  /*2ea0*/  @!P3 ISETP.NE.U32.AND P6, PT, R6, RZ, PT ;  /* 0x000000ff0600b20c */ /* 0x000fe20003fc5070 */
[----:B------:R-:W-:Y:S01]  /*2eb0*/  @P5 FMUL.FTZ R220, R167, R232 ;  /* 0x000000e8a7dc5220 */ /* 0x000fe20000410000 */
[----:B------:R-:W-:Y:S01]  /*2ec0*/  @P5 PRMT R152, R171, 0x7610, R152 ;  /* 0x00007610ab985816 */ /* 0x000fe20000000098 */
[----:B------:R-:W-:Y:S01]  /*2ed0*/  BSSY B0, `(.L_x_5944) ;  /* 0x000000f000007945 */ /* 0x000fe20003800000 */
[----:B------:R-:W-:Y:S01]  /*2ee0*/  @!P3 ISETP.NE.AND.EX P6, PT, R7, RZ, PT, P6 ;  /* 0x000000ff0700b20c */ /* 0x000fe20003fc5360 */
[----:B0-----:R-:W-:Y:S01]  /*2ef0*/  @P5 FMUL.FTZ R171, R170, R237 ;  /* 0x000000edaaab5220 */ /* 0x001fe20000410000 */
[----:B------:R-:W-:Y:S01]  /*2f00*/  @P5 PRMT R152, R152, 0x5410, R178 ;  /* 0x0000541098985816 */ /* 0x000fe200000000b2 */
[----:B------:R-:W-:Y:S01]  /*2f10*/  @P5 FMUL.FTZ R221, R169, R234 ;  /* 0x000000eaa9dd5220 */ /* 0x000fe20000410000 */
[----:B------:R-:W-:Y:S02]  /*2f20*/  @!P3 ISETP.NE.AND.EX P2, PT, R7, RZ, PT, P2 ;  /* 0x000000ff0700b20c */ /* 0x000fe40003f45320 */
[----:B------:R-:W-:-:S02]  /*2f30*/  @P5 F2FP.BF16.F32.PACK_AB R220, RZ, R220 ;  /* 0x000000dcffdc523e */ /* 0x000fc400000010ff */
        /* <DEDUP_REMOVED lines=8> */
.L_x_5945:
[----:B------:R-:W-:Y:S05]  /*2fc0*/  BSYNC B0 ;  /* 0x0000000000007941 */ /* 0x000fea0003800000 */
.L_x_5944:
[----:B------:R-:W-:Y:S01]  /*2fd0*/  BSSY B0, `(.L_x_5946) ;  /* 0x000000a000007945 */ /* 0x000fe20003800000 */
[----:B---3--:R-:W-:Y:S01]  /*2fe0*/  @P5 FMUL.FTZ R233, R178, R233 ;  /* 0x000000e9b2e95220 */ /* 0x008fe20000410000 */
        /* <DEDUP_REMOVED lines=8> */
.L_x_5947:
[----:B------:R-:W-:Y:S05]  /*3070*/  BSYNC B0 ;  /* 0x0000000000007941 */ /* 0x000fea0003800000 */
.L_x_5946:
[----:B------:R-:W-:Y:S01]  /*3080*/  @P5 FMUL.FTZ R164, R235, R164 ;  /* 0x000000a4eba45220 */ /* 0x000fe20000410000 */
[----:B------:R-:W-:Y:S01]  /*3090*/  @P5 F2FP.BF16.F32.PACK_AB R221, RZ, R221 ;  /* 0x000000ddffdd523e */ /* 0x000fe200000010ff */
[----:B------:R-:W-:Y:S01]  /*30a0*/  BSSY B0, `(.L_x_5948) ;  /* 0x0000019000007945 */ /* 0x000fe20003800000 */
[----:B------:R-:W-:Y:S01]  /*30b0*/  @!P3 ISETP.NE.U32.AND P2, PT, R6, RZ, PT ;  /* 0x000000ff0600b20c */ /* 0x000fe20003f45070 */
[----:B------:R-:W-:Y:S01]  /*30c0*/  @P0 IMAD.WIDE.U32 R174, R231, 0x20, R174 ;  /* 0x00000020e7ae0825 */ /* 0x000fe200078e00ae */
[----:B------:R-:W-:Y:S02]  /*30d0*/  @P5 F2FP.BF16.F32.PACK_AB R164, RZ, R164 ;  /* 0x000000a4ffa4523e */ /* 0x000fe400000010ff */
[----:B------:R-:W-:Y:S02]  /*30e0*/  @P5 F2FP.BF16.F32.PACK_AB R171, RZ, R171 ;  /* 0x000000abffab523e */ /* 0x000fe400000010ff */
[----:B------:R-:W-:Y:S02]  /*30f0*/  @P5 PRMT R153, R220, 0x7610, R153 ;  /* 0x00007610dc995816 */ /* 0x000fe40000000099 */
[----:B------:R-:W-:-:S02]  /*3100*/  @P5 F2FP.BF16.F32.PACK_AB R233, RZ, R233 ;  /* 0x000000e9ffe9523e */ /* 0x000fc400000010ff */
[----:B------:R-:W-:Y:S02]  /*3110*/  @P5 PRMT R154, R221, 0x7610, R154 ;  /* 0x00007610dd9a5816 */ /* 0x000fe4000000009a */
[----:B------:R-:W-:Y:S02]  /*3120*/  @P5 PRMT R155, R164, 0x7610, R155 ;  /* 0x00007610a49b5816 */ /* 0x000fe4000000009b */
[----:B------:R-:W-:Y:S02]  /*3130*/  @!P3 ISETP.NE.AND.EX P2, PT, R7, RZ, PT, P2 ;  /* 0x000000ff0700b20c */ /* 0x000fe40003f45320 */
[----:B------:R-:W-:Y:S02]  /*3140*/  SEL R164, R165, R156, P1 ;  /* 0x0000009ca5a47207 */ /* 0x000fe40000800000 */
[----:B------:R-:W-:Y:S02]  /*3150*/  SEL R165, R166, R157, P1 ;  /* 0x0000009da6a57207 */ /* 0x000fe40000800000 */
[----:B------:R-:W-:-:S02]  /*3160*/  SEL R166, R167, R158, P1 ;  /* 0x0000009ea7a67207 */ /* 0x000fc40000800000 */
[----:B------:R-:W-:Y:S02]  /*3170*/  @P5 PRMT R153, R153, 0x5410, R171 ;  /* 0x0000541099995816 */ /* 0x000fe400000000ab */
[----:B------:R-:W-:Y:S02]  /*3180*/  @P5 PRMT R154, R154, 0x5410, R233 ;  /* 0x000054109a9a5816 */ /* 0x000fe400000000e9 */
[----:B------:R-:W-:Y:S02]  /*3190*/  @P5 IADD3 R231, R177, 0x100, RZ ;  /* 0x00000100b1e75810 */ /* 0x000fe40007ffe0ff */
        /* <DEDUP_REMOVED lines=9> */
.L_x_5949:
[----:B------:R-:W-:Y:S05]  /*3230*/  BSYNC B0 ;  /* 0x0000000000007941 */ /* 0x000fea0003800000 */
.L_x_5948:
        /* <DEDUP_REMOVED lines=41> */
.L_x_5951:
[----:B------:R-:W-:Y:S05]  /*34d0*/  BSYNC B0 ;  /* 0x0000000000007941 */ /* 0x000fea0003800000 */
.L_x_5950:
        /* <DEDUP_REMOVED lines=8> */
.L_x_5953:
[----:B------:R-:W-:Y:S05]  /*3560*/  BSYNC B0 ;  /* 0x0000000000007941 */ /* 0x000fea0003800000 */
.L_x_5952:
        /* <DEDUP_REMOVED lines=15> */
.L_x_5955:
[----:B------:R-:W-:Y:S05]  /*3660*/  BSYNC B0 ;  /* 0x0000000000007941 */ /* 0x000fea0003800000 */
.L_x_5954:
        /* <DEDUP_REMOVED lines=8> */
.L_x_5957:
[----:B------:R-:W-:Y:S05]  /*36f0*/  BSYNC B0 ;  /* 0x0000000000007941 */ /* 0x000fea0003800000 */
.L_x_5956:
        /* <DEDUP_REMOVED lines=8> */
.L_x_5959:
[----:B------:R-:W-:Y:S05]  /*3780*/  BSYNC B0 ;  /* 0x0000000000007941 */ /* 0x000fea0003800000 */
.L_x_5958:
[----:B------:R-:W-:Y:S01]  /*3790*/  @!P3 ISETP.NE.U32.AND P6, PT, R6, RZ, PT ;  /* 0x000000ff0600b20c */ /* 0x000fe20003fc5070 */
[----:B------:R-:W-:Y:S01]  /*37a0*/  @P5 FMUL.FTZ R175, R167, R220 ;  /* 0x000000dca7af5220 */ /* 0x000fe20000410000 */
[----:B0-----:R-:W-:Y:S01]  /*37b0*/  @P5 FMUL.FTZ R178, R170, R231 ;  /* 0x000000e7aab25220 */ /* 0x001fe20000410000 */
[----:B------:R-:W-:Y:S01]  /*37c0*/  @P5 PRMT R152, R172, 0x7610, R152 ;  /* 0x00007610ac985816 */ /* 0x000fe20000000098 */
[----:B------:R-:W-:Y:S01]  /*37d0*/  BSSY B0, `(.L_x_5960) ;  /* 0x000000f000007945 */ /* 0x000fe20003800000 */
[----:B------:R-:W-:Y:S01]  /*37e0*/  @!P3 ISETP.NE.AND.EX P6, PT, R7, RZ, PT, P6 ;  /* 0x000000ff0700b20c */ /* 0x000fe20003fc5360 */
        /* <DEDUP_REMOVED lines=13> */
.L_x_5961:
[----:B------:R-:W-:Y:S05]  /*38c0*/  BSYNC B0 ;  /* 0x0000000000007941 */ /* 0x000fea0003800000 */
.L_x_5960:
        /* <DEDUP_REMOVED lines=10> */
.L_x_5963:
[----:B------:R-:W-:Y:S05]  /*3970*/  BSYNC B0 ;  /* 0x0000000000007941 */ /* 0x000fea0003800000 */
.L_x_5962:
        /* <DEDUP_REMOVED lines=28> */
.L_x_5965:
[----:B------:R-:W-:Y:S05]  /*3b40*/  BSYNC B0 ;  /* 0x0000000000007941 */ /* 0x000fea0003800000 */
.L_x_5964:
        /* <DEDUP_REMOVED lines=11> */
[C---:B------:R-:W-:Y:S01]  /*3c00*/  @!P3 ISETP.NE.AND.EX P6, PT, R7.reuse, RZ, PT, P2 ;  /* 0x000000ff0700b20c */ /* 0x040fe20003fc5320 */
        /* <DEDUP_REMOVED lines=29> */
.L_x_5967:
[----:B------:R-:W-:Y:S05]  /*3de0*/  BSYNC B0 ;  /* 0x0000000000007941 */ /* 0x000fea0003800000 */
.L_x_5966:
        /* <DEDUP_REMOVED lines=9> */
.L_x_5969:
[----:B------:R-:W-:Y:S05]  /*3e80*/  BSYNC B0 ;  /* 0x0000000000007941 */ /* 0x000fea0003800000 */
.L_x_5968:
        /* <DEDUP_REMOVED lines=9> */
.L_x_5971:
[----:B------:R-:W-:Y:S05]  /*3f20*/  BSYNC B0 ;  /* 0x0000000000007941 */ /* 0x000fea0003800000 */
.L_x_5970:
        /* <DEDUP_REMOVED lines=8> */
.L_x_5973:
[----:B------:R-:W-:Y:S05]  /*3fb0*/  BSYNC B0 ;  /* 0x0000000000007941 */ /* 0x000fea0003800000 */
.L_x_5972:
        /* <DEDUP_REMOVED lines=8> */
.L_x_5975:
[----:B------:R-:W-:Y:S05]  /*4040*/  BSYNC B0 ;  /* 0x0000000000007941 */ /* 0x000fea0003800000 */
.L_x_5974:
[----:B------:R-:W-:Y:S01]  /*4050*/  @!P3 ISETP.NE.U32.AND P6, PT, R6, RZ, PT ;  /* 0x000000ff0600b20c */ /* 0x000fe20003fc5070 */
[----:B------:R-:W-:Y:S01]  /*4060*/  BSSY B0, `(.L_x_5976) ;  /* 0x0000010000007945 */ /* 0x000fe20003800000 */
[----:B------:R-:W-:Y:S01]  /*4070*/  @!P3 ISETP.NE.AND.EX P2, PT, R7, RZ, PT, P2 ;  /* 0x000000ff0700b20c */ /* 0x000fe20003f45320 */
        /* <DEDUP_REMOVED lines=14> */
.L_x_5977:
[----:B------:R-:W-:Y:S05]  /*4160*/  BSYNC B0 ;  /* 0x0000000000007941 */ /* 0x000fea0003800000 */
.L_x_5976:
        /* <DEDUP_REMOVED lines=10> */
.L_x_5979:
[----:B------:R-:W-:Y:S05]  /*4210*/  BSYNC B0 ;  /* 0x0000000000007941 */ /* 0x000fea0003800000 */
.L_x_5978:
        /* <DEDUP_REMOVED lines=31> */
.L_x_5981:
[----:B------:R-:W-:Y:S05]  /*4410*/  BSYNC B0 ;  /* 0x0000000000007941 */ /* 0x000fea0003800000 */
.L_x_5980:
[----:B------:R-:W0:Y:S01]  /*4420*/  @P5 LDC R167, c[0x0][0x29c] ;  /* 0x0000a700ffa75b82 */ /* 0x000e220000000800 */
[----:B------:R-:W-:Y:S02]  /*4430*/  @P5 IADD3 R177, R177, 0x300, RZ ;  /* 0x00000300b1b15810 */ /* 0x000fe40007ffe0ff */
[----:B------:R-:W-:Y:S02]  /*4440*/  SEL R163, R166, R163, P1 ;  /* 0x000000a3a6a37207 */ /* 0x000fe40000800000 */
[----:B------:R-:W-:-:S03]  /*4450*/  IADD3 R229, R229, UR12, RZ ;  /* 0x0000000ce5e57c10 */ /* 0x000fc6000fffe0ff */
[----:B------:R-:W1:Y:S08]  /*4460*/  @P0 LDC.64 R164, c[0x0][0x308] ;  /* 0x0000c200ffa40b82 */ /* 0x000e700000000a00 */
[----:B------:R-:W2:Y:S01]  /*4470*/  @P5 LDC.64 R6, c[0x0][0x2f8] ;  /* 0x0000be00ff065b82 */ /* 0x000ea20000000a00 */
[----:B0-----:R-:W-:Y:S01]  /*4480*/  @P5 FMUL.FTZ R4, R166, R167 ;  /* 0x000000a7a6045220 */ /* 0x001fe20000410000 */
[----:B------:R-:W-:-:S04]  /*4490*/  SEL R166, RZ, 0x1, P4 ;  /* 0x00000001ffa67807 */ /* 0x000fc80002000000 */
        /* <DEDUP_REMOVED lines=9> */
.L_x_5913:
[----:B------:R-:W1:Y:S01]  /*4530*/  S2UR UR6, SR_CTAID.X ;  /* 0x00000000000679c3 */ /* 0x000e620000002500 */
[----:B0-----:R-:W-:-:S07]  /*4540*/  LOP3.LUT R7, R0, 0xff, RZ, 0xc0, !PT ;  /* 0x000000ff00077812 */ /* 0x001fce00078ec0ff */
[----:B------:R-:W0:Y:S08]  /*4550*/  LDC.64 R2, c[0x0][0x2d0] ;  /* 0x0000b400ff027b82 */ /* 0x000e300000000a00 */
[----:B------:R-:W2:Y:S01]  /*4560*/  LDC.64 R4, c[0x0][0x2d8] ;  /* 0x0000b600ff047b82 */ /* 0x000ea20000000a00 */
[----:B-1----:R-:W-:Y:S01]  /*4570*/  LEA.HI R6, R0, UR6, RZ, 0x18 ;  /* 0x0000000600067c11 */ /* 0x002fe2000f8fc0ff */
[----:B------:R-:W-:-:S04]  /*4580*/  ULDC UR6, c[0x0][0x218] ;  /* 0x0000860000067ab9 */ /* 0x000fc80000000800 */
[----:B------:R-:W-:-:S05]  /*4590*/  IMAD R6, R6, UR6, RZ ;  /* 0x0000000606067c24 */ /* 0x000fca000f8e02ff */
[----:B------:R-:W-:-:S05]  /*45a0*/  LEA.HI R7, R6, R7, RZ, 0x1d ;  /* 0x0000000706077211 */ /* 0x000fca00078fe8ff */
[----:B0-----:R-:W-:-:S04]  /*45b0*/  IMAD.WIDE.U32 R2, R7, 0x20, R2 ;  /* 0x0000002007027825 */ /* 0x001fc800078e0002 */
        /* <DEDUP_REMOVED lines=18> */
.L_x_5917:
[----:B------:R-:W-:Y:S01]  /*46e0*/  HFMA2.MMA R179, -RZ, RZ, 0, 1.847743988037109375e-06 ;  /* 0x0000001fffb37435 */ /* 0x000fe200000001ff */
[----:B------:R-:W-:Y:S01]  /*46f0*/  MOV R177, R168 ;  /* 0x000000a800b17202 */ /* 0x000fe20000000f00 */
[----:B------:R-:W-:Y:S01]  /*4700*/  IMAD.MOV.U32 R176, RZ, RZ, 0x10 ;  /* 0x00000010ffb07424 */ /* 0x000fe200078e00ff */
[----:B------:R-:W-:-:S08]  /*4710*/  MOV R174, 0xffffffff ;  /* 0xffffffff00ae7802 */ /* 0x000fd00000000f00 */
[----:B-----5:R-:W-:Y:S05]  /*4720*/  WARPSYNC.COLLECTIVE R174, `(.L_x_5983) ;  /* 0x00000000ae087348 */ /* 0x020fea0003c00000 */
[----:B------:R0:W1:Y:S02]  /*4730*/  SHFL.DOWN P1, R175, R177, R176, R179 ;  /* 0x080000b0b1af7389 */ /* 0x00006400000200b3 */
[----:B01---5:R-:W-:Y:S01]  /*4740*/  ENDCOLLECTIVE ;  /* 0x000000000000791b */ /* 0x023fe20003800000 */
.L_x_5983:
[----:B------:R-:W-:Y:S02]  /*4750*/  MOV R177, R167 ;  /* 0x000000a700b17202 */ /* 0x000fe40000000f00 */
[----:B------:R-:W-:-:S07]  /*4760*/  MOV R169, R175 ;  /* 0x000000af00a97202 */ /* 0x000fce0000000f00 */
[----:B------:R-:W-:Y:S05]  /*4770*/  WARPSYNC.COLLECTIVE R174, `(.L_x_5984) ;  /* 0x00000000ae087348 */ /* 0x000fea0003c00000 */
[----:B------:R0:W1:Y:S02]  /*4780*/  SHFL.DOWN P1, R175, R177, R176, R179 ;  /* 0x080000b0b1af7389 */ /* 0x00006400000200b3 */
[----:B01----:R-:W-:Y:S01]  /*4790*/  ENDCOLLECTIVE ;  /* 0x000000000000791b */ /* 0x003fe20003800000 */
.L_x_5984:
[----:B------:R-:W-:Y:S01]  /*47a0*/  FADD.FTZ R169, R169, R168 ;  /* 0x000000a8a9a97221 */ /* 0x000fe20000010000 */
[----:B------:R-:W-:-:S04]  /*47b0*/  HFMA2.MMA R176, -RZ, RZ, 0, 4.76837158203125e-07 ;  /* 0x00000008ffb07435 */ /* 0x000fc800000001ff */
[----:B------:R-:W-:Y:S02]  /*47c0*/  MOV R177, R169 ;  /* 0x000000a900b17202 */ /* 0x000fe40000000f00 */
[----:B------:R-:W-:-:S07]  /*47d0*/  MOV R166, R175 ;  /* 0x000000af00a67202 */ /* 0x000fce0000000f00 */
[----:B------:R-:W-:Y:S05]  /*47e0*/  WARPSYNC.COLLECTIVE R174, `(.L_x_5985) ;  /* 0x00000000ae087348 */ /* 0x000fea0003c00000 */
[----:B------:R0:W1:Y:S02]  /*47f0*/  SHFL.DOWN P1, R175, R177, R176, R179 ;  /* 0x080000b0b1af7389 */ /* 0x00006400000200b3 */
[----:B01----:R-:W-:Y:S01]  /*4800*/  ENDCOLLECTIVE ;  /* 0x000000000000791b */ /* 0x003fe20003800000 */
.L_x_5985:
[----:B------:R-:W-:-:S05]  /*4810*/  FADD.FTZ R166, R166, R167 ;  /* 0x000000a7a6a67221 */ /* 0x000fca0000010000 */
[----:B------:R-:W-:Y:S02]  /*4820*/  MOV R177, R166 ;  /* 0x000000a600b17202 */ /* 0x000fe40000000f00 */
[----:B------:R-:W-:-:S07]  /*4830*/  MOV R170, R175 ;  /* 0x000000af00aa7202 */ /* 0x000fce0000000f00 */
[----:B------:R-:W-:Y:S05]  /*4840*/  WARPSYNC.COLLECTIVE R174, `(.L_x_5986) ;  /* 0x00000000ae087348 */ /* 0x000fea0003c00000 */
[----:B------:R0:W1:Y:S02]  /*4850*/  SHFL.DOWN P1, R175, R177, R176, R179 ;  /* 0x080000b0b1af7389 */ /* 0x00006400000200b3 */
[----:B01----:R-:W-:Y:S01]  /*4860*/  ENDCOLLECTIVE ;  /* 0x000000000000791b */ /* 0x003fe20003800000 */
.L_x_5986:
[----:B------:R-:W-:Y:S01]  /*4870*/  FADD.FTZ R170, R169, R170 ;  /* 0x000000aaa9aa7221 */ /* 0x000fe20000010000 */
[----:B------:R-:W-:-:S04]  /*4880*/  HFMA2.MMA R176, -RZ, RZ, 0, 2.384185791015625e-07 ;  /* 0x00000004ffb07435 */ /* 0x000fc800000001ff */
[----:B------:R-:W-:Y:S02]  /*4890*/  MOV R177, R170 ;  /* 0x000000aa00b17202 */ /* 0x000fe40000000f00 */
[----:B------:R-:W-:-:S07]  /*48a0*/  MOV R171, R175 ;  /* 0x000000af00ab7202 */ /* 0x000fce0000000f00 */
[----:B------:R-:W-:Y:S05]  /*48b0*/  WARPSYNC.COLLECTIVE R174, `(.L_x_5987) ;  /* 0x00000000ae087348 */ /* 0x000fea0003c00000 */
[----:B------:R0:W1:Y:S02]  /*48c0*/  SHFL.DOWN P1, R175, R177, R176, R179 ;  /* 0x080000b0b1af7389 */ /* 0x00006400000200b3 */
[----:B01----:R-:W-:Y:S01]  /*48d0*/  ENDCOLLECTIVE ;  /* 0x000000000000791b */ /* 0x003fe20003800000 */
.L_x_5987:
[----:B------:R-:W-:-:S05]  /*48e0*/  FADD.FTZ R171, R166, R171 ;  /* 0x000000aba6ab7221 */ /* 0x000fca0000010000 */
[----:B------:R-:W-:Y:S01]  /*48f0*/  MOV R177, R171 ;  /* 0x000000ab00b17202 */ /* 0x000fe20000000f00 */
[----:B------:R-:W-:-:S07]  /*4900*/  IMAD.MOV.U32 R173, RZ, RZ, R175 ;  /* 0x000000ffffad7224 */ /* 0x000fce00078e00af */
[----:B------:R-:W-:Y:S05]  /*4910*/  WARPSYNC.COLLECTIVE R174, `(.L_x_5988) ;  /* 0x00000000ae087348 */ /* 0x000fea0003c00000 */
[----:B------:R0:W1:Y:S02]  /*4920*/  SHFL.DOWN P1, R175, R177, R176, R179 ;  /* 0x080000b0b1af7389 */ /* 0x00006400000200b3 */
[----:B01----:R-:W-:Y:S01]  /*4930*/  ENDCOLLECTIVE ;  /* 0x000000000000791b */ /* 0x003fe20003800000 */
.L_x_5988:
[----:B------:R-:W-:Y:S01]  /*4940*/  FADD.FTZ R173, R170, R173 ;  /* 0x000000adaaad7221 */ /* 0x000fe20000010000 */
[----:B------:R-:W-:-:S04]  /*4950*/  HFMA2.MMA R176, -RZ, RZ, 0, 1.1920928955078125e-07 ;  /* 0x00000002ffb07435 */ /* 0x000fc800000001ff */
[----:B------:R-:W-:Y:S02]  /*4960*/  MOV R177, R173 ;  /* 0x000000ad00b17202 */ /* 0x000fe40000000f00 */
[----:B------:R-:W-:-:S07]  /*4970*/  MOV R172, R175 ;  /* 0x000000af00ac7202 */ /* 0x000fce0000000f00 */
[----:B------:R-:W-:Y:S05]  /*4980*/  WARPSYNC.COLLECTIVE R174, `(.L_x_5989) ;  /* 0x00000000ae087348 */ /* 0x000fea0003c00000 */
[----:B------:R0:W1:Y:S02]  /*4990*/  SHFL.DOWN P1, R175, R177, R176, R179 ;  /* 0x080000b0b1af7389 */ /* 0x00006400000200b3 */
[----:B01----:R-:W-:Y:S01]  /*49a0*/  ENDCOLLECTIVE ;  /* 0x000000000000791b */ /* 0x003fe20003800000 */
.L_x_5989:
[----:B------:R-:W-:-:S05]  /*49b0*/  FADD.FTZ R172, R171, R172 ;  /* 0x000000acabac7221 */ /* 0x000fca0000010000 */
[----:B------:R-:W-:Y:S02]  /*49c0*/  MOV R177, R172 ;  /* 0x000000ac00b17202 */ /* 0x000fe40000000f00 */
[----:B------:R-:W-:-:S07]  /*49d0*/  MOV R168, R175 ;  /* 0x000000af00a87202 */ /* 0x000fce0000000f00 */
[----:B------:R-:W-:Y:S05]  /*49e0*/  WARPSYNC.COLLECTIVE R174, `(.L_x_5990) ;  /* 0x00000000ae087348 */ /* 0x000fea0003c00000 */
[----:B------:R0:W1:Y:S02]  /*49f0*/  SHFL.DOWN P1, R175, R177, R176, R179 ;  /* 0x080000b0b1af7389 */ /* 0x00006400000200b3 */
[----:B01----:R-:W-:Y:S01]  /*4a00*/  ENDCOLLECTIVE ;  /* 0x000000000000791b */ /* 0x003fe20003800000 */
.L_x_5990:
[----:B------:R-:W-:Y:S01]  /*4a10*/  FADD.FTZ R168, R173, R168 ;  /* 0x000000a8ada87221 */ /* 0x000fe20000010000 */
[----:B------:R-:W-:-:S04]  /*4a20*/  HFMA2.MMA R176, -RZ, RZ, 0, 5.9604644775390625e-08 ;  /* 0x00000001ffb07435 */ /* 0x000fc800000001ff */
[----:B------:R-:W-:Y:S02]  /*4a30*/  MOV R177, R168 ;  /* 0x000000a800b17202 */ /* 0x000fe40000000f00 */
[----:B------:R-:W-:-:S07]  /*4a40*/  MOV R167, R175 ;  /* 0x000000af00a77202 */ /* 0x000fce0000000f00 */
[----:B------:R-:W-:Y:S05]  /*4a50*/  WARPSYNC.COLLECTIVE R174, `(.L_x_5991) ;  /* 0x00000000ae087348 */ /* 0x000fea0003c00000 */
[----:B------:R0:W1:Y:S02]  /*4a60*/  SHFL.DOWN P1, R175, R177, R176, R179 ;  /* 0x080000b0b1af7389 */ /* 0x00006400000200b3 */
[----:B01----:R-:W-:Y:S01]  /*4a70*/  ENDCOLLECTIVE ;  /* 0x000000000000791b */ /* 0x003fe20003800000 */
.L_x_5991:
[----:B------:R-:W-:-:S05]  /*4a80*/  FADD.FTZ R167, R172, R167 ;  /* 0x000000a7aca77221 */ /* 0x000fca0000010000 */
[----:B------:R-:W-:Y:S02]  /*4a90*/  MOV R177, R167 ;  /* 0x000000a700b17202 */ /* 0x000fe40000000f00 */
[----:B------:R-:W-:-:S07]  /*4aa0*/  MOV R169, R175 ;  /* 0x000000af00a97202 */ /* 0x000fce0000000f00 */
[----:B------:R-:W-:Y:S05]  /*4ab0*/  WARPSYNC.COLLECTIVE R174, `(.L_x_5992) ;  /* 0x00000000ae087348 */ /* 0x000fea0003c00000 */
[----:B------:R0:W1:Y:S02]  /*4ac0*/  SHFL.DOWN P1, R175, R177, R176, R179 ;  /* 0x080000b0b1af7389 */ /* 0x00006400000200b3 */
[----:B01----:R-:W-:Y:S01]  /*4ad0*/  ENDCOLLECTIVE ;  /* 0x000000000000791b */ /* 0x003fe20003800000 */
.L_x_5992:
[----:B------:R-:W-:Y:S01]  /*4ae0*/  MOV R166, R175 ;  /* 0x000000af00a67202 */ /* 0x000fe20000000f00 */
[----:B------:R-:W-:Y:S06]  /*4af0*/  BRA `(.L_x_5993) ;  /* 0xffffffd000c47947 */ /* 0x000fec000383ffff */
.L_x_5994:
        /* <DEDUP_REMOVED lines=16> */
.L_x_13943:


//--------------------- .text._ZN10layer_norm13ln_bwd_kernelINS_13Kernel_traitsIf13__nv_bfloat16fS2_fjLj8192ELj1ELj1ELj8ELj16ENS_18Kernel_traits_baseILj8192EfS2_fS2_fjLj256EEEEELb0ELb1ELb0ELb0EEEvNS_9BwdParamsE --------------------------
	.section	.text._ZN10layer_norm13ln_bwd_kernelINS_13Kernel_traitsIf13__nv_bfloat16fS2_fjLj8192ELj1ELj1ELj8ELj16ENS_18Kernel_traits_baseILj8192EfS2_fS2_fjLj256EEEEELb0ELb1ELb0ELb0EEEvNS_9BwdParamsE,"ax",@progbits
	.align	128
        .global         _ZN10layer_norm13ln_bwd_kernelINS_13Kernel_traitsIf13__nv_bfloat16fS2_fjLj8192ELj1ELj1ELj8ELj16ENS_18Kernel_traits_baseILj8192EfS2_fS2_fjLj256EEEEELb0ELb1ELb0ELb0EEEvNS_9BwdParamsE
        .type           _ZN10layer_norm13ln_bwd_kernelINS_13Kernel_traitsIf13__nv_bfloat16fS2_fjLj8192ELj1ELj1ELj8ELj16ENS_18Kernel_traits_baseILj8192EfS2_fS2_fjLj256EEEEELb0ELb1ELb0ELb0EEEvNS_9BwdParamsE,@function
        .size           _ZN10layer_norm13ln_bwd_kernelINS_13Kernel_traitsIf13__nv_bfloat16fS2_fjLj8192ELj1ELj1ELj8ELj16ENS_18Kernel_traits_baseILj8192EfS2_fS2_fjLj256EEEEELb0ELb1ELb0ELb0EEEvNS_9BwdParamsE,(.L_x_13944 - _ZN10layer_norm13ln_bwd_kernelINS_13Kernel_traitsIf13__nv_bfloat16fS2_fjLj8192ELj1ELj1ELj8ELj16ENS_18Kernel_traits_baseILj8192EfS2_fS2_fjLj256EEEEELb0ELb1ELb0ELb0EEEvNS_9BwdParamsE)
        .other          _ZN10layer_norm13ln_bwd_kernelINS_13Kernel_traitsIf13__nv_bfloat16fS2_fjLj8192ELj1ELj1ELj8ELj16ENS_18Kernel_traits_baseILj8192EfS2_fS2_fjLj256EEEEELb0ELb1ELb0ELb0EEEvNS_9BwdParamsE,@"STO_CUDA_ENTRY STV_DEFAULT"
_ZN10layer_norm13ln_bwd_kernelINS_13Kernel_traitsIf13__nv_bfloat16fS2_fjLj8192ELj1ELj1ELj8ELj16ENS_18Kernel_traits_baseILj8192EfS2_fS2_fjLj256EEEEELb0ELb1ELb0ELb0EEEvNS_9BwdParamsE:
.text._ZN10layer_norm13ln_bwd_kernelINS_13Kernel_traitsIf13__nv_bfloat16fS2_fjLj8192ELj1ELj1ELj8ELj16ENS_18Kernel_traits_baseILj8192EfS2_fS2_fjLj256EEEEELb0ELb1ELb0ELb0EEEvNS_9BwdParamsE:
        /* <DEDUP_REMOVED lines=11> */
[----:B------:R-:W-:Y:S01]  /*00b0*/  ULDC.64 UR8, c[0x0][0x2c8] ;  /* 0x0000b20000087ab9 */ /* 0x000fe20000000a00 */
[----:B------:R-:W-:Y:S01]  /*00c0*/  ULDC.64 UR10, c[0x0][0x238] ;  /* 0x00008e00000a7ab9 */ /* 0x000fe20000000a00 */
[----:B------:R-:W-:Y:S01]  /*00d0*/  LEA.HI R0, R0, R2, RZ, 0x3 ;  /* 0x0000000200007211 */ /* 0x000fe200078f18ff */
        /* <DEDUP_REMOVED lines=18> */
[----:B------:R-:W-:-:S04]  /*0200*/  LEA.HI.SX32 R0, R0, R3, 0x1d ;  /* 0x0000000300007211 */ /* 0x000fc800078feaff */
[C---:B------:R-:W-:Y:S02]  /*0210*/  LOP3.LUT P0, RZ, R0.reuse, 0xffffff00, RZ, 0xc0, !PT ;  /* 0xffffff0000ff7812 */ /* 0x040fe4000780c0ff */
[----:B------:R-:W-:-:S11]  /*0220*/  ISETP.GE.U32.AND P1, PT, R0, 0x200, PT ;  /* 0x000002000000780c */ /* 0x000fd60003f26070 */
[----:B--2---:R-:W2:Y:S08]  /*0230*/  @P0 LDC.64 R2, c[0x0][0x260] ;  /* 0x00009800ff020b82 */ /* 0x004eb00000000a00 */
[----:B------:R-:W0:Y:S08]  /*0240*/  @P0 LDC.64 R4, c[0x0][0x278] ;  /* 0x00009e00ff040b82 */ /* 0x000e300000000a00 */
[----:B------:R-:W1:Y:S01]  /*0250*/  @P1 LDC.64 R8, c[0x0][0x278] ;  /* 0x00009e00ff081b82 */ /* 0x000e620000000a00 */
[----:B------:R-:W-:-:S02]  /*0260*/  MOV R23, R10 ;  /* 0x0000000a00177202 */ /* 0x000fc40000000f00 */
[----:B------:R-:W-:Y:S01]  /*0270*/  ISETP.GE.U32.AND P2, PT, R0, 0x300, PT ;  /* 0x000003000000780c */ /* 0x000fe20003f46070 */
[----:B------:R-:W-:Y:S02]  /*0280*/  ULDC.64 UR4, c[0x0][0x208] ;  /* 0x0000820000047ab9 */ /* 0x000fe40000000a00 */
[C---:B--2---:R-:W-:Y:S02]  /*0290*/  @P0 IMAD.WIDE.U32 R2, R23.reuse, 0x20, R2 ;  /* 0x0000002017020825 */ /* 0x044fe400078e0002 */
[----:B------:R-:W2:Y:S02]  /*02a0*/  @P1 LDC.64 R6, c[0x0][0x260] ;  /* 0x00009800ff061b82 */ /* 0x000ea40000000a00 */
[C---:B0-----:R-:W-:Y:S01]  /*02b0*/  @P0 IMAD.WIDE.U32 R4, R23.reuse, 0x20, R4 ;  /* 0x0000002017040825 */ /* 0x041fe200078e0004 */
[----:B------:R-:W-:-:S05]  /*02c0*/  @P0 LOP3.LUT R23, R23, 0x100, RZ, 0xfc, !PT ;  /* 0x0000010017170812 */ /* 0x000fca00078efcff */
[----:B------:R-:W0:Y:S01]  /*02d0*/  @P2 LDC.64 R14, c[0x0][0x260] ;  /* 0x00009800ff0e2b82 */ /* 0x000e220000000a00 */
[----:B-1----:R-:W-:-:S07]  /*02e0*/  @P1 IMAD.WIDE.U32 R12, R23, 0x20, R8 ;  /* 0x00000020170c1825 */ /* 0x002fce00078e0008 */
[----:B------:R-:W1:Y:S01]  /*02f0*/  @P2 LDC.64 R16, c[0x0][0x278] ;  /* 0x00009e00ff102b82 */ /* 0x000e620000000a00 */
[C---:B--2---:R-:W-:Y:S01]  /*0300*/  @P1 IMAD.WIDE.U32 R10, R23.reuse, 0x20, R6 ;  /* 0x00000020170a1825 */ /* 0x044fe200078e0006 */
[----:B------:R-:W-:-:S04]  /*0310*/  @P1 IADD3 R23, R23, 0x100, RZ ;  /* 0x0000010017171810 */ /* 0x000fc80007ffe0ff */
[----:B------:R-:W5:Y:S01]  /*0320*/  @P1 LDG.E.128 R28, desc[UR4][R10.64] ;  /* 0x000000040a1c1981 */ /* 0x000f62000c1e1d00 */
[----:B0-----:R-:W-:-:S03]  /*0330*/  @P2 IMAD.WIDE.U32 R14, R23, 0x20, R14 ;  /* 0x00000020170e2825 */ /* 0x001fc600078e000e */
[----:B------:R-:W5:Y:S04]  /*0340*/  @P1 LDG.E.128 R32, desc[UR4][R10.64+0x10] ;  /* 0x000010040a201981 */ /* 0x000f68000c1e1d00 */
[----:B------:R-:W5:Y:S01]  /*0350*/  @P2 LDG.E.128 R36, desc[UR4][R14.64] ;  /* 0x000000040e242981 */ /* 0x000f62000c1e1d00 */
[----:B-1----:R-:W-:-:S03]  /*0360*/  @P2 IMAD.WIDE.U32 R16, R23, 0x20, R16 ;  /* 0x0000002017102825 */ /* 0x002fc600078e0010 */
[----:B------:R-:W5:Y:S04]  /*0370*/  @P2 LDG.E.128 R40, desc[UR4][R14.64+0x10] ;  /* 0x000010040e282981 */ /* 0x000f68000c1e1d00 */
[----:B------:R-:W5:Y:S04]  /*0380*/  @P2 LDG.E.128 R44, desc[UR4][R16.64] ;  /* 0x00000004102c2981 */ /* 0x000f68000c1e1d00 */
[----:B------:R-:W5:Y:S04]  /*0390*/  @P2 LDG.E.128 R48, desc[UR4][R16.64+0x10] ;  /* 0x0000100410302981 */ /* 0x000f68000c1e1d00 */
[----:B---3--:R-:W2:Y:S04]  /*03a0*/  @P0 LDG.E.128 R84, desc[UR4][R2.64] ;  /* 0x0000000402540981 */ /* 0x008ea8000c1e1d00 */
[----:B----4-:R-:W3:Y:S04]  /*03b0*/  @P0 LDG.E.128 R76, desc[UR4][R4.64] ;  /* 0x00000004044c0981 */ /* 0x010ee8000c1e1d00 */
[----:B------:R0:W4:Y:S04]  /*03c0*/  @P0 LDG.E.128 R80, desc[UR4][R2.64+0x10] ;  /* 0x0000100402500981 */ /* 0x000128000c1e1d00 */
[----:B------:R-:W4:Y:S04]  /*03d0*/  @P0 LDG.E.128 R72, desc[UR4][R4.64+0x10] ;  /* 0x0000100404480981 */ /* 0x000f28000c1e1d00 */
[----:B------:R-:W4:Y:S04]  /*03e0*/  @P1 LDG.E.128 R68, desc[UR4][R12.64] ;  /* 0x000000040c441981 */ /* 0x000f28000c1e1d00 */
[----:B------:R-:W4:Y:S01]  /*03f0*/  @P1 LDG.E.128 R24, desc[UR4][R12.64+0x10] ;  /* 0x000010040c181981 */ /* 0x000f22000c1e1d00 */
[----:B------:R-:W-:-:S04]  /*0400*/  ISETP.GE.U32.AND P3, PT, R0, 0x400, PT ;  /* 0x000004000000780c */ /* 0x000fc80003f66070 */
[----:B------:R-:W-:-:S09]  /*0410*/  P2R R0, PR, RZ, 0x8 ;  /* 0x00000008ff007803 */ /* 0x000fd20000000000 */
[----:B------:R-:W1:Y:S08]  /*0420*/  @P3 LDC.64 R18, c[0x0][0x260] ;  /* 0x00009800ff123b82 */ /* 0x000e700000000a00 */
[----:B------:R-:W1:Y:S01]  /*0430*/  @P3 LDC.64 R20, c[0x0][0x278] ;  /* 0x00009e00ff143b82 */ /* 0x000e620000000a00 */
[----:B------:R-:W-:Y:S01]  /*0440*/  STL [R1+0x2c], R0 ;  /* 0x00002c0001007387 */ /* 0x000fe20000100800 */
[----:B------:R-:W-:-:S02]  /*0450*/  @P2 IADD3 R23, R23, 0x100, RZ ;  /* 0x0000010017172810 */ /* 0x000fc40007ffe0ff */
[----:B0-----:R-:W-:-:S03]  /*0460*/  LEA.HI R2, R22, UR6, RZ, 0x18 ;  /* 0x0000000616027c11 */ /* 0x001fc6000f8fc0ff */
[----:B-1----:R-:W-:-:S05]  /*0470*/  @P3 IMAD.WIDE.U32 R6, R23, 0x20, R18 ;  /* 0x0000002017063825 */ /* 0x002fca00078e0012 */
[----:B------:R0:W5:Y:S01]  /*0480*/  @P3 LDG.E.128 R52, desc[UR4][R6.64] ;  /* 0x0000000406343981 */ /* 0x000162000c1e1d00 */
[----:B------:R-:W-:-:S03]  /*0490*/  @P3 IMAD.WIDE.U32 R8, R23, 0x20, R20 ;  /* 0x0000002017083825 */ /* 0x000fc600078e0014 */
        /* <DEDUP_REMOVED lines=42> */
[----:B--2---:R-:W-:Y:S04]  /*0740*/  @P0 STL.64 [R1+0x80], R84 ;  /* 0x0000805401000387 */ /* 0x004fe80000100a00 */
[----:B------:R-:W-:Y:S04]  /*0750*/  @P0 STL.64 [R1+0x88], R86 ;  /* 0x0000885601000387 */ /* 0x000fe80000100a00 */
[----:B---3--:R1:W-:Y:S04]  /*0760*/  @P0 STL.64 [R1+0x60], R76 ;  /* 0x0000604c01000387 */ /* 0x0083e80000100a00 */
[----:B------:R2:W-:Y:S04]  /*0770*/  @P0 STL.64 [R1+0x68], R78 ;  /* 0x0000684e01000387 */ /* 0x0005e80000100a00 */
[----:B----4-:R3:W-:Y:S04]  /*0780*/  @P0 STL.64 [R1+0x70], R80 ;  /* 0x0000705001000387 */ /* 0x0107e80000100a00 */
[----:B------:R4:W-:Y:S04]  /*0790*/  @P0 STL.64 [R1+0x78], R82 ;  /* 0x0000785201000387 */ /* 0x0009e80000100a00 */
[----:B------:R-:W-:Y:S04]  /*07a0*/  @P0 STL.64 [R1+0x50], R72 ;  /* 0x0000504801000387 */ /* 0x000fe80000100a00 */
[----:B------:R-:W-:Y:S04]  /*07b0*/  @P0 STL.64 [R1+0x58], R74 ;  /* 0x0000584a01000387 */ /* 0x000fe80000100a00 */
[----:B------:R0:W-:Y:S04]  /*07c0*/  @P1 STL.64 [R1+0x40], R68 ;  /* 0x0000404401001387 */ /* 0x0001e80000100a00 */
[----:B------:R0:W-:Y:S04]  /*07d0*/  @P1 STL.64 [R1+0x48], R70 ;  /* 0x0000484601001387 */ /* 0x0001e80000100a00 */
[----:B------:R0:W-:Y:S04]  /*07e0*/  @P1 STL.64 [R1+0x30], R24 ;  /* 0x0000301801001387 */ /* 0x0001e80000100a00 */
[----:B------:R0:W-:Y:S01]  /*07f0*/  @P1 STL.64 [R1+0x38], R26 ;  /* 0x0000381a01001387 */ /* 0x0001e20000100a00 */
[----:B-1----:R-:W-:-:S02]  /*0800*/  CS2R R76, SRZ ;  /* 0x00000000004c7805 */ /* 0x002fc4000001ff00 */
[----:B--2---:R-:W-:Y:S02]  /*0810*/  CS2R R78, SRZ ;  /* 0x00000000004e7805 */ /* 0x004fe4000001ff00 */
[----:B---3--:R-:W-:Y:S02]  /*0820*/  CS2R R80, SRZ ;  /* 0x0000000000507805 */ /* 0x008fe4000001ff00 */
[----:B----4-:R-:W-:Y:S02]  /*0830*/  CS2R R82, SRZ ;  /* 0x0000000000527805 */ /* 0x010fe4000001ff00 */
[----:B------:R-:W-:Y:S02]  /*0840*/  CS2R R84, SRZ ;  /* 0x0000000000547805 */ /* 0x000fe4000001ff00 */
[----:B------:R-:W-:Y:S02]  /*0850*/  CS2R R86, SRZ ;  /* 0x0000000000567805 */ /* 0x000fe4000001ff00 */
[----:B0-----:R-:W-:-:S02]  /*0860*/  CS2R R68, SRZ ;  /* 0x0000000000447805 */ /* 0x001fc4000001ff00 */
[----:B------:R-:W-:Y:S02]  /*0870*/  CS2R R70, SRZ ;  /* 0x0000000000467805 */ /* 0x000fe4000001ff00 */
[----:B------:R-:W-:Y:S02]  /*0880*/  CS2R R72, SRZ ;  /* 0x0000000000487805 */ /* 0x000fe4000001ff00 */
[----:B------:R-:W-:Y:S01]  /*0890*/  CS2R R74, SRZ ;  /* 0x00000000004a7805 */ /* 0x000fe2000001ff00 */
[----:B------:R-:W-:Y:S06]  /*08a0*/  @P3 BRA `(.L_x_5995) ;  /* 0x0000003400dc3947 */ /* 0x000fec0003800000 */
[----:B------:R-:W-:Y:S01]  /*08b0*/  HFMA2.MMA R0, -RZ, RZ, 0, 5.9604644775390625e-08 ;  /* 0x00000001ff007435 */ /* 0x000fe200000001ff */
[----:B------:R-:W-:Y:S01]  /*08c0*/  ULDC.64 UR6, c[0x0][0x270] ;  /* 0x00009c0000067ab9 */ /* 0x000fe20000000a00 */
[----:B------:R-:W-:Y:S02]  /*08d0*/  MOV R101, RZ ;  /* 0x000000ff00657202 */ /* 0x000fe40000000f00 */
[----:B------:R-:W-:-:S03]  /*08e0*/  ISETP.NE.U32.AND P3, PT, RZ, UR6, PT ;  /* 0x00000006ff007c0c */ /* 0x000fc6000bf65070 */
[----:B------:R0:W-:Y:S01]  /*08f0*/  STL.S16 [R1+0x20], R0 ;  /* 0x0000200001007387 */ /* 0x0001e20000100600 */
[----:B------:R-:W-:-:S13]  /*0900*/  ISETP.NE.AND.EX P3, PT, RZ, UR7, PT, P3 ;  /* 0x00000007ff007c0c */ /* 0x000fda000bf65330 */
.L_x_6013:
[----:B------:R-:W1:Y:S01]  /*0910*/  @P3 LDC.64 R16, c[0x0][0x270] ;  /* 0x00009c00ff103b82 */ /* 0x000e620000000a00 */
[----:B-----5:R-:W-:-:S07]  /*0920*/  SHF.R.S32.HI R18, RZ, 0x1f, R2 ;  /* 0x0000001fff127819 */ /* 0x020fce0000011402 */
[----:B------:R-:W2:Y:S01]  /*0930*/  LDC.64 R198, c[0x0][0x250] ;  /* 0x00009400ffc67b82 */ /* 0x000ea20000000a00 */
[----:B0-----:R-:W-:-:S07]  /*0940*/  MOV R200, UR13 ;  /* 0x0000000d00c87c02 */ /* 0x001fce0008000f00 */
[----:B------:R-:W3:Y:S01]  /*0950*/  LDC.U8 R201, c[0x0][0x2a0] ;  /* 0x0000a800ffc97b82 */ /* 0x000ee20000000000 */
[----:B-1----:R-:W-:-:S04]  /*0960*/  @P3 LEA R16, P4, R2, R16, 0x1 ;  /* 0x0000001002103211 */ /* 0x002fc800078808ff */
[----:B------:R-:W-:-:S05]  /*0970*/  @P3 LEA.HI.X R17, R2, R17, R18, 0x1, P4 ;  /* 0x0000001102113211 */ /* 0x000fca00020f0c12 */
[----:B------:R2:W4:Y:S02]  /*0980*/  @P3 LDG.E.U16 R196, desc[UR4][R16.64] ;  /* 0x0000000410c43981 */ /* 0x000524000c1e1500 */
[----:B--2---:R-:W-:-:S05]  /*0990*/  IMAD.WIDE R16, R2, 0x4, R198 ;  /* 0x0000000402107825 */ /* 0x004fca00078e02c6 */
[----:B------:R1:W2:Y:S02]  /*09a0*/  LDG.E R197, desc[UR4][R16.64] ;  /* 0x0000000410c57981 */ /* 0x0002a4000c1e1900 */
[----:B-1----:R-:W1:Y:S02]  /*09b0*/  LDC.64 R16, c[0x0][0x258] ;  /* 0x00009600ff107b82 */ /* 0x002e640000000a00 */
[----:B------:R0:W-:Y:S01]  /*09c0*/  STL [R1+0x24], R200 ;  /* 0x000024c801007387 */ /* 0x0001e20000100800 */
[----:B-1----:R-:W-:-:S05]  /*09d0*/  IMAD.WIDE R16, R2, 0x4, R16 ;  /* 0x0000000402107825 */ /* 0x002fca00078e0210 */
[----:B-----5:R1:W5:Y:S01]  /*09e0*/  LDG.E R18, desc[UR4][R16.64] ;  /* 0x0000000410127981 */ /* 0x020362000c1e1900 */
[----:B---3--:R-:W-:Y:S01]  /*09f0*/  ISETP.NE.AND P5, PT, R201, RZ, PT ;  /* 0x000000ffc900720c */ /* 0x008fe20003fa5270 */
[----:B------:R-:W-:Y:S01]  /*0a00*/  BSSY B0, `(.L_x_5996) ;  /* 0x0000070000007945 */ /* 0x000fe20003800000 */
[----:B------:R-:W-:Y:S02]  /*0a10*/  MOV R225, RZ ;  /* 0x000000ff00e17202 */ /* 0x000fe40000000f00 */
[----:B------:R-:W-:Y:S01]  /*0a20*/  MOV R226, RZ ;  /* 0x000000ff00e27202 */ /* 0x000fe20000000f00 */
[----:B-1----:R-:W-:Y:S01]  /*0a30*/  IMAD R16, R2, R200, RZ ;  /* 0x000000c802107224 */ /* 0x002fe200078e02ff */
[----:B------:R-:W-:Y:S01]  /*0a40*/  MOV R17, 0x3f800000 ;  /* 0x3f80000000117802 */ /* 0x000fe20000000f00 */
[----:B0-----:R-:W0:Y:S01]  /*0a50*/  S2R R200, SR_TID.X ;  /* 0x0000000000c87919 */ /* 0x001e220000002100 */
[----:B----4-:R-:W-:Y:S02]  /*0a60*/  @P3 SHF.L.U32 R17, R196, 0x10, RZ ;  /* 0x00000010c4113819 */ /* 0x010fe400000006ff */
[----:B------:R-:W-:-:S04]  /*0a70*/  SHF.R.S32.HI R196, RZ, 0x1f, R16 ;  /* 0x0000001fffc47819 */ /* 0x000fc80000011410 */
[----:B------:R-:W-:Y:S02]  /*0a80*/  LEA.HI R16, R196, R16, RZ, 0x3 ;  /* 0x00000010c4107211 */ /* 0x000fe400078f18ff */
[----:B0-----:R-:W-:-:S04]  /*0a90*/  LOP3.LUT R196, R200, 0xff, RZ, 0xc0, !PT ;  /* 0x000000ffc8c47812 */ /* 0x001fc800078ec0ff */
[----:B------:R-:W-:Y:S01]  /*0aa0*/  LEA.HI.SX32 R16, R16, R196, 0x1d ;  /* 0x000000c410107211 */ /* 0x000fe200078feaff */
[----:B------:R0:W-:Y:S01]  /*0ab0*/  STL [R1+0x28], R196 ;  /* 0x000028c401007387 */ /* 0x0001e20000100800 */
[----:B--2---:R-:W-:Y:S02]  /*0ac0*/  FSEL R216, R197, RZ, !P5 ;  /* 0x000000ffc5d87208 */ /* 0x004fe40006800000 */
[----:B------:R-:W-:Y:S01]  /*0ad0*/  MOV R228, R16 ;  /* 0x0000001000e47202 */ /* 0x000fe20000000f00 */
[----:B------:R-:W-:Y:S06]  /*0ae0*/  @!P0 BRA `(.L_x_5997) ;  /* 0x0000000400848947 */ /* 0x000fec0003800000 */
[----:B------:R-:W1:Y:S01]  /*0af0*/  LDC.64 R198, c[0x0][0x2b8] ;  /* 0x0000ae00ffc67b82 */ /* 0x000e620000000a00 */
[C---:B0-----:R-:W-:Y:S01]  /*0b00*/  LEA R196, P4, R16.reuse, UR10, 0x5 ;  /* 0x0000000a10c47c11 */ /* 0x041fe2000f8828ff */
[----:B------:R-:W2:Y:S03]  /*0b10*/  LDL R217, [R1+0x80] ;  /* 0x0000800001d97983 */ /* 0x000ea60000100800 */
[----:B------:R-:W-:Y:S01]  /*0b20*/  LEA.HI.X R197, R16, UR11, RZ, 0x5, P4 ;  /* 0x0000000b10c57c11 */ /* 0x000fe2000a0f2cff */
[----:B------:R-:W3:Y:S04]  /*0b30*/  LDL R228, [R1+0x88] ;  /* 0x0000880001e47983 */ /* 0x000ee80000100800 */
[----:B------:R-:W4:Y:S04]  /*0b40*/  LDG.E.128 R200, desc[UR4][R196.64] ;  /* 0x00000004c4c87981 */ /* 0x000f28000c1e1d00 */
[----:B------:R-:W3:Y:S04]  /*0b50*/  LDL R230, [R1+0x70] ;  /* 0x0000700001e67983 */ /* 0x000ee80000100800 */
[----:B------:R-:W3:Y:S01]  /*0b60*/  LDL R225, [R1+0x78] ;  /* 0x0000780001e17983 */ /* 0x000ee20000100800 */
[----:B------:R-:W-:-:S04]  /*0b70*/  ISETP.NE.U32.AND P4, PT, RZ, UR8, PT ;  /* 0x00000008ff007c0c */ /* 0x000fc8000bf85070 */
[----:B------:R-:W-:Y:S01]  /*0b80*/  ISETP.NE.AND.EX P4, PT, RZ, UR9, PT, P4 ;  /* 0x00000009ff007c0c */ /* 0x000fe2000bf85340 */
[----:B-1----:R-:W-:-:S05]  /*0b90*/  IMAD.WIDE.U32 R198, R16, 0x10, R198 ;  /* 0x0000001010c67825 */ /* 0x002fca00078e00c6 */
[----:B------:R-:W2:Y:S07]  /*0ba0*/  LDG.E.128 R204, desc[UR4][R198.64] ;  /* 0x00000004c6cc7981 */ /* 0x000eae000c1e1d00 */
[C---:B------:R-:W-:Y:S01]  /*0bb0*/  @P4 LEA R214, P5, R16.reuse, UR8, 0x5 ;  /* 0x0000000810d64c11 */ /* 0x040fe2000f8a28ff */
[----:B------:R-:W3:Y:S03]  /*0bc0*/  LDG.E.128 R196, desc[UR4][R196.64+0x10] ;  /* 0x00001004c4c47981 */ /* 0x000ee6000c1e1d00 */
[----:B------:R-:W-:-:S05]  /*0bd0*/  @P4 LEA.HI.X R215, R16, UR9, RZ, 0x5, P5 ;  /* 0x0000000910d74c11 */ /* 0x000fca000a8f2cff */
[----:B------:R-:W5:Y:S04]  /*0be0*/  @P4 LDG.E.128 R24, desc[UR4][R214.64] ;  /* 0x00000004d6184981 */ /* 0x000f68000c1e1d00 */
[----:B------:R0:W5:Y:S01]  /*0bf0*/  @P4 LDG.E.128 R20, desc[UR4][R214.64+0x10] ;  /* 0x00001004d6144981 */ /* 0x000162000c1e1d00 */
[----:B----4-:R-:W-:-:S04]  /*0c00*/  FADD.FTZ R0, -R216, R200 ;  /* 0x000000c8d8007221 */ /* 0x010fc80000010100 */
[----:B-----5:R-:W-:Y:S01]  /*0c10*/  FMUL.FTZ R0, R18, R0 ;  /* 0x0000000012007220 */ /* 0x020fe20000410000 */
[----:B--2---:R-:W-:Y:S02]  /*0c20*/  SHF.L.U32 R19, R204, 0x10, RZ ;  /* 0x00000010cc137819 */ /* 0x004fe400000006ff */
[C---:B------:R-:W-:Y:S02]  /*0c30*/  PRMT R218, R207.reuse, 0x7632, R218 ;  /* 0x00007632cfda7816 */ /* 0x040fe400000000da */
[----:B------:R-:W-:Y:S01]  /*0c40*/  SHF.L.U32 R200, R207, 0x10, RZ ;  /* 0x00000010cfc87819 */ /* 0x000fe200000006ff */
[----:B------:R-:W-:Y:S01]  /*0c50*/  FADD.FTZ R68, R68, R19 ;  /* 0x0000001344447221 */ /* 0x000fe20000010000 */
[-C--:B------:R-:W-:Y:S01]  /*0c60*/  FFMA.FTZ R100, R0, R19.reuse, R100 ;  /* 0x0000001300647223 */ /* 0x080fe20000010064 */
[----:B---3--:R-:W-:Y:S01]  /*0c70*/  FADD.FTZ R207, -R216, R196 ;  /* 0x000000c4d8cf7221 */ /* 0x008fe20000010100 */
[----:B------:R-:W-:-:S03]  /*0c80*/  FMUL.FTZ R19, R217, R19 ;  /* 0x00000013d9137220 */ /* 0x000fc60000410000 */
[----:B------:R-:W-:Y:S02]  /*0c90*/  FMUL.FTZ R217, R18, R207 ;  /* 0x000000cf12d97220 */ /* 0x000fe40000410000 */
[----:B------:R-:W2:Y:S01]  /*0ca0*/  LDL R207, [R1+0x84] ;  /* 0x0000840001cf7983 */ /* 0x000ea20000100800 */
[C---:B------:R-:W-:Y:S02]  /*0cb0*/  PRMT R213, R205.reuse, 0x7632, R213 ;  /* 0x00007632cdd57816 */ /* 0x040fe400000000d5 */
[----:B0-----:R-:W-:Y:S02]  /*0cc0*/  PRMT R214, R204, 0x7632, R214 ;  /* 0x00007632ccd67816 */ /* 0x001fe400000000d6 */
[----:B------:R-:W-:Y:S02]  /*0cd0*/  SHF.L.U32 R205, R205, 0x10, RZ ;  /* 0x00000010cdcd7819 */ /* 0x000fe400000006ff */
[C---:B------:R-:W-:Y:S02]  /*0ce0*/  PRMT R215, R206.reuse, 0x7632, R215 ;  /* 0x00007632ced77816 */ /* 0x040fe400000000d7 */
[----:B------:R-:W-:Y:S01]  /*0cf0*/  SHF.L.U32 R206, R206, 0x10, RZ ;  /* 0x00000010cece7819 */ /* 0x000fe200000006ff */
[----:B------:R-:W-:Y:S01]  /*0d00*/  FADD.FTZ R202, -R216, R202 ;  /* 0x000000cad8ca7221 */ /* 0x000fe20000010100 */
[----:B------:R-:W-:Y:S01]  /*0d10*/  SHF.L.U32 R204, R214, 0x10, RZ ;  /* 0x00000010d6cc7819 */ /* 0x000fe200000006ff */
[----:B------:R-:W-:-:S02]  /*0d20*/  FMUL.FTZ R228, R228, R205 ;  /* 0x000000cde4e47220 */ /* 0x000fc40000410000 */
[----:B------:R-:W-:Y:S01]  /*0d30*/  FMUL.FTZ R226, R230, R206 ;  /* 0x000000cee6e27220 */ /* 0x000fe20000410000 */
[----:B------:R-:W-:Y:S01]  /*0d40*/  FMUL.FTZ R219, R18, R202 ;  /* 0x000000ca12db7220 */ /* 0x000fe20000410000 */
[----:B------:R-:W-:Y:S01]  /*0d50*/  FADD.FTZ R196, -R216, R198 ;  /* 0x000000c6d8c47221 */ /* 0x000fe20000010100 */
[----:B------:R-:W-:Y:S01]  /*0d60*/  SHF.L.U32 R202, R213, 0x10, RZ ;  /* 0x00000010d5ca7819 */ /* 0x000fe200000006ff */
[----:B------:R-:W-:Y:S01]  /*0d70*/  FADD.FTZ R72, R72, R206 ;  /* 0x000000ce48487221 */ /* 0x000fe20000010000 */
[----:B------:R-:W-:Y:S01]  /*0d80*/  FFMA.FTZ R104, R217, R206, R104 ;  /* 0x000000ced9687223 */ /* 0x000fe20000010068 */
[----:B------:R-:W-:Y:S01]  /*0d90*/  FMUL.FTZ R225, R225, R200 ;  /* 0x000000c8e1e17220 */ /* 0x000fe20000410000 */
[----:B------:R-:W-:Y:S01]  /*0da0*/  FADD.FTZ R203, -R216, R203 ;  /* 0x000000cbd8cb7221 */ /* 0x000fe20000010100 */
[----:B------:R-:W3:Y:S01]  /*0db0*/  LDL R213, [R1+0x8c] ;  /* 0x00008c0001d57983 */ /* 0x000ee20000100800 */
[----:B------:R-:W-:Y:S01]  /*0dc0*/  FADD.FTZ R70, R70, R205 ;  /* 0x000000cd46467221 */ /* 0x000fe20000010000 */
[----:B------:R-:W-:-:S02]  /*0dd0*/  FFMA.FTZ R102, R219, R205, R102 ;  /* 0x000000cddb667223 */ /* 0x000fc40000010066 */
[----:B------:R0:W-:Y:S01]  /*0de0*/  STL [R1+0x18], R228 ;  /* 0x000018e401007387 */ /* 0x0001e20000100800 */
[----:B------:R-:W-:Y:S01]  /*0df0*/  FMUL.FTZ R214, R18, R196 ;  /* 0x000000c412d67220 */ /* 0x000fe20000410000 */
[----:B------:R-:W-:Y:S02]  /*0e00*/  SHF.L.U32 R196, R218, 0x10, RZ ;  /* 0x00000010dac47819 */ /* 0x000fe400000006ff */
[----:B------:R-:W-:Y:S01]  /*0e10*/  STL [R1+0x10], R226 ;  /* 0x000010e201007387 */ /* 0x000fe20000100800 */
[----:B------:R-:W-:-:S03]  /*0e20*/  FMUL.FTZ R218, R18, R203 ;  /* 0x000000cb12da7220 */ /* 0x000fc60000410000 */
[----:B------:R-:W4:Y:S04]  /*0e30*/  LDL R205, [R1+0x74] ;  /* 0x0000740001cd7983 */ /* 0x000f280000100800 */
[----:B------:R1:W-:Y:S01]  /*0e40*/  STL [R1+0x8], R225 ;  /* 0x000008e101007387 */ /* 0x0003e20000100800 */
[----:B--2---:R-:W-:-:S05]  /*0e50*/  FMUL.FTZ R206, R207, R204 ;  /* 0x000000cccfce7220 */ /* 0x004fca0000410000 */
[----:B------:R2:W-:Y:S04]  /*0e60*/  STL [R1+0x1c], R206 ;  /* 0x00001cce01007387 */ /* 0x0005e80000100800 */
[----:B------:R-:W2:Y:S01]  /*0e70*/  LDL R203, [R1+0x7c] ;  /* 0x00007c0001cb7983 */ /* 0x000ea20000100800 */
[----:B------:R-:W-:-:S04]  /*0e80*/  FADD.FTZ R201, -R216, R201 ;  /* 0x000000c9d8c97221 */ /* 0x000fc80000010100 */
[----:B------:R-:W-:Y:S01]  /*0e90*/  FMUL.FTZ R230, R18, R201 ;  /* 0x000000c912e67220 */ /* 0x000fe20000410000 */
[----:B------:R-:W-:Y:S01]  /*0ea0*/  FADD.FTZ R201, RZ, R19 ;  /* 0x00000013ffc97221 */ /* 0x000fe20000010000 */
[----:B------:R-:W-:-:S03]  /*0eb0*/  FADD.FTZ R197, -R216, R197 ;  /* 0x000000c5d8c57221 */ /* 0x000fc60000010100 */
[----:B------:R-:W-:Y:S01]  /*0ec0*/  FADD.FTZ R201, R201, R206 ;  /* 0x000000cec9c97221 */ /* 0x000fe20000010000 */
[----:B------:R-:W-:Y:S01]  /*0ed0*/  FADD.FTZ R69, R69, R204 ;  /* 0x000000cc45457221 */ /* 0x000fe20000010000 */
[----:B------:R-:W-:Y:S01]  /*0ee0*/  FFMA.FTZ R101, R230, R204, R101 ;  /* 0x000000cce6657223 */ /* 0x000fe20000010065 */
[----:B------:R-:W-:Y:S01]  /*0ef0*/  SHF.L.U32 R198, R215, 0x10, RZ ;  /* 0x00000010d7c67819 */ /* 0x000fe200000006ff */
[----:B---3--:R-:W-:Y:S01]  /*0f00*/  FMUL.FTZ R204, R213, R202 ;  /* 0x000000cad5cc7220 */ /* 0x008fe20000410000 */
[----:B------:R-:W-:Y:S01]  /*0f10*/  FADD.FTZ R201, R201, R228 ;  /* 0x000000e4c9c97221 */ /* 0x000fe20000010000 */
[----:B------:R-:W-:Y:S01]  /*0f20*/  FADD.FTZ R199, -R216, R199 ;  /* 0x000000c7d8c77221 */ /* 0x000fe20000010100 */
[----:B------:R-:W-:Y:S01]  /*0f30*/  FADD.FTZ R74, R74, R200 ;  /* 0x000000c84a4a7221 */ /* 0x000fe20000010000 */
[----:B------:R-:W-:Y:S01]  /*0f40*/  FFMA.FTZ R106, R214, R200, R106 ;  /* 0x000000c8d66a7223 */ /* 0x000fe2000001006a */
[----:B------:R-:W-:Y:S01]  /*0f50*/  FFMA.FTZ R200, R0, R19, RZ ;  /* 0x0000001300c87223 */ /* 0x000fe200000100ff */
[C---:B------:R-:W-:Y:S01]  /*0f60*/  FMUL.FTZ R215, R18.reuse, R197 ;  /* 0x000000c512d77220 */ /* 0x040fe20000410000 */
[----:B------:R-:W-:Y:S01]  /*0f70*/  FADD.FTZ R197, R201, R204 ;  /* 0x000000ccc9c57221 */ /* 0x000fe20000010000 */
[----:B------:R-:W-:Y:S01]  /*0f80*/  FMUL.FTZ R213, R18, R199 ;  /* 0x000000c712d57220 */ /* 0x000fe20000410000 */
[----:B------:R-:W-:Y:S01]  /*0f90*/  FFMA.FTZ R200, R230, R206, R200 ;  /* 0x000000cee6c87223 */ /* 0x000fe200000100c8 */
[----:B----4-:R-:W-:Y:S01]  /*0fa0*/  FMUL.FTZ R201, R205, R198 ;  /* 0x000000c6cdc97220 */ /* 0x010fe20000410000 */
[----:B------:R3:W-:Y:S02]  /*0fb0*/  STL [R1+0x14], R204 ;  /* 0x000014cc01007387 */ /* 0x0007e40000100800 */
[----:B------:R-:W-:-:S02]  /*0fc0*/  FFMA.FTZ R200, R219, R228, R200 ;  /* 0x000000e4dbc87223 */ /* 0x000fc400000100c8 */
[----:B------:R3:W-:Y:S02]  /*0fd0*/  STL [R1+0xc], R201 ;  /* 0x00000cc901007387 */ /* 0x0007e40000100800 */
[----:B------:R-:W-:Y:S01]  /*0fe0*/  FFMA.FTZ R200, R218, R204, R200 ;  /* 0x000000ccdac87223 */ /* 0x000fe200000100c8 */
[----:B------:R-:W-:Y:S01]  /*0ff0*/  FADD.FTZ R73, R73, R198 ;  /* 0x000000c649497221 */ /* 0x000fe20000010000 */
[----:B------:R-:W-:Y:S01]  /*1000*/  FFMA.FTZ R105, R215, R198, R105 ;  /* 0x000000c6d7697223 */ /* 0x000fe20000010069 */
[----:B------:R-:W-:Y:S01]  /*1010*/  FADD.FTZ R197, R197, R226 ;  /* 0x000000e2c5c57221 */ /* 0x000fe20000010000 */
[----:B------:R-:W-:-:S03]  /*1020*/  FFMA.FTZ R198, R217, R226, R200 ;  /* 0x000000e2d9c67223 */ /* 0x000fc600000100c8 */
[----:B------:R-:W-:Y:S01]  /*1030*/  FADD.FTZ R197, R197, R201 ;  /* 0x000000c9c5c57221 */ /* 0x000fe20000010000 */
[----:B------:R-:W-:-:S03]  /*1040*/  FFMA.FTZ R198, R215, R201, R198 ;  /* 0x000000c9d7c67223 */ /* 0x000fc600000100c6 */
[----:B------:R-:W-:Y:S01]  /*1050*/  FADD.FTZ R197, R197, R225 ;  /* 0x000000e1c5c57221 */ /* 0x000fe20000010000 */
[----:B------:R-:W-:Y:S01]  /*1060*/  FFMA.FTZ R198, R214, R225, R198 ;  /* 0x000000e1d6c67223 */ /* 0x000fe200000100c6 */
[----:B------:R-:W-:Y:S01]  /*1070*/  FADD.FTZ R71, R71, R202 ;  /* 0x000000ca47477221 */ /* 0x000fe20000010000 */
[----:B------:R-:W-:Y:S01]  /*1080*/  FFMA.FTZ R103, R218, R202, R103 ;  /* 0x000000cada677223 */ /* 0x000fe20000010067 */
[----:B------:R-:W-:Y:S01]  /*1090*/  FADD.FTZ R75, R75, R196 ;  /* 0x000000c44b4b7221 */ /* 0x000fe20000010000 */
[-C--:B------:R-:W-:Y:S01]  /*10a0*/  FFMA.FTZ R107, R213, R196.reuse, R107 ;  /* 0x000000c4d56b7223 */ /* 0x080fe2000001006b */
[----:B0-----:R-:W-:Y:S01]  /*10b0*/  IADD3 R228, R16, 0x100, RZ ;  /* 0x0000010010e47810 */ /* 0x001fe20007ffe0ff */
[----:B--2---:R-:W-:-:S05]  /*10c0*/  FMUL.FTZ R199, R203, R196 ;  /* 0x000000c4cbc77220 */ /* 0x004fca0000410000 */
[----:B------:R3:W-:Y:S01]  /*10d0*/  STL [R1+0x4], R199 ;  /* 0x000004c701007387 */ /* 0x0007e20000100800 */
[----:B-1----:R-:W-:Y:S01]  /*10e0*/  FADD.FTZ R225, R197, R199 ;  /* 0x000000c7c5e17221 */ /* 0x002fe20000010000 */
[----:B------:R-:W-:-:S07]  /*10f0*/  FFMA.FTZ R226, R213, R199, R198 ;  /* 0x000000c7d5e27223 */ /* 0x000fce00000100c6 */
.L_x_5997:
[----:B------:R-:W-:Y:S05]  /*1100*/  BSYNC B0 ;  /* 0x0000000000007941 */ /* 0x000fea0003800000 */
.L_x_5996:
[----:B------:R-:W-:Y:S04]  /*1110*/  BSSY B0, `(.L_x_5998) ;  /* 0x0000055000007945 */ /* 0x000fe80003800000 */
[----:B------:R-:W-:Y:S05]  /*1120*/  @!P1 BRA `(.L_x_5999) ;  /* 0x00000004004c9947 */ /* 0x000fea0003800000 */
[----:B---3--:R-:W1:Y:S01]  /*1130*/  LDC.64 R200, c[0x0][0x2b8] ;  /* 0x0000ae00ffc87b82 */ /* 0x008e620000000a00 */
[----:B------:R-:W-:-:S04]  /*1140*/  LEA R204, P4, R228, UR10, 0x5 ;  /* 0x0000000ae4cc7c11 */ /* 0x000fc8000f8828ff */
[----:B------:R-:W-:Y:S02]  /*1150*/  LEA.HI.X R205, R228, UR11, RZ, 0x5, P4 ;  /* 0x0000000be4cd7c11 */ /* 0x000fe4000a0f2cff */
[----:B------:R-:W-:-:S03]  /*1160*/  ISETP.NE.U32.AND P4, PT, RZ, UR8, PT ;  /* 0x00000008ff007c0c */ /* 0x000fc6000bf85070 */
[----:B0-----:R-:W2:Y:S01]  /*1170*/  LDG.E.128 R196, desc[UR4][R204.64] ;  /* 0x00000004ccc47981 */ /* 0x001ea2000c1e1d00 */
[----:B------:R-:W-:-:S03]  /*1180*/  ISETP.NE.AND.EX P4, PT, RZ, UR9, PT, P4 ;  /* 0x00000009ff007c0c */ /* 0x000fc6000bf85340 */
[----:B------:R-:W3:Y:S01]  /*1190*/  LDG.E.128 R204, desc[UR4][R204.64+0x10] ;  /* 0x00001004cccc7981 */ /* 0x000ee2000c1e1d00 */
[----:B-1----:R-:W-:-:S09]  /*11a0*/  IMAD.WIDE.U32 R200, R228, 0x10, R200 ;  /* 0x00000010e4c87825 */ /* 0x002fd200078e00c8 */
[----:B------:R-:W-:-:S04]  /*11b0*/  @P4 LEA R4, P5, R228, UR8, 0x5 ;  /* 0x00000008e4044c11 */ /* 0x000fc8000f8a28ff */
[C---:B------:R-:W-:Y:S01]  /*11c0*/  @P4 LEA.HI.X R5, R228.reuse, UR9, RZ, 0x5, P5 ;  /* 0x00000009e4054c11 */ /* 0x040fe2000a8f2cff */
[----:B------:R-:W4:Y:S04]  /*11d0*/  LDG.E.128 R200, desc[UR4][R200.64] ;  /* 0x00000004c8c87981 */ /* 0x000f28000c1e1d00 */
[----:B------:R-:W5:Y:S04]  /*11e0*/  @P4 LDG.E.128 R172, desc[UR4][R4.64] ;  /* 0x0000000404ac4981 */ /* 0x000f68000c1e1d00 */
[----:B------:R0:W5:Y:S01]  /*11f0*/  @P4 LDG.E.128 R176, desc[UR4][R4.64+0x10] ;  /* 0x0000100404b04981 */ /* 0x000162000c1e1d00 */
[----:B------:R-:W-:Y:S01]  /*1200*/  IADD3 R228, R228, 0x100, RZ ;  /* 0x00000100e4e47810 */ /* 0x000fe20007ffe0ff */
[C---:B--2---:R-:W-:Y:S01]  /*1210*/  FADD.FTZ R208, -R216.reuse, R196 ;  /* 0x000000c4d8d07221 */ /* 0x044fe20000010100 */
[C---:B0-----:R-:W-:Y:S01]  /*1220*/  FADD.FTZ R5, -R216.reuse, R199 ;  /* 0x000000c7d8057221 */ /* 0x041fe20000010100 */
[----:B------:R-:W-:-:S02]  /*1230*/  FADD.FTZ R6, -R216, R197 ;  /* 0x000000c5d8067221 */ /* 0x000fc40000010100 */
[----:B-----5:R-:W-:Y:S01]  /*1240*/  FMUL.FTZ R222, R18, R208 ;  /* 0x000000d012de7220 */ /* 0x020fe20000410000 */
[----:B------:R-:W-:Y:S01]  /*1250*/  FADD.FTZ R3, -R216, R198 ;  /* 0x000000c6d8037221 */ /* 0x000fe20000010100 */
[C---:B----4-:R-:W-:Y:S02]  /*1260*/  SHF.L.U32 R199, R200.reuse, 0x10, RZ ;  /* 0x00000010c8c77819 */ /* 0x050fe400000006ff */
[----:B------:R-:W-:Y:S02]  /*1270*/  PRMT R211, R200, 0x7632, R211 ;  /* 0x00007632c8d37816 */ /* 0x000fe400000000d3 */
[----:B------:R-:W-:Y:S01]  /*1280*/  PRMT R212, R202, 0x7632, R212 ;  /* 0x00007632cad47816 */ /* 0x000fe200000000d4 */
[----:B------:R-:W-:Y:S01]  /*1290*/  FADD.FTZ R108, R108, R199 ;  /* 0x000000c76c6c7221 */ /* 0x000fe20000010000 */
[C---:B------:R-:W-:Y:S01]  /*12a0*/  PRMT R200, R201.reuse, 0x7632, R200 ;  /* 0x00007632c9c87816 */ /* 0x040fe200000000c8 */
[-C--:B------:R-:W-:Y:S01]  /*12b0*/  FFMA.FTZ R76, R222, R199.reuse, R76 ;  /* 0x000000c7de4c7223 */ /* 0x080fe2000001004c */
[----:B------:R-:W-:Y:S01]  /*12c0*/  SHF.L.U32 R196, R201, 0x10, RZ ;  /* 0x00000010c9c47819 */ /* 0x000fe200000006ff */
[----:B------:R-:W-:Y:S01]  /*12d0*/  FMUL.FTZ R248, R28, R199 ;  /* 0x000000c71cf87220 */ /* 0x000fe20000410000 */
[----:B------:R-:W-:-:S02]  /*12e0*/  SHF.L.U32 R201, R211, 0x10, RZ ;  /* 0x00000010d3c97819 */ /* 0x000fc400000006ff */
[----:B------:R-:W-:Y:S01]  /*12f0*/  SHF.L.U32 R199, R212, 0x10, RZ ;  /* 0x00000010d4c77819 */ /* 0x000fe200000006ff */
[----:B------:R-:W-:Y:S01]  /*1300*/  FMUL.FTZ R212, R18, R6 ;  /* 0x0000000612d47220 */ /* 0x000fe20000410000 */
[----:B------:R-:W-:Y:S01]  /*1310*/  FADD.FTZ R6, R225, R248 ;  /* 0x000000f8e1067221 */ /* 0x000fe20000010000 */
[----:B------:R-:W-:Y:S01]  /*1320*/  FADD.FTZ R109, R109, R201 ;  /* 0x000000c96d6d7221 */ /* 0x000fe20000010000 */
[-C--:B------:R-:W-:Y:S01]  /*1330*/  FMUL.FTZ R252, R29, R201.reuse ;  /* 0x000000c91dfc7220 */ /* 0x080fe20000410000 */
[----:B------:R-:W-:Y:S01]  /*1340*/  FFMA.FTZ R77, R212, R201, R77 ;  /* 0x000000c9d44d7223 */ /* 0x000fe2000001004d */
[----:B------:R-:W-:Y:S01]  /*1350*/  FFMA.FTZ R201, R222, R248, R226 ;  /* 0x000000f8dec97223 */ /* 0x000fe200000100e2 */
[----:B------:R-:W-:Y:S01]  /*1360*/  SHF.L.U32 R200, R200, 0x10, RZ ;  /* 0x00000010c8c87819 */ /* 0x000fe200000006ff */
[C---:B------:R-:W-:Y:S01]  /*1370*/  FMUL.FTZ R208, R18.reuse, R5 ;  /* 0x0000000512d07220 */ /* 0x040fe20000410000 */
[----:B------:R-:W-:Y:S01]  /*1380*/  FMUL.FTZ R211, R18, R3 ;  /* 0x0000000312d37220 */ /* 0x000fe20000410000 */
[----:B------:R-:W-:Y:S01]  /*1390*/  FMUL.FTZ R251, R30, R196 ;  /* 0x000000c41efb7220 */ /* 0x000fe20000410000 */
[----:B------:R-:W-:Y:S01]  /*13a0*/  FADD.FTZ R6, R6, R252 ;  /* 0x000000fc06067221 */ /* 0x000fe20000010000 */
[----:B------:R-:W-:Y:S01]  /*13b0*/  FFMA.FTZ R5, R212, R252, R201 ;  /* 0x000000fcd4057223 */ /* 0x000fe200000100c9 */
[----:B------:R-:W-:-:S02]  /*13c0*/  PRMT R246, R203, 0x7632, R246 ;  /* 0x00007632cbf67816 */ /* 0x000fc400000000f6 */
[----:B------:R-:W-:Y:S01]  /*13d0*/  SHF.L.U32 R247, R203, 0x10, RZ ;  /* 0x00000010cbf77819 */ /* 0x000fe200000006ff */
[----:B---3--:R-:W-:Y:S01]  /*13e0*/  FADD.FTZ R203, -R216, R204 ;  /* 0x000000ccd8cb7221 */ /* 0x008fe20000010100 */
[----:B------:R-:W-:Y:S01]  /*13f0*/  SHF.L.U32 R4, R202, 0x10, RZ ;  /* 0x00000010ca047819 */ /* 0x000fe200000006ff */
[----:B------:R-:W-:Y:S01]  /*1400*/  FADD.FTZ R197, -R216, R205 ;  /* 0x000000cdd8c57221 */ /* 0x000fe20000010100 */
        /* <DEDUP_REMOVED lines=11> */
[----:B------:R0:W-:Y:S01]  /*14c0*/  STL [R1], R248 ;  /* 0x000000f801007387 */ /* 0x0001e20000100800 */
[----:B------:R-:W-:Y:S01]  /*14d0*/  FADD.FTZ R112, R112, R4 ;  /* 0x0000000470707221 */ /* 0x000fe20000010000 */
[----:B------:R-:W-:Y:S01]  /*14e0*/  FFMA.FTZ R80, R3, R4, R80 ;  /* 0x0000000403507223 */ /* 0x000fe20000010050 */
[----:B------:R-:W-:Y:S01]  /*14f0*/  FMUL.FTZ R4, R18, R202 ;  /* 0x000000ca12047220 */ /* 0x000fe20000410000 */
[----:B------:R-:W-:Y:S01]  /*1500*/  FADD.FTZ R113, R113, R199 ;  /* 0x000000c771717221 */ /* 0x000fe20000010000 */
[----:B------:R-:W-:Y:S01]  /*1510*/  FFMA.FTZ R81, R5, R199, R81 ;  /* 0x000000c705517223 */ /* 0x000fe20000010051 */
[----:B------:R-:W-:Y:S01]  /*1520*/  FFMA.FTZ R197, R3, R249, R197 ;  /* 0x000000f903c57223 */ /* 0x000fe200000100c5 */
[----:B------:R-:W-:Y:S01]  /*1530*/  FADD.FTZ R110, R110, R196 ;  /* 0x000000c46e6e7221 */ /* 0x000fe20000010000 */
[----:B0-----:R-:W-:Y:S01]  /*1540*/  FMUL.FTZ R248, R33, R199 ;  /* 0x000000c721f87220 */ /* 0x001fe20000410000 */
        /* <DEDUP_REMOVED lines=17> */
.L_x_5999:
[----:B------:R-:W-:Y:S05]  /*1660*/  BSYNC B0 ;  /* 0x0000000000007941 */ /* 0x000fea0003800000 */
.L_x_5998:
[----:B------:R-:W-:Y:S04]  /*1670*/  BSSY B0, `(.L_x_6000) ;  /* 0x0000054000007945 */ /* 0x000fe80003800000 */
[----:B------:R-:W-:Y:S05]  /*1680*/  @!P2 BRA `(.L_x_6001) ;  /* 0x000000040048a947 */ /* 0x000fea0003800000 */
[----:B0-----:R-:W0:Y:S01]  /*1690*/  LDC.64 R196, c[0x0][0x2b8] ;  /* 0x0000ae00ffc47b82 */ /* 0x001e220000000a00 */
[----:B------:R-:W-:-:S04]  /*16a0*/  LEA R200, P4, R228, UR10, 0x5 ;  /* 0x0000000ae4c87c11 */ /* 0x000fc8000f8828ff */
[----:B---3--:R-:W-:Y:S02]  /*16b0*/  LEA.HI.X R201, R228, UR11, RZ, 0x5, P4 ;  /* 0x0000000be4c97c11 */ /* 0x008fe4000a0f2cff */
        /* <DEDUP_REMOVED lines=13> */
[----:B------:R-:W-:-:S03]  /*1790*/  FADD.FTZ R7, -R216, R10 ;  /* 0x0000000ad8077221 */ /* 0x000fc60000010100 */
[----:B-----5:R-:W-:Y:S01]  /*17a0*/  FMUL.FTZ R221, R18, R205 ;  /* 0x000000cd12dd7220 */ /* 0x020fe20000410000 */
[C---:B------:R-:W-:Y:S01]  /*17b0*/  FADD.FTZ R9, -R216.reuse, R11 ;  /* 0x0000000bd8097221 */ /* 0x040fe20000010100 */
[----:B---3--:R-:W-:Y:S01]  /*17c0*/  FADD.FTZ R200, -R216, R200 ;  /* 0x000000c8d8c87221 */ /* 0x008fe20000010100 */
[C---:B----4-:R-:W-:Y:S02]  /*17d0*/  PRMT R209, R196.reuse, 0x7632, R209 ;  /* 0x00007632c4d17816 */ /* 0x050fe400000000d1 */
[----:B------:R-:W-:Y:S02]  /*17e0*/  PRMT R210, R197, 0x7632, R210 ;  /* 0x00007632c5d27816 */ /* 0x000fe400000000d2 */
[----:B------:R-:W-:Y:S02]  /*17f0*/  SHF.L.U32 R206, R196, 0x10, RZ ;  /* 0x00000010c4ce7819 */ /* 0x000fe400000006ff */
[C---:B------:R-:W-:Y:S02]  /*1800*/  PRMT R238, R198.reuse, 0x7632, R238 ;  /* 0x00007632c6ee7816 */ /* 0x040fe400000000ee */
[----:B------:R-:W-:-:S02]  /*1810*/  SHF.L.U32 R8, R198, 0x10, RZ ;  /* 0x00000010c6087819 */ /* 0x000fc400000006ff */
[C---:B------:R-:W-:Y:S02]  /*1820*/  PRMT R239, R199.reuse, 0x7632, R239 ;  /* 0x00007632c7ef7816 */ /* 0x040fe400000000ef */
[----:B------:R-:W-:Y:S02]  /*1830*/  SHF.L.U32 R207, R199, 0x10, RZ ;  /* 0x00000010c7cf7819 */ /* 0x000fe400000006ff */
[----:B------:R-:W-:Y:S02]  /*1840*/  SHF.L.U32 R199, R209, 0x10, RZ ;  /* 0x00000010d1c77819 */ /* 0x000fe400000006ff */
[----:B------:R-:W-:Y:S01]  /*1850*/  SHF.L.U32 R198, R210, 0x10, RZ ;  /* 0x00000010d2c67819 */ /* 0x000fe200000006ff */
[----:B------:R-:W-:Y:S01]  /*1860*/  FMUL.FTZ R210, R18, R204 ;  /* 0x000000cc12d27220 */ /* 0x000fe20000410000 */
[----:B------:R-:W-:Y:S01]  /*1870*/  FMUL.FTZ R245, R36, R206 ;  /* 0x000000ce24f57220 */ /* 0x000fe20000410000 */
[C---:B------:R-:W-:Y:S01]  /*1880*/  FMUL.FTZ R209, R18.reuse, R7 ;  /* 0x0000000712d17220 */ /* 0x040fe20000410000 */
[----:B------:R-:W-:Y:S01]  /*1890*/  SHF.L.U32 R197, R197, 0x10, RZ ;  /* 0x00000010c5c57819 */ /* 0x000fe200000006ff */
[----:B------:R-:W-:Y:S01]  /*18a0*/  FMUL.FTZ R7, R18, R200 ;  /* 0x000000c812077220 */ /* 0x000fe20000410000 */
        /* <DEDUP_REMOVED lines=16> */
[----:B------:R-:W-:Y:S01]  /*19b0*/  SHF.L.U32 R197, R238, 0x10, RZ ;  /* 0x00000010eec57819 */ /* 0x000fe200000006ff */
[----:B------:R-:W-:Y:S01]  /*19c0*/  FADD.FTZ R10, -R216, R201 ;  /* 0x000000c9d80a7221 */ /* 0x000fe20000010100 */
[----:B------:R-:W-:Y:S01]  /*19d0*/  FMUL.FTZ R241, R40, R8 ;  /* 0x0000000828f17220 */ /* 0x000fe20000410000 */
[----:B------:R-:W-:Y:S01]  /*19e0*/  FADD.FTZ R198, R198, R242 ;  /* 0x000000f2c6c67221 */ /* 0x000fe20000010000 */
[----:B------:R-:W-:Y:S01]  /*19f0*/  FFMA.FTZ R199, R9, R242, R199 ;  /* 0x000000f209c77223 */ /* 0x000fe200000100c7 */
        /* <DEDUP_REMOVED lines=27> */
.L_x_6001:
[----:B------:R-:W-:Y:S05]  /*1bb0*/  BSYNC B0 ;  /* 0x0000000000007941 */ /* 0x000fea0003800000 */
.L_x_6000:
[----:B0-----:R-:W2:Y:S01]  /*1bc0*/  LDL R196, [R1+0x2c] ;  /* 0x00002c0001c47983 */ /* 0x001ea20000100800 */
[----:B------:R-:W-:Y:S01]  /*1bd0*/  BSSY B0, `(.L_x_6002) ;  /* 0x0000054000007945 */ /* 0x000fe20003800000 */
[----:B--2---:R-:W-:-:S13]  /*1be0*/  ISETP.NE.AND P4, PT, R196, RZ, PT ;  /* 0x000000ffc400720c */ /* 0x004fda0003f85270 */
[----:B------:R-:W-:Y:S05]  /*1bf0*/  @!P4 BRA `(.L_x_6003) ;  /* 0x000000040044c947 */ /* 0x000fea0003800000 */
[----:B---3--:R-:W0:Y:S01]  /*1c00*/  LDC.64 R200, c[0x0][0x2b8] ;  /* 0x0000ae00ffc87b82 */ /* 0x008e220000000a00 */
        /* <DEDUP_REMOVED lines=11> */
[----:B------:R2:W5:Y:S02]  /*1cc0*/  @P4 LDG.E.128 R192, desc[UR4][R204.64+0x10] ;  /* 0x00001004ccc04981 */ /* 0x000564000c1e1d00 */
[C---:B--2---:R-:W-:Y:S01]  /*1cd0*/  FADD.FTZ R205, -R216.reuse, R12 ;  /* 0x0000000cd8cd7221 */ /* 0x044fe20000010100 */
[C---:B------:R-:W-:Y:S01]  /*1ce0*/  FADD.FTZ R204, -R216.reuse, R13 ;  /* 0x0000000dd8cc7221 */ /* 0x040fe20000010100 */
[C---:B------:R-:W-:Y:S01]  /*1cf0*/  FADD.FTZ R12, -R216.reuse, R14 ;  /* 0x0000000ed80c7221 */ /* 0x040fe20000010100 */
[----:B------:R-:W-:Y:S01]  /*1d00*/  FADD.FTZ R15, -R216, R15 ;  /* 0x0000000fd80f7221 */ /* 0x000fe20000010100 */
[----:B-----5:R-:W-:Y:S01]  /*1d10*/  FMUL.FTZ R220, R18, R205 ;  /* 0x000000cd12dc7220 */ /* 0x020fe20000410000 */
[C---:B---3--:R-:W-:Y:S01]  /*1d20*/  FADD.FTZ R13, -R216.reuse, R196 ;  /* 0x000000c4d80d7221 */ /* 0x048fe20000010100 */
[C---:B------:R-:W-:Y:S01]  /*1d30*/  FADD.FTZ R197, -R216.reuse, R197 ;  /* 0x000000c5d8c57221 */ /* 0x040fe20000010100 */
[C---:B------:R-:W-:Y:S01]  /*1d40*/  FADD.FTZ R14, -R216.reuse, R198 ;  /* 0x000000c6d80e7221 */ /* 0x040fe20000010100 */
[----:B------:R-:W-:Y:S01]  /*1d50*/  FADD.FTZ R199, -R216, R199 ;  /* 0x000000c7d8c77221 */ /* 0x000fe20000010100 */
[----:B------:R-:W-:-:S02]  /*1d60*/  FMUL.FTZ R13, R18, R13 ;  /* 0x0000000d120d7220 */ /* 0x000fc40000410000 */
[----:B------:R-:W-:Y:S01]  /*1d70*/  FMUL.FTZ R229, R18, R14 ;  /* 0x0000000e12e57220 */ /* 0x000fe20000410000 */
[C---:B----4-:R-:W-:Y:S02]  /*1d80*/  PRMT R207, R200.reuse, 0x7632, R207 ;  /* 0x00007632c8cf7816 */ /* 0x050fe400000000cf */
[----:B------:R-:W-:Y:S02]  /*1d90*/  SHF.L.U32 R216, R200, 0x10, RZ ;  /* 0x00000010c8d87819 */ /* 0x000fe400000006ff */
[C---:B------:R-:W-:Y:S02]  /*1da0*/  PRMT R200, R201.reuse, 0x7632, R200 ;  /* 0x00007632c9c87816 */ /* 0x040fe400000000c8 */
[----:B------:R-:W-:Y:S02]  /*1db0*/  SHF.L.U32 R206, R201, 0x10, RZ ;  /* 0x00000010c9ce7819 */ /* 0x000fe400000006ff */
[----:B------:R-:W-:Y:S01]  /*1dc0*/  PRMT R198, R202, 0x7632, R198 ;  /* 0x00007632cac67816 */ /* 0x000fe200000000c6 */
[----:B------:R-:W-:Y:S01]  /*1dd0*/  FMUL.FTZ R14, R18, R204 ;  /* 0x000000cc120e7220 */ /* 0x000fe20000410000 */
[----:B------:R-:W-:-:S02]  /*1de0*/  SHF.L.U32 R202, R202, 0x10, RZ ;  /* 0x00000010caca7819 */ /* 0x000fc400000006ff */
[----:B------:R-:W-:Y:S01]  /*1df0*/  SHF.L.U32 R201, R207, 0x10, RZ ;  /* 0x00000010cfc97819 */ /* 0x000fe200000006ff */
[----:B------:R-:W-:Y:S02]  /*1e00*/  FMUL.FTZ R237, R52, R216 ;  /* 0x000000d834ed7220 */ /* 0x000fe40000410000 */
        /* <DEDUP_REMOVED lines=48> */
.L_x_6003:
[----:B------:R-:W-:Y:S05]  /*2110*/  BSYNC B0 ;  /* 0x0000000000007941 */ /* 0x000fea0003800000 */
.L_x_6002:
[----:B------:R-:W2:Y:S01]  /*2120*/  LDL.LU R197, [R1+0x20] ;  /* 0x0000200001c57983 */ /* 0x000ea20000300800 */
[----:B------:R-:W-:Y:S01]  /*2130*/  UMOV UR6, 0xffffffff ;  /* 0xffffffff00067882 */ /* 0x000fe20000000000 */
[----:B------:R-:W0:Y:S02]  /*2140*/  S2R R196, SR_TID.X ;  /* 0x0000000000c47919 */ /* 0x000e240000002100 */
[----:B0-----:R-:W-:Y:S02]  /*2150*/  SHF.R.U32.HI R205, RZ, 0x5, R196 ;  /* 0x00000005ffcd7819 */ /* 0x001fe400000116c4 */
[----:B------:R-:W-:Y:S02]  /*2160*/  LOP3.LUT P5, RZ, R196, 0x1f, RZ, 0xc0, !PT ;  /* 0x0000001fc4ff7812 */ /* 0x000fe400078ac0ff */
[----:B------:R-:W-:Y:S02]  /*2170*/  LOP3.LUT R198, R205, 0x7fffff8, RZ, 0xc0, !PT ;  /* 0x07fffff8cdc67812 */ /* 0x000fe400078ec0ff */
[----:B--2---:R-:W-:-:S13]  /*2180*/  LOP3.LUT P4, RZ, R197, 0xff, RZ, 0xc0, !PT ;  /* 0x000000ffc5ff7812 */ /* 0x004fda000788c0ff */
[----:B------:R-:W-:Y:S01]  /*2190*/  @!P4 IADD3 R198, R198, 0x8, RZ ;  /* 0x00000008c6c6c810 */ /* 0x000fe20007ffe0ff */
[----:B------:R-:W-:Y:S06]  /*21a0*/  BRA.DIV UR6, `(.L_x_6004) ;  /* 0x0000002206b87947 */ /* 0x000fec000b800000 */
[----:B------:R-:W3:Y:S02]  /*21b0*/  SHFL.DOWN PT, R196, R225, 0x10, 0x1f ;  /* 0x0a001f00e1c47f89 */ /* 0x000ee400000e0000 */
[----:B---3--:R-:W-:Y:S02]  /*21c0*/  FADD.FTZ R201, R196, R225 ;  /* 0x000000e1c4c97221 */ /* 0x008fe40000010000 */
        /* <DEDUP_REMOVED lines=16> */
.L_x_6030:
[----:B------:R-:W-:Y:S01]  /*22d0*/  FADD.FTZ R196, R201, R204 ;  /* 0x000000ccc9c47221 */ /* 0x000fe20000010000 */
[----:B------:R-:W-:Y:S01]  /*22e0*/  @!P5 LOP3.LUT R200, R205, 0x7, RZ, 0xc0, !PT ;  /* 0x00000007cdc8d812 */ /* 0x000fe200078ec0ff */
[----:B-1----:R-:W1:Y:S01]  /*22f0*/  S2R R201, SR_CgaCtaId ;  /* 0x0000000000c97919 */ /* 0x002e620000008800 */
[----:B------:R-:W-:Y:S01]  /*2300*/  MOV R199, 0x400 ;  /* 0x0000040000c77802 */ /* 0x000fe20000000f00 */
[----:B0-----:R-:W-:Y:S01]  /*2310*/  FADD.FTZ R197, R202, R197 ;  /* 0x000000c5cac57221 */ /* 0x001fe20000010000 */
[----:B------:R-:W-:Y:S01]  /*2320*/  @!P5 IADD3 R200, R198, R200, RZ ;  /* 0x000000c8c6c8d210 */ /* 0x000fe20007ffe0ff */
[----:B------:R-:W-:Y:S05]  /*2330*/  WARPSYNC.ALL ;  /* 0x0000000000007948 */ /* 0x000fea0003800000 */
[----:B------:R-:W0:Y:S01]  /*2340*/  LDC.U8 R203, c[0x0][0x2a0] ;  /* 0x0000a800ffcb7b82 */ /* 0x000e220000000000 */
[----:B------:R-:W-:Y:S01]  /*2350*/  BSSY B0, `(.L_x_6005) ;  /* 0x000008f000007945 */ /* 0x000fe20003800000 */
[----:B-1----:R-:W-:-:S02]  /*2360*/  LEA R199, R201, R199, 0x18 ;  /* 0x000000c7c9c77211 */ /* 0x002fc400078ec0ff */
[----:B0-----:R-:W-:Y:S02]  /*2370*/  ISETP.NE.AND P6, PT, R203, RZ, PT ;  /* 0x000000ffcb00720c */ /* 0x001fe40003fc5270 */
        /* <DEDUP_REMOVED lines=28> */
[----:B------:R-:W0:Y:S01]  /*2540*/  LDC.64 R196, c[0x0][0x220] ;  /* 0x00008800ffc47b82 */ /* 0x000e220000000a00 */
[----:B------:R-:W2:Y:S04]  /*2550*/  LDL R206, [R1+0x1c] ;  /* 0x00001c0001ce7983 */ /* 0x000ea80000100800 */
[----:B------:R-:W3:Y:S04]  /*2560*/  LDL R226, [R1+0x60] ;  /* 0x0000600001e27983 */ /* 0x000ee80000100800 */
[----:B------:R-:W4:Y:S01]  /*2570*/  LDL R205, [R1+0x64] ;  /* 0x0000640001cd7983 */ /* 0x000f220000100800 */
[----:B------:R-:W-:Y:S01]  /*2580*/  ISETP.NE.U32.AND P5, PT, RZ, UR8, PT ;  /* 0x00000008ff007c0c */ /* 0x000fe2000bfa5070 */
[----:B------:R-:W-:-:S02]  /*2590*/  FFMA.FTZ R200, R0, R202, R203 ;  /* 0x000000ca00c87223 */ /* 0x000fc400000100cb */
[----:B------:R-:W4:Y:S04]  /*25a0*/  LDL R216, [R1+0x18] ;  /* 0x0000180001d87983 */ /* 0x000f280000100800 */
[----:B------:R-:W4:Y:S04]  /*25b0*/  LDL R207, [R1+0x14] ;  /* 0x0000140001cf7983 */ /* 0x000f280000100800 */
[----:B------:R-:W4:Y:S01]  /*25c0*/  LDL R225, [R1+0x10] ;  /* 0x0000100001e17983 */ /* 0x000f220000100800 */
[----:B0-----:R-:W-:-:S06]  /*25d0*/  IMAD.WIDE.U32 R196, R16, 0x10, R196 ;  /* 0x0000001010c47825 */ /* 0x001fcc00078e00c4 */
[----:B------:R-:W3:Y:S01]  /*25e0*/  LDG.E.128 R196, desc[UR4][R196.64] ;  /* 0x00000004c4c47981 */ /* 0x000ee2000c1e1d00 */
[----:B------:R-:W-:Y:S01]  /*25f0*/  ISETP.NE.AND.EX P5, PT, RZ, UR9, PT, P5 ;  /* 0x00000009ff007c0c */ /* 0x000fe2000bfa5350 */
[----:B------:R-:W-:-:S04]  /*2600*/  FADD.FTZ R200, R19, -R200 ;  /* 0x800000c813c87221 */ /* 0x000fc80000010000 */
[----:B-----5:R-:W-:Y:S01]  /*2610*/  FMUL.FTZ R201, R18, R200 ;  /* 0x000000c812c97220 */ /* 0x020fe20000410000 */
[----:B------:R-:W-:Y:S01]  /*2620*/  FFMA.FTZ R200, R230, R202, R203 ;  /* 0x000000cae6c87223 */ /* 0x000fe200000100cb */
[----:B------:R-:W-:-:S04]  /*2630*/  ISETP.NE.U32.AND P6, PT, RZ, UR14, PT ;  /* 0x0000000eff007c0c */ /* 0x000fc8000bfc5070 */
[----:B------:R-:W-:Y:S02]  /*2640*/  ISETP.NE.AND.EX P6, PT, RZ, UR15, PT, P6 ;  /* 0x0000000fff007c0c */ /* 0x000fe4000bfc5360 */
[----:B------:R-:W-:-:S05]  /*2650*/  @P5 FADD.FTZ R201, R24, R201 ;  /* 0x000000c918c95221 */ /* 0x000fca0000010000 */
[C---:B------:R-:W-:Y:S01]  /*2660*/  SEL R164, R201.reuse, R164, P6 ;  /* 0x000000a4c9a47207 */ /* 0x040fe20003000000 */
[----:B------:R-:W-:Y:S01]  /*2670*/  FMUL.FTZ R201, R201, R17 ;  /* 0x00000011c9c97220 */ /* 0x000fe20000410000 */
[----:B--2---:R-:W-:Y:S02]  /*2680*/  FADD.FTZ R200, R206, -R200 ;  /* 0x800000c8cec87221 */ /* 0x004fe40000010000 */
[----:B------:R-:W2:Y:S02]  /*2690*/  LDL R206, [R1+0xc] ;  /* 0x00000c0001ce7983 */ /* 0x000ea40000100800 */
[----:B------:R-:W-:-:S04]  /*26a0*/  FMUL.FTZ R200, R18, R200 ;  /* 0x000000c812c87220 */ /* 0x000fc80000410000 */
[----:B------:R-:W-:-:S05]  /*26b0*/  @P5 FADD.FTZ R200, R25, R200 ;  /* 0x000000c819c85221 */ /* 0x000fca0000010000 */
[C---:B------:R-:W-:Y:S01]  /*26c0*/  SEL R165, R200.reuse, R165, P6 ;  /* 0x000000a5c8a57207 */ /* 0x040fe20003000000 */
[----:B------:R-:W-:Y:S01]  /*26d0*/  FMUL.FTZ R200, R200, R17 ;  /* 0x00000011c8c87220 */ /* 0x000fe20000410000 */
[C---:B---3--:R-:W-:Y:S02]  /*26e0*/  PRMT R204, R196.reuse, 0x7632, R204 ;  /* 0x00007632c4cc7816 */ /* 0x048fe400000000cc */
[----:B------:R-:W-:-:S05]  /*26f0*/  SHF.L.U32 R196, R196, 0x10, RZ ;  /* 0x00000010c4c47819 */ /* 0x000fca00000006ff */
[----:B------:R-:W-:Y:S01]  /*2700*/  FFMA.FTZ R132, R201, R196, R132 ;  /* 0x000000c4c9847223 */ /* 0x000fe20000010084 */
[----:B------:R-:W-:-:S05]  /*2710*/  SHF.L.U32 R196, R204, 0x10, RZ ;  /* 0x00000010ccc47819 */ /* 0x000fca00000006ff */
[----:B------:R-:W-:Y:S01]  /*2720*/  FFMA.FTZ R133, R200, R196, R133 ;  /* 0x000000c4c8857223 */ /* 0x000fe20000010085 */
[----:B------:R-:W-:Y:S02]  /*2730*/  FMUL.FTZ R196, R226, R201 ;  /* 0x000000c9e2c47220 */ /* 0x000fe40000410000 */
[----:B------:R-:W3:Y:S01]  /*2740*/  LDL R226, [R1+0x68] ;  /* 0x0000680001e27983 */ /* 0x000ee20000100800 */
[----:B----4-:R-:W-:-:S03]  /*2750*/  FMUL.FTZ R200, R205, R200 ;  /* 0x000000c8cdc87220 */ /* 0x010fc60000410000 */
[----:B------:R-:W4:Y:S01]  /*2760*/  LDL R205, [R1+0x6c] ;  /* 0x00006c0001cd7983 */ /* 0x000f220000100800 */
[--C-:B------:R-:W-:Y:S01]  /*2770*/  FFMA.FTZ R201, R219, R202, R203.reuse ;  /* 0x000000cadbc97223 */ /* 0x100fe200000100cb */
[----:B------:R-:W-:Y:S01]  /*2780*/  F2FP.BF16.F32.PACK_AB R196, R200, R196 ;  /* 0x000000c4c8c4723e */ /* 0x000fe200000010ff */
[----:B------:R-:W-:Y:S02]  /*2790*/  FFMA.FTZ R200, R218, R202, R203 ;  /* 0x000000cadac87223 */ /* 0x000fe400000100cb */
[----:B------:R-:W-:Y:S02]  /*27a0*/  FADD.FTZ R201, R216, -R201 ;  /* 0x800000c9d8c97221 */ /* 0x000fe40000010000 */
[----:B------:R-:W-:Y:S01]  /*27b0*/  FADD.FTZ R200, R207, -R200 ;  /* 0x800000c8cfc87221 */ /* 0x000fe20000010000 */
[----:B------:R-:W-:Y:S01]  /*27c0*/  PRMT R204, R197, 0x7632, R204 ;  /* 0x00007632c5cc7816 */ /* 0x000fe200000000cc */
[C---:B------:R-:W-:Y:S01]  /*27d0*/  FMUL.FTZ R201, R18.reuse, R201 ;  /* 0x000000c912c97220 */ /* 0x040fe20000410000 */
[----:B------:R-:W2:Y:S01]  /*27e0*/  LDL R216, [R1+0x8] ;  /* 0x0000080001d87983 */ /* 0x000ea20000100800 */
[----:B------:R-:W-:-:S02]  /*27f0*/  FMUL.FTZ R200, R18, R200 ;  /* 0x000000c812c87220 */ /* 0x000fc40000410000 */
[----:B------:R-:W-:Y:S01]  /*2800*/  @P5 FADD.FTZ R201, R26, R201 ;  /* 0x000000c91ac95221 */ /* 0x000fe20000010000 */
[----:B------:R-:W-:Y:S01]  /*2810*/  SHF.L.U32 R197, R197, 0x10, RZ ;  /* 0x00000010c5c57819 */ /* 0x000fe200000006ff */
[----:B------:R-:W-:Y:S01]  /*2820*/  @P5 FADD.FTZ R200, R27, R200 ;  /* 0x000000c81bc85221 */ /* 0x000fe20000010000 */
[----:B------:R-:W2:Y:S02]  /*2830*/  LDL R207, [R1+0x4] ;  /* 0x0000040001cf7983 */ /* 0x000ea40000100800 */
[C---:B------:R-:W-:Y:S01]  /*2840*/  SEL R166, R201.reuse, R166, P6 ;  /* 0x000000a6c9a67207 */ /* 0x040fe20003000000 */
[----:B------:R-:W-:Y:S01]  /*2850*/  FMUL.FTZ R201, R201, R17 ;  /* 0x00000011c9c97220 */ /* 0x000fe20000410000 */
[C---:B------:R-:W-:Y:S01]  /*2860*/  SEL R167, R200.reuse, R167, P6 ;  /* 0x000000a7c8a77207 */ /* 0x040fe20003000000 */
[----:B------:R-:W-:Y:S02]  /*2870*/  FMUL.FTZ R200, R200, R17 ;  /* 0x00000011c8c87220 */ /* 0x000fe40000410000 */
[----:B------:R-:W-:Y:S01]  /*2880*/  FFMA.FTZ R134, R201, R197, R134 ;  /* 0x000000c5c9867223 */ /* 0x000fe20000010086 */
[----:B------:R-:W-:-:S05]  /*2890*/  SHF.L.U32 R197, R204, 0x10, RZ ;  /* 0x00000010ccc57819 */ /* 0x000fca00000006ff */
[----:B------:R-:W-:Y:S01]  /*28a0*/  FFMA.FTZ R135, R200, R197, R135 ;  /* 0x000000c5c8877223 */ /* 0x000fe20000010087 */
[----:B---3--:R-:W-:Y:S01]  /*28b0*/  FMUL.FTZ R197, R226, R201 ;  /* 0x000000c9e2c57220 */ /* 0x008fe20000410000 */
[----:B------:R-:W-:Y:S01]  /*28c0*/  FFMA.FTZ R201, R217, R202, R203 ;  /* 0x000000cad9c97223 */ /* 0x000fe200000100cb */
[----:B------:R-:W3:Y:S03]  /*28d0*/  LDL R226, [R1+0x50] ;  /* 0x0000500001e27983 */ /* 0x000ee60000100800 */
[----:B------:R-:W-:Y:S02]  /*28e0*/  FADD.FTZ R201, R225, -R201 ;  /* 0x800000c9e1c97221 */ /* 0x000fe40000010000 */
[----:B------:R-:W3:Y:S01]  /*28f0*/  LDL R225, [R1+0x54] ;  /* 0x0000540001e17983 */ /* 0x000ee20000100800 */
[----:B----4-:R-:W-:-:S03]  /*2900*/  FMUL.FTZ R200, R205, R200 ;  /* 0x000000c8cdc87220 */ /* 0x010fc60000410000 */
[----:B------:R-:W4:Y:S02]  /*2910*/  LDL R205, [R1+0x5c] ;  /* 0x00005c0001cd7983 */ /* 0x000f240000100800 */
[----:B------:R-:W-:Y:S01]  /*2920*/  F2FP.BF16.F32.PACK_AB R197, R200, R197 ;  /* 0x000000c5c8c5723e */ /* 0x000fe200000010ff */
[----:B------:R-:W-:-:S04]  /*2930*/  FFMA.FTZ R200, R215, R202, R203 ;  /* 0x000000cad7c87223 */ /* 0x000fc800000100cb */
[----:B--2---:R-:W-:Y:S02]  /*2940*/  FADD.FTZ R200, R206, -R200 ;  /* 0x800000c8cec87221 */ /* 0x004fe40000010000 */
[----:B------:R-:W2:Y:S01]  /*2950*/  LDL R206, [R1+0x58] ;  /* 0x0000580001ce7983 */ /* 0x000ea20000100800 */
[C---:B------:R-:W-:Y:S01]  /*2960*/  FMUL.FTZ R201, R18.reuse, R201 ;  /* 0x000000c912c97220 */ /* 0x040fe20000410000 */
[----:B------:R-:W-:-:S03]  /*2970*/  FMUL.FTZ R200, R18, R200 ;  /* 0x000000c812c87220 */ /* 0x000fc60000410000 */
[----:B------:R-:W-:Y:S01]  /*2980*/  @P5 FADD.FTZ R201, R20, R201 ;  /* 0x000000c914c95221 */ /* 0x000fe20000010000 */
[C---:B------:R-:W-:Y:S01]  /*2990*/  PRMT R204, R198.reuse, 0x7632, R204 ;  /* 0x00007632c6cc7816 */ /* 0x040fe200000000cc */
[----:B------:R-:W-:Y:S01]  /*29a0*/  @P5 FADD.FTZ R200, R21, R200 ;  /* 0x000000c815c85221 */ /* 0x000fe20000010000 */
[----:B------:R-:W-:Y:S02]  /*29b0*/  SHF.L.U32 R198, R198, 0x10, RZ ;  /* 0x00000010c6c67819 */ /* 0x000fe400000006ff */
[C---:B------:R-:W-:Y:S01]  /*29c0*/  SEL R168, R201.reuse, R168, P6 ;  /* 0x000000a8c9a87207 */ /* 0x040fe20003000000 */
[----:B------:R-:W-:Y:S01]  /*29d0*/  FMUL.FTZ R201, R201, R17 ;  /* 0x00000011c9c97220 */ /* 0x000fe20000410000 */
[C---:B------:R-:W-:Y:S01]  /*29e0*/  SEL R169, R200.reuse, R169, P6 ;  /* 0x000000a9c8a97207 */ /* 0x040fe20003000000 */
[----:B------:R-:W-:Y:S02]  /*29f0*/  FMUL.FTZ R200, R200, R17 ;  /* 0x00000011c8c87220 */ /* 0x000fe40000410000 */
[----:B------:R-:W-:Y:S01]  /*2a00*/  FFMA.FTZ R136, R201, R198, R136 ;  /* 0x000000c6c9887223 */ /* 0x000fe20000010088 */
[----:B------:R-:W-:-:S05]  /*2a10*/  SHF.L.U32 R198, R204, 0x10, RZ ;  /* 0x00000010ccc67819 */ /* 0x000fca00000006ff */
[----:B------:R-:W-:Y:S01]  /*2a20*/  FFMA.FTZ R137, R200, R198, R137 ;  /* 0x000000c6c8897223 */ /* 0x000fe20000010089 */
[C---:B------:R-:W-:Y:S02]  /*2a30*/  SHF.L.U32 R204, R199.reuse, 0x10, RZ ;  /* 0x00000010c7cc7819 */ /* 0x040fe400000006ff */
[----:B------:R-:W-:-:S04]  /*2a40*/  PRMT R199, R199, 0x7632, R199 ;  /* 0x00007632c7c77816 */ /* 0x000fc800000000c7 */
[----:B------:R-:W-:Y:S01]  /*2a50*/  SHF.L.U32 R199, R199, 0x10, RZ ;  /* 0x00000010c7c77819 */ /* 0x000fe200000006ff */
[----:B---3--:R-:W-:Y:S01]  /*2a60*/  FMUL.FTZ R198, R226, R201 ;  /* 0x000000c9e2c67220 */ /* 0x008fe20000410000 */
        /* <DEDUP_REMOVED lines=11> */
[C---:B------:R-:W-:Y:S02]  /*2b20*/  SEL R171, R201.reuse, R171, P6 ;  /* 0x000000abc9ab7207 */ /* 0x040fe40003000000 */
[----:B------:R-:W-:Y:S01]  /*2b30*/  ISETP.NE.AND.EX P5, PT, RZ, UR15, PT, P5 ;  /* 0x0000000fff007c0c */ /* 0x000fe2000bfa5350 */
[-C--:B------:R-:W-:Y:S01]  /*2b40*/  FMUL.FTZ R201, R201, R17.reuse ;  /* 0x00000011c9c97220 */ /* 0x080fe20000410000 */
[C---:B------:R-:W-:Y:S01]  /*2b50*/  SEL R170, R200.reuse, R170, P6 ;  /* 0x000000aac8aa7207 */ /* 0x040fe20003000000 */
[----:B------:R-:W-:Y:S02]  /*2b60*/  FMUL.FTZ R200, R200, R17 ;  /* 0x00000011c8c87220 */ /* 0x000fe40000410000 */
[----:B------:R-:W-:Y:S01]  /*2b70*/  FFMA.FTZ R139, R201, R199, R139 ;  /* 0x000000c7c98b7223 */ /* 0x000fe2000001008b */
[----:B----4-:R-:W-:Y:S01]  /*2b80*/  FMUL.FTZ R201, R205, R201 ;  /* 0x000000c9cdc97220 */ /* 0x010fe20000410000 */
[----:B--2---:R-:W-:Y:S01]  /*2b90*/  FMUL.FTZ R199, R206, R200 ;  /* 0x000000c8cec77220 */ /* 0x004fe20000410000 */
[----:B------:R-:W-:-:S04]  /*2ba0*/  FFMA.FTZ R138, R200, R204, R138 ;  /* 0x000000ccc88a7223 */ /* 0x000fc8000001008a */
[----:B------:R-:W-:Y:S02]  /*2bb0*/  F2FP.BF16.F32.PACK_AB R199, R201, R199 ;  /* 0x000000c7c9c7723e */ /* 0x000fe400000010ff */
[----:B------:R-:W0:Y:S02]  /*2bc0*/  @P5 LDC.64 R200, c[0x0][0x308] ;  /* 0x0000c200ffc85b82 */ /* 0x000e240000000a00 */
[----:B0-----:R-:W-:-:S05]  /*2bd0*/  @P5 IMAD.WIDE.U32 R200, R16, 0x20, R200 ;  /* 0x0000002010c85825 */ /* 0x001fca00078e00c8 */
[----:B------:R-:W-:Y:S04]  /*2be0*/  @P5 STG.E.128 desc[UR4][R200.64], R164 ;  /* 0x000000a4c8005986 */ /* 0x000fe8000c101d04 */
[----:B------:R0:W-:Y:S02]  /*2bf0*/  @P5 STG.E.128 desc[UR4][R200.64+0x10], R168 ;  /* 0x000010a8c8005986 */ /* 0x0001e4000c101d04 */
[----:B0-----:R-:W0:Y:S02]  /*2c00*/  LDC.64 R200, c[0x0][0x2f8] ;  /* 0x0000be00ffc87b82 */ /* 0x001e240000000a00 */
[----:B0-----:R-:W-:-:S05]  /*2c10*/  IMAD.WIDE.U32 R200, R16, 0x10, R200 ;  /* 0x0000001010c87825 */ /* 0x001fca00078e00c8 */
[----:B------:R0:W-:Y:S01]  /*2c20*/  STG.E.128 desc[UR4][R200.64], R196 ;  /* 0x000000c4c8007986 */ /* 0x0001e2000c101d04 */
[----:B------:R-:W-:-:S07]  /*2c30*/  IADD3 R16, R16, 0x100, RZ ;  /* 0x0000010010107810 */ /* 0x000fce0007ffe0ff */
.L_x_6006:
[----:B------:R-:W-:Y:S05]  /*2c40*/  BSYNC B0 ;  /* 0x0000000000007941 */ /* 0x000fea0003800000 */
.L_x_6005:
[----:B------:R-:W-:Y:S04]  /*2c50*/  BSSY B0, `(.L_x_6007) ;  /* 0x000006c000007945 */ /* 0x000fe80003800000 */
[----:B------:R-:W-:Y:S05]  /*2c60*/  @!P1 BRA `(.L_x_6008) ;  /* 0x0000000400a89947 */ /* 0x000fea0003800000 */
[----:B0-----:R-:W0:Y:S01]  /*2c70*/  LDC.64 R196, c[0x0][0x220] ;  /* 0x00008800ffc47b82 */ /* 0x001e220000000a00 */
[----:B------:R-:W2:Y:S04]  /*2c80*/  LDL R201, [R1] ;  /* 0x0000000001c97983 */ /* 0x000ea80000100800 */
[----:B------:R-:W3:Y:S04]  /*2c90*/  LDL R226, [R1+0x40] ;  /* 0x0000400001e27983 */ /* 0x000ee80000100800 */
[----:B------:R-:W4:Y:S04]  /*2ca0*/  LDL R225, [R1+0x44] ;  /* 0x0000440001e17983 */ /* 0x000f280000100800 */
[----:B------:R-:W4:Y:S04]  /*2cb0*/  LDL R206, [R1+0x48] ;  /* 0x0000480001ce7983 */ /* 0x000f280000100800 */
[----:B------:R-:W4:Y:S01]  /*2cc0*/  LDL R205, [R1+0x4c] ;  /* 0x00004c0001cd7983 */ /* 0x000f220000100800 */
[----:B------:R-:W-:Y:S01]  /*2cd0*/  ISETP.NE.U32.AND P5, PT, RZ, UR8, PT ;  /* 0x00000008ff007c0c */ /* 0x000fe2000bfa5070 */
[----:B------:R-:W-:-:S02]  /*2ce0*/  FFMA.FTZ R200, R222, R202, R203 ;  /* 0x000000cadec87223 */ /* 0x000fc400000100cb */
[----:B------:R-:W4:Y:S01]  /*2cf0*/  LDL R216, [R1+0x30] ;  /* 0x0000300001d87983 */ /* 0x000f220000100800 */
[----:B0-----:R-:W-:-:S03]  /*2d00*/  IMAD.WIDE.U32 R196, R16, 0x10, R196 ;  /* 0x0000001010c47825 */ /* 0x001fc600078e00c4 */
[----:B------:R-:W4:Y:S04]  /*2d10*/  LDL R207, [R1+0x34] ;  /* 0x0000340001cf7983 */ /* 0x000f280000100800 */
[----:B------:R-:W3:Y:S01]  /*2d20*/  LDG.E.128 R196, desc[UR4][R196.64] ;  /* 0x00000004c4c47981 */ /* 0x000ee2000c1e1d00 */
[----:B------:R-:W-:Y:S02]  /*2d30*/  ISETP.NE.AND.EX P5, PT, RZ, UR9, PT, P5 ;  /* 0x00000009ff007c0c */ /* 0x000fe4000bfa5350 */
[----:B------:R-:W-:-:S04]  /*2d40*/  ISETP.NE.U32.AND P6, PT, RZ, UR14, PT ;  /* 0x0000000eff007c0c */ /* 0x000fc8000bfc5070 */
[----:B------:R-:W-:Y:S01]  /*2d50*/  ISETP.NE.AND.EX P6, PT, RZ, UR15, PT, P6 ;  /* 0x0000000fff007c0c */ /* 0x000fe2000bfc5360 */
[----:B--2---:R-:W-:-:S04]  /*2d60*/  FADD.FTZ R200, R201, -R200 ;  /* 0x800000c8c9c87221 */ /* 0x004fc80000010000 */
[----:B-----5:R-:W-:Y:S01]  /*2d70*/  FMUL.FTZ R201, R18, R200 ;  /* 0x000000c812c97220 */ /* 0x020fe20000410000 */
[----:B------:R-:W-:-:S04]  /*2d80*/  FFMA.FTZ R200, R212, R202, R203 ;  /* 0x000000cad4c87223 */ /* 0x000fc800000100cb */
[----:B------:R-:W-:Y:S01]  /*2d90*/  FADD.FTZ R200, R252, -R200 ;  /* 0x800000c8fcc87221 */ /* 0x000fe20000010000 */
[----:B------:R-:W-:-:S03]  /*2da0*/  @P5 FADD.FTZ R201, R172, R201 ;  /* 0x000000c9acc95221 */ /* 0x000fc60000010000 */
[----:B------:R-:W-:Y:S02]  /*2db0*/  FMUL.FTZ R200, R18, R200 ;  /* 0x000000c812c87220 */ /* 0x000fe40000410000 */
[C---:B------:R-:W-:Y:S01]  /*2dc0*/  SEL R164, R201.reuse, R164, P6 ;  /* 0x000000a4c9a47207 */ /* 0x040fe20003000000 */
[----:B------:R-:W-:Y:S01]  /*2dd0*/  FMUL.FTZ R201, R201, R17 ;  /* 0x00000011c9c97220 */ /* 0x000fe20000410000 */
[----:B------:R-:W-:-:S05]  /*2de0*/  @P5 FADD.FTZ R200, R173, R200 ;  /* 0x000000c8adc85221 */ /* 0x000fca0000010000 */
[----:B------:R-:W-:Y:S02]  /*2df0*/  SEL R165, R200, R165, P6 ;  /* 0x000000a5c8a57207 */ /* 0x000fe40003000000 */
[C---:B---3--:R-:W-:Y:S02]  /*2e00*/  PRMT R204, R196.reuse, 0x7632, R204 ;  /* 0x00007632c4cc7816 */ /* 0x048fe400000000cc */
[----:B------:R-:W-:Y:S01]  /*2e10*/  SHF.L.U32 R196, R196, 0x10, RZ ;  /* 0x00000010c4c47819 */ /* 0x000fe200000006ff */
[----:B------:R-:W-:-:S04]  /*2e20*/  FMUL.FTZ R200, R200, R17 ;  /* 0x00000011c8c87220 */ /* 0x000fc80000410000 */
[----:B------:R-:W-:Y:S01]  /*2e30*/  FFMA.FTZ R140, R201, R196, R140 ;  /* 0x000000c4c98c7223 */ /* 0x000fe2000001008c */
[----:B------:R-:W-:-:S05]  /*2e40*/  SHF.L.U32 R196, R204, 0x10, RZ ;  /* 0x00000010ccc47819 */ /* 0x000fca00000006ff */
[----:B------:R-:W-:Y:S01]  /*2e50*/  FFMA.FTZ R141, R200, R196, R141 ;  /* 0x000000c4c88d7223 */ /* 0x000fe2000001008d */
[----:B------:R-:W-:Y:S01]  /*2e60*/  FMUL.FTZ R196, R226, R201 ;  /* 0x000000c9e2c47220 */ /* 0x000fe20000410000 */
[----:B----4-:R-:W-:Y:S01]  /*2e70*/  FMUL.FTZ R200, R225, R200 ;  /* 0x000000c8e1c87220 */ /* 0x010fe20000410000 */
[----:B------:R-:W-:-:S04]  /*2e80*/  FFMA.FTZ R201, R211, R202, R203 ;  /* 0x000000cad3c97223 */ /* 0x000fc800000100cb */
[----:B------:R-:W-:Y:S01]  /*2e90*/  FADD.FTZ R201, R251, -R201 ;  /* 0x800000c9fbc97221 */ /* 0x000fe20000010000 */
[----:B------:R-:W-:Y:S01]  /*2ea0*/  F2FP.BF16.F32.PACK_AB R196, R200, R196 ;  /* 0x000000c4c8c4723e */ /* 0x000fe200000010ff */
[----:B------:R-:W-:Y:S02]  /*2eb0*/  FFMA.FTZ R200, R208, R202, R203 ;  /* 0x000000cad0c87223 */ /* 0x000fe400000100cb */
[----:B------:R-:W-:Y:S02]  /*2ec0*/  FMUL.FTZ R201, R18, R201 ;  /* 0x000000c912c97220 */ /* 0x000fe40000410000 */
[----:B------:R-:W-:Y:S02]  /*2ed0*/  FADD.FTZ R200, R250, -R200 ;  /* 0x800000c8fac87221 */ /* 0x000fe40000010000 */
[----:B------:R-:W-:Y:S02]  /*2ee0*/  @P5 FADD.FTZ R201, R174, R201 ;  /* 0x000000c9aec95221 */ /* 0x000fe40000010000 */
[----:B------:R-:W-:Y:S01]  /*2ef0*/  FMUL.FTZ R200, R18, R200 ;  /* 0x000000c812c87220 */ /* 0x000fe20000410000 */
[----:B------:R-:W-:-:S02]  /*2f00*/  PRMT R204, R197, 0x7632, R204 ;  /* 0x00007632c5cc7816 */ /* 0x000fc400000000cc */
[----:B------:R-:W-:Y:S01]  /*2f10*/  SHF.L.U32 R197, R197, 0x10, RZ ;  /* 0x00000010c5c57819 */ /* 0x000fe200000006ff */
[----:B------:R-:W-:Y:S01]  /*2f20*/  @P5 FADD.FTZ R200, R175, R200 ;  /* 0x000000c8afc85221 */ /* 0x000fe20000010000 */
[C---:B------:R-:W-:Y:S01]  /*2f30*/  SEL R166, R201.reuse, R166, P6 ;  /* 0x000000a6c9a67207 */ /* 0x040fe20003000000 */
[----:B------:R-:W-:-:S03]  /*2f40*/  FMUL.FTZ R201, R201, R17 ;  /* 0x00000011c9c97220 */ /* 0x000fc60000410000 */
[----:B------:R-:W-:Y:S01]  /*2f50*/  SEL R167, R200, R167, P6 ;  /* 0x000000a7c8a77207 */ /* 0x000fe20003000000 */
[----:B------:R-:W-:Y:S01]  /*2f60*/  FFMA.FTZ R142, R201, R197, R142 ;  /* 0x000000c5c98e7223 */ /* 0x000fe2000001008e */
[----:B------:R-:W-:Y:S01]  /*2f70*/  SHF.L.U32 R197, R204, 0x10, RZ ;  /* 0x00000010ccc57819 */ /* 0x000fe200000006ff */
[----:B------:R-:W-:-:S04]  /*2f80*/  FMUL.FTZ R200, R200, R17 ;  /* 0x00000011c8c87220 */ /* 0x000fc80000410000 */
[----:B------:R-:W-:Y:S01]  /*2f90*/  FFMA.FTZ R143, R200, R197, R143 ;  /* 0x000000c5c88f7223 */ /* 0x000fe2000001008f */
[----:B------:R-:W-:Y:S01]  /*2fa0*/  FMUL.FTZ R197, R206, R201 ;  /* 0x000000c9cec57220 */ /* 0x000fe20000410000 */
[----:B------:R-:W-:Y:S01]  /*2fb0*/  FMUL.FTZ R200, R205, R200 ;  /* 0x000000c8cdc87220 */ /* 0x000fe20000410000 */
[----:B------:R-:W2:Y:S04]  /*2fc0*/  LDL R206, [R1+0x38] ;  /* 0x0000380001ce7983 */ /* 0x000ea80000100800 */
[----:B------:R-:W3:Y:S01]  /*2fd0*/  LDL R205, [R1+0x3c] ;  /* 0x00003c0001cd7983 */ /* 0x000ee20000100800 */
[----:B------:R-:W-:Y:S01]  /*2fe0*/  F2FP.BF16.F32.PACK_AB R197, R200, R197 ;  /* 0x000000c5c8c5723e */ /* 0x000fe200000010ff */
[----:B------:R-:W-:-:S04]  /*2ff0*/  FFMA.FTZ R200, R3, R202, R203 ;  /* 0x000000ca03c87223 */ /* 0x000fc800000100cb */
[----:B------:R-:W-:-:S04]  /*3000*/  FADD.FTZ R200, R249, -R200 ;  /* 0x800000c8f9c87221 */ /* 0x000fc80000010000 */
[----:B------:R-:W-:-:S04]  /*3010*/  FMUL.FTZ R200, R18, R200 ;  /* 0x000000c812c87220 */ /* 0x000fc80000410000 */
[----:B------:R-:W-:Y:S01]  /*3020*/  @P5 FADD.FTZ R200, R176, R200 ;  /* 0x000000c8b0c85221 */ /* 0x000fe20000010000 */
[----:B------:R-:W-:-:S04]  /*3030*/  SHF.L.U32 R201, R198, 0x10, RZ ;  /* 0x00000010c6c97819 */ /* 0x000fc800000006ff */
[C---:B------:R-:W-:Y:S01]  /*3040*/  SEL R168, R200.reuse, R168, P6 ;  /* 0x000000a8c8a87207 */ /* 0x040fe20003000000 */
[----:B------:R-:W-:-:S04]  /*3050*/  FMUL.FTZ R200, R200, R17 ;  /* 0x00000011c8c87220 */ /* 0x000fc80000410000 */
[----:B------:R-:W-:Y:S01]  /*3060*/  FFMA.FTZ R144, R200, R201, R144 ;  /* 0x000000c9c8907223 */ /* 0x000fe20000010090 */
[----:B------:R-:W-:-:S04]  /*3070*/  FFMA.FTZ R201, R5, R202, R203 ;  /* 0x000000ca05c97223 */ /* 0x000fc800000100cb */
[----:B------:R-:W-:-:S04]  /*3080*/  FADD.FTZ R201, R248, -R201 ;  /* 0x800000c9f8c97221 */ /* 0x000fc80000010000 */
[----:B------:R-:W-:Y:S01]  /*3090*/  FMUL.FTZ R201, R18, R201 ;  /* 0x000000c912c97220 */ /* 0x000fe20000410000 */
[----:B------:R-:W-:-:S03]  /*30a0*/  PRMT R198, R198, 0x7632, R198 ;  /* 0x00007632c6c67816 */ /* 0x000fc600000000c6 */
[----:B------:R-:W-:Y:S01]  /*30b0*/  @P5 FADD.FTZ R201, R177, R201 ;  /* 0x000000c9b1c95221 */ /* 0x000fe20000010000 */
[----:B------:R-:W-:-:S04]  /*30c0*/  SHF.L.U32 R198, R198, 0x10, RZ ;  /* 0x00000010c6c67819 */ /* 0x000fc800000006ff */
        /* <DEDUP_REMOVED lines=15> */
[C---:B------:R-:W-:Y:S02]  /*31c0*/  SHF.L.U32 R204, R199.reuse, 0x10, RZ ;  /* 0x00000010c7cc7819 */ /* 0x040fe400000006ff */
[----:B------:R-:W-:Y:S02]  /*31d0*/  ISETP.NE.AND.EX P5, PT, RZ, UR15, PT, P5 ;  /* 0x0000000fff007c0c */ /* 0x000fe4000bfa5350 */
[----:B------:R-:W-:Y:S02]  /*31e0*/  PRMT R199, R199, 0x7632, R199 ;  /* 0x00007632c7c77816 */ /* 0x000fe400000000c7 */
[C---:B------:R-:W-:Y:S01]  /*31f0*/  SEL R171, R201.reuse, R171, P6 ;  /* 0x000000abc9ab7207 */ /* 0x040fe20003000000 */
[----:B------:R-:W-:Y:S01]  /*3200*/  FMUL.FTZ R201, R201, R17 ;  /* 0x00000011c9c97220 */ /* 0x000fe20000410000 */
[----:B------:R-:W-:-:S02]  /*3210*/  SHF.L.U32 R199, R199, 0x10, RZ ;  /* 0x00000010c7c77819 */ /* 0x000fc400000006ff */
[C---:B------:R-:W-:Y:S01]  /*3220*/  SEL R170, R200.reuse, R170, P6 ;  /* 0x000000aac8aa7207 */ /* 0x040fe20003000000 */
[----:B------:R-:W-:Y:S02]  /*3230*/  FMUL.FTZ R200, R200, R17 ;  /* 0x00000011c8c87220 */ /* 0x000fe40000410000 */
[----:B------:R-:W-:Y:S02]  /*3240*/  FFMA.FTZ R147, R201, R199, R147 ;  /* 0x000000c7c9937223 */ /* 0x000fe40000010093 */
[----:B------:R-:W-:Y:S01]  /*3250*/  FFMA.FTZ R146, R200, R204, R146 ;  /* 0x000000ccc8927223 */ /* 0x000fe20000010092 */
[----:B--2---:R-:W-:Y:S01]  /*3260*/  FMUL.FTZ R199, R206, R200 ;  /* 0x000000c8cec77220 */ /* 0x004fe20000410000 */
[----:B------:R-:W-:Y:S01]  /*3270*/  @P5 LEA R200, P6, R16, UR14, 0x5 ;  /* 0x0000000e10c85c11 */ /* 0x000fe2000f8c28ff */
[----:B---3--:R-:W-:-:S05]  /*3280*/  FMUL.FTZ R201, R205, R201 ;  /* 0x000000c9cdc97220 */ /* 0x008fca0000410000 */
[----:B------:R-:W-:Y:S02]  /*3290*/  F2FP.BF16.F32.PACK_AB R199, R201, R199 ;  /* 0x000000c7c9c7723e */ /* 0x000fe400000010ff */
[----:B------:R-:W-:-:S05]  /*32a0*/  @P5 LEA.HI.X R201, R16, UR15, RZ, 0x5, P6 ;  /* 0x0000000f10c95c11 */ /* 0x000fca000b0f2cff */
[----:B------:R-:W-:Y:S04]  /*32b0*/  @P5 STG.E.128 desc[UR4][R200.64], R164 ;  /* 0x000000a4c8005986 */ /* 0x000fe8000c101d04 */
[----:B------:R0:W-:Y:S02]  /*32c0*/  @P5 STG.E.128 desc[UR4][R200.64+0x10], R168 ;  /* 0x000010a8c8005986 */ /* 0x0001e4000c101d04 */
[----:B0-----:R-:W-:-:S04]  /*32d0*/  LEA R200, P5, R16, UR16, 0x4 ;  /* 0x0000001010c87c11 */ /* 0x001fc8000f8a20ff */
[----:B------:R-:W-:-:S05]  /*32e0*/  LEA.HI.X R201, R16, UR17, RZ, 0x4, P5 ;  /* 0x0000001110c97c11 */ /* 0x000fca000a8f24ff */
[----:B------:R1:W-:Y:S01]  /*32f0*/  STG.E.128 desc[UR4][R200.64], R196 ;  /* 0x000000c4c8007986 */ /* 0x0003e2000c101d04 */
[----:B------:R-:W-:-:S07]  /*3300*/  IADD3 R16, R16, 0x100, RZ ;  /* 0x0000010010107810 */ /* 0x000fce0007ffe0ff */
.L_x_6008:
[----:B------:R-:W-:Y:S05]  /*3310*/  BSYNC B0 ;  /* 0x0000000000007941 */ /* 0x000fea0003800000 */
.L_x_6007:
[----:B------:R-:W-:Y:S04]  /*3320*/  BSSY B0, `(.L_x_6009) ;  /* 0x0000063000007945 */ /* 0x000fe80003800000 */
[----:B------:R-:W-:Y:S05]  /*3330*/  @!P2 BRA `(.L_x_6010) ;  /* 0x000000040084a947 */ /* 0x000fea0003800000 */
[----:B01----:R-:W0:Y:S02]  /*3340*/  LDC.64 R196, c[0x0][0x220] ;  /* 0x00008800ffc47b82 */ /* 0x003e240000000a00 */
[----:B0-----:R-:W-:-:S06]  /*3350*/  IMAD.WIDE.U32 R196, R16, 0x10, R196 ;  /* 0x0000001010c47825 */ /* 0x001fcc00078e00c4 */
[----:B------:R-:W2:Y:S01]  /*3360*/  LDG.E.128 R196, desc[UR4][R196.64] ;  /* 0x00000004c4c47981 */ /* 0x000ea2000c1e1d00 */
[----:B------:R-:W-:Y:S01]  /*3370*/  ISETP.NE.U32.AND P5, PT, RZ, UR8, PT ;  /* 0x00000008ff007c0c */ /* 0x000fe2000bfa5070 */
[----:B------:R-:W-:Y:S01]  /*3380*/  FFMA.FTZ R200, R221, R202, R203 ;  /* 0x000000caddc87223 */ /* 0x000fe200000100cb */
[----:B------:R-:W-:Y:S02]  /*3390*/  ISETP.NE.U32.AND P6, PT, RZ, UR14, PT ;  /* 0x0000000eff007c0c */ /* 0x000fe4000bfc5070 */
[----:B------:R-:W-:Y:S01]  /*33a0*/  ISETP.NE.AND.EX P5, PT, RZ, UR9, PT, P5 ;  /* 0x00000009ff007c0c */ /* 0x000fe2000bfa5350 */
[----:B------:R-:W-:Y:S01]  /*33b0*/  FADD.FTZ R200, R245, -R200 ;  /* 0x800000c8f5c87221 */ /* 0x000fe20000010000 */
[----:B------:R-:W-:-:S03]  /*33c0*/  ISETP.NE.AND.EX P6, PT, RZ, UR15, PT, P6 ;  /* 0x0000000fff007c0c */ /* 0x000fc6000bfc5360 */
[----:B-----5:R-:W-:Y:S01]  /*33d0*/  FMUL.FTZ R201, R18, R200 ;  /* 0x000000c812c97220 */ /* 0x020fe20000410000 */
[----:B------:R-:W-:-:S04]  /*33e0*/  FFMA.FTZ R200, R210, R202, R203 ;  /* 0x000000cad2c87223 */ /* 0x000fc800000100cb */
[----:B------:R-:W-:-:S03]  /*33f0*/  FADD.FTZ R200, R244, -R200 ;  /* 0x800000c8f4c87221 */ /* 0x000fc60000010000 */
[----:B------:R-:W-:Y:S01]  /*3400*/  @P5 FADD.FTZ R201, R180, R201 ;  /* 0x000000c9b4c95221 */ /* 0x000fe20000010000 */
[----:B------:R-:W-:-:S04]  /*3410*/  FMUL.FTZ R200, R18, R200 ;  /* 0x000000c812c87220 */ /* 0x000fc80000410000 */
[C---:B------:R-:W-:Y:S01]  /*3420*/  SEL R164, R201.reuse, R164, P6 ;  /* 0x000000a4c9a47207 */ /* 0x040fe20003000000 */
[----:B------:R-:W-:Y:S01]  /*3430*/  FMUL.FTZ R201, R201, R17 ;  /* 0x00000011c9c97220 */ /* 0x000fe20000410000 */
[----:B------:R-:W-:-:S05]  /*3440*/  @P5 FADD.FTZ R200, R181, R200 ;  /* 0x000000c8b5c85221 */ /* 0x000fca0000010000 */
[C---:B------:R-:W-:Y:S01]  /*3450*/  SEL R165, R200.reuse, R165, P6 ;  /* 0x000000a5c8a57207 */ /* 0x040fe20003000000 */
[----:B------:R-:W-:Y:S01]  /*3460*/  FMUL.FTZ R200, R200, R17 ;  /* 0x00000011c8c87220 */ /* 0x000fe20000410000 */
[C---:B--2---:R-:W-:Y:S02]  /*3470*/  PRMT R204, R196.reuse, 0x7632, R204 ;  /* 0x00007632c4cc7816 */ /* 0x044fe400000000cc */
[----:B------:R-:W-:-:S05]  /*3480*/  SHF.L.U32 R196, R196, 0x10, RZ ;  /* 0x00000010c4c47819 */ /* 0x000fca00000006ff */
[----:B------:R-:W-:Y:S01]  /*3490*/  FFMA.FTZ R148, R201, R196, R148 ;  /* 0x000000c4c9947223 */ /* 0x000fe20000010094 */
[----:B------:R-:W-:Y:S02]  /*34a0*/  SHF.L.U32 R196, R204, 0x10, RZ ;  /* 0x00000010ccc47819 */ /* 0x000fe400000006ff */
[C---:B------:R-:W-:Y:S02]  /*34b0*/  PRMT R204, R197.reuse, 0x7632, R204 ;  /* 0x00007632c5cc7816 */ /* 0x040fe400000000cc */
[----:B------:R-:W-:Y:S01]  /*34c0*/  SHF.L.U32 R197, R197, 0x10, RZ ;  /* 0x00000010c5c57819 */ /* 0x000fe200000006ff */
[----:B------:R-:W-:Y:S01]  /*34d0*/  FFMA.FTZ R149, R200, R196, R149 ;  /* 0x000000c4c8957223 */ /* 0x000fe20000010095 */
[----:B------:R-:W-:Y:S01]  /*34e0*/  FMUL.FTZ R196, R44, R201 ;  /* 0x000000c92cc47220 */ /* 0x000fe20000410000 */
[----:B------:R-:W-:Y:S01]  /*34f0*/  FMUL.FTZ R200, R45, R200 ;  /* 0x000000c82dc87220 */ /* 0x000fe20000410000 */
[----:B------:R-:W-:-:S04]  /*3500*/  FFMA.FTZ R201, R209, R202, R203 ;  /* 0x000000cad1c97223 */ /* 0x000fc800000100cb */
[----:B------:R-:W-:Y:S01]  /*3510*/  FADD.FTZ R201, R243, -R201 ;  /* 0x800000c9f3c97221 */ /* 0x000fe20000010000 */
[----:B------:R-:W-:Y:S01]  /*3520*/  F2FP.BF16.F32.PACK_AB R196, R200, R196 ;  /* 0x000000c4c8c4723e */ /* 0x000fe200000010ff */
[----:B------:R-:W-:Y:S02]  /*3530*/  FFMA.FTZ R200, R9, R202, R203 ;  /* 0x000000ca09c87223 */ /* 0x000fe400000100cb */
[----:B------:R-:W-:Y:S02]  /*3540*/  FMUL.FTZ R201, R18, R201 ;  /* 0x000000c912c97220 */ /* 0x000fe40000410000 */
[----:B------:R-:W-:Y:S02]  /*3550*/  FADD.FTZ R200, R242, -R200 ;  /* 0x800000c8f2c87221 */ /* 0x000fe40000010000 */
[----:B------:R-:W-:Y:S02]  /*3560*/  @P5 FADD.FTZ R201, R182, R201 ;  /* 0x000000c9b6c95221 */ /* 0x000fe40000010000 */
[----:B------:R-:W-:-:S03]  /*3570*/  FMUL.FTZ R200, R18, R200 ;  /* 0x000000c812c87220 */ /* 0x000fc60000410000 */
[C---:B------:R-:W-:Y:S01]  /*3580*/  SEL R166, R201.reuse, R166, P6 ;  /* 0x000000a6c9a67207 */ /* 0x040fe20003000000 */
[----:B------:R-:W-:Y:S01]  /*3590*/  FMUL.FTZ R201, R201, R17 ;  /* 0x00000011c9c97220 */ /* 0x000fe20000410000 */
[----:B------:R-:W-:-:S03]  /*35a0*/  @P5 FADD.FTZ R200, R183, R200 ;  /* 0x000000c8b7c85221 */ /* 0x000fc60000010000 */
[----:B------:R-:W-:Y:S01]  /*35b0*/  FFMA.FTZ R150, R201, R197, R150 ;  /* 0x000000c5c9967223 */ /* 0x000fe20000010096 */
[----:B------:R-:W-:Y:S02]  /*35c0*/  SHF.L.U32 R197, R204, 0x10, RZ ;  /* 0x00000010ccc57819 */ /* 0x000fe400000006ff */
[C---:B------:R-:W-:Y:S01]  /*35d0*/  SEL R167, R200.reuse, R167, P6 ;  /* 0x000000a7c8a77207 */ /* 0x040fe20003000000 */
[----:B------:R-:W-:Y:S01]  /*35e0*/  FMUL.FTZ R200, R200, R17 ;  /* 0x00000011c8c87220 */ /* 0x000fe20000410000 */
[C---:B------:R-:W-:Y:S02]  /*35f0*/  SHF.L.U32 R204, R199.reuse, 0x10, RZ ;  /* 0x00000010c7cc7819 */ /* 0x040fe400000006ff */
[----:B------:R-:W-:Y:S01]  /*3600*/  PRMT R199, R199, 0x7632, R199 ;  /* 0x00007632c7c77816 */ /* 0x000fe200000000c7 */
[----:B------:R-:W-:Y:S01]  /*3610*/  FFMA.FTZ R151, R200, R197, R151 ;  /* 0x000000c5c8977223 */ /* 0x000fe20000010097 */
[----:B------:R-:W-:Y:S01]  /*3620*/  FMUL.FTZ R197, R46, R201 ;  /* 0x000000c92ec57220 */ /* 0x000fe20000410000 */
[----:B------:R-:W-:Y:S01]  /*3630*/  FMUL.FTZ R200, R47, R200 ;  /* 0x000000c82fc87220 */ /* 0x000fe20000410000 */
[----:B------:R-:W-:-:S02]  /*3640*/  SHF.L.U32 R201, R198, 0x10, RZ ;  /* 0x00000010c6c97819 */ /* 0x000fc400000006ff */
[----:B------:R-:W-:Y:S02]  /*3650*/  PRMT R198, R198, 0x7632, R198 ;  /* 0x00007632c6c67816 */ /* 0x000fe400000000c6 */
[----:B------:R-:W-:Y:S01]  /*3660*/  F2FP.BF16.F32.PACK_AB R197, R200, R197 ;  /* 0x000000c5c8c5723e */ /* 0x000fe200000010ff */
[----:B------:R-:W-:Y:S01]  /*3670*/  FFMA.FTZ R200, R7, R202, R203 ;  /* 0x000000ca07c87223 */ /* 0x000fe200000100cb */
[----:B------:R-:W-:Y:S02]  /*3680*/  SHF.L.U32 R198, R198, 0x10, RZ ;  /* 0x00000010c6c67819 */ /* 0x000fe400000006ff */
[----:B------:R-:W-:Y:S01]  /*3690*/  SHF.L.U32 R199, R199, 0x10, RZ ;  /* 0x00000010c7c77819 */ /* 0x000fe200000006ff */
[----:B------:R-:W-:-:S04]  /*36a0*/  FADD.FTZ R200, R241, -R200 ;  /* 0x800000c8f1c87221 */ /* 0x000fc80000010000 */
        /* <DEDUP_REMOVED lines=33> */
[C---:B------:R-:W-:Y:S02]  /*38c0*/  @P5 LEA R200, P6, R16.reuse, UR14, 0x5 ;  /* 0x0000000e10c85c11 */ /* 0x040fe4000f8c28ff */
        /* <DEDUP_REMOVED lines=8> */
.L_x_6010:
[----:B------:R-:W-:Y:S05]  /*3950*/  BSYNC B0 ;  /* 0x0000000000007941 */ /* 0x000fea0003800000 */
.L_x_6009:
[----:B012---:R-:W2:Y:S01]  /*3960*/  LDL R196, [R1+0x2c] ;  /* 0x00002c0001c47983 */ /* 0x007ea20000100800 */
[----:B------:R-:W-:Y:S01]  /*3970*/  BSSY B0, `(.L_x_6011) ;  /* 0x0000065000007945 */ /* 0x000fe20003800000 */
[----:B--2---:R-:W-:-:S13]  /*3980*/  ISETP.NE.AND P5, PT, R196, RZ, PT ;  /* 0x000000ffc400720c */ /* 0x004fda0003fa5270 */
[----:B------:R-:W-:Y:S05]  /*3990*/  @!P5 BRA `(.L_x_6012) ;  /* 0x000000040088d947 */ /* 0x000fea0003800000 */
[----:B------:R-:W0:Y:S01]  /*39a0*/  LDC.64 R196, c[0x0][0x220] ;  /* 0x00008800ffc47b82 */ /* 0x000e220000000a00 */
[----:B------:R-:W-:Y:S01]  /*39b0*/  P2R R206, PR, RZ, 0x1 ;  /* 0x00000001ffce7803 */ /* 0x000fe20000000000 */
[----:B0-----:R-:W-:-:S06]  /*39c0*/  IMAD.WIDE.U32 R196, R16, 0x10, R196 ;  /* 0x0000001010c47825 */ /* 0x001fcc00078e00c4 */
[----:B------:R-:W2:Y:S01]  /*39d0*/  LDG.E.128 R196, desc[UR4][R196.64] ;  /* 0x00000004c4c47981 */ /* 0x000ea2000c1e1d00 */
[----:B------:R-:W-:Y:S01]  /*39e0*/  ISETP.NE.U32.AND P5, PT, RZ, UR8, PT ;  /* 0x00000008ff007c0c */ /* 0x000fe2000bfa5070 */
[-CC-:B------:R-:W-:Y:S01]  /*39f0*/  FFMA.FTZ R200, R220, R202.reuse, R203.reuse ;  /* 0x000000cadcc87223 */ /* 0x180fe200000100cb */
[----:B------:R-:W-:Y:S01]  /*3a00*/  FFMA.FTZ R201, R14, R202, R203 ;  /* 0x000000ca0ec97223 */ /* 0x000fe200000100cb */
[----:B------:R-:W-:Y:S02]  /*3a10*/  ISETP.NE.U32.AND P6, PT, RZ, UR14, PT ;  /* 0x0000000eff007c0c */ /* 0x000fe4000bfc5070 */
[----:B------:R-:W-:Y:S01]  /*3a20*/  ISETP.NE.AND.EX P5, PT, RZ, UR9, PT, P5 ;  /* 0x00000009ff007c0c */ /* 0x000fe2000bfa5350 */
[----:B------:R-:W-:Y:S01]  /*3a30*/  FADD.FTZ R200, R237, -R200 ;  /* 0x800000c8edc87221 */ /* 0x000fe20000010000 */
[----:B------:R-:W-:Y:S01]  /*3a40*/  FADD.FTZ R201, R236, -R201 ;  /* 0x800000c9ecc97221 */ /* 0x000fe20000010000 */
[----:B------:R-:W-:Y:S02]  /*3a50*/  ISETP.NE.AND.EX P6, PT, RZ, UR15, PT, P6 ;  /* 0x0000000fff007c0c */ /* 0x000fe4000bfc5360 */
[C---:B-----5:R-:W-:Y:S01]  /*3a60*/  FMUL.FTZ R200, R18.reuse, R200 ;  /* 0x000000c812c87220 */ /* 0x060fe20000410000 */
[----:B------:R-:W-:-:S07]  /*3a70*/  FMUL.FTZ R201, R18, R201 ;  /* 0x000000c912c97220 */ /* 0x000fce0000410000 */
[----:B------:R-:W-:Y:S01]  /*3a80*/  @P5 FADD.FTZ R200, R188, R200 ;  /* 0x000000c8bcc85221 */ /* 0x000fe20000010000 */
[----:B------:R-:W-:-:S04]  /*3a90*/  @P5 FADD.FTZ R201, R189, R201 ;  /* 0x000000c9bdc95221 */ /* 0x000fc80000010000 */
[----:B------:R-:W-:Y:S02]  /*3aa0*/  SEL R164, R200, R164, P6 ;  /* 0x000000a4c8a47207 */ /* 0x000fe40003000000 */
[C---:B------:R-:W-:Y:S01]  /*3ab0*/  SEL R165, R201.reuse, R165, P6 ;  /* 0x000000a5c9a57207 */ /* 0x040fe20003000000 */
[-C--:B------:R-:W-:Y:S01]  /*3ac0*/  FMUL.FTZ R201, R201, R17.reuse ;  /* 0x00000011c9c97220 */ /* 0x080fe20000410000 */
[C---:B--2---:R-:W-:Y:S02]  /*3ad0*/  PRMT R205, R196.reuse, 0x7632, R205 ;  /* 0x00007632c4cd7816 */ /* 0x044fe400000000cd */
[----:B------:R-:W-:Y:S01]  /*3ae0*/  SHF.L.U32 R204, R196, 0x10, RZ ;  /* 0x00000010c4cc7819 */ /* 0x000fe200000006ff */
[----:B------:R-:W-:Y:S01]  /*3af0*/  FMUL.FTZ R196, R200, R17 ;  /* 0x00000011c8c47220 */ /* 0x000fe20000410000 */
[----:B------:R-:W-:Y:S02]  /*3b00*/  SHF.L.U32 R200, R205, 0x10, RZ ;  /* 0x00000010cdc87819 */ /* 0x000fe400000006ff */
[----:B------:R-:W-:Y:S01]  /*3b10*/  PRMT R205, R197, 0x7632, R205 ;  /* 0x00007632c5cd7816 */ /* 0x000fe200000000cd */
[----:B------:R-:W-:Y:S01]  /*3b20*/  FFMA.FTZ R156, R196, R204, R156 ;  /* 0x000000ccc49c7223 */ /* 0x000fe2000001009c */
[----:B------:R-:W-:Y:S01]  /*3b30*/  FMUL.FTZ R196, R60, R196 ;  /* 0x000000c43cc47220 */ /* 0x000fe20000410000 */
[----:B------:R-:W-:Y:S01]  /*3b40*/  FFMA.FTZ R157, R201, R200, R157 ;  /* 0x000000c8c99d7223 */ /* 0x000fe2000001009d */
[----:B------:R-:W-:Y:S01]  /*3b50*/  FMUL.FTZ R200, R61, R201 ;  /* 0x000000c93dc87220 */ /* 0x000fe20000410000 */
[----:B------:R-:W-:-:S04]  /*3b60*/  SHF.L.U32 R204, R197, 0x10, RZ ;  /* 0x00000010c5cc7819 */ /* 0x000fc800000006ff */
[----:B------:R-:W-:Y:S01]  /*3b70*/  F2FP.BF16.F32.PACK_AB R200, R200, R196 ;  /* 0x000000c4c8c8723e */ /* 0x000fe200000010ff */
[----:B------:R-:W-:-:S04]  /*3b80*/  FFMA.FTZ R196, R12, R202, R203 ;  /* 0x000000ca0cc47223 */ /* 0x000fc800000100cb */
[----:B------:R-:W-:Y:S01]  /*3b90*/  FADD.FTZ R201, R235, -R196 ;  /* 0x800000c4ebc97221 */ /* 0x000fe20000010000 */
[----:B------:R-:W-:-:S03]  /*3ba0*/  FFMA.FTZ R196, R15, R202, R203 ;  /* 0x000000ca0fc47223 */ /* 0x000fc600000100cb */
[----:B------:R-:W-:Y:S01]  /*3bb0*/  FMUL.FTZ R201, R18, R201 ;  /* 0x000000c912c97220 */ /* 0x000fe20000410000 */
[----:B------:R-:W-:-:S03]  /*3bc0*/  FADD.FTZ R196, R234, -R196 ;  /* 0x800000c4eac47221 */ /* 0x000fc60000010000 */
[----:B------:R-:W-:Y:S01]  /*3bd0*/  @P5 FADD.FTZ R201, R190, R201 ;  /* 0x000000c9bec95221 */ /* 0x000fe20000010000 */
[----:B------:R-:W-:-:S03]  /*3be0*/  FMUL.FTZ R196, R18, R196 ;  /* 0x000000c412c47220 */ /* 0x000fc60000410000 */
[----:B------:R-:W-:Y:S01]  /*3bf0*/  FMUL.FTZ R197, R201, R17 ;  /* 0x00000011c9c57220 */ /* 0x000fe20000410000 */
[----:B------:R-:W-:Y:S01]  /*3c00*/  @P5 FADD.FTZ R196, R191, R196 ;  /* 0x000000c4bfc45221 */ /* 0x000fe20000010000 */
[----:B------:R-:W-:Y:S02]  /*3c10*/  SEL R166, R201, R166, P6 ;  /* 0x000000a6c9a67207 */ /* 0x000fe40003000000 */
[----:B------:R-:W-:Y:S01]  /*3c20*/  SHF.L.U32 R201, R205, 0x10, RZ ;  /* 0x00000010cdc97819 */ /* 0x000fe200000006ff */
[----:B------:R-:W-:Y:S01]  /*3c30*/  FFMA.FTZ R158, R197, R204, R158 ;  /* 0x000000ccc59e7223 */ /* 0x000fe2000001009e */
[C---:B------:R-:W-:Y:S01]  /*3c40*/  SEL R167, R196.reuse, R167, P6 ;  /* 0x000000a7c4a77207 */ /* 0x040fe20003000000 */
[----:B------:R-:W-:Y:S01]  /*3c50*/  FMUL.FTZ R196, R196, R17 ;  /* 0x00000011c4c47220 */ /* 0x000fe20000410000 */
[----:B------:R-:W-:Y:S01]  /*3c60*/  FMUL.FTZ R197, R62, R197 ;  /* 0x000000c53ec57220 */ /* 0x000fe20000410000 */
[----:B------:R-:W-:Y:S02]  /*3c70*/  FFMA.FTZ R205, R229, R202, R203 ;  /* 0x000000cae5cd7223 */ /* 0x000fe400000100cb */
[----:B------:R-:W-:Y:S01]  /*3c80*/  FFMA.FTZ R159, R196, R201, R159 ;  /* 0x000000c9c49f7223 */ /* 0x000fe2000001009f */
[----:B------:R-:W-:-:S05]  /*3c90*/  FMUL.FTZ R196, R63, R196 ;  /* 0x000000c43fc47220 */ /* 0x000fca0000410000 */
[----:B------:R-:W-:Y:S01]  /*3ca0*/  F2FP.BF16.F32.PACK_AB R201, R196, R197 ;  /* 0x000000c5c4c9723e */ /* 0x000fe200000010ff */
[-CC-:B------:R-:W-:Y:S01]  /*3cb0*/  FFMA.FTZ R196, R13, R202.reuse, R203.reuse ;  /* 0x000000ca0dc47223 */ /* 0x180fe200000100cb */
[----:B------:R-:W-:-:S03]  /*3cc0*/  FFMA.FTZ R197, R224, R202, R203 ;  /* 0x000000cae0c57223 */ /* 0x000fc600000100cb */
[----:B------:R-:W-:Y:S01]  /*3cd0*/  FADD.FTZ R196, R233, -R196 ;  /* 0x800000c4e9c47221 */ /* 0x000fe20000010000 */
[----:B------:R-:W-:-:S03]  /*3ce0*/  FADD.FTZ R197, R223, -R197 ;  /* 0x800000c5dfc57221 */ /* 0x000fc60000010000 */
[----:B------:R-:W-:-:S04]  /*3cf0*/  FMUL.FTZ R196, R18, R196 ;  /* 0x000000c412c47220 */ /* 0x000fc80000410000 */
[----:B------:R-:W-:-:S04]  /*3d00*/  @P5 FADD.FTZ R196, R192, R196 ;  /* 0x000000c4c0c45221 */ /* 0x000fc80000010000 */
[C---:B------:R-:W-:Y:S01]  /*3d10*/  FMUL.FTZ R204, R196.reuse, R17 ;  /* 0x00000011c4cc7220 */ /* 0x040fe20000410000 */
[----:B------:R-:W-:Y:S02]  /*3d20*/  SEL R168, R196, R168, P6 ;  /* 0x000000a8c4a87207 */ /* 0x000fe40003000000 */
[----:B------:R-:W-:-:S05]  /*3d30*/  SHF.L.U32 R196, R198, 0x10, RZ ;  /* 0x00000010c6c47819 */ /* 0x000fca00000006ff */
[----:B------:R-:W-:Y:S01]  /*3d40*/  FFMA.FTZ R160, R204, R196, R160 ;  /* 0x000000c4cca07223 */ /* 0x000fe200000100a0 */
[----:B------:R-:W-:Y:S01]  /*3d50*/  FFMA.FTZ R196, R232, R202, R203 ;  /* 0x000000cae8c47223 */ /* 0x000fe200000100cb */
[----:B------:R-:W-:-:S03]  /*3d60*/  FADD.FTZ R202, R227, -R205 ;  /* 0x800000cde3ca7221 */ /* 0x000fc60000010000 */
[----:B------:R-:W-:Y:S01]  /*3d70*/  FADD.FTZ R196, R231, -R196 ;  /* 0x800000c4e7c47221 */ /* 0x000fe20000010000 */
[----:B------:R-:W-:-:S03]  /*3d80*/  FMUL.FTZ R202, R18, R202 ;  /* 0x000000ca12ca7220 */ /* 0x000fc60000410000 */
[C---:B------:R-:W-:Y:S01]  /*3d90*/  FMUL.FTZ R196, R18.reuse, R196 ;  /* 0x000000c412c47220 */ /* 0x040fe20000410000 */
[----:B------:R-:W-:Y:S01]  /*3da0*/  FMUL.FTZ R18, R18, R197 ;  /* 0x000000c512127220 */ /* 0x000fe20000410000 */
[----:B------:R-:W-:Y:S01]  /*3db0*/  @P5 FADD.FTZ R202, R194, R202 ;  /* 0x000000cac2ca5221 */ /* 0x000fe20000010000 */
[----:B------:R-:W-:Y:S01]  /*3dc0*/  PRMT R197, R198, 0x7632, R197 ;  /* 0x00007632c6c57816 */ /* 0x000fe200000000c5 */
[----:B------:R-:W-:Y:S01]  /*3dd0*/  @P5 FADD.FTZ R196, R193, R196 ;  /* 0x000000c4c1c45221 */ /* 0x000fe20000010000 */
[----:B------:R-:W-:Y:S01]  /*3de0*/  @P5 FADD.FTZ R18, R195, R18 ;  /* 0x00000012c3125221 */ /* 0x000fe20000010000 */
[----:B------:R-:W-:Y:S02]  /*3df0*/  ISETP.NE.U32.AND P5, PT, RZ, UR14, PT ;  /* 0x0000000eff007c0c */ /* 0x000fe4000bfa5070 */
[----:B------:R-:W-:Y:S01]  /*3e00*/  SHF.L.U32 R197, R197, 0x10, RZ ;  /* 0x00000010c5c57819 */ /* 0x000fe200000006ff */
[----:B------:R-:W-:Y:S01]  /*3e10*/  FMUL.FTZ R198, R196, R17 ;  /* 0x00000011c4c67220 */ /* 0x000fe20000410000 */
[----:B------:R-:W-:-:S02]  /*3e20*/  ISETP.NE.AND.EX P5, PT, RZ, UR15, PT, P5 ;  /* 0x0000000fff007c0c */ /* 0x000fc4000bfa5350 */
[----:B------:R-:W-:Y:S01]  /*3e30*/  SEL R169, R196, R169, P6 ;  /* 0x000000a9c4a97207 */ /* 0x000fe20003000000 */
[----:B------:R-:W-:Y:S01]  /*3e40*/  FFMA.FTZ R161, R198, R197, R161 ;  /* 0x000000c5c6a17223 */ /* 0x000fe200000100a1 */
[----:B------:R-:W-:Y:S01]  /*3e50*/  SEL R170, R202, R170, P6 ;  /* 0x000000aacaaa7207 */ /* 0x000fe20003000000 */
[----:B------:R-:W-:Y:S01]  /*3e60*/  FMUL.FTZ R198, R65, R198 ;  /* 0x000000c641c67220 */ /* 0x000fe20000410000 */
[----:B------:R-:W-:-:S07]  /*3e70*/  SEL R171, R18, R171, P6 ;  /* 0x000000ab12ab7207 */ /* 0x000fce0003000000 */
[----:B------:R-:W-:-:S04]  /*3e80*/  @P5 LEA R196, P0, R16, UR14, 0x5 ;  /* 0x0000000e10c45c11 */ /* 0x000fc8000f8028ff */
[----:B------:R-:W-:Y:S02]  /*3e90*/  @P5 LEA.HI.X R197, R16, UR15, RZ, 0x5, P0 ;  /* 0x0000000f10c55c11 */ /* 0x000fe400080f2cff */
[----:B------:R-:W-:-:S03]  /*3ea0*/  ISETP.NE.AND P0, PT, R206, RZ, PT ;  /* 0x000000ffce00720c */ /* 0x000fc60003f05270 */
[----:B------:R-:W-:Y:S04]  /*3eb0*/  @P5 STG.E.128 desc[UR4][R196.64], R164 ;  /* 0x000000a4c4005986 */ /* 0x000fe8000c101d04 */
[----:B------:R0:W-:Y:S02]  /*3ec0*/  @P5 STG.E.128 desc[UR4][R196.64+0x10], R168 ;  /* 0x000010a8c4005986 */ /* 0x0001e4000c101d04 */
[-C--:B0-----:R-:W-:Y:S01]  /*3ed0*/  FMUL.FTZ R197, R202, R17.reuse ;  /* 0x00000011cac57220 */ /* 0x081fe20000410000 */
[----:B------:R-:W-:Y:S01]  /*3ee0*/  FMUL.FTZ R17, R18, R17 ;  /* 0x0000001112117220 */ /* 0x000fe20000410000 */
[----:B------:R-:W-:Y:S01]  /*3ef0*/  FMUL.FTZ R196, R64, R204 ;  /* 0x000000cc40c47220 */ /* 0x000fe20000410000 */
[----:B------:R-:W-:-:S04]  /*3f00*/  SHF.L.U32 R18, R199, 0x10, RZ ;  /* 0x00000010c7127819 */ /* 0x000fc800000006ff */
[----:B------:R-:W-:Y:S01]  /*3f10*/  F2FP.BF16.F32.PACK_AB R202, R198, R196 ;  /* 0x000000c4c6ca723e */ /* 0x000fe200000010ff */
[----:B------:R-:W-:Y:S01]  /*3f20*/  FFMA.FTZ R162, R197, R18, R162 ;  /* 0x00000012c5a27223 */ /* 0x000fe200000100a2 */
[----:B------:R-:W-:Y:S01]  /*3f30*/  FMUL.FTZ R18, R66, R197 ;  /* 0x000000c542127220 */ /* 0x000fe20000410000 */
[----:B------:R-:W-:-:S05]  /*3f40*/  FMUL.FTZ R196, R67, R17 ;  /* 0x0000001143c47220 */ /* 0x000fca0000410000 */
[----:B------:R-:W-:Y:S02]  /*3f50*/  F2FP.BF16.F32.PACK_AB R203, R196, R18 ;  /* 0x00000012c4cb723e */ /* 0x000fe400000010ff */
[----:B------:R-:W-:-:S04]  /*3f60*/  LEA R196, P5, R16, UR16, 0x4 ;  /* 0x0000001010c47c11 */ /* 0x000fc8000f8a20ff */
[----:B------:R-:W-:Y:S02]  /*3f70*/  LEA.HI.X R197, R16, UR17, RZ, 0x4, P5 ;  /* 0x0000001110c57c11 */ /* 0x000fe4000a8f24ff */
[----:B------:R-:W-:-:S03]  /*3f80*/  PRMT R16, R199, 0x7632, R16 ;  /* 0x00007632c7107816 */ /* 0x000fc60000000010 */
[----:B------:R0:W-:Y:S01]  /*3f90*/  STG.E.128 desc[UR4][R196.64], R200 ;  /* 0x000000c8c4007986 */ /* 0x0001e2000c101d04 */
[----:B------:R-:W-:-:S05]  /*3fa0*/  SHF.L.U32 R16, R16, 0x10, RZ ;  /* 0x0000001010107819 */ /* 0x000fca00000006ff */
[----:B------:R-:W-:-:S07]  /*3fb0*/  FFMA.FTZ R163, R17, R16, R163 ;  /* 0x0000001011a37223 */ /* 0x000fce00000100a3 */
.L_x_6012:
[----:B------:R-:W-:Y:S05]  /*3fc0*/  BSYNC B0 ;  /* 0x0000000000007941 */ /* 0x000fea0003800000 */
.L_x_6011:
[----:B------:R-:W-:Y:S02]  /*3fd0*/  SEL R16, RZ, 0x1, P4 ;  /* 0x00000001ff107807 */ /* 0x000fe40002000000 */
[----:B------:R-:W-:-:S03]  /*3fe0*/  IADD3 R2, R2, UR18, RZ ;  /* 0x0000001202027c10 */ /* 0x000fc6000fffe0ff */
[----:B------:R1:W-:Y:S01]  /*3ff0*/  STL.S16 [R1+0x20], R16 ;  /* 0x0000201001007387 */ /* 0x0003e20000100600 */
[----:B------:R-:W-:-:S13]  /*4000*/  ISETP.GE.AND P5, PT, R2, UR19, PT ;  /* 0x0000001302007c0c */ /* 0x000fda000bfa6270 */
[----:B-1----:R-:W-:Y:S05]  /*4010*/  @!P5 BRA `(.L_x_6013) ;  /* 0xffffffc8003cd947 */ /* 0x002fea000383ffff */
.L_x_5995:
        /* <DEDUP_REMOVED lines=22> */
.L_x_6015:
[----:B------:R-:W-:Y:S05]  /*4180*/  BSYNC B0 ;  /* 0x0000000000007941 */ /* 0x000fea0003800000 */
.L_x_6014:
        /* <DEDUP_REMOVED lines=15> */
.L_x_6017:
[----:B------:R-:W-:Y:S05]  /*4280*/  BSYNC B0 ;  /* 0x0000000000007941 */ /* 0x000fea0003800000 */
.L_x_6016:
        /* <DEDUP_REMOVED lines=15> */
.L_x_6019:
[----:B------:R-:W-:Y:S05]  /*4380*/  BSYNC B0 ;  /* 0x0000000000007941 */ /* 0x000fea0003800000 */
.L_x_6018:
        /* <DEDUP_REMOVED lines=16> */
.L_x_6004:
[----:B------:R-:W-:Y:S01]  /*4490*/  HFMA2.MMA R196, -RZ, RZ, 0, 9.5367431640625e-07 ;  /* 0x00000010ffc47435 */ /* 0x000fe200000001ff */
[----:B------:R-:W-:Y:S02]  /*44a0*/  MOV R200, R225 ;  /* 0x000000e100c87202 */ /* 0x000fe40000000f00 */
[----:B------:R-:W-:Y:S02]  /*44b0*/  MOV R197, 0x1f ;  /* 0x0000001f00c57802 */ /* 0x000fe40000000f00 */
[----:B---3--:R-:W-:-:S07]  /*44c0*/  MOV R199, 0xffffffff ;  /* 0xffffffff00c77802 */ /* 0x008fce0000000f00 */
[----:B-----5:R-:W-:Y:S05]  /*44d0*/  WARPSYNC.COLLECTIVE R199, `(.L_x_6020) ;  /* 0x00000000c7087348 */ /* 0x020fea0003c00000 */
[----:B------:R0:W1:Y:S02]  /*44e0*/  SHFL.DOWN P6, R203, R200, R196, R197 ;  /* 0x080000c4c8cb7389 */ /* 0x00006400000c00c5 */
[----:B01---5:R-:W-:Y:S01]  /*44f0*/  ENDCOLLECTIVE ;  /* 0x000000000000791b */ /* 0x023fe20003800000 */
.L_x_6020:
[----:B------:R-:W-:Y:S02]  /*4500*/  MOV R200, R226 ;  /* 0x000000e200c87202 */ /* 0x000fe40000000f00 */
[----:B------:R-:W-:-:S05]  /*4510*/  MOV R196, R203 ;  /* 0x000000cb00c47202 */ /* 0x000fca0000000f00 */
[----:B------:R-:W-:Y:S01]  /*4520*/  FADD.FTZ R201, R196, R225 ;  /* 0x000000e1c4c97221 */ /* 0x000fe20000010000 */
[----:B------:R-:W-:-:S11]  /*4530*/  HFMA2.MMA R196, -RZ, RZ, 0, 9.5367431640625e-07 ;  /* 0x00000010ffc47435 */ /* 0x000fd600000001ff */
[----:B------:R-:W-:Y:S05]  /*4540*/  WARPSYNC.COLLECTIVE R199, `(.L_x_6021) ;  /* 0x00000000c7087348 */ /* 0x000fea0003c00000 */
[----:B------:R0:W1:Y:S02]  /*4550*/  SHFL.DOWN P6, R203, R200, R196, R197 ;  /* 0x080000c4c8cb7389 */ /* 0x00006400000c00c5 */
[----:B01----:R-:W-:Y:S01]  /*4560*/  ENDCOLLECTIVE ;  /* 0x000000000000791b */ /* 0x003fe20003800000 */
.L_x_6021:
[----:B------:R-:W-:Y:S02]  /*4570*/  MOV R200, R201 ;  /* 0x000000c900c87202 */ /* 0x000fe40000000f00 */
[----:B------:R-:W-:-:S05]  /*4580*/  MOV R196, R203 ;  /* 0x000000cb00c47202 */ /* 0x000fca0000000f00 */
[----:B------:R-:W-:Y:S01]  /*4590*/  FADD.FTZ R202, R196, R226 ;  /* 0x000000e2c4ca7221 */ /* 0x000fe20000010000 */
[----:B------:R-:W-:-:S11]  /*45a0*/  HFMA2.MMA R196, -RZ, RZ, 0, 4.76837158203125e-07 ;  /* 0x00000008ffc47435 */ /* 0x000fd600000001ff */
[----:B------:R-:W-:Y:S05]  /*45b0*/  WARPSYNC.COLLECTIVE R199, `(.L_x_6022) ;  /* 0x00000000c7087348 */ /* 0x000fea0003c00000 */
[----:B------:R0:W1:Y:S02]  /*45c0*/  SHFL.DOWN P6, R203, R200, R196, R197 ;  /* 0x080000c4c8cb7389 */ /* 0x00006400000c00c5 */
[----:B01----:R-:W-:Y:S01]  /*45d0*/  ENDCOLLECTIVE ;  /* 0x000000000000791b */ /* 0x003fe20003800000 */
.L_x_6022:
[----:B------:R-:W-:Y:S02]  /*45e0*/  MOV R200, R202 ;  /* 0x000000ca00c87202 */ /* 0x000fe40000000f00 */
[----:B------:R-:W-:-:S05]  /*45f0*/  MOV R196, R203 ;  /* 0x000000cb00c47202 */ /* 0x000fca0000000f00 */
[----:B------:R-:W-:Y:S01]  /*4600*/  FADD.FTZ R201, R201, R196 ;  /* 0x000000c4c9c97221 */ /* 0x000fe20000010000 */
[----:B------:R-:W-:-:S11]  /*4610*/  HFMA2.MMA R196, -RZ, RZ, 0, 4.76837158203125e-07 ;  /* 0x00000008ffc47435 */ /* 0x000fd600000001ff */
[----:B------:R-:W-:Y:S05]  /*4620*/  WARPSYNC.COLLECTIVE R199, `(.L_x_6023) ;  /* 0x00000000c7087348 */ /* 0x000fea0003c00000 */
[----:B------:R0:W1:Y:S02]  /*4630*/  SHFL.DOWN P6, R203, R200, R196, R197 ;  /* 0x080000c4c8cb7389 */ /* 0x00006400000c00c5 */
[----:B01----:R-:W-:Y:S01]  /*4640*/  ENDCOLLECTIVE ;  /* 0x000000000000791b */ /* 0x003fe20003800000 */
.L_x_6023:
[----:B------:R-:W-:Y:S02]  /*4650*/  MOV R200, R201 ;  /* 0x000000c900c87202 */ /* 0x000fe40000000f00 */
[----:B------:R-:W-:-:S05]  /*4660*/  MOV R196, R203 ;  /* 0x000000cb00c47202 */ /* 0x000fca0000000f00 */
[----:B------:R-:W-:Y:S01]  /*4670*/  FADD.FTZ R202, R202, R196 ;  /* 0x000000c4caca7221 */ /* 0x000fe20000010000 */
[----:B------:R-:W-:-:S11]  /*4680*/  HFMA2.MMA R196, -RZ, RZ, 0, 2.384185791015625e-07 ;  /* 0x00000004ffc47435 */ /* 0x000fd600000001ff */
[----:B------:R-:W-:Y:S05]  /*4690*/  WARPSYNC.COLLECTIVE R199, `(.L_x_6024) ;  /* 0x00000000c7087348 */ /* 0x000fea0003c00000 */
[----:B------:R0:W1:Y:S02]  /*46a0*/  SHFL.DOWN P6, R203, R200, R196, R197 ;  /* 0x080000c4c8cb7389 */ /* 0x00006400000c00c5 */
[----:B01----:R-:W-:Y:S01]  /*46b0*/  ENDCOLLECTIVE ;  /* 0x000000000000791b */ /* 0x003fe20003800000 */
.L_x_6024:
[----:B------:R-:W-:Y:S02]  /*46c0*/  MOV R200, R202 ;  /* 0x000000ca00c87202 */ /* 0x000fe40000000f00 */
[----:B------:R-:W-:-:S05]  /*46d0*/  MOV R196, R203 ;  /* 0x000000cb00c47202 */ /* 0x000fca0000000f00 */
[----:B------:R-:W-:Y:S01]  /*46e0*/  FADD.FTZ R201, R201, R196 ;  /* 0x000000c4c9c97221 */ /* 0x000fe20000010000 */
[----:B------:R-:W-:-:S11]  /*46f0*/  HFMA2.MMA R196, -RZ, RZ, 0, 2.384185791015625e-07 ;  /* 0x00000004ffc47435 */ /* 0x000fd600000001ff */
[----:B------:R-:W-:Y:S05]  /*4700*/  WARPSYNC.COLLECTIVE R199, `(.L_x_6025) ;  /* 0x00000000c7087348 */ /* 0x000fea0003c00000 */
[----:B------:R0:W1:Y:S02]  /*4710*/  SHFL.DOWN P6, R203, R200, R196, R197 ;  /* 0x080000c4c8cb7389 */ /* 0x00006400000c00c5 */
[----:B01----:R-:W-:Y:S01]  /*4720*/  ENDCOLLECTIVE ;  /* 0x000000000000791b */ /* 0x003fe20003800000 */
.L_x_6025:
[----:B------:R-:W-:Y:S02]  /*4730*/  MOV R200, R201 ;  /* 0x000000c900c87202 */ /* 0x000fe40000000f00 */
[----:B------:R-:W-:-:S05]  /*4740*/  MOV R196, R203 ;  /* 0x000000cb00c47202 */ /* 0x000fca0000000f00 */
[----:B------:R-:W-:Y:S01]  /*4750*/  FADD.FTZ R202, R202, R196 ;  /* 0x000000c4caca7221 */ /* 0x000fe20000010000 */
[----:B------:R-:W-:-:S11]  /*4760*/  HFMA2.MMA R196, -RZ, RZ, 0, 1.1920928955078125e-07 ;  /* 0x00000002ffc47435 */ /* 0x000fd600000001ff */
[----:B------:R-:W-:Y:S05]  /*4770*/  WARPSYNC.COLLECTIVE R199, `(.L_x_6026) ;  /* 0x00000000c7087348 */ /* 0x000fea0003c00000 */
[----:B------:R0:W1:Y:S02]  /*4780*/  SHFL.DOWN P6, R203, R200, R196, R197 ;  /* 0x080000c4c8cb7389 */ /* 0x00006400000c00c5 */
[----:B01----:R-:W-:Y:S01]  /*4790*/  ENDCOLLECTIVE ;  /* 0x000000000000791b */ /* 0x003fe20003800000 */
.L_x_6026:
[----:B------:R-:W-:Y:S02]  /*47a0*/  MOV R200, R202 ;  /* 0x000000ca00c87202 */ /* 0x000fe40000000f00 */
[----:B------:R-:W-:-:S05]  /*47b0*/  MOV R196, R203 ;  /* 0x000000cb00c47202 */ /* 0x000fca0000000f00 */
[----:B------:R-:W-:Y:S01]  /*47c0*/  FADD.FTZ R201, R201, R196 ;  /* 0x000000c4c9c97221 */ /* 0x000fe20000010000 */
[----:B------:R-:W-:-:S11]  /*47d0*/  HFMA2.MMA R196, -RZ, RZ, 0, 1.1920928955078125e-07 ;  /* 0x00000002ffc47435 */ /* 0x000fd600000001ff */
[----:B------:R-:W-:Y:S05]  /*47e0*/  WARPSYNC.COLLECTIVE R199, `(.L_x_6027) ;  /* 0x00000000c7087348 */ /* 0x000fea0003c00000 */
[----:B------:R0:W1:Y:S02]  /*47f0*/  SHFL.DOWN P6, R203, R200, R196, R197 ;  /* 0x080000c4c8cb7389 */ /* 0x00006400000c00c5 */
[----:B01----:R-:W-:Y:S01]  /*4800*/  ENDCOLLECTIVE ;  /* 0x000000000000791b */ /* 0x003fe20003800000 */
.L_x_6027:
[----:B------:R-:W-:Y:S02]  /*4810*/  MOV R200, R201 ;  /* 0x000000c900c87202 */ /* 0x000fe40000000f00 */
[----:B------:R-:W-:-:S05]  /*4820*/  MOV R196, R203 ;  /* 0x000000cb00c47202 */ /* 0x000fca0000000f00 */
[----:B------:R-:W-:Y:S01]  /*4830*/  FADD.FTZ R202, R202, R196 ;  /* 0x000000c4caca7221 */ /* 0x000fe20000010000 */
[----:B------:R-:W-:-:S11]  /*4840*/  HFMA2.MMA R196, -RZ, RZ, 0, 5.9604644775390625e-08 ;  /* 0x00000001ffc47435 */ /* 0x000fd600000001ff */
[----:B------:R-:W-:Y:S05]  /*4850*/  WARPSYNC.COLLECTIVE R199, `(.L_x_6028) ;  /* 0x00000000c7087348 */ /* 0x000fea0003c00000 */
[----:B------:R0:W1:Y:S02]  /*4860*/  SHFL.DOWN P6, R203, R200, R196, R197 ;  /* 0x080000c4c8cb7389 */ /* 0x00006400000c00c5 */
[----:B01----:R-:W-:Y:S01]  /*4870*/  ENDCOLLECTIVE ;  /* 0x000000000000791b */ /* 0x003fe20003800000 */
.L_x_6028:
[----:B------:R-:W-:Y:S02]  /*4880*/  MOV R200, R202 ;  /* 0x000000ca00c87202 */ /* 0x000fe40000000f00 */
[----:B------:R-:W-:-:S07]  /*4890*/  MOV R204, R203 ;  /* 0x000000cb00cc7202 */ /* 0x000fce0000000f00 */
[----:B------:R-:W-:Y:S05]  /*48a0*/  WARPSYNC.COLLECTIVE R199, `(.L_x_6029) ;  /* 0x00000000c7087348 */ /* 0x000fea0003c00000 */
[----:B------:R0:W1:Y:S02]  /*48b0*/  SHFL.DOWN P6, R203, R200, R196, R197 ;  /* 0x080000c4c8cb7389 */ /* 0x00006400000c00c5 */
[----:B01----:R-:W-:Y:S01]  /*48c0*/  ENDCOLLECTIVE ;  /* 0x000000000000791b */ /* 0x003fe20003800000 */
.L_x_6029:
[----:B------:R-:W-:Y:S01]  /*48d0*/  MOV R197, R203 ;  /* 0x000000cb00c57202 */ /* 0x000fe20000000f00 */
[----:B------:R-:W-:Y:S06]  /*48e0*/  BRA `(.L_x_6030) ;  /* 0xffffffd800787947 */ /* 0x000fec000383ffff */
.L_x_6031:
        /* <DEDUP_REMOVED lines=9> */
.L_x_13944:


//--------------------- .text._ZN10layer_norm13ln_bwd_kernelINS_13Kernel_traitsIf13__nv_bfloat16fS2_fjLj8192ELj1ELj1ELj8ELj16ENS_18Kernel_traits_baseILj8192EfS2_fS2_fjLj256EEEEELb0ELb1ELb0ELb1EEEvNS_9BwdParamsE --------------------------
	.section	.text._ZN10layer_norm13ln_bwd_kernelINS_13Kernel_traitsIf13__nv_bfloat16fS2_fjLj8192ELj1ELj1ELj8ELj16ENS_18Kernel_traits_baseILj8192EfS2_fS2_fjLj256EEEEELb0ELb1ELb0ELb1EEEvNS_9BwdParamsE,"ax",@progbits
	.align	128
        .global         _ZN10layer_norm13ln_bwd_kernelINS_13Kernel_traitsIf13__nv_bfloat16fS2_fjLj8192ELj1ELj1ELj8ELj16ENS_18Kernel_traits_baseILj8192EfS2_fS2_fjLj256EEEEELb0ELb1ELb0ELb1EEEvNS_9BwdParamsE
        .type           _ZN10layer_norm13ln_bwd_kernelINS_13Kernel_traitsIf13__nv_bfloat16fS2_fjLj8192ELj1ELj1ELj8ELj16ENS_18Kernel_traits_baseILj8192EfS2_fS2_fjLj256EEEEELb0ELb1ELb0ELb1EEEvNS_9BwdParamsE,@function
        .size           _ZN10layer_norm13ln_bwd_kernelINS_13Kernel_traitsIf13__nv_bfloat16fS2_fjLj8192ELj1ELj1ELj8ELj16ENS_18Kernel_traits_baseILj8192EfS2_fS2_fjLj256EEEEELb0ELb1ELb0ELb1EEEvNS_9BwdParamsE,(.L_x_13945 - _ZN10layer_norm13ln_bwd_kernelINS_13Kernel_traitsIf13__nv_bfloat16fS2_fjLj8192ELj1ELj1ELj8ELj16ENS_18Kernel_traits_baseILj8192EfS2_fS2_fjLj256EEEEELb0ELb1ELb0ELb1EEEvNS_9BwdParamsE)
        .other          _ZN10layer_norm13ln_bwd_kernelINS_13Kernel_traitsIf13__nv_bfloat16fS2_fjLj8192ELj1ELj1ELj8ELj16ENS_18Kernel_traits_baseILj8192EfS2_fS2_fjLj256EEEEELb0ELb1ELb0ELb1EEEvNS_9BwdParamsE,@"STO_CUDA_ENTRY STV_DEFAULT"
_ZN10layer_norm13ln_bwd_kernelINS_13Kernel_traitsIf13__nv_bfloat16fS2_fjLj8192ELj1ELj1ELj8ELj16ENS_18Kernel_traits_baseILj8192EfS2_fS2_fjLj256EEEEELb0ELb1ELb0ELb1EEEvNS_9BwdParamsE:
.text._ZN10layer_norm13ln_bwd_kernelINS_13Kernel_traitsIf13__nv_bfloat16fS2_fjLj8192ELj1ELj1ELj8ELj16ENS_18Kernel_traits_baseILj8192EfS2_fS2_fjLj256EEEEELb0ELb1ELb0ELb1EEEvNS_9BwdParamsE:
        /* <DEDUP_REMOVED lines=64> */
.L_x_6032:
        /* <DEDUP_REMOVED lines=46> */
[----:B------:R-:W-:Y:S02]  /*06e0*/  HFMA2.MMA R224, -RZ, RZ, 0, 0 ;  /* 0x00000000ffe07435 */ /* 0x000fe400000001ff */
[----:B------:R-:W-:Y:S01]  /*06f0*/  HFMA2.MMA R189, -RZ, RZ, 0, 0 ;  /* 0x00000000ffbd7435 */ /* 0x000fe200000001ff */
[----:B------:R-:W5:Y:S01]  /*0700*/  LDG.E.128 R84, desc[UR6][R2.64+0x10] ;  /* 0x0000100602547981 */ /* 0x000f62000c1e1d00 */
[----:B------:R-:W-:Y:S02]  /*0710*/  ISETP.NE.AND.EX P0, PT, RZ, UR5, PT, P0 ;  /* 0x00000005ff007c0c */ /* 0x000fe4000bf05300 */
[----:B------:R-:W-:Y:S02]  /*0720*/  CS2R R6, SRZ ;  /* 0x0000000000067805 */ /* 0x000fe4000001ff00 */
[----:B------:R-:W-:Y:S01]  /*0730*/  CS2R R8, SRZ ;  /* 0x0000000000087805 */ /* 0x000fe2000001ff00 */
[----:B------:R-:W5:Y:S01]  /*0740*/  LDG.E.128 R80, desc[UR6][R2.64+0x2000] ;  /* 0x0020000602507981 */ /* 0x000f62000c1e1d00 */
[----:B------:R-:W-:-:S02]  /*0750*/  MOV R252, RZ ;  /* 0x000000ff00fc7202 */ /* 0x000fc40000000f00 */
        /* <DEDUP_REMOVED lines=36> */
[----:B------:R-:W-:Y:S01]  /*09a0*/  MOV R184, RZ ;  /* 0x000000ff00b87202 */ /* 0x000fe20000000f00 */
[----:B------:R-:W5:Y:S04]  /*09b0*/  LDG.E.128 R40, desc[UR6][R4.64+0x4000] ;  /* 0x0040000604287981 */ /* 0x000f68000c1e1d00 */
[----:B------:R-:W5:Y:S04]  /*09c0*/  LDG.E.128 R36, desc[UR6][R4.64+0x4010] ;  /* 0x0040100604247981 */ /* 0x000f68000c1e1d00 */
[----:B------:R-:W5:Y:S04]  /*09d0*/  LDG.E.128 R32, desc[UR6][R4.64+0x6000] ;  /* 0x0060000604207981 */ /* 0x000f68000c1e1d00 */
[----:B------:R1:W5:Y:S02]  /*09e0*/  LDG.E.128 R28, desc[UR6][R4.64+0x6010] ;  /* 0x00601006041c7981 */ /* 0x000364000c1e1d00 */
[----:B01----:R-:W-:-:S07]  /*09f0*/  CS2R R4, SRZ ;  /* 0x0000000000047805 */ /* 0x003fce000001ff00 */
.L_x_6036:
[----:B------:R-:W0:Y:S01]  /*0a00*/  S2R R231, SR_TID.X ;  /* 0x0000000000e77919 */ /* 0x000e220000002100 */
[----:B------:R-:W1:Y:S01]  /*0a10*/  @P0 LDC.64 R132, c[0x0][0x270] ;  /* 0x00009c00ff840b82 */ /* 0x000e620000000a00 */
[----:B------:R-:W-:-:S05]  /*0a20*/  IMAD R136, R0, UR11, RZ ;  /* 0x0000000b00887c24 */ /* 0x000fca000f8e02ff */
[----:B------:R-:W-:Y:S02]  /*0a30*/  SHF.R.S32.HI R137, RZ, 0x1f, R136 ;  /* 0x0000001fff897819 */ /* 0x000fe40000011488 */
[----:B------:R-:W2:Y:S02]  /*0a40*/  LDC.64 R134, c[0x0][0x250] ;  /* 0x00009400ff867b82 */ /* 0x000ea40000000a00 */
[----:B------:R-:W-:Y:S02]  /*0a50*/  LEA.HI R137, R137, R136, RZ, 0x3 ;  /* 0x0000008889897211 */ /* 0x000fe400078f18ff */
[----:B------:R-:W-:-:S04]  /*0a60*/  SHF.R.S32.HI R136, RZ, 0x1f, R0 ;  /* 0x0000001fff887819 */ /* 0x000fc80000011400 */
[----:B------:R-:W3:Y:S08]  /*0a70*/  LDC.64 R164, c[0x0][0x238] ;  /* 0x00008e00ffa47b82 */ /* 0x000ef00000000a00 */
[----:B------:R-:W4:Y:S01]  /*0a80*/  LDC.64 R176, c[0x0][0x2b8] ;  /* 0x0000ae00ffb07b82 */ /* 0x000f220000000a00 */
[----:B-1----:R-:W-:-:S04]  /*0a90*/  @P0 LEA R132, P1, R0, R132, 0x1 ;  /* 0x0000008400840211 */ /* 0x002fc800078208ff */
[C---:B------:R-:W-:Y:S02]  /*0aa0*/  @P0 LEA.HI.X R133, R0.reuse, R133, R136, 0x1, P1 ;  /* 0x0000008500850211 */ /* 0x040fe400008f0c88 */
[----:B0-----:R-:W-:Y:S01]  /*0ab0*/  LOP3.LUT R208, R231, 0xff, RZ, 0xc0, !PT ;  /* 0x000000ffe7d07812 */ /* 0x001fe200078ec0ff */
[----:B------:R-:W0:Y:S01]  /*0ac0*/  LDC.64 R194, c[0x0][0x258] ;  /* 0x00009600ffc27b82 */ /* 0x000e220000000a00 */
[----:B--2---:R-:W-:Y:S01]  /*0ad0*/  IMAD.WIDE R134, R0, 0x4, R134 ;  /* 0x0000000400867825 */ /* 0x004fe200078e0286 */
[----:B------:R-:W2:Y:S01]  /*0ae0*/  @P0 LDG.E.U16 R210, desc[UR6][R132.64] ;  /* 0x0000000684d20981 */ /* 0x000ea2000c1e1500 */
[----:B------:R-:W-:-:S03]  /*0af0*/  LEA.HI.SX32 R208, R137, R208, 0x1d ;  /* 0x000000d089d07211 */ /* 0x000fc600078feaff */
[----:B------:R-:W2:Y:S01]  /*0b00*/  LDG.E R211, desc[UR6][R134.64] ;  /* 0x0000000686d37981 */ /* 0x000ea2000c1e1900 */
[C---:B------:R-:W-:Y:S01]  /*0b10*/  IADD3 R199, R208.reuse, 0x100, RZ ;  /* 0x00000100d0c77810 */ /* 0x040fe20007ffe0ff */
[C---:B---3--:R-:W-:Y:S01]  /*0b20*/  IMAD.WIDE.U32 R140, R208.reuse, 0x20, R164 ;  /* 0x00000020d08c7825 */ /* 0x048fe200078e00a4 */
[C---:B------:R-:W-:Y:S02]  /*0b30*/  IADD3 R188, R208.reuse, 0x200, RZ ;  /* 0x00000200d0bc7810 */ /* 0x040fe40007ffe0ff */
[C---:B------:R-:W-:Y:S01]  /*0b40*/  IADD3 R186, R208.reuse, 0x300, RZ ;  /* 0x00000300d0ba7810 */ /* 0x040fe20007ffe0ff */
[--C-:B----4-:R-:W-:Y:S01]  /*0b50*/  IMAD.WIDE.U32 R136, R208, 0x10, R176.reuse ;  /* 0x00000010d0887825 */ /* 0x110fe200078e00b0 */
[----:B------:R-:W3:Y:S03]  /*0b60*/  LDG.E.128 R132, desc[UR6][R140.64] ;  /* 0x000000068c847981 */ /* 0x000ee6000c1e1d00 */
[----:B------:R-:W-:-:S02]  /*0b70*/  IMAD.WIDE.U32 R168, R199, 0x10, R176 ;  /* 0x00000010c7a87825 */ /* 0x000fc400078e00b0 */
[----:B------:R-:W4:Y:S02]  /*0b80*/  LDG.E.128 R136, desc[UR6][R136.64] ;  /* 0x0000000688887981 */ /* 0x000f24000c1e1d00 */
[--C-:B------:R-:W-:Y:S01]  /*0b90*/  IMAD.WIDE.U32 R172, R188, 0x10, R176.reuse ;  /* 0x00000010bcac7825 */ /* 0x100fe200078e00b0 */
[----:B------:R-:W-:Y:S01]  /*0ba0*/  ISETP.NE.AND P3, PT, RZ, UR10, PT ;  /* 0x0000000aff007c0c */ /* 0x000fe2000bf65270 */
[----:B------:R-:W4:Y:S02]  /*0bb0*/  LDG.E.128 R168, desc[UR6][R168.64] ;  /* 0x00000006a8a87981 */ /* 0x000f24000c1e1d00 */
[----:B------:R-:W-:Y:S02]  /*0bc0*/  IMAD.WIDE.U32 R176, R186, 0x10, R176 ;  /* 0x00000010bab07825 */ /* 0x000fe400078e00b0 */
[----:B------:R-:W4:Y:S02]  /*0bd0*/  LDG.E.128 R140, desc[UR6][R140.64+0x10] ;  /* 0x000010068c8c7981 */ /* 0x000f24000c1e1d00 */
[----:B0-----:R-:W-:-:S02]  /*0be0*/  IMAD.WIDE R194, R0, 0x4, R194 ;  /* 0x0000000400c27825 */ /* 0x001fc400078e02c2 */
[----:B------:R-:W4:Y:S04]  /*0bf0*/  LDG.E.128 R176, desc[UR6][R176.64] ;  /* 0x00000006b0b07981 */ /* 0x000f28000c1e1d00 */
[----:B------:R0:W4:Y:S01]  /*0c00*/  LDG.E R187, desc[UR6][R194.64] ;  /* 0x00000006c2bb7981 */ /* 0x000122000c1e1900 */
[----:B------:R-:W-:-:S03]  /*0c10*/  IMAD.WIDE.U32 R148, R199, 0x20, R164 ;  /* 0x00000020c7947825 */ /* 0x000fc600078e00a4 */
[----:B------:R-:W4:Y:S01]  /*0c20*/  LDG.E.128 R172, desc[UR6][R172.64] ;  /* 0x00000006acac7981 */ /* 0x000f22000c1e1d00 */
[----:B------:R-:W-:-:S03]  /*0c30*/  IMAD.WIDE.U32 R156, R188, 0x20, R164 ;  /* 0x00000020bc9c7825 */ /* 0x000fc600078e00a4 */
[----:B------:R-:W4:Y:S01]  /*0c40*/  LDG.E.128 R144, desc[UR6][R148.64] ;  /* 0x0000000694907981 */ /* 0x000f22000c1e1d00 */
[----:B0-----:R-:W0:Y:S01]  /*0c50*/  LDC.64 R194, c[0x0][0x2c8] ;  /* 0x0000b200ffc27b82 */ /* 0x001e220000000a00 */
[----:B------:R-:W-:Y:S02]  /*0c60*/  IMAD.WIDE.U32 R164, R186, 0x20, R164 ;  /* 0x00000020baa47825 */ /* 0x000fe400078e00a4 */
[----:B------:R-:W4:Y:S04]  /*0c70*/  LDG.E.128 R152, desc[UR6][R156.64] ;  /* 0x000000069c987981 */ /* 0x000f28000c1e1d00 */
[----:B------:R-:W4:Y:S04]  /*0c80*/  LDG.E.128 R160, desc[UR6][R164.64] ;  /* 0x00000006a4a07981 */ /* 0x000f28000c1e1d00 */
[----:B------:R-:W4:Y:S04]  /*0c90*/  LDG.E.128 R148, desc[UR6][R148.64+0x10] ;  /* 0x0000100694947981 */ /* 0x000f28000c1e1d00 */
[----:B------:R-:W4:Y:S04]  /*0ca0*/  LDG.E.128 R156, desc[UR6][R156.64+0x10] ;  /* 0x000010069c9c7981 */ /* 0x000f28000c1e1d00 */
[----:B------:R-:W4:Y:S01]  /*0cb0*/  LDG.E.128 R164, desc[UR6][R164.64+0x10] ;  /* 0x00001006a4a47981 */ /* 0x000f22000c1e1d00 */
[----:B0-----:R-:W-:-:S04]  /*0cc0*/  ISETP.NE.U32.AND P1, PT, R194, RZ, PT ;  /* 0x000000ffc200720c */ /* 0x001fc80003f25070 */
[----:B------:R-:W-:-:S13]  /*0cd0*/  ISETP.NE.AND.EX P1, PT, R195, RZ, PT, P1 ;  /* 0x000000ffc300720c */ /* 0x000fda0003f25310 */
[----:B------:R-:W0:Y:S08]  /*0ce0*/  @P1 LDC.64 R204, c[0x0][0x2c8] ;  /* 0x0000b200ffcc1b82 */ /* 0x000e300000000a00 */
[----:B------:R-:W1:Y:S08]  /*0cf0*/  @P1 LDC.64 R200, c[0x0][0x2c8] ;  /* 0x0000b200ffc81b82 */ /* 0x000e700000000a00 */
[----:B------:R-:W1:Y:S08]  /*0d00*/  @P1 LDC.64 R206, c[0x0][0x2c8] ;  /* 0x0000b200ffce1b82 */ /* 0x000e700000000a00 */
[----:B------:R-:W1:Y:S01]  /*0d10*/  @P1 LDC.64 R202, c[0x0][0x2c8] ;  /* 0x0000b200ffca1b82 */ /* 0x000e620000000a00 */
[----:B0-----:R-:W-:-:S05]  /*0d20*/  @P1 IMAD.WIDE.U32 R204, R199, 0x20, R204 ;  /* 0x00000020c7cc1825 */ /* 0x001fca00078e00cc */
[----:B-----5:R-:W5:Y:S01]  /*0d30*/  @P1 LDG.E.128 R100, desc[UR6][R204.64] ;  /* 0x00000006cc641981 */ /* 0x020f62000c1e1d00 */
[----:B-1----:R-:W-:-:S03]  /*0d40*/  @P1 IMAD.WIDE.U32 R200, R188, 0x20, R200 ;  /* 0x00000020bcc81825 */ /* 0x002fc600078e00c8 */
[----:B------:R2:W5:Y:S04]  /*0d50*/  @P1 LDG.E.128 R104, desc[UR6][R204.64+0x10] ;  /* 0x00001006cc681981 */ /* 0x000568000c1e1d00 */
[----:B------:R-:W5:Y:S01]  /*0d60*/  @P1 LDG.E.128 R108, desc[UR6][R200.64] ;  /* 0x00000006c86c1981 */ /* 0x000f62000c1e1d00 */
[----:B------:R-:W-:-:S03]  /*0d70*/  @P1 IMAD.WIDE.U32 R206, R208, 0x20, R206 ;  /* 0x00000020d0ce1825 */ /* 0x000fc600078e00ce */
[----:B------:R0:W5:Y:S04]  /*0d80*/  @P1 LDG.E.128 R112, desc[UR6][R200.64+0x10] ;  /* 0x00001006c8701981 */ /* 0x000168000c1e1d00 */
[----:B------:R-:W5:Y:S01]  /*0d90*/  @P1 LDG.E.128 R92, desc[UR6][R206.64] ;  /* 0x00000006ce5c1981 */ /* 0x000f62000c1e1d00 */
[----:B------:R-:W-:-:S03]  /*0da0*/  @P1 IMAD.WIDE.U32 R202, R186, 0x20, R202 ;  /* 0x00000020baca1825 */ /* 0x000fc600078e00ca */
[----:B------:R1:W5:Y:S04]  /*0db0*/  @P1 LDG.E.128 R96, desc[UR6][R206.64+0x10] ;  /* 0x00001006ce601981 */ /* 0x000368000c1e1d00 */
[----:B------:R-:W5:Y:S04]  /*0dc0*/  @P1 LDG.E.128 R116, desc[UR6][R202.64] ;  /* 0x00000006ca741981 */ /* 0x000f68000c1e1d00 */
[----:B------:R1:W5:Y:S01]  /*0dd0*/  @P1 LDG.E.128 R120, desc[UR6][R202.64+0x10] ;  /* 0x00001006ca781981 */ /* 0x000362000c1e1d00 */
[----:B------:R-:W-:Y:S02]  /*0de0*/  LOP3.LUT P1, RZ, R231, 0x1f, RZ, 0xc0, !PT ;  /* 0x0000001fe7ff7812 */ /* 0x000fe4000782c0ff */
[----:B--2---:R-:W-:-:S05]  /*0df0*/  FSEL R205, R211, RZ, !P3 ;  /* 0x000000ffd3cd7208 */ /* 0x004fca0005800000 */
[C---:B---3--:R-:W-:Y:S01]  /*0e00*/  FADD.FTZ R134, -R205.reuse, R134 ;  /* 0x00000086cd867221 */ /* 0x048fe20000010100 */
[----:B0-----:R-:W-:Y:S01]  /*0e10*/  FADD.FTZ R200, -R205, R133 ;  /* 0x00000085cdc87221 */ /* 0x001fe20000010100 */
[C---:B----4-:R-:W-:Y:S02]  /*0e20*/  PRMT R218, R137.reuse, 0x7632, R218 ;  /* 0x0000763289da7816 */ /* 0x050fe400000000da */
[----:B------:R-:W-:Y:S02]  /*0e30*/  SHF.L.U32 R137, R137, 0x10, RZ ;  /* 0x0000001089897819 */ /* 0x000fe400000006ff */
[C---:B------:R-:W-:Y:S01]  /*0e40*/  PRMT R225, R138.reuse, 0x7632, R225 ;  /* 0x000076328ae17816 */ /* 0x040fe200000000e1 */
[C---:B------:R-:W-:Y:S01]  /*0e50*/  FADD.FTZ R204, -R205.reuse, R140 ;  /* 0x0000008ccdcc7221 */ /* 0x040fe20000010100 */
[----:B------:R-:W-:Y:S01]  /*0e60*/  FADD.FTZ R227, -R205, R141 ;  /* 0x0000008dcde37221 */ /* 0x000fe20000010100 */
[----:B------:R-:W-:Y:S02]  /*0e70*/  SHF.L.U32 R138, R138, 0x10, RZ ;  /* 0x000000108a8a7819 */ /* 0x000fe400000006ff */
[----:B------:R-:W-:Y:S01]  /*0e80*/  PRMT R229, R179, 0x7632, R229 ;  /* 0x00007632b3e57816 */ /* 0x000fe200000000e5 */
[C---:B------:R-:W-:Y:S01]  /*0e90*/  FMUL.FTZ R231, R187.reuse, R134 ;  /* 0x00000086bbe77220 */ /* 0x040fe20000410000 */
[C---:B------:R-:W-:Y:S01]  /*0ea0*/  FMUL.FTZ R141, R187.reuse, R200 ;  /* 0x000000c8bb8d7220 */ /* 0x040fe20000410000 */
[----:B------:R-:W-:Y:S01]  /*0eb0*/  FMUL.FTZ R200, R187, R204 ;  /* 0x000000ccbbc87220 */ /* 0x000fe20000410000 */
[----:B------:R-:W-:Y:S01]  /*0ec0*/  FADD.FTZ R220, R137, R220 ;  /* 0x000000dc89dc7221 */ /* 0x000fe20000010000 */
[-C--:B------:R-:W-:Y:S01]  /*0ed0*/  FFMA.FTZ R181, R231, R137.reuse, R181 ;  /* 0x00000089e7b57223 */ /* 0x080fe200000100b5 */
[----:B------:R-:W-:Y:S01]  /*0ee0*/  FMUL.FTZ R234, R90, R137 ;  /* 0x000000895aea7220 */ /* 0x000fe20000410000 */
[----:B------:R-:W-:Y:S01]  /*0ef0*/  MOV R137, R229 ;  /* 0x000000e500897202 */ /* 0x000fe20000000f00 */
[----:B------:R-:W-:Y:S01]  /*0f00*/  FADD.FTZ R222, R138, R222 ;  /* 0x000000de8ade7221 */ /* 0x000fe20000010000 */
[----:B------:R-:W-:Y:S01]  /*0f10*/  SHF.L.U32 R229, R225, 0x10, RZ ;  /* 0x00000010e1e57819 */ /* 0x000fe200000006ff */
[-C--:B------:R-:W-:Y:S01]  /*0f20*/  FFMA.FTZ R27, R200, R138.reuse, R27 ;  /* 0x0000008ac81b7223 */ /* 0x080fe2000001001b */
[----:B------:R-:W-:-:S02]  /*0f30*/  FMUL.FTZ R225, R84, R138 ;  /* 0x0000008a54e17220 */ /* 0x000fc40000410000 */
[----:B------:R-:W2:Y:S01]  /*0f40*/  LDL.LU R138, [R1] ;  /* 0x00000000018a7983 */ /* 0x000ea20000300800 */
[C---:B------:R-:W-:Y:S01]  /*0f50*/  FADD.FTZ R201, -R205.reuse, R132 ;  /* 0x00000084cdc97221 */ /* 0x040fe20000010100 */
[C---:B------:R-:W-:Y:S01]  /*0f60*/  PRMT R219, R136.reuse, 0x7632, R219 ;  /* 0x0000763288db7816 */ /* 0x040fe200000000db */
[C---:B------:R-:W-:Y:S01]  /*0f70*/  FADD.FTZ R228, -R205.reuse, R143 ;  /* 0x0000008fcde47221 */ /* 0x040fe20000010100 */
[C---:B------:R-:W-:Y:S01]  /*0f80*/  FADD.FTZ R135, -R205.reuse, R135 ;  /* 0x00000087cd877221 */ /* 0x040fe20000010100 */
[C---:B------:R-:W-:Y:S01]  /*0f90*/  FADD.FTZ R143, -R205.reuse, R145 ;  /* 0x00000091cd8f7221 */ /* 0x040fe20000010100 */
[----:B------:R-:W-:Y:S01]  /*0fa0*/  SHF.L.U32 R136, R136, 0x10, RZ ;  /* 0x0000001088887819 */ /* 0x000fe200000006ff */
[C---:B-1----:R-:W-:Y:S01]  /*0fb0*/  FADD.FTZ R206, -R205.reuse, R142 ;  /* 0x0000008ecdce7221 */ /* 0x042fe20000010100 */
[C---:B------:R-:W-:Y:S01]  /*0fc0*/  FADD.FTZ R145, -R205.reuse, R147 ;  /* 0x00000093cd917221 */ /* 0x040fe20000010100 */
[----:B------:R-:W-:Y:S01]  /*0fd0*/  PRMT R233, R178, 0x7632, R233 ;  /* 0x00007632b2e97816 */ /* 0x000fe200000000e9 */
[----:B------:R-:W-:Y:S01]  /*0fe0*/  FADD.FTZ R147, -R205, R153 ;  /* 0x00000099cd937221 */ /* 0x000fe20000010100 */
[----:B------:R-:W-:Y:S01]  /*0ff0*/  FMUL.FTZ R140, R187, R201 ;  /* 0x000000c9bb8c7220 */ /* 0x000fe20000410000 */
[----:B------:R-:W-:Y:S01]  /*1000*/  SHF.L.U32 R219, R219, 0x10, RZ ;  /* 0x00000010dbdb7819 */ /* 0x000fe200000006ff */
[----:B------:R-:W-:Y:S01]  /*1010*/  FMUL.FTZ R232, R187, R135 ;  /* 0x00000087bbe87220 */ /* 0x000fe20000410000 */
[----:B------:R-:W-:Y:S01]  /*1020*/  PRMT R226, R139, 0x7632, R226 ;  /* 0x000076328be27816 */ /* 0x000fe200000000e2 */
[C---:B------:R-:W-:Y:S01]  /*1030*/  FADD.FTZ R230, -R205.reuse, R167 ;  /* 0x000000a7cde67221 */ /* 0x040fe20000010100 */
[----:B------:R-:W-:Y:S01]  /*1040*/  FADD.FTZ R153, -R205, R166 ;  /* 0x000000a6cd997221 */ /* 0x000fe20000010100 */
[----:B------:R-:W-:Y:S01]  /*1050*/  SHF.L.U32 R139, R139, 0x10, RZ ;  /* 0x000000108b8b7819 */ /* 0x000fe200000006ff */
[----:B------:R-:W-:Y:S01]  /*1060*/  FADD.FTZ R133, -R205, R154 ;  /* 0x0000009acd857221 */ /* 0x000fe20000010100 */
[----:B------:R-:W-:Y:S01]  /*1070*/  PRMT R166, R169, 0x7632, R166 ;  /* 0x00007632a9a67816 */ /* 0x000fe200000000a6 */
[----:B------:R-:W-:Y:S01]  /*1080*/  FMUL.FTZ R201, R187, R206 ;  /* 0x000000cebbc97220 */ /* 0x000fe20000410000 */
[----:B------:R-:W-:Y:S01]  /*1090*/  MOV R135, R233 ;  /* 0x000000e900877202 */ /* 0x000fe20000000f00 */
[----:B------:R-:W-:Y:S01]  /*10a0*/  FADD.FTZ R214, R136, R214 ;  /* 0x000000d688d67221 */ /* 0x000fe20000010000 */
[-C--:B------:R-:W-:Y:S01]  /*10b0*/  FFMA.FTZ R183, R140, R136.reuse, R183 ;  /* 0x000000888cb77223 */ /* 0x080fe200000100b7 */
[----:B------:R-:W-:Y:S01]  /*10c0*/  FMUL.FTZ R233, R88, R136 ;  /* 0x0000008858e97220 */ /* 0x000fe20000410000 */
[----:B------:R-:W-:Y:S01]  /*10d0*/  MOV R136, R230 ;  /* 0x000000e600887202 */ /* 0x000fe20000000f00 */
[-C--:B------:R-:W-:Y:S01]  /*10e0*/  FFMA.FTZ R184, R141, R219.reuse, R184 ;  /* 0x000000db8db87223 */ /* 0x080fe200000100b8 */
[----:B------:R-:W-:Y:S01]  /*10f0*/  FADD.FTZ R213, R219, R213 ;  /* 0x000000d5dbd57221 */ /* 0x000fe20000010000 */
[----:B------:R-:W-:Y:S01]  /*1100*/  FMUL.FTZ R235, R89, R219 ;  /* 0x000000db59eb7220 */ /* 0x000fe20000410000 */
[----:B------:R-:W-:Y:S01]  /*1110*/  SHF.L.U32 R230, R226, 0x10, RZ ;  /* 0x00000010e2e67819 */ /* 0x000fe200000006ff */
[----:B------:R-:W-:Y:S01]  /*1120*/  FADD.FTZ R224, R139, R224 ;  /* 0x000000e08be07221 */ /* 0x000fe20000010000 */
[----:B------:R-:W-:Y:S01]  /*1130*/  SHF.L.U32 R219, R166, 0x10, RZ ;  /* 0x00000010a6db7819 */ /* 0x000fe200000006ff */
[-C--:B------:R-:W-:Y:S01]  /*1140*/  FFMA.FTZ R25, R201, R139.reuse, R25 ;  /* 0x0000008bc9197223 */ /* 0x080fe20000010019 */
[----:B------:R-:W-:Y:S01]  /*1150*/  FMUL.FTZ R226, R86, R139 ;  /* 0x0000008b56e27220 */ /* 0x000fe20000410000 */
[----:B------:R-:W-:Y:S01]  /*1160*/  FMUL.FTZ R166, R187, R133 ;  /* 0x00000085bba67220 */ /* 0x000fe20000410000 */
[----:B------:R-:W-:Y:S01]  /*1170*/  MOV R139, R135 ;  /* 0x00000087008b7202 */ /* 0x000fe20000000f00 */
[----:B------:R-:W-:Y:S01]  /*1180*/  FADD.FTZ R133, RZ, R233 ;  /* 0x000000e9ff857221 */ /* 0x000fe20000010000 */
[----:B------:R-:W-:Y:S01]  /*1190*/  FFMA.FTZ R135, R140, R233, RZ ;  /* 0x000000e98c877223 */ /* 0x000fe200000100ff */
[----:B------:R-:W-:-:S02]  /*11a0*/  SHF.L.U32 R217, R169, 0x10, RZ ;  /* 0x00000010a9d97819 */ /* 0x000fc400000006ff */
[----:B------:R-:W-:Y:S01]  /*11b0*/  SHF.L.U32 R169, R175, 0x10, RZ ;  /* 0x00000010afa97819 */ /* 0x000fe200000006ff */
[----:B------:R-:W-:Y:S01]  /*11c0*/  FADD.FTZ R133, R133, R235 ;  /* 0x000000eb85857221 */ /* 0x000fe20000010000 */
[----:B------:R-:W-:Y:S01]  /*11d0*/  SHF.L.U32 R218, R218, 0x10, RZ ;  /* 0x00000010dada7819 */ /* 0x000fe200000006ff */
[----:B------:R-:W-:Y:S02]  /*11e0*/  FFMA.FTZ R135, R141, R235, R135 ;  /* 0x000000eb8d877223 */ /* 0x000fe40000010087 */
[----:B------:R-:W-:Y:S02]  /*11f0*/  FADD.FTZ R133, R133, R234 ;  /* 0x000000ea85857221 */ /* 0x000fe40000010000 */
[----:B------:R-:W-:Y:S01]  /*1200*/  FMUL.FTZ R236, R91, R218 ;  /* 0x000000da5bec7220 */ /* 0x000fe20000410000 */
[----:B------:R-:W-:Y:S01]  /*1210*/  FFMA.FTZ R135, R231, R234, R135 ;  /* 0x000000eae7877223 */ /* 0x000fe20000010087 */
[----:B------:R-:W-:Y:S02]  /*1220*/  FMUL.FTZ R227, R187, R227 ;  /* 0x000000e3bbe37220 */ /* 0x000fe40000410000 */
[----:B------:R-:W-:Y:S01]  /*1230*/  FADD.FTZ R133, R133, R236 ;  /* 0x000000ec85857221 */ /* 0x000fe20000010000 */
[----:B------:R-:W-:Y:S01]  /*1240*/  FFMA.FTZ R135, R232, R236, R135 ;  /* 0x000000ece8877223 */ /* 0x000fe20000010087 */
[----:B------:R-:W-:Y:S01]  /*1250*/  FADD.FTZ R221, R229, R221 ;  /* 0x000000dde5dd7221 */ /* 0x000fe20000010000 */
[-C--:B------:R-:W-:Y:S01]  /*1260*/  FFMA.FTZ R180, R227, R229.reuse, R180 ;  /* 0x000000e5e3b47223 */ /* 0x080fe200000100b4 */
[----:B------:R-:W-:Y:S01]  /*1270*/  FMUL.FTZ R229, R85, R229 ;  /* 0x000000e555e57220 */ /* 0x000fe20000410000 */
[----:B------:R-:W-:Y:S01]  /*1280*/  FFMA.FTZ R135, R200, R225, R135 ;  /* 0x000000e1c8877223 */ /* 0x000fe20000010087 */
[----:B------:R-:W-:Y:S01]  /*1290*/  FADD.FTZ R142, -R205, R144 ;  /* 0x00000090cd8e7221 */ /* 0x000fe20000010100 */
        /* <DEDUP_REMOVED lines=9> */
[----:B------:R-:W-:Y:S01]  /*1330*/  FFMA.FTZ R182, R232, R218, R182 ;  /* 0x000000dae8b67223 */ /* 0x000fe200000100b6 */
[----:B------:R-:W-:Y:S01]  /*1340*/  FADD.FTZ R215, R218, R215 ;  /* 0x000000d7dad77221 */ /* 0x000fe20000010000 */
[----:B------:R-:W-:Y:S01]  /*1350*/  FFMA.FTZ R135, R201, R226, R135 ;  /* 0x000000e2c9877223 */ /* 0x000fe20000010087 */
[----:B------:R-:W-:Y:S01]  /*1360*/  SHF.L.U32 R218, R165, 0x10, RZ ;  /* 0x00000010a5da7819 */ /* 0x000fe200000006ff */
[----:B------:R-:W-:Y:S01]  /*1370*/  FADD.FTZ R144, -R205, R146 ;  /* 0x00000092cd907221 */ /* 0x000fe20000010100 */
[C---:B------:R-:W-:Y:S01]  /*1380*/  FMUL.FTZ R143, R187.reuse, R143 ;  /* 0x0000008fbb8f7220 */ /* 0x040fe20000410000 */
[----:B------:R-:W-:Y:S01]  /*1390*/  FADD.FTZ R238, R216, R238 ;  /* 0x000000eed8ee7221 */ /* 0x000fe20000010000 */
[-C--:B------:R-:W-:Y:S01]  /*13a0*/  FFMA.FTZ R23, R142, R216.reuse, R23 ;  /* 0x000000d88e177223 */ /* 0x080fe20000010017 */
[----:B------:R-:W-:Y:S01]  /*13b0*/  FMUL.FTZ R216, R80, R216 ;  /* 0x000000d850d87220 */ /* 0x000fe20000410000 */
[----:B------:R-:W-:Y:S01]  /*13c0*/  FFMA.FTZ R135, R228, R230, R135 ;  /* 0x000000e6e4877223 */ /* 0x000fe20000010087 */
[----:B------:R-:W-:Y:S01]  /*13d0*/  FMUL.FTZ R144, R187, R144 ;  /* 0x00000090bb907220 */ /* 0x000fe20000410000 */
[-C--:B------:R-:W-:Y:S01]  /*13e0*/  FFMA.FTZ R24, R143, R218.reuse, R24 ;  /* 0x000000da8f187223 */ /* 0x080fe20000010018 */
[----:B------:R-:W-:Y:S01]  /*13f0*/  FADD.FTZ R237, R218, R237 ;  /* 0x000000eddaed7221 */ /* 0x000fe20000010000 */
[----:B------:R-:W-:Y:S01]  /*1400*/  FMUL.FTZ R218, R81, R218 ;  /* 0x000000da51da7220 */ /* 0x000fe20000410000 */
[----:B------:R-:W-:Y:S01]  /*1410*/  FFMA.FTZ R135, R142, R216, R135 ;  /* 0x000000d88e877223 */ /* 0x000fe20000010087 */
[----:B------:R-:W-:Y:S01]  /*1420*/  FMUL.FTZ R145, R187, R145 ;  /* 0x00000091bb917220 */ /* 0x000fe20000410000 */
[----:B------:R-:W-:Y:S01]  /*1430*/  FADD.FTZ R240, R217, R240 ;  /* 0x000000f0d9f07221 */ /* 0x000fe20000010000 */
[-C--:B------:R-:W-:Y:S01]  /*1440*/  FFMA.FTZ R21, R144, R217.reuse, R21 ;  /* 0x000000d990157223 */ /* 0x080fe20000010015 */
[C---:B------:R-:W-:Y:S01]  /*1450*/  FADD.FTZ R207, -R205.reuse, R151 ;  /* 0x00000097cdcf7221 */ /* 0x040fe20000010100 */
[----:B------:R-:W-:Y:S01]  /*1460*/  FMUL.FTZ R217, R82, R217 ;  /* 0x000000d952d97220 */ /* 0x000fe20000410000 */
[--C-:B------:R-:W-:Y:S01]  /*1470*/  FADD.FTZ R151, -R205, R164.reuse ;  /* 0x000000a4cd977221 */ /* 0x100fe20000010100 */
[----:B------:R-:W-:Y:S01]  /*1480*/  FFMA.FTZ R135, R143, R218, R135 ;  /* 0x000000da8f877223 */ /* 0x000fe20000010087 */
[C---:B------:R-:W-:Y:S01]  /*1490*/  PRMT R164, R170.reuse, 0x7632, R164 ;  /* 0x00007632aaa47816 */ /* 0x040fe200000000a4 */
[-C--:B------:R-:W-:Y:S01]  /*14a0*/  FFMA.FTZ R22, R145, R219.reuse, R22 ;  /* 0x000000db91167223 */ /* 0x080fe20000010016 */
[----:B------:R-:W-:Y:S01]  /*14b0*/  SHF.L.U32 R170, R170, 0x10, RZ ;  /* 0x00000010aaaa7819 */ /* 0x000fe200000006ff */
[----:B------:R-:W-:Y:S01]  /*14c0*/  FADD.FTZ R239, R219, R239 ;  /* 0x000000efdbef7221 */ /* 0x000fe20000010000 */
[----:B------:R-:W-:Y:S01]  /*14d0*/  FADD.FTZ R149, -R205, R149 ;  /* 0x00000095cd957221 */ /* 0x000fe20000010100 */
[----:B------:R-:W-:Y:S01]  /*14e0*/  FMUL.FTZ R219, R83, R219 ;  /* 0x000000db53db7220 */ /* 0x000fe20000410000 */
[----:B------:R-:W-:Y:S01]  /*14f0*/  MOV R185, 0x3f800000 ;  /* 0x3f80000000b97802 */ /* 0x000fe20000000f00 */
[C---:B------:R-:W-:Y:S01]  /*1500*/  FADD.FTZ R202, -R205.reuse, R148 ;  /* 0x00000094cdca7221 */ /* 0x040fe20000010100 */
[----:B------:R-:W-:Y:S01]  /*1510*/  FFMA.FTZ R135, R144, R217, R135 ;  /* 0x000000d990877223 */ /* 0x000fe20000010087 */
[----:B------:R-:W-:Y:S01]  /*1520*/  @P0 SHF.L.U32 R185, R210, 0x10, RZ ;  /* 0x00000010d2b90819 */ /* 0x000fe200000006ff */
[----:B------:R-:W-:Y:S01]  /*1530*/  FADD.FTZ R203, -R205, R150 ;  /* 0x00000096cdcb7221 */ /* 0x000fe20000010100 */
[----:B------:R-:W-:Y:S01]  /*1540*/  PRMT R210, R172, 0x7632, R210 ;  /* 0x00007632acd27816 */ /* 0x000fe200000000d2 */
[----:B------:R-:W-:Y:S01]  /*1550*/  FMUL.FTZ R204, R76, R170 ;  /* 0x000000aa4ccc7220 */ /* 0x000fe20000410000 */
[----:B------:R-:W-:Y:S01]  /*1560*/  SHF.L.U32 R134, R164, 0x10, RZ ;  /* 0x00000010a4867819 */ /* 0x000fe200000006ff */
[----:B------:R-:W-:Y:S01]  /*1570*/  FMUL.FTZ R206, R187, R149 ;  /* 0x00000095bbce7220 */ /* 0x000fe20000410000 */
[C---:B------:R-:W-:Y:S01]  /*1580*/  FADD.FTZ R148, -R205.reuse, R160 ;  /* 0x000000a0cd947221 */ /* 0x040fe20000010100 */
[----:B------:R-:W-:Y:S01]  /*1590*/  FADD.FTZ R150, -R205, R163 ;  /* 0x000000a3cd967221 */ /* 0x000fe20000010100 */
[----:B------:R-:W-:Y:S01]  /*15a0*/  FMUL.FTZ R202, R187, R202 ;  /* 0x000000cabbca7220 */ /* 0x000fe20000410000 */
[----:B------:R-:W-:Y:S01]  /*15b0*/  FFMA.FTZ R135, R145, R219, R135 ;  /* 0x000000db91877223 */ /* 0x000fe20000010087 */
[----:B------:R-:W-:Y:S01]  /*15c0*/  FADD.FTZ R146, -R205, R152 ;  /* 0x00000098cd927221 */ /* 0x000fe20000010100 */
[----:B------:R-:W-:-:S02]  /*15d0*/  PRMT R163, R171, 0x7632, R163 ;  /* 0x00007632aba37816 */ /* 0x000fc400000000a3 */
[----:B------:R-:W-:Y:S01]  /*15e0*/  SHF.L.U32 R160, R178, 0x10, RZ ;  /* 0x00000010b2a07819 */ /* 0x000fe200000006ff */
[----:B------:R-:W-:Y:S01]  /*15f0*/  FADD.FTZ R241, R134, R241 ;  /* 0x000000f186f17221 */ /* 0x000fe20000010000 */
[----:B------:R-:W-:Y:S01]  /*1600*/  SHF.L.U32 R171, R171, 0x10, RZ ;  /* 0x00000010abab7819 */ /* 0x000fe200000006ff */
[-C--:B------:R-:W-:Y:S01]  /*1610*/  FFMA.FTZ R20, R206, R134.reuse, R20 ;  /* 0x00000086ce147223 */ /* 0x080fe20000010014 */
[----:B------:R-:W-:Y:S01]  /*1620*/  SHF.L.U32 R178, R210, 0x10, RZ ;  /* 0x00000010d2b27819 */ /* 0x000fe200000006ff */
[----:B------:R-:W-:Y:S01]  /*1630*/  FMUL.FTZ R210, R77, R134 ;  /* 0x000000864dd27220 */ /* 0x000fe20000410000 */
[----:B------:R-:W-:Y:S01]  /*1640*/  SHF.L.U32 R172, R172, 0x10, RZ ;  /* 0x00000010acac7819 */ /* 0x000fe200000006ff */
[----:B------:R-:W-:Y:S01]  /*1650*/  FFMA.FTZ R134, R202, R204, R135 ;  /* 0x000000ccca867223 */ /* 0x000fe20000010087 */
[----:B------:R-:W-:Y:S01]  /*1660*/  FMUL.FTZ R146, R187, R146 ;  /* 0x00000092bb927220 */ /* 0x000fe20000410000 */
        /* <DEDUP_REMOVED lines=10> */
[----:B------:R-:W-:Y:S01]  /*1710*/  FMUL.FTZ R203, R187, R203 ;  /* 0x000000cbbbcb7220 */ /* 0x000fe20000410000 */
[----:B------:R-:W-:Y:S01]  /*1720*/  SHF.L.U32 R158, R179, 0x10, RZ ;  /* 0x00000010b39e7819 */ /* 0x000fe200000006ff */
[----:B------:R-:W-:Y:S01]  /*1730*/  FFMA.FTZ R134, R206, R210, R134 ;  /* 0x000000d2ce867223 */ /* 0x000fe20000010086 */
[----:B------:R-:W-:Y:S01]  /*1740*/  FADD.FTZ R246, R172, R246 ;  /* 0x000000f6acf67221 */ /* 0x000fe20000010000 */
[-C--:B------:R-:W-:Y:S01]  /*1750*/  FFMA.FTZ R191, R146, R172.reuse, R191 ;  /* 0x000000ac92bf7223 */ /* 0x080fe200000100bf */
[----:B------:R-:W-:Y:S01]  /*1760*/  FMUL.FTZ R179, R72, R172 ;  /* 0x000000ac48b37220 */ /* 0x000fe20000410000 */
[----:B------:R-:W-:Y:S01]  /*1770*/  SHF.L.U32 R172, R211, 0x10, RZ ;  /* 0x00000010d3ac7819 */ /* 0x000fe200000006ff */
[----:B------:R-:W-:Y:S01]  /*1780*/  FMUL.FTZ R211, R79, R163 ;  /* 0x000000a34fd37220 */ /* 0x000fe20000410000 */
[----:B------:R-:W-:Y:S01]  /*1790*/  FMUL.FTZ R207, R187, R207 ;  /* 0x000000cfbbcf7220 */ /* 0x000fe20000410000 */
[----:B------:R-:W-:Y:S01]  /*17a0*/  FFMA.FTZ R134, R203, R205, R134 ;  /* 0x000000cdcb867223 */ /* 0x000fe20000010086 */
[----:B------:R-:W-:Y:S01]  /*17b0*/  FMUL.FTZ R147, R187, R147 ;  /* 0x00000093bb937220 */ /* 0x000fe20000410000 */
[----:B------:R-:W-:-:S02]  /*17c0*/  PRMT R161, R173, 0x7632, R161 ;  /* 0x00007632ada17816 */ /* 0x000fc400000000a1 */
[----:B------:R-:W-:Y:S01]  /*17d0*/  FFMA.FTZ R134, R207, R211, R134 ;  /* 0x000000d3cf867223 */ /* 0x000fe20000010086 */
[----:B------:R-:W-:Y:S01]  /*17e0*/  SHF.L.U32 R173, R173, 0x10, RZ ;  /* 0x00000010adad7819 */ /* 0x000fe200000006ff */
[-C--:B------:R-:W-:Y:S01]  /*17f0*/  FFMA.FTZ R190, R147, R178.reuse, R190 ;  /* 0x000000b293be7223 */ /* 0x080fe200000100be */
[----:B------:R-:W-:Y:S01]  /*1800*/  SHF.L.U32 R168, R174, 0x10, RZ ;  /* 0x00000010aea87819 */ /* 0x000fe200000006ff */
[----:B------:R-:W-:Y:S01]  /*1810*/  FADD.FTZ R245, R178, R245 ;  /* 0x000000f5b2f57221 */ /* 0x000fe20000010000 */
[----:B------:R-:W-:Y:S01]  /*1820*/  PRMT R174, R175, 0x7632, R174 ;  /* 0x00007632afae7816 */ /* 0x000fe200000000ae */
[----:B------:R-:W-:Y:S01]  /*1830*/  FMUL.FTZ R178, R73, R178 ;  /* 0x000000b249b27220 */ /* 0x000fe20000410000 */
[----:B------:R-:W-:Y:S01]  /*1840*/  PRMT R175, R176, 0x7632, R175 ;  /* 0x00007632b0af7816 */ /* 0x000fe200000000af */
[----:B------:R-:W-:Y:S01]  /*1850*/  FFMA.FTZ R134, R146, R179, R134 ;  /* 0x000000b392867223 */ /* 0x000fe20000010086 */
[----:B------:R-:W-:Y:S01]  /*1860*/  PRMT R167, R177, 0x7632, R167 ;  /* 0x00007632b1a77816 */ /* 0x000fe200000000a7 */
[----:B------:R-:W-:Y:S01]  /*1870*/  FMUL.FTZ R148, R187, R148 ;  /* 0x00000094bb947220 */ /* 0x000fe20000410000 */
[----:B------:R-:W-:-:S02]  /*1880*/  SHF.L.U32 R176, R176, 0x10, RZ ;  /* 0x00000010b0b07819 */ /* 0x000fc400000006ff */
[----:B------:R-:W-:Y:S01]  /*1890*/  SHF.L.U32 R162, R177, 0x10, RZ ;  /* 0x00000010b1a27819 */ /* 0x000fe200000006ff */
[----:B------:R-:W-:Y:S01]  /*18a0*/  FMUL.FTZ R177, R74, R173 ;  /* 0x000000ad4ab17220 */ /* 0x000fe20000410000 */
[----:B------:R-:W-:Y:S01]  /*18b0*/  SHF.L.U32 R161, R161, 0x10, RZ ;  /* 0x00000010a1a17819 */ /* 0x000fe200000006ff */
[----:B------:R-:W-:Y:S01]  /*18c0*/  FFMA.FTZ R134, R147, R178, R134 ;  /* 0x000000b293867223 */ /* 0x000fe20000010086 */
[----:B------:R-:W-:Y:S01]  /*18d0*/  MOV R149, R167 ;  /* 0x000000a700957202 */ /* 0x000fe20000000f00 */
[C---:B------:R-:W-:Y:S01]  /*18e0*/  FMUL.FTZ R167, R187.reuse, R155 ;  /* 0x0000009bbba77220 */ /* 0x040fe20000410000 */
[----:B------:R-:W-:Y:S01]  /*18f0*/  FMUL.FTZ R164, R187, R156 ;  /* 0x0000009cbba47220 */ /* 0x000fe20000410000 */
[----:B------:R-:W-:Y:S01]  /*1900*/  FADD.FTZ R8, R176, R8 ;  /* 0x00000008b0087221 */ /* 0x000fe20000010000 */
[-C--:B------:R-:W-:Y:S01]  /*1910*/  FFMA.FTZ R16, R148, R176.reuse, R16 ;  /* 0x000000b094107223 */ /* 0x080fe20000010010 */
[----:B------:R-:W-:Y:S01]  /*1920*/  FMUL.FTZ R155, R64, R176 ;  /* 0x000000b0409b7220 */ /* 0x000fe20000410000 */
        /* <DEDUP_REMOVED lines=8> */
[----:B------:R-:W-:Y:S01]  /*19b0*/  FFMA.FTZ R134, R167, R176, R134 ;  /* 0x000000b0a7867223 */ /* 0x000fe20000010086 */
[----:B------:R-:W-:Y:S01]  /*19c0*/  FMUL.FTZ R165, R187, R132 ;  /* 0x00000084bba57220 */ /* 0x000fe20000410000 */
[----:B------:R-:W-:Y:S01]  /*19d0*/  FADD.FTZ R249, R172, R249 ;  /* 0x000000f9acf97221 */ /* 0x000fe20000010000 */
[-C--:B------:R-:W-:Y:S01]  /*19e0*/  FFMA.FTZ R196, R170, R172.reuse, R196 ;  /* 0x000000acaac47223 */ /* 0x080fe200000100c4 */
[----:B------:R-:W-:Y:S01]  /*19f0*/  FMUL.FTZ R172, R69, R172 ;  /* 0x000000ac45ac7220 */ /* 0x000fe20000410000 */
[----:B------:R-:W-:Y:S01]  /*1a00*/  FFMA.FTZ R134, R164, R168, R134 ;  /* 0x000000a8a4867223 */ /* 0x000fe20000010086 */
[----:B------:R-:W-:Y:S01]  /*1a10*/  FADD.FTZ R248, R173, R248 ;  /* 0x000000f8adf87221 */ /* 0x000fe20000010000 */
[----:B------:R-:W-:Y:S01]  /*1a20*/  FFMA.FTZ R193, R166, R173, R193 ;  /* 0x000000ada6c17223 */ /* 0x000fe200000100c1 */
[----:B------:R-:W-:Y:S01]  /*1a30*/  FADD.FTZ R244, R171, R244 ;  /* 0x000000f4abf47221 */ /* 0x000fe20000010000 */
[----:B------:R-:W-:Y:S01]  /*1a40*/  FFMA.FTZ R189, R203, R171, R189 ;  /* 0x000000abcbbd7223 */ /* 0x000fe200000100bd */
[----:B------:R-:W-:Y:S01]  /*1a50*/  SHF.L.U32 R173, R174, 0x10, RZ ;  /* 0x00000010aead7819 */ /* 0x000fe200000006ff */
[----:B------:R-:W-:Y:S01]  /*1a60*/  FFMA.FTZ R212, R165, R169, R212 ;  /* 0x000000a9a5d47223 */ /* 0x000fe200000100d4 */
[----:B------:R-:W-:-:S03]  /*1a70*/  FMUL.FTZ R171, R187, R159 ;  /* 0x0000009fbbab7220 */ /* 0x000fc60000410000 */
        /* <DEDUP_REMOVED lines=15> */
[----:B--2---:R-:W-:-:S05]  /*1b70*/  FADD.FTZ R138, R169, R138 ;  /* 0x0000008aa98a7221 */ /* 0x004fca0000010000 */
[----:B------:R0:W-:Y:S02]  /*1b80*/  STL [R1], R138 ;  /* 0x0000008a01007387 */ /* 0x0001e40000100800 */
[----:B0-----:R-:W-:Y:S02]  /*1b90*/  MOV R138, R137 ;  /* 0x00000089008a7202 */ /* 0x001fe40000000f00 */
[----:B------:R-:W-:Y:S01]  /*1ba0*/  MOV R137, R136 ;  /* 0x0000008800897202 */ /* 0x000fe20000000f00 */
[----:B------:R-:W-:-:S04]  /*1bb0*/  FADD.FTZ R136, R133, R225 ;  /* 0x000000e185887221 */ /* 0x000fc80000010000 */
        /* <DEDUP_REMOVED lines=15> */
[----:B------:R-:W-:Y:S01]  /*1cb0*/  FADD.FTZ R135, R135, R168 ;  /* 0x000000a887877221 */ /* 0x000fe20000010000 */
[----:B------:R-:W-:Y:S01]  /*1cc0*/  FMUL.FTZ R169, R70, R169 ;  /* 0x000000a946a97220 */ /* 0x000fe20000410000 */
[----:B------:R-:W-:Y:S02]  /*1cd0*/  FFMA.FTZ R136, R170, R172, R134 ;  /* 0x000000acaa887223 */ /* 0x000fe40000010086 */
[----:B------:R-:W-:-:S04]  /*1ce0*/  FADD.FTZ R135, R135, R172 ;  /* 0x000000ac87877221 */ /* 0x000fc80000010000 */
        /* <DEDUP_REMOVED lines=35> */
[----:B------:R-:W-:Y:S01]  /*1f20*/  FFMA.FTZ R15, R150, R133, R15 ;  /* 0x00000085960f7223 */ /* 0x000fe2000001000f */
[----:B------:R-:W-:Y:S01]  /*1f30*/  FADD.FTZ R7, R133, R7 ;  /* 0x0000000785077221 */ /* 0x000fe20000010000 */
        /* <DEDUP_REMOVED lines=27> */
.L_x_6047:
        /* <DEDUP_REMOVED lines=14> */
.L_x_6035:
        /* <DEDUP_REMOVED lines=8> */
[----:B------:R-:W3:Y:S01]  /*2250*/  LDL.LU R251, [R1+0x10] ;  /* 0x0000100001fb7983 */ /* 0x000ee20000300800 */
        /* <DEDUP_REMOVED lines=24> */
[----:B------:R-:W-:Y:S01]  /*23e0*/  FADD.FTZ R139, R139, R133 ;  /* 0x000000858b8b7221 */ /* 0x000fe20000010000 */
[----:B--2---:R-:W-:-:S04]  /*23f0*/  IMAD.WIDE.U32 R132, R208, 0x10, R174 ;  /* 0x00000010d0847825 */ /* 0x004fc800078e00ae */
[----:B------:R-:W-:Y:S01]  /*2400*/  FMUL.FTZ R138, R138, UR12 ;  /* 0x0000000c8a8a7c20 */ /* 0x000fe20008410000 */
[----:B------:R-:W-:Y:S01]  /*2410*/  FMUL.FTZ R175, R139, UR12 ;  /* 0x0000000c8baf7c20 */ /* 0x000fe20008410000 */
[----:B------:R-:W2:Y:S03]  /*2420*/  LDG.E.128 R132, desc[UR6][R132.64] ;  /* 0x0000000684847981 */ /* 0x000ea6000c1e1d00 */
[----:B------:R-:W-:-:S05]  /*2430*/  FSEL R174, R138, RZ, !P3 ;  /* 0x000000ff8aae7208 */ /* 0x000fca0005800000 */
[-CC-:B------:R-:W-:Y:S01]  /*2440*/  FFMA.FTZ R140, R140, R175.reuse, R174.reuse ;  /* 0x000000af8c8c7223 */ /* 0x180fe200000100ae */
[----:B------:R-:W-:-:S03]  /*2450*/  FFMA.FTZ R141, R141, R175, R174 ;  /* 0x000000af8d8d7223 */ /* 0x000fc600000100ae */
[----:B------:R-:W-:Y:S01]  /*2460*/  FADD.FTZ R140, R233, -R140 ;  /* 0x8000008ce98c7221 */ /* 0x000fe20000010000 */
[----:B------:R-:W-:Y:S01]  /*2470*/  FADD.FTZ R141, R235, -R141 ;  /* 0x8000008deb8d7221 */ /* 0x000fe20000010000 */
[----:B------:R-:W4:Y:S04]  /*2480*/  LDL.LU R233, [R1+0x4] ;  /* 0x0000040001e97983 */ /* 0x000f280000300800 */
[----:B------:R-:W4:Y:S01]  /*2490*/  LDL.LU R235, [R1+0x8] ;  /* 0x0000080001eb7983 */ /* 0x000f220000300800 */
[----:B------:R-:W-:Y:S01]  /*24a0*/  ISETP.NE.AND.EX P2, PT, RZ, UR15, PT, P2 ;  /* 0x0000000fff007c0c */ /* 0x000fe2000bf45320 */
[-CC-:B------:R-:W-:Y:S01]  /*24b0*/  FFMA.FTZ R194, R231, R175.reuse, R174.reuse ;  /* 0x000000afe7c27223 */ /* 0x180fe200000100ae */
[----:B------:R-:W-:-:S11]  /*24c0*/  FFMA.FTZ R195, R232, R175, R174 ;  /* 0x000000afe8c37223 */ /* 0x000fd600000100ae */
[----:B------:R-:W0:Y:S01]  /*24d0*/  @P2 LDC.64 R136, c[0x0][0x308] ;  /* 0x0000c200ff882b82 */ /* 0x000e220000000a00 */
        /* <DEDUP_REMOVED lines=11> */
[----:B------:R-:W-:-:S04]  /*2590*/  ISETP.NE.AND.EX P3, PT, RZ, UR15, PT, P3 ;  /* 0x0000000fff007c0c */ /* 0x000fc8000bf65330 */
[----:B------:R-:W-:Y:S02]  /*25a0*/  SEL R138, R194, R126, P3 ;  /* 0x0000007ec28a7207 */ /* 0x000fe40001800000 */
[----:B------:R-:W-:Y:S01]  /*25b0*/  SEL R139, R195, R127, P3 ;  /* 0x0000007fc38b7207 */ /* 0x000fe20001800000 */
[----:B0-----:R-:W-:Y:S01]  /*25c0*/  @P2 IMAD.WIDE.U32 R140, R208, 0x20, R136 ;  /* 0x00000020d08c2825 */ /* 0x001fe200078e0088 */
[----:B------:R-:W-:Y:S02]  /*25d0*/  SEL R136, R209, R124, P3 ;  /* 0x0000007cd1887207 */ /* 0x000fe40001800000 */
[----:B------:R-:W-:Y:S01]  /*25e0*/  SEL R137, R231, R125, P3 ;  /* 0x0000007de7897207 */ /* 0x000fe20001800000 */
[-CC-:B------:R-:W-:Y:S01]  /*25f0*/  FFMA.FTZ R200, R200, R175.reuse, R174.reuse ;  /* 0x000000afc8c87223 */ /* 0x180fe200000100ae */
[-CC-:B------:R-:W-:Y:S01]  /*2600*/  FFMA.FTZ R227, R227, R175.reuse, R174.reuse ;  /* 0x000000afe3e37223 */ /* 0x180fe200000100ae */
[----:B------:R-:W-:Y:S02]  /*2610*/  FFMA.FTZ R228, R228, R175, R174 ;  /* 0x000000afe4e47223 */ /* 0x000fe400000100ae */
[----:B------:R0:W-:Y:S01]  /*2620*/  @P2 STG.E.128 desc[UR6][R140.64], R136 ;  /* 0x000000888c002986 */ /* 0x0001e2000c101d06 */
[----:B------:R-:W-:Y:S01]  /*2630*/  FADD.FTZ R200, R225, -R200 ;  /* 0x800000c8e1c87221 */ /* 0x000fe20000010000 */
        /* <DEDUP_REMOVED lines=28> */
[----:B------:R-:W-:Y:S02]  /*2800*/  FFMA.FTZ R145, R145, R175, R174 ;  /* 0x000000af91917223 */ /* 0x000fe400000100ae */
[----:B------:R-:W-:Y:S01]  /*2810*/  FADD.FTZ R142, R216, -R142 ;  /* 0x8000008ed88e7221 */ /* 0x000fe20000010000 */
[----:B------:R-:W-:Y:S01]  /*2820*/  FADD.FTZ R143, R218, -R143 ;  /* 0x8000008fda8f7221 */ /* 0x000fe20000010000 */
[----:B------:R-:W-:-:S03]  /*2830*/  FADD.FTZ R145, R219, -R145 ;  /* 0x80000091db917221 */ /* 0x000fc60000010000 */
[----:B------:R-:W-:-:S04]  /*2840*/  FMUL.FTZ R216, R187, R143 ;  /* 0x0000008fbbd87220 */ /* 0x000fc80000410000 */
[----:B------:R-:W-:Y:S01]  /*2850*/  @P1 FADD.FTZ R216, R101, R216 ;  /* 0x000000d865d81221 */ /* 0x000fe20000010000 */
[-CC-:B------:R-:W-:Y:S01]  /*2860*/  FFMA.FTZ R206, R206, R175.reuse, R174.reuse ;  /* 0x000000afcece7223 */ /* 0x180fe200000100ae */
[-CC-:B------:R-:W-:Y:S01]  /*2870*/  FFMA.FTZ R202, R202, R175.reuse, R174.reuse ;  /* 0x000000afcaca7223 */ /* 0x180fe200000100ae */
[-CC-:B------:R-:W-:Y:S01]  /*2880*/  FFMA.FTZ R203, R203, R175.reuse, R174.reuse ;  /* 0x000000afcbcb7223 */ /* 0x180fe200000100ae */
[----:B------:R-:W-:Y:S01]  /*2890*/  FFMA.FTZ R207, R207, R175, R174 ;  /* 0x000000afcfcf7223 */ /* 0x000fe200000100ae */
[----:B------:R-:W-:Y:S01]  /*28a0*/  FADD.FTZ R210, R210, -R206 ;  /* 0x800000ced2d27221 */ /* 0x000fe20000010000 */
[----:B------:R-:W-:Y:S01]  /*28b0*/  FADD.FTZ R202, R204, -R202 ;  /* 0x800000caccca7221 */ /* 0x000fe20000010000 */
[----:B------:R-:W-:-:S03]  /*28c0*/  FADD.FTZ R205, R205, -R203 ;  /* 0x800000cbcdcd7221 */ /* 0x000fc60000010000 */
[----:B------:R-:W-:-:S04]  /*28d0*/  FMUL.FTZ R206, R187, R202 ;  /* 0x000000cabbce7220 */ /* 0x000fc80000410000 */
[----:B------:R-:W-:Y:S01]  /*28e0*/  @P1 FADD.FTZ R206, R104, R206 ;  /* 0x000000ce68ce1221 */ /* 0x000fe20000010000 */
[----:B------:R-:W-:Y:S01]  /*28f0*/  FMUL.FTZ R203, R216, R185 ;  /* 0x000000b9d8cb7220 */ /* 0x000fe20000410000 */
        /* <DEDUP_REMOVED lines=18> */
[----:B------:R-:W-:Y:S01]  /*2a20*/  FADD.FTZ R165, R169, -R165 ;  /* 0x800000a5a9a57221 */ /* 0x000fe20000010000 */
[----:B--2---:R-:W-:-:S02]  /*2a30*/  PRMT R136, R132, 0x7632, R136 ;  /* 0x0000763284887816 */ /* 0x004fc40000000088 */
[----:B------:R-:W-:Y:S02]  /*2a40*/  SHF.L.U32 R132, R132, 0x10, RZ ;  /* 0x0000001084847819 */ /* 0x000fe400000006ff */
[----:B------:R-:W-:Y:S02]  /*2a50*/  SHF.L.U32 R137, R133, 0x10, RZ ;  /* 0x0000001085897819 */ /* 0x000fe400000006ff */
[----:B------:R-:W-:-:S03]  /*2a60*/  SHF.L.U32 R136, R136, 0x10, RZ ;  /* 0x0000001088887819 */ /* 0x000fc600000006ff */
[----:B---3--:R-:W-:Y:S01]  /*2a70*/  FFMA.FTZ R251, R194, R137, R251 ;  /* 0x00000089c2fb7223 */ /* 0x008fe200000100fb */
[----:B------:R-:W-:Y:S01]  /*2a80*/  FMUL.FTZ R137, R58, R194 ;  /* 0x000000c23a897220 */ /* 0x000fe20000410000 */
[----:B----4-:R-:W-:Y:S01]  /*2a90*/  FFMA.FTZ R235, R209, R132, R235 ;  /* 0x00000084d1eb7223 */ /* 0x010fe200000100eb */
[-C--:B------:R-:W-:Y:S01]  /*2aa0*/  FMUL.FTZ R132, R195, R185.reuse ;  /* 0x000000b9c3847220 */ /* 0x080fe20000410000 */
[-C--:B------:R-:W-:Y:S01]  /*2ab0*/  FMUL.FTZ R194, R226, R185.reuse ;  /* 0x000000b9e2c27220 */ /* 0x080fe20000410000 */
[----:B------:R-:W-:Y:S02]  /*2ac0*/  FMUL.FTZ R195, R225, R185 ;  /* 0x000000b9e1c37220 */ /* 0x000fe40000410000 */
[----:B------:R-:W-:Y:S01]  /*2ad0*/  FMUL.FTZ R138, R59, R132 ;  /* 0x000000843b8a7220 */ /* 0x000fe20000410000 */
[----:B------:R-:W-:Y:S01]  /*2ae0*/  FFMA.FTZ R233, R231, R136, R233 ;  /* 0x00000088e7e97223 */ /* 0x000fe200000100e9 */
[----:B------:R-:W-:Y:S01]  /*2af0*/  FMUL.FTZ R141, R53, R195 ;  /* 0x000000c3358d7220 */ /* 0x000fe20000410000 */
[----:B------:R-:W-:-:S02]  /*2b00*/  FMUL.FTZ R136, R56, R209 ;  /* 0x000000d138887220 */ /* 0x000fc40000410000 */
[----:B------:R-:W-:Y:S01]  /*2b10*/  F2FP.BF16.F32.PACK_AB R137, R138, R137 ;  /* 0x000000898a89723e */ /* 0x000fe200000010ff */
[----:B------:R-:W-:Y:S01]  /*2b20*/  FMUL.FTZ R138, R52, R194 ;  /* 0x000000c2348a7220 */ /* 0x000fe20000410000 */
[----:B------:R-:W-:-:S04]  /*2b30*/  FMUL.FTZ R231, R57, R231 ;  /* 0x000000e739e77220 */ /* 0x000fc80000410000 */
[----:B------:R-:W-:Y:S02]  /*2b40*/  F2FP.BF16.F32.PACK_AB R138, R141, R138 ;  /* 0x0000008a8d8a723e */ /* 0x000fe400000010ff */
[----:B------:R-:W-:Y:S02]  /*2b50*/  F2FP.BF16.F32.PACK_AB R136, R231, R136 ;  /* 0x00000088e788723e */ /* 0x000fe400000010ff */
[----:B------:R-:W-:Y:S01]  /*2b60*/  LEA.HI.X R141, R208, UR17, RZ, 0x4, P5 ;  /* 0x00000011d08d7c11 */ /* 0x000fe2000a8f24ff */
[----:B------:R0:W-:Y:S04]  /*2b70*/  STL [R1+0x8], R235 ;  /* 0x000008eb01007387 */ /* 0x0001e80000100800 */
[----:B------:R1:W-:Y:S01]  /*2b80*/  STG.E.128 desc[UR6][R140.64], R136 ;  /* 0x000000888c007986 */ /* 0x0003e2000c101d06 */
[----:B0-----:R-:W0:Y:S01]  /*2b90*/  LDC.64 R234, c[0x0][0x220] ;  /* 0x00008800ffea7b82 */ /* 0x001e220000000a00 */
[----:B------:R-:W-:-:S07]  /*2ba0*/  FFMA.FTZ R209, R144, R175, R174 ;  /* 0x000000af90d17223 */ /* 0x000fce00000100ae */
[----:B-1----:R-:W1:Y:S01]  /*2bb0*/  @P2 LDC.64 R136, c[0x0][0x308] ;  /* 0x0000c200ff882b82 */ /* 0x002e620000000a00 */
[----:B------:R-:W-:Y:S01]  /*2bc0*/  FADD.FTZ R209, R217, -R209 ;  /* 0x800000d1d9d17221 */ /* 0x000fe20000010000 */
[C---:B------:R-:W-:Y:S01]  /*2bd0*/  FMUL.FTZ R217, R187.reuse, R142 ;  /* 0x0000008ebbd97220 */ /* 0x040fe20000410000 */
[C---:B------:R-:W-:Y:S02]  /*2be0*/  FMUL.FTZ R208, R187.reuse, R145 ;  /* 0x00000091bbd07220 */ /* 0x040fe40000410000 */
[----:B------:R-:W-:Y:S01]  /*2bf0*/  FMUL.FTZ R209, R187, R209 ;  /* 0x000000d1bbd17220 */ /* 0x000fe20000410000 */
[----:B------:R-:W-:Y:S01]  /*2c00*/  @P1 FADD.FTZ R217, R100, R217 ;  /* 0x000000d964d91221 */ /* 0x000fe20000010000 */
[----:B------:R-:W-:Y:S02]  /*2c10*/  @P1 FADD.FTZ R208, R103, R208 ;  /* 0x000000d067d01221 */ /* 0x000fe40000010000 */
[----:B------:R-:W-:Y:S01]  /*2c20*/  @P1 FADD.FTZ R209, R102, R209 ;  /* 0x000000d166d11221 */ /* 0x000fe20000010000 */
[----:B0-----:R-:W-:-:S02]  /*2c30*/  IMAD.WIDE.U32 R140, R199, 0x10, R234 ;  /* 0x00000010c78c7825 */ /* 0x001fc400078e00ea */
[----:B------:R-:W-:Y:S02]  /*2c40*/  SEL R139, R208, R127, P3 ;  /* 0x0000007fd08b7207 */ /* 0x000fe40001800000 */
[----:B------:R-:W-:Y:S02]  /*2c50*/  SEL R138, R209, R126, P3 ;  /* 0x0000007ed18a7207 */ /* 0x000fe40001800000 */
[----:B------:R-:W2:Y:S01]  /*2c60*/  LDG.E.128 R140, desc[UR6][R140.64] ;  /* 0x000000068c8c7981 */ /* 0x000ea2000c1e1d00 */
[----:B-1----:R-:W-:Y:S01]  /*2c70*/  @P2 IMAD.WIDE.U32 R144, R199, 0x20, R136 ;  /* 0x00000020c7902825 */ /* 0x002fe200078e0088 */
[----:B------:R-:W-:Y:S02]  /*2c80*/  SEL R136, R217, R124, P3 ;  /* 0x0000007cd9887207 */ /* 0x000fe40001800000 */
[----:B------:R-:W-:-:S05]  /*2c90*/  SEL R137, R216, R125, P3 ;  /* 0x0000007dd8897207 */ /* 0x000fca0001800000 */
[----:B------:R0:W-:Y:S01]  /*2ca0*/  @P2 STG.E.128 desc[UR6][R144.64], R136 ;  /* 0x0000008890002986 */ /* 0x0001e2000c101d06 */
[----:B------:R-:W-:Y:S01]  /*2cb0*/  FMUL.FTZ R202, R217, R185 ;  /* 0x000000b9d9ca7220 */ /* 0x000fe20000410000 */
[----:B0-----:R-:W-:Y:S01]  /*2cc0*/  FADD.FTZ R136, R211, -R207 ;  /* 0x800000cfd3887221 */ /* 0x001fe20000010000 */
[C---:B------:R-:W-:Y:S01]  /*2cd0*/  FMUL.FTZ R207, R187.reuse, R210 ;  /* 0x000000d2bbcf7220 */ /* 0x040fe20000410000 */
[C---:B------:R-:W-:Y:S02]  /*2ce0*/  FMUL.FTZ R211, R187.reuse, R205 ;  /* 0x000000cdbbd37220 */ /* 0x040fe40000410000 */
[----:B------:R-:W-:Y:S01]  /*2cf0*/  FMUL.FTZ R210, R187, R136 ;  /* 0x00000088bbd27220 */ /* 0x000fe20000410000 */
[----:B------:R-:W-:Y:S01]  /*2d00*/  @P1 FADD.FTZ R207, R105, R207 ;  /* 0x000000cf69cf1221 */ /* 0x000fe20000010000 */
[----:B------:R-:W-:Y:S02]  /*2d10*/  @P1 FADD.FTZ R211, R106, R211 ;  /* 0x000000d36ad31221 */ /* 0x000fe40000010000 */
[----:B------:R-:W-:Y:S01]  /*2d20*/  @P1 FADD.FTZ R210, R107, R210 ;  /* 0x000000d26bd21221 */ /* 0x000fe20000010000 */
[----:B------:R-:W-:-:S02]  /*2d30*/  SEL R136, R206, R128, P3 ;  /* 0x00000080ce887207 */ /* 0x000fc40001800000 */
[----:B------:R-:W-:Y:S02]  /*2d40*/  SEL R137, R207, R129, P3 ;  /* 0x00000081cf897207 */ /* 0x000fe40001800000 */
[----:B------:R-:W-:Y:S02]  /*2d50*/  SEL R138, R211, R130, P3 ;  /* 0x00000082d38a7207 */ /* 0x000fe40001800000 */
[----:B------:R-:W-:Y:S01]  /*2d60*/  SEL R139, R210, R131, P3 ;  /* 0x00000083d28b7207 */ /* 0x000fe20001800000 */
[-C--:B------:R-:W-:Y:S01]  /*2d70*/  FMUL.FTZ R204, R209, R185.reuse ;  /* 0x000000b9d1cc7220 */ /* 0x080fe20000410000 */
[----:B------:R-:W-:-:S03]  /*2d80*/  FMUL.FTZ R205, R208, R185 ;  /* 0x000000b9d0cd7220 */ /* 0x000fc60000410000 */
[----:B------:R0:W-:Y:S01]  /*2d90*/  @P2 STG.E.128 desc[UR6][R144.64+0x10], R136 ;  /* 0x0000108890002986 */ /* 0x0001e2000c101d06 */
[-C--:B------:R-:W-:Y:S01]  /*2da0*/  FMUL.FTZ R208, R211, R185.reuse ;  /* 0x000000b9d3d07220 */ /* 0x080fe20000410000 */
[-C--:B------:R-:W-:Y:S01]  /*2db0*/  FMUL.FTZ R209, R210, R185.reuse ;  /* 0x000000b9d2d17220 */ /* 0x080fe20000410000 */
        /* <DEDUP_REMOVED lines=35> */
[----:B0-----:R-:W-:-:S04]  /*2ff0*/  @P2 IMAD.WIDE.U32 R166, R188, 0x20, R136 ;  /* 0x00000020bca62825 */ /* 0x001fc800078e0088 */
[----:B------:R-:W-:-:S04]  /*3000*/  IMAD.WIDE.U32 R136, R188, 0x10, R234 ;  /* 0x00000010bc887825 */ /* 0x000fc800078e00ea */
[-C--:B------:R-:W-:Y:S01]  /*3010*/  FMUL.FTZ R178, R178, R185.reuse ;  /* 0x000000b9b2b27220 */ /* 0x080fe20000410000 */
[-C--:B------:R-:W-:Y:S01]  /*3020*/  FMUL.FTZ R179, R179, R185.reuse ;  /* 0x000000b9b3b37220 */ /* 0x080fe20000410000 */
[----:B------:R-:W3:Y:S04]  /*3030*/  LDG.E.128 R136, desc[UR6][R136.64] ;  /* 0x0000000688887981 */ /* 0x000ee8000c1e1d00 */
[----:B------:R0:W-:Y:S01]  /*3040*/  @P2 STG.E.128 desc[UR6][R166.64], R144 ;  /* 0x00000090a6002986 */ /* 0x0001e2000c101d06 */
[----:B------:R-:W-:-:S03]  /*3050*/  FMUL.FTZ R176, R176, R185 ;  /* 0x000000b9b0b07220 */ /* 0x000fc60000410000 */
[----:B------:R-:W-:Y:S01]  /*3060*/  STL [R1+0x4], R233 ;  /* 0x000004e901007387 */ /* 0x000fe20000100800 */
[----:B------:R-:W-:-:S03]  /*3070*/  FMUL.FTZ R177, R177, R185 ;  /* 0x000000b9b1b17220 */ /* 0x000fc60000410000 */
[----:B------:R-:W-:Y:S01]  /*3080*/  STL [R1+0x10], R251 ;  /* 0x000010fb01007387 */ /* 0x000fe20000100800 */
[----:B0-----:R-:W-:Y:S02]  /*3090*/  SEL R144, R169, R128, P3 ;  /* 0x00000080a9907207 */ /* 0x001fe40001800000 */
[----:B------:R-:W-:Y:S02]  /*30a0*/  SEL R145, R170, R129, P3 ;  /* 0x00000081aa917207 */ /* 0x000fe40001800000 */
[----:B------:R-:W-:Y:S02]  /*30b0*/  SEL R146, R171, R130, P3 ;  /* 0x00000082ab927207 */ /* 0x000fe40001800000 */
[----:B------:R-:W-:Y:S01]  /*30c0*/  SEL R147, R168, R131, P3 ;  /* 0x00000083a8937207 */ /* 0x000fe20001800000 */
[-C--:B------:R-:W-:Y:S01]  /*30d0*/  FMUL.FTZ R169, R169, R185.reuse ;  /* 0x000000b9a9a97220 */ /* 0x080fe20000410000 */
[----:B------:R-:W-:-:S03]  /*30e0*/  FMUL.FTZ R170, R170, R185 ;  /* 0x000000b9aaaa7220 */ /* 0x000fc60000410000 */
[----:B------:R0:W-:Y:S01]  /*30f0*/  @P2 STG.E.128 desc[UR6][R166.64+0x10], R144 ;  /* 0x00001090a6002986 */ /* 0x0001e2000c101d06 */
[----:B------:R-:W-:Y:S01]  /*3100*/  FMUL.FTZ R164, R43, R177 ;  /* 0x000000b12ba47220 */ /* 0x000fe20000410000 */
[-C--:B------:R-:W-:Y:S01]  /*3110*/  FMUL.FTZ R171, R171, R185.reuse ;  /* 0x000000b9abab7220 */ /* 0x080fe20000410000 */
[----:B------:R-:W-:-:S04]  /*3120*/  FMUL.FTZ R168, R168, R185 ;  /* 0x000000b9a8a87220 */ /* 0x000fc80000410000 */
[----:B------:R-:W-:Y:S01]  /*3130*/  FMUL.FTZ R165, R39, R168 ;  /* 0x000000a827a57220 */ /* 0x000fe20000410000 */
[----:B0-----:R-:W-:Y:S01]  /*3140*/  FMUL.FTZ R144, R40, R178 ;  /* 0x000000b228907220 */ /* 0x001fe20000410000 */
[----:B------:R-:W-:Y:S01]  /*3150*/  FMUL.FTZ R145, R41, R179 ;  /* 0x000000b329917220 */ /* 0x000fe20000410000 */
[----:B------:R-:W-:Y:S02]  /*3160*/  IMAD.WIDE.U32 R166, R186, 0x10, R234 ;  /* 0x00000010baa67825 */ /* 0x000fe400078e00ea */
[----:B------:R-:W4:Y:S02]  /*3170*/  LDL.LU R235, [R1+0x2c] ;  /* 0x00002c0001eb7983 */ /* 0x000f240000300800 */
[----:B------:R-:W-:Y:S01]  /*3180*/  FMUL.FTZ R146, R36, R169 ;  /* 0x000000a924927220 */ /* 0x000fe20000410000 */
[----:B------:R-:W-:Y:S01]  /*3190*/  FMUL.FTZ R147, R37, R170 ;  /* 0x000000aa25937220 */ /* 0x000fe20000410000 */
[----:B------:R-:W4:Y:S01]  /*31a0*/  LDL.LU R234, [R1+0x38] ;  /* 0x0000380001ea7983 */ /* 0x000f220000300800 */
[----:B------:R-:W-:-:S03]  /*31b0*/  F2FP.BF16.F32.PACK_AB R144, R145, R144 ;  /* 0x000000909190723e */ /* 0x000fc600000010ff */
[----:B------:R-:W3:Y:S01]  /*31c0*/  LDL.LU R233, [R1+0x34] ;  /* 0x0000340001e97983 */ /* 0x000ee20000300800 */
[----:B------:R-:W-:-:S03]  /*31d0*/  FMUL.FTZ R145, R42, R176 ;  /* 0x000000b02a917220 */ /* 0x000fc60000410000 */
[----:B------:R-:W4:Y:S04]  /*31e0*/  LDL.LU R232, [R1+0x40] ;  /* 0x0000400001e87983 */ /* 0x000f280000300800 */
[----:B------:R-:W4:Y:S01]  /*31f0*/  LDL.LU R231, [R1+0x3c] ;  /* 0x00003c0001e77983 */ /* 0x000f220000300800 */
[----:B------:R-:W-:-:S03]  /*3200*/  F2FP.BF16.F32.PACK_AB R146, R147, R146 ;  /* 0x000000929392723e */ /* 0x000fc600000010ff */
[----:B------:R-:W4:Y:S01]  /*3210*/  LDL.LU R230, [R1+0x48] ;  /* 0x0000480001e67983 */ /* 0x000f220000300800 */
[----:B------:R-:W-:-:S03]  /*3220*/  FMUL.FTZ R147, R38, R171 ;  /* 0x000000ab26937220 */ /* 0x000fc60000410000 */
[----:B------:R-:W4:Y:S01]  /*3230*/  LDL.LU R229, [R1+0x44] ;  /* 0x0000440001e57983 */ /* 0x000f220000300800 */
[----:B------:R-:W-:-:S03]  /*3240*/  F2FP.BF16.F32.PACK_AB R145, R164, R145 ;  /* 0x00000091a491723e */ /* 0x000fc600000010ff */
[----:B------:R-:W4:Y:S01]  /*3250*/  LDL.LU R228, [R1+0x50] ;  /* 0x0000500001e47983 */ /* 0x000f220000300800 */
[----:B------:R-:W-:-:S03]  /*3260*/  LEA R164, P5, R188, UR16, 0x4 ;  /* 0x00000010bca47c11 */ /* 0x000fc6000f8a20ff */
[----:B------:R-:W4:Y:S04]  /*3270*/  LDL.LU R227, [R1+0x4c] ;  /* 0x00004c0001e37983 */ /* 0x000f280000300800 */
[----:B------:R-:W4:Y:S04]  /*3280*/  LDL.LU R226, [R1+0x58] ;  /* 0x0000580001e27983 */ /* 0x000f280000300800 */
[----:B------:R-:W4:Y:S01]  /*3290*/  LDL.LU R225, [R1+0x54] ;  /* 0x0000540001e17983 */ /* 0x000f220000300800 */
[----:B------:R-:W-:-:S03]  /*32a0*/  F2FP.BF16.F32.PACK_AB R147, R165, R147 ;  /* 0x00000093a593723e */ /* 0x000fc600000010ff */
[----:B------:R-:W4:Y:S01]  /*32b0*/  LDL.LU R219, [R1+0x60] ;  /* 0x0000600001db7983 */ /* 0x000f220000300800 */
[----:B------:R-:W-:-:S03]  /*32c0*/  LEA.HI.X R165, R188, UR17, RZ, 0x4, P5 ;  /* 0x00000011bca57c11 */ /* 0x000fc6000a8f24ff */
[----:B------:R-:W4:Y:S04]  /*32d0*/  LDL.LU R218, [R1+0x5c] ;  /* 0x00005c0001da7983 */ /* 0x000f280000300800 */
[----:B------:R-:W4:Y:S04]  /*32e0*/  LDL.LU R217, [R1+0x68] ;  /* 0x0000680001d97983 */ /* 0x000f280000300800 */
[----:B------:R-:W4:Y:S04]  /*32f0*/  LDL.LU R216, [R1+0x64] ;  /* 0x0000640001d87983 */ /* 0x000f280000300800 */
[----:B------:R-:W4:Y:S04]  /*3300*/  LDL.LU R211, [R1+0x70] ;  /* 0x0000700001d37983 */ /* 0x000f280000300800 */
[----:B------:R-:W4:Y:S04]  /*3310*/  LDL.LU R210, [R1+0x6c] ;  /* 0x00006c0001d27983 */ /* 0x000f280000300800 */
[----:B------:R-:W4:Y:S04]  /*3320*/  LDL.LU R199, [R1+0x78] ;  /* 0x0000780001c77983 */ /* 0x000f280000300800 */
[----:B------:R-:W4:Y:S01]  /*3330*/  LDL.LU R188, [R1+0x74] ;  /* 0x0000740001bc7983 */ /* 0x000f220000300800 */
[----:B------:R-:W-:-:S03]  /*3340*/  FFMA.FTZ R154, R154, R175, R174 ;  /* 0x000000af9a9a7223 */ /* 0x000fc600000100ae */
[----:B------:R-:W4:Y:S01]  /*3350*/  LDL.LU R173, [R1+0x80] ;  /* 0x0000800001ad7983 */ /* 0x000f220000300800 */
[----:B------:R-:W-:-:S03]  /*3360*/  FFMA.FTZ R150, R150, R175, R174 ;  /* 0x000000af96967223 */ /* 0x000fc600000100ae */
[----:B------:R-:W4:Y:S04]  /*3370*/  LDL.LU R172, [R1+0x7c] ;  /* 0x00007c0001ac7983 */ /* 0x000f280000300800 */
[----:B------:R0:W-:Y:S01]  /*3380*/  STG.E.128 desc[UR6][R164.64], R144 ;  /* 0x00000090a4007986 */ /* 0x0001e2000c101d06 */
        /* <DEDUP_REMOVED lines=8> */
[----:B0-----:R-:W4:Y:S04]  /*3410*/  LDL.LU R164, [R1+0x24] ;  /* 0x0000240001a47983 */ /* 0x001f280000300800 */
[----:B------:R-:W4:Y:S04]  /*3420*/  LDL.LU R165, [R1+0x30] ;  /* 0x0000300001a57983 */ /* 0x000f280000300800 */
[----:B------:R0:W4:Y:S04]  /*3430*/  LDG.E.128 R144, desc[UR6][R166.64] ;  /* 0x00000006a6907981 */ /* 0x000128000c1e1d00 */
[----:B------:R-:W0:Y:S04]  /*3440*/  LDL.LU R166, [R1+0x1c] ;  /* 0x00001c0001a67983 */ /* 0x000e280000300800 */
[----:B------:R-:W4:Y:S04]  /*3450*/  LDL.LU R167, [R1+0x28] ;  /* 0x0000280001a77983 */ /* 0x000f280000300800 */
[----:B------:R-:W3:Y:S04]  /*3460*/  LDL.LU R175, [R1+0x14] ;  /* 0x0000140001af7983 */ /* 0x000ee80000300800 */
[----:B------:R-:W2:Y:S04]  /*3470*/  LDL.LU R174, [R1+0x20] ;  /* 0x0000200001ae7983 */ /* 0x000ea80000300800 */
[----:B------:R-:W4:Y:S04]  /*3480*/  LDL.LU R163, [R1+0x18] ;  /* 0x0000180001a37983 */ /* 0x000f280000300800 */
[----:B------:R-:W3:Y:S01]  /*3490*/  LDL.LU R161, [R1+0xc] ;  /* 0x00000c0001a17983 */ /* 0x000ee20000300800 */
[----:B------:R-:W-:-:S04]  /*34a0*/  PRMT R133, R133, 0x7632, R133 ;  /* 0x0000763285857816 */ /* 0x000fc80000000085 */
[----:B------:R-:W-:Y:S01]  /*34b0*/  SHF.L.U32 R133, R133, 0x10, RZ ;  /* 0x0000001085857819 */ /* 0x000fe200000006ff */
[----:B------:R-:W-:Y:S01]  /*34c0*/  FADD.FTZ R152, R162, -R152 ;  /* 0x80000098a2987221 */ /* 0x000fe20000010000 */
[----:B------:R-:W-:Y:S01]  /*34d0*/  FADD.FTZ R162, R157, -R149 ;  /* 0x800000959da27221 */ /* 0x000fe20000010000 */
[----:B------:R-:W-:Y:S01]  /*34e0*/  SHF.L.U32 R149, R134, 0x10, RZ ;  /* 0x0000001086957819 */ /* 0x000fe200000006ff */
[----:B------:R-:W-:Y:S01]  /*34f0*/  FADD.FTZ R148, R155, -R148 ;  /* 0x800000949b947221 */ /* 0x000fe20000010000 */
[----:B------:R-:W-:Y:S01]  /*3500*/  FADD.FTZ R160, R160, -R151 ;  /* 0x80000097a0a07221 */ /* 0x000fe20000010000 */
[C---:B------:R-:W-:Y:S01]  /*3510*/  FMUL.FTZ R154, R187.reuse, R154 ;  /* 0x0000009abb9a7220 */ /* 0x040fe20000410000 */
[C---:B------:R-:W-:Y:S01]  /*3520*/  FMUL.FTZ R151, R187.reuse, R152 ;  /* 0x00000098bb977220 */ /* 0x040fe20000410000 */
[----:B------:R-:W-:Y:S01]  /*3530*/  FMUL.FTZ R150, R187, R150 ;  /* 0x00000096bb967220 */ /* 0x000fe20000410000 */
[----:B------:R-:W-:Y:S01]  /*3540*/  FADD.FTZ R156, R159, -R156 ;  /* 0x8000009c9f9c7221 */ /* 0x000fe20000010000 */
[----:B------:R-:W-:Y:S01]  /*3550*/  FADD.FTZ R158, R158, -R153 ;  /* 0x800000999e9e7221 */ /* 0x000fe20000010000 */
[----:B------:R-:W-:Y:S01]  /*3560*/  @P1 FADD.FTZ R154, R117, R154 ;  /* 0x0000009a759a1221 */ /* 0x000fe20000010000 */
[----:B------:R-:W-:Y:S01]  /*3570*/  @P1 FADD.FTZ R151, R118, R151 ;  /* 0x0000009776971221 */ /* 0x000fe20000010000 */
[----:B------:R-:W-:Y:S01]  /*3580*/  @P1 FADD.FTZ R150, R119, R150 ;  /* 0x0000009677961221 */ /* 0x000fe20000010000 */
[C---:B------:R-:W-:Y:S01]  /*3590*/  FMUL.FTZ R153, R187.reuse, R160 ;  /* 0x000000a0bb997220 */ /* 0x040fe20000410000 */
[C---:B------:R-:W-:Y:S01]  /*35a0*/  FMUL.FTZ R156, R187.reuse, R156 ;  /* 0x0000009cbb9c7220 */ /* 0x040fe20000410000 */
[C---:B------:R-:W-:Y:S01]  /*35b0*/  FMUL.FTZ R155, R187.reuse, R158 ;  /* 0x0000009ebb9b7220 */ /* 0x040fe20000410000 */
[C---:B------:R-:W-:Y:S01]  /*35c0*/  SEL R125, R154.reuse, R125, P3 ;  /* 0x0000007d9a7d7207 */ /* 0x040fe20001800000 */
[----:B------:R-:W-:Y:S01]  /*35d0*/  FMUL.FTZ R162, R187, R162 ;  /* 0x000000a2bba27220 */ /* 0x000fe20000410000 */
[----:B------:R-:W-:Y:S01]  /*35e0*/  FMUL.FTZ R154, R154, R185 ;  /* 0x000000b99a9a7220 */ /* 0x000fe20000410000 */
[----:B------:R-:W-:Y:S01]  /*35f0*/  SEL R126, R151, R126, P3 ;  /* 0x0000007e977e7207 */ /* 0x000fe20001800000 */
[----:B------:R-:W-:Y:S01]  /*3600*/  @P1 FADD.FTZ R153, R120, R153 ;  /* 0x0000009978991221 */ /* 0x000fe20000010000 */
[C---:B------:R-:W-:Y:S01]  /*3610*/  SEL R127, R150.reuse, R127, P3 ;  /* 0x0000007f967f7207 */ /* 0x040fe20001800000 */
[----:B------:R-:W-:Y:S01]  /*3620*/  @P1 FADD.FTZ R156, R121, R156 ;  /* 0x0000009c799c1221 */ /* 0x000fe20000010000 */
[-C--:B------:R-:W-:Y:S01]  /*3630*/  FMUL.FTZ R151, R151, R185.reuse ;  /* 0x000000b997977220 */ /* 0x080fe20000410000 */
[-C--:B------:R-:W-:Y:S01]  /*3640*/  FMUL.FTZ R150, R150, R185.reuse ;  /* 0x000000b996967220 */ /* 0x080fe20000410000 */
[----:B------:R-:W-:Y:S01]  /*3650*/  @P1 FADD.FTZ R155, R122, R155 ;  /* 0x0000009b7a9b1221 */ /* 0x000fe20000010000 */
[----:B------:R-:W-:Y:S01]  /*3660*/  @P1 FADD.FTZ R162, R123, R162 ;  /* 0x000000a27ba21221 */ /* 0x000fe20000010000 */
[C---:B------:R-:W-:Y:S01]  /*3670*/  SEL R128, R153.reuse, R128, P3 ;  /* 0x0000008099807207 */ /* 0x040fe20001800000 */
[----:B------:R-:W-:Y:S01]  /*3680*/  FMUL.FTZ R153, R153, R185 ;  /* 0x000000b999997220 */ /* 0x000fe20000410000 */
[C---:B------:R-:W-:Y:S01]  /*3690*/  SEL R129, R156.reuse, R129, P3 ;  /* 0x000000819c817207 */ /* 0x040fe20001800000 */
[-C--:B------:R-:W-:Y:S01]  /*36a0*/  FMUL.FTZ R156, R156, R185.reuse ;  /* 0x000000b99c9c7220 */ /* 0x080fe20000410000 */
[C---:B------:R-:W-:Y:S01]  /*36b0*/  SEL R130, R155.reuse, R130, P3 ;  /* 0x000000829b827207 */ /* 0x040fe20001800000 */
[-C--:B------:R-:W-:Y:S01]  /*36c0*/  FMUL.FTZ R155, R155, R185.reuse ;  /* 0x000000b99b9b7220 */ /* 0x080fe20000410000 */
[C---:B------:R-:W-:Y:S01]  /*36d0*/  FMUL.FTZ R158, R162.reuse, R185 ;  /* 0x000000b9a29e7220 */ /* 0x040fe20000410000 */
[----:B------:R-:W-:-:S02]  /*36e0*/  SEL R131, R162, R131, P3 ;  /* 0x00000083a2837207 */ /* 0x000fc40001800000 */
[----:B------:R-:W-:Y:S01]  /*36f0*/  IADD3 R0, R0, UR18, RZ ;  /* 0x0000001200007c10 */ /* 0x000fe2000fffe0ff */
[----:B---3--:R-:W-:Y:S01]  /*3700*/  FFMA.FTZ R161, R132, R133, R161 ;  /* 0x0000008584a17223 */ /* 0x008fe200000100a1 */
[----:B------:R-:W-:Y:S02]  /*3710*/  PRMT R132, R134, 0x7632, R132 ;  /* 0x0000763286847816 */ /* 0x000fe40000000084 */
[C---:B------:R-:W-:Y:S02]  /*3720*/  PRMT R133, R135.reuse, 0x7632, R133 ;  /* 0x0000763287857816 */ /* 0x040fe40000000085 */
[----:B------:R-:W-:Y:S02]  /*3730*/  SHF.L.U32 R134, R132, 0x10, RZ ;  /* 0x0000001084867819 */ /* 0x000fe400000006ff */
[----:B------:R-:W-:Y:S02]  /*3740*/  SHF.L.U32 R135, R135, 0x10, RZ ;  /* 0x0000001087877819 */ /* 0x000fe400000006ff */
[----:B------:R-:W-:-:S03]  /*3750*/  SHF.L.U32 R132, R133, 0x10, RZ ;  /* 0x0000001085847819 */ /* 0x000fc600000006ff */
[----:B--2---:R-:W-:Y:S01]  /*3760*/  FFMA.FTZ R174, R200, R135, R174 ;  /* 0x00000087c8ae7223 */ /* 0x004fe200000100ae */
[C---:B------:R-:W-:Y:S01]  /*3770*/  SHF.L.U32 R135, R140.reuse, 0x10, RZ ;  /* 0x000000108c877819 */ /* 0x040fe200000006ff */
[----:B0-----:R-:W-:Y:S01]  /*3780*/  FFMA.FTZ R166, R201, R132, R166 ;  /* 0x00000084c9a67223 */ /* 0x001fe200000100a6 */
[----:B------:R-:W-:Y:S02]  /*3790*/  PRMT R132, R140, 0x7632, R132 ;  /* 0x000076328c847816 */ /* 0x000fe40000000084 */
[----:B------:R-:W-:Y:S01]  /*37a0*/  PRMT R140, R142, 0x7632, R140 ;  /* 0x000076328e8c7816 */ /* 0x000fe2000000008c */
[----:B----4-:R-:W-:Y:S01]  /*37b0*/  FFMA.FTZ R163, R194, R149, R163 ;  /* 0x00000095c2a37223 */ /* 0x010fe200000100a3 */
[----:B------:R-:W-:Y:S01]  /*37c0*/  FFMA.FTZ R175, R195, R134, R175 ;  /* 0x00000086c3af7223 */ /* 0x000fe200000100af */
[----:B------:R-:W-:Y:S02]  /*37d0*/  SHF.L.U32 R149, R142, 0x10, RZ ;  /* 0x000000108e957819 */ /* 0x000fe400000006ff */
[----:B------:R-:W-:-:S02]  /*37e0*/  SHF.L.U32 R140, R140, 0x10, RZ ;  /* 0x000000108c8c7819 */ /* 0x000fc400000006ff */
[----:B------:R-:W-:Y:S02]  /*37f0*/  PRMT R134, R141, 0x7632, R134 ;  /* 0x000076328d867816 */ /* 0x000fe40000000086 */
[----:B------:R-:W-:Y:S01]  /*3800*/  PRMT R142, R143, 0x7632, R142 ;  /* 0x000076328f8e7816 */ /* 0x000fe2000000008e */
[----:B------:R-:W-:Y:S01]  /*3810*/  FFMA.FTZ R233, R207, R140, R233 ;  /* 0x0000008ccfe97223 */ /* 0x000fe200000100e9 */
[----:B------:R-:W-:Y:S02]  /*3820*/  SHF.L.U32 R134, R134, 0x10, RZ ;  /* 0x0000001086867819 */ /* 0x000fe400000006ff */
[----:B------:R-:W-:Y:S02]  /*3830*/  SHF.L.U32 R142, R142, 0x10, RZ ;  /* 0x000000108e8e7819 */ /* 0x000fe400000006ff */
[C---:B------:R-:W-:Y:S02]  /*3840*/  PRMT R140, R138.reuse, 0x7632, R140 ;  /* 0x000076328a8c7816 */ /* 0x040fe4000000008c */
[----:B------:R-:W-:-:S02]  /*3850*/  SHF.L.U32 R138, R138, 0x10, RZ ;  /* 0x000000108a8a7819 */ /* 0x000fc400000006ff */
[----:B------:R-:W-:Y:S01]  /*3860*/  SHF.L.U32 R132, R132, 0x10, RZ ;  /* 0x0000001084847819 */ /* 0x000fe200000006ff */
[----:B------:R-:W-:Y:S01]  /*3870*/  FFMA.FTZ R235, R205, R134, R235 ;  /* 0x00000086cdeb7223 */ /* 0x000fe200000100eb */
[----:B------:R-:W-:Y:S01]  /*3880*/  FFMA.FTZ R231, R209, R142, R231 ;  /* 0x0000008ed1e77223 */ /* 0x000fe200000100e7 */
[----:B------:R-:W-:Y:S01]  /*3890*/  PRMT R134, R139, 0x7632, R134 ;  /* 0x000076328b867816 */ /* 0x000fe20000000086 */
[----:B------:R-:W-:Y:S01]  /*38a0*/  FFMA.FTZ R226, R169, R138, R226 ;  /* 0x0000008aa9e27223 */ /* 0x000fe200000100e2 */
[----:B------:R-:W-:Y:S01]  /*38b0*/  SHF.L.U32 R142, R139, 0x10, RZ ;  /* 0x000000108b8e7819 */ /* 0x000fe200000006ff */
[----:B------:R-:W-:Y:S01]  /*38c0*/  FMUL.FTZ R133, R187, R148 ;  /* 0x00000094bb857220 */ /* 0x000fe20000410000 */
[----:B------:R-:W-:Y:S01]  /*38d0*/  FFMA.FTZ R167, R202, R135, R167 ;  /* 0x00000087caa77223 */ /* 0x000fe200000100a7 */
[----:B------:R-:W0:Y:S01]  /*38e0*/  @P2 LDC.64 R138, c[0x0][0x308] ;  /* 0x0000c200ff8a2b82 */ /* 0x000e220000000a00 */
[----:B------:R-:W-:Y:S01]  /*38f0*/  FFMA.FTZ R164, R203, R132, R164 ;  /* 0x00000084cba47223 */ /* 0x000fe200000100a4 */
[----:B------:R-:W-:-:S02]  /*3900*/  SHF.L.U32 R135, R136, 0x10, RZ ;  /* 0x0000001088877819 */ /* 0x000fc400000006ff */
[----:B------:R-:W-:Y:S02]  /*3910*/  SHF.L.U32 R143, R143, 0x10, RZ ;  /* 0x000000108f8f7819 */ /* 0x000fe400000006ff */
[----:B------:R-:W-:Y:S01]  /*3920*/  PRMT R132, R136, 0x7632, R132 ;  /* 0x0000763288847816 */ /* 0x000fe20000000084 */
[----:B------:R-:W-:Y:S01]  /*3930*/  @P1 FADD.FTZ R133, R116, R133 ;  /* 0x0000008574851221 */ /* 0x000fe20000010000 */
[----:B------:R-:W-:Y:S01]  /*3940*/  PRMT R136, R137, 0x7632, R136 ;  /* 0x0000763289887816 */ /* 0x000fe20000000088 */
[----:B------:R-:W-:Y:S01]  /*3950*/  FFMA.FTZ R230, R178, R135, R230 ;  /* 0x00000087b2e67223 */ /* 0x000fe200000100e6 */
[----:B------:R-:W-:Y:S01]  /*3960*/  SHF.L.U32 R132, R132, 0x10, RZ ;  /* 0x0000001084847819 */ /* 0x000fe200000006ff */
[----:B------:R-:W-:Y:S01]  /*3970*/  FFMA.FTZ R232, R208, R143, R232 ;  /* 0x0000008fd0e87223 */ /* 0x000fe200000100e8 */
[----:B------:R-:W-:Y:S01]  /*3980*/  SHF.L.U32 R136, R136, 0x10, RZ ;  /* 0x0000001088887819 */ /* 0x000fe200000006ff */
[----:B------:R-:W-:Y:S01]  /*3990*/  FMUL.FTZ R143, R133, R185 ;  /* 0x000000b9858f7220 */ /* 0x000fe20000410000 */
[----:B------:R-:W-:Y:S01]  /*39a0*/  SHF.L.U32 R135, R140, 0x10, RZ ;  /* 0x000000108c877819 */ /* 0x000fe200000006ff */
[----:B------:R-:W-:Y:S01]  /*39b0*/  FFMA.FTZ R229, R179, R132, R229 ;  /* 0x00000084b3e57223 */ /* 0x000fe200000100e5 */
[----:B------:R-:W-:Y:S01]  /*39c0*/  SEL R124, R133, R124, P3 ;  /* 0x0000007c857c7207 */ /* 0x000fe20001800000 */
[----:B------:R-:W-:Y:S01]  /*39d0*/  FFMA.FTZ R227, R177, R136, R227 ;  /* 0x00000088b1e37223 */ /* 0x000fe200000100e3 */
[----:B------:R-:W-:Y:S01]  /*39e0*/  SHF.L.U32 R141, R141, 0x10, RZ ;  /* 0x000000108d8d7819 */ /* 0x000fe200000006ff */
[----:B------:R-:W-:Y:S01]  /*39f0*/  FFMA.FTZ R225, R170, R135, R225 ;  /* 0x00000087aae17223 */ /* 0x000fe200000100e1 */
[----:B------:R-:W-:Y:S01]  /*3a00*/  FMUL.FTZ R132, R32, R143 ;  /* 0x0000008f20847220 */ /* 0x000fe20000410000 */
[----:B------:R-:W-:Y:S01]  /*3a10*/  FMUL.FTZ R133, R33, R154 ;  /* 0x0000009a21857220 */ /* 0x000fe20000410000 */
[----:B------:R-:W-:Y:S01]  /*3a20*/  FMUL.FTZ R135, R34, R151 ;  /* 0x0000009722877220 */ /* 0x000fe20000410000 */
[----:B------:R-:W-:Y:S01]  /*3a30*/  FMUL.FTZ R136, R35, R150 ;  /* 0x0000009623887220 */ /* 0x000fe20000410000 */
[----:B------:R-:W-:Y:S01]  /*3a40*/  STL [R1+0xc], R161 ;  /* 0x00000ca101007387 */ /* 0x000fe20000100800 */
[----:B------:R-:W-:Y:S01]  /*3a50*/  FFMA.FTZ R165, R204, R141, R165 ;  /* 0x0000008dcca57223 */ /* 0x000fe200000100a5 */
[----:B------:R-:W-:Y:S01]  /*3a60*/  F2FP.BF16.F32.PACK_AB R132, R133, R132 ;  /* 0x000000848584723e */ /* 0x000fe200000010ff */
[----:B------:R-:W-:Y:S01]  /*3a70*/  FFMA.FTZ R234, R206, R149, R234 ;  /* 0x00000095ceea7223 */ /* 0x000fe200000100ea */
[----:B------:R-:W-:Y:S01]  /*3a80*/  STL [R1+0x18], R163 ;  /* 0x000018a301007387 */ /* 0x000fe20000100800 */
[----:B------:R-:W-:Y:S01]  /*3a90*/  F2FP.BF16.F32.PACK_AB R133, R136, R135 ;  /* 0x000000878885723e */ /* 0x000fe200000010ff */
[----:B------:R-:W-:Y:S01]  /*3aa0*/  FFMA.FTZ R219, R171, R142, R219 ;  /* 0x0000008eabdb7223 */ /* 0x000fe200000100db */
[----:B------:R-:W-:Y:S01]  /*3ab0*/  SHF.L.U32 R137, R137, 0x10, RZ ;  /* 0x0000001089897819 */ /* 0x000fe200000006ff */
[----:B------:R-:W-:Y:S01]  /*3ac0*/  STL [R1+0x14], R175 ;  /* 0x000014af01007387 */ /* 0x000fe20000100800 */
[----:B------:R-:W-:Y:S01]  /*3ad0*/  FMUL.FTZ R135, R28, R153 ;  /* 0x000000991c877220 */ /* 0x000fe20000410000 */
[----:B------:R-:W-:Y:S01]  /*3ae0*/  FMUL.FTZ R140, R29, R156 ;  /* 0x0000009c1d8c7220 */ /* 0x000fe20000410000 */
[----:B------:R-:W-:Y:S01]  /*3af0*/  FMUL.FTZ R142, R30, R155 ;  /* 0x0000009b1e8e7220 */ /* 0x000fe20000410000 */
[----:B------:R-:W-:Y:S01]  /*3b00*/  STL [R1+0x20], R174 ;  /* 0x000020ae01007387 */ /* 0x000fe20000100800 */
[----:B------:R-:W-:Y:S01]  /*3b10*/  FMUL.FTZ R149, R31, R158 ;  /* 0x0000009e1f957220 */ /* 0x000fe20000410000 */
[----:B------:R-:W-:-:S02]  /*3b20*/  LEA R136, P1, R186, UR16, 0x4 ;  /* 0x00000010ba887c11 */ /* 0x000fc4000f8220ff */
[----:B------:R-:W-:Y:S01]  /*3b30*/  STL [R1+0x1c], R166 ;  /* 0x00001ca601007387 */ /* 0x000fe20000100800 */
[----:B------:R-:W-:-:S03]  /*3b40*/  SHF.L.U32 R141, R134, 0x10, RZ ;  /* 0x00000010868d7819 */ /* 0x000fc600000006ff */
[----:B------:R-:W-:Y:S01]  /*3b50*/  STL [R1+0x28], R167 ;  /* 0x000028a701007387 */ /* 0x000fe20000100800 */
[----:B------:R-:W-:Y:S01]  /*3b60*/  FFMA.FTZ R228, R176, R137, R228 ;  /* 0x00000089b0e47223 */ /* 0x000fe200000100e4 */
[----:B0-----:R-:W-:Y:S02]  /*3b70*/  @P2 IMAD.WIDE.U32 R138, R186, 0x20, R138 ;  /* 0x00000020ba8a2825 */ /* 0x001fe400078e008a */
[----:B------:R-:W-:Y:S01]  /*3b80*/  STL [R1+0x30], R165 ;  /* 0x000030a501007387 */ /* 0x000fe20000100800 */
[----:B------:R-:W-:-:S03]  /*3b90*/  F2FP.BF16.F32.PACK_AB R134, R140, R135 ;  /* 0x000000878c86723e */ /* 0x000fc600000010ff */
[----:B------:R-:W-:Y:S01]  /*3ba0*/  STL [R1+0x38], R234 ;  /* 0x000038ea01007387 */ /* 0x000fe20000100800 */
[----:B------:R-:W-:Y:S01]  /*3bb0*/  LEA.HI.X R137, R186, UR17, RZ, 0x4, P1 ;  /* 0x00000011ba897c11 */ /* 0x000fe200088f24ff */
[----:B------:R-:W-:Y:S01]  /*3bc0*/  FFMA.FTZ R218, R168, R141, R218 ;  /* 0x0000008da8da7223 */ /* 0x000fe200000100da */
[----:B------:R-:W-:Y:S01]  /*3bd0*/  F2FP.BF16.F32.PACK_AB R135, R149, R142 ;  /* 0x0000008e9587723e */ /* 0x000fe200000010ff */
[----:B------:R-:W-:Y:S01]  /*3be0*/  STL [R1+0x40], R232 ;  /* 0x000040e801007387 */ /* 0x000fe20000100800 */
[----:B------:R-:W-:-:S03]  /*3bf0*/  PRMT R140, R144, 0x7632, R140 ;  /* 0x00007632908c7816 */ /* 0x000fc6000000008c */
[----:B------:R-:W-:Y:S01]  /*3c00*/  STL [R1+0x24], R164 ;  /* 0x000024a401007387 */ /* 0x000fe20000100800 */
[----:B------:R-:W-:Y:S02]  /*3c10*/  SHF.L.U32 R144, R144, 0x10, RZ ;  /* 0x0000001090907819 */ /* 0x000fe400000006ff */
[C---:B------:R-:W-:Y:S01]  /*3c20*/  PRMT R141, R145.reuse, 0x7632, R141 ;  /* 0x00007632918d7816 */ /* 0x040fe2000000008d */
[----:B------:R-:W-:Y:S01]  /*3c30*/  STL [R1+0x2c], R235 ;  /* 0x00002ceb01007387 */ /* 0x000fe20000100800 */
[----:B------:R-:W-:Y:S02]  /*3c40*/  SHF.L.U32 R142, R145, 0x10, RZ ;  /* 0x00000010918e7819 */ /* 0x000fe400000006ff */
[C---:B------:R-:W-:Y:S01]  /*3c50*/  PRMT R145, R146.reuse, 0x7632, R145 ;  /* 0x0000763292917816 */ /* 0x040fe20000000091 */
[----:B------:R-:W-:Y:S01]  /*3c60*/  STL [R1+0x34], R233 ;  /* 0x000034e901007387 */ /* 0x000fe20000100800 */
[----:B------:R-:W-:Y:S02]  /*3c70*/  SHF.L.U32 R146, R146, 0x10, RZ ;  /* 0x0000001092927819 */ /* 0x000fe400000006ff */
[C---:B------:R-:W-:Y:S01]  /*3c80*/  PRMT R148, R147.reuse, 0x7632, R148 ;  /* 0x0000763293947816 */ /* 0x040fe20000000094 */
[----:B------:R-:W-:Y:S01]  /*3c90*/  STL [R1+0x3c], R231 ;  /* 0x00003ce701007387 */ /* 0x000fe20000100800 */
[----:B------:R-:W-:-:S03]  /*3ca0*/  SHF.L.U32 R152, R147, 0x10, RZ ;  /* 0x0000001093987819 */ /* 0x000fc600000006ff */
[----:B------:R-:W-:Y:S01]  /*3cb0*/  STL [R1+0x48], R230 ;  /* 0x000048e601007387 */ /* 0x000fe20000100800 */
[----:B------:R-:W-:-:S03]  /*3cc0*/  FFMA.FTZ R217, R143, R144, R217 ;  /* 0x000000908fd97223 */ /* 0x000fc600000100d9 */
[----:B------:R-:W-:Y:S01]  /*3cd0*/  @P2 STG.E.128 desc[UR6][R138.64], R124 ;  /* 0x0000007c8a002986 */ /* 0x000fe2000c101d06 */
[----:B------:R-:W-:-:S03]  /*3ce0*/  SHF.L.U32 R141, R141, 0x10, RZ ;  /* 0x000000108d8d7819 */ /* 0x000fc600000006ff */
[----:B------:R-:W-:Y:S01]  /*3cf0*/  @P2 STG.E.128 desc[UR6][R138.64+0x10], R128 ;  /* 0x000010808a002986 */ /* 0x000fe2000c101d06 */
[----:B------:R-:W-:-:S03]  /*3d00*/  FFMA.FTZ R211, R151, R142, R211 ;  /* 0x0000008e97d37223 */ /* 0x000fc600000100d3 */
[----:B------:R-:W-:Y:S04]  /*3d10*/  STL [R1+0x50], R228 ;  /* 0x000050e401007387 */ /* 0x000fe80000100800 */
[----:B------:R0:W-:Y:S01]  /*3d20*/  STG.E.128 desc[UR6][R136.64], R132 ;  /* 0x0000008488007986 */ /* 0x0001e2000c101d06 */
[----:B------:R-:W-:-:S03]  /*3d30*/  FFMA.FTZ R199, R153, R146, R199 ;  /* 0x0000009299c77223 */ /* 0x000fc600000100c7 */
[----:B------:R1:W-:Y:S01]  /*3d40*/  STL [R1+0x58], R226 ;  /* 0x000058e201007387 */ /* 0x0003e20000100800 */
[----:B------:R-:W-:-:S03]  /*3d50*/  SHF.L.U32 R145, R145, 0x10, RZ ;  /* 0x0000001091917819 */ /* 0x000fc600000006ff */
[----:B------:R1:W-:Y:S01]  /*3d60*/  STL [R1+0x44], R229 ;  /* 0x000044e501007387 */ /* 0x0003e20000100800 */
[----:B------:R-:W-:-:S03]  /*3d70*/  FFMA.FTZ R173, R155, R152, R173 ;  /* 0x000000989bad7223 */ /* 0x000fc600000100ad */
[----:B------:R1:W-:Y:S01]  /*3d80*/  STL [R1+0x60], R219 ;  /* 0x000060db01007387 */ /* 0x0003e20000100800 */
[----:B0-----:R-:W-:-:S03]  /*3d90*/  SHF.L.U32 R133, R140, 0x10, RZ ;  /* 0x000000108c857819 */ /* 0x001fc600000006ff */
[----:B------:R1:W-:Y:S01]  /*3da0*/  STL [R1+0x4c], R227 ;  /* 0x00004ce301007387 */ /* 0x0003e20000100800 */
[----:B------:R-:W-:Y:S01]  /*3db0*/  SHF.L.U32 R135, R148, 0x10, RZ ;  /* 0x0000001094877819 */ /* 0x000fe200000006ff */
[----:B------:R-:W-:Y:S02]  /*3dc0*/  FFMA.FTZ R210, R150, R141, R210 ;  /* 0x0000008d96d27223 */ /* 0x000fe400000100d2 */
[----:B------:R1:W-:Y:S01]  /*3dd0*/  STL [R1+0x54], R225 ;  /* 0x000054e101007387 */ /* 0x0003e20000100800 */
[----:B------:R-:W-:Y:S01]  /*3de0*/  FFMA.FTZ R216, R154, R133, R216 ;  /* 0x000000859ad87223 */ /* 0x000fe200000100d8 */
[----:B------:R-:W-:Y:S02]  /*3df0*/  FFMA.FTZ R172, R158, R135, R172 ;  /* 0x000000879eac7223 */ /* 0x000fe400000100ac */
[----:B------:R1:W-:Y:S01]  /*3e00*/  STL [R1+0x5c], R218 ;  /* 0x00005cda01007387 */ /* 0x0003e20000100800 */
[----:B------:R-:W-:-:S03]  /*3e10*/  FFMA.FTZ R188, R156, R145, R188 ;  /* 0x000000919cbc7223 */ /* 0x000fc600000100bc */
        /* <DEDUP_REMOVED lines=8> */
[----:B------:R-:W-:-:S02]  /*3ea0*/  ISETP.GE.AND P1, PT, R0, UR19, PT ;  /* 0x0000001300007c0c */ /* 0x000fc4000bf26270 */
[----:B------:R-:W-:-:S11]  /*3eb0*/  SEL R209, RZ, 0x1, P4 ;  /* 0x00000001ffd17807 */ /* 0x000fd60002000000 */
[----:B-1----:R-:W-:Y:S05]  /*3ec0*/  @!P1 BRA `(.L_x_6036) ;  /* 0xffffffc800cc9947 */ /* 0x002fea000383ffff */
        /* <DEDUP_REMOVED lines=8> */
[----:B------:R0:W5:Y:S01]  /*3f50*/  LDL.LU R250, [R1] ;  /* 0x0000000001fa7983 */ /* 0x0001620000300800 */
[----:B------:R-:W-:Y:S02]  /*3f60*/  MOV R36, R27 ;  /* 0x0000001b00247202 */ /* 0x000fe40000000f00 */
[----:B------:R-:W-:Y:S02]  /*3f70*/  MOV R49, R9 ;  /* 0x0000000900317202 */ /* 0x000fe40000000f00 */
[----:B------:R-:W-:Y:S02]  /*3f80*/  MOV R8, R12 ;  /* 0x0000000c00087202 */ /* 0x000fe40000000f00 */
[----:B------:R-:W-:Y:S01]  /*3f90*/  MOV R27, R18 ;  /* 0x00000012001b7202 */ /* 0x000fe20000000f00 */
[----:B------:R0:W5:Y:S01]  /*3fa0*/  LDL.LU R12, [R1+0x8] ;  /* 0x00000800010c7983 */ /* 0x0001620000300800 */
[----:B------:R-:W-:-:S02]  /*3fb0*/  MOV R9, R13 ;  /* 0x0000000d00097202 */ /* 0x000fc40000000f00 */
[----:B------:R-:W-:Y:S01]  /*3fc0*/  MOV R18, R14 ;  /* 0x0000000e00127202 */ /* 0x000fe20000000f00 */
[----:B------:R0:W5:Y:S01]  /*3fd0*/  LDL.LU R13, [R1+0x4] ;  /* 0x00000400010d7983 */ /* 0x0001620000300800 */
[----:B------:R-:W-:Y:S02]  /*3fe0*/  MOV R41, R24 ;  /* 0x0000001800297202 */ /* 0x000fe40000000f00 */
[----:B------:R-:W-:Y:S01]  /*3ff0*/  MOV R34, R220 ;  /* 0x000000dc00227202 */ /* 0x000fe20000000f00 */
[----:B------:R0:W5:Y:S01]  /*4000*/  LDL.LU R14, [R1+0x10] ;  /* 0x00001000010e7983 */ /* 0x0001620000300800 */
        /* <DEDUP_REMOVED lines=60> */
[----:B0-----:R-:W-:-:S07]  /*43d0*/  MOV R83, R172 ;  /* 0x000000ac00537202 */ /* 0x001fce0000000f00 */
.L_x_6033:
        /* <DEDUP_REMOVED lines=17> */
[----:B-----5:R-:W-:Y:S04]  /*44f0*/  STG.E.128 desc[UR6][R54.64], R12 ;  /* 0x0000000c36007986 */ /* 0x020fe8000c101d06 */
        /* <DEDUP_REMOVED lines=20> */
.L_x_6034:
[----:B------:R-:W-:Y:S01]  /*4640*/  HFMA2.MMA R137, -RZ, RZ, 0, 9.5367431640625e-07 ;  /* 0x00000010ff897435 */ /* 0x000fe200000001ff */
[----:B------:R-:W-:Y:S02]  /*4650*/  MOV R138, R132 ;  /* 0x00000084008a7202 */ /* 0x000fe40000000f00 */
[----:B------:R-:W-:Y:S02]  /*4660*/  MOV R136, 0x1f ;  /* 0x0000001f00887802 */ /* 0x000fe40000000f00 */
[----:B------:R-:W-:-:S07]  /*4670*/  MOV R134, 0xffffffff ;  /* 0xffffffff00867802 */ /* 0x000fce0000000f00 */
[----:B-----5:R-:W-:Y:S05]  /*4680*/  WARPSYNC.COLLECTIVE R134, `(.L_x_6037) ;  /* 0x0000000086087348 */ /* 0x020fea0003c00000 */
[----:B------:R0:W1:Y:S02]  /*4690*/  SHFL.DOWN P2, R139, R138, R137, R136 ;  /* 0x080000898a8b7389 */ /* 0x0000640000040088 */
[----:B01---5:R-:W-:Y:S01]  /*46a0*/  ENDCOLLECTIVE ;  /* 0x000000000000791b */ /* 0x023fe20003800000 */
.L_x_6037:
[----:B------:R-:W-:Y:S01]  /*46b0*/  MOV R138, R133 ;  /* 0x00000085008a7202 */ /* 0x000fe20000000f00 */
[----:B------:R-:W-:-:S07]  /*46c0*/  FADD.FTZ R132, R132, R139 ;  /* 0x0000008b84847221 */ /* 0x000fce0000010000 */
[----:B------:R-:W-:Y:S05]  /*46d0*/  WARPSYNC.COLLECTIVE R134, `(.L_x_6038) ;  /* 0x0000000086087348 */ /* 0x000fea0003c00000 */
[----:B------:R0:W1:Y:S02]  /*46e0*/  SHFL.DOWN P2, R139, R138, R137, R136 ;  /* 0x080000898a8b7389 */ /* 0x0000640000040088 */
[----:B01----:R-:W-:Y:S01]  /*46f0*/  ENDCOLLECTIVE ;  /* 0x000000000000791b */ /* 0x003fe20003800000 */
.L_x_6038:
[----:B------:R-:W-:Y:S01]  /*4700*/  HFMA2.MMA R137, -RZ, RZ, 0, 4.76837158203125e-07 ;  /* 0x00000008ff897435 */ /* 0x000fe200000001ff */
[----:B------:R-:W-:Y:S01]  /*4710*/  MOV R138, R132 ;  /* 0x00000084008a7202 */ /* 0x000fe20000000f00 */
[----:B------:R-:W-:-:S09]  /*4720*/  FADD.FTZ R133, R133, R139 ;  /* 0x0000008b85857221 */ /* 0x000fd20000010000 */
[----:B------:R-:W-:Y:S05]  /*4730*/  WARPSYNC.COLLECTIVE R134, `(.L_x_6039) ;  /* 0x0000000086087348 */ /* 0x000fea0003c00000 */
[----:B------:R0:W1:Y:S02]  /*4740*/  SHFL.DOWN P2, R139, R138, R137, R136 ;  /* 0x080000898a8b7389 */ /* 0x0000640000040088 */
[----:B01----:R-:W-:Y:S01]  /*4750*/  ENDCOLLECTIVE ;  /* 0x000000000000791b */ /* 0x003fe20003800000 */
.L_x_6039:
[----:B------:R-:W-:Y:S01]  /*4760*/  MOV R138, R133 ;  /* 0x00000085008a7202 */ /* 0x000fe20000000f00 */
[----:B------:R-:W-:-:S07]  /*4770*/  FADD.FTZ R132, R132, R139 ;  /* 0x0000008b84847221 */ /* 0x000fce0000010000 */
[----:B------:R-:W-:Y:S05]  /*4780*/  WARPSYNC.COLLECTIVE R134, `(.L_x_6040) ;  /* 0x0000000086087348 */ /* 0x000fea0003c00000 */
[----:B------:R0:W1:Y:S02]  /*4790*/  SHFL.DOWN P2, R139, R138, R137, R136 ;  /* 0x080000898a8b7389 */ /* 0x0000640000040088 */
[----:B01----:R-:W-:Y:S01]  /*47a0*/  ENDCOLLECTIVE ;  /* 0x000000000000791b */ /* 0x003fe20003800000 */
.L_x_6040:
[----:B------:R-:W-:Y:S01]  /*47b0*/  HFMA2.MMA R137, -RZ, RZ, 0, 2.384185791015625e-07 ;  /* 0x00000004ff897435 */ /* 0x000fe200000001ff */
[----:B------:R-:W-:Y:S01]  /*47c0*/  MOV R138, R132 ;  /* 0x00000084008a7202 */ /* 0x000fe20000000f00 */
[----:B------:R-:W-:-:S09]  /*47d0*/  FADD.FTZ R133, R133, R139 ;  /* 0x0000008b85857221 */ /* 0x000fd20000010000 */
[----:B------:R-:W-:Y:S05]  /*47e0*/  WARPSYNC.COLLECTIVE R134, `(.L_x_6041) ;  /* 0x0000000086087348 */ /* 0x000fea0003c00000 */
[----:B------:R0:W1:Y:S02]  /*47f0*/  SHFL.DOWN P2, R139, R138, R137, R136 ;  /* 0x080000898a8b7389 */ /* 0x0000640000040088 */
[----:B01----:R-:W-:Y:S01]  /*4800*/  ENDCOLLECTIVE ;  /* 0x000000000000791b */ /* 0x003fe20003800000 */
.L_x_6041:
[----:B------:R-:W-:Y:S01]  /*4810*/  MOV R138, R133 ;  /* 0x00000085008a7202 */ /* 0x000fe20000000f00 */
[----:B------:R-:W-:-:S07]  /*4820*/  FADD.FTZ R132, R132, R139 ;  /* 0x0000008b84847221 */ /* 0x000fce0000010000 */
[----:B------:R-:W-:Y:S05]  /*4830*/  WARPSYNC.COLLECTIVE R134, `(.L_x_6042) ;  /* 0x0000000086087348 */ /* 0x000fea0003c00000 */
[----:B------:R0:W1:Y:S02]  /*4840*/  SHFL.DOWN P2, R139, R138, R137, R136 ;  /* 0x080000898a8b7389 */ /* 0x0000640000040088 */
[----:B01----:R-:W-:Y:S01]  /*4850*/  ENDCOLLECTIVE ;  /* 0x000000000000791b */ /* 0x003fe20003800000 */
.L_x_6042:
[----:B------:R-:W-:Y:S01]  /*4860*/  HFMA2.MMA R137, -RZ, RZ, 0, 1.1920928955078125e-07 ;  /* 0x00000002ff897435 */ /* 0x000fe200000001ff */
[----:B------:R-:W-:Y:S01]  /*4870*/  MOV R138, R132 ;  /* 0x00000084008a7202 */ /* 0x000fe20000000f00 */
[----:B------:R-:W-:-:S09]  /*4880*/  FADD.FTZ R133, R133, R139 ;  /* 0x0000008b85857221 */ /* 0x000fd20000010000 */
[----:B------:R-:W-:Y:S05]  /*4890*/  WARPSYNC.COLLECTIVE R134, `(.L_x_6043) ;  /* 0x0000000086087348 */ /* 0x000fea0003c00000 */
[----:B------:R0:W1:Y:S02]  /*48a0*/  SHFL.DOWN P2, R139, R138, R137, R136 ;  /* 0x080000898a8b7389 */ /* 0x0000640000040088 */
[----:B01----:R-:W-:Y:S01]  /*48b0*/  ENDCOLLECTIVE ;  /* 0x000000000000791b */ /* 0x003fe20003800000 */
.L_x_6043:
[----:B------:R-:W-:Y:S01]  /*48c0*/  MOV R138, R133 ;  /* 0x00000085008a7202 */ /* 0x000fe20000000f00 */
[----:B------:R-:W-:-:S07]  /*48d0*/  FADD.FTZ R132, R132, R139 ;  /* 0x0000008b84847221 */ /* 0x000fce0000010000 */
[----:B------:R-:W-:Y:S05]  /*48e0*/  WARPSYNC.COLLECTIVE R134, `(.L_x_6044) ;  /* 0x0000000086087348 */ /* 0x000fea0003c00000 */
[----:B------:R0:W1:Y:S02]  /*48f0*/  SHFL.DOWN P2, R139, R138, R137, R136 ;  /* 0x080000898a8b7389 */ /* 0x0000640000040088 */
[----:B01----:R-:W-:Y:S01]  /*4900*/  ENDCOLLECTIVE ;  /* 0x000000000000791b */ /* 0x003fe20003800000 */
.L_x_6044:
[----:B------:R-:W-:Y:S01]  /*4910*/  HFMA2.MMA R137, -RZ, RZ, 0, 5.9604644775390625e-08 ;  /* 0x00000001ff897435 */ /* 0x000fe200000001ff */
[----:B------:R-:W-:Y:S01]  /*4920*/  MOV R138, R132 ;  /* 0x00000084008a7202 */ /* 0x000fe20000000f00 */
[----:B------:R-:W-:-:S09]  /*4930*/  FADD.FTZ R133, R133, R139 ;  /* 0x0000008b85857221 */ /* 0x000fd20000010000 */
[----:B------:R-:W-:Y:S05]  /*4940*/  WARPSYNC.COLLECTIVE R134, `(.L_x_6045) ;  /* 0x0000000086087348 */ /* 0x000fea0003c00000 */
[----:B------:R0:W1:Y:S02]  /*4950*/  SHFL.DOWN P2, R139, R138, R137, R136 ;  /* 0x080000898a8b7389 */ /* 0x0000640000040088 */
[----:B01----:R-:W-:Y:S01]  /*4960*/  ENDCOLLECTIVE ;  /* 0x000000000000791b */ /* 0x003fe20003800000 */
.L_x_6045:
[----:B------:R-:W-:Y:S02]  /*4970*/  MOV R138, R133 ;  /* 0x00000085008a7202 */ /* 0x000fe40000000f00 */
[----:B------:R-:W-:-:S07]  /*4980*/  MOV R135, R139 ;  /* 0x0000008b00877202 */ /* 0x000fce0000000f00 */
[----:B------:R-:W-:Y:S05]  /*4990*/  WARPSYNC.COLLECTIVE R134, `(.L_x_6046) ;  /* 0x0000000086087348 */ /* 0x000fea0003c00000 */
[----:B------:R0:W1:Y:S02]  /*49a0*/  SHFL.DOWN P2, R139, R138, R137, R136 ;  /* 0x080000898a8b7389 */ /* 0x0000640000040088 */
[----:B01----:R-:W-:Y:S01]  /*49b0*/  ENDCOLLECTIVE ;  /* 0x000000000000791b */ /* 0x003fe20003800000 */
.L_x_6046:
[----:B------:R-:W-:Y:S01]  /*49c0*/  MOV R134, R139 ;  /* 0x0000008b00867202 */ /* 0x000fe20000000f00 */
[----:B------:R-:W-:Y:S06]  /*49d0*/  BRA `(.L_x_6047) ;  /* 0xffffffd400c47947 */ /* 0x000fec000383ffff */
.L_x_6048:
        /* <DEDUP_REMOVED lines=10> */
.L_x_13945:


//--------------------- .text._ZN10layer_norm13ln_bwd_kernelINS_13Kernel_traitsIf13__nv_bfloat16fS2_fjLj8192ELj1ELj1ELj8ELj16ENS_18Kernel_traits_baseILj8192EfS2_fS2_fjLj256EEEEELb0ELb1ELb1ELb0EEEvNS_9BwdParamsE --------------------------
	.section	.text._ZN10layer_norm13ln_bwd_kernelINS_13Kernel_traitsIf13__nv_bfloat16fS2_fjLj8192ELj1ELj1ELj8ELj16ENS_18Kernel_traits_baseILj8192EfS2_fS2_fjLj256EEEEELb0ELb1ELb1ELb0EEEvNS_9BwdParamsE,"ax",@progbits
	.align	128
        .global         _ZN10layer_norm13ln_bwd_kernelINS_13Kernel_traitsIf13__nv_bfloat16fS2_fjLj8192ELj1ELj1ELj8ELj16ENS_18Kernel_traits_baseILj8192EfS2_fS2_fjLj256EEEEELb0ELb1ELb1ELb0EEEvNS_9BwdParamsE
        .type           _ZN10layer_norm13ln_bwd_kernelINS_13Kernel_traitsIf13__nv_bfloat16fS2_fjLj8192ELj1ELj1ELj8ELj16ENS_18Kernel_traits_baseILj8192EfS2_fS2_fjLj256EEEEELb0ELb1ELb1ELb0EEEvNS_9BwdParamsE,@function
        .size           _ZN10layer_norm13ln_bwd_kernelINS_13Kernel_traitsIf13__nv_bfloat16fS2_fjLj8192ELj1ELj1ELj8ELj16ENS_18Kernel_traits_baseILj8192EfS2_fS2_fjLj256EEEEELb0ELb1ELb1ELb0EEEvNS_9BwdParamsE,(.L_x_13946 - _ZN10layer_norm13ln_bwd_kernelINS_13Kernel_traitsIf13__nv_bfloat16fS2_fjLj8192ELj1ELj1ELj8ELj16ENS_18Kernel_traits_baseILj8192EfS2_fS2_fjLj256EEEEELb0ELb1ELb1ELb0EEEvNS_9BwdParamsE)
        .other          _ZN10layer_norm13ln_bwd_kernelINS_13Kernel_traitsIf13__nv_bfloat16fS2_fjLj8192ELj1ELj1ELj8ELj16ENS_18Kernel_traits_baseILj8192EfS2_fS2_fjLj256EEEEELb0ELb1ELb1ELb0EEEvNS_9BwdParamsE,@"STO_CUDA_ENTRY STV_DEFAULT"
_ZN10layer_norm13ln_bwd_kernelINS_13Kernel_traitsIf13__nv_bfloat16fS2_fjLj8192ELj1ELj1ELj8ELj16ENS_18Kernel_traits_baseILj8192EfS2_fS2_fjLj256EEEEELb0ELb1ELb1ELb0EEEvNS_9BwdParamsE:
.text._ZN10layer_norm13ln_bwd_kernelINS_13Kernel_traitsIf13__nv_bfloat16fS2_fjLj8192ELj1ELj1ELj8ELj16ENS_18Kernel_traits_baseILj8192EfS2_fS2_fjLj256EEEEELb0ELb1ELb1ELb0EEEvNS_9BwdParamsE:
        /* <DEDUP_REMOVED lines=12> */
[----:B------:R-:W-:Y:S02]  /*00c0*/  ULDC.64 UR10, c[0x0][0x210] ;  /* 0x00008400000a7ab9 */ /* 0x000fe40000000a00 */
[----:B------:R2:W4:Y:S04]  /*00d0*/  LDL.64 R60, [R1+0x60] ;  /* 0x00006000013c7983 */ /* 0x0005280000100a00 */
[----:B------:R2:W4:Y:S04]  /*00e0*/  LDL.64 R62, [R1+0x68] ;  /* 0x00006800013e7983 */ /* 0x0005280000100a00 */
[----:B------:R2:W2:Y:S04]  /*00f0*/  LDL.64 R88, [R1+0x90] ;  /* 0x0000900001587983 */ /* 0x0004a80000100a00 */
        /* <DEDUP_REMOVED lines=12> */
[----:B------:R1:W2:Y:S01]  /*01c0*/  LDL.64 R70, [R1+0x48] ;  /* 0x0000480001467983 */ /* 0x0002a20000100a00 */
[----:B------:R-:W-:-:S02]  /*01d0*/  MOV R2, UR4 ;  /* 0x0000000400027c02 */ /* 0x000fc40008000f00 */
[----:B0-----:R-:W-:Y:S02]  /*01e0*/  LOP3.LUT R3, R4, 0xff, RZ, 0xc0, !PT ;  /* 0x000000ff04037812 */ /* 0x001fe400078ec0ff */
[----:B------:R-:W-:Y:S02]  /*01f0*/  SHF.R.S32.HI R7, RZ, 0x1f, R2 ;  /* 0x0000001fff077819 */ /* 0x000fe40000011402 */
[----:B------:R-:W-:Y:S02]  /*0200*/  LOP3.LUT R0, R3, 0xff, RZ, 0x3c, !PT ;  /* 0x000000ff03007812 */ /* 0x000fe400078e3cff */
[----:B------:R-:W-:-:S04]  /*0210*/  LEA.HI R7, R7, R2, RZ, 0x3 ;  /* 0x0000000207077211 */ /* 0x000fc800078f18ff */
        /* <DEDUP_REMOVED lines=8> */
[----:B------:R-:W1:Y:S01]  /*02a0*/  @P2 LDC.64 R20, c[0x0][0x278] ;  /* 0x00009e00ff142b82 */ /* 0x000e620000000a00 */
[----:B------:R-:W-:-:S04]  /*02b0*/  IMAD.MOV.U32 R27, RZ, RZ, R3 ;  /* 0x000000ffff1b7224 */ /* 0x000fc800078e0003 */
[----:B0-----:R-:W-:-:S03]  /*02c0*/  @P0 IMAD.WIDE.U32 R6, R27, 0x20, R6 ;  /* 0x000000201b060825 */ /* 0x001fc600078e0006 */
[----:B------:R-:W0:Y:S01]  /*02d0*/  @P2 LDC.64 R18, c[0x0][0x260] ;  /* 0x00009800ff122b82 */ /* 0x000e220000000a00 */
[C---:B-1----:R-:W-:Y:S01]  /*02e0*/  @P0 IMAD.WIDE.U32 R8, R27.reuse, 0x20, R8 ;  /* 0x000000201b080825 */ /* 0x042fe200078e0008 */
[----:B------:R-:W-:-:S05]  /*02f0*/  @P0 LOP3.LUT R27, R27, 0x100, RZ, 0xfc, !PT ;  /* 0x000001001b1b0812 */ /* 0x000fca00078efcff */
[----:B------:R-:W-:-:S04]  /*0300*/  @P1 IMAD.WIDE.U32 R14, R27, 0x20, R10 ;  /* 0x000000201b0e1825 */ /* 0x000fc800078e000a */
[C---:B------:R-:W-:Y:S01]  /*0310*/  @P1 IMAD.WIDE.U32 R16, R27.reuse, 0x20, R12 ;  /* 0x000000201b101825 */ /* 0x040fe200078e000c */
[----:B------:R-:W-:Y:S01]  /*0320*/  @P1 IADD3 R27, R27, 0x100, RZ ;  /* 0x000001001b1b1810 */ /* 0x000fe20007ffe0ff */
[----:B------:R-:W-:-:S04]  /*0330*/  ULDC.64 UR4, c[0x0][0x208] ;  /* 0x0000820000047ab9 */ /* 0x000fc80000000a00 */
[----:B------:R-:W-:-:S05]  /*0340*/  @P2 IMAD.WIDE.U32 R20, R27, 0x20, R20 ;  /* 0x000000201b142825 */ /* 0x000fca00078e0014 */
[----:B------:R1:W5:Y:S01]  /*0350*/  @P2 LDG.E.128 R36, desc[UR4][R20.64] ;  /* 0x0000000414242981 */ /* 0x000362000c1e1d00 */
[----:B0-----:R-:W-:-:S05]  /*0360*/  @P2 IMAD.WIDE.U32 R18, R27, 0x20, R18 ;  /* 0x000000201b122825 */ /* 0x001fca00078e0012 */
[----:B------:R1:W5:Y:S04]  /*0370*/  @P2 LDG.E.128 R28, desc[UR4][R18.64] ;  /* 0x00000004121c2981 */ /* 0x000368000c1e1d00 */
[----:B------:R1:W5:Y:S04]  /*0380*/  @P2 LDG.E.128 R32, desc[UR4][R18.64+0x10] ;  /* 0x0000100412202981 */ /* 0x000368000c1e1d00 */
[----:B---3--:R-:W3:Y:S04]  /*0390*/  @P2 LDG.E.128 R56, desc[UR4][R20.64+0x10] ;  /* 0x0000100414382981 */ /* 0x008ee8000c1e1d00 */
[----:B----4-:R-:W4:Y:S04]  /*03a0*/  @P1 LDG.E.128 R60, desc[UR4][R16.64] ;  /* 0x00000004103c1981 */ /* 0x010f28000c1e1d00 */
[----:B--2---:R-:W2:Y:S04]  /*03b0*/  @P0 LDG.E.128 R88, desc[UR4][R6.64] ;  /* 0x0000000406580981 */ /* 0x004ea8000c1e1d00 */
[----:B------:R-:W2:Y:S04]  /*03c0*/  @P1 LDG.E.128 R64, desc[UR4][R16.64+0x10] ;  /* 0x0000100410401981 */ /* 0x000ea8000c1e1d00 */
[----:B------:R-:W2:Y:S04]  /*03d0*/  @P0 LDG.E.128 R84, desc[UR4][R6.64+0x10] ;  /* 0x0000100406540981 */ /* 0x000ea8000c1e1d00 */
[----:B------:R-:W2:Y:S04]  /*03e0*/  @P0 LDG.E.128 R80, desc[UR4][R8.64+0x10] ;  /* 0x0000100408500981 */ /* 0x000ea8000c1e1d00 */
[----:B------:R-:W2:Y:S04]  /*03f0*/  @P0 LDG.E.128 R76, desc[UR4][R8.64] ;  /* 0x00000004084c0981 */ /* 0x000ea8000c1e1d00 */
[----:B------:R-:W2:Y:S04]  /*0400*/  @P1 LDG.E.128 R72, desc[UR4][R14.64] ;  /* 0x000000040e481981 */ /* 0x000ea8000c1e1d00 */
[----:B------:R-:W2:Y:S01]  /*0410*/  @P1 LDG.E.128 R68, desc[UR4][R14.64+0x10] ;  /* 0x000010040e441981 */ /* 0x000ea2000c1e1d00 */
[----:B------:R-:W-:-:S13]  /*0420*/  ISETP.GE.U32.AND P3, PT, R0, 0x400, PT ;  /* 0x000004000000780c */ /* 0x000fda0003f66070 */
[----:B------:R-:W0:Y:S08]  /*0430*/  @P3 LDC.64 R22, c[0x0][0x260] ;  /* 0x00009800ff163b82 */ /* 0x000e300000000a00 */
[----:B------:R-:W1:Y:S01]  /*0440*/  @P3 LDC.64 R24, c[0x0][0x278] ;  /* 0x00009e00ff183b82 */ /* 0x000e620000000a00 */
[----:B------:R-:W-:Y:S01]  /*0450*/  @P2 VIADD R27, R27, 0x100 ;  /* 0x000001001b1b2836 */ /* 0x000fe20000000000 */
[----:B------:R-:W-:-:S02]  /*0460*/  LEA.HI R4, R4, UR6, RZ, 0x18 ;  /* 0x0000000604047c11 */ /* 0x000fc4000f8fc0ff */
[----:B------:R-:W-:Y:S01]  /*0470*/  @P3 LOP3.LUT R5, R5, 0x4, RZ, 0xfc, !PT ;  /* 0x0000000405053812 */ /* 0x000fe200078efcff */
[----:B0-----:R-:W-:-:S05]  /*0480*/  @P3 IMAD.WIDE.U32 R10, R27, 0x20, R22 ;  /* 0x000000201b0a3825 */ /* 0x001fca00078e0016 */
[----:B------:R0:W5:Y:S01]  /*0490*/  @P3 LDG.E.128 R40, desc[UR4][R10.64] ;  /* 0x000000040a283981 */ /* 0x000162000c1e1d00 */
[----:B-1----:R-:W-:-:S03]  /*04a0*/  @P3 IMAD.WIDE.U32 R12, R27, 0x20, R24 ;  /* 0x000000201b0c3825 */ /* 0x002fc600078e0018 */
        /* <DEDUP_REMOVED lines=37> */
[----:B------:R0:W-:Y:S04]  /*0700*/  @P1 STL.64 [R1+0x68], R62 ;  /* 0x0000683e01001387 */ /* 0x0001e80000100a00 */
[----:B--2---:R-:W-:Y:S04]  /*0710*/  @P0 STL.64 [R1+0x90], R88 ;  /* 0x0000905801000387 */ /* 0x004fe80000100a00 */
[----:B------:R-:W-:Y:S04]  /*0720*/  @P0 STL.64 [R1+0x98], R90 ;  /* 0x0000985a01000387 */ /* 0x000fe80000100a00 */
[----:B------:R2:W-:Y:S04]  /*0730*/  @P1 STL.64 [R1+0x70], R64 ;  /* 0x0000704001001387 */ /* 0x0005e80000100a00 */
[----:B------:R-:W-:Y:S04]  /*0740*/  @P0 STL.64 [R1+0x80], R84 ;  /* 0x0000805401000387 */ /* 0x000fe80000100a00 */
[----:B------:R-:W-:Y:S04]  /*0750*/  @P0 STL.64 [R1+0x88], R86 ;  /* 0x0000885601000387 */ /* 0x000fe80000100a00 */
[----:B------:R2:W-:Y:S04]  /*0760*/  @P1 STL.64 [R1+0x78], R66 ;  /* 0x0000784201001387 */ /* 0x0005e80000100a00 */
[----:B------:R-:W-:Y:S04]  /*0770*/  @P0 STL.64 [R1+0xb0], R80 ;  /* 0x0000b05001000387 */ /* 0x000fe80000100a00 */
[----:B------:R-:W-:Y:S04]  /*0780*/  @P0 STL.64 [R1+0xb8], R82 ;  /* 0x0000b85201000387 */ /* 0x000fe80000100a00 */
[----:B------:R-:W-:Y:S04]  /*0790*/  @P0 STL.64 [R1+0xa0], R76 ;  /* 0x0000a04c01000387 */ /* 0x000fe80000100a00 */
[----:B------:R-:W-:Y:S04]  /*07a0*/  @P0 STL.64 [R1+0xa8], R78 ;  /* 0x0000a84e01000387 */ /* 0x000fe80000100a00 */
[----:B------:R2:W-:Y:S01]  /*07b0*/  @P1 STL.64 [R1+0x50], R72 ;  /* 0x0000504801001387 */ /* 0x0005e20000100a00 */
[----:B-1----:R-:W-:-:S03]  /*07c0*/  CS2R R56, SRZ ;  /* 0x0000000000387805 */ /* 0x002fc6000001ff00 */
[----:B------:R1:W-:Y:S01]  /*07d0*/  @P1 STL.64 [R1+0x58], R74 ;  /* 0x0000584a01001387 */ /* 0x0003e20000100a00 */
[----:B---3--:R-:W-:Y:S02]  /*07e0*/  CS2R R58, SRZ ;  /* 0x00000000003a7805 */ /* 0x008fe4000001ff00 */
[----:B----4-:R-:W-:Y:S01]  /*07f0*/  CS2R R60, SRZ ;  /* 0x00000000003c7805 */ /* 0x010fe2000001ff00 */
[----:B------:R3:W-:Y:S01]  /*0800*/  @P1 STL.64 [R1+0x40], R68 ;  /* 0x0000404401001387 */ /* 0x0007e20000100a00 */
[----:B0-----:R-:W-:Y:S02]  /*0810*/  CS2R R62, SRZ ;  /* 0x00000000003e7805 */ /* 0x001fe4000001ff00 */
[----:B--2---:R-:W-:Y:S02]  /*0820*/  CS2R R64, SRZ ;  /* 0x0000000000407805 */ /* 0x004fe4000001ff00 */
[----:B------:R-:W-:Y:S01]  /*0830*/  CS2R R66, SRZ ;  /* 0x0000000000427805 */ /* 0x000fe2000001ff00 */
[----:B------:R0:W-:Y:S01]  /*0840*/  @P1 STL.64 [R1+0x48], R70 ;  /* 0x0000484601001387 */ /* 0x0001e20000100a00 */
[----:B------:R-:W-:-:S02]  /*0850*/  CS2R R72, SRZ ;  /* 0x0000000000487805 */ /* 0x000fc4000001ff00 */
[----:B------:R-:W-:Y:S02]  /*0860*/  CS2R R76, SRZ ;  /* 0x00000000004c7805 */ /* 0x000fe4000001ff00 */
[----:B------:R-:W-:Y:S02]  /*0870*/  CS2R R78, SRZ ;  /* 0x00000000004e7805 */ /* 0x000fe4000001ff00 */
[----:B-1----:R-:W-:Y:S02]  /*0880*/  CS2R R74, SRZ ;  /* 0x00000000004a7805 */ /* 0x002fe4000001ff00 */
[----:B------:R-:W-:Y:S02]  /*0890*/  CS2R R84, SRZ ;  /* 0x0000000000547805 */ /* 0x000fe4000001ff00 */
[----:B------:R-:W-:Y:S02]  /*08a0*/  CS2R R86, SRZ ;  /* 0x0000000000567805 */ /* 0x000fe4000001ff00 */
[----:B------:R-:W-:-:S02]  /*08b0*/  CS2R R88, SRZ ;  /* 0x0000000000587805 */ /* 0x000fc4000001ff00 */
[----:B---3--:R-:W-:Y:S02]  /*08c0*/  CS2R R68, SRZ ;  /* 0x0000000000447805 */ /* 0x008fe4000001ff00 */
[----:B------:R-:W-:Y:S02]  /*08d0*/  CS2R R90, SRZ ;  /* 0x00000000005a7805 */ /* 0x000fe4000001ff00 */
[----:B------:R-:W-:Y:S02]  /*08e0*/  CS2R R80, SRZ ;  /* 0x0000000000507805 */ /* 0x000fe4000001ff00 */
[----:B------:R-:W-:Y:S02]  /*08f0*/  CS2R R82, SRZ ;  /* 0x0000000000527805 */ /* 0x000fe4000001ff00 */
[----:B0-----:R-:W-:Y:S01]  /*0900*/  CS2R R70, SRZ ;  /* 0x0000000000467805 */ /* 0x001fe2000001ff00 */
[----:B------:R-:W-:Y:S06]  /*0910*/  @P3 BRA `(.L_x_6049) ;  /* 0x0000005400b43947 */ /* 0x000fec0003800000 */
[----:B------:R-:W-:Y:S01]  /*0920*/  ULDC.64 UR6, c[0x0][0x2c8] ;  /* 0x0000b20000067ab9 */ /* 0x000fe20000000a00 */
[----:B------:R-:W-:Y:S02]  /*0930*/  LOP3.LUT R5, R5, 0xfffffff7, RZ, 0xc0, !PT ;  /* 0xfffffff705057812 */ /* 0x000fe400078ec0ff */
[----:B------:R-:W-:Y:S02]  /*0940*/  ISETP.NE.U32.AND P3, PT, RZ, UR6, PT ;  /* 0x00000006ff007c0c */ /* 0x000fe4000bf65070 */
[----:B------:R-:W-:Y:S02]  /*0950*/  MOV R57, RZ ;  /* 0x000000ff00397202 */ /* 0x000fe40000000f00 */
[----:B------:R-:W-:-:S04]  /*0960*/  ISETP.NE.AND.EX P3, PT, RZ, UR7, PT, P3 ;  /* 0x00000007ff007c0c */ /* 0x000fc8000bf65330 */
[----:B------:R-:W-:Y:S01]  /*0970*/  ISETP.LT.U32.OR P3, PT, R0, 0x400, !P3 ;  /* 0x000004000000780c */ /* 0x000fe20005f61470 */
[----:B------:R-:W-:-:S07]  /*0980*/  HFMA2.MMA R0, -RZ, RZ, 0, 5.9604644775390625e-08 ;  /* 0x00000001ff007435 */ /* 0x000fce00000001ff */
[----:B------:R0:W-:Y:S05]  /*0990*/  STL.S16 [R1+0x28], R0 ;  /* 0x0000280001007387 */ /* 0x0001ea0000100600 */
[----:B------:R-:W-:-:S07]  /*09a0*/  @P3 LOP3.LUT R5, R5, 0x8, RZ, 0xfc, !PT ;  /* 0x0000000805053812 */ /* 0x000fce00078efcff */
.L_x_6149:
[----:B-1----:R-:W1:Y:S08]  /*09b0*/  LDC.64 R2, c[0x0][0x288] ;  /* 0x0000a200ff027b82 */ /* 0x002e700000000a00 */
[----:B--23--:R-:W2:Y:S08]  /*09c0*/  LDC.64 R192, c[0x0][0x280] ;  /* 0x0000a000ffc07b82 */ /* 0x00ceb00000000a00 */
[----:B------:R-:W3:Y:S01]  /*09d0*/  LDC.64 R6, c[0x0][0x258] ;  /* 0x00009600ff067b82 */ /* 0x000ee20000000a00 */
[----:B-1----:R-:W-:-:S07]  /*09e0*/  IMAD.WIDE R2, R4, 0x4, R2 ;  /* 0x0000000404027825 */ /* 0x002fce00078e0202 */
[----:B------:R-:W1:Y:S01]  /*09f0*/  LDC.64 R196, c[0x0][0x2c8] ;  /* 0x0000b200ffc47b82 */ /* 0x000e620000000a00 */
[----:B------:R2:W4:Y:S02]  /*0a00*/  LDG.E R194, desc[UR4][R2.64] ;  /* 0x0000000402c27981 */ /* 0x000524000c1e1900 */
[C---:B--2---:R-:W-:Y:S01]  /*0a10*/  IMAD.WIDE R2, R4.reuse, 0x4, R192 ;  /* 0x0000000404027825 */ /* 0x044fe200078e02c0 */
[----:B------:R-:W2:Y:S03]  /*0a20*/  S2R R195, SR_TID.X ;  /* 0x0000000000c37919 */ /* 0x000ea60000002100 */
[----:B---3--:R-:W-:Y:S01]  /*0a30*/  IMAD.WIDE R6, R4, 0x4, R6 ;  /* 0x0000000404067825 */ /* 0x008fe200078e0206 */
[----:B------:R3:W4:Y:S05]  /*0a40*/  LDG.E R192, desc[UR4][R2.64] ;  /* 0x0000000402c07981 */ /* 0x00072a000c1e1900 */
[----:B0----5:R0:W5:Y:S01]  /*0a50*/  LDG.E R6, desc[UR4][R6.64] ;  /* 0x0000000406067981 */ /* 0x021162000c1e1900 */
[----:B---3--:R-:W-:-:S04]  /*0a60*/  IMAD.U32 R2, RZ, RZ, UR9 ;  /* 0x00000009ff027e24 */ /* 0x008fc8000f8e00ff */
[----:B------:R-:W-:-:S05]  /*0a70*/  IMAD R3, R4, R2, RZ ;  /* 0x0000000204037224 */ /* 0x000fca00078e02ff */
[----:B0-----:R-:W-:-:S04]  /*0a80*/  SHF.R.S32.HI R7, RZ, 0x1f, R3 ;  /* 0x0000001fff077819 */ /* 0x001fc80000011403 */
[----:B------:R-:W-:Y:S02]  /*0a90*/  LEA.HI R7, R7, R3, RZ, 0x3 ;  /* 0x0000000307077211 */ /* 0x000fe400078f18ff */
[----:B--2---:R-:W-:Y:S01]  /*0aa0*/  LOP3.LUT R3, R195, 0xff, RZ, 0xc0, !PT ;  /* 0x000000ffc3037812 */ /* 0x004fe200078ec0ff */
[----:B------:R-:W-:Y:S03]  /*0ab0*/  BSSY B0, `(.L_x_6050) ;  /* 0x00001a5000007945 */ /* 0x000fe60003800000 */
[----:B------:R-:W-:-:S05]  /*0ac0*/  LEA.HI.SX32 R7, R7, R3, 0x1d ;  /* 0x0000000307077211 */ /* 0x000fca00078feaff */
[----:B-1----:R-:W-:Y:S01]  /*0ad0*/  IMAD.WIDE.U32 R216, R7, 0x20, R196 ;  /* 0x0000002007d87825 */ /* 0x002fe200078e00c4 */
[----:B----4-:R-:W-:Y:S01]  /*0ae0*/  ISETP.GT.AND P3, PT, R194, RZ, PT ;  /* 0x000000ffc200720c */ /* 0x010fe20003f64270 */
[----:B------:R0:W-:-:S12]  /*0af0*/  STL [R1+0x24], R192 ;  /* 0x000024c001007387 */ /* 0x0001d80000100800 */
[----:B------:R-:W-:Y:S05]  /*0b00*/  @P3 BRA `(.L_x_6051) ;  /* 0x0000000000943947 */ /* 0x000fea0003800000 */
[----:B------:R-:W-:Y:S01]  /*0b10*/  BSSY B1, `(.L_x_6052) ;  /* 0x0000009000017945 */ /* 0x000fe20003800000 */
[----:B0-----:R-:W-:-:S03]  /*0b20*/  MOV R192, R7 ;  /* 0x0000000700c07202 */ /* 0x001fc60000000f00 */
[----:B------:R-:W-:Y:S05]  /*0b30*/  @!P0 BRA `(.L_x_6053) ;  /* 0x0000000000188947 */ /* 0x000fea0003800000 */
[----:B------:R-:W-:-:S04]  /*0b40*/  ISETP.NE.U32.AND P4, PT, RZ, UR12, PT ;  /* 0x0000000cff007c0c */ /* 0x000fc8000bf85070 */
[----:B------:R-:W-:-:S13]  /*0b50*/  ISETP.NE.AND.EX P4, PT, RZ, UR13, PT, P4 ;  /* 0x0000000dff007c0c */ /* 0x000fda000bf85340 */
[----:B------:R-:W-:Y:S05]  /*0b60*/  @!P4 BRA `(.L_x_6054) ;  /* 0x000000000008c947 */ /* 0x000fea0003800000 */
[----:B------:R0:W5:Y:S04]  /*0b70*/  LDG.E.128 R156, desc[UR4][R216.64] ;  /* 0x00000004d89c7981 */ /* 0x000168000c1e1d00 */
[----:B------:R0:W5:Y:S02]  /*0b80*/  LDG.E.128 R160, desc[UR4][R216.64+0x10] ;  /* 0x00001004d8a07981 */ /* 0x000164000c1e1d00 */
.L_x_6054:
[----:B------:R-:W-:-:S07]  /*0b90*/  IADD3 R192, R7, 0x100, RZ ;  /* 0x0000010007c07810 */ /* 0x000fce0007ffe0ff */
.L_x_6053:
[----:B------:R-:W-:Y:S05]  /*0ba0*/  BSYNC B1 ;  /* 0x0000000000017941 */ /* 0x000fea0003800000 */
.L_x_6052:
        /* <DEDUP_REMOVED lines=8> */
.L_x_6057:
[----:B------:R-:W-:-:S07]  /*0c30*/  VIADD R192, R192, 0x100 ;  /* 0x00000100c0c07836 */ /* 0x000fce0000000000 */
.L_x_6056:
[----:B------:R-:W-:Y:S05]  /*0c40*/  BSYNC B1 ;  /* 0x0000000000017941 */ /* 0x000fea0003800000 */
.L_x_6055:
        /* <DEDUP_REMOVED lines=8> */
.L_x_6060:
[----:B------:R-:W-:-:S07]  /*0cd0*/  IADD3 R192, R192, 0x100, RZ ;  /* 0x00000100c0c07810 */ /* 0x000fce0007ffe0ff */
.L_x_6059:
[----:B------:R-:W-:Y:S05]  /*0ce0*/  BSYNC B1 ;  /* 0x0000000000017941 */ /* 0x000fea0003800000 */
.L_x_6058:
[----:B------:R-:W-:Y:S02]  /*0cf0*/  LOP3.LUT P4, RZ, R5, 0x8, RZ, 0xc0, !PT ;  /* 0x0000000805ff7812 */ /* 0x000fe4000788c0ff */
[----:B------:R-:W-:-:S11]  /*0d00*/  CS2R R222, SRZ ;  /* 0x0000000000de7805 */ /* 0x000fd6000001ff00 */
[----:B------:R-:W-:Y:S05]  /*0d10*/  @P4 BRA `(.L_x_6061) ;  /* 0x0000001400f84947 */ /* 0x000fea0003800000 */
[----:B------:R-:W-:-:S05]  /*0d20*/  IMAD.WIDE.U32 R20, R192, 0x20, R196 ;  /* 0x00000020c0147825 */ /* 0x000fca00078e00c4 */
[----:B------:R1:W5:Y:S04]  /*0d30*/  LDG.E.128 R24, desc[UR4][R20.64] ;  /* 0x0000000414187981 */ /* 0x000368000c1e1d00 */
[----:B------:R-:W5:Y:S01]  /*0d40*/  LDG.E.128 R20, desc[UR4][R20.64+0x10] ;  /* 0x0000100414147981 */ /* 0x000f62000c1e1d00 */
[----:B-1----:R-:W-:Y:S05]  /*0d50*/  BRA `(.L_x_6061) ;  /* 0x0000001400e87947 */ /* 0x002fea0003800000 */
.L_x_6051:
[----:B0-----:R-:W0:Y:S08]  /*0d60*/  LDC.64 R192, c[0x0][0x250] ;  /* 0x00009400ffc07b82 */ /* 0x001e300000000a00 */
[----:B------:R-:W1:Y:S01]  /*0d70*/  LDC.U8 R195, c[0x0][0x2a0] ;  /* 0x0000a800ffc37b82 */ /* 0x000e620000000000 */
[----:B0-----:R-:W-:-:S06]  /*0d80*/  IMAD.WIDE R192, R4, 0x4, R192 ;  /* 0x0000000404c07825 */ /* 0x001fcc00078e02c0 */
[----:B------:R0:W2:Y:S01]  /*0d90*/  LDG.E R192, desc[UR4][R192.64] ;  /* 0x00000004c0c07981 */ /* 0x0000a2000c1e1900 */
[----:B------:R-:W-:Y:S01]  /*0da0*/  BSSY B1, `(.L_x_6062) ;  /* 0x000006e000017945 */ /* 0x000fe20003800000 */
[----:B-1----:R-:W-:Y:S02]  /*0db0*/  ISETP.NE.AND P4, PT, R195, RZ, PT ;  /* 0x000000ffc300720c */ /* 0x002fe40003f85270 */
        /* <DEDUP_REMOVED lines=14> */
[----:B------:R-:W4:Y:S01]  /*0ea0*/  LDL R250, [R1+0x88] ;  /* 0x0000880001fa7983 */ /* 0x000f220000100800 */
[----:B0-----:R-:W-:-:S06]  /*0eb0*/  IMAD.WIDE.U32 R196, R221, 0x10, R196 ;  /* 0x00000010ddc47825 */ /* 0x001fcc00078e00c4 */
[----:B------:R-:W2:Y:S01]  /*0ec0*/  LDG.E.128 R196, desc[UR4][R196.64] ;  /* 0x00000004c4c47981 */ /* 0x000ea2000c1e1d00 */
[----:B-1----:R-:W-:-:S05]  /*0ed0*/  IMAD.WIDE.U32 R200, R7, 0x20, R200 ;  /* 0x0000002007c87825 */ /* 0x002fca00078e00c8 */
[----:B------:R-:W3:Y:S04]  /*0ee0*/  LDG.E.128 R192, desc[UR4][R200.64] ;  /* 0x00000004c8c07981 */ /* 0x000ee8000c1e1d00 */
[----:B------:R-:W4:Y:S01]  /*0ef0*/  LDG.E.128 R200, desc[UR4][R200.64+0x10] ;  /* 0x00001004c8c87981 */ /* 0x000f22000c1e1d00 */
[----:B------:R-:W-:-:S13]  /*0f00*/  ISETP.NE.AND.EX P4, PT, RZ, UR13, PT, P4 ;  /* 0x0000000dff007c0c */ /* 0x000fda000bf85340 */
[----:B------:R-:W5:Y:S04]  /*0f10*/  @P4 LDG.E.128 R156, desc[UR4][R216.64] ;  /* 0x00000004d89c4981 */ /* 0x000f68000c1e1d00 */
[----:B------:R3:W5:Y:S01]  /*0f20*/  @P4 LDG.E.128 R160, desc[UR4][R216.64+0x10] ;  /* 0x00001004d8a04981 */ /* 0x000762000c1e1d00 */
[C---:B--2---:R-:W-:Y:S02]  /*0f30*/  PRMT R223, R196.reuse, 0x7632, R223 ;  /* 0x00007632c4df7816 */ /* 0x044fe400000000df */
[----:B------:R-:W-:Y:S01]  /*0f40*/  SHF.L.U32 R16, R196, 0x10, RZ ;  /* 0x00000010c4107819 */ /* 0x000fe200000006ff */
[C---:B----4-:R-:W-:Y:S02]  /*0f50*/  FADD.FTZ R196, -R215.reuse, R200 ;  /* 0x000000c8d7c47221 */ /* 0x050fe40000010100 */
[----:B------:R-:W2:Y:S01]  /*0f60*/  LDL R200, [R1+0x90] ;  /* 0x0000900001c87983 */ /* 0x000ea20000100800 */
[C---:B---3--:R-:W-:Y:S01]  /*0f70*/  FADD.FTZ R216, -R215.reuse, R193 ;  /* 0x000000c1d7d87221 */ /* 0x048fe20000010100 */
[C---:B------:R-:W-:Y:S01]  /*0f80*/  FADD.FTZ R222, -R215.reuse, R195 ;  /* 0x000000c3d7de7221 */ /* 0x040fe20000010100 */
[C---:B------:R-:W-:Y:S01]  /*0f90*/  FADD.FTZ R0, -R215.reuse, R192 ;  /* 0x000000c0d7007221 */ /* 0x040fe20000010100 */
[----:B------:R-:W-:Y:S01]  /*0fa0*/  FADD.FTZ R217, -R215, R194 ;  /* 0x000000c2d7d97221 */ /* 0x000fe20000010100 */
[----:B------:R-:W-:-:S02]  /*0fb0*/  PRMT R249, R199, 0x7632, R249 ;  /* 0x00007632c7f97816 */ /* 0x000fc400000000f9 */
[----:B------:R-:W-:Y:S01]  /*0fc0*/  SHF.L.U32 R195, R199, 0x10, RZ ;  /* 0x00000010c7c37819 */ /* 0x000fe200000006ff */
[----:B-----5:R-:W-:Y:S01]  /*0fd0*/  FMUL.FTZ R199, R6, R216 ;  /* 0x000000d806c77220 */ /* 0x020fe20000410000 */
[C---:B------:R-:W-:Y:S01]  /*0fe0*/  PRMT R248, R198.reuse, 0x7632, R248 ;  /* 0x00007632c6f87816 */ /* 0x040fe200000000f8 */
[----:B------:R-:W-:Y:S02]  /*0ff0*/  IMAD.U32 R194, R198, 0x10000, RZ ;  /* 0x00010000c6c27824 */ /* 0x000fe400078e00ff */
[C---:B------:R-:W-:Y:S01]  /*1000*/  FADD.FTZ R198, -R215.reuse, R202 ;  /* 0x000000cad7c67221 */ /* 0x040fe20000010100 */
[----:B------:R-:W-:Y:S01]  /*1010*/  FADD.FTZ R193, -R215, R203 ;  /* 0x000000cbd7c17221 */ /* 0x000fe20000010100 */
[C---:B------:R-:W-:Y:S01]  /*1020*/  FMUL.FTZ R0, R6.reuse, R0 ;  /* 0x0000000006007220 */ /* 0x040fe20000410000 */
[C---:B------:R-:W-:Y:S01]  /*1030*/  FMUL.FTZ R217, R6.reuse, R217 ;  /* 0x000000d906d97220 */ /* 0x040fe20000410000 */
[----:B------:R-:W-:Y:S01]  /*1040*/  PRMT R224, R197, 0x7632, R224 ;  /* 0x00007632c5e07816 */ /* 0x000fe200000000e0 */
[----:B------:R-:W3:Y:S01]  /*1050*/  LDL R203, [R1+0x9c] ;  /* 0x00009c0001cb7983 */ /* 0x000ee20000100800 */
[----:B------:R-:W-:-:S03]  /*1060*/  FMUL.FTZ R222, R6, R222 ;  /* 0x000000de06de7220 */ /* 0x000fc60000410000 */
[----:B------:R-:W4:Y:S01]  /*1070*/  LDL R202, [R1+0x80] ;  /* 0x0000800001ca7983 */ /* 0x000f220000100800 */
[----:B------:R-:W-:Y:S01]  /*1080*/  FADD.FTZ R84, R84, R16 ;  /* 0x0000001054547221 */ /* 0x000fe20000010000 */
[-C--:B------:R-:W-:Y:S02]  /*1090*/  FFMA.FTZ R56, R0, R16.reuse, R56 ;  /* 0x0000001000387223 */ /* 0x080fe40000010038 */
[----:B------:R0:W-:Y:S02]  /*10a0*/  STL [R1+0x20], R199 ;  /* 0x000020c701007387 */ /* 0x0001e40000100800 */
[----:B0-----:R-:W-:Y:S02]  /*10b0*/  SHF.L.U32 R199, R223, 0x10, RZ ;  /* 0x00000010dfc77819 */ /* 0x001fe400000006ff */
[----:B------:R-:W3:Y:S04]  /*10c0*/  LDL R223, [R1+0x20] ;  /* 0x0000200001df7983 */ /* 0x000ee80000100800 */
[----:B------:R-:W-:Y:S04]  /*10d0*/  STL [R1+0x18], R217 ;  /* 0x000018d901007387 */ /* 0x000fe80000100800 */
[----:B------:R-:W-:Y:S01]  /*10e0*/  STL [R1+0x10], R222 ;  /* 0x000010de01007387 */ /* 0x000fe20000100800 */
[----:B--2---:R-:W-:Y:S01]  /*10f0*/  FMUL.FTZ R16, R200, R16 ;  /* 0x00000010c8107220 */ /* 0x004fe20000410000 */
[----:B------:R-:W-:-:S02]  /*1100*/  IMAD.U32 R200, R224, 0x10000, RZ ;  /* 0x00010000e0c87824 */ /* 0x000fc400078e00ff */
[----:B------:R-:W2:Y:S01]  /*1110*/  LDL R224, [R1+0x94] ;  /* 0x0000940001e07983 */ /* 0x000ea20000100800 */
[----:B------:R-:W-:Y:S01]  /*1120*/  SHF.L.U32 R197, R197, 0x10, RZ ;  /* 0x00000010c5c57819 */ /* 0x000fe200000006ff */
[----:B------:R-:W-:Y:S01]  /*1130*/  FADD.FTZ R192, -R215, R201 ;  /* 0x000000c9d7c07221 */ /* 0x000fe20000010100 */
[----:B------:R-:W-:-:S03]  /*1140*/  FMUL.FTZ R201, R6, R196 ;  /* 0x000000c406c97220 */ /* 0x000fc60000410000 */
[-C--:B------:R-:W-:Y:S01]  /*1150*/  FMUL.FTZ R216, R251, R197.reuse ;  /* 0x000000c5fbd87220 */ /* 0x080fe20000410000 */
[----:B------:R-:W-:Y:S01]  /*1160*/  FMUL.FTZ R251, R6, R198 ;  /* 0x000000c606fb7220 */ /* 0x000fe20000410000 */
[----:B------:R-:W-:Y:S01]  /*1170*/  FADD.FTZ R86, R86, R197 ;  /* 0x000000c556567221 */ /* 0x000fe20000010000 */
[----:B------:R-:W-:Y:S01]  /*1180*/  FFMA.FTZ R58, R217, R197, R58 ;  /* 0x000000c5d93a7223 */ /* 0x000fe2000001003a */
[----:B------:R-:W-:Y:S01]  /*1190*/  FADD.FTZ R90, R90, R195 ;  /* 0x000000c35a5a7221 */ /* 0x000fe20000010000 */
[-C--:B------:R-:W-:Y:S01]  /*11a0*/  FFMA.FTZ R62, R251, R195.reuse, R62 ;  /* 0x000000c3fb3e7223 */ /* 0x080fe2000001003e */
[----:B------:R-:W-:Y:S01]  /*11b0*/  FMUL.FTZ R250, R250, R195 ;  /* 0x000000c3fafa7220 */ /* 0x000fe20000410000 */
[----:B------:R-:W-:Y:S01]  /*11c0*/  FADD.FTZ R195, RZ, R16 ;  /* 0x00000010ffc37221 */ /* 0x000fe20000010000 */
[----:B------:R-:W-:Y:S01]  /*11d0*/  FFMA.FTZ R197, R0, R16, RZ ;  /* 0x0000001000c57223 */ /* 0x000fe200000100ff */
[----:B----4-:R-:W-:Y:S01]  /*11e0*/  FMUL.FTZ R202, R202, R194 ;  /* 0x000000c2caca7220 */ /* 0x010fe20000410000 */
[----:B------:R-:W-:Y:S04]  /*11f0*/  STL [R1+0x14], R216 ;  /* 0x000014d801007387 */ /* 0x000fe80000100800 */
[----:B------:R-:W-:Y:S04]  /*1200*/  STL [R1+0x8], R201 ;  /* 0x000008c901007387 */ /* 0x000fe80000100800 */
[----:B------:R-:W-:Y:S01]  /*1210*/  STL [R1+0x4], R202 ;  /* 0x000004ca01007387 */ /* 0x000fe20000100800 */
[----:B--2---:R-:W-:-:S04]  /*1220*/  FMUL.FTZ R198, R224, R199 ;  /* 0x000000c7e0c67220 */ /* 0x004fc80000410000 */
[----:B------:R-:W-:Y:S01]  /*1230*/  FADD.FTZ R195, R195, R198 ;  /* 0x000000c6c3c37221 */ /* 0x000fe20000010000 */
[----:B------:R0:W-:Y:S01]  /*1240*/  STL [R1+0x1c], R198 ;  /* 0x00001cc601007387 */ /* 0x0001e20000100800 */
[----:B---3--:R-:W-:-:S03]  /*1250*/  FFMA.FTZ R197, R223, R198, R197 ;  /* 0x000000c6dfc57223 */ /* 0x008fc600000100c5 */
[----:B0-----:R-:W2:Y:S01]  /*1260*/  LDL R198, [R1+0x8c] ;  /* 0x00008c0001c67983 */ /* 0x001ea20000100800 */
[----:B------:R-:W-:Y:S01]  /*1270*/  FFMA.FTZ R57, R223, R199, R57 ;  /* 0x000000c7df397223 */ /* 0x000fe20000010039 */
[----:B------:R-:W-:Y:S01]  /*1280*/  FADD.FTZ R85, R85, R199 ;  /* 0x000000c755557221 */ /* 0x000fe20000010000 */
[----:B------:R-:W-:Y:S01]  /*1290*/  FMUL.FTZ R203, R203, R200 ;  /* 0x000000c8cbcb7220 */ /* 0x000fe20000410000 */
[----:B------:R-:W-:Y:S01]  /*12a0*/  FMUL.FTZ R199, R6, R192 ;  /* 0x000000c006c77220 */ /* 0x000fe20000410000 */
[----:B------:R-:W-:Y:S01]  /*12b0*/  FADD.FTZ R195, R195, R216 ;  /* 0x000000d8c3c37221 */ /* 0x000fe20000010000 */
[----:B------:R-:W-:Y:S02]  /*12c0*/  FFMA.FTZ R197, R217, R216, R197 ;  /* 0x000000d8d9c57223 */ /* 0x000fe400000100c5 */
[----:B------:R0:W-:Y:S01]  /*12d0*/  STL [R1+0xc], R203 ;  /* 0x00000ccb01007387 */ /* 0x0001e20000100800 */
[----:B------:R-:W-:-:S03]  /*12e0*/  SHF.L.U32 R196, R248, 0x10, RZ ;  /* 0x00000010f8c47819 */ /* 0x000fc600000006ff */
[----:B------:R0:W-:Y:S01]  /*12f0*/  STL [R1], R199 ;  /* 0x000000c701007387 */ /* 0x0001e20000100800 */
[----:B------:R-:W-:Y:S01]  /*1300*/  FADD.FTZ R195, R195, R203 ;  /* 0x000000cbc3c37221 */ /* 0x000fe20000010000 */
[----:B------:R-:W-:Y:S01]  /*1310*/  FFMA.FTZ R192, R222, R203, R197 ;  /* 0x000000cbdec07223 */ /* 0x000fe200000100c5 */
[----:B------:R-:W-:Y:S02]  /*1320*/  FMUL.FTZ R252, R252, R196 ;  /* 0x000000c4fcfc7220 */ /* 0x000fe40000410000 */
[----:B------:R-:W-:Y:S01]  /*1330*/  FADD.FTZ R195, R195, R202 ;  /* 0x000000cac3c37221 */ /* 0x000fe20000010000 */
[C---:B------:R-:W-:Y:S01]  /*1340*/  FFMA.FTZ R192, R201.reuse, R202, R192 ;  /* 0x000000cac9c07223 */ /* 0x040fe200000100c0 */
[----:B------:R-:W-:Y:S01]  /*1350*/  FADD.FTZ R88, R88, R194 ;  /* 0x000000c258587221 */ /* 0x000fe20000010000 */
[----:B------:R-:W-:Y:S01]  /*1360*/  FFMA.FTZ R60, R201, R194, R60 ;  /* 0x000000c2c93c7223 */ /* 0x000fe2000001003c */
[----:B------:R-:W-:Y:S01]  /*1370*/  SHF.L.U32 R194, R249, 0x10, RZ ;  /* 0x00000010f9c27819 */ /* 0x000fe200000006ff */
        /* <DEDUP_REMOVED lines=9> */
[----:B------:R-:W-:Y:S01]  /*1410*/  FADD.FTZ R91, R91, R194 ;  /* 0x000000c25b5b7221 */ /* 0x000fe20000010000 */
[-C--:B------:R-:W-:Y:S01]  /*1420*/  FFMA.FTZ R63, R249, R194.reuse, R63 ;  /* 0x000000c2f93f7223 */ /* 0x080fe2000001003f */
[----:B------:R-:W-:Y:S01]  /*1430*/  VIADD R221, R221, 0x100 ;  /* 0x00000100dddd7836 */ /* 0x000fe20000000000 */
[----:B------:R-:W-:Y:S01]  /*1440*/  IADD3 R224, R7, 0x100, RZ ;  /* 0x0000010007e07810 */ /* 0x000fe20007ffe0ff */
[----:B--2---:R-:W-:-:S04]  /*1450*/  FMUL.FTZ R248, R198, R194 ;  /* 0x000000c2c6f87220 */ /* 0x004fc80000410000 */
[----:B------:R-:W-:Y:S01]  /*1460*/  FADD.FTZ R223, R195, R248 ;  /* 0x000000f8c3df7221 */ /* 0x000fe20000010000 */
[----:B0-----:R-:W-:-:S07]  /*1470*/  FFMA.FTZ R222, R249, R248, R192 ;  /* 0x000000f8f9de7223 */ /* 0x001fce00000100c0 */
.L_x_6063:
[----:B------:R-:W-:Y:S05]  /*1480*/  BSYNC B1 ;  /* 0x0000000000017941 */ /* 0x000fea0003800000 */
.L_x_6062:
        /* <DEDUP_REMOVED lines=10> */
[----:B0-----:R-:W-:-:S05]  /*1530*/  IMAD.WIDE.U32 R200, R224, 0x20, R200 ;  /* 0x00000020e0c87825 */ /* 0x001fca00078e00c8 */
[----:B------:R-:W2:Y:S01]  /*1540*/  LDG.E.128 R192, desc[UR4][R200.64] ;  /* 0x00000004c8c07981 */ /* 0x000ea2000c1e1d00 */
[----:B-1----:R-:W-:-:S06]  /*1550*/  IMAD.WIDE.U32 R196, R221, 0x10, R196 ;  /* 0x00000010ddc47825 */ /* 0x002fcc00078e00c4 */
[----:B------:R-:W3:Y:S04]  /*1560*/  LDG.E.128 R196, desc[UR4][R196.64] ;  /* 0x00000004c4c47981 */ /* 0x000ee8000c1e1d00 */
[----:B------:R-:W3:Y:S01]  /*1570*/  LDG.E.128 R200, desc[UR4][R200.64+0x10] ;  /* 0x00001004c8c87981 */ /* 0x000ee2000c1e1d00 */
[----:B------:R-:W-:-:S13]  /*1580*/  ISETP.NE.AND.EX P4, PT, RZ, UR13, PT, P4 ;  /* 0x0000000dff007c0c */ /* 0x000fda000bf85340 */
[----:B----4-:R-:W-:-:S05]  /*1590*/  @P4 IMAD.WIDE.U32 R216, R224, 0x20, R216 ;  /* 0x00000020e0d84825 */ /* 0x010fca00078e00d8 */
[----:B------:R-:W5:Y:S04]  /*15a0*/  @P4 LDG.E.128 R164, desc[UR4][R216.64] ;  /* 0x00000004d8a44981 */ /* 0x000f68000c1e1d00 */
[----:B------:R0:W5:Y:S01]  /*15b0*/  @P4 LDG.E.128 R168, desc[UR4][R216.64+0x10] ;  /* 0x00001004d8a84981 */ /* 0x000162000c1e1d00 */
[C---:B--2---:R-:W-:Y:S01]  /*15c0*/  FADD.FTZ R213, -R215.reuse, R193 ;  /* 0x000000c1d7d57221 */ /* 0x044fe20000010100 */
[C---:B0-----:R-:W-:Y:S01]  /*15d0*/  FADD.FTZ R216, -R215.reuse, R195 ;  /* 0x000000c3d7d87221 */ /* 0x041fe20000010100 */
[C---:B------:R-:W-:Y:S01]  /*15e0*/  FADD.FTZ R217, -R215.reuse, R192 ;  /* 0x000000c0d7d97221 */ /* 0x040fe20000010100 */
[----:B---3--:R-:W-:Y:S02]  /*15f0*/  FADD.FTZ R193, -R215, R203 ;  /* 0x000000cbd7c17221 */ /* 0x008fe40000010100 */
[----:B------:R-:W2:Y:S01]  /*1600*/  LDL R203, [R1+0x5c] ;  /* 0x00005c0001cb7983 */ /* 0x000ea20000100800 */
[----:B------:R-:W-:-:S02]  /*1610*/  PRMT R219, R196, 0x7632, R219 ;  /* 0x00007632c4db7816 */ /* 0x000fc400000000db */
[----:B------:R-:W-:Y:S01]  /*1620*/  SHF.L.U32 R195, R196, 0x10, RZ ;  /* 0x00000010c4c37819 */ /* 0x000fe200000006ff */
[----:B------:R-:W-:Y:S02]  /*1630*/  FADD.FTZ R196, -R215, R202 ;  /* 0x000000cad7c47221 */ /* 0x000fe40000010100 */
[----:B------:R-:W3:Y:S01]  /*1640*/  LDL R202, [R1+0x44] ;  /* 0x0000440001ca7983 */ /* 0x000ee20000100800 */
[----:B-----5:R-:W-:-:S03]  /*1650*/  FMUL.FTZ R247, R6, R217 ;  /* 0x000000d906f77220 */ /* 0x020fc60000410000 */
[----:B------:R-:W4:Y:S01]  /*1660*/  LDL R217, [R1+0x48] ;  /* 0x0000480001d97983 */ /* 0x000f220000100800 */
[----:B------:R-:W-:-:S03]  /*1670*/  FADD.FTZ R192, -R215, R201 ;  /* 0x000000c9d7c07221 */ /* 0x000fc60000010100 */
[----:B------:R-:W4:Y:S01]  /*1680*/  LDL R201, [R1+0x4c] ;  /* 0x00004c0001c97983 */ /* 0x000f220000100800 */
[C---:B------:R-:W-:Y:S01]  /*1690*/  PRMT R237, R198.reuse, 0x7632, R237 ;  /* 0x00007632c6ed7816 */ /* 0x040fe200000000ed */
[----:B------:R-:W-:Y:S01]  /*16a0*/  FMUL.FTZ R246, R239, R195 ;  /* 0x000000c3eff67220 */ /* 0x000fe20000410000 */
[----:B------:R-:W-:Y:S01]  /*16b0*/  SHF.L.U32 R218, R198, 0x10, RZ ;  /* 0x00000010c6da7819 */ /* 0x000fe200000006ff */
[----:B------:R-:W-:Y:S02]  /*16c0*/  IMAD.U32 R198, R219, 0x10000, RZ ;  /* 0x00010000dbc67824 */ /* 0x000fe400078e00ff */
[----:B------:R-:W-:Y:S01]  /*16d0*/  FADD.FTZ R214, -R215, R194 ;  /* 0x000000c2d7d67221 */ /* 0x000fe20000010100 */
[C---:B------:R-:W-:Y:S01]  /*16e0*/  PRMT R220, R197.reuse, 0x7632, R220 ;  /* 0x00007632c5dc7816 */ /* 0x040fe200000000dc */
[----:B------:R-:W-:Y:S02]  /*16f0*/  IMAD.U32 R194, R197, 0x10000, RZ ;  /* 0x00010000c5c27824 */ /* 0x000fe400078e00ff */
[----:B------:R-:W-:Y:S01]  /*1700*/  FADD.FTZ R197, -R215, R200 ;  /* 0x000000c8d7c57221 */ /* 0x000fe20000010100 */
[C---:B------:R-:W-:Y:S01]  /*1710*/  FMUL.FTZ R245, R6.reuse, R213 ;  /* 0x000000d506f57220 */ /* 0x040fe20000410000 */
[----:B------:R-:W-:Y:S01]  /*1720*/  FMUL.FTZ R219, R6, R196 ;  /* 0x000000c406db7220 */ /* 0x000fe20000410000 */
[----:B------:R-:W-:Y:S01]  /*1730*/  FADD.FTZ R196, R223, R246 ;  /* 0x000000f6dfc47221 */ /* 0x000fe20000010000 */
[----:B------:R-:W-:Y:S01]  /*1740*/  FFMA.FTZ R200, R247, R246, R222 ;  /* 0x000000f6f7c87223 */ /* 0x000fe200000100de */
[----:B------:R-:W-:Y:S01]  /*1750*/  FMUL.FTZ R244, R244, R198 ;  /* 0x000000c6f4f47220 */ /* 0x000fe20000410000 */
[----:B------:R-:W-:Y:S01]  /*1760*/  PRMT R240, R199, 0x7632, R240 ;  /* 0x00007632c7f07816 */ /* 0x000fe200000000f0 */
[----:B------:R-:W-:Y:S01]  /*1770*/  FMUL.FTZ R243, R6, R214 ;  /* 0x000000d606f37220 */ /* 0x000fe20000410000 */
[----:B------:R-:W-:Y:S01]  /*1780*/  FADD.FTZ R92, R92, R195 ;  /* 0x000000c35c5c7221 */ /* 0x000fe20000010000 */
[----:B------:R-:W-:Y:S01]  /*1790*/  FFMA.FTZ R64, R247, R195, R64 ;  /* 0x000000c3f7407223 */ /* 0x000fe20000010040 */
[----:B------:R-:W-:Y:S01]  /*17a0*/  SHF.L.U32 R195, R220, 0x10, RZ ;  /* 0x00000010dcc37819 */ /* 0x000fe200000006ff */
[----:B------:R-:W-:Y:S01]  /*17b0*/  FMUL.FTZ R241, R6, R216 ;  /* 0x000000d806f17220 */ /* 0x000fe20000410000 */
        /* <DEDUP_REMOVED lines=8> */
[----:B------:R-:W-:Y:S01]  /*1840*/  FFMA.FTZ R67, R241, R195, R67 ;  /* 0x000000c3f1437223 */ /* 0x000fe20000010043 */
[----:B------:R-:W-:Y:S01]  /*1850*/  FADD.FTZ R95, R95, R195 ;  /* 0x000000c35f5f7221 */ /* 0x000fe20000010000 */
[----:B------:R-:W-:Y:S01]  /*1860*/  FFMA.FTZ R198, R243, R242, R198 ;  /* 0x000000f2f3c67223 */ /* 0x000fe200000100c6 */
[C---:B------:R-:W-:Y:S01]  /*1870*/  FMUL.FTZ R239, R6.reuse, R197 ;  /* 0x000000c506ef7220 */ /* 0x040fe20000410000 */
[----:B------:R-:W-:Y:S01]  /*1880*/  SHF.L.U32 R197, R237, 0x10, RZ ;  /* 0x00000010edc57819 */ /* 0x000fe200000006ff */
[----:B------:R-:W-:Y:S01]  /*1890*/  FMUL.FTZ R237, R6, R192 ;  /* 0x000000c006ed7220 */ /* 0x000fe20000410000 */
[-C--:B------:R-:W-:Y:S01]  /*18a0*/  FMUL.FTZ R238, R238, R218.reuse ;  /* 0x000000daeeee7220 */ /* 0x080fe20000410000 */
[----:B------:R-:W-:Y:S01]  /*18b0*/  SHF.L.U32 R199, R199, 0x10, RZ ;  /* 0x00000010c7c77819 */ /* 0x000fe200000006ff */
        /* <DEDUP_REMOVED lines=8> */
[----:B------:R-:W-:Y:S01]  /*1940*/  FFMA.FTZ R71, R214, R194, R71 ;  /* 0x000000c2d6477223 */ /* 0x000fe20000010047 */
[----:B------:R-:W-:-:S02]  /*1950*/  IADD3 R221, R221, 0x100, RZ ;  /* 0x00000100dddd7810 */ /* 0x000fc40007ffe0ff */
[----:B------:R-:W-:Y:S01]  /*1960*/  IADD3 R224, R224, 0x100, RZ ;  /* 0x00000100e0e07810 */ /* 0x000fe20007ffe0ff */
[----:B--2---:R-:W-:Y:S01]  /*1970*/  FMUL.FTZ R240, R203, R195 ;  /* 0x000000c3cbf07220 */ /* 0x004fe20000410000 */
[----:B------:R-:W-:-:S03]  /*1980*/  FADD.FTZ R195, R196, R242 ;  /* 0x000000f2c4c37221 */ /* 0x000fc60000010000 */
[----:B------:R-:W-:Y:S01]  /*1990*/  FFMA.FTZ R192, R241, R240, R198 ;  /* 0x000000f0f1c07223 */ /* 0x000fe200000100c6 */
[----:B------:R-:W-:Y:S01]  /*19a0*/  FADD.FTZ R195, R195, R240 ;  /* 0x000000f0c3c37221 */ /* 0x000fe20000010000 */
[----:B---3--:R-:W-:Y:S02]  /*19b0*/  FMUL.FTZ R220, R202, R197 ;  /* 0x000000c5cadc7220 */ /* 0x008fe40000410000 */
[----:B------:R-:W-:Y:S01]  /*19c0*/  FFMA.FTZ R192, R239, R238, R192 ;  /* 0x000000eeefc07223 */ /* 0x000fe200000100c0 */
[----:B------:R-:W-:Y:S01]  /*19d0*/  FADD.FTZ R195, R195, R238 ;  /* 0x000000eec3c37221 */ /* 0x000fe20000010000 */
[----:B----4-:R-:W-:Y:S02]  /*19e0*/  FMUL.FTZ R218, R217, R199 ;  /* 0x000000c7d9da7220 */ /* 0x010fe40000410000 */
[----:B------:R-:W-:Y:S01]  /*19f0*/  FFMA.FTZ R192, R237, R220, R192 ;  /* 0x000000dcedc07223 */ /* 0x000fe200000100c0 */
[----:B------:R-:W-:Y:S01]  /*1a00*/  FADD.FTZ R195, R195, R220 ;  /* 0x000000dcc3c37221 */ /* 0x000fe20000010000 */
[----:B------:R-:W-:-:S02]  /*1a10*/  FMUL.FTZ R213, R201, R194 ;  /* 0x000000c2c9d57220 */ /* 0x000fc40000410000 */
[----:B------:R-:W-:Y:S01]  /*1a20*/  FFMA.FTZ R192, R219, R218, R192 ;  /* 0x000000dadbc07223 */ /* 0x000fe200000100c0 */
[----:B------:R-:W-:-:S03]  /*1a30*/  FADD.FTZ R195, R195, R218 ;  /* 0x000000dac3c37221 */ /* 0x000fc60000010000 */
[----:B------:R-:W-:Y:S01]  /*1a40*/  FFMA.FTZ R222, R214, R213, R192 ;  /* 0x000000d5d6de7223 */ /* 0x000fe200000100c0 */
[----:B------:R-:W-:-:S07]  /*1a50*/  FADD.FTZ R223, R195, R213 ;  /* 0x000000d5c3df7221 */ /* 0x000fce0000010000 */
.L_x_6065:
[----:B------:R-:W-:Y:S05]  /*1a60*/  BSYNC B1 ;  /* 0x0000000000017941 */ /* 0x000fea0003800000 */
.L_x_6064:
[----:B------:R-:W-:Y:S04]  /*1a70*/  BSSY B1, `(.L_x_6066) ;  /* 0x0000055000017945 */ /* 0x000fe80003800000 */
[----:B------:R-:W-:Y:S05]  /*1a80*/  @!P2 BRA `(.L_x_6067) ;  /* 0x00000004004ca947 */ /* 0x000fea0003800000 */
[----:B------:R-:W0:Y:S08]  /*1a90*/  LDC.64 R192, c[0x0][0x238] ;  /* 0x00008e00ffc07b82 */ /* 0x000e300000000a00 */
[----:B------:R-:W1:Y:S08]  /*1aa0*/  LDC.64 R12, c[0x0][0x2b8] ;  /* 0x0000ae00ff0c7b82 */ /* 0x000e700000000a00 */
[----:B------:R-:W2:Y:S01]  /*1ab0*/  LDC.64 R196, c[0x0][0x2c8] ;  /* 0x0000b200ffc47b82 */ /* 0x000ea20000000a00 */
[----:B0-----:R-:W-:-:S05]  /*1ac0*/  IMAD.WIDE.U32 R192, R224, 0x20, R192 ;  /* 0x00000020e0c07825 */ /* 0x001fca00078e00c0 */
[----:B------:R-:W3:Y:S01]  /*1ad0*/  LDG.E.128 R8, desc[UR4][R192.64] ;  /* 0x00000004c0087981 */ /* 0x000ee2000c1e1d00 */
[----:B-1----:R-:W-:-:S06]  /*1ae0*/  IMAD.WIDE.U32 R12, R221, 0x10, R12 ;  /* 0x00000010dd0c7825 */ /* 0x002fcc00078e000c */
[----:B------:R-:W4:Y:S04]  /*1af0*/  LDG.E.128 R12, desc[UR4][R12.64] ;  /* 0x000000040c0c7981 */ /* 0x000f28000c1e1d00 */
[----:B------:R-:W4:Y:S01]  /*1b00*/  LDG.E.128 R192, desc[UR4][R192.64+0x10] ;  /* 0x00001004c0c07981 */ /* 0x000f22000c1e1d00 */
[----:B------:R-:W-:-:S04]  /*1b10*/  ISETP.NE.U32.AND P4, PT, RZ, UR12, PT ;  /* 0x0000000cff007c0c */ /* 0x000fc8000bf85070 */
[----:B------:R-:W-:-:S13]  /*1b20*/  ISETP.NE.AND.EX P4, PT, RZ, UR13, PT, P4 ;  /* 0x0000000dff007c0c */ /* 0x000fda000bf85340 */
[----:B--2---:R-:W-:-:S05]  /*1b30*/  @P4 IMAD.WIDE.U32 R196, R224, 0x20, R196 ;  /* 0x00000020e0c44825 */ /* 0x004fca00078e00c4 */
[----:B------:R-:W5:Y:S04]  /*1b40*/  @P4 LDG.E.128 R172, desc[UR4][R196.64] ;  /* 0x00000004c4ac4981 */ /* 0x000f68000c1e1d00 */
[----:B------:R3:W5:Y:S01]  /*1b50*/  @P4 LDG.E.128 R176, desc[UR4][R196.64+0x10] ;  /* 0x00001004c4b04981 */ /* 0x000762000c1e1d00 */
[----:B------:R-:W-:Y:S01]  /*1b60*/  IADD3 R221, R221, 0x100, RZ ;  /* 0x00000100dddd7810 */ /* 0x000fe20007ffe0ff */
[----:B------:R-:W-:Y:S02]  /*1b70*/  VIADD R224, R224, 0x100 ;  /* 0x00000100e0e07836 */ /* 0x000fe40000000000 */
[C---:B---3--:R-:W-:Y:S01]  /*1b80*/  FADD.FTZ R196, -R215.reuse, R9 ;  /* 0x00000009d7c47221 */ /* 0x048fe20000010100 */
[C---:B------:R-:W-:Y:S01]  /*1b90*/  FADD.FTZ R197, -R215.reuse, R10 ;  /* 0x0000000ad7c57221 */ /* 0x040fe20000010100 */
[C---:B------:R-:W-:Y:S01]  /*1ba0*/  FADD.FTZ R198, -R215.reuse, R11 ;  /* 0x0000000bd7c67221 */ /* 0x040fe20000010100 */
[----:B------:R-:W-:Y:S01]  /*1bb0*/  FADD.FTZ R199, -R215, R8 ;  /* 0x00000008d7c77221 */ /* 0x000fe20000010100 */
[C---:B----4-:R-:W-:Y:S01]  /*1bc0*/  PRMT R202, R12.reuse, 0x7632, R202 ;  /* 0x000076320cca7816 */ /* 0x050fe200000000ca */
[----:B------:R-:W-:Y:S01]  /*1bd0*/  IMAD.U32 R11, R12, 0x10000, RZ ;  /* 0x000100000c0b7824 */ /* 0x000fe200078e00ff */
[----:B------:R-:W-:-:S02]  /*1be0*/  PRMT R203, R13, 0x7632, R203 ;  /* 0x000076320dcb7816 */ /* 0x000fc400000000cb */
[----:B------:R-:W-:Y:S01]  /*1bf0*/  SHF.L.U32 R10, R13, 0x10, RZ ;  /* 0x000000100d0a7819 */ /* 0x000fe200000006ff */
[----:B-----5:R-:W-:Y:S01]  /*1c00*/  FMUL.FTZ R13, R6, R197 ;  /* 0x000000c5060d7220 */ /* 0x020fe20000410000 */
[C---:B------:R-:W-:Y:S02]  /*1c10*/  PRMT R216, R14.reuse, 0x7632, R216 ;  /* 0x000076320ed87816 */ /* 0x040fe400000000d8 */
[----:B------:R-:W-:Y:S01]  /*1c20*/  SHF.L.U32 R200, R14, 0x10, RZ ;  /* 0x000000100ec87819 */ /* 0x000fe200000006ff */
[----:B------:R-:W-:Y:S01]  /*1c30*/  FMUL.FTZ R14, R6, R196 ;  /* 0x000000c4060e7220 */ /* 0x000fe20000410000 */
[C---:B------:R-:W-:Y:S01]  /*1c40*/  PRMT R217, R15.reuse, 0x7632, R217 ;  /* 0x000076320fd97816 */ /* 0x040fe200000000d9 */
[----:B------:R-:W-:Y:S02]  /*1c50*/  IMAD.U32 R201, R15, 0x10000, RZ ;  /* 0x000100000fc97824 */ /* 0x000fe400078e00ff */
[----:B------:R-:W-:Y:S01]  /*1c60*/  FADD.FTZ R194, -R215, R194 ;  /* 0x000000c2d7c27221 */ /* 0x000fe20000010100 */
[----:B------:R-:W-:Y:S01]  /*1c70*/  SHF.L.U32 R196, R202, 0x10, RZ ;  /* 0x00000010cac47819 */ /* 0x000fe200000006ff */
[----:B------:R-:W-:Y:S01]  /*1c80*/  FMUL.FTZ R15, R6, R199 ;  /* 0x000000c7060f7220 */ /* 0x000fe20000410000 */
[----:B------:R-:W-:Y:S01]  /*1c90*/  FMUL.FTZ R235, R28, R11 ;  /* 0x0000000b1ceb7220 */ /* 0x000fe20000410000 */
[----:B------:R-:W-:Y:S01]  /*1ca0*/  FADD.FTZ R102, R102, R10 ;  /* 0x0000000a66667221 */ /* 0x000fe20000010000 */
[-C--:B------:R-:W-:Y:S01]  /*1cb0*/  FFMA.FTZ R74, R13, R10.reuse, R74 ;  /* 0x0000000a0d4a7223 */ /* 0x080fe2000001004a */
[----:B------:R-:W-:Y:S01]  /*1cc0*/  FMUL.FTZ R231, R30, R10 ;  /* 0x0000000a1ee77220 */ /* 0x000fe20000410000 */
[C---:B------:R-:W-:Y:S01]  /*1cd0*/  FMUL.FTZ R10, R6.reuse, R194 ;  /* 0x000000c2060a7220 */ /* 0x040fe20000410000 */
[----:B------:R-:W-:Y:S01]  /*1ce0*/  FADD.FTZ R194, R223, R235 ;  /* 0x000000ebdfc27221 */ /* 0x000fe20000010000 */
[----:B------:R-:W-:Y:S01]  /*1cf0*/  FFMA.FTZ R197, R15, R235, R222 ;  /* 0x000000eb0fc57223 */ /* 0x000fe200000100de */
[----:B------:R-:W-:Y:S01]  /*1d00*/  FMUL.FTZ R232, R29, R196 ;  /* 0x000000c41de87220 */ /* 0x000fe20000410000 */
[----:B------:R-:W-:Y:S01]  /*1d10*/  FADD.FTZ R9, -R215, R193 ;  /* 0x000000c1d7097221 */ /* 0x000fe20000010100 */
[----:B------:R-:W-:Y:S01]  /*1d20*/  SHF.L.U32 R193, R203, 0x10, RZ ;  /* 0x00000010cbc17819 */ /* 0x000fe200000006ff */
        /* <DEDUP_REMOVED lines=9> */
[----:B------:R-:W-:Y:S01]  /*1dc0*/  FADD.FTZ R8, -R215, R195 ;  /* 0x000000c3d7087221 */ /* 0x000fe20000010100 */
[----:B------:R-:W-:Y:S01]  /*1dd0*/  FADD.FTZ R100, R100, R11 ;  /* 0x0000000b64647221 */ /* 0x000fe20000010000 */
[----:B------:R-:W-:Y:S01]  /*1de0*/  FFMA.FTZ R72, R15, R11, R72 ;  /* 0x0000000b0f487223 */ /* 0x000fe20000010048 */
[----:B------:R-:W-:Y:S01]  /*1df0*/  FMUL.FTZ R11, R6, R192 ;  /* 0x000000c0060b7220 */ /* 0x000fe20000410000 */
        /* <DEDUP_REMOVED lines=28> */
.L_x_6067:
[----:B------:R-:W-:Y:S05]  /*1fc0*/  BSYNC B1 ;  /* 0x0000000000017941 */ /* 0x000fea0003800000 */
.L_x_6066:
[----:B------:R-:W-:-:S13]  /*1fd0*/  LOP3.LUT P4, RZ, R5, 0x4, RZ, 0xc0, !PT ;  /* 0x0000000405ff7812 */ /* 0x000fda000788c0ff */
[----:B------:R-:W-:Y:S05]  /*1fe0*/  @!P4 BRA `(.L_x_6061) ;  /* 0x000000040044c947 */ /* 0x000fea0003800000 */
[----:B------:R-:W0:Y:S08]  /*1ff0*/  LDC.64 R196, c[0x0][0x238] ;  /* 0x00008e00ffc47b82 */ /* 0x000e300000000a00 */
[----:B------:R-:W1:Y:S08]  /*2000*/  LDC.64 R18, c[0x0][0x2b8] ;  /* 0x0000ae00ff127b82 */ /* 0x000e700000000a00 */
[----:B------:R-:W2:Y:S01]  /*2010*/  LDC.64 R216, c[0x0][0x2c8] ;  /* 0x0000b200ffd87b82 */ /* 0x000ea20000000a00 */
[----:B0-----:R-:W-:-:S05]  /*2020*/  IMAD.WIDE.U32 R196, R224, 0x20, R196 ;  /* 0x00000020e0c47825 */ /* 0x001fca00078e00c4 */
[----:B------:R-:W3:Y:S01]  /*2030*/  LDG.E.128 R192, desc[UR4][R196.64] ;  /* 0x00000004c4c07981 */ /* 0x000ee2000c1e1d00 */
[----:B-1----:R-:W-:-:S05]  /*2040*/  IMAD.WIDE.U32 R18, R221, 0x10, R18 ;  /* 0x00000010dd127825 */ /* 0x002fca00078e0012 */
[----:B------:R2:W4:Y:S04]  /*2050*/  LDG.E.128 R200, desc[UR4][R18.64] ;  /* 0x0000000412c87981 */ /* 0x000528000c1e1d00 */
[----:B------:R-:W4:Y:S01]  /*2060*/  LDG.E.128 R196, desc[UR4][R196.64+0x10] ;  /* 0x00001004c4c47981 */ /* 0x000f22000c1e1d00 */
[----:B------:R-:W-:-:S04]  /*2070*/  ISETP.NE.U32.AND P4, PT, RZ, UR12, PT ;  /* 0x0000000cff007c0c */ /* 0x000fc8000bf85070 */
[----:B------:R-:W-:-:S13]  /*2080*/  ISETP.NE.AND.EX P4, PT, RZ, UR13, PT, P4 ;  /* 0x0000000dff007c0c */ /* 0x000fda000bf85340 */
[----:B--2---:R-:W-:-:S05]  /*2090*/  @P4 IMAD.WIDE.U32 R18, R224, 0x20, R216 ;  /* 0x00000020e0124825 */ /* 0x004fca00078e00d8 */
[----:B------:R-:W5:Y:S04]  /*20a0*/  @P4 LDG.E.128 R24, desc[UR4][R18.64] ;  /* 0x0000000412184981 */ /* 0x000f68000c1e1d00 */
[----:B------:R3:W5:Y:S02]  /*20b0*/  @P4 LDG.E.128 R20, desc[UR4][R18.64+0x10] ;  /* 0x0000100412144981 */ /* 0x000764000c1e1d00 */
[C---:B---3--:R-:W-:Y:S01]  /*20c0*/  FADD.FTZ R19, -R215.reuse, R193 ;  /* 0x000000c1d7137221 */ /* 0x048fe20000010100 */
[C---:B------:R-:W-:Y:S01]  /*20d0*/  FADD.FTZ R17, -R215.reuse, R192 ;  /* 0x000000c0d7117221 */ /* 0x040fe20000010100 */
[----:B------:R-:W-:-:S03]  /*20e0*/  FADD.FTZ R204, -R215, R194 ;  /* 0x000000c2d7cc7221 */ /* 0x000fc60000010100 */
[----:B-----5:R-:W-:Y:S01]  /*20f0*/  FMUL.FTZ R236, R6, R17 ;  /* 0x0000001106ec7220 */ /* 0x020fe20000410000 */
[----:B----4-:R-:W-:Y:S01]  /*2100*/  PRMT R205, R201, 0x7632, R205 ;  /* 0x00007632c9cd7816 */ /* 0x010fe200000000cd */
[C-C-:B------:R-:W-:Y:S01]  /*2110*/  FADD.FTZ R193, -R215.reuse, R199.reuse ;  /* 0x000000c7d7c17221 */ /* 0x140fe20000010100 */
[C---:B------:R-:W-:Y:S01]  /*2120*/  PRMT R199, R200.reuse, 0x7632, R199 ;  /* 0x00007632c8c77816 */ /* 0x040fe200000000c7 */
[C---:B------:R-:W-:Y:S01]  /*2130*/  FADD.FTZ R18, -R215.reuse, R196 ;  /* 0x000000c4d7127221 */ /* 0x040fe20000010100 */
[----:B------:R-:W-:Y:S01]  /*2140*/  SHF.L.U32 R200, R200, 0x10, RZ ;  /* 0x00000010c8c87819 */ /* 0x000fe200000006ff */
[C---:B------:R-:W-:Y:S01]  /*2150*/  FADD.FTZ R192, -R215.reuse, R197 ;  /* 0x000000c5d7c07221 */ /* 0x040fe20000010100 */
[----:B------:R-:W-:Y:S01]  /*2160*/  FADD.FTZ R194, -R215, R198 ;  /* 0x000000c6d7c27221 */ /* 0x000fe20000010100 */
[----:B------:R-:W-:Y:S01]  /*2170*/  SHF.L.U32 R197, R201, 0x10, RZ ;  /* 0x00000010c9c57819 */ /* 0x000fe200000006ff */
[----:B------:R-:W-:Y:S01]  /*2180*/  IMAD.U32 R198, R202, 0x10000, RZ ;  /* 0x00010000cac67824 */ /* 0x000fe200078e00ff */
[----:B------:R-:W-:Y:S01]  /*2190*/  SHF.L.U32 R201, R199, 0x10, RZ ;  /* 0x00000010c7c97819 */ /* 0x000fe200000006ff */
[----:B------:R-:W-:Y:S01]  /*21a0*/  FMUL.FTZ R18, R6, R18 ;  /* 0x0000001206127220 */ /* 0x000fe20000410000 */
[----:B------:R-:W-:Y:S01]  /*21b0*/  FMUL.FTZ R234, R40, R200 ;  /* 0x000000c828ea7220 */ /* 0x000fe20000410000 */
[----:B------:R-:W-:Y:S01]  /*21c0*/  FMUL.FTZ R212, R6, R204 ;  /* 0x000000cc06d47220 */ /* 0x000fe20000410000 */
[----:B------:R-:W-:-:S02]  /*21d0*/  IMAD.U32 R199, R205, 0x10000, RZ ;  /* 0x00010000cdc77824 */ /* 0x000fc400078e00ff */
[----:B------:R-:W-:Y:S01]  /*21e0*/  FADD.FTZ R80, R80, R198 ;  /* 0x000000c650507221 */ /* 0x000fe20000010000 */
[-C--:B------:R-:W-:Y:S01]  /*21f0*/  FFMA.FTZ R120, R18, R198.reuse, R120 ;  /* 0x000000c612787223 */ /* 0x080fe20000010078 */
[----:B------:R-:W-:Y:S01]  /*2200*/  FMUL.FTZ R204, R44, R198 ;  /* 0x000000c62ccc7220 */ /* 0x000fe20000410000 */
[C---:B------:R-:W-:Y:S01]  /*2210*/  FMUL.FTZ R205, R6.reuse, R194 ;  /* 0x000000c206cd7220 */ /* 0x040fe20000410000 */
[----:B------:R-:W-:Y:S01]  /*2220*/  FMUL.FTZ R233, R6, R19 ;  /* 0x0000001306e97220 */ /* 0x000fe20000410000 */
[----:B------:R-:W-:Y:S01]  /*2230*/  FADD.FTZ R194, R223, R234 ;  /* 0x000000eadfc27221 */ /* 0x000fe20000010000 */
[----:B------:R-:W-:Y:S01]  /*2240*/  FFMA.FTZ R198, R236, R234, R222 ;  /* 0x000000eaecc67223 */ /* 0x000fe200000100de */
[----:B------:R-:W-:Y:S01]  /*2250*/  FMUL.FTZ R225, R41, R201 ;  /* 0x000000c929e17220 */ /* 0x000fe20000410000 */
[----:B------:R-:W-:Y:S01]  /*2260*/  FADD.FTZ R195, -R215, R195 ;  /* 0x000000c3d7c37221 */ /* 0x000fe20000010100 */
[----:B------:R-:W-:Y:S02]  /*2270*/  FMUL.FTZ R19, R42, R197 ;  /* 0x000000c52a137220 */ /* 0x000fe40000410000 */
[----:B------:R-:W-:Y:S01]  /*2280*/  FADD.FTZ R194, R194, R225 ;  /* 0x000000e1c2c27221 */ /* 0x000fe20000010000 */
[----:B------:R-:W-:Y:S01]  /*2290*/  FFMA.FTZ R198, R233, R225, R198 ;  /* 0x000000e1e9c67223 */ /* 0x000fe200000100c6 */
[----:B------:R-:W-:Y:S01]  /*22a0*/  PRMT R206, R202, 0x7632, R206 ;  /* 0x00007632cace7816 */ /* 0x000fe200000000ce */
[----:B------:R-:W-:Y:S01]  /*22b0*/  FMUL.FTZ R17, R6, R195 ;  /* 0x000000c306117220 */ /* 0x000fe20000410000 */
        /* <DEDUP_REMOVED lines=14> */
[----:B------:R-:W-:-:S02]  /*23a0*/  SHF.L.U32 R195, R202, 0x10, RZ ;  /* 0x00000010cac37819 */ /* 0x000fc400000006ff */
        /* <DEDUP_REMOVED lines=21> */
.L_x_6061:
[----:B------:R-:W-:Y:S05]  /*2500*/  BSYNC B0 ;  /* 0x0000000000007941 */ /* 0x000fea0003800000 */
.L_x_6050:
        /* <DEDUP_REMOVED lines=29> */
.L_x_6166:
        /* <DEDUP_REMOVED lines=9> */
[----:B-1----:R-:W-:-:S04]  /*2770*/  LEA R195, R197, R195, 0x18 ;  /* 0x000000c3c5c37211 */ /* 0x002fc800078ec0ff */
[----:B------:R-:W-:-:S05]  /*2780*/  @!P4 LEA R196, R196, R195, 0x3 ;  /* 0x000000c3c4c4c211 */ /* 0x000fca00078e18ff */
[----:B------:R1:W-:Y:S02]  /*2790*/  @!P4 STS.64 [R196+0x8000], R192 ;  /* 0x008000c0c400c388 */ /* 0x0003e40000000a00 */
[----:B-1----:R-:W-:Y:S01]  /*27a0*/  IMAD R196, R194, 0x8, R195 ;  /* 0x00000008c2c47824 */ /* 0x002fe200078e02c3 */
        /* <DEDUP_REMOVED lines=20> */
[----:B------:R-:W-:-:S03]  /*28f0*/  FADD.FTZ R193, R195, R193 ;  /* 0x000000c1c3c17221 */ /* 0x000fc60000010000 */
[----:B------:R-:W-:Y:S01]  /*2900*/  FMUL.FTZ R197, R192, UR8 ;  /* 0x00000008c0c57c20 */ /* 0x000fe20008410000 */
[----:B------:R-:W-:Y:S01]  /*2910*/  FMUL.FTZ R198, R193, UR8 ;  /* 0x00000008c1c67c20 */ /* 0x000fe20008410000 */
[----:B---3--:R-:W-:-:S13]  /*2920*/  ISETP.GE.AND P4, PT, R199, 0x1, PT ;  /* 0x00000001c700780c */ /* 0x008fda0003f86270 */
[----:B------:R-:W-:-:S05]  /*2930*/  @P4 IADD3 R196, R199, -0x1, RZ ;  /* 0xffffffffc7c44810 */ /* 0x000fca0007ffe0ff */
[----:B------:R-:W-:-:S05]  /*2940*/  @P4 IMAD R196, R196, R2, RZ ;  /* 0x00000002c4c44224 */ /* 0x000fca00078e02ff */
[----:B------:R-:W-:-:S04]  /*2950*/  @P4 SHF.R.S32.HI R194, RZ, 0x1f, R196 ;  /* 0x0000001fffc24819 */ /* 0x000fc800000114c4 */
[----:B------:R-:W-:Y:S01]  /*2960*/  @P4 LEA.HI R194, R194, R196, RZ, 0x3 ;  /* 0x000000c4c2c24211 */ /* 0x000fe200078f18ff */
[----:B------:R-:W-:-:S06]  /*2970*/  HFMA2.MMA R196, -RZ, RZ, 0, 0 ;  /* 0x00000000ffc47435 */ /* 0x000fcc00000001ff */
[----:B------:R-:W-:Y:S01]  /*2980*/  @P4 LEA.HI.SX32 R196, R194, R3, 0x1d ;  /* 0x00000003c2c44211 */ /* 0x000fe200078feaff */
[----:B------:R-:W-:Y:S06]  /*2990*/  @!P0 BRA `(.L_x_6070) ;  /* 0x0000000c00808947 */ /* 0x000fec0003800000 */
[----:B------:R-:W-:Y:S04]  /*29a0*/  BSSY B1, `(.L_x_6071) ;  /* 0x0000005000017945 */ /* 0x000fe80003800000 */
[----:B------:R-:W-:Y:S05]  /*29b0*/  @!P4 BRA `(.L_x_6072) ;  /* 0x00000000000cc947 */ /* 0x000fea0003800000 */
[----:B------:R-:W1:Y:S02]  /*29c0*/  LDC.64 R180, c[0x0][0x220] ;  /* 0x00008800ffb47b82 */ /* 0x000e640000000a00 */
[----:B-1----:R-:W-:-:S06]  /*29d0*/  IMAD.WIDE.U32 R180, R196, 0x10, R180 ;  /* 0x00000010c4b47825 */ /* 0x002fcc00078e00b4 */
[----:B------:R-:W5:Y:S02]  /*29e0*/  LDG.E.128 R180, desc[UR4][R180.64] ;  /* 0x00000004b4b47981 */ /* 0x000f64000c1e1d00 */
.L_x_6072:
[----:B------:R-:W-:Y:S05]  /*29f0*/  BSYNC B1 ;  /* 0x0000000000017941 */ /* 0x000fea0003800000 */
.L_x_6071:
[----:B------:R-:W1:Y:S01]  /*2a00*/  @!P3 LDC.64 R192, c[0x0][0x2c8] ;  /* 0x0000b200ffc0bb82 */ /* 0x000e620000000a00 */
[----:B------:R-:W-:Y:S07]  /*2a10*/  BSSY B1, `(.L_x_6073) ;  /* 0x0000010000017945 */ /* 0x000fee0003800000 */
[----:B------:R-:W2:Y:S01]  /*2a20*/  LDC.U8 R201, c[0x0][0x2a0] ;  /* 0x0000a800ffc97b82 */ /* 0x000ea20000000000 */
[----:B-1----:R-:W-:-:S04]  /*2a30*/  @!P3 ISETP.NE.U32.AND P5, PT, R192, RZ, PT ;  /* 0x000000ffc000b20c */ /* 0x002fc80003fa5070 */
[----:B------:R-:W-:-:S04]  /*2a40*/  @!P3 ISETP.NE.AND.EX P5, PT, R193, RZ, PT, P5 ;  /* 0x000000ffc100b20c */ /* 0x000fc80003fa5350 */
[----:B-----5:R-:W-:Y:S01]  /*2a50*/  @!P3 FSEL R199, R156, RZ, P5 ;  /* 0x000000ff9cc7b208 */ /* 0x020fe20002800000 */
[----:B--2---:R-:W-:Y:S08]  /*2a60*/  @!P3 BRA `(.L_x_6074) ;  /* 0x000000000028b947 */ /* 0x004ff00003800000 */
        /* <DEDUP_REMOVED lines=10> */
.L_x_6074:
[----:B------:R-:W-:Y:S05]  /*2b10*/  BSYNC B1 ;  /* 0x0000000000017941 */ /* 0x000fea0003800000 */
.L_x_6073:
        /* <DEDUP_REMOVED lines=10> */
[----:B------:R-:W-:-:S05]  /*2bc0*/  @P4 SHF.L.U32 R200, R180, 0x10, RZ ;  /* 0x00000010b4c84819 */ /* 0x000fca00000006ff */
[----:B------:R-:W-:Y:S01]  /*2bd0*/  @P4 FFMA.FTZ R124, R199, R200, R124 ;  /* 0x000000c8c77c4223 */ /* 0x000fe2000001007c */
[----:B--2---:R-:W-:-:S05]  /*2be0*/  @P4 FMUL.FTZ R199, R202, R199 ;  /* 0x000000c7cac74220 */ /* 0x004fca0000410000 */
[----:B------:R-:W-:-:S04]  /*2bf0*/  @P4 F2FP.BF16.F32.PACK_AB R199, RZ, R199 ;  /* 0x000000c7ffc7423e */ /* 0x000fc800000010ff */
[----:B------:R-:W-:Y:S02]  /*2c00*/  @P4 PRMT R188, R199, 0x7610, R188 ;  /* 0x00007610c7bc4816 */ /* 0x000fe400000000bc */
[----:B------:R-:W-:Y:S01]  /*2c10*/  @!P3 FSEL R199, R157, RZ, P6 ;  /* 0x000000ff9dc7b208 */ /* 0x000fe20003000000 */
[----:B------:R-:W-:Y:S06]  /*2c20*/  @!P3 BRA `(.L_x_6076) ;  /* 0x000000000028b947 */ /* 0x000fec0003800000 */
[----:B------:R-:W2:Y:S04]  /*2c30*/  LDL R203, [R1+0x20] ;  /* 0x0000200001cb7983 */ /* 0x000ea80000100800 */
[----:B------:R-:W3:Y:S01]  /*2c40*/  LDL R202, [R1+0x1c] ;  /* 0x00001c0001ca7983 */ /* 0x000ee20000100800 */
[----:B------:R-:W-:-:S04]  /*2c50*/  ISETP.NE.AND P6, PT, R201, RZ, PT ;  /* 0x000000ffc900720c */ /* 0x000fc80003fc5270 */
[----:B------:R-:W-:Y:S02]  /*2c60*/  FSEL R199, R197, RZ, !P6 ;  /* 0x000000ffc5c77208 */ /* 0x000fe40007000000 */
[----:B------:R-:W-:-:S04]  /*2c70*/  ISETP.NE.U32.AND P6, PT, R192, RZ, PT ;  /* 0x000000ffc000720c */ /* 0x000fc80003fc5070 */
[----:B------:R-:W-:Y:S01]  /*2c80*/  ISETP.NE.AND.EX P6, PT, R193, RZ, PT, P6 ;  /* 0x000000ffc100720c */ /* 0x000fe20003fc5360 */
[----:B--2---:R-:W-:-:S04]  /*2c90*/  FFMA.FTZ R199, R203, R198, R199 ;  /* 0x000000c6cbc77223 */ /* 0x004fc800000100c7 */
[----:B---3--:R-:W-:-:S04]  /*2ca0*/  FADD.FTZ R199, R202, -R199 ;  /* 0x800000c7cac77221 */ /* 0x008fc80000010000 */
[----:B------:R-:W-:-:S04]  /*2cb0*/  FMUL.FTZ R199, R6, R199 ;  /* 0x000000c706c77220 */ /* 0x000fc80000410000 */
[----:B------:R-:W-:-:S07]  /*2cc0*/  @P6 FADD.FTZ R199, R157, R199 ;  /* 0x000000c79dc76221 */ /* 0x000fce0000010000 */
.L_x_6076:
[----:B------:R-:W-:Y:S05]  /*2cd0*/  BSYNC B1 ;  /* 0x0000000000017941 */ /* 0x000fea0003800000 */
.L_x_6075:
        /* <DEDUP_REMOVED lines=25> */
.L_x_6078:
[----:B------:R-:W-:Y:S05]  /*2e70*/  BSYNC B1 ;  /* 0x0000000000017941 */ /* 0x000fea0003800000 */
.L_x_6077:
        /* <DEDUP_REMOVED lines=24> */
.L_x_6080:
[----:B------:R-:W-:Y:S05]  /*3000*/  BSYNC B1 ;  /* 0x0000000000017941 */ /* 0x000fea0003800000 */
.L_x_6079:
[----:B------:R-:W2:Y:S01]  /*3010*/  LDL R202, [R1+0xac] ;  /* 0x0000ac0001ca7983 */ /* 0x000ea20000100800 */
        /* <DEDUP_REMOVED lines=24> */
.L_x_6082:
[----:B------:R-:W-:Y:S05]  /*31a0*/  BSYNC B1 ;  /* 0x0000000000017941 */ /* 0x000fea0003800000 */
.L_x_6081:
[----:B------:R-:W2:Y:S01]  /*31b0*/  LDL R202, [R1+0xb0] ;  /* 0x0000b00001ca7983 */ /* 0x000ea20000100800 */
[----:B------:R-:W1:Y:S01]  /*31c0*/  @P4 LDC R200, c[0x0][0x29c] ;  /* 0x0000a700ffc84b82 */ /* 0x000e620000000800 */
[----:B------:R-:W-:Y:S01]  /*31d0*/  SEL R116, R199, R116, P5 ;  /* 0x00000074c7747207 */ /* 0x000fe20002800000 */
[----:B------:R-:W-:Y:S01]  /*31e0*/  BSSY B1, `(.L_x_6083) ;  /* 0x0000014000017945 */ /* 0x000fe20003800000 */
[----:B------:R-:W-:-:S04]  /*31f0*/  @!P3 ISETP.NE.U32.AND P6, PT, R192, RZ, PT ;  /* 0x000000ffc000b20c */ /* 0x000fc80003fc5070 */
[----:B------:R-:W-:Y:S01]  /*3200*/  @!P3 ISETP.NE.AND.EX P6, PT, R193, RZ, PT, P6 ;  /* 0x000000ffc100b20c */ /* 0x000fe20003fc5360 */
[----:B-1----:R-:W-:Y:S01]  /*3210*/  @P4 FMUL.FTZ R199, R199, R200 ;  /* 0x000000c8c7c74220 */ /* 0x002fe20000410000 */
[----:B------:R-:W-:-:S04]  /*3220*/  @P4 IMAD.U32 R200, R182, 0x10000, RZ ;  /* 0x00010000b6c84824 */ /* 0x000fc800078e00ff */
[----:B------:R-:W-:Y:S01]  /*3230*/  @P4 FFMA.FTZ R128, R199, R200, R128 ;  /* 0x000000c8c7804223 */ /* 0x000fe20000010080 */
[----:B--2---:R-:W-:-:S05]  /*3240*/  @P4 FMUL.FTZ R199, R202, R199 ;  /* 0x000000c7cac74220 */ /* 0x004fca0000410000 */
[----:B------:R-:W-:-:S04]  /*3250*/  @P4 F2FP.BF16.F32.PACK_AB R199, RZ, R199 ;  /* 0x000000c7ffc7423e */ /* 0x000fc800000010ff */
[----:B------:R-:W-:Y:S02]  /*3260*/  @P4 PRMT R190, R199, 0x7610, R190 ;  /* 0x00007610c7be4816 */ /* 0x000fe400000000be */
[----:B------:R-:W-:Y:S01]  /*3270*/  @!P3 FSEL R199, R161, RZ, P6 ;  /* 0x000000ffa1c7b208 */ /* 0x000fe20003000000 */
[----:B------:R-:W-:Y:S06]  /*3280*/  @!P3 BRA `(.L_x_6084) ;  /* 0x000000000024b947 */ /* 0x000fec0003800000 */
[----:B------:R-:W2:Y:S01]  /*3290*/  LDL R202, [R1] ;  /* 0x0000000001ca7983 */ /* 0x000ea20000100800 */
[----:B------:R-:W-:-:S04]  /*32a0*/  ISETP.NE.AND P6, PT, R201, RZ, PT ;  /* 0x000000ffc900720c */ /* 0x000fc80003fc5270 */
[----:B------:R-:W-:Y:S02]  /*32b0*/  FSEL R199, R197, RZ, !P6 ;  /* 0x000000ffc5c77208 */ /* 0x000fe40007000000 */
[----:B------:R-:W-:-:S04]  /*32c0*/  ISETP.NE.U32.AND P6, PT, R192, RZ, PT ;  /* 0x000000ffc000720c */ /* 0x000fc80003fc5070 */
[----:B------:R-:W-:Y:S01]  /*32d0*/  ISETP.NE.AND.EX P6, PT, R193, RZ, PT, P6 ;  /* 0x000000ffc100720c */ /* 0x000fe20003fc5360 */
[----:B--2---:R-:W-:-:S04]  /*32e0*/  FFMA.FTZ R199, R202, R198, R199 ;  /* 0x000000c6cac77223 */ /* 0x004fc800000100c7 */
[----:B------:R-:W-:-:S04]  /*32f0*/  FADD.FTZ R199, R252, -R199 ;  /* 0x800000c7fcc77221 */ /* 0x000fc80000010000 */
[----:B------:R-:W-:-:S04]  /*3300*/  FMUL.FTZ R199, R6, R199 ;  /* 0x000000c706c77220 */ /* 0x000fc80000410000 */
[----:B------:R-:W-:-:S07]  /*3310*/  @P6 FADD.FTZ R199, R161, R199 ;  /* 0x000000c7a1c76221 */ /* 0x000fce0000010000 */
.L_x_6084:
[----:B------:R-:W-:Y:S05]  /*3320*/  BSYNC B1 ;  /* 0x0000000000017941 */ /* 0x000fea0003800000 */
.L_x_6083:
        /* <DEDUP_REMOVED lines=23> */
.L_x_6086:
[----:B------:R-:W-:Y:S05]  /*34a0*/  BSYNC B1 ;  /* 0x0000000000017941 */ /* 0x000fea0003800000 */
.L_x_6085:
        /* <DEDUP_REMOVED lines=25> */
.L_x_6088:
[----:B------:R-:W-:Y:S05]  /*3640*/  BSYNC B1 ;  /* 0x0000000000017941 */ /* 0x000fea0003800000 */
.L_x_6087:
[----:B------:R-:W2:Y:S01]  /*3650*/  LDL R200, [R1+0xbc] ;  /* 0x0000bc0001c87983 */ /* 0x000ea20000100800 */
[----:B------:R-:W-:Y:S02]  /*3660*/  SEL R119, R199, R119, P5 ;  /* 0x00000077c7777207 */ /* 0x000fe40002800000 */
[----:B------:R-:W-:Y:S02]  /*3670*/  ISETP.NE.U32.AND P5, PT, R194, RZ, PT ;  /* 0x000000ffc200720c */ /* 0x000fe40003fa5070 */
[----:B------:R-:W1:Y:S02]  /*3680*/  @P4 LDC R194, c[0x0][0x29c] ;  /* 0x0000a700ffc24b82 */ /* 0x000e640000000800 */
[----:B------:R-:W-:-:S13]  /*3690*/  ISETP.NE.AND.EX P5, PT, R195, RZ, PT, P5 ;  /* 0x000000ffc300720c */ /* 0x000fda0003fa5350 */
[----:B------:R-:W3:Y:S01]  /*36a0*/  @P5 LDC.64 R192, c[0x0][0x308] ;  /* 0x0000c200ffc05b82 */ /* 0x000ee20000000a00 */
[----:B-1----:R-:W-:Y:S01]  /*36b0*/  @P4 FMUL.FTZ R194, R199, R194 ;  /* 0x000000c2c7c24220 */ /* 0x002fe20000410000 */
[C---:B---3--:R-:W-:Y:S01]  /*36c0*/  @P5 IMAD.WIDE.U32 R192, R7.reuse, 0x20, R192 ;  /* 0x0000002007c05825 */ /* 0x048fe200078e00c0 */
[----:B------:R-:W-:-:S04]  /*36d0*/  IADD3 R7, R7, 0x100, RZ ;  /* 0x0000010007077810 */ /* 0x000fc80007ffe0ff */
[----:B------:R-:W-:Y:S04]  /*36e0*/  @P5 STG.E.128 desc[UR4][R192.64], R184 ;  /* 0x000000b8c0005986 */ /* 0x000fe8000c101d04 */
[----:B------:R1:W-:Y:S02]  /*36f0*/  @P5 STG.E.128 desc[UR4][R192.64+0x10], R116 ;  /* 0x00001074c0005986 */ /* 0x0003e4000c101d04 */
[----:B-1----:R-:W-:-:S05]  /*3700*/  @P4 PRMT R192, R183, 0x7632, R192 ;  /* 0x00007632b7c04816 */ /* 0x002fca00000000c0 */
        /* <DEDUP_REMOVED lines=9> */
.L_x_6070:
[----:B------:R-:W-:Y:S05]  /*37a0*/  BSYNC B0 ;  /* 0x0000000000007941 */ /* 0x000fea0003800000 */
.L_x_6069:
[----:B------:R-:W-:Y:S04]  /*37b0*/  BSSY B0, `(.L_x_6089) ;  /* 0x00000d9000007945 */ /* 0x000fe80003800000 */
[----:B------:R-:W-:Y:S05]  /*37c0*/  @!P1 BRA `(.L_x_6090) ;  /* 0x0000000c005c9947 */ /* 0x000fea0003800000 */
[----:B------:R-:W-:Y:S04]  /*37d0*/  BSSY B1, `(.L_x_6091) ;  /* 0x0000005000017945 */ /* 0x000fe80003800000 */
[----:B------:R-:W-:Y:S05]  /*37e0*/  @!P4 BRA `(.L_x_6092) ;  /* 0x00000000000cc947 */ /* 0x000fea0003800000 */
[----:B------:R-:W2:Y:S02]  /*37f0*/  LDC.64 R180, c[0x0][0x220] ;  /* 0x00008800ffb47b82 */ /* 0x000ea40000000a00 */
[----:B--2---:R-:W-:-:S06]  /*3800*/  IMAD.WIDE.U32 R180, R196, 0x10, R180 ;  /* 0x00000010c4b47825 */ /* 0x004fcc00078e00b4 */
[----:B------:R-:W5:Y:S02]  /*3810*/  LDG.E.128 R180, desc[UR4][R180.64] ;  /* 0x00000004b4b47981 */ /* 0x000f64000c1e1d00 */
.L_x_6092:
[----:B------:R-:W-:Y:S05]  /*3820*/  BSYNC B1 ;  /* 0x0000000000017941 */ /* 0x000fea0003800000 */
.L_x_6091:
[----:B-1----:R-:W1:Y:S01]  /*3830*/  @!P3 LDC.64 R192, c[0x0][0x2c8] ;  /* 0x0000b200ffc0bb82 */ /* 0x002e620000000a00 */
        /* <DEDUP_REMOVED lines=16> */
.L_x_6094:
[----:B------:R-:W-:Y:S05]  /*3940*/  BSYNC B1 ;  /* 0x0000000000017941 */ /* 0x000fea0003800000 */
.L_x_6093:
        /* <DEDUP_REMOVED lines=25> */
.L_x_6096:
[----:B------:R-:W-:Y:S05]  /*3ae0*/  BSYNC B1 ;  /* 0x0000000000017941 */ /* 0x000fea0003800000 */
.L_x_6095:
        /* <DEDUP_REMOVED lines=23> */
.L_x_6098:
[----:B------:R-:W-:Y:S05]  /*3c60*/  BSYNC B1 ;  /* 0x0000000000017941 */ /* 0x000fea0003800000 */
.L_x_6097:
        /* <DEDUP_REMOVED lines=22> */
.L_x_6100:
[----:B------:R-:W-:Y:S05]  /*3dd0*/  BSYNC B1 ;  /* 0x0000000000017941 */ /* 0x000fea0003800000 */
.L_x_6099:
        /* <DEDUP_REMOVED lines=23> */
.L_x_6102:
[----:B------:R-:W-:Y:S05]  /*3f50*/  BSYNC B1 ;  /* 0x0000000000017941 */ /* 0x000fea0003800000 */
.L_x_6101:
        /* <DEDUP_REMOVED lines=22> */
.L_x_6104:
[----:B------:R-:W-:Y:S05]  /*40c0*/  BSYNC B1 ;  /* 0x0000000000017941 */ /* 0x000fea0003800000 */
.L_x_6103:
        /* <DEDUP_REMOVED lines=23> */
.L_x_6106:
[----:B------:R-:W-:Y:S05]  /*4240*/  BSYNC B1 ;  /* 0x0000000000017941 */ /* 0x000fea0003800000 */
.L_x_6105:
        /* <DEDUP_REMOVED lines=25> */
.L_x_6108:
[----:B------:R-:W-:Y:S05]  /*43e0*/  BSYNC B1 ;  /* 0x0000000000017941 */ /* 0x000fea0003800000 */
.L_x_6107:
        /* <DEDUP_REMOVED lines=21> */
.L_x_6090:
[----:B------:R-:W-:Y:S05]  /*4540*/  BSYNC B0 ;  /* 0x0000000000007941 */ /* 0x000fea0003800000 */
.L_x_6089:
[----:B------:R-:W-:Y:S04]  /*4550*/  BSSY B0, `(.L_x_6109) ;  /* 0x00000d5000007945 */ /* 0x000fe80003800000 */
[----:B------:R-:W-:Y:S05]  /*4560*/  @!P2 BRA `(.L_x_6110) ;  /* 0x0000000c004ca947 */ /* 0x000fea0003800000 */
[----:B------:R-:W-:Y:S04]  /*4570*/  BSSY B1, `(.L_x_6111) ;  /* 0x0000005000017945 */ /* 0x000fe80003800000 */
[----:B------:R-:W-:Y:S05]  /*4580*/  @!P4 BRA `(.L_x_6112) ;  /* 0x00000000000cc947 */ /* 0x000fea0003800000 */
[----:B------:R-:W3:Y:S02]  /*4590*/  LDC.64 R180, c[0x0][0x220] ;  /* 0x00008800ffb47b82 */ /* 0x000ee40000000a00 */
[----:B---3--:R-:W-:-:S06]  /*45a0*/  IMAD.WIDE.U32 R180, R196, 0x10, R180 ;  /* 0x00000010c4b47825 */ /* 0x008fcc00078e00b4 */
[----:B------:R-:W5:Y:S02]  /*45b0*/  LDG.E.128 R180, desc[UR4][R180.64] ;  /* 0x00000004b4b47981 */ /* 0x000f64000c1e1d00 */
.L_x_6112:
[----:B------:R-:W-:Y:S05]  /*45c0*/  BSYNC B1 ;  /* 0x0000000000017941 */ /* 0x000fea0003800000 */
.L_x_6111:
[----:B-12---:R-:W1:Y:S01]  /*45d0*/  @!P3 LDC.64 R192, c[0x0][0x2c8] ;  /* 0x0000b200ffc0bb82 */ /* 0x006e620000000a00 */
        /* <DEDUP_REMOVED lines=16> */
.L_x_6114:
[----:B------:R-:W-:Y:S05]  /*46e0*/  BSYNC B1 ;  /* 0x0000000000017941 */ /* 0x000fea0003800000 */
.L_x_6113:
        /* <DEDUP_REMOVED lines=24> */
.L_x_6116:
[----:B------:R-:W-:Y:S05]  /*4870*/  BSYNC B1 ;  /* 0x0000000000017941 */ /* 0x000fea0003800000 */
.L_x_6115:
        /* <DEDUP_REMOVED lines=22> */
.L_x_6118:
[----:B------:R-:W-:Y:S05]  /*49e0*/  BSYNC B1 ;  /* 0x0000000000017941 */ /* 0x000fea0003800000 */
.L_x_6117:
        /* <DEDUP_REMOVED lines=21> */
.L_x_6120:
[----:B------:R-:W-:Y:S05]  /*4b40*/  BSYNC B1 ;  /* 0x0000000000017941 */ /* 0x000fea0003800000 */
.L_x_6119:
        /* <DEDUP_REMOVED lines=22> */
.L_x_6122:
[----:B------:R-:W-:Y:S05]  /*4cb0*/  BSYNC B1 ;  /* 0x0000000000017941 */ /* 0x000fea0003800000 */
.L_x_6121:
        /* <DEDUP_REMOVED lines=22> */
.L_x_6124:
[----:B------:R-:W-:Y:S05]  /*4e20*/  BSYNC B1 ;  /* 0x0000000000017941 */ /* 0x000fea0003800000 */
.L_x_6123:
        /* <DEDUP_REMOVED lines=23> */
.L_x_6126:
[----:B------:R-:W-:Y:S05]  /*4fa0*/  BSYNC B1 ;  /* 0x0000000000017941 */ /* 0x000fea0003800000 */
.L_x_6125:
        /* <DEDUP_REMOVED lines=25> */
.L_x_6128:
[----:B------:R-:W-:Y:S05]  /*5140*/  BSYNC B1 ;  /* 0x0000000000017941 */ /* 0x000fea0003800000 */
.L_x_6127:
        /* <DEDUP_REMOVED lines=21> */
.L_x_6110:
[----:B------:R-:W-:Y:S05]  /*52a0*/  BSYNC B0 ;  /* 0x0000000000007941 */ /* 0x000fea0003800000 */
.L_x_6109:
        /* <DEDUP_REMOVED lines=8> */
.L_x_6132:
[----:B------:R-:W-:Y:S05]  /*5330*/  BSYNC B1 ;  /* 0x0000000000017941 */ /* 0x000fea0003800000 */
.L_x_6131:
[----:B-123--:R-:W1:Y:S01]  /*5340*/  @!P3 LDC.64 R192, c[0x0][0x2c8] ;  /* 0x0000b200ffc0bb82 */ /* 0x00ee620000000a00 */
        /* <DEDUP_REMOVED lines=16> */
.L_x_6134:
[----:B------:R-:W-:Y:S05]  /*5450*/  BSYNC B1 ;  /* 0x0000000000017941 */ /* 0x000fea0003800000 */
.L_x_6133:
        /* <DEDUP_REMOVED lines=24> */
.L_x_6136:
[----:B------:R-:W-:Y:S05]  /*55e0*/  BSYNC B1 ;  /* 0x0000000000017941 */ /* 0x000fea0003800000 */
.L_x_6135:
        /* <DEDUP_REMOVED lines=22> */
.L_x_6138:
[----:B------:R-:W-:Y:S05]  /*5750*/  BSYNC B1 ;  /* 0x0000000000017941 */ /* 0x000fea0003800000 */
.L_x_6137:
        /* <DEDUP_REMOVED lines=21> */
.L_x_6140:
[----:B------:R-:W-:Y:S05]  /*58b0*/  BSYNC B1 ;  /* 0x0000000000017941 */ /* 0x000fea0003800000 */
.L_x_6139:
        /* <DEDUP_REMOVED lines=22> */
.L_x_6142:
[----:B------:R-:W-:Y:S05]  /*5a20*/  BSYNC B1 ;  /* 0x0000000000017941 */ /* 0x000fea0003800000 */
.L_x_6141:
        /* <DEDUP_REMOVED lines=21> */
.L_x_6144:
[----:B------:R-:W-:Y:S05]  /*5b80*/  BSYNC B1 ;  /* 0x0000000000017941 */ /* 0x000fea0003800000 */
.L_x_6143:
        /* <DEDUP_REMOVED lines=22> */
.L_x_6146:
[----:B------:R-:W-:Y:S05]  /*5cf0*/  BSYNC B1 ;  /* 0x0000000000017941 */ /* 0x000fea0003800000 */
.L_x_6145:
        /* <DEDUP_REMOVED lines=21> */
.L_x_6148:
[----:B------:R-:W-:Y:S05]  /*5e50*/  BSYNC B1 ;  /* 0x0000000000017941 */ /* 0x000fea0003800000 */
.L_x_6147:
[----:B------:R-:W-:Y:S02]  /*5e60*/  ISETP.NE.U32.AND P3, PT, R194, RZ, PT ;  /* 0x000000ffc200720c */ /* 0x000fe40003f65070 */
[----:B------:R-:W-:Y:S02]  /*5e70*/  SEL R119, R199, R119, P5 ;  /* 0x00000077c7777207 */ /* 0x000fe40002800000 */
[----:B------:R-:W-:Y:S02]  /*5e80*/  ISETP.NE.AND.EX P3, PT, R195, RZ, PT, P3 ;  /* 0x000000ffc300720c */ /* 0x000fe40003f65330 */
[----:B------:R-:W-:-:S05]  /*5e90*/  @P4 PRMT R194, R183, 0x7632, R194 ;  /* 0x00007632b7c24816 */ /* 0x000fca00000000c2 */
[----:B------:R-:W-:-:S06]  /*5ea0*/  @P4 IMAD.U32 R194, R194, 0x10000, RZ ;  /* 0x00010000c2c24824 */ /* 0x000fcc00078e00ff */
[----:B------:R-:W1:Y:S02]  /*5eb0*/  @P3 LDC.64 R192, c[0x0][0x308] ;  /* 0x0000c200ffc03b82 */ /* 0x000e640000000a00 */
[----:B-1----:R-:W-:-:S06]  /*5ec0*/  @P3 IMAD.WIDE.U32 R6, R7, 0x20, R192 ;  /* 0x0000002007063825 */ /* 0x002fcc00078e00c0 */
[----:B------:R-:W1:Y:S01]  /*5ed0*/  @P4 LDC R192, c[0x0][0x29c] ;  /* 0x0000a700ffc04b82 */ /* 0x000e620000000800 */
[----:B------:R-:W-:Y:S04]  /*5ee0*/  @P3 STG.E.128 desc[UR4][R6.64], R184 ;  /* 0x000000b806003986 */ /* 0x000fe8000c101d04 */
[----:B------:R2:W-:Y:S01]  /*5ef0*/  @P3 STG.E.128 desc[UR4][R6.64+0x10], R116 ;  /* 0x0000107406003986 */ /* 0x0005e2000c101d04 */
[----:B-1----:R-:W-:Y:S02]  /*5f00*/  @P4 FMUL.FTZ R192, R199, R192 ;  /* 0x000000c0c7c04220 */ /* 0x002fe40000410000 */
[----:B--2---:R-:W1:Y:S02]  /*5f10*/  @P4 LDC.64 R6, c[0x0][0x2f8] ;  /* 0x0000be00ff064b82 */ /* 0x004e640000000a00 */
[----:B------:R-:W-:Y:S01]  /*5f20*/  @P4 FMUL.FTZ R193, R51, R192 ;  /* 0x000000c033c14220 */ /* 0x000fe20000410000 */
[----:B------:R-:W-:-:S04]  /*5f30*/  @P4 FFMA.FTZ R155, R192, R194, R155 ;  /* 0x000000c2c09b4223 */ /* 0x000fc8000001009b */
[----:B------:R-:W-:-:S04]  /*5f40*/  @P4 F2FP.BF16.F32.PACK_AB R193, RZ, R193 ;  /* 0x000000c1ffc1423e */ /* 0x000fc800000010ff */
[----:B------:R-:W-:Y:S01]  /*5f50*/  @P4 PRMT R191, R191, 0x5410, R193 ;  /* 0x00005410bfbf4816 */ /* 0x000fe200000000c1 */
[----:B-1----:R-:W-:-:S05]  /*5f60*/  @P4 IMAD.WIDE.U32 R6, R196, 0x10, R6 ;  /* 0x00000010c4064825 */ /* 0x002fca00078e0006 */
[----:B------:R4:W-:Y:S02]  /*5f70*/  @P4 STG.E.128 desc[UR4][R6.64], R188 ;  /* 0x000000bc06004986 */ /* 0x0009e4000c101d04 */
.L_x_6130:
[----:B------:R-:W-:Y:S05]  /*5f80*/  BSYNC B0 ;  /* 0x0000000000007941 */ /* 0x000fea0003800000 */
.L_x_6129:
[----:B------:R-:W-:Y:S02]  /*5f90*/  LOP3.LUT P4, RZ, R5, 0x2, RZ, 0xc0, !PT ;  /* 0x0000000205ff7812 */ /* 0x000fe4000788c0ff */
[----:B------:R-:W-:Y:S02]  /*5fa0*/  IADD3 R4, R4, UR10, RZ ;  /* 0x0000000a04047c10 */ /* 0x000fe4000fffe0ff */
[----:B----45:R-:W-:Y:S02]  /*5fb0*/  SEL R6, RZ, 0x1, P4 ;  /* 0x00000001ff067807 */ /* 0x030fe40002000000 */
[----:B------:R-:W-:-:S03]  /*5fc0*/  ISETP.GE.AND P3, PT, R4, UR11, PT ;  /* 0x0000000b04007c0c */ /* 0x000fc6000bf66270 */
[----:B------:R4:W-:Y:S10]  /*5fd0*/  STL.S16 [R1+0x28], R6 ;  /* 0x0000280601007387 */ /* 0x0009f40000100600 */
[----:B----4-:R-:W-:Y:S05]  /*5fe0*/  @!P3 BRA `(.L_x_6149) ;  /* 0xffffffa80070b947 */ /* 0x010fea000383ffff */
.L_x_6049:
        /* <DEDUP_REMOVED lines=8> */
[----:B------:R-:W0:Y:S08]  /*6070*/  LDC.64 R6, c[0x0][0x2d8] ;  /* 0x0000b600ff067b82 */ /* 0x000e300000000a00 */
        /* <DEDUP_REMOVED lines=11> */
.L_x_6151:
[----:B------:R-:W-:Y:S05]  /*6130*/  BSYNC B0 ;  /* 0x0000000000007941 */ /* 0x000fea0003800000 */
.L_x_6150:
[----:B------:R-:W-:Y:S04]  /*6140*/  BSSY B0, `(.L_x_6152) ;  /* 0x000000f000007945 */ /* 0x000fe80003800000 */
[----:B------:R-:W-:Y:S05]  /*6150*/  @!P1 BRA `(.L_x_6153) ;  /* 0x0000000000349947 */ /* 0x000fea0003800000 */
[----:B----4-:R-:W4:Y:S08]  /*6160*/  LDC.64 R2, c[0x0][0x2d0] ;  /* 0x0000b400ff027b82 */ /* 0x010f300000000a00 */
        /* <DEDUP_REMOVED lines=9> */
[----:B------:R-:W-:-:S03]  /*6200*/  VIADD R11, R11, 0x100 ;  /* 0x000001000b0b7836 */ /* 0x000fc60000000000 */
[----:B------:R4:W-:Y:S04]  /*6210*/  STG.E.128 desc[UR4][R8.64], R132 ;  /* 0x0000008408007986 */ /* 0x0009e8000c101d04 */
[----:B------:R4:W-:Y:S02]  /*6220*/  STG.E.128 desc[UR4][R8.64+0x10], R136 ;  /* 0x0000108808007986 */ /* 0x0009e4000c101d04 */
.L_x_6153:
[----:B------:R-:W-:Y:S05]  /*6230*/  BSYNC B0 ;  /* 0x0000000000007941 */ /* 0x000fea0003800000 */
.L_x_6152:
        /* <DEDUP_REMOVED lines=15> */
.L_x_6155:
[----:B------:R-:W-:Y:S05]  /*6330*/  BSYNC B0 ;  /* 0x0000000000007941 */ /* 0x000fea0003800000 */
.L_x_6154:
[----:B------:R-:W-:-:S13]  /*6340*/  LOP3.LUT P0, RZ, R5, 0x4, RZ, 0xc0, !PT ;  /* 0x0000000405ff7812 */ /* 0x000fda000780c0ff */
[----:B------:R-:W-:Y:S05]  /*6350*/  @!P0 EXIT ;  /* 0x000000000000894d */ /* 0x000fea0003800000 */
[----:B----4-:R-:W4:Y:S08]  /*6360*/  LDC.64 R2, c[0x0][0x2d0] ;  /* 0x0000b400ff027b82 */ /* 0x010f300000000a00 */
[----:B------:R-:W0:Y:S08]  /*6370*/  LDC.64 R4, c[0x0][0x2d8] ;  /* 0x0000b600ff047b82 */ /* 0x000e300000000a00 */
        /* <DEDUP_REMOVED lines=11> */
.L_x_6068:
[----:B------:R-:W-:Y:S01]  /*6430*/  HFMA2.MMA R193, -RZ, RZ, 0, 1.847743988037109375e-06 ;  /* 0x0000001fffc17435 */ /* 0x000fe200000001ff */
[----:B------:R-:W-:Y:S01]  /*6440*/  MOV R196, R223 ;  /* 0x000000df00c47202 */ /* 0x000fe20000000f00 */
[----:B------:R-:W-:Y:S01]  /*6450*/  IMAD.MOV.U32 R192, RZ, RZ, 0x10 ;  /* 0x00000010ffc07424 */ /* 0x000fe200078e00ff */
[----:B------:R-:W-:-:S08]  /*6460*/  MOV R195, 0xffffffff ;  /* 0xffffffff00c37802 */ /* 0x000fd00000000f00 */
[----:B0----5:R-:W-:Y:S05]  /*6470*/  WARPSYNC.COLLECTIVE R195, `(.L_x_6156) ;  /* 0x00000000c3087348 */ /* 0x021fea0003c00000 */
[----:B------:R1:W2:Y:S02]  /*6480*/  SHFL.DOWN P5, R199, R196, R192, R193 ;  /* 0x080000c0c4c77389 */ /* 0x0002a400000a00c1 */
[----:B012--5:R-:W-:Y:S01]  /*6490*/  ENDCOLLECTIVE ;  /* 0x000000000000791b */ /* 0x027fe20003800000 */
.L_x_6156:
[----:B------:R-:W-:Y:S01]  /*64a0*/  MOV R196, R222 ;  /* 0x000000de00c47202 */ /* 0x000fe20000000f00 */
[----:B------:R-:W-:-:S04]  /*64b0*/  IMAD.MOV.U32 R192, RZ, RZ, R199 ;  /* 0x000000ffffc07224 */ /* 0x000fc800078e00c7 */
[----:B------:R-:W-:Y:S01]  /*64c0*/  FADD.FTZ R197, R192, R223 ;  /* 0x000000dfc0c57221 */ /* 0x000fe20000010000 */
[----:B------:R-:W-:-:S11]  /*64d0*/  HFMA2.MMA R192, -RZ, RZ, 0, 9.5367431640625e-07 ;  /* 0x00000010ffc07435 */ /* 0x000fd600000001ff */
[----:B------:R-:W-:Y:S05]  /*64e0*/  WARPSYNC.COLLECTIVE R195, `(.L_x_6157) ;  /* 0x00000000c3087348 */ /* 0x000fea0003c00000 */
[----:B------:R0:W1:Y:S02]  /*64f0*/  SHFL.DOWN P5, R199, R196, R192, R193 ;  /* 0x080000c0c4c77389 */ /* 0x00006400000a00c1 */
[----:B01----:R-:W-:Y:S01]  /*6500*/  ENDCOLLECTIVE ;  /* 0x000000000000791b */ /* 0x003fe20003800000 */
.L_x_6157:
[----:B------:R-:W-:Y:S01]  /*6510*/  MOV R196, R197 ;  /* 0x000000c500c47202 */ /* 0x000fe20000000f00 */
[----:B------:R-:W-:-:S04]  /*6520*/  IMAD.MOV.U32 R192, RZ, RZ, R199 ;  /* 0x000000ffffc07224 */ /* 0x000fc800078e00c7 */
[----:B------:R-:W-:Y:S01]  /*6530*/  FADD.FTZ R198, R192, R222 ;  /* 0x000000dec0c67221 */ /* 0x000fe20000010000 */
[----:B------:R-:W-:-:S11]  /*6540*/  HFMA2.MMA R192, -RZ, RZ, 0, 4.76837158203125e-07 ;  /* 0x00000008ffc07435 */ /* 0x000fd600000001ff */
[----:B------:R-:W-:Y:S05]  /*6550*/  WARPSYNC.COLLECTIVE R195, `(.L_x_6158) ;  /* 0x00000000c3087348 */ /* 0x000fea0003c00000 */
[----:B------:R0:W1:Y:S02]  /*6560*/  SHFL.DOWN P5, R199, R196, R192, R193 ;  /* 0x080000c0c4c77389 */ /* 0x00006400000a00c1 */
[----:B01----:R-:W-:Y:S01]  /*6570*/  ENDCOLLECTIVE ;  /* 0x000000000000791b */ /* 0x003fe20003800000 */
.L_x_6158:
[----:B------:R-:W-:Y:S01]  /*6580*/  MOV R196, R198 ;  /* 0x000000c600c47202 */ /* 0x000fe20000000f00 */
[----:B------:R-:W-:-:S04]  /*6590*/  IMAD.MOV.U32 R192, RZ, RZ, R199 ;  /* 0x000000ffffc07224 */ /* 0x000fc800078e00c7 */
[----:B------:R-:W-:Y:S01]  /*65a0*/  FADD.FTZ R197, R197, R192 ;  /* 0x000000c0c5c57221 */ /* 0x000fe20000010000 */
[----:B------:R-:W-:-:S11]  /*65b0*/  HFMA2.MMA R192, -RZ, RZ, 0, 4.76837158203125e-07 ;  /* 0x00000008ffc07435 */ /* 0x000fd600000001ff */
[----:B------:R-:W-:Y:S05]  /*65c0*/  WARPSYNC.COLLECTIVE R195, `(.L_x_6159) ;  /* 0x00000000c3087348 */ /* 0x000fea0003c00000 */
[----:B------:R0:W1:Y:S02]  /*65d0*/  SHFL.DOWN P5, R199, R196, R192, R193 ;  /* 0x080000c0c4c77389 */ /* 0x00006400000a00c1 */
[----:B01----:R-:W-:Y:S01]  /*65e0*/  ENDCOLLECTIVE ;  /* 0x000000000000791b */ /* 0x003fe20003800000 */
.L_x_6159:
[----:B------:R-:W-:Y:S01]  /*65f0*/  MOV R196, R197 ;  /* 0x000000c500c47202 */ /* 0x000fe20000000f00 */
[----:B------:R-:W-:-:S04]  /*6600*/  IMAD.MOV.U32 R192, RZ, RZ, R199 ;  /* 0x000000ffffc07224 */ /* 0x000fc800078e00c7 */
[----:B------:R-:W-:Y:S01]  /*6610*/  FADD.FTZ R198, R198, R192 ;  /* 0x000000c0c6c67221 */ /* 0x000fe20000010000 */
[----:B------:R-:W-:-:S11]  /*6620*/  HFMA2.MMA R192, -RZ, RZ, 0, 2.384185791015625e-07 ;  /* 0x00000004ffc07435 */ /* 0x000fd600000001ff */
[----:B------:R-:W-:Y:S05]  /*6630*/  WARPSYNC.COLLECTIVE R195, `(.L_x_6160) ;  /* 0x00000000c3087348 */ /* 0x000fea0003c00000 */
[----:B------:R0:W1:Y:S02]  /*6640*/  SHFL.DOWN P5, R199, R196, R192, R193 ;  /* 0x080000c0c4c77389 */ /* 0x00006400000a00c1 */
[----:B01----:R-:W-:Y:S01]  /*6650*/  ENDCOLLECTIVE ;  /* 0x000000000000791b */ /* 0x003fe20003800000 */
.L_x_6160:
[----:B------:R-:W-:Y:S01]  /*6660*/  MOV R196, R198 ;  /* 0x000000c600c47202 */ /* 0x000fe20000000f00 */
[----:B------:R-:W-:-:S04]  /*6670*/  IMAD.MOV.U32 R192, RZ, RZ, R199 ;  /* 0x000000ffffc07224 */ /* 0x000fc800078e00c7 */
[----:B------:R-:W-:Y:S01]  /*6680*/  FADD.FTZ R197, R197, R192 ;  /* 0x000000c0c5c57221 */ /* 0x000fe20000010000 */
[----:B------:R-:W-:-:S11]  /*6690*/  HFMA2.MMA R192, -RZ, RZ, 0, 2.384185791015625e-07 ;  /* 0x00000004ffc07435 */ /* 0x000fd600000001ff */
[----:B------:R-:W-:Y:S05]  /*66a0*/  WARPSYNC.COLLECTIVE R195, `(.L_x_6161) ;  /* 0x00000000c3087348 */ /* 0x000fea0003c00000 */
[----:B------:R0:W1:Y:S02]  /*66b0*/  SHFL.DOWN P5, R199, R196, R192, R193 ;  /* 0x080000c0c4c77389 */ /* 0x00006400000a00c1 */
[----:B01----:R-:W-:Y:S01]  /*66c0*/  ENDCOLLECTIVE ;  /* 0x000000000000791b */ /* 0x003fe20003800000 */
.L_x_6161:
[----:B------:R-:W-:Y:S01]  /*66d0*/  MOV R196, R197 ;  /* 0x000000c500c47202 */ /* 0x000fe20000000f00 */
[----:B------:R-:W-:-:S04]  /*66e0*/  IMAD.MOV.U32 R192, RZ, RZ, R199 ;  /* 0x000000ffffc07224 */ /* 0x000fc800078e00c7 */
[----:B------:R-:W-:Y:S01]  /*66f0*/  FADD.FTZ R198, R198, R192 ;  /* 0x000000c0c6c67221 */ /* 0x000fe20000010000 */
[----:B------:R-:W-:-:S11]  /*6700*/  HFMA2.MMA R192, -RZ, RZ, 0, 1.1920928955078125e-07 ;  /* 0x00000002ffc07435 */ /* 0x000fd600000001ff */
[----:B------:R-:W-:Y:S05]  /*6710*/  WARPSYNC.COLLECTIVE R195, `(.L_x_6162) ;  /* 0x00000000c3087348 */ /* 0x000fea0003c00000 */
[----:B------:R0:W1:Y:S02]  /*6720*/  SHFL.DOWN P5, R199, R196, R192, R193 ;  /* 0x080000c0c4c77389 */ /* 0x00006400000a00c1 */
[----:B01----:R-:W-:Y:S01]  /*6730*/  ENDCOLLECTIVE ;  /* 0x000000000000791b */ /* 0x003fe20003800000 */
.L_x_6162:
[----:B------:R-:W-:Y:S01]  /*6740*/  MOV R196, R198 ;  /* 0x000000c600c47202 */ /* 0x000fe20000000f00 */
[----:B------:R-:W-:-:S04]  /*6750*/  IMAD.MOV.U32 R192, RZ, RZ, R199 ;  /* 0x000000ffffc07224 */ /* 0x000fc800078e00c7 */
[----:B------:R-:W-:Y:S01]  /*6760*/  FADD.FTZ R197, R197, R192 ;  /* 0x000000c0c5c57221 */ /* 0x000fe20000010000 */
[----:B------:R-:W-:-:S11]  /*6770*/  HFMA2.MMA R192, -RZ, RZ, 0, 1.1920928955078125e-07 ;  /* 0x00000002ffc07435 */ /* 0x000fd600000001ff */
[----:B------:R-:W-:Y:S05]  /*6780*/  WARPSYNC.COLLECTIVE R195, `(.L_x_6163) ;  /* 0x00000000c3087348 */ /* 0x000fea0003c00000 */
[----:B------:R0:W1:Y:S02]  /*6790*/  SHFL.DOWN P5, R199, R196, R192, R193 ;  /* 0x080000c0c4c77389 */ /* 0x00006400000a00c1 */
[----:B01----:R-:W-:Y:S01]  /*67a0*/  ENDCOLLECTIVE ;  /* 0x000000000000791b */ /* 0x003fe20003800000 */
.L_x_6163:
[----:B------:R-:W-:Y:S01]  /*67b0*/  MOV R196, R197 ;  /* 0x000000c500c47202 */ /* 0x000fe20000000f00 */
[----:B------:R-:W-:-:S04]  /*67c0*/  IMAD.MOV.U32 R192, RZ, RZ, R199 ;  /* 0x000000ffffc07224 */ /* 0x000fc800078e00c7 */
[----:B------:R-:W-:Y:S01]  /*67d0*/  FADD.FTZ R198, R198, R192 ;  /* 0x000000c0c6c67221 */ /* 0x000fe20000010000 */
[----:B------:R-:W-:-:S11]  /*67e0*/  HFMA2.MMA R192, -RZ, RZ, 0, 5.9604644775390625e-08 ;  /* 0x00000001ffc07435 */ /* 0x000fd600000001ff */
[----:B------:R-:W-:Y:S05]  /*67f0*/  WARPSYNC.COLLECTIVE R195, `(.L_x_6164) ;  /* 0x00000000c3087348 */ /* 0x000fea0003c00000 */
[----:B------:R0:W1:Y:S02]  /*6800*/  SHFL.DOWN P5, R199, R196, R192, R193 ;  /* 0x080000c0c4c77389 */ /* 0x00006400000a00c1 */
[----:B01----:R-:W-:Y:S01]  /*6810*/  ENDCOLLECTIVE ;  /* 0x000000000000791b */ /* 0x003fe20003800000 */
.L_x_6164:
[----:B------:R-:W-:Y:S01]  /*6820*/  MOV R196, R198 ;  /* 0x000000c600c47202 */ /* 0x000fe20000000f00 */
[----:B------:R-:W-:-:S07]  /*6830*/  IMAD.MOV.U32 R200, RZ, RZ, R199 ;  /* 0x000000ffffc87224 */ /* 0x000fce00078e00c7 */
[----:B------:R-:W-:Y:S05]  /*6840*/  WARPSYNC.COLLECTIVE R195, `(.L_x_6165) ;  /* 0x00000000c3087348 */ /* 0x000fea0003c00000 */
[----:B------:R0:W1:Y:S02]  /*6850*/  SHFL.DOWN P5, R199, R196, R192, R193 ;  /* 0x080000c0c4c77389 */ /* 0x00006400000a00c1 */
[----:B01----:R-:W-:Y:S01]  /*6860*/  ENDCOLLECTIVE ;  /* 0x000000000000791b */ /* 0x003fe20003800000 */
.L_x_6165:
[----:B------:R-:W-:Y:S01]  /*6870*/  MOV R193, R199 ;  /* 0x000000c700c17202 */ /* 0x000fe20000000f00 */
[----:B------:R-:W-:Y:S06]  /*6880*/  BRA `(.L_x_6166) ;  /* 0xffffffbc00947947 */ /* 0x000fec000383ffff */
.L_x_6167:
        /* <DEDUP_REMOVED lines=15> */
.L_x_13946:


//--------------------- .text._ZN10layer_norm13ln_bwd_kernelINS_13Kernel_traitsIf13__nv_bfloat16fS2_fjLj8192ELj1ELj1ELj8ELj16ENS_18Kernel_traits_baseILj8192EfS2_fS2_fjLj256EEEEELb0ELb1ELb1ELb1EEEvNS_9BwdParamsE --------------------------
	.section	.text._ZN10layer_norm13ln_bwd_kernelINS_13Kernel_traitsIf13__nv_bfloat16fS2_fjLj8192ELj1ELj1ELj8ELj16ENS_18Kernel_traits_baseILj8192EfS2_fS2_fjLj256EEEEELb0ELb1ELb1ELb1EEEvNS_9BwdParamsE,"ax",@progbits
	.align	128
        .global         _ZN10layer_norm13ln_bwd_kernelINS_13Kernel_traitsIf13__nv_bfloat16fS2_fjLj8192ELj1ELj1ELj8ELj16ENS_18Kernel_traits_baseILj8192EfS2_fS2_fjLj256EEEEELb0ELb1ELb1ELb1EEEvNS_9BwdParamsE
        .type           _ZN10layer_norm13ln_bwd_kernelINS_13Kernel_traitsIf13__nv_bfloat16fS2_fjLj8192ELj1ELj1ELj8ELj16ENS_18Kernel_traits_baseILj8192EfS2_fS2_fjLj256EEEEELb0ELb1ELb1ELb1EEEvNS_9BwdParamsE,@function
        .size           _ZN10layer_norm13ln_bwd_kernelINS_13Kernel_traitsIf13__nv_bfloat16fS2_fjLj8192ELj1ELj1ELj8ELj16ENS_18Kernel_traits_baseILj8192EfS2_fS2_fjLj256EEEEELb0ELb1ELb1ELb1EEEvNS_9BwdParamsE,(.L_x_13947 - _ZN10layer_norm13ln_bwd_kernelINS_13Kernel_traitsIf13__nv_bfloat16fS2_fjLj8192ELj1ELj1ELj8ELj16ENS_18Kernel_traits_baseILj8192EfS2_fS2_fjLj256EEEEELb0ELb1ELb1ELb1EEEvNS_9BwdParamsE)
        .other          _ZN10layer_norm13ln_bwd_kernelINS_13Kernel_traitsIf13__nv_bfloat16fS2_fjLj8192ELj1ELj1ELj8ELj16ENS_18Kernel_traits_baseILj8192EfS2_fS2_fjLj256EEEEELb0ELb1ELb1ELb1EEEvNS_9BwdParamsE,@"STO_CUDA_ENTRY STV_DEFAULT"
_ZN10layer_norm13ln_bwd_kernelINS_13Kernel_traitsIf13__nv_bfloat16fS2_fjLj8192ELj1ELj1ELj8ELj16ENS_18Kernel_traits_baseILj8192EfS2_fS2_fjLj256EEEEELb0ELb1ELb1ELb1EEEvNS_9BwdParamsE:
.text._ZN10layer_norm13ln_bwd_kernelINS_13Kernel_traitsIf13__nv_bfloat16fS2_fjLj8192ELj1ELj1ELj8ELj16ENS_18Kernel_traits_baseILj8192EfS2_fS2_fjLj256EEEEELb0ELb1ELb1ELb1EEEvNS_9BwdParamsE:
        /* <DEDUP_REMOVED lines=62> */
.L_x_6168:
[----:B------:R-:W-:Y:S01]  /*03e0*/  IMAD.SHL.U32 R0, R0, 0x20, RZ ;  /* 0x0000002000007824 */ /* 0x000fe200078e00ff */
[----:B------:R-:W-:Y:S01]  /*03f0*/  ULDC.64 UR6, c[0x0][0x260] ;  /* 0x0000980000067ab9 */ /* 0x000fe20000000a00 */
[----:B------:R-:W-:-:S03]  /*0400*/  ULDC.64 UR8, c[0x0][0x278] ;  /* 0x00009e0000087ab9 */ /* 0x000fc60000000a00 */
[----:B------:R-:W-:-:S04]  /*0410*/  LOP3.LUT R0, R0, 0x1fe0, RZ, 0xc0, !PT ;  /* 0x00001fe000007812 */ /* 0x000fc800078ec0ff */
[C---:B------:R-:W-:Y:S02]  /*0420*/  IADD3 R4, P0, R0.reuse, UR6, RZ ;  /* 0x0000000600047c10 */ /* 0x040fe4000ff1e0ff */
[----:B------:R-:W-:Y:S02]  /*0430*/  IADD3 R6, P1, R0, UR8, RZ ;  /* 0x0000000800067c10 */ /* 0x000fe4000ff3e0ff */
[----:B------:R-:W-:-:S03]  /*0440*/  IADD3.X R5, RZ, UR7, RZ, P0, !PT ;  /* 0x00000007ff057c10 */ /* 0x000fc600087fe4ff */
[----:B------:R-:W-:Y:S02]  /*0450*/  IMAD.X R7, RZ, RZ, UR9, P1 ;  /* 0x00000009ff077e24 */ /* 0x000fe400088e06ff */
[----:B------:R-:W2:Y:S04]  /*0460*/  LDG.E.128 R44, desc[UR4][R4.64] ;  /* 0x00000004042c7981 */ /* 0x000ea8000c1e1d00 */
[----:B------:R-:W3:Y:S04]  /*0470*/  LDG.E.128 R40, desc[UR4][R4.64+0x10] ;  /* 0x0000100404287981 */ /* 0x000ee8000c1e1d00 */
[----:B------:R-:W4:Y:S04]  /*0480*/  LDG.E.128 R36, desc[UR4][R4.64+0x2000] ;  /* 0x0020000404247981 */ /* 0x000f28000c1e1d00 */
[----:B------:R-:W4:Y:S04]  /*0490*/  LDG.E.128 R32, desc[UR4][R4.64+0x2010] ;  /* 0x0020100404207981 */ /* 0x000f28000c1e1d00 */
[----:B------:R-:W4:Y:S04]  /*04a0*/  LDG.E.128 R28, desc[UR4][R4.64+0x4000] ;  /* 0x00400004041c7981 */ /* 0x000f28000c1e1d00 */
[----:B------:R-:W4:Y:S04]  /*04b0*/  LDG.E.128 R24, desc[UR4][R4.64+0x4010] ;  /* 0x0040100404187981 */ /* 0x000f28000c1e1d00 */
[----:B------:R-:W4:Y:S04]  /*04c0*/  LDG.E.128 R20, desc[UR4][R4.64+0x6000] ;  /* 0x0060000404147981 */ /* 0x000f28000c1e1d00 */
        /* <DEDUP_REMOVED lines=78> */
[----:B------:R0:W-:Y:S02]  /*09b0*/  STL.S16 [R1+0x18], R0 ;  /* 0x0000180001007387 */ /* 0x0001e40000100600 */
.L_x_6238:
[----:B-1----:R-:W1:Y:S08]  /*09c0*/  LDC.64 R4, c[0x0][0x288] ;  /* 0x0000a200ff047b82 */ /* 0x002e700000000a00 */
[----:B0-----:R-:W0:Y:S08]  /*09d0*/  LDC.64 R16, c[0x0][0x280] ;  /* 0x0000a000ff107b82 */ /* 0x001e300000000a00 */
[----:B------:R-:W2:Y:S01]  /*09e0*/  LDC R195, c[0x0][0x218] ;  /* 0x00008600ffc37b82 */ /* 0x000ea20000000800 */
[----:B-1----:R-:W-:-:S07]  /*09f0*/  IMAD.WIDE R4, R2, 0x4, R4 ;  /* 0x0000000402047825 */ /* 0x002fce00078e0204 */
[----:B------:R-:W1:Y:S01]  /*0a00*/  LDC.64 R14, c[0x0][0x258] ;  /* 0x00009600ff0e7b82 */ /* 0x000e620000000a00 */
[----:B------:R0:W3:Y:S02]  /*0a10*/  LDG.E R6, desc[UR4][R4.64] ;  /* 0x0000000404067981 */ /* 0x0000e4000c1e1900 */
[----:B0-----:R-:W-:-:S05]  /*0a20*/  IMAD.WIDE R4, R2, 0x4, R16 ;  /* 0x0000000402047825 */ /* 0x001fca00078e0210 */
[----:B------:R2:W4:Y:S01]  /*0a30*/  LDG.E R192, desc[UR4][R4.64] ;  /* 0x0000000404c07981 */ /* 0x000522000c1e1900 */
[----:B------:R-:W0:Y:S01]  /*0a40*/  S2R R18, SR_TID.X ;  /* 0x0000000000127919 */ /* 0x000e220000002100 */
[----:B-1----:R-:W-:-:S04]  /*0a50*/  IMAD.WIDE R14, R2, 0x4, R14 ;  /* 0x00000004020e7825 */ /* 0x002fc800078e020e */
[----:B--2---:R-:W-:Y:S01]  /*0a60*/  IMAD R4, R2, R195, RZ ;  /* 0x000000c302047224 */ /* 0x004fe200078e02ff */
[----:B-----5:R1:W5:Y:S04]  /*0a70*/  LDG.E R3, desc[UR4][R14.64] ;  /* 0x000000040e037981 */ /* 0x020368000c1e1900 */
[----:B------:R-:W-:-:S04]  /*0a80*/  SHF.R.S32.HI R5, RZ, 0x1f, R4 ;  /* 0x0000001fff057819 */ /* 0x000fc80000011404 */
[----:B------:R-:W-:Y:S01]  /*0a90*/  LEA.HI R4, R5, R4, RZ, 0x3 ;  /* 0x0000000405047211 */ /* 0x000fe200078f18ff */
[----:B-1----:R-:W1:Y:S01]  /*0aa0*/  LDC.64 R14, c[0x0][0x2c8] ;  /* 0x0000b200ff0e7b82 */ /* 0x002e620000000a00 */
[----:B0-----:R-:W-:-:S04]  /*0ab0*/  LOP3.LUT R194, R18, 0xff, RZ, 0xc0, !PT ;  /* 0x000000ff12c27812 */ /* 0x001fc800078ec0ff */
[----:B------:R-:W-:-:S04]  /*0ac0*/  LEA.HI.SX32 R4, R4, R194, 0x1d ;  /* 0x000000c204047211 */ /* 0x000fc800078feaff */
[C---:B------:R-:W-:Y:S01]  /*0ad0*/  IADD3 R196, R4.reuse, 0x200, RZ ;  /* 0x0000020004c47810 */ /* 0x040fe20007ffe0ff */
[----:B------:R-:W-:-:S04]  /*0ae0*/  VIADD R220, R4, 0x300 ;  /* 0x0000030004dc7836 */ /* 0x000fc80000000000 */
[----:B------:R0:W-:Y:S04]  /*0af0*/  STL [R1+0xc], R196 ;  /* 0x00000cc401007387 */ /* 0x0001e80000100800 */
[----:B------:R0:W-:Y:S01]  /*0b00*/  STL [R1+0x14], R220 ;  /* 0x000014dc01007387 */ /* 0x0001e20000100800 */
[C---:B------:R-:W-:Y:S01]  /*0b10*/  VIADD R234, R4.reuse, 0x100 ;  /* 0x0000010004ea7836 */ /* 0x040fe20000000000 */
[----:B------:R-:W-:Y:S01]  /*0b20*/  BSSY B0, `(.L_x_6170) ;  /* 0x0000188000007945 */ /* 0x000fe20003800000 */
[----:B-1----:R-:W-:-:S04]  /*0b30*/  IMAD.WIDE.U32 R232, R4, 0x20, R14 ;  /* 0x0000002004e87825 */ /* 0x002fc800078e000e */
[----:B------:R-:W-:-:S04]  /*0b40*/  IMAD.WIDE.U32 R18, R234, 0x20, R14 ;  /* 0x00000020ea127825 */ /* 0x000fc800078e000e */
[----:B------:R-:W-:-:S04]  /*0b50*/  IMAD.WIDE.U32 R16, R196, 0x20, R14 ;  /* 0x00000020c4107825 */ /* 0x000fc800078e000e */
[----:B------:R-:W-:Y:S01]  /*0b60*/  IMAD.WIDE.U32 R14, R220, 0x20, R14 ;  /* 0x00000020dc0e7825 */ /* 0x000fe200078e000e */
[----:B---3--:R-:W-:Y:S01]  /*0b70*/  ISETP.GT.AND P2, PT, R6, RZ, PT ;  /* 0x000000ff0600720c */ /* 0x008fe20003f44270 */
[----:B----4-:R0:W-:-:S12]  /*0b80*/  STL [R1+0x10], R192 ;  /* 0x000010c001007387 */ /* 0x0101d80000100800 */
[----:B------:R-:W-:Y:S05]  /*0b90*/  @P2 BRA `(.L_x_6171) ;  /* 0x0000000000402947 */ /* 0x000fea0003800000 */
[----:B------:R-:W-:Y:S01]  /*0ba0*/  MOV R5, UR16 ;  /* 0x0000001000057c02 */ /* 0x000fe20008000f00 */
[----:B------:R-:W-:Y:S01]  /*0bb0*/  IMAD.U32 R6, RZ, RZ, UR17 ;  /* 0x00000011ff067e24 */ /* 0x000fe2000f8e00ff */
[----:B0-----:R-:W-:Y:S02]  /*0bc0*/  CS2R R192, SRZ ;  /* 0x0000000000c07805 */ /* 0x001fe4000001ff00 */
        /* <DEDUP_REMOVED lines=13> */
.L_x_6171:
[----:B------:R-:W1:Y:S01]  /*0ca0*/  LDC.64 R208, c[0x0][0x238] ;  /* 0x00008e00ffd07b82 */ /* 0x000e620000000a00 */
[----:B------:R-:W-:Y:S01]  /*0cb0*/  VIADD R6, R6, 0xffffffff ;  /* 0xffffffff06067836 */ /* 0x000fe20000000000 */
[----:B------:R-:W-:Y:S01]  /*0cc0*/  MOV R218, R196 ;  /* 0x000000c400da7202 */ /* 0x000fe20000000f00 */
[----:B------:R2:W-:Y:S02]  /*0cd0*/  STL [R1+0xcc], R55 ;  /* 0x0000cc3701007387 */ /* 0x0005e40000100800 */
[----:B------:R-:W-:Y:S02]  /*0ce0*/  IMAD R6, R6, R195, RZ ;  /* 0x000000c306067224 */ /* 0x000fe400078e02ff */
[----:B------:R-:W-:Y:S01]  /*0cf0*/  STL [R1+0xc8], R54 ;  /* 0x0000c83601007387 */ /* 0x000fe20000100800 */
[----:B------:R-:W3:Y:S02]  /*0d00*/  LDC.64 R8, c[0x0][0x250] ;  /* 0x00009400ff087b82 */ /* 0x000ee40000000a00 */
[----:B------:R-:W-:Y:S01]  /*0d10*/  SHF.R.S32.HI R5, RZ, 0x1f, R6 ;  /* 0x0000001fff057819 */ /* 0x000fe20000011406 */
[----:B------:R-:W-:Y:S03]  /*0d20*/  STL [R1+0xc4], R53 ;  /* 0x0000c43501007387 */ /* 0x000fe60000100800 */
[----:B------:R-:W-:Y:S01]  /*0d30*/  LEA.HI R5, R5, R6, RZ, 0x3 ;  /* 0x0000000605057211 */ /* 0x000fe200078f18ff */
[----:B------:R4:W-:Y:S01]  /*0d40*/  STL [R1+0xc0], R52 ;  /* 0x0000c03401007387 */ /* 0x0009e20000100800 */
[----:B------:R-:W2:Y:S02]  /*0d50*/  LDC.64 R228, c[0x0][0x2b8] ;  /* 0x0000ae00ffe47b82 */ /* 0x000ea40000000a00 */
[----:B------:R-:W-:Y:S01]  /*0d60*/  LEA.HI.SX32 R5, R5, R194, 0x1d ;  /* 0x000000c205057211 */ /* 0x000fe200078feaff */
[----:B-1----:R-:W-:-:S05]  /*0d70*/  IMAD.WIDE.U32 R12, R234, 0x20, R208 ;  /* 0x00000020ea0c7825 */ /* 0x002fca00078e00d0 */
[----:B------:R-:W1:Y:S01]  /*0d80*/  LDC.U8 R235, c[0x0][0x2a0] ;  /* 0x0000a800ffeb7b82 */ /* 0x000e620000000000 */
[----:B------:R-:W-:Y:S01]  /*0d90*/  IMAD.WIDE.U32 R6, R218, 0x20, R208 ;  /* 0x00000020da067825 */ /* 0x000fe200078e00d0 */
[----:B0-----:R-:W4:Y:S03]  /*0da0*/  LDG.E.128 R196, desc[UR4][R12.64] ;  /* 0x000000040cc47981 */ /* 0x001f26000c1e1d00 */
[----:B---3--:R-:W-:Y:S01]  /*0db0*/  IMAD.WIDE R204, R2, 0x4, R8 ;  /* 0x0000000402cc7825 */ /* 0x008fe200078e0208 */
[----:B------:R0:W3:Y:S03]  /*0dc0*/  LDG.E.128 R200, desc[UR4][R12.64+0x10] ;  /* 0x000010040cc87981 */ /* 0x0000e6000c1e1d00 */
[----:B------:R-:W-:Y:S01]  /*0dd0*/  IMAD.WIDE.U32 R192, R4, 0x20, R208 ;  /* 0x0000002004c07825 */ /* 0x000fe200078e00d0 */
[----:B------:R-:W4:Y:S03]  /*0de0*/  LDG.E R0, desc[UR4][R204.64] ;  /* 0x00000004cc007981 */ /* 0x000f26000c1e1900 */
[----:B--2---:R-:W-:Y:S01]  /*0df0*/  IMAD.WIDE.U32 R188, R5, 0x10, R228 ;  /* 0x0000001005bc7825 */ /* 0x004fe200078e00e4 */
[----:B------:R-:W2:Y:S03]  /*0e00*/  LDG.E.128 R8, desc[UR4][R192.64] ;  /* 0x00000004c0087981 */ /* 0x000ea6000c1e1d00 */
[----:B0-----:R-:W-:-:S02]  /*0e10*/  IMAD.WIDE.U32 R12, R220, 0x20, R208 ;  /* 0x00000020dc0c7825 */ /* 0x001fc400078e00d0 */
[----:B------:R-:W3:Y:S04]  /*0e20*/  LDG.E.128 R208, desc[UR4][R6.64+0x10] ;  /* 0x0000100406d07981 */ /* 0x000ee8000c1e1d00 */
[----:B------:R0:W3:Y:S04]  /*0e30*/  LDG.E.128 R204, desc[UR4][R6.64] ;  /* 0x0000000406cc7981 */ /* 0x0000e8000c1e1d00 */
[----:B------:R-:W3:Y:S04]  /*0e40*/  LDG.E.128 R212, desc[UR4][R12.64] ;  /* 0x000000040cd47981 */ /* 0x000ee8000c1e1d00 */
[----:B------:R1:W3:Y:S01]  /*0e50*/  LDG.E.128 R216, desc[UR4][R12.64+0x10] ;  /* 0x000010040cd87981 */ /* 0x0002e2000c1e1d00 */
[----:B0-----:R-:W-:-:S03]  /*0e60*/  IADD3 R6, R5, 0x100, RZ ;  /* 0x0000010005067810 */ /* 0x001fc60007ffe0ff */
[----:B------:R-:W3:Y:S02]  /*0e70*/  LDG.E.128 R188, desc[UR4][R188.64] ;  /* 0x00000004bcbc7981 */ /* 0x000ee4000c1e1d00 */
[--C-:B------:R-:W-:Y:S02]  /*0e80*/  IMAD.WIDE.U32 R6, R6, 0x10, R228.reuse ;  /* 0x0000001006067825 */ /* 0x100fe400078e00e4 */
[----:B------:R-:W3:Y:S02]  /*0e90*/  LDG.E.128 R192, desc[UR4][R192.64+0x10] ;  /* 0x00001004c0c07981 */ /* 0x000ee4000c1e1d00 */
[C---:B-1----:R-:W-:Y:S02]  /*0ea0*/  VIADD R12, R5.reuse, 0x200 ;  /* 0x00000200050c7836 */ /* 0x042fe40000000000 */
[----:B------:R0:W3:Y:S01]  /*0eb0*/  LDG.E.128 R220, desc[UR4][R6.64] ;  /* 0x0000000406dc7981 */ /* 0x0000e2000c1e1d00 */
[----:B------:R-:W-:Y:S01]  /*0ec0*/  IADD3 R5, R5, 0x300, RZ ;  /* 0x0000030005057810 */ /* 0x000fe20007ffe0ff */
[----:B0-----:R-:W-:-:S05]  /*0ed0*/  IMAD.WIDE.U32 R6, R12, 0x10, R228 ;  /* 0x000000100c067825 */ /* 0x001fca00078e00e4 */
[----:B------:R0:W3:Y:S02]  /*0ee0*/  LDG.E.128 R224, desc[UR4][R6.64] ;  /* 0x0000000406e07981 */ /* 0x0000e4000c1e1d00 */
[----:B0-----:R-:W-:-:S05]  /*0ef0*/  IMAD.WIDE.U32 R6, R5, 0x10, R228 ;  /* 0x0000001005067825 */ /* 0x001fca00078e00e4 */
[----:B------:R0:W3:Y:S01]  /*0f00*/  LDG.E.128 R228, desc[UR4][R6.64] ;  /* 0x0000000406e47981 */ /* 0x0000e2000c1e1d00 */
[----:B------:R-:W-:-:S05]  /*0f10*/  IMAD.U32 R5, RZ, RZ, UR16 ;  /* 0x00000010ff057e24 */ /* 0x000fca000f8e00ff */
[----:B------:R-:W-:Y:S02]  /*0f20*/  ISETP.NE.U32.AND P0, PT, R5, RZ, PT ;  /* 0x000000ff0500720c */ /* 0x000fe40003f05070 */
[----:B0-----:R-:W-:-:S04]  /*0f30*/  MOV R6, UR17 ;  /* 0x0000001100067c02 */ /* 0x001fc80008000f00 */
[----:B------:R-:W-:-:S13]  /*0f40*/  ISETP.NE.AND.EX P0, PT, R6, RZ, PT, P0 ;  /* 0x000000ff0600720c */ /* 0x000fda0003f05300 */
[----:B------:R-:W5:Y:S04]  /*0f50*/  @P0 LDG.E.128 R48, desc[UR4][R232.64] ;  /* 0x00000004e8300981 */ /* 0x000f68000c1e1d00 */
[----:B------:R2:W5:Y:S04]  /*0f60*/  @P0 LDG.E.128 R44, desc[UR4][R232.64+0x10] ;  /* 0x00001004e82c0981 */ /* 0x000568000c1e1d00 */
[----:B------:R-:W5:Y:S04]  /*0f70*/  @P0 LDG.E.128 R40, desc[UR4][R18.64] ;  /* 0x0000000412280981 */ /* 0x000f68000c1e1d00 */
[----:B------:R-:W5:Y:S04]  /*0f80*/  @P0 LDG.E.128 R36, desc[UR4][R18.64+0x10] ;  /* 0x0000100412240981 */ /* 0x000f68000c1e1d00 */
[----:B------:R-:W5:Y:S04]  /*0f90*/  @P0 LDG.E.128 R32, desc[UR4][R16.64] ;  /* 0x0000000410200981 */ /* 0x000f68000c1e1d00 */
[----:B------:R-:W5:Y:S04]  /*0fa0*/  @P0 LDG.E.128 R28, desc[UR4][R16.64+0x10] ;  /* 0x00001004101c0981 */ /* 0x000f68000c1e1d00 */
[----:B------:R-:W5:Y:S04]  /*0fb0*/  @P0 LDG.E.128 R24, desc[UR4][R14.64] ;  /* 0x000000040e180981 */ /* 0x000f68000c1e1d00 */
[----:B------:R0:W5:Y:S01]  /*0fc0*/  @P0 LDG.E.128 R20, desc[UR4][R14.64+0x10] ;  /* 0x000010040e140981 */ /* 0x000162000c1e1d00 */
[----:B------:R-:W-:-:S04]  /*0fd0*/  ISETP.NE.AND P0, PT, R235, RZ, PT ;  /* 0x000000ffeb00720c */ /* 0x000fc80003f05270 */
[----:B----4-:R-:W-:-:S05]  /*0fe0*/  FSEL R0, R0, RZ, !P0 ;  /* 0x000000ff00007208 */ /* 0x010fca0004000000 */
[C---:B--2---:R-:W-:Y:S01]  /*0ff0*/  FADD.FTZ R232, -R0.reuse, R8 ;  /* 0x0000000800e87221 */ /* 0x044fe20000010100 */
[C---:B------:R-:W-:Y:S01]  /*1000*/  FADD.FTZ R7, -R0.reuse, R9 ;  /* 0x0000000900077221 */ /* 0x040fe20000010100 */
[C---:B0-----:R-:W-:Y:S01]  /*1010*/  FADD.FTZ R14, -R0.reuse, R196 ;  /* 0x000000c4000e7221 */ /* 0x041fe20000010100 */
[C---:B------:R-:W-:Y:S01]  /*1020*/  FADD.FTZ R15, -R0.reuse, R197 ;  /* 0x000000c5000f7221 */ /* 0x040fe20000010100 */
[C---:B------:R-:W-:Y:S01]  /*1030*/  FADD.FTZ R16, -R0.reuse, R198 ;  /* 0x000000c600107221 */ /* 0x040fe20000010100 */
[C---:B------:R-:W-:Y:S01]  /*1040*/  FADD.FTZ R17, -R0.reuse, R199 ;  /* 0x000000c700117221 */ /* 0x040fe20000010100 */
[C---:B---3--:R-:W-:Y:S01]  /*1050*/  FADD.FTZ R18, -R0.reuse, R200 ;  /* 0x000000c800127221 */ /* 0x048fe20000010100 */
        /* <DEDUP_REMOVED lines=10> */
[----:B------:R-:W-:Y:S01]  /*1100*/  IMAD.U32 R240, R188, 0x10000, RZ ;  /* 0x00010000bcf07824 */ /* 0x000fe200078e00ff */
[C---:B------:R-:W-:Y:S01]  /*1110*/  PRMT R246, R189.reuse, 0x7632, R246 ;  /* 0x00007632bdf67816 */ /* 0x040fe200000000f6 */
[----:B------:R-:W-:Y:S01]  /*1120*/  IMAD.U32 R236, R190, 0x10000, RZ ;  /* 0x00010000beec7824 */ /* 0x000fe200078e00ff */
[----:B------:R-:W-:Y:S01]  /*1130*/  SHF.L.U32 R238, R189, 0x10, RZ ;  /* 0x00000010bdee7819 */ /* 0x000fe200000006ff */
[----:B------:R-:W-:Y:S01]  /*1140*/  FADD.FTZ R8, -R0, R192 ;  /* 0x000000c000087221 */ /* 0x000fe20000010100 */
        /* <DEDUP_REMOVED lines=19> */
[----:B------:R-:W-:Y:S02]  /*1280*/  PRMT R0, R227, 0x7632, R0 ;  /* 0x00007632e3007816 */ /* 0x000fe40000000000 */
[C---:B------:R-:W-:Y:S02]  /*1290*/  PRMT R252, R225.reuse, 0x7632, R252 ;  /* 0x00007632e1fc7816 */ /* 0x040fe400000000fc */
[----:B------:R-:W-:Y:S01]  /*12a0*/  SHF.L.U32 R209, R225, 0x10, RZ ;  /* 0x00000010e1d17819 */ /* 0x000fe200000006ff */
[----:B------:R-:W-:Y:S02]  /*12b0*/  IMAD.MOV.U32 R225, RZ, RZ, R55 ;  /* 0x000000ffffe17224 */ /* 0x000fe400078e0037 */
[----:B-----5:R-:W-:Y:S01]  /*12c0*/  FMUL.FTZ R55, R3, R7 ;  /* 0x0000000703377220 */ /* 0x020fe20000410000 */
[C---:B------:R-:W-:Y:S01]  /*12d0*/  PRMT R52, R231.reuse, 0x7632, R52 ;  /* 0x00007632e7347816 */ /* 0x040fe20000000034 */
[----:B------:R-:W-:Y:S01]  /*12e0*/  IMAD.U32 R217, R231, 0x10000, RZ ;  /* 0x00010000e7d97824 */ /* 0x000fe200078e00ff */
[----:B------:R-:W-:Y:S01]  /*12f0*/  MOV R231, R0 ;  /* 0x0000000000e77202 */ /* 0x000fe20000000f00 */
[C---:B------:R-:W-:Y:S01]  /*1300*/  FMUL.FTZ R0, R3.reuse, R232 ;  /* 0x000000e803007220 */ /* 0x040fe20000410000 */
[----:B------:R-:W-:Y:S01]  /*1310*/  FMUL.FTZ R232, R3, R10 ;  /* 0x0000000a03e87220 */ /* 0x000fe20000410000 */
[C---:B------:R-:W-:Y:S01]  /*1320*/  PRMT R54, R229.reuse, 0x7632, R54 ;  /* 0x00007632e5367816 */ /* 0x040fe20000000036 */
[----:B------:R-:W-:Y:S01]  /*1330*/  IMAD.U32 R215, R229, 0x10000, RZ ;  /* 0x00010000e5d77824 */ /* 0x000fe200078e00ff */
[----:B------:R-:W-:Y:S01]  /*1340*/  PRMT R250, R226, 0x7632, R250 ;  /* 0x00007632e2fa7816 */ /* 0x000fe200000000fa */
[----:B------:R-:W2:Y:S01]  /*1350*/  LDL R229, [R1+0x80] ;  /* 0x0000800001e57983 */ /* 0x000ea20000100800 */
[----:B------:R-:W-:-:S03]  /*1360*/  FMUL.FTZ R239, R3, R15 ;  /* 0x0000000f03ef7220 */ /* 0x000fc60000410000 */
[----:B------:R0:W-:Y:S01]  /*1370*/  STL [R1+0x8], R55 ;  /* 0x0000083701007387 */ /* 0x0001e20000100800 */
[----:B------:R-:W-:-:S03]  /*1380*/  FMUL.FTZ R7, R3, R192 ;  /* 0x000000c003077220 */ /* 0x000fc60000410000 */
[----:B------:R-:W-:Y:S01]  /*1390*/  STL [R1], R232 ;  /* 0x000000e801007387 */ /* 0x000fe20000100800 */
[----:B------:R-:W-:-:S03]  /*13a0*/  MOV R192, R250 ;  /* 0x000000fa00c07202 */ /* 0x000fc60000000f00 */
[----:B------:R-:W3:Y:S01]  /*13b0*/  LDL R15, [R1+0xb0] ;  /* 0x0000b000010f7983 */ /* 0x000ee20000100800 */
[C---:B------:R-:W-:Y:S02]  /*13c0*/  PRMT R53, R230.reuse, 0x7632, R53 ;  /* 0x00007632e6357816 */ /* 0x040fe40000000035 */
[----:B------:R-:W-:Y:S01]  /*13d0*/  SHF.L.U32 R216, R230, 0x10, RZ ;  /* 0x00000010e6d87819 */ /* 0x000fe200000006ff */
[----:B------:R-:W4:Y:S01]  /*13e0*/  LDL R250, [R1+0xb4] ;  /* 0x0000b40001fa7983 */ /* 0x000f220000100800 */
[----:B------:R-:W-:-:S03]  /*13f0*/  FMUL.FTZ R230, R3, R18 ;  /* 0x0000001203e67220 */ /* 0x000fc60000410000 */
[----:B------:R-:W2:Y:S01]  /*1400*/  LDL R18, [R1+0xbc] ;  /* 0x0000bc0001127983 */ /* 0x000ea20000100800 */
[----:B------:R-:W-:-:S03]  /*1410*/  FMUL.FTZ R237, R3, R16 ;  /* 0x0000001003ed7220 */ /* 0x000fc60000410000 */
[----:B------:R-:W2:Y:S01]  /*1420*/  LDL R16, [R1+0xb8] ;  /* 0x0000b80001107983 */ /* 0x000ea20000100800 */
[C---:B------:R-:W-:Y:S01]  /*1430*/  FMUL.FTZ R251, R3.reuse, R11 ;  /* 0x0000000b03fb7220 */ /* 0x040fe20000410000 */
[C---:B------:R-:W-:Y:S02]  /*1440*/  FMUL.FTZ R11, R3.reuse, R196 ;  /* 0x000000c4030b7220 */ /* 0x040fe40000410000 */
[----:B------:R-:W2:Y:S01]  /*1450*/  LDL R196, [R1+0xa4] ;  /* 0x0000a40001c47983 */ /* 0x000ea20000100800 */
[C---:B------:R-:W-:Y:S01]  /*1460*/  FMUL.FTZ R245, R3.reuse, R12 ;  /* 0x0000000c03f57220 */ /* 0x040fe20000410000 */
[----:B------:R-:W-:Y:S02]  /*1470*/  FMUL.FTZ R12, R3, R197 ;  /* 0x000000c5030c7220 */ /* 0x000fe40000410000 */
[----:B------:R-:W2:Y:S01]  /*1480*/  LDL R197, [R1+0xa8] ;  /* 0x0000a80001c57983 */ /* 0x000ea20000100800 */
[----:B------:R-:W-:Y:S01]  /*1490*/  SHF.L.U32 R211, R223, 0x10, RZ ;  /* 0x00000010dfd37819 */ /* 0x000fe200000006ff */
[C---:B------:R-:W-:Y:S01]  /*14a0*/  IMAD.U32 R210, R224.reuse, 0x10000, RZ ;  /* 0x00010000e0d27824 */ /* 0x040fe200078e00ff */
[----:B------:R-:W-:Y:S01]  /*14b0*/  PRMT R223, R224, 0x7632, R223 ;  /* 0x00007632e0df7816 */ /* 0x000fe200000000df */
[C---:B------:R-:W-:Y:S01]  /*14c0*/  FMUL.FTZ R224, R3.reuse, R189 ;  /* 0x000000bd03e07220 */ /* 0x040fe20000410000 */
[C---:B------:R-:W-:Y:S01]  /*14d0*/  FMUL.FTZ R241, R3.reuse, R14 ;  /* 0x0000000e03f17220 */ /* 0x040fe20000410000 */
[C---:B------:R-:W-:Y:S01]  /*14e0*/  FMUL.FTZ R189, R3.reuse, R200 ;  /* 0x000000c803bd7220 */ /* 0x040fe20000410000 */
[----:B------:R-:W-:Y:S01]  /*14f0*/  FMUL.FTZ R200, R3, R203 ;  /* 0x000000cb03c87220 */ /* 0x000fe20000410000 */
[----:B------:R-:W-:-:S02]  /*1500*/  IMAD.U32 R14, R248, 0x10000, RZ ;  /* 0x00010000f80e7824 */ /* 0x000fc400078e00ff */
[C---:B------:R-:W-:Y:S01]  /*1510*/  FMUL.FTZ R243, R3.reuse, R13 ;  /* 0x0000000d03f37220 */ /* 0x040fe20000410000 */
[C---:B------:R-:W-:Y:S01]  /*1520*/  FMUL.FTZ R13, R3.reuse, R198 ;  /* 0x000000c6030d7220 */ /* 0x040fe20000410000 */
[C---:B------:R-:W-:Y:S01]  /*1530*/  FMUL.FTZ R249, R3.reuse, R8 ;  /* 0x0000000803f97220 */ /* 0x040fe20000410000 */
[----:B------:R-:W-:Y:S01]  /*1540*/  FMUL.FTZ R247, R3, R9 ;  /* 0x0000000903f77220 */ /* 0x000fe20000410000 */
[----:B------:R-:W-:Y:S02]  /*1550*/  IMAD.U32 R206, R227, 0x10000, RZ ;  /* 0x00010000e3ce7824 */ /* 0x000fe400078e00ff */
[C---:B------:R-:W-:Y:S01]  /*1560*/  FMUL.FTZ R235, R3.reuse, R17 ;  /* 0x0000001103eb7220 */ /* 0x040fe20000410000 */
[C---:B------:R-:W-:Y:S01]  /*1570*/  FMUL.FTZ R8, R3.reuse, R193 ;  /* 0x000000c103087220 */ /* 0x040fe20000410000 */
[C---:B------:R-:W-:Y:S01]  /*1580*/  FMUL.FTZ R9, R3.reuse, R194 ;  /* 0x000000c203097220 */ /* 0x040fe20000410000 */
[C---:B------:R-:W-:Y:S01]  /*1590*/  FMUL.FTZ R10, R3.reuse, R195 ;  /* 0x000000c3030a7220 */ /* 0x040fe20000410000 */
[C---:B------:R-:W-:Y:S01]  /*15a0*/  PRMT R227, R228.reuse, 0x7632, R227 ;  /* 0x00007632e4e37816 */ /* 0x040fe200000000e3 */
[----:B------:R-:W2:Y:S01]  /*15b0*/  LDL R17, [R1+0xa0] ;  /* 0x0000a00001117983 */ /* 0x000ea20000100800 */
[----:B------:R-:W-:Y:S01]  /*15c0*/  SHF.L.U32 R207, R228, 0x10, RZ ;  /* 0x00000010e4cf7819 */ /* 0x000fe200000006ff */
[----:B------:R-:W-:Y:S01]  /*15d0*/  FMUL.FTZ R228, R3, R19 ;  /* 0x0000001303e47220 */ /* 0x000fe20000410000 */
[----:B------:R-:W-:Y:S01]  /*15e0*/  FFMA.FTZ R117, R55, R14, R117 ;  /* 0x0000000e37757223 */ /* 0x000fe20000010075 */
[----:B------:R-:W2:Y:S01]  /*15f0*/  LDL R193, [R1+0xac] ;  /* 0x0000ac0001c17983 */ /* 0x000ea20000100800 */
[----:B------:R-:W-:Y:S01]  /*1600*/  FADD.FTZ R145, R145, R14 ;  /* 0x0000000e91917221 */ /* 0x000fe20000010000 */
[----:B------:R-:W-:-:S02]  /*1610*/  IMAD.MOV.U32 R19, RZ, RZ, R252 ;  /* 0x000000ffff137224 */ /* 0x000fc400078e00fc */
[----:B------:R-:W2:Y:S04]  /*1620*/  LDL R194, [R1+0x90] ;  /* 0x0000900001c27983 */ /* 0x000ea80000100800 */
[----:B------:R-:W2:Y:S01]  /*1630*/  LDL R195, [R1+0x98] ;  /* 0x0000980001c37983 */ /* 0x000ea20000100800 */
[----:B---3--:R-:W-:Y:S01]  /*1640*/  FMUL.FTZ R203, R15, R240 ;  /* 0x000000f00fcb7220 */ /* 0x008fe20000410000 */
[----:B------:R-:W-:Y:S01]  /*1650*/  SHF.L.U32 R15, R246, 0x10, RZ ;  /* 0x00000010f60f7819 */ /* 0x000fe200000006ff */
[----:B----4-:R-:W-:-:S04]  /*1660*/  FMUL.FTZ R198, R250, R14 ;  /* 0x0000000efac67220 */ /* 0x010fc80000410000 */
[-C--:B------:R-:W-:Y:S01]  /*1670*/  FFMA.FTZ R119, R251, R15.reuse, R119 ;  /* 0x0000000ffb777223 */ /* 0x080fe20000010077 */
[----:B------:R-:W-:Y:S01]  /*1680*/  FADD.FTZ R147, R147, R15 ;  /* 0x0000000f93937221 */ /* 0x000fe20000010000 */
[----:B--2---:R-:W-:Y:S02]  /*1690*/  FMUL.FTZ R250, R18, R15 ;  /* 0x0000000f12fa7220 */ /* 0x004fe40000410000 */
[----:B------:R-:W2:Y:S04]  /*16a0*/  LDL R18, [R1+0x88] ;  /* 0x0000880001127983 */ /* 0x000ea80000100800 */
[----:B------:R-:W3:Y:S01]  /*16b0*/  LDL R15, [R1+0x70] ;  /* 0x00007000010f7983 */ /* 0x000ee20000100800 */
[----:B------:R-:W-:-:S03]  /*16c0*/  FMUL.FTZ R252, R16, R238 ;  /* 0x000000ee10fc7220 */ /* 0x000fc60000410000 */
[----:B------:R1:W-:Y:S01]  /*16d0*/  STL [R1+0x4], R198 ;  /* 0x000004c601007387 */ /* 0x0003e20000100800 */
[----:B------:R-:W-:-:S03]  /*16e0*/  IMAD.U32 R16, R244, 0x10000, RZ ;  /* 0x00010000f4107824 */ /* 0x000fc600078e00ff */
[----:B------:R-:W4:Y:S01]  /*16f0*/  LDL R14, [R1+0x78] ;  /* 0x00007800010e7983 */ /* 0x000f220000100800 */
[----:B------:R-:W-:Y:S01]  /*1700*/  FADD.FTZ R141, R141, R16 ;  /* 0x000000108d8d7221 */ /* 0x000fe20000010000 */
[-C--:B------:R-:W-:Y:S01]  /*1710*/  FFMA.FTZ R109, R247, R16.reuse, R109 ;  /* 0x00000010f76d7223 */ /* 0x080fe2000001006d */
[----:B------:R-:W-:Y:S02]  /*1720*/  FMUL.FTZ R246, R196, R16 ;  /* 0x00000010c4f67220 */ /* 0x000fe40000410000 */
[----:B------:R-:W2:Y:S01]  /*1730*/  LDL R16, [R1+0x60] ;  /* 0x0000600001107983 */ /* 0x000ea20000100800 */
[----:B------:R-:W-:-:S03]  /*1740*/  FMUL.FTZ R244, R197, R233 ;  /* 0x000000e9c5f47220 */ /* 0x000fc60000410000 */
[----:B------:R-:W3:Y:S01]  /*1750*/  LDL R197, [R1+0x50] ;  /* 0x0000500001c57983 */ /* 0x000ee20000100800 */
[C---:B------:R-:W-:Y:S01]  /*1760*/  PRMT R218, R220.reuse, 0x7632, R218 ;  /* 0x00007632dcda7816 */ /* 0x040fe200000000da */
[----:B------:R-:W-:Y:S01]  /*1770*/  IMAD.U32 R214, R220, 0x10000, RZ ;  /* 0x00010000dcd67824 */ /* 0x000fe200078e00ff */
[C---:B------:R-:W-:Y:S01]  /*1780*/  PRMT R220, R221.reuse, 0x7632, R220 ;  /* 0x00007632dddc7816 */ /* 0x040fe200000000dc */
[----:B------:R-:W-:Y:S01]  /*1790*/  IMAD.U32 R212, R222, 0x10000, RZ ;  /* 0x00010000ded47824 */ /* 0x000fe200078e00ff */
[----:B------:R-:W-:Y:S02]  /*17a0*/  SHF.L.U32 R213, R221, 0x10, RZ ;  /* 0x00000010ddd57819 */ /* 0x000fe400000006ff */
[----:B------:R-:W-:Y:S01]  /*17b0*/  SHF.L.U32 R208, R226, 0x10, RZ ;  /* 0x00000010e2d07819 */ /* 0x000fe200000006ff */
[C---:B------:R-:W-:Y:S01]  /*17c0*/  FMUL.FTZ R219, R3.reuse, R191 ;  /* 0x000000bf03db7220 */ /* 0x040fe20000410000 */
[----:B------:R-:W-:Y:S01]  /*17d0*/  PRMT R221, R222, 0x7632, R221 ;  /* 0x00007632dedd7816 */ /* 0x000fe200000000dd */
[C---:B------:R-:W-:Y:S01]  /*17e0*/  FMUL.FTZ R222, R3.reuse, R190 ;  /* 0x000000be03de7220 */ /* 0x040fe20000410000 */
[C---:B------:R-:W-:Y:S01]  /*17f0*/  FMUL.FTZ R190, R3.reuse, R201 ;  /* 0x000000c903be7220 */ /* 0x040fe20000410000 */
[C---:B------:R-:W-:Y:S01]  /*1800*/  FMUL.FTZ R201, R3.reuse, R204 ;  /* 0x000000cc03c97220 */ /* 0x040fe20000410000 */
[C---:B------:R-:W-:Y:S01]  /*1810*/  FMUL.FTZ R191, R3.reuse, R202 ;  /* 0x000000ca03bf7220 */ /* 0x040fe20000410000 */
[----:B------:R-:W-:Y:S01]  /*1820*/  FMUL.FTZ R202, R3, R205 ;  /* 0x000000cd03ca7220 */ /* 0x000fe20000410000 */
[----:B------:R-:W-:Y:S01]  /*1830*/  FADD.FTZ R140, R140, R236 ;  /* 0x000000ec8c8c7221 */ /* 0x000fe20000010000 */
[-C--:B------:R-:W-:Y:S01]  /*1840*/  FFMA.FTZ R108, R249, R236.reuse, R108 ;  /* 0x000000ecf96c7223 */ /* 0x080fe2000001006c */
[----:B------:R-:W-:Y:S01]  /*1850*/  FMUL.FTZ R248, R17, R236 ;  /* 0x000000ec11f87220 */ /* 0x000fe20000410000 */
[----:B------:R-:W-:Y:S01]  /*1860*/  SHF.L.U32 R17, R242, 0x10, RZ ;  /* 0x00000010f2117819 */ /* 0x000fe200000006ff */
[----:B------:R-:W3:Y:S01]  /*1870*/  LDL R196, [R1+0x68] ;  /* 0x0000680001c47983 */ /* 0x000ee20000100800 */
[----:B------:R-:W-:Y:S01]  /*1880*/  FMUL.FTZ R236, R195, R213 ;  /* 0x000000d5c3ec7220 */ /* 0x000fe20000410000 */
[----:B------:R-:W-:-:S02]  /*1890*/  IMAD.U32 R195, R221, 0x10000, RZ ;  /* 0x00010000ddc37824 */ /* 0x000fc400078e00ff */
[----:B------:R-:W-:Y:S01]  /*18a0*/  FMUL.FTZ R226, R3, R188 ;  /* 0x000000bc03e27220 */ /* 0x000fe20000410000 */
        /* <DEDUP_REMOVED lines=8> */
[----:B------:R-:W-:Y:S01]  /*1930*/  FMUL.FTZ R188, R3, R199 ;  /* 0x000000c703bc7220 */ /* 0x000fe20000410000 */
[----:B------:R-:W-:Y:S01]  /*1940*/  FFMA.FTZ R96, R222, R210, R96 ;  /* 0x000000d2de607223 */ /* 0x000fe20000010060 */
[----:B------:R-:W-:Y:S01]  /*1950*/  FADD.FTZ R120, R120, R210 ;  /* 0x000000d278787221 */ /* 0x000fe20000010000 */
[----:B------:R-:W-:Y:S01]  /*1960*/  FADD.FTZ R176, R176, R208 ;  /* 0x000000d0b0b07221 */ /* 0x000fe20000010000 */
[----:B------:R-:W-:Y:S01]  /*1970*/  FFMA.FTZ R88, R9, R208, R88 ;  /* 0x000000d009587223 */ /* 0x000fe20000010058 */
[----:B----4-:R-:W-:Y:S01]  /*1980*/  FMUL.FTZ R204, R14, R209 ;  /* 0x000000d10ecc7220 */ /* 0x010fe20000410000 */
[----:B------:R-:W-:-:S04]  /*1990*/  FADD.FTZ R14, RZ, R203 ;  /* 0x000000cbff0e7221 */ /* 0x000fc80000010000 */
[----:B------:R-:W-:Y:S01]  /*19a0*/  FADD.FTZ R14, R14, R198 ;  /* 0x000000c60e0e7221 */ /* 0x000fe20000010000 */
[----:B--2---:R-:W-:-:S03]  /*19b0*/  FMUL.FTZ R205, R16, R208 ;  /* 0x000000d010cd7220 */ /* 0x004fc60000410000 */
[----:B------:R-:W-:Y:S01]  /*19c0*/  FADD.FTZ R16, R14, R252 ;  /* 0x000000fc0e107221 */ /* 0x000fe20000010000 */
[----:B---3--:R-:W-:-:S03]  /*19d0*/  FMUL.FTZ R221, R15, R210 ;  /* 0x000000d20fdd7220 */ /* 0x008fc60000410000 */
[----:B------:R-:W-:Y:S01]  /*19e0*/  FADD.FTZ R16, R16, R250 ;  /* 0x000000fa10107221 */ /* 0x000fe20000010000 */
[----:B------:R-:W-:-:S03]  /*19f0*/  FFMA.FTZ R15, R0, R203, RZ ;  /* 0x000000cb000f7223 */ /* 0x000fc600000100ff */
[----:B------:R-:W-:Y:S01]  /*1a00*/  FADD.FTZ R16, R16, R248 ;  /* 0x000000f810107221 */ /* 0x000fe20000010000 */
[----:B------:R-:W-:Y:S01]  /*1a10*/  FFMA.FTZ R15, R55, R198, R15 ;  /* 0x000000c6370f7223 */ /* 0x000fe2000001000f */
[----:B------:R-:W-:Y:S01]  /*1a20*/  FMUL.FTZ R225, R18, R211 ;  /* 0x000000d312e17220 */ /* 0x000fe20000410000 */
[----:B0-----:R0:W5:Y:S01]  /*1a30*/  LDL.LU R55, [R1+0xcc] ;  /* 0x0000cc0001377983 */ /* 0x0011620000300800 */
[----:B------:R-:W-:Y:S01]  /*1a40*/  FADD.FTZ R16, R16, R246 ;  /* 0x000000f610107221 */ /* 0x000fe20000010000 */
[----:B------:R-:W-:Y:S02]  /*1a50*/  FMUL.FTZ R207, R197, R207 ;  /* 0x000000cfc5cf7220 */ /* 0x000fe40000410000 */
[----:B------:R-:W2:Y:S01]  /*1a60*/  LDL R211, [R1+0x94] ;  /* 0x0000940001d37983 */ /* 0x000ea20000100800 */
[----:B------:R-:W-:Y:S01]  /*1a70*/  FADD.FTZ R197, R16, R244 ;  /* 0x000000f410c57221 */ /* 0x000fe20000010000 */
[----:B------:R-:W-:Y:S02]  /*1a80*/  SHF.L.U32 R16, R54, 0x10, RZ ;  /* 0x0000001036107819 */ /* 0x000fe400000006ff */
[----:B------:R-:W3:Y:S04]  /*1a90*/  LDL R210, [R1+0x9c] ;  /* 0x00009c0001d27983 */ /* 0x000ee80000100800 */
[----:B------:R-:W4:Y:S04]  /*1aa0*/  LDL R208, [R1+0x84] ;  /* 0x0000840001d07983 */ /* 0x000f280000100800 */
[----:B------:R-:W4:Y:S04]  /*1ab0*/  LDL R199, [R1+0x58] ;  /* 0x0000580001c77983 */ /* 0x000f280000100800 */
[----:B------:R0:W5:Y:S04]  /*1ac0*/  LDL.LU R54, [R1+0xc8] ;  /* 0x0000c80001367983 */ /* 0x0001680000300800 */
[----:B-1----:R-:W4:Y:S01]  /*1ad0*/  LDL R198, [R1+0x8c] ;  /* 0x00008c0001c67983 */ /* 0x002f220000100800 */
[----:B------:R-:W-:Y:S01]  /*1ae0*/  FFMA.FTZ R15, R232, R252, R15 ;  /* 0x000000fce80f7223 */ /* 0x000fe2000001000f */
[----:B------:R-:W-:-:S02]  /*1af0*/  IMAD.U32 R193, R218, 0x10000, RZ ;  /* 0x00010000dac17824 */ /* 0x000fc400078e00ff */
[----:B------:R-:W-:Y:S01]  /*1b00*/  FFMA.FTZ R98, R7, R209, R98 ;  /* 0x000000d107627223 */ /* 0x000fe20000010062 */
[----:B------:R-:W-:Y:S02]  /*1b10*/  FADD.FTZ R122, R122, R209 ;  /* 0x000000d17a7a7221 */ /* 0x000fe40000010000 */
[----:B------:R-:W4:Y:S01]  /*1b20*/  LDL R209, [R1+0x74] ;  /* 0x0000740001d17983 */ /* 0x000f220000100800 */
[----:B------:R-:W-:Y:S01]  /*1b30*/  FFMA.FTZ R116, R0, R240, R116 ;  /* 0x000000f000747223 */ /* 0x000fe20000010074 */
[----:B------:R-:W-:Y:S01]  /*1b40*/  FADD.FTZ R144, R144, R240 ;  /* 0x000000f090907221 */ /* 0x000fe20000010000 */
[----:B------:R-:W-:Y:S01]  /*1b50*/  FFMA.FTZ R118, R232, R238, R118 ;  /* 0x000000eee8767223 */ /* 0x000fe20000010076 */
[----:B------:R-:W-:Y:S01]  /*1b60*/  FADD.FTZ R146, R146, R238 ;  /* 0x000000ee92927221 */ /* 0x000fe20000010000 */
[----:B------:R-:W-:Y:S01]  /*1b70*/  FFMA.FTZ R15, R251, R250, R15 ;  /* 0x000000fafb0f7223 */ /* 0x000fe2000001000f */
[----:B------:R-:W-:Y:S01]  /*1b80*/  FMUL.FTZ R240, R194, R214 ;  /* 0x000000d6c2f07220 */ /* 0x000fe20000410000 */
[----:B------:R-:W-:Y:S01]  /*1b90*/  SHF.L.U32 R194, R220, 0x10, RZ ;  /* 0x00000010dcc27819 */ /* 0x000fe200000006ff */
[----:B------:R-:W-:Y:S01]  /*1ba0*/  FADD.FTZ R178, R178, R206 ;  /* 0x000000ceb2b27221 */ /* 0x000fe20000010000 */
[-C--:B------:R-:W-:Y:S01]  /*1bb0*/  FFMA.FTZ R90, R11, R206.reuse, R90 ;  /* 0x000000ce0b5a7223 */ /* 0x080fe2000001005a */
[----:B------:R-:W-:Y:S01]  /*1bc0*/  FMUL.FTZ R206, R196, R206 ;  /* 0x000000cec4ce7220 */ /* 0x000fe20000410000 */
[----:B------:R-:W-:Y:S01]  /*1bd0*/  FFMA.FTZ R196, R249, R248, R15 ;  /* 0x000000f8f9c47223 */ /* 0x000fe2000001000f */
[----:B------:R-:W-:Y:S01]  /*1be0*/  SHF.L.U32 R15, R227, 0x10, RZ ;  /* 0x00000010e30f7819 */ /* 0x000fe200000006ff */
[----:B------:R-:W-:-:S02]  /*1bf0*/  IMAD.U32 R18, R223, 0x10000, RZ ;  /* 0x00010000df127824 */ /* 0x000fc400078e00ff */
[----:B------:R-:W-:Y:S01]  /*1c00*/  FADD.FTZ R131, R131, R17 ;  /* 0x0000001183837221 */ /* 0x000fe20000010000 */
[----:B------:R-:W-:Y:S02]  /*1c10*/  IMAD.U32 R14, R231, 0x10000, RZ ;  /* 0x00010000e70e7824 */ /* 0x000fe400078e00ff */
[----:B------:R-:W-:Y:S01]  /*1c20*/  FFMA.FTZ R103, R224, R17, R103 ;  /* 0x00000011e0677223 */ /* 0x000fe20000010067 */
[----:B--2---:R-:W-:Y:S02]  /*1c30*/  FMUL.FTZ R238, R211, R193 ;  /* 0x000000c1d3ee7220 */ /* 0x004fe40000410000 */
[----:B------:R-:W2:Y:S01]  /*1c40*/  LDL R211, [R1+0x64] ;  /* 0x0000640001d37983 */ /* 0x000ea20000100800 */
[----:B---3--:R-:W-:-:S03]  /*1c50*/  FMUL.FTZ R231, R210, R194 ;  /* 0x000000c2d2e77220 */ /* 0x008fc60000410000 */
[----:B------:R-:W3:Y:S01]  /*1c60*/  LDL R210, [R1+0x7c] ;  /* 0x00007c0001d27983 */ /* 0x000ee20000100800 */
[----:B----4-:R-:W-:Y:S01]  /*1c70*/  FMUL.FTZ R227, R208, R195 ;  /* 0x000000c3d0e37220 */ /* 0x010fe20000410000 */
[----:B------:R-:W-:Y:S02]  /*1c80*/  FMUL.FTZ R208, R199, R215 ;  /* 0x000000d7c7d07220 */ /* 0x000fe40000410000 */
[----:B------:R-:W4:Y:S01]  /*1c90*/  LDL R199, [R1+0x40] ;  /* 0x0000400001c77983 */ /* 0x000f220000100800 */
[----:B------:R-:W-:Y:S01]  /*1ca0*/  FMUL.FTZ R223, R198, R17 ;  /* 0x00000011c6df7220 */ /* 0x000fe20000410000 */
[----:B------:R-:W-:Y:S02]  /*1cb0*/  IMAD.U32 R17, R53, 0x10000, RZ ;  /* 0x0001000035117824 */ /* 0x000fe400078e00ff */
[----:B------:R0:W5:Y:S04]  /*1cc0*/  LDL.LU R53, [R1+0xc4] ;  /* 0x0000c40001357983 */ /* 0x0001680000300800 */
[----:B------:R-:W3:Y:S01]  /*1cd0*/  LDL R198, [R1+0x6c] ;  /* 0x00006c0001c67983 */ /* 0x000ee20000100800 */
        /* <DEDUP_REMOVED lines=10> */
[----:B------:R-:W-:Y:S01]  /*1d80*/  FMUL.FTZ R229, R229, R212 ;  /* 0x000000d4e5e57220 */ /* 0x000fe20000410000 */
[----:B------:R-:W4:Y:S01]  /*1d90*/  LDL R197, [R1+0x54] ;  /* 0x0000540001c57983 */ /* 0x000f220000100800 */
[----:B------:R-:W-:Y:S01]  /*1da0*/  FFMA.FTZ R196, R241, R240, R196 ;  /* 0x000000f0f1c47223 */ /* 0x000fe200000100c4 */
[----:B------:R-:W-:-:S03]  /*1db0*/  FADD.FTZ R193, R193, R236 ;  /* 0x000000ecc1c17221 */ /* 0x000fc60000010000 */
[----:B------:R-:W-:Y:S01]  /*1dc0*/  FFMA.FTZ R196, R239, R238, R196 ;  /* 0x000000eeefc47223 */ /* 0x000fe200000100c4 */
[----:B------:R-:W-:-:S03]  /*1dd0*/  FADD.FTZ R194, R193, R231 ;  /* 0x000000e7c1c27221 */ /* 0x000fc60000010000 */
[----:B------:R-:W-:Y:S01]  /*1de0*/  FFMA.FTZ R196, R237, R236, R196 ;  /* 0x000000ecedc47223 */ /* 0x000fe200000100c4 */
[----:B------:R-:W-:-:S03]  /*1df0*/  FADD.FTZ R194, R194, R229 ;  /* 0x000000e5c2c27221 */ /* 0x000fc60000010000 */
[----:B------:R-:W-:Y:S01]  /*1e00*/  FFMA.FTZ R193, R235, R231, R196 ;  /* 0x000000e7ebc17223 */ /* 0x000fe200000100c4 */
[----:B------:R-:W-:Y:S01]  /*1e10*/  FADD.FTZ R194, R194, R227 ;  /* 0x000000e3c2c27221 */ /* 0x000fe20000010000 */
[----:B------:R-:W4:Y:S03]  /*1e20*/  LDL R196, [R1+0x5c] ;  /* 0x00005c0001c47983 */ /* 0x000f260000100800 */
[----:B------:R-:W-:Y:S01]  /*1e30*/  FADD.FTZ R194, R194, R225 ;  /* 0x000000e1c2c27221 */ /* 0x000fe20000010000 */
[----:B------:R-:W-:Y:S01]  /*1e40*/  FADD.FTZ R129, R129, R195 ;  /* 0x000000c381817221 */ /* 0x000fe20000010000 */
[----:B------:R-:W-:Y:S02]  /*1e50*/  FFMA.FTZ R101, R228, R195, R101 ;  /* 0x000000c3e4657223 */ /* 0x000fe40000010065 */
[----:B------:R-:W-:Y:S01]  /*1e60*/  FADD.FTZ R194, R194, R223 ;  /* 0x000000dfc2c27221 */ /* 0x000fe20000010000 */
[----:B------:R-:W4:Y:S01]  /*1e70*/  LDL R195, [R1+0x44] ;  /* 0x0000440001c37983 */ /* 0x000f220000100800 */
[----:B------:R-:W-:Y:S01]  /*1e80*/  SHF.L.U32 R192, R192, 0x10, RZ ;  /* 0x00000010c0c07819 */ /* 0x000fe200000006ff */
[-C--:B------:R-:W-:Y:S01]  /*1e90*/  FFMA.FTZ R97, R219, R18.reuse, R97 ;  /* 0x00000012db617223 */ /* 0x080fe20000010061 */
[----:B------:R-:W-:Y:S01]  /*1ea0*/  FADD.FTZ R121, R121, R18 ;  /* 0x0000001279797221 */ /* 0x000fe20000010000 */
[----:B------:R-:W-:Y:S01]  /*1eb0*/  FMUL.FTZ R209, R209, R18 ;  /* 0x00000012d1d17220 */ /* 0x000fe20000410000 */
[----:B------:R-:W-:-:S02]  /*1ec0*/  FADD.FTZ R18, R194, R221 ;  /* 0x000000ddc2127221 */ /* 0x000fc40000010000 */
[----:B------:R-:W4:Y:S01]  /*1ed0*/  LDL R194, [R1+0x48] ;  /* 0x0000480001c27983 */ /* 0x000f220000100800 */
[----:B------:R-:W-:Y:S01]  /*1ee0*/  FADD.FTZ R177, R177, R192 ;  /* 0x000000c0b1b17221 */ /* 0x000fe20000010000 */
[----:B------:R-:W-:Y:S01]  /*1ef0*/  FFMA.FTZ R89, R10, R192, R89 ;  /* 0x000000c00a597223 */ /* 0x000fe20000010059 */
[----:B------:R-:W-:Y:S01]  /*1f00*/  FFMA.FTZ R106, R237, R213, R106 ;  /* 0x000000d5ed6a7223 */ /* 0x000fe2000001006a */
[----:B------:R-:W-:Y:S01]  /*1f10*/  FADD.FTZ R134, R134, R213 ;  /* 0x000000d586867221 */ /* 0x000fe20000010000 */
[----:B------:R-:W-:Y:S01]  /*1f20*/  FADD.FTZ R179, R179, R14 ;  /* 0x0000000eb3b37221 */ /* 0x000fe20000010000 */
[----:B------:R-:W-:Y:S01]  /*1f30*/  FFMA.FTZ R91, R12, R14, R91 ;  /* 0x0000000e0c5b7223 */ /* 0x000fe2000001005b */
[----:B--2---:R-:W-:Y:S02]  /*1f40*/  FMUL.FTZ R211, R211, R192 ;  /* 0x000000c0d3d37220 */ /* 0x004fe40000410000 */
[----:B------:R-:W2:Y:S01]  /*1f50*/  LDL R192, [R1+0x4c] ;  /* 0x00004c0001c07983 */ /* 0x000ea20000100800 */
[----:B---3--:R-:W-:Y:S01]  /*1f60*/  FMUL.FTZ R213, R198, R14 ;  /* 0x0000000ec6d57220 */ /* 0x008fe20000410000 */
[----:B------:R-:W-:-:S02]  /*1f70*/  SHF.L.U32 R14, R52, 0x10, RZ ;  /* 0x00000010340e7819 */ /* 0x000fc400000006ff */
[----:B------:R0:W5:Y:S01]  /*1f80*/  LDL.LU R52, [R1+0xc0] ;  /* 0x0000c00001347983 */ /* 0x0001620000300800 */
[----:B------:R-:W-:-:S04]  /*1f90*/  FFMA.FTZ R193, R230, R229, R193 ;  /* 0x000000e5e6c17223 */ /* 0x000fc800000100c1 */
[----:B------:R-:W-:-:S04]  /*1fa0*/  FFMA.FTZ R193, R228, R227, R193 ;  /* 0x000000e3e4c17223 */ /* 0x000fc800000100c1 */
[----:B------:R-:W-:-:S04]  /*1fb0*/  FFMA.FTZ R193, R226, R225, R193 ;  /* 0x000000e1e2c17223 */ /* 0x000fc800000100c1 */
[----:B------:R-:W-:Y:S01]  /*1fc0*/  FFMA.FTZ R193, R224, R223, R193 ;  /* 0x000000dfe0c17223 */ /* 0x000fe200000100c1 */
[----:B------:R-:W-:-:S03]  /*1fd0*/  SHF.L.U32 R19, R19, 0x10, RZ ;  /* 0x0000001013137819 */ /* 0x000fc600000006ff */
[----:B------:R-:W-:Y:S01]  /*1fe0*/  FFMA.FTZ R193, R222, R221, R193 ;  /* 0x000000dddec17223 */ /* 0x000fe200000100c1 */
[----:B------:R-:W-:-:S03]  /*1ff0*/  FADD.FTZ R18, R18, R209 ;  /* 0x000000d112127221 */ /* 0x000fc60000010000 */
[----:B------:R-:W-:Y:S01]  /*2000*/  FFMA.FTZ R193, R219, R209, R193 ;  /* 0x000000d1dbc17223 */ /* 0x000fe200000100c1 */
[-C--:B------:R-:W-:Y:S01]  /*2010*/  FMUL.FTZ R210, R210, R19.reuse ;  /* 0x00000013d2d27220 */ /* 0x080fe20000410000 */
[----:B------:R-:W-:Y:S02]  /*2020*/  FADD.FTZ R18, R18, R204 ;  /* 0x000000cc12127221 */ /* 0x000fe40000010000 */
[----:B------:R-:W-:Y:S01]  /*2030*/  FFMA.FTZ R193, R7, R204, R193 ;  /* 0x000000cc07c17223 */ /* 0x000fe200000100c1 */
[----:B------:R-:W-:Y:S01]  /*2040*/  FFMA.FTZ R99, R8, R19, R99 ;  /* 0x0000001308637223 */ /* 0x000fe20000010063 */
[----:B------:R-:W-:Y:S01]  /*2050*/  FADD.FTZ R123, R123, R19 ;  /* 0x000000137b7b7221 */ /* 0x000fe20000010000 */
        /* <DEDUP_REMOVED lines=8> */
[----:B------:R-:W-:Y:S02]  /*20e0*/  FFMA.FTZ R104, R241, R214, R104 ;  /* 0x000000d6f1687223 */ /* 0x000fe40000010068 */
[----:B------:R-:W-:Y:S01]  /*20f0*/  FADD.FTZ R19, R19, R213 ;  /* 0x000000d513137221 */ /* 0x000fe20000010000 */
[----:B------:R-:W-:Y:S01]  /*2100*/  FFMA.FTZ R18, R12, R213, R18 ;  /* 0x000000d50c127223 */ /* 0x000fe20000010012 */
[----:B------:R-:W-:Y:S01]  /*2110*/  FADD.FTZ R132, R132, R214 ;  /* 0x000000d684847221 */ /* 0x000fe20000010000 */
[-C--:B------:R-:W-:Y:S01]  /*2120*/  FFMA.FTZ R85, R188, R15.reuse, R85 ;  /* 0x0000000fbc557223 */ /* 0x080fe20000010055 */
[----:B------:R-:W-:Y:S01]  /*2130*/  FADD.FTZ R137, R137, R15 ;  /* 0x0000000f89897221 */ /* 0x000fe20000010000 */
[----:B----4-:R-:W-:Y:S01]  /*2140*/  FMUL.FTZ R214, R197, R15 ;  /* 0x0000000fc5d67220 */ /* 0x010fe20000410000 */
[----:B------:R-:W-:Y:S01]  /*2150*/  FADD.FTZ R15, R19, R207 ;  /* 0x000000cf130f7221 */ /* 0x000fe20000010000 */
[----:B------:R-:W-:Y:S01]  /*2160*/  FFMA.FTZ R18, R13, R207, R18 ;  /* 0x000000cf0d127223 */ /* 0x000fe20000010012 */
[----:B------:R-:W-:-:S02]  /*2170*/  FFMA.FTZ R86, R189, R215, R86 ;  /* 0x000000d7bd567223 */ /* 0x000fc40000010056 */
[----:B------:R-:W-:Y:S01]  /*2180*/  FADD.FTZ R15, R15, R214 ;  /* 0x000000d60f0f7221 */ /* 0x000fe20000010000 */
[----:B------:R-:W-:Y:S01]  /*2190*/  FFMA.FTZ R18, R188, R214, R18 ;  /* 0x000000d6bc127223 */ /* 0x000fe20000010012 */
[----:B------:R-:W-:Y:S01]  /*21a0*/  FADD.FTZ R138, R138, R215 ;  /* 0x000000d78a8a7221 */ /* 0x000fe20000010000 */
[-C--:B------:R-:W-:Y:S01]  /*21b0*/  FFMA.FTZ R87, R190, R16.reuse, R87 ;  /* 0x00000010be577223 */ /* 0x080fe20000010057 */
[----:B------:R-:W-:Y:S01]  /*21c0*/  FADD.FTZ R139, R139, R16 ;  /* 0x000000108b8b7221 */ /* 0x000fe20000010000 */
[----:B------:R-:W-:Y:S01]  /*21d0*/  FMUL.FTZ R215, R196, R16 ;  /* 0x00000010c4d77220 */ /* 0x000fe20000410000 */
[----:B------:R-:W-:Y:S01]  /*21e0*/  FADD.FTZ R15, R15, R208 ;  /* 0x000000d00f0f7221 */ /* 0x000fe20000010000 */
[----:B------:R-:W-:Y:S01]  /*21f0*/  FFMA.FTZ R16, R189, R208, R18 ;  /* 0x000000d0bd107223 */ /* 0x000fe20000010012 */
[----:B------:R-:W-:Y:S01]  /*2200*/  FADD.FTZ R128, R128, R212 ;  /* 0x000000d480807221 */ /* 0x000fe20000010000 */
[----:B------:R-:W-:Y:S01]  /*2210*/  FFMA.FTZ R100, R230, R212, R100 ;  /* 0x000000d4e6647223 */ /* 0x000fe20000010064 */
[-C--:B------:R-:W-:Y:S01]  /*2220*/  FMUL.FTZ R212, R199, R216.reuse ;  /* 0x000000d8c7d47220 */ /* 0x080fe20000410000 */
        /* <DEDUP_REMOVED lines=15> */
[----:B------:R-:W-:Y:S01]  /*2320*/  FADD.FTZ R142, R142, R233 ;  /* 0x000000e98e8e7221 */ /* 0x000fe20000010000 */
[----:B------:R-:W-:Y:S01]  /*2330*/  FFMA.FTZ R110, R245, R233, R110 ;  /* 0x000000e9f56e7223 */ /* 0x000fe2000001006e */
[----:B------:R-:W-:Y:S01]  /*2340*/  FADD.FTZ R181, R181, R17 ;  /* 0x00000011b5b57221 */ /* 0x000fe20000010000 */
[----:B------:R-:W-:Y:S01]  /*2350*/  FFMA.FTZ R173, R200, R17, R173 ;  /* 0x00000011c8ad7223 */ /* 0x000fe200000100ad */
[----:B--2---:R-:W-:Y:S01]  /*2360*/  FMUL.FTZ R218, R192, R14 ;  /* 0x0000000ec0da7220 */ /* 0x004fe20000410000 */
[----:B------:R-:W-:-:S03]  /*2370*/  FFMA.FTZ R14, R201, R217, R16 ;  /* 0x000000d9c90e7223 */ /* 0x000fc60000010010 */
[----:B------:R-:W-:Y:S01]  /*2380*/  FADD.FTZ R192, R15, R218 ;  /* 0x000000da0fc07221 */ /* 0x000fe20000010000 */
[----:B0-----:R-:W-:-:S07]  /*2390*/  FFMA.FTZ R193, R202, R218, R14 ;  /* 0x000000dacac17223 */ /* 0x001fce000001000e */
.L_x_6172:
[----:B------:R-:W-:Y:S05]  /*23a0*/  BSYNC B0 ;  /* 0x0000000000007941 */ /* 0x000fea0003800000 */
.L_x_6170:
[----:B0-----:R-:W2:Y:S01]  /*23b0*/  LDL.LU R14, [R1+0x18] ;  /* 0x00001800010e7983 */ /* 0x001ea20000300800 */
        /* <DEDUP_REMOVED lines=26> */
.L_x_6249:
[----:B------:R-:W2:Y:S01]  /*2560*/  LDL.LU R14, [R1+0x10] ;  /* 0x00001000010e7983 */ /* 0x000ea20000300800 */
[----:B------:R-:W3:Y:S01]  /*2570*/  LDC R15, c[0x0][0x218] ;  /* 0x00008600ff0f7b82 */ /* 0x000ee20000000800 */
[----:B------:R-:W-:Y:S01]  /*2580*/  HFMA2.MMA R220, -RZ, RZ, 0, 0 ;  /* 0x00000000ffdc7435 */ /* 0x000fe200000001ff */
[----:B------:R-:W-:Y:S01]  /*2590*/  LOP3.LUT R193, R197, 0xff, RZ, 0xc0, !PT ;  /* 0x000000ffc5c17812 */ /* 0x000fe200078ec0ff */
[----:B------:R-:W4:Y:S01]  /*25a0*/  S2R R194, SR_CgaCtaId ;  /* 0x0000000000c27919 */ /* 0x000f220000008800 */
[----:B-1----:R-:W-:Y:S01]  /*25b0*/  FADD.FTZ R16, R16, R19 ;  /* 0x0000001310107221 */ /* 0x002fe20000010000 */
[----:B------:R-:W-:Y:S01]  /*25c0*/  MOV R19, 0x400 ;  /* 0x0000040000137802 */ /* 0x000fe20000000f00 */
[----:B0-----:R-:W-:Y:S01]  /*25d0*/  FADD.FTZ R17, R17, R192 ;  /* 0x000000c011117221 */ /* 0x001fe20000010000 */
[----:B------:R-:W-:Y:S05]  /*25e0*/  WARPSYNC.ALL ;  /* 0x0000000000007948 */ /* 0x000fea0003800000 */
[----:B------:R-:W0:Y:S01]  /*25f0*/  LDC.U8 R233, c[0x0][0x2a0] ;  /* 0x0000a800ffe97b82 */ /* 0x000e220000000000 */
[----:B----4-:R-:W-:-:S02]  /*2600*/  LEA R19, R194, R19, 0x18 ;  /* 0x00000013c2137211 */ /* 0x010fc400078ec0ff */
[----:B--2---:R-:W-:-:S13]  /*2610*/  ISETP.GE.AND P4, PT, R14, 0x1, PT ;  /* 0x000000010e00780c */ /* 0x004fda0003f86270 */
[----:B------:R-:W-:-:S04]  /*2620*/  @P4 VIADD R14, R14, 0xffffffff ;  /* 0xffffffff0e0e4836 */ /* 0x000fc80000000000 */
[----:B---3--:R-:W-:-:S05]  /*2630*/  @P4 IMAD R14, R14, R15, RZ ;  /* 0x0000000f0e0e4224 */ /* 0x008fca00078e02ff */
[----:B------:R-:W-:-:S04]  /*2640*/  @P4 SHF.R.S32.HI R15, RZ, 0x1f, R14 ;  /* 0x0000001fff0f4819 */ /* 0x000fc8000001140e */
[----:B------:R-:W-:-:S04]  /*2650*/  @P4 LEA.HI R15, R15, R14, RZ, 0x3 ;  /* 0x0000000e0f0f4211 */ /* 0x000fc800078f18ff */
[----:B------:R-:W-:Y:S02]  /*2660*/  @P4 LEA.HI.SX32 R220, R15, R193, 0x1d ;  /* 0x000000c10fdc4211 */ /* 0x000fe400078feaff */
[----:B------:R-:W-:Y:S01]  /*2670*/  @!P0 LOP3.LUT R193, R196, 0x7, RZ, 0xc0, !PT ;  /* 0x00000007c4c18812 */ /* 0x000fe200078ec0ff */
[----:B------:R-:W1:Y:S03]  /*2680*/  @P4 LDC.64 R14, c[0x0][0x220] ;  /* 0x00008800ff0e4b82 */ /* 0x000e660000000a00 */
[----:B------:R-:W-:-:S05]  /*2690*/  @!P0 IADD3 R193, R18, R193, RZ ;  /* 0x000000c112c18210 */ /* 0x000fca0007ffe0ff */
[----:B------:R-:W-:-:S05]  /*26a0*/  @!P0 IMAD R193, R193, 0x8, R19 ;  /* 0x00000008c1c18824 */ /* 0x000fca00078e0213 */
[----:B------:R-:W-:Y:S01]  /*26b0*/  @!P0 STS.64 [R193+0x8000], R16 ;  /* 0x00800010c1008388 */ /* 0x000fe20000000a00 */
[----:B-1----:R-:W-:Y:S01]  /*26c0*/  @P4 IMAD.WIDE.U32 R14, R220, 0x10, R14 ;  /* 0x00000010dc0e4825 */ /* 0x002fe200078e000e */
[----:B------:R-:W-:Y:S06]  /*26d0*/  BAR.SYNC.DEFER_BLOCKING 0x0 ;  /* 0x0000000000007b1d */ /* 0x000fec0000010000 */
[----:B------:R1:W2:Y:S01]  /*26e0*/  @P4 LDG.E.128 R112, desc[UR4][R14.64] ;  /* 0x000000040e704981 */ /* 0x0002a2000c1e1d00 */
[C---:B------:R-:W-:Y:S01]  /*26f0*/  @!P2 ISETP.NE.U32.AND P1, PT, R5.reuse, RZ, PT ;  /* 0x000000ff0500a20c */ /* 0x040fe20003f25070 */
[----:B------:R-:W-:Y:S01]  /*2700*/  BSSY B0, `(.L_x_6174) ;  /* 0x000002a000007945 */ /* 0x000fe20003800000 */
[----:B------:R-:W-:-:S02]  /*2710*/  @!P2 ISETP.NE.U32.AND P0, PT, R5, RZ, PT ;  /* 0x000000ff0500a20c */ /* 0x000fc40003f05070 */
[C---:B------:R-:W-:Y:S02]  /*2720*/  @!P2 ISETP.NE.AND.EX P1, PT, R6.reuse, RZ, PT, P1 ;  /* 0x000000ff0600a20c */ /* 0x040fe40003f25310 */
[----:B------:R-:W-:Y:S02]  /*2730*/  @!P2 ISETP.NE.AND.EX P0, PT, R6, RZ, PT, P0 ;  /* 0x000000ff0600a20c */ /* 0x000fe40003f05300 */
[----:B-1----:R-:W-:-:S05]  /*2740*/  LEA R14, R18, R19, 0x3 ;  /* 0x00000013120e7211 */ /* 0x002fca00078e18ff */
[----:B------:R-:W1:Y:S04]  /*2750*/  LDS.128 R192, [R14+0x8000] ;  /* 0x008000000ec07984 */ /* 0x000e680000000c00 */
[----:B------:R-:W3:Y:S04]  /*2760*/  LDS.128 R16, [R14+0x8010] ;  /* 0x008010000e107984 */ /* 0x000ee80000000c00 */
[----:B------:R-:W-:Y:S01]  /*2770*/  LDS.128 R196, [R14+0x8030] ;  /* 0x008030000ec47984 */ /* 0x000fe20000000c00 */
[----:B-1----:R-:W-:Y:S01]  /*2780*/  FADD.FTZ R193, RZ, R193 ;  /* 0x000000c1ffc17221 */ /* 0x002fe20000010000 */
[----:B------:R-:W-:-:S03]  /*2790*/  FADD.FTZ R15, RZ, R192 ;  /* 0x000000c0ff0f7221 */ /* 0x000fc60000010000 */
[----:B------:R-:W-:Y:S01]  /*27a0*/  FADD.FTZ R193, R195, R193 ;  /* 0x000000c1c3c17221 */ /* 0x000fe20000010000 */
[----:B------:R-:W-:-:S03]  /*27b0*/  FADD.FTZ R15, R194, R15 ;  /* 0x0000000fc20f7221 */ /* 0x000fc60000010000 */
[----:B---3--:R-:W-:Y:S01]  /*27c0*/  FADD.FTZ R17, R193, R17 ;  /* 0x00000011c1117221 */ /* 0x008fe20000010000 */
[----:B------:R-:W-:Y:S01]  /*27d0*/  FADD.FTZ R15, R15, R16 ;  /* 0x000000100f0f7221 */ /* 0x000fe20000010000 */
[----:B------:R1:W3:Y:S03]  /*27e0*/  LDS.128 R192, [R14+0x8020] ;  /* 0x008020000ec07984 */ /* 0x0002e60000000c00 */
[----:B------:R-:W-:Y:S01]  /*27f0*/  FADD.FTZ R15, R18, R15 ;  /* 0x0000000f120f7221 */ /* 0x000fe20000010000 */
[----:B-1----:R-:W-:Y:S02]  /*2800*/  FADD.FTZ R14, R19, R17 ;  /* 0x00000011130e7221 */ /* 0x002fe40000010000 */
[----:B------:R-:W1:Y:S01]  /*2810*/  @P4 LDC R19, c[0x0][0x29c] ;  /* 0x0000a700ff134b82 */ /* 0x000e620000000800 */
[----:B---3--:R-:W-:Y:S01]  /*2820*/  FADD.FTZ R15, R15, R192 ;  /* 0x000000c00f0f7221 */ /* 0x008fe20000010000 */
[----:B------:R-:W-:-:S03]  /*2830*/  FADD.FTZ R14, R14, R193 ;  /* 0x000000c10e0e7221 */ /* 0x000fc60000010000 */
[----:B------:R-:W-:Y:S01]  /*2840*/  FADD.FTZ R15, R194, R15 ;  /* 0x0000000fc20f7221 */ /* 0x000fe20000010000 */
[----:B------:R-:W-:-:S03]  /*2850*/  FADD.FTZ R14, R195, R14 ;  /* 0x0000000ec30e7221 */ /* 0x000fc60000010000 */
[----:B------:R-:W-:Y:S01]  /*2860*/  FADD.FTZ R15, R15, R196 ;  /* 0x000000c40f0f7221 */ /* 0x000fe20000010000 */
[----:B------:R-:W-:Y:S02]  /*2870*/  FADD.FTZ R17, R14, R197 ;  /* 0x000000c50e117221 */ /* 0x000fe40000010000 */
[----:B------:R-:W3:Y:S01]  /*2880*/  @P4 LDC R14, c[0x0][0x29c] ;  /* 0x0000a700ff0e4b82 */ /* 0x000ee20000000800 */
[----:B------:R-:W-:Y:S01]  /*2890*/  FADD.FTZ R16, R198, R15 ;  /* 0x0000000fc6107221 */ /* 0x000fe20000010000 */
[----:B------:R-:W-:-:S03]  /*28a0*/  FADD.FTZ R17, R199, R17 ;  /* 0x00000011c7117221 */ /* 0x000fc60000010000 */
[----:B------:R-:W-:Y:S01]  /*28b0*/  FMUL.FTZ R192, R16, UR10 ;  /* 0x0000000a10c07c20 */ /* 0x000fe20008410000 */
[----:B------:R-:W-:Y:S01]  /*28c0*/  FMUL.FTZ R193, R17, UR10 ;  /* 0x0000000a11c17c20 */ /* 0x000fe20008410000 */
[----:B-----5:R-:W-:Y:S01]  /*28d0*/  @!P2 FSEL R16, R48, RZ, P1 ;  /* 0x000000ff3010a208 */ /* 0x020fe20000800000 */
[----:B------:R-:W4:Y:S01]  /*28e0*/  @P4 LDC R15, c[0x0][0x29c] ;  /* 0x0000a700ff0f4b82 */ /* 0x000f220000000800 */
[----:B--2---:R-:W-:-:S04]  /*28f0*/  @P4 PRMT R18, R112, 0x7632, R18 ;  /* 0x0000763270124816 */ /* 0x004fc80000000012 */
[----:B------:R-:W-:Y:S01]  /*2900*/  @P4 SHF.L.U32 R18, R18, 0x10, RZ ;  /* 0x0000001012124819 */ /* 0x000fe200000006ff */
[----:B01-34-:R-:W-:Y:S06]  /*2910*/  @!P2 BRA `(.L_x_6175) ;  /* 0x000000000020a947 */ /* 0x01bfec0003800000 */
        /* <DEDUP_REMOVED lines=8> */
.L_x_6175:
[----:B------:R-:W-:Y:S05]  /*29a0*/  BSYNC B0 ;  /* 0x0000000000007941 */ /* 0x000fea0003800000 */
.L_x_6174:
[----:B------:R-:W-:Y:S01]  /*29b0*/  BSSY B0, `(.L_x_6176) ;  /* 0x000000d000007945 */ /* 0x000fe20003800000 */
[----:B------:R-:W-:-:S03]  /*29c0*/  @!P2 FSEL R17, R49, RZ, P0 ;  /* 0x000000ff3111a208 */ /* 0x000fc60000000000 */
[----:B------:R-:W-:Y:S05]  /*29d0*/  @!P2 BRA `(.L_x_6177) ;  /* 0x000000000028a947 */ /* 0x000fea0003800000 */
[----:B------:R-:W2:Y:S04]  /*29e0*/  LDL R195, [R1+0x8] ;  /* 0x0000080001c37983 */ /* 0x000ea80000100800 */
[----:B------:R-:W3:Y:S01]  /*29f0*/  LDL R194, [R1+0x4] ;  /* 0x0000040001c27983 */ /* 0x000ee20000100800 */
[----:B------:R-:W-:Y:S02]  /*2a00*/  ISETP.NE.AND P1, PT, R233, RZ, PT ;  /* 0x000000ffe900720c */ /* 0x000fe40003f25270 */
[----:B------:R-:W-:Y:S02]  /*2a10*/  ISETP.NE.U32.AND P0, PT, R5, RZ, PT ;  /* 0x000000ff0500720c */ /* 0x000fe40003f05070 */
[----:B------:R-:W-:Y:S02]  /*2a20*/  FSEL R17, R192, RZ, !P1 ;  /* 0x000000ffc0117208 */ /* 0x000fe40004800000 */
[----:B------:R-:W-:-:S03]  /*2a30*/  ISETP.NE.AND.EX P0, PT, R6, RZ, PT, P0 ;  /* 0x000000ff0600720c */ /* 0x000fc60003f05300 */
[----:B--2---:R-:W-:-:S04]  /*2a40*/  FFMA.FTZ R17, R195, R193, R17 ;  /* 0x000000c1c3117223 */ /* 0x004fc80000010011 */
[----:B---3--:R-:W-:-:S04]  /*2a50*/  FADD.FTZ R17, R194, -R17 ;  /* 0x80000011c2117221 */ /* 0x008fc80000010000 */
[----:B------:R-:W-:-:S04]  /*2a60*/  FMUL.FTZ R17, R3, R17 ;  /* 0x0000001103117220 */ /* 0x000fc80000410000 */
[----:B------:R-:W-:-:S07]  /*2a70*/  @P0 FADD.FTZ R17, R49, R17 ;  /* 0x0000001131110221 */ /* 0x000fce0000010000 */
.L_x_6177:
[----:B------:R-:W-:Y:S05]  /*2a80*/  BSYNC B0 ;  /* 0x0000000000007941 */ /* 0x000fea0003800000 */
.L_x_6176:
[----:B------:R-:W-:Y:S01]  /*2a90*/  @!P2 ISETP.NE.U32.AND P0, PT, R5, RZ, PT ;  /* 0x000000ff0500a20c */ /* 0x000fe20003f05070 */
[----:B------:R-:W-:Y:S01]  /*2aa0*/  @P4 FMUL.FTZ R15, R17, R15 ;  /* 0x0000000f110f4220 */ /* 0x000fe20000410000 */
[----:B------:R-:W-:Y:S01]  /*2ab0*/  BSSY B0, `(.L_x_6178) ;  /* 0x000000f000007945 */ /* 0x000fe20003800000 */
[----:B------:R-:W-:Y:S01]  /*2ac0*/  @P4 FMUL.FTZ R19, R16, R19 ;  /* 0x0000001310134220 */ /* 0x000fe20000410000 */
[----:B------:R-:W-:Y:S01]  /*2ad0*/  @!P2 ISETP.NE.AND.EX P0, PT, R6, RZ, PT, P0 ;  /* 0x000000ff0600a20c */ /* 0x000fe20003f05300 */
[----:B------:R-:W-:-:S03]  /*2ae0*/  @P4 FFMA.FTZ R53, R15, R18, R53 ;  /* 0x000000120f354223 */ /* 0x000fc60000010035 */
[----:B------:R-:W-:Y:S01]  /*2af0*/  @!P2 FSEL R18, R50, RZ, P0 ;  /* 0x000000ff3212a208 */ /* 0x000fe20000000000 */
[----:B------:R-:W-:Y:S08]  /*2b00*/  @!P2 BRA `(.L_x_6179) ;  /* 0x000000000024a947 */ /* 0x000ff00003800000 */
[----:B------:R-:W2:Y:S01]  /*2b10*/  LDL R194, [R1] ;  /* 0x0000000001c27983 */ /* 0x000ea20000100800 */
[----:B------:R-:W-:Y:S02]  /*2b20*/  ISETP.NE.AND P1, PT, R233, RZ, PT ;  /* 0x000000ffe900720c */ /* 0x000fe40003f25270 */
[----:B------:R-:W-:Y:S02]  /*2b30*/  ISETP.NE.U32.AND P0, PT, R5, RZ, PT ;  /* 0x000000ff0500720c */ /* 0x000fe40003f05070 */
[----:B------:R-:W-:Y:S02]  /*2b40*/  FSEL R18, R192, RZ, !P1 ;  /* 0x000000ffc0127208 */ /* 0x000fe40004800000 */
[----:B------:R-:W-:-:S03]  /*2b50*/  ISETP.NE.AND.EX P0, PT, R6, RZ, PT, P0 ;  /* 0x000000ff0600720c */ /* 0x000fc60003f05300 */
[----:B--2---:R-:W-:-:S04]  /*2b60*/  FFMA.FTZ R18, R194, R193, R18 ;  /* 0x000000c1c2127223 */ /* 0x004fc80000010012 */
[----:B------:R-:W-:-:S04]  /*2b70*/  FADD.FTZ R18, R252, -R18 ;  /* 0x80000012fc127221 */ /* 0x000fc80000010000 */
[----:B------:R-:W-:-:S04]  /*2b80*/  FMUL.FTZ R18, R3, R18 ;  /* 0x0000001203127220 */ /* 0x000fc80000410000 */
[----:B------:R-:W-:-:S07]  /*2b90*/  @P0 FADD.FTZ R18, R50, R18 ;  /* 0x0000001232120221 */ /* 0x000fce0000010000 */
.L_x_6179:
[----:B------:R-:W-:Y:S05]  /*2ba0*/  BSYNC B0 ;  /* 0x0000000000007941 */ /* 0x000fea0003800000 */
.L_x_6178:
[----:B------:R-:W2:Y:S04]  /*2bb0*/  LDL R198, [R1+0x30] ;  /* 0x0000300001c67983 */ /* 0x000ea80000100800 */
[----:B------:R-:W3:Y:S04]  /*2bc0*/  LDL R197, [R1+0x34] ;  /* 0x0000340001c57983 */ /* 0x000ee80000100800 */
[----:B------:R-:W4:Y:S01]  /*2bd0*/  LDL R196, [R1+0x38] ;  /* 0x0000380001c47983 */ /* 0x000f220000100800 */
[----:B------:R-:W-:Y:S01]  /*2be0*/  @P4 IMAD.U32 R194, R112, 0x10000, RZ ;  /* 0x0001000070c24824 */ /* 0x000fe200078e00ff */
[----:B------:R-:W-:Y:S01]  /*2bf0*/  @P4 SHF.L.U32 R195, R113, 0x10, RZ ;  /* 0x0000001071c34819 */ /* 0x000fe200000006ff */
[----:B------:R-:W-:Y:S01]  /*2c00*/  @P4 FMUL.FTZ R14, R18, R14 ;  /* 0x0000000e120e4220 */ /* 0x000fe20000410000 */
[----:B------:R-:W-:Y:S01]  /*2c10*/  @!P2 ISETP.NE.U32.AND P1, PT, R5, RZ, PT ;  /* 0x000000ff0500a20c */ /* 0x000fe20003f25070 */
[----:B------:R-:W-:Y:S01]  /*2c20*/  @P4 FFMA.FTZ R52, R19, R194, R52 ;  /* 0x000000c213344223 */ /* 0x000fe20000010034 */
[----:B------:R-:W-:Y:S01]  /*2c30*/  BSSY B0, `(.L_x_6180) ;  /* 0x000001b000007945 */ /* 0x000fe20003800000 */
[----:B------:R-:W-:Y:S01]  /*2c40*/  @P4 FFMA.FTZ R54, R14, R195, R54 ;  /* 0x000000c30e364223 */ /* 0x000fe20000010036 */
[----:B------:R-:W-:-:S02]  /*2c50*/  @!P2 ISETP.NE.AND.EX P1, PT, R6, RZ, PT, P1 ;  /* 0x000000ff0600a20c */ /* 0x000fc40003f25310 */
[----:B------:R-:W-:Y:S01]  /*2c60*/  @!P2 ISETP.NE.U32.AND P0, PT, R5, RZ, PT ;  /* 0x000000ff0500a20c */ /* 0x000fe20003f05070 */
[----:B--2---:R-:W-:Y:S01]  /*2c70*/  @P4 FMUL.FTZ R19, R198, R19 ;  /* 0x00000013c6134220 */ /* 0x004fe20000410000 */
[----:B---3--:R-:W-:-:S04]  /*2c80*/  @P4 FMUL.FTZ R194, R197, R15 ;  /* 0x0000000fc5c24220 */ /* 0x008fc80000410000 */
[----:B------:R-:W-:Y:S01]  /*2c90*/  @P4 F2FP.BF16.F32.PACK_AB R15, RZ, R19 ;  /* 0x00000013ff0f423e */ /* 0x000fe200000010ff */
[----:B----4-:R-:W-:Y:S01]  /*2ca0*/  @P4 FMUL.FTZ R14, R196, R14 ;  /* 0x0000000ec40e4220 */ /* 0x010fe20000410000 */
[----:B------:R-:W-:Y:S02]  /*2cb0*/  @P4 F2FP.BF16.F32.PACK_AB R19, RZ, R194 ;  /* 0x000000c2ff13423e */ /* 0x000fe400000010ff */
[----:B------:R-:W0:Y:S01]  /*2cc0*/  @P4 LDC R194, c[0x0][0x29c] ;  /* 0x0000a700ffc24b82 */ /* 0x000e220000000800 */
[----:B------:R-:W-:Y:S02]  /*2cd0*/  @P4 PRMT R124, R15, 0x7610, R124 ;  /* 0x000076100f7c4816 */ /* 0x000fe4000000007c */
[----:B------:R-:W-:Y:S02]  /*2ce0*/  @P4 F2FP.BF16.F32.PACK_AB R195, RZ, R14 ;  /* 0x0000000effc3423e */ /* 0x000fe400000010ff */
[----:B------:R-:W-:Y:S02]  /*2cf0*/  @P4 PRMT R15, R113, 0x7632, R15 ;  /* 0x00007632710f4816 */ /* 0x000fe4000000000f */
[----:B------:R-:W-:Y:S01]  /*2d00*/  @P4 PRMT R124, R124, 0x5410, R19 ;  /* 0x000054107c7c4816 */ /* 0x000fe20000000013 */
[----:B------:R-:W1:Y:S01]  /*2d10*/  @P4 LDC R14, c[0x0][0x29c] ;  /* 0x0000a700ff0e4b82 */ /* 0x000e620000000800 */
[----:B------:R-:W-:-:S02]  /*2d20*/  @P4 PRMT R125, R195, 0x7610, R125 ;  /* 0x00007610c37d4816 */ /* 0x000fc4000000007d */
        /* <DEDUP_REMOVED lines=11> */
.L_x_6181:
[----:B------:R-:W-:Y:S05]  /*2de0*/  BSYNC B0 ;  /* 0x0000000000007941 */ /* 0x000fea0003800000 */
.L_x_6180:
[----:B0-----:R-:W-:Y:S01]  /*2df0*/  @P4 FMUL.FTZ R194, R19, R194 ;  /* 0x000000c213c24220 */ /* 0x001fe20000410000 */
[----:B------:R-:W-:Y:S01]  /*2e00*/  @!P2 ISETP.NE.AND.EX P0, PT, R6, RZ, PT, P0 ;  /* 0x000000ff0600a20c */ /* 0x000fe20003f05300 */
[----:B------:R-:W-:Y:S02]  /*2e10*/  BSSY B0, `(.L_x_6182) ;  /* 0x000000c000007945 */ /* 0x000fe40003800000 */
        /* <DEDUP_REMOVED lines=11> */
.L_x_6183:
[----:B------:R-:W-:Y:S05]  /*2ed0*/  BSYNC B0 ;  /* 0x0000000000007941 */ /* 0x000fea0003800000 */
.L_x_6182:
[----:B------:R-:W2:Y:S01]  /*2ee0*/  LDL R198, [R1+0x3c] ;  /* 0x00003c0001c67983 */ /* 0x000ea20000100800 */
[----:B------:R-:W0:Y:S03]  /*2ef0*/  @P4 LDC R15, c[0x0][0x29c] ;  /* 0x0000a700ff0f4b82 */ /* 0x000e260000000800 */
[----:B------:R-:W3:Y:S01]  /*2f00*/  LDL R196, [R1+0x20] ;  /* 0x0000200001c47983 */ /* 0x000ee20000100800 */
[----:B-1----:R-:W-:Y:S01]  /*2f10*/  @P4 FMUL.FTZ R14, R197, R14 ;  /* 0x0000000ec50e4220 */ /* 0x002fe20000410000 */
[----:B------:R-:W-:Y:S01]  /*2f20*/  @P4 IMAD.U32 R195, R114, 0x10000, RZ ;  /* 0x0001000072c34824 */ /* 0x000fe200078e00ff */
[----:B------:R-:W-:Y:S01]  /*2f30*/  @!P2 ISETP.NE.U32.AND P0, PT, R5, RZ, PT ;  /* 0x000000ff0500a20c */ /* 0x000fe20003f05070 */
[----:B------:R-:W-:Y:S02]  /*2f40*/  BSSY B0, `(.L_x_6184) ;  /* 0x0000013000007945 */ /* 0x000fe40003800000 */
[----:B------:R-:W-:Y:S01]  /*2f50*/  @P4 FFMA.FTZ R56, R14, R195, R56 ;  /* 0x000000c30e384223 */ /* 0x000fe20000010038 */
[----:B------:R-:W-:-:S02]  /*2f60*/  @!P2 ISETP.NE.AND.EX P0, PT, R6, RZ, PT, P0 ;  /* 0x000000ff0600a20c */ /* 0x000fc40003f05300 */
[----:B------:R-:W-:-:S04]  /*2f70*/  @P4 PRMT R195, R114, 0x7632, R195 ;  /* 0x0000763272c34816 */ /* 0x000fc800000000c3 */
[----:B------:R-:W-:Y:S01]  /*2f80*/  @P4 SHF.L.U32 R199, R195, 0x10, RZ ;  /* 0x00000010c3c74819 */ /* 0x000fe200000006ff */
[----:B--2---:R-:W-:Y:S01]  /*2f90*/  @P4 FMUL.FTZ R194, R198, R194 ;  /* 0x000000c2c6c24220 */ /* 0x004fe20000410000 */
[----:B---3--:R-:W-:-:S04]  /*2fa0*/  @P4 FMUL.FTZ R14, R196, R14 ;  /* 0x0000000ec40e4220 */ /* 0x008fc80000410000 */
[----:B------:R-:W-:Y:S02]  /*2fb0*/  @P4 F2FP.BF16.F32.PACK_AB R194, RZ, R194 ;  /* 0x000000c2ffc2423e */ /* 0x000fe400000010ff */
[----:B------:R-:W-:Y:S02]  /*2fc0*/  @!P2 FSEL R196, R45, RZ, P0 ;  /* 0x000000ff2dc4a208 */ /* 0x000fe40000000000 */
[----:B------:R-:W-:Y:S01]  /*2fd0*/  @P4 F2FP.BF16.F32.PACK_AB R14, RZ, R14 ;  /* 0x0000000eff0e423e */ /* 0x000fe200000010ff */
[----:B0-----:R-:W-:Y:S06]  /*2fe0*/  @!P2 BRA `(.L_x_6185) ;  /* 0x000000000020a947 */ /* 0x001fec0003800000 */
        /* <DEDUP_REMOVED lines=8> */
.L_x_6185:
[----:B------:R-:W-:Y:S05]  /*3070*/  BSYNC B0 ;  /* 0x0000000000007941 */ /* 0x000fea0003800000 */
.L_x_6184:
[----:B------:R-:W2:Y:S01]  /*3080*/  LDL R195, [R1+0x24] ;  /* 0x0000240001c37983 */ /* 0x000ea20000100800 */
[----:B------:R-:W0:Y:S01]  /*3090*/  @P4 LDC R198, c[0x0][0x29c] ;  /* 0x0000a700ffc64b82 */ /* 0x000e220000000800 */
[----:B------:R-:W-:Y:S01]  /*30a0*/  @P4 FMUL.FTZ R15, R196, R15 ;  /* 0x0000000fc40f4220 */ /* 0x000fe20000410000 */
[----:B------:R-:W-:Y:S01]  /*30b0*/  @!P2 ISETP.NE.U32.AND P0, PT, R5, RZ, PT ;  /* 0x000000ff0500a20c */ /* 0x000fe20003f05070 */
[----:B------:R-:W-:Y:S01]  /*30c0*/  BSSY B0, `(.L_x_6186) ;  /* 0x0000013000007945 */ /* 0x000fe20003800000 */
[----:B------:R-:W-:Y:S01]  /*30d0*/  @P4 PRMT R126, R14, 0x7610, R126 ;  /* 0x000076100e7e4816 */ /* 0x000fe2000000007e */
[----:B------:R-:W-:Y:S01]  /*30e0*/  @P4 FFMA.FTZ R57, R15, R199, R57 ;  /* 0x000000c70f394223 */ /* 0x000fe20000010039 */
[----:B------:R-:W-:Y:S02]  /*30f0*/  @!P2 ISETP.NE.AND.EX P0, PT, R6, RZ, PT, P0 ;  /* 0x000000ff0600a20c */ /* 0x000fe40003f05300 */
[----:B------:R-:W1:Y:S01]  /*3100*/  @P4 LDC R232, c[0x0][0x29c] ;  /* 0x0000a700ffe84b82 */ /* 0x000e620000000800 */
[----:B------:R-:W-:Y:S01]  /*3110*/  @P4 PRMT R125, R125, 0x5410, R194 ;  /* 0x000054107d7d4816 */ /* 0x000fe200000000c2 */
[----:B--2---:R-:W-:Y:S01]  /*3120*/  @P4 FMUL.FTZ R15, R195, R15 ;  /* 0x0000000fc30f4220 */ /* 0x004fe20000410000 */
[----:B------:R-:W-:-:S04]  /*3130*/  @!P2 FSEL R195, R46, RZ, P0 ;  /* 0x000000ff2ec3a208 */ /* 0x000fc80000000000 */
[----:B------:R-:W-:-:S04]  /*3140*/  @P4 F2FP.BF16.F32.PACK_AB R15, RZ, R15 ;  /* 0x0000000fff0f423e */ /* 0x000fc800000010ff */
[----:B------:R-:W-:Y:S01]  /*3150*/  @P4 PRMT R126, R126, 0x5410, R15 ;  /* 0x000054107e7e4816 */ /* 0x000fe2000000000f */
[----:B01----:R-:W-:Y:S06]  /*3160*/  @!P2 BRA `(.L_x_6187) ;  /* 0x000000000020a947 */ /* 0x003fec0003800000 */
        /* <DEDUP_REMOVED lines=8> */
.L_x_6187:
[----:B------:R-:W-:Y:S05]  /*31f0*/  BSYNC B0 ;  /* 0x0000000000007941 */ /* 0x000fea0003800000 */
.L_x_6186:
[----:B------:R-:W-:Y:S01]  /*3200*/  @P4 SHF.L.U32 R15, R115, 0x10, RZ ;  /* 0x00000010730f4819 */ /* 0x000fe200000006ff */
[----:B------:R-:W-:Y:S01]  /*3210*/  @P4 FMUL.FTZ R14, R195, R198 ;  /* 0x000000c6c30e4220 */ /* 0x000fe20000410000 */
[----:B------:R-:W-:Y:S01]  /*3220*/  @!P2 ISETP.NE.U32.AND P1, PT, R5, RZ, PT ;  /* 0x000000ff0500a20c */ /* 0x000fe20003f25070 */
[----:B------:R-:W-:Y:S01]  /*3230*/  BSSY B0, `(.L_x_6188) ;  /* 0x0000011000007945 */ /* 0x000fe20003800000 */
[----:B------:R-:W-:Y:S01]  /*3240*/  ISETP.NE.U32.AND P0, PT, RZ, UR12, PT ;  /* 0x0000000cff007c0c */ /* 0x000fe2000bf05070 */
[----:B------:R-:W-:Y:S01]  /*3250*/  @P4 FFMA.FTZ R58, R14, R15, R58 ;  /* 0x0000000f0e3a4223 */ /* 0x000fe2000001003a */
[----:B------:R-:W-:Y:S02]  /*3260*/  @P4 PRMT R15, R115, 0x7632, R15 ;  /* 0x00007632730f4816 */ /* 0x000fe4000000000f */
[----:B------:R-:W-:Y:S02]  /*3270*/  @!P2 ISETP.NE.AND.EX P1, PT, R6, RZ, PT, P1 ;  /* 0x000000ff0600a20c */ /* 0x000fe40003f25310 */
[----:B------:R-:W-:Y:S01]  /*3280*/  ISETP.NE.AND.EX P0, PT, RZ, UR13, PT, P0 ;  /* 0x0000000dff007c0c */ /* 0x000fe2000bf05300 */
[----:B------:R-:W-:Y:S01]  /*3290*/  @P4 IMAD.U32 R198, R15, 0x10000, RZ ;  /* 0x000100000fc64824 */ /* 0x000fe200078e00ff */
[----:B------:R-:W-:Y:S01]  /*32a0*/  @!P2 FSEL R194, R47, RZ, P1 ;  /* 0x000000ff2fc2a208 */ /* 0x000fe20000800000 */
[----:B------:R-:W-:Y:S10]  /*32b0*/  @!P2 BRA `(.L_x_6189) ;  /* 0x000000000020a947 */ /* 0x000ff40003800000 */
        /* <DEDUP_REMOVED lines=8> */
.L_x_6189:
[----:B------:R-:W-:Y:S05]  /*3340*/  BSYNC B0 ;  /* 0x0000000000007941 */ /* 0x000fea0003800000 */
.L_x_6188:
[----:B------:R0:W-:Y:S04]  /*3350*/  STL [R1+0xc0], R0 ;  /* 0x0000c00001007387 */ /* 0x0001e80000100800 */
[----:B0-----:R-:W2:Y:S01]  /*3360*/  LDL R0, [R1+0x28] ;  /* 0x0000280001007983 */ /* 0x001ea20000100800 */
[----:B------:R-:W-:-:S03]  /*3370*/  @P4 FMUL.FTZ R15, R194, R232 ;  /* 0x000000e8c20f4220 */ /* 0x000fc60000410000 */
[----:B------:R-:W3:Y:S01]  /*3380*/  LDL R232, [R1+0x2c] ;  /* 0x00002c0001e87983 */ /* 0x000ee20000100800 */
[----:B------:R-:W-:Y:S01]  /*3390*/  @P4 FFMA.FTZ R59, R15, R198, R59 ;  /* 0x000000c60f3b4223 */ /* 0x000fe2000001003b */
[----:B------:R-:W-:-:S04]  /*33a0*/  ISETP.NE.U32.AND P1, PT, RZ, UR12, PT ;  /* 0x0000000cff007c0c */ /* 0x000fc8000bf25070 */
[----:B------:R-:W-:-:S04]  /*33b0*/  ISETP.NE.AND.EX P1, PT, RZ, UR13, PT, P1 ;  /* 0x0000000dff007c0c */ /* 0x000fc8000bf25310 */
[----:B------:R-:W-:Y:S02]  /*33c0*/  SEL R16, R16, R92, P1 ;  /* 0x0000005c10107207 */ /* 0x000fe40000800000 */
[----:B------:R-:W-:Y:S02]  /*33d0*/  SEL R17, R17, R93, P1 ;  /* 0x0000005d11117207 */ /* 0x000fe40000800000 */
[----:B------:R-:W-:Y:S02]  /*33e0*/  SEL R18, R18, R94, P1 ;  /* 0x0000005e12127207 */ /* 0x000fe40000800000 */
[----:B------:R-:W-:Y:S01]  /*33f0*/  SEL R19, R19, R95, P1 ;  /* 0x0000005f13137207 */ /* 0x000fe20000800000 */
[----:B--2---:R-:W-:Y:S02]  /*3400*/  @P4 FMUL.FTZ R14, R0, R14 ;  /* 0x0000000e000e4220 */ /* 0x004fe40000410000 */
[----:B------:R-:W5:Y:S01]  /*3410*/  LDL.LU R0, [R1+0xc0] ;  /* 0x0000c00001007983 */ /* 0x000f620000300800 */
[----:B---3--:R-:W-:-:S02]  /*3420*/  @P4 FMUL.FTZ R15, R232, R15 ;  /* 0x0000000fe80f4220 */ /* 0x008fc40000410000 */
[----:B------:R-:W-:-:S03]  /*3430*/  @P4 F2FP.BF16.F32.PACK_AB R199, RZ, R14 ;  /* 0x0000000effc7423e */ /* 0x000fc600000010ff */
[----:B------:R-:W-:Y:S02]  /*3440*/  @P4 F2FP.BF16.F32.PACK_AB R198, RZ, R15 ;  /* 0x0000000fffc6423e */ /* 0x000fe400000010ff */
[----:B------:R-:W0:Y:S01]  /*3450*/  @P0 LDC.64 R14, c[0x0][0x308] ;  /* 0x0000c200ff0e0b82 */ /* 0x000e220000000a00 */
[----:B------:R-:W-:-:S04]  /*3460*/  @P4 PRMT R127, R199, 0x7610, R127 ;  /* 0x00007610c77f4816 */ /* 0x000fc8000000007f */
[----:B------:R-:W-:Y:S01]  /*3470*/  @P4 PRMT R127, R127, 0x5410, R198 ;  /* 0x000054107f7f4816 */ /* 0x000fe200000000c6 */
[----:B0-----:R-:W-:Y:S01]  /*3480*/  @P0 IMAD.WIDE.U32 R14, R4, 0x20, R14 ;  /* 0x00000020040e0825 */ /* 0x001fe200078e000e */
[----:B------:R-:W-:-:S04]  /*3490*/  IADD3 R4, R220, 0x100, RZ ;  /* 0x00000100dc047810 */ /* 0x000fc80007ffe0ff */
        /* <DEDUP_REMOVED lines=9> */
[----:B0-----:R-:W-:-:S05]  /*3530*/  @P4 IMAD.WIDE.U32 R16, R220, 0x10, R16 ;  /* 0x00000010dc104825 */ /* 0x001fca00078e0010 */
[----:B------:R0:W-:Y:S01]  /*3540*/  @P4 STG.E.128 desc[UR4][R16.64], R124 ;  /* 0x0000007c10004986 */ /* 0x0001e2000c101d04 */
[----:B-1----:R-:W-:-:S05]  /*3550*/  @P4 IMAD.WIDE.U32 R14, R4, 0x10, R14 ;  /* 0x00000010040e4825 */ /* 0x002fca00078e000e */
[----:B------:R1:W5:Y:S01]  /*3560*/  @P4 LDG.E.128 R112, desc[UR4][R14.64] ;  /* 0x000000040e704981 */ /* 0x000362000c1e1d00 */
[----:B------:R-:W-:Y:S01]  /*3570*/  @!P2 ISETP.NE.U32.AND P5, PT, R5, RZ, PT ;  /* 0x000000ff0500a20c */ /* 0x000fe20003fa5070 */
[----:B------:R-:W-:Y:S03]  /*3580*/  BSSY B0, `(.L_x_6190) ;  /* 0x000000d000007945 */ /* 0x000fe60003800000 */
[----:B------:R-:W-:Y:S01]  /*3590*/  @!P2 ISETP.NE.AND.EX P5, PT, R6, RZ, PT, P5 ;  /* 0x000000ff0600a20c */ /* 0x000fe20003fa5350 */
[----:B-1----:R-:W1:Y:S03]  /*35a0*/  @P4 LDC R15, c[0x0][0x29c] ;  /* 0x0000a700ff0f4b82 */ /* 0x002e660000000800 */
[----:B0-----:R-:W-:Y:S01]  /*35b0*/  @!P2 FSEL R16, R40, RZ, P5 ;  /* 0x000000ff2810a208 */ /* 0x001fe20002800000 */
[----:B--2---:R-:W-:Y:S08]  /*35c0*/  @!P2 BRA `(.L_x_6191) ;  /* 0x000000000020a947 */ /* 0x004ff00003800000 */
        /* <DEDUP_REMOVED lines=8> */
.L_x_6191:
[----:B------:R-:W-:Y:S05]  /*3650*/  BSYNC B0 ;  /* 0x0000000000007941 */ /* 0x000fea0003800000 */
.L_x_6190:
[----:B------:R-:W-:Y:S01]  /*3660*/  @!P2 ISETP.NE.U32.AND P5, PT, R5, RZ, PT ;  /* 0x000000ff0500a20c */ /* 0x000fe20003fa5070 */
[----:B------:R-:W-:Y:S01]  /*3670*/  BSSY B0, `(.L_x_6192) ;  /* 0x000000d000007945 */ /* 0x000fe20003800000 */
[----:B-----5:R-:W-:Y:S02]  /*3680*/  @P4 PRMT R14, R112, 0x7632, R14 ;  /* 0x00007632700e4816 */ /* 0x020fe4000000000e */
        /* <DEDUP_REMOVED lines=11> */
.L_x_6193:
[----:B------:R-:W-:Y:S05]  /*3740*/  BSYNC B0 ;  /* 0x0000000000007941 */ /* 0x000fea0003800000 */
.L_x_6192:
[----:B------:R-:W-:Y:S01]  /*3750*/  @P4 SHF.L.U32 R14, R14, 0x10, RZ ;  /* 0x000000100e0e4819 */ /* 0x000fe200000006ff */
[----:B-1----:R-:W-:Y:S01]  /*3760*/  @P4 FMUL.FTZ R15, R17, R15 ;  /* 0x0000000f110f4220 */ /* 0x002fe20000410000 */
[----:B------:R-:W-:Y:S01]  /*3770*/  @P4 FMUL.FTZ R18, R16, R18 ;  /* 0x0000001210124220 */ /* 0x000fe20000410000 */
[----:B------:R-:W-:Y:S01]  /*3780*/  @P4 IMAD.U32 R19, R112, 0x10000, RZ ;  /* 0x0001000070134824 */ /* 0x000fe200078e00ff */
[----:B------:R-:W-:Y:S01]  /*3790*/  @!P2 ISETP.NE.U32.AND P5, PT, R5, RZ, PT ;  /* 0x000000ff0500a20c */ /* 0x000fe20003fa5070 */
[----:B------:R-:W-:Y:S01]  /*37a0*/  @P4 FFMA.FTZ R61, R15, R14, R61 ;  /* 0x0000000e0f3d4223 */ /* 0x000fe2000001003d */
[----:B------:R-:W-:Y:S01]  /*37b0*/  @P4 FMUL.FTZ R15, R149, R15 ;  /* 0x0000000f950f4220 */ /* 0x000fe20000410000 */
[----:B------:R-:W0:Y:S01]  /*37c0*/  @P4 LDC R14, c[0x0][0x29c] ;  /* 0x0000a700ff0e4b82 */ /* 0x000e220000000800 */
[-C--:B------:R-:W-:Y:S01]  /*37d0*/  @P4 FFMA.FTZ R60, R19, R18.reuse, R60 ;  /* 0x00000012133c4223 */ /* 0x080fe2000001003c */
[----:B------:R-:W-:Y:S01]  /*37e0*/  @P4 FMUL.FTZ R19, R148, R18 ;  /* 0x0000001294134220 */ /* 0x000fe20000410000 */
[----:B------:R-:W-:Y:S01]  /*37f0*/  @!P2 ISETP.NE.AND.EX P5, PT, R6, RZ, PT, P5 ;  /* 0x000000ff0600a20c */ /* 0x000fe20003fa5350 */
[----:B------:R-:W-:Y:S01]  /*3800*/  BSSY B0, `(.L_x_6194) ;  /* 0x000000d000007945 */ /* 0x000fe20003800000 */
[----:B------:R-:W-:-:S02]  /*3810*/  @P4 F2FP.BF16.F32.PACK_AB R194, RZ, R15 ;  /* 0x0000000fffc2423e */ /* 0x000fc400000010ff */
        /* <DEDUP_REMOVED lines=11> */
.L_x_6195:
[----:B------:R-:W-:Y:S05]  /*38d0*/  BSYNC B0 ;  /* 0x0000000000007941 */ /* 0x000fea0003800000 */
.L_x_6194:
[----:B0-----:R-:W-:Y:S01]  /*38e0*/  @P4 FMUL.FTZ R195, R18, R14 ;  /* 0x0000000e12c34220 */ /* 0x001fe20000410000 */
[----:B------:R-:W0:Y:S01]  /*38f0*/  @P4 LDC R15, c[0x0][0x29c] ;  /* 0x0000a700ff0f4b82 */ /* 0x000e220000000800 */
[----:B------:R-:W-:Y:S01]  /*3900*/  @P4 SHF.L.U32 R196, R113, 0x10, RZ ;  /* 0x0000001071c44819 */ /* 0x000fe200000006ff */
[----:B------:R-:W-:Y:S01]  /*3910*/  BSSY B0, `(.L_x_6196) ;  /* 0x0000014000007945 */ /* 0x000fe20003800000 */
[----:B------:R-:W-:Y:S02]  /*3920*/  @!P2 ISETP.NE.U32.AND P5, PT, R5, RZ, PT ;  /* 0x000000ff0500a20c */ /* 0x000fe40003fa5070 */
[----:B------:R-:W-:Y:S01]  /*3930*/  @P4 PRMT R124, R19, 0x7610, R124 ;  /* 0x00007610137c4816 */ /* 0x000fe2000000007c */
[-C--:B------:R-:W-:Y:S01]  /*3940*/  @P4 FFMA.FTZ R62, R196, R195.reuse, R62 ;  /* 0x000000c3c43e4223 */ /* 0x080fe2000001003e */
[----:B------:R-:W-:Y:S01]  /*3950*/  @P4 FMUL.FTZ R195, R150, R195 ;  /* 0x000000c396c34220 */ /* 0x000fe20000410000 */
[----:B------:R-:W1:Y:S01]  /*3960*/  @P4 LDC R14, c[0x0][0x29c] ;  /* 0x0000a700ff0e4b82 */ /* 0x000e620000000800 */
[----:B------:R-:W-:-:S02]  /*3970*/  @!P2 ISETP.NE.AND.EX P5, PT, R6, RZ, PT, P5 ;  /* 0x000000ff0600a20c */ /* 0x000fc40003fa5350 */
[----:B------:R-:W-:Y:S02]  /*3980*/  @P4 PRMT R124, R124, 0x5410, R194 ;  /* 0x000054107c7c4816 */ /* 0x000fe400000000c2 */
[----:B------:R-:W-:Y:S02]  /*3990*/  @P4 F2FP.BF16.F32.PACK_AB R195, RZ, R195 ;  /* 0x000000c3ffc3423e */ /* 0x000fe400000010ff */
[----:B------:R-:W-:Y:S02]  /*39a0*/  @!P2 FSEL R19, R43, RZ, P5 ;  /* 0x000000ff2b13a208 */ /* 0x000fe40002800000 */
        /* <DEDUP_REMOVED lines=10> */
.L_x_6197:
[----:B------:R-:W-:Y:S05]  /*3a50*/  BSYNC B0 ;  /* 0x0000000000007941 */ /* 0x000fea0003800000 */
.L_x_6196:
[----:B------:R-:W-:Y:S01]  /*3a60*/  @P4 PRMT R195, R113, 0x7632, R195 ;  /* 0x0000763271c34816 */ /* 0x000fe200000000c3 */
[----:B0-----:R-:W-:Y:S01]  /*3a70*/  @P4 FMUL.FTZ R194, R19, R15 ;  /* 0x0000000f13c24220 */ /* 0x001fe20000410000 */
[----:B------:R-:W-:Y:S01]  /*3a80*/  @!P2 ISETP.NE.U32.AND P5, PT, R5, RZ, PT ;  /* 0x000000ff0500a20c */ /* 0x000fe20003fa5070 */
[----:B------:R-:W-:Y:S01]  /*3a90*/  BSSY B0, `(.L_x_6198) ;  /* 0x000000e000007945 */ /* 0x000fe20003800000 */
[----:B------:R-:W-:Y:S02]  /*3aa0*/  @P4 SHF.L.U32 R195, R195, 0x10, RZ ;  /* 0x00000010c3c34819 */ /* 0x000fe400000006ff */
        /* <DEDUP_REMOVED lines=12> */
.L_x_6199:
[----:B------:R-:W-:Y:S05]  /*3b70*/  BSYNC B0 ;  /* 0x0000000000007941 */ /* 0x000fea0003800000 */
.L_x_6198:
[----:B------:R-:W0:Y:S01]  /*3b80*/  @P4 LDC R15, c[0x0][0x29c] ;  /* 0x0000a700ff0f4b82 */ /* 0x000e220000000800 */
[----:B-1----:R-:W-:Y:S01]  /*3b90*/  @P4 FMUL.FTZ R14, R197, R14 ;  /* 0x0000000ec50e4220 */ /* 0x002fe20000410000 */
[----:B------:R-:W-:Y:S01]  /*3ba0*/  @P4 IMAD.U32 R195, R114, 0x10000, RZ ;  /* 0x0001000072c34824 */ /* 0x000fe200078e00ff */
[----:B------:R-:W-:Y:S01]  /*3bb0*/  @!P2 ISETP.NE.U32.AND P5, PT, R5, RZ, PT ;  /* 0x000000ff0500a20c */ /* 0x000fe20003fa5070 */
[----:B------:R-:W-:Y:S01]  /*3bc0*/  @P4 FMUL.FTZ R194, R151, R194 ;  /* 0x000000c297c24220 */ /* 0x000fe20000410000 */
[----:B------:R-:W-:Y:S01]  /*3bd0*/  BSSY B0, `(.L_x_6200) ;  /* 0x0000012000007945 */ /* 0x000fe20003800000 */
[-C--:B------:R-:W-:Y:S01]  /*3be0*/  @P4 FFMA.FTZ R64, R195, R14.reuse, R64 ;  /* 0x0000000ec3404223 */ /* 0x080fe20000010040 */
[----:B------:R-:W-:Y:S01]  /*3bf0*/  @P4 FMUL.FTZ R14, R152, R14 ;  /* 0x0000000e980e4220 */ /* 0x000fe20000410000 */
[----:B------:R-:W-:Y:S02]  /*3c00*/  @!P2 ISETP.NE.AND.EX P5, PT, R6, RZ, PT, P5 ;  /* 0x000000ff0600a20c */ /* 0x000fe40003fa5350 */
[----:B------:R-:W-:-:S02]  /*3c10*/  @P4 PRMT R195, R114, 0x7632, R195 ;  /* 0x0000763272c34816 */ /* 0x000fc400000000c3 */
        /* <DEDUP_REMOVED lines=13> */
.L_x_6201:
[----:B------:R-:W-:Y:S05]  /*3cf0*/  BSYNC B0 ;  /* 0x0000000000007941 */ /* 0x000fea0003800000 */
.L_x_6200:
[----:B------:R-:W1:Y:S01]  /*3d00*/  @P4 LDC R198, c[0x0][0x29c] ;  /* 0x0000a700ffc64b82 */ /* 0x000e620000000800 */
[----:B0-----:R-:W-:Y:S01]  /*3d10*/  @P4 FMUL.FTZ R15, R196, R15 ;  /* 0x0000000fc40f4220 */ /* 0x001fe20000410000 */
[----:B------:R-:W-:Y:S01]  /*3d20*/  @!P2 ISETP.NE.U32.AND P5, PT, R5, RZ, PT ;  /* 0x000000ff0500a20c */ /* 0x000fe20003fa5070 */
[----:B------:R-:W-:Y:S01]  /*3d30*/  BSSY B0, `(.L_x_6202) ;  /* 0x0000013000007945 */ /* 0x000fe20003800000 */
[----:B------:R-:W-:Y:S01]  /*3d40*/  @P4 PRMT R126, R14, 0x7610, R126 ;  /* 0x000076100e7e4816 */ /* 0x000fe2000000007e */
[----:B------:R-:W-:Y:S01]  /*3d50*/  @P4 FFMA.FTZ R65, R15, R199, R65 ;  /* 0x000000c70f414223 */ /* 0x000fe20000010041 */
[----:B------:R-:W-:Y:S01]  /*3d60*/  @P4 FMUL.FTZ R15, R153, R15 ;  /* 0x0000000f990f4220 */ /* 0x000fe20000410000 */
[----:B------:R-:W-:Y:S01]  /*3d70*/  @!P2 ISETP.NE.AND.EX P5, PT, R6, RZ, PT, P5 ;  /* 0x000000ff0600a20c */ /* 0x000fe20003fa5350 */
[----:B------:R-:W0:Y:S01]  /*3d80*/  @P4 LDC R232, c[0x0][0x29c] ;  /* 0x0000a700ffe84b82 */ /* 0x000e220000000800 */
[----:B------:R-:W-:Y:S02]  /*3d90*/  @P4 PRMT R125, R125, 0x5410, R194 ;  /* 0x000054107d7d4816 */ /* 0x000fe400000000c2 */
[----:B------:R-:W-:-:S02]  /*3da0*/  @P4 F2FP.BF16.F32.PACK_AB R15, RZ, R15 ;  /* 0x0000000fff0f423e */ /* 0x000fc400000010ff */
        /* <DEDUP_REMOVED lines=11> */
.L_x_6203:
[----:B------:R-:W-:Y:S05]  /*3e60*/  BSYNC B0 ;  /* 0x0000000000007941 */ /* 0x000fea0003800000 */
.L_x_6202:
[----:B------:R-:W-:Y:S01]  /*3e70*/  @P4 SHF.L.U32 R15, R115, 0x10, RZ ;  /* 0x00000010730f4819 */ /* 0x000fe200000006ff */
[----:B-1----:R-:W-:Y:S01]  /*3e80*/  @P4 FMUL.FTZ R14, R195, R198 ;  /* 0x000000c6c30e4220 */ /* 0x002fe20000410000 */
[----:B------:R-:W-:Y:S01]  /*3e90*/  @!P2 ISETP.NE.U32.AND P5, PT, R5, RZ, PT ;  /* 0x000000ff0500a20c */ /* 0x000fe20003fa5070 */
[----:B------:R-:W-:Y:S02]  /*3ea0*/  BSSY B0, `(.L_x_6204) ;  /* 0x000000f000007945 */ /* 0x000fe40003800000 */
        /* <DEDUP_REMOVED lines=14> */
.L_x_6205:
[----:B------:R-:W-:Y:S05]  /*3f90*/  BSYNC B0 ;  /* 0x0000000000007941 */ /* 0x000fea0003800000 */
.L_x_6204:
[----:B0-----:R-:W-:Y:S01]  /*3fa0*/  @P4 FMUL.FTZ R15, R194, R232 ;  /* 0x000000e8c20f4220 */ /* 0x001fe20000410000 */
[----:B------:R-:W-:Y:S01]  /*3fb0*/  @P4 FMUL.FTZ R14, R154, R14 ;  /* 0x0000000e9a0e4220 */ /* 0x000fe20000410000 */
[----:B------:R-:W-:Y:S02]  /*3fc0*/  SEL R16, R16, R92, P1 ;  /* 0x0000005c10107207 */ /* 0x000fe40000800000 */
[----:B------:R-:W-:Y:S01]  /*3fd0*/  @P4 FFMA.FTZ R67, R15, R198, R67 ;  /* 0x000000c60f434223 */ /* 0x000fe20000010043 */
[----:B------:R-:W-:Y:S01]  /*3fe0*/  @P4 FMUL.FTZ R15, R155, R15 ;  /* 0x0000000f9b0f4220 */ /* 0x000fe20000410000 */
[----:B------:R-:W-:Y:S02]  /*3ff0*/  @P4 F2FP.BF16.F32.PACK_AB R199, RZ, R14 ;  /* 0x0000000effc7423e */ /* 0x000fe400000010ff */
[----:B------:R-:W-:Y:S02]  /*4000*/  SEL R17, R17, R93, P1 ;  /* 0x0000005d11117207 */ /* 0x000fe40000800000 */
[----:B------:R-:W-:-:S02]  /*4010*/  @P4 F2FP.BF16.F32.PACK_AB R198, RZ, R15 ;  /* 0x0000000fffc6423e */ /* 0x000fc400000010ff */
[----:B------:R-:W0:Y:S01]  /*4020*/  @P0 LDC.64 R14, c[0x0][0x308] ;  /* 0x0000c200ff0e0b82 */ /* 0x000e220000000a00 */
[----:B------:R-:W-:Y:S02]  /*4030*/  SEL R18, R18, R94, P1 ;  /* 0x0000005e12127207 */ /* 0x000fe40000800000 */
[----:B------:R-:W-:Y:S02]  /*4040*/  SEL R19, R19, R95, P1 ;  /* 0x0000005f13137207 */ /* 0x000fe40000800000 */
[----:B------:R-:W-:-:S04]  /*4050*/  @P4 PRMT R127, R199, 0x7610, R127 ;  /* 0x00007610c77f4816 */ /* 0x000fc8000000007f */
[----:B------:R-:W-:Y:S01]  /*4060*/  @P4 PRMT R127, R127, 0x5410, R198 ;  /* 0x000054107f7f4816 */ /* 0x000fe200000000c6 */
[----:B0-----:R-:W-:-:S05]  /*4070*/  @P0 IMAD.WIDE.U32 R14, R234, 0x20, R14 ;  /* 0x00000020ea0e0825 */ /* 0x001fca00078e000e */
[----:B------:R0:W-:Y:S02]  /*4080*/  @P0 STG.E.128 desc[UR4][R14.64], R16 ;  /* 0x000000100e000986 */ /* 0x0001e4000c101d04 */
[----:B0-----:R-:W-:Y:S02]  /*4090*/  SEL R16, R197, R184, P1 ;  /* 0x000000b8c5107207 */ /* 0x001fe40000800000 */
[----:B------:R-:W-:Y:S02]  /*40a0*/  SEL R17, R196, R185, P1 ;  /* 0x000000b9c4117207 */ /* 0x000fe40000800000 */
[----:B------:R-:W-:Y:S02]  /*40b0*/  SEL R18, R195, R186, P1 ;  /* 0x000000bac3127207 */ /* 0x000fe40000800000 */
[----:B------:R-:W-:Y:S02]  /*40c0*/  SEL R19, R194, R187, P1 ;  /* 0x000000bbc2137207 */ /* 0x000fe40000800000 */
[----:B------:R-:W-:-:S03]  /*40d0*/  IADD3 R194, R220, 0x200, RZ ;  /* 0x00000200dcc27810 */ /* 0x000fc60007ffe0ff */
[----:B------:R0:W-:Y:S02]  /*40e0*/  @P0 STG.E.128 desc[UR4][R14.64+0x10], R16 ;  /* 0x000010100e000986 */ /* 0x0001e4000c101d04 */
[----:B0-----:R-:W0:Y:S08]  /*40f0*/  @P4 LDC.64 R16, c[0x0][0x2f8] ;  /* 0x0000be00ff104b82 */ /* 0x001e300000000a00 */
[----:B------:R-:W1:Y:S01]  /*4100*/  @P4 LDC.64 R14, c[0x0][0x220] ;  /* 0x00008800ff0e4b82 */ /* 0x000e620000000a00 */
[----:B0-----:R-:W-:-:S07]  /*4110*/  @P4 IMAD.WIDE.U32 R16, R4, 0x10, R16 ;  /* 0x0000001004104825 */ /* 0x001fce00078e0010 */
[----:B------:R-:W0:Y:S01]  /*4120*/  @P4 LDC R4, c[0x0][0x29c] ;  /* 0x0000a700ff044b82 */ /* 0x000e220000000800 */
[----:B------:R2:W-:Y:S01]  /*4130*/  @P4 STG.E.128 desc[UR4][R16.64], R124 ;  /* 0x0000007c10004986 */ /* 0x0005e2000c101d04 */
[----:B-1----:R-:W-:-:S05]  /*4140*/  @P4 IMAD.WIDE.U32 R14, R194, 0x10, R14 ;  /* 0x00000010c20e4825 */ /* 0x002fca00078e000e */
[----:B------:R1:W5:Y:S01]  /*4150*/  @P4 LDG.E.128 R112, desc[UR4][R14.64] ;  /* 0x000000040e704981 */ /* 0x000362000c1e1d00 */
[----:B------:R-:W-:Y:S01]  /*4160*/  @!P2 ISETP.NE.U32.AND P5, PT, R5, RZ, PT ;  /* 0x000000ff0500a20c */ /* 0x000fe20003fa5070 */
[----:B------:R-:W-:Y:S03]  /*4170*/  BSSY B0, `(.L_x_6206) ;  /* 0x000000d000007945 */ /* 0x000fe60003800000 */
[----:B------:R-:W-:Y:S01]  /*4180*/  @!P2 ISETP.NE.AND.EX P5, PT, R6, RZ, PT, P5 ;  /* 0x000000ff0600a20c */ /* 0x000fe20003fa5350 */
[----:B-1----:R-:W1:Y:S03]  /*4190*/  @P4 LDC R14, c[0x0][0x29c] ;  /* 0x0000a700ff0e4b82 */ /* 0x002e660000000800 */
        /* <DEDUP_REMOVED lines=10> */
.L_x_6207:
[----:B------:R-:W-:Y:S05]  /*4240*/  BSYNC B0 ;  /* 0x0000000000007941 */ /* 0x000fea0003800000 */
.L_x_6206:
        /* <DEDUP_REMOVED lines=14> */
.L_x_6209:
[----:B------:R-:W-:Y:S05]  /*4330*/  BSYNC B0 ;  /* 0x0000000000007941 */ /* 0x000fea0003800000 */
.L_x_6208:
[----:B------:R-:W2:Y:S01]  /*4340*/  @P4 LDC R195, c[0x0][0x29c] ;  /* 0x0000a700ffc34b82 */ /* 0x000ea20000000800 */
[----:B------:R-:W-:Y:S01]  /*4350*/  @P4 SHF.L.U32 R15, R15, 0x10, RZ ;  /* 0x000000100f0f4819 */ /* 0x000fe200000006ff */
[----:B0-----:R-:W-:Y:S01]  /*4360*/  @P4 FMUL.FTZ R4, R17, R4 ;  /* 0x0000000411044220 */ /* 0x001fe20000410000 */
[----:B------:R-:W-:Y:S01]  /*4370*/  @!P2 ISETP.NE.U32.AND P5, PT, R5, RZ, PT ;  /* 0x000000ff0500a20c */ /* 0x000fe20003fa5070 */
[----:B-1----:R-:W-:Y:S01]  /*4380*/  @P4 FMUL.FTZ R14, R16, R14 ;  /* 0x0000000e100e4220 */ /* 0x002fe20000410000 */
[----:B------:R-:W-:Y:S01]  /*4390*/  BSSY B0, `(.L_x_6210) ;  /* 0x0000012000007945 */ /* 0x000fe20003800000 */
[----:B------:R-:W-:Y:S01]  /*43a0*/  @P4 FFMA.FTZ R69, R4, R15, R69 ;  /* 0x0000000f04454223 */ /* 0x000fe20000010045 */
[----:B------:R-:W-:Y:S01]  /*43b0*/  @P4 IMAD.U32 R15, R112, 0x10000, RZ ;  /* 0x00010000700f4824 */ /* 0x000fe200078e00ff */
[----:B------:R-:W0:Y:S01]  /*43c0*/  @P4 LDC R197, c[0x0][0x29c] ;  /* 0x0000a700ffc54b82 */ /* 0x000e220000000800 */
[----:B------:R-:W-:Y:S01]  /*43d0*/  @!P2 ISETP.NE.AND.EX P5, PT, R6, RZ, PT, P5 ;  /* 0x000000ff0600a20c */ /* 0x000fe20003fa5350 */
[----:B------:R-:W-:Y:S01]  /*43e0*/  @P4 FMUL.FTZ R4, R157, R4 ;  /* 0x000000049d044220 */ /* 0x000fe20000410000 */
[-C--:B------:R-:W-:Y:S01]  /*43f0*/  @P4 FFMA.FTZ R68, R15, R14.reuse, R68 ;  /* 0x0000000e0f444223 */ /* 0x080fe20000010044 */
[----:B------:R-:W-:Y:S01]  /*4400*/  @P4 FMUL.FTZ R14, R156, R14 ;  /* 0x0000000e9c0e4220 */ /* 0x000fe20000410000 */
        /* <DEDUP_REMOVED lines=10> */
.L_x_6211:
[----:B------:R-:W-:Y:S05]  /*44b0*/  BSYNC B0 ;  /* 0x0000000000007941 */ /* 0x000fea0003800000 */
.L_x_6210:
[----:B------:R-:W-:Y:S01]  /*44c0*/  @!P2 ISETP.NE.U32.AND P5, PT, R5, RZ, PT ;  /* 0x000000ff0500a20c */ /* 0x000fe20003fa5070 */
[----:B------:R-:W-:Y:S01]  /*44d0*/  BSSY B0, `(.L_x_6212) ;  /* 0x000000f000007945 */ /* 0x000fe20003800000 */
[----:B------:R-:W-:Y:S02]  /*44e0*/  @P4 F2FP.BF16.F32.PACK_AB R15, RZ, R4 ;  /* 0x00000004ff0f423e */ /* 0x000fe400000010ff */
[----:B------:R-:W-:Y:S02]  /*44f0*/  @!P2 ISETP.NE.AND.EX P5, PT, R6, RZ, PT, P5 ;  /* 0x000000ff0600a20c */ /* 0x000fe40003fa5350 */
        /* <DEDUP_REMOVED lines=12> */
.L_x_6213:
[----:B------:R-:W-:Y:S05]  /*45c0*/  BSYNC B0 ;  /* 0x0000000000007941 */ /* 0x000fea0003800000 */
.L_x_6212:
[----:B------:R-:W-:Y:S01]  /*45d0*/  @P4 SHF.L.U32 R196, R4, 0x10, RZ ;  /* 0x0000001004c44819 */ /* 0x000fe200000006ff */
[----:B------:R-:W1:Y:S01]  /*45e0*/  @P4 LDC R199, c[0x0][0x29c] ;  /* 0x0000a700ffc74b82 */ /* 0x000e620000000800 */
[----:B------:R-:W-:Y:S01]  /*45f0*/  @P4 PRMT R124, R14, 0x7610, R124 ;  /* 0x000076100e7c4816 */ /* 0x000fe2000000007c */
[----:B0-----:R-:W-:Y:S01]  /*4600*/  @P4 FMUL.FTZ R197, R19, R197 ;  /* 0x000000c513c54220 */ /* 0x001fe20000410000 */
[----:B------:R-:W-:Y:S01]  /*4610*/  @!P2 ISETP.NE.U32.AND P5, PT, R5, RZ, PT ;  /* 0x000000ff0500a20c */ /* 0x000fe20003fa5070 */
[----:B------:R-:W-:Y:S01]  /*4620*/  BSSY B0, `(.L_x_6214) ;  /* 0x0000014000007945 */ /* 0x000fe20003800000 */
[----:B------:R-:W-:Y:S01]  /*4630*/  @P4 PRMT R124, R124, 0x5410, R15 ;  /* 0x000054107c7c4816 */ /* 0x000fe2000000000f */
[----:B--2---:R-:W-:Y:S01]  /*4640*/  @P4 FMUL.FTZ R15, R18, R195 ;  /* 0x000000c3120f4220 */ /* 0x004fe20000410000 */
[----:B------:R-:W-:Y:S01]  /*4650*/  @P4 SHF.L.U32 R14, R113, 0x10, RZ ;  /* 0x00000010710e4819 */ /* 0x000fe200000006ff */
[----:B------:R-:W0:Y:S01]  /*4660*/  @P4 LDC R4, c[0x0][0x29c] ;  /* 0x0000a700ff044b82 */ /* 0x000e220000000800 */
[----:B------:R-:W-:Y:S01]  /*4670*/  @!P2 ISETP.NE.AND.EX P5, PT, R6, RZ, PT, P5 ;  /* 0x000000ff0600a20c */ /* 0x000fe20003fa5350 */
[----:B------:R-:W-:-:S02]  /*4680*/  @P4 FFMA.FTZ R71, R197, R196, R71 ;  /* 0x000000c4c5474223 */ /* 0x000fc40000010047 */
[-C--:B------:R-:W-:Y:S01]  /*4690*/  @P4 FFMA.FTZ R70, R14, R15.reuse, R70 ;  /* 0x0000000f0e464223 */ /* 0x080fe20000010046 */
[----:B------:R-:W-:Y:S01]  /*46a0*/  @P4 FMUL.FTZ R15, R158, R15 ;  /* 0x0000000f9e0f4220 */ /* 0x000fe20000410000 */
        /* <DEDUP_REMOVED lines=11> */
.L_x_6215:
[----:B------:R-:W-:Y:S05]  /*4760*/  BSYNC B0 ;  /* 0x0000000000007941 */ /* 0x000fea0003800000 */
.L_x_6214:
[----:B------:R-:W-:Y:S01]  /*4770*/  @!P2 ISETP.NE.U32.AND P5, PT, R5, RZ, PT ;  /* 0x000000ff0500a20c */ /* 0x000fe20003fa5070 */
[----:B------:R-:W-:Y:S01]  /*4780*/  BSSY B0, `(.L_x_6216) ;  /* 0x0000010000007945 */ /* 0x000fe20003800000 */
[----:B------:R-:W-:Y:S02]  /*4790*/  @P4 PRMT R195, R114, 0x7632, R195 ;  /* 0x0000763272c34816 */ /* 0x000fe400000000c3 */
[----:B------:R-:W-:Y:S02]  /*47a0*/  @!P2 ISETP.NE.AND.EX P5, PT, R6, RZ, PT, P5 ;  /* 0x000000ff0600a20c */ /* 0x000fe40003fa5350 */
[----:B------:R-:W-:Y:S01]  /*47b0*/  @P4 F2FP.BF16.F32.PACK_AB R15, RZ, R15 ;  /* 0x0000000fff0f423e */ /* 0x000fe200000010ff */
[----:B------:R-:W-:Y:S01]  /*47c0*/  @P4 IMAD.U32 R195, R195, 0x10000, RZ ;  /* 0x00010000c3c34824 */ /* 0x000fe200078e00ff */
        /* <DEDUP_REMOVED lines=11> */
.L_x_6217:
[----:B------:R-:W-:Y:S05]  /*4880*/  BSYNC B0 ;  /* 0x0000000000007941 */ /* 0x000fea0003800000 */
.L_x_6216:
[----:B------:R-:W-:Y:S01]  /*4890*/  @P4 PRMT R125, R15, 0x7610, R125 ;  /* 0x000076100f7d4816 */ /* 0x000fe2000000007d */
[----:B------:R-:W2:Y:S01]  /*48a0*/  @P4 LDC R232, c[0x0][0x29c] ;  /* 0x0000a700ffe84b82 */ /* 0x000ea20000000800 */
[----:B0-----:R-:W-:Y:S01]  /*48b0*/  @P4 FMUL.FTZ R4, R197, R4 ;  /* 0x00000004c5044220 */ /* 0x001fe20000410000 */
[----:B------:R-:W-:Y:S01]  /*48c0*/  @!P2 ISETP.NE.U32.AND P5, PT, R5, RZ, PT ;  /* 0x000000ff0500a20c */ /* 0x000fe20003fa5070 */
[----:B------:R-:W-:Y:S01]  /*48d0*/  BSSY B0, `(.L_x_6218) ;  /* 0x0000016000007945 */ /* 0x000fe20003800000 */
[----:B------:R-:W-:Y:S01]  /*48e0*/  @P4 PRMT R125, R125, 0x5410, R14 ;  /* 0x000054107d7d4816 */ /* 0x000fe2000000000e */
[----:B------:R-:W-:Y:S01]  /*48f0*/  @P4 FFMA.FTZ R73, R4, R195, R73 ;  /* 0x000000c304494223 */ /* 0x000fe20000010049 */
[----:B------:R-:W-:Y:S01]  /*4900*/  @P4 SHF.L.U32 R195, R114, 0x10, RZ ;  /* 0x0000001072c34819 */ /* 0x000fe200000006ff */
[----:B-1----:R-:W-:Y:S01]  /*4910*/  @P4 FMUL.FTZ R14, R198, R199 ;  /* 0x000000c7c60e4220 */ /* 0x002fe20000410000 */
[----:B------:R-:W0:Y:S01]  /*4920*/  @P4 LDC R15, c[0x0][0x29c] ;  /* 0x0000a700ff0f4b82 */ /* 0x000e220000000800 */
[----:B------:R-:W-:-:S02]  /*4930*/  @!P2 ISETP.NE.AND.EX P5, PT, R6, RZ, PT, P5 ;  /* 0x000000ff0600a20c */ /* 0x000fc40003fa5350 */
[-C--:B------:R-:W-:Y:S01]  /*4940*/  @P4 FFMA.FTZ R72, R195, R14.reuse, R72 ;  /* 0x0000000ec3484223 */ /* 0x080fe20000010048 */
[----:B------:R-:W-:Y:S01]  /*4950*/  @P4 FMUL.FTZ R14, R160, R14 ;  /* 0x0000000ea00e4220 */ /* 0x000fe20000410000 */
[----:B------:R-:W-:Y:S01]  /*4960*/  @P4 FMUL.FTZ R195, R161, R4 ;  /* 0x00000004a1c34220 */ /* 0x000fe20000410000 */
[----:B------:R-:W-:-:S03]  /*4970*/  @!P2 FSEL R196, R30, RZ, P5 ;  /* 0x000000ff1ec4a208 */ /* 0x000fc60002800000 */
[----:B------:R-:W-:Y:S02]  /*4980*/  @P4 F2FP.BF16.F32.PACK_AB R4, RZ, R14 ;  /* 0x0000000eff04423e */ /* 0x000fe400000010ff */
        /* <DEDUP_REMOVED lines=10> */
.L_x_6219:
[----:B------:R-:W-:Y:S05]  /*4a30*/  BSYNC B0 ;  /* 0x0000000000007941 */ /* 0x000fea0003800000 */
.L_x_6218:
[----:B------:R-:W-:Y:S01]  /*4a40*/  @!P2 ISETP.NE.U32.AND P5, PT, R5, RZ, PT ;  /* 0x000000ff0500a20c */ /* 0x000fe20003fa5070 */
[----:B------:R-:W-:Y:S01]  /*4a50*/  BSSY B0, `(.L_x_6220) ;  /* 0x0000010000007945 */ /* 0x000fe20003800000 */
[----:B------:R-:W-:Y:S02]  /*4a60*/  @P4 PRMT R126, R4, 0x7610, R126 ;  /* 0x00007610047e4816 */ /* 0x000fe4000000007e */
[----:B------:R-:W-:Y:S02]  /*4a70*/  @!P2 ISETP.NE.AND.EX P5, PT, R6, RZ, PT, P5 ;  /* 0x000000ff0600a20c */ /* 0x000fe40003fa5350 */
[----:B------:R-:W-:Y:S01]  /*4a80*/  @P4 PRMT R126, R126, 0x5410, R14 ;  /* 0x000054107e7e4816 */ /* 0x000fe2000000000e */
[----:B0-----:R-:W-:Y:S01]  /*4a90*/  @P4 FMUL.FTZ R14, R196, R15 ;  /* 0x0000000fc40e4220 */ /* 0x001fe20000410000 */
        /* <DEDUP_REMOVED lines=11> */
.L_x_6221:
[----:B------:R-:W-:Y:S05]  /*4b50*/  BSYNC B0 ;  /* 0x0000000000007941 */ /* 0x000fea0003800000 */
.L_x_6220:
[----:B------:R-:W3:Y:S01]  /*4b60*/  LDL.LU R234, [R1+0xc] ;  /* 0x00000c0001ea7983 */ /* 0x000ee20000300800 */
[----:B--2---:R-:W-:Y:S01]  /*4b70*/  @P4 FMUL.FTZ R4, R195, R232 ;  /* 0x000000e8c3044220 */ /* 0x004fe20000410000 */
[-C--:B------:R-:W-:Y:S01]  /*4b80*/  @P4 FFMA.FTZ R74, R15, R14.reuse, R74 ;  /* 0x0000000e0f4a4223 */ /* 0x080fe2000001004a */
[----:B------:R-:W-:Y:S01]  /*4b90*/  @P4 FMUL.FTZ R14, R162, R14 ;  /* 0x0000000ea20e4220 */ /* 0x000fe20000410000 */
[----:B------:R-:W-:Y:S01]  /*4ba0*/  SEL R16, R16, R92, P1 ;  /* 0x0000005c10107207 */ /* 0x000fe20000800000 */
[----:B------:R-:W-:Y:S01]  /*4bb0*/  @P4 FMUL.FTZ R15, R163, R4 ;  /* 0x00000004a30f4220 */ /* 0x000fe20000410000 */
[----:B------:R-:W-:Y:S02]  /*4bc0*/  SEL R17, R17, R93, P1 ;  /* 0x0000005d11117207 */ /* 0x000fe40000800000 */
[----:B------:R-:W-:Y:S02]  /*4bd0*/  @P4 F2FP.BF16.F32.PACK_AB R232, RZ, R14 ;  /* 0x0000000effe8423e */ /* 0x000fe400000010ff */
[----:B------:R-:W-:-:S02]  /*4be0*/  @P4 F2FP.BF16.F32.PACK_AB R199, RZ, R15 ;  /* 0x0000000fffc7423e */ /* 0x000fc400000010ff */
[----:B------:R-:W3:Y:S01]  /*4bf0*/  @P0 LDC.64 R14, c[0x0][0x308] ;  /* 0x0000c200ff0e0b82 */ /* 0x000ee20000000a00 */
[----:B------:R-:W-:Y:S02]  /*4c00*/  SEL R18, R18, R94, P1 ;  /* 0x0000005e12127207 */ /* 0x000fe40000800000 */
[----:B------:R-:W-:Y:S02]  /*4c10*/  SEL R19, R19, R95, P1 ;  /* 0x0000005f13137207 */ /* 0x000fe40000800000 */
[----:B------:R-:W-:-:S04]  /*4c20*/  @P4 PRMT R127, R232, 0x7610, R127 ;  /* 0x00007610e87f4816 */ /* 0x000fc8000000007f */
[----:B------:R-:W-:Y:S02]  /*4c30*/  @P4 PRMT R127, R127, 0x5410, R199 ;  /* 0x000054107f7f4816 */ /* 0x000fe400000000c7 */
[----:B------:R-:W-:Y:S01]  /*4c40*/  @!P2 ISETP.NE.U32.AND P5, PT, R5, RZ, PT ;  /* 0x000000ff0500a20c */ /* 0x000fe20003fa5070 */
[----:B------:R-:W-:Y:S03]  /*4c50*/  BSSY B0, `(.L_x_6222) ;  /* 0x0000021000007945 */ /* 0x000fe60003800000 */
[----:B------:R-:W-:Y:S01]  /*4c60*/  @!P2 ISETP.NE.AND.EX P5, PT, R6, RZ, PT, P5 ;  /* 0x000000ff0600a20c */ /* 0x000fe20003fa5350 */
[----:B---3--:R-:W-:-:S05]  /*4c70*/  @P0 IMAD.WIDE.U32 R14, R234, 0x20, R14 ;  /* 0x00000020ea0e0825 */ /* 0x008fca00078e000e */
[----:B------:R0:W-:Y:S02]  /*4c80*/  @P0 STG.E.128 desc[UR4][R14.64], R16 ;  /* 0x000000100e000986 */ /* 0x0001e4000c101d04 */
[----:B0-----:R-:W-:Y:S02]  /*4c90*/  SEL R16, R198, R184, P1 ;  /* 0x000000b8c6107207 */ /* 0x001fe40000800000 */
[----:B------:R-:W-:Y:S02]  /*4ca0*/  SEL R17, R197, R185, P1 ;  /* 0x000000b9c5117207 */ /* 0x000fe40000800000 */
[----:B------:R-:W-:Y:S02]  /*4cb0*/  SEL R18, R196, R186, P1 ;  /* 0x000000bac4127207 */ /* 0x000fe40000800000 */
[----:B------:R-:W-:-:S05]  /*4cc0*/  SEL R19, R195, R187, P1 ;  /* 0x000000bbc3137207 */ /* 0x000fca0000800000 */
[----:B------:R0:W-:Y:S02]  /*4cd0*/  @P0 STG.E.128 desc[UR4][R14.64+0x10], R16 ;  /* 0x000010100e000986 */ /* 0x0001e4000c101d04 */
[----:B0-----:R-:W0:Y:S01]  /*4ce0*/  @P4 LDC.64 R16, c[0x0][0x2f8] ;  /* 0x0000be00ff104b82 */ /* 0x001e220000000a00 */
[----:B------:R-:W-:-:S07]  /*4cf0*/  @P4 PRMT R18, R115, 0x7632, R18 ;  /* 0x0000763273124816 */ /* 0x000fce0000000012 */
[----:B------:R-:W1:Y:S01]  /*4d00*/  @P4 LDC.64 R14, c[0x0][0x220] ;  /* 0x00008800ff0e4b82 */ /* 0x000e620000000a00 */
[----:B0-----:R-:W-:-:S07]  /*4d10*/  @P4 IMAD.WIDE.U32 R16, R194, 0x10, R16 ;  /* 0x00000010c2104825 */ /* 0x001fce00078e0010 */
[----:B------:R-:W0:Y:S01]  /*4d20*/  @P4 LDC R194, c[0x0][0x29c] ;  /* 0x0000a700ffc24b82 */ /* 0x000e220000000800 */
[----:B------:R2:W-:Y:S02]  /*4d30*/  @P4 STG.E.128 desc[UR4][R16.64], R124 ;  /* 0x0000007c10004986 */ /* 0x0005e4000c101d04 */
[----:B--2---:R-:W-:-:S05]  /*4d40*/  VIADD R16, R220, 0x300 ;  /* 0x00000300dc107836 */ /* 0x004fca0000000000 */
[----:B------:R-:W2:Y:S01]  /*4d50*/  @P4 LDC R17, c[0x0][0x29c] ;  /* 0x0000a700ff114b82 */ /* 0x000ea20000000800 */
[----:B-1----:R-:W-:-:S05]  /*4d60*/  @P4 IMAD.WIDE.U32 R14, R16, 0x10, R14 ;  /* 0x00000010100e4825 */ /* 0x002fca00078e000e */
[----:B------:R1:W5:Y:S01]  /*4d70*/  @P4 LDG.E.128 R112, desc[UR4][R14.64] ;  /* 0x000000040e704981 */ /* 0x000362000c1e1d00 */
[----:B------:R-:W-:-:S05]  /*4d80*/  @P4 SHF.L.U32 R18, R18, 0x10, RZ ;  /* 0x0000001012124819 */ /* 0x000fca00000006ff */
[----:B------:R-:W-:Y:S01]  /*4d90*/  @P4 FFMA.FTZ R75, R4, R18, R75 ;  /* 0x00000012044b4223 */ /* 0x000fe2000001004b */
[----:B------:R-:W-:Y:S01]  /*4da0*/  @!P2 FSEL R18, R24, RZ, P5 ;  /* 0x000000ff1812a208 */ /* 0x000fe20002800000 */
[----:B-1----:R-:W1:Y:S08]  /*4db0*/  @P4 LDC R14, c[0x0][0x29c] ;  /* 0x0000a700ff0e4b82 */ /* 0x002e700000000800 */
[----:B------:R-:W3:Y:S01]  /*4dc0*/  @P4 LDC R15, c[0x0][0x29c] ;  /* 0x0000a700ff0f4b82 */ /* 0x000ee20000000800 */
[----:B0-----:R-:W-:Y:S05]  /*4dd0*/  @!P2 BRA `(.L_x_6223) ;  /* 0x000000000020a947 */ /* 0x001fea0003800000 */
        /* <DEDUP_REMOVED lines=8> */
.L_x_6223:
[----:B------:R-:W-:Y:S05]  /*4e60*/  BSYNC B0 ;  /* 0x0000000000007941 */ /* 0x000fea0003800000 */
.L_x_6222:
        /* <DEDUP_REMOVED lines=13> */
.L_x_6225:
[----:B------:R-:W-:Y:S05]  /*4f40*/  BSYNC B0 ;  /* 0x0000000000007941 */ /* 0x000fea0003800000 */
.L_x_6224:
        /* <DEDUP_REMOVED lines=13> */
.L_x_6227:
[----:B------:R-:W-:Y:S05]  /*5020*/  BSYNC B0 ;  /* 0x0000000000007941 */ /* 0x000fea0003800000 */
.L_x_6226:
[----:B------:R-:W-:Y:S01]  /*5030*/  @!P2 ISETP.NE.U32.AND P5, PT, R5, RZ, PT ;  /* 0x000000ff0500a20c */ /* 0x000fe20003fa5070 */
[----:B------:R-:W-:Y:S01]  /*5040*/  BSSY B0, `(.L_x_6228) ;  /* 0x000000f000007945 */ /* 0x000fe20003800000 */
[----:B------:R-:W-:Y:S01]  /*5050*/  @P4 FMUL.FTZ R194, R19, R194 ;  /* 0x000000c213c24220 */ /* 0x000fe20000410000 */
[----:B-----5:R-:W-:Y:S02]  /*5060*/  @P4 PRMT R196, R112, 0x7632, R196 ;  /* 0x0000763270c44816 */ /* 0x020fe400000000c4 */
[----:B------:R-:W-:Y:S02]  /*5070*/  @!P2 ISETP.NE.AND.EX P5, PT, R6, RZ, PT, P5 ;  /* 0x000000ff0600a20c */ /* 0x000fe40003fa5350 */
[----:B------:R-:W-:Y:S02]  /*5080*/  @P4 PRMT R197, R113, 0x7632, R197 ;  /* 0x0000763271c54816 */ /* 0x000fe400000000c5 */
        /* <DEDUP_REMOVED lines=10> */
.L_x_6229:
[----:B------:R-:W-:Y:S05]  /*5130*/  BSYNC B0 ;  /* 0x0000000000007941 */ /* 0x000fea0003800000 */
.L_x_6228:
[----:B------:R-:W-:Y:S01]  /*5140*/  @P4 SHF.L.U32 R196, R196, 0x10, RZ ;  /* 0x00000010c4c44819 */ /* 0x000fe200000006ff */
[----:B------:R-:W-:Y:S02]  /*5150*/  @P4 IMAD.U32 R197, R197, 0x10000, RZ ;  /* 0x00010000c5c54824 */ /* 0x000fe400078e00ff */
[----:B--2---:R-:W-:Y:S01]  /*5160*/  @P4 FMUL.FTZ R17, R4, R17 ;  /* 0x0000001104114220 */ /* 0x004fe20000410000 */
[----:B---3--:R-:W-:Y:S01]  /*5170*/  @P4 FMUL.FTZ R15, R195, R15 ;  /* 0x0000000fc30f4220 */ /* 0x008fe20000410000 */
[----:B-1----:R-:W-:Y:S01]  /*5180*/  @P4 FMUL.FTZ R14, R18, R14 ;  /* 0x0000000e120e4220 */ /* 0x002fe20000410000 */
[----:B------:R-:W-:Y:S01]  /*5190*/  @P4 FFMA.FTZ R77, R194, R196, R77 ;  /* 0x000000c4c24d4223 */ /* 0x000fe2000001004d */
[----:B------:R-:W-:Y:S01]  /*51a0*/  @P4 FFMA.FTZ R79, R17, R197, R79 ;  /* 0x000000c5114f4223 */ /* 0x000fe2000001004f */
[----:B------:R-:W-:Y:S01]  /*51b0*/  @P4 SHF.L.U32 R197, R113, 0x10, RZ ;  /* 0x0000001071c54819 */ /* 0x000fe200000006ff */
[----:B------:R-:W-:Y:S01]  /*51c0*/  @P4 FMUL.FTZ R17, R167, R17 ;  /* 0x00000011a7114220 */ /* 0x000fe20000410000 */
[----:B------:R-:W-:Y:S01]  /*51d0*/  @P4 SHF.L.U32 R196, R112, 0x10, RZ ;  /* 0x0000001070c44819 */ /* 0x000fe200000006ff */
[----:B------:R-:W-:Y:S01]  /*51e0*/  BSSY B0, `(.L_x_6230) ;  /* 0x000001b000007945 */ /* 0x000fe20003800000 */
[----:B------:R-:W-:Y:S01]  /*51f0*/  @!P2 ISETP.NE.U32.AND P5, PT, R5, RZ, PT ;  /* 0x000000ff0500a20c */ /* 0x000fe20003fa5070 */
[-C--:B------:R-:W-:Y:S01]  /*5200*/  @P4 FFMA.FTZ R78, R197, R15.reuse, R78 ;  /* 0x0000000fc54e4223 */ /* 0x080fe2000001004e */
[----:B------:R-:W-:Y:S01]  /*5210*/  @P4 FMUL.FTZ R197, R165, R194 ;  /* 0x000000c2a5c54220 */ /* 0x000fe20000410000 */
[-C--:B------:R-:W-:Y:S01]  /*5220*/  @P4 FFMA.FTZ R76, R196, R14.reuse, R76 ;  /* 0x0000000ec44c4223 */ /* 0x080fe2000001004c */
[----:B------:R-:W0:Y:S01]  /*5230*/  @P4 LDC R194, c[0x0][0x29c] ;  /* 0x0000a700ffc24b82 */ /* 0x000e220000000800 */
[----:B------:R-:W-:Y:S01]  /*5240*/  @P4 FMUL.FTZ R14, R164, R14 ;  /* 0x0000000ea40e4220 */ /* 0x000fe20000410000 */
[----:B------:R-:W-:Y:S01]  /*5250*/  @P4 FMUL.FTZ R15, R166, R15 ;  /* 0x0000000fa60f4220 */ /* 0x000fe20000410000 */
[----:B------:R-:W-:-:S02]  /*5260*/  @!P2 ISETP.NE.AND.EX P5, PT, R6, RZ, PT, P5 ;  /* 0x000000ff0600a20c */ /* 0x000fc40003fa5350 */
[----:B------:R-:W-:Y:S02]  /*5270*/  SEL R92, R18, R92, P1 ;  /* 0x0000005c125c7207 */ /* 0x000fe40000800000 */
[----:B------:R-:W-:Y:S01]  /*5280*/  @P4 F2FP.BF16.F32.PACK_AB R14, RZ, R14 ;  /* 0x0000000eff0e423e */ /* 0x000fe200000010ff */
[----:B------:R-:W1:Y:S01]  /*5290*/  @P4 LDC R196, c[0x0][0x29c] ;  /* 0x0000a700ffc44b82 */ /* 0x000e620000000800 */
[----:B------:R-:W-:Y:S02]  /*52a0*/  @P4 F2FP.BF16.F32.PACK_AB R197, RZ, R197 ;  /* 0x000000c5ffc5423e */ /* 0x000fe400000010ff */
[----:B------:R-:W-:Y:S02]  /*52b0*/  @P4 F2FP.BF16.F32.PACK_AB R15, RZ, R15 ;  /* 0x0000000fff0f423e */ /* 0x000fe400000010ff */
[----:B------:R-:W-:Y:S02]  /*52c0*/  @P4 F2FP.BF16.F32.PACK_AB R17, RZ, R17 ;  /* 0x00000011ff11423e */ /* 0x000fe400000010ff */
[----:B------:R-:W-:-:S02]  /*52d0*/  SEL R93, R19, R93, P1 ;  /* 0x0000005d135d7207 */ /* 0x000fc40000800000 */
[----:B------:R-:W-:Y:S02]  /*52e0*/  SEL R94, R195, R94, P1 ;  /* 0x0000005ec35e7207 */ /* 0x000fe40000800000 */
        /* <DEDUP_REMOVED lines=10> */
.L_x_6231:
[----:B------:R-:W-:Y:S05]  /*5390*/  BSYNC B0 ;  /* 0x0000000000007941 */ /* 0x000fea0003800000 */
.L_x_6230:
[----:B------:R-:W-:Y:S01]  /*53a0*/  @!P2 ISETP.NE.U32.AND P5, PT, R5, RZ, PT ;  /* 0x000000ff0500a20c */ /* 0x000fe20003fa5070 */
[----:B------:R-:W-:Y:S01]  /*53b0*/  BSSY B0, `(.L_x_6232) ;  /* 0x0000010000007945 */ /* 0x000fe20003800000 */
[----:B------:R-:W-:Y:S01]  /*53c0*/  SEL R95, R4, R95, P1 ;  /* 0x0000005f045f7207 */ /* 0x000fe20000800000 */
[----:B-1----:R-:W-:Y:S01]  /*53d0*/  @P4 FMUL.FTZ R4, R18, R196 ;  /* 0x000000c412044220 */ /* 0x002fe20000410000 */
[----:B------:R-:W-:Y:S02]  /*53e0*/  @!P2 ISETP.NE.AND.EX P5, PT, R6, RZ, PT, P5 ;  /* 0x000000ff0600a20c */ /* 0x000fe40003fa5350 */
[----:B------:R-:W-:Y:S01]  /*53f0*/  SEL R184, R18, R184, P1 ;  /* 0x000000b812b87207 */ /* 0x000fe20000800000 */
        /* <DEDUP_REMOVED lines=11> */
.L_x_6233:
[----:B------:R-:W-:Y:S05]  /*54b0*/  BSYNC B0 ;  /* 0x0000000000007941 */ /* 0x000fea0003800000 */
.L_x_6232:
[----:B------:R-:W-:Y:S01]  /*54c0*/  @P4 FFMA.FTZ R80, R18, R4, R80 ;  /* 0x0000000412504223 */ /* 0x000fe20000010050 */
[C---:B------:R-:W-:Y:S01]  /*54d0*/  SEL R185, R19.reuse, R185, P1 ;  /* 0x000000b913b97207 */ /* 0x040fe20000800000 */
[----:B------:R-:W1:Y:S01]  /*54e0*/  @P4 LDC R18, c[0x0][0x29c] ;  /* 0x0000a700ff124b82 */ /* 0x000e620000000800 */
[----:B0-----:R-:W-:Y:S01]  /*54f0*/  @P4 FMUL.FTZ R19, R19, R194 ;  /* 0x000000c213134220 */ /* 0x001fe20000410000 */
[----:B------:R-:W-:Y:S01]  /*5500*/  @P4 PRMT R194, R114, 0x7632, R194 ;  /* 0x0000763272c24816 */ /* 0x000fe200000000c2 */
[----:B------:R-:W-:Y:S01]  /*5510*/  @P4 FMUL.FTZ R4, R168, R4 ;  /* 0x00000004a8044220 */ /* 0x000fe20000410000 */
[----:B------:R-:W-:Y:S01]  /*5520*/  @!P2 ISETP.NE.U32.AND P5, PT, R5, RZ, PT ;  /* 0x000000ff0500a20c */ /* 0x000fe20003fa5070 */
[----:B------:R-:W-:Y:S01]  /*5530*/  BSSY B0, `(.L_x_6234) ;  /* 0x0000013000007945 */ /* 0x000fe20003800000 */
[----:B------:R-:W-:Y:S02]  /*5540*/  @P4 SHF.L.U32 R194, R194, 0x10, RZ ;  /* 0x00000010c2c24819 */ /* 0x000fe400000006ff */
[----:B------:R-:W-:Y:S01]  /*5550*/  @P4 PRMT R124, R14, 0x7610, R124 ;  /* 0x000076100e7c4816 */ /* 0x000fe2000000007c */
[----:B------:R-:W-:Y:S01]  /*5560*/  @P4 FMUL.FTZ R14, R169, R19 ;  /* 0x00000013a90e4220 */ /* 0x000fe20000410000 */
[----:B------:R-:W-:Y:S01]  /*5570*/  @!P2 ISETP.NE.AND.EX P5, PT, R6, RZ, PT, P5 ;  /* 0x000000ff0600a20c */ /* 0x000fe20003fa5350 */
[----:B------:R-:W-:Y:S01]  /*5580*/  @P4 FFMA.FTZ R81, R19, R194, R81 ;  /* 0x000000c213514223 */ /* 0x000fe20000010051 */
[----:B------:R-:W-:-:S02]  /*5590*/  @P4 F2FP.BF16.F32.PACK_AB R4, RZ, R4 ;  /* 0x00000004ff04423e */ /* 0x000fc400000010ff */
        /* <DEDUP_REMOVED lines=12> */
.L_x_6235:
[----:B------:R-:W-:Y:S05]  /*5660*/  BSYNC B0 ;  /* 0x0000000000007941 */ /* 0x000fea0003800000 */
.L_x_6234:
[C---:B------:R-:W-:Y:S01]  /*5670*/  SEL R186, R19.reuse, R186, P1 ;  /* 0x000000ba13ba7207 */ /* 0x040fe20000800000 */
[----:B-1----:R-:W-:Y:S01]  /*5680*/  @P4 FMUL.FTZ R18, R19, R18 ;  /* 0x0000001213124220 */ /* 0x002fe20000410000 */
[----:B------:R-:W-:Y:S01]  /*5690*/  @P4 SHF.L.U32 R19, R115, 0x10, RZ ;  /* 0x0000001073134819 */ /* 0x000fe200000006ff */
[----:B------:R-:W-:Y:S01]  /*56a0*/  BSSY B0, `(.L_x_6236) ;  /* 0x0000015000007945 */ /* 0x000fe20003800000 */
[----:B------:R-:W-:Y:S02]  /*56b0*/  @!P2 ISETP.NE.U32.AND P5, PT, R5, RZ, PT ;  /* 0x000000ff0500a20c */ /* 0x000fe40003fa5070 */
[----:B------:R-:W-:Y:S01]  /*56c0*/  @P4 PRMT R125, R15, 0x7610, R125 ;  /* 0x000076100f7d4816 */ /* 0x000fe2000000007d */
[-C--:B------:R-:W-:Y:S01]  /*56d0*/  @P4 FFMA.FTZ R82, R19, R18.reuse, R82 ;  /* 0x0000001213524223 */ /* 0x080fe20000010052 */
[----:B------:R-:W-:Y:S01]  /*56e0*/  @P4 FMUL.FTZ R18, R170, R18 ;  /* 0x00000012aa124220 */ /* 0x000fe20000410000 */
[----:B------:R-:W-:Y:S02]  /*56f0*/  @!P2 ISETP.NE.AND.EX P5, PT, R6, RZ, PT, P5 ;  /* 0x000000ff0600a20c */ /* 0x000fe40003fa5350 */
[----:B------:R-:W-:-:S02]  /*5700*/  @P4 PRMT R126, R4, 0x7610, R126 ;  /* 0x00007610047e4816 */ /* 0x000fc4000000007e */
[----:B------:R-:W-:Y:S02]  /*5710*/  @P4 F2FP.BF16.F32.PACK_AB R18, RZ, R18 ;  /* 0x00000012ff12423e */ /* 0x000fe400000010ff */
[----:B------:R-:W-:Y:S02]  /*5720*/  @P4 PRMT R125, R125, 0x5410, R17 ;  /* 0x000054107d7d4816 */ /* 0x000fe40000000011 */
[----:B------:R-:W-:Y:S02]  /*5730*/  @P4 PRMT R126, R126, 0x5410, R14 ;  /* 0x000054107e7e4816 */ /* 0x000fe4000000000e */
        /* <DEDUP_REMOVED lines=11> */
.L_x_6237:
[----:B------:R-:W-:Y:S05]  /*57f0*/  BSYNC B0 ;  /* 0x0000000000007941 */ /* 0x000fea0003800000 */
.L_x_6236:
[----:B------:R-:W2:Y:S01]  /*5800*/  LDL.LU R6, [R1+0x14] ;  /* 0x0000140001067983 */ /* 0x000ea20000300800 */
[----:B------:R-:W0:Y:S01]  /*5810*/  @P4 LDC R3, c[0x0][0x29c] ;  /* 0x0000a700ff034b82 */ /* 0x000e220000000800 */
[----:B------:R-:W-:Y:S02]  /*5820*/  SEL R187, R4, R187, P1 ;  /* 0x000000bb04bb7207 */ /* 0x000fe40000800000 */
[----:B------:R-:W-:Y:S01]  /*5830*/  IADD3 R2, R2, UR14, RZ ;  /* 0x0000000e02027c10 */ /* 0x000fe2000fffe0ff */
[----:B0-----:R-:W-:Y:S01]  /*5840*/  @P4 FMUL.FTZ R3, R4, R3 ;  /* 0x0000000304034220 */ /* 0x001fe20000410000 */
[----:B------:R-:W-:-:S05]  /*5850*/  @P4 PRMT R4, R115, 0x7632, R4 ;  /* 0x0000763273044816 */ /* 0x000fca0000000004 */
[----:B------:R-:W-:-:S04]  /*5860*/  @P4 IMAD.U32 R4, R4, 0x10000, RZ ;  /* 0x0001000004044824 */ /* 0x000fc800078e00ff */
        /* <DEDUP_REMOVED lines=8> */
[----:B------:R-:W-:Y:S04]  /*58f0*/  @P0 STG.E.128 desc[UR4][R4.64], R92 ;  /* 0x0000005c04000986 */ /* 0x000fe8000c101d04 */
[----:B------:R0:W-:Y:S01]  /*5900*/  @P0 STG.E.128 desc[UR4][R4.64+0x10], R184 ;  /* 0x000010b804000986 */ /* 0x0001e2000c101d04 */
[----:B------:R-:W-:Y:S01]  /*5910*/  ISETP.GE.AND P0, PT, R2, UR15, PT ;  /* 0x0000000f02007c0c */ /* 0x000fe2000bf06270 */
[----:B0-----:R-:W0:Y:S02]  /*5920*/  @P4 LDC.64 R4, c[0x0][0x2f8] ;  /* 0x0000be00ff044b82 */ /* 0x001e240000000a00 */
[----:B0-----:R-:W-:-:S05]  /*5930*/  @P4 IMAD.WIDE.U32 R4, R16, 0x10, R4 ;  /* 0x0000001010044825 */ /* 0x001fca00078e0004 */
[----:B------:R1:W-:Y:S05]  /*5940*/  @P4 STG.E.128 desc[UR4][R4.64], R124 ;  /* 0x0000007c04004986 */ /* 0x0003ea000c101d04 */
[----:B------:R-:W-:Y:S05]  /*5950*/  @!P0 BRA `(.L_x_6238) ;  /* 0xffffffb000188947 */ /* 0x000fea000383ffff */
.L_x_6169:
[----:B------:R-:W0:Y:S01]  /*5960*/  S2R R14, SR_TID.X ;  /* 0x00000000000e7919 */ /* 0x000e220000002100 */
[----:B------:R-:W0:Y:S08]  /*5970*/  S2UR UR6, SR_CTAID.X ;  /* 0x00000000000679c3 */ /* 0x000e300000002500 */
[----:B------:R-:W2:Y:S08]  /*5980*/  LDC.64 R2, c[0x0][0x2d0] ;  /* 0x0000b400ff027b82 */ /* 0x000eb00000000a00 */
[----:B-1----:R-:W1:Y:S08]  /*5990*/  LDC.64 R4, c[0x0][0x2d8] ;  /* 0x0000b600ff047b82 */ /* 0x002e700000000a00 */
[----:B------:R-:W3:Y:S01]  /*59a0*/  LDC.64 R6, c[0x0][0x2f0] ;  /* 0x0000bc00ff067b82 */ /* 0x000ee20000000a00 */
[C---:B0-----:R-:W-:Y:S01]  /*59b0*/  LEA.HI R0, R14.reuse, UR6, RZ, 0x18 ;  /* 0x000000060e007c11 */ /* 0x041fe2000f8fc0ff */
[----:B------:R-:W-:Y:S01]  /*59c0*/  ULDC UR6, c[0x0][0x218] ;  /* 0x0000860000067ab9 */ /* 0x000fe20000000800 */
[----:B------:R-:W-:-:S03]  /*59d0*/  LOP3.LUT R9, R14, 0xff, RZ, 0xc0, !PT ;  /* 0x000000ff0e097812 */ /* 0x000fc600078ec0ff */
[----:B------:R-:W-:-:S05]  /*59e0*/  IMAD R0, R0, UR6, RZ ;  /* 0x0000000600007c24 */ /* 0x000fca000f8e02ff */
[----:B------:R-:W-:-:S05]  /*59f0*/  LEA.HI R9, R0, R9, RZ, 0x1d ;  /* 0x0000000900097211 */ /* 0x000fca00078fe8ff */
[----:B--2---:R-:W-:-:S04]  /*5a00*/  IMAD.WIDE.U32 R2, R9, 0x20, R2 ;  /* 0x0000002009027825 */ /* 0x004fc800078e0002 */
[C---:B-1----:R-:W-:Y:S01]  /*5a10*/  IMAD.WIDE.U32 R4, R9.reuse, 0x20, R4 ;  /* 0x0000002009047825 */ /* 0x042fe200078e0004 */
        /* <DEDUP_REMOVED lines=26> */
.L_x_6173:
[----:B------:R-:W-:Y:S01]  /*5bc0*/  MOV R194, 0x10 ;  /* 0x0000001000c27802 */ /* 0x000fe20000000f00 */
[----:B------:R-:W-:Y:S01]  /*5bd0*/  IMAD.MOV.U32 R15, RZ, RZ, 0x1f ;  /* 0x0000001fff0f7424 */ /* 0x000fe200078e00ff */
[----:B------:R-:W-:-:S07]  /*5be0*/  MOV R14, 0xffffffff ;  /* 0xffffffff000e7802 */ /* 0x000fce0000000f00 */
[----:B-----5:R-:W-:Y:S05]  /*5bf0*/  WARPSYNC.COLLECTIVE R14, `(.L_x_6239) ;  /* 0x000000000e087348 */ /* 0x020fea0003c00000 */
[----:B------:R0:W1:Y:S02]  /*5c00*/  SHFL.DOWN P1, R195, R192, R194, R15 ;  /* 0x080000c2c0c37389 */ /* 0x000064000002000f */
[----:B01---5:R-:W-:Y:S01]  /*5c10*/  ENDCOLLECTIVE ;  /* 0x000000000000791b */ /* 0x023fe20003800000 */
.L_x_6239:
[----:B------:R-:W-:-:S05]  /*5c20*/  MOV R14, R195 ;  /* 0x000000c3000e7202 */ /* 0x000fca0000000f00 */
[----:B------:R-:W-:Y:S01]  /*5c30*/  FADD.FTZ R16, R14, R192 ;  /* 0x000000c00e107221 */ /* 0x000fe20000010000 */
[----:B------:R-:W-:Y:S01]  /*5c40*/  IMAD.MOV.U32 R192, RZ, RZ, R193 ;  /* 0x000000ffffc07224 */ /* 0x000fe200078e00c1 */
[----:B------:R-:W-:-:S07]  /*5c50*/  MOV R14, 0xffffffff ;  /* 0xffffffff000e7802 */ /* 0x000fce0000000f00 */
[----:B------:R-:W-:Y:S05]  /*5c60*/  WARPSYNC.COLLECTIVE R14, `(.L_x_6240) ;  /* 0x000000000e087348 */ /* 0x000fea0003c00000 */
[----:B------:R0:W1:Y:S02]  /*5c70*/  SHFL.DOWN P1, R195, R192, R194, R15 ;  /* 0x080000c2c0c37389 */ /* 0x000064000002000f */
[----:B01----:R-:W-:Y:S01]  /*5c80*/  ENDCOLLECTIVE ;  /* 0x000000000000791b */ /* 0x003fe20003800000 */
.L_x_6240:
[----:B------:R-:W-:Y:S01]  /*5c90*/  HFMA2.MMA R194, -RZ, RZ, 0, 4.76837158203125e-07 ;  /* 0x00000008ffc27435 */ /* 0x000fe200000001ff */
[----:B------:R-:W-:Y:S01]  /*5ca0*/  IMAD.MOV.U32 R192, RZ, RZ, R16 ;  /* 0x000000ffffc07224 */ /* 0x000fe200078e0010 */
[----:B------:R-:W-:-:S05]  /*5cb0*/  MOV R14, R195 ;  /* 0x000000c3000e7202 */ /* 0x000fca0000000f00 */
[----:B------:R-:W-:Y:S01]  /*5cc0*/  FADD.FTZ R17, R14, R193 ;  /* 0x000000c10e117221 */ /* 0x000fe20000010000 */
[----:B------:R-:W-:-:S07]  /*5cd0*/  MOV R14, 0xffffffff ;  /* 0xffffffff000e7802 */ /* 0x000fce0000000f00 */
[----:B------:R-:W-:Y:S05]  /*5ce0*/  WARPSYNC.COLLECTIVE R14, `(.L_x_6241) ;  /* 0x000000000e087348 */ /* 0x000fea0003c00000 */
[----:B------:R0:W1:Y:S02]  /*5cf0*/  SHFL.DOWN P1, R195, R192, R194, R15 ;  /* 0x080000c2c0c37389 */ /* 0x000064000002000f */
[----:B01----:R-:W-:Y:S01]  /*5d00*/  ENDCOLLECTIVE ;  /* 0x000000000000791b */ /* 0x003fe20003800000 */
.L_x_6241:
[----:B------:R-:W-:Y:S01]  /*5d10*/  MOV R192, R17 ;  /* 0x0000001100c07202 */ /* 0x000fe20000000f00 */
[----:B------:R-:W-:-:S04]  /*5d20*/  IMAD.MOV.U32 R14, RZ, RZ, R195 ;  /* 0x000000ffff0e7224 */ /* 0x000fc800078e00c3 */
[----:B------:R-:W-:Y:S01]  /*5d30*/  FADD.FTZ R16, R16, R14 ;  /* 0x0000000e10107221 */ /* 0x000fe20000010000 */
[----:B------:R-:W-:-:S07]  /*5d40*/  MOV R14, 0xffffffff ;  /* 0xffffffff000e7802 */ /* 0x000fce0000000f00 */
[----:B------:R-:W-:Y:S05]  /*5d50*/  WARPSYNC.COLLECTIVE R14, `(.L_x_6242) ;  /* 0x000000000e087348 */ /* 0x000fea0003c00000 */
[----:B------:R0:W1:Y:S02]  /*5d60*/  SHFL.DOWN P1, R195, R192, R194, R15 ;  /* 0x080000c2c0c37389 */ /* 0x000064000002000f */
[----:B01----:R-:W-:Y:S01]  /*5d70*/  ENDCOLLECTIVE ;  /* 0x000000000000791b */ /* 0x003fe20003800000 */
.L_x_6242:
[----:B------:R-:W-:Y:S01]  /*5d80*/  HFMA2.MMA R194, -RZ, RZ, 0, 2.384185791015625e-07 ;  /* 0x00000004ffc27435 */ /* 0x000fe200000001ff */
[----:B------:R-:W-:Y:S01]  /*5d90*/  MOV R192, R16 ;  /* 0x0000001000c07202 */ /* 0x000fe20000000f00 */
[----:B------:R-:W-:-:S04]  /*5da0*/  IMAD.MOV.U32 R14, RZ, RZ, R195 ;  /* 0x000000ffff0e7224 */ /* 0x000fc800078e00c3 */
[----:B------:R-:W-:Y:S01]  /*5db0*/  FADD.FTZ R17, R17, R14 ;  /* 0x0000000e11117221 */ /* 0x000fe20000010000 */
[----:B------:R-:W-:-:S07]  /*5dc0*/  IMAD.MOV.U32 R14, RZ, RZ, -0x1 ;  /* 0xffffffffff0e7424 */ /* 0x000fce00078e00ff */
[----:B------:R-:W-:Y:S05]  /*5dd0*/  WARPSYNC.COLLECTIVE R14, `(.L_x_6243) ;  /* 0x000000000e087348 */ /* 0x000fea0003c00000 */
[----:B------:R0:W1:Y:S02]  /*5de0*/  SHFL.DOWN P1, R195, R192, R194, R15 ;  /* 0x080000c2c0c37389 */ /* 0x000064000002000f */
[----:B01----:R-:W-:Y:S01]  /*5df0*/  ENDCOLLECTIVE ;  /* 0x000000000000791b */ /* 0x003fe20003800000 */
.L_x_6243:
[----:B------:R-:W-:Y:S02]  /*5e00*/  MOV R192, R17 ;  /* 0x0000001100c07202 */ /* 0x000fe40000000f00 */
[----:B------:R-:W-:-:S05]  /*5e10*/  MOV R14, R195 ;  /* 0x000000c3000e7202 */ /* 0x000fca0000000f00 */
[----:B------:R-:W-:Y:S01]  /*5e20*/  FADD.FTZ R16, R16, R14 ;  /* 0x0000000e10107221 */ /* 0x000fe20000010000 */
[----:B------:R-:W-:-:S07]  /*5e30*/  IMAD.MOV.U32 R14, RZ, RZ, -0x1 ;  /* 0xffffffffff0e7424 */ /* 0x000fce00078e00ff */
[----:B------:R-:W-:Y:S05]  /*5e40*/  WARPSYNC.COLLECTIVE R14, `(.L_x_6244) ;  /* 0x000000000e087348 */ /* 0x000fea0003c00000 */
[----:B------:R0:W1:Y:S02]  /*5e50*/  SHFL.DOWN P1, R195, R192, R194, R15 ;  /* 0x080000c2c0c37389 */ /* 0x000064000002000f */
[----:B01----:R-:W-:Y:S01]  /*5e60*/  ENDCOLLECTIVE ;  /* 0x000000000000791b */ /* 0x003fe20003800000 */
.L_x_6244:
        /* <DEDUP_REMOVED lines=8> */
.L_x_6245:
[----:B------:R-:W-:Y:S01]  /*5ef0*/  IMAD.MOV.U32 R192, RZ, RZ, R17 ;  /* 0x000000ffffc07224 */ /* 0x000fe200078e0011 */
[----:B------:R-:W-:-:S05]  /*5f00*/  MOV R14, R195 ;  /* 0x000000c3000e7202 */ /* 0x000fca0000000f00 */
[----:B------:R-:W-:Y:S01]  /*5f10*/  FADD.FTZ R16, R16, R14 ;  /* 0x0000000e10107221 */ /* 0x000fe20000010000 */
[----:B------:R-:W-:-:S07]  /*5f20*/  MOV R14, 0xffffffff ;  /* 0xffffffff000e7802 */ /* 0x000fce0000000f00 */
[----:B------:R-:W-:Y:S05]  /*5f30*/  WARPSYNC.COLLECTIVE R14, `(.L_x_6246) ;  /* 0x000000000e087348 */ /* 0x000fea0003c00000 */
[----:B------:R0:W1:Y:S02]  /*5f40*/  SHFL.DOWN P1, R195, R192, R194, R15 ;  /* 0x080000c2c0c37389 */ /* 0x000064000002000f */
[----:B01----:R-:W-:Y:S01]  /*5f50*/  ENDCOLLECTIVE ;  /* 0x000000000000791b */ /* 0x003fe20003800000 */
.L_x_6246:
[----:B------:R-:W-:Y:S01]  /*5f60*/  HFMA2.MMA R194, -RZ, RZ, 0, 5.9604644775390625e-08 ;  /* 0x00000001ffc27435 */ /* 0x000fe200000001ff */
[----:B------:R-:W-:Y:S01]  /*5f70*/  IMAD.MOV.U32 R192, RZ, RZ, R16 ;  /* 0x000000ffffc07224 */ /* 0x000fe200078e0010 */
[----:B------:R-:W-:-:S05]  /*5f80*/  MOV R14, R195 ;  /* 0x000000c3000e7202 */ /* 0x000fca0000000f00 */
[----:B------:R-:W-:Y:S01]  /*5f90*/  FADD.FTZ R17, R17, R14 ;  /* 0x0000000e11117221 */ /* 0x000fe20000010000 */
[----:B------:R-:W-:-:S07]  /*5fa0*/  MOV R14, 0xffffffff ;  /* 0xffffffff000e7802 */ /* 0x000fce0000000f00 */
[----:B------:R-:W-:Y:S05]  /*5fb0*/  WARPSYNC.COLLECTIVE R14, `(.L_x_6247) ;  /* 0x000000000e087348 */ /* 0x000fea0003c00000 */
[----:B------:R0:W1:Y:S02]  /*5fc0*/  SHFL.DOWN P1, R195, R192, R194, R15 ;  /* 0x080000c2c0c37389 */ /* 0x000064000002000f */
[----:B01----:R-:W-:Y:S01]  /*5fd0*/  ENDCOLLECTIVE ;  /* 0x000000000000791b */ /* 0x003fe20003800000 */
.L_x_6247:
[----:B------:R-:W-:Y:S01]  /*5fe0*/  MOV R192, R17 ;  /* 0x0000001100c07202 */ /* 0x000fe20000000f00 */
[----:B------:R-:W-:-:S07]  /*5ff0*/  IMAD.MOV.U32 R19, RZ, RZ, R195 ;  /* 0x000000ffff137224 */ /* 0x000fce00078e00c3 */
[----:B------:R-:W-:Y:S05]  /*6000*/  WARPSYNC.COLLECTIVE R14, `(.L_x_6248) ;  /* 0x000000000e087348 */ /* 0x000fea0003c00000 */
[----:B------:R0:W1:Y:S02]  /*6010*/  SHFL.DOWN P1, R195, R192, R194, R15 ;  /* 0x080000c2c0c37389 */ /* 0x000064000002000f */
[----:B01----:R-:W-:Y:S01]  /*6020*/  ENDCOLLECTIVE ;  /* 0x000000000000791b */ /* 0x003fe20003800000 */
.L_x_6248:
[----:B------:R-:W-:Y:S01]  /*6030*/  MOV R192, R195 ;  /* 0x000000c300c07202 */ /* 0x000fe20000000f00 */
[----:B------:R-:W-:Y:S06]  /*6040*/  BRA `(.L_x_6249) ;  /* 0xffffffc400447947 */ /* 0x000fec000383ffff */
.L_x_6250:
        /* <DEDUP_REMOVED lines=11> */
.L_x_13947:


//--------------------- .text._ZN10layer_norm13ln_bwd_kernelINS_13Kernel_traitsIf13__nv_bfloat16fS2_fjLj8192ELj1ELj1ELj8ELj16ENS_18Kernel_traits_baseILj8192EfS2_fS2_fjLj256EEEEELb1ELb0ELb0ELb0EEEvNS_9BwdParamsE --------------------------
	.section	.text._ZN10layer_norm13ln_bwd_kernelINS_13Kernel_traitsIf13__nv_bfloat16fS2_fjLj8192ELj1ELj1ELj8ELj16ENS_18Kernel_traits_baseILj8192EfS2_fS2_fjLj256EEEEELb1ELb0ELb0ELb0EEEvNS_9BwdParamsE,"ax",@progbits
	.align	128
        .global         _ZN10layer_norm13ln_bwd_kernelINS_13Kernel_traitsIf13__nv_bfloat16fS2_fjLj8192ELj1ELj1ELj8ELj16ENS_18Kernel_traits_baseILj8192EfS2_fS2_fjLj256EEEEELb1ELb0ELb0ELb0EEEvNS_9BwdParamsE
        .type           _ZN10layer_norm13ln_bwd_kernelINS_13Kernel_traitsIf13__nv_bfloat16fS2_fjLj8192ELj1ELj1ELj8ELj16ENS_18Kernel_traits_baseILj8192EfS2_fS2_fjLj256EEEEELb1ELb0ELb0ELb0EEEvNS_9BwdParamsE,@function
        .size           _ZN10layer_norm13ln_bwd_kernelINS_13Kernel_traitsIf13__nv_bfloat16fS2_fjLj8192ELj1ELj1ELj8ELj16ENS_18Kernel_traits_baseILj8192EfS2_fS2_fjLj256EEEEELb1ELb0ELb0ELb0EEEvNS_9BwdParamsE,(.L_x_13948 - _ZN10layer_norm13ln_bwd_kernelINS_13Kernel_traitsIf13__nv_bfloat16fS2_fjLj8192ELj1ELj1ELj8ELj16ENS_18Kernel_traits_baseILj8192EfS2_fS2_fjLj256EEEEELb1ELb0ELb0ELb0EEEvNS_9BwdParamsE)
        .other          _ZN10layer_norm13ln_bwd_kernelINS_13Kernel_traitsIf13__nv_bfloat16fS2_fjLj8192ELj1ELj1ELj8ELj16ENS_18Kernel_traits_baseILj8192EfS2_fS2_fjLj256EEEEELb1ELb0ELb0ELb0EEEvNS_9BwdParamsE,@"STO_CUDA_ENTRY STV_DEFAULT"
_ZN10layer_norm13ln_bwd_kernelINS_13Kernel_traitsIf13__nv_bfloat16fS2_fjLj8192ELj1ELj1ELj8ELj16ENS_18Kernel_traits_baseILj8192EfS2_fS2_fjLj256EEEEELb1ELb0ELb0ELb0EEEvNS_9BwdParamsE:
.text._ZN10layer_norm13ln_bwd_kernelINS_13Kernel_traitsIf13__nv_bfloat16fS2_fjLj8192ELj1ELj1ELj8ELj16ENS_18Kernel_traits_baseILj8192EfS2_fS2_fjLj256EEEEELb1ELb0ELb0ELb0EEEvNS_9BwdParamsE:
        /* <DEDUP_REMOVED lines=24> */
[----:B------:R-:W-:Y:S02]  /*0180*/  MOV R3, R4 ;  /* 0x0000000400037202 */ /* 0x000fe40000000f00 */
[----:B-1----:R-:W-:-:S02]  /*0190*/  LEA.HI R7, R0, UR6, RZ, 0x18 ;  /* 0x0000000600077c11 */ /* 0x002fc4000f8fc0ff */
        /* <DEDUP_REMOVED lines=9> */
[----:B------:R-:W-:Y:S02]  /*0230*/  @P2 IADD3 R3, R3, 0x100, RZ ;  /* 0x0000010003032810 */ /* 0x000fe40007ffe0ff */
[----:B------:R3:W5:Y:S04]  /*0240*/  @P3 LDG.E.128 R140, desc[UR4][R8.64+0x10] ;  /* 0x00001004088c3981 */ /* 0x000768000c1e1d00 */
[----:B------:R3:W5:Y:S01]  /*0250*/  @P2 LDG.E.128 R136, desc[UR4][R12.64] ;  /* 0x000000040c882981 */ /* 0x000762000c1e1d00 */
[C---:B--2---:R-:W-:Y:S01]  /*0260*/  @P1 IMAD.WIDE.U32 R14, R3.reuse, 0x20, R14 ;  /* 0x00000020030e1825 */ /* 0x044fe200078e000e */
[----:B------:R-:W-:-:S02]  /*0270*/  @P1 IADD3 R3, R3, 0x100, RZ ;  /* 0x0000010003031810 */ /* 0x000fc40007ffe0ff */
[----:B------:R3:W5:Y:S04]  /*0280*/  @P2 LDG.E.128 R132, desc[UR4][R12.64+0x10] ;  /* 0x000010040c842981 */ /* 0x000768000c1e1d00 */
[----:B------:R3:W5:Y:S04]  /*0290*/  @P1 LDG.E.128 R128, desc[UR4][R14.64] ;  /* 0x000000040e801981 */ /* 0x000768000c1e1d00 */
[----:B------:R3:W5:Y:S01]  /*02a0*/  @P1 LDG.E.128 R124, desc[UR4][R14.64+0x10] ;  /* 0x000010040e7c1981 */ /* 0x000762000c1e1d00 */
[----:B0-----:R-:W-:-:S05]  /*02b0*/  @P0 IMAD.WIDE.U32 R10, R3, 0x20, R16 ;  /* 0x00000020030a0825 */ /* 0x001fca00078e0010 */
        /* <DEDUP_REMOVED lines=36> */
[----:B------:R-:W0:Y:S01]  /*0500*/  LDC.U8 R5, c[0x0][0x2a0] ;  /* 0x0000a800ff057b82 */ /* 0x000e220000000000 */
[----:B------:R-:W-:Y:S01]  /*0510*/  ULDC.64 UR6, c[0x0][0x270] ;  /* 0x00009c0000067ab9 */ /* 0x000fe20000000a00 */
[----:B------:R-:W-:Y:S01]  /*0520*/  HFMA2.MMA R176, -RZ, RZ, 0, 5.9604644775390625e-08 ;  /* 0x00000001ffb07435 */ /* 0x000fe200000001ff */
[----:B------:R-:W-:Y:S02]  /*0530*/  ISETP.NE.U32.AND P0, PT, RZ, UR6, PT ;  /* 0x00000006ff007c0c */ /* 0x000fe4000bf05070 */
[----:B------:R-:W-:Y:S02]  /*0540*/  MOV R113, RZ ;  /* 0x000000ff00717202 */ /* 0x000fe40000000f00 */
[----:B------:R-:W-:-:S13]  /*0550*/  ISETP.NE.AND.EX P0, PT, RZ, UR7, PT, P0 ;  /* 0x00000007ff007c0c */ /* 0x000fda000bf05300 */
.L_x_6269:
[----:B-1-3--:R-:W1:Y:S01]  /*0560*/  @P0 LDC.64 R8, c[0x0][0x270] ;  /* 0x00009c00ff080b82 */ /* 0x00ae620000000a00 */
[----:B------:R-:W-:-:S07]  /*0570*/  SHF.R.S32.HI R2, RZ, 0x1f, R7 ;  /* 0x0000001fff027819 */ /* 0x000fce0000011407 */
[----:B0-2---:R-:W2:Y:S01]  /*0580*/  LDC.64 R164, c[0x0][0x250] ;  /* 0x00009400ffa47b82 */ /* 0x005ea20000000a00 */
[----:B-1----:R-:W-:-:S04]  /*0590*/  @P0 LEA R178, P4, R7, R8, 0x1 ;  /* 0x0000000807b20211 */ /* 0x002fc800078808ff */
[----:B------:R-:W-:-:S03]  /*05a0*/  @P0 LEA.HI.X R179, R7, R9, R2, 0x1, P4 ;  /* 0x0000000907b30211 */ /* 0x000fc600020f0c02 */
[----:B------:R-:W1:Y:S01]  /*05b0*/  LDC.64 R8, c[0x0][0x258] ;  /* 0x00009600ff087b82 */ /* 0x000e620000000a00 */
[----:B--2---:R-:W-:Y:S01]  /*05c0*/  IMAD.WIDE R164, R7, 0x4, R164 ;  /* 0x0000000407a47825 */ /* 0x004fe200078e02a4 */
[----:B------:R-:W-:Y:S01]  /*05d0*/  MOV R2, UR20 ;  /* 0x0000001400027c02 */ /* 0x000fe20008000f00 */
[----:B------:R-:W-:Y:S01]  /*05e0*/  BSSY B0, `(.L_x_6252) ;  /* 0x0000065000007945 */ /* 0x000fe20003800000 */
[----:B0-----:R-:W-:Y:S01]  /*05f0*/  ISETP.NE.AND P5, PT, R5, RZ, PT ;  /* 0x000000ff0500720c */ /* 0x001fe20003fa5270 */
[----:B-----5:R-:W5:Y:S04]  /*0600*/  @P0 LDG.E.U16 R178, desc[UR4][R178.64] ;  /* 0x00000004b2b20981 */ /* 0x020f68000c1e1500 */
[----:B------:R0:W2:Y:S01]  /*0610*/  LDG.E R164, desc[UR4][R164.64] ;  /* 0x00000004a4a47981 */ /* 0x0000a2000c1e1900 */
[----:B-1----:R-:W-:-:S05]  /*0620*/  IMAD.WIDE R166, R7, 0x4, R8 ;  /* 0x0000000407a67825 */ /* 0x002fca00078e0208 */
[----:B------:R1:W5:Y:S01]  /*0630*/  LDG.E R8, desc[UR4][R166.64] ;  /* 0x00000004a6087981 */ /* 0x000362000c1e1900 */
[----:B------:R-:W-:-:S05]  /*0640*/  IMAD R4, R7, R2, RZ ;  /* 0x0000000207047224 */ /* 0x000fca00078e02ff */
[----:B------:R-:W-:-:S04]  /*0650*/  SHF.R.S32.HI R9, RZ, 0x1f, R4 ;  /* 0x0000001fff097819 */ /* 0x000fc80000011404 */
[----:B------:R-:W-:Y:S02]  /*0660*/  LEA.HI R9, R9, R4, RZ, 0x3 ;  /* 0x0000000409097211 */ /* 0x000fe400078f18ff */
[----:B------:R-:W-:-:S04]  /*0670*/  LOP3.LUT R4, R0, 0xff, RZ, 0xc0, !PT ;  /* 0x000000ff00047812 */ /* 0x000fc800078ec0ff */
[----:B------:R-:W-:Y:S02]  /*0680*/  LEA.HI.SX32 R9, R9, R4, 0x1d ;  /* 0x0000000409097211 */ /* 0x000fe400078feaff */
[----:B------:R-:W-:Y:S02]  /*0690*/  CS2R R210, SRZ ;  /* 0x0000000000d27805 */ /* 0x000fe4000001ff00 */
[----:B0-----:R-:W-:Y:S02]  /*06a0*/  P2R R165, PR, RZ, 0x20 ;  /* 0x00000020ffa57803 */ /* 0x001fe40000000000 */
[----:B------:R-:W-:Y:S02]  /*06b0*/  MOV R179, R9 ;  /* 0x0000000900b37202 */ /* 0x000fe40000000f00 */
[----:B--2---:R-:W-:Y:S01]  /*06c0*/  FSEL R177, R164, RZ, !P5 ;  /* 0x000000ffa4b17208 */ /* 0x004fe20006800000 */
[----:B-1----:R-:W-:Y:S06]  /*06d0*/  @!P3 BRA `(.L_x_6253) ;  /* 0x000000040054b947 */ /* 0x002fec0003800000 */
        /* <DEDUP_REMOVED lines=85> */
.L_x_6253:
[----:B------:R-:W-:Y:S05]  /*0c30*/  BSYNC B0 ;  /* 0x0000000000007941 */ /* 0x000fea0003800000 */
.L_x_6252:
        /* <DEDUP_REMOVED lines=23> */
[C---:B-----5:R-:W-:Y:S01]  /*0db0*/  FMUL.FTZ R27, R8.reuse, R27 ;  /* 0x0000001b081b7220 */ /* 0x060fe20000410000 */
        /* <DEDUP_REMOVED lines=22> */
[----:B------:R-:W-:Y:S01]  /*0f20*/  FMUL.FTZ R207, R8, R207 ;  /* 0x000000cf08cf7220 */ /* 0x000fe20000410000 */
[----:B------:R-:W-:Y:S01]  /*0f30*/  FFMA.FTZ R166, R208, R206, R165 ;  /* 0x000000ced0a67223 */ /* 0x000fe200000100a5 */
[----:B------:R-:W-:Y:S01]  /*0f40*/  SHF.L.U32 R199, R170, 0x10, RZ ;  /* 0x00000010aac77819 */ /* 0x000fe200000006ff */
[----:B------:R-:W-:Y:S01]  /*0f50*/  FMUL.FTZ R201, R8, R201 ;  /* 0x000000c908c97220 */ /* 0x000fe20000410000 */
[----:B------:R-:W-:Y:S01]  /*0f60*/  PRMT R168, R170, 0x7632, R168 ;  /* 0x00007632aaa87816 */ /* 0x000fe200000000a8 */
[----:B------:R-:W-:Y:S01]  /*0f70*/  FADD.FTZ R164, R164, R205 ;  /* 0x000000cda4a47221 */ /* 0x000fe20000010000 */
[----:B------:R-:W-:Y:S01]  /*0f80*/  FFMA.FTZ R165, R207, R205, R166 ;  /* 0x000000cdcfa57223 */ /* 0x000fe200000100a6 */
[----:B------:R-:W-:Y:S01]  /*0f90*/  FADD.FTZ R68, R68, R199 ;  /* 0x000000c744447221 */ /* 0x000fe20000010000 */
[----:B------:R-:W-:Y:S01]  /*0fa0*/  SHF.L.U32 R168, R168, 0x10, RZ ;  /* 0x00000010a8a87819 */ /* 0x000fe200000006ff */
[-C--:B------:R-:W-:Y:S01]  /*0fb0*/  FFMA.FTZ R100, R201, R199.reuse, R100 ;  /* 0x000000c7c9647223 */ /* 0x080fe20000010064 */
[----:B------:R-:W-:Y:S01]  /*0fc0*/  FMUL.FTZ R199, R132, R199 ;  /* 0x000000c784c77220 */ /* 0x000fe20000410000 */
[----:B------:R-:W-:Y:S01]  /*0fd0*/  FADD.FTZ R164, R164, R203 ;  /* 0x000000cba4a47221 */ /* 0x000fe20000010000 */
[----:B------:R-:W-:Y:S01]  /*0fe0*/  FADD.FTZ R173, -R177, R173 ;  /* 0x000000adb1ad7221 */ /* 0x000fe20000010100 */
[----:B------:R-:W-:Y:S01]  /*0ff0*/  FFMA.FTZ R166, R204, R203, R165 ;  /* 0x000000cbcca67223 */ /* 0x000fe200000100a5 */
[----:B------:R-:W-:Y:S01]  /*1000*/  PRMT R170, R171, 0x7632, R170 ;  /* 0x00007632abaa7816 */ /* 0x000fe200000000aa */
[----:B------:R-:W-:Y:S01]  /*1010*/  FMUL.FTZ R183, R133, R168 ;  /* 0x000000a885b77220 */ /* 0x000fe20000410000 */
[----:B------:R-:W-:Y:S01]  /*1020*/  SHF.L.U32 R171, R171, 0x10, RZ ;  /* 0x00000010abab7819 */ /* 0x000fe200000006ff */
[----:B------:R-:W-:Y:S01]  /*1030*/  FADD.FTZ R164, R164, R199 ;  /* 0x000000c7a4a47221 */ /* 0x000fe20000010000 */
[----:B0-----:R-:W-:Y:S01]  /*1040*/  FADD.FTZ R181, -R177, R174 ;  /* 0x000000aeb1b57221 */ /* 0x001fe20000010100 */
[----:B------:R-:W-:Y:S01]  /*1050*/  FMUL.FTZ R180, R8, R173 ;  /* 0x000000ad08b47220 */ /* 0x000fe20000410000 */
[----:B------:R-:W-:Y:S01]  /*1060*/  FFMA.FTZ R165, R201, R199, R166 ;  /* 0x000000c7c9a57223 */ /* 0x000fe200000100a6 */
[----:B------:R-:W-:Y:S01]  /*1070*/  SHF.L.U32 R170, R170, 0x10, RZ ;  /* 0x00000010aaaa7819 */ /* 0x000fe200000006ff */
[----:B------:R-:W-:Y:S01]  /*1080*/  FADD.FTZ R167, R164, R183 ;  /* 0x000000b7a4a77221 */ /* 0x000fe20000010000 */
[----:B------:R-:W-:Y:S01]  /*1090*/  FADD.FTZ R175, -R177, R175 ;  /* 0x000000afb1af7221 */ /* 0x000fe20000010100 */
[----:B------:R-:W-:Y:S01]  /*10a0*/  FMUL.FTZ R181, R8, R181 ;  /* 0x000000b508b57220 */ /* 0x000fe20000410000 */
        /* <DEDUP_REMOVED lines=16> */
.L_x_6255:
[----:B------:R-:W-:Y:S05]  /*11b0*/  BSYNC B0 ;  /* 0x0000000000007941 */ /* 0x000fea0003800000 */
.L_x_6254:
        /* <DEDUP_REMOVED lines=22> */
[C---:B---3--:R-:W-:Y:S01]  /*1320*/  FADD.FTZ R173, -R177.reuse, R13 ;  /* 0x0000000db1ad7221 */ /* 0x048fe20000010100 */
[C---:B-----5:R-:W-:Y:S01]  /*1330*/  FMUL.FTZ R13, R8.reuse, R167 ;  /* 0x000000a7080d7220 */ /* 0x060fe20000410000 */
[C---:B------:R-:W-:Y:S01]  /*1340*/  FADD.FTZ R19, -R177.reuse, R19 ;  /* 0x00000013b1137221 */ /* 0x040fe20000010100 */
[C---:B------:R-:W-:Y:S01]  /*1350*/  FADD.FTZ R225, -R177.reuse, R15 ;  /* 0x0000000fb1e17221 */ /* 0x040fe20000010100 */
[----:B------:R-:W-:Y:S01]  /*1360*/  FADD.FTZ R175, -R177, R14 ;  /* 0x0000000eb1af7221 */ /* 0x000fe20000010100 */
[----:B------:R-:W-:Y:S01]  /*1370*/  FMUL.FTZ R15, R8, R171 ;  /* 0x000000ab080f7220 */ /* 0x000fe20000410000 */
[----:B----4-:R-:W-:-:S02]  /*1380*/  PRMT R10, R20, 0x7632, R10 ;  /* 0x00007632140a7816 */ /* 0x010fc4000000000a */
[----:B------:R-:W-:Y:S02]  /*1390*/  SHF.L.U32 R17, R20, 0x10, RZ ;  /* 0x0000001014117819 */ /* 0x000fe400000006ff */
[C---:B------:R-:W-:Y:S02]  /*13a0*/  PRMT R18, R22.reuse, 0x7632, R18 ;  /* 0x0000763216127816 */ /* 0x040fe40000000012 */
[----:B0-----:R-:W-:Y:S02]  /*13b0*/  SHF.L.U32 R25, R22, 0x10, RZ ;  /* 0x0000001016197819 */ /* 0x001fe400000006ff */
[C---:B------:R-:W-:Y:S02]  /*13c0*/  PRMT R20, R23.reuse, 0x7632, R20 ;  /* 0x0000763217147816 */ /* 0x040fe40000000014 */
[----:B------:R-:W-:Y:S01]  /*13d0*/  SHF.L.U32 R165, R23, 0x10, RZ ;  /* 0x0000001017a57819 */ /* 0x000fe200000006ff */
[----:B------:R-:W-:Y:S01]  /*13e0*/  FADD.FTZ R23, -R177, R12 ;  /* 0x0000000cb1177221 */ /* 0x000fe20000010100 */
[----:B------:R-:W-:-:S02]  /*13f0*/  PRMT R16, R21, 0x7632, R16 ;  /* 0x0000763215107816 */ /* 0x000fc40000000010 */
[----:B------:R-:W-:Y:S01]  /*1400*/  SHF.L.U32 R22, R10, 0x10, RZ ;  /* 0x000000100a167819 */ /* 0x000fe200000006ff */
[-C--:B------:R-:W-:Y:S01]  /*1410*/  FMUL.FTZ R10, R128, R17.reuse ;  /* 0x00000011800a7220 */ /* 0x080fe20000410000 */
        /* <DEDUP_REMOVED lines=46> */
[C---:B------:R-:W-:Y:S01]  /*1700*/  FFMA.FTZ R95, R26.reuse, R166, R95 ;  /* 0x000000a61a5f7223 */ /* 0x040fe2000001005f */
[----:B------:R-:W-:Y:S01]  /*1710*/  FADD.FTZ R211, R165, R24 ;  /* 0x00000018a5d37221 */ /* 0x000fe20000010000 */
[----:B------:R-:W-:-:S07]  /*1720*/  FFMA.FTZ R210, R26, R24, R167 ;  /* 0x000000181ad27223 */ /* 0x000fce00000100a7 */
.L_x_6257:
[----:B------:R-:W-:Y:S05]  /*1730*/  BSYNC B0 ;  /* 0x0000000000007941 */ /* 0x000fea0003800000 */
.L_x_6256:
        /* <DEDUP_REMOVED lines=21> */
[C---:B---3--:R-:W-:Y:S02]  /*1890*/  FADD.FTZ R187, -R177.reuse, R164 ;  /* 0x000000a4b1bb7221 */ /* 0x048fe40000010100 */
[C---:B-----5:R-:W-:Y:S02]  /*18a0*/  FMUL.FTZ R11, R8.reuse, R11 ;  /* 0x0000000b080b7220 */ /* 0x060fe40000410000 */
[C---:B------:R-:W-:Y:S01]  /*18b0*/  FMUL.FTZ R187, R8.reuse, R187 ;  /* 0x000000bb08bb7220 */ /* 0x040fe20000410000 */
[----:B------:R-:W-:Y:S01]  /*18c0*/  FADD.FTZ R185, -R177, R170 ;  /* 0x000000aab1b97221 */ /* 0x000fe20000010100 */
[----:B------:R-:W-:Y:S01]  /*18d0*/  FMUL.FTZ R194, R8, R179 ;  /* 0x000000b308c27220 */ /* 0x000fe20000410000 */
[----:B----4-:R-:W-:-:S02]  /*18e0*/  PRMT R168, R172, 0x7632, R168 ;  /* 0x00007632aca87816 */ /* 0x010fc400000000a8 */
[----:B------:R-:W-:Y:S02]  /*18f0*/  SHF.L.U32 R169, R172, 0x10, RZ ;  /* 0x00000010aca97819 */ /* 0x000fe400000006ff */
[----:B0-----:R-:W-:Y:S02]  /*1900*/  SHF.L.U32 R189, R174, 0x10, RZ ;  /* 0x00000010aebd7819 */ /* 0x001fe400000006ff */
[----:B------:R-:W-:Y:S01]  /*1910*/  SHF.L.U32 R168, R168, 0x10, RZ ;  /* 0x00000010a8a87819 */ /* 0x000fe200000006ff */
[----:B------:R-:W-:Y:S01]  /*1920*/  FMUL.FTZ R188, R120, R169 ;  /* 0x000000a978bc7220 */ /* 0x000fe20000410000 */
[----:B------:R-:W-:Y:S01]  /*1930*/  PRMT R172, R174, 0x7632, R172 ;  /* 0x00007632aeac7816 */ /* 0x000fe200000000ac */
[----:B------:R-:W-:Y:S01]  /*1940*/  FADD.FTZ R52, R52, R189 ;  /* 0x000000bd34347221 */ /* 0x000fe20000010000 */
[----:B------:R-:W-:Y:S01]  /*1950*/  PRMT R170, R173, 0x7632, R170 ;  /* 0x00007632adaa7816 */ /* 0x000fe200000000aa */
[-C--:B------:R-:W-:Y:S01]  /*1960*/  FFMA.FTZ R84, R187, R189.reuse, R84 ;  /* 0x000000bdbb547223 */ /* 0x080fe20000010054 */
[C---:B------:R-:W-:Y:S01]  /*1970*/  PRMT R174, R175.reuse, 0x7632, R174 ;  /* 0x00007632afae7816 */ /* 0x040fe200000000ae */
[----:B------:R-:W-:Y:S01]  /*1980*/  FMUL.FTZ R192, R116, R189 ;  /* 0x000000bd74c07220 */ /* 0x000fe20000410000 */
[----:B------:R-:W-:Y:S01]  /*1990*/  SHF.L.U32 R197, R175, 0x10, RZ ;  /* 0x00000010afc57819 */ /* 0x000fe200000006ff */
[----:B------:R-:W-:Y:S01]  /*19a0*/  FADD.FTZ R175, -R177, R165 ;  /* 0x000000a5b1af7221 */ /* 0x000fe20000010100 */
[----:B------:R-:W-:Y:S01]  /*19b0*/  SHF.L.U32 R173, R173, 0x10, RZ ;  /* 0x00000010adad7819 */ /* 0x000fe200000006ff */
[----:B------:R-:W-:Y:S01]  /*19c0*/  FADD.FTZ R164, R211, R188 ;  /* 0x000000bcd3a47221 */ /* 0x000fe20000010000 */
[----:B------:R-:W-:Y:S01]  /*19d0*/  FMUL.FTZ R189, R121, R168 ;  /* 0x000000a879bd7220 */ /* 0x000fe20000410000 */
[----:B------:R-:W-:Y:S01]  /*19e0*/  FFMA.FTZ R165, R11, R188, R210 ;  /* 0x000000bc0ba57223 */ /* 0x000fe200000100d2 */
[C---:B------:R-:W-:Y:S01]  /*19f0*/  FADD.FTZ R171, -R177.reuse, R171 ;  /* 0x000000abb1ab7221 */ /* 0x040fe20000010100 */
[C---:B------:R-:W-:Y:S01]  /*1a00*/  FADD.FTZ R193, -R177.reuse, R166 ;  /* 0x000000a6b1c17221 */ /* 0x040fe20000010100 */
[----:B------:R-:W-:Y:S01]  /*1a10*/  FADD.FTZ R177, -R177, R167 ;  /* 0x000000a7b1b17221 */ /* 0x000fe20000010100 */
[----:B------:R-:W-:Y:S01]  /*1a20*/  SHF.L.U32 R170, R170, 0x10, RZ ;  /* 0x00000010aaaa7819 */ /* 0x000fe200000006ff */
[----:B------:R-:W-:Y:S01]  /*1a30*/  FADD.FTZ R167, R164, R189 ;  /* 0x000000bda4a77221 */ /* 0x000fe20000010000 */
[----:B------:R-:W-:Y:S01]  /*1a40*/  FMUL.FTZ R185, R8, R185 ;  /* 0x000000b908b97220 */ /* 0x000fe20000410000 */
[----:B------:R-:W-:Y:S01]  /*1a50*/  FMUL.FTZ R190, R122, R173 ;  /* 0x000000ad7abe7220 */ /* 0x000fe20000410000 */
        /* <DEDUP_REMOVED lines=37> */
.L_x_6259:
[----:B------:R-:W-:Y:S05]  /*1cb0*/  BSYNC B0 ;  /* 0x0000000000007941 */ /* 0x000fea0003800000 */
.L_x_6258:
        /* <DEDUP_REMOVED lines=27> */
.L_x_6286:
        /* <DEDUP_REMOVED lines=127> */
.L_x_6262:
[----:B------:R-:W-:Y:S05]  /*2660*/  BSYNC B0 ;  /* 0x0000000000007941 */ /* 0x000fea0003800000 */
.L_x_6261:
        /* <DEDUP_REMOVED lines=91> */
.L_x_6264:
[----:B------:R-:W-:Y:S05]  /*2c20*/  BSYNC B0 ;  /* 0x0000000000007941 */ /* 0x000fea0003800000 */
.L_x_6263:
        /* <DEDUP_REMOVED lines=91> */
.L_x_6266:
[----:B------:R-:W-:Y:S05]  /*31e0*/  BSYNC B0 ;  /* 0x0000000000007941 */ /* 0x000fea0003800000 */
.L_x_6265:
[----:B------:R-:W-:Y:S01]  /*31f0*/  ISETP.NE.AND P5, PT, R6, RZ, PT ;  /* 0x000000ff0600720c */ /* 0x000fe20003fa5270 */
[----:B------:R-:W-:-:S12]  /*3200*/  BSSY B0, `(.L_x_6267) ;  /* 0x000005a000007945 */ /* 0x000fd80003800000 */
[----:B------:R-:W-:Y:S05]  /*3210*/  @!P5 BRA `(.L_x_6268) ;  /* 0x000000040060d947 */ /* 0x000fea0003800000 */
[----:B------:R-:W-:Y:S01]  /*3220*/  ISETP.NE.U32.AND P5, PT, RZ, UR8, PT ;  /* 0x00000008ff007c0c */ /* 0x000fe2000bfa5070 */
[-CC-:B012---:R-:W-:Y:S01]  /*3230*/  FFMA.FTZ R165, R11, R172.reuse, R173.reuse ;  /* 0x000000ac0ba57223 */ /* 0x187fe200000100ad */
[----:B------:R-:W-:Y:S02]  /*3240*/  FFMA.FTZ R169, R193, R172, R173 ;  /* 0x000000acc1a97223 */ /* 0x000fe400000100ad */
[----:B------:R-:W-:Y:S01]  /*3250*/  ISETP.NE.AND.EX P5, PT, RZ, UR9, PT, P5 ;  /* 0x00000009ff007c0c */ /* 0x000fe2000bfa5350 */
[----:B------:R-:W-:Y:S01]  /*3260*/  FADD.FTZ R165, R188, -R165 ;  /* 0x800000a5bca57221 */ /* 0x000fe20000010000 */
[----:B------:R-:W-:-:S03]  /*3270*/  FADD.FTZ R169, R200, -R169 ;  /* 0x800000a9c8a97221 */ /* 0x000fc60000010000 */
[C---:B------:R-:W-:Y:S01]  /*3280*/  FMUL.FTZ R167, R8.reuse, R165 ;  /* 0x000000a508a77220 */ /* 0x040fe20000410000 */
[----:B------:R-:W-:Y:S01]  /*3290*/  MOV R165, R230 ;  /* 0x000000e600a57202 */ /* 0x000fe20000000f00 */
[----:B------:R-:W-:-:S03]  /*32a0*/  FMUL.FTZ R211, R8, R169 ;  /* 0x000000a908d37220 */ /* 0x000fc60000410000 */
[----:B------:R-:W-:-:S03]  /*32b0*/  LOP3.LUT P6, RZ, R165, 0xff, RZ, 0xc0, !PT ;  /* 0x000000ffa5ff7812 */ /* 0x000fc600078cc0ff */
[----:B------:R-:W-:Y:S01]  /*32c0*/  @P5 FADD.FTZ R167, R148, R167 ;  /* 0x000000a794a75221 */ /* 0x000fe20000010000 */
[----:B------:R-:W-:-:S03]  /*32d0*/  @P5 FADD.FTZ R211, R154, R211 ;  /* 0x000000d39ad35221 */ /* 0x000fc60000010000 */
        /* <DEDUP_REMOVED lines=38> */
[C---:B------:R-:W-:Y:S01]  /*3540*/  FMUL.FTZ R172, R8.reuse, R165 ;  /* 0x000000a508ac7220 */ /* 0x040fe20000410000 */
[----:B------:R-:W-:Y:S01]  /*3550*/  FADD.FTZ R165, R197, -R164 ;  /* 0x800000a4c5a57221 */ /* 0x000fe20000010000 */
[----:B------:R-:W-:Y:S02]  /*3560*/  FMUL.FTZ R164, R211, R225 ;  /* 0x000000e1d3a47220 */ /* 0x000fe40000410000 */
[----:B------:R-:W-:Y:S01]  /*3570*/  @P5 FADD.FTZ R172, R153, R172 ;  /* 0x000000ac99ac5221 */ /* 0x000fe20000010000 */
[----:B------:R-:W-:Y:S01]  /*3580*/  FMUL.FTZ R210, R8, R165 ;  /* 0x000000a508d27220 */ /* 0x000fe20000410000 */
[----:B------:R-:W-:Y:S02]  /*3590*/  FMUL.FTZ R164, R164, UR15 ;  /* 0x0000000fa4a47c20 */ /* 0x000fe40008410000 */
[----:B------:R-:W-:Y:S01]  /*35a0*/  FMUL.FTZ R8, R172, R225 ;  /* 0x000000e1ac087220 */ /* 0x000fe20000410000 */
[----:B------:R-:W-:Y:S01]  /*35b0*/  @P5 FADD.FTZ R210, R155, R210 ;  /* 0x000000d29bd25221 */ /* 0x000fe20000010000 */
[----:B------:R-:W-:-:S02]  /*35c0*/  LOP3.LUT P5, RZ, R231, 0xff00, RZ, 0xc0, !PT ;  /* 0x0000ff00e7ff7812 */ /* 0x000fc400078ac0ff */
[----:B------:R-:W-:Y:S01]  /*35d0*/  FMUL.FTZ R8, R8, UR15 ;  /* 0x0000000f08087c20 */ /* 0x000fe20008410000 */
[----:B------:R-:W-:-:S04]  /*35e0*/  FMUL.FTZ R225, R210, R225 ;  /* 0x000000e1d2e17220 */ /* 0x000fc80000410000 */
[----:B------:R-:W-:Y:S01]  /*35f0*/  FSEL R173, R8, RZ, P5 ;  /* 0x000000ff08ad7208 */ /* 0x000fe20002800000 */
[----:B------:R-:W-:Y:S01]  /*3600*/  FMUL.FTZ R225, R225, UR15 ;  /* 0x0000000fe1e17c20 */ /* 0x000fe20008410000 */
[----:B------:R-:W-:-:S04]  /*3610*/  LOP3.LUT P5, RZ, R231, 0xff0000, RZ, 0xc0, !PT ;  /* 0x00ff0000e7ff7812 */ /* 0x000fc800078ac0ff */
[----:B------:R-:W-:Y:S02]  /*3620*/  FSEL R227, R164, RZ, P5 ;  /* 0x000000ffa4e37208 */ /* 0x000fe40002800000 */
[----:B------:R-:W-:Y:S01]  /*3630*/  LOP3.LUT P5, RZ, R231, 0xff000000, RZ, 0xc0, !PT ;  /* 0xff000000e7ff7812 */ /* 0x000fe200078ac0ff */
[----:B------:R-:W0:Y:S03]  /*3640*/  LDC.64 R164, c[0x0][0x2f8] ;  /* 0x0000be00ffa47b82 */ /* 0x000e260000000a00 */
[----:B------:R-:W-:Y:S02]  /*3650*/  FSEL R238, R225, RZ, P5 ;  /* 0x000000ffe1ee7208 */ /* 0x000fe40002800000 */
[----:B------:R-:W-:-:S04]  /*3660*/  ISETP.NE.U32.AND P5, PT, RZ, UR16, PT ;  /* 0x00000010ff007c0c */ /* 0x000fc8000bfa5070 */
        /* <DEDUP_REMOVED lines=11> */
[----:B-1----:R-:W-:-:S04]  /*3720*/  @P5 IMAD.WIDE.U32 R168, R9, 0x20, R168 ;  /* 0x0000002009a85825 */ /* 0x002fc800078e00a8 */
[----:B0-----:R-:W-:Y:S01]  /*3730*/  IMAD.WIDE.U32 R8, R9, 0x10, R164 ;  /* 0x0000001009087825 */ /* 0x001fe200078e00a4 */
[----:B------:R-:W-:Y:S01]  /*3740*/  F2FP.BF16.F32.PACK_AB R164, R171, R166 ;  /* 0x000000a6aba4723e */ /* 0x000fe200000010ff */
[----:B------:R3:W-:Y:S01]  /*3750*/  @P5 STG.E.128 desc[UR4][R168.64], R156 ;  /* 0x0000009ca8005986 */ /* 0x0007e2000c101d04 */
[----:B------:R-:W-:Y:S02]  /*3760*/  F2FP.BF16.F32.PACK_AB R165, R177, R174 ;  /* 0x000000aeb1a5723e */ /* 0x000fe400000010ff */
[----:B------:R-:W-:Y:S01]  /*3770*/  F2FP.BF16.F32.PACK_AB R166, R173, R178 ;  /* 0x000000b2ada6723e */ /* 0x000fe200000010ff */
[----:B------:R3:W-:Y:S04]  /*3780*/  @P5 STG.E.128 desc[UR4][R168.64+0x10], R160 ;  /* 0x000010a0a8005986 */ /* 0x0007e8000c101d04 */
[----:B------:R3:W-:Y:S02]  /*3790*/  STG.E.128 desc[UR4][R8.64], R164 ;  /* 0x000000a408007986 */ /* 0x0007e4000c101d04 */
.L_x_6268:
[----:B------:R-:W-:Y:S05]  /*37a0*/  BSYNC B0 ;  /* 0x0000000000007941 */ /* 0x000fea0003800000 */
.L_x_6267:
[----:B------:R-:W-:Y:S02]  /*37b0*/  IADD3 R7, R7, UR18, RZ ;  /* 0x0000001207077c10 */ /* 0x000fe4000fffe0ff */
[----:B------:R-:W-:Y:S02]  /*37c0*/  SEL R176, RZ, 0x1, P4 ;  /* 0x00000001ffb07807 */ /* 0x000fe40002000000 */
[----:B------:R-:W-:-:S13]  /*37d0*/  ISETP.GE.AND P5, PT, R7, UR19, PT ;  /* 0x0000001307007c0c */ /* 0x000fda000bfa6270 */
[----:B------:R-:W-:Y:S05]  /*37e0*/  @!P5 BRA `(.L_x_6269) ;  /* 0xffffffcc005cd947 */ /* 0x000fea000383ffff */
.L_x_6251:
        /* <DEDUP_REMOVED lines=16> */
.L_x_6271:
[----:B------:R-:W-:Y:S05]  /*38f0*/  BSYNC B0 ;  /* 0x0000000000007941 */ /* 0x000fea0003800000 */
.L_x_6270:
        /* <DEDUP_REMOVED lines=11> */
.L_x_6273:
[----:B------:R-:W-:Y:S05]  /*39b0*/  BSYNC B0 ;  /* 0x0000000000007941 */ /* 0x000fea0003800000 */
.L_x_6272:
        /* <DEDUP_REMOVED lines=11> */
.L_x_6275:
[----:B------:R-:W-:Y:S05]  /*3a70*/  BSYNC B0 ;  /* 0x0000000000007941 */ /* 0x000fea0003800000 */
.L_x_6274:
        /* <DEDUP_REMOVED lines=11> */
.L_x_6260:
[----:B------:R-:W-:Y:S02]  /*3b30*/  MOV R177, R211 ;  /* 0x000000d300b17202 */ /* 0x000fe40000000f00 */
[----:B------:R-:W-:Y:S02]  /*3b40*/  MOV R176, 0x10 ;  /* 0x0000001000b07802 */ /* 0x000fe40000000f00 */
[----:B------:R-:W-:Y:S02]  /*3b50*/  MOV R179, 0x1f ;  /* 0x0000001f00b37802 */ /* 0x000fe40000000f00 */
[----:B------:R-:W-:-:S07]  /*3b60*/  MOV R174, 0xffffffff ;  /* 0xffffffff00ae7802 */ /* 0x000fce0000000f00 */
[----:B------:R-:W-:Y:S05]  /*3b70*/  WARPSYNC.COLLECTIVE R174, `(.L_x_6276) ;  /* 0x00000000ae087348 */ /* 0x000fea0003c00000 */
[----:B------:R0:W1:Y:S02]  /*3b80*/  SHFL.DOWN P6, R175, R177, R176, R179 ;  /* 0x080000b0b1af7389 */ /* 0x00006400000c00b3 */
[----:B01----:R-:W-:Y:S01]  /*3b90*/  ENDCOLLECTIVE ;  /* 0x000000000000791b */ /* 0x003fe20003800000 */
.L_x_6276:
[----:B------:R-:W-:Y:S02]  /*3ba0*/  MOV R177, R210 ;  /* 0x000000d200b17202 */ /* 0x000fe40000000f00 */
[----:B------:R-:W-:-:S07]  /*3bb0*/  MOV R166, R175 ;  /* 0x000000af00a67202 */ /* 0x000fce0000000f00 */
[----:B------:R-:W-:Y:S05]  /*3bc0*/  WARPSYNC.COLLECTIVE R174, `(.L_x_6277) ;  /* 0x00000000ae087348 */ /* 0x000fea0003c00000 */
[----:B------:R0:W1:Y:S02]  /*3bd0*/  SHFL.DOWN P6, R175, R177, R176, R179 ;  /* 0x080000b0b1af7389 */ /* 0x00006400000c00b3 */
[----:B01----:R-:W-:Y:S01]  /*3be0*/  ENDCOLLECTIVE ;  /* 0x000000000000791b */ /* 0x003fe20003800000 */
.L_x_6277:
[----:B------:R-:W-:-:S05]  /*3bf0*/  FADD.FTZ R166, R166, R211 ;  /* 0x000000d3a6a67221 */ /* 0x000fca0000010000 */
[----:B------:R-:W-:Y:S02]  /*3c00*/  MOV R177, R166 ;  /* 0x000000a600b17202 */ /* 0x000fe40000000f00 */
[----:B------:R-:W-:Y:S02]  /*3c10*/  MOV R176, 0x8 ;  /* 0x0000000800b07802 */ /* 0x000fe40000000f00 */
[----:B------:R-:W-:-:S07]  /*3c20*/  MOV R167, R175 ;  /* 0x000000af00a77202 */ /* 0x000fce0000000f00 */
[----:B------:R-:W-:Y:S05]  /*3c30*/  WARPSYNC.COLLECTIVE R174, `(.L_x_6278) ;  /* 0x00000000ae087348 */ /* 0x000fea0003c00000 */
[----:B------:R0:W1:Y:S02]  /*3c40*/  SHFL.DOWN P6, R175, R177, R176, R179 ;  /* 0x080000b0b1af7389 */ /* 0x00006400000c00b3 */
[----:B01----:R-:W-:Y:S01]  /*3c50*/  ENDCOLLECTIVE ;  /* 0x000000000000791b */ /* 0x003fe20003800000 */
.L_x_6278:
[----:B------:R-:W-:-:S05]  /*3c60*/  FADD.FTZ R167, R167, R210 ;  /* 0x000000d2a7a77221 */ /* 0x000fca0000010000 */
[----:B------:R-:W-:Y:S02]  /*3c70*/  MOV R177, R167 ;  /* 0x000000a700b17202 */ /* 0x000fe40000000f00 */
[----:B------:R-:W-:-:S07]  /*3c80*/  MOV R169, R175 ;  /* 0x000000af00a97202 */ /* 0x000fce0000000f00 */
[----:B------:R-:W-:Y:S05]  /*3c90*/  WARPSYNC.COLLECTIVE R174, `(.L_x_6279) ;  /* 0x00000000ae087348 */ /* 0x000fea0003c00000 */
[----:B------:R0:W1:Y:S02]  /*3ca0*/  SHFL.DOWN P6, R175, R177, R176, R179 ;  /* 0x080000b0b1af7389 */ /* 0x00006400000c00b3 */
[----:B01----:R-:W-:Y:S01]  /*3cb0*/  ENDCOLLECTIVE ;  /* 0x000000000000791b */ /* 0x003fe20003800000 */
.L_x_6279:
[----:B------:R-:W-:-:S05]  /*3cc0*/  FADD.FTZ R169, R166, R169 ;  /* 0x000000a9a6a97221 */ /* 0x000fca0000010000 */
[----:B------:R-:W-:Y:S02]  /*3cd0*/  MOV R177, R169 ;  /* 0x000000a900b17202 */ /* 0x000fe40000000f00 */
[----:B------:R-:W-:Y:S02]  /*3ce0*/  MOV R176, 0x4 ;  /* 0x0000000400b07802 */ /* 0x000fe40000000f00 */
[----:B------:R-:W-:-:S07]  /*3cf0*/  MOV R168, R175 ;  /* 0x000000af00a87202 */ /* 0x000fce0000000f00 */
[----:B------:R-:W-:Y:S05]  /*3d00*/  WARPSYNC.COLLECTIVE R174, `(.L_x_6280) ;  /* 0x00000000ae087348 */ /* 0x000fea0003c00000 */
[----:B------:R0:W1:Y:S02]  /*3d10*/  SHFL.DOWN P6, R175, R177, R176, R179 ;  /* 0x080000b0b1af7389 */ /* 0x00006400000c00b3 */
[----:B01----:R-:W-:Y:S01]  /*3d20*/  ENDCOLLECTIVE ;  /* 0x000000000000791b */ /* 0x003fe20003800000 */
.L_x_6280:
[----:B------:R-:W-:-:S05]  /*3d30*/  FADD.FTZ R168, R167, R168 ;  /* 0x000000a8a7a87221 */ /* 0x000fca0000010000 */
[----:B------:R-:W-:Y:S02]  /*3d40*/  MOV R177, R168 ;  /* 0x000000a800b17202 */ /* 0x000fe40000000f00 */
[----:B------:R-:W-:-:S07]  /*3d50*/  MOV R170, R175 ;  /* 0x000000af00aa7202 */ /* 0x000fce0000000f00 */
[----:B------:R-:W-:Y:S05]  /*3d60*/  WARPSYNC.COLLECTIVE R174, `(.L_x_6281) ;  /* 0x00000000ae087348 */ /* 0x000fea0003c00000 */
[----:B------:R0:W1:Y:S02]  /*3d70*/  SHFL.DOWN P6, R175, R177, R176, R179 ;  /* 0x080000b0b1af7389 */ /* 0x00006400000c00b3 */
[----:B01----:R-:W-:Y:S01]  /*3d80*/  ENDCOLLECTIVE ;  /* 0x000000000000791b */ /* 0x003fe20003800000 */
.L_x_6281:
[----:B------:R-:W-:-:S05]  /*3d90*/  FADD.FTZ R170, R169, R170 ;  /* 0x000000aaa9aa7221 */ /* 0x000fca0000010000 */
[----:B------:R-:W-:Y:S02]  /*3da0*/  MOV R177, R170 ;  /* 0x000000aa00b17202 */ /* 0x000fe40000000f00 */
[----:B------:R-:W-:Y:S02]  /*3db0*/  MOV R176, 0x2 ;  /* 0x0000000200b07802 */ /* 0x000fe40000000f00 */
[----:B------:R-:W-:-:S07]  /*3dc0*/  MOV R171, R175 ;  /* 0x000000af00ab7202 */ /* 0x000fce0000000f00 */
[----:B------:R-:W-:Y:S05]  /*3dd0*/  WARPSYNC.COLLECTIVE R174, `(.L_x_6282) ;  /* 0x00000000ae087348 */ /* 0x000fea0003c00000 */
[----:B------:R0:W1:Y:S02]  /*3de0*/  SHFL.DOWN P6, R175, R177, R176, R179 ;  /* 0x080000b0b1af7389 */ /* 0x00006400000c00b3 */
[----:B01----:R-:W-:Y:S01]  /*3df0*/  ENDCOLLECTIVE ;  /* 0x000000000000791b */ /* 0x003fe20003800000 */
.L_x_6282:
[----:B------:R-:W-:-:S05]  /*3e00*/  FADD.FTZ R171, R168, R171 ;  /* 0x000000aba8ab7221 */ /* 0x000fca0000010000 */
[----:B------:R-:W-:Y:S02]  /*3e10*/  MOV R177, R171 ;  /* 0x000000ab00b17202 */ /* 0x000fe40000000f00 */
[----:B------:R-:W-:-:S07]  /*3e20*/  MOV R173, R175 ;  /* 0x000000af00ad7202 */ /* 0x000fce0000000f00 */
[----:B------:R-:W-:Y:S05]  /*3e30*/  WARPSYNC.COLLECTIVE R174, `(.L_x_6283) ;  /* 0x00000000ae087348 */ /* 0x000fea0003c00000 */
[----:B------:R0:W1:Y:S02]  /*3e40*/  SHFL.DOWN P6, R175, R177, R176, R179 ;  /* 0x080000b0b1af7389 */ /* 0x00006400000c00b3 */
[----:B01----:R-:W-:Y:S01]  /*3e50*/  ENDCOLLECTIVE ;  /* 0x000000000000791b */ /* 0x003fe20003800000 */
.L_x_6283:
[----:B------:R-:W-:-:S05]  /*3e60*/  FADD.FTZ R173, R170, R173 ;  /* 0x000000adaaad7221 */ /* 0x000fca0000010000 */
[----:B------:R-:W-:Y:S02]  /*3e70*/  MOV R177, R173 ;  /* 0x000000ad00b17202 */ /* 0x000fe40000000f00 */
[----:B------:R-:W-:Y:S02]  /*3e80*/  MOV R176, 0x1 ;  /* 0x0000000100b07802 */ /* 0x000fe40000000f00 */
[----:B------:R-:W-:-:S07]  /*3e90*/  MOV R172, R175 ;  /* 0x000000af00ac7202 */ /* 0x000fce0000000f00 */
[----:B------:R-:W-:Y:S05]  /*3ea0*/  WARPSYNC.COLLECTIVE R174, `(.L_x_6284) ;  /* 0x00000000ae087348 */ /* 0x000fea0003c00000 */
[----:B------:R0:W1:Y:S02]  /*3eb0*/  SHFL.DOWN P6, R175, R177, R176, R179 ;  /* 0x080000b0b1af7389 */ /* 0x00006400000c00b3 */
[----:B01----:R-:W-:Y:S01]  /*3ec0*/  ENDCOLLECTIVE ;  /* 0x000000000000791b */ /* 0x003fe20003800000 */
.L_x_6284:
[----:B------:R-:W-:-:S05]  /*3ed0*/  FADD.FTZ R172, R171, R172 ;  /* 0x000000acabac7221 */ /* 0x000fca0000010000 */
[----:B------:R-:W-:Y:S02]  /*3ee0*/  MOV R177, R172 ;  /* 0x000000ac00b17202 */ /* 0x000fe40000000f00 */
[----:B------:R-:W-:-:S07]  /*3ef0*/  MOV R210, R175 ;  /* 0x000000af00d27202 */ /* 0x000fce0000000f00 */
[----:B------:R-:W-:Y:S05]  /*3f00*/  WARPSYNC.COLLECTIVE R174, `(.L_x_6285) ;  /* 0x00000000ae087348 */ /* 0x000fea0003c00000 */
[----:B------:R0:W1:Y:S02]  /*3f10*/  SHFL.DOWN P6, R175, R177, R176, R179 ;  /* 0x080000b0b1af7389 */ /* 0x00006400000c00b3 */
[----:B01----:R-:W-:Y:S01]  /*3f20*/  ENDCOLLECTIVE ;  /* 0x000000000000791b */ /* 0x003fe20003800000 */
.L_x_6285:
[----:B------:R-:W-:Y:S01]  /*3f30*/  MOV R211, R175 ;  /* 0x000000af00d37202 */ /* 0x000fe20000000f00 */
[----:B------:R-:W-:Y:S06]  /*3f40*/  BRA `(.L_x_6286) ;  /* 0xffffffdc00c87947 */ /* 0x000fec000383ffff */
.L_x_6287:
        /* <DEDUP_REMOVED lines=11> */
.L_x_13948:


//--------------------- .text._ZN10layer_norm13ln_bwd_kernelINS_13Kernel_traitsIf13__nv_bfloat16fS2_fjLj8192ELj1ELj1ELj8ELj16ENS_18Kernel_traits_baseILj8192EfS2_fS2_fjLj256EEEEELb1ELb0ELb0ELb1EEEvNS_9BwdParamsE --------------------------
	.section	.text._ZN10layer_norm13ln_bwd_kernelINS_13Kernel_traitsIf13__nv_bfloat16fS2_fjLj8192ELj1ELj1ELj8ELj16ENS_18Kernel_traits_baseILj8192EfS2_fS2_fjLj256EEEEELb1ELb0ELb0ELb1EEEvNS_9BwdParamsE,"ax",@progbits
	.align	128
        .global         _ZN10layer_norm13ln_bwd_kernelINS_13Kernel_traitsIf13__nv_bfloat16fS2_fjLj8192ELj1ELj1ELj8ELj16ENS_18Kernel_traits_baseILj8192EfS2_fS2_fjLj256EEEEELb1ELb0ELb0ELb1EEEvNS_9BwdParamsE
        .type           _ZN10layer_norm13ln_bwd_kernelINS_13Kernel_traitsIf13__nv_bfloat16fS2_fjLj8192ELj1ELj1ELj8ELj16ENS_18Kernel_traits_baseILj8192EfS2_fS2_fjLj256EEEEELb1ELb0ELb0ELb1EEEvNS_9BwdParamsE,@function
        .size           _ZN10layer_norm13ln_bwd_kernelINS_13Kernel_traitsIf13__nv_bfloat16fS2_fjLj8192ELj1ELj1ELj8ELj16ENS_18Kernel_traits_baseILj8192EfS2_fS2_fjLj256EEEEELb1ELb0ELb0ELb1EEEvNS_9BwdParamsE,(.L_x_13949 - _ZN10layer_norm13ln_bwd_kernelINS_13Kernel_traitsIf13__nv_bfloat16fS2_fjLj8192ELj1ELj1ELj8ELj16ENS_18Kernel_traits_baseILj8192EfS2_fS2_fjLj256EEEEELb1ELb0ELb0ELb1EEEvNS_9BwdParamsE)
        .other          _ZN10layer_norm13ln_bwd_kernelINS_13Kernel_traitsIf13__nv_bfloat16fS2_fjLj8192ELj1ELj1ELj8ELj16ENS_18Kernel_traits_baseILj8192EfS2_fS2_fjLj256EEEEELb1ELb0ELb0ELb1EEEvNS_9BwdParamsE,@"STO_CUDA_ENTRY STV_DEFAULT"
_ZN10layer_norm13ln_bwd_kernelINS_13Kernel_traitsIf13__nv_bfloat16fS2_fjLj8192ELj1ELj1ELj8ELj16ENS_18Kernel_traits_baseILj8192EfS2_fS2_fjLj256EEEEELb1ELb0ELb0ELb1EEEvNS_9BwdParamsE:
.text._ZN10layer_norm13ln_bwd_kernelINS_13Kernel_traitsIf13__nv_bfloat16fS2_fjLj8192ELj1ELj1ELj8ELj16ENS_18Kernel_traits_baseILj8192EfS2_fS2_fjLj256EEEEELb1ELb0ELb0ELb1EEEvNS_9BwdParamsE:
        /* <DEDUP_REMOVED lines=47> */
.L_x_6288:
        /* <DEDUP_REMOVED lines=50> */
.L_x_6292:
[----:B0-----:R-:W0:Y:S01]  /*0610*/  LDC.64 R2, c[0x0][0x250] ;  /* 0x00009400ff027b82 */ /* 0x001e220000000a00 */
[----:B------:R-:W-:Y:S01]  /*0620*/  IMAD R76, R196, UR9, RZ ;  /* 0x00000009c44c7c24 */ /* 0x000fe2000f8e02ff */
[----:B------:R-:W-:-:S04]  /*0630*/  LOP3.LUT R200, R187, 0xff, RZ, 0xc0, !PT ;  /* 0x000000ffbbc87812 */ /* 0x000fc800078ec0ff */
[----:B------:R-:W-:Y:S02]  /*0640*/  SHF.R.S32.HI R77, RZ, 0x1f, R76 ;  /* 0x0000001fff4d7819 */ /* 0x000fe4000001144c */
[----:B------:R-:W1:Y:S02]  /*0650*/  @P0 LDC.64 R96, c[0x0][0x270] ;  /* 0x00009c00ff600b82 */ /* 0x000e640000000a00 */
[----:B------:R-:W-:Y:S02]  /*0660*/  LEA.HI R77, R77, R76, RZ, 0x3 ;  /* 0x0000004c4d4d7211 */ /* 0x000fe400078f18ff */
[----:B------:R-:W-:Y:S02]  /*0670*/  SHF.R.S32.HI R76, RZ, 0x1f, R196 ;  /* 0x0000001fff4c7819 */ /* 0x000fe400000114c4 */
[----:B------:R-:W-:Y:S02]  /*0680*/  LEA.HI.SX32 R200, R77, R200, 0x1d ;  /* 0x000000c84dc87211 */ /* 0x000fe400078feaff */
[----:B------:R-:W2:Y:S08]  /*0690*/  LDC.64 R208, c[0x0][0x238] ;  /* 0x00008e00ffd07b82 */ /* 0x000eb00000000a00 */
[----:B------:R-:W3:Y:S01]  /*06a0*/  LDC.64 R116, c[0x0][0x2b8] ;  /* 0x0000ae00ff747b82 */ /* 0x000ee20000000a00 */
[----:B0-----:R-:W-:-:S07]  /*06b0*/  IMAD.WIDE R2, R196, 0x4, R2 ;  /* 0x00000004c4027825 */ /* 0x001fce00078e0202 */
[----:B------:R-:W0:Y:S01]  /*06c0*/  LDC.64 R210, c[0x0][0x258] ;  /* 0x00009600ffd27b82 */ /* 0x000e220000000a00 */
[----:B-1----:R-:W-:Y:S01]  /*06d0*/  @P0 LEA R96, P1, R196, R96, 0x1 ;  /* 0x00000060c4600211 */ /* 0x002fe200078208ff */
[----:B------:R1:W4:Y:S01]  /*06e0*/  LDG.E R212, desc[UR6][R2.64] ;  /* 0x0000000602d47981 */ /* 0x000322000c1e1900 */
[----:B------:R-:W-:Y:S02]  /*06f0*/  IADD3 R201, R200, 0x100, RZ ;  /* 0x00000100c8c97810 */ /* 0x000fe40007ffe0ff */
[----:B------:R-:W-:Y:S01]  /*0700*/  @P0 LEA.HI.X R97, R196, R97, R76, 0x1, P1 ;  /* 0x00000061c4610211 */ /* 0x000fe200008f0c4c */
[C---:B--2---:R-:W-:Y:S01]  /*0710*/  IMAD.WIDE.U32 R108, R200.reuse, 0x20, R208 ;  /* 0x00000020c86c7825 */ /* 0x044fe200078e00d0 */
[----:B------:R-:W-:-:S03]  /*0720*/  IADD3 R198, R200, 0x200, RZ ;  /* 0x00000200c8c67810 */ /* 0x000fc60007ffe0ff */
[----:B------:R-:W2:Y:S01]  /*0730*/  @P0 LDG.E.U16 R213, desc[UR6][R96.64] ;  /* 0x0000000660d50981 */ /* 0x000ea2000c1e1500 */
[----:B------:R-:W1:Y:S03]  /*0740*/  LDC.64 R124, c[0x0][0x2c8] ;  /* 0x0000b200ff7c7b82 */ /* 0x000e660000000a00 */
[----:B------:R-:W2:Y:S01]  /*0750*/  LDG.E.128 R76, desc[UR6][R108.64] ;  /* 0x000000066c4c7981 */ /* 0x000ea2000c1e1d00 */
[----:B---3--:R-:W-:-:S03]  /*0760*/  IMAD.WIDE.U32 R80, R200, 0x10, R116 ;  /* 0x00000010c8507825 */ /* 0x008fc600078e0074 */
[----:B------:R-:W3:Y:S01]  /*0770*/  LDG.E.128 R84, desc[UR6][R108.64+0x10] ;  /* 0x000010066c547981 */ /* 0x000ee2000c1e1d00 */
[----:B------:R-:W-:-:S03]  /*0780*/  IMAD.WIDE.U32 R92, R201, 0x10, R116 ;  /* 0x00000010c95c7825 */ /* 0x000fc600078e0074 */
[----:B------:R-:W3:Y:S01]  /*0790*/  LDG.E.128 R80, desc[UR6][R80.64] ;  /* 0x0000000650507981 */ /* 0x000ee2000c1e1d00 */
[----:B0-----:R-:W-:-:S03]  /*07a0*/  IMAD.WIDE R210, R196, 0x4, R210 ;  /* 0x00000004c4d27825 */ /* 0x001fc600078e02d2 */
[----:B------:R-:W3:Y:S01]  /*07b0*/  LDG.E.128 R92, desc[UR6][R92.64] ;  /* 0x000000065c5c7981 */ /* 0x000ee2000c1e1d00 */
[--C-:B-1----:R-:W-:Y:S01]  /*07c0*/  IMAD.WIDE.U32 R2, R198, 0x20, R208.reuse ;  /* 0x00000020c6027825 */ /* 0x102fe200078e00d0 */
[----:B------:R-:W-:Y:S02]  /*07d0*/  IADD3 R199, R200, 0x300, RZ ;  /* 0x00000300c8c77810 */ /* 0x000fe40007ffe0ff */
[----:B------:R-:W3:Y:S01]  /*07e0*/  LDG.E R202, desc[UR6][R210.64] ;  /* 0x00000006d2ca7981 */ /* 0x000ee2000c1e1900 */
[----:B------:R-:W-:-:S03]  /*07f0*/  IMAD.WIDE.U32 R120, R201, 0x20, R208 ;  /* 0x00000020c9787825 */ /* 0x000fc600078e00d0 */
[----:B------:R-:W3:Y:S01]  /*0800*/  LDG.E.128 R100, desc[UR6][R2.64] ;  /* 0x0000000602647981 */ /* 0x000ee2000c1e1d00 */
[----:B------:R-:W-:-:S03]  /*0810*/  IMAD.WIDE.U32 R104, R198, 0x10, R116 ;  /* 0x00000010c6687825 */ /* 0x000fc600078e0074 */
[----:B------:R-:W3:Y:S01]  /*0820*/  LDG.E.128 R88, desc[UR6][R120.64] ;  /* 0x0000000678587981 */ /* 0x000ee2000c1e1d00 */
[----:B------:R-:W-:-:S03]  /*0830*/  IMAD.WIDE.U32 R116, R199, 0x10, R116 ;  /* 0x00000010c7747825 */ /* 0x000fc600078e0074 */
[----:B------:R-:W3:Y:S04]  /*0840*/  LDG.E.128 R104, desc[UR6][R104.64] ;  /* 0x0000000668687981 */ /* 0x000ee8000c1e1d00 */
[----:B------:R0:W3:Y:S04]  /*0850*/  LDG.E.128 R108, desc[UR6][R2.64+0x10] ;  /* 0x00001006026c7981 */ /* 0x0000e8000c1e1d00 */
[----:B------:R-:W3:Y:S01]  /*0860*/  LDG.E.128 R116, desc[UR6][R116.64] ;  /* 0x0000000674747981 */ /* 0x000ee2000c1e1d00 */
[----:B------:R-:W-:-:S03]  /*0870*/  IMAD.WIDE.U32 R208, R199, 0x20, R208 ;  /* 0x00000020c7d07825 */ /* 0x000fc600078e00d0 */
[----:B------:R-:W3:Y:S01]  /*0880*/  LDG.E.128 R96, desc[UR6][R120.64+0x10] ;  /* 0x0000100678607981 */ /* 0x000ee2000c1e1d00 */
[----:B------:R-:W-:Y:S01]  /*0890*/  ISETP.NE.U32.AND P1, PT, R124, RZ, PT ;  /* 0x000000ff7c00720c */ /* 0x000fe20003f25070 */
[----:B0-----:R-:W0:Y:S02]  /*08a0*/  LDC.64 R2, c[0x0][0x240] ;  /* 0x00009000ff027b82 */ /* 0x001e240000000a00 */
[----:B------:R-:W3:Y:S04]  /*08b0*/  LDG.E.128 R112, desc[UR6][R208.64] ;  /* 0x00000006d0707981 */ /* 0x000ee8000c1e1d00 */
[----:B------:R1:W3:Y:S01]  /*08c0*/  LDG.E.128 R120, desc[UR6][R208.64+0x10] ;  /* 0x00001006d0787981 */ /* 0x0002e2000c1e1d00 */
[----:B------:R-:W-:-:S13]  /*08d0*/  ISETP.NE.AND.EX P1, PT, R125, RZ, PT, P1 ;  /* 0x000000ff7d00720c */ /* 0x000fda0003f25310 */
[----:B------:R-:W1:Y:S08]  /*08e0*/  @P1 LDC.64 R130, c[0x0][0x2c8] ;  /* 0x0000b200ff821b82 */ /* 0x000e700000000a00 */
[----:B------:R-:W0:Y:S08]  /*08f0*/  @P1 LDC.64 R128, c[0x0][0x2c8] ;  /* 0x0000b200ff801b82 */ /* 0x000e300000000a00 */
[----:B------:R-:W0:Y:S01]  /*0900*/  @P1 LDC.64 R126, c[0x0][0x2c8] ;  /* 0x0000b200ff7e1b82 */ /* 0x000e220000000a00 */
[----:B-1----:R-:W-:-:S07]  /*0910*/  @P1 IMAD.WIDE.U32 R204, R200, 0x20, R130 ;  /* 0x00000020c8cc1825 */ /* 0x002fce00078e0082 */
[----:B------:R-:W1:Y:S01]  /*0920*/  @P1 LDC.64 R206, c[0x0][0x2c8] ;  /* 0x0000b200ffce1b82 */ /* 0x000e620000000a00 */
[C---:B0-----:R-:W-:Y:S01]  /*0930*/  IMAD.WIDE.U32 R130, R198.reuse, 0x8, R2 ;  /* 0x00000008c6827825 */ /* 0x041fe200078e0002 */
[----:B------:R-:W-:Y:S01]  /*0940*/  ISETP.NE.AND P2, PT, RZ, UR8, PT ;  /* 0x00000008ff007c0c */ /* 0x000fe2000bf45270 */
[----:B-----5:R-:W5:Y:S02]  /*0950*/  @P1 LDG.E.128 R36, desc[UR6][R204.64] ;  /* 0x00000006cc241981 */ /* 0x020f64000c1e1d00 */
[C---:B------:R-:W-:Y:S02]  /*0960*/  @P1 IMAD.WIDE.U32 R208, R201.reuse, 0x20, R128 ;  /* 0x00000020c9d01825 */ /* 0x040fe400078e0080 */
[----:B------:R-:W5:Y:S02]  /*0970*/  LDG.E.64 R130, desc[UR6][R130.64] ;  /* 0x0000000682827981 */ /* 0x000f64000c1e1b00 */
[----:B------:R-:W-:Y:S02]  /*0980*/  IMAD.WIDE.U32 R128, R201, 0x8, R2 ;  /* 0x00000008c9807825 */ /* 0x000fe400078e0002 */
[----:B------:R4:W5:Y:S02]  /*0990*/  @P1 LDG.E.128 R40, desc[UR6][R204.64+0x10] ;  /* 0x00001006cc281981 */ /* 0x000964000c1e1d00 */
[----:B------:R-:W-:-:S02]  /*09a0*/  @P1 IMAD.WIDE.U32 R210, R198, 0x20, R126 ;  /* 0x00000020c6d21825 */ /* 0x000fc400078e007e */
[----:B------:R-:W5:Y:S02]  /*09b0*/  LDG.E.64 R128, desc[UR6][R128.64] ;  /* 0x0000000680807981 */ /* 0x000f64000c1e1b00 */
[--C-:B------:R-:W-:Y:S01]  /*09c0*/  IMAD.WIDE.U32 R126, R200, 0x8, R2.reuse ;  /* 0x00000008c87e7825 */ /* 0x100fe200078e0002 */
[----:B------:R-:W-:Y:S01]  /*09d0*/  MOV R197, 0x3f800000 ;  /* 0x3f80000000c57802 */ /* 0x000fe20000000f00 */
[----:B------:R-:W5:Y:S02]  /*09e0*/  @P1 LDG.E.128 R44, desc[UR6][R208.64] ;  /* 0x00000006d02c1981 */ /* 0x000f64000c1e1d00 */
[C---:B------:R-:W-:Y:S02]  /*09f0*/  IMAD.WIDE.U32 R2, R199.reuse, 0x8, R2 ;  /* 0x00000008c7027825 */ /* 0x040fe400078e0002 */
[----:B------:R-:W5:Y:S04]  /*0a00*/  LDG.E.64 R126, desc[UR6][R126.64] ;  /* 0x000000067e7e7981 */ /* 0x000f68000c1e1b00 */
[----:B------:R-:W5:Y:S01]  /*0a10*/  LDG.E.64 R2, desc[UR6][R2.64] ;  /* 0x0000000602027981 */ /* 0x000f62000c1e1b00 */
[----:B-1----:R-:W-:-:S03]  /*0a20*/  @P1 IMAD.WIDE.U32 R206, R199, 0x20, R206 ;  /* 0x00000020c7ce1825 */ /* 0x002fc600078e00ce */
[----:B------:R0:W5:Y:S04]  /*0a30*/  @P1 LDG.E.128 R48, desc[UR6][R208.64+0x10] ;  /* 0x00001006d0301981 */ /* 0x000168000c1e1d00 */
[----:B------:R-:W5:Y:S04]  /*0a40*/  @P1 LDG.E.128 R60, desc[UR6][R206.64] ;  /* 0x00000006ce3c1981 */ /* 0x000f68000c1e1d00 */
        /* <DEDUP_REMOVED lines=9> */
[----:B---3--:R-:W-:Y:S01]  /*0ae0*/  FADD.FTZ R213, -R204, R84 ;  /* 0x00000054ccd57221 */ /* 0x008fe20000010100 */
[C---:B------:R-:W-:Y:S02]  /*0af0*/  PRMT R76, R80.reuse, 0x7632, R76 ;  /* 0x00007632504c7816 */ /* 0x040fe4000000004c */
[----:B0-----:R-:W-:Y:S02]  /*0b00*/  SHF.L.U32 R209, R80, 0x10, RZ ;  /* 0x0000001050d17819 */ /* 0x001fe400000006ff */
[C---:B------:R-:W-:Y:S02]  /*0b10*/  PRMT R84, R92.reuse, 0x7632, R84 ;  /* 0x000076325c547816 */ /* 0x040fe40000000054 */
[----:B------:R-:W-:Y:S01]  /*0b20*/  SHF.L.U32 R221, R92, 0x10, RZ ;  /* 0x000000105cdd7819 */ /* 0x000fe200000006ff */
[----:B------:R-:W-:Y:S01]  /*0b30*/  FMUL.FTZ R92, R202, R205 ;  /* 0x000000cdca5c7220 */ /* 0x000fe20000410000 */
[----:B-1----:R-:W-:Y:S01]  /*0b40*/  FADD.FTZ R207, -R204, R78 ;  /* 0x0000004ecccf7221 */ /* 0x002fe20000010100 */
[----:B------:R-:W-:Y:S01]  /*0b50*/  SHF.L.U32 R76, R76, 0x10, RZ ;  /* 0x000000104c4c7819 */ /* 0x000fe200000006ff */
[----:B------:R-:W-:Y:S01]  /*0b60*/  FADD.FTZ R194, R209, R194 ;  /* 0x000000c2d1c27221 */ /* 0x000fe20000010000 */
[----:B------:R-:W-:Y:S01]  /*0b70*/  FADD.FTZ R231, -R204, R102 ;  /* 0x00000066cce77221 */ /* 0x000fe20000010100 */
[----:B------:R-:W-:Y:S01]  /*0b80*/  FMUL.FTZ R102, R202, R77 ;  /* 0x0000004dca667220 */ /* 0x000fe20000410000 */
[-C--:B------:R-:W-:Y:S01]  /*0b90*/  FFMA.FTZ R195, R92, R209.reuse, R195 ;  /* 0x000000d15cc37223 */ /* 0x080fe200000100c3 */
[----:B------:R-:W-:Y:S01]  /*0ba0*/  SHF.L.U32 R223, R94, 0x10, RZ ;  /* 0x000000105edf7819 */ /* 0x000fe200000006ff */
[--C-:B------:R-:W-:Y:S01]  /*0bb0*/  FADD.FTZ R217, -R204, R88.reuse ;  /* 0x00000058ccd97221 */ /* 0x100fe20000010100 */
[----:B------:R-:W-:Y:S01]  /*0bc0*/  PRMT R88, R94, 0x7632, R88 ;  /* 0x000076325e587816 */ /* 0x000fe20000000058 */
[----:B------:R-:W-:Y:S01]  /*0bd0*/  FMUL.FTZ R209, R32, R209 ;  /* 0x000000d120d17220 */ /* 0x000fe20000410000 */
[----:B------:R-:W-:-:S02]  /*0be0*/  PRMT R78, R81, 0x7632, R78 ;  /* 0x00007632514e7816 */ /* 0x000fc4000000004e */
[C---:B------:R-:W-:Y:S02]  /*0bf0*/  PRMT R94, R104.reuse, 0x7632, R94 ;  /* 0x00007632685e7816 */ /* 0x040fe4000000005e */
[----:B------:R-:W-:Y:S01]  /*0c00*/  SHF.L.U32 R233, R104, 0x10, RZ ;  /* 0x0000001068e97819 */ /* 0x000fe200000006ff */
[----:B------:R-:W-:Y:S01]  /*0c10*/  FMUL.FTZ R104, R202, R207 ;  /* 0x000000cfca687220 */ /* 0x000fe20000410000 */
[----:B------:R-:W-:Y:S01]  /*0c20*/  SHF.L.U32 R81, R81, 0x10, RZ ;  /* 0x0000001051517819 */ /* 0x000fe200000006ff */
[-C--:B------:R-:W-:Y:S01]  /*0c30*/  FFMA.FTZ R193, R102, R76.reuse, R193 ;  /* 0x0000004c66c17223 */ /* 0x080fe200000100c1 */
[----:B------:R-:W-:Y:S01]  /*0c40*/  FADD.FTZ R192, R76, R192 ;  /* 0x000000c04cc07221 */ /* 0x000fe20000010000 */
[----:B------:R-:W-:Y:S01]  /*0c50*/  FMUL.FTZ R207, R33, R76 ;  /* 0x0000004c21cf7220 */ /* 0x000fe20000410000 */
[----:B------:R-:W-:Y:S01]  /*0c60*/  FADD.FTZ R76, RZ, R209 ;  /* 0x000000d1ff4c7221 */ /* 0x000fe20000010000 */
[----:B------:R-:W-:Y:S01]  /*0c70*/  FFMA.FTZ R77, R92, R209, RZ ;  /* 0x000000d15c4d7223 */ /* 0x000fe200000100ff */
[--C-:B------:R-:W-:Y:S01]  /*0c80*/  FADD.FTZ R239, -R204, R110.reuse ;  /* 0x0000006eccef7221 */ /* 0x100fe20000010100 */
[C---:B------:R-:W-:Y:S01]  /*0c90*/  PRMT R110, R117.reuse, 0x7632, R110 ;  /* 0x00007632756e7816 */ /* 0x040fe2000000006e */
[----:B------:R-:W-:Y:S01]  /*0ca0*/  FADD.FTZ R76, R76, R207 ;  /* 0x000000cf4c4c7221 */ /* 0x000fe20000010000 */
[----:B------:R-:W-:Y:S01]  /*0cb0*/  SHF.L.U32 R247, R117, 0x10, RZ ;  /* 0x0000001075f77819 */ /* 0x000fe200000006ff */
[----:B------:R-:W-:Y:S01]  /*0cc0*/  FMUL.FTZ R117, R34, R81 ;  /* 0x0000005122757220 */ /* 0x000fe20000410000 */
[----:B------:R-:W-:Y:S01]  /*0cd0*/  SHF.L.U32 R78, R78, 0x10, RZ ;  /* 0x000000104e4e7819 */ /* 0x000fe200000006ff */
[----:B------:R-:W-:Y:S01]  /*0ce0*/  FADD.FTZ R79, -R204, R79 ;  /* 0x0000004fcc4f7221 */ /* 0x000fe20000010100 */
[----:B------:R-:W-:Y:S01]  /*0cf0*/  FFMA.FTZ R77, R102, R207, R77 ;  /* 0x000000cf664d7223 */ /* 0x000fe2000001004d */
[----:B------:R-:W-:Y:S01]  /*0d00*/  PRMT R80, R82, 0x7632, R80 ;  /* 0x0000763252507816 */ /* 0x000fe20000000050 */
[--C-:B------:R-:W-:Y:S01]  /*0d10*/  FADD.FTZ R227, -R204, R98.reuse ;  /* 0x00000062cce37221 */ /* 0x100fe20000010100 */
[----:B------:R-:W-:Y:S01]  /*0d20*/  SHF.L.U32 R211, R82, 0x10, RZ ;  /* 0x0000001052d37819 */ /* 0x000fe200000006ff */
[----:B------:R-:W-:Y:S01]  /*0d30*/  FMUL.FTZ R205, R35, R78 ;  /* 0x0000004e23cd7220 */ /* 0x000fe20000410000 */
[----:B------:R-:W-:Y:S01]  /*0d40*/  PRMT R98, R106, 0x7632, R98 ;  /* 0x000076326a627816 */ /* 0x000fe20000000062 */
[----:B------:R-:W-:Y:S01]  /*0d50*/  FADD.FTZ R76, R76, R117 ;  /* 0x000000754c4c7221 */ /* 0x000fe20000010000 */
[----:B------:R-:W-:Y:S01]  /*0d60*/  SHF.L.U32 R235, R106, 0x10, RZ ;  /* 0x000000106aeb7819 */ /* 0x000fe200000006ff */
[----:B------:R-:W-:Y:S01]  /*0d70*/  FMUL.FTZ R106, R202, R79 ;  /* 0x0000004fca6a7220 */ /* 0x000fe20000410000 */
[----:B------:R-:W-:Y:S01]  /*0d80*/  FFMA.FTZ R77, R104, R117, R77 ;  /* 0x00000075684d7223 */ /* 0x000fe2000001004d */
[--C-:B------:R-:W-:Y:S01]  /*0d90*/  FADD.FTZ R237, -R204, R108.reuse ;  /* 0x0000006ccced7221 */ /* 0x100fe20000010100 */
[----:B------:R-:W-:Y:S01]  /*0da0*/  PRMT R108, R116, 0x7632, R108 ;  /* 0x00007632746c7816 */ /* 0x000fe2000000006c */
[----:B------:R-:W-:Y:S01]  /*0db0*/  FADD.FTZ R79, R76, R205 ;  /* 0x000000cd4c4f7221 */ /* 0x000fe20000010000 */
[----:B------:R-:W-:Y:S01]  /*0dc0*/  SHF.L.U32 R245, R116, 0x10, RZ ;  /* 0x0000001074f57819 */ /* 0x000fe200000006ff */
[----:B------:R-:W-:Y:S01]  /*0dd0*/  FMUL.FTZ R116, R28, R211 ;  /* 0x000000d31c747220 */ /* 0x000fe20000410000 */
[----:B------:R-:W-:Y:S01]  /*0de0*/  SHF.L.U32 R80, R80, 0x10, RZ ;  /* 0x0000001050507819 */ /* 0x000fe200000006ff */
[----:B------:R-:W-:Y:S01]  /*0df0*/  FADD.FTZ R85, -R204, R85 ;  /* 0x00000055cc557221 */ /* 0x000fe20000010100 */
[----:B------:R-:W-:Y:S01]  /*0e00*/  FMUL.FTZ R213, R202, R213 ;  /* 0x000000d5cad57220 */ /* 0x000fe20000410000 */
[----:B------:R-:W-:Y:S01]  /*0e10*/  FFMA.FTZ R240, R106, R205, R77 ;  /* 0x000000cd6af07223 */ /* 0x000fe2000001004d */
[C---:B------:R-:W-:Y:S01]  /*0e20*/  PRMT R82, R83.reuse, 0x7632, R82 ;  /* 0x0000763253527816 */ /* 0x040fe20000000052 */
[C---:B------:R-:W-:Y:S01]  /*0e30*/  FADD.FTZ R206, -R204.reuse, R122 ;  /* 0x0000007accce7221 */ /* 0x040fe20000010100 */
[----:B------:R-:W-:Y:S01]  /*0e40*/  SHF.L.U32 R83, R83, 0x10, RZ ;  /* 0x0000001053537819 */ /* 0x000fe200000006ff */
[C---:B------:R-:W-:Y:S01]  /*0e50*/  FADD.FTZ R210, -R204.reuse, R123 ;  /* 0x0000007bccd27221 */ /* 0x040fe20000010100 */
[----:B------:R-:W-:Y:S01]  /*0e60*/  FMUL.FTZ R122, R29, R80 ;  /* 0x000000501d7a7220 */ /* 0x000fe20000410000 */
[----:B------:R-:W-:Y:S01]  /*0e70*/  FADD.FTZ R79, R79, R116 ;  /* 0x000000744f4f7221 */ /* 0x000fe20000010000 */
[----:B------:R-:W-:Y:S01]  /*0e80*/  FADD.FTZ R215, -R204, R86 ;  /* 0x00000056ccd77221 */ /* 0x000fe20000010100 */
[----:B------:R-:W-:Y:S01]  /*0e90*/  FMUL.FTZ R123, R202, R85 ;  /* 0x00000055ca7b7220 */ /* 0x000fe20000410000 */
[----:B------:R-:W-:Y:S01]  /*0ea0*/  FFMA.FTZ R240, R213, R116, R240 ;  /* 0x00000074d5f07223 */ /* 0x000fe200000100f0 */
[--C-:B------:R-:W-:Y:S01]  /*0eb0*/  FADD.FTZ R241, -R204, R112.reuse ;  /* 0x00000070ccf17221 */ /* 0x100fe20000010100 */
[C---:B------:R-:W-:Y:S01]  /*0ec0*/  PRMT R112, R118.reuse, 0x7632, R112 ;  /* 0x0000763276707816 */ /* 0x040fe20000000070 */
[----:B------:R-:W-:Y:S01]  /*0ed0*/  FADD.FTZ R79, R79, R122 ;  /* 0x0000007a4f4f7221 */ /* 0x000fe20000010000 */
[----:B------:R-:W-:Y:S01]  /*0ee0*/  SHF.L.U32 R249, R118, 0x10, RZ ;  /* 0x0000001076f97819 */ /* 0x000fe200000006ff */
[----:B------:R-:W-:Y:S01]  /*0ef0*/  FMUL.FTZ R118, R30, R83 ;  /* 0x000000531e767220 */ /* 0x000fe20000410000 */
[----:B------:R-:W-:Y:S01]  /*0f00*/  SHF.L.U32 R82, R82, 0x10, RZ ;  /* 0x0000001052527819 */ /* 0x000fe200000006ff */
[----:B------:R-:W-:Y:S01]  /*0f10*/  FADD.FTZ R87, -R204, R87 ;  /* 0x00000057cc577221 */ /* 0x000fe20000010100 */
[----:B------:R-:W-:Y:S01]  /*0f20*/  FMUL.FTZ R215, R202, R215 ;  /* 0x000000d7cad77220 */ /* 0x000fe20000410000 */
[----:B------:R-:W-:Y:S01]  /*0f30*/  FFMA.FTZ R242, R123, R122, R240 ;  /* 0x0000007a7bf27223 */ /* 0x000fe200000100f0 */
[C---:B------:R-:W-:Y:S01]  /*0f40*/  FADD.FTZ R219, -R204.reuse, R90 ;  /* 0x0000005accdb7221 */ /* 0x040fe20000010100 */
[C---:B------:R-:W-:Y:S01]  /*0f50*/  FADD.FTZ R89, -R204.reuse, R89 ;  /* 0x00000059cc597221 */ /* 0x040fe20000010100 */
[C---:B------:R-:W-:Y:S01]  /*0f60*/  FADD.FTZ R251, -R204.reuse, R120 ;  /* 0x00000078ccfb7221 */ /* 0x040fe20000010100 */
[C---:B------:R-:W-:Y:S01]  /*0f70*/  FADD.FTZ R91, -R204.reuse, R91 ;  /* 0x0000005bcc5b7221 */ /* 0x040fe20000010100 */
        /* <DEDUP_REMOVED lines=55> */
[----:B------:R-:W-:Y:S01]  /*12f0*/  FMUL.FTZ R224, R202, R99 ;  /* 0x00000063cae07220 */ /* 0x000fe20000410000 */
        /* <DEDUP_REMOVED lines=8> */
[----:B------:R-:W-:Y:S01]  /*1380*/  FFMA.FTZ R189, R106, R78, R189 ;  /* 0x0000004e6abd7223 */ /* 0x000fe200000100bd */
[----:B------:R-:W-:Y:S01]  /*1390*/  FMUL.FTZ R97, R23, R90 ;  /* 0x0000005a17617220 */ /* 0x000fe20000410000 */
[----:B------:R-:W-:Y:S01]  /*13a0*/  FADD.FTZ R88, R79, R220 ;  /* 0x000000dc4f587221 */ /* 0x000fe20000010000 */
        /* <DEDUP_REMOVED lines=35> */
[----:B------:R-:W-:Y:S01]  /*15e0*/  PRMT R100, R107, 0x7632, R100 ;  /* 0x000076326b647816 */ /* 0x000fe20000000064 */
[----:B------:R-:W-:Y:S01]  /*15f0*/  FADD.FTZ R174, R105, R174 ;  /* 0x000000ae69ae7221 */ /* 0x000fe20000010000 */
[----:B------:R-:W-:Y:S01]  /*1600*/  SHF.L.U32 R107, R107, 0x10, RZ ;  /* 0x000000106b6b7819 */ /* 0x000fe200000006ff */
[----:B------:R-:W-:Y:S01]  /*1610*/  FFMA.FTZ R146, R231, R105, R146 ;  /* 0x00000069e7927223 */ /* 0x000fe20000010092 */
[----:B------:R-:W-:Y:S01]  /*1620*/  FMUL.FTZ R105, R13, R82 ;  /* 0x000000520d697220 */ /* 0x000fe20000410000 */
[----:B------:R-:W-:Y:S01]  /*1630*/  FADD.FTZ R80, R79, R98 ;  /* 0x000000624f507221 */ /* 0x000fe20000010000 */
[C---:B------:R-:W-:Y:S01]  /*1640*/  FMUL.FTZ R230, R202.reuse, R109 ;  /* 0x0000006dcae67220 */ /* 0x040fe20000410000 */
        /* <DEDUP_REMOVED lines=15> */
[----:B------:R-:W-:Y:S01]  /*1740*/  FMUL.FTZ R234, R202, R113 ;  /* 0x00000071caea7220 */ /* 0x000fe20000410000 */
        /* <DEDUP_REMOVED lines=25> */
[----:B------:R-:W-:Y:S01]  /*18e0*/  SHF.L.U32 R78, R114, 0x10, RZ ;  /* 0x00000010724e7819 */ /* 0x000fe200000006ff */
[C---:B------:R-:W-:Y:S01]  /*18f0*/  FMUL.FTZ R114, R202.reuse, R121 ;  /* 0x00000079ca727220 */ /* 0x040fe20000410000 */
        /* <DEDUP_REMOVED lines=63> */
.L_x_6303:
        /* <DEDUP_REMOVED lines=13> */
.L_x_6291:
        /* <DEDUP_REMOVED lines=59> */
[-C--:B------:R-:W-:Y:S01]  /*2170*/  FMUL.FTZ R77, R86, R197.reuse ;  /* 0x000000c5564d7220 */ /* 0x080fe20000410000 */
[-C--:B------:R-:W-:Y:S01]  /*2180*/  FMUL.FTZ R80, R88, R197.reuse ;  /* 0x000000c558507220 */ /* 0x080fe20000410000 */
[----:B------:R-:W-:Y:S01]  /*2190*/  FMUL.FTZ R84, R81, R197 ;  /* 0x000000c551547220 */ /* 0x000fe20000410000 */
[----:B------:R-:W-:Y:S01]  /*21a0*/  FMUL.FTZ R76, R76, UR11 ;  /* 0x0000000b4c4c7c20 */ /* 0x000fe20008410000 */
[----:B------:R-:W-:Y:S01]  /*21b0*/  FMUL.FTZ R77, R77, UR11 ;  /* 0x0000000b4d4d7c20 */ /* 0x000fe20008410000 */
[----:B------:R-:W-:Y:S01]  /*21c0*/  FMUL.FTZ R80, R80, UR11 ;  /* 0x0000000b50507c20 */ /* 0x000fe20008410000 */
[-C--:B------:R-:W-:Y:S01]  /*21d0*/  FFMA.FTZ R104, R104, R83.reuse, R82 ;  /* 0x0000005368687223 */ /* 0x080fe20000010052 */
[----:B------:R-:W-:Y:S01]  /*21e0*/  FMUL.FTZ R84, R84, UR11 ;  /* 0x0000000b54547c20 */ /* 0x000fe20008410000 */
[----:B------:R-:W-:Y:S01]  /*21f0*/  FSEL R79, R76, RZ, P6 ;  /* 0x000000ff4c4f7208 */ /* 0x000fe20003000000 */
[----:B------:R-:W-:Y:S01]  /*2200*/  FADD.FTZ R123, R122, -R123 ;  /* 0x8000007b7a7b7221 */ /* 0x000fe20000010000 */
[----:B------:R-:W-:Y:S01]  /*2210*/  LOP3.LUT P6, RZ, R127, 0xff, RZ, 0xc0, !PT ;  /* 0x000000ff7fff7812 */ /* 0x000fe200078cc0ff */
[----:B------:R-:W-:Y:S01]  /*2220*/  FADD.FTZ R87, R117, -R104 ;  /* 0x8000006875577221 */ /* 0x000fe20000010000 */
[----:B------:R-:W-:Y:S01]  /*2230*/  FSEL R76, R77, RZ, P1 ;  /* 0x000000ff4d4c7208 */ /* 0x000fe20000800000 */
[--C-:B------:R-:W-:Y:S01]  /*2240*/  FFMA.FTZ R215, R215, R83, R82.reuse ;  /* 0x00000053d7d77223 */ /* 0x100fe20000010052 */
[----:B------:R-:W-:Y:S01]  /*2250*/  FSEL R77, R80, RZ, P3 ;  /* 0x000000ff504d7208 */ /* 0x000fe20001800000 */
[----:B------:R-:W-:Y:S01]  /*2260*/  FMUL.FTZ R90, R202, R123 ;  /* 0x0000007bca5a7220 */ /* 0x000fe20000410000 */
[----:B------:R-:W-:Y:S01]  /*2270*/  FSEL R80, R84, RZ, P6 ;  /* 0x000000ff54507208 */ /* 0x000fe20003000000 */
[-CC-:B------:R-:W-:Y:S01]  /*2280*/  FFMA.FTZ R217, R217, R83.reuse, R82.reuse ;  /* 0x00000053d9d97223 */ /* 0x180fe20000010052 */
[----:B------:R-:W-:Y:S01]  /*2290*/  LOP3.LUT P6, RZ, R89, 0xff, RZ, 0xc0, !PT ;  /* 0x000000ff59ff7812 */ /* 0x000fe200078cc0ff */
[----:B------:R-:W-:Y:S01]  /*22a0*/  FFMA.FTZ R89, R204, R83, R82 ;  /* 0x00000053cc597223 */ /* 0x000fe20000010052 */
[----:B------:R-:W-:Y:S01]  /*22b0*/  FMUL.FTZ R87, R202, R87 ;  /* 0x00000057ca577220 */ /* 0x000fe20000410000 */
[----:B------:R-:W-:Y:S01]  /*22c0*/  FADD.FTZ R215, R118, -R215 ;  /* 0x800000d776d77221 */ /* 0x000fe20000010000 */
[----:B------:R-:W-:Y:S01]  /*22d0*/  @P2 FADD.FTZ R90, R41, R90 ;  /* 0x0000005a295a2221 */ /* 0x000fe20000010000 */
[----:B------:R-:W-:Y:S01]  /*22e0*/  FFMA.FTZ R208, R208, R83, R82 ;  /* 0x00000053d0d07223 */ /* 0x000fe20000010052 */
[----:B------:R-:W-:Y:S01]  /*22f0*/  FADD.FTZ R89, R120, -R89 ;  /* 0x8000005978597221 */ /* 0x000fe20000010000 */
[----:B------:R-:W-:Y:S01]  /*2300*/  FADD.FTZ R217, R214, -R217 ;  /* 0x800000d9d6d97221 */ /* 0x000fe20000010000 */
[----:B------:R-:W-:Y:S01]  /*2310*/  @P2 FADD.FTZ R87, R38, R87 ;  /* 0x0000005726572221 */ /* 0x000fe20000010000 */
[----:B------:R-:W-:Y:S01]  /*2320*/  FMUL.FTZ R91, R202, R215 ;  /* 0x000000d7ca5b7220 */ /* 0x000fe20000410000 */
[----:B------:R-:W-:Y:S01]  /*2330*/  FMUL.FTZ R84, R90, R197 ;  /* 0x000000c55a547220 */ /* 0x000fe20000410000 */
[----:B------:R-:W-:Y:S01]  /*2340*/  FADD.FTZ R93, R93, -R208 ;  /* 0x800000d05d5d7221 */ /* 0x000fe20000010000 */
[C---:B------:R-:W-:Y:S01]  /*2350*/  FMUL.FTZ R208, R202.reuse, R89 ;  /* 0x00000059cad07220 */ /* 0x040fe20000410000 */
[----:B------:R-:W-:Y:S01]  /*2360*/  FMUL.FTZ R121, R202, R217 ;  /* 0x000000d9ca797220 */ /* 0x000fe20000410000 */
[----:B------:R-:W-:Y:S01]  /*2370*/  FMUL.FTZ R78, R87, R197 ;  /* 0x000000c5574e7220 */ /* 0x000fe20000410000 */
[----:B------:R-:W-:Y:S01]  /*2380*/  @P2 FADD.FTZ R91, R42, R91 ;  /* 0x0000005b2a5b2221 */ /* 0x000fe20000010000 */
[----:B------:R-:W-:Y:S01]  /*2390*/  FFMA.FTZ R225, R225, R83, R82 ;  /* 0x00000053e1e17223 */ /* 0x000fe20000010052 */
[----:B------:R-:W-:Y:S01]  /*23a0*/  FMUL.FTZ R84, R84, UR11 ;  /* 0x0000000b54547c20 */ /* 0x000fe20008410000 */
[----:B------:R-:W-:Y:S01]  /*23b0*/  LOP3.LUT P1, RZ, R127, 0xff00, RZ, 0xc0, !PT ;  /* 0x0000ff007fff7812 */ /* 0x000fe2000782c0ff */
[----:B------:R-:W-:Y:S01]  /*23c0*/  @P2 FADD.FTZ R208, R43, R208 ;  /* 0x000000d02bd02221 */ /* 0x000fe20000010000 */
[----:B------:R-:W-:Y:S01]  /*23d0*/  @P2 FADD.FTZ R121, R44, R121 ;  /* 0x000000792c792221 */ /* 0x000fe20000010000 */
[----:B------:R-:W-:Y:S01]  /*23e0*/  FMUL.FTZ R78, R78, UR11 ;  /* 0x0000000b4e4e7c20 */ /* 0x000fe20008410000 */
[-C--:B------:R-:W-:Y:S01]  /*23f0*/  FMUL.FTZ R89, R91, R197.reuse ;  /* 0x000000c55b597220 */ /* 0x080fe20000410000 */
[----:B------:R-:W-:Y:S01]  /*2400*/  FADD.FTZ R225, R218, -R225 ;  /* 0x800000e1dae17221 */ /* 0x000fe20000010000 */
[----:B------:R-:W-:Y:S01]  /*2410*/  FSEL R211, R84, RZ, P1 ;  /* 0x000000ff54d37208 */ /* 0x000fe20000800000 */
[----:B------:R-:W-:Y:S01]  /*2420*/  FMUL.FTZ R92, R208, R197 ;  /* 0x000000c5d05c7220 */ /* 0x000fe20000410000 */
[----:B------:R-:W-:Y:S01]  /*2430*/  FMUL.FTZ R102, R202, R93 ;  /* 0x0000005dca667220 */ /* 0x000fe20000410000 */
[----:B------:R-:W-:Y:S01]  /*2440*/  FMUL.FTZ R84, R121, R197 ;  /* 0x000000c579547220 */ /* 0x000fe20000410000 */
[----:B------:R-:W-:Y:S01]  /*2450*/  FSEL R78, R78, RZ, P5 ;  /* 0x000000ff4e4e7208 */ /* 0x000fe20002800000 */
[-CC-:B------:R-:W-:Y:S01]  /*2460*/  FFMA.FTZ R219, R219, R83.reuse, R82.reuse ;  /* 0x00000053dbdb7223 */ /* 0x180fe20000010052 */
[----:B------:R-:W-:Y:S01]  /*2470*/  FFMA.FTZ R212, R212, R83, R82 ;  /* 0x00000053d4d47223 */ /* 0x000fe20000010052 */
[----:B------:R-:W-:Y:S01]  /*2480*/  FMUL.FTZ R89, R89, UR11 ;  /* 0x0000000b59597c20 */ /* 0x000fe20008410000 */
[----:B------:R-:W-:Y:S01]  /*2490*/  FMUL.FTZ R93, R202, R225 ;  /* 0x000000e1ca5d7220 */ /* 0x000fe20000410000 */
[----:B------:R-:W-:Y:S01]  /*24a0*/  LOP3.LUT P5, RZ, R127, 0xff0000, RZ, 0xc0, !PT ;  /* 0x00ff00007fff7812 */ /* 0x000fe200078ac0ff */
[----:B------:R-:W-:Y:S01]  /*24b0*/  FMUL.FTZ R92, R92, UR11 ;  /* 0x0000000b5c5c7c20 */ /* 0x000fe20008410000 */
[----:B------:R-:W-:Y:S01]  /*24c0*/  @P2 FADD.FTZ R102, R45, R102 ;  /* 0x000000662d662221 */ /* 0x000fe20000010000 */
[----:B------:R-:W-:Y:S01]  /*24d0*/  FMUL.FTZ R84, R84, UR11 ;  /* 0x0000000b54547c20 */ /* 0x000fe20008410000 */
[-C--:B------:R-:W-:Y:S01]  /*24e0*/  FFMA.FTZ R222, R222, R83.reuse, R82 ;  /* 0x00000053dede7223 */ /* 0x080fe20000010052 */
[----:B------:R-:W-:Y:S01]  /*24f0*/  LOP3.LUT P3, RZ, R127, 0xff000000, RZ, 0xc0, !PT ;  /* 0xff0000007fff7812 */ /* 0x000fe2000786c0ff */
[----:B------:R-:W-:Y:S01]  /*2500*/  FADD.FTZ R219, R216, -R219 ;  /* 0x800000dbd8db7221 */ /* 0x000fe20000010000 */
[----:B------:R-:W-:Y:S01]  /*2510*/  FADD.FTZ R95, R95, -R212 ;  /* 0x800000d45f5f7221 */ /* 0x000fe20000010000 */
[----:B------:R-:W-:Y:S01]  /*2520*/  @P2 FADD.FTZ R93, R48, R93 ;  /* 0x0000005d305d2221 */ /* 0x000fe20000010000 */
[----:B------:R-:W-:Y:S01]  /*2530*/  FSEL R212, R89, RZ, P5 ;  /* 0x000000ff59d47208 */ /* 0x000fe20002800000 */
[-CC-:B------:R-:W-:Y:S01]  /*2540*/  FFMA.FTZ R227, R227, R83.reuse, R82.reuse ;  /* 0x00000053e3e37223 */ /* 0x180fe20000010052 */
[----:B------:R-:W-:Y:S01]  /*2550*/  FFMA.FTZ R224, R224, R83, R82 ;  /* 0x00000053e0e07223 */ /* 0x000fe20000010052 */
[----:B------:R-:W-:Y:S01]  /*2560*/  FMUL.FTZ R89, R102, R197 ;  /* 0x000000c566597220 */ /* 0x000fe20000410000 */
[----:B------:R-:W-:Y:S01]  /*2570*/  FADD.FTZ R99, R99, -R222 ;  /* 0x800000de63637221 */ /* 0x000fe20000010000 */
[----:B------:R-:W-:Y:S01]  /*2580*/  FSEL R209, R92, RZ, P3 ;  /* 0x000000ff5cd17208 */ /* 0x000fe20001800000 */
[----:B------:R-:W-:Y:S01]  /*2590*/  FMUL.FTZ R117, R202, R219 ;  /* 0x000000dbca757220 */ /* 0x000fe20000410000 */
[----:B------:R-:W-:Y:S01]  /*25a0*/  FSEL R207, R84, RZ, P6 ;  /* 0x000000ff54cf7208 */ /* 0x000fe20003000000 */
[----:B------:R-:W-:Y:S01]  /*25b0*/  FMUL.FTZ R92, R202, R95 ;  /* 0x0000005fca5c7220 */ /* 0x000fe20000410000 */
[----:B------:R-:W-:Y:S01]  /*25c0*/  FMUL.FTZ R84, R93, R197 ;  /* 0x000000c55d547220 */ /* 0x000fe20000410000 */
[----:B------:R-:W-:Y:S01]  /*25d0*/  FADD.FTZ R227, R220, -R227 ;  /* 0x800000e3dce37221 */ /* 0x000fe20000010000 */
[----:B------:R-:W-:Y:S01]  /*25e0*/  FADD.FTZ R97, R97, -R224 ;  /* 0x800000e061617221 */ /* 0x000fe20000010000 */
[----:B------:R-:W-:Y:S01]  /*25f0*/  FMUL.FTZ R89, R89, UR11 ;  /* 0x0000000b59597c20 */ /* 0x000fe20008410000 */
[----:B------:R-:W-:Y:S01]  /*2600*/  FMUL.FTZ R120, R202, R99 ;  /* 0x00000063ca787220 */ /* 0x000fe20000410000 */
[----:B------:R-:W-:Y:S01]  /*2610*/  LOP3.LUT P1, RZ, R128, 0xff00, RZ, 0xc0, !PT ;  /* 0x0000ff0080ff7812 */ /* 0x000fe2000782c0ff */
[----:B------:R-:W-:Y:S01]  /*2620*/  @P2 FADD.FTZ R117, R46, R117 ;  /* 0x000000752e752221 */ /* 0x000fe20000010000 */
[----:B------:R-:W-:Y:S01]  /*2630*/  @P2 FADD.FTZ R92, R47, R92 ;  /* 0x0000005c2f5c2221 */ /* 0x000fe20000010000 */
[----:B------:R-:W-:Y:S01]  /*2640*/  FMUL.FTZ R84, R84, UR11 ;  /* 0x0000000b54547c20 */ /* 0x000fe20008410000 */
[----:B------:R-:W-:Y:S01]  /*2650*/  FFMA.FTZ R229, R229, R83, R82 ;  /* 0x00000053e5e57223 */ /* 0x000fe20000010052 */
[----:B------:R-:W-:Y:S01]  /*2660*/  LOP3.LUT P6, RZ, R129, 0xff, RZ, 0xc0, !PT ;  /* 0x000000ff81ff7812 */ /* 0x000fe200078cc0ff */
[C---:B------:R-:W-:Y:S01]  /*2670*/  FMUL.FTZ R127, R202.reuse, R227 ;  /* 0x000000e3ca7f7220 */ /* 0x040fe20000410000 */
[----:B------:R-:W-:Y:S01]  /*2680*/  FMUL.FTZ R124, R202, R97 ;  /* 0x00000061ca7c7220 */ /* 0x000fe20000410000 */
[----:B------:R-:W-:Y:S01]  /*2690*/  @P2 FADD.FTZ R120, R49, R120 ;  /* 0x0000007831782221 */ /* 0x000fe20000010000 */
[----:B------:R-:W-:Y:S01]  /*26a0*/  FSEL R204, R89, RZ, P1 ;  /* 0x000000ff59cc7208 */ /* 0x000fe20000800000 */
[-C--:B------:R-:W-:Y:S01]  /*26b0*/  FMUL.FTZ R95, R117, R197.reuse ;  /* 0x000000c5755f7220 */ /* 0x080fe20000410000 */
[-C--:B------:R-:W-:Y:S01]  /*26c0*/  FMUL.FTZ R104, R92, R197.reuse ;  /* 0x000000c55c687220 */ /* 0x080fe20000410000 */
[----:B------:R-:W-:Y:S01]  /*26d0*/  MOV R89, R130 ;  /* 0x0000008200597202 */ /* 0x000fe20000000f00 */
[----:B------:R-:W-:Y:S01]  /*26e0*/  FADD.FTZ R229, R94, -R229 ;  /* 0x800000e55ee57221 */ /* 0x000fe20000010000 */
[----:B------:R-:W-:Y:S01]  /*26f0*/  FSEL R213, R84, RZ, P6 ;  /* 0x000000ff54d57208 */ /* 0x000fe20003000000 */
[----:B------:R-:W-:Y:S01]  /*2700*/  @P2 FADD.FTZ R127, R50, R127 ;  /* 0x0000007f327f2221 */ /* 0x000fe20000010000 */
[----:B------:R-:W-:Y:S01]  /*2710*/  @P2 FADD.FTZ R124, R51, R124 ;  /* 0x0000007c337c2221 */ /* 0x000fe20000010000 */
[----:B------:R-:W-:Y:S01]  /*2720*/  FMUL.FTZ R84, R120, R197 ;  /* 0x000000c578547220 */ /* 0x000fe20000410000 */
[--C-:B------:R-:W-:Y:S01]  /*2730*/  FFMA.FTZ R226, R226, R83, R82.reuse ;  /* 0x00000053e2e27223 */ /* 0x100fe20000010052 */
[----:B------:R-:W-:Y:S01]  /*2740*/  FMUL.FTZ R95, R95, UR11 ;  /* 0x0000000b5f5f7c20 */ /* 0x000fe20008410000 */
[----:B------:R-:W-:Y:S01]  /*2750*/  FMUL.FTZ R104, R104, UR11 ;  /* 0x0000000b68687c20 */ /* 0x000fe20008410000 */
[----:B------:R-:W-:Y:S01]  /*2760*/  LOP3.LUT P6, RZ, R89, 0xff, RZ, 0xc0, !PT ;  /* 0x000000ff59ff7812 */ /* 0x000fe200078cc0ff */
[----:B------:R-:W-:Y:S01]  /*2770*/  FMUL.FTZ R205, R202, R229 ;  /* 0x000000e5cacd7220 */ /* 0x000fe20000410000 */
[C---:B------:R-:W-:Y:S01]  /*2780*/  LOP3.LUT P5, RZ, R128.reuse, 0xff0000, RZ, 0xc0, !PT ;  /* 0x00ff000080ff7812 */ /* 0x040fe200078ac0ff */
[-C--:B------:R-:W-:Y:S01]  /*2790*/  FMUL.FTZ R89, R127, R197.reuse ;  /* 0x000000c57f597220 */ /* 0x080fe20000410000 */
[----:B------:R-:W-:Y:S01]  /*27a0*/  LOP3.LUT P3, RZ, R128, 0xff000000, RZ, 0xc0, !PT ;  /* 0xff00000080ff7812 */ /* 0x000fe2000786c0ff */
[----:B------:R-:W-:Y:S01]  /*27b0*/  FMUL.FTZ R94, R124, R197 ;  /* 0x000000c57c5e7220 */ /* 0x000fe20000410000 */
[-CC-:B------:R-:W-:Y:S01]  /*27c0*/  FFMA.FTZ R231, R231, R83.reuse, R82.reuse ;  /* 0x00000053e7e77223 */ /* 0x180fe20000010052 */
[-C--:B------:R-:W-:Y:S01]  /*27d0*/  FFMA.FTZ R228, R228, R83.reuse, R82 ;  /* 0x00000053e4e47223 */ /* 0x080fe20000010052 */
[----:B------:R-:W-:Y:S01]  /*27e0*/  FMUL.FTZ R84, R84, UR11 ;  /* 0x0000000b54547c20 */ /* 0x000fe20008410000 */
[----:B------:R-:W-:Y:S01]  /*27f0*/  LOP3.LUT P1, RZ, R129, 0xff00, RZ, 0xc0, !PT ;  /* 0x0000ff0081ff7812 */ /* 0x000fe2000782c0ff */
[----:B------:R-:W-:Y:S01]  /*2800*/  FADD.FTZ R103, R103, -R226 ;  /* 0x800000e267677221 */ /* 0x000fe20000010000 */
[----:B------:R-:W-:Y:S01]  /*2810*/  @P2 FADD.FTZ R205, R52, R205 ;  /* 0x000000cd34cd2221 */ /* 0x000fe20000010000 */
[----:B------:R-:W-:Y:S01]  /*2820*/  FFMA.FTZ R230, R230, R83, R82 ;  /* 0x00000053e6e67223 */ /* 0x000fe20000010052 */
[----:B------:R-:W-:Y:S01]  /*2830*/  FSEL R203, R95, RZ, P5 ;  /* 0x000000ff5fcb7208 */ /* 0x000fe20002800000 */
[----:B------:R-:W-:Y:S01]  /*2840*/  FMUL.FTZ R89, R89, UR11 ;  /* 0x0000000b59597c20 */ /* 0x000fe20008410000 */
[----:B------:R-:W-:Y:S01]  /*2850*/  FSEL R128, R104, RZ, P3 ;  /* 0x000000ff68807208 */ /* 0x000fe20001800000 */
[----:B------:R-:W-:Y:S01]  /*2860*/  FMUL.FTZ R94, R94, UR11 ;  /* 0x0000000b5e5e7c20 */ /* 0x000fe20008410000 */
[C---:B------:R-:W-:Y:S01]  /*2870*/  LOP3.LUT P5, RZ, R129.reuse, 0xff0000, RZ, 0xc0, !PT ;  /* 0x00ff000081ff7812 */ /* 0x040fe200078ac0ff */
[----:B------:R-:W-:Y:S01]  /*2880*/  FADD.FTZ R231, R96, -R231 ;  /* 0x800000e760e77221 */ /* 0x000fe20000010000 */
[----:B------:R-:W-:Y:S01]  /*2890*/  LOP3.LUT P3, RZ, R129, 0xff000000, RZ, 0xc0, !PT ;  /* 0xff00000081ff7812 */ /* 0x000fe2000786c0ff */
[----:B------:R-:W-:Y:S01]  /*28a0*/  FADD.FTZ R95, R101, -R228 ;  /* 0x800000e4655f7221 */ /* 0x000fe20000010000 */
[----:B------:R-:W-:Y:S01]  /*28b0*/  FSEL R216, R84, RZ, P1 ;  /* 0x000000ff54d87208 */ /* 0x000fe20000800000 */
[C---:B------:R-:W-:Y:S01]  /*28c0*/  FMUL.FTZ R126, R202.reuse, R103 ;  /* 0x00000067ca7e7220 */ /* 0x040fe20000410000 */
[----:B------:R-:W-:Y:S01]  /*28d0*/  FMUL.FTZ R84, R205, R197 ;  /* 0x000000c5cd547220 */ /* 0x000fe20000410000 */
[----:B------:R-:W-:Y:S01]  /*28e0*/  FADD.FTZ R105, R105, -R230 ;  /* 0x800000e669697221 */ /* 0x000fe20000010000 */
[----:B------:R-:W-:Y:S01]  /*28f0*/  FSEL R214, R89, RZ, P5 ;  /* 0x000000ff59d67208 */ /* 0x000fe20002800000 */
[----:B------:R-:W-:Y:S01]  /*2900*/  FMUL.FTZ R129, R202, R231 ;  /* 0x000000e7ca817220 */ /* 0x000fe20000410000 */
[----:B------:R-:W-:Y:S01]  /*2910*/  FSEL R101, R94, RZ, P3 ;  /* 0x000000ff5e657208 */ /* 0x000fe20001800000 */
[----:B------:R-:W-:Y:S01]  /*2920*/  FMUL.FTZ R122, R202, R95 ;  /* 0x0000005fca7a7220 */ /* 0x000fe20000410000 */
[C---:B------:R-:W-:Y:S01]  /*2930*/  LOP3.LUT P1, RZ, R130.reuse, 0xff00, RZ, 0xc0, !PT ;  /* 0x0000ff0082ff7812 */ /* 0x040fe2000782c0ff */
[----:B------:R-:W-:Y:S01]  /*2940*/  @P2 FADD.FTZ R126, R53, R126 ;  /* 0x0000007e357e2221 */ /* 0x000fe20000010000 */
[----:B------:R-:W-:Y:S01]  /*2950*/  LOP3.LUT P5, RZ, R130, 0xff0000, RZ, 0xc0, !PT ;  /* 0x00ff000082ff7812 */ /* 0x000fe200078ac0ff */
[----:B------:R-:W-:Y:S01]  /*2960*/  FMUL.FTZ R84, R84, UR11 ;  /* 0x0000000b54547c20 */ /* 0x000fe20008410000 */
[----:B------:R-:W-:Y:S01]  /*2970*/  LOP3.LUT P3, RZ, R130, 0xff000000, RZ, 0xc0, !PT ;  /* 0xff00000082ff7812 */ /* 0x000fe2000786c0ff */
[----:B------:R-:W-:Y:S01]  /*2980*/  FMUL.FTZ R130, R202, R105 ;  /* 0x00000069ca827220 */ /* 0x000fe20000410000 */
[----:B------:R-:W-:Y:S01]  /*2990*/  @P2 FADD.FTZ R129, R54, R129 ;  /* 0x0000008136812221 */ /* 0x000fe20000010000 */
[----:B------:R-:W-:Y:S01]  /*29a0*/  @P2 FADD.FTZ R122, R55, R122 ;  /* 0x0000007a377a2221 */ /* 0x000fe20000010000 */
[-C--:B------:R-:W-:Y:S01]  /*29b0*/  FMUL.FTZ R89, R126, R197.reuse ;  /* 0x000000c57e597220 */ /* 0x080fe20000410000 */
[----:B------:R-:W-:Y:S01]  /*29c0*/  @P2 FADD.FTZ R130, R57, R130 ;  /* 0x0000008239822221 */ /* 0x000fe20000010000 */
[----:B------:R-:W-:Y:S01]  /*29d0*/  FSEL R106, R84, RZ, P6 ;  /* 0x000000ff546a7208 */ /* 0x000fe20003000000 */
[-C--:B------:R-:W-:Y:S01]  /*29e0*/  FMUL.FTZ R94, R129, R197.reuse ;  /* 0x000000c5815e7220 */ /* 0x080fe20000410000 */
[----:B------:R-:W-:Y:S01]  /*29f0*/  FMUL.FTZ R84, R122, R197 ;  /* 0x000000c57a547220 */ /* 0x000fe20000410000 */
[-CC-:B------:R-:W-:Y:S01]  /*2a00*/  FFMA.FTZ R237, R237, R83.reuse, R82.reuse ;  /* 0x00000053eded7223 */ /* 0x180fe20000010052 */
[----:B------:R-:W-:Y:S01]  /*2a10*/  FMUL.FTZ R89, R89, UR11 ;  /* 0x0000000b59597c20 */ /* 0x000fe20008410000 */
        /* <DEDUP_REMOVED lines=13> */
[----:B------:R-:W-:Y:S01]  /*2af0*/  FSEL R123, R89, RZ, P1 ;  /* 0x000000ff597b7208 */ /* 0x000fe20000800000 */
[----:B------:R-:W-:Y:S01]  /*2b00*/  FMUL.FTZ R82, R82, UR11 ;  /* 0x0000000b52527c20 */ /* 0x000fe20008410000 */
[----:B------:R-:W-:Y:S01]  /*2b10*/  LOP3.LUT P1, RZ, R131, 0xff00, RZ, 0xc0, !PT ;  /* 0x0000ff0083ff7812 */ /* 0x000fe2000782c0ff */
[----:B------:R-:W-:Y:S01]  /*2b20*/  FADD.FTZ R239, R100, -R239 ;  /* 0x800000ef64ef7221 */ /* 0x000fe20000010000 */
[----:B------:R-:W-:Y:S01]  /*2b30*/  FADD.FTZ R237, R98, -R237 ;  /* 0x800000ed62ed7221 */ /* 0x000fe20000010000 */
[----:B------:R-:W-:Y:S01]  /*2b40*/  FSEL R103, R94, RZ, P5 ;  /* 0x000000ff5e677208 */ /* 0x000fe20002800000 */
[----:B------:R-:W-:Y:S01]  /*2b50*/  FADD.FTZ R83, R109, -R234 ;  /* 0x800000ea6d537221 */ /* 0x000fe20000010000 */
[----:B------:R-:W-:Y:S01]  /*2b60*/  FSEL R116, R84, RZ, P3 ;  /* 0x000000ff54747208 */ /* 0x000fe20001800000 */
[C---:B------:R-:W-:Y:S01]  /*2b70*/  FMUL.FTZ R125, R202.reuse, R237 ;  /* 0x000000edca7d7220 */ /* 0x040fe20000410000 */
[----:B------:R-:W-:Y:S01]  /*2b80*/  LOP3.LUT P6, RZ, R131, 0xff, RZ, 0xc0, !PT ;  /* 0x000000ff83ff7812 */ /* 0x000fe200078cc0ff */
[----:B------:R-:W-:Y:S01]  /*2b90*/  FADD.FTZ R107, R107, -R232 ;  /* 0x800000e86b6b7221 */ /* 0x000fe20000010000 */
[----:B------:R-:W-:Y:S01]  /*2ba0*/  LOP3.LUT P5, RZ, R131, 0xff0000, RZ, 0xc0, !PT ;  /* 0x00ff000083ff7812 */ /* 0x000fe200078ac0ff */
[----:B------:R-:W-:Y:S01]  /*2bb0*/  FADD.FTZ R115, R115, -R114 ;  /* 0x8000007273737221 */ /* 0x000fe20000010000 */
[----:B------:R-:W-:Y:S01]  /*2bc0*/  LOP3.LUT P3, RZ, R131, 0xff000000, RZ, 0xc0, !PT ;  /* 0xff00000083ff7812 */ /* 0x000fe2000786c0ff */
[----:B------:R-:W-:Y:S01]  /*2bd0*/  FMUL.FTZ R131, R202, R239 ;  /* 0x000000efca837220 */ /* 0x000fe20000410000 */
[----:B------:R-:W-:Y:S01]  /*2be0*/  FSEL R109, R82, RZ, P1 ;  /* 0x000000ff526d7208 */ /* 0x000fe20000800000 */
[----:B------:R-:W-:Y:S01]  /*2bf0*/  @P2 FADD.FTZ R125, R56, R125 ;  /* 0x0000007d387d2221 */ /* 0x000fe20000010000 */
[----:B------:R-:W-:Y:S01]  /*2c00*/  ISETP.NE.U32.AND P1, PT, RZ, UR12, PT ;  /* 0x0000000cff007c0c */ /* 0x000fe2000bf25070 */
[----:B------:R-:W-:Y:S01]  /*2c10*/  @P2 FADD.FTZ R131, R58, R131 ;  /* 0x000000833a832221 */ /* 0x000fe20000010000 */
[----:B------:R-:W-:Y:S01]  /*2c20*/  FADD.FTZ R241, R108, -R241 ;  /* 0x800000f16cf17221 */ /* 0x000fe20000010000 */
[----:B------:R-:W-:Y:S01]  /*2c30*/  FMUL.FTZ R114, R202, R107 ;  /* 0x0000006bca727220 */ /* 0x000fe20000410000 */
[----:B------:R-:W-:Y:S01]  /*2c40*/  ISETP.NE.AND.EX P1, PT, RZ, UR13, PT, P1 ;  /* 0x0000000dff007c0c */ /* 0x000fe2000bf25310 */
[----:B------:R-:W-:Y:S01]  /*2c50*/  FADD.FTZ R243, R110, -R243 ;  /* 0x800000f36ef37221 */ /* 0x000fe20000010000 */
[-C--:B------:R-:W-:Y:S01]  /*2c60*/  FMUL.FTZ R82, R131, R197.reuse ;  /* 0x000000c583527220 */ /* 0x080fe20000410000 */
[----:B------:R-:W-:Y:S01]  /*2c70*/  FMUL.FTZ R89, R125, R197 ;  /* 0x000000c57d597220 */ /* 0x000fe20000410000 */
[C---:B------:R-:W-:Y:S01]  /*2c80*/  FMUL.FTZ R219, R202.reuse, R241 ;  /* 0x000000f1cadb7220 */ /* 0x040fe20000410000 */
[----:B------:R-:W-:Y:S01]  /*2c90*/  @P2 FADD.FTZ R114, R59, R114 ;  /* 0x000000723b722221 */ /* 0x000fe20000010000 */
[----:B------:R-:W-:Y:S01]  /*2ca0*/  FMUL.FTZ R217, R202, R243 ;  /* 0x000000f3cad97220 */ /* 0x000fe20000410000 */
[----:B------:R-:W-:Y:S01]  /*2cb0*/  FMUL.FTZ R82, R82, UR11 ;  /* 0x0000000b52527c20 */ /* 0x000fe20008410000 */
[----:B------:R-:W-:Y:S01]  /*2cc0*/  FMUL.FTZ R218, R202, R83 ;  /* 0x00000053cada7220 */ /* 0x000fe20000410000 */
[----:B------:R-:W-:Y:S01]  /*2cd0*/  FMUL.FTZ R89, R89, UR11 ;  /* 0x0000000b59597c20 */ /* 0x000fe20008410000 */
[-C--:B------:R-:W-:Y:S01]  /*2ce0*/  FMUL.FTZ R83, R114, R197.reuse ;  /* 0x000000c572537220 */ /* 0x080fe20000410000 */
[----:B------:R-:W-:Y:S01]  /*2cf0*/  @P2 FADD.FTZ R219, R60, R219 ;  /* 0x000000db3cdb2221 */ /* 0x000fe20000010000 */
[----:B------:R-:W-:Y:S01]  /*2d00*/  FADD.FTZ R251, R112, -R251 ;  /* 0x800000fb70fb7221 */ /* 0x000fe20000010000 */
[----:B------:R-:W-:Y:S01]  /*2d10*/  @P2 FADD.FTZ R217, R62, R217 ;  /* 0x000000d93ed92221 */ /* 0x000fe20000010000 */
[----:B------:R-:W-:Y:S01]  /*2d20*/  FADD.FTZ R111, R111, -R236 ;  /* 0x800000ec6f6f7221 */ /* 0x000fe20000010000 */
[----:B------:R-:W-:Y:S01]  /*2d30*/  FSEL R112, R82, RZ, P5 ;  /* 0x000000ff52707208 */ /* 0x000fe20002800000 */
[----:B------:R-:W-:Y:S01]  /*2d40*/  FMUL.FTZ R83, R83, UR11 ;  /* 0x0000000b53537c20 */ /* 0x000fe20008410000 */
[----:B------:R-:W0:Y:S01]  /*2d50*/  @P1 LDC.64 R104, c[0x0][0x308] ;  /* 0x0000c200ff681b82 */ /* 0x000e220000000a00 */
[-C--:B------:R-:W-:Y:S01]  /*2d60*/  FMUL.FTZ R82, R219, R197.reuse ;  /* 0x000000c5db527220 */ /* 0x080fe20000410000 */
[----:B------:R-:W-:Y:S01]  /*2d70*/  MOV R94, R2 ;  /* 0x00000002005e7202 */ /* 0x000fe20000000f00 */
[----:B------:R-:W-:Y:S01]  /*2d80*/  @P2 FADD.FTZ R218, R61, R218 ;  /* 0x000000da3dda2221 */ /* 0x000fe20000010000 */
[----:B------:R-:W-:Y:S01]  /*2d90*/  FSEL R118, R89, RZ, P6 ;  /* 0x000000ff59767208 */ /* 0x000fe20003000000 */
[----:B------:R-:W-:Y:S01]  /*2da0*/  FADD.FTZ R89, R119, -R210 ;  /* 0x800000d277597221 */ /* 0x000fe20000010000 */
[----:B------:R-:W-:Y:S01]  /*2db0*/  FMUL.FTZ R84, R217, R197 ;  /* 0x000000c5d9547220 */ /* 0x000fe20000410000 */
[----:B------:R-:W-:Y:S01]  /*2dc0*/  FADD.FTZ R113, R206, -R113 ;  /* 0x80000071ce717221 */ /* 0x000fe20000010000 */
[----:B------:R-:W1:Y:S01]  /*2dd0*/  LDC.64 R96, c[0x0][0x2f8] ;  /* 0x0000be00ff607b82 */ /* 0x000e620000000a00 */
[C---:B------:R-:W-:Y:S01]  /*2de0*/  FMUL.FTZ R210, R202.reuse, R111 ;  /* 0x0000006fcad27220 */ /* 0x040fe20000410000 */
[C---:B------:R-:W-:Y:S01]  /*2df0*/  FMUL.FTZ R215, R202.reuse, R251 ;  /* 0x000000fbcad77220 */ /* 0x040fe20000410000 */
[----:B------:R-:W-:Y:S01]  /*2e00*/  FMUL.FTZ R206, R202, R115 ;  /* 0x00000073cace7220 */ /* 0x000fe20000410000 */
[----:B------:R-:W-:Y:S01]  /*2e10*/  FMUL.FTZ R82, R82, UR11 ;  /* 0x0000000b52527c20 */ /* 0x000fe20008410000 */
[----:B------:R-:W-:Y:S01]  /*2e20*/  LOP3.LUT P6, RZ, R94, 0xff, RZ, 0xc0, !PT ;  /* 0x000000ff5eff7812 */ /* 0x000fe200078cc0ff */
[----:B------:R-:W-:Y:S01]  /*2e30*/  FMUL.FTZ R84, R84, UR11 ;  /* 0x0000000b54547c20 */ /* 0x000fe20008410000 */
[----:B------:R-:W-:Y:S01]  /*2e40*/  FSEL R115, R83, RZ, P3 ;  /* 0x000000ff53737208 */ /* 0x000fe20001800000 */
[----:B------:R-:W-:Y:S01]  /*2e50*/  FMUL.FTZ R83, R218, R197 ;  /* 0x000000c5da537220 */ /* 0x000fe20000410000 */
[----:B------:R-:W-:Y:S01]  /*2e60*/  LOP3.LUT P3, RZ, R2, 0xff0000, RZ, 0xc0, !PT ;  /* 0x00ff000002ff7812 */ /* 0x000fe2000786c0ff */
[----:B------:R-:W-:Y:S01]  /*2e70*/  @P2 FADD.FTZ R210, R63, R210 ;  /* 0x000000d23fd22221 */ /* 0x000fe20000010000 */
[----:B------:R-:W-:Y:S01]  /*2e80*/  @P2 FADD.FTZ R215, R64, R215 ;  /* 0x000000d740d72221 */ /* 0x000fe20000010000 */
[----:B------:R-:W-:Y:S01]  /*2e90*/  FMUL.FTZ R119, R202, R113 ;  /* 0x00000071ca777220 */ /* 0x000fe20000410000 */
[----:B------:R-:W-:Y:S01]  /*2ea0*/  FSEL R110, R82, RZ, P6 ;  /* 0x000000ff526e7208 */ /* 0x000fe20003000000 */
[----:B------:R-:W-:Y:S01]  /*2eb0*/  FMUL.FTZ R202, R202, R89 ;  /* 0x00000059caca7220 */ /* 0x000fe20000410000 */
[C---:B------:R-:W-:Y:S01]  /*2ec0*/  LOP3.LUT P5, RZ, R2.reuse, 0xff00, RZ, 0xc0, !PT ;  /* 0x0000ff0002ff7812 */ /* 0x040fe200078ac0ff */
[----:B------:R-:W-:Y:S01]  /*2ed0*/  FMUL.FTZ R83, R83, UR11 ;  /* 0x0000000b53537c20 */ /* 0x000fe20008410000 */
[----:B------:R-:W-:Y:S01]  /*2ee0*/  LOP3.LUT P6, RZ, R2, 0xff000000, RZ, 0xc0, !PT ;  /* 0xff00000002ff7812 */ /* 0x000fe200078cc0ff */
[-C--:B------:R-:W-:Y:S01]  /*2ef0*/  FMUL.FTZ R89, R210, R197.reuse ;  /* 0x000000c5d2597220 */ /* 0x080fe20000410000 */
        /* <DEDUP_REMOVED lines=8> */
[----:B------:R-:W-:Y:S01]  /*2f80*/  @P2 FADD.FTZ R206, R65, R206 ;  /* 0x000000ce41ce2221 */ /* 0x000fe20000010000 */
[----:B------:R-:W-:Y:S01]  /*2f90*/  ISETP.NE.AND.EX P3, PT, RZ, UR13, PT, P3 ;  /* 0x0000000dff007c0c */ /* 0x000fe2000bf65330 */
[----:B------:R-:W3:Y:S01]  /*2fa0*/  @P1 LDC.64 R98, c[0x0][0x308] ;  /* 0x0000c200ff621b82 */ /* 0x000ee20000000a00 */
[----:B------:R-:W-:Y:S01]  /*2fb0*/  FSEL R111, R89, RZ, P6 ;  /* 0x000000ff596f7208 */ /* 0x000fe20003000000 */
[----:B------:R-:W-:Y:S01]  /*2fc0*/  @P2 FADD.FTZ R119, R66, R119 ;  /* 0x0000007742772221 */ /* 0x000fe20000010000 */
[----:B------:R-:W-:Y:S01]  /*2fd0*/  FSEL R107, R2, RZ, P5 ;  /* 0x000000ff026b7208 */ /* 0x000fe20002800000 */
[----:B------:R-:W-:Y:S01]  /*2fe0*/  @P2 FADD.FTZ R202, R67, R202 ;  /* 0x000000ca43ca2221 */ /* 0x000fe20000010000 */
[----:B------:R-:W-:Y:S01]  /*2ff0*/  SEL R84, R85, R68, P3 ;  /* 0x0000004455547207 */ /* 0x000fe20001800000 */
[----:B0-----:R-:W-:Y:S01]  /*3000*/  @P1 IMAD.WIDE.U32 R104, R200, 0x20, R104 ;  /* 0x00000020c8681825 */ /* 0x001fe200078e0068 */
[----:B------:R-:W-:-:S02]  /*3010*/  LOP3.LUT P6, RZ, R3, 0xff00, RZ, 0xc0, !PT ;  /* 0x0000ff0003ff7812 */ /* 0x000fc400078cc0ff */
[C---:B------:R-:W-:Y:S02]  /*3020*/  LOP3.LUT P5, RZ, R3.reuse, 0xff0000, RZ, 0xc0, !PT ;  /* 0x00ff000003ff7812 */ /* 0x040fe400078ac0ff */
[----:B------:R-:W-:Y:S02]  /*3030*/  SEL R85, R86, R69, P3 ;  /* 0x0000004556557207 */ /* 0x000fe40001800000 */
[----:B------:R-:W-:Y:S02]  /*3040*/  LOP3.LUT P2, RZ, R3, 0xff000000, RZ, 0xc0, !PT ;  /* 0xff00000003ff7812 */ /* 0x000fe4000784c0ff */
[----:B------:R-:W-:Y:S01]  /*3050*/  SEL R86, R87, R70, P3 ;  /* 0x0000004657567207 */ /* 0x000fe20001800000 */
[----:B------:R-:W0:Y:S01]  /*3060*/  @P1 LDC.64 R2, c[0x0][0x308] ;  /* 0x0000c200ff021b82 */ /* 0x000e220000000a00 */
[----:B------:R-:W-:Y:S02]  /*3070*/  SEL R89, R90, R73, P3 ;  /* 0x000000495a597207 */ /* 0x000fe40001800000 */
[----:B------:R-:W-:-:S02]  /*3080*/  SEL R87, R88, R71, P3 ;  /* 0x0000004758577207 */ /* 0x000fc40001800000 */
[----:B------:R-:W-:Y:S02]  /*3090*/  SEL R90, R91, R74, P3 ;  /* 0x0000004a5b5a7207 */ /* 0x000fe40001800000 */
[----:B------:R-:W-:Y:S01]  /*30a0*/  SEL R88, R81, R72, P3 ;  /* 0x0000004851587207 */ /* 0x000fe20001800000 */
[----:B------:R4:W-:Y:S01]  /*30b0*/  @P1 STG.E.128 desc[UR6][R104.64], R84 ;  /* 0x0000005468001986 */ /* 0x0009e2000c101d06 */
[----:B------:R-:W-:Y:S01]  /*30c0*/  SEL R91, R208, R75, P3 ;  /* 0x0000004bd05b7207 */ /* 0x000fe20001800000 */
[----:B---3--:R-:W-:Y:S01]  /*30d0*/  @P1 IMAD.WIDE.U32 R98, R198, 0x20, R98 ;  /* 0x00000020c6621825 */ /* 0x008fe200078e0062 */
[----:B------:R-:W-:Y:S02]  /*30e0*/  F2FP.BF16.F32.PACK_AB R76, R76, R79 ;  /* 0x0000004f4c4c723e */ /* 0x000fe400000010ff */
[----:B------:R-:W-:Y:S01]  /*30f0*/  F2FP.BF16.F32.PACK_AB R77, R77, R78 ;  /* 0x0000004e4d4d723e */ /* 0x000fe200000010ff */
[----:B------:R2:W-:Y:S01]  /*3100*/  @P1 STG.E.128 desc[UR6][R104.64+0x10], R88 ;  /* 0x0000105868001986 */ /* 0x0005e2000c101d06 */
[----:B------:R-:W-:Y:S01]  /*3110*/  F2FP.BF16.F32.PACK_AB R83, R101, R214 ;  /* 0x000000d66553723e */ /* 0x000fe200000010ff */
[----:B-1----:R-:W-:Y:S01]  /*3120*/  IMAD.WIDE.U32 R100, R200, 0x10, R96 ;  /* 0x00000010c8647825 */ /* 0x002fe200078e0060 */
[----:B------:R-:W-:-:S02]  /*3130*/  F2FP.BF16.F32.PACK_AB R78, R211, R80 ;  /* 0x00000050d34e723e */ /* 0x000fc400000010ff */
[----:B------:R-:W-:Y:S02]  /*3140*/  F2FP.BF16.F32.PACK_AB R79, R209, R212 ;  /* 0x000000d4d14f723e */ /* 0x000fe400000010ff */
[----:B------:R-:W-:Y:S02]  /*3150*/  F2FP.BF16.F32.PACK_AB R80, R204, R207 ;  /* 0x000000cfcc50723e */ /* 0x000fe400000010ff */
[----:B------:R-:W-:Y:S01]  /*3160*/  F2FP.BF16.F32.PACK_AB R81, R128, R203 ;  /* 0x000000cb8051723e */ /* 0x000fe200000010ff */
[----:B------:R1:W-:Y:S01]  /*3170*/  STG.E.128 desc[UR6][R100.64], R76 ;  /* 0x0000004c64007986 */ /* 0x0003e2000c101d06 */
[----:B------:R-:W-:Y:S01]  /*3180*/  F2FP.BF16.F32.PACK_AB R82, R216, R213 ;  /* 0x000000d5d852723e */ /* 0x000fe200000010ff */
[----:B0-----:R-:W-:Y:S01]  /*3190*/  @P1 IMAD.WIDE.U32 R2, R199, 0x20, R2 ;  /* 0x00000020c7021825 */ /* 0x001fe200078e0002 */
[----:B----4-:R-:W-:Y:S02]  /*31a0*/  SEL R84, R121, R68, P3 ;  /* 0x0000004479547207 */ /* 0x010fe40001800000 */
[----:B------:R-:W-:-:S02]  /*31b0*/  SEL R85, R102, R69, P3 ;  /* 0x0000004566557207 */ /* 0x000fc40001800000 */
[----:B------:R-:W-:Y:S01]  /*31c0*/  SEL R86, R117, R70, P3 ;  /* 0x0000004675567207 */ /* 0x000fe20001800000 */
[----:B--2---:R-:W-:Y:S01]  /*31d0*/  @P1 IMAD.WIDE.U32 R104, R201, 0x20, R94 ;  /* 0x00000020c9681825 */ /* 0x004fe200078e005e */
[----:B------:R-:W-:Y:S02]  /*31e0*/  SEL R89, R120, R73, P3 ;  /* 0x0000004978597207 */ /* 0x000fe40001800000 */
[----:B------:R-:W-:Y:S01]  /*31f0*/  SEL R90, R127, R74, P3 ;  /* 0x0000004a7f5a7207 */ /* 0x000fe20001800000 */
[--C-:B------:R-:W-:Y:S01]  /*3200*/  IMAD.WIDE.U32 R200, R201, 0x10, R96.reuse ;  /* 0x00000010c9c87825 */ /* 0x100fe200078e0060 */
[----:B------:R-:W-:Y:S02]  /*3210*/  SEL R87, R92, R71, P3 ;  /* 0x000000475c577207 */ /* 0x000fe40001800000 */
[----:B------:R-:W-:Y:S01]  /*3220*/  SEL R88, R93, R72, P3 ;  /* 0x000000485d587207 */ /* 0x000fe20001800000 */
[--C-:B------:R-:W-:Y:S01]  /*3230*/  IMAD.WIDE.U32 R120, R198, 0x10, R96.reuse ;  /* 0x00000010c6787825 */ /* 0x100fe200078e0060 */
[----:B------:R-:W-:Y:S01]  /*3240*/  SEL R91, R124, R75, P3 ;  /* 0x0000004b7c5b7207 */ /* 0x000fe20001800000 */
[----:B------:R0:W-:Y:S01]  /*3250*/  @P1 STG.E.128 desc[UR6][R104.64], R84 ;  /* 0x0000005468001986 */ /* 0x0001e2000c101d06 */
[-C--:B-1----:R-:W-:Y:S01]  /*3260*/  SEL R77, R130, R73.reuse, P3 ;  /* 0x00000049824d7207 */ /* 0x082fe20001800000 */
[----:B------:R-:W-:Y:S01]  /*3270*/  IMAD.WIDE.U32 R96, R199, 0x10, R96 ;  /* 0x00000010c7607825 */ /* 0x000fe200078e0060 */
[-C--:B------:R-:W-:Y:S01]  /*3280*/  SEL R78, R131, R74.reuse, P3 ;  /* 0x0000004a834e7207 */ /* 0x080fe20001800000 */
[----:B------:R1:W-:Y:S01]  /*3290*/  @P1 STG.E.128 desc[UR6][R104.64+0x10], R88 ;  /* 0x0000105868001986 */ /* 0x0003e2000c101d06 */
[C---:B------:R-:W-:Y:S01]  /*32a0*/  SEL R73, R206.reuse, R73, P3 ;  /* 0x00000049ce497207 */ /* 0x040fe20001800000 */
[-C--:B------:R-:W-:Y:S01]  /*32b0*/  FMUL.FTZ R206, R206, R197.reuse ;  /* 0x000000c5cece7220 */ /* 0x080fe20000410000 */
[C---:B------:R-:W-:Y:S01]  /*32c0*/  SEL R74, R119.reuse, R74, P3 ;  /* 0x0000004a774a7207 */ /* 0x040fe20001800000 */
[-C--:B------:R-:W-:Y:S01]  /*32d0*/  FMUL.FTZ R119, R119, R197.reuse ;  /* 0x000000c577777220 */ /* 0x080fe20000410000 */
[----:B------:R-:W-:Y:S01]  /*32e0*/  FMUL.FTZ R197, R202, R197 ;  /* 0x000000c5cac57220 */ /* 0x000fe20000410000 */
[----:B------:R-:W-:Y:S01]  /*32f0*/  FMUL.FTZ R206, R206, UR11 ;  /* 0x0000000bcece7c20 */ /* 0x000fe20008410000 */
[----:B------:R-:W-:Y:S01]  /*3300*/  SEL R92, R205, R68, P3 ;  /* 0x00000044cd5c7207 */ /* 0x000fe20001800000 */
[----:B------:R-:W-:Y:S01]  /*3310*/  FMUL.FTZ R119, R119, UR11 ;  /* 0x0000000b77777c20 */ /* 0x000fe20008410000 */
[----:B------:R-:W-:Y:S01]  /*3320*/  FMUL.FTZ R197, R197, UR11 ;  /* 0x0000000bc5c57c20 */ /* 0x000fe20008410000 */
[----:B------:R-:W-:Y:S01]  /*3330*/  SEL R93, R126, R69, P3 ;  /* 0x000000457e5d7207 */ /* 0x000fe20001800000 */
[----:B------:R2:W-:Y:S01]  /*3340*/  STG.E.128 desc[UR6][R200.64], R80 ;  /* 0x00000050c8007986 */ /* 0x0005e2000c101d06 */
[----:B------:R-:W-:-:S02]  /*3350*/  SEL R94, R129, R70, P3 ;  /* 0x00000046815e7207 */ /* 0x000fc40001800000 */
[----:B0-----:R-:W-:Y:S02]  /*3360*/  FSEL R86, R206, RZ, P6 ;  /* 0x000000ffce567208 */ /* 0x001fe40003000000 */
[----:B------:R-:W-:Y:S02]  /*3370*/  FSEL R87, R119, RZ, P5 ;  /* 0x000000ff77577208 */ /* 0x000fe40002800000 */
[----:B-1----:R-:W-:Y:S02]  /*3380*/  FSEL R88, R197, RZ, P2 ;  /* 0x000000ffc5587208 */ /* 0x002fe40001000000 */
[----:B------:R-:W-:Y:S02]  /*3390*/  SEL R95, R122, R71, P3 ;  /* 0x000000477a5f7207 */ /* 0x000fe40001800000 */
[----:B------:R-:W-:Y:S02]  /*33a0*/  SEL R76, R125, R72, P3 ;  /* 0x000000487d4c7207 */ /* 0x000fe40001800000 */
[----:B------:R-:W-:Y:S01]  /*33b0*/  SEL R79, R114, R75, P3 ;  /* 0x0000004b724f7207 */ /* 0x000fe20001800000 */
[----:B------:R0:W-:Y:S01]  /*33c0*/  @P1 STG.E.128 desc[UR6][R98.64], R92 ;  /* 0x0000005c62001986 */ /* 0x0001e2000c101d06 */
[----:B------:R-:W-:-:S02]  /*33d0*/  SEL R68, R219, R68, P3 ;  /* 0x00000044db447207 */ /* 0x000fc40001800000 */
[----:B------:R-:W-:Y:S01]  /*33e0*/  SEL R69, R218, R69, P3 ;  /* 0x00000045da457207 */ /* 0x000fe20001800000 */
[----:B------:R0:W-:Y:S01]  /*33f0*/  @P1 STG.E.128 desc[UR6][R98.64+0x10], R76 ;  /* 0x0000104c62001986 */ /* 0x0001e2000c101d06 */
[----:B--2---:R-:W-:Y:S02]  /*3400*/  F2FP.BF16.F32.PACK_AB R80, R123, R106 ;  /* 0x0000006a7b50723e */ /* 0x004fe400000010ff */
[----:B------:R-:W-:Y:S02]  /*3410*/  F2FP.BF16.F32.PACK_AB R81, R116, R103 ;  /* 0x000000677451723e */ /* 0x000fe400000010ff */
[----:B------:R-:W-:Y:S02]  /*3420*/  F2FP.BF16.F32.PACK_AB R82, R109, R118 ;  /* 0x000000766d52723e */ /* 0x000fe400000010ff */
[----:B------:R-:W-:Y:S02]  /*3430*/  F2FP.BF16.F32.PACK_AB R83, R115, R112 ;  /* 0x000000707353723e */ /* 0x000fe400000010ff */
[----:B------:R-:W-:-:S02]  /*3440*/  SEL R70, R217, R70, P3 ;  /* 0x00000046d9467207 */ /* 0x000fc40001800000 */
[----:B------:R-:W-:Y:S01]  /*3450*/  SEL R71, R210, R71, P3 ;  /* 0x00000047d2477207 */ /* 0x000fe20001800000 */
[----:B------:R0:W-:Y:S01]  /*3460*/  STG.E.128 desc[UR6][R120.64], R80 ;  /* 0x0000005078007986 */ /* 0x0001e2000c101d06 */
[----:B------:R-:W-:Y:S02]  /*3470*/  SEL R72, R215, R72, P3 ;  /* 0x00000048d7487207 */ /* 0x000fe40001800000 */
[----:B------:R-:W-:Y:S01]  /*3480*/  SEL R75, R202, R75, P3 ;  /* 0x0000004bca4b7207 */ /* 0x000fe20001800000 */
[----:B------:R0:W-:Y:S01]  /*3490*/  @P1 STG.E.128 desc[UR6][R2.64], R68 ;  /* 0x0000004402001986 */ /* 0x0001e2000c101d06 */
[----:B------:R-:W-:Y:S02]  /*34a0*/  F2FP.BF16.F32.PACK_AB R84, R113, R110 ;  /* 0x0000006e7154723e */ /* 0x000fe400000010ff */
[----:B------:R-:W-:Y:S01]  /*34b0*/  F2FP.BF16.F32.PACK_AB R85, R111, R108 ;  /* 0x0000006c6f55723e */ /* 0x000fe200000010ff */
[----:B------:R0:W-:Y:S01]  /*34c0*/  @P1 STG.E.128 desc[UR6][R2.64+0x10], R72 ;  /* 0x0000104802001986 */ /* 0x0001e2000c101d06 */
[----:B------:R-:W-:-:S02]  /*34d0*/  F2FP.BF16.F32.PACK_AB R86, R86, R107 ;  /* 0x0000006b5656723e */ /* 0x000fc400000010ff */
        /* <DEDUP_REMOVED lines=68> */
[----:B------:R-:W-:-:S07]  /*3920*/  MOV R71, R185 ;  /* 0x000000b900477202 */ /* 0x000fce0000000f00 */
.L_x_6289:
        /* <DEDUP_REMOVED lines=27> */
.L_x_6290:
[----:B------:R-:W-:Y:S01]  /*3ae0*/  HFMA2.MMA R86, -RZ, RZ, 0, 9.5367431640625e-07 ;  /* 0x00000010ff567435 */ /* 0x000fe200000001ff */
[----:B------:R-:W-:Y:S02]  /*3af0*/  MOV R87, R80 ;  /* 0x0000005000577202 */ /* 0x000fe40000000f00 */
[----:B------:R-:W-:Y:S02]  /*3b00*/  MOV R89, 0x1f ;  /* 0x0000001f00597802 */ /* 0x000fe40000000f00 */
[----:B------:R-:W-:-:S07]  /*3b10*/  MOV R84, 0xffffffff ;  /* 0xffffffff00547802 */ /* 0x000fce0000000f00 */
[----:B-----5:R-:W-:Y:S05]  /*3b20*/  WARPSYNC.COLLECTIVE R84, `(.L_x_6293) ;  /* 0x0000000054087348 */ /* 0x020fea0003c00000 */
[----:B------:R0:W1:Y:S02]  /*3b30*/  SHFL.DOWN P3, R85, R87, R86, R89 ;  /* 0x0800005657557389 */ /* 0x0000640000060059 */
[----:B01---5:R-:W-:Y:S01]  /*3b40*/  ENDCOLLECTIVE ;  /* 0x000000000000791b */ /* 0x023fe20003800000 */
.L_x_6293:
[----:B------:R-:W-:Y:S02]  /*3b50*/  MOV R87, R76 ;  /* 0x0000004c00577202 */ /* 0x000fe40000000f00 */
[----:B------:R-:W-:-:S07]  /*3b60*/  MOV R77, R85 ;  /* 0x00000055004d7202 */ /* 0x000fce0000000f00 */
[----:B------:R-:W-:Y:S05]  /*3b70*/  WARPSYNC.COLLECTIVE R84, `(.L_x_6294) ;  /* 0x0000000054087348 */ /* 0x000fea0003c00000 */
[----:B------:R0:W1:Y:S02]  /*3b80*/  SHFL.DOWN P3, R85, R87, R86, R89 ;  /* 0x0800005657557389 */ /* 0x0000640000060059 */
[----:B01----:R-:W-:Y:S01]  /*3b90*/  ENDCOLLECTIVE ;  /* 0x000000000000791b */ /* 0x003fe20003800000 */
.L_x_6294:
[----:B------:R-:W-:Y:S01]  /*3ba0*/  FADD.FTZ R77, R80, R77 ;  /* 0x0000004d504d7221 */ /* 0x000fe20000010000 */
[----:B------:R-:W-:-:S04]  /*3bb0*/  HFMA2.MMA R86, -RZ, RZ, 0, 4.76837158203125e-07 ;  /* 0x00000008ff567435 */ /* 0x000fc800000001ff */
[----:B------:R-:W-:Y:S02]  /*3bc0*/  MOV R87, R77 ;  /* 0x0000004d00577202 */ /* 0x000fe40000000f00 */
[----:B------:R-:W-:-:S07]  /*3bd0*/  MOV R79, R85 ;  /* 0x00000055004f7202 */ /* 0x000fce0000000f00 */
[----:B------:R-:W-:Y:S05]  /*3be0*/  WARPSYNC.COLLECTIVE R84, `(.L_x_6295) ;  /* 0x0000000054087348 */ /* 0x000fea0003c00000 */
[----:B------:R0:W1:Y:S02]  /*3bf0*/  SHFL.DOWN P3, R85, R87, R86, R89 ;  /* 0x0800005657557389 */ /* 0x0000640000060059 */
[----:B01----:R-:W-:Y:S01]  /*3c00*/  ENDCOLLECTIVE ;  /* 0x000000000000791b */ /* 0x003fe20003800000 */
.L_x_6295:
[----:B------:R-:W-:-:S05]  /*3c10*/  FADD.FTZ R79, R76, R79 ;  /* 0x0000004f4c4f7221 */ /* 0x000fca0000010000 */
[----:B------:R-:W-:Y:S02]  /*3c20*/  MOV R87, R79 ;  /* 0x0000004f00577202 */ /* 0x000fe40000000f00 */
[----:B------:R-:W-:-:S07]  /*3c30*/  MOV R78, R85 ;  /* 0x00000055004e7202 */ /* 0x000fce0000000f00 */
[----:B------:R-:W-:Y:S05]  /*3c40*/  WARPSYNC.COLLECTIVE R84, `(.L_x_6296) ;  /* 0x0000000054087348 */ /* 0x000fea0003c00000 */
[----:B------:R0:W1:Y:S02]  /*3c50*/  SHFL.DOWN P3, R85, R87, R86, R89 ;  /* 0x0800005657557389 */ /* 0x0000640000060059 */
[----:B01----:R-:W-:Y:S01]  /*3c60*/  ENDCOLLECTIVE ;  /* 0x000000000000791b */ /* 0x003fe20003800000 */
.L_x_6296:
[----:B------:R-:W-:Y:S01]  /*3c70*/  FADD.FTZ R78, R77, R78 ;  /* 0x0000004e4d4e7221 */ /* 0x000fe20000010000 */
[----:B------:R-:W-:-:S04]  /*3c80*/  HFMA2.MMA R86, -RZ, RZ, 0, 2.384185791015625e-07 ;  /* 0x00000004ff567435 */ /* 0x000fc800000001ff */
[----:B------:R-:W-:Y:S02]  /*3c90*/  MOV R87, R78 ;  /* 0x0000004e00577202 */ /* 0x000fe40000000f00 */
[----:B------:R-:W-:-:S07]  /*3ca0*/  MOV R82, R85 ;  /* 0x0000005500527202 */ /* 0x000fce0000000f00 */
[----:B------:R-:W-:Y:S05]  /*3cb0*/  WARPSYNC.COLLECTIVE R84, `(.L_x_6297) ;  /* 0x0000000054087348 */ /* 0x000fea0003c00000 */
[----:B------:R0:W1:Y:S02]  /*3cc0*/  SHFL.DOWN P3, R85, R87, R86, R89 ;  /* 0x0800005657557389 */ /* 0x0000640000060059 */
[----:B01----:R-:W-:Y:S01]  /*3cd0*/  ENDCOLLECTIVE ;  /* 0x000000000000791b */ /* 0x003fe20003800000 */
.L_x_6297:
[----:B------:R-:W-:-:S05]  /*3ce0*/  FADD.FTZ R82, R79, R82 ;  /* 0x000000524f527221 */ /* 0x000fca0000010000 */
[----:B------:R-:W-:Y:S02]  /*3cf0*/  MOV R87, R82 ;  /* 0x0000005200577202 */ /* 0x000fe40000000f00 */
[----:B------:R-:W-:-:S07]  /*3d00*/  MOV R81, R85 ;  /* 0x0000005500517202 */ /* 0x000fce0000000f00 */
[----:B------:R-:W-:Y:S05]  /*3d10*/  WARPSYNC.COLLECTIVE R84, `(.L_x_6298) ;  /* 0x0000000054087348 */ /* 0x000fea0003c00000 */
[----:B------:R0:W1:Y:S02]  /*3d20*/  SHFL.DOWN P3, R85, R87, R86, R89 ;  /* 0x0800005657557389 */ /* 0x0000640000060059 */
[----:B01----:R-:W-:Y:S01]  /*3d30*/  ENDCOLLECTIVE ;  /* 0x000000000000791b */ /* 0x003fe20003800000 */
.L_x_6298:
[----:B------:R-:W-:Y:S01]  /*3d40*/  FADD.FTZ R81, R78, R81 ;  /* 0x000000514e517221 */ /* 0x000fe20000010000 */
[----:B------:R-:W-:-:S04]  /*3d50*/  HFMA2.MMA R86, -RZ, RZ, 0, 1.1920928955078125e-07 ;  /* 0x00000002ff567435 */ /* 0x000fc800000001ff */
[----:B------:R-:W-:Y:S02]  /*3d60*/  MOV R87, R81 ;  /* 0x0000005100577202 */ /* 0x000fe40000000f00 */
[----:B------:R-:W-:-:S07]  /*3d70*/  MOV R83, R85 ;  /* 0x0000005500537202 */ /* 0x000fce0000000f00 */
[----:B------:R-:W-:Y:S05]  /*3d80*/  WARPSYNC.COLLECTIVE R84, `(.L_x_6299) ;  /* 0x0000000054087348 */ /* 0x000fea0003c00000 */
[----:B------:R0:W1:Y:S02]  /*3d90*/  SHFL.DOWN P3, R85, R87, R86, R89 ;  /* 0x0800005657557389 */ /* 0x0000640000060059 */
[----:B01----:R-:W-:Y:S01]  /*3da0*/  ENDCOLLECTIVE ;  /* 0x000000000000791b */ /* 0x003fe20003800000 */
.L_x_6299:
[----:B------:R-:W-:-:S05]  /*3db0*/  FADD.FTZ R83, R82, R83 ;  /* 0x0000005352537221 */ /* 0x000fca0000010000 */
[----:B------:R-:W-:Y:S02]  /*3dc0*/  MOV R87, R83 ;  /* 0x0000005300577202 */ /* 0x000fe40000000f00 */
[----:B------:R-:W-:-:S07]  /*3dd0*/  MOV R76, R85 ;  /* 0x00000055004c7202 */ /* 0x000fce0000000f00 */
[----:B------:R-:W-:Y:S05]  /*3de0*/  WARPSYNC.COLLECTIVE R84, `(.L_x_6300) ;  /* 0x0000000054087348 */ /* 0x000fea0003c00000 */
[----:B------:R0:W1:Y:S02]  /*3df0*/  SHFL.DOWN P3, R85, R87, R86, R89 ;  /* 0x0800005657557389 */ /* 0x0000640000060059 */
[----:B01----:R-:W-:Y:S01]  /*3e00*/  ENDCOLLECTIVE ;  /* 0x000000000000791b */ /* 0x003fe20003800000 */
.L_x_6300:
[----:B------:R-:W-:Y:S01]  /*3e10*/  FADD.FTZ R76, R81, R76 ;  /* 0x0000004c514c7221 */ /* 0x000fe20000010000 */
[----:B------:R-:W-:-:S04]  /*3e20*/  HFMA2.MMA R86, -RZ, RZ, 0, 5.9604644775390625e-08 ;  /* 0x00000001ff567435 */ /* 0x000fc800000001ff */
[----:B------:R-:W-:Y:S02]  /*3e30*/  MOV R87, R76 ;  /* 0x0000004c00577202 */ /* 0x000fe40000000f00 */
[----:B------:R-:W-:-:S07]  /*3e40*/  MOV R80, R85 ;  /* 0x0000005500507202 */ /* 0x000fce0000000f00 */
[----:B------:R-:W-:Y:S05]  /*3e50*/  WARPSYNC.COLLECTIVE R84, `(.L_x_6301) ;  /* 0x0000000054087348 */ /* 0x000fea0003c00000 */
[----:B------:R0:W1:Y:S02]  /*3e60*/  SHFL.DOWN P3, R85, R87, R86, R89 ;  /* 0x0800005657557389 */ /* 0x0000640000060059 */
[----:B01----:R-:W-:Y:S01]  /*3e70*/  ENDCOLLECTIVE ;  /* 0x000000000000791b */ /* 0x003fe20003800000 */
.L_x_6301:
[----:B------:R-:W-:-:S05]  /*3e80*/  FADD.FTZ R80, R83, R80 ;  /* 0x0000005053507221 */ /* 0x000fca0000010000 */
[----:B------:R-:W-:Y:S02]  /*3e90*/  MOV R87, R80 ;  /* 0x0000005000577202 */ /* 0x000fe40000000f00 */
[----:B------:R-:W-:-:S07]  /*3ea0*/  MOV R77, R85 ;  /* 0x00000055004d7202 */ /* 0x000fce0000000f00 */
[----:B------:R-:W-:Y:S05]  /*3eb0*/  WARPSYNC.COLLECTIVE R84, `(.L_x_6302) ;  /* 0x0000000054087348 */ /* 0x000fea0003c00000 */
[----:B------:R0:W1:Y:S02]  /*3ec0*/  SHFL.DOWN P3, R85, R87, R86, R89 ;  /* 0x0800005657557389 */ /* 0x0000640000060059 */
[----:B01----:R-:W-:Y:S01]  /*3ed0*/  ENDCOLLECTIVE ;  /* 0x000000000000791b */ /* 0x003fe20003800000 */
.L_x_6302:
[----:B------:R-:W-:Y:S01]  /*3ee0*/  MOV R79, R85 ;  /* 0x00000055004f7202 */ /* 0x000fe20000000f00 */
[----:B------:R-:W-:Y:S06]  /*3ef0*/  BRA `(.L_x_6303) ;  /* 0xffffffdc007c7947 */ /* 0x000fec000383ffff */
.L_x_6304:
        /* <DEDUP_REMOVED lines=16> */
.L_x_13949:


//--------------------- .text._ZN10layer_norm22ln_bwd_finalize_kernelINS_22Kernel_traits_finalizeILj8192Ef13__nv_bfloat16fS2_fjLb0ELj1024ELj4ENS_18Kernel_traits_baseILj8192EfS2_fS2_fjLj1024EEEEELb0ELb0EEEvNS_9BwdParamsE --------------------------
	.section	.text._ZN10layer_norm22ln_bwd_finalize_kernelINS_22Kernel_traits_finalizeILj8192Ef13__nv_bfloat16fS2_fjLb0ELj1024ELj4ENS_18Kernel_traits_baseILj8192EfS2_fS2_fjLj1024EEEEELb0ELb0EEEvNS_9BwdParamsE,"ax",@progbits
	.align	128
        .global         _ZN10layer_norm22ln_bwd_finalize_kernelINS_22Kernel_traits_finalizeILj8192Ef13__nv_bfloat16fS2_fjLb0ELj1024ELj4ENS_18Kernel_traits_baseILj8192EfS2_fS2_fjLj1024EEEEELb0ELb0EEEvNS_9BwdParamsE
        .type           _ZN10layer_norm22ln_bwd_finalize_kernelINS_22Kernel_traits_finalizeILj8192Ef13__nv_bfloat16fS2_fjLb0ELj1024ELj4ENS_18Kernel_traits_baseILj8192EfS2_fS2_fjLj1024EEEEELb0ELb0EEEvNS_9BwdParamsE,@function
        .size           _ZN10layer_norm22ln_bwd_finalize_kernelINS_22Kernel_traits_finalizeILj8192Ef13__nv_bfloat16fS2_fjLb0ELj1024ELj4ENS_18Kernel_traits_baseILj8192EfS2_fS2_fjLj1024EEEEELb0ELb0EEEvNS_9BwdParamsE,(.L_x_13950 - _ZN10layer_norm22ln_bwd_finalize_kernelINS_22Kernel_traits_finalizeILj8192Ef13__nv_bfloat16fS2_fjLb0ELj1024ELj4ENS_18Kernel_traits_baseILj8192EfS2_fS2_fjLj1024EEEEELb0ELb0EEEvNS_9BwdParamsE)
        .other          _ZN10layer_norm22ln_bwd_finalize_kernelINS_22Kernel_traits_finalizeILj8192Ef13__nv_bfloat16fS2_fjLb0ELj1024ELj4ENS_18Kernel_traits_baseILj8192EfS2_fS2_fjLj1024EEEEELb0ELb0EEEvNS_9BwdParamsE,@"STO_CUDA_ENTRY STV_DEFAULT"
_ZN10layer_norm22ln_bwd_finalize_kernelINS_22Kernel_traits_finalizeILj8192Ef13__nv_bfloat16fS2_fjLb0ELj1024ELj4ENS_18Kernel_traits_baseILj8192EfS2_fS2_fjLj1024EEEEELb0ELb0EEEvNS_9BwdParamsE:
.text._ZN10layer_norm22ln_bwd_finalize_kernelINS_22Kernel_traits_finalizeILj8192Ef13__nv_bfloat16fS2_fjLb0ELj1024ELj4ENS_18Kernel_traits_baseILj8192EfS2_fS2_fjLj1024EEEEELb0ELb0EEEvNS_9BwdParamsE:
        /* <DEDUP_REMOVED lines=25> */
.L_x_6317:
        /* <DEDUP_REMOVED lines=30> */
.L_x_6309:
        /* <DEDUP_REMOVED lines=36> */
.L_x_6308:
[----:B------:R-:W-:Y:S05]  /*05b0*/  BSYNC B1 ;  /* 0x0000000000017941 */ /* 0x000fea0003800000 */
.L_x_6307:
        /* <DEDUP_REMOVED lines=24> */
.L_x_6311:
[----:B------:R-:W-:Y:S05]  /*0740*/  BSYNC B1 ;  /* 0x0000000000017941 */ /* 0x000fea0003800000 */
.L_x_6310:
        /* <DEDUP_REMOVED lines=12> */
.L_x_6312:
[----:B------:R-:W-:Y:S05]  /*0810*/  BSYNC B1 ;  /* 0x0000000000017941 */ /* 0x000fea0003800000 */
.L_x_6306:
[----:B------:R-:W-:Y:S05]  /*0820*/  BSYNC B0 ;  /* 0x0000000000007941 */ /* 0x000fea0003800000 */
.L_x_6305:
        /* <DEDUP_REMOVED lines=29> */
.L_x_6328:
[----:B---3--:R-:W-:Y:S01]  /*0a00*/  FADD.FTZ R9, R18, R9 ;  /* 0x0000000912097221 */ /* 0x008fe20000010000 */
[----:B--2---:R-:W-:-:S04]  /*0a10*/  FADD.FTZ R11, R10, R11 ;  /* 0x0000000b0a0b7221 */ /* 0x004fc80000010000 */
[----:B------:R2:W-:Y:S04]  /*0a20*/  @!P1 STS [R6+0x2000], R9 ;  /* 0x0020000906009388 */ /* 0x0005e80000000800 */
[----:B------:R2:W-:Y:S02]  /*0a30*/  @!P1 STS [R6+0x2080], R11 ;  /* 0x0020800b06009388 */ /* 0x0005e40000000800 */
.L_x_6313:
        /* <DEDUP_REMOVED lines=16> */
.L_x_6316:
[----:B------:R-:W-:Y:S05]  /*0b40*/  BSYNC B0 ;  /* 0x0000000000007941 */ /* 0x000fea0003800000 */
.L_x_6315:
[C---:B------:R-:W-:Y:S01]  /*0b50*/  ISETP.GT.U32.AND P1, PT, R3.reuse, -0x2001, PT ;  /* 0xffffdfff0300780c */ /* 0x040fe20003f24070 */
[----:B------:R-:W-:Y:S01]  /*0b60*/  VIADD R4, R4, 0x1000 ;  /* 0x0000100004047836 */ /* 0x000fe20000000000 */
[----:B------:R-:W-:-:S11]  /*0b70*/  IADD3 R3, R3, 0x2000, RZ ;  /* 0x0000200003037810 */ /* 0x000fd60007ffe0ff */
[----:B------:R-:W-:Y:S05]  /*0b80*/  @P1 BRA `(.L_x_6317) ;  /* 0xfffffff400801947 */ /* 0x000fea000383ffff */
[----:B------:R-:W-:Y:S05]  /*0b90*/  EXIT ;  /* 0x000000000000794d */ /* 0x000fea0003800000 */
.L_x_6314:
[----:B------:R-:W-:Y:S01]  /*0ba0*/  HFMA2.MMA R21, -RZ, RZ, 0, 5.9604644775390625e-08 ;  /* 0x00000001ff157435 */ /* 0x000fe200000001ff */
[----:B0--3--:R-:W-:Y:S01]  /*0bb0*/  MOV R22, R10 ;  /* 0x0000000a00167202 */ /* 0x009fe20000000f00 */
[----:B------:R-:W-:Y:S01]  /*0bc0*/  IMAD.MOV.U32 R19, RZ, RZ, -0x1 ;  /* 0xffffffffff137424 */ /* 0x000fe200078e00ff */
[----:B------:R-:W-:-:S08]  /*0bd0*/  MOV R24, 0x1f ;  /* 0x0000001f00187802 */ /* 0x000fd00000000f00 */
[----:B-12---:R-:W-:Y:S05]  /*0be0*/  WARPSYNC.COLLECTIVE R19, `(.L_x_6318) ;  /* 0x0000000013087348 */ /* 0x006fea0003c00000 */
[----:B------:R0:W3:Y:S02]  /*0bf0*/  SHFL.BFLY P2, R20, R22, R21, R24 ;  /* 0x0c00001516147389 */ /* 0x0000e40000040018 */
[----:B0123--:R-:W-:Y:S01]  /*0c00*/  ENDCOLLECTIVE ;  /* 0x000000000000791b */ /* 0x00ffe20003800000 */
.L_x_6318:
[----:B------:R-:W-:Y:S01]  /*0c10*/  HFMA2.MMA R21, -RZ, RZ, 0, 1.1920928955078125e-07 ;  /* 0x00000002ff157435 */ /* 0x000fe200000001ff */
[----:B------:R-:W-:-:S05]  /*0c20*/  MOV R11, R20 ;  /* 0x00000014000b7202 */ /* 0x000fca0000000f00 */
[----:B------:R-:W-:-:S05]  /*0c30*/  FADD.FTZ R11, R10, R11 ;  /* 0x0000000b0a0b7221 */ /* 0x000fca0000010000 */
[----:B------:R-:W-:-:S07]  /*0c40*/  MOV R22, R11 ;  /* 0x0000000b00167202 */ /* 0x000fce0000000f00 */
[----:B------:R-:W-:Y:S05]  /*0c50*/  WARPSYNC.COLLECTIVE R19, `(.L_x_6319) ;  /* 0x0000000013087348 */ /* 0x000fea0003c00000 */
[----:B------:R0:W1:Y:S02]  /*0c60*/  SHFL.BFLY P2, R20, R22, R21, R24 ;  /* 0x0c00001516147389 */ /* 0x0000640000040018 */
[----:B01----:R-:W-:Y:S01]  /*0c70*/  ENDCOLLECTIVE ;  /* 0x000000000000791b */ /* 0x003fe20003800000 */
.L_x_6319:
[----:B------:R-:W-:Y:S01]  /*0c80*/  HFMA2.MMA R21, -RZ, RZ, 0, 2.384185791015625e-07 ;  /* 0x00000004ff157435 */ /* 0x000fe200000001ff */
[----:B------:R-:W-:-:S04]  /*0c90*/  IMAD.MOV.U32 R14, RZ, RZ, R20 ;  /* 0x000000ffff0e7224 */ /* 0x000fc800078e0014 */
[----:B------:R-:W-:-:S05]  /*0ca0*/  FADD.FTZ R14, R11, R14 ;  /* 0x0000000e0b0e7221 */ /* 0x000fca0000010000 */
[----:B------:R-:W-:-:S07]  /*0cb0*/  MOV R22, R14 ;  /* 0x0000000e00167202 */ /* 0x000fce0000000f00 */
[----:B------:R-:W-:Y:S05]  /*0cc0*/  WARPSYNC.COLLECTIVE R19, `(.L_x_6320) ;  /* 0x0000000013087348 */ /* 0x000fea0003c00000 */
[----:B------:R0:W1:Y:S02]  /*0cd0*/  SHFL.BFLY P2, R20, R22, R21, R24 ;  /* 0x0c00001516147389 */ /* 0x0000640000040018 */
[----:B01----:R-:W-:Y:S01]  /*0ce0*/  ENDCOLLECTIVE ;  /* 0x000000000000791b */ /* 0x003fe20003800000 */
.L_x_6320:
[----:B------:R-:W-:Y:S01]  /*0cf0*/  IMAD.MOV.U32 R21, RZ, RZ, 0x8 ;  /* 0x00000008ff157424 */ /* 0x000fe200078e00ff */
[----:B------:R-:W-:-:S05]  /*0d00*/  MOV R13, R20 ;  /* 0x00000014000d7202 */ /* 0x000fca0000000f00 */
[----:B------:R-:W-:-:S05]  /*0d10*/  FADD.FTZ R13, R14, R13 ;  /* 0x0000000d0e0d7221 */ /* 0x000fca0000010000 */
[----:B------:R-:W-:-:S07]  /*0d20*/  MOV R22, R13 ;  /* 0x0000000d00167202 */ /* 0x000fce0000000f00 */
[----:B------:R-:W-:Y:S05]  /*0d30*/  WARPSYNC.COLLECTIVE R19, `(.L_x_6321) ;  /* 0x0000000013087348 */ /* 0x000fea0003c00000 */
[----:B------:R0:W1:Y:S02]  /*0d40*/  SHFL.BFLY P2, R20, R22, R21, R24 ;  /* 0x0c00001516147389 */ /* 0x0000640000040018 */
[----:B01----:R-:W-:Y:S01]  /*0d50*/  ENDCOLLECTIVE ;  /* 0x000000000000791b */ /* 0x003fe20003800000 */
.L_x_6321:
[----:B------:R-:W-:Y:S01]  /*0d60*/  HFMA2.MMA R21, -RZ, RZ, 0, 9.5367431640625e-07 ;  /* 0x00000010ff157435 */ /* 0x000fe200000001ff */
[----:B------:R-:W-:-:S05]  /*0d70*/  MOV R10, R20 ;  /* 0x00000014000a7202 */ /* 0x000fca0000000f00 */
[----:B------:R-:W-:-:S05]  /*0d80*/  FADD.FTZ R10, R13, R10 ;  /* 0x0000000a0d0a7221 */ /* 0x000fca0000010000 */
[----:B------:R-:W-:-:S07]  /*0d90*/  MOV R22, R10 ;  /* 0x0000000a00167202 */ /* 0x000fce0000000f00 */
[----:B------:R-:W-:Y:S05]  /*0da0*/  WARPSYNC.COLLECTIVE R19, `(.L_x_6322) ;  /* 0x0000000013087348 */ /* 0x000fea0003c00000 */
[----:B------:R0:W1:Y:S02]  /*0db0*/  SHFL.BFLY P2, R20, R22, R21, R24 ;  /* 0x0c00001516147389 */ /* 0x0000640000040018 */
[----:B01----:R-:W-:Y:S01]  /*0dc0*/  ENDCOLLECTIVE ;  /* 0x000000000000791b */ /* 0x003fe20003800000 */
.L_x_6322:
[----:B------:R-:W-:Y:S01]  /*0dd0*/  HFMA2.MMA R21, -RZ, RZ, 0, 5.9604644775390625e-08 ;  /* 0x00000001ff157435 */ /* 0x000fe200000001ff */
[----:B------:R-:W-:Y:S01]  /*0de0*/  IMAD.MOV.U32 R22, RZ, RZ, R9 ;  /* 0x000000ffff167224 */ /* 0x000fe200078e0009 */
[----:B------:R-:W-:-:S09]  /*0df0*/  MOV R11, R20 ;  /* 0x00000014000b7202 */ /* 0x000fd20000000f00 */
[----:B------:R-:W-:Y:S05]  /*0e00*/  WARPSYNC.COLLECTIVE R19, `(.L_x_6323) ;  /* 0x0000000013087348 */ /* 0x000fea0003c00000 */
[----:B------:R0:W1:Y:S02]  /*0e10*/  SHFL.BFLY P2, R20, R22, R21, R24 ;  /* 0x0c00001516147389 */ /* 0x0000640000040018 */
[----:B01----:R-:W-:Y:S01]  /*0e20*/  ENDCOLLECTIVE ;  /* 0x000000000000791b */ /* 0x003fe20003800000 */
.L_x_6323:
[----:B------:R-:W-:Y:S01]  /*0e30*/  HFMA2.MMA R21, -RZ, RZ, 0, 1.1920928955078125e-07 ;  /* 0x00000002ff157435 */ /* 0x000fe200000001ff */
[----:B------:R-:W-:-:S05]  /*0e40*/  MOV R14, R20 ;  /* 0x00000014000e7202 */ /* 0x000fca0000000f00 */
[----:B------:R-:W-:-:S05]  /*0e50*/  FADD.FTZ R15, R9, R14 ;  /* 0x0000000e090f7221 */ /* 0x000fca0000010000 */
[----:B------:R-:W-:-:S07]  /*0e60*/  MOV R22, R15 ;  /* 0x0000000f00167202 */ /* 0x000fce0000000f00 */
[----:B------:R-:W-:Y:S05]  /*0e70*/  WARPSYNC.COLLECTIVE R19, `(.L_x_6324) ;  /* 0x0000000013087348 */ /* 0x000fea0003c00000 */
[----:B------:R0:W1:Y:S02]  /*0e80*/  SHFL.BFLY P2, R20, R22, R21, R24 ;  /* 0x0c00001516147389 */ /* 0x0000640000040018 */
[----:B01----:R-:W-:Y:S01]  /*0e90*/  ENDCOLLECTIVE ;  /* 0x000000000000791b */ /* 0x003fe20003800000 */
.L_x_6324:
[----:B------:R-:W-:Y:S01]  /*0ea0*/  HFMA2.MMA R21, -RZ, RZ, 0, 2.384185791015625e-07 ;  /* 0x00000004ff157435 */ /* 0x000fe200000001ff */
[----:B------:R-:W-:-:S04]  /*0eb0*/  IMAD.MOV.U32 R16, RZ, RZ, R20 ;  /* 0x000000ffff107224 */ /* 0x000fc800078e0014 */
[----:B------:R-:W-:-:S05]  /*0ec0*/  FADD.FTZ R16, R15, R16 ;  /* 0x000000100f107221 */ /* 0x000fca0000010000 */
[----:B------:R-:W-:-:S07]  /*0ed0*/  MOV R22, R16 ;  /* 0x0000001000167202 */ /* 0x000fce0000000f00 */
[----:B------:R-:W-:Y:S05]  /*0ee0*/  WARPSYNC.COLLECTIVE R19, `(.L_x_6325) ;  /* 0x0000000013087348 */ /* 0x000fea0003c00000 */
[----:B------:R0:W1:Y:S02]  /*0ef0*/  SHFL.BFLY P2, R20, R22, R21, R24 ;  /* 0x0c00001516147389 */ /* 0x0000640000040018 */
[----:B01----:R-:W-:Y:S01]  /*0f00*/  ENDCOLLECTIVE ;  /* 0x000000000000791b */ /* 0x003fe20003800000 */
.L_x_6325:
[----:B------:R-:W-:Y:S01]  /*0f10*/  IMAD.MOV.U32 R21, RZ, RZ, 0x8 ;  /* 0x00000008ff157424 */ /* 0x000fe200078e00ff */
[----:B------:R-:W-:-:S05]  /*0f20*/  MOV R17, R20 ;  /* 0x0000001400117202 */ /* 0x000fca0000000f00 */
[----:B------:R-:W-:-:S05]  /*0f30*/  FADD.FTZ R17, R16, R17 ;  /* 0x0000001110117221 */ /* 0x000fca0000010000 */
[----:B------:R-:W-:-:S07]  /*0f40*/  MOV R22, R17 ;  /* 0x0000001100167202 */ /* 0x000fce0000000f00 */
[----:B------:R-:W-:Y:S05]  /*0f50*/  WARPSYNC.COLLECTIVE R19, `(.L_x_6326) ;  /* 0x0000000013087348 */ /* 0x000fea0003c00000 */
[----:B------:R0:W1:Y:S02]  /*0f60*/  SHFL.BFLY P2, R20, R22, R21, R24 ;  /* 0x0c00001516147389 */ /* 0x0000640000040018 */
[----:B01----:R-:W-:Y:S01]  /*0f70*/  ENDCOLLECTIVE ;  /* 0x000000000000791b */ /* 0x003fe20003800000 */
.L_x_6326:
[----:B------:R-:W-:Y:S01]  /*0f80*/  HFMA2.MMA R21, -RZ, RZ, 0, 9.5367431640625e-07 ;  /* 0x00000010ff157435 */ /* 0x000fe200000001ff */
[----:B------:R-:W-:-:S05]  /*0f90*/  MOV R18, R20 ;  /* 0x0000001400127202 */ /* 0x000fca0000000f00 */
[----:B------:R-:W-:-:S05]  /*0fa0*/  FADD.FTZ R18, R17, R18 ;  /* 0x0000001211127221 */ /* 0x000fca0000010000 */
[----:B------:R-:W-:-:S07]  /*0fb0*/  MOV R22, R18 ;  /* 0x0000001200167202 */ /* 0x000fce0000000f00 */
[----:B------:R-:W-:Y:S05]  /*0fc0*/  WARPSYNC.COLLECTIVE R19, `(.L_x_6327) ;  /* 0x0000000013087348 */ /* 0x000fea0003c00000 */
[----:B------:R0:W1:Y:S02]  /*0fd0*/  SHFL.BFLY P2, R20, R22, R21, R24 ;  /* 0x0c00001516147389 */ /* 0x0000640000040018 */
[----:B01----:R-:W-:Y:S01]  /*0fe0*/  ENDCOLLECTIVE ;  /* 0x000000000000791b */ /* 0x003fe20003800000 */
.L_x_6327:
[----:B------:R-:W-:Y:S01]  /*0ff0*/  MOV R9, R20 ;  /* 0x0000001400097202 */ /* 0x000fe20000000f00 */
[----:B------:R-:W-:Y:S06]  /*1000*/  BRA `(.L_x_6328) ;  /* 0xfffffff8007c7947 */ /* 0x000fec000383ffff */
.L_x_6329:
        /* <DEDUP_REMOVED lines=15> */
.L_x_13950:


//--------------------- .text._ZN10layer_norm13ln_bwd_kernelINS_13Kernel_traitsIf13__nv_bfloat16fS2_fjLj8192ELj1ELj1ELj8ELj16ENS_18Kernel_traits_baseILj8192EfS2_fS2_fjLj256EEEEELb1ELb0ELb1ELb0EEEvNS_9BwdParamsE --------------------------
	.section	.text._ZN10layer_norm13ln_bwd_kernelINS_13Kernel_traitsIf13__nv_bfloat16fS2_fjLj8192ELj1ELj1ELj8ELj16ENS_18Kernel_traits_baseILj8192EfS2_fS2_fjLj256EEEEELb1ELb0ELb1ELb0EEEvNS_9BwdParamsE,"ax",@progbits
	.align	128
        .global         _ZN10layer_norm13ln_bwd_kernelINS_13Kernel_traitsIf13__nv_bfloat16fS2_fjLj8192ELj1ELj1ELj8ELj16ENS_18Kernel_traits_baseILj8192EfS2_fS2_fjLj256EEEEELb1ELb0ELb1ELb0EEEvNS_9BwdParamsE
        .type           _ZN10layer_norm13ln_bwd_kernelINS_13Kernel_traitsIf13__nv_bfloat16fS2_fjLj8192ELj1ELj1ELj8ELj16ENS_18Kernel_traits_baseILj8192EfS2_fS2_fjLj256EEEEELb1ELb0ELb1ELb0EEEvNS_9BwdParamsE,@function
        .size           _ZN10layer_norm13ln_bwd_kernelINS_13Kernel_traitsIf13__nv_bfloat16fS2_fjLj8192ELj1ELj1ELj8ELj16ENS_18Kernel_traits_baseILj8192EfS2_fS2_fjLj256EEEEELb1ELb0ELb1ELb0EEEvNS_9BwdParamsE,(.L_x_13951 - _ZN10layer_norm13ln_bwd_kernelINS_13Kernel_traitsIf13__nv_bfloat16fS2_fjLj8192ELj1ELj1ELj8ELj16ENS_18Kernel_traits_baseILj8192EfS2_fS2_fjLj256EEEEELb1ELb0ELb1ELb0EEEvNS_9BwdParamsE)
        .other          _ZN10layer_norm13ln_bwd_kernelINS_13Kernel_traitsIf13__nv_bfloat16fS2_fjLj8192ELj1ELj1ELj8ELj16ENS_18Kernel_traits_baseILj8192EfS2_fS2_fjLj256EEEEELb1ELb0ELb1ELb0EEEvNS_9BwdParamsE,@"STO_CUDA_ENTRY STV_DEFAULT"
_ZN10layer_norm13ln_bwd_kernelINS_13Kernel_traitsIf13__nv_bfloat16fS2_fjLj8192ELj1ELj1ELj8ELj16ENS_18Kernel_traits_baseILj8192EfS2_fS2_fjLj256EEEEELb1ELb0ELb1ELb0EEEvNS_9BwdParamsE:
.text._ZN10layer_norm13ln_bwd_kernelINS_13Kernel_traitsIf13__nv_bfloat16fS2_fjLj8192ELj1ELj1ELj8ELj16ENS_18Kernel_traits_baseILj8192EfS2_fS2_fjLj256EEEEELb1ELb0ELb1ELb0EEEvNS_9BwdParamsE:
        /* <DEDUP_REMOVED lines=26> */
[----:B------:R-:W5:Y:S01]  /*01a0*/  @P5 LDG.E.128 R148, desc[UR4][R2.64] ;  /* 0x0000000402945981 */ /* 0x000f62000c1e1d00 */
[----:B--2---:R-:W-:-:S03]  /*01b0*/  @P4 IMAD.WIDE.U32 R10, R7, 0x20, R8 ;  /* 0x00000020070a4825 */ /* 0x004fc600078e0008 */
[----:B------:R1:W5:Y:S01]  /*01c0*/  @P5 LDG.E.128 R144, desc[UR4][R2.64+0x10] ;  /* 0x0000100402905981 */ /* 0x000362000c1e1d00 */
[----:B------:R-:W-:-:S03]  /*01d0*/  @P4 VIADD R7, R7, 0x100 ;  /* 0x0000010007074836 */ /* 0x000fc60000000000 */
[----:B------:R0:W5:Y:S01]  /*01e0*/  @P4 LDG.E.128 R140, desc[UR4][R10.64] ;  /* 0x000000040a8c4981 */ /* 0x000162000c1e1d00 */
[C---:B---3--:R-:W-:Y:S01]  /*01f0*/  @P3 IMAD.WIDE.U32 R12, R7.reuse, 0x20, R12 ;  /* 0x00000020070c3825 */ /* 0x048fe200078e000c */
[----:B------:R-:W-:Y:S02]  /*0200*/  @P3 IADD3 R7, R7, 0x100, RZ ;  /* 0x0000010007073810 */ /* 0x000fe40007ffe0ff */
[----:B------:R0:W5:Y:S04]  /*0210*/  @P4 LDG.E.128 R136, desc[UR4][R10.64+0x10] ;  /* 0x000010040a884981 */ /* 0x000168000c1e1d00 */
[----:B------:R0:W5:Y:S01]  /*0220*/  @P3 LDG.E.128 R132, desc[UR4][R12.64] ;  /* 0x000000040c843981 */ /* 0x000162000c1e1d00 */
[----:B----4-:R-:W-:-:S03]  /*0230*/  @P2 IMAD.WIDE.U32 R8, R7, 0x20, R14 ;  /* 0x0000002007082825 */ /* 0x010fc600078e000e */
[----:B------:R0:W5:Y:S04]  /*0240*/  @P3 LDG.E.128 R128, desc[UR4][R12.64+0x10] ;  /* 0x000010040c803981 */ /* 0x000168000c1e1d00 */
[----:B------:R0:W5:Y:S04]  /*0250*/  @P2 LDG.E.128 R124, desc[UR4][R8.64] ;  /* 0x00000004087c2981 */ /* 0x000168000c1e1d00 */
        /* <DEDUP_REMOVED lines=38> */
[----:B------:R-:W-:Y:S01]  /*04c0*/  HFMA2.MMA R179, -RZ, RZ, 0, 5.9604644775390625e-08 ;  /* 0x00000001ffb37435 */ /* 0x000fe200000001ff */
[----:B------:R-:W-:-:S10]  /*04d0*/  IMAD.MOV.U32 R117, RZ, RZ, RZ ;  /* 0x000000ffff757224 */ /* 0x000fd400078e00ff */
.L_x_6419:
[----:B0123--:R-:W1:Y:S08]  /*04e0*/  LDC.64 R166, c[0x0][0x288] ;  /* 0x0000a200ffa67b82 */ /* 0x00fe700000000a00 */
[----:B------:R-:W2:Y:S08]  /*04f0*/  LDC.64 R168, c[0x0][0x258] ;  /* 0x00009600ffa87b82 */ /* 0x000eb00000000a00 */
[----:B------:R-:W3:Y:S01]  /*0500*/  LDC.64 R164, c[0x0][0x280] ;  /* 0x0000a000ffa47b82 */ /* 0x000ee20000000a00 */
[----:B-1----:R-:W-:Y:S01]  /*0510*/  IMAD.WIDE R166, R3, 0x4, R166 ;  /* 0x0000000403a67825 */ /* 0x002fe200078e02a6 */
[----:B------:R-:W1:Y:S01]  /*0520*/  S2R R176, SR_TID.X ;  /* 0x0000000000b07919 */ /* 0x000e620000002100 */
[----:B------:R-:W-:-:S05]  /*0530*/  MOV R6, UR12 ;  /* 0x0000000c00067c02 */ /* 0x000fca0008000f00 */
[----:B------:R-:W4:Y:S01]  /*0540*/  LDC.64 R240, c[0x0][0x2c8] ;  /* 0x0000b200fff07b82 */ /* 0x000f220000000a00 */
[----:B------:R-:W4:Y:S01]  /*0550*/  LDG.E R167, desc[UR4][R166.64] ;  /* 0x00000004a6a77981 */ /* 0x000f22000c1e1900 */
[----:B--2---:R-:W-:-:S05]  /*0560*/  IMAD.WIDE R168, R3, 0x4, R168 ;  /* 0x0000000403a87825 */ /* 0x004fca00078e02a8 */
[----:B-----5:R2:W5:Y:S01]  /*0570*/  LDG.E R2, desc[UR4][R168.64] ;  /* 0x00000004a8027981 */ /* 0x020562000c1e1900 */
[----:B---3--:R-:W-:-:S05]  /*0580*/  IMAD.WIDE R164, R3, 0x4, R164 ;  /* 0x0000000403a47825 */ /* 0x008fca00078e02a4 */
[----:B------:R2:W5:Y:S01]  /*0590*/  LDG.E R238, desc[UR4][R164.64] ;  /* 0x00000004a4ee7981 */ /* 0x000562000c1e1900 */
[----:B------:R-:W-:-:S05]  /*05a0*/  IMAD R0, R3, R6, RZ ;  /* 0x0000000603007224 */ /* 0x000fca00078e02ff */
[----:B------:R-:W-:-:S04]  /*05b0*/  SHF.R.S32.HI R5, RZ, 0x1f, R0 ;  /* 0x0000001fff057819 */ /* 0x000fc80000011400 */
[----:B------:R-:W-:Y:S02]  /*05c0*/  LEA.HI R0, R5, R0, RZ, 0x3 ;  /* 0x0000000005007211 */ /* 0x000fe400078f18ff */
[----:B-1----:R-:W-:Y:S01]  /*05d0*/  LOP3.LUT R5, R176, 0xff, RZ, 0xc0, !PT ;  /* 0x000000ffb0057812 */ /* 0x002fe200078ec0ff */
[----:B------:R-:W-:Y:S03]  /*05e0*/  BSSY B0, `(.L_x_6331) ;  /* 0x00001b0000007945 */ /* 0x000fe60003800000 */
[----:B------:R-:W-:-:S05]  /*05f0*/  LEA.HI.SX32 R0, R0, R5, 0x1d ;  /* 0x0000000500007211 */ /* 0x000fca00078feaff */
[----:B----4-:R-:W-:Y:S01]  /*0600*/  IMAD.WIDE.U32 R242, R0, 0x20, R240 ;  /* 0x0000002000f27825 */ /* 0x010fe200078e00f0 */
[----:B------:R-:W-:-:S13]  /*0610*/  ISETP.GT.AND P1, PT, R167, RZ, PT ;  /* 0x000000ffa700720c */ /* 0x000fda0003f24270 */
[----:B--2---:R-:W-:Y:S05]  /*0620*/  @P1 BRA `(.L_x_6332) ;  /* 0x0000000000e81947 */ /* 0x004fea0003800000 */
        /* <DEDUP_REMOVED lines=13> */
[----:B------:R2:W5:Y:S04]  /*0700*/  @P6 LDG.E.128 R52, desc[UR4][R242.64] ;  /* 0x00000004f2346981 */ /* 0x000568000c1e1d00 */
[----:B------:R2:W5:Y:S01]  /*0710*/  @P6 LDG.E.128 R48, desc[UR4][R242.64+0x10] ;  /* 0x00001004f2306981 */ /* 0x000562000c1e1d00 */
[----:B-1----:R-:W-:-:S05]  /*0720*/  IMAD.WIDE.U32 R164, R167, 0x8, R164 ;  /* 0x00000008a7a47825 */ /* 0x002fca00078e00a4 */
[----:B------:R2:W5:Y:S01]  /*0730*/  LDG.E.64 R188, desc[UR4][R164.64] ;  /* 0x00000004a4bc7981 */ /* 0x000562000c1e1b00 */
[----:B------:R-:W-:Y:S01]  /*0740*/  IADD3 R169, R0, 0x100, RZ ;  /* 0x0000010000a97810 */ /* 0x000fe20007ffe0ff */
[----:B------:R-:W-:-:S07]  /*0750*/  VIADD R167, R167, 0x100 ;  /* 0x00000100a7a77836 */ /* 0x000fce0000000000 */
.L_x_6334:
[----:B------:R-:W-:Y:S05]  /*0760*/  BSYNC B1 ;  /* 0x0000000000017941 */ /* 0x000fea0003800000 */
.L_x_6333:
[----:B------:R-:W-:Y:S04]  /*0770*/  BSSY B1, `(.L_x_6335) ;  /* 0x000000c000017945 */ /* 0x000fe80003800000 */
[----:B------:R-:W-:Y:S05]  /*0780*/  @!P4 BRA `(.L_x_6336) ;  /* 0x000000000028c947 */ /* 0x000fea0003800000 */
[----:B------:R-:W1:Y:S01]  /*0790*/  LDC.64 R186, c[0x0][0x240] ;  /* 0x00009000ffba7b82 */ /* 0x000e620000000a00 */
[----:B------:R-:W-:-:S04]  /*07a0*/  ISETP.NE.U32.AND P6, PT, RZ, UR6, PT ;  /* 0x00000006ff007c0c */ /* 0x000fc8000bfc5070 */
[----:B------:R-:W-:-:S13]  /*07b0*/  ISETP.NE.AND.EX P6, PT, RZ, UR7, PT, P6 ;  /* 0x00000007ff007c0c */ /* 0x000fda000bfc5360 */
[----:B--2---:R-:W-:-:S05]  /*07c0*/  @P6 IMAD.WIDE.U32 R164, R169, 0x20, R240 ;  /* 0x00000020a9a46825 */ /* 0x004fca00078e00f0 */
[----:B------:R3:W5:Y:S01]  /*07d0*/  @P6 LDG.E.128 R44, desc[UR4][R164.64] ;  /* 0x00000004a42c6981 */ /* 0x000762000c1e1d00 */
[----:B-1----:R-:W-:-:S03]  /*07e0*/  IMAD.WIDE.U32 R186, R167, 0x8, R186 ;  /* 0x00000008a7ba7825 */ /* 0x002fc600078e00ba */
[----:B------:R3:W5:Y:S04]  /*07f0*/  @P6 LDG.E.128 R40, desc[UR4][R164.64+0x10] ;  /* 0x00001004a4286981 */ /* 0x000768000c1e1d00 */
[----:B------:R-:W5:Y:S01]  /*0800*/  LDG.E.64 R186, desc[UR4][R186.64] ;  /* 0x00000004baba7981 */ /* 0x000f62000c1e1b00 */
[----:B------:R-:W-:Y:S02]  /*0810*/  IADD3 R167, R167, 0x100, RZ ;  /* 0x00000100a7a77810 */ /* 0x000fe40007ffe0ff */
[----:B------:R-:W-:-:S07]  /*0820*/  IADD3 R169, R169, 0x100, RZ ;  /* 0x00000100a9a97810 */ /* 0x000fce0007ffe0ff */
.L_x_6336:
[----:B------:R-:W-:Y:S05]  /*0830*/  BSYNC B1 ;  /* 0x0000000000017941 */ /* 0x000fea0003800000 */
.L_x_6335:
[----:B------:R-:W-:Y:S04]  /*0840*/  BSSY B1, `(.L_x_6337) ;  /* 0x000000c000017945 */ /* 0x000fe80003800000 */
[----:B------:R-:W-:Y:S05]  /*0850*/  @!P3 BRA `(.L_x_6338) ;  /* 0x000000000028b947 */ /* 0x000fea0003800000 */
[----:B------:R-:W1:Y:S01]  /*0860*/  LDC.64 R184, c[0x0][0x240] ;  /* 0x00009000ffb87b82 */ /* 0x000e620000000a00 */
[----:B------:R-:W-:-:S04]  /*0870*/  ISETP.NE.U32.AND P6, PT, RZ, UR6, PT ;  /* 0x00000006ff007c0c */ /* 0x000fc8000bfc5070 */
[----:B------:R-:W-:-:S13]  /*0880*/  ISETP.NE.AND.EX P6, PT, RZ, UR7, PT, P6 ;  /* 0x00000007ff007c0c */ /* 0x000fda000bfc5360 */
[----:B--23--:R-:W-:-:S05]  /*0890*/  @P6 IMAD.WIDE.U32 R164, R169, 0x20, R240 ;  /* 0x00000020a9a46825 */ /* 0x00cfca00078e00f0 */
[----:B------:R4:W5:Y:S01]  /*08a0*/  @P6 LDG.E.128 R36, desc[UR4][R164.64] ;  /* 0x00000004a4246981 */ /* 0x000962000c1e1d00 */
[----:B-1----:R-:W-:-:S03]  /*08b0*/  IMAD.WIDE.U32 R184, R167, 0x8, R184 ;  /* 0x00000008a7b87825 */ /* 0x002fc600078e00b8 */
[----:B------:R4:W5:Y:S04]  /*08c0*/  @P6 LDG.E.128 R32, desc[UR4][R164.64+0x10] ;  /* 0x00001004a4206981 */ /* 0x000968000c1e1d00 */
[----:B------:R-:W5:Y:S01]  /*08d0*/  LDG.E.64 R184, desc[UR4][R184.64] ;  /* 0x00000004b8b87981 */ /* 0x000f62000c1e1b00 */
[----:B------:R-:W-:Y:S01]  /*08e0*/  VIADD R167, R167, 0x100 ;  /* 0x00000100a7a77836 */ /* 0x000fe20000000000 */
[----:B------:R-:W-:-:S07]  /*08f0*/  IADD3 R169, R169, 0x100, RZ ;  /* 0x00000100a9a97810 */ /* 0x000fce0007ffe0ff */
.L_x_6338:
[----:B------:R-:W-:Y:S05]  /*0900*/  BSYNC B1 ;  /* 0x0000000000017941 */ /* 0x000fea0003800000 */
.L_x_6337:
[----:B------:R-:W-:Y:S01]  /*0910*/  CS2R R216, SRZ ;  /* 0x0000000000d87805 */ /* 0x000fe2000001ff00 */
[----:B------:R-:W-:Y:S06]  /*0920*/  @!P2 BRA `(.L_x_6339) ;  /* 0x0000001400eca947 */ /* 0x000fec0003800000 */
[----:B------:R-:W1:Y:S01]  /*0930*/  LDC.64 R182, c[0x0][0x240] ;  /* 0x00009000ffb67b82 */ /* 0x000e620000000a00 */
[----:B------:R-:W-:-:S04]  /*0940*/  ISETP.NE.U32.AND P6, PT, RZ, UR6, PT ;  /* 0x00000006ff007c0c */ /* 0x000fc8000bfc5070 */
[----:B------:R-:W-:-:S13]  /*0950*/  ISETP.NE.AND.EX P6, PT, RZ, UR7, PT, P6 ;  /* 0x00000007ff007c0c */ /* 0x000fda000bfc5360 */
[----:B------:R-:W-:-:S05]  /*0960*/  @P6 IMAD.WIDE.U32 R240, R169, 0x20, R240 ;  /* 0x00000020a9f06825 */ /* 0x000fca00078e00f0 */
[----:B------:R0:W5:Y:S01]  /*0970*/  @P6 LDG.E.128 R28, desc[UR4][R240.64] ;  /* 0x00000004f01c6981 */ /* 0x000162000c1e1d00 */
[----:B-1----:R-:W-:-:S03]  /*0980*/  IMAD.WIDE.U32 R182, R167, 0x8, R182 ;  /* 0x00000008a7b67825 */ /* 0x002fc600078e00b6 */
[----:B------:R1:W5:Y:S04]  /*0990*/  @P6 LDG.E.128 R24, desc[UR4][R240.64+0x10] ;  /* 0x00001004f0186981 */ /* 0x000368000c1e1d00 */
[----:B------:R-:W5:Y:S01]  /*09a0*/  LDG.E.64 R182, desc[UR4][R182.64] ;  /* 0x00000004b6b67981 */ /* 0x000f62000c1e1b00 */
[----:B------:R-:W-:Y:S01]  /*09b0*/  HFMA2.MMA R216, -RZ, RZ, 0, 0 ;  /* 0x00000000ffd87435 */ /* 0x000fe200000001ff */
[----:B0-----:R-:W-:Y:S10]  /*09c0*/  BRA `(.L_x_6339) ;  /* 0x0000001400c47947 */ /* 0x001ff40003800000 */
.L_x_6332:
[----:B------:R-:W1:Y:S02]  /*09d0*/  LDC.64 R164, c[0x0][0x250] ;  /* 0x00009400ffa47b82 */ /* 0x000e640000000a00 */
[----:B-1----:R-:W-:-:S06]  /*09e0*/  IMAD.WIDE R164, R3, 0x4, R164 ;  /* 0x0000000403a47825 */ /* 0x002fcc00078e02a4 */
[----:B------:R-:W2:Y:S01]  /*09f0*/  LDG.E R164, desc[UR4][R164.64] ;  /* 0x00000004a4a47981 */ /* 0x000ea2000c1e1900 */
[----:B-----5:R-:W-:Y:S01]  /*0a00*/  ISETP.GE.AND P0, PT, R238, 0x1, PT ;  /* 0x00000001ee00780c */ /* 0x020fe20003f06270 */
[----:B------:R-:W-:Y:S01]  /*0a10*/  BSSY B1, `(.L_x_6340) ;  /* 0x0000066000017945 */ /* 0x000fe20003800000 */
[----:B------:R-:W-:Y:S02]  /*0a20*/  IADD3 R167, R167, -0x1, RZ ;  /* 0xffffffffa7a77810 */ /* 0x000fe40007ffe0ff */
[----:B------:R-:W-:Y:S02]  /*0a30*/  CS2R R216, SRZ ;  /* 0x0000000000d87805 */ /* 0x000fe4000001ff00 */
[----:B0-----:R-:W-:Y:S01]  /*0a40*/  ISETP.NE.AND P6, PT, R4, RZ, PT ;  /* 0x000000ff0400720c */ /* 0x001fe20003fc5270 */
        /* <DEDUP_REMOVED lines=98> */
.L_x_6341:
[----:B------:R-:W-:Y:S05]  /*1070*/  BSYNC B1 ;  /* 0x0000000000017941 */ /* 0x000fea0003800000 */
.L_x_6340:
        /* <DEDUP_REMOVED lines=22> */
[C---:B----4-:R-:W-:Y:S02]  /*11e0*/  SHF.L.U32 R219, R168.reuse, 0x10, RZ ;  /* 0x00000010a8db7819 */ /* 0x050fe400000006ff */
[----:B------:R-:W-:Y:S01]  /*11f0*/  PRMT R164, R168, 0x7632, R164 ;  /* 0x00007632a8a47816 */ /* 0x000fe200000000a4 */
[----:B------:R-:W-:Y:S02]  /*1200*/  FADD.FTZ R165, -R177, R165 ;  /* 0x000000a5b1a57221 */ /* 0x000fe40000010100 */
[----:B------:R-:W-:Y:S01]  /*1210*/  FADD.FTZ R76, R76, R219 ;  /* 0x000000db4c4c7221 */ /* 0x000fe20000010000 */
[-C--:B------:R-:W-:Y:S01]  /*1220*/  FFMA.FTZ R108, R221, R219.reuse, R108 ;  /* 0x000000dbdd6c7223 */ /* 0x080fe2000001006c */
[----:B------:R-:W-:Y:S02]  /*1230*/  IMAD.U32 R164, R164, 0x10000, RZ ;  /* 0x00010000a4a47824 */ /* 0x000fe400078e00ff */
[----:B------:R-:W-:Y:S01]  /*1240*/  FMUL.FTZ R219, R140, R219 ;  /* 0x000000db8cdb7220 */ /* 0x000fe20000410000 */
[--C-:B------:R-:W-:Y:S01]  /*1250*/  FADD.FTZ R215, -R177, R166.reuse ;  /* 0x000000a6b1d77221 */ /* 0x100fe20000010100 */
[C---:B------:R-:W-:Y:S01]  /*1260*/  PRMT R166, R169.reuse, 0x7632, R166 ;  /* 0x00007632a9a67816 */ /* 0x040fe200000000a6 */
[----:B------:R-:W-:Y:S01]  /*1270*/  FMUL.FTZ R218, R2, R165 ;  /* 0x000000a502da7220 */ /* 0x000fe20000410000 */
[----:B------:R-:W-:-:S02]  /*1280*/  IMAD.U32 R169, R169, 0x10000, RZ ;  /* 0x00010000a9a97824 */ /* 0x000fc400078e00ff */
[----:B------:R-:W-:Y:S01]  /*1290*/  FADD.FTZ R217, R217, R219 ;  /* 0x000000dbd9d97221 */ /* 0x000fe20000010000 */
[-C--:B------:R-:W-:Y:S01]  /*12a0*/  FMUL.FTZ R214, R141, R164.reuse ;  /* 0x000000a48dd67220 */ /* 0x080fe20000410000 */
[----:B------:R-:W-:Y:S01]  /*12b0*/  FFMA.FTZ R165, R221, R219, R216 ;  /* 0x000000dbdda57223 */ /* 0x000fe200000100d8 */
[----:B------:R-:W-:Y:S01]  /*12c0*/  SHF.L.U32 R168, R166, 0x10, RZ ;  /* 0x00000010a6a87819 */ /* 0x000fe200000006ff */
[----:B------:R-:W-:Y:S01]  /*12d0*/  FFMA.FTZ R109, R218, R164, R109 ;  /* 0x000000a4da6d7223 */ /* 0x000fe2000001006d */
[----:B------:R-:W-:Y:S01]  /*12e0*/  FADD.FTZ R77, R77, R164 ;  /* 0x000000a44d4d7221 */ /* 0x000fe20000010000 */
[----:B------:R-:W-:Y:S01]  /*12f0*/  FMUL.FTZ R213, R142, R169 ;  /* 0x000000a98ed57220 */ /* 0x000fe20000410000 */
[----:B------:R-:W-:Y:S01]  /*1300*/  FADD.FTZ R164, R217, R214 ;  /* 0x000000d6d9a47221 */ /* 0x000fe20000010000 */
[C---:B------:R-:W-:Y:S01]  /*1310*/  FADD.FTZ R167, -R177.reuse, R167 ;  /* 0x000000a7b1a77221 */ /* 0x040fe20000010100 */
[----:B------:R-:W-:Y:S01]  /*1320*/  FMUL.FTZ R215, R2, R215 ;  /* 0x000000d702d77220 */ /* 0x000fe20000410000 */
[----:B------:R-:W-:Y:S01]  /*1330*/  FFMA.FTZ R166, R218, R214, R165 ;  /* 0x000000d6daa67223 */ /* 0x000fe200000100a5 */
[C---:B------:R-:W-:Y:S01]  /*1340*/  PRMT R203, R170.reuse, 0x7632, R203 ;  /* 0x00007632aacb7816 */ /* 0x040fe200000000cb */
[----:B------:R-:W-:Y:S01]  /*1350*/  FADD.FTZ R211, -R177, R172 ;  /* 0x000000acb1d37221 */ /* 0x000fe20000010100 */
[----:B0-----:R-:W-:Y:S01]  /*1360*/  SHF.L.U32 R205, R170, 0x10, RZ ;  /* 0x00000010aacd7819 */ /* 0x001fe200000006ff */
[----:B------:R-:W-:Y:S01]  /*1370*/  FMUL.FTZ R207, R143, R168 ;  /* 0x000000a88fcf7220 */ /* 0x000fe20000410000 */
[----:B------:R-:W-:Y:S01]  /*1380*/  FADD.FTZ R164, R164, R213 ;  /* 0x000000d5a4a47221 */ /* 0x000fe20000010000 */
[C---:B------:R-:W-:Y:S01]  /*1390*/  FMUL.FTZ R212, R2.reuse, R167 ;  /* 0x000000a702d47220 */ /* 0x040fe20000410000 */
[----:B------:R-:W-:Y:S01]  /*13a0*/  FFMA.FTZ R165, R215, R213, R166 ;  /* 0x000000d5d7a57223 */ /* 0x000fe200000100a6 */
[----:B------:R-:W-:Y:S01]  /*13b0*/  FMUL.FTZ R211, R2, R211 ;  /* 0x000000d302d37220 */ /* 0x000fe20000410000 */
[----:B------:R-:W-:Y:S01]  /*13c0*/  SHF.L.U32 R170, R203, 0x10, RZ ;  /* 0x00000010cbaa7819 */ /* 0x000fe200000006ff */
[----:B------:R-:W-:Y:S01]  /*13d0*/  FADD.FTZ R167, R164, R207 ;  /* 0x000000cfa4a77221 */ /* 0x000fe20000010000 */
[----:B------:R-:W-:Y:S01]  /*13e0*/  FADD.FTZ R173, -R177, R173 ;  /* 0x000000adb1ad7221 */ /* 0x000fe20000010100 */
[----:B------:R-:W-:Y:S01]  /*13f0*/  FMUL.FTZ R210, R136, R205 ;  /* 0x000000cd88d27220 */ /* 0x000fe20000410000 */
        /* <DEDUP_REMOVED lines=32> */
.L_x_6343:
[----:B------:R-:W-:Y:S05]  /*1600*/  BSYNC B1 ;  /* 0x0000000000017941 */ /* 0x000fea0003800000 */
.L_x_6342:
        /* <DEDUP_REMOVED lines=20> */
[C---:B---3--:R-:W-:Y:S01]  /*1750*/  FADD.FTZ R193, -R177.reuse, R165 ;  /* 0x000000a5b1c17221 */ /* 0x048fe20000010100 */
[C---:B------:R-:W-:Y:S01]  /*1760*/  FADD.FTZ R201, -R177.reuse, R164 ;  /* 0x000000a4b1c97221 */ /* 0x040fe20000010100 */
[----:B------:R-:W-:Y:S01]  /*1770*/  FADD.FTZ R199, -R177, R166 ;  /* 0x000000a6b1c77221 */ /* 0x000fe20000010100 */
[----:B----4-:R-:W-:-:S02]  /*1780*/  PRMT R23, R168, 0x7632, R23 ;  /* 0x00007632a8177816 */ /* 0x010fc40000000017 */
[----:B------:R-:W-:Y:S02]  /*1790*/  SHF.L.U32 R165, R168, 0x10, RZ ;  /* 0x00000010a8a57819 */ /* 0x000fe400000006ff */
[----:B------:R-:W-:Y:S02]  /*17a0*/  PRMT R164, R169, 0x7632, R164 ;  /* 0x00007632a9a47816 */ /* 0x000fe400000000a4 */
[----:B------:R-:W-:Y:S01]  /*17b0*/  SHF.L.U32 R166, R23, 0x10, RZ ;  /* 0x0000001017a67819 */ /* 0x000fe200000006ff */
[----:B------:R-:W-:Y:S01]  /*17c0*/  FMUL.FTZ R198, R132, R165 ;  /* 0x000000a584c67220 */ /* 0x000fe20000410000 */
[C---:B------:R-:W-:Y:S01]  /*17d0*/  FMUL.FTZ R201, R2.reuse, R201 ;  /* 0x000000c902c97220 */ /* 0x040fe20000410000 */
[----:B------:R-:W-:Y:S01]  /*17e0*/  SHF.L.U32 R169, R169, 0x10, RZ ;  /* 0x00000010a9a97819 */ /* 0x000fe200000006ff */
[----:B------:R-:W-:Y:S01]  /*17f0*/  FMUL.FTZ R202, R2, R193 ;  /* 0x000000c102ca7220 */ /* 0x000fe20000410000 */
[----:B------:R-:W-:Y:S02]  /*1800*/  IMAD.U32 R168, R164, 0x10000, RZ ;  /* 0x00010000a4a87824 */ /* 0x000fe400078e00ff */
[----:B------:R-:W-:Y:S01]  /*1810*/  FADD.FTZ R164, R217, R198 ;  /* 0x000000c6d9a47221 */ /* 0x000fe20000010000 */
[----:B------:R-:W-:Y:S01]  /*1820*/  FMUL.FTZ R193, R133, R166 ;  /* 0x000000a685c17220 */ /* 0x000fe20000410000 */
[----:B------:R-:W-:Y:S01]  /*1830*/  FFMA.FTZ R23, R201, R198, R216 ;  /* 0x000000c6c9177223 */ /* 0x000fe200000100d8 */
[----:B0-----:R-:W-:Y:S01]  /*1840*/  FADD.FTZ R191, -R177, R167 ;  /* 0x000000a7b1bf7221 */ /* 0x001fe20000010100 */
[----:B------:R-:W-:Y:S01]  /*1850*/  FADD.FTZ R68, R68, R165 ;  /* 0x000000a544447221 */ /* 0x000fe20000010000 */
[----:B------:R-:W-:Y:S01]  /*1860*/  FFMA.FTZ R100, R201, R165, R100 ;  /* 0x000000a5c9647223 */ /* 0x000fe20000010064 */
[----:B------:R-:W-:Y:S01]  /*1870*/  FMUL.FTZ R196, R134, R169 ;  /* 0x000000a986c47220 */ /* 0x000fe20000410000 */
[----:B------:R-:W-:Y:S01]  /*1880*/  FADD.FTZ R165, R164, R193 ;  /* 0x000000c1a4a57221 */ /* 0x000fe20000010000 */
[----:B------:R-:W-:Y:S01]  /*1890*/  FMUL.FTZ R199, R2, R199 ;  /* 0x000000c702c77220 */ /* 0x000fe20000410000 */
[----:B------:R-:W-:Y:S01]  /*18a0*/  FFMA.FTZ R164, R202, R193, R23 ;  /* 0x000000c1caa47223 */ /* 0x000fe20000010017 */
[----:B------:R-:W-:Y:S01]  /*18b0*/  PRMT R167, R170, 0x7632, R167 ;  /* 0x00007632aaa77816 */ /* 0x000fe200000000a7 */
[----:B------:R-:W-:Y:S01]  /*18c0*/  FADD.FTZ R197, -R177, R172 ;  /* 0x000000acb1c57221 */ /* 0x000fe20000010100 */
[----:B------:R-:W-:Y:S01]  /*18d0*/  FMUL.FTZ R200, R2, R191 ;  /* 0x000000bf02c87220 */ /* 0x000fe20000410000 */
[----:B------:R-:W-:Y:S01]  /*18e0*/  FFMA.FTZ R101, R202, R166, R101 ;  /* 0x000000a6ca657223 */ /* 0x000fe20000010065 */
[----:B------:R-:W-:Y:S01]  /*18f0*/  FADD.FTZ R69, R69, R166 ;  /* 0x000000a645457221 */ /* 0x000fe20000010000 */
[----:B-1----:R-:W-:-:S02]  /*1900*/  IMAD.U32 R181, R170, 0x10000, RZ ;  /* 0x00010000aab57824 */ /* 0x002fc400078e00ff */
[----:B------:R-:W-:Y:S01]  /*1910*/  FMUL.FTZ R191, R135, R168 ;  /* 0x000000a887bf7220 */ /* 0x000fe20000410000 */
[----:B------:R-:W-:Y:S01]  /*1920*/  FADD.FTZ R166, R165, R196 ;  /* 0x000000c4a5a67221 */ /* 0x000fe20000010000 */
[----:B------:R-:W-:Y:S01]  /*1930*/  FFMA.FTZ R23, R199, R196, R164 ;  /* 0x000000c4c7177223 */ /* 0x000fe200000100a4 */
[----:B------:R-:W-:Y:S01]  /*1940*/  FMUL.FTZ R197, R2, R197 ;  /* 0x000000c502c57220 */ /* 0x000fe20000410000 */
[----:B------:R-:W-:Y:S01]  /*1950*/  SHF.L.U32 R170, R167, 0x10, RZ ;  /* 0x00000010a7aa7819 */ /* 0x000fe200000006ff */
[----:B------:R-:W-:Y:S01]  /*1960*/  FMUL.FTZ R194, R128, R181 ;  /* 0x000000b580c27220 */ /* 0x000fe20000410000 */
[----:B------:R-:W-:Y:S01]  /*1970*/  FADD.FTZ R165, R166, R191 ;  /* 0x000000bfa6a57221 */ /* 0x000fe20000010000 */
[----:B------:R-:W-:Y:S01]  /*1980*/  FADD.FTZ R173, -R177, R173 ;  /* 0x000000adb1ad7221 */ /* 0x000fe20000010100 */
[----:B------:R-:W-:Y:S01]  /*1990*/  FFMA.FTZ R164, R200, R191, R23 ;  /* 0x000000bfc8a47223 */ /* 0x000fe20000010017 */
[C---:B------:R-:W-:Y:S01]  /*19a0*/  PRMT R180, R171.reuse, 0x7632, R180 ;  /* 0x00007632abb47816 */ /* 0x040fe200000000b4 */
[----:B------:R-:W-:Y:S01]  /*19b0*/  FADD.FTZ R64, R64, R181 ;  /* 0x000000b540407221 */ /* 0x000fe20000010000 */
[----:B------:R-:W-:Y:S01]  /*19c0*/  SHF.L.U32 R171, R171, 0x10, RZ ;  /* 0x00000010abab7819 */ /* 0x000fe200000006ff */
[----:B------:R-:W-:Y:S01]  /*19d0*/  FFMA.FTZ R96, R197, R181, R96 ;  /* 0x000000b5c5607223 */ /* 0x000fe20000010060 */
[----:B------:R-:W-:Y:S01]  /*19e0*/  FMUL.FTZ R181, R129, R170 ;  /* 0x000000aa81b57220 */ /* 0x000fe20000410000 */
[----:B------:R-:W-:Y:S01]  /*19f0*/  FADD.FTZ R166, R165, R194 ;  /* 0x000000c2a5a67221 */ /* 0x000fe20000010000 */
[----:B------:R-:W-:Y:S01]  /*1a00*/  FADD.FTZ R195, -R177, R174 ;  /* 0x000000aeb1c37221 */ /* 0x000fe20000010100 */
[----:B------:R-:W-:Y:S01]  /*1a10*/  FMUL.FTZ R190, R2, R173 ;  /* 0x000000ad02be7220 */ /* 0x000fe20000410000 */
[----:B------:R-:W-:Y:S01]  /*1a20*/  FFMA.FTZ R23, R197, R194, R164 ;  /* 0x000000c2c5177223 */ /* 0x000fe200000100a4 */
[----:B------:R-:W-:Y:S01]  /*1a30*/  SHF.L.U32 R172, R180, 0x10, RZ ;  /* 0x00000010b4ac7819 */ /* 0x000fe200000006ff */
[----:B------:R-:W-:Y:S01]  /*1a40*/  FMUL.FTZ R192, R130, R171 ;  /* 0x000000ab82c07220 */ /* 0x000fe20000410000 */
[----:B------:R-:W-:Y:S01]  /*1a50*/  FADD.FTZ R165, R166, R181 ;  /* 0x000000b5a6a57221 */ /* 0x000fe20000010000 */
[----:B------:R-:W-:Y:S01]  /*1a60*/  FADD.FTZ R175, -R177, R175 ;  /* 0x000000afb1af7221 */ /* 0x000fe20000010100 */
        /* <DEDUP_REMOVED lines=18> */
.L_x_6345:
[----:B------:R-:W-:Y:S05]  /*1b90*/  BSYNC B1 ;  /* 0x0000000000017941 */ /* 0x000fea0003800000 */
.L_x_6344:
        /* <DEDUP_REMOVED lines=10> */
[----:B------:R-:W-:-:S13]  /*1c40*/  ISETP.NE.AND.EX P6, PT, RZ, UR7, PT, P6 ;  /* 0x00000007ff007c0c */ /* 0x000fda000bfc5360 */
[----:B------:R-:W-:-:S05]  /*1c50*/  @P6 IMAD.WIDE.U32 R240, R236, 0x20, R240 ;  /* 0x00000020ecf06825 */ /* 0x000fca00078e00f0 */
[----:B------:R-:W5:Y:S04]  /*1c60*/  @P6 LDG.E.128 R28, desc[UR4][R240.64] ;  /* 0x00000004f01c6981 */ /* 0x000f68000c1e1d00 */
[----:B------:R-:W5:Y:S01]  /*1c70*/  @P6 LDG.E.128 R24, desc[UR4][R240.64+0x10] ;  /* 0x00001004f0186981 */ /* 0x000f62000c1e1d00 */
[----:B--2---:R-:W-:-:S05]  /*1c80*/  IMAD.WIDE.U32 R20, R178, 0x8, R20 ;  /* 0x00000008b2147825 */ /* 0x004fca00078e0014 */
[----:B------:R0:W5:Y:S01]  /*1c90*/  LDG.E.64 R182, desc[UR4][R20.64] ;  /* 0x0000000414b67981 */ /* 0x000162000c1e1b00 */
[C---:B---3--:R-:W-:Y:S01]  /*1ca0*/  FADD.FTZ R7, -R177.reuse, R8 ;  /* 0x00000008b1077221 */ /* 0x048fe20000010100 */
[C---:B------:R-:W-:Y:S01]  /*1cb0*/  FADD.FTZ R169, -R177.reuse, R11 ;  /* 0x0000000bb1a97221 */ /* 0x040fe20000010100 */
[C---:B------:R-:W-:Y:S01]  /*1cc0*/  FADD.FTZ R167, -R177.reuse, R9 ;  /* 0x00000009b1a77221 */ /* 0x040fe20000010100 */
[C---:B----4-:R-:W-:Y:S01]  /*1cd0*/  FADD.FTZ R175, -R177.reuse, R18 ;  /* 0x00000012b1af7221 */ /* 0x050fe20000010100 */
[C---:B------:R-:W-:Y:S02]  /*1ce0*/  PRMT R8, R12.reuse, 0x7632, R8 ;  /* 0x000076320c087816 */ /* 0x040fe40000000008 */
[----:B------:R-:W-:Y:S01]  /*1cf0*/  SHF.L.U32 R11, R12, 0x10, RZ ;  /* 0x000000100c0b7819 */ /* 0x000fe200000006ff */
[----:B0-----:R-:W-:Y:S01]  /*1d00*/  FMUL.FTZ R21, R2, R7 ;  /* 0x0000000702157220 */ /* 0x001fe20000410000 */
[----:B------:R-:W-:Y:S02]  /*1d10*/  PRMT R12, R14, 0x7632, R12 ;  /* 0x000076320e0c7816 */ /* 0x000fe4000000000c */
[----:B------:R-:W-:Y:S01]  /*1d20*/  SHF.L.U32 R8, R8, 0x10, RZ ;  /* 0x0000001008087819 */ /* 0x000fe200000006ff */
[----:B------:R-:W-:Y:S01]  /*1d30*/  FMUL.FTZ R18, R124, R11 ;  /* 0x0000000b7c127220 */ /* 0x000fe20000410000 */
[--C-:B------:R-:W-:Y:S01]  /*1d40*/  FADD.FTZ R165, -R177, R10.reuse ;  /* 0x0000000ab1a57221 */ /* 0x100fe20000010100 */
[C---:B------:R-:W-:Y:S01]  /*1d50*/  PRMT R10, R13.reuse, 0x7632, R10 ;  /* 0x000076320d0a7816 */ /* 0x040fe2000000000a */
[----:B------:R-:W-:Y:S01]  /*1d60*/  FMUL.FTZ R22, R2, R167 ;  /* 0x000000a702167220 */ /* 0x000fe20000410000 */
[----:B------:R-:W-:Y:S01]  /*1d70*/  SHF.L.U32 R13, R13, 0x10, RZ ;  /* 0x000000100d0d7819 */ /* 0x000fe200000006ff */
[----:B------:R-:W-:Y:S01]  /*1d80*/  FADD.FTZ R217, R217, R18 ;  /* 0x00000012d9d97221 */ /* 0x000fe20000010000 */
[----:B------:R-:W-:Y:S01]  /*1d90*/  SHF.L.U32 R166, R12, 0x10, RZ ;  /* 0x000000100ca67819 */ /* 0x000fe200000006ff */
[----:B------:R-:W-:Y:S01]  /*1da0*/  FMUL.FTZ R12, R125, R8 ;  /* 0x000000087d0c7220 */ /* 0x000fe20000410000 */
[----:B------:R-:W-:Y:S01]  /*1db0*/  SHF.L.U32 R171, R14, 0x10, RZ ;  /* 0x000000100eab7819 */ /* 0x000fe200000006ff */
[----:B------:R-:W-:Y:S01]  /*1dc0*/  FFMA.FTZ R7, R21, R18, R216 ;  /* 0x0000001215077223 */ /* 0x000fe200000100d8 */
[C---:B------:R-:W-:Y:S01]  /*1dd0*/  PRMT R14, R15.reuse, 0x7632, R14 ;  /* 0x000076320f0e7816 */ /* 0x040fe2000000000e */
[----:B------:R-:W-:-:S02]  /*1de0*/  IMAD.U32 R9, R15, 0x10000, RZ ;  /* 0x000100000f097824 */ /* 0x000fc400078e00ff */
[C---:B------:R-:W-:Y:S01]  /*1df0*/  FADD.FTZ R15, -R177.reuse, R16 ;  /* 0x00000010b10f7221 */ /* 0x040fe20000010100 */
[C---:B------:R-:W-:Y:S01]  /*1e00*/  FADD.FTZ R173, -R177.reuse, R17 ;  /* 0x00000011b1ad7221 */ /* 0x040fe20000010100 */
[----:B------:R-:W-:Y:S01]  /*1e10*/  SHF.L.U32 R10, R10, 0x10, RZ ;  /* 0x000000100a0a7819 */ /* 0x000fe200000006ff */
[----:B------:R-:W-:Y:S01]  /*1e20*/  FADD.FTZ R177, -R177, R19 ;  /* 0x00000013b1b17221 */ /* 0x000fe20000010100 */
[----:B------:R-:W-:Y:S01]  /*1e30*/  FMUL.FTZ R20, R2, R169 ;  /* 0x000000a902147220 */ /* 0x000fe20000410000 */
        /* <DEDUP_REMOVED lines=12> */
[C---:B------:R-:W-:Y:S01]  /*1f00*/  FFMA.FTZ R7, R19.reuse, R16, R8 ;  /* 0x0000001013077223 */ /* 0x040fe20000010008 */
[----:B------:R-:W-:Y:S01]  /*1f10*/  FMUL.FTZ R17, R2, R15 ;  /* 0x0000000f02117220 */ /* 0x000fe20000410000 */
[----:B------:R-:W-:Y:S01]  /*1f20*/  FMUL.FTZ R15, R120, R171 ;  /* 0x000000ab780f7220 */ /* 0x000fe20000410000 */
[----:B------:R-:W-:Y:S01]  /*1f30*/  FADD.FTZ R8, R10, R11 ;  /* 0x0000000b0a087221 */ /* 0x000fe20000010000 */
[----:B------:R-:W-:Y:S01]  /*1f40*/  FFMA.FTZ R164, R20, R11, R7 ;  /* 0x0000000b14a47223 */ /* 0x000fe20000010007 */
[----:B------:R-:W-:Y:S01]  /*1f50*/  FADD.FTZ R62, R62, R13 ;  /* 0x0000000d3e3e7221 */ /* 0x000fe20000010000 */
[----:B------:R-:W-:Y:S01]  /*1f60*/  FFMA.FTZ R94, R19, R13, R94 ;  /* 0x0000000d135e7223 */ /* 0x000fe2000001005e */
[----:B------:R-:W-:-:S02]  /*1f70*/  IMAD.U32 R168, R14, 0x10000, RZ ;  /* 0x000100000ea87824 */ /* 0x000fc400078e00ff */
[C---:B------:R-:W-:Y:S01]  /*1f80*/  FMUL.FTZ R14, R2.reuse, R173 ;  /* 0x000000ad020e7220 */ /* 0x040fe20000410000 */
[----:B------:R-:W-:Y:S01]  /*1f90*/  FMUL.FTZ R13, R2, R175 ;  /* 0x000000af020d7220 */ /* 0x000fe20000410000 */
[-C--:B------:R-:W-:Y:S01]  /*1fa0*/  FMUL.FTZ R10, R121, R166.reuse ;  /* 0x000000a6790a7220 */ /* 0x080fe20000410000 */
[----:B------:R-:W-:Y:S01]  /*1fb0*/  FADD.FTZ R7, R8, R15 ;  /* 0x0000000f08077221 */ /* 0x000fe20000010000 */
[----:B------:R-:W-:Y:S01]  /*1fc0*/  FFMA.FTZ R165, R17, R15, R164 ;  /* 0x0000000f11a57223 */ /* 0x000fe200000100a4 */
[----:B------:R-:W-:Y:S01]  /*1fd0*/  FADD.FTZ R58, R58, R9 ;  /* 0x000000093a3a7221 */ /* 0x000fe20000010000 */
[----:B------:R-:W-:Y:S01]  /*1fe0*/  FADD.FTZ R57, R57, R166 ;  /* 0x000000a639397221 */ /* 0x000fe20000010000 */
[----:B------:R-:W-:Y:S01]  /*1ff0*/  FFMA.FTZ R89, R14, R166, R89 ;  /* 0x000000a60e597223 */ /* 0x000fe20000010059 */
        /* <DEDUP_REMOVED lines=14> */
.L_x_6339:
[----:B------:R-:W-:Y:S05]  /*20e0*/  BSYNC B0 ;  /* 0x0000000000007941 */ /* 0x000fea0003800000 */
.L_x_6331:
[----:B------:R-:W-:Y:S01]  /*20f0*/  LOP3.LUT P6, RZ, R179, 0xff, RZ, 0xc0, !PT ;  /* 0x000000ffb3ff7812 */ /* 0x000fe200078cc0ff */
[----:B------:R-:W-:Y:S01]  /*2100*/  UMOV UR9, 0xffffffff ;  /* 0xffffffff00097882 */ /* 0x000fe20000000000 */
[----:B--234-:R-:W-:Y:S02]  /*2110*/  SHF.R.U32.HI R165, RZ, 0x5, R176 ;  /* 0x00000005ffa57819 */ /* 0x01cfe400000116b0 */
[----:B------:R-:W-:Y:S02]  /*2120*/  P2R R236, PR, RZ, 0x40 ;  /* 0x00000040ffec7803 */ /* 0x000fe40000000000 */
[----:B------:R-:W-:-:S07]  /*2130*/  LOP3.LUT R164, R165, 0x7fffff8, RZ, 0xc0, !PT ;  /* 0x07fffff8a5a47812 */ /* 0x000fce00078ec0ff */
[----:B------:R-:W-:Y:S02]  /*2140*/  @!P6 IADD3 R164, R164, 0x8, RZ ;  /* 0x00000008a4a4e810 */ /* 0x000fe40007ffe0ff */
[----:B------:R-:W-:-:S04]  /*2150*/  LOP3.LUT P6, RZ, R176, 0x1f, RZ, 0xc0, !PT ;  /* 0x0000001fb0ff7812 */ /* 0x000fc800078cc0ff */
[----:B------:R-:W-:Y:S01]  /*2160*/  P2R R166, PR, RZ, 0x40 ;  /* 0x00000040ffa67803 */ /* 0x000fe20000000000 */
[----:B------:R-:W-:Y:S08]  /*2170*/  BRA.DIV UR9, `(.L_x_6346) ;  /* 0x00000036090c7947 */ /* 0x000ff0000b800000 */
        /* <DEDUP_REMOVED lines=17> */
[----:B------:R2:W4:Y:S02]  /*2290*/  SHFL.DOWN PT, R217, R172, 0x1, 0x1f ;  /* 0x08201f00acd97f89 */ /* 0x00052400000e0000 */
.L_x_6436:
[----:B------:R-:W0:Y:S01]  /*22a0*/  S2R R167, SR_CgaCtaId ;  /* 0x0000000000a77919 */ /* 0x000e220000008800 */
[----:B------:R-:W-:Y:S01]  /*22b0*/  LOP3.LUT P6, RZ, R176, 0x1f, RZ, 0xc0, !PT ;  /* 0x0000001fb0ff7812 */ /* 0x000fe200078cc0ff */
[----:B---3--:R-:W-:Y:S01]  /*22c0*/  FADD.FTZ R216, R173, R216 ;  /* 0x000000d8add87221 */ /* 0x008fe20000010000 */
[----:B------:R-:W-:Y:S01]  /*22d0*/  MOV R166, 0x400 ;  /* 0x0000040000a67802 */ /* 0x000fe20000000f00 */
[----:B----4-:R-:W-:Y:S01]  /*22e0*/  FADD.FTZ R217, R172, R217 ;  /* 0x000000d9acd97221 */ /* 0x010fe20000010000 */
[----:B------:R-:W-:Y:S05]  /*22f0*/  WARPSYNC.ALL ;  /* 0x0000000000007948 */ /* 0x000fea0003800000 */
[----:B------:R-:W-:Y:S04]  /*2300*/  BSSY B0, `(.L_x_6347) ;  /* 0x00000d8000007945 */ /* 0x000fe80003800000 */
[----:B------:R-:W-:-:S04]  /*2310*/  @!P6 LOP3.LUT R165, R165, 0x7, RZ, 0xc0, !PT ;  /* 0x00000007a5a5e812 */ /* 0x000fc800078ec0ff */
[----:B------:R-:W-:Y:S02]  /*2320*/  @!P6 IADD3 R165, R164, R165, RZ ;  /* 0x000000a5a4a5e210 */ /* 0x000fe40007ffe0ff */
[----:B0-----:R-:W-:-:S04]  /*2330*/  LEA R166, R167, R166, 0x18 ;  /* 0x000000a6a7a67211 */ /* 0x001fc800078ec0ff */
[----:B------:R-:W-:Y:S01]  /*2340*/  @!P6 LEA R239, R165, R166, 0x3 ;  /* 0x000000a6a5efe211 */ /* 0x000fe200078e18ff */
[----:B-1----:R-:W-:-:S04]  /*2350*/  IMAD R240, R164, 0x8, R166 ;  /* 0x00000008a4f07824 */ /* 0x002fc800078e02a6 */
        /* <DEDUP_REMOVED lines=8> */
[----:B------:R-:W-:Y:S01]  /*23e0*/  FADD.FTZ R164, RZ, R165 ;  /* 0x000000a5ffa47221 */ /* 0x000fe20000010000 */
[----:B------:R-:W-:-:S02]  /*23f0*/  @P0 IADD3 R165, R238, -0x1, RZ ;  /* 0xffffffffeea50810 */ /* 0x000fc40007ffe0ff */
[----:B------:R-:W-:Y:S01]  /*2400*/  FADD.FTZ R241, R166, R241 ;  /* 0x000000f1a6f17221 */ /* 0x000fe20000010000 */
[----:B------:R-:W-:Y:S02]  /*2410*/  FADD.FTZ R164, R167, R164 ;  /* 0x000000a4a7a47221 */ /* 0x000fe40000010000 */
[----:B------:R-:W-:Y:S02]  /*2420*/  @P0 IMAD R165, R165, R6, RZ ;  /* 0x00000006a5a50224 */ /* 0x000fe400078e02ff */
[----:B-1----:R-:W-:Y:S01]  /*2430*/  FADD.FTZ R241, R241, R168 ;  /* 0x000000a8f1f17221 */ /* 0x002fe20000010000 */
[----:B------:R-:W-:-:S03]  /*2440*/  FADD.FTZ R164, R164, R169 ;  /* 0x000000a9a4a47221 */ /* 0x000fc60000010000 */
[----:B------:R-:W-:Y:S01]  /*2450*/  FADD.FTZ R241, R170, R241 ;  /* 0x000000f1aaf17221 */ /* 0x000fe20000010000 */
[----:B------:R-:W-:Y:S01]  /*2460*/  FADD.FTZ R164, R171, R164 ;  /* 0x000000a4aba47221 */ /* 0x000fe20000010000 */
[----:B------:R-:W-:Y:S01]  /*2470*/  @P0 SHF.R.S32.HI R166, RZ, 0x1f, R165 ;  /* 0x0000001fffa60819 */ /* 0x000fe200000114a5 */
[----:B------:R-:W-:Y:S01]  /*2480*/  HFMA2.MMA R171, -RZ, RZ, 0, 0 ;  /* 0x00000000ffab7435 */ /* 0x000fe200000001ff */
[----:B--2---:R-:W-:Y:S01]  /*2490*/  FADD.FTZ R241, R241, R172 ;  /* 0x000000acf1f17221 */ /* 0x004fe20000010000 */
[----:B------:R-:W-:Y:S01]  /*24a0*/  FADD.FTZ R164, R164, R173 ;  /* 0x000000ada4a47221 */ /* 0x000fe20000010000 */
[----:B------:R-:W-:Y:S02]  /*24b0*/  @P0 LEA.HI R166, R166, R165, RZ, 0x3 ;  /* 0x000000a5a6a60211 */ /* 0x000fe400078f18ff */
[----:B------:R-:W-:Y:S01]  /*24c0*/  FADD.FTZ R241, R174, R241 ;  /* 0x000000f1aef17221 */ /* 0x000fe20000010000 */
[----:B------:R-:W-:Y:S01]  /*24d0*/  FADD.FTZ R164, R175, R164 ;  /* 0x000000a4afa47221 */ /* 0x000fe20000010000 */
[----:B------:R-:W-:-:S02]  /*24e0*/  @P0 LEA.HI.SX32 R171, R166, R5, 0x1d ;  /* 0x00000005a6ab0211 */ /* 0x000fc400078feaff */
        /* <DEDUP_REMOVED lines=23> */
.L_x_6350:
[----:B------:R-:W-:Y:S05]  /*2660*/  BSYNC B1 ;  /* 0x0000000000017941 */ /* 0x000fea0003800000 */
.L_x_6349:
        /* <DEDUP_REMOVED lines=15> */
.L_x_6352:
[----:B------:R-:W-:Y:S05]  /*2760*/  BSYNC B1 ;  /* 0x0000000000017941 */ /* 0x000fea0003800000 */
.L_x_6351:
        /* <DEDUP_REMOVED lines=17> */
.L_x_6354:
[----:B------:R-:W-:Y:S05]  /*2880*/  BSYNC B1 ;  /* 0x0000000000017941 */ /* 0x000fea0003800000 */
.L_x_6353:
        /* <DEDUP_REMOVED lines=15> */
.L_x_6356:
[----:B------:R-:W-:Y:S05]  /*2980*/  BSYNC B1 ;  /* 0x0000000000017941 */ /* 0x000fea0003800000 */
.L_x_6355:
        /* <DEDUP_REMOVED lines=17> */
.L_x_6358:
[----:B------:R-:W-:Y:S05]  /*2aa0*/  BSYNC B1 ;  /* 0x0000000000017941 */ /* 0x000fea0003800000 */
.L_x_6357:
        /* <DEDUP_REMOVED lines=16> */
.L_x_6360:
[----:B------:R-:W-:Y:S05]  /*2bb0*/  BSYNC B1 ;  /* 0x0000000000017941 */ /* 0x000fea0003800000 */
.L_x_6359:
        /* <DEDUP_REMOVED lines=16> */
.L_x_6362:
[----:B------:R-:W-:Y:S05]  /*2cc0*/  BSYNC B1 ;  /* 0x0000000000017941 */ /* 0x000fea0003800000 */
.L_x_6361:
        /* <DEDUP_REMOVED lines=16> */
.L_x_6364:
[----:B------:R-:W-:Y:S05]  /*2dd0*/  BSYNC B1 ;  /* 0x0000000000017941 */ /* 0x000fea0003800000 */
.L_x_6363:
        /* <DEDUP_REMOVED lines=42> */
.L_x_6348:
[----:B------:R-:W-:Y:S05]  /*3080*/  BSYNC B0 ;  /* 0x0000000000007941 */ /* 0x000fea0003800000 */
.L_x_6347:
        /* <DEDUP_REMOVED lines=17> */
.L_x_6368:
[----:B------:R-:W-:Y:S05]  /*31a0*/  BSYNC B1 ;  /* 0x0000000000017941 */ /* 0x000fea0003800000 */
.L_x_6367:
        /* <DEDUP_REMOVED lines=15> */
.L_x_6370:
[----:B------:R-:W-:Y:S05]  /*32a0*/  BSYNC B1 ;  /* 0x0000000000017941 */ /* 0x000fea0003800000 */
.L_x_6369:
        /* <DEDUP_REMOVED lines=17> */
.L_x_6372:
[----:B------:R-:W-:Y:S05]  /*33c0*/  BSYNC B1 ;  /* 0x0000000000017941 */ /* 0x000fea0003800000 */
.L_x_6371:
        /* <DEDUP_REMOVED lines=15> */
.L_x_6374:
[----:B------:R-:W-:Y:S05]  /*34c0*/  BSYNC B1 ;  /* 0x0000000000017941 */ /* 0x000fea0003800000 */
.L_x_6373:
        /* <DEDUP_REMOVED lines=17> */
.L_x_6376:
[----:B------:R-:W-:Y:S05]  /*35e0*/  BSYNC B1 ;  /* 0x0000000000017941 */ /* 0x000fea0003800000 */
.L_x_6375:
        /* <DEDUP_REMOVED lines=16> */
.L_x_6378:
[----:B------:R-:W-:Y:S05]  /*36f0*/  BSYNC B1 ;  /* 0x0000000000017941 */ /* 0x000fea0003800000 */
.L_x_6377:
        /* <DEDUP_REMOVED lines=16> */
.L_x_6380:
[----:B------:R-:W-:Y:S05]  /*3800*/  BSYNC B1 ;  /* 0x0000000000017941 */ /* 0x000fea0003800000 */
.L_x_6379:
        /* <DEDUP_REMOVED lines=16> */
.L_x_6382:
[----:B------:R-:W-:Y:S05]  /*3910*/  BSYNC B1 ;  /* 0x0000000000017941 */ /* 0x000fea0003800000 */
.L_x_6381:
        /* <DEDUP_REMOVED lines=42> */
.L_x_6366:
[----:B------:R-:W-:Y:S05]  /*3bc0*/  BSYNC B0 ;  /* 0x0000000000007941 */ /* 0x000fea0003800000 */
.L_x_6365:
        /* <DEDUP_REMOVED lines=17> */
.L_x_6386:
[----:B------:R-:W-:Y:S05]  /*3ce0*/  BSYNC B1 ;  /* 0x0000000000017941 */ /* 0x000fea0003800000 */
.L_x_6385:
        /* <DEDUP_REMOVED lines=15> */
.L_x_6388:
[----:B------:R-:W-:Y:S05]  /*3de0*/  BSYNC B1 ;  /* 0x0000000000017941 */ /* 0x000fea0003800000 */
.L_x_6387:
        /* <DEDUP_REMOVED lines=17> */
.L_x_6390:
[----:B------:R-:W-:Y:S05]  /*3f00*/  BSYNC B1 ;  /* 0x0000000000017941 */ /* 0x000fea0003800000 */
.L_x_6389:
        /* <DEDUP_REMOVED lines=15> */
.L_x_6392:
[----:B------:R-:W-:Y:S05]  /*4000*/  BSYNC B1 ;  /* 0x0000000000017941 */ /* 0x000fea0003800000 */
.L_x_6391:
        /* <DEDUP_REMOVED lines=17> */
.L_x_6394:
[----:B------:R-:W-:Y:S05]  /*4120*/  BSYNC B1 ;  /* 0x0000000000017941 */ /* 0x000fea0003800000 */
.L_x_6393:
        /* <DEDUP_REMOVED lines=16> */
.L_x_6396:
[----:B------:R-:W-:Y:S05]  /*4230*/  BSYNC B1 ;  /* 0x0000000000017941 */ /* 0x000fea0003800000 */
.L_x_6395:
        /* <DEDUP_REMOVED lines=16> */
.L_x_6398:
[----:B------:R-:W-:Y:S05]  /*4340*/  BSYNC B1 ;  /* 0x0000000000017941 */ /* 0x000fea0003800000 */
.L_x_6397:
        /* <DEDUP_REMOVED lines=16> */
.L_x_6400:
[----:B------:R-:W-:Y:S05]  /*4450*/  BSYNC B1 ;  /* 0x0000000000017941 */ /* 0x000fea0003800000 */
.L_x_6399:
        /* <DEDUP_REMOVED lines=42> */
.L_x_6384:
[----:B------:R-:W-:Y:S05]  /*4700*/  BSYNC B0 ;  /* 0x0000000000007941 */ /* 0x000fea0003800000 */
.L_x_6383:
        /* <DEDUP_REMOVED lines=17> */
.L_x_6404:
[----:B------:R-:W-:Y:S05]  /*4820*/  BSYNC B1 ;  /* 0x0000000000017941 */ /* 0x000fea0003800000 */
.L_x_6403:
        /* <DEDUP_REMOVED lines=15> */
.L_x_6406:
[----:B------:R-:W-:Y:S05]  /*4920*/  BSYNC B1 ;  /* 0x0000000000017941 */ /* 0x000fea0003800000 */
.L_x_6405:
        /* <DEDUP_REMOVED lines=17> */
.L_x_6408:
[----:B------:R-:W-:Y:S05]  /*4a40*/  BSYNC B1 ;  /* 0x0000000000017941 */ /* 0x000fea0003800000 */
.L_x_6407:
        /* <DEDUP_REMOVED lines=15> */
.L_x_6410:
[----:B------:R-:W-:Y:S05]  /*4b40*/  BSYNC B1 ;  /* 0x0000000000017941 */ /* 0x000fea0003800000 */
.L_x_6409:
        /* <DEDUP_REMOVED lines=17> */
.L_x_6412:
[----:B------:R-:W-:Y:S05]  /*4c60*/  BSYNC B1 ;  /* 0x0000000000017941 */ /* 0x000fea0003800000 */
.L_x_6411:
        /* <DEDUP_REMOVED lines=16> */
.L_x_6414:
[----:B------:R-:W-:Y:S05]  /*4d70*/  BSYNC B1 ;  /* 0x0000000000017941 */ /* 0x000fea0003800000 */
.L_x_6413:
        /* <DEDUP_REMOVED lines=16> */
.L_x_6416:
[----:B------:R-:W-:Y:S05]  /*4e80*/  BSYNC B1 ;  /* 0x0000000000017941 */ /* 0x000fea0003800000 */
.L_x_6415:
        /* <DEDUP_REMOVED lines=17> */
.L_x_6418:
[----:B------:R-:W-:Y:S05]  /*4fa0*/  BSYNC B1 ;  /* 0x0000000000017941 */ /* 0x000fea0003800000 */
.L_x_6417:
        /* <DEDUP_REMOVED lines=39> */
.L_x_6402:
[----:B------:R-:W-:Y:S05]  /*5220*/  BSYNC B0 ;  /* 0x0000000000007941 */ /* 0x000fea0003800000 */
.L_x_6401:
[----:B------:R-:W-:Y:S02]  /*5230*/  IADD3 R3, R3, UR10, RZ ;  /* 0x0000000a03037c10 */ /* 0x000fe4000fffe0ff */
[----:B------:R-:W-:Y:S02]  /*5240*/  ISETP.NE.AND P1, PT, R236, RZ, PT ;  /* 0x000000ffec00720c */ /* 0x000fe40003f25270 */
[----:B------:R-:W-:Y:S02]  /*5250*/  ISETP.GE.AND P0, PT, R3, UR11, PT ;  /* 0x0000000b03007c0c */ /* 0x000fe4000bf06270 */
[----:B------:R-:W-:-:S11]  /*5260*/  SEL R179, RZ, 0x1, P1 ;  /* 0x00000001ffb37807 */ /* 0x000fd60000800000 */
[----:B------:R-:W-:Y:S05]  /*5270*/  @!P0 BRA `(.L_x_6419) ;  /* 0xffffffb000988947 */ /* 0x000fea000383ffff */
.L_x_6330:
        /* <DEDUP_REMOVED lines=16> */
.L_x_6421:
[----:B------:R-:W-:Y:S05]  /*5380*/  BSYNC B0 ;  /* 0x0000000000007941 */ /* 0x000fea0003800000 */
.L_x_6420:
        /* <DEDUP_REMOVED lines=11> */
.L_x_6423:
[----:B------:R-:W-:Y:S05]  /*5440*/  BSYNC B0 ;  /* 0x0000000000007941 */ /* 0x000fea0003800000 */
.L_x_6422:
        /* <DEDUP_REMOVED lines=11> */
.L_x_6425:
[----:B------:R-:W-:Y:S05]  /*5500*/  BSYNC B0 ;  /* 0x0000000000007941 */ /* 0x000fea0003800000 */
.L_x_6424:
        /* <DEDUP_REMOVED lines=10> */
.L_x_6346:
[----:B------:R-:W-:Y:S01]  /*55b0*/  HFMA2.MMA R178, -RZ, RZ, 0, 9.5367431640625e-07 ;  /* 0x00000010ffb27435 */ /* 0x000fe200000001ff */
[----:B------:R-:W-:Y:S01]  /*55c0*/  MOV R177, R217 ;  /* 0x000000d900b17202 */ /* 0x000fe20000000f00 */
[----:B------:R-:W-:Y:S01]  /*55d0*/  IMAD.MOV.U32 R174, RZ, RZ, -0x1 ;  /* 0xffffffffffae7424 */ /* 0x000fe200078e00ff */
[----:B------:R-:W-:-:S08]  /*55e0*/  MOV R179, 0x1f ;  /* 0x0000001f00b37802 */ /* 0x000fd00000000f00 */
[----:B01---5:R-:W-:Y:S05]  /*55f0*/  WARPSYNC.COLLECTIVE R174, `(.L_x_6426) ;  /* 0x00000000ae087348 */ /* 0x023fea0003c00000 */
[----:B------:R2:W3:Y:S02]  /*5600*/  SHFL.DOWN P6, R175, R177, R178, R179 ;  /* 0x080000b2b1af7389 */ /* 0x0004e400000c00b3 */
[----:B0123-5:R-:W-:Y:S01]  /*5610*/  ENDCOLLECTIVE ;  /* 0x000000000000791b */ /* 0x02ffe20003800000 */
.L_x_6426:
[----:B------:R-:W-:Y:S02]  /*5620*/  MOV R177, R216 ;  /* 0x000000d800b17202 */ /* 0x000fe40000000f00 */
[----:B------:R-:W-:-:S07]  /*5630*/  MOV R166, R175 ;  /* 0x000000af00a67202 */ /* 0x000fce0000000f00 */
[----:B------:R-:W-:Y:S05]  /*5640*/  WARPSYNC.COLLECTIVE R174, `(.L_x_6427) ;  /* 0x00000000ae087348 */ /* 0x000fea0003c00000 */
[----:B------:R0:W1:Y:S02]  /*5650*/  SHFL.DOWN P6, R175, R177, R178, R179 ;  /* 0x080000b2b1af7389 */ /* 0x00006400000c00b3 */
[----:B01----:R-:W-:Y:S01]  /*5660*/  ENDCOLLECTIVE ;  /* 0x000000000000791b */ /* 0x003fe20003800000 */
.L_x_6427:
[----:B------:R-:W-:Y:S01]  /*5670*/  FADD.FTZ R166, R166, R217 ;  /* 0x000000d9a6a67221 */ /* 0x000fe20000010000 */
[----:B------:R-:W-:-:S03]  /*5680*/  HFMA2.MMA R178, -RZ, RZ, 0, 4.76837158203125e-07 ;  /* 0x00000008ffb27435 */ /* 0x000fc600000001ff */
[----:B------:R-:W-:Y:S01]  /*5690*/  IMAD.MOV.U32 R177, RZ, RZ, R166 ;  /* 0x000000ffffb17224 */ /* 0x000fe200078e00a6 */
[----:B------:R-:W-:-:S07]  /*56a0*/  MOV R167, R175 ;  /* 0x000000af00a77202 */ /* 0x000fce0000000f00 */
[----:B------:R-:W-:Y:S05]  /*56b0*/  WARPSYNC.COLLECTIVE R174, `(.L_x_6428) ;  /* 0x00000000ae087348 */ /* 0x000fea0003c00000 */
[----:B------:R0:W1:Y:S02]  /*56c0*/  SHFL.DOWN P6, R175, R177, R178, R179 ;  /* 0x080000b2b1af7389 */ /* 0x00006400000c00b3 */
[----:B01----:R-:W-:Y:S01]  /*56d0*/  ENDCOLLECTIVE ;  /* 0x000000000000791b */ /* 0x003fe20003800000 */
.L_x_6428:
[----:B------:R-:W-:-:S05]  /*56e0*/  FADD.FTZ R167, R167, R216 ;  /* 0x000000d8a7a77221 */ /* 0x000fca0000010000 */
[----:B------:R-:W-:Y:S02]  /*56f0*/  MOV R177, R167 ;  /* 0x000000a700b17202 */ /* 0x000fe40000000f00 */
[----:B------:R-:W-:-:S07]  /*5700*/  MOV R169, R175 ;  /* 0x000000af00a97202 */ /* 0x000fce0000000f00 */
[----:B------:R-:W-:Y:S05]  /*5710*/  WARPSYNC.COLLECTIVE R174, `(.L_x_6429) ;  /* 0x00000000ae087348 */ /* 0x000fea0003c00000 */
[----:B------:R0:W1:Y:S02]  /*5720*/  SHFL.DOWN P6, R175, R177, R178, R179 ;  /* 0x080000b2b1af7389 */ /* 0x00006400000c00b3 */
[----:B01----:R-:W-:Y:S01]  /*5730*/  ENDCOLLECTIVE ;  /* 0x000000000000791b */ /* 0x003fe20003800000 */
.L_x_6429:
[----:B------:R-:W-:Y:S01]  /*5740*/  FADD.FTZ R169, R166, R169 ;  /* 0x000000a9a6a97221 */ /* 0x000fe20000010000 */
[----:B------:R-:W-:-:S04]  /*5750*/  HFMA2.MMA R178, -RZ, RZ, 0, 2.384185791015625e-07 ;  /* 0x00000004ffb27435 */ /* 0x000fc800000001ff */
[----:B------:R-:W-:Y:S01]  /*5760*/  MOV R177, R169 ;  /* 0x000000a900b17202 */ /* 0x000fe20000000f00 */
[----:B------:R-:W-:-:S07]  /*5770*/  IMAD.MOV.U32 R168, RZ, RZ, R175 ;  /* 0x000000ffffa87224 */ /* 0x000fce00078e00af */
[----:B------:R-:W-:Y:S05]  /*5780*/  WARPSYNC.COLLECTIVE R174, `(.L_x_6430) ;  /* 0x00000000ae087348 */ /* 0x000fea0003c00000 */
[----:B------:R0:W1:Y:S02]  /*5790*/  SHFL.DOWN P6, R175, R177, R178, R179 ;  /* 0x080000b2b1af7389 */ /* 0x00006400000c00b3 */
[----:B01----:R-:W-:Y:S01]  /*57a0*/  ENDCOLLECTIVE ;  /* 0x000000000000791b */ /* 0x003fe20003800000 */
.L_x_6430:
[----:B------:R-:W-:-:S04]  /*57b0*/  FADD.FTZ R168, R167, R168 ;  /* 0x000000a8a7a87221 */ /* 0x000fc80000010000 */
[----:B------:R-:W-:Y:S01]  /*57c0*/  IMAD.MOV.U32 R177, RZ, RZ, R168 ;  /* 0x000000ffffb17224 */ /* 0x000fe200078e00a8 */
[----:B------:R-:W-:-:S07]  /*57d0*/  MOV R170, R175 ;  /* 0x000000af00aa7202 */ /* 0x000fce0000000f00 */
[----:B------:R-:W-:Y:S05]  /*57e0*/  WARPSYNC.COLLECTIVE R174, `(.L_x_6431) ;  /* 0x00000000ae087348 */ /* 0x000fea0003c00000 */
[----:B------:R0:W1:Y:S02]  /*57f0*/  SHFL.DOWN P6, R175, R177, R178, R179 ;  /* 0x080000b2b1af7389 */ /* 0x00006400000c00b3 */
[----:B01----:R-:W-:Y:S01]  /*5800*/  ENDCOLLECTIVE ;  /* 0x000000000000791b */ /* 0x003fe20003800000 */
.L_x_6431:
[----:B------:R-:W-:Y:S01]  /*5810*/  FADD.FTZ R170, R169, R170 ;  /* 0x000000aaa9aa7221 */ /* 0x000fe20000010000 */
[----:B------:R-:W-:-:S04]  /*5820*/  HFMA2.MMA R178, -RZ, RZ, 0, 1.1920928955078125e-07 ;  /* 0x00000002ffb27435 */ /* 0x000fc800000001ff */
[----:B------:R-:W-:Y:S02]  /*5830*/  MOV R177, R170 ;  /* 0x000000aa00b17202 */ /* 0x000fe40000000f00 */
[----:B------:R-:W-:-:S07]  /*5840*/  MOV R171, R175 ;  /* 0x000000af00ab7202 */ /* 0x000fce0000000f00 */
[----:B------:R-:W-:Y:S05]  /*5850*/  WARPSYNC.COLLECTIVE R174, `(.L_x_6432) ;  /* 0x00000000ae087348 */ /* 0x000fea0003c00000 */
[----:B------:R0:W1:Y:S02]  /*5860*/  SHFL.DOWN P6, R175, R177, R178, R179 ;  /* 0x080000b2b1af7389 */ /* 0x00006400000c00b3 */
[----:B01----:R-:W-:Y:S01]  /*5870*/  ENDCOLLECTIVE ;  /* 0x000000000000791b */ /* 0x003fe20003800000 */
.L_x_6432:
[----:B------:R-:W-:-:S05]  /*5880*/  FADD.FTZ R171, R168, R171 ;  /* 0x000000aba8ab7221 */ /* 0x000fca0000010000 */
[----:B------:R-:W-:Y:S01]  /*5890*/  MOV R177, R171 ;  /* 0x000000ab00b17202 */ /* 0x000fe20000000f00 */
[----:B------:R-:W-:-:S07]  /*58a0*/  IMAD.MOV.U32 R173, RZ, RZ, R175 ;  /* 0x000000ffffad7224 */ /* 0x000fce00078e00af */
[----:B------:R-:W-:Y:S05]  /*58b0*/  WARPSYNC.COLLECTIVE R174, `(.L_x_6433) ;  /* 0x00000000ae087348 */ /* 0x000fea0003c00000 */
[----:B------:R0:W1:Y:S02]  /*58c0*/  SHFL.DOWN P6, R175, R177, R178, R179 ;  /* 0x080000b2b1af7389 */ /* 0x00006400000c00b3 */
[----:B01----:R-:W-:Y:S01]  /*58d0*/  ENDCOLLECTIVE ;  /* 0x000000000000791b */ /* 0x003fe20003800000 */
.L_x_6433:
[----:B------:R-:W-:-:S05]  /*58e0*/  FADD.FTZ R173, R170, R173 ;  /* 0x000000adaaad7221 */ /* 0x000fca0000010000 */
[----:B------:R-:W-:Y:S01]  /*58f0*/  MOV R177, R173 ;  /* 0x000000ad00b17202 */ /* 0x000fe20000000f00 */
[----:B------:R-:W-:Y:S01]  /*5900*/  IMAD.MOV.U32 R178, RZ, RZ, 0x1 ;  /* 0x00000001ffb27424 */ /* 0x000fe200078e00ff */
[----:B------:R-:W-:-:S07]  /*5910*/  MOV R172, R175 ;  /* 0x000000af00ac7202 */ /* 0x000fce0000000f00 */
[----:B------:R-:W-:Y:S05]  /*5920*/  WARPSYNC.COLLECTIVE R174, `(.L_x_6434) ;  /* 0x00000000ae087348 */ /* 0x000fea0003c00000 */
[----:B------:R0:W1:Y:S02]  /*5930*/  SHFL.DOWN P6, R175, R177, R178, R179 ;  /* 0x080000b2b1af7389 */ /* 0x00006400000c00b3 */
[----:B01----:R-:W-:Y:S01]  /*5940*/  ENDCOLLECTIVE ;  /* 0x000000000000791b */ /* 0x003fe20003800000 */
.L_x_6434:
[----:B------:R-:W-:-:S05]  /*5950*/  FADD.FTZ R172, R171, R172 ;  /* 0x000000acabac7221 */ /* 0x000fca0000010000 */
[----:B------:R-:W-:Y:S02]  /*5960*/  MOV R177, R172 ;  /* 0x000000ac00b17202 */ /* 0x000fe40000000f00 */
[----:B------:R-:W-:-:S07]  /*5970*/  MOV R216, R175 ;  /* 0x000000af00d87202 */ /* 0x000fce0000000f00 */
[----:B------:R-:W-:Y:S05]  /*5980*/  WARPSYNC.COLLECTIVE R174, `(.L_x_6435) ;  /* 0x00000000ae087348 */ /* 0x000fea0003c00000 */
[----:B------:R0:W1:Y:S02]  /*5990*/  SHFL.DOWN P6, R175, R177, R178, R179 ;  /* 0x080000b2b1af7389 */ /* 0x00006400000c00b3 */
[----:B01----:R-:W-:Y:S01]  /*59a0*/  ENDCOLLECTIVE ;  /* 0x000000000000791b */ /* 0x003fe20003800000 */
.L_x_6435:
[----:B------:R-:W-:Y:S01]  /*59b0*/  MOV R217, R175 ;  /* 0x000000af00d97202 */ /* 0x000fe20000000f00 */
[----:B------:R-:W-:Y:S06]  /*59c0*/  BRA `(.L_x_6436) ;  /* 0xffffffc800347947 */ /* 0x000fec000383ffff */
.L_x_6437:
        /* <DEDUP_REMOVED lines=11> */
.L_x_13951:


//--------------------- .text._ZN10layer_norm22ln_bwd_finalize_kernelINS_22Kernel_traits_finalizeILj8192Ef13__nv_bfloat16fS2_fjLb0ELj1024ELj4ENS_18Kernel_traits_baseILj8192EfS2_fS2_fjLj1024EEEEELb0ELb1EEEvNS_9BwdParamsE --------------------------
	.section	.text._ZN10layer_norm22ln_bwd_finalize_kernelINS_22Kernel_traits_finalizeILj8192Ef13__nv_bfloat16fS2_fjLb0ELj1024ELj4ENS_18Kernel_traits_baseILj8192EfS2_fS2_fjLj1024EEEEELb0ELb1EEEvNS_9BwdParamsE,"ax",@progbits
	.align	128
        .global         _ZN10layer_norm22ln_bwd_finalize_kernelINS_22Kernel_traits_finalizeILj8192Ef13__nv_bfloat16fS2_fjLb0ELj1024ELj4ENS_18Kernel_traits_baseILj8192EfS2_fS2_fjLj1024EEEEELb0ELb1EEEvNS_9BwdParamsE
        .type           _ZN10layer_norm22ln_bwd_finalize_kernelINS_22Kernel_traits_finalizeILj8192Ef13__nv_bfloat16fS2_fjLb0ELj1024ELj4ENS_18Kernel_traits_baseILj8192EfS2_fS2_fjLj1024EEEEELb0ELb1EEEvNS_9BwdParamsE,@function
        .size           _ZN10layer_norm22ln_bwd_finalize_kernelINS_22Kernel_traits_finalizeILj8192Ef13__nv_bfloat16fS2_fjLb0ELj1024ELj4ENS_18Kernel_traits_baseILj8192EfS2_fS2_fjLj1024EEEEELb0ELb1EEEvNS_9BwdParamsE,(.L_x_13952 - _ZN10layer_norm22ln_bwd_finalize_kernelINS_22Kernel_traits_finalizeILj8192Ef13__nv_bfloat16fS2_fjLb0ELj1024ELj4ENS_18Kernel_traits_baseILj8192EfS2_fS2_fjLj1024EEEEELb0ELb1EEEvNS_9BwdParamsE)
        .other          _ZN10layer_norm22ln_bwd_finalize_kernelINS_22Kernel_traits_finalizeILj8192Ef13__nv_bfloat16fS2_fjLb0ELj1024ELj4ENS_18Kernel_traits_baseILj8192EfS2_fS2_fjLj1024EEEEELb0ELb1EEEvNS_9BwdParamsE,@"STO_CUDA_ENTRY STV_DEFAULT"
_ZN10layer_norm22ln_bwd_finalize_kernelINS_22Kernel_traits_finalizeILj8192Ef13__nv_bfloat16fS2_fjLb0ELj1024ELj4ENS_18Kernel_traits_baseILj8192EfS2_fS2_fjLj1024EEEEELb0ELb1EEEvNS_9BwdParamsE:
.text._ZN10layer_norm22ln_bwd_finalize_kernelINS_22Kernel_traits_finalizeILj8192Ef13__nv_bfloat16fS2_fjLb0ELj1024ELj4ENS_18Kernel_traits_baseILj8192EfS2_fS2_fjLj1024EEEEELb0ELb1EEEvNS_9BwdParamsE:
        /* <DEDUP_REMOVED lines=26> */
.L_x_6447:
        /* <DEDUP_REMOVED lines=31> */
.L_x_6442:
        /* <DEDUP_REMOVED lines=34> */
.L_x_6441:
[----:B------:R-:W-:Y:S05]  /*05b0*/  BSYNC B1 ;  /* 0x0000000000017941 */ /* 0x000fea0003800000 */
.L_x_6440:
        /* <DEDUP_REMOVED lines=25> */
.L_x_6444:
[----:B------:R-:W-:Y:S05]  /*0750*/  BSYNC B1 ;  /* 0x0000000000017941 */ /* 0x000fea0003800000 */
.L_x_6443:
        /* <DEDUP_REMOVED lines=12> */
.L_x_6439:
[----:B------:R-:W-:Y:S05]  /*0820*/  BSYNC B0 ;  /* 0x0000000000007941 */ /* 0x000fea0003800000 */
.L_x_6438:
        /* <DEDUP_REMOVED lines=29> */
.L_x_6458:
[----:B------:R-:W-:Y:S01]  /*0a00*/  @!P1 SHF.R.U32.HI R12, RZ, 0x3, R0 ;  /* 0x00000003ff0c9819 */ /* 0x000fe20000011600 */
[----:B----4-:R-:W-:Y:S01]  /*0a10*/  FADD.FTZ R14, R9, R14 ;  /* 0x0000000e090e7221 */ /* 0x010fe20000010000 */
[----:B---3--:R-:W-:Y:S02]  /*0a20*/  FADD.FTZ R11, R10, R11 ;  /* 0x0000000b0a0b7221 */ /* 0x008fe40000010000 */
[----:B------:R-:W-:-:S05]  /*0a30*/  @!P1 LOP3.LUT R12, R12, 0x1ffffffc, RZ, 0xc0, !PT ;  /* 0x1ffffffc0c0c9812 */ /* 0x000fca00078ec0ff */
[----:B------:R3:W-:Y:S04]  /*0a40*/  @!P1 STS [R12+UR4+0x2000], R14 ;  /* 0x0020000e0c009988 */ /* 0x0007e80008000804 */
[----:B------:R3:W-:Y:S02]  /*0a50*/  @!P1 STS [R12+UR4+0x2080], R11 ;  /* 0x0020800b0c009988 */ /* 0x0007e40008000804 */
.L_x_6445:
        /* <DEDUP_REMOVED lines=15> */
.L_x_6446:
[----:B------:R-:W-:Y:S01]  /*0b50*/  HFMA2.MMA R19, -RZ, RZ, 0, 5.9604644775390625e-08 ;  /* 0x00000001ff137435 */ /* 0x000fe200000001ff */
[----:B0--3--:R-:W-:Y:S01]  /*0b60*/  MOV R20, R10 ;  /* 0x0000000a00147202 */ /* 0x009fe20000000f00 */
[----:B------:R-:W-:Y:S01]  /*0b70*/  IMAD.MOV.U32 R22, RZ, RZ, 0x1f ;  /* 0x0000001fff167424 */ /* 0x000fe200078e00ff */
[----:B------:R-:W-:-:S08]  /*0b80*/  MOV R17, 0xffffffff ;  /* 0xffffffff00117802 */ /* 0x000fd00000000f00 */
[----:B-12---:R-:W-:Y:S05]  /*0b90*/  WARPSYNC.COLLECTIVE R17, `(.L_x_6448) ;  /* 0x0000000011087348 */ /* 0x006fea0003c00000 */
[----:B------:R0:W3:Y:S02]  /*0ba0*/  SHFL.BFLY P2, R18, R20, R19, R22 ;  /* 0x0c00001314127389 */ /* 0x0000e40000040016 */
[----:B0123--:R-:W-:Y:S01]  /*0bb0*/  ENDCOLLECTIVE ;  /* 0x000000000000791b */ /* 0x00ffe20003800000 */
.L_x_6448:
[----:B------:R-:W-:Y:S01]  /*0bc0*/  HFMA2.MMA R19, -RZ, RZ, 0, 1.1920928955078125e-07 ;  /* 0x00000002ff137435 */ /* 0x000fe200000001ff */
[----:B------:R-:W-:-:S05]  /*0bd0*/  MOV R11, R18 ;  /* 0x00000012000b7202 */ /* 0x000fca0000000f00 */
[----:B------:R-:W-:-:S05]  /*0be0*/  FADD.FTZ R11, R10, R11 ;  /* 0x0000000b0a0b7221 */ /* 0x000fca0000010000 */
[----:B------:R-:W-:-:S07]  /*0bf0*/  MOV R20, R11 ;  /* 0x0000000b00147202 */ /* 0x000fce0000000f00 */
[----:B------:R-:W-:Y:S05]  /*0c00*/  WARPSYNC.COLLECTIVE R17, `(.L_x_6449) ;  /* 0x0000000011087348 */ /* 0x000fea0003c00000 */
[----:B------:R0:W1:Y:S02]  /*0c10*/  SHFL.BFLY P2, R18, R20, R19, R22 ;  /* 0x0c00001314127389 */ /* 0x0000640000040016 */
[----:B01----:R-:W-:Y:S01]  /*0c20*/  ENDCOLLECTIVE ;  /* 0x000000000000791b */ /* 0x003fe20003800000 */
.L_x_6449:
[----:B------:R-:W-:Y:S01]  /*0c30*/  HFMA2.MMA R19, -RZ, RZ, 0, 2.384185791015625e-07 ;  /* 0x00000004ff137435 */ /* 0x000fe200000001ff */
[----:B------:R-:W-:-:S04]  /*0c40*/  IMAD.MOV.U32 R12, RZ, RZ, R18 ;  /* 0x000000ffff0c7224 */ /* 0x000fc800078e0012 */
[----:B------:R-:W-:-:S05]  /*0c50*/  FADD.FTZ R12, R11, R12 ;  /* 0x0000000c0b0c7221 */ /* 0x000fca0000010000 */
[----:B------:R-:W-:-:S07]  /*0c60*/  MOV R20, R12 ;  /* 0x0000000c00147202 */ /* 0x000fce0000000f00 */
[----:B------:R-:W-:Y:S05]  /*0c70*/  WARPSYNC.COLLECTIVE R17, `(.L_x_6450) ;  /* 0x0000000011087348 */ /* 0x000fea0003c00000 */
[----:B------:R0:W1:Y:S02]  /*0c80*/  SHFL.BFLY P2, R18, R20, R19, R22 ;  /* 0x0c00001314127389 */ /* 0x0000640000040016 */
[----:B01----:R-:W-:Y:S01]  /*0c90*/  ENDCOLLECTIVE ;  /* 0x000000000000791b */ /* 0x003fe20003800000 */
.L_x_6450:
[----:B------:R-:W-:Y:S01]  /*0ca0*/  IMAD.MOV.U32 R19, RZ, RZ, 0x8 ;  /* 0x00000008ff137424 */ /* 0x000fe200078e00ff */
[----:B------:R-:W-:-:S05]  /*0cb0*/  MOV R13, R18 ;  /* 0x00000012000d7202 */ /* 0x000fca0000000f00 */
[----:B------:R-:W-:-:S05]  /*0cc0*/  FADD.FTZ R13, R12, R13 ;  /* 0x0000000d0c0d7221 */ /* 0x000fca0000010000 */
[----:B------:R-:W-:-:S07]  /*0cd0*/  MOV R20, R13 ;  /* 0x0000000d00147202 */ /* 0x000fce0000000f00 */
[----:B------:R-:W-:Y:S05]  /*0ce0*/  WARPSYNC.COLLECTIVE R17, `(.L_x_6451) ;  /* 0x0000000011087348 */ /* 0x000fea0003c00000 */
[----:B------:R0:W1:Y:S02]  /*0cf0*/  SHFL.BFLY P2, R18, R20, R19, R22 ;  /* 0x0c00001314127389 */ /* 0x0000640000040016 */
[----:B01----:R-:W-:Y:S01]  /*0d00*/  ENDCOLLECTIVE ;  /* 0x000000000000791b */ /* 0x003fe20003800000 */
.L_x_6451:
[----:B------:R-:W-:Y:S01]  /*0d10*/  HFMA2.MMA R19, -RZ, RZ, 0, 9.5367431640625e-07 ;  /* 0x00000010ff137435 */ /* 0x000fe200000001ff */
[----:B------:R-:W-:-:S05]  /*0d20*/  MOV R10, R18 ;  /* 0x00000012000a7202 */ /* 0x000fca0000000f00 */
[----:B------:R-:W-:-:S05]  /*0d30*/  FADD.FTZ R10, R13, R10 ;  /* 0x0000000a0d0a7221 */ /* 0x000fca0000010000 */
[----:B------:R-:W-:-:S07]  /*0d40*/  MOV R20, R10 ;  /* 0x0000000a00147202 */ /* 0x000fce0000000f00 */
[----:B------:R-:W-:Y:S05]  /*0d50*/  WARPSYNC.COLLECTIVE R17, `(.L_x_6452) ;  /* 0x0000000011087348 */ /* 0x000fea0003c00000 */
[----:B------:R0:W1:Y:S02]  /*0d60*/  SHFL.BFLY P2, R18, R20, R19, R22 ;  /* 0x0c00001314127389 */ /* 0x0000640000040016 */
[----:B01----:R-:W-:Y:S01]  /*0d70*/  ENDCOLLECTIVE ;  /* 0x000000000000791b */ /* 0x003fe20003800000 */
.L_x_6452:
[----:B------:R-:W-:Y:S01]  /*0d80*/  HFMA2.MMA R19, -RZ, RZ, 0, 5.9604644775390625e-08 ;  /* 0x00000001ff137435 */ /* 0x000fe200000001ff */
[----:B------:R-:W-:Y:S01]  /*0d90*/  IMAD.MOV.U32 R20, RZ, RZ, R9 ;  /* 0x000000ffff147224 */ /* 0x000fe200078e0009 */
[----:B------:R-:W-:-:S09]  /*0da0*/  MOV R11, R18 ;  /* 0x00000012000b7202 */ /* 0x000fd20000000f00 */
[----:B------:R-:W-:Y:S05]  /*0db0*/  WARPSYNC.COLLECTIVE R17, `(.L_x_6453) ;  /* 0x0000000011087348 */ /* 0x000fea0003c00000 */
[----:B------:R0:W1:Y:S02]  /*0dc0*/  SHFL.BFLY P2, R18, R20, R19, R22 ;  /* 0x0c00001314127389 */ /* 0x0000640000040016 */
[----:B01----:R-:W-:Y:S01]  /*0dd0*/  ENDCOLLECTIVE ;  /* 0x000000000000791b */ /* 0x003fe20003800000 */
.L_x_6453:
[----:B------:R-:W-:Y:S01]  /*0de0*/  HFMA2.MMA R19, -RZ, RZ, 0, 1.1920928955078125e-07 ;  /* 0x00000002ff137435 */ /* 0x000fe200000001ff */
[----:B------:R-:W-:-:S05]  /*0df0*/  MOV R12, R18 ;  /* 0x00000012000c7202 */ /* 0x000fca0000000f00 */
[----:B------:R-:W-:-:S05]  /*0e00*/  FADD.FTZ R14, R9, R12 ;  /* 0x0000000c090e7221 */ /* 0x000fca0000010000 */
[----:B------:R-:W-:-:S07]  /*0e10*/  MOV R20, R14 ;  /* 0x0000000e00147202 */ /* 0x000fce0000000f00 */
[----:B------:R-:W-:Y:S05]  /*0e20*/  WARPSYNC.COLLECTIVE R17, `(.L_x_6454) ;  /* 0x0000000011087348 */ /* 0x000fea0003c00000 */
[----:B------:R0:W1:Y:S02]  /*0e30*/  SHFL.BFLY P2, R18, R20, R19, R22 ;  /* 0x0c00001314127389 */ /* 0x0000640000040016 */
[----:B01----:R-:W-:Y:S01]  /*0e40*/  ENDCOLLECTIVE ;  /* 0x000000000000791b */ /* 0x003fe20003800000 */
.L_x_6454:
[----:B------:R-:W-:Y:S01]  /*0e50*/  HFMA2.MMA R19, -RZ, RZ, 0, 2.384185791015625e-07 ;  /* 0x00000004ff137435 */ /* 0x000fe200000001ff */
[----:B------:R-:W-:-:S04]  /*0e60*/  IMAD.MOV.U32 R13, RZ, RZ, R18 ;  /* 0x000000ffff0d7224 */ /* 0x000fc800078e0012 */
[----:B------:R-:W-:-:S05]  /*0e70*/  FADD.FTZ R15, R14, R13 ;  /* 0x0000000d0e0f7221 */ /* 0x000fca0000010000 */
[----:B------:R-:W-:-:S07]  /*0e80*/  MOV R20, R15 ;  /* 0x0000000f00147202 */ /* 0x000fce0000000f00 */
[----:B------:R-:W-:Y:S05]  /*0e90*/  WARPSYNC.COLLECTIVE R17, `(.L_x_6455) ;  /* 0x0000000011087348 */ /* 0x000fea0003c00000 */
[----:B------:R0:W1:Y:S02]  /*0ea0*/  SHFL.BFLY P2, R18, R20, R19, R22 ;  /* 0x0c00001314127389 */ /* 0x0000640000040016 */
[----:B01----:R-:W-:Y:S01]  /*0eb0*/  ENDCOLLECTIVE ;  /* 0x000000000000791b */ /* 0x003fe20003800000 */
.L_x_6455:
[----:B------:R-:W-:Y:S01]  /*0ec0*/  IMAD.MOV.U32 R19, RZ, RZ, 0x8 ;  /* 0x00000008ff137424 */ /* 0x000fe200078e00ff */
[----:B------:R-:W-:-:S05]  /*0ed0*/  MOV R16, R18 ;  /* 0x0000001200107202 */ /* 0x000fca0000000f00 */
[----:B------:R-:W-:-:S05]  /*0ee0*/  FADD.FTZ R16, R15, R16 ;  /* 0x000000100f107221 */ /* 0x000fca0000010000 */
[----:B------:R-:W-:-:S07]  /*0ef0*/  MOV R20, R16 ;  /* 0x0000001000147202 */ /* 0x000fce0000000f00 */
[----:B------:R-:W-:Y:S05]  /*0f00*/  WARPSYNC.COLLECTIVE R17, `(.L_x_6456) ;  /* 0x0000000011087348 */ /* 0x000fea0003c00000 */
[----:B------:R0:W1:Y:S02]  /*0f10*/  SHFL.BFLY P2, R18, R20, R19, R22 ;  /* 0x0c00001314127389 */ /* 0x0000640000040016 */
[----:B01----:R-:W-:Y:S01]  /*0f20*/  ENDCOLLECTIVE ;  /* 0x000000000000791b */ /* 0x003fe20003800000 */
.L_x_6456:
[----:B------:R-:W-:Y:S01]  /*0f30*/  HFMA2.MMA R19, -RZ, RZ, 0, 9.5367431640625e-07 ;  /* 0x00000010ff137435 */ /* 0x000fe200000001ff */
[----:B------:R-:W-:-:S05]  /*0f40*/  MOV R9, R18 ;  /* 0x0000001200097202 */ /* 0x000fca0000000f00 */
[----:B------:R-:W-:-:S05]  /*0f50*/  FADD.FTZ R9, R16, R9 ;  /* 0x0000000910097221 */ /* 0x000fca0000010000 */
[----:B------:R-:W-:-:S07]  /*0f60*/  MOV R20, R9 ;  /* 0x0000000900147202 */ /* 0x000fce0000000f00 */
[----:B------:R-:W-:Y:S05]  /*0f70*/  WARPSYNC.COLLECTIVE R17, `(.L_x_6457) ;  /* 0x0000000011087348 */ /* 0x000fea0003c00000 */
[----:B------:R0:W1:Y:S02]  /*0f80*/  SHFL.BFLY P2, R18, R20, R19, R22 ;  /* 0x0c00001314127389 */ /* 0x0000640000040016 */
[----:B01----:R-:W-:Y:S01]  /*0f90*/  ENDCOLLECTIVE ;  /* 0x000000000000791b */ /* 0x003fe20003800000 */
.L_x_6457:
[----:B------:R-:W-:Y:S01]  /*0fa0*/  MOV R14, R18 ;  /* 0x00000012000e7202 */ /* 0x000fe20000000f00 */
[----:B------:R-:W-:Y:S06]  /*0fb0*/  BRA `(.L_x_6458) ;  /* 0xfffffff800907947 */ /* 0x000fec000383ffff */
.L_x_6459:
        /* <DEDUP_REMOVED lines=12> */
.L_x_13952:


//--------------------- .text._ZN10layer_norm13ln_bwd_kernelINS_13Kernel_traitsIf13__nv_bfloat16fS2_fjLj8192ELj1ELj1ELj8ELj16ENS_18Kernel_traits_baseILj8192EfS2_fS2_fjLj256EEEEELb1ELb0ELb1ELb1EEEvNS_9BwdParamsE --------------------------
	.section	.text._ZN10layer_norm13ln_bwd_kernelINS_13Kernel_traitsIf13__nv_bfloat16fS2_fjLj8192ELj1ELj1ELj8ELj16ENS_18Kernel_traits_baseILj8192EfS2_fS2_fjLj256EEEEELb1ELb0ELb1ELb1EEEvNS_9BwdParamsE,"ax",@progbits
	.align	128
        .global         _ZN10layer_norm13ln_bwd_kernelINS_13Kernel_traitsIf13__nv_bfloat16fS2_fjLj8192ELj1ELj1ELj8ELj16ENS_18Kernel_traits_baseILj8192EfS2_fS2_fjLj256EEEEELb1ELb0ELb1ELb1EEEvNS_9BwdParamsE
        .type           _ZN10layer_norm13ln_bwd_kernelINS_13Kernel_traitsIf13__nv_bfloat16fS2_fjLj8192ELj1ELj1ELj8ELj16ENS_18Kernel_traits_baseILj8192EfS2_fS2_fjLj256EEEEELb1ELb0ELb1ELb1EEEvNS_9BwdParamsE,@function
        .size           _ZN10layer_norm13ln_bwd_kernelINS_13Kernel_traitsIf13__nv_bfloat16fS2_fjLj8192ELj1ELj1ELj8ELj16ENS_18Kernel_traits_baseILj8192EfS2_fS2_fjLj256EEEEELb1ELb0ELb1ELb1EEEvNS_9BwdParamsE,(.L_x_13953 - _ZN10layer_norm13ln_bwd_kernelINS_13Kernel_traitsIf13__nv_bfloat16fS2_fjLj8192ELj1ELj1ELj8ELj16ENS_18Kernel_traits_baseILj8192EfS2_fS2_fjLj256EEEEELb1ELb0ELb1ELb1EEEvNS_9BwdParamsE)
        .other          _ZN10layer_norm13ln_bwd_kernelINS_13Kernel_traitsIf13__nv_bfloat16fS2_fjLj8192ELj1ELj1ELj8ELj16ENS_18Kernel_traits_baseILj8192EfS2_fS2_fjLj256EEEEELb1ELb0ELb1ELb1EEEvNS_9BwdParamsE,@"STO_CUDA_ENTRY STV_DEFAULT"
_ZN10layer_norm13ln_bwd_kernelINS_13Kernel_traitsIf13__nv_bfloat16fS2_fjLj8192ELj1ELj1ELj8ELj16ENS_18Kernel_traits_baseILj8192EfS2_fS2_fjLj256EEEEELb1ELb0ELb1ELb1EEEvNS_9BwdParamsE:
.text._ZN10layer_norm13ln_bwd_kernelINS_13Kernel_traitsIf13__nv_bfloat16fS2_fjLj8192ELj1ELj1ELj8ELj16ENS_18Kernel_traits_baseILj8192EfS2_fS2_fjLj256EEEEELb1ELb0ELb1ELb1EEEvNS_9BwdParamsE:
        /* <DEDUP_REMOVED lines=45> */
.L_x_6460:
        /* <DEDUP_REMOVED lines=47> */
.L_x_6530:
[----:B0-----:R-:W0:Y:S08]  /*05c0*/  LDC.64 R168, c[0x0][0x288] ;  /* 0x0000a200ffa87b82 */ /* 0x001e300000000a00 */
[----:B------:R-:W1:Y:S08]  /*05d0*/  LDC.64 R170, c[0x0][0x258] ;  /* 0x00009600ffaa7b82 */ /* 0x000e700000000a00 */
[----:B------:R-:W2:Y:S01]  /*05e0*/  LDC.64 R166, c[0x0][0x280] ;  /* 0x0000a000ffa67b82 */ /* 0x000ea20000000a00 */
[----:B0-----:R-:W-:-:S07]  /*05f0*/  IMAD.WIDE R168, R223, 0x4, R168 ;  /* 0x00000004dfa87825 */ /* 0x001fce00078e02a8 */
[----:B------:R-:W0:Y:S01]  /*0600*/  LDC R234, c[0x0][0x218] ;  /* 0x00008600ffea7b82 */ /* 0x000e220000000800 */
[----:B------:R3:W4:Y:S01]  /*0610*/  LDG.E R174, desc[UR4][R168.64] ;  /* 0x00000004a8ae7981 */ /* 0x000722000c1e1900 */
[----:B-1----:R-:W-:-:S05]  /*0620*/  IMAD.WIDE R170, R223, 0x4, R170 ;  /* 0x00000004dfaa7825 */ /* 0x002fca00078e02aa */
[----:B-----5:R-:W5:Y:S01]  /*0630*/  LDG.E R224, desc[UR4][R170.64] ;  /* 0x00000004aae07981 */ /* 0x020f62000c1e1900 */
[----:B---3--:R-:W1:Y:S01]  /*0640*/  LDC.64 R168, c[0x0][0x250] ;  /* 0x00009400ffa87b82 */ /* 0x008e620000000a00 */
[C---:B--2---:R-:W-:Y:S01]  /*0650*/  IMAD.WIDE R166, R223.reuse, 0x4, R166 ;  /* 0x00000004dfa67825 */ /* 0x044fe200078e02a6 */
[----:B------:R-:W2:Y:S04]  /*0660*/  S2R R165, SR_TID.X ;  /* 0x0000000000a57919 */ /* 0x000ea80000002100 */
[----:B------:R3:W5:Y:S01]  /*0670*/  LDG.E R233, desc[UR4][R166.64] ;  /* 0x00000004a6e97981 */ /* 0x000762000c1e1900 */
[----:B0-----:R-:W-:Y:S01]  /*0680*/  IMAD R172, R223, R234, RZ ;  /* 0x000000eadfac7224 */ /* 0x001fe200078e02ff */
[----:B---3--:R-:W0:Y:S04]  /*0690*/  LDC.64 R166, c[0x0][0x2c8] ;  /* 0x0000b200ffa67b82 */ /* 0x008e280000000a00 */
[----:B------:R-:W-:-:S04]  /*06a0*/  SHF.R.S32.HI R173, RZ, 0x1f, R172 ;  /* 0x0000001fffad7819 */ /* 0x000fc800000114ac */
[----:B------:R-:W-:Y:S01]  /*06b0*/  LEA.HI R173, R173, R172, RZ, 0x3 ;  /* 0x000000acadad7211 */ /* 0x000fe200078f18ff */
[----:B------:R-:W-:Y:S01]  /*06c0*/  BSSY B0, `(.L_x_6462) ;  /* 0x0000180000007945 */ /* 0x000fe20003800000 */
[----:B-1----:R-:W-:Y:S01]  /*06d0*/  IMAD.WIDE R168, R223, 0x4, R168 ;  /* 0x00000004dfa87825 */ /* 0x002fe200078e02a8 */
[----:B--2---:R-:W-:-:S04]  /*06e0*/  LOP3.LUT R232, R165, 0xff, RZ, 0xc0, !PT ;  /* 0x000000ffa5e87812 */ /* 0x004fc800078ec0ff */
[----:B------:R-:W-:Y:S02]  /*06f0*/  LEA.HI.SX32 R235, R173, R232, 0x1d ;  /* 0x000000e8adeb7211 */ /* 0x000fe400078feaff */
[----:B------:R-:W-:Y:S02]  /*0700*/  IADD3 R223, R223, UR8, RZ ;  /* 0x00000008dfdf7c10 */ /* 0x000fe4000fffe0ff */
[C---:B------:R-:W-:Y:S01]  /*0710*/  IADD3 R230, R235.reuse, 0x100, RZ ;  /* 0x00000100ebe67810 */ /* 0x040fe20007ffe0ff */
[C---:B------:R-:W-:Y:S01]  /*0720*/  VIADD R228, R235.reuse, 0x200 ;  /* 0x00000200ebe47836 */ /* 0x040fe20000000000 */
[C---:B------:R-:W-:Y:S01]  /*0730*/  IADD3 R221, R235.reuse, 0x300, RZ ;  /* 0x00000300ebdd7810 */ /* 0x040fe20007ffe0ff */
[----:B0-----:R-:W-:Y:S01]  /*0740*/  IMAD.WIDE.U32 R240, R235, 0x20, R166 ;  /* 0x00000020ebf07825 */ /* 0x001fe200078e00a6 */
        /* <DEDUP_REMOVED lines=8> */
[----:B------:R-:W-:Y:S01]  /*07d0*/  MOV R226, UR14 ;  /* 0x0000000e00e27c02 */ /* 0x000fe20008000f00 */
[----:B------:R-:W-:Y:S01]  /*07e0*/  HFMA2.MMA R243, -RZ, RZ, 0, 0 ;  /* 0x00000000fff37435 */ /* 0x000fe200000001ff */
[----:B------:R-:W-:Y:S02]  /*07f0*/  MOV R225, UR15 ;  /* 0x0000000f00e17c02 */ /* 0x000fe40008000f00 */
[----:B------:R-:W-:-:S04]  /*0800*/  ISETP.NE.U32.AND P0, PT, R226, RZ, PT ;  /* 0x000000ffe200720c */ /* 0x000fc80003f05070 */
[----:B------:R-:W-:-:S03]  /*0810*/  ISETP.NE.AND.EX P0, PT, R225, RZ, PT, P0 ;  /* 0x000000ffe100720c */ /* 0x000fc60003f05300 */
[----:B------:R-:W-:-:S04]  /*0820*/  @P5 VIADD R171, R233, 0xffffffff ;  /* 0xffffffffe9ab5836 */ /* 0x000fc80000000000 */
[----:B------:R-:W-:-:S05]  /*0830*/  @P5 IMAD R171, R171, R234, RZ ;  /* 0x000000eaabab5224 */ /* 0x000fca00078e02ff */
[----:B------:R-:W-:Y:S01]  /*0840*/  @P5 SHF.R.S32.HI R170, RZ, 0x1f, R171 ;  /* 0x0000001fffaa5819 */ /* 0x000fe200000114ab */
[----:B------:R-:W5:Y:S03]  /*0850*/  @P0 LDG.E.128 R52, desc[UR4][R240.64] ;  /* 0x00000004f0340981 */ /* 0x000f66000c1e1d00 */
[----:B------:R-:W-:Y:S01]  /*0860*/  @P5 LEA.HI R171, R170, R171, RZ, 0x3 ;  /* 0x000000abaaab5211 */ /* 0x000fe200078f18ff */
[----:B------:R1:W5:Y:S03]  /*0870*/  @P0 LDG.E.128 R48, desc[UR4][R240.64+0x10] ;  /* 0x00001004f0300981 */ /* 0x000366000c1e1d00 */
[----:B------:R-:W-:Y:S01]  /*0880*/  @P5 LEA.HI.SX32 R243, R171, R232, 0x1d ;  /* 0x000000e8abf35211 */ /* 0x000fe200078feaff */
[----:B------:R2:W5:Y:S03]  /*0890*/  @P0 LDG.E.128 R44, desc[UR4][R238.64] ;  /* 0x00000004ee2c0981 */ /* 0x000566000c1e1d00 */
[C---:B------:R-:W-:Y:S01]  /*08a0*/  IADD3 R173, R243.reuse, 0x200, RZ ;  /* 0x00000200f3ad7810 */ /* 0x040fe20007ffe0ff */
[C---:B------:R-:W-:Y:S01]  /*08b0*/  VIADD R171, R243.reuse, 0x100 ;  /* 0x00000100f3ab7836 */ /* 0x040fe20000000000 */
[C---:B------:R-:W-:Y:S01]  /*08c0*/  IADD3 R175, R243.reuse, 0x300, RZ ;  /* 0x00000300f3af7810 */ /* 0x040fe20007ffe0ff */
[--C-:B0-----:R-:W-:Y:S01]  /*08d0*/  IMAD.WIDE.U32 R242, R243, 0x8, R168.reuse ;  /* 0x00000008f3f27825 */ /* 0x101fe200078e00a8 */
[----:B------:R2:W5:Y:S03]  /*08e0*/  @P0 LDG.E.128 R40, desc[UR4][R238.64+0x10] ;  /* 0x00001004ee280981 */ /* 0x000566000c1e1d00 */
[--C-:B-1----:R-:W-:Y:S01]  /*08f0*/  IMAD.WIDE.U32 R240, R171, 0x8, R168.reuse ;  /* 0x00000008abf07825 */ /* 0x102fe200078e00a8 */
[----:B------:R2:W5:Y:S03]  /*0900*/  @P0 LDG.E.128 R36, desc[UR4][R236.64] ;  /* 0x00000004ec240981 */ /* 0x000566000c1e1d00 */
[--C-:B------:R-:W-:Y:S01]  /*0910*/  IMAD.WIDE.U32 R170, R173, 0x8, R168.reuse ;  /* 0x00000008adaa7825 */ /* 0x100fe200078e00a8 */
[----:B------:R2:W5:Y:S03]  /*0920*/  @P0 LDG.E.128 R32, desc[UR4][R236.64+0x10] ;  /* 0x00001004ec200981 */ /* 0x000566000c1e1d00 */
[----:B------:R-:W-:Y:S01]  /*0930*/  IMAD.WIDE.U32 R168, R175, 0x8, R168 ;  /* 0x00000008afa87825 */ /* 0x000fe200078e00a8 */
[----:B------:R2:W5:Y:S04]  /*0940*/  @P0 LDG.E.128 R28, desc[UR4][R166.64] ;  /* 0x00000004a61c0981 */ /* 0x000568000c1e1d00 */
[----:B------:R2:W5:Y:S04]  /*0950*/  @P0 LDG.E.128 R24, desc[UR4][R166.64+0x10] ;  /* 0x00001004a6180981 */ /* 0x000568000c1e1d00 */
[----:B------:R-:W5:Y:S04]  /*0960*/  LDG.E.64 R242, desc[UR4][R242.64] ;  /* 0x00000004f2f27981 */ /* 0x000f68000c1e1b00 */
[----:B------:R-:W5:Y:S04]  /*0970*/  LDG.E.64 R240, desc[UR4][R240.64] ;  /* 0x00000004f0f07981 */ /* 0x000f68000c1e1b00 */
[----:B------:R2:W5:Y:S04]  /*0980*/  LDG.E.64 R238, desc[UR4][R170.64] ;  /* 0x00000004aaee7981 */ /* 0x000568000c1e1b00 */
[----:B------:R2:W5:Y:S01]  /*0990*/  LDG.E.64 R236, desc[UR4][R168.64] ;  /* 0x00000004a8ec7981 */ /* 0x000562000c1e1b00 */
[----:B------:R-:W-:Y:S01]  /*09a0*/  CS2R R172, SRZ ;  /* 0x0000000000ac7805 */ /* 0x000fe2000001ff00 */
[----:B------:R-:W-:Y:S06]  /*09b0*/  BRA `(.L_x_6464) ;  /* 0x0000001400407947 */ /* 0x000fec0003800000 */
.L_x_6463:
[----:B------:R-:W0:Y:S01]  /*09c0*/  LDC.64 R180, c[0x0][0x238] ;  /* 0x00008e00ffb47b82 */ /* 0x000e220000000a00 */
[----:B------:R-:W-:Y:S01]  /*09d0*/  VIADD R3, R174, 0xffffffff ;  /* 0xffffffffae037836 */ /* 0x000fe20000000000 */
[----:B------:R-:W2:Y:S03]  /*09e0*/  LDG.E R196, desc[UR4][R168.64] ;  /* 0x00000004a8c47981 */ /* 0x000ea6000c1e1900 */
[----:B------:R-:W-:-:S03]  /*09f0*/  IMAD R3, R3, R234, RZ ;  /* 0x000000ea03037224 */ /* 0x000fc600078e02ff */
[----:B------:R-:W1:Y:S02]  /*0a00*/  LDC.64 R188, c[0x0][0x2b8] ;  /* 0x0000ae00ffbc7b82 */ /* 0x000e640000000a00 */
[----:B------:R-:W-:-:S04]  /*0a10*/  SHF.R.S32.HI R0, RZ, 0x1f, R3 ;  /* 0x0000001fff007819 */ /* 0x000fc80000011403 */
[----:B------:R-:W-:Y:S02]  /*0a20*/  LEA.HI R3, R0, R3, RZ, 0x3 ;  /* 0x0000000300037211 */ /* 0x000fe400078f18ff */
[----:B-----5:R-:W-:Y:S01]  /*0a30*/  ISETP.GE.AND P5, PT, R233, 0x1, PT ;  /* 0x00000001e900780c */ /* 0x020fe20003fa6270 */
[----:B------:R-:W3:Y:S01]  /*0a40*/  LDC.64 R202, c[0x0][0x240] ;  /* 0x00009000ffca7b82 */ /* 0x000ee20000000a00 */
[----:B------:R-:W-:-:S04]  /*0a50*/  LEA.HI.SX32 R185, R3, R232, 0x1d ;  /* 0x000000e803b97211 */ /* 0x000fc800078feaff */
[----:B------:R-:W-:Y:S01]  /*0a60*/  IADD3 R177, R185, 0x200, RZ ;  /* 0x00000200b9b17810 */ /* 0x000fe20007ffe0ff */
[----:B0-----:R-:W-:Y:S01]  /*0a70*/  IMAD.WIDE.U32 R2, R235, 0x20, R180 ;  /* 0x00000020eb027825 */ /* 0x001fe200078e00b4 */
[----:B------:R-:W-:-:S03]  /*0a80*/  IADD3 R21, R185, 0x100, RZ ;  /* 0x00000100b9157810 */ /* 0x000fc60007ffe0ff */
[----:B------:R-:W-:Y:S01]  /*0a90*/  IMAD.WIDE.U32 R198, R230, 0x20, R180 ;  /* 0x00000020e6c67825 */ /* 0x000fe200078e00b4 */
[----:B------:R-:W4:Y:S03]  /*0aa0*/  LDG.E.128 R4, desc[UR4][R2.64] ;  /* 0x0000000402047981 */ /* 0x000f26000c1e1d00 */
[--C-:B-1----:R-:W-:Y:S01]  /*0ab0*/  IMAD.WIDE.U32 R8, R185, 0x10, R188.reuse ;  /* 0x00000010b9087825 */ /* 0x102fe200078e00bc */
[----:B------:R0:W4:Y:S03]  /*0ac0*/  LDG.E.128 R12, desc[UR4][R2.64+0x10] ;  /* 0x00001004020c7981 */ /* 0x000126000c1e1d00 */
[----:B------:R-:W-:Y:S01]  /*0ad0*/  IMAD.WIDE.U32 R176, R177, 0x10, R188 ;  /* 0x00000010b1b07825 */ /* 0x000fe200078e00bc */
[----:B------:R-:W4:Y:S03]  /*0ae0*/  LDG.E.128 R16, desc[UR4][R198.64] ;  /* 0x00000004c6107981 */ /* 0x000f26000c1e1d00 */
[----:B------:R-:W-:Y:S01]  /*0af0*/  VIADD R185, R185, 0x300 ;  /* 0x00000300b9b97836 */ /* 0x000fe20000000000 */
[----:B------:R-:W4:Y:S01]  /*0b00*/  LDG.E.128 R8, desc[UR4][R8.64] ;  /* 0x0000000408087981 */ /* 0x000f22000c1e1d00 */
[----:B0-----:R-:W-:-:S03]  /*0b10*/  IMAD.WIDE.U32 R2, R221, 0x20, R180 ;  /* 0x00000020dd027825 */ /* 0x001fc600078e00b4 */
[----:B------:R-:W4:Y:S01]  /*0b20*/  LDG.E.128 R176, desc[UR4][R176.64] ;  /* 0x00000004b0b07981 */ /* 0x000f22000c1e1d00 */
[----:B------:R-:W-:-:S03]  /*0b30*/  IMAD.WIDE.U32 R20, R21, 0x10, R188 ;  /* 0x0000001015147825 */ /* 0x000fc600078e00bc */
[----:B------:R-:W4:Y:S01]  /*0b40*/  LDG.E.128 R192, desc[UR4][R2.64+0x10] ;  /* 0x0000100402c07981 */ /* 0x000f22000c1e1d00 */
[----:B------:R-:W-:-:S03]  /*0b50*/  IMAD.WIDE.U32 R188, R185, 0x10, R188 ;  /* 0x00000010b9bc7825 */ /* 0x000fc600078e00bc */
[----:B------:R0:W4:Y:S01]  /*0b60*/  LDG.E.128 R184, desc[UR4][R2.64] ;  /* 0x0000000402b87981 */ /* 0x000122000c1e1d00 */
[----:B------:R-:W-:-:S03]  /*0b70*/  IMAD.WIDE.U32 R200, R228, 0x20, R180 ;  /* 0x00000020e4c87825 */ /* 0x000fc600078e00b4 */
[----:B------:R-:W4:Y:S04]  /*0b80*/  LDG.E.128 R20, desc[UR4][R20.64] ;  /* 0x0000000414147981 */ /* 0x000f28000c1e1d00 */
[----:B------:R-:W4:Y:S04]  /*0b90*/  LDG.E.128 R172, desc[UR4][R200.64] ;  /* 0x00000004c8ac7981 */ /* 0x000f28000c1e1d00 */
[----:B------:R-:W4:Y:S04]  /*0ba0*/  LDG.E.128 R180, desc[UR4][R200.64+0x10] ;  /* 0x00001004c8b47981 */ /* 0x000f28000c1e1d00 */
[----:B------:R-:W4:Y:S04]  /*0bb0*/  LDG.E.128 R188, desc[UR4][R188.64] ;  /* 0x00000004bcbc7981 */ /* 0x000f28000c1e1d00 */
[----:B------:R1:W4:Y:S01]  /*0bc0*/  LDG.E.128 R168, desc[UR4][R198.64+0x10] ;  /* 0x00001004c6a87981 */ /* 0x000322000c1e1d00 */
[----:B------:R-:W-:-:S05]  /*0bd0*/  @P5 IADD3 R197, R233, -0x1, RZ ;  /* 0xffffffffe9c55810 */ /* 0x000fca0007ffe0ff */
[----:B------:R-:W-:-:S05]  /*0be0*/  @P5 IMAD R197, R197, R234, RZ ;  /* 0x000000eac5c55224 */ /* 0x000fca00078e02ff */
[----:B------:R-:W-:-:S04]  /*0bf0*/  @P5 SHF.R.S32.HI R0, RZ, 0x1f, R197 ;  /* 0x0000001fff005819 */ /* 0x000fc800000114c5 */
[----:B------:R-:W-:Y:S02]  /*0c00*/  @P5 LEA.HI R197, R0, R197, RZ, 0x3 ;  /* 0x000000c500c55211 */ /* 0x000fe400078f18ff */
[----:B------:R-:W-:Y:S02]  /*0c10*/  MOV R243, RZ ;  /* 0x000000ff00f37202 */ /* 0x000fe40000000f00 */
[----:B------:R-:W-:-:S04]  /*0c20*/  @P5 LEA.HI.SX32 R243, R197, R232, 0x1d ;  /* 0x000000e8c5f35211 */ /* 0x000fc800078feaff */
[C---:B0-----:R-:W-:Y:S01]  /*0c30*/  IADD3 R3, R243.reuse, 0x100, RZ ;  /* 0x00000100f3037810 */ /* 0x041fe20007ffe0ff */
[C---:B-1----:R-:W-:Y:S01]  /*0c40*/  VIADD R199, R243.reuse, 0x200 ;  /* 0x00000200f3c77836 */ /* 0x042fe20000000000 */
[C---:B------:R-:W-:Y:S01]  /*0c50*/  IADD3 R201, R243.reuse, 0x300, RZ ;  /* 0x00000300f3c97810 */ /* 0x040fe20007ffe0ff */
[----:B---3--:R-:W-:-:S06]  /*0c60*/  IMAD.WIDE.U32 R242, R243, 0x8, R202 ;  /* 0x00000008f3f27825 */ /* 0x008fcc00078e00ca */
[----:B------:R-:W5:Y:S01]  /*0c70*/  LDG.E.64 R242, desc[UR4][R242.64] ;  /* 0x00000004f2f27981 */ /* 0x000f62000c1e1b00 */
[----:B------:R-:W-:Y:S01]  /*0c80*/  MOV R226, UR14 ;  /* 0x0000000e00e27c02 */ /* 0x000fe20008000f00 */
[----:B------:R-:W-:-:S03]  /*0c90*/  IMAD.U32 R225, RZ, RZ, UR15 ;  /* 0x0000000fffe17e24 */ /* 0x000fc6000f8e00ff */
[----:B------:R-:W-:-:S04]  /*0ca0*/  ISETP.NE.U32.AND P0, PT, R226, RZ, PT ;  /* 0x000000ffe200720c */ /* 0x000fc80003f05070 */
[----:B------:R-:W-:Y:S01]  /*0cb0*/  ISETP.NE.AND.EX P0, PT, R225, RZ, PT, P0 ;  /* 0x000000ffe100720c */ /* 0x000fe20003f05300 */
[----:B------:R-:W-:-:S12]  /*0cc0*/  IMAD.WIDE.U32 R2, R3, 0x8, R202 ;  /* 0x0000000803027825 */ /* 0x000fd800078e00ca */
[----:B------:R-:W5:Y:S04]  /*0cd0*/  @P0 LDG.E.128 R52, desc[UR4][R240.64] ;  /* 0x00000004f0340981 */ /* 0x000f68000c1e1d00 */
[----:B------:R-:W5:Y:S04]  /*0ce0*/  @P0 LDG.E.128 R48, desc[UR4][R240.64+0x10] ;  /* 0x00001004f0300981 */ /* 0x000f68000c1e1d00 */
[----:B------:R-:W5:Y:S04]  /*0cf0*/  @P0 LDG.E.128 R44, desc[UR4][R238.64] ;  /* 0x00000004ee2c0981 */ /* 0x000f68000c1e1d00 */
[----:B------:R-:W5:Y:S04]  /*0d00*/  @P0 LDG.E.128 R40, desc[UR4][R238.64+0x10] ;  /* 0x00001004ee280981 */ /* 0x000f68000c1e1d00 */
[----:B------:R-:W5:Y:S04]  /*0d10*/  @P0 LDG.E.128 R36, desc[UR4][R236.64] ;  /* 0x00000004ec240981 */ /* 0x000f68000c1e1d00 */
[----:B------:R-:W5:Y:S04]  /*0d20*/  @P0 LDG.E.128 R32, desc[UR4][R236.64+0x10] ;  /* 0x00001004ec200981 */ /* 0x000f68000c1e1d00 */
[----:B------:R-:W5:Y:S04]  /*0d30*/  @P0 LDG.E.128 R28, desc[UR4][R166.64] ;  /* 0x00000004a61c0981 */ /* 0x000f68000c1e1d00 */
[----:B------:R-:W5:Y:S01]  /*0d40*/  @P0 LDG.E.128 R24, desc[UR4][R166.64+0x10] ;  /* 0x00001004a6180981 */ /* 0x000f62000c1e1d00 */
[----:B------:R-:W-:Y:S01]  /*0d50*/  ISETP.NE.AND P0, PT, R222, RZ, PT ;  /* 0x000000ffde00720c */ /* 0x000fe20003f05270 */
[----:B------:R-:W-:-:S02]  /*0d60*/  IMAD.WIDE.U32 R198, R199, 0x8, R202 ;  /* 0x00000008c7c67825 */ /* 0x000fc400078e00ca */
[----:B------:R0:W5:Y:S02]  /*0d70*/  LDG.E.64 R240, desc[UR4][R2.64] ;  /* 0x0000000402f07981 */ /* 0x000164000c1e1b00 */
[----:B------:R-:W-:Y:S02]  /*0d80*/  IMAD.WIDE.U32 R200, R201, 0x8, R202 ;  /* 0x00000008c9c87825 */ /* 0x000fe400078e00ca */
[----:B------:R1:W5:Y:S04]  /*0d90*/  LDG.E.64 R238, desc[UR4][R198.64] ;  /* 0x00000004c6ee7981 */ /* 0x000368000c1e1b00 */
[----:B------:R3:W5:Y:S01]  /*0da0*/  LDG.E.64 R236, desc[UR4][R200.64] ;  /* 0x00000004c8ec7981 */ /* 0x000762000c1e1b00 */
[----:B--2---:R-:W-:-:S05]  /*0db0*/  FSEL R196, R196, RZ, !P0 ;  /* 0x000000ffc4c47208 */ /* 0x004fca0004000000 */
[C---:B----4-:R-:W-:Y:S01]  /*0dc0*/  FADD.FTZ R220, -R196.reuse, R4 ;  /* 0x00000004c4dc7221 */ /* 0x050fe20000010100 */
[----:B------:R-:W-:-:S03]  /*0dd0*/  FADD.FTZ R218, -R196, R5 ;  /* 0x00000005c4da7221 */ /* 0x000fc60000010100 */
[----:B------:R-:W-:Y:S01]  /*0de0*/  FMUL.FTZ R220, R224, R220 ;  /* 0x000000dce0dc7220 */ /* 0x000fe20000410000 */
[C---:B------:R-:W-:Y:S01]  /*0df0*/  FADD.FTZ R205, -R196.reuse, R16 ;  /* 0x00000010c4cd7221 */ /* 0x040fe20000010100 */
[----:B------:R-:W-:Y:S01]  /*0e00*/  FADD.FTZ R202, -R196, R19 ;  /* 0x00000013c4ca7221 */ /* 0x000fe20000010100 */
[C---:B------:R-:W-:Y:S02]  /*0e10*/  PRMT R0, R8.reuse, 0x7632, R0 ;  /* 0x0000763208007816 */ /* 0x040fe40000000000 */
[----:B------:R-:W-:Y:S02]  /*0e20*/  SHF.L.U32 R8, R8, 0x10, RZ ;  /* 0x0000001008087819 */ /* 0x000fe400000006ff */
[C---:B------:R-:W-:Y:S01]  /*0e30*/  PRMT R16, R178.reuse, 0x7632, R16 ;  /* 0x00007632b2107816 */ /* 0x040fe20000000010 */
[----:B------:R-:W-:Y:S01]  /*0e40*/  IMAD.U32 R19, R178, 0x10000, RZ ;  /* 0x00010000b2137824 */ /* 0x000fe200078e00ff */
[----:B0-----:R-:W-:Y:S01]  /*0e50*/  PRMT R3, R10, 0x7632, R3 ;  /* 0x000076320a037816 */ /* 0x001fe20000000003 */
[----:B------:R-:W-:-:S02]  /*0e60*/  IMAD.U32 R0, R0, 0x10000, RZ ;  /* 0x0001000000007824 */ /* 0x000fc400078e00ff */
[-C--:B------:R-:W-:Y:S01]  /*0e70*/  FMUL.FTZ R219, R84, R8.reuse ;  /* 0x0000000854db7220 */ /* 0x080fe20000410000 */
[C---:B------:R-:W-:Y:S01]  /*0e80*/  FADD.FTZ R178, -R196.reuse, R186 ;  /* 0x000000bac4b27221 */ /* 0x040fe20000010100 */
[----:B------:R-:W-:Y:S01]  /*0e90*/  FADD.FTZ R186, -R196, R187 ;  /* 0x000000bbc4ba7221 */ /* 0x000fe20000010100 */
[C---:B------:R-:W-:Y:S01]  /*0ea0*/  PRMT R2, R9.reuse, 0x7632, R2 ;  /* 0x0000763209027816 */ /* 0x040fe20000000002 */
[----:B------:R-:W-:Y:S01]  /*0eb0*/  FFMA.FTZ R88, R220, R8, R88 ;  /* 0x00000008dc587223 */ /* 0x000fe20000010058 */
[----:B------:R-:W-:Y:S01]  /*0ec0*/  FMUL.FTZ R187, R224, R178 ;  /* 0x000000b2e0bb7220 */ /* 0x000fe20000410000 */
[----:B------:R-:W-:Y:S01]  /*0ed0*/  FADD.FTZ R148, R148, R8 ;  /* 0x0000000894947221 */ /* 0x000fe20000010000 */
[----:B------:R-:W-:Y:S01]  /*0ee0*/  IMAD.U32 R9, R9, 0x10000, RZ ;  /* 0x0001000009097824 */ /* 0x000fe200078e00ff */
[----:B------:R-:W-:Y:S01]  /*0ef0*/  SHF.L.U32 R8, R3, 0x10, RZ ;  /* 0x0000001003087819 */ /* 0x000fe200000006ff */
[----:B------:R-:W-:Y:S01]  /*0f00*/  FMUL.FTZ R217, R85, R0 ;  /* 0x0000000055d97220 */ /* 0x000fe20000410000 */
[----:B------:R-:W-:Y:S01]  /*0f10*/  FADD.FTZ R178, RZ, R219 ;  /* 0x000000dbffb27221 */ /* 0x000fe20000010000 */
[----:B------:R-:W-:Y:S01]  /*0f20*/  FADD.FTZ R216, -R196, R6 ;  /* 0x00000006c4d87221 */ /* 0x000fe20000010100 */
[----:B------:R-:W-:Y:S01]  /*0f30*/  FMUL.FTZ R218, R224, R218 ;  /* 0x000000dae0da7220 */ /* 0x000fe20000410000 */
[----:B------:R-:W-:Y:S01]  /*0f40*/  FFMA.FTZ R3, R220, R219, RZ ;  /* 0x000000dbdc037223 */ /* 0x000fe200000100ff */
[----:B------:R-:W-:Y:S01]  /*0f50*/  SHF.L.U32 R2, R2, 0x10, RZ ;  /* 0x0000001002027819 */ /* 0x000fe200000006ff */
[----:B------:R-:W-:Y:S01]  /*0f60*/  FMUL.FTZ R215, R86, R9 ;  /* 0x0000000956d77220 */ /* 0x000fe20000410000 */
[----:B------:R-:W-:Y:S01]  /*0f70*/  FADD.FTZ R178, R178, R217 ;  /* 0x000000d9b2b27221 */ /* 0x000fe20000010000 */
[C---:B------:R-:W-:Y:S01]  /*0f80*/  FADD.FTZ R214, -R196.reuse, R7 ;  /* 0x00000007c4d67221 */ /* 0x040fe20000010100 */
[----:B------:R-:W-:Y:S01]  /*0f90*/  PRMT R4, R11, 0x7632, R4 ;  /* 0x000076320b047816 */ /* 0x000fe20000000004 */
[----:B------:R-:W-:Y:S01]  /*0fa0*/  FADD.FTZ R210, -R196, R13 ;  /* 0x0000000dc4d27221 */ /* 0x000fe20000010100 */
[----:B------:R-:W-:Y:S01]  /*0fb0*/  FMUL.FTZ R216, R224, R216 ;  /* 0x000000d8e0d87220 */ /* 0x000fe20000410000 */
[----:B------:R-:W-:Y:S01]  /*0fc0*/  FFMA.FTZ R3, R218, R217, R3 ;  /* 0x000000d9da037223 */ /* 0x000fe20000010003 */
[C---:B------:R-:W-:Y:S01]  /*0fd0*/  FADD.FTZ R212, -R196.reuse, R12 ;  /* 0x0000000cc4d47221 */ /* 0x040fe20000010100 */
[----:B------:R-:W-:Y:S01]  /*0fe0*/  FADD.FTZ R206, -R196, R15 ;  /* 0x0000000fc4ce7221 */ /* 0x000fe20000010100 */
[----:B------:R-:W-:Y:S01]  /*0ff0*/  PRMT R7, R22, 0x7632, R7 ;  /* 0x0000763216077816 */ /* 0x000fe20000000007 */
[----:B------:R-:W-:Y:S01]  /*1000*/  FADD.FTZ R185, -R196, R185 ;  /* 0x000000b9c4b97221 */ /* 0x000fe20000010100 */
[----:B------:R-:W-:Y:S01]  /*1010*/  SHF.L.U32 R13, R22, 0x10, RZ ;  /* 0x00000010160d7819 */ /* 0x000fe200000006ff */
[C---:B------:R-:W-:Y:S01]  /*1020*/  IMAD.U32 R22, R23.reuse, 0x10000, RZ ;  /* 0x0001000017167824 */ /* 0x040fe200078e00ff */
[----:B------:R-:W-:Y:S01]  /*1030*/  SHF.L.U32 R10, R10, 0x10, RZ ;  /* 0x000000100a0a7819 */ /* 0x000fe200000006ff */
[C---:B------:R-:W-:Y:S01]  /*1040*/  FADD.FTZ R211, -R196.reuse, R192 ;  /* 0x000000c0c4d37221 */ /* 0x040fe20000010100 */
[----:B------:R-:W-:Y:S01]  /*1050*/  PRMT R12, R23, 0x7632, R12 ;  /* 0x00007632170c7816 */ /* 0x000fe2000000000c */
[C---:B------:R-:W-:Y:S01]  /*1060*/  FADD.FTZ R23, -R196.reuse, R173 ;  /* 0x000000adc4177221 */ /* 0x040fe20000010100 */
[----:B------:R-:W-:Y:S01]  /*1070*/  FADD.FTZ R207, -R196, R174 ;  /* 0x000000aec4cf7221 */ /* 0x000fe20000010100 */
[----:B------:R-:W-:Y:S01]  /*1080*/  FMUL.FTZ R213, R87, R2 ;  /* 0x0000000257d57220 */ /* 0x000fe20000410000 */
[----:B------:R-:W-:Y:S01]  /*1090*/  FADD.FTZ R178, R178, R215 ;  /* 0x000000d7b2b27221 */ /* 0x000fe20000010000 */
[----:B------:R-:W-:Y:S01]  /*10a0*/  FADD.FTZ R182, -R196, R182 ;  /* 0x000000b6c4b67221 */ /* 0x000fe20000010100 */
[----:B------:R-:W-:Y:S01]  /*10b0*/  PRMT R173, R188, 0x7632, R173 ;  /* 0x00007632bcad7816 */ /* 0x000fe200000000ad */
[----:B------:R-:W-:Y:S01]  /*10c0*/  FMUL.FTZ R214, R224, R214 ;  /* 0x000000d6e0d67220 */ /* 0x000fe20000410000 */
[----:B------:R-:W-:Y:S01]  /*10d0*/  SHF.L.U32 R174, R188, 0x10, RZ ;  /* 0x00000010bcae7819 */ /* 0x000fe200000006ff */
[----:B------:R-:W-:Y:S01]  /*10e0*/  FFMA.FTZ R3, R216, R215, R3 ;  /* 0x000000d7d8037223 */ /* 0x000fe20000010003 */
[C---:B------:R-:W-:Y:S01]  /*10f0*/  FADD.FTZ R208, -R196.reuse, R14 ;  /* 0x0000000ec4d07221 */ /* 0x040fe20000010100 */
[----:B------:R-:W-:Y:S01]  /*1100*/  FADD.FTZ R184, -R196, R184 ;  /* 0x000000b8c4b87221 */ /* 0x000fe20000010100 */
[C---:B------:R-:W-:Y:S01]  /*1110*/  FMUL.FTZ R206, R224.reuse, R206 ;  /* 0x000000cee0ce7220 */ /* 0x040fe20000410000 */
[----:B------:R-:W-:Y:S01]  /*1120*/  FMUL.FTZ R188, R224, R185 ;  /* 0x000000b9e0bc7220 */ /* 0x000fe20000410000 */
[----:B------:R-:W-:Y:S01]  /*1130*/  IMAD.U32 R4, R4, 0x10000, RZ ;  /* 0x0001000004047824 */ /* 0x000fe200078e00ff */
[----:B------:R-:W-:Y:S01]  /*1140*/  PRMT R14, R176, 0x7632, R14 ;  /* 0x00007632b00e7816 */ /* 0x000fe2000000000e */
[----:B------:R-:W-:Y:S01]  /*1150*/  FADD.FTZ R209, -R196, R193 ;  /* 0x000000c1c4d17221 */ /* 0x000fe20000010100 */
[----:B------:R-:W-:Y:S01]  /*1160*/  FMUL.FTZ R185, R224, R211 ;  /* 0x000000d3e0b97220 */ /* 0x000fe20000410000 */
[C---:B-1----:R-:W-:Y:S01]  /*1170*/  FADD.FTZ R198, -R196.reuse, R171 ;  /* 0x000000abc4c67221 */ /* 0x042fe20000010100 */
[--C-:B------:R-:W-:Y:S01]  /*1180*/  FADD.FTZ R197, -R196, R172.reuse ;  /* 0x000000acc4c57221 */ /* 0x100fe20000010100 */
[C---:B------:R-:W-:Y:S01]  /*1190*/  PRMT R167, R191.reuse, 0x7632, R167 ;  /* 0x00007632bfa77816 */ /* 0x040fe200000000a7 */
[----:B------:R-:W-:Y:S01]  /*11a0*/  FMUL.FTZ R211, R80, R10 ;  /* 0x0000000a50d37220 */ /* 0x000fe20000410000 */
[----:B------:R-:W-:Y:S01]  /*11b0*/  SHF.L.U32 R166, R191, 0x10, RZ ;  /* 0x00000010bfa67819 */ /* 0x000fe200000006ff */
[----:B------:R-:W-:Y:S01]  /*11c0*/  FADD.FTZ R178, R178, R213 ;  /* 0x000000d5b2b27221 */ /* 0x000fe20000010000 */
[C---:B------:R-:W-:Y:S01]  /*11d0*/  PRMT R172, R189.reuse, 0x7632, R172 ;  /* 0x00007632bdac7816 */ /* 0x040fe200000000ac */
[----:B------:R-:W-:-:S02]  /*11e0*/  IMAD.U32 R171, R189, 0x10000, RZ ;  /* 0x00010000bdab7824 */ /* 0x000fc400078e00ff */
[C---:B------:R-:W-:Y:S01]  /*11f0*/  FMUL.FTZ R212, R224.reuse, R212 ;  /* 0x000000d4e0d47220 */ /* 0x040fe20000410000 */
[----:B------:R-:W-:Y:S01]  /*1200*/  FMUL.FTZ R191, R224, R182 ;  /* 0x000000b6e0bf7220 */ /* 0x000fe20000410000 */
[----:B------:R-:W-:Y:S01]  /*1210*/  FFMA.FTZ R3, R214, R213, R3 ;  /* 0x000000d5d6037223 */ /* 0x000fe20000010003 */
[----:B------:R-:W-:Y:S01]  /*1220*/  FMUL.FTZ R189, R224, R184 ;  /* 0x000000b8e0bd7220 */ /* 0x000fe20000410000 */
[----:B------:R-:W-:Y:S01]  /*1230*/  FADD.FTZ R147, R147, R4 ;  /* 0x0000000493937221 */ /* 0x000fe20000010000 */
[-C--:B------:R-:W-:Y:S01]  /*1240*/  FFMA.FTZ R95, R206, R4.reuse, R95 ;  /* 0x00000004ce5f7223 */ /* 0x080fe2000001005f */
[----:B------:R-:W-:Y:S01]  /*1250*/  FMUL.FTZ R182, R83, R4 ;  /* 0x0000000453b67220 */ /* 0x000fe20000410000 */
[----:B------:R-:W-:Y:S01]  /*1260*/  SHF.L.U32 R11, R11, 0x10, RZ ;  /* 0x000000100b0b7819 */ /* 0x000fe200000006ff */
[----:B------:R-:W-:Y:S01]  /*1270*/  FMUL.FTZ R184, R224, R209 ;  /* 0x000000d1e0b87220 */ /* 0x000fe20000410000 */
[----:B------:R-:W-:Y:S01]  /*1280*/  SHF.L.U32 R4, R14, 0x10, RZ ;  /* 0x000000100e047819 */ /* 0x000fe200000006ff */
[----:B------:R-:W-:Y:S01]  /*1290*/  FMUL.FTZ R209, R81, R8 ;  /* 0x0000000851d17220 */ /* 0x000fe20000410000 */
[----:B------:R-:W-:Y:S01]  /*12a0*/  FADD.FTZ R14, R178, R211 ;  /* 0x000000d3b20e7221 */ /* 0x000fe20000010000 */
[C---:B------:R-:W-:Y:S01]  /*12b0*/  FADD.FTZ R203, -R196.reuse, R18 ;  /* 0x00000012c4cb7221 */ /* 0x040fe20000010100 */
[----:B---3--:R-:W-:Y:S01]  /*12c0*/  FADD.FTZ R200, -R196, R169 ;  /* 0x000000a9c4c87221 */ /* 0x008fe20000010100 */
[----:B------:R-:W-:Y:S01]  /*12d0*/  FMUL.FTZ R210, R224, R210 ;  /* 0x000000d2e0d27220 */ /* 0x000fe20000410000 */
[----:B------:R-:W-:Y:S01]  /*12e0*/  FFMA.FTZ R3, R212, R211, R3 ;  /* 0x000000d3d4037223 */ /* 0x000fe20000010003 */
[----:B------:R-:W-:Y:S01]  /*12f0*/  FADD.FTZ R169, -R196, R195 ;  /* 0x000000c3c4a97221 */ /* 0x000fe20000010100 */
[----:B------:R-:W-:Y:S01]  /*1300*/  PRMT R5, R20, 0x7632, R5 ;  /* 0x0000763214057816 */ /* 0x000fe20000000005 */
[----:B------:R-:W-:Y:S01]  /*1310*/  FMUL.FTZ R195, R224, R207 ;  /* 0x000000cfe0c37220 */ /* 0x000fe20000410000 */
[C---:B------:R-:W-:Y:S01]  /*1320*/  PRMT R6, R21.reuse, 0x7632, R6 ;  /* 0x0000763215067816 */ /* 0x040fe20000000006 */
[----:B------:R-:W-:Y:S01]  /*1330*/  FADD.FTZ R180, -R196, R180 ;  /* 0x000000b4c4b47221 */ /* 0x000fe20000010100 */
[----:B------:R-:W-:Y:S01]  /*1340*/  SHF.L.U32 R21, R21, 0x10, RZ ;  /* 0x0000001015157819 */ /* 0x000fe200000006ff */
[----:B------:R-:W-:Y:S01]  /*1350*/  FMUL.FTZ R207, R82, R11 ;  /* 0x0000000b52cf7220 */ /* 0x000fe20000410000 */
[----:B------:R-:W-:Y:S01]  /*1360*/  FADD.FTZ R14, R14, R209 ;  /* 0x000000d10e0e7221 */ /* 0x000fe20000010000 */
[----:B------:R-:W-:Y:S01]  /*1370*/  SHF.L.U32 R176, R176, 0x10, RZ ;  /* 0x00000010b0b07819 */ /* 0x000fe200000006ff */
[C---:B------:R-:W-:Y:S01]  /*1380*/  FMUL.FTZ R208, R224.reuse, R208 ;  /* 0x000000d0e0d07220 */ /* 0x040fe20000410000 */
[----:B------:R-:W-:Y:S01]  /*1390*/  FMUL.FTZ R203, R224, R203 ;  /* 0x000000cbe0cb7220 */ /* 0x000fe20000410000 */
[----:B------:R-:W-:Y:S01]  /*13a0*/  FFMA.FTZ R3, R210, R209, R3 ;  /* 0x000000d1d2037223 */ /* 0x000fe20000010003 */
[----:B------:R-:W-:Y:S01]  /*13b0*/  FADD.FTZ R204, -R196, R17 ;  /* 0x00000011c4cc7221 */ /* 0x000fe20000010100 */
[----:B------:R-:W-:Y:S01]  /*13c0*/  FMUL.FTZ R197, R224, R197 ;  /* 0x000000c5e0c57220 */ /* 0x000fe20000410000 */
[----:B------:R-:W-:Y:S01]  /*13d0*/  FFMA.FTZ R89, R218, R0, R89 ;  /* 0x00000000da597223 */ /* 0x000fe20000010059 */
[----:B------:R-:W-:Y:S01]  /*13e0*/  FADD.FTZ R149, R149, R0 ;  /* 0x0000000095957221 */ /* 0x000fe20000010000 */
[----:B------:R-:W-:Y:S01]  /*13f0*/  PRMT R17, R179, 0x7632, R17 ;  /* 0x00007632b3117816 */ /* 0x000fe20000000011 */
[----:B------:R-:W-:Y:S01]  /*1400*/  FADD.FTZ R181, -R196, R181 ;  /* 0x000000b5c4b57221 */ /* 0x000fe20000010100 */
[----:B------:R-:W-:Y:S01]  /*1410*/  SHF.L.U32 R0, R5, 0x10, RZ ;  /* 0x0000001005007819 */ /* 0x000fe200000006ff */
[----:B------:R-:W-:-:S02]  /*1420*/  IMAD.U32 R20, R20, 0x10000, RZ ;  /* 0x0001000014147824 */ /* 0x000fc400078e00ff */
[----:B------:R-:W-:Y:S01]  /*1430*/  FMUL.FTZ R193, R224, R180 ;  /* 0x000000b4e0c17220 */ /* 0x000fe20000410000 */
[----:B------:R-:W-:Y:S01]  /*1440*/  FADD.FTZ R5, R14, R207 ;  /* 0x000000cf0e057221 */ /* 0x000fe20000010000 */
[-C--:B------:R-:W-:Y:S01]  /*1450*/  FFMA.FTZ R98, R203, R21.reuse, R98 ;  /* 0x00000015cb627223 */ /* 0x080fe20000010062 */
[----:B------:R-:W-:Y:S01]  /*1460*/  FADD.FTZ R142, R142, R21 ;  /* 0x000000158e8e7221 */ /* 0x000fe20000010000 */
[----:B------:R-:W-:Y:S01]  /*1470*/  FMUL.FTZ R180, R78, R21 ;  /* 0x000000154eb47220 */ /* 0x000fe20000410000 */
[----:B------:R-:W-:Y:S01]  /*1480*/  FFMA.FTZ R3, R208, R207, R3 ;  /* 0x000000cfd0037223 */ /* 0x000fe20000010003 */
[-C--:B------:R-:W-:Y:S01]  /*1490*/  FFMA.FTZ R104, R197, R176.reuse, R104 ;  /* 0x000000b0c5687223 */ /* 0x080fe20000010068 */
[----:B------:R-:W-:Y:S01]  /*14a0*/  FADD.FTZ R132, R132, R176 ;  /* 0x000000b084847221 */ /* 0x000fe20000010000 */
[----:B------:R-:W-:Y:S01]  /*14b0*/  FMUL.FTZ R21, R68, R176 ;  /* 0x000000b044157220 */ /* 0x000fe20000410000 */
[----:B------:R-:W-:Y:S01]  /*14c0*/  FMUL.FTZ R192, R224, R181 ;  /* 0x000000b5e0c07220 */ /* 0x000fe20000410000 */
[----:B------:R-:W-:Y:S01]  /*14d0*/  SHF.L.U32 R176, R17, 0x10, RZ ;  /* 0x0000001011b07819 */ /* 0x000fe200000006ff */
[----:B------:R-:W-:Y:S01]  /*14e0*/  FMUL.FTZ R181, R76, R20 ;  /* 0x000000144cb57220 */ /* 0x000fe20000410000 */
[-C--:B------:R-:W-:Y:S01]  /*14f0*/  FFMA.FTZ R112, R189, R174.reuse, R112 ;  /* 0x000000aebd707223 */ /* 0x080fe20000010070 */
[----:B------:R-:W-:Y:S01]  /*1500*/  FADD.FTZ R124, R124, R174 ;  /* 0x000000ae7c7c7221 */ /* 0x000fe20000010000 */
[----:B------:R-:W-:Y:S01]  /*1510*/  FMUL.FTZ R17, R60, R174 ;  /* 0x000000ae3c117220 */ /* 0x000fe20000410000 */
[----:B------:R-:W-:Y:S01]  /*1520*/  FADD.FTZ R14, R5, R182 ;  /* 0x000000b6050e7221 */ /* 0x000fe20000010000 */
[----:B------:R-:W-:Y:S01]  /*1530*/  FMUL.FTZ R205, R224, R205 ;  /* 0x000000cde0cd7220 */ /* 0x000fe20000410000 */
[----:B------:R-:W-:Y:S01]  /*1540*/  FFMA.FTZ R174, R206, R182, R3 ;  /* 0x000000b6ceae7223 */ /* 0x000fe20000010003 */
[----:B------:R-:W-:Y:S01]  /*1550*/  FADD.FTZ R145, R145, R8 ;  /* 0x0000000891917221 */ /* 0x000fe20000010000 */
[----:B------:R-:W-:Y:S01]  /*1560*/  FFMA.FTZ R93, R210, R8, R93 ;  /* 0x00000008d25d7223 */ /* 0x000fe2000001005d */
[----:B------:R-:W-:Y:S01]  /*1570*/  SHF.L.U32 R8, R16, 0x10, RZ ;  /* 0x0000001010087819 */ /* 0x000fe200000006ff */
[----:B------:R-:W-:Y:S01]  /*1580*/  FMUL.FTZ R204, R224, R204 ;  /* 0x000000cce0cc7220 */ /* 0x000fe20000410000 */
        /* <DEDUP_REMOVED lines=8> */
[----:B------:R-:W-:Y:S01]  /*1610*/  FADD.FTZ R3, R3, R16 ;  /* 0x0000001003037221 */ /* 0x000fe20000010000 */
[----:B------:R-:W-:Y:S01]  /*1620*/  FADD.FTZ R144, R144, R10 ;  /* 0x0000000a90907221 */ /* 0x000fe20000010000 */
[----:B------:R-:W-:Y:S01]  /*1630*/  FFMA.FTZ R92, R212, R10, R92 ;  /* 0x0000000ad45c7223 */ /* 0x000fe2000001005c */
[----:B------:R-:W-:Y:S01]  /*1640*/  FFMA.FTZ R0, R204, R16, R5 ;  /* 0x00000010cc007223 */ /* 0x000fe20000010005 */
[----:B------:R-:W-:-:S02]  /*1650*/  IMAD.U32 R10, R15, 0x10000, RZ ;  /* 0x000100000f0a7824 */ /* 0x000fc400078e00ff */
[-C--:B------:R-:W-:Y:S01]  /*1660*/  FFMA.FTZ R99, R202, R6.reuse, R99 ;  /* 0x00000006ca637223 */ /* 0x080fe20000010063 */
[----:B------:R-:W-:Y:S01]  /*1670*/  FADD.FTZ R143, R143, R6 ;  /* 0x000000068f8f7221 */ /* 0x000fe20000010000 */
[----:B------:R-:W-:Y:S01]  /*1680*/  FMUL.FTZ R15, R79, R6 ;  /* 0x000000064f0f7220 */ /* 0x000fe20000410000 */
[----:B------:R-:W-:Y:S01]  /*1690*/  FADD.FTZ R6, R3, R180 ;  /* 0x000000b403067221 */ /* 0x000fe20000010000 */
[C---:B------:R-:W-:Y:S01]  /*16a0*/  FADD.FTZ R201, -R196.reuse, R168 ;  /* 0x000000a8c4c97221 */ /* 0x040fe20000010100 */
[----:B------:R-:W-:Y:S01]  /*16b0*/  SHF.L.U32 R18, R179, 0x10, RZ ;  /* 0x00000010b3127819 */ /* 0x000fe200000006ff */
[----:B------:R-:W-:Y:S01]  /*16c0*/  FFMA.FTZ R3, R203, R180, R0 ;  /* 0x000000b4cb037223 */ /* 0x000fe20000010000 */
[C---:B------:R-:W-:Y:S01]  /*16d0*/  FADD.FTZ R199, -R196.reuse, R170 ;  /* 0x000000aac4c77221 */ /* 0x040fe20000010100 */
[C---:B------:R-:W-:Y:S01]  /*16e0*/  FADD.FTZ R175, -R196.reuse, R175 ;  /* 0x000000afc4af7221 */ /* 0x040fe20000010100 */
[C---:B------:R-:W-:Y:S01]  /*16f0*/  FADD.FTZ R183, -R196.reuse, R183 ;  /* 0x000000b7c4b77221 */ /* 0x040fe20000010100 */
[----:B------:R-:W-:Y:S01]  /*1700*/  FADD.FTZ R179, -R196, R194 ;  /* 0x000000c2c4b37221 */ /* 0x000fe20000010100 */
[----:B------:R-:W-:Y:S01]  /*1710*/  FMUL.FTZ R196, R224, R23 ;  /* 0x00000017e0c47220 */ /* 0x000fe20000410000 */
[----:B------:R-:W-:Y:S01]  /*1720*/  FFMA.FTZ R91, R214, R2, R91 ;  /* 0x00000002d65b7223 */ /* 0x000fe2000001005b */
[----:B------:R-:W-:Y:S01]  /*1730*/  FADD.FTZ R151, R151, R2 ;  /* 0x0000000297977221 */ /* 0x000fe20000010000 */
[----:B------:R-:W-:-:S02]  /*1740*/  IMAD.U32 R2, R7, 0x10000, RZ ;  /* 0x0001000007027824 */ /* 0x000fc400078e00ff */
        /* <DEDUP_REMOVED lines=22> */
[----:B------:R-:W-:-:S02]  /*18b0*/  FFMA.FTZ R3, R199, R22, R0 ;  /* 0x00000016c7037223 */ /* 0x000fc40000010000 */
[----:B------:R-:W-:Y:S02]  /*18c0*/  FADD.FTZ R0, R2, R13 ;  /* 0x0000000d02007221 */ /* 0x000fe40000010000 */
[----:B------:R-:W-:Y:S01]  /*18d0*/  FFMA.FTZ R2, R198, R13, R3 ;  /* 0x0000000dc6027223 */ /* 0x000fe20000010003 */
[----:B------:R-:W-:Y:S01]  /*18e0*/  SHF.L.U32 R177, R177, 0x10, RZ ;  /* 0x00000010b1b17819 */ /* 0x000fe200000006ff */
[----:B------:R-:W-:Y:S01]  /*18f0*/  FADD.FTZ R146, R146, R11 ;  /* 0x0000000b92927221 */ /* 0x000fe20000010000 */
[----:B------:R-:W-:Y:S01]  /*1900*/  FFMA.FTZ R94, R208, R11, R94 ;  /* 0x0000000bd05e7223 */ /* 0x000fe2000001005e */
[----:B------:R-:W-:Y:S01]  /*1910*/  FMUL.FTZ R11, R69, R4 ;  /* 0x00000004450b7220 */ /* 0x000fe20000410000 */
[----:B------:R-:W-:Y:S01]  /*1920*/  FADD.FTZ R0, R0, R21 ;  /* 0x0000001500007221 */ /* 0x000fe20000010000 */
[----:B------:R-:W-:Y:S01]  /*1930*/  FFMA.FTZ R3, R197, R21, R2 ;  /* 0x00000015c5037223 */ /* 0x000fe20000010002 */
[----:B------:R-:W-:Y:S01]  /*1940*/  FMUL.FTZ R194, R224, R175 ;  /* 0x000000afe0c27220 */ /* 0x000fe20000410000 */
        /* <DEDUP_REMOVED lines=27> */
[C---:B------:R-:W-:Y:S01]  /*1b00*/  PRMT R170, R190.reuse, 0x7632, R170 ;  /* 0x00007632beaa7816 */ /* 0x040fe200000000aa */
[----:B------:R-:W-:Y:S01]  /*1b10*/  FMUL.FTZ R8, R67, R176 ;  /* 0x000000b043087220 */ /* 0x000fe20000410000 */
[----:B------:R-:W-:Y:S01]  /*1b20*/  SHF.L.U32 R168, R190, 0x10, RZ ;  /* 0x00000010bea87819 */ /* 0x000fe200000006ff */
[----:B------:R-:W-:Y:S01]  /*1b30*/  FADD.FTZ R5, R5, R18 ;  /* 0x0000001205057221 */ /* 0x000fe20000010000 */
[----:B------:R-:W-:Y:S01]  /*1b40*/  FMUL.FTZ R190, R224, R183 ;  /* 0x000000b7e0be7220 */ /* 0x000fe20000410000 */
[----:B------:R-:W-:Y:S01]  /*1b50*/  FFMA.FTZ R3, R191, R18, R0 ;  /* 0x00000012bf037223 */ /* 0x000fe20000010000 */
[----:B------:R-:W-:-:S02]  /*1b60*/  IMAD.U32 R178, R173, 0x10000, RZ ;  /* 0x00010000adb27824 */ /* 0x000fc400078e00ff */
[----:B------:R-:W-:Y:S01]  /*1b70*/  FADD.FTZ R0, R5, R8 ;  /* 0x0000000805007221 */ /* 0x000fe20000010000 */
[----:B------:R-:W-:Y:S01]  /*1b80*/  FFMA.FTZ R2, R190, R8, R3 ;  /* 0x00000008be027223 */ /* 0x000fe20000010003 */
[----:B------:R-:W-:Y:S02]  /*1b90*/  FMUL.FTZ R6, R61, R178 ;  /* 0x000000b23d067220 */ /* 0x000fe40000410000 */
        /* <DEDUP_REMOVED lines=12> */
[----:B------:R-:W-:Y:S01]  /*1c60*/  SHF.L.U32 R170, R170, 0x10, RZ ;  /* 0x00000010aaaa7819 */ /* 0x000fe200000006ff */
[----:B------:R-:W-:Y:S01]  /*1c70*/  FMUL.FTZ R7, R56, R168 ;  /* 0x000000a838077220 */ /* 0x000fe20000410000 */
[----:B------:R-:W-:Y:S01]  /*1c80*/  FADD.FTZ R2, R2, R5 ;  /* 0x0000000502027221 */ /* 0x000fe20000010000 */
[----:B------:R-:W-:Y:S01]  /*1c90*/  FFMA.FTZ R0, R186, R5, R3 ;  /* 0x00000005ba007223 */ /* 0x000fe20000010003 */
[----:B------:R-:W-:Y:S01]  /*1ca0*/  FMUL.FTZ R183, R224, R179 ;  /* 0x000000b3e0b77220 */ /* 0x000fe20000410000 */
[----:B------:R-:W-:Y:S01]  /*1cb0*/  FFMA.FTZ R114, R187, R171, R114 ;  /* 0x000000abbb727223 */ /* 0x000fe20000010072 */
[----:B------:R-:W-:Y:S01]  /*1cc0*/  FADD.FTZ R126, R126, R171 ;  /* 0x000000ab7e7e7221 */ /* 0x000fe20000010000 */
[----:B------:R-:W-:Y:S01]  /*1cd0*/  FFMA.FTZ R105, R196, R4, R105 ;  /* 0x00000004c4697223 */ /* 0x000fe20000010069 */
[----:B------:R-:W-:Y:S01]  /*1ce0*/  FADD.FTZ R133, R133, R4 ;  /* 0x0000000485857221 */ /* 0x000fe20000010000 */
        /* <DEDUP_REMOVED lines=29> */
.L_x_6464:
[----:B------:R-:W-:Y:S05]  /*1ec0*/  BSYNC B0 ;  /* 0x0000000000007941 */ /* 0x000fea0003800000 */
.L_x_6462:
[----:B------:R-:W-:Y:S01]  /*1ed0*/  LOP3.LUT P6, RZ, R164, 0xff, RZ, 0xc0, !PT ;  /* 0x000000ffa4ff7812 */ /* 0x000fe200078cc0ff */
[----:B------:R-:W-:Y:S01]  /*1ee0*/  UMOV UR6, 0xffffffff ;  /* 0xffffffff00067882 */ /* 0x000fe20000000000 */
[----:B------:R-:W-:Y:S02]  /*1ef0*/  LOP3.LUT P0, RZ, R165, 0x1f, RZ, 0xc0, !PT ;  /* 0x0000001fa5ff7812 */ /* 0x000fe4000780c0ff */
[----:B------:R-:W-:Y:S01]  /*1f00*/  SHF.R.U32.HI R164, RZ, 0x5, R165 ;  /* 0x00000005ffa47819 */ /* 0x000fe200000116a5 */
[----:B-----5:R-:W-:Y:S01]  /*1f10*/  IMAD.MOV.U32 R165, RZ, RZ, R242 ;  /* 0x000000ffffa57224 */ /* 0x020fe200078e00f2 */
[----:B--2---:R-:W-:Y:S02]  /*1f20*/  MOV R166, R240 ;  /* 0x000000f000a67202 */ /* 0x004fe40000000f00 */
[----:B------:R-:W-:Y:S02]  /*1f30*/  MOV R167, R238 ;  /* 0x000000ee00a77202 */ /* 0x000fe40000000f00 */
[----:B------:R-:W-:-:S02]  /*1f40*/  PRMT R244, R165, 0x7610, R244 ;  /* 0x00007610a5f47816 */ /* 0x000fc400000000f4 */
[----:B------:R-:W-:Y:S02]  /*1f50*/  LOP3.LUT R165, R164, 0x7fffff8, RZ, 0xc0, !PT ;  /* 0x07fffff8a4a57812 */ /* 0x000fe400078ec0ff */
[----:B------:R-:W-:Y:S02]  /*1f60*/  MOV R168, R236 ;  /* 0x000000ec00a87202 */ /* 0x000fe40000000f00 */
[----:B------:R-:W-:Y:S01]  /*1f70*/  PRMT R231, R166, 0x7610, R231 ;  /* 0x00007610a6e77816 */ /* 0x000fe200000000e7 */
[----:B------:R-:W-:Y:S01]  /*1f80*/  @!P6 VIADD R165, R165, 0x8 ;  /* 0x00000008a5a5e836 */ /* 0x000fe20000000000 */
        /* <DEDUP_REMOVED lines=21> */
.L_x_6541:
[----:B------:R-:W3:Y:S01]  /*20e0*/  S2R R169, SR_CgaCtaId ;  /* 0x0000000000a97919 */ /* 0x000ee20000008800 */
[----:B------:R-:W-:Y:S01]  /*20f0*/  MOV R168, 0x400 ;  /* 0x0000040000a87802 */ /* 0x000fe20000000f00 */
[----:B------:R-:W-:Y:S05]  /*2100*/  WARPSYNC.ALL ;  /* 0x0000000000007948 */ /* 0x000fea0003800000 */
[----:B------:R-:W-:Y:S01]  /*2110*/  @!P0 LOP3.LUT R164, R164, 0x7, RZ, 0xc0, !PT ;  /* 0x00000007a4a48812 */ /* 0x000fe200078ec0ff */
[----:B------:R-:W-:Y:S01]  /*2120*/  BSSY B0, `(.L_x_6466) ;  /* 0x0000032000007945 */ /* 0x000fe20003800000 */
[----:B------:R-:W-:Y:S02]  /*2130*/  @!P3 ISETP.NE.U32.AND P2, PT, R226, RZ, PT ;  /* 0x000000ffe200b20c */ /* 0x000fe40003f45070 */
[----:B------:R-:W-:-:S02]  /*2140*/  ISETP.NE.AND P1, PT, R222, RZ, PT ;  /* 0x000000ffde00720c */ /* 0x000fc40003f25270 */
[----:B------:R-:W-:Y:S02]  /*2150*/  @!P3 ISETP.NE.AND.EX P2, PT, R225, RZ, PT, P2 ;  /* 0x000000ffe100b20c */ /* 0x000fe40003f45320 */
[----:B---3--:R-:W-:Y:S02]  /*2160*/  LEA R169, R169, R168, 0x18 ;  /* 0x000000a8a9a97211 */ /* 0x008fe400078ec0ff */
[C---:B------:R-:W-:Y:S01]  /*2170*/  @!P0 IADD3 R168, R165.reuse, R164, RZ ;  /* 0x000000a4a5a88210 */ /* 0x040fe20007ffe0ff */
[----:B-1----:R-:W-:Y:S01]  /*2180*/  FADD.FTZ R164, R172, R167 ;  /* 0x000000a7aca47221 */ /* 0x002fe20000010000 */
[-C--:B------:R-:W-:Y:S01]  /*2190*/  LEA R246, R165, R169.reuse, 0x3 ;  /* 0x000000a9a5f67211 */ /* 0x080fe200078e18ff */
[----:B--2---:R-:W-:Y:S01]  /*21a0*/  FADD.FTZ R165, R173, R166 ;  /* 0x000000a6ada57221 */ /* 0x004fe20000010000 */
[----:B------:R-:W-:-:S05]  /*21b0*/  @!P0 LEA R245, R168, R169, 0x3 ;  /* 0x000000a9a8f58211 */ /* 0x000fca00078e18ff */
[----:B------:R-:W-:Y:S01]  /*21c0*/  @!P0 STS.64 [R245+0x8000], R164 ;  /* 0x008000a4f5008388 */ /* 0x000fe20000000a00 */
[----:B------:R-:W-:Y:S01]  /*21d0*/  BAR.SYNC.DEFER_BLOCKING 0x0 ;  /* 0x0000000000007b1d */ /* 0x000fe20000010000 */
[----:B------:R-:W-:-:S04]  /*21e0*/  ISETP.NE.U32.AND P0, PT, RZ, UR12, PT ;  /* 0x0000000cff007c0c */ /* 0x000fc8000bf05070 */
[----:B------:R-:W-:Y:S01]  /*21f0*/  ISETP.NE.AND.EX P0, PT, RZ, UR13, PT, P0 ;  /* 0x0000000dff007c0c */ /* 0x000fe2000bf05300 */
[----:B------:R-:W1:Y:S04]  /*2200*/  LDS.128 R164, [R246+0x8000] ;  /* 0x00800000f6a47984 */ /* 0x000e680000000c00 */
[----:B------:R-:W2:Y:S04]  /*2210*/  LDS.128 R168, [R246+0x8010] ;  /* 0x00801000f6a87984 */ /* 0x000ea80000000c00 */
[----:B0-----:R-:W0:Y:S04]  /*2220*/  LDS.128 R172, [R246+0x8020] ;  /* 0x00802000f6ac7984 */ /* 0x001e280000000c00 */
[----:B------:R-:W3:Y:S01]  /*2230*/  LDS.128 R176, [R246+0x8030] ;  /* 0x00803000f6b07984 */ /* 0x000ee20000000c00 */
[----:B-1----:R-:W-:-:S04]  /*2240*/  FADD.FTZ R247, RZ, R164 ;  /* 0x000000a4fff77221 */ /* 0x002fc80000010000 */
[----:B------:R-:W-:Y:S01]  /*2250*/  FADD.FTZ R247, R166, R247 ;  /* 0x000000f7a6f77221 */ /* 0x000fe20000010000 */
[----:B------:R-:W-:-:S03]  /*2260*/  FADD.FTZ R166, RZ, R165 ;  /* 0x000000a5ffa67221 */ /* 0x000fc60000010000 */
[----:B--2---:R-:W-:Y:S01]  /*2270*/  FADD.FTZ R247, R247, R168 ;  /* 0x000000a8f7f77221 */ /* 0x004fe20000010000 */
[----:B------:R-:W-:-:S03]  /*2280*/  FADD.FTZ R166, R167, R166 ;  /* 0x000000a6a7a67221 */ /* 0x000fc60000010000 */
[----:B------:R-:W-:Y:S01]  /*2290*/  FADD.FTZ R247, R170, R247 ;  /* 0x000000f7aaf77221 */ /* 0x000fe20000010000 */
[----:B------:R-:W-:Y:S02]  /*22a0*/  FADD.FTZ R166, R166, R169 ;  /* 0x000000a9a6a67221 */ /* 0x000fe40000010000 */
[----:B------:R-:W1:Y:S01]  /*22b0*/  @P5 LDC.64 R168, c[0x0][0x298] ;  /* 0x0000a600ffa85b82 */ /* 0x000e620000000a00 */
[----:B0-----:R-:W-:Y:S01]  /*22c0*/  FADD.FTZ R247, R247, R172 ;  /* 0x000000acf7f77221 */ /* 0x001fe20000010000 */
[----:B------:R-:W-:-:S03]  /*22d0*/  FADD.FTZ R166, R171, R166 ;  /* 0x000000a6aba67221 */ /* 0x000fc60000010000 */
[----:B------:R-:W-:Y:S01]  /*22e0*/  FADD.FTZ R247, R174, R247 ;  /* 0x000000f7aef77221 */ /* 0x000fe20000010000 */
[----:B------:R-:W-:Y:S02]  /*22f0*/  FADD.FTZ R166, R166, R173 ;  /* 0x000000ada6a67221 */ /* 0x000fe40000010000 */
[----:B------:R-:W0:Y:S01]  /*2300*/  @P5 LDC.64 R170, c[0x0][0x298] ;  /* 0x0000a600ffaa5b82 */ /* 0x000e220000000a00 */
[----:B---3--:R-:W-:Y:S01]  /*2310*/  FADD.FTZ R247, R247, R176 ;  /* 0x000000b0f7f77221 */ /* 0x008fe20000010000 */
[----:B------:R-:W-:-:S03]  /*2320*/  FADD.FTZ R166, R175, R166 ;  /* 0x000000a6afa67221 */ /* 0x000fc60000010000 */
[----:B------:R-:W-:Y:S01]  /*2330*/  FADD.FTZ R247, R178, R247 ;  /* 0x000000f7b2f77221 */ /* 0x000fe20000010000 */
[----:B------:R-:W-:Y:S01]  /*2340*/  FADD.FTZ R166, R166, R177 ;  /* 0x000000b1a6a67221 */ /* 0x000fe20000010000 */
[----:B------:R-:W-:Y:S01]  /*2350*/  @!P3 FSEL R177, R52, RZ, P2 ;  /* 0x000000ff34b1b208 */ /* 0x000fe20001000000 */
[----:B------:R-:W2:Y:S01]  /*2360*/  @P5 LDC.64 R172, c[0x0][0x298] ;  /* 0x0000a600ffac5b82 */ /* 0x000ea20000000a00 */
[----:B------:R-:W-:Y:S01]  /*2370*/  FMUL.FTZ R175, R247, UR10 ;  /* 0x0000000af7af7c20 */ /* 0x000fe20008410000 */
[----:B------:R-:W-:-:S04]  /*2380*/  FADD.FTZ R166, R179, R166 ;  /* 0x000000a6b3a67221 */ /* 0x000fc80000010000 */
[----:B------:R-:W-:Y:S01]  /*2390*/  FSEL R175, R175, RZ, !P1 ;  /* 0x000000ffafaf7208 */ /* 0x000fe20004800000 */
[----:B------:R-:W-:Y:S01]  /*23a0*/  FMUL.FTZ R174, R166, UR10 ;  /* 0x0000000aa6ae7c20 */ /* 0x000fe20008410000 */
[----:B------:R-:W3:Y:S01]  /*23b0*/  @P0 LDC.64 R178, c[0x0][0x308] ;  /* 0x0000c200ffb20b82 */ /* 0x000ee20000000a00 */
        /* <DEDUP_REMOVED lines=8> */
.L_x_6467:
[----:B------:R-:W-:Y:S05]  /*2440*/  BSYNC B0 ;  /* 0x0000000000007941 */ /* 0x000fea0003800000 */
.L_x_6466:
        /* <DEDUP_REMOVED lines=11> */
.L_x_6469:
[----:B------:R-:W-:Y:S05]  /*2500*/  BSYNC B0 ;  /* 0x0000000000007941 */ /* 0x000fea0003800000 */
.L_x_6468:
        /* <DEDUP_REMOVED lines=11> */
.L_x_6471:
[----:B------:R-:W-:Y:S05]  /*25c0*/  BSYNC B0 ;  /* 0x0000000000007941 */ /* 0x000fea0003800000 */
.L_x_6470:
        /* <DEDUP_REMOVED lines=13> */
.L_x_6473:
[----:B------:R-:W-:Y:S05]  /*26a0*/  BSYNC B0 ;  /* 0x0000000000007941 */ /* 0x000fea0003800000 */
.L_x_6472:
[C---:B------:R-:W-:Y:S01]  /*26b0*/  SEL R164, R177.reuse, R152, P1 ;  /* 0x00000098b1a47207 */ /* 0x040fe20000800000 */
[----:B-1----:R-:W-:Y:S01]  /*26c0*/  @P5 FMUL.FTZ R169, R177, R169 ;  /* 0x000000a9b1a95220 */ /* 0x002fe20000410000 */
[C---:B------:R-:W-:Y:S01]  /*26d0*/  SEL R165, R246.reuse, R153, P1 ;  /* 0x00000099f6a57207 */ /* 0x040fe20000800000 */
[----:B0-----:R-:W-:Y:S01]  /*26e0*/  @P5 FMUL.FTZ R171, R246, R171 ;  /* 0x000000abf6ab5220 */ /* 0x001fe20000410000 */
[----:B------:R-:W-:Y:S01]  /*26f0*/  SEL R166, R245, R154, P1 ;  /* 0x0000009af5a67207 */ /* 0x000fe20000800000 */
[----:B------:R-:W-:Y:S01]  /*2700*/  @P5 FMUL.FTZ R168, R169, R168 ;  /* 0x000000a8a9a85220 */ /* 0x000fe20000410000 */
        /* <DEDUP_REMOVED lines=8> */
[----:B------:R-:W1:Y:S01]  /*2790*/  @P5 LDC.64 R168, c[0x0][0x298] ;  /* 0x0000a600ffa85b82 */ /* 0x000e620000000a00 */
[----:B------:R-:W-:-:S04]  /*27a0*/  @P5 LOP3.LUT P2, RZ, R242, 0xff00, RZ, 0xc0, !PT ;  /* 0x0000ff00f2ff5812 */ /* 0x000fc8000784c0ff */
[----:B------:R-:W-:Y:S02]  /*27b0*/  @P5 FSEL R170, R170, RZ, P2 ;  /* 0x000000ffaaaa5208 */ /* 0x000fe40001000000 */
[----:B------:R-:W-:-:S04]  /*27c0*/  @P5 LOP3.LUT P2, RZ, R242, 0xff0000, RZ, 0xc0, !PT ;  /* 0x00ff0000f2ff5812 */ /* 0x000fc8000784c0ff */
[----:B------:R-:W-:Y:S02]  /*27d0*/  @P5 FSEL R171, R171, RZ, P2 ;  /* 0x000000ffabab5208 */ /* 0x000fe40001000000 */
[----:B------:R-:W-:Y:S01]  /*27e0*/  @!P3 ISETP.NE.U32.AND P2, PT, R226, RZ, PT ;  /* 0x000000ffe200b20c */ /* 0x000fe20003f45070 */
[----:B0-----:R-:W0:Y:S03]  /*27f0*/  @P5 LDC.64 R164, c[0x0][0x298] ;  /* 0x0000a600ffa45b82 */ /* 0x001e260000000a00 */
[----:B------:R-:W-:-:S04]  /*2800*/  @!P3 ISETP.NE.AND.EX P2, PT, R225, RZ, PT, P2 ;  /* 0x000000ffe100b20c */ /* 0x000fc80003f45320 */
[----:B------:R-:W-:Y:S01]  /*2810*/  @!P3 FSEL R173, R48, RZ, P2 ;  /* 0x000000ff30adb208 */ /* 0x000fe20001000000 */
[----:B------:R-:W2:Y:S01]  /*2820*/  @P5 LDC.64 R166, c[0x0][0x298] ;  /* 0x0000a600ffa65b82 */ /* 0x000ea20000000a00 */
[----:B0-----:R-:W-:-:S04]  /*2830*/  @P5 FMUL.FTZ R165, R176, R165 ;  /* 0x000000a5b0a55220 */ /* 0x001fc80000410000 */
[----:B------:R-:W-:Y:S01]  /*2840*/  @P5 FMUL.FTZ R164, R165, R164 ;  /* 0x000000a4a5a45220 */ /* 0x000fe20000410000 */
[----:B-1----:R-:W-:Y:S06]  /*2850*/  @!P3 BRA `(.L_x_6475) ;  /* 0x000000000018b947 */ /* 0x002fec0003800000 */
[----:B------:R-:W-:Y:S01]  /*2860*/  ISETP.NE.U32.AND P2, PT, R226, RZ, PT ;  /* 0x000000ffe200720c */ /* 0x000fe20003f45070 */
[----:B------:R-:W-:-:S03]  /*2870*/  FFMA.FTZ R176, R212, R174, R175 ;  /* 0x000000aed4b07223 */ /* 0x000fc600000100af */
[----:B------:R-:W-:Y:S01]  /*2880*/  ISETP.NE.AND.EX P2, PT, R225, RZ, PT, P2 ;  /* 0x000000ffe100720c */ /* 0x000fe20003f45320 */
[----:B------:R-:W-:-:S04]  /*2890*/  FADD.FTZ R173, R211, -R176 ;  /* 0x800000b0d3ad7221 */ /* 0x000fc80000010000 */
[----:B------:R-:W-:-:S08]  /*28a0*/  FMUL.FTZ R173, R224, R173 ;  /* 0x000000ade0ad7220 */ /* 0x000fd00000410000 */
[----:B------:R-:W-:-:S07]  /*28b0*/  @P2 FADD.FTZ R173, R48, R173 ;  /* 0x000000ad30ad2221 */ /* 0x000fce0000010000 */
.L_x_6475:
[----:B------:R-:W-:Y:S05]  /*28c0*/  BSYNC B0 ;  /* 0x0000000000007941 */ /* 0x000fea0003800000 */
.L_x_6474:
[----:B------:R-:W-:Y:S01]  /*28d0*/  @P5 LOP3.LUT P2, RZ, R242, 0xff000000, RZ, 0xc0, !PT ;  /* 0xff000000f2ff5812 */ /* 0x000fe2000784c0ff */
[----:B--2---:R-:W-:Y:S01]  /*28e0*/  @P5 FMUL.FTZ R167, R173, R167 ;  /* 0x000000a7ada75220 */ /* 0x004fe20000410000 */
        /* <DEDUP_REMOVED lines=13> */
.L_x_6477:
[----:B------:R-:W-:Y:S05]  /*29c0*/  BSYNC B0 ;  /* 0x0000000000007941 */ /* 0x000fea0003800000 */
.L_x_6476:
[----:B------:R-:W0:Y:S01]  /*29d0*/  @P5 LDC.64 R164, c[0x0][0x298] ;  /* 0x0000a600ffa45b82 */ /* 0x000e220000000a00 */
[----:B------:R-:W-:Y:S01]  /*29e0*/  @P5 LOP3.LUT P2, RZ, R243, 0xff, RZ, 0xc0, !PT ;  /* 0x000000fff3ff5812 */ /* 0x000fe2000784c0ff */
[----:B------:R-:W-:Y:S01]  /*29f0*/  @P5 FMUL.FTZ R169, R166, R169 ;  /* 0x000000a9a6a95220 */ /* 0x000fe20000410000 */
[----:B------:R-:W-:Y:S01]  /*2a00*/  BSSY B0, `(.L_x_6478) ;  /* 0x000000e000007945 */ /* 0x000fe20003800000 */
[----:B------:R-:W-:Y:S01]  /*2a10*/  @P5 VIADD R233, R233, 0xffffffff ;  /* 0xffffffffe9e95836 */ /* 0x000fe20000000000 */
        /* <DEDUP_REMOVED lines=12> */
.L_x_6479:
[----:B------:R-:W-:Y:S05]  /*2ae0*/  BSYNC B0 ;  /* 0x0000000000007941 */ /* 0x000fea0003800000 */
.L_x_6478:
[----:B------:R-:W-:Y:S01]  /*2af0*/  @P5 LOP3.LUT P2, RZ, R243, 0xff00, RZ, 0xc0, !PT ;  /* 0x0000ff00f3ff5812 */ /* 0x000fe2000784c0ff */
[----:B0-----:R-:W-:Y:S01]  /*2b00*/  @P5 FMUL.FTZ R165, R167, R165 ;  /* 0x000000a5a7a55220 */ /* 0x001fe20000410000 */
        /* <DEDUP_REMOVED lines=14> */
.L_x_6481:
[----:B------:R-:W-:Y:S05]  /*2bf0*/  BSYNC B0 ;  /* 0x0000000000007941 */ /* 0x000fea0003800000 */
.L_x_6480:
[C---:B------:R-:W-:Y:S01]  /*2c00*/  @P5 LOP3.LUT P2, RZ, R243.reuse, 0xff0000, RZ, 0xc0, !PT ;  /* 0x00ff0000f3ff5812 */ /* 0x040fe2000784c0ff */
[----:B------:R-:W-:Y:S01]  /*2c10*/  HFMA2.MMA R176, -RZ, RZ, 0, 0 ;  /* 0x00000000ffb07435 */ /* 0x000fe200000001ff */
[----:B------:R-:W-:Y:S01]  /*2c20*/  @P5 SHF.R.S32.HI R165, RZ, 0x1f, R234 ;  /* 0x0000001fffa55819 */ /* 0x000fe200000114ea */
[----:B------:R-:W-:Y:S01]  /*2c30*/  BSSY B0, `(.L_x_6482) ;  /* 0x000002f000007945 */ /* 0x000fe20003800000 */
[----:B------:R-:W-:Y:S02]  /*2c40*/  @P5 FSEL R233, R164, RZ, P2 ;  /* 0x000000ffa4e95208 */ /* 0x000fe40001000000 */
[----:B------:R-:W-:Y:S02]  /*2c50*/  @P5 LOP3.LUT P2, RZ, R243, 0xff000000, RZ, 0xc0, !PT ;  /* 0xff000000f3ff5812 */ /* 0x000fe4000784c0ff */
[----:B------:R-:W-:Y:S02]  /*2c60*/  @P5 LEA.HI R243, R165, R234, RZ, 0x3 ;  /* 0x000000eaa5f35211 */ /* 0x000fe400078f18ff */
[----:B------:R-:W0:Y:S01]  /*2c70*/  @P5 LDC.64 R164, c[0x0][0x298] ;  /* 0x0000a600ffa45b82 */ /* 0x000e220000000a00 */
[----:B------:R-:W-:-:S02]  /*2c80*/  @P5 F2FP.BF16.F32.PACK_AB R172, RZ, R172 ;  /* 0x000000acffac523e */ /* 0x000fc400000010ff */
[----:B------:R-:W-:Y:S02]  /*2c90*/  @P5 LEA.HI.SX32 R176, R243, R232, 0x1d ;  /* 0x000000e8f3b05211 */ /* 0x000fe400078feaff */
[----:B------:R-:W-:Y:S02]  /*2ca0*/  @P5 PRMT R160, R172, 0x7610, R160 ;  /* 0x00007610aca05816 */ /* 0x000fe400000000a0 */
[----:B------:R-:W-:Y:S02]  /*2cb0*/  @P5 F2FP.BF16.F32.PACK_AB R172, RZ, R170 ;  /* 0x000000aaffac523e */ /* 0x000fe400000010ff */
[----:B------:R-:W-:Y:S02]  /*2cc0*/  @P5 F2FP.BF16.F32.PACK_AB R232, RZ, R171 ;  /* 0x000000abffe8523e */ /* 0x000fe400000010ff */
[----:B------:R-:W1:Y:S01]  /*2cd0*/  @P5 LDC.64 R170, c[0x0][0x2f8] ;  /* 0x0000be00ffaa5b82 */ /* 0x000e620000000a00 */
[----:B------:R-:W-:Y:S02]  /*2ce0*/  @P5 PRMT R160, R160, 0x5410, R172 ;  /* 0x00005410a0a05816 */ /* 0x000fe400000000ac */
[----:B------:R-:W-:-:S02]  /*2cf0*/  @P5 F2FP.BF16.F32.PACK_AB R235, RZ, R235 ;  /* 0x000000ebffeb523e */ /* 0x000fc400000010ff */
[----:B------:R-:W-:Y:S02]  /*2d00*/  @P5 F2FP.BF16.F32.PACK_AB R233, RZ, R233 ;  /* 0x000000e9ffe9523e */ /* 0x000fe400000010ff */
[----:B------:R-:W-:Y:S02]  /*2d10*/  @P5 F2FP.BF16.F32.PACK_AB R177, RZ, R177 ;  /* 0x000000b1ffb1523e */ /* 0x000fe400000010ff */
[----:B------:R-:W-:Y:S02]  /*2d20*/  @P5 PRMT R161, R232, 0x7610, R161 ;  /* 0x00007610e8a15816 */ /* 0x000fe400000000a1 */
[----:B------:R-:W-:Y:S01]  /*2d30*/  @P5 PRMT R162, R235, 0x7610, R162 ;  /* 0x00007610eba25816 */ /* 0x000fe200000000a2 */
[----:B0-----:R-:W-:Y:S01]  /*2d40*/  @P5 FMUL.FTZ R165, R168, R165 ;  /* 0x000000a5a8a55220 */ /* 0x001fe20000410000 */
[----:B------:R-:W-:Y:S02]  /*2d50*/  @P5 F2FP.BF16.F32.PACK_AB R169, RZ, R169 ;  /* 0x000000a9ffa9523e */ /* 0x000fe400000010ff */
[----:B------:R-:W-:Y:S01]  /*2d60*/  @P5 PRMT R163, R233, 0x7610, R163 ;  /* 0x00007610e9a35816 */ /* 0x000fe200000000a3 */
[----:B------:R-:W-:Y:S01]  /*2d70*/  @P5 FMUL.FTZ R165, R165, R164 ;  /* 0x000000a4a5a55220 */ /* 0x000fe20000410000 */
[----:B------:R-:W-:-:S02]  /*2d80*/  SEL R164, R173, R156, P1 ;  /* 0x0000009cada47207 */ /* 0x000fc40000800000 */
[----:B------:R-:W-:Y:S02]  /*2d90*/  @P5 PRMT R161, R161, 0x5410, R177 ;  /* 0x00005410a1a15816 */ /* 0x000fe400000000b1 */
[----:B------:R-:W-:Y:S02]  /*2da0*/  @P5 FSEL R172, R165, RZ, P2 ;  /* 0x000000ffa5ac5208 */ /* 0x000fe40001000000 */
[----:B------:R-:W-:Y:S01]  /*2db0*/  SEL R165, R166, R157, P1 ;  /* 0x0000009da6a57207 */ /* 0x000fe20000800000 */
[----:B-1----:R-:W-:Y:S01]  /*2dc0*/  @P5 IMAD.WIDE.U32 R170, R176, 0x10, R170 ;  /* 0x00000010b0aa5825 */ /* 0x002fe200078e00aa */
[----:B------:R-:W-:Y:S02]  /*2dd0*/  @P5 F2FP.BF16.F32.PACK_AB R172, RZ, R172 ;  /* 0x000000acffac523e */ /* 0x000fe400000010ff */
[----:B------:R-:W-:Y:S02]  /*2de0*/  SEL R166, R167, R158, P1 ;  /* 0x0000009ea7a67207 */ /* 0x000fe40000800000 */
[----:B------:R-:W-:-:S02]  /*2df0*/  SEL R167, R168, R159, P1 ;  /* 0x0000009fa8a77207 */ /* 0x000fc40000800000 */
[----:B------:R-:W-:Y:S02]  /*2e00*/  @P5 PRMT R162, R162, 0x5410, R169 ;  /* 0x00005410a2a25816 */ /* 0x000fe400000000a9 */
[----:B------:R-:W-:Y:S01]  /*2e10*/  @P5 PRMT R163, R163, 0x5410, R172 ;  /* 0x00005410a3a35816 */ /* 0x000fe200000000ac */
[----:B------:R0:W-:Y:S01]  /*2e20*/  @P0 STG.E.128 desc[UR4][R178.64+0x10], R164 ;  /* 0x000010a4b2000986 */ /* 0x0001e2000c101d04 */
[----:B------:R-:W1:Y:S01]  /*2e30*/  @P5 LDC.64 R168, c[0x0][0x298] ;  /* 0x0000a600ffa85b82 */ /* 0x000e620000000a00 */
[----:B------:R-:W-:Y:S02]  /*2e40*/  @!P3 ISETP.NE.U32.AND P2, PT, R226, RZ, PT ;  /* 0x000000ffe200b20c */ /* 0x000fe40003f45070 */
[----:B------:R2:W-:Y:S02]  /*2e50*/  @P5 STG.E.128 desc[UR4][R170.64], R160 ;  /* 0x000000a0aa005986 */ /* 0x0005e4000c101d04 */
[----:B------:R-:W-:-:S04]  /*2e60*/  @!P3 ISETP.NE.AND.EX P2, PT, R225, RZ, PT, P2 ;  /* 0x000000ffe100b20c */ /* 0x000fc80003f45320 */
[----:B------:R-:W-:Y:S01]  /*2e70*/  @!P3 FSEL R173, R44, RZ, P2 ;  /* 0x000000ff2cadb208 */ /* 0x000fe20001000000 */
[----:B0-----:R-:W0:Y:S08]  /*2e80*/  @P5 LDC.64 R166, c[0x0][0x298] ;  /* 0x0000a600ffa65b82 */ /* 0x001e300000000a00 */
[----:B------:R-:W3:Y:S08]  /*2e90*/  @P5 LDC.64 R164, c[0x0][0x298] ;  /* 0x0000a600ffa45b82 */ /* 0x000ef00000000a00 */
[----:B------:R-:W4:Y:S01]  /*2ea0*/  @P0 LDC.64 R178, c[0x0][0x308] ;  /* 0x0000c200ffb20b82 */ /* 0x000f220000000a00 */
[----:B--2---:R-:W-:Y:S05]  /*2eb0*/  @!P3 BRA `(.L_x_6483) ;  /* 0x000000000018b947 */ /* 0x004fea0003800000 */
[----:B------:R-:W-:Y:S01]  /*2ec0*/  ISETP.NE.U32.AND P2, PT, R226, RZ, PT ;  /* 0x000000ffe200720c */ /* 0x000fe20003f45070 */
[----:B------:R-:W-:-:S03]  /*2ed0*/  FFMA.FTZ R170, R205, R174, R175 ;  /* 0x000000aecdaa7223 */ /* 0x000fc600000100af */
[----:B------:R-:W-:Y:S01]  /*2ee0*/  ISETP.NE.AND.EX P2, PT, R225, RZ, PT, P2 ;  /* 0x000000ffe100720c */ /* 0x000fe20003f45320 */
[----:B------:R-:W-:-:S04]  /*2ef0*/  FADD.FTZ R171, R181, -R170 ;  /* 0x800000aab5ab7221 */ /* 0x000fc80000010000 */
[----:B------:R-:W-:-:S08]  /*2f00*/  FMUL.FTZ R173, R224, R171 ;  /* 0x000000abe0ad7220 */ /* 0x000fd00000410000 */
[----:B------:R-:W-:-:S07]  /*2f10*/  @P2 FADD.FTZ R173, R44, R173 ;  /* 0x000000ad2cad2221 */ /* 0x000fce0000010000 */
.L_x_6483:
[----:B------:R-:W-:Y:S05]  /*2f20*/  BSYNC B0 ;  /* 0x0000000000007941 */ /* 0x000fea0003800000 */
.L_x_6482:
        /* <DEDUP_REMOVED lines=15> */
.L_x_6485:
[----:B------:R-:W-:Y:S05]  /*3020*/  BSYNC B0 ;  /* 0x0000000000007941 */ /* 0x000fea0003800000 */
.L_x_6484:
        /* <DEDUP_REMOVED lines=15> */
.L_x_6487:
[----:B------:R-:W-:Y:S05]  /*3120*/  BSYNC B0 ;  /* 0x0000000000007941 */ /* 0x000fea0003800000 */
.L_x_6486:
[----:B------:R-:W0:Y:S01]  /*3130*/  @P5 LDC.64 R168, c[0x0][0x298] ;  /* 0x0000a600ffa85b82 */ /* 0x000e220000000a00 */
[----:B---3--:R-:W-:Y:S01]  /*3140*/  @P5 FMUL.FTZ R165, R167, R165 ;  /* 0x000000a5a7a55220 */ /* 0x008fe20000410000 */
[----:B------:R-:W-:Y:S01]  /*3150*/  @P5 LOP3.LUT P2, RZ, R240, 0xff0000, RZ, 0xc0, !PT ;  /* 0x00ff0000f0ff5812 */ /* 0x000fe2000784c0ff */
[----:B------:R-:W-:Y:S01]  /*3160*/  BSSY B0, `(.L_x_6488) ;  /* 0x0000011000007945 */ /* 0x000fe20003800000 */
[----:B----4-:R-:W-:-:S04]  /*3170*/  @P0 IMAD.WIDE.U32 R230, R230, 0x20, R178 ;  /* 0x00000020e6e60825 */ /* 0x010fc800078e00b2 */
[----:B------:R-:W-:Y:S01]  /*3180*/  @P5 FMUL.FTZ R164, R165, R164 ;  /* 0x000000a4a5a45220 */ /* 0x000fe20000410000 */
[----:B------:R-:W-:Y:S02]  /*3190*/  SEL R165, R166, R153, P1 ;  /* 0x00000099a6a57207 */ /* 0x000fe40000800000 */
[----:B------:R-:W-:Y:S02]  /*31a0*/  SEL R166, R167, R154, P1 ;  /* 0x0000009aa7a67207 */ /* 0x000fe40000800000 */
[----:B------:R-:W-:Y:S02]  /*31b0*/  @P5 FSEL R172, R164, RZ, P2 ;  /* 0x000000ffa4ac5208 */ /* 0x000fe40001000000 */
        /* <DEDUP_REMOVED lines=11> */
.L_x_6489:
[----:B------:R-:W-:Y:S05]  /*3270*/  BSYNC B0 ;  /* 0x0000000000007941 */ /* 0x000fea0003800000 */
.L_x_6488:
[C---:B------:R-:W-:Y:S01]  /*3280*/  SEL R167, R178.reuse, R155, P1 ;  /* 0x0000009bb2a77207 */ /* 0x040fe20000800000 */
[----:B0-----:R-:W-:Y:S01]  /*3290*/  @P5 FMUL.FTZ R169, R178, R169 ;  /* 0x000000a9b2a95220 */ /* 0x001fe20000410000 */
[----:B------:R-:W-:Y:S01]  /*32a0*/  @P5 LOP3.LUT P2, RZ, R240, 0xff000000, RZ, 0xc0, !PT ;  /* 0xff000000f0ff5812 */ /* 0x000fe2000784c0ff */
[----:B------:R-:W-:Y:S02]  /*32b0*/  BSSY B0, `(.L_x_6490) ;  /* 0x0000010000007945 */ /* 0x000fe40003800000 */
[----:B------:R0:W-:Y:S01]  /*32c0*/  @P0 STG.E.128 desc[UR4][R230.64], R164 ;  /* 0x000000a4e6000986 */ /* 0x0001e2000c101d04 */
[----:B------:R-:W-:-:S05]  /*32d0*/  @P5 FMUL.FTZ R168, R169, R168 ;  /* 0x000000a8a9a85220 */ /* 0x000fca0000410000 */
[----:B------:R-:W-:Y:S02]  /*32e0*/  @P5 FSEL R178, R168, RZ, P2 ;  /* 0x000000ffa8b25208 */ /* 0x000fe40001000000 */
[----:B------:R-:W-:-:S04]  /*32f0*/  @!P3 ISETP.NE.U32.AND P2, PT, R226, RZ, PT ;  /* 0x000000ffe200b20c */ /* 0x000fc80003f45070 */
[----:B------:R-:W-:-:S04]  /*3300*/  @!P3 ISETP.NE.AND.EX P2, PT, R225, RZ, PT, P2 ;  /* 0x000000ffe100b20c */ /* 0x000fc80003f45320 */
[----:B------:R-:W-:Y:S01]  /*3310*/  @!P3 FSEL R177, R40, RZ, P2 ;  /* 0x000000ff28b1b208 */ /* 0x000fe20001000000 */
[----:B0-----:R-:W0:Y:S08]  /*3320*/  @P5 LDC.64 R164, c[0x0][0x298] ;  /* 0x0000a600ffa45b82 */ /* 0x001e300000000a00 */
[----:B------:R-:W1:Y:S01]  /*3330*/  @P5 LDC.64 R166, c[0x0][0x298] ;  /* 0x0000a600ffa65b82 */ /* 0x000e620000000a00 */
[----:B------:R-:W-:Y:S05]  /*3340*/  @!P3 BRA `(.L_x_6491) ;  /* 0x000000000018b947 */ /* 0x000fea0003800000 */
[----:B------:R-:W-:Y:S01]  /*3350*/  ISETP.NE.U32.AND P2, PT, R226, RZ, PT ;  /* 0x000000ffe200720c */ /* 0x000fe20003f45070 */
[----:B------:R-:W-:-:S03]  /*3360*/  FFMA.FTZ R168, R201, R174, R175 ;  /* 0x000000aec9a87223 */ /* 0x000fc600000100af */
[----:B------:R-:W-:Y:S01]  /*3370*/  ISETP.NE.AND.EX P2, PT, R225, RZ, PT, P2 ;  /* 0x000000ffe100720c */ /* 0x000fe20003f45320 */
[----:B------:R-:W-:-:S04]  /*3380*/  FADD.FTZ R169, R23, -R168 ;  /* 0x800000a817a97221 */ /* 0x000fc80000010000 */
[----:B------:R-:W-:-:S08]  /*3390*/  FMUL.FTZ R177, R224, R169 ;  /* 0x000000a9e0b17220 */ /* 0x000fd00000410000 */
[----:B------:R-:W-:-:S07]  /*33a0*/  @P2 FADD.FTZ R177, R40, R177 ;  /* 0x000000b128b12221 */ /* 0x000fce0000010000 */
.L_x_6491:
[----:B------:R-:W-:Y:S05]  /*33b0*/  BSYNC B0 ;  /* 0x0000000000007941 */ /* 0x000fea0003800000 */
.L_x_6490:
        /* <DEDUP_REMOVED lines=15> */
.L_x_6493:
[----:B------:R-:W-:Y:S05]  /*34b0*/  BSYNC B0 ;  /* 0x0000000000007941 */ /* 0x000fea0003800000 */
.L_x_6492:
[----:B------:R-:W0:Y:S01]  /*34c0*/  @P5 LDC.64 R164, c[0x0][0x298] ;  /* 0x0000a600ffa45b82 */ /* 0x000e220000000a00 */
        /* <DEDUP_REMOVED lines=15> */
.L_x_6495:
[----:B------:R-:W-:Y:S05]  /*35c0*/  BSYNC B0 ;  /* 0x0000000000007941 */ /* 0x000fea0003800000 */
.L_x_6494:
[----:B------:R-:W1:Y:S01]  /*35d0*/  @P5 LDC.64 R168, c[0x0][0x298] ;  /* 0x0000a600ffa85b82 */ /* 0x000e620000000a00 */
[----:B0-----:R-:W-:Y:S01]  /*35e0*/  @P5 FMUL.FTZ R165, R167, R165 ;  /* 0x000000a5a7a55220 */ /* 0x001fe20000410000 */
[----:B------:R-:W-:Y:S01]  /*35f0*/  @P5 LOP3.LUT P2, RZ, R241, 0xff0000, RZ, 0xc0, !PT ;  /* 0x00ff0000f1ff5812 */ /* 0x000fe2000784c0ff */
[----:B------:R-:W-:Y:S01]  /*3600*/  BSSY B0, `(.L_x_6496) ;  /* 0x0000010000007945 */ /* 0x000fe20003800000 */
[----:B------:R-:W-:Y:S01]  /*3610*/  SEL R166, R167, R158, P1 ;  /* 0x0000009ea7a67207 */ /* 0x000fe20000800000 */
[----:B------:R-:W-:Y:S01]  /*3620*/  @P5 FMUL.FTZ R164, R165, R164 ;  /* 0x000000a4a5a45220 */ /* 0x000fe20000410000 */
[----:B------:R-:W-:-:S04]  /*3630*/  SEL R165, R234, R157, P1 ;  /* 0x0000009deaa57207 */ /* 0x000fc80000800000 */
        /* <DEDUP_REMOVED lines=12> */
.L_x_6497:
[----:B------:R-:W-:Y:S05]  /*3700*/  BSYNC B0 ;  /* 0x0000000000007941 */ /* 0x000fea0003800000 */
.L_x_6496:
[C---:B------:R-:W-:Y:S01]  /*3710*/  SEL R167, R234.reuse, R159, P1 ;  /* 0x0000009feaa77207 */ /* 0x040fe20000800000 */
[----:B-1----:R-:W-:Y:S01]  /*3720*/  @P5 FMUL.FTZ R169, R234, R169 ;  /* 0x000000a9eaa95220 */ /* 0x002fe20000410000 */
        /* <DEDUP_REMOVED lines=17> */
.L_x_6499:
[----:B------:R-:W-:Y:S05]  /*3840*/  BSYNC B0 ;  /* 0x0000000000007941 */ /* 0x000fea0003800000 */
.L_x_6498:
[----:B0-----:R-:W-:Y:S01]  /*3850*/  @P5 FMUL.FTZ R165, R235, R165 ;  /* 0x000000a5eba55220 */ /* 0x001fe20000410000 */
[----:B------:R-:W-:Y:S01]  /*3860*/  @P5 LOP3.LUT P2, RZ, R229, 0xff, RZ, 0xc0, !PT ;  /* 0x000000ffe5ff5812 */ /* 0x000fe2000784c0ff */
[----:B------:R-:W-:Y:S01]  /*3870*/  BSSY B0, `(.L_x_6500) ;  /* 0x000000e000007945 */ /* 0x000fe20003800000 */
[----:B------:R-:W-:Y:S01]  /*3880*/  @P5 F2FP.BF16.F32.PACK_AB R170, RZ, R170 ;  /* 0x000000aaffaa523e */ /* 0x000fe200000010ff */
        /* <DEDUP_REMOVED lines=12> */
.L_x_6501:
[----:B------:R-:W-:Y:S05]  /*3950*/  BSYNC B0 ;  /* 0x0000000000007941 */ /* 0x000fea0003800000 */
.L_x_6500:
[----:B-1----:R-:W-:Y:S01]  /*3960*/  @P5 FMUL.FTZ R167, R230, R167 ;  /* 0x000000a7e6a75220 */ /* 0x002fe20000410000 */
[----:B------:R-:W-:Y:S01]  /*3970*/  @P5 PRMT R160, R170, 0x7610, R160 ;  /* 0x00007610aaa05816 */ /* 0x000fe200000000a0 */
[----:B------:R-:W0:Y:S01]  /*3980*/  @P5 LDC.64 R164, c[0x0][0x298] ;  /* 0x0000a600ffa45b82 */ /* 0x000e220000000a00 */
[----:B------:R-:W-:Y:S01]  /*3990*/  @P5 F2FP.BF16.F32.PACK_AB R168, RZ, R171 ;  /* 0x000000abffa8523e */ /* 0x000fe200000010ff */
[----:B------:R-:W-:Y:S01]  /*39a0*/  @P5 FMUL.FTZ R229, R167, R166 ;  /* 0x000000a6a7e55220 */ /* 0x000fe20000410000 */
[----:B------:R-:W-:Y:S01]  /*39b0*/  @P5 LOP3.LUT P2, RZ, R238, 0xff00, RZ, 0xc0, !PT ;  /* 0x0000ff00eeff5812 */ /* 0x000fe2000784c0ff */
[----:B------:R-:W-:Y:S01]  /*39c0*/  BSSY B0, `(.L_x_6502) ;  /* 0x0000016000007945 */ /* 0x000fe20003800000 */
[----:B------:R-:W-:Y:S02]  /*39d0*/  @P5 F2FP.BF16.F32.PACK_AB R169, RZ, R178 ;  /* 0x000000b2ffa9523e */ /* 0x000fe400000010ff */
[----:B------:R-:W-:Y:S01]  /*39e0*/  @P5 FSEL R178, R229, RZ, P2 ;  /* 0x000000ffe5b25208 */ /* 0x000fe20001000000 */
[----:B------:R-:W1:Y:S01]  /*39f0*/  @P5 LDC.64 R170, c[0x0][0x2f8] ;  /* 0x0000be00ffaa5b82 */ /* 0x000e620000000a00 */
[----:B------:R-:W-:-:S02]  /*3a00*/  @P5 F2FP.BF16.F32.PACK_AB R172, RZ, R172 ;  /* 0x000000acffac523e */ /* 0x000fc400000010ff */
[----:B------:R-:W-:Y:S02]  /*3a10*/  @!P3 ISETP.NE.U32.AND P2, PT, R226, RZ, PT ;  /* 0x000000ffe200b20c */ /* 0x000fe40003f45070 */
[----:B------:R-:W-:Y:S02]  /*3a20*/  @P5 F2FP.BF16.F32.PACK_AB R179, RZ, R179 ;  /* 0x000000b3ffb3523e */ /* 0x000fe400000010ff */
[----:B------:R-:W-:Y:S01]  /*3a30*/  @P5 PRMT R161, R172, 0x7610, R161 ;  /* 0x00007610aca15816 */ /* 0x000fe200000000a1 */
[----:B------:R-:W2:Y:S01]  /*3a40*/  @P0 LDC.64 R166, c[0x0][0x308] ;  /* 0x0000c200ffa60b82 */ /* 0x000ea20000000a00 */
[----:B------:R-:W-:Y:S02]  /*3a50*/  @!P3 ISETP.NE.AND.EX P2, PT, R225, RZ, PT, P2 ;  /* 0x000000ffe100b20c */ /* 0x000fe40003f45320 */
[----:B------:R-:W-:Y:S02]  /*3a60*/  @P5 PRMT R160, R160, 0x5410, R168 ;  /* 0x00005410a0a05816 */ /* 0x000fe400000000a8 */
[----:B------:R-:W-:-:S02]  /*3a70*/  @P5 PRMT R161, R161, 0x5410, R169 ;  /* 0x00005410a1a15816 */ /* 0x000fc400000000a9 */
        /* <DEDUP_REMOVED lines=10> */
.L_x_6503:
[----:B------:R-:W-:Y:S05]  /*3b20*/  BSYNC B0 ;  /* 0x0000000000007941 */ /* 0x000fea0003800000 */
.L_x_6502:
[----:B------:R-:W3:Y:S01]  /*3b30*/  @P5 LDC.64 R168, c[0x0][0x298] ;  /* 0x0000a600ffa85b82 */ /* 0x000ee20000000a00 */
[----:B0-----:R-:W-:Y:S01]  /*3b40*/  @P5 FMUL.FTZ R165, R231, R165 ;  /* 0x000000a5e7a55220 */ /* 0x001fe20000410000 */
[----:B------:R-:W-:Y:S01]  /*3b50*/  @P5 LOP3.LUT P2, RZ, R238, 0xff0000, RZ, 0xc0, !PT ;  /* 0x00ff0000eeff5812 */ /* 0x000fe2000784c0ff */
[----:B------:R-:W-:Y:S01]  /*3b60*/  BSSY B0, `(.L_x_6504) ;  /* 0x0000016000007945 */ /* 0x000fe20003800000 */
[----:B--2---:R-:W-:-:S04]  /*3b70*/  @P0 IMAD.WIDE.U32 R228, R228, 0x20, R166 ;  /* 0x00000020e4e40825 */ /* 0x004fc800078e00a6 */
[----:B------:R-:W-:Y:S01]  /*3b80*/  @P5 FMUL.FTZ R164, R165, R164 ;  /* 0x000000a4a5a45220 */ /* 0x000fe20000410000 */
[----:B------:R-:W-:Y:S02]  /*3b90*/  @P5 IADD3 R165, R176, 0x100, RZ ;  /* 0x00000100b0a55810 */ /* 0x000fe40007ffe0ff */
[----:B------:R-:W-:Y:S02]  /*3ba0*/  @P5 PRMT R162, R162, 0x5410, R232 ;  /* 0x00005410a2a25816 */ /* 0x000fe400000000e8 */
[----:B------:R-:W-:Y:S01]  /*3bb0*/  @P5 FSEL R179, R164, RZ, P2 ;  /* 0x000000ffa4b35208 */ /* 0x000fe20001000000 */
[----:B-1----:R-:W-:Y:S01]  /*3bc0*/  @P5 IMAD.WIDE.U32 R170, R165, 0x10, R170 ;  /* 0x00000010a5aa5825 */ /* 0x002fe200078e00aa */
[----:B------:R-:W-:Y:S02]  /*3bd0*/  @!P3 ISETP.NE.U32.AND P2, PT, R226, RZ, PT ;  /* 0x000000ffe200b20c */ /* 0x000fe40003f45070 */
[----:B------:R-:W-:Y:S02]  /*3be0*/  @P5 F2FP.BF16.F32.PACK_AB R173, RZ, R173 ;  /* 0x000000adffad523e */ /* 0x000fe400000010ff */
[----:B------:R-:W-:-:S02]  /*3bf0*/  @!P3 ISETP.NE.AND.EX P2, PT, R225, RZ, PT, P2 ;  /* 0x000000ffe100b20c */ /* 0x000fc40003f45320 */
[----:B------:R-:W-:Y:S02]  /*3c00*/  @P5 F2FP.BF16.F32.PACK_AB R233, RZ, R233 ;  /* 0x000000e9ffe9523e */ /* 0x000fe400000010ff */
        /* <DEDUP_REMOVED lines=11> */
.L_x_6505:
[----:B------:R-:W-:Y:S05]  /*3cc0*/  BSYNC B0 ;  /* 0x0000000000007941 */ /* 0x000fea0003800000 */
.L_x_6504:
[----:B------:R-:W-:Y:S01]  /*3cd0*/  @P5 PRMT R163, R173, 0x7610, R163 ;  /* 0x00007610ada35816 */ /* 0x000fe200000000a3 */
[C---:B---3--:R-:W-:Y:S01]  /*3ce0*/  @P5 FMUL.FTZ R169, R172.reuse, R169 ;  /* 0x000000a9aca95220 */ /* 0x048fe20000410000 */
[----:B------:R-:W-:Y:S01]  /*3cf0*/  SEL R167, R172, R155, P1 ;  /* 0x0000009baca77207 */ /* 0x000fe20000800000 */
[----:B------:R-:W-:Y:S01]  /*3d00*/  BSSY B0, `(.L_x_6506) ;  /* 0x0000015000007945 */ /* 0x000fe20003800000 */
[----:B------:R-:W-:Y:S01]  /*3d10*/  @P5 PRMT R163, R163, 0x5410, R233 ;  /* 0x00005410a3a35816 */ /* 0x000fe200000000e9 */
[----:B------:R-:W0:Y:S01]  /*3d20*/  @P5 LDC.64 R172, c[0x0][0x298] ;  /* 0x0000a600ffac5b82 */ /* 0x000e220000000a00 */
[----:B------:R-:W-:Y:S01]  /*3d30*/  @P5 FMUL.FTZ R168, R169, R168 ;  /* 0x000000a8a9a85220 */ /* 0x000fe20000410000 */
[----:B------:R-:W-:Y:S02]  /*3d40*/  @P5 LOP3.LUT P2, RZ, R238, 0xff000000, RZ, 0xc0, !PT ;  /* 0xff000000eeff5812 */ /* 0x000fe4000784c0ff */
[----:B------:R1:W-:Y:S02]  /*3d50*/  @P5 STG.E.128 desc[UR4][R170.64], R160 ;  /* 0x000000a0aa005986 */ /* 0x0003e4000c101d04 */
[----:B------:R-:W-:-:S02]  /*3d60*/  @P5 FSEL R232, R168, RZ, P2 ;  /* 0x000000ffa8e85208 */ /* 0x000fc40001000000 */
[----:B------:R2:W-:Y:S01]  /*3d70*/  @P0 STG.E.128 desc[UR4][R228.64], R164 ;  /* 0x000000a4e4000986 */ /* 0x0005e2000c101d04 */
[----:B------:R-:W-:-:S04]  /*3d80*/  @!P3 ISETP.NE.U32.AND P2, PT, R226, RZ, PT ;  /* 0x000000ffe200b20c */ /* 0x000fc80003f45070 */
[----:B------:R-:W-:-:S04]  /*3d90*/  @!P3 ISETP.NE.AND.EX P2, PT, R225, RZ, PT, P2 ;  /* 0x000000ffe100b20c */ /* 0x000fc80003f45320 */
[----:B------:R-:W-:Y:S01]  /*3da0*/  @!P3 FSEL R169, R32, RZ, P2 ;  /* 0x000000ff20a9b208 */ /* 0x000fe20001000000 */
[----:B-1----:R-:W1:Y:S08]  /*3db0*/  @P5 LDC.64 R170, c[0x0][0x298] ;  /* 0x0000a600ffaa5b82 */ /* 0x002e700000000a00 */
[----:B--2---:R-:W2:Y:S08]  /*3dc0*/  @P5 LDC.64 R164, c[0x0][0x298] ;  /* 0x0000a600ffa45b82 */ /* 0x004eb00000000a00 */
[----:B------:R-:W3:Y:S01]  /*3dd0*/  @P5 LDC.64 R166, c[0x0][0x298] ;  /* 0x0000a600ffa65b82 */ /* 0x000ee20000000a00 */
[----:B------:R-:W-:Y:S05]  /*3de0*/  @!P3 BRA `(.L_x_6507) ;  /* 0x000000000018b947 */ /* 0x000fea0003800000 */
[----:B------:R-:W-:Y:S01]  /*3df0*/  ISETP.NE.U32.AND P2, PT, R226, RZ, PT ;  /* 0x000000ffe200720c */ /* 0x000fe20003f45070 */
[----:B------:R-:W-:-:S03]  /*3e00*/  FFMA.FTZ R168, R193, R174, R175 ;  /* 0x000000aec1a87223 */ /* 0x000fc600000100af */
[----:B------:R-:W-:Y:S01]  /*3e10*/  ISETP.NE.AND.EX P2, PT, R225, RZ, PT, P2 ;  /* 0x000000ffe100720c */ /* 0x000fe20003f45320 */
[----:B------:R-:W-:-:S04]  /*3e20*/  FADD.FTZ R169, R19, -R168 ;  /* 0x800000a813a97221 */ /* 0x000fc80000010000 */
[----:B------:R-:W-:-:S08]  /*3e30*/  FMUL.FTZ R169, R224, R169 ;  /* 0x000000a9e0a97220 */ /* 0x000fd00000410000 */
[----:B------:R-:W-:-:S07]  /*3e40*/  @P2 FADD.FTZ R169, R32, R169 ;  /* 0x000000a920a92221 */ /* 0x000fce0000010000 */
.L_x_6507:
[----:B------:R-:W-:Y:S05]  /*3e50*/  BSYNC B0 ;  /* 0x0000000000007941 */ /* 0x000fea0003800000 */
.L_x_6506:
        /* <DEDUP_REMOVED lines=15> */
.L_x_6509:
[----:B------:R-:W-:Y:S05]  /*3f50*/  BSYNC B0 ;  /* 0x0000000000007941 */ /* 0x000fea0003800000 */
.L_x_6508:
        /* <DEDUP_REMOVED lines=15> */
.L_x_6511:
[----:B------:R-:W-:Y:S05]  /*4050*/  BSYNC B0 ;  /* 0x0000000000007941 */ /* 0x000fea0003800000 */
.L_x_6510:
[----:B0-----:R-:W-:Y:S01]  /*4060*/  @P5 FMUL.FTZ R173, R167, R173 ;  /* 0x000000ada7ad5220 */ /* 0x001fe20000410000 */
        /* <DEDUP_REMOVED lines=17> */
.L_x_6513:
[----:B------:R-:W-:Y:S05]  /*4180*/  BSYNC B0 ;  /* 0x0000000000007941 */ /* 0x000fea0003800000 */
.L_x_6512:
        /* <DEDUP_REMOVED lines=12> */
[----:B-1----:R-:W1:Y:S08]  /*4250*/  @P5 LDC.64 R164, c[0x0][0x298] ;  /* 0x0000a600ffa45b82 */ /* 0x002e700000000a00 */
        /* <DEDUP_REMOVED lines=8> */
.L_x_6515:
[----:B------:R-:W-:Y:S05]  /*42e0*/  BSYNC B0 ;  /* 0x0000000000007941 */ /* 0x000fea0003800000 */
.L_x_6514:
        /* <DEDUP_REMOVED lines=15> */
.L_x_6517:
[----:B------:R-:W-:Y:S05]  /*43e0*/  BSYNC B0 ;  /* 0x0000000000007941 */ /* 0x000fea0003800000 */
.L_x_6516:
        /* <DEDUP_REMOVED lines=15> */
.L_x_6519:
[----:B------:R-:W-:Y:S05]  /*44e0*/  BSYNC B0 ;  /* 0x0000000000007941 */ /* 0x000fea0003800000 */
.L_x_6518:
        /* <DEDUP_REMOVED lines=15> */
.L_x_6521:
[----:B------:R-:W-:Y:S05]  /*45e0*/  BSYNC B0 ;  /* 0x0000000000007941 */ /* 0x000fea0003800000 */
.L_x_6520:
        /* <DEDUP_REMOVED lines=16> */
.L_x_6523:
[----:B------:R-:W-:Y:S05]  /*46f0*/  BSYNC B0 ;  /* 0x0000000000007941 */ /* 0x000fea0003800000 */
.L_x_6522:
[----:B-1----:R-:W-:Y:S01]  /*4700*/  @P5 FMUL.FTZ R165, R173, R165 ;  /* 0x000000a5ada55220 */ /* 0x002fe20000410000 */
        /* <DEDUP_REMOVED lines=21> */
.L_x_6525:
[----:B------:R-:W-:Y:S05]  /*4860*/  BSYNC B0 ;  /* 0x0000000000007941 */ /* 0x000fea0003800000 */
.L_x_6524:
[----:B0-----:R-:W-:Y:S01]  /*4870*/  @P5 FMUL.FTZ R165, R178, R165 ;  /* 0x000000a5b2a55220 */ /* 0x001fe20000410000 */
[----:B------:R-:W0:Y:S01]  /*4880*/  @P5 LDC.64 R166, c[0x0][0x2f8] ;  /* 0x0000be00ffa65b82 */ /* 0x000e220000000a00 */
[----:B------:R-:W-:Y:S01]  /*4890*/  @P5 PRMT R161, R179, 0x7610, R161 ;  /* 0x00007610b3a15816 */ /* 0x000fe200000000a1 */
[----:B------:R-:W-:Y:S01]  /*48a0*/  BSSY B0, `(.L_x_6526) ;  /* 0x0000018000007945 */ /* 0x000fe20003800000 */
[----:B------:R-:W-:Y:S01]  /*48b0*/  @P5 FMUL.FTZ R179, R165, R164 ;  /* 0x000000a4a5b35220 */ /* 0x000fe20000410000 */
[----:B------:R-:W-:Y:S02]  /*48c0*/  @P5 F2FP.BF16.F32.PACK_AB R231, RZ, R231 ;  /* 0x000000e7ffe7523e */ /* 0x000fe400000010ff */
[----:B------:R-:W-:Y:S02]  /*48d0*/  @P5 LOP3.LUT P2, RZ, R237, 0xff00, RZ, 0xc0, !PT ;  /* 0x0000ff00edff5812 */ /* 0x000fe4000784c0ff */
[----:B------:R-:W1:Y:S01]  /*48e0*/  @P5 LDC.64 R164, c[0x0][0x298] ;  /* 0x0000a600ffa45b82 */ /* 0x000e620000000a00 */
[----:B------:R-:W-:-:S02]  /*48f0*/  @P5 PRMT R162, R231, 0x7610, R162 ;  /* 0x00007610e7a25816 */ /* 0x000fc400000000a2 */
[----:B------:R-:W-:Y:S02]  /*4900*/  @P5 FSEL R231, R179, RZ, P2 ;  /* 0x000000ffb3e75208 */ /* 0x000fe40001000000 */
[----:B------:R-:W-:Y:S02]  /*4910*/  @!P3 ISETP.NE.U32.AND P2, PT, R226, RZ, PT ;  /* 0x000000ffe200b20c */ /* 0x000fe40003f45070 */
[----:B------:R-:W-:Y:S02]  /*4920*/  @P5 IADD3 R179, R176, 0x200, RZ ;  /* 0x00000200b0b35810 */ /* 0x000fe40007ffe0ff */
[----:B------:R-:W-:Y:S02]  /*4930*/  @P5 F2FP.BF16.F32.PACK_AB R233, RZ, R233 ;  /* 0x000000e9ffe9523e */ /* 0x000fe400000010ff */
        /* <DEDUP_REMOVED lines=14> */
.L_x_6527:
[----:B------:R-:W-:Y:S05]  /*4a20*/  BSYNC B0 ;  /* 0x0000000000007941 */ /* 0x000fea0003800000 */
.L_x_6526:
        /* <DEDUP_REMOVED lines=39> */
.L_x_6529:
[----:B------:R-:W-:Y:S05]  /*4ca0*/  BSYNC B0 ;  /* 0x0000000000007941 */ /* 0x000fea0003800000 */
.L_x_6528:
[----:B------:R-:W0:Y:S01]  /*4cb0*/  @P5 LDC.64 R164, c[0x0][0x298] ;  /* 0x0000a600ffa45b82 */ /* 0x000e220000000a00 */
[----:B------:R-:W-:Y:S02]  /*4cc0*/  @P5 LOP3.LUT P2, RZ, R237, 0xff000000, RZ, 0xc0, !PT ;  /* 0xff000000edff5812 */ /* 0x000fe4000784c0ff */
[----:B------:R-:W-:-:S05]  /*4cd0*/  SEL R159, R170, R159, P1 ;  /* 0x0000009faa9f7207 */ /* 0x000fca0000800000 */
[----:B------:R-:W1:Y:S08]  /*4ce0*/  @P0 LDC.64 R168, c[0x0][0x308] ;  /* 0x0000c200ffa80b82 */ /* 0x000e700000000a00 */
[----:B------:R-:W2:Y:S01]  /*4cf0*/  @P5 LDC.64 R166, c[0x0][0x2f8] ;  /* 0x0000be00ffa65b82 */ /* 0x000ea20000000a00 */
[----:B0-----:R-:W-:-:S04]  /*4d00*/  @P5 FMUL.FTZ R165, R170, R165 ;  /* 0x000000a5aaa55220 */ /* 0x001fc80000410000 */
[----:B------:R-:W-:Y:S01]  /*4d10*/  @P5 FMUL.FTZ R164, R165, R164 ;  /* 0x000000a4a5a45220 */ /* 0x000fe20000410000 */
[----:B------:R-:W-:Y:S02]  /*4d20*/  @P5 VIADD R165, R176, 0x300 ;  /* 0x00000300b0a55836 */ /* 0x000fe40000000000 */
[----:B-1----:R-:W-:Y:S02]  /*4d30*/  @P0 IMAD.WIDE.U32 R168, R221, 0x20, R168 ;  /* 0x00000020dda80825 */ /* 0x002fe400078e00a8 */
[----:B------:R-:W-:-:S04]  /*4d40*/  @P5 FSEL R164, R164, RZ, P2 ;  /* 0x000000ffa4a45208 */ /* 0x000fc80001000000 */
[----:B------:R-:W-:Y:S01]  /*4d50*/  @P5 F2FP.BF16.F32.PACK_AB R164, RZ, R164 ;  /* 0x000000a4ffa4523e */ /* 0x000fe200000010ff */
[----:B------:R0:W-:Y:S01]  /*4d60*/  @P0 STG.E.128 desc[UR4][R168.64], R152 ;  /* 0x00000098a8000986 */ /* 0x0001e2000c101d04 */
[----:B--2---:R-:W-:Y:S02]  /*4d70*/  @P5 IMAD.WIDE.U32 R166, R165, 0x10, R166 ;  /* 0x00000010a5a65825 */ /* 0x004fe400078e00a6 */
[----:B------:R-:W-:Y:S01]  /*4d80*/  @P5 PRMT R163, R163, 0x5410, R164 ;  /* 0x00005410a3a35816 */ /* 0x000fe200000000a4 */
[----:B------:R0:W-:Y:S01]  /*4d90*/  @P0 STG.E.128 desc[UR4][R168.64+0x10], R156 ;  /* 0x0000109ca8000986 */ /* 0x0001e2000c101d04 */
[----:B------:R-:W-:-:S03]  /*4da0*/  SEL R164, RZ, 0x1, P6 ;  /* 0x00000001ffa47807 */ /* 0x000fc60003000000 */
[----:B------:R0:W-:Y:S01]  /*4db0*/  @P5 STG.E.128 desc[UR4][R166.64], R160 ;  /* 0x000000a0a6005986 */ /* 0x0001e2000c101d04 */
[----:B------:R-:W-:Y:S05]  /*4dc0*/  @!P4 BRA `(.L_x_6530) ;  /* 0xffffffb400fcc947 */ /* 0x000fea000383ffff */
.L_x_6461:
        /* <DEDUP_REMOVED lines=28> */
.L_x_6465:
[----:B------:R-:W-:Y:S01]  /*4f90*/  HFMA2.MMA R176, -RZ, RZ, 0, 9.5367431640625e-07 ;  /* 0x00000010ffb07435 */ /* 0x000fe200000001ff */
[----:B------:R-:W-:Y:S01]  /*4fa0*/  MOV R177, R172 ;  /* 0x000000ac00b17202 */ /* 0x000fe20000000f00 */
[----:B------:R-:W-:Y:S01]  /*4fb0*/  IMAD.MOV.U32 R174, RZ, RZ, -0x1 ;  /* 0xffffffffffae7424 */ /* 0x000fe200078e00ff */
[----:B------:R-:W-:-:S08]  /*4fc0*/  MOV R179, 0x1f ;  /* 0x0000001f00b37802 */ /* 0x000fd00000000f00 */
[----:B------:R-:W-:Y:S05]  /*4fd0*/  WARPSYNC.COLLECTIVE R174, `(.L_x_6531) ;  /* 0x00000000ae087348 */ /* 0x000fea0003c00000 */
[----:B------:R0:W1:Y:S02]  /*4fe0*/  SHFL.DOWN P1, R175, R177, R176, R179 ;  /* 0x080000b0b1af7389 */ /* 0x00006400000200b3 */
[----:B01----:R-:W-:Y:S01]  /*4ff0*/  ENDCOLLECTIVE ;  /* 0x000000000000791b */ /* 0x003fe20003800000 */
.L_x_6531:
[----:B------:R-:W-:Y:S02]  /*5000*/  MOV R177, R173 ;  /* 0x000000ad00b17202 */ /* 0x000fe40000000f00 */
[----:B------:R-:W-:-:S07]  /*5010*/  MOV R167, R175 ;  /* 0x000000af00a77202 */ /* 0x000fce0000000f00 */
[----:B------:R-:W-:Y:S05]  /*5020*/  WARPSYNC.COLLECTIVE R174, `(.L_x_6532) ;  /* 0x00000000ae087348 */ /* 0x000fea0003c00000 */
[----:B------:R0:W1:Y:S02]  /*5030*/  SHFL.DOWN P1, R175, R177, R176, R179 ;  /* 0x080000b0b1af7389 */ /* 0x00006400000200b3 */
[----:B01----:R-:W-:Y:S01]  /*5040*/  ENDCOLLECTIVE ;  /* 0x000000000000791b */ /* 0x003fe20003800000 */
.L_x_6532:
[----:B------:R-:W-:Y:S01]  /*5050*/  FADD.FTZ R167, R167, R172 ;  /* 0x000000aca7a77221 */ /* 0x000fe20000010000 */
[----:B------:R-:W-:-:S03]  /*5060*/  HFMA2.MMA R176, -RZ, RZ, 0, 4.76837158203125e-07 ;  /* 0x00000008ffb07435 */ /* 0x000fc600000001ff */
[----:B------:R-:W-:Y:S01]  /*5070*/  IMAD.MOV.U32 R177, RZ, RZ, R167 ;  /* 0x000000ffffb17224 */ /* 0x000fe200078e00a7 */
[----:B------:R-:W-:-:S07]  /*5080*/  MOV R166, R175 ;  /* 0x000000af00a67202 */ /* 0x000fce0000000f00 */
[----:B------:R-:W-:Y:S05]  /*5090*/  WARPSYNC.COLLECTIVE R174, `(.L_x_6533) ;  /* 0x00000000ae087348 */ /* 0x000fea0003c00000 */
[----:B------:R0:W1:Y:S02]  /*50a0*/  SHFL.DOWN P1, R175, R177, R176, R179 ;  /* 0x080000b0b1af7389 */ /* 0x00006400000200b3 */
[----:B01----:R-:W-:Y:S01]  /*50b0*/  ENDCOLLECTIVE ;  /* 0x000000000000791b */ /* 0x003fe20003800000 */
.L_x_6533:
[----:B------:R-:W-:-:S05]  /*50c0*/  FADD.FTZ R166, R166, R173 ;  /* 0x000000ada6a67221 */ /* 0x000fca0000010000 */
[----:B------:R-:W-:Y:S02]  /*50d0*/  MOV R177, R166 ;  /* 0x000000a600b17202 */ /* 0x000fe40000000f00 */
[----:B------:R-:W-:-:S07]  /*50e0*/  MOV R168, R175 ;  /* 0x000000af00a87202 */ /* 0x000fce0000000f00 */
[----:B------:R-:W-:Y:S05]  /*50f0*/  WARPSYNC.COLLECTIVE R174, `(.L_x_6534) ;  /* 0x00000000ae087348 */ /* 0x000fea0003c00000 */
[----:B------:R0:W1:Y:S02]  /*5100*/  SHFL.DOWN P1, R175, R177, R176, R179 ;  /* 0x080000b0b1af7389 */ /* 0x00006400000200b3 */
[----:B01----:R-:W-:Y:S01]  /*5110*/  ENDCOLLECTIVE ;  /* 0x000000000000791b */ /* 0x003fe20003800000 */
.L_x_6534:
[----:B------:R-:W-:Y:S01]  /*5120*/  FADD.FTZ R168, R167, R168 ;  /* 0x000000a8a7a87221 */ /* 0x000fe20000010000 */
[----:B------:R-:W-:-:S04]  /*5130*/  HFMA2.MMA R176, -RZ, RZ, 0, 2.384185791015625e-07 ;  /* 0x00000004ffb07435 */ /* 0x000fc800000001ff */
[----:B------:R-:W-:Y:S01]  /*5140*/  MOV R177, R168 ;  /* 0x000000a800b17202 */ /* 0x000fe20000000f00 */
[----:B------:R-:W-:-:S07]  /*5150*/  IMAD.MOV.U32 R169, RZ, RZ, R175 ;  /* 0x000000ffffa97224 */ /* 0x000fce00078e00af */
[----:B------:R-:W-:Y:S05]  /*5160*/  WARPSYNC.COLLECTIVE R174, `(.L_x_6535) ;  /* 0x00000000ae087348 */ /* 0x000fea0003c00000 */
[----:B------:R0:W1:Y:S02]  /*5170*/  SHFL.DOWN P1, R175, R177, R176, R179 ;  /* 0x080000b0b1af7389 */ /* 0x00006400000200b3 */
[----:B01----:R-:W-:Y:S01]  /*5180*/  ENDCOLLECTIVE ;  /* 0x000000000000791b */ /* 0x003fe20003800000 */
.L_x_6535:
[----:B------:R-:W-:-:S04]  /*5190*/  FADD.FTZ R169, R166, R169 ;  /* 0x000000a9a6a97221 */ /* 0x000fc80000010000 */
[----:B------:R-:W-:Y:S01]  /*51a0*/  IMAD.MOV.U32 R177, RZ, RZ, R169 ;  /* 0x000000ffffb17224 */ /* 0x000fe200078e00a9 */
[----:B------:R-:W-:-:S07]  /*51b0*/  MOV R171, R175 ;  /* 0x000000af00ab7202 */ /* 0x000fce0000000f00 */
[----:B------:R-:W-:Y:S05]  /*51c0*/  WARPSYNC.COLLECTIVE R174, `(.L_x_6536) ;  /* 0x00000000ae087348 */ /* 0x000fea0003c00000 */
[----:B------:R0:W1:Y:S02]  /*51d0*/  SHFL.DOWN P1, R175, R177, R176, R179 ;  /* 0x080000b0b1af7389 */ /* 0x00006400000200b3 */
[----:B01----:R-:W-:Y:S01]  /*51e0*/  ENDCOLLECTIVE ;  /* 0x000000000000791b */ /* 0x003fe20003800000 */
.L_x_6536:
[----:B------:R-:W-:Y:S01]  /*51f0*/  FADD.FTZ R171, R168, R171 ;  /* 0x000000aba8ab7221 */ /* 0x000fe20000010000 */
[----:B------:R-:W-:-:S04]  /*5200*/  HFMA2.MMA R176, -RZ, RZ, 0, 1.1920928955078125e-07 ;  /* 0x00000002ffb07435 */ /* 0x000fc800000001ff */
[----:B------:R-:W-:Y:S02]  /*5210*/  MOV R177, R171 ;  /* 0x000000ab00b17202 */ /* 0x000fe40000000f00 */
[----:B------:R-:W-:-:S07]  /*5220*/  MOV R170, R175 ;  /* 0x000000af00aa7202 */ /* 0x000fce0000000f00 */
[----:B------:R-:W-:Y:S05]  /*5230*/  WARPSYNC.COLLECTIVE R174, `(.L_x_6537) ;  /* 0x00000000ae087348 */ /* 0x000fea0003c00000 */
[----:B------:R0:W1:Y:S02]  /*5240*/  SHFL.DOWN P1, R175, R177, R176, R179 ;  /* 0x080000b0b1af7389 */ /* 0x00006400000200b3 */
[----:B01----:R-:W-:Y:S01]  /*5250*/  ENDCOLLECTIVE ;  /* 0x000000000000791b */ /* 0x003fe20003800000 */
.L_x_6537:
[----:B------:R-:W-:-:S05]  /*5260*/  FADD.FTZ R170, R169, R170 ;  /* 0x000000aaa9aa7221 */ /* 0x000fca0000010000 */
[----:B------:R-:W-:Y:S01]  /*5270*/  MOV R177, R170 ;  /* 0x000000aa00b17202 */ /* 0x000fe20000000f00 */
[----:B------:R-:W-:-:S07]  /*5280*/  IMAD.MOV.U32 R172, RZ, RZ, R175 ;  /* 0x000000ffffac7224 */ /* 0x000fce00078e00af */
[----:B------:R-:W-:Y:S05]  /*5290*/  WARPSYNC.COLLECTIVE R174, `(.L_x_6538) ;  /* 0x00000000ae087348 */ /* 0x000fea0003c00000 */
[----:B------:R0:W1:Y:S02]  /*52a0*/  SHFL.DOWN P1, R175, R177, R176, R179 ;  /* 0x080000b0b1af7389 */ /* 0x00006400000200b3 */
[----:B01----:R-:W-:Y:S01]  /*52b0*/  ENDCOLLECTIVE ;  /* 0x000000000000791b */ /* 0x003fe20003800000 */
.L_x_6538:
[----:B------:R-:W-:-:S05]  /*52c0*/  FADD.FTZ R172, R171, R172 ;  /* 0x000000acabac7221 */ /* 0x000fca0000010000 */
[----:B------:R-:W-:Y:S01]  /*52d0*/  MOV R177, R172 ;  /* 0x000000ac00b17202 */ /* 0x000fe20000000f00 */
[----:B------:R-:W-:Y:S01]  /*52e0*/  IMAD.MOV.U32 R176, RZ, RZ, 0x1 ;  /* 0x00000001ffb07424 */ /* 0x000fe200078e00ff */
[----:B------:R-:W-:-:S07]  /*52f0*/  MOV R173, R175 ;  /* 0x000000af00ad7202 */ /* 0x000fce0000000f00 */
[----:B------:R-:W-:Y:S05]  /*5300*/  WARPSYNC.COLLECTIVE R174, `(.L_x_6539) ;  /* 0x00000000ae087348 */ /* 0x000fea0003c00000 */
[----:B------:R0:W1:Y:S02]  /*5310*/  SHFL.DOWN P1, R175, R177, R176, R179 ;  /* 0x080000b0b1af7389 */ /* 0x00006400000200b3 */
[----:B01----:R-:W-:Y:S01]  /*5320*/  ENDCOLLECTIVE ;  /* 0x000000000000791b */ /* 0x003fe20003800000 */
.L_x_6539:
[----:B------:R-:W-:-:S05]  /*5330*/  FADD.FTZ R173, R170, R173 ;  /* 0x000000adaaad7221 */ /* 0x000fca0000010000 */
[----:B------:R-:W-:Y:S02]  /*5340*/  MOV R177, R173 ;  /* 0x000000ad00b17202 */ /* 0x000fe40000000f00 */
[----:B------:R-:W-:-:S07]  /*5350*/  MOV R167, R175 ;  /* 0x000000af00a77202 */ /* 0x000fce0000000f00 */
[----:B------:R-:W-:Y:S05]  /*5360*/  WARPSYNC.COLLECTIVE R174, `(.L_x_6540) ;  /* 0x00000000ae087348 */ /* 0x000fea0003c00000 */
[----:B------:R0:W1:Y:S02]  /*5370*/  SHFL.DOWN P1, R175, R177, R176, R179 ;  /* 0x080000b0b1af7389 */ /* 0x00006400000200b3 */
[----:B01----:R-:W-:Y:S01]  /*5380*/  ENDCOLLECTIVE ;  /* 0x000000000000791b */ /* 0x003fe20003800000 */
.L_x_6540:
[----:B------:R-:W-:Y:S01]  /*5390*/  MOV R166, R175 ;  /* 0x000000af00a67202 */ /* 0x000fe20000000f00 */
[----:B------:R-:W-:Y:S06]  /*53a0*/  BRA `(.L_x_6541) ;  /* 0xffffffcc004c7947 */ /* 0x000fec000383ffff */
.L_x_6542:
        /* <DEDUP_REMOVED lines=13> */
.L_x_13953:


//--------------------- .text._ZN10layer_norm13ln_bwd_kernelINS_13Kernel_traitsIf13__nv_bfloat16fS2_fjLj8192ELj1ELj1ELj8ELj16ENS_18Kernel_traits_baseILj8192EfS2_fS2_fjLj256EEEEELb1ELb1ELb0ELb0EEEvNS_9BwdParamsE --------------------------
	.section	.text._ZN10layer_norm13ln_bwd_kernelINS_13Kernel_traitsIf13__nv_bfloat16fS2_fjLj8192ELj1ELj1ELj8ELj16ENS_18Kernel_traits_baseILj8192EfS2_fS2_fjLj256EEEEELb1ELb1ELb0ELb0EEEvNS_9BwdParamsE,"ax",@progbits
	.align	128
        .global         _ZN10layer_norm13ln_bwd_kernelINS_13Kernel_traitsIf13__nv_bfloat16fS2_fjLj8192ELj1ELj1ELj8ELj16ENS_18Kernel_traits_baseILj8192EfS2_fS2_fjLj256EEEEELb1ELb1ELb0ELb0EEEvNS_9BwdParamsE
        .type           _ZN10layer_norm13ln_bwd_kernelINS_13Kernel_traitsIf13__nv_bfloat16fS2_fjLj8192ELj1ELj1ELj8ELj16ENS_18Kernel_traits_baseILj8192EfS2_fS2_fjLj256EEEEELb1ELb1ELb0ELb0EEEvNS_9BwdParamsE,@function
        .size           _ZN10layer_norm13ln_bwd_kernelINS_13Kernel_traitsIf13__nv_bfloat16fS2_fjLj8192ELj1ELj1ELj8ELj16ENS_18Kernel_traits_baseILj8192EfS2_fS2_fjLj256EEEEELb1ELb1ELb0ELb0EEEvNS_9BwdParamsE,(.L_x_13954 - _ZN10layer_norm13ln_bwd_kernelINS_13Kernel_traitsIf13__nv_bfloat16fS2_fjLj8192ELj1ELj1ELj8ELj16ENS_18Kernel_traits_baseILj8192EfS2_fS2_fjLj256EEEEELb1ELb1ELb0ELb0EEEvNS_9BwdParamsE)
        .other          _ZN10layer_norm13ln_bwd_kernelINS_13Kernel_traitsIf13__nv_bfloat16fS2_fjLj8192ELj1ELj1ELj8ELj16ENS_18Kernel_traits_baseILj8192EfS2_fS2_fjLj256EEEEELb1ELb1ELb0ELb0EEEvNS_9BwdParamsE,@"STO_CUDA_ENTRY STV_DEFAULT"
_ZN10layer_norm13ln_bwd_kernelINS_13Kernel_traitsIf13__nv_bfloat16fS2_fjLj8192ELj1ELj1ELj8ELj16ENS_18Kernel_traits_baseILj8192EfS2_fS2_fjLj256EEEEELb1ELb1ELb0ELb0EEEvNS_9BwdParamsE:
.text._ZN10layer_norm13ln_bwd_kernelINS_13Kernel_traitsIf13__nv_bfloat16fS2_fjLj8192ELj1ELj1ELj8ELj16ENS_18Kernel_traits_baseILj8192EfS2_fS2_fjLj256EEEEELb1ELb1ELb0ELb0EEEvNS_9BwdParamsE:
[----:B------:R-:W0:Y:S01]  /*0000*/  LDC R1, c[0x0][0x28] ;  /* 0x00000a00ff017b82 */ /* 0x000e220000000800 */
[----:B------:R-:W1:Y:S01]  /*0010*/  S2R R24, SR_TID.X ;  /* 0x0000000000187919 */ /* 0x000e620000002100 */
[----:B------:R-:W-:Y:S01]  /*0020*/  ULDC UR4, c[0x0][0x218] ;  /* 0x0000860000047ab9 */ /* 0x000fe20000000800 */
[----:B0-----:R-:W-:-:S05]  /*0030*/  IADD3 R1, R1, -0xb0, RZ ;  /* 0xffffff5001017810 */ /* 0x001fca0007ffe0ff */
[----:B------:R-:W0:Y:S01]  /*0040*/  S2UR UR6, SR_CTAID.X ;  /* 0x00000000000679c3 */ /* 0x000e220000002500 */
[----:B------:R-:W-:Y:S01]  /*0050*/  MOV R4, UR4 ;  /* 0x0000000400047c02 */ /* 0x000fe20008000f00 */
[----:B------:R-:W-:Y:S01]  /*0060*/  ULDC UR7, c[0x0][0x214] ;  /* 0x0000850000077ab9 */ /* 0x000fe20000000800 */
[----:B------:R-:W-:Y:S01]  /*0070*/  LOP3.LUT R2, R2, 0xfffffff7, RZ, 0xc0, !PT ;  /* 0xfffffff702027812 */ /* 0x000fe200078ec0ff */
[----:B------:R-:W-:Y:S01]  /*0080*/  ULDC UR15, c[0x0][0x298] ;  /* 0x0000a600000f7ab9 */ /* 0x000fe20000000800 */
[----:B------:R-:W-:Y:S01]  /*0090*/  SHF.R.S32.HI R0, RZ, 0x1f, R4 ;  /* 0x0000001fff007819 */ /* 0x000fe20000011404 */
[----:B------:R2:W-:Y:S01]  /*00a0*/  STL [R1+0x8], R4 ;  /* 0x0000080401007387 */ /* 0x0005e20000100800 */
[----:B------:R-:W-:Y:S01]  /*00b0*/  ULDC UR22, c[0x0][0x218] ;  /* 0x0000860000167ab9 */ /* 0x000fe20000000800 */
[----:B------:R-:W-:Y:S01]  /*00c0*/  ULDC UR14, c[0x0][0x290] ;  /* 0x0000a400000e7ab9 */ /* 0x000fe20000000800 */
[----:B------:R-:W-:Y:S01]  /*00d0*/  LEA.HI R0, R0, R4, RZ, 0x3 ;  /* 0x0000000400007211 */ /* 0x000fe200078f18ff */
[----:B------:R-:W-:Y:S01]  /*00e0*/  ULDC.64 UR8, c[0x0][0x2c8] ;  /* 0x0000b20000087ab9 */ /* 0x000fe20000000a00 */
        /* <DEDUP_REMOVED lines=8> */
[----:B------:R3:W4:Y:S04]  /*0170*/  LDL.64 R64, [R1+0xa0] ;  /* 0x0000a00001407983 */ /* 0x0007280000100a00 */
[----:B------:R3:W4:Y:S04]  /*0180*/  LDL.64 R66, [R1+0xa8] ;  /* 0x0000a80001427983 */ /* 0x0007280000100a00 */
[----:B------:R3:W3:Y:S04]  /*0190*/  LDL.64 R60, [R1+0x90] ;  /* 0x00009000013c7983 */ /* 0x0006e80000100a00 */
        /* <DEDUP_REMOVED lines=16> */
[----:B------:R0:W3:Y:S01]  /*02a0*/  LDL.64 R30, [R1+0x18] ;  /* 0x00001800011e7983 */ /* 0x0000e20000100a00 */
[----:B------:R-:W-:Y:S01]  /*02b0*/  LEA.HI.SX32 R0, R0, R3, 0x1d ;  /* 0x0000000300007211 */ /* 0x000fe200078feaff */
[----:B------:R-:W-:Y:S01]  /*02c0*/  ULDC.64 UR4, c[0x0][0x208] ;  /* 0x0000820000047ab9 */ /* 0x000fe20000000a00 */
[----:B------:R-:W-:-:S02]  /*02d0*/  MOV R3, R12 ;  /* 0x0000000c00037202 */ /* 0x000fc40000000f00 */
[C---:B------:R-:W-:Y:S02]  /*02e0*/  LOP3.LUT P3, RZ, R0.reuse, 0xffffff00, RZ, 0xc0, !PT ;  /* 0xffffff0000ff7812 */ /* 0x040fe4000786c0ff */
[C---:B------:R-:W-:Y:S02]  /*02f0*/  ISETP.GE.U32.AND P2, PT, R0.reuse, 0x200, PT ;  /* 0x000002000000780c */ /* 0x040fe40003f46070 */
[C---:B------:R-:W-:Y:S02]  /*0300*/  ISETP.GE.U32.AND P1, PT, R0.reuse, 0x300, PT ;  /* 0x000003000000780c */ /* 0x040fe40003f26070 */
[----:B------:R-:W-:-:S07]  /*0310*/  ISETP.GE.U32.AND P0, PT, R0, 0x400, PT ;  /* 0x000004000000780c */ /* 0x000fce0003f06070 */
[----:B--2---:R-:W2:Y:S01]  /*0320*/  @P3 LDC.64 R4, c[0x0][0x260] ;  /* 0x00009800ff043b82 */ /* 0x004ea20000000a00 */
[----:B------:R-:W-:-:S04]  /*0330*/  @P3 LOP3.LUT R2, R2, 0x8, RZ, 0xfc, !PT ;  /* 0x0000000802023812 */ /* 0x000fc800078efcff */
[----:B------:R-:W-:-:S03]  /*0340*/  LOP3.LUT R2, R2, 0xfffffffb, RZ, 0xc0, !PT ;  /* 0xfffffffb02027812 */ /* 0x000fc600078ec0ff */
[----:B------:R-:W1:Y:S01]  /*0350*/  @P3 LDC.64 R6, c[0x0][0x278] ;  /* 0x00009e00ff063b82 */ /* 0x000e620000000a00 */
[----:B------:R-:W-:-:S04]  /*0360*/  @P2 LOP3.LUT R2, R2, 0x4, RZ, 0xfc, !PT ;  /* 0x0000000402022812 */ /* 0x000fc800078efcff */
[----:B------:R-:W-:-:S03]  /*0370*/  LOP3.LUT R2, R2, 0xfffffffd, RZ, 0xc0, !PT ;  /* 0xfffffffd02027812 */ /* 0x000fc600078ec0ff */
[----:B------:R-:W0:Y:S01]  /*0380*/  @P2 LDC.64 R8, c[0x0][0x260] ;  /* 0x00009800ff082b82 */ /* 0x000e220000000a00 */
[----:B------:R-:W-:-:S04]  /*0390*/  @P1 LOP3.LUT R2, R2, 0x2, RZ, 0xfc, !PT ;  /* 0x0000000202021812 */ /* 0x000fc800078efcff */
[----:B------:R-:W-:-:S03]  /*03a0*/  LOP3.LUT R2, R2, 0xffffffef, RZ, 0xc0, !PT ;  /* 0xffffffef02027812 */ /* 0x000fc600078ec0ff */
[----:B------:R-:W0:Y:S01]  /*03b0*/  @P2 LDC.64 R10, c[0x0][0x278] ;  /* 0x00009e00ff0a2b82 */ /* 0x000e220000000a00 */
[----:B--2---:R-:W-:Y:S01]  /*03c0*/  @P3 IMAD.WIDE.U32 R4, R3, 0x20, R4 ;  /* 0x0000002003043825 */ /* 0x004fe200078e0004 */
[----:B------:R-:W-:-:S06]  /*03d0*/  @P0 LOP3.LUT R2, R2, 0x10, RZ, 0xfc, !PT ;  /* 0x0000001002020812 */ /* 0x000fcc00078efcff */
[----:B------:R-:W2:Y:S01]  /*03e0*/  @P1 LDC.64 R18, c[0x0][0x278] ;  /* 0x00009e00ff121b82 */ /* 0x000ea20000000a00 */
[C---:B-1----:R-:W-:Y:S01]  /*03f0*/  @P3 IMAD.WIDE.U32 R6, R3.reuse, 0x20, R6 ;  /* 0x0000002003063825 */ /* 0x042fe200078e0006 */
[----:B------:R-:W-:-:S05]  /*0400*/  @P3 LOP3.LUT R3, R3, 0x100, RZ, 0xfc, !PT ;  /* 0x0000010003033812 */ /* 0x000fca00078efcff */
[C---:B0-----:R-:W-:Y:S01]  /*0410*/  @P2 IMAD.WIDE.U32 R12, R3.reuse, 0x20, R8 ;  /* 0x00000020030c2825 */ /* 0x041fe200078e0008 */
[----:B------:R-:W0:Y:S03]  /*0420*/  @P1 LDC.64 R16, c[0x0][0x260] ;  /* 0x00009800ff101b82 */ /* 0x000e260000000a00 */
[C---:B------:R-:W-:Y:S01]  /*0430*/  @P2 IMAD.WIDE.U32 R14, R3.reuse, 0x20, R10 ;  /* 0x00000020030e2825 */ /* 0x040fe200078e000a */
[----:B------:R-:W-:-:S04]  /*0440*/  @P2 IADD3 R3, R3, 0x100, RZ ;  /* 0x0000010003032810 */ /* 0x000fc80007ffe0ff */
[----:B------:R-:W1:Y:S01]  /*0450*/  @P0 LDC.64 R20, c[0x0][0x260] ;  /* 0x00009800ff140b82 */ /* 0x000e620000000a00 */
[----:B--2---:R-:W-:-:S07]  /*0460*/  @P1 IMAD.WIDE.U32 R18, R3, 0x20, R18 ;  /* 0x0000002003121825 */ /* 0x004fce00078e0012 */
[----:B------:R-:W2:Y:S01]  /*0470*/  @P0 LDC.64 R22, c[0x0][0x278] ;  /* 0x00009e00ff160b82 */ /* 0x000ea20000000a00 */
[C---:B0-----:R-:W-:Y:S01]  /*0480*/  @P1 IMAD.WIDE.U32 R16, R3.reuse, 0x20, R16 ;  /* 0x0000002003101825 */ /* 0x041fe200078e0010 */
[----:B------:R-:W-:-:S04]  /*0490*/  @P1 IADD3 R3, R3, 0x100, RZ ;  /* 0x0000010003031810 */ /* 0x000fc80007ffe0ff */
[----:B------:R0:W5:Y:S04]  /*04a0*/  @P1 LDG.E.128 R164, desc[UR4][R16.64] ;  /* 0x0000000410a41981 */ /* 0x000168000c1e1d00 */
[----:B------:R0:W5:Y:S04]  /*04b0*/  @P1 LDG.E.128 R160, desc[UR4][R16.64+0x10] ;  /* 0x0000100410a01981 */ /* 0x000168000c1e1d00 */
[----:B----4-:R-:W4:Y:S01]  /*04c0*/  @P3 LDG.E.128 R64, desc[UR4][R4.64] ;  /* 0x0000000404403981 */ /* 0x010f22000c1e1d00 */
[----:B-1----:R-:W-:-:S04]  /*04d0*/  @P0 IMAD.WIDE.U32 R8, R3, 0x20, R20 ;  /* 0x0000002003080825 */ /* 0x002fc800078e0014 */
[----:B--2---:R-:W-:Y:S01]  /*04e0*/  @P0 IMAD.WIDE.U32 R10, R3, 0x20, R22 ;  /* 0x00000020030a0825 */ /* 0x004fe200078e0016 */
[----:B---3--:R-:W2:Y:S04]  /*04f0*/  @P3 LDG.E.128 R60, desc[UR4][R4.64+0x10] ;  /* 0x00001004043c3981 */ /* 0x008ea8000c1e1d00 */
[----:B------:R-:W3:Y:S04]  /*0500*/  @P3 LDG.E.128 R56, desc[UR4][R6.64] ;  /* 0x0000000406383981 */ /* 0x000ee8000c1e1d00 */
[----:B------:R-:W3:Y:S04]  /*0510*/  @P3 LDG.E.128 R52, desc[UR4][R6.64+0x10] ;  /* 0x0000100406343981 */ /* 0x000ee8000c1e1d00 */
[----:B------:R-:W3:Y:S04]  /*0520*/  @P2 LDG.E.128 R48, desc[UR4][R12.64] ;  /* 0x000000040c302981 */ /* 0x000ee8000c1e1d00 */
[----:B------:R-:W3:Y:S04]  /*0530*/  @P2 LDG.E.128 R44, desc[UR4][R12.64+0x10] ;  /* 0x000010040c2c2981 */ /* 0x000ee8000c1e1d00 */
[----:B------:R-:W3:Y:S04]  /*0540*/  @P2 LDG.E.128 R40, desc[UR4][R14.64] ;  /* 0x000000040e282981 */ /* 0x000ee8000c1e1d00 */
[----:B------:R-:W3:Y:S04]  /*0550*/  @P2 LDG.E.128 R36, desc[UR4][R14.64+0x10] ;  /* 0x000010040e242981 */ /* 0x000ee8000c1e1d00 */
[----:B------:R-:W3:Y:S04]  /*0560*/  @P1 LDG.E.128 R32, desc[UR4][R18.64] ;  /* 0x0000000412201981 */ /* 0x000ee8000c1e1d00 */
[----:B------:R-:W3:Y:S01]  /*0570*/  @P1 LDG.E.128 R28, desc[UR4][R18.64+0x10] ;  /* 0x00001004121c1981 */ /* 0x000ee2000c1e1d00 */
[----:B------:R-:W-:-:S03]  /*0580*/  LEA.HI R3, R24, UR6, RZ, 0x18 ;  /* 0x0000000618037c11 */ /* 0x000fc6000f8fc0ff */
[----:B------:R0:W5:Y:S04]  /*0590*/  @P0 LDG.E.128 R156, desc[UR4][R8.64] ;  /* 0x00000004089c0981 */ /* 0x000168000c1e1d00 */
[----:B------:R0:W5:Y:S04]  /*05a0*/  @P0 LDG.E.128 R152, desc[UR4][R8.64+0x10] ;  /* 0x0000100408980981 */ /* 0x000168000c1e1d00 */
[----:B------:R0:W5:Y:S04]  /*05b0*/  @P0 LDG.E.128 R148, desc[UR4][R10.64] ;  /* 0x000000040a940981 */ /* 0x000168000c1e1d00 */
[----:B------:R0:W5:Y:S01]  /*05c0*/  @P0 LDG.E.128 R144, desc[UR4][R10.64+0x10] ;  /* 0x000010040a900981 */ /* 0x000162000c1e1d00 */
[----:B------:R-:W-:-:S02]  /*05d0*/  ISETP.GE.AND P0, PT, R3, UR7, PT ;  /* 0x0000000703007c0c */ /* 0x000fc4000bf06270 */
        /* <DEDUP_REMOVED lines=38> */
[----:B----4-:R1:W-:Y:S04]  /*0840*/  @P3 STL.64 [R1+0xa0], R64 ;  /* 0x0000a04001003387 */ /* 0x0103e80000100a00 */
[----:B------:R4:W-:Y:S04]  /*0850*/  @P3 STL.64 [R1+0xa8], R66 ;  /* 0x0000a84201003387 */ /* 0x0009e80000100a00 */
[----:B--2---:R2:W-:Y:S04]  /*0860*/  @P3 STL.64 [R1+0x90], R60 ;  /* 0x0000903c01003387 */ /* 0x0045e80000100a00 */
[----:B------:R0:W-:Y:S04]  /*0870*/  @P3 STL.64 [R1+0x98], R62 ;  /* 0x0000983e01003387 */ /* 0x0001e80000100a00 */
[----:B---3--:R3:W-:Y:S04]  /*0880*/  @P3 STL.64 [R1+0x80], R56 ;  /* 0x0000803801003387 */ /* 0x0087e80000100a00 */
[----:B------:R3:W-:Y:S04]  /*0890*/  @P3 STL.64 [R1+0x88], R58 ;  /* 0x0000883a01003387 */ /* 0x0007e80000100a00 */
        /* <DEDUP_REMOVED lines=13> */
[----:B------:R3:W-:Y:S01]  /*0970*/  @P1 STL.64 [R1+0x18], R30 ;  /* 0x0000181e01001387 */ /* 0x0007e20000100a00 */
[----:B-1----:R-:W-:-:S02]  /*0980*/  CS2R R64, SRZ ;  /* 0x0000000000407805 */ /* 0x002fc4000001ff00 */
[----:B----4-:R-:W-:Y:S02]  /*0990*/  CS2R R66, SRZ ;  /* 0x0000000000427805 */ /* 0x010fe4000001ff00 */
[----:B--2---:R-:W-:Y:S02]  /*09a0*/  CS2R R60, SRZ ;  /* 0x00000000003c7805 */ /* 0x004fe4000001ff00 */
[----:B0-----:R-:W-:Y:S02]  /*09b0*/  CS2R R62, SRZ ;  /* 0x00000000003e7805 */ /* 0x001fe4000001ff00 */
[----:B---3--:R-:W-:Y:S02]  /*09c0*/  CS2R R56, SRZ ;  /* 0x0000000000387805 */ /* 0x008fe4000001ff00 */
[----:B------:R-:W-:Y:S02]  /*09d0*/  CS2R R58, SRZ ;  /* 0x00000000003a7805 */ /* 0x000fe4000001ff00 */
[----:B------:R-:W-:-:S02]  /*09e0*/  CS2R R52, SRZ ;  /* 0x0000000000347805 */ /* 0x000fc4000001ff00 */
[----:B------:R-:W-:Y:S02]  /*09f0*/  CS2R R54, SRZ ;  /* 0x0000000000367805 */ /* 0x000fe4000001ff00 */
[----:B------:R-:W-:Y:S02]  /*0a00*/  CS2R R48, SRZ ;  /* 0x0000000000307805 */ /* 0x000fe4000001ff00 */
[----:B------:R-:W-:Y:S01]  /*0a10*/  CS2R R50, SRZ ;  /* 0x0000000000327805 */ /* 0x000fe2000001ff00 */
[----:B------:R-:W-:Y:S06]  /*0a20*/  @P0 BRA `(.L_x_6543) ;  /* 0x0000004000d80947 */ /* 0x000fec0003800000 */
[----:B------:R-:W-:Y:S01]  /*0a30*/  HFMA2.MMA R0, -RZ, RZ, 0, 5.9604644775390625e-08 ;  /* 0x00000001ff007435 */ /* 0x000fe200000001ff */
[----:B------:R-:W-:Y:S01]  /*0a40*/  ULDC.64 UR6, c[0x0][0x270] ;  /* 0x00009c0000067ab9 */ /* 0x000fe20000000a00 */
[----:B------:R-:W-:Y:S02]  /*0a50*/  LOP3.LUT R2, R2, 0xffffffdf, RZ, 0xc0, !PT ;  /* 0xffffffdf02027812 */ /* 0x000fe400078ec0ff */
[----:B------:R-:W-:Y:S01]  /*0a60*/  ISETP.NE.U32.AND P0, PT, RZ, UR6, PT ;  /* 0x00000006ff007c0c */ /* 0x000fe2000bf05070 */
[----:B------:R-:W-:Y:S01]  /*0a70*/  ULDC.U8 UR6, c[0x0][0x2a0] ;  /* 0x0000a80000067ab9 */ /* 0x000fe20000000000 */
[----:B------:R-:W-:Y:S01]  /*0a80*/  MOV R141, RZ ;  /* 0x000000ff008d7202 */ /* 0x000fe20000000f00 */
[----:B------:R0:W-:Y:S01]  /*0a90*/  STL.S16 [R1+0x4], R0 ;  /* 0x0000040001007387 */ /* 0x0001e20000100600 */
[----:B------:R-:W-:Y:S02]  /*0aa0*/  ISETP.NE.AND P1, PT, RZ, UR6, PT ;  /* 0x00000006ff007c0c */ /* 0x000fe4000bf25270 */
[----:B------:R-:W-:-:S11]  /*0ab0*/  ISETP.NE.AND.EX P0, PT, RZ, UR7, PT, P0 ;  /* 0x00000007ff007c0c */ /* 0x000fd6000bf05300 */
[----:B0-----:R-:W-:-:S07]  /*0ac0*/  @P1 LOP3.LUT R2, R2, 0x20, RZ, 0xfc, !PT ;  /* 0x0000002002021812 */ /* 0x001fce00078efcff */
.L_x_6561:
[----:B0-----:R-:W0:Y:S01]  /*0ad0*/  @P0 LDC.64 R4, c[0x0][0x270] ;  /* 0x00009c00ff040b82 */ /* 0x001e220000000a00 */
[----:B------:R-:W-:Y:S02]  /*0ae0*/  SHF.R.S32.HI R6, RZ, 0x1f, R3 ;  /* 0x0000001fff067819 */ /* 0x000fe40000011403 */
[C---:B------:R-:W-:Y:S02]  /*0af0*/  LOP3.LUT P2, RZ, R2.reuse, 0x8, RZ, 0xc0, !PT ;  /* 0x0000000802ff7812 */ /* 0x040fe4000784c0ff */
[----:B------:R-:W-:-:S03]  /*0b00*/  LOP3.LUT P3, RZ, R2, 0x20, RZ, 0xc0, !PT ;  /* 0x0000002002ff7812 */ /* 0x000fc6000786c0ff */
[----:B-12---:R-:W1:Y:S01]  /*0b10*/  LDC.64 R184, c[0x0][0x250] ;  /* 0x00009400ffb87b82 */ /* 0x006e620000000a00 */
[----:B0-----:R-:W-:-:S04]  /*0b20*/  @P0 LEA R4, P1, R3, R4, 0x1 ;  /* 0x0000000403040211 */ /* 0x001fc800078208ff */
[----:B------:R-:W-:-:S05]  /*0b30*/  @P0 LEA.HI.X R5, R3, R5, R6, 0x1, P1 ;  /* 0x0000000503050211 */ /* 0x000fca00008f0c06 */
[----:B------:R1:W2:Y:S02]  /*0b40*/  @P0 LDG.E.U16 R6, desc[UR4][R4.64] ;  /* 0x0000000404060981 */ /* 0x0002a4000c1e1500 */
[----:B-1----:R-:W-:-:S05]  /*0b50*/  IMAD.WIDE R4, R3, 0x4, R184 ;  /* 0x0000000403047825 */ /* 0x002fca00078e02b8 */
[----:B------:R0:W3:Y:S01]  /*0b60*/  LDG.E R184, desc[UR4][R4.64] ;  /* 0x0000000404b87981 */ /* 0x0000e2000c1e1900 */
[----:B------:R-:W1:Y:S01]  /*0b70*/  S2R R186, SR_TID.X ;  /* 0x0000000000ba7919 */ /* 0x000e620000002100 */
[----:B0-----:R-:W0:Y:S01]  /*0b80*/  LDC.64 R4, c[0x0][0x258] ;  /* 0x00009600ff047b82 */ /* 0x001e220000000a00 */
[----:B------:R-:W-:-:S05]  /*0b90*/  MOV R187, UR22 ;  /* 0x0000001600bb7c02 */ /* 0x000fca0008000f00 */
[----:B------:R4:W-:Y:S01]  /*0ba0*/  STL [R1+0x8], R187 ;  /* 0x000008bb01007387 */ /* 0x0009e20000100800 */
[----:B0-----:R-:W-:Y:S01]  /*0bb0*/  IMAD.WIDE R4, R3, 0x4, R4 ;  /* 0x0000000403047825 */ /* 0x001fe200078e0204 */
[----:B-1----:R-:W-:-:S05]  /*0bc0*/  LOP3.LUT R186, R186, 0xff, RZ, 0xc0, !PT ;  /* 0x000000ffbaba7812 */ /* 0x002fca00078ec0ff */
[----:B-----5:R0:W5:Y:S01]  /*0bd0*/  LDG.E R4, desc[UR4][R4.64] ;  /* 0x0000000404047981 */ /* 0x020162000c1e1900 */
[----:B------:R-:W-:Y:S01]  /*0be0*/  BSSY B0, `(.L_x_6544) ;  /* 0x000006a000007945 */ /* 0x000fe20003800000 */
[----:B------:R-:W-:Y:S02]  /*0bf0*/  MOV R224, RZ ;  /* 0x000000ff00e07202 */ /* 0x000fe40000000f00 */
[----:B------:R4:W-:Y:S01]  /*0c00*/  STL [R1+0xc], R186 ;  /* 0x00000cba01007387 */ /* 0x0009e20000100800 */
[----:B------:R-:W-:Y:S02]  /*0c10*/  MOV R223, RZ ;  /* 0x000000ff00df7202 */ /* 0x000fe40000000f00 */
        /* <DEDUP_REMOVED lines=8> */
[----:B----4-:R-:W-:Y:S06]  /*0ca0*/  @!P2 BRA `(.L_x_6545) ;  /* 0x000000040074a947 */ /* 0x010fec0003800000 */
        /* <DEDUP_REMOVED lines=8> */
[----:B------:R-:W3:Y:S01]  /*0d30*/  LDL R246, [R1+0x90] ;  /* 0x0000900001f67983 */ /* 0x000ee20000100800 */
[----:B0-----:R-:W-:-:S03]  /*0d40*/  IMAD.WIDE.U32 R184, R6, 0x10, R184 ;  /* 0x0000001006b87825 */ /* 0x001fc600078e00b8 */
[----:B------:R-:W3:Y:S04]  /*0d50*/  LDL R243, [R1+0xac] ;  /* 0x0000ac0001f37983 */ /* 0x000ee80000100800 */
[----:B------:R-:W2:Y:S04]  /*0d60*/  LDG.E.128 R200, desc[UR4][R184.64] ;  /* 0x00000004b8c87981 */ /* 0x000ea8000c1e1d00 */
[----:B------:R-:W3:Y:S04]  /*0d70*/  LDL R240, [R1+0x94] ;  /* 0x0000940001f07983 */ /* 0x000ee80000100800 */
[----:B------:R-:W3:Y:S04]  /*0d80*/  LDL R239, [R1+0x9c] ;  /* 0x00009c0001ef7983 */ /* 0x000ee80000100800 */
[----:B------:R-:W3:Y:S01]  /*0d90*/  LDG.E.128 R184, desc[UR4][R18.64+0x10] ;  /* 0x0000100412b87981 */ /* 0x000ee2000c1e1d00 */
[----:B------:R-:W-:-:S04]  /*0da0*/  ISETP.NE.U32.AND P1, PT, RZ, UR8, PT ;  /* 0x00000008ff007c0c */ /* 0x000fc8000bf25070 */
[----:B------:R-:W-:-:S13]  /*0db0*/  ISETP.NE.AND.EX P1, PT, RZ, UR9, PT, P1 ;  /* 0x00000009ff007c0c */ /* 0x000fda000bf25310 */
[----:B------:R-:W-:-:S04]  /*0dc0*/  @P1 LEA R12, P2, R6, UR8, 0x5 ;  /* 0x00000008060c1c11 */ /* 0x000fc8000f8428ff */
[----:B------:R-:W-:-:S05]  /*0dd0*/  @P1 LEA.HI.X R13, R6, UR9, RZ, 0x5, P2 ;  /* 0x00000009060d1c11 */ /* 0x000fca00090f2cff */
[----:B------:R-:W5:Y:S04]  /*0de0*/  @P1 LDG.E.128 R44, desc[UR4][R12.64] ;  /* 0x000000040c2c1981 */ /* 0x000f68000c1e1d00 */
[----:B------:R0:W5:Y:S02]  /*0df0*/  @P1 LDG.E.128 R40, desc[UR4][R12.64+0x10] ;  /* 0x000010040c281981 */ /* 0x000164000c1e1d00 */
[----:B0-----:R-:W-:-:S04]  /*0e00*/  LEA R12, P1, R6, UR12, 0x3 ;  /* 0x0000000c060c7c11 */ /* 0x001fc8000f8218ff */
[----:B------:R-:W-:-:S05]  /*0e10*/  LEA.HI.X R13, R6, UR13, RZ, 0x3, P1 ;  /* 0x0000000d060d7c11 */ /* 0x000fca00088f1cff */
[----:B------:R0:W5:Y:S01]  /*0e20*/  LDG.E.64 R18, desc[UR4][R12.64] ;  /* 0x000000040c127981 */ /* 0x000162000c1e1b00 */
[C---:B----4-:R-:W-:Y:S01]  /*0e30*/  FADD.FTZ R0, -R216.reuse, R192 ;  /* 0x000000c0d8007221 */ /* 0x050fe20000010100 */
[----:B0-----:R-:W-:-:S03]  /*0e40*/  FADD.FTZ R13, -R216, R193 ;  /* 0x000000c1d80d7221 */ /* 0x001fc60000010100 */
[----:B-----5:R-:W-:Y:S01]  /*0e50*/  FMUL.FTZ R0, R4, R0 ;  /* 0x0000000004007220 */ /* 0x020fe20000410000 */
[----:B------:R-:W-:Y:S01]  /*0e60*/  FADD.FTZ R12, -R216, R194 ;  /* 0x000000c2d80c7221 */ /* 0x000fe20000010100 */
[C---:B--2---:R-:W-:Y:S02]  /*0e70*/  PRMT R11, R200.reuse, 0x7632, R11 ;  /* 0x00007632c80b7816 */ /* 0x044fe4000000000b */
[----:B------:R-:W-:Y:S02]  /*0e80*/  SHF.L.U32 R222, R200, 0x10, RZ ;  /* 0x00000010c8de7819 */ /* 0x000fe400000006ff */
[----:B------:R-:W-:Y:S02]  /*0e90*/  PRMT R200, R201, 0x7632, R200 ;  /* 0x00007632c9c87816 */ /* 0x000fe400000000c8 */
[C---:B------:R-:W-:Y:S02]  /*0ea0*/  PRMT R192, R203.reuse, 0x7632, R192 ;  /* 0x00007632cbc07816 */ /* 0x040fe400000000c0 */
[----:B------:R-:W-:-:S02]  /*0eb0*/  SHF.L.U32 R193, R203, 0x10, RZ ;  /* 0x00000010cbc17819 */ /* 0x000fc400000006ff */
[----:B------:R-:W-:Y:S01]  /*0ec0*/  SHF.L.U32 R201, R201, 0x10, RZ ;  /* 0x00000010c9c97819 */ /* 0x000fe200000006ff */
[----:B---3--:R-:W-:Y:S01]  /*0ed0*/  FADD.FTZ R203, -R216, R184 ;  /* 0x000000b8d8cb7221 */ /* 0x008fe20000010100 */
        /* <DEDUP_REMOVED lines=8> */
[----:B------:R-:W-:Y:S01]  /*0f60*/  FADD.FTZ R13, RZ, R11 ;  /* 0x0000000bff0d7221 */ /* 0x000fe20000010000 */
[----:B------:R-:W-:Y:S01]  /*0f70*/  FFMA.FTZ R184, R0, R11, RZ ;  /* 0x0000000b00b87223 */ /* 0x000fe200000100ff */
[----:B------:R-:W-:Y:S01]  /*0f80*/  PRMT R194, R202, 0x7632, R194 ;  /* 0x00007632cac27816 */ /* 0x000fe200000000c2 */
[----:B------:R-:W-:Y:S01]  /*0f90*/  FADD.FTZ R186, -R216, R186 ;  /* 0x000000bad8ba7221 */ /* 0x000fe20000010100 */
[----:B------:R-:W-:Y:S01]  /*0fa0*/  SHF.L.U32 R202, R202, 0x10, RZ ;  /* 0x00000010caca7819 */ /* 0x000fe200000006ff */
        /* <DEDUP_REMOVED lines=8> */
[----:B------:R-:W-:Y:S01]  /*1030*/  SHF.L.U32 R186, R192, 0x10, RZ ;  /* 0x00000010c0ba7819 */ /* 0x000fe200000006ff */
        /* <DEDUP_REMOVED lines=9> */
[----:B------:R-:W-:-:S02]  /*10d0*/  FMUL.FTZ R243, R240, R194 ;  /* 0x000000c2f0f37220 */ /* 0x000fc40000410000 */
[----:B------:R-:W-:Y:S01]  /*10e0*/  FADD.FTZ R185, R185, R244 ;  /* 0x000000f4b9b97221 */ /* 0x000fe20000010000 */
[----:B------:R-:W-:Y:S01]  /*10f0*/  FFMA.FTZ R184, R12, R244, R184 ;  /* 0x000000f40cb87223 */ /* 0x000fe200000100b8 */
[----:B------:R-:W-:Y:S02]  /*1100*/  FADD.FTZ R187, -R216, R187 ;  /* 0x000000bbd8bb7221 */ /* 0x000fe40000010100 */
        /* <DEDUP_REMOVED lines=23> */
.L_x_6545:
[----:B------:R-:W-:Y:S05]  /*1280*/  BSYNC B0 ;  /* 0x0000000000007941 */ /* 0x000fea0003800000 */
.L_x_6544:
[----:B------:R-:W-:Y:S01]  /*1290*/  LOP3.LUT P1, RZ, R2, 0x4, RZ, 0xc0, !PT ;  /* 0x0000000402ff7812 */ /* 0x000fe2000782c0ff */
[----:B------:R-:W-:-:S12]  /*12a0*/  BSSY B0, `(.L_x_6546) ;  /* 0x0000060000007945 */ /* 0x000fd80003800000 */
        /* <DEDUP_REMOVED lines=10> */
[----:B0-----:R-:W-:-:S03]  /*1350*/  IMAD.WIDE.U32 R188, R222, 0x10, R188 ;  /* 0x00000010debc7825 */ /* 0x001fc600078e00bc */
[----:B------:R-:W3:Y:S01]  /*1360*/  LDL R221, [R1+0x4c] ;  /* 0x00004c0001dd7983 */ /* 0x000ee20000100800 */
[----:B------:R-:W-:-:S03]  /*1370*/  ISETP.NE.U32.AND P1, PT, RZ, UR8, PT ;  /* 0x00000008ff007c0c */ /* 0x000fc6000bf25070 */
[----:B------:R-:W3:Y:S01]  /*1380*/  LDG.E.128 R188, desc[UR4][R188.64] ;  /* 0x00000004bcbc7981 */ /* 0x000ee2000c1e1d00 */
[----:B------:R-:W-:-:S13]  /*1390*/  ISETP.NE.AND.EX P1, PT, RZ, UR9, PT, P1 ;  /* 0x00000009ff007c0c */ /* 0x000fda000bf25310 */
[----:B------:R-:W-:-:S04]  /*13a0*/  @P1 LEA R20, P2, R222, UR8, 0x5 ;  /* 0x00000008de141c11 */ /* 0x000fc8000f8428ff */
[----:B------:R-:W-:-:S05]  /*13b0*/  @P1 LEA.HI.X R21, R222, UR9, RZ, 0x5, P2 ;  /* 0x00000009de151c11 */ /* 0x000fca00090f2cff */
[----:B------:R-:W5:Y:S04]  /*13c0*/  @P1 LDG.E.128 R36, desc[UR4][R20.64] ;  /* 0x0000000414241981 */ /* 0x000f68000c1e1d00 */
[----:B------:R0:W5:Y:S02]  /*13d0*/  @P1 LDG.E.128 R32, desc[UR4][R20.64+0x10] ;  /* 0x0000100414201981 */ /* 0x000164000c1e1d00 */
[----:B0-----:R-:W-:-:S04]  /*13e0*/  LEA R20, P1, R222, UR12, 0x3 ;  /* 0x0000000cde147c11 */ /* 0x001fc8000f8218ff */
[----:B------:R-:W-:-:S06]  /*13f0*/  LEA.HI.X R21, R222, UR13, RZ, 0x3, P1 ;  /* 0x0000000dde157c11 */ /* 0x000fcc00088f1cff */
[----:B------:R-:W5:Y:S01]  /*1400*/  LDG.E.64 R20, desc[UR4][R20.64] ;  /* 0x0000000414147981 */ /* 0x000f62000c1e1b00 */
[C---:B----4-:R-:W-:Y:S01]  /*1410*/  FADD.FTZ R202, -R216.reuse, R184 ;  /* 0x000000b8d8ca7221 */ /* 0x050fe20000010100 */
[----:B------:R-:W-:-:S03]  /*1420*/  FADD.FTZ R201, -R216, R186 ;  /* 0x000000bad8c97221 */ /* 0x000fc60000010100 */
[----:B-----5:R-:W-:Y:S02]  /*1430*/  FMUL.FTZ R233, R4, R202 ;  /* 0x000000ca04e97220 */ /* 0x020fe40000410000 */
[----:B------:R-:W4:Y:S01]  /*1440*/  LDL R202, [R1+0x3c] ;  /* 0x00003c0001ca7983 */ /* 0x000f220000100800 */
[----:B--2---:R-:W-:Y:S01]  /*1450*/  FADD.FTZ R186, -R216, R193 ;  /* 0x000000c1d8ba7221 */ /* 0x004fe20000010100 */
[C---:B---3--:R-:W-:Y:S02]  /*1460*/  PRMT R217, R188.reuse, 0x7632, R217 ;  /* 0x00007632bcd97816 */ /* 0x048fe400000000d9 */
[----:B------:R-:W-:Y:S02]  /*1470*/  SHF.L.U32 R203, R188, 0x10, RZ ;  /* 0x00000010bccb7819 */ /* 0x000fe400000006ff */
[C---:B------:R-:W-:Y:S02]  /*1480*/  PRMT R188, R189.reuse, 0x7632, R188 ;  /* 0x00007632bdbc7816 */ /* 0x040fe400000000bc */
[----:B------:R-:W-:-:S02]  /*1490*/  SHF.L.U32 R200, R189, 0x10, RZ ;  /* 0x00000010bdc87819 */ /* 0x000fc400000006ff */
[C---:B------:R-:W-:Y:S02]  /*14a0*/  PRMT R219, R191.reuse, 0x7632, R219 ;  /* 0x00007632bfdb7816 */ /* 0x040fe400000000db */
[----:B------:R-:W-:Y:S01]  /*14b0*/  SHF.L.U32 R189, R191, 0x10, RZ ;  /* 0x00000010bfbd7819 */ /* 0x000fe200000006ff */
[----:B------:R-:W-:Y:S01]  /*14c0*/  FADD.FTZ R191, -R216, R195 ;  /* 0x000000c3d8bf7221 */ /* 0x000fe20000010100 */
[----:B------:R-:W-:Y:S01]  /*14d0*/  SHF.L.U32 R193, R217, 0x10, RZ ;  /* 0x00000010d9c17819 */ /* 0x000fe200000006ff */
[----:B------:R-:W2:Y:S04]  /*14e0*/  LDL R195, [R1+0x34] ;  /* 0x0000340001c37983 */ /* 0x000ea80000100800 */
[----:B------:R0:W-:Y:S04]  /*14f0*/  STL [R1], R233 ;  /* 0x000000e901007387 */ /* 0x0001e80000100800 */
[----:B------:R-:W3:Y:S01]  /*1500*/  LDL R217, [R1+0x38] ;  /* 0x0000380001d97983 */ /* 0x000ee20000100800 */
[----:B------:R-:W-:-:S02]  /*1510*/  PRMT R218, R190, 0x7632, R218 ;  /* 0x00007632beda7816 */ /* 0x000fc400000000da */
[----:B------:R-:W-:Y:S01]  /*1520*/  SHF.L.U32 R184, R190, 0x10, RZ ;  /* 0x00000010beb87819 */ /* 0x000fe200000006ff */
[C---:B------:R-:W-:Y:S01]  /*1530*/  FADD.FTZ R190, -R216.reuse, R192 ;  /* 0x000000c0d8be7221 */ /* 0x040fe20000010100 */
[----:B------:R-:W-:Y:S01]  /*1540*/  FADD.FTZ R194, -R216, R194 ;  /* 0x000000c2d8c27221 */ /* 0x000fe20000010100 */
[----:B------:R-:W-:Y:S02]  /*1550*/  SHF.L.U32 R192, R188, 0x10, RZ ;  /* 0x00000010bcc07819 */ /* 0x000fe400000006ff */
[----:B------:R-:W-:Y:S01]  /*1560*/  FMUL.FTZ R188, R4, R190 ;  /* 0x000000be04bc7220 */ /* 0x000fe20000410000 */
[----:B------:R-:W-:Y:S01]  /*1570*/  SHF.L.U32 R190, R218, 0x10, RZ ;  /* 0x00000010dabe7819 */ /* 0x000fe200000006ff */
[----:B------:R-:W-:Y:S01]  /*1580*/  FADD.FTZ R185, -R216, R185 ;  /* 0x000000b9d8b97221 */ /* 0x000fe20000010100 */
[----:B------:R-:W-:Y:S01]  /*1590*/  FMUL.FTZ R218, R4, R194 ;  /* 0x000000c204da7220 */ /* 0x000fe20000410000 */
[----:B------:R-:W-:Y:S01]  /*15a0*/  FMUL.FTZ R238, R234, R203 ;  /* 0x000000cbeaee7220 */ /* 0x000fe20000410000 */
[----:B------:R-:W-:Y:S01]  /*15b0*/  FMUL.FTZ R234, R220, R200 ;  /* 0x000000c8dcea7220 */ /* 0x000fe20000410000 */
[----:B------:R-:W-:Y:S01]  /*15c0*/  FMUL.FTZ R220, R237, R184 ;  /* 0x000000b8eddc7220 */ /* 0x000fe20000410000 */
[----:B------:R-:W-:Y:S01]  /*15d0*/  FADD.FTZ R187, -R216, R187 ;  /* 0x000000bbd8bb7221 */ /* 0x000fe20000010100 */
[----:B------:R-:W-:Y:S01]  /*15e0*/  FADD.FTZ R98, R98, R189 ;  /* 0x000000bd62627221 */ /* 0x000fe20000010000 */
[----:B------:R-:W-:Y:S01]  /*15f0*/  FMUL.FTZ R237, R4, R185 ;  /* 0x000000b904ed7220 */ /* 0x000fe20000410000 */
[----:B------:R-:W-:Y:S01]  /*1600*/  FFMA.FTZ R130, R218, R189, R130 ;  /* 0x000000bdda827223 */ /* 0x000fe20000010082 */
[----:B------:R-:W-:Y:S01]  /*1610*/  FADD.FTZ R185, R224, R238 ;  /* 0x000000eee0b97221 */ /* 0x000fe20000010000 */
[----:B------:R-:W-:Y:S01]  /*1620*/  FMUL.FTZ R236, R236, R193 ;  /* 0x000000c1ecec7220 */ /* 0x000fe20000410000 */
[----:B------:R-:W-:Y:S01]  /*1630*/  FFMA.FTZ R132, R233, R203, R132 ;  /* 0x000000cbe9847223 */ /* 0x000fe20000010084 */
[----:B------:R-:W-:-:S02]  /*1640*/  FMUL.FTZ R235, R4, R201 ;  /* 0x000000c904eb7220 */ /* 0x000fc40000410000 */
[----:B------:R-:W-:Y:S01]  /*1650*/  FADD.FTZ R185, R185, R236 ;  /* 0x000000ecb9b97221 */ /* 0x000fe20000010000 */
[----:B------:R-:W-:-:S03]  /*1660*/  FMUL.FTZ R221, R221, R192 ;  /* 0x000000c0dddd7220 */ /* 0x000fc60000410000 */
[----:B------:R-:W-:Y:S01]  /*1670*/  FADD.FTZ R185, R185, R234 ;  /* 0x000000eab9b97221 */ /* 0x000fe20000010000 */
[----:B------:R-:W-:Y:S01]  /*1680*/  FADD.FTZ R96, R96, R184 ;  /* 0x000000b860607221 */ /* 0x000fe20000010000 */
[----:B------:R-:W-:Y:S02]  /*1690*/  FFMA.FTZ R128, R188, R184, R128 ;  /* 0x000000b8bc807223 */ /* 0x000fe40000010080 */
[----:B------:R-:W-:Y:S01]  /*16a0*/  FADD.FTZ R185, R185, R221 ;  /* 0x000000ddb9b97221 */ /* 0x000fe20000010000 */
[----:B------:R-:W-:-:S03]  /*16b0*/  SHF.L.U32 R184, R219, 0x10, RZ ;  /* 0x00000010dbb87819 */ /* 0x000fc600000006ff */
[----:B------:R-:W-:Y:S01]  /*16c0*/  FADD.FTZ R185, R185, R220 ;  /* 0x000000dcb9b97221 */ /* 0x000fe20000010000 */
[----:B------:R-:W-:Y:S01]  /*16d0*/  FADD.FTZ R97, R97, R190 ;  /* 0x000000be61617221 */ /* 0x000fe20000010000 */
[----:B------:R-:W-:Y:S01]  /*16e0*/  FMUL.FTZ R191, R4, R191 ;  /* 0x000000bf04bf7220 */ /* 0x000fe20000410000 */
[----:B------:R-:W-:Y:S01]  /*16f0*/  FADD.FTZ R100, R100, R203 ;  /* 0x000000cb64647221 */ /* 0x000fe20000010000 */
[----:B------:R-:W-:Y:S01]  /*1700*/  FADD.FTZ R102, R102, R200 ;  /* 0x000000c866667221 */ /* 0x000fe20000010000 */
[----:B------:R-:W-:Y:S01]  /*1710*/  FFMA.FTZ R134, R235, R200, R134 ;  /* 0x000000c8eb867223 */ /* 0x000fe20000010086 */
[----:B------:R-:W-:Y:S01]  /*1720*/  FADD.FTZ R101, R101, R193 ;  /* 0x000000c165657221 */ /* 0x000fe20000010000 */
[----:B------:R-:W-:Y:S01]  /*1730*/  FFMA.FTZ R133, R237, R193, R133 ;  /* 0x000000c1ed857223 */ /* 0x000fe20000010085 */
[----:B------:R-:W-:Y:S01]  /*1740*/  FADD.FTZ R103, R103, R192 ;  /* 0x000000c067677221 */ /* 0x000fe20000010000 */
[----:B------:R-:W-:Y:S01]  /*1750*/  FADD.FTZ R99, R99, R184 ;  /* 0x000000b863637221 */ /* 0x000fe20000010000 */
[----:B------:R-:W-:Y:S01]  /*1760*/  FFMA.FTZ R131, R191, R184, R131 ;  /* 0x000000b8bf837223 */ /* 0x000fe20000010083 */
[----:B------:R-:W-:Y:S01]  /*1770*/  IADD3 R222, R222, 0x100, RZ ;  /* 0x00000100dede7810 */ /* 0x000fe20007ffe0ff */
[----:B---3--:R-:W-:Y:S01]  /*1780*/  FMUL.FTZ R217, R217, R189 ;  /* 0x000000bdd9d97220 */ /* 0x008fe20000410000 */
[----:B------:R-:W-:Y:S01]  /*1790*/  FFMA.FTZ R189, R233, R238, R223 ;  /* 0x000000eee9bd7223 */ /* 0x000fe200000100df */
[----:B0-----:R-:W-:-:S03]  /*17a0*/  FMUL.FTZ R233, R4, R187 ;  /* 0x000000bb04e97220 */ /* 0x001fc60000410000 */
[----:B------:R-:W-:-:S04]  /*17b0*/  FFMA.FTZ R187, R237, R236, R189 ;  /* 0x000000ecedbb7223 */ /* 0x000fc800000100bd */
[----:B------:R-:W-:-:S04]  /*17c0*/  FFMA.FTZ R187, R235, R234, R187 ;  /* 0x000000eaebbb7223 */ /* 0x000fc800000100bb */
[----:B------:R-:W-:Y:S01]  /*17d0*/  FFMA.FTZ R187, R233, R221, R187 ;  /* 0x000000dde9bb7223 */ /* 0x000fe200000100bb */
[----:B------:R-:W-:Y:S01]  /*17e0*/  FMUL.FTZ R189, R4, R186 ;  /* 0x000000ba04bd7220 */ /* 0x000fe20000410000 */
[----:B--2---:R-:W-:Y:S02]  /*17f0*/  FMUL.FTZ R219, R195, R190 ;  /* 0x000000bec3db7220 */ /* 0x004fe40000410000 */
[----:B------:R-:W-:Y:S02]  /*1800*/  FFMA.FTZ R187, R188, R220, R187 ;  /* 0x000000dcbcbb7223 */ /* 0x000fe400000100bb */
[----:B------:R-:W-:Y:S02]  /*1810*/  FADD.FTZ R185, R185, R219 ;  /* 0x000000dbb9b97221 */ /* 0x000fe40000010000 */
[C---:B------:R-:W-:Y:S01]  /*1820*/  FFMA.FTZ R187, R189.reuse, R219, R187 ;  /* 0x000000dbbdbb7223 */ /* 0x040fe200000100bb */
[----:B------:R-:W-:Y:S01]  /*1830*/  FFMA.FTZ R129, R189, R190, R129 ;  /* 0x000000bebd817223 */ /* 0x000fe20000010081 */
[----:B----4-:R-:W-:Y:S01]  /*1840*/  FMUL.FTZ R190, R202, R184 ;  /* 0x000000b8cabe7220 */ /* 0x010fe20000410000 */
[----:B------:R-:W-:Y:S01]  /*1850*/  FADD.FTZ R185, R185, R217 ;  /* 0x000000d9b9b97221 */ /* 0x000fe20000010000 */
[----:B------:R-:W-:Y:S01]  /*1860*/  FFMA.FTZ R187, R218, R217, R187 ;  /* 0x000000d9dabb7223 */ /* 0x000fe200000100bb */
[----:B------:R-:W-:-:S02]  /*1870*/  FFMA.FTZ R135, R233, R192, R135 ;  /* 0x000000c0e9877223 */ /* 0x000fc40000010087 */
[----:B------:R-:W-:Y:S01]  /*1880*/  FADD.FTZ R224, R185, R190 ;  /* 0x000000beb9e07221 */ /* 0x000fe20000010000 */
[----:B------:R-:W-:-:S07]  /*1890*/  FFMA.FTZ R223, R191, R190, R187 ;  /* 0x000000bebfdf7223 */ /* 0x000fce00000100bb */
.L_x_6547:
[----:B------:R-:W-:Y:S05]  /*18a0*/  BSYNC B0 ;  /* 0x0000000000007941 */ /* 0x000fea0003800000 */
.L_x_6546:
[----:B------:R-:W-:Y:S01]  /*18b0*/  LOP3.LUT P1, RZ, R2, 0x2, RZ, 0xc0, !PT ;  /* 0x0000000202ff7812 */ /* 0x000fe2000782c0ff */
        /* <DEDUP_REMOVED lines=10> */
[C---:B------:R-:W-:Y:S01]  /*1960*/  @P1 LEA R14, P2, R222.reuse, UR8, 0x5 ;  /* 0x00000008de0e1c11 */ /* 0x040fe2000f8428ff */
[----:B------:R-:W4:Y:S03]  /*1970*/  LDG.E.128 R192, desc[UR4][R22.64] ;  /* 0x0000000416c07981 */ /* 0x000f26000c1e1d00 */
[----:B------:R-:W-:-:S05]  /*1980*/  @P1 LEA.HI.X R15, R222, UR9, RZ, 0x5, P2 ;  /* 0x00000009de0f1c11 */ /* 0x000fca00090f2cff */
[----:B------:R-:W5:Y:S04]  /*1990*/  @P1 LDG.E.128 R28, desc[UR4][R14.64] ;  /* 0x000000040e1c1981 */ /* 0x000f68000c1e1d00 */
[----:B------:R0:W5:Y:S02]  /*19a0*/  @P1 LDG.E.128 R24, desc[UR4][R14.64+0x10] ;  /* 0x000010040e181981 */ /* 0x000164000c1e1d00 */
[----:B0-----:R-:W-:-:S04]  /*19b0*/  LEA R14, P1, R222, UR12, 0x3 ;  /* 0x0000000cde0e7c11 */ /* 0x001fc8000f8218ff */
[----:B------:R-:W-:-:S05]  /*19c0*/  LEA.HI.X R15, R222, UR13, RZ, 0x3, P1 ;  /* 0x0000000dde0f7c11 */ /* 0x000fca00088f1cff */
[----:B------:R0:W5:Y:S01]  /*19d0*/  LDG.E.64 R22, desc[UR4][R14.64] ;  /* 0x000000040e167981 */ /* 0x000162000c1e1b00 */
[----:B------:R-:W-:Y:S01]  /*19e0*/  IADD3 R222, R222, 0x100, RZ ;  /* 0x00000100dede7810 */ /* 0x000fe20007ffe0ff */
[C---:B--2---:R-:W-:Y:S01]  /*19f0*/  FADD.FTZ R211, -R216.reuse, R184 ;  /* 0x000000b8d8d37221 */ /* 0x044fe20000010100 */
[----:B0-----:R-:W-:-:S03]  /*1a00*/  FADD.FTZ R14, -R216, R186 ;  /* 0x000000bad80e7221 */ /* 0x001fc60000010100 */
[----:B-----5:R-:W-:Y:S01]  /*1a10*/  FMUL.FTZ R252, R4, R211 ;  /* 0x000000d304fc7220 */ /* 0x020fe20000410000 */
[C---:B------:R-:W-:Y:S01]  /*1a20*/  FADD.FTZ R15, -R216.reuse, R187 ;  /* 0x000000bbd80f7221 */ /* 0x040fe20000010100 */
[----:B------:R-:W-:Y:S01]  /*1a30*/  FADD.FTZ R16, -R216, R185 ;  /* 0x000000b9d8107221 */ /* 0x000fe20000010100 */
[----:B------:R-:W-:-:S03]  /*1a40*/  FMUL.FTZ R227, R4, R14 ;  /* 0x0000000e04e37220 */ /* 0x000fc60000410000 */
[----:B------:R-:W-:Y:S01]  /*1a50*/  FMUL.FTZ R230, R4, R16 ;  /* 0x0000001004e67220 */ /* 0x000fe20000410000 */
[C---:B----4-:R-:W-:Y:S02]  /*1a60*/  SHF.L.U32 R212, R192.reuse, 0x10, RZ ;  /* 0x00000010c0d47819 */ /* 0x050fe400000006ff */
[----:B------:R-:W-:Y:S02]  /*1a70*/  PRMT R213, R192, 0x7632, R213 ;  /* 0x00007632c0d57816 */ /* 0x000fe400000000d5 */
[C---:B------:R-:W-:Y:S02]  /*1a80*/  PRMT R214, R194.reuse, 0x7632, R214 ;  /* 0x00007632c2d67816 */ /* 0x040fe400000000d6 */
[----:B------:R-:W-:Y:S01]  /*1a90*/  SHF.L.U32 R17, R194, 0x10, RZ ;  /* 0x00000010c2117819 */ /* 0x000fe200000006ff */
[----:B---3--:R-:W-:Y:S01]  /*1aa0*/  FADD.FTZ R194, -R216, R202 ;  /* 0x000000cad8c27221 */ /* 0x008fe20000010100 */
[C---:B------:R-:W-:Y:S01]  /*1ab0*/  PRMT R192, R193.reuse, 0x7632, R192 ;  /* 0x00007632c1c07816 */ /* 0x040fe200000000c0 */
[----:B------:R-:W-:Y:S01]  /*1ac0*/  FADD.FTZ R92, R92, R212 ;  /* 0x000000d45c5c7221 */ /* 0x000fe20000010000 */
[----:B------:R-:W-:Y:S01]  /*1ad0*/  SHF.L.U32 R186, R193, 0x10, RZ ;  /* 0x00000010c1ba7819 */ /* 0x000fe200000006ff */
[-C--:B------:R-:W-:Y:S01]  /*1ae0*/  FFMA.FTZ R124, R252, R212.reuse, R124 ;  /* 0x000000d4fc7c7223 */ /* 0x080fe2000001007c */
[----:B------:R-:W-:Y:S01]  /*1af0*/  SHF.L.U32 R187, R195, 0x10, RZ ;  /* 0x00000010c3bb7819 */ /* 0x000fe200000006ff */
[----:B------:R-:W-:Y:S01]  /*1b00*/  FMUL.FTZ R232, R164, R212 ;  /* 0x000000d4a4e87220 */ /* 0x000fe20000410000 */
[----:B------:R-:W-:Y:S01]  /*1b10*/  SHF.L.U32 R193, R213, 0x10, RZ ;  /* 0x00000010d5c17819 */ /* 0x000fe200000006ff */
[----:B------:R-:W-:Y:S01]  /*1b20*/  FMUL.FTZ R212, R4, R194 ;  /* 0x000000c204d47220 */ /* 0x000fe20000410000 */
[----:B------:R-:W-:Y:S01]  /*1b30*/  PRMT R215, R195, 0x7632, R215 ;  /* 0x00007632c3d77816 */ /* 0x000fe200000000d7 */
[----:B------:R-:W-:Y:S01]  /*1b40*/  FADD.FTZ R195, -R216, R200 ;  /* 0x000000c8d8c37221 */ /* 0x000fe20000010100 */
[----:B------:R-:W-:Y:S01]  /*1b50*/  FADD.FTZ R90, R90, R187 ;  /* 0x000000bb5a5a7221 */ /* 0x000fe20000010000 */
[-C--:B------:R-:W-:Y:S01]  /*1b60*/  FFMA.FTZ R122, R212, R187.reuse, R122 ;  /* 0x000000bbd47a7223 */ /* 0x080fe2000001007a */
[----:B------:R-:W-:Y:S01]  /*1b70*/  FMUL.FTZ R211, R162, R187 ;  /* 0x000000bba2d37220 */ /* 0x000fe20000410000 */
[----:B------:R-:W-:Y:S01]  /*1b80*/  FADD.FTZ R16, R224, R232 ;  /* 0x000000e8e0107221 */ /* 0x000fe20000010000 */
[----:B------:R-:W-:Y:S01]  /*1b90*/  FMUL.FTZ R228, R165, R193 ;  /* 0x000000c1a5e47220 */ /* 0x000fe20000410000 */
[----:B------:R-:W-:Y:S01]  /*1ba0*/  FFMA.FTZ R187, R252, R232, R223 ;  /* 0x000000e8fcbb7223 */ /* 0x000fe200000100df */
[C---:B------:R-:W-:Y:S01]  /*1bb0*/  FMUL.FTZ R14, R4.reuse, R195 ;  /* 0x000000c3040e7220 */ /* 0x040fe20000410000 */
[----:B------:R-:W-:Y:S01]  /*1bc0*/  FMUL.FTZ R225, R4, R15 ;  /* 0x0000000f04e17220 */ /* 0x000fe20000410000 */
[----:B------:R-:W-:Y:S01]  /*1bd0*/  SHF.L.U32 R192, R192, 0x10, RZ ;  /* 0x00000010c0c07819 */ /* 0x000fe200000006ff */
[----:B------:R-:W-:Y:S01]  /*1be0*/  FADD.FTZ R15, R16, R228 ;  /* 0x000000e4100f7221 */ /* 0x000fe20000010000 */
        /* <DEDUP_REMOVED lines=8> */
[----:B------:R-:W-:Y:S01]  /*1c70*/  SHF.L.U32 R17, R215, 0x10, RZ ;  /* 0x00000010d7117819 */ /* 0x000fe200000006ff */
[----:B------:R-:W-:Y:S01]  /*1c80*/  FMUL.FTZ R215, R167, R192 ;  /* 0x000000c0a7d77220 */ /* 0x000fe20000410000 */
[----:B------:R-:W-:Y:S01]  /*1c90*/  FADD.FTZ R187, R15, R226 ;  /* 0x000000e20fbb7221 */ /* 0x000fe20000010000 */
[----:B------:R-:W-:Y:S01]  /*1ca0*/  FFMA.FTZ R16, R227, R226, R16 ;  /* 0x000000e2e3107223 */ /* 0x000fe20000010010 */
[----:B------:R-:W-:-:S02]  /*1cb0*/  FADD.FTZ R184, -R216, R201 ;  /* 0x000000c9d8b87221 */ /* 0x000fc40000010100 */
[----:B------:R-:W-:Y:S01]  /*1cc0*/  FADD.FTZ R187, R187, R215 ;  /* 0x000000d7bbbb7221 */ /* 0x000fe20000010000 */
[----:B------:R-:W-:Y:S01]  /*1cd0*/  FFMA.FTZ R16, R225, R215, R16 ;  /* 0x000000d7e1107223 */ /* 0x000fe20000010010 */
[----:B------:R-:W-:Y:S01]  /*1ce0*/  FADD.FTZ R185, -R216, R203 ;  /* 0x000000cbd8b97221 */ /* 0x000fe20000010100 */
[----:B------:R-:W-:Y:S01]  /*1cf0*/  FMUL.FTZ R15, R4, R184 ;  /* 0x000000b8040f7220 */ /* 0x000fe20000410000 */
        /* <DEDUP_REMOVED lines=19> */
.L_x_6549:
[----:B------:R-:W-:Y:S05]  /*1e30*/  BSYNC B0 ;  /* 0x0000000000007941 */ /* 0x000fea0003800000 */
.L_x_6548:
        /* <DEDUP_REMOVED lines=19> */
[C---:B--2---:R-:W-:Y:S01]  /*1f70*/  FADD.FTZ R10, -R216.reuse, R185 ;  /* 0x000000b9d80a7221 */ /* 0x044fe20000010100 */
[C---:B------:R-:W-:Y:S01]  /*1f80*/  FADD.FTZ R198, -R216.reuse, R184 ;  /* 0x000000b8d8c67221 */ /* 0x040fe20000010100 */
[----:B------:R-:W-:Y:S02]  /*1f90*/  FADD.FTZ R7, -R216, R187 ;  /* 0x000000bbd8077221 */ /* 0x000fe40000010100 */
[----:B-----5:R-:W-:Y:S01]  /*1fa0*/  FMUL.FTZ R229, R4, R10 ;  /* 0x0000000a04e57220 */ /* 0x020fe20000410000 */
[C---:B---3--:R-:W-:Y:S01]  /*1fb0*/  FADD.FTZ R185, -R216.reuse, R192 ;  /* 0x000000c0d8b97221 */ /* 0x048fe20000010100 */
[C---:B0-----:R-:W-:Y:S01]  /*1fc0*/  FADD.FTZ R9, -R216.reuse, R194 ;  /* 0x000000c2d8097221 */ /* 0x041fe20000010100 */
[----:B------:R-:W-:Y:S01]  /*1fd0*/  FADD.FTZ R8, -R216, R193 ;  /* 0x000000c1d8087221 */ /* 0x000fe20000010100 */
[----:B------:R-:W-:Y:S01]  /*1fe0*/  FMUL.FTZ R251, R4, R198 ;  /* 0x000000c604fb7220 */ /* 0x000fe20000410000 */
[----:B----4-:R-:W-:-:S02]  /*1ff0*/  PRMT R192, R200, 0x7632, R192 ;  /* 0x00007632c8c07816 */ /* 0x010fc400000000c0 */
[----:B------:R-:W-:Y:S01]  /*2000*/  SHF.L.U32 R200, R200, 0x10, RZ ;  /* 0x00000010c8c87819 */ /* 0x000fe200000006ff */
[----:B------:R-:W-:Y:S01]  /*2010*/  FMUL.FTZ R9, R4, R9 ;  /* 0x0000000904097220 */ /* 0x000fe20000410000 */
[----:B------:R-:W-:Y:S02]  /*2020*/  SHF.L.U32 R193, R203, 0x10, RZ ;  /* 0x00000010cbc17819 */ /* 0x000fe400000006ff */
[----:B------:R-:W-:Y:S01]  /*2030*/  SHF.L.U32 R192, R192, 0x10, RZ ;  /* 0x00000010c0c07819 */ /* 0x000fe200000006ff */
[----:B------:R-:W-:Y:S01]  /*2040*/  FMUL.FTZ R231, R156, R200 ;  /* 0x000000c89ce77220 */ /* 0x000fe20000410000 */
        /* <DEDUP_REMOVED lines=17> */
[--C-:B------:R-:W-:Y:S01]  /*2160*/  FADD.FTZ R184, -R216, R195.reuse ;  /* 0x000000c3d8b87221 */ /* 0x100fe20000010100 */
[----:B------:R-:W-:Y:S01]  /*2170*/  SHF.L.U32 R199, R202, 0x10, RZ ;  /* 0x00000010cac77819 */ /* 0x000fe200000006ff */
        /* <DEDUP_REMOVED lines=35> */
.L_x_6551:
[----:B------:R-:W-:Y:S05]  /*23b0*/  BSYNC B0 ;  /* 0x0000000000007941 */ /* 0x000fea0003800000 */
.L_x_6550:
        /* <DEDUP_REMOVED lines=27> */
.L_x_6578:
[----:B--2---:R-:W-:Y:S01]  /*2570*/  FADD.FTZ R185, R193, R185 ;  /* 0x000000b9c1b97221 */ /* 0x004fe20000010000 */
[----:B------:R-:W-:Y:S01]  /*2580*/  @!P2 LOP3.LUT R192, R201, 0x7, RZ, 0xc0, !PT ;  /* 0x00000007c9c0a812 */ /* 0x000fe200078ec0ff */
[----:B0-----:R-:W0:Y:S01]  /*2590*/  S2R R193, SR_CgaCtaId ;  /* 0x0000000000c17919 */ /* 0x001e220000008800 */
[----:B------:R-:W-:Y:S01]  /*25a0*/  MOV R187, 0x400 ;  /* 0x0000040000bb7802 */ /* 0x000fe20000000f00 */
[----:B-1----:R-:W-:Y:S01]  /*25b0*/  FADD.FTZ R184, R194, R200 ;  /* 0x000000c8c2b87221 */ /* 0x002fe20000010000 */
[----:B------:R-:W-:Y:S01]  /*25c0*/  @!P2 IADD3 R192, R186, R192, RZ ;  /* 0x000000c0bac0a210 */ /* 0x000fe20007ffe0ff */
[----:B------:R-:W-:Y:S05]  /*25d0*/  WARPSYNC.ALL ;  /* 0x0000000000007948 */ /* 0x000fea0003800000 */
[----:B------:R-:W-:Y:S01]  /*25e0*/  LOP3.LUT P3, RZ, R2, 0x8, RZ, 0xc0, !PT ;  /* 0x0000000802ff7812 */ /* 0x000fe2000786c0ff */
        /* <DEDUP_REMOVED lines=30> */
[----:B------:R-:W2:Y:S04]  /*27d0*/  LDL R223, [R1+0x74] ;  /* 0x0000740001df7983 */ /* 0x000ea80000100800 */
[----:B------:R-:W3:Y:S01]  /*27e0*/  LDL R224, [R1+0x88] ;  /* 0x0000880001e07983 */ /* 0x000ee20000100800 */
[----:B------:R-:W-:Y:S01]  /*27f0*/  LOP3.LUT P3, RZ, R2, 0x20, RZ, 0xc0, !PT ;  /* 0x0000002002ff7812 */ /* 0x000fe2000786c0ff */
[----:B0-----:R-:W-:-:S06]  /*2800*/  IMAD.WIDE.U32 R184, R6, 0x10, R184 ;  /* 0x0000001006b87825 */ /* 0x001fcc00078e00b8 */
[----:B------:R-:W4:Y:S01]  /*2810*/  LDG.E.128 R184, desc[UR4][R184.64] ;  /* 0x00000004b8b87981 */ /* 0x000f22000c1e1d00 */
[----:B------:R-:W-:Y:S02]  /*2820*/  FSEL R200, R194, RZ, !P3 ;  /* 0x000000ffc2c87208 */ /* 0x000fe40005800000 */
[----:B------:R-:W-:Y:S02]  /*2830*/  ISETP.NE.U32.AND P2, PT, RZ, UR8, PT ;  /* 0x00000008ff007c0c */ /* 0x000fe4000bf45070 */
[----:B------:R-:W-:Y:S01]  /*2840*/  ISETP.NE.U32.AND P3, PT, RZ, UR16, PT ;  /* 0x00000010ff007c0c */ /* 0x000fe2000bf65070 */
[-CC-:B------:R-:W-:Y:S01]  /*2850*/  FFMA.FTZ R192, R12, R195.reuse, R200.reuse ;  /* 0x000000c30cc07223 */ /* 0x180fe200000100c8 */
[----:B------:R-:W-:Y:S01]  /*2860*/  ISETP.NE.AND.EX P2, PT, RZ, UR9, PT, P2 ;  /* 0x00000009ff007c0c */ /* 0x000fe2000bf45320 */
[-C--:B------:R-:W-:Y:S01]  /*2870*/  FFMA.FTZ R193, R13, R195.reuse, R200 ;  /* 0x000000c30dc17223 */ /* 0x080fe200000100c8 */
[----:B------:R-:W-:Y:S01]  /*2880*/  LOP3.LUT P4, RZ, R19, 0xff, RZ, 0xc0, !PT ;  /* 0x000000ff13ff7812 */ /* 0x000fe2000788c0ff */
[----:B------:R-:W-:Y:S01]  /*2890*/  FADD.FTZ R192, R244, -R192 ;  /* 0x800000c0f4c07221 */ /* 0x000fe20000010000 */
[----:B------:R-:W-:Y:S01]  /*28a0*/  ISETP.NE.AND.EX P3, PT, RZ, UR17, PT, P3 ;  /* 0x00000011ff007c0c */ /* 0x000fe2000bf65330 */
[----:B------:R-:W-:Y:S01]  /*28b0*/  FADD.FTZ R193, R243, -R193 ;  /* 0x800000c1f3c17221 */ /* 0x000fe20000010000 */
[----:B------:R-:W-:Y:S01]  /*28c0*/  LOP3.LUT P5, RZ, R19, 0xff00, RZ, 0xc0, !PT ;  /* 0x0000ff0013ff7812 */ /* 0x000fe200078ac0ff */
[----:B-----5:R-:W-:Y:S01]  /*28d0*/  FMUL.FTZ R192, R4, R192 ;  /* 0x000000c004c07220 */ /* 0x020fe20000410000 */
[--C-:B------:R-:W-:Y:S01]  /*28e0*/  FFMA.FTZ R203, R0, R195, R200.reuse ;  /* 0x000000c300cb7223 */ /* 0x100fe200000100c8 */
[----:B------:R-:W-:Y:S01]  /*28f0*/  FMUL.FTZ R193, R4, R193 ;  /* 0x000000c104c17220 */ /* 0x000fe20000410000 */
[----:B------:R-:W-:-:S03]  /*2900*/  FFMA.FTZ R202, R250, R195, R200 ;  /* 0x000000c3faca7223 */ /* 0x000fc600000100c8 */
[----:B------:R-:W-:Y:S01]  /*2910*/  @P2 FADD.FTZ R192, R40, R192 ;  /* 0x000000c028c02221 */ /* 0x000fe20000010000 */
[----:B------:R-:W-:Y:S01]  /*2920*/  @P2 FADD.FTZ R193, R41, R193 ;  /* 0x000000c129c12221 */ /* 0x000fe20000010000 */
[----:B------:R-:W-:-:S03]  /*2930*/  FADD.FTZ R202, R249, -R202 ;  /* 0x800000caf9ca7221 */ /* 0x000fc60000010000 */
[C---:B------:R-:W-:Y:S01]  /*2940*/  SEL R180, R192.reuse, R180, P3 ;  /* 0x000000b4c0b47207 */ /* 0x040fe20001800000 */
[----:B------:R-:W-:Y:S01]  /*2950*/  FMUL.FTZ R192, R192, R5 ;  /* 0x00000005c0c07220 */ /* 0x000fe20000410000 */
[----:B------:R-:W-:Y:S01]  /*2960*/  SEL R181, R193, R181, P3 ;  /* 0x000000b5c1b57207 */ /* 0x000fe20001800000 */
[----:B------:R-:W-:Y:S02]  /*2970*/  FMUL.FTZ R202, R4, R202 ;  /* 0x000000ca04ca7220 */ /* 0x000fe40000410000 */
[----:B------:R-:W-:Y:S01]  /*2980*/  FMUL.FTZ R222, R192, UR15 ;  /* 0x0000000fc0de7c20 */ /* 0x000fe20008410000 */
[----:B------:R-:W-:Y:S01]  /*2990*/  HFMA2.MMA R192, -RZ, RZ, 0, 0 ;  /* 0x00000000ffc07435 */ /* 0x000fe200000001ff */
[C---:B----4-:R-:W-:Y:S02]  /*29a0*/  @P4 SHF.L.U32 R201, R186.reuse, 0x10, RZ ;  /* 0x00000010bac94819 */ /* 0x050fe400000006ff */
[----:B------:R-:W-:-:S03]  /*29b0*/  @P5 PRMT R186, R186, 0x7632, R186 ;  /* 0x00007632baba5816 */ /* 0x000fc600000000ba */
[----:B------:R-:W-:Y:S01]  /*29c0*/  @P4 FMUL.FTZ R192, R222, R201 ;  /* 0x000000c9dec04220 */ /* 0x000fe20000410000 */
[----:B------:R-:W-:Y:S01]  /*29d0*/  FMUL.FTZ R201, R193, R5 ;  /* 0x00000005c1c97220 */ /* 0x000fe20000410000 */
[----:B------:R-:W-:Y:S01]  /*29e0*/  @P5 SHF.L.U32 R186, R186, 0x10, RZ ;  /* 0x00000010baba5819 */ /* 0x000fe200000006ff */
[-C--:B------:R-:W-:Y:S01]  /*29f0*/  FFMA.FTZ R193, R242, R195.reuse, R200 ;  /* 0x000000c3f2c17223 */ /* 0x080fe200000100c8 */
[----:B------:R-:W-:Y:S01]  /*2a00*/  FADD.FTZ R72, R72, R192 ;  /* 0x000000c048487221 */ /* 0x000fe20000010000 */
[----:B------:R-:W-:Y:S01]  /*2a10*/  FMUL.FTZ R216, R201, UR15 ;  /* 0x0000000fc9d87c20 */ /* 0x000fe20008410000 */
[----:B------:R-:W-:Y:S01]  /*2a20*/  MOV R201, RZ ;  /* 0x000000ff00c97202 */ /* 0x000fe20000000f00 */
[-CC-:B------:R-:W-:Y:S01]  /*2a30*/  FFMA.FTZ R192, R246, R195.reuse, R200.reuse ;  /* 0x000000c3f6c07223 */ /* 0x180fe200000100c8 */
[----:B------:R-:W-:Y:S01]  /*2a40*/  FADD.FTZ R193, R241, -R193 ;  /* 0x800000c1f1c17221 */ /* 0x000fe20000010000 */
[----:B------:R-:W-:Y:S01]  /*2a50*/  @P5 FMUL.FTZ R201, R216, R186 ;  /* 0x000000bad8c95220 */ /* 0x000fe20000410000 */
[----:B------:R-:W-:Y:S01]  /*2a60*/  FFMA.FTZ R186, R240, R195, R200 ;  /* 0x000000c3f0ba7223 */ /* 0x000fe200000100c8 */
[----:B------:R-:W-:Y:S01]  /*2a70*/  FADD.FTZ R192, R245, -R192 ;  /* 0x800000c0f5c07221 */ /* 0x000fe20000010000 */
[----:B------:R-:W-:Y:S01]  /*2a80*/  FMUL.FTZ R193, R4, R193 ;  /* 0x000000c104c17220 */ /* 0x000fe20000410000 */
[----:B------:R-:W-:Y:S01]  /*2a90*/  FADD.FTZ R73, R73, R201 ;  /* 0x000000c949497221 */ /* 0x000fe20000010000 */
[----:B------:R-:W-:Y:S01]  /*2aa0*/  FADD.FTZ R186, R239, -R186 ;  /* 0x800000baefba7221 */ /* 0x000fe20000010000 */
[----:B------:R-:W-:Y:S01]  /*2ab0*/  FFMA.FTZ R201, R248, R195, R200 ;  /* 0x000000c3f8c97223 */ /* 0x000fe200000100c8 */
[----:B------:R-:W-:Y:S01]  /*2ac0*/  FADD.FTZ R200, R11, -R203 ;  /* 0x800000cb0bc87221 */ /* 0x000fe20000010000 */
[C---:B------:R-:W-:Y:S01]  /*2ad0*/  FMUL.FTZ R203, R4.reuse, R192 ;  /* 0x000000c004cb7220 */ /* 0x040fe20000410000 */
[C---:B------:R-:W-:Y:S01]  /*2ae0*/  FMUL.FTZ R192, R4.reuse, R186 ;  /* 0x000000ba04c07220 */ /* 0x040fe20000410000 */
[----:B--2---:R-:W-:Y:S01]  /*2af0*/  FMUL.FTZ R216, R223, R216 ;  /* 0x000000d8dfd87220 */ /* 0x004fe20000410000 */
[----:B------:R-:W2:Y:S01]  /*2b00*/  LDL R186, [R1+0x70] ;  /* 0x0000700001ba7983 */ /* 0x000ea20000100800 */
[----:B------:R-:W-:Y:S01]  /*2b10*/  FADD.FTZ R201, R247, -R201 ;  /* 0x800000c9f7c97221 */ /* 0x000fe20000010000 */
[----:B------:R-:W-:-:S02]  /*2b20*/  FMUL.FTZ R200, R4, R200 ;  /* 0x000000c804c87220 */ /* 0x000fc40000410000 */
[----:B------:R-:W4:Y:S01]  /*2b30*/  LDL R223, [R1+0x8c] ;  /* 0x00008c0001df7983 */ /* 0x000f220000100800 */
[----:B------:R-:W-:Y:S01]  /*2b40*/  FMUL.FTZ R201, R4, R201 ;  /* 0x000000c904c97220 */ /* 0x000fe20000410000 */
[----:B------:R-:W-:Y:S01]  /*2b50*/  @P2 FADD.FTZ R200, R44, R200 ;  /* 0x000000c82cc82221 */ /* 0x000fe20000010000 */
[----:B------:R-:W-:Y:S01]  /*2b60*/  @P2 FADD.FTZ R202, R45, R202 ;  /* 0x000000ca2dca2221 */ /* 0x000fe20000010000 */
[----:B------:R-:W-:Y:S01]  /*2b70*/  @P2 FADD.FTZ R203, R47, R203 ;  /* 0x000000cb2fcb2221 */ /* 0x000fe20000010000 */
[----:B------:R-:W-:Y:S01]  /*2b80*/  @P2 FADD.FTZ R201, R46, R201 ;  /* 0x000000c92ec92221 */ /* 0x000fe20000010000 */
[----:B------:R-:W-:Y:S01]  /*2b90*/  @P2 FADD.FTZ R193, R42, R193 ;  /* 0x000000c12ac12221 */ /* 0x000fe20000010000 */
[----:B------:R-:W-:Y:S01]  /*2ba0*/  @P2 FADD.FTZ R192, R43, R192 ;  /* 0x000000c02bc02221 */ /* 0x000fe20000010000 */
[----:B------:R-:W-:Y:S02]  /*2bb0*/  LOP3.LUT P2, RZ, R18, 0xff0000, RZ, 0xc0, !PT ;  /* 0x00ff000012ff7812 */ /* 0x000fe4000784c0ff */
[C---:B------:R-:W-:Y:S01]  /*2bc0*/  SEL R178, R201.reuse, R178, P3 ;  /* 0x000000b2c9b27207 */ /* 0x040fe20001800000 */
[----:B------:R-:W-:Y:S01]  /*2bd0*/  FMUL.FTZ R201, R201, R5 ;  /* 0x00000005c9c97220 */ /* 0x000fe20000410000 */
[----:B------:R-:W-:-:S02]  /*2be0*/  FSEL R216, R216, RZ, P5 ;  /* 0x000000ffd8d87208 */ /* 0x000fc40002800000 */
[C---:B------:R-:W-:Y:S01]  /*2bf0*/  SEL R179, R203.reuse, R179, P3 ;  /* 0x000000b3cbb37207 */ /* 0x040fe20001800000 */
[----:B------:R-:W-:Y:S01]  /*2c00*/  FMUL.FTZ R203, R203, R5 ;  /* 0x00000005cbcb7220 */ /* 0x000fe20000410000 */
[----:B------:R-:W-:Y:S02]  /*2c10*/  SEL R176, R200, R176, P3 ;  /* 0x000000b0c8b07207 */ /* 0x000fe40001800000 */
[----:B------:R-:W-:Y:S02]  /*2c20*/  SEL R177, R202, R177, P3 ;  /* 0x000000b1cab17207 */ /* 0x000fe40001800000 */
[----:B------:R-:W-:Y:S02]  /*2c30*/  SEL R182, R193, R182, P3 ;  /* 0x000000b6c1b67207 */ /* 0x000fe40001800000 */
[----:B------:R-:W-:Y:S02]  /*2c40*/  SEL R183, R192, R183, P3 ;  /* 0x000000b7c0b77207 */ /* 0x000fe40001800000 */
[----:B------:R-:W-:Y:S01]  /*2c50*/  LOP3.LUT P3, RZ, R18, 0xff00, RZ, 0xc0, !PT ;  /* 0x0000ff0012ff7812 */ /* 0x000fe2000786c0ff */
[-C--:B------:R-:W-:Y:S01]  /*2c60*/  FMUL.FTZ R202, R202, R5.reuse ;  /* 0x00000005caca7220 */ /* 0x080fe20000410000 */
[----:B------:R-:W-:Y:S01]  /*2c70*/  LOP3.LUT P5, RZ, R19, 0xff000000, RZ, 0xc0, !PT ;  /* 0xff00000013ff7812 */ /* 0x000fe200078ac0ff */
[----:B------:R-:W-:Y:S01]  /*2c80*/  FMUL.FTZ R200, R200, R5 ;  /* 0x00000005c8c87220 */ /* 0x000fe20000410000 */
[----:B--2---:R-:W-:Y:S01]  /*2c90*/  FMUL.FTZ R186, R186, R222 ;  /* 0x000000debaba7220 */ /* 0x004fe20000410000 */
[----:B------:R-:W-:-:S04]  /*2ca0*/  FMUL.FTZ R222, R201, UR15 ;  /* 0x0000000fc9de7c20 */ /* 0x000fc80008410000 */
[----:B------:R-:W-:Y:S01]  /*2cb0*/  FSEL R186, R186, RZ, P4 ;  /* 0x000000ffbaba7208 */ /* 0x000fe20002000000 */
[----:B------:R-:W-:-:S03]  /*2cc0*/  HFMA2.MMA R201, -RZ, RZ, 0, 0 ;  /* 0x00000000ffc97435 */ /* 0x000fc600000001ff */
[----:B------:R-:W-:Y:S02]  /*2cd0*/  F2FP.BF16.F32.PACK_AB R186, R216, R186 ;  /* 0x000000bad8ba723e */ /* 0x000fe400000010ff */
[----:B------:R-:W-:-:S05]  /*2ce0*/  @P2 SHF.L.U32 R216, R185, 0x10, RZ ;  /* 0x00000010b9d82819 */ /* 0x000fca00000006ff */
[----:B------:R-:W-:-:S04]  /*2cf0*/  @P2 FMUL.FTZ R201, R222, R216 ;  /* 0x000000d8dec92220 */ /* 0x000fc80000410000 */
[----:B------:R-:W-:Y:S01]  /*2d00*/  FADD.FTZ R78, R78, R201 ;  /* 0x000000c94e4e7221 */ /* 0x000fe20000010000 */
[----:B---3--:R-:W-:-:S05]  /*2d10*/  FMUL.FTZ R201, R224, R222 ;  /* 0x000000dee0c97220 */ /* 0x008fca0000410000 */
[----:B------:R-:W-:Y:S02]  /*2d20*/  FSEL R201, R201, RZ, P2 ;  /* 0x000000ffc9c97208 */ /* 0x000fe40001000000 */
[----:B------:R-:W-:Y:S01]  /*2d30*/  LOP3.LUT P2, RZ, R18, 0xff000000, RZ, 0xc0, !PT ;  /* 0xff00000012ff7812 */ /* 0x000fe2000784c0ff */
[----:B------:R-:W-:Y:S01]  /*2d40*/  FMUL.FTZ R216, R203, UR15 ;  /* 0x0000000fcbd87c20 */ /* 0x000fe20008410000 */
[----:B------:R-:W-:-:S11]  /*2d50*/  MOV R203, RZ ;  /* 0x000000ff00cb7202 */ /* 0x000fd60000000f00 */
[----:B------:R-:W-:-:S04]  /*2d60*/  @P2 PRMT R185, R185, 0x7632, R185 ;  /* 0x00007632b9b92816 */ /* 0x000fc800000000b9 */
[----:B------:R-:W-:-:S05]  /*2d70*/  @P2 SHF.L.U32 R185, R185, 0x10, RZ ;  /* 0x00000010b9b92819 */ /* 0x000fca00000006ff */
[----:B------:R-:W-:Y:S01]  /*2d80*/  @P2 FMUL.FTZ R203, R216, R185 ;  /* 0x000000b9d8cb2220 */ /* 0x000fe20000410000 */
[----:B----4-:R-:W-:-:S03]  /*2d90*/  FMUL.FTZ R185, R223, R216 ;  /* 0x000000d8dfb97220 */ /* 0x010fc60000410000 */
[----:B------:R-:W-:Y:S01]  /*2da0*/  FADD.FTZ R79, R79, R203 ;  /* 0x000000cb4f4f7221 */ /* 0x000fe20000010000 */
[----:B------:R-:W-:Y:S02]  /*2db0*/  MOV R203, R18 ;  /* 0x0000001200cb7202 */ /* 0x000fe40000000f00 */
[----:B------:R-:W-:Y:S02]  /*2dc0*/  FSEL R185, R185, RZ, P2 ;  /* 0x000000ffb9b97208 */ /* 0x000fe40001000000 */
[----:B------:R-:W-:Y:S02]  /*2dd0*/  LOP3.LUT P2, RZ, R203, 0xff, RZ, 0xc0, !PT ;  /* 0x000000ffcbff7812 */ /* 0x000fe4000784c0ff */
[----:B------:R-:W-:Y:S01]  /*2de0*/  LOP3.LUT P4, RZ, R19, 0xff0000, RZ, 0xc0, !PT ;  /* 0x00ff000013ff7812 */ /* 0x000fe2000788c0ff */
[----:B------:R-:W-:Y:S01]  /*2df0*/  FMUL.FTZ R223, R202, UR15 ;  /* 0x0000000fcadf7c20 */ /* 0x000fe20008410000 */
[----:B------:R-:W-:-:S09]  /*2e00*/  MOV R202, RZ ;  /* 0x000000ff00ca7202 */ /* 0x000fd20000000f00 */
[C---:B------:R-:W-:Y:S02]  /*2e10*/  @P2 SHF.L.U32 R203, R184.reuse, 0x10, RZ ;  /* 0x00000010b8cb2819 */ /* 0x040fe400000006ff */
[----:B------:R-:W-:-:S04]  /*2e20*/  @P3 PRMT R184, R184, 0x7632, R184 ;  /* 0x00007632b8b83816 */ /* 0x000fc800000000b8 */
[----:B------:R-:W-:-:S05]  /*2e30*/  @P3 SHF.L.U32 R184, R184, 0x10, RZ ;  /* 0x00000010b8b83819 */ /* 0x000fca00000006ff */
[----:B------:R-:W-:Y:S01]  /*2e40*/  @P3 FMUL.FTZ R202, R223, R184 ;  /* 0x000000b8dfca3220 */ /* 0x000fe20000410000 */
[----:B------:R-:W-:Y:S01]  /*2e50*/  FMUL.FTZ R184, R193, R5 ;  /* 0x00000005c1b87220 */ /* 0x000fe20000410000 */
[----:B------:R-:W-:Y:S01]  /*2e60*/  F2FP.BF16.F32.PACK_AB R185, R185, R201 ;  /* 0x000000c9b9b9723e */ /* 0x000fe200000010ff */
[----:B------:R-:W-:Y:S02]  /*2e70*/  HFMA2.MMA R201, -RZ, RZ, 0, 0 ;  /* 0x00000000ffc97435 */ /* 0x000fe400000001ff */
[----:B------:R-:W-:Y:S01]  /*2e80*/  FMUL.FTZ R222, R184, UR15 ;  /* 0x0000000fb8de7c20 */ /* 0x000fe20008410000 */
[----:B------:R-:W-:Y:S01]  /*2e90*/  @P4 SHF.L.U32 R184, R187, 0x10, RZ ;  /* 0x00000010bbb84819 */ /* 0x000fe200000006ff */
[----:B------:R-:W-:Y:S01]  /*2ea0*/  FMUL.FTZ R224, R200, UR15 ;  /* 0x0000000fc8e07c20 */ /* 0x000fe20008410000 */
[----:B------:R-:W-:-:S03]  /*2eb0*/  HFMA2.MMA R200, -RZ, RZ, 0, 0 ;  /* 0x00000000ffc87435 */ /* 0x000fc600000001ff */
[----:B------:R-:W-:Y:S01]  /*2ec0*/  @P4 FMUL.FTZ R201, R222, R184 ;  /* 0x000000b8dec94220 */ /* 0x000fe20000410000 */
[----:B------:R-:W-:Y:S01]  /*2ed0*/  @P5 PRMT R184, R187, 0x7632, R184 ;  /* 0x00007632bbb85816 */ /* 0x000fe200000000b8 */
[----:B------:R-:W-:-:S03]  /*2ee0*/  FMUL.FTZ R187, R192, R5 ;  /* 0x00000005c0bb7220 */ /* 0x000fc60000410000 */
[----:B------:R-:W-:Y:S01]  /*2ef0*/  @P5 SHF.L.U32 R184, R184, 0x10, RZ ;  /* 0x00000010b8b85819 */ /* 0x000fe200000006ff */
[----:B------:R-:W-:Y:S01]  /*2f00*/  FMUL.FTZ R216, R187, UR15 ;  /* 0x0000000fbbd87c20 */ /* 0x000fe20008410000 */
[----:B------:R-:W-:Y:S01]  /*2f10*/  @P2 FMUL.FTZ R200, R224, R203 ;  /* 0x000000cbe0c82220 */ /* 0x000fe20000410000 */
[----:B------:R-:W-:Y:S01]  /*2f20*/  MOV R203, RZ ;  /* 0x000000ff00cb7202 */ /* 0x000fe20000000f00 */
[----:B------:R-:W2:Y:S01]  /*2f30*/  LDL R187, [R1+0x84] ;  /* 0x0000840001bb7983 */ /* 0x000ea20000100800 */
[----:B------:R-:W-:-:S03]  /*2f40*/  @P5 FMUL.FTZ R203, R216, R184 ;  /* 0x000000b8d8cb5220 */ /* 0x000fc60000410000 */
[----:B------:R-:W3:Y:S01]  /*2f50*/  LDL R184, [R1+0x80] ;  /* 0x0000800001b87983 */ /* 0x000ee20000100800 */
[----:B------:R-:W-:-:S04]  /*2f60*/  ISETP.NE.U32.AND P6, PT, RZ, UR16, PT ;  /* 0x00000010ff007c0c */ /* 0x000fc8000bfc5070 */
[----:B------:R-:W-:-:S13]  /*2f70*/  ISETP.NE.AND.EX P6, PT, RZ, UR17, PT, P6 ;  /* 0x00000011ff007c0c */ /* 0x000fda000bfc5360 */
[----:B------:R-:W0:Y:S02]  /*2f80*/  @P6 LDC.64 R192, c[0x0][0x308] ;  /* 0x0000c200ffc06b82 */ /* 0x000e240000000a00 */
[----:B0-----:R-:W-:-:S05]  /*2f90*/  @P6 IMAD.WIDE.U32 R192, R6, 0x20, R192 ;  /* 0x0000002006c06825 */ /* 0x001fca00078e00c0 */
[----:B------:R-:W-:Y:S04]  /*2fa0*/  @P6 STG.E.128 desc[UR4][R192.64], R176 ;  /* 0x000000b0c0006986 */ /* 0x000fe8000c101d04 */
[----:B------:R0:W-:Y:S04]  /*2fb0*/  @P6 STG.E.128 desc[UR4][R192.64+0x10], R180 ;  /* 0x000010b4c0006986 */ /* 0x0001e8000c101d04 */
[----:B0-----:R-:W4:Y:S01]  /*2fc0*/  LDL R192, [R1+0x7c] ;  /* 0x00007c0001c07983 */ /* 0x001f220000100800 */
[----:B---3--:R-:W-:-:S03]  /*2fd0*/  FMUL.FTZ R184, R184, R224 ;  /* 0x000000e0b8b87220 */ /* 0x008fc60000410000 */
[----:B------:R-:W3:Y:S01]  /*2fe0*/  LDL R224, [R1+0x78] ;  /* 0x0000780001e07983 */ /* 0x000ee20000100800 */
[----:B--2---:R-:W-:-:S05]  /*2ff0*/  FMUL.FTZ R187, R187, R223 ;  /* 0x000000dfbbbb7220 */ /* 0x004fca0000410000 */
[----:B------:R-:W-:Y:S02]  /*3000*/  FSEL R193, R187, RZ, P3 ;  /* 0x000000ffbbc17208 */ /* 0x000fe40001800000 */
[----:B------:R-:W-:-:S04]  /*3010*/  FSEL R184, R184, RZ, P2 ;  /* 0x000000ffb8b87208 */ /* 0x000fc80001000000 */
[----:B------:R-:W-:Y:S01]  /*3020*/  F2FP.BF16.F32.PACK_AB R184, R193, R184 ;  /* 0x000000b8c1b8723e */ /* 0x000fe200000010ff */
[----:B----4-:R-:W-:-:S05]  /*3030*/  FMUL.FTZ R192, R192, R216 ;  /* 0x000000d8c0c07220 */ /* 0x010fca0000410000 */
[----:B------:R-:W-:Y:S01]  /*3040*/  FSEL R192, R192, RZ, P5 ;  /* 0x000000ffc0c07208 */ /* 0x000fe20002800000 */
[----:B------:R-:W-:Y:S01]  /*3050*/  FADD.FTZ R76, R76, R200 ;  /* 0x000000c84c4c7221 */ /* 0x000fe20000010000 */
[----:B------:R-:W-:Y:S01]  /*3060*/  FADD.FTZ R77, R77, R202 ;  /* 0x000000ca4d4d7221 */ /* 0x000fe20000010000 */
[----:B------:R-:W-:Y:S01]  /*3070*/  FADD.FTZ R74, R74, R201 ;  /* 0x000000c94a4a7221 */ /* 0x000fe20000010000 */
[----:B------:R-:W-:Y:S01]  /*3080*/  FADD.FTZ R75, R75, R203 ;  /* 0x000000cb4b4b7221 */ /* 0x000fe20000010000 */
[----:B---3--:R-:W-:-:S05]  /*3090*/  FMUL.FTZ R187, R224, R222 ;  /* 0x000000dee0bb7220 */ /* 0x008fca0000410000 */
[----:B------:R-:W-:-:S04]  /*30a0*/  FSEL R187, R187, RZ, P4 ;  /* 0x000000ffbbbb7208 */ /* 0x000fc80002000000 */
[----:B------:R-:W-:Y:S02]  /*30b0*/  F2FP.BF16.F32.PACK_AB R187, R192, R187 ;  /* 0x000000bbc0bb723e */ /* 0x000fe400000010ff */
[----:B------:R-:W0:Y:S02]  /*30c0*/  LDC.64 R192, c[0x0][0x2f8] ;  /* 0x0000be00ffc07b82 */ /* 0x000e240000000a00 */
[----:B0-----:R-:W-:-:S05]  /*30d0*/  IMAD.WIDE.U32 R192, R6, 0x10, R192 ;  /* 0x0000001006c07825 */ /* 0x001fca00078e00c0 */
[----:B------:R0:W-:Y:S01]  /*30e0*/  STG.E.128 desc[UR4][R192.64], R184 ;  /* 0x000000b8c0007986 */ /* 0x0001e2000c101d04 */
[----:B------:R-:W-:-:S07]  /*30f0*/  IADD3 R6, R6, 0x100, RZ ;  /* 0x0000010006067810 */ /* 0x000fce0007ffe0ff */
.L_x_6554:
[----:B------:R-:W-:Y:S05]  /*3100*/  BSYNC B0 ;  /* 0x0000000000007941 */ /* 0x000fea0003800000 */
.L_x_6553:
[----:B------:R-:W-:Y:S01]  /*3110*/  LOP3.LUT P2, RZ, R2, 0x4, RZ, 0xc0, !PT ;  /* 0x0000000402ff7812 */ /* 0x000fe2000784c0ff */
[----:B------:R-:W-:-:S12]  /*3120*/  BSSY B0, `(.L_x_6555) ;  /* 0x0000097000007945 */ /* 0x000fd80003800000 */
[----:B------:R-:W-:Y:S05]  /*3130*/  @!P2 BRA `(.L_x_6556) ;  /* 0x000000080054a947 */ /* 0x000fea0003800000 */
[----:B0-----:R-:W0:Y:S01]  /*3140*/  LDC.64 R184, c[0x0][0x220] ;  /* 0x00008800ffb87b82 */ /* 0x001e220000000a00 */
[----:B------:R-:W2:Y:S01]  /*3150*/  LDL R202, [R1] ;  /* 0x0000000001ca7983 */ /* 0x000ea20000100800 */
[----:B------:R-:W-:-:S03]  /*3160*/  LOP3.LUT P2, RZ, R2, 0x20, RZ, 0xc0, !PT ;  /* 0x0000002002ff7812 */ /* 0x000fc6000784c0ff */
[----:B------:R-:W3:Y:S04]  /*3170*/  LDL R224, [R1+0x50] ;  /* 0x0000500001e07983 */ /* 0x000ee80000100800 */
[----:B------:R-:W4:Y:S01]  /*3180*/  LDL R223, [R1+0x54] ;  /* 0x0000540001df7983 */ /* 0x000f220000100800 */
[----:B0-----:R-:W-:-:S06]  /*3190*/  IMAD.WIDE.U32 R184, R6, 0x10, R184 ;  /* 0x0000001006b87825 */ /* 0x001fcc00078e00b8 */
[----:B------:R-:W2:Y:S01]  /*31a0*/  LDG.E.128 R184, desc[UR4][R184.64] ;  /* 0x00000004b8b87981 */ /* 0x000ea2000c1e1d00 */
[----:B------:R-:W-:Y:S02]  /*31b0*/  FSEL R200, R194, RZ, !P2 ;  /* 0x000000ffc2c87208 */ /* 0x000fe40005000000 */
[----:B------:R-:W-:Y:S02]  /*31c0*/  ISETP.NE.U32.AND P2, PT, RZ, UR8, PT ;  /* 0x00000008ff007c0c */ /* 0x000fe4000bf45070 */
[----:B------:R-:W-:Y:S01]  /*31d0*/  ISETP.NE.U32.AND P3, PT, RZ, UR16, PT ;  /* 0x00000010ff007c0c */ /* 0x000fe2000bf65070 */
[-CC-:B------:R-:W-:Y:S01]  /*31e0*/  FFMA.FTZ R192, R188, R195.reuse, R200.reuse ;  /* 0x000000c3bcc07223 */ /* 0x180fe200000100c8 */
[----:B------:R-:W-:Y:S01]  /*31f0*/  ISETP.NE.AND.EX P2, PT, RZ, UR9, PT, P2 ;  /* 0x00000009ff007c0c */ /* 0x000fe2000bf45320 */
[----:B------:R-:W-:Y:S01]  /*3200*/  FFMA.FTZ R193, R189, R195, R200 ;  /* 0x000000c3bdc17223 */ /* 0x000fe200000100c8 */
[----:B------:R-:W-:Y:S01]  /*3210*/  LOP3.LUT P4, RZ, R21, 0xff, RZ, 0xc0, !PT ;  /* 0x000000ff15ff7812 */ /* 0x000fe2000788c0ff */
[----:B------:R-:W-:Y:S01]  /*3220*/  FADD.FTZ R192, R220, -R192 ;  /* 0x800000c0dcc07221 */ /* 0x000fe20000010000 */
[----:B------:R-:W-:Y:S01]  /*3230*/  ISETP.NE.AND.EX P3, PT, RZ, UR17, PT, P3 ;  /* 0x00000011ff007c0c */ /* 0x000fe2000bf65330 */
[----:B------:R-:W-:Y:S01]  /*3240*/  FADD.FTZ R193, R219, -R193 ;  /* 0x800000c1dbc17221 */ /* 0x000fe20000010000 */
[----:B------:R-:W-:Y:S01]  /*3250*/  LOP3.LUT P5, RZ, R21, 0xff00, RZ, 0xc0, !PT ;  /* 0x0000ff0015ff7812 */ /* 0x000fe200078ac0ff */
[----:B-----5:R-:W-:-:S02]  /*3260*/  FMUL.FTZ R192, R4, R192 ;  /* 0x000000c004c07220 */ /* 0x020fc40000410000 */
[----:B------:R-:W-:-:S04]  /*3270*/  FMUL.FTZ R193, R4, R193 ;  /* 0x000000c104c17220 */ /* 0x000fc80000410000 */
[----:B------:R-:W-:Y:S01]  /*3280*/  @P2 FADD.FTZ R192, R32, R192 ;  /* 0x000000c020c02221 */ /* 0x000fe20000010000 */
[----:B------:R-:W-:-:S04]  /*3290*/  @P2 FADD.FTZ R193, R33, R193 ;  /* 0x000000c121c12221 */ /* 0x000fc80000010000 */
[C---:B------:R-:W-:Y:S01]  /*32a0*/  SEL R180, R192.reuse, R180, P3 ;  /* 0x000000b4c0b47207 */ /* 0x040fe20001800000 */
[----:B------:R-:W-:Y:S01]  /*32b0*/  FMUL.FTZ R192, R192, R5 ;  /* 0x00000005c0c07220 */ /* 0x000fe20000410000 */
[----:B------:R-:W-:-:S03]  /*32c0*/  SEL R181, R193, R181, P3 ;  /* 0x000000b5c1b57207 */ /* 0x000fc60001800000 */
[----:B------:R-:W-:Y:S01]  /*32d0*/  FMUL.FTZ R222, R192, UR15 ;  /* 0x0000000fc0de7c20 */ /* 0x000fe20008410000 */
[----:B------:R-:W-:Y:S01]  /*32e0*/  HFMA2.MMA R192, -RZ, RZ, 0, 0 ;  /* 0x00000000ffc07435 */ /* 0x000fe200000001ff */
[----:B------:R-:W-:-:S04]  /*32f0*/  FFMA.FTZ R203, R235, R195, R200 ;  /* 0x000000c3ebcb7223 */ /* 0x000fc800000100c8 */
[----:B------:R-:W-:-:S04]  /*3300*/  FADD.FTZ R203, R234, -R203 ;  /* 0x800000cbeacb7221 */ /* 0x000fc80000010000 */
[----:B------:R-:W-:-:S04]  /*3310*/  FMUL.FTZ R203, R4, R203 ;  /* 0x000000cb04cb7220 */ /* 0x000fc80000410000 */
[----:B------:R-:W-:-:S05]  /*3320*/  @P2 FADD.FTZ R203, R38, R203 ;  /* 0x000000cb26cb2221 */ /* 0x000fca0000010000 */
[C---:B------:R-:W-:Y:S01]  /*3330*/  SEL R178, R203.reuse, R178, P3 ;  /* 0x000000b2cbb27207 */ /* 0x040fe20001800000 */
[----:B------:R-:W-:Y:S01]  /*3340*/  FMUL.FTZ R203, R203, R5 ;  /* 0x00000005cbcb7220 */ /* 0x000fe20000410000 */
[C---:B--2---:R-:W-:Y:S02]  /*3350*/  @P4 SHF.L.U32 R201, R186.reuse, 0x10, RZ ;  /* 0x00000010bac94819 */ /* 0x044fe400000006ff */
[----:B------:R-:W-:-:S03]  /*3360*/  @P5 PRMT R186, R186, 0x7632, R186 ;  /* 0x00007632baba5816 */ /* 0x000fc600000000ba */
[----:B------:R-:W-:Y:S01]  /*3370*/  @P4 FMUL.FTZ R192, R222, R201 ;  /* 0x000000c9dec04220 */ /* 0x000fe20000410000 */
[----:B------:R-:W-:Y:S01]  /*3380*/  FMUL.FTZ R201, R193, R5 ;  /* 0x00000005c1c97220 */ /* 0x000fe20000410000 */
[----:B------:R-:W-:Y:S02]  /*3390*/  @P5 SHF.L.U32 R186, R186, 0x10, RZ ;  /* 0x00000010baba5819 */ /* 0x000fe400000006ff */
[----:B------:R-:W-:Y:S01]  /*33a0*/  FADD.FTZ R64, R64, R192 ;  /* 0x000000c040407221 */ /* 0x000fe20000010000 */
[----:B------:R-:W-:Y:S01]  /*33b0*/  FMUL.FTZ R216, R201, UR15 ;  /* 0x0000000fc9d87c20 */ /* 0x000fe20008410000 */
[----:B------:R-:W-:-:S03]  /*33c0*/  MOV R201, RZ ;  /* 0x000000ff00c97202 */ /* 0x000fc60000000f00 */
[----:B------:R-:W-:Y:S01]  /*33d0*/  @P5 FMUL.FTZ R201, R216, R186 ;  /* 0x000000bad8c95220 */ /* 0x000fe20000410000 */
[-CC-:B------:R-:W-:Y:S01]  /*33e0*/  FFMA.FTZ R192, R233, R195.reuse, R200.reuse ;  /* 0x000000c3e9c07223 */ /* 0x180fe200000100c8 */
[-CC-:B------:R-:W-:Y:S02]  /*33f0*/  FFMA.FTZ R193, R218, R195.reuse, R200.reuse ;  /* 0x000000c3dac17223 */ /* 0x180fe400000100c8 */
[----:B------:R-:W-:Y:S01]  /*3400*/  FADD.FTZ R65, R65, R201 ;  /* 0x000000c941417221 */ /* 0x000fe20000010000 */
        /* <DEDUP_REMOVED lines=18> */
[----:B------:R-:W-:Y:S01]  /*3530*/  LOP3.LUT P2, RZ, R20, 0xff0000, RZ, 0xc0, !PT ;  /* 0x00ff000014ff7812 */ /* 0x000fe2000784c0ff */
[----:B---3--:R-:W-:Y:S01]  /*3540*/  FMUL.FTZ R186, R224, R222 ;  /* 0x000000dee0ba7220 */ /* 0x008fe20000410000 */
[----:B----4-:R-:W-:Y:S01]  /*3550*/  FMUL.FTZ R216, R223, R216 ;  /* 0x000000d8dfd87220 */ /* 0x010fe20000410000 */
[----:B------:R-:W-:Y:S01]  /*3560*/  FMUL.FTZ R222, R203, UR15 ;  /* 0x0000000fcbde7c20 */ /* 0x000fe20008410000 */
[----:B------:R-:W2:Y:S02]  /*3570*/  LDL R224, [R1+0x60] ;  /* 0x0000600001e07983 */ /* 0x000ea40000100800 */
[----:B------:R-:W-:-:S02]  /*3580*/  FSEL R186, R186, RZ, P4 ;  /* 0x000000ffbaba7208 */ /* 0x000fc40002000000 */
[----:B------:R-:W-:Y:S01]  /*3590*/  FSEL R216, R216, RZ, P5 ;  /* 0x000000ffd8d87208 */ /* 0x000fe20002800000 */
[----:B------:R-:W-:Y:S01]  /*35a0*/  HFMA2.MMA R203, -RZ, RZ, 0, 0 ;  /* 0x00000000ffcb7435 */ /* 0x000fe200000001ff */
[----:B------:R-:W3:Y:S02]  /*35b0*/  LDL R223, [R1+0x64] ;  /* 0x0000640001df7983 */ /* 0x000ee40000100800 */
[----:B------:R-:W-:Y:S02]  /*35c0*/  F2FP.BF16.F32.PACK_AB R186, R216, R186 ;  /* 0x000000bad8ba723e */ /* 0x000fe400000010ff */
[----:B------:R-:W-:-:S05]  /*35d0*/  @P2 SHF.L.U32 R216, R185, 0x10, RZ ;  /* 0x00000010b9d82819 */ /* 0x000fca00000006ff */
[----:B------:R-:W-:Y:S02]  /*35e0*/  @P2 FMUL.FTZ R203, R222, R216 ;  /* 0x000000d8decb2220 */ /* 0x000fe40000410000 */
[----:B------:R-:W4:Y:S02]  /*35f0*/  LDL R216, [R1+0x68] ;  /* 0x0000680001d87983 */ /* 0x000f240000100800 */
[----:B------:R-:W-:Y:S01]  /*3600*/  FADD.FTZ R70, R70, R203 ;  /* 0x000000cb46467221 */ /* 0x000fe20000010000 */
[C---:B------:R-:W-:Y:S01]  /*3610*/  SEL R179, R200.reuse, R179, P3 ;  /* 0x000000b3c8b37207 */ /* 0x040fe20001800000 */
[----:B------:R-:W-:Y:S01]  /*3620*/  FMUL.FTZ R200, R200, R5 ;  /* 0x00000005c8c87220 */ /* 0x000fe20000410000 */
[----:B----4-:R-:W-:Y:S02]  /*3630*/  FMUL.FTZ R203, R216, R222 ;  /* 0x000000ded8cb7220 */ /* 0x010fe40000410000 */
[----:B------:R-:W4:Y:S03]  /*3640*/  LDL R222, [R1+0x6c] ;  /* 0x00006c0001de7983 */ /* 0x000f260000100800 */
[----:B------:R-:W-:-:S02]  /*3650*/  FSEL R203, R203, RZ, P2 ;  /* 0x000000ffcbcb7208 */ /* 0x000fc40001000000 */
[----:B------:R-:W-:Y:S01]  /*3660*/  LOP3.LUT P2, RZ, R20, 0xff000000, RZ, 0xc0, !PT ;  /* 0xff00000014ff7812 */ /* 0x000fe2000784c0ff */
[----:B------:R-:W-:Y:S01]  /*3670*/  FMUL.FTZ R216, R200, UR15 ;  /* 0x0000000fc8d87c20 */ /* 0x000fe20008410000 */
[----:B------:R-:W-:-:S11]  /*3680*/  MOV R200, RZ ;  /* 0x000000ff00c87202 */ /* 0x000fd60000000f00 */
[----:B------:R-:W-:-:S04]  /*3690*/  @P2 PRMT R185, R185, 0x7632, R185 ;  /* 0x00007632b9b92816 */ /* 0x000fc800000000b9 */
[----:B------:R-:W-:-:S05]  /*36a0*/  @P2 SHF.L.U32 R185, R185, 0x10, RZ ;  /* 0x00000010b9b92819 */ /* 0x000fca00000006ff */
[----:B------:R-:W-:Y:S01]  /*36b0*/  @P2 FMUL.FTZ R200, R216, R185 ;  /* 0x000000b9d8c82220 */ /* 0x000fe20000410000 */
[C---:B------:R-:W-:Y:S01]  /*36c0*/  SEL R176, R201.reuse, R176, P3 ;  /* 0x000000b0c9b07207 */ /* 0x040fe20001800000 */
[----:B------:R-:W-:Y:S01]  /*36d0*/  FMUL.FTZ R201, R201, R5 ;  /* 0x00000005c9c97220 */ /* 0x000fe20000410000 */
[C---:B------:R-:W-:Y:S01]  /*36e0*/  SEL R177, R202.reuse, R177, P3 ;  /* 0x000000b1cab17207 */ /* 0x040fe20001800000 */
[----:B------:R-:W-:-:S04]  /*36f0*/  FMUL.FTZ R202, R202, R5 ;  /* 0x00000005caca7220 */ /* 0x000fc80000410000 */
[----:B------:R-:W-:Y:S01]  /*3700*/  FMUL.FTZ R202, R202, UR15 ;  /* 0x0000000fcaca7c20 */ /* 0x000fe20008410000 */
[----:B------:R-:W-:Y:S02]  /*3710*/  SEL R182, R193, R182, P3 ;  /* 0x000000b6c1b67207 */ /* 0x000fe40001800000 */
[C---:B------:R-:W-:Y:S02]  /*3720*/  SEL R183, R192.reuse, R183, P3 ;  /* 0x000000b7c0b77207 */ /* 0x040fe40001800000 */
[----:B------:R-:W-:Y:S01]  /*3730*/  LOP3.LUT P3, RZ, R21, 0xff000000, RZ, 0xc0, !PT ;  /* 0xff00000015ff7812 */ /* 0x000fe2000786c0ff */
[-C--:B------:R-:W-:Y:S01]  /*3740*/  FMUL.FTZ R193, R193, R5.reuse ;  /* 0x00000005c1c17220 */ /* 0x080fe20000410000 */
[----:B------:R-:W-:Y:S01]  /*3750*/  FMUL.FTZ R192, R192, R5 ;  /* 0x00000005c0c07220 */ /* 0x000fe20000410000 */
[----:B----4-:R-:W-:-:S05]  /*3760*/  FMUL.FTZ R185, R222, R216 ;  /* 0x000000d8deb97220 */ /* 0x010fca0000410000 */
[----:B------:R-:W-:-:S04]  /*3770*/  FSEL R185, R185, RZ, P2 ;  /* 0x000000ffb9b97208 */ /* 0x000fc80001000000 */
[----:B------:R-:W-:Y:S02]  /*3780*/  F2FP.BF16.F32.PACK_AB R185, R185, R203 ;  /* 0x000000cbb9b9723e */ /* 0x000fe400000010ff */
[----:B------:R-:W-:-:S04]  /*3790*/  MOV R203, R20 ;  /* 0x0000001400cb7202 */ /* 0x000fc80000000f00 */
[----:B------:R-:W-:Y:S01]  /*37a0*/  LOP3.LUT P2, RZ, R203, 0xff, RZ, 0xc0, !PT ;  /* 0x000000ffcbff7812 */ /* 0x000fe2000784c0ff */
[----:B------:R-:W-:Y:S01]  /*37b0*/  FMUL.FTZ R216, R201, UR15 ;  /* 0x0000000fc9d87c20 */ /* 0x000fe20008410000 */
[----:B------:R-:W-:-:S11]  /*37c0*/  HFMA2.MMA R201, -RZ, RZ, 0, 0 ;  /* 0x00000000ffc97435 */ /* 0x000fd600000001ff */
[----:B------:R-:W-:-:S05]  /*37d0*/  @P2 SHF.L.U32 R203, R184, 0x10, RZ ;  /* 0x00000010b8cb2819 */ /* 0x000fca00000006ff */
[----:B------:R-:W-:Y:S01]  /*37e0*/  @P2 FMUL.FTZ R201, R216, R203 ;  /* 0x000000cbd8c92220 */ /* 0x000fe20000410000 */
[----:B--2---:R-:W-:Y:S01]  /*37f0*/  FMUL.FTZ R203, R224, R216 ;  /* 0x000000d8e0cb7220 */ /* 0x004fe20000410000 */
[----:B------:R-:W-:Y:S01]  /*3800*/  FMUL.FTZ R222, R192, UR15 ;  /* 0x0000000fc0de7c20 */ /* 0x000fe20008410000 */
[----:B------:R-:W2:Y:S03]  /*3810*/  LDL R224, [R1+0x5c] ;  /* 0x00005c0001e07983 */ /* 0x000ea60000100800 */
[----:B------:R-:W-:Y:S02]  /*3820*/  FSEL R216, R203, RZ, P2 ;  /* 0x000000ffcbd87208 */ /* 0x000fe40001000000 */
[----:B------:R-:W-:Y:S02]  /*3830*/  LOP3.LUT P2, RZ, R20, 0xff00, RZ, 0xc0, !PT ;  /* 0x0000ff0014ff7812 */ /* 0x000fe4000784c0ff */
[----:B------:R-:W-:-:S11]  /*3840*/  MOV R203, RZ ;  /* 0x000000ff00cb7202 */ /* 0x000fd60000000f00 */
[----:B------:R-:W-:-:S04]  /*3850*/  @P2 PRMT R184, R184, 0x7632, R184 ;  /* 0x00007632b8b82816 */ /* 0x000fc800000000b8 */
[----:B------:R-:W-:-:S05]  /*3860*/  @P2 SHF.L.U32 R184, R184, 0x10, RZ ;  /* 0x00000010b8b82819 */ /* 0x000fca00000006ff */
[----:B------:R-:W-:Y:S01]  /*3870*/  @P2 FMUL.FTZ R203, R202, R184 ;  /* 0x000000b8cacb2220 */ /* 0x000fe20000410000 */
[----:B---3--:R-:W-:-:S05]  /*3880*/  FMUL.FTZ R184, R223, R202 ;  /* 0x000000cadfb87220 */ /* 0x008fca0000410000 */
[----:B------:R-:W-:Y:S02]  /*3890*/  FSEL R184, R184, RZ, P2 ;  /* 0x000000ffb8b87208 */ /* 0x000fe40001000000 */
[----:B------:R-:W-:Y:S01]  /*38a0*/  LOP3.LUT P2, RZ, R21, 0xff0000, RZ, 0xc0, !PT ;  /* 0x00ff000015ff7812 */ /* 0x000fe2000784c0ff */
[----:B------:R-:W-:Y:S01]  /*38b0*/  FMUL.FTZ R223, R193, UR15 ;  /* 0x0000000fc1df7c20 */ /* 0x000fe20008410000 */
[----:B------:R-:W-:Y:S02]  /*38c0*/  F2FP.BF16.F32.PACK_AB R184, R184, R216 ;  /* 0x000000d8b8b8723e */ /* 0x000fe400000010ff */
[----:B------:R-:W-:-:S09]  /*38d0*/  MOV R216, RZ ;  /* 0x000000ff00d87202 */ /* 0x000fd20000000f00 */
[C---:B------:R-:W-:Y:S02]  /*38e0*/  @P2 SHF.L.U32 R193, R187.reuse, 0x10, RZ ;  /* 0x00000010bbc12819 */ /* 0x040fe400000006ff */
[----:B------:R-:W-:-:S04]  /*38f0*/  @P3 PRMT R187, R187, 0x7632, R187 ;  /* 0x00007632bbbb3816 */ /* 0x000fc800000000bb */
[----:B------:R-:W-:-:S05]  /*3900*/  @P3 SHF.L.U32 R187, R187, 0x10, RZ ;  /* 0x00000010bbbb3819 */ /* 0x000fca00000006ff */
[----:B------:R-:W-:Y:S02]  /*3910*/  @P3 FMUL.FTZ R216, R222, R187 ;  /* 0x000000bbded83220 */ /* 0x000fe40000410000 */
[----:B------:R-:W3:Y:S01]  /*3920*/  LDL R187, [R1+0x58] ;  /* 0x0000580001bb7983 */ /* 0x000ee20000100800 */
[----:B------:R-:W-:-:S04]  /*3930*/  ISETP.NE.U32.AND P4, PT, RZ, UR16, PT ;  /* 0x00000010ff007c0c */ /* 0x000fc8000bf85070 */
[----:B------:R-:W-:Y:S01]  /*3940*/  ISETP.NE.AND.EX P4, PT, RZ, UR17, PT, P4 ;  /* 0x00000011ff007c0c */ /* 0x000fe2000bf85340 */
[----:B------:R-:W-:-:S06]  /*3950*/  HFMA2.MMA R202, -RZ, RZ, 0, 0 ;  /* 0x00000000ffca7435 */ /* 0x000fcc00000001ff */
[----:B------:R-:W-:-:S06]  /*3960*/  @P2 FMUL.FTZ R202, R223, R193 ;  /* 0x000000c1dfca2220 */ /* 0x000fcc0000410000 */
[----:B------:R-:W-:-:S04]  /*3970*/  @P4 LEA R192, P5, R6, UR16, 0x5 ;  /* 0x0000001006c04c11 */ /* 0x000fc8000f8a28ff */
[----:B------:R-:W-:-:S05]  /*3980*/  @P4 LEA.HI.X R193, R6, UR17, RZ, 0x5, P5 ;  /* 0x0000001106c14c11 */ /* 0x000fca000a8f2cff */
[----:B------:R-:W-:Y:S04]  /*3990*/  @P4 STG.E.128 desc[UR4][R192.64], R176 ;  /* 0x000000b0c0004986 */ /* 0x000fe8000c101d04 */
[----:B------:R2:W-:Y:S01]  /*39a0*/  @P4 STG.E.128 desc[UR4][R192.64+0x10], R180 ;  /* 0x000010b4c0004986 */ /* 0x0005e2000c101d04 */
[----:B------:R-:W-:Y:S01]  /*39b0*/  FADD.FTZ R71, R71, R200 ;  /* 0x000000c847477221 */ /* 0x000fe20000010000 */
[----:B------:R-:W-:Y:S01]  /*39c0*/  FADD.FTZ R68, R68, R201 ;  /* 0x000000c944447221 */ /* 0x000fe20000010000 */
[----:B------:R-:W-:Y:S01]  /*39d0*/  FADD.FTZ R69, R69, R203 ;  /* 0x000000cb45457221 */ /* 0x000fe20000010000 */
[----:B------:R-:W-:Y:S01]  /*39e0*/  FADD.FTZ R66, R66, R202 ;  /* 0x000000ca42427221 */ /* 0x000fe20000010000 */
[----:B------:R-:W-:Y:S01]  /*39f0*/  FADD.FTZ R67, R67, R216 ;  /* 0x000000d843437221 */ /* 0x000fe20000010000 */
[----:B--2---:R-:W-:-:S05]  /*3a00*/  FMUL.FTZ R192, R224, R222 ;  /* 0x000000dee0c07220 */ /* 0x004fca0000410000 */
[----:B------:R-:W-:Y:S01]  /*3a10*/  FSEL R192, R192, RZ, P3 ;  /* 0x000000ffc0c07208 */ /* 0x000fe20001800000 */
[----:B---3--:R-:W-:-:S05]  /*3a20*/  FMUL.FTZ R187, R187, R223 ;  /* 0x000000dfbbbb7220 */ /* 0x008fca0000410000 */
[----:B------:R-:W-:-:S04]  /*3a30*/  FSEL R187, R187, RZ, P2 ;  /* 0x000000ffbbbb7208 */ /* 0x000fc80001000000 */
[----:B------:R-:W-:Y:S02]  /*3a40*/  F2FP.BF16.F32.PACK_AB R187, R192, R187 ;  /* 0x000000bbc0bb723e */ /* 0x000fe400000010ff */
[----:B------:R-:W-:-:S04]  /*3a50*/  LEA R192, P2, R6, UR18, 0x4 ;  /* 0x0000001206c07c11 */ /* 0x000fc8000f8420ff */
[----:B------:R-:W-:-:S05]  /*3a60*/  LEA.HI.X R193, R6, UR19, RZ, 0x4, P2 ;  /* 0x0000001306c17c11 */ /* 0x000fca00090f24ff */
[----:B------:R1:W-:Y:S01]  /*3a70*/  STG.E.128 desc[UR4][R192.64], R184 ;  /* 0x000000b8c0007986 */ /* 0x0003e2000c101d04 */
[----:B------:R-:W-:-:S07]  /*3a80*/  IADD3 R6, R6, 0x100, RZ ;  /* 0x0000010006067810 */ /* 0x000fce0007ffe0ff */
.L_x_6556:
[----:B------:R-:W-:Y:S05]  /*3a90*/  BSYNC B0 ;  /* 0x0000000000007941 */ /* 0x000fea0003800000 */
.L_x_6555:
[----:B------:R-:W-:Y:S01]  /*3aa0*/  LOP3.LUT P2, RZ, R2, 0x2, RZ, 0xc0, !PT ;  /* 0x0000000202ff7812 */ /* 0x000fe2000784c0ff */
[----:B------:R-:W-:-:S12]  /*3ab0*/  BSSY B0, `(.L_x_6557) ;  /* 0x0000096000007945 */ /* 0x000fd80003800000 */
[----:B------:R-:W-:Y:S05]  /*3ac0*/  @!P2 BRA `(.L_x_6558) ;  /* 0x000000080050a947 */ /* 0x000fea0003800000 */
[----:B01----:R-:W0:Y:S01]  /*3ad0*/  LDC.64 R184, c[0x0][0x220] ;  /* 0x00008800ffb87b82 */ /* 0x003e220000000a00 */
        /* <DEDUP_REMOVED lines=19> */
[----:B------:R-:W-:-:S02]  /*3c10*/  FFMA.FTZ R203, R227, R195, R200 ;  /* 0x000000c3e3cb7223 */ /* 0x000fc400000100c8 */
[----:B------:R-:W-:Y:S01]  /*3c20*/  FADD.FTZ R202, R228, -R202 ;  /* 0x800000cae4ca7221 */ /* 0x000fe20000010000 */
[----:B------:R-:W-:Y:S01]  /*3c30*/  @P2 FADD.FTZ R192, R24, R192 ;  /* 0x000000c018c02221 */ /* 0x000fe20000010000 */
[----:B------:R-:W-:Y:S01]  /*3c40*/  @P2 FADD.FTZ R193, R25, R193 ;  /* 0x000000c119c12221 */ /* 0x000fe20000010000 */
[----:B------:R-:W-:Y:S01]  /*3c50*/  FADD.FTZ R203, R226, -R203 ;  /* 0x800000cbe2cb7221 */ /* 0x000fe20000010000 */
[----:B------:R-:W-:Y:S02]  /*3c60*/  FMUL.FTZ R202, R4, R202 ;  /* 0x000000ca04ca7220 */ /* 0x000fe40000410000 */
[C---:B------:R-:W-:Y:S01]  /*3c70*/  SEL R180, R192.reuse, R180, P3 ;  /* 0x000000b4c0b47207 */ /* 0x040fe20001800000 */
[----:B------:R-:W-:Y:S01]  /*3c80*/  FMUL.FTZ R192, R192, R5 ;  /* 0x00000005c0c07220 */ /* 0x000fe20000410000 */
[----:B------:R-:W-:Y:S01]  /*3c90*/  SEL R181, R193, R181, P3 ;  /* 0x000000b5c1b57207 */ /* 0x000fe20001800000 */
[----:B------:R-:W-:Y:S01]  /*3ca0*/  FMUL.FTZ R203, R4, R203 ;  /* 0x000000cb04cb7220 */ /* 0x000fe20000410000 */
[----:B------:R-:W-:Y:S01]  /*3cb0*/  @P2 FADD.FTZ R202, R29, R202 ;  /* 0x000000ca1dca2221 */ /* 0x000fe20000010000 */
[----:B------:R-:W-:Y:S01]  /*3cc0*/  FMUL.FTZ R222, R192, UR15 ;  /* 0x0000000fc0de7c20 */ /* 0x000fe20008410000 */
[----:B------:R-:W-:Y:S01]  /*3cd0*/  HFMA2.MMA R192, -RZ, RZ, 0, 0 ;  /* 0x00000000ffc07435 */ /* 0x000fe200000001ff */
[----:B------:R-:W-:-:S05]  /*3ce0*/  @P2 FADD.FTZ R203, R30, R203 ;  /* 0x000000cb1ecb2221 */ /* 0x000fca0000010000 */
[C---:B------:R-:W-:Y:S01]  /*3cf0*/  SEL R178, R203.reuse, R178, P3 ;  /* 0x000000b2cbb27207 */ /* 0x040fe20001800000 */
[----:B------:R-:W-:Y:S01]  /*3d00*/  FMUL.FTZ R203, R203, R5 ;  /* 0x00000005cbcb7220 */ /* 0x000fe20000410000 */
        /* <DEDUP_REMOVED lines=16> */
[----:B------:R-:W-:Y:S01]  /*3e10*/  FFMA.FTZ R201, R252, R195, R200 ;  /* 0x000000c3fcc97223 */ /* 0x000fe200000100c8 */
[----:B------:R-:W-:Y:S01]  /*3e20*/  FADD.FTZ R186, R17, -R186 ;  /* 0x800000ba11ba7221 */ /* 0x000fe20000010000 */
[----:B------:R-:W-:Y:S01]  /*3e30*/  FMUL.FTZ R200, R4, R192 ;  /* 0x000000c004c87220 */ /* 0x000fe20000410000 */
[----:B------:R-:W-:Y:S01]  /*3e40*/  @P2 FADD.FTZ R193, R26, R193 ;  /* 0x000000c11ac12221 */ /* 0x000fe20000010000 */
[----:B------:R-:W-:Y:S01]  /*3e50*/  FADD.FTZ R201, R232, -R201 ;  /* 0x800000c9e8c97221 */ /* 0x000fe20000010000 */
[----:B------:R-:W-:Y:S01]  /*3e60*/  FMUL.FTZ R192, R4, R186 ;  /* 0x000000ba04c07220 */ /* 0x000fe20000410000 */
[----:B------:R-:W-:Y:S01]  /*3e70*/  @P2 FADD.FTZ R200, R31, R200 ;  /* 0x000000c81fc82221 */ /* 0x000fe20000010000 */
[----:B--2---:R-:W-:Y:S01]  /*3e80*/  FMUL.FTZ R186, R224, R222 ;  /* 0x000000dee0ba7220 */ /* 0x004fe20000410000 */
[----:B------:R-:W-:Y:S01]  /*3e90*/  FMUL.FTZ R201, R4, R201 ;  /* 0x000000c904c97220 */ /* 0x000fe20000410000 */
[----:B------:R-:W-:Y:S01]  /*3ea0*/  @P2 FADD.FTZ R192, R27, R192 ;  /* 0x000000c01bc02221 */ /* 0x000fe20000010000 */
[----:B---3--:R-:W-:Y:S01]  /*3eb0*/  FMUL.FTZ R216, R223, R216 ;  /* 0x000000d8dfd87220 */ /* 0x008fe20000410000 */
[----:B------:R-:W2:Y:S01]  /*3ec0*/  LDL R224, [R1+0x20] ;  /* 0x0000200001e07983 */ /* 0x000ea20000100800 */
[----:B------:R-:W-:Y:S01]  /*3ed0*/  @P2 FADD.FTZ R201, R28, R201 ;  /* 0x000000c91cc92221 */ /* 0x000fe20000010000 */
[----:B------:R-:W-:-:S02]  /*3ee0*/  LOP3.LUT P2, RZ, R22, 0xff0000, RZ, 0xc0, !PT ;  /* 0x00ff000016ff7812 */ /* 0x000fc4000784c0ff */
[----:B------:R-:W-:Y:S01]  /*3ef0*/  FSEL R186, R186, RZ, P4 ;  /* 0x000000ffbaba7208 */ /* 0x000fe20002000000 */
[----:B------:R-:W-:Y:S01]  /*3f00*/  FMUL.FTZ R222, R203, UR15 ;  /* 0x0000000fcbde7c20 */ /* 0x000fe20008410000 */
[----:B------:R-:W-:Y:S01]  /*3f10*/  FSEL R216, R216, RZ, P5 ;  /* 0x000000ffd8d87208 */ /* 0x000fe20002800000 */
[----:B------:R-:W-:Y:S01]  /*3f20*/  HFMA2.MMA R203, -RZ, RZ, 0, 0 ;  /* 0x00000000ffcb7435 */ /* 0x000fe200000001ff */
[----:B------:R-:W3:Y:S02]  /*3f30*/  LDL R223, [R1+0x24] ;  /* 0x0000240001df7983 */ /* 0x000ee40000100800 */
[----:B------:R-:W-:-:S05]  /*3f40*/  F2FP.BF16.F32.PACK_AB R186, R216, R186 ;  /* 0x000000bad8ba723e */ /* 0x000fca00000010ff */
        /* <DEDUP_REMOVED lines=76> */
.L_x_6558:
[----:B------:R-:W-:Y:S05]  /*4410*/  BSYNC B0 ;  /* 0x0000000000007941 */ /* 0x000fea0003800000 */
.L_x_6557:
[----:B------:R-:W-:Y:S01]  /*4420*/  LOP3.LUT P2, RZ, R2, 0x10, RZ, 0xc0, !PT ;  /* 0x0000001002ff7812 */ /* 0x000fe2000784c0ff */
[----:B------:R-:W-:-:S12]  /*4430*/  BSSY B0, `(.L_x_6559) ;  /* 0x0000090000007945 */ /* 0x000fd80003800000 */
[----:B------:R-:W-:Y:S05]  /*4440*/  @!P2 BRA `(.L_x_6560) ;  /* 0x000000080038a947 */ /* 0x000fea0003800000 */
[----:B------:R-:W-:Y:S01]  /*4450*/  LOP3.LUT P2, RZ, R2, 0x20, RZ, 0xc0, !PT ;  /* 0x0000002002ff7812 */ /* 0x000fe2000784c0ff */
[----:B------:R-:W3:Y:S01]  /*4460*/  LDC.64 R222, c[0x0][0x220] ;  /* 0x00008800ffde7b82 */ /* 0x000ee20000000a00 */
[C---:B------:R-:W-:Y:S02]  /*4470*/  LOP3.LUT P3, RZ, R197.reuse, 0xff0000, RZ, 0xc0, !PT ;  /* 0x00ff0000c5ff7812 */ /* 0x040fe4000786c0ff */
[----:B------:R-:W-:Y:S02]  /*4480*/  FSEL R200, R194, RZ, !P2 ;  /* 0x000000ffc2c87208 */ /* 0x000fe40005000000 */
[----:B------:R-:W-:Y:S02]  /*4490*/  ISETP.NE.U32.AND P2, PT, RZ, UR8, PT ;  /* 0x00000008ff007c0c */ /* 0x000fe4000bf45070 */
[----:B------:R-:W-:Y:S01]  /*44a0*/  LOP3.LUT P5, RZ, R197, 0xff, RZ, 0xc0, !PT ;  /* 0x000000ffc5ff7812 */ /* 0x000fe200078ac0ff */
[-CC-:B------:R-:W-:Y:S01]  /*44b0*/  FFMA.FTZ R194, R251, R195.reuse, R200.reuse ;  /* 0x000000c3fbc27223 */ /* 0x180fe200000100c8 */
[-CC-:B012---:R-:W-:Y:S01]  /*44c0*/  FFMA.FTZ R193, R229, R195.reuse, R200.reuse ;  /* 0x000000c3e5c17223 */ /* 0x187fe200000100c8 */
        /* <DEDUP_REMOVED lines=15> */
[C---:B-----5:R-:W-:Y:S01]  /*45c0*/  FMUL.FTZ R194, R4.reuse, R194 ;  /* 0x000000c204c27220 */ /* 0x060fe20000410000 */
        /* <DEDUP_REMOVED lines=16> */
[-C--:B------:R-:W-:Y:S01]  /*46d0*/  FMUL.FTZ R203, R194, R5.reuse ;  /* 0x00000005c2cb7220 */ /* 0x080fe20000410000 */
[-C--:B------:R-:W-:Y:S01]  /*46e0*/  FMUL.FTZ R202, R193, R5.reuse ;  /* 0x00000005c1ca7220 */ /* 0x080fe20000410000 */
[-C--:B------:R-:W-:Y:S01]  /*46f0*/  FMUL.FTZ R195, R184, R5.reuse ;  /* 0x00000005b8c37220 */ /* 0x080fe20000410000 */
[----:B------:R-:W-:Y:S01]  /*4700*/  ISETP.NE.AND.EX P2, PT, RZ, UR17, PT, P2 ;  /* 0x00000011ff007c0c */ /* 0x000fe2000bf45320 */
[-C--:B------:R-:W-:Y:S01]  /*4710*/  FMUL.FTZ R200, R185, R5.reuse ;  /* 0x00000005b9c87220 */ /* 0x080fe20000410000 */
[----:B------:R-:W-:Y:S01]  /*4720*/  FMUL.FTZ R201, R4, R5 ;  /* 0x0000000504c97220 */ /* 0x000fe20000410000 */
[----:B------:R-:W-:-:S02]  /*4730*/  LOP3.LUT P4, RZ, R197, 0xff00, RZ, 0xc0, !PT ;  /* 0x0000ff00c5ff7812 */ /* 0x000fc4000788c0ff */
[----:B------:R-:W-:Y:S01]  /*4740*/  SEL R176, R194, R176, P2 ;  /* 0x000000b0c2b07207 */ /* 0x000fe20001000000 */
[----:B------:R-:W-:Y:S01]  /*4750*/  FMUL.FTZ R194, R186, R5 ;  /* 0x00000005bac27220 */ /* 0x000fe20000410000 */
[----:B------:R-:W-:Y:S01]  /*4760*/  SEL R177, R193, R177, P2 ;  /* 0x000000b1c1b17207 */ /* 0x000fe20001000000 */
[-C--:B------:R-:W-:Y:S01]  /*4770*/  FMUL.FTZ R193, R187, R5.reuse ;  /* 0x00000005bbc17220 */ /* 0x080fe20000410000 */
[C---:B------:R-:W-:Y:S01]  /*4780*/  SEL R178, R192.reuse, R178, P2 ;  /* 0x000000b2c0b27207 */ /* 0x040fe20001000000 */
[----:B------:R-:W-:Y:S01]  /*4790*/  FMUL.FTZ R192, R192, R5 ;  /* 0x00000005c0c07220 */ /* 0x000fe20000410000 */
[----:B------:R-:W-:Y:S02]  /*47a0*/  SEL R182, R184, R182, P2 ;  /* 0x000000b6b8b67207 */ /* 0x000fe40001000000 */
[----:B------:R-:W-:Y:S01]  /*47b0*/  SEL R183, R4, R183, P2 ;  /* 0x000000b704b77207 */ /* 0x000fe20001000000 */
[----:B---3--:R-:W-:Y:S01]  /*47c0*/  IMAD.WIDE.U32 R4, R6, 0x10, R222 ;  /* 0x0000001006047825 */ /* 0x008fe200078e00de */
[----:B------:R-:W-:-:S02]  /*47d0*/  MOV R184, R196 ;  /* 0x000000c400b87202 */ /* 0x000fc40000000f00 */
[----:B------:R-:W-:Y:S02]  /*47e0*/  SEL R179, R187, R179, P2 ;  /* 0x000000b3bbb37207 */ /* 0x000fe40001000000 */
[----:B------:R-:W-:Y:S02]  /*47f0*/  SEL R180, R186, R180, P2 ;  /* 0x000000b4bab47207 */ /* 0x000fe40001000000 */
[----:B------:R-:W-:Y:S02]  /*4800*/  SEL R181, R185, R181, P2 ;  /* 0x000000b5b9b57207 */ /* 0x000fe40001000000 */
[----:B------:R-:W-:Y:S02]  /*4810*/  LOP3.LUT P2, RZ, R184, 0xff, RZ, 0xc0, !PT ;  /* 0x000000ffb8ff7812 */ /* 0x000fe4000784c0ff */
[----:B------:R0:W2:Y:S01]  /*4820*/  LDG.E.128 R184, desc[UR4][R4.64] ;  /* 0x0000000404b87981 */ /* 0x0000a2000c1e1d00 */
[----:B------:R-:W-:Y:S01]  /*4830*/  FMUL.FTZ R203, R203, UR15 ;  /* 0x0000000fcbcb7c20 */ /* 0x000fe20008410000 */
[----:B------:R-:W-:-:S02]  /*4840*/  ISETP.NE.U32.AND P6, PT, RZ, UR16, PT ;  /* 0x00000010ff007c0c */ /* 0x000fc4000bfc5070 */
[----:B------:R-:W-:Y:S01]  /*4850*/  LOP3.LUT R2, R2, 0xffffffbf, RZ, 0xc0, !PT ;  /* 0xffffffbf02027812 */ /* 0x000fe200078ec0ff */
[----:B0-----:R-:W-:Y:S01]  /*4860*/  HFMA2.MMA R4, -RZ, RZ, 0, 0 ;  /* 0x00000000ff047435 */ /* 0x001fe200000001ff */
[----:B------:R-:W-:Y:S01]  /*4870*/  FMUL.FTZ R216, R194, UR15 ;  /* 0x0000000fc2d87c20 */ /* 0x000fe20008410000 */
[----:B------:R-:W-:Y:S01]  /*4880*/  HFMA2.MMA R194, -RZ, RZ, 0, 0 ;  /* 0x00000000ffc27435 */ /* 0x000fe200000001ff */
[----:B------:R-:W-:Y:S02]  /*4890*/  ISETP.NE.AND.EX P6, PT, RZ, UR17, PT, P6 ;  /* 0x00000011ff007c0c */ /* 0x000fe4000bfc5360 */
[----:B------:R-:W-:Y:S02]  /*48a0*/  @P0 LOP3.LUT R2, R2, 0x40, RZ, 0xfc, !PT ;  /* 0x0000004002020812 */ /* 0x000fe400078efcff */
[----:B--2---:R-:W-:-:S05]  /*48b0*/  @P2 SHF.L.U32 R5, R184, 0x10, RZ ;  /* 0x00000010b8052819 */ /* 0x004fca00000006ff */
[----:B------:R-:W-:Y:S01]  /*48c0*/  @P2 FMUL.FTZ R4, R203, R5 ;  /* 0x00000005cb042220 */ /* 0x000fe20000410000 */
[----:B------:R-:W-:-:S05]  /*48d0*/  FMUL.FTZ R5, R148, R203 ;  /* 0x000000cb94057220 */ /* 0x000fca0000410000 */
[----:B------:R-:W-:Y:S02]  /*48e0*/  FSEL R5, R5, RZ, P2 ;  /* 0x000000ff05057208 */ /* 0x000fe40001000000 */
[----:B------:R-:W-:Y:S01]  /*48f0*/  LOP3.LUT P2, RZ, R196, 0xff00, RZ, 0xc0, !PT ;  /* 0x0000ff00c4ff7812 */ /* 0x000fe2000784c0ff */
[----:B------:R-:W-:-:S12]  /*4900*/  FADD.FTZ R52, R52, R4 ;  /* 0x0000000434347221 */ /* 0x000fd80000010000 */
[----:B------:R-:W-:Y:S01]  /*4910*/  @P2 PRMT R4, R184, 0x7632, R4 ;  /* 0x00007632b8042816 */ /* 0x000fe20000000004 */
[----:B------:R-:W-:-:S03]  /*4920*/  FMUL.FTZ R184, R202, UR15 ;  /* 0x0000000fcab87c20 */ /* 0x000fc60008410000 */
[----:B------:R-:W-:Y:S02]  /*4930*/  @P2 SHF.L.U32 R4, R4, 0x10, RZ ;  /* 0x0000001004042819 */ /* 0x000fe400000006ff */
[----:B------:R-:W-:-:S03]  /*4940*/  MOV R202, RZ ;  /* 0x000000ff00ca7202 */ /* 0x000fc60000000f00 */
[----:B------:R-:W-:Y:S01]  /*4950*/  @P2 FMUL.FTZ R202, R184, R4 ;  /* 0x00000004b8ca2220 */ /* 0x000fe20000410000 */
[----:B------:R-:W-:-:S05]  /*4960*/  FMUL.FTZ R4, R149, R184 ;  /* 0x000000b895047220 */ /* 0x000fca0000410000 */
[----:B------:R-:W-:Y:S02]  /*4970*/  FSEL R184, R4, RZ, P2 ;  /* 0x000000ff04b87208 */ /* 0x000fe40001000000 */
[----:B------:R-:W-:Y:S01]  /*4980*/  LOP3.LUT P2, RZ, R196, 0xff0000, RZ, 0xc0, !PT ;  /* 0x00ff0000c4ff7812 */ /* 0x000fe2000784c0ff */
[----:B------:R-:W-:Y:S01]  /*4990*/  FMUL.FTZ R4, R192, UR15 ;  /* 0x0000000fc0047c20 */ /* 0x000fe20008410000 */
[----:B------:R-:W-:Y:S01]  /*49a0*/  FADD.FTZ R53, R53, R202 ;  /* 0x000000ca35357221 */ /* 0x000fe20000010000 */
[----:B------:R-:W-:-:S10]  /*49b0*/  HFMA2.MMA R192, -RZ, RZ, 0, 0 ;  /* 0x00000000ffc07435 */ /* 0x000fd400000001ff */
[----:B------:R-:W-:-:S05]  /*49c0*/  @P2 SHF.L.U32 R202, R185, 0x10, RZ ;  /* 0x00000010b9ca2819 */ /* 0x000fca00000006ff */
[----:B------:R-:W-:Y:S01]  /*49d0*/  @P2 FMUL.FTZ R192, R4, R202 ;  /* 0x000000ca04c02220 */ /* 0x000fe20000410000 */
[----:B------:R-:W-:-:S05]  /*49e0*/  FMUL.FTZ R4, R150, R4 ;  /* 0x0000000496047220 */ /* 0x000fca0000410000 */
[----:B------:R-:W-:Y:S02]  /*49f0*/  FSEL R4, R4, RZ, P2 ;  /* 0x000000ff04047208 */ /* 0x000fe40001000000 */
[----:B------:R-:W-:Y:S01]  /*4a00*/  LOP3.LUT P2, RZ, R196, 0xff000000, RZ, 0xc0, !PT ;  /* 0xff000000c4ff7812 */ /* 0x000fe2000784c0ff */
[----:B------:R-:W-:Y:S01]  /*4a10*/  FMUL.FTZ R202, R193, UR15 ;  /* 0x0000000fc1ca7c20 */ /* 0x000fe20008410000 */
[----:B------:R-:W-:-:S11]  /*4a20*/  MOV R193, RZ ;  /* 0x000000ff00c17202 */ /* 0x000fd60000000f00 */
[----:B------:R-:W-:-:S04]  /*4a30*/  @P2 PRMT R185, R185, 0x7632, R185 ;  /* 0x00007632b9b92816 */ /* 0x000fc800000000b9 */
[----:B------:R-:W-:-:S05]  /*4a40*/  @P2 SHF.L.U32 R185, R185, 0x10, RZ ;  /* 0x00000010b9b92819 */ /* 0x000fca00000006ff */
[----:B------:R-:W-:Y:S01]  /*4a50*/  @P2 FMUL.FTZ R193, R202, R185 ;  /* 0x000000b9cac12220 */ /* 0x000fe20000410000 */
[----:B------:R-:W-:-:S05]  /*4a60*/  FMUL.FTZ R185, R151, R202 ;  /* 0x000000ca97b97220 */ /* 0x000fca0000410000 */
[----:B------:R-:W-:Y:S02]  /*4a70*/  FSEL R185, R185, RZ, P2 ;  /* 0x000000ffb9b97208 */ /* 0x000fe40001000000 */
[----:B------:R-:W-:Y:S01]  /*4a80*/  LOP3.LUT P2, RZ, R197, 0xff000000, RZ, 0xc0, !PT ;  /* 0xff000000c5ff7812 */ /* 0x000fe2000784c0ff */
[----:B------:R-:W-:Y:S01]  /*4a90*/  FMUL.FTZ R202, R195, UR15 ;  /* 0x0000000fc3ca7c20 */ /* 0x000fe20008410000 */
[----:B------:R-:W-:Y:S01]  /*4aa0*/  F2FP.BF16.F32.PACK_AB R185, R185, R4 ;  /* 0x00000004b9b9723e */ /* 0x000fe200000010ff */
[----:B------:R-:W-:Y:S01]  /*4ab0*/  HFMA2.MMA R195, -RZ, RZ, 0, 0 ;  /* 0x00000000ffc37435 */ /* 0x000fe200000001ff */
[----:B------:R-:W-:Y:S02]  /*4ac0*/  @P3 SHF.L.U32 R4, R187, 0x10, RZ ;  /* 0x00000010bb043819 */ /* 0x000fe400000006ff */
[----:B------:R-:W-:Y:S02]  /*4ad0*/  F2FP.BF16.F32.PACK_AB R184, R184, R5 ;  /* 0x00000005b8b8723e */ /* 0x000fe400000010ff */
[----:B------:R-:W-:Y:S01]  /*4ae0*/  @P5 SHF.L.U32 R5, R186, 0x10, RZ ;  /* 0x00000010ba055819 */ /* 0x000fe200000006ff */
[----:B------:R-:W-:-:S04]  /*4af0*/  @P3 FMUL.FTZ R195, R202, R4 ;  /* 0x00000004cac33220 */ /* 0x000fc80000410000 */
[----:B------:R-:W-:Y:S01]  /*4b00*/  @P2 PRMT R4, R187, 0x7632, R4 ;  /* 0x00007632bb042816 */ /* 0x000fe20000000004 */
[----:B------:R-:W-:Y:S01]  /*4b10*/  @P5 FMUL.FTZ R194, R216, R5 ;  /* 0x00000005d8c25220 */ /* 0x000fe20000410000 */
[----:B------:R-:W-:Y:S01]  /*4b20*/  @P4 PRMT R5, R186, 0x7632, R5 ;  /* 0x00007632ba054816 */ /* 0x000fe20000000005 */
[----:B------:R-:W-:Y:S01]  /*4b30*/  FMUL.FTZ R186, R201, UR15 ;  /* 0x0000000fc9ba7c20 */ /* 0x000fe20008410000 */
[----:B------:R-:W-:Y:S01]  /*4b40*/  @P2 SHF.L.U32 R4, R4, 0x10, RZ ;  /* 0x0000001004042819 */ /* 0x000fe200000006ff */
[----:B------:R-:W-:Y:S01]  /*4b50*/  FMUL.FTZ R203, R200, UR15 ;  /* 0x0000000fc8cb7c20 */ /* 0x000fe20008410000 */
[----:B------:R-:W-:Y:S02]  /*4b60*/  @P4 SHF.L.U32 R5, R5, 0x10, RZ ;  /* 0x0000001005054819 */ /* 0x000fe400000006ff */
[----:B------:R-:W-:Y:S01]  /*4b70*/  MOV R201, RZ ;  /* 0x000000ff00c97202 */ /* 0x000fe20000000f00 */
[----:B------:R-:W-:Y:S01]  /*4b80*/  @P2 FMUL.FTZ R201, R186, R4 ;  /* 0x00000004bac92220 */ /* 0x000fe20000410000 */
[----:B------:R-:W-:-:S02]  /*4b90*/  @P6 LEA R4, P0, R6, UR16, 0x5 ;  /* 0x0000001006046c11 */ /* 0x000fc4000f8028ff */
[----:B------:R-:W-:Y:S01]  /*4ba0*/  MOV R200, RZ ;  /* 0x000000ff00c87202 */ /* 0x000fe20000000f00 */
[----:B------:R-:W-:Y:S01]  /*4bb0*/  @P4 FMUL.FTZ R200, R203, R5 ;  /* 0x00000005cbc84220 */ /* 0x000fe20000410000 */
[----:B------:R-:W-:Y:S01]  /*4bc0*/  @P6 LEA.HI.X R5, R6, UR17, RZ, 0x5, P0 ;  /* 0x0000001106056c11 */ /* 0x000fe200080f2cff */
[----:B------:R-:W-:-:S04]  /*4bd0*/  FMUL.FTZ R186, R147, R186 ;  /* 0x000000ba93ba7220 */ /* 0x000fc80000410000 */
[----:B------:R-:W-:Y:S04]  /*4be0*/  @P6 STG.E.128 desc[UR4][R4.64], R176 ;  /* 0x000000b004006986 */ /* 0x000fe8000c101d04 */
[----:B------:R0:W-:Y:S01]  /*4bf0*/  @P6 STG.E.128 desc[UR4][R4.64+0x10], R180 ;  /* 0x000010b404006986 */ /* 0x0001e2000c101d04 */
[----:B------:R-:W-:Y:S01]  /*4c00*/  FMUL.FTZ R187, R146, R202 ;  /* 0x000000ca92bb7220 */ /* 0x000fe20000410000 */
[----:B------:R-:W-:-:S04]  /*4c10*/  FSEL R202, R186, RZ, P2 ;  /* 0x000000ffbaca7208 */ /* 0x000fc80001000000 */
[----:B------:R-:W-:Y:S01]  /*4c20*/  FSEL R187, R187, RZ, P3 ;  /* 0x000000ffbbbb7208 */ /* 0x000fe20001800000 */
[----:B0-----:R-:W-:Y:S01]  /*4c30*/  FMUL.FTZ R4, R144, R216 ;  /* 0x000000d890047220 */ /* 0x001fe20000410000 */
[----:B------:R-:W-:-:S04]  /*4c40*/  FMUL.FTZ R5, R145, R203 ;  /* 0x000000cb91057220 */ /* 0x000fc80000410000 */
[----:B------:R-:W-:Y:S02]  /*4c50*/  FSEL R4, R4, RZ, P5 ;  /* 0x000000ff04047208 */ /* 0x000fe40002800000 */
[----:B------:R-:W-:-:S04]  /*4c60*/  FSEL R5, R5, RZ, P4 ;  /* 0x000000ff05057208 */ /* 0x000fc80002000000 */
[----:B------:R-:W-:Y:S02]  /*4c70*/  F2FP.BF16.F32.PACK_AB R186, R5, R4 ;  /* 0x0000000405ba723e */ /* 0x000fe400000010ff */
[----:B------:R-:W-:Y:S02]  /*4c80*/  LEA R4, P2, R6, UR18, 0x4 ;  /* 0x0000001206047c11 */ /* 0x000fe4000f8420ff */
[----:B------:R-:W-:Y:S02]  /*4c90*/  F2FP.BF16.F32.PACK_AB R187, R202, R187 ;  /* 0x000000bbcabb723e */ /* 0x000fe400000010ff */
[----:B------:R-:W-:-:S05]  /*4ca0*/  LEA.HI.X R5, R6, UR19, RZ, 0x4, P2 ;  /* 0x0000001306057c11 */ /* 0x000fca00090f24ff */
[----:B------:R3:W-:Y:S01]  /*4cb0*/  STG.E.128 desc[UR4][R4.64], R184 ;  /* 0x000000b804007986 */ /* 0x0007e2000c101d04 */
[----:B------:R-:W-:Y:S01]  /*4cc0*/  LOP3.LUT P0, RZ, R2, 0x40, RZ, 0xc0, !PT ;  /* 0x0000004002ff7812 */ /* 0x000fe2000780c0ff */
[----:B------:R-:W-:Y:S01]  /*4cd0*/  FADD.FTZ R54, R54, R192 ;  /* 0x000000c036367221 */ /* 0x000fe20000010000 */
[----:B------:R-:W-:Y:S01]  /*4ce0*/  FADD.FTZ R55, R55, R193 ;  /* 0x000000c137377221 */ /* 0x000fe20000010000 */
[----:B------:R-:W-:Y:S01]  /*4cf0*/  FADD.FTZ R48, R48, R194 ;  /* 0x000000c230307221 */ /* 0x000fe20000010000 */
[----:B------:R-:W-:Y:S01]  /*4d00*/  FADD.FTZ R49, R49, R200 ;  /* 0x000000c831317221 */ /* 0x000fe20000010000 */
[----:B------:R-:W-:Y:S01]  /*4d10*/  FADD.FTZ R50, R50, R195 ;  /* 0x000000c332327221 */ /* 0x000fe20000010000 */
[----:B------:R-:W-:-:S07]  /*4d20*/  FADD.FTZ R51, R51, R201 ;  /* 0x000000c933337221 */ /* 0x000fce0000010000 */
.L_x_6560:
[----:B------:R-:W-:Y:S05]  /*4d30*/  BSYNC B0 ;  /* 0x0000000000007941 */ /* 0x000fea0003800000 */
.L_x_6559:
[----:B---3-5:R-:W-:Y:S02]  /*4d40*/  SEL R4, RZ, 0x1, P1 ;  /* 0x00000001ff047807 */ /* 0x028fe40000800000 */
[----:B------:R-:W-:-:S03]  /*4d50*/  IADD3 R3, R3, UR20, RZ ;  /* 0x0000001403037c10 */ /* 0x000fc6000fffe0ff */
[----:B------:R3:W-:Y:S01]  /*4d60*/  STL.S16 [R1+0x4], R4 ;  /* 0x0000040401007387 */ /* 0x0007e20000100600 */
[----:B------:R-:W-:-:S13]  /*4d70*/  ISETP.GE.AND P1, PT, R3, UR21, PT ;  /* 0x0000001503007c0c */ /* 0x000fda000bf26270 */
[----:B---3--:R-:W-:Y:S05]  /*4d80*/  @!P1 BRA `(.L_x_6561) ;  /* 0xffffffbc00509947 */ /* 0x008fea000383ffff */
.L_x_6543:
[----:B------:R-:W3:Y:S04]  /*4d90*/  LDL.LU R5, [R1+0x8] ;  /* 0x0000080001057983 */ /* 0x000ee80000300800 */
[----:B------:R-:W4:Y:S01]  /*4da0*/  LDL.LU R4, [R1+0xc] ;  /* 0x00000c0001047983 */ /* 0x000f220000300800 */
[----:B------:R-:W0:Y:S01]  /*4db0*/  S2UR UR6, SR_CTAID.X ;  /* 0x00000000000679c3 */ /* 0x000e220000002500 */
[----:B------:R-:W-:Y:S01]  /*4dc0*/  LOP3.LUT P1, RZ, R2, 0x8, RZ, 0xc0, !PT ;  /* 0x0000000802ff7812 */ /* 0x000fe2000782c0ff */
[----:B------:R-:W-:Y:S01]  /*4dd0*/  BSSY B0, `(.L_x_6562) ;  /* 0x0000013000007945 */ /* 0x000fe20003800000 */
[----:B------:R-:W0:Y:S02]  /*4de0*/  S2R R0, SR_TID.X ;  /* 0x0000000000007919 */ /* 0x000e240000002100 */
[----:B0-----:R-:W-:-:S05]  /*4df0*/  LEA.HI R0, R0, UR6, RZ, 0x18 ;  /* 0x0000000600007c11 */ /* 0x001fca000f8fc0ff */
[----:B---3--:R-:W-:-:S05]  /*4e00*/  IMAD R0, R0, R5, RZ ;  /* 0x0000000500007224 */ /* 0x008fca00078e02ff */
[----:B----4-:R-:W-:Y:S01]  /*4e10*/  LEA.HI R11, R0, R4, RZ, 0x1d ;  /* 0x00000004000b7211 */ /* 0x010fe200078fe8ff */
[----:B------:R-:W-:Y:S06]  /*4e20*/  @!P1 BRA `(.L_x_6563) ;  /* 0x0000000000349947 */ /* 0x000fec0003800000 */
[----:B------:R-:W0:Y:S08]  /*4e30*/  LDC.64 R4, c[0x0][0x2d0] ;  /* 0x0000b400ff047b82 */ /* 0x000e300000000a00 */
[----:B------:R-:W3:Y:S08]  /*4e40*/  LDC.64 R6, c[0x0][0x2d8] ;  /* 0x0000b600ff067b82 */ /* 0x000ef00000000a00 */
[----:B------:R-:W4:Y:S01]  /*4e50*/  LDC.64 R8, c[0x0][0x2f0] ;  /* 0x0000bc00ff087b82 */ /* 0x000f220000000a00 */
[----:B0-----:R-:W-:-:S05]  /*4e60*/  IMAD.WIDE.U32 R4, R11, 0x20, R4 ;  /* 0x000000200b047825 */ /* 0x001fca00078e0004 */
[----:B------:R0:W-:Y:S01]  /*4e70*/  STG.E.128 desc[UR4][R4.64], R108 ;  /* 0x0000006c04007986 */ /* 0x0001e2000c101d04 */
[----:B---3--:R-:W-:-:S03]  /*4e80*/  IMAD.WIDE.U32 R6, R11, 0x20, R6 ;  /* 0x000000200b067825 */ /* 0x008fc600078e0006 */
[----:B------:R0:W-:Y:S04]  /*4e90*/  STG.E.128 desc[UR4][R4.64+0x10], R104 ;  /* 0x0000106804007986 */ /* 0x0001e8000c101d04 */
[----:B------:R0:W-:Y:S01]  /*4ea0*/  STG.E.128 desc[UR4][R6.64], R140 ;  /* 0x0000008c06007986 */ /* 0x0001e2000c101d04 */
[----:B----4-:R-:W-:-:S03]  /*4eb0*/  IMAD.WIDE.U32 R8, R11, 0x20, R8 ;  /* 0x000000200b087825 */ /* 0x010fc600078e0008 */
[----:B------:R0:W-:Y:S01]  /*4ec0*/  STG.E.128 desc[UR4][R6.64+0x10], R136 ;  /* 0x0000108806007986 */ /* 0x0001e2000c101d04 */
[----:B------:R-:W-:-:S03]  /*4ed0*/  IADD3 R11, R11, 0x100, RZ ;  /* 0x000001000b0b7810 */ /* 0x000fc60007ffe0ff */
[----:B------:R0:W-:Y:S04]  /*4ee0*/  STG.E.128 desc[UR4][R8.64], R76 ;  /* 0x0000004c08007986 */ /* 0x0001e8000c101d04 */
[----:B------:R0:W-:Y:S02]  /*4ef0*/  STG.E.128 desc[UR4][R8.64+0x10], R72 ;  /* 0x0000104808007986 */ /* 0x0001e4000c101d04 */
.L_x_6563:
[----:B------:R-:W-:Y:S05]  /*4f00*/  BSYNC B0 ;  /* 0x0000000000007941 */ /* 0x000fea0003800000 */
.L_x_6562:
[----:B------:R-:W-:Y:S01]  /*4f10*/  LOP3.LUT P0, RZ, R2, 0x4, RZ, 0xc0, !PT ;  /* 0x0000000402ff7812 */ /* 0x000fe2000780c0ff */
[----:B------:R-:W-:-:S12]  /*4f20*/  BSSY B0, `(.L_x_6564) ;  /* 0x000000f000007945 */ /* 0x000fd80003800000 */
[----:B------:R-:W-:Y:S05]  /*4f30*/  @!P0 BRA `(.L_x_6565) ;  /* 0x0000000000348947 */ /* 0x000fea0003800000 */
[----:B0-----:R-:W0:Y:S08]  /*4f40*/  LDC.64 R4, c[0x0][0x2d0] ;  /* 0x0000b400ff047b82 */ /* 0x001e300000000a00 */
        /* <DEDUP_REMOVED lines=12> */
.L_x_6565:
[----:B------:R-:W-:Y:S05]  /*5010*/  BSYNC B0 ;  /* 0x0000000000007941 */ /* 0x000fea0003800000 */
.L_x_6564:
        /* <DEDUP_REMOVED lines=16> */
.L_x_6567:
[----:B------:R-:W-:Y:S05]  /*5120*/  BSYNC B0 ;  /* 0x0000000000007941 */ /* 0x000fea0003800000 */
.L_x_6566:
[----:B------:R-:W-:-:S13]  /*5130*/  LOP3.LUT P0, RZ, R2, 0x10, RZ, 0xc0, !PT ;  /* 0x0000001002ff7812 */ /* 0x000fda000780c0ff */
[----:B------:R-:W-:Y:S05]  /*5140*/  @!P0 EXIT ;  /* 0x000000000000894d */ /* 0x000fea0003800000 */
[----:B------:R-:W3:Y:S08]  /*5150*/  LDC.64 R2, c[0x0][0x2d0] ;  /* 0x0000b400ff027b82 */ /* 0x000ef00000000a00 */
[----:B0-----:R-:W0:Y:S08]  /*5160*/  LDC.64 R4, c[0x0][0x2d8] ;  /* 0x0000b600ff047b82 */ /* 0x001e300000000a00 */
[----:B------:R-:W4:Y:S01]  /*5170*/  LDC.64 R6, c[0x0][0x2f0] ;  /* 0x0000bc00ff067b82 */ /* 0x000f220000000a00 */
[----:B---3--:R-:W-:-:S05]  /*5180*/  IMAD.WIDE.U32 R2, R11, 0x20, R2 ;  /* 0x000000200b027825 */ /* 0x008fca00078e0002 */
[----:B------:R-:W-:Y:S01]  /*5190*/  STG.E.128 desc[UR4][R2.64], R84 ;  /* 0x0000005402007986 */ /* 0x000fe2000c101d04 */
[----:B0-----:R-:W-:-:S03]  /*51a0*/  IMAD.WIDE.U32 R4, R11, 0x20, R4 ;  /* 0x000000200b047825 */ /* 0x001fc600078e0004 */
[----:B------:R-:W-:Y:S04]  /*51b0*/  STG.E.128 desc[UR4][R2.64+0x10], R80 ;  /* 0x0000105002007986 */ /* 0x000fe8000c101d04 */
[----:B------:R-:W-:Y:S01]  /*51c0*/  STG.E.128 desc[UR4][R4.64], R116 ;  /* 0x0000007404007986 */ /* 0x000fe2000c101d04 */
[----:B----4-:R-:W-:-:S03]  /*51d0*/  IMAD.WIDE.U32 R6, R11, 0x20, R6 ;  /* 0x000000200b067825 */ /* 0x010fc600078e0006 */
[----:B------:R-:W-:Y:S04]  /*51e0*/  STG.E.128 desc[UR4][R4.64+0x10], R112 ;  /* 0x0000107004007986 */ /* 0x000fe8000c101d04 */
[----:B------:R-:W-:Y:S04]  /*51f0*/  STG.E.128 desc[UR4][R6.64], R52 ;  /* 0x0000003406007986 */ /* 0x000fe8000c101d04 */
[----:B------:R-:W-:Y:S01]  /*5200*/  STG.E.128 desc[UR4][R6.64+0x10], R48 ;  /* 0x0000103006007986 */ /* 0x000fe2000c101d04 */
[----:B------:R-:W-:Y:S05]  /*5210*/  EXIT ;  /* 0x000000000000794d */ /* 0x000fea0003800000 */
.L_x_6552:
[----:B------:R-:W-:Y:S01]  /*5220*/  HFMA2.MMA R184, -RZ, RZ, 0, 9.5367431640625e-07 ;  /* 0x00000010ffb87435 */ /* 0x000fe200000001ff */
[----:B------:R-:W-:Y:S02]  /*5230*/  MOV R192, R224 ;  /* 0x000000e000c07202 */ /* 0x000fe40000000f00 */
[----:B------:R-:W-:Y:S02]  /*5240*/  MOV R185, 0x1f ;  /* 0x0000001f00b97802 */ /* 0x000fe40000000f00 */
[----:B------:R-:W-:-:S07]  /*5250*/  MOV R187, 0xffffffff ;  /* 0xffffffff00bb7802 */ /* 0x000fce0000000f00 */
[----:B-----5:R-:W-:Y:S05]  /*5260*/  WARPSYNC.COLLECTIVE R187, `(.L_x_6568) ;  /* 0x00000000bb087348 */ /* 0x020fea0003c00000 */
[----:B------:R0:W1:Y:S02]  /*5270*/  SHFL.DOWN P3, R195, R192, R184, R185 ;  /* 0x080000b8c0c37389 */ /* 0x00006400000600b9 */
[----:B01---5:R-:W-:Y:S01]  /*5280*/  ENDCOLLECTIVE ;  /* 0x000000000000791b */ /* 0x023fe20003800000 */
.L_x_6568:
[----:B------:R-:W-:Y:S02]  /*5290*/  MOV R192, R223 ;  /* 0x000000df00c07202 */ /* 0x000fe40000000f00 */
[----:B------:R-:W-:-:S05]  /*52a0*/  MOV R184, R195 ;  /* 0x000000c300b87202 */ /* 0x000fca0000000f00 */
[----:B------:R-:W-:Y:S01]  /*52b0*/  FADD.FTZ R193, R184, R224 ;  /* 0x000000e0b8c17221 */ /* 0x000fe20000010000 */
[----:B------:R-:W-:-:S11]  /*52c0*/  HFMA2.MMA R184, -RZ, RZ, 0, 9.5367431640625e-07 ;  /* 0x00000010ffb87435 */ /* 0x000fd600000001ff */
[----:B------:R-:W-:Y:S05]  /*52d0*/  WARPSYNC.COLLECTIVE R187, `(.L_x_6569) ;  /* 0x00000000bb087348 */ /* 0x000fea0003c00000 */
[----:B------:R0:W1:Y:S02]  /*52e0*/  SHFL.DOWN P3, R195, R192, R184, R185 ;  /* 0x080000b8c0c37389 */ /* 0x00006400000600b9 */
[----:B01----:R-:W-:Y:S01]  /*52f0*/  ENDCOLLECTIVE ;  /* 0x000000000000791b */ /* 0x003fe20003800000 */
.L_x_6569:
[----:B------:R-:W-:Y:S02]  /*5300*/  MOV R192, R193 ;  /* 0x000000c100c07202 */ /* 0x000fe40000000f00 */
[----:B------:R-:W-:-:S05]  /*5310*/  MOV R184, R195 ;  /* 0x000000c300b87202 */ /* 0x000fca0000000f00 */
[----:B------:R-:W-:Y:S01]  /*5320*/  FADD.FTZ R194, R184, R223 ;  /* 0x000000dfb8c27221 */ /* 0x000fe20000010000 */
[----:B------:R-:W-:-:S11]  /*5330*/  HFMA2.MMA R184, -RZ, RZ, 0, 4.76837158203125e-07 ;  /* 0x00000008ffb87435 */ /* 0x000fd600000001ff */
[----:B------:R-:W-:Y:S05]  /*5340*/  WARPSYNC.COLLECTIVE R187, `(.L_x_6570) ;  /* 0x00000000bb087348 */ /* 0x000fea0003c00000 */
[----:B------:R0:W1:Y:S02]  /*5350*/  SHFL.DOWN P3, R195, R192, R184, R185 ;  /* 0x080000b8c0c37389 */ /* 0x00006400000600b9 */
[----:B01----:R-:W-:Y:S01]  /*5360*/  ENDCOLLECTIVE ;  /* 0x000000000000791b */ /* 0x003fe20003800000 */
.L_x_6570:
[----:B------:R-:W-:Y:S02]  /*5370*/  MOV R192, R194 ;  /* 0x000000c200c07202 */ /* 0x000fe40000000f00 */
[----:B------:R-:W-:-:S05]  /*5380*/  MOV R184, R195 ;  /* 0x000000c300b87202 */ /* 0x000fca0000000f00 */
[----:B------:R-:W-:Y:S01]  /*5390*/  FADD.FTZ R193, R193, R184 ;  /* 0x000000b8c1c17221 */ /* 0x000fe20000010000 */
[----:B------:R-:W-:-:S11]  /*53a0*/  HFMA2.MMA R184, -RZ, RZ, 0, 4.76837158203125e-07 ;  /* 0x00000008ffb87435 */ /* 0x000fd600000001ff */
[----:B------:R-:W-:Y:S05]  /*53b0*/  WARPSYNC.COLLECTIVE R187, `(.L_x_6571) ;  /* 0x00000000bb087348 */ /* 0x000fea0003c00000 */
[----:B------:R0:W1:Y:S02]  /*53c0*/  SHFL.DOWN P3, R195, R192, R184, R185 ;  /* 0x080000b8c0c37389 */ /* 0x00006400000600b9 */
[----:B01----:R-:W-:Y:S01]  /*53d0*/  ENDCOLLECTIVE ;  /* 0x000000000000791b */ /* 0x003fe20003800000 */
.L_x_6571:
[----:B------:R-:W-:Y:S02]  /*53e0*/  MOV R192, R193 ;  /* 0x000000c100c07202 */ /* 0x000fe40000000f00 */
[----:B------:R-:W-:-:S05]  /*53f0*/  MOV R184, R195 ;  /* 0x000000c300b87202 */ /* 0x000fca0000000f00 */
[----:B------:R-:W-:Y:S01]  /*5400*/  FADD.FTZ R194, R194, R184 ;  /* 0x000000b8c2c27221 */ /* 0x000fe20000010000 */
[----:B------:R-:W-:-:S11]  /*5410*/  HFMA2.MMA R184, -RZ, RZ, 0, 2.384185791015625e-07 ;  /* 0x00000004ffb87435 */ /* 0x000fd600000001ff */
[----:B------:R-:W-:Y:S05]  /*5420*/  WARPSYNC.COLLECTIVE R187, `(.L_x_6572) ;  /* 0x00000000bb087348 */ /* 0x000fea0003c00000 */
[----:B------:R0:W1:Y:S02]  /*5430*/  SHFL.DOWN P3, R195, R192, R184, R185 ;  /* 0x080000b8c0c37389 */ /* 0x00006400000600b9 */
[----:B01----:R-:W-:Y:S01]  /*5440*/  ENDCOLLECTIVE ;  /* 0x000000000000791b */ /* 0x003fe20003800000 */
.L_x_6572:
[----:B------:R-:W-:Y:S02]  /*5450*/  MOV R192, R194 ;  /* 0x000000c200c07202 */ /* 0x000fe40000000f00 */
[----:B------:R-:W-:-:S05]  /*5460*/  MOV R184, R195 ;  /* 0x000000c300b87202 */ /* 0x000fca0000000f00 */
[----:B------:R-:W-:Y:S01]  /*5470*/  FADD.FTZ R193, R193, R184 ;  /* 0x000000b8c1c17221 */ /* 0x000fe20000010000 */
[----:B------:R-:W-:-:S11]  /*5480*/  HFMA2.MMA R184, -RZ, RZ, 0, 2.384185791015625e-07 ;  /* 0x00000004ffb87435 */ /* 0x000fd600000001ff */
[----:B------:R-:W-:Y:S05]  /*5490*/  WARPSYNC.COLLECTIVE R187, `(.L_x_6573) ;  /* 0x00000000bb087348 */ /* 0x000fea0003c00000 */
[----:B------:R0:W1:Y:S02]  /*54a0*/  SHFL.DOWN P3, R195, R192, R184, R185 ;  /* 0x080000b8c0c37389 */ /* 0x00006400000600b9 */
[----:B01----:R-:W-:Y:S01]  /*54b0*/  ENDCOLLECTIVE ;  /* 0x000000000000791b */ /* 0x003fe20003800000 */
.L_x_6573:
[----:B------:R-:W-:Y:S02]  /*54c0*/  MOV R192, R193 ;  /* 0x000000c100c07202 */ /* 0x000fe40000000f00 */
[----:B------:R-:W-:-:S05]  /*54d0*/  MOV R184, R195 ;  /* 0x000000c300b87202 */ /* 0x000fca0000000f00 */
[----:B------:R-:W-:Y:S01]  /*54e0*/  FADD.FTZ R200, R194, R184 ;  /* 0x000000b8c2c87221 */ /* 0x000fe20000010000 */
[----:B------:R-:W-:-:S11]  /*54f0*/  HFMA2.MMA R184, -RZ, RZ, 0, 1.1920928955078125e-07 ;  /* 0x00000002ffb87435 */ /* 0x000fd600000001ff */
[----:B------:R-:W-:Y:S05]  /*5500*/  WARPSYNC.COLLECTIVE R187, `(.L_x_6574) ;  /* 0x00000000bb087348 */ /* 0x000fea0003c00000 */
[----:B------:R0:W1:Y:S02]  /*5510*/  SHFL.DOWN P3, R195, R192, R184, R185 ;  /* 0x080000b8c0c37389 */ /* 0x00006400000600b9 */
[----:B01----:R-:W-:Y:S01]  /*5520*/  ENDCOLLECTIVE ;  /* 0x000000000000791b */ /* 0x003fe20003800000 */
.L_x_6574:
[----:B------:R-:W-:Y:S02]  /*5530*/  MOV R192, R200 ;  /* 0x000000c800c07202 */ /* 0x000fe40000000f00 */
[----:B------:R-:W-:-:S05]  /*5540*/  MOV R184, R195 ;  /* 0x000000c300b87202 */ /* 0x000fca0000000f00 */
[----:B------:R-:W-:Y:S01]  /*5550*/  FADD.FTZ R194, R193, R184 ;  /* 0x000000b8c1c27221 */ /* 0x000fe20000010000 */
[----:B------:R-:W-:-:S11]  /*5560*/  HFMA2.MMA R184, -RZ, RZ, 0, 1.1920928955078125e-07 ;  /* 0x00000002ffb87435 */ /* 0x000fd600000001ff */
[----:B------:R-:W-:Y:S05]  /*5570*/  WARPSYNC.COLLECTIVE R187, `(.L_x_6575) ;  /* 0x00000000bb087348 */ /* 0x000fea0003c00000 */
[----:B------:R0:W1:Y:S02]  /*5580*/  SHFL.DOWN P3, R195, R192, R184, R185 ;  /* 0x080000b8c0c37389 */ /* 0x00006400000600b9 */
[----:B01----:R-:W-:Y:S01]  /*5590*/  ENDCOLLECTIVE ;  /* 0x000000000000791b */ /* 0x003fe20003800000 */
.L_x_6575:
[----:B------:R-:W-:Y:S02]  /*55a0*/  MOV R192, R194 ;  /* 0x000000c200c07202 */ /* 0x000fe40000000f00 */
[----:B------:R-:W-:-:S05]  /*55b0*/  MOV R184, R195 ;  /* 0x000000c300b87202 */ /* 0x000fca0000000f00 */
[----:B------:R-:W-:Y:S01]  /*55c0*/  FADD.FTZ R193, R200, R184 ;  /* 0x000000b8c8c17221 */ /* 0x000fe20000010000 */
[----:B------:R-:W-:-:S11]  /*55d0*/  HFMA2.MMA R184, -RZ, RZ, 0, 5.9604644775390625e-08 ;  /* 0x00000001ffb87435 */ /* 0x000fd600000001ff */
[----:B------:R-:W-:Y:S05]  /*55e0*/  WARPSYNC.COLLECTIVE R187, `(.L_x_6576) ;  /* 0x00000000bb087348 */ /* 0x000fea0003c00000 */
[----:B------:R0:W1:Y:S02]  /*55f0*/  SHFL.DOWN P3, R195, R192, R184, R185 ;  /* 0x080000b8c0c37389 */ /* 0x00006400000600b9 */
[----:B01----:R-:W-:Y:S01]  /*5600*/  ENDCOLLECTIVE ;  /* 0x000000000000791b */ /* 0x003fe20003800000 */
.L_x_6576:
[----:B------:R-:W-:Y:S02]  /*5610*/  MOV R192, R193 ;  /* 0x000000c100c07202 */ /* 0x000fe40000000f00 */
[----:B------:R-:W-:-:S07]  /*5620*/  MOV R200, R195 ;  /* 0x000000c300c87202 */ /* 0x000fce0000000f00 */
[----:B------:R-:W-:Y:S05]  /*5630*/  WARPSYNC.COLLECTIVE R187, `(.L_x_6577) ;  /* 0x00000000bb087348 */ /* 0x000fea0003c00000 */
[----:B------:R0:W1:Y:S02]  /*5640*/  SHFL.DOWN P3, R195, R192, R184, R185 ;  /* 0x080000b8c0c37389 */ /* 0x00006400000600b9 */
[----:B01----:R-:W-:Y:S01]  /*5650*/  ENDCOLLECTIVE ;  /* 0x000000000000791b */ /* 0x003fe20003800000 */
.L_x_6577:
[----:B------:R-:W-:Y:S01]  /*5660*/  MOV R185, R195 ;  /* 0x000000c300b97202 */ /* 0x000fe20000000f00 */
[----:B------:R-:W-:Y:S06]  /*5670*/  BRA `(.L_x_6578) ;  /* 0xffffffcc00bc7947 */ /* 0x000fec000383ffff */
.L_x_6579:
        /* <DEDUP_REMOVED lines=16> */
.L_x_13954:


//--------------------- .text._ZN10layer_norm13ln_bwd_kernelINS_13Kernel_traitsIf13__nv_bfloat16fS2_fjLj8192ELj1ELj1ELj8ELj16ENS_18Kernel_traits_baseILj8192EfS2_fS2_fjLj256EEEEELb1ELb1ELb0ELb1EEEvNS_9BwdParamsE --------------------------
	.section	.text._ZN10layer_norm13ln_bwd_kernelINS_13Kernel_traitsIf13__nv_bfloat16fS2_fjLj8192ELj1ELj1ELj8ELj16ENS_18Kernel_traits_baseILj8192EfS2_fS2_fjLj256EEEEELb1ELb1ELb0ELb1EEEvNS_9BwdParamsE,"ax",@progbits
	.align	128
        .global         _ZN10layer_norm13ln_bwd_kernelINS_13Kernel_traitsIf13__nv_bfloat16fS2_fjLj8192ELj1ELj1ELj8ELj16ENS_18Kernel_traits_baseILj8192EfS2_fS2_fjLj256EEEEELb1ELb1ELb0ELb1EEEvNS_9BwdParamsE
        .type           _ZN10layer_norm13ln_bwd_kernelINS_13Kernel_traitsIf13__nv_bfloat16fS2_fjLj8192ELj1ELj1ELj8ELj16ENS_18Kernel_traits_baseILj8192EfS2_fS2_fjLj256EEEEELb1ELb1ELb0ELb1EEEvNS_9BwdParamsE,@function
        .size           _ZN10layer_norm13ln_bwd_kernelINS_13Kernel_traitsIf13__nv_bfloat16fS2_fjLj8192ELj1ELj1ELj8ELj16ENS_18Kernel_traits_baseILj8192EfS2_fS2_fjLj256EEEEELb1ELb1ELb0ELb1EEEvNS_9BwdParamsE,(.L_x_13955 - _ZN10layer_norm13ln_bwd_kernelINS_13Kernel_traitsIf13__nv_bfloat16fS2_fjLj8192ELj1ELj1ELj8ELj16ENS_18Kernel_traits_baseILj8192EfS2_fS2_fjLj256EEEEELb1ELb1ELb0ELb1EEEvNS_9BwdParamsE)
        .other          _ZN10layer_norm13ln_bwd_kernelINS_13Kernel_traitsIf13__nv_bfloat16fS2_fjLj8192ELj1ELj1ELj8ELj16ENS_18Kernel_traits_baseILj8192EfS2_fS2_fjLj256EEEEELb1ELb1ELb0ELb1EEEvNS_9BwdParamsE,@"STO_CUDA_ENTRY STV_DEFAULT"
_ZN10layer_norm13ln_bwd_kernelINS_13Kernel_traitsIf13__nv_bfloat16fS2_fjLj8192ELj1ELj1ELj8ELj16ENS_18Kernel_traits_baseILj8192EfS2_fS2_fjLj256EEEEELb1ELb1ELb0ELb1EEEvNS_9BwdParamsE:
.text._ZN10layer_norm13ln_bwd_kernelINS_13Kernel_traitsIf13__nv_bfloat16fS2_fjLj8192ELj1ELj1ELj8ELj16ENS_18Kernel_traits_baseILj8192EfS2_fS2_fjLj256EEEEELb1ELb1ELb0ELb1EEEvNS_9BwdParamsE:
[----:B------:R-:W0:Y:S01]  /*0000*/  LDC R1, c[0x0][0x28] ;  /* 0x00000a00ff017b82 */ /* 0x000e220000000800 */
[----:B------:R-:W1:Y:S07]  /*0010*/  S2R R2, SR_TID.X ;  /* 0x0000000000027919 */ /* 0x000e6e0000002100 */
[----:B------:R-:W1:Y:S01]  /*0020*/  S2UR UR4, SR_CTAID.X ;  /* 0x00000000000479c3 */ /* 0x000e620000002500 */
[----:B------:R-:W-:Y:S01]  /*0030*/  ULDC UR11, c[0x0][0x218] ;  /* 0x00008600000b7ab9 */ /* 0x000fe20000000800 */
[----:B------:R-:W-:Y:S01]  /*0040*/  ULDC.U8 UR10, c[0x0][0x2a0] ;  /* 0x0000a800000a7ab9 */ /* 0x000fe20000000000 */
[----:B------:R-:W-:Y:S01]  /*0050*/  ULDC UR12, c[0x0][0x290] ;  /* 0x0000a400000c7ab9 */ /* 0x000fe20000000800 */
        /* <DEDUP_REMOVED lines=59> */
.L_x_6580:
        /* <DEDUP_REMOVED lines=89> */
[----:B-1----:R-:W-:Y:S01]  /*09a0*/  MOV R3, RZ ;  /* 0x000000ff00037202 */ /* 0x002fe20000000f00 */
[----:B------:R-:W5:Y:S01]  /*09b0*/  LDG.E.128 R48, desc[UR4][R4.64+0x2000] ;  /* 0x0020000404307981 */ /* 0x000f62000c1e1d00 */
[----:B------:R-:W-:-:S03]  /*09c0*/  MOV R180, RZ ;  /* 0x000000ff00b47202 */ /* 0x000fc60000000f00 */
[----:B------:R-:W5:Y:S04]  /*09d0*/  LDG.E.128 R44, desc[UR4][R4.64+0x2010] ;  /* 0x00201004042c7981 */ /* 0x000f68000c1e1d00 */
[----:B------:R-:W5:Y:S04]  /*09e0*/  LDG.E.128 R40, desc[UR4][R4.64+0x4000] ;  /* 0x0040000404287981 */ /* 0x000f68000c1e1d00 */
[----:B------:R-:W5:Y:S04]  /*09f0*/  LDG.E.128 R36, desc[UR4][R4.64+0x4010] ;  /* 0x0040100404247981 */ /* 0x000f68000c1e1d00 */
[----:B------:R-:W5:Y:S04]  /*0a00*/  LDG.E.128 R32, desc[UR4][R4.64+0x6000] ;  /* 0x0060000404207981 */ /* 0x000f68000c1e1d00 */
[----:B------:R1:W5:Y:S02]  /*0a10*/  LDG.E.128 R28, desc[UR4][R4.64+0x6010] ;  /* 0x00601004041c7981 */ /* 0x000364000c1e1d00 */
[----:B01----:R-:W-:-:S07]  /*0a20*/  CS2R R4, SRZ ;  /* 0x0000000000047805 */ /* 0x003fce000001ff00 */
.L_x_6583:
[----:B------:R-:W0:Y:S01]  /*0a30*/  S2R R233, SR_TID.X ;  /* 0x0000000000e97919 */ /* 0x000e220000002100 */
[----:B------:R-:W1:Y:S01]  /*0a40*/  @P0 LDC.64 R132, c[0x0][0x270] ;  /* 0x00009c00ff840b82 */ /* 0x000e620000000a00 */
[----:B------:R-:W-:Y:S01]  /*0a50*/  IMAD R2, R0, UR11, RZ ;  /* 0x0000000b00027c24 */ /* 0x000fe2000f8e02ff */
[----:B------:R-:W-:-:S04]  /*0a60*/  SHF.R.S32.HI R136, RZ, 0x1f, R0 ;  /* 0x0000001fff887819 */ /* 0x000fc80000011400 */
[----:B------:R-:W-:Y:S02]  /*0a70*/  SHF.R.S32.HI R137, RZ, 0x1f, R2 ;  /* 0x0000001fff897819 */ /* 0x000fe40000011402 */
[----:B------:R-:W2:Y:S02]  /*0a80*/  LDC.64 R134, c[0x0][0x250] ;  /* 0x00009400ff867b82 */ /* 0x000ea40000000a00 */
[----:B------:R-:W-:-:S06]  /*0a90*/  LEA.HI R137, R137, R2, RZ, 0x3 ;  /* 0x0000000289897211 */ /* 0x000fcc00078f18ff */
        /* <DEDUP_REMOVED lines=11> */
[C-C-:B---3--:R-:W-:Y:S01]  /*0b50*/  IMAD.WIDE.U32 R140, R193.reuse, 0x20, R164.reuse ;  /* 0x00000020c18c7825 */ /* 0x148fe200078e00a4 */
[C---:B------:R-:W-:Y:S01]  /*0b60*/  IADD3 R183, R193.reuse, 0x200, RZ ;  /* 0x00000200c1b77810 */ /* 0x040fe20007ffe0ff */
[----:B------:R-:W1:Y:S01]  /*0b70*/  LDC.64 R194, c[0x0][0x2c8] ;  /* 0x0000b200ffc27b82 */ /* 0x000e620000000a00 */
[----:B------:R-:W-:Y:S01]  /*0b80*/  IADD3 R181, R193, 0x300, RZ ;  /* 0x00000300c1b57810 */ /* 0x000fe20007ffe0ff */
[----:B------:R-:W-:-:S04]  /*0b90*/  IMAD.WIDE.U32 R148, R192, 0x20, R164 ;  /* 0x00000020c0947825 */ /* 0x000fc800078e00a4 */
[----:B----4-:R-:W-:Y:S01]  /*0ba0*/  IMAD.WIDE.U32 R136, R193, 0x10, R176 ;  /* 0x00000010c1887825 */ /* 0x010fe200078e00b0 */
[----:B------:R-:W3:Y:S01]  /*0bb0*/  LDG.E.128 R132, desc[UR4][R140.64] ;  /* 0x000000048c847981 */ /* 0x000ee2000c1e1d00 */
[----:B------:R-:W4:Y:S02]  /*0bc0*/  LDC.64 R202, c[0x0][0x240] ;  /* 0x00009000ffca7b82 */ /* 0x000f240000000a00 */
[--C-:B------:R-:W-:Y:S01]  /*0bd0*/  IMAD.WIDE.U32 R156, R183, 0x20, R164.reuse ;  /* 0x00000020b79c7825 */ /* 0x100fe200078e00a4 */
[----:B------:R-:W3:Y:S03]  /*0be0*/  LDG.E.128 R144, desc[UR4][R148.64] ;  /* 0x0000000494907981 */ /* 0x000ee6000c1e1d00 */
[----:B------:R-:W-:Y:S01]  /*0bf0*/  IMAD.WIDE.U32 R164, R181, 0x20, R164 ;  /* 0x00000020b5a47825 */ /* 0x000fe200078e00a4 */
[----:B------:R-:W3:Y:S03]  /*0c00*/  LDG.E.128 R136, desc[UR4][R136.64] ;  /* 0x0000000488887981 */ /* 0x000ee6000c1e1d00 */
[--C-:B------:R-:W-:Y:S01]  /*0c10*/  IMAD.WIDE.U32 R168, R192, 0x10, R176.reuse ;  /* 0x00000010c0a87825 */ /* 0x100fe200078e00b0 */
[----:B------:R-:W3:Y:S03]  /*0c20*/  LDG.E.128 R140, desc[UR4][R140.64+0x10] ;  /* 0x000010048c8c7981 */ /* 0x000ee6000c1e1d00 */
[--C-:B------:R-:W-:Y:S01]  /*0c30*/  IMAD.WIDE.U32 R172, R183, 0x10, R176.reuse ;  /* 0x00000010b7ac7825 */ /* 0x100fe200078e00b0 */
[----:B------:R-:W3:Y:S03]  /*0c40*/  LDG.E.128 R152, desc[UR4][R156.64] ;  /* 0x000000049c987981 */ /* 0x000ee6000c1e1d00 */
[----:B------:R-:W-:Y:S01]  /*0c50*/  IMAD.WIDE.U32 R176, R181, 0x10, R176 ;  /* 0x00000010b5b07825 */ /* 0x000fe200078e00b0 */
[----:B------:R-:W3:Y:S03]  /*0c60*/  LDG.E.128 R160, desc[UR4][R164.64] ;  /* 0x00000004a4a07981 */ /* 0x000ee6000c1e1d00 */
[----:B0-----:R-:W-:Y:S01]  /*0c70*/  IMAD.WIDE R184, R0, 0x4, R184 ;  /* 0x0000000400b87825 */ /* 0x001fe200078e02b8 */
[----:B------:R-:W3:Y:S04]  /*0c80*/  LDG.E.128 R168, desc[UR4][R168.64] ;  /* 0x00000004a8a87981 */ /* 0x000ee8000c1e1d00 */
[----:B------:R-:W3:Y:S04]  /*0c90*/  LDG.E.128 R176, desc[UR4][R176.64] ;  /* 0x00000004b0b07981 */ /* 0x000ee8000c1e1d00 */
[----:B------:R-:W3:Y:S04]  /*0ca0*/  LDG.E.128 R164, desc[UR4][R164.64+0x10] ;  /* 0x00001004a4a47981 */ /* 0x000ee8000c1e1d00 */
[----:B------:R0:W3:Y:S04]  /*0cb0*/  LDG.E R182, desc[UR4][R184.64] ;  /* 0x00000004b8b67981 */ /* 0x0000e8000c1e1900 */
[----:B------:R-:W3:Y:S04]  /*0cc0*/  LDG.E.128 R148, desc[UR4][R148.64+0x10] ;  /* 0x0000100494947981 */ /* 0x000ee8000c1e1d00 */
[----:B------:R-:W3:Y:S01]  /*0cd0*/  LDG.E.128 R156, desc[UR4][R156.64+0x10] ;  /* 0x000010049c9c7981 */ /* 0x000ee2000c1e1d00 */
[----:B-1----:R-:W-:-:S02]  /*0ce0*/  ISETP.NE.U32.AND P1, PT, R194, RZ, PT ;  /* 0x000000ffc200720c */ /* 0x002fc40003f25070 */
[----:B------:R-:W-:Y:S01]  /*0cf0*/  ISETP.NE.AND P3, PT, RZ, UR10, PT ;  /* 0x0000000aff007c0c */ /* 0x000fe2000bf65270 */
[----:B----4-:R-:W-:Y:S01]  /*0d00*/  IMAD.WIDE.U32 R196, R193, 0x8, R202 ;  /* 0x00000008c1c47825 */ /* 0x010fe200078e00ca */
[----:B------:R-:W-:Y:S01]  /*0d10*/  ISETP.NE.AND.EX P1, PT, R195, RZ, PT, P1 ;  /* 0x000000ffc300720c */ /* 0x000fe20003f25310 */
[----:B------:R-:W4:-:S12]  /*0d20*/  LDG.E.128 R172, desc[UR4][R172.64] ;  /* 0x00000004acac7981 */ /* 0x000f18000c1e1d00 */
[----:B------:R-:W1:Y:S08]  /*0d30*/  @P1 LDC.64 R190, c[0x0][0x2c8] ;  /* 0x0000b200ffbe1b82 */ /* 0x000e700000000a00 */
[----:B0-----:R-:W0:Y:S08]  /*0d40*/  @P1 LDC.64 R184, c[0x0][0x2c8] ;  /* 0x0000b200ffb81b82 */ /* 0x001e300000000a00 */
[----:B------:R-:W0:Y:S08]  /*0d50*/  @P1 LDC.64 R188, c[0x0][0x2c8] ;  /* 0x0000b200ffbc1b82 */ /* 0x000e300000000a00 */
[----:B------:R-:W0:Y:S01]  /*0d60*/  @P1 LDC.64 R186, c[0x0][0x2c8] ;  /* 0x0000b200ffba1b82 */ /* 0x000e220000000a00 */
[----:B-1----:R-:W-:-:S05]  /*0d70*/  @P1 IMAD.WIDE.U32 R190, R181, 0x20, R190 ;  /* 0x00000020b5be1825 */ /* 0x002fca00078e00be */
[----:B-----5:R-:W5:Y:S01]  /*0d80*/  @P1 LDG.E.128 R116, desc[UR4][R190.64] ;  /* 0x00000004be741981 */ /* 0x020f62000c1e1d00 */
[----:B0-----:R-:W-:-:S03]  /*0d90*/  @P1 IMAD.WIDE.U32 R184, R193, 0x20, R184 ;  /* 0x00000020c1b81825 */ /* 0x001fc600078e00b8 */
[----:B------:R-:W5:Y:S01]  /*0da0*/  @P1 LDG.E.128 R120, desc[UR4][R190.64+0x10] ;  /* 0x00001004be781981 */ /* 0x000f62000c1e1d00 */
[----:B------:R-:W-:-:S03]  /*0db0*/  LOP3.LUT P4, RZ, R198, 0xff, RZ, 0xc0, !PT ;  /* 0x000000ffc6ff7812 */ /* 0x000fc6000788c0ff */
[----:B------:R-:W5:Y:S01]  /*0dc0*/  @P1 LDG.E.128 R92, desc[UR4][R184.64] ;  /* 0x00000004b85c1981 */ /* 0x000f62000c1e1d00 */
[----:B------:R-:W-:-:S03]  /*0dd0*/  @P1 IMAD.WIDE.U32 R188, R192, 0x20, R188 ;  /* 0x00000020c0bc1825 */ /* 0x000fc600078e00bc */
[----:B------:R-:W5:Y:S04]  /*0de0*/  @P1 LDG.E.128 R96, desc[UR4][R184.64+0x10] ;  /* 0x00001004b8601981 */ /* 0x000f68000c1e1d00 */
[----:B------:R3:W5:Y:S01]  /*0df0*/  LDG.E.64 R190, desc[UR4][R196.64] ;  /* 0x00000004c4be7981 */ /* 0x000762000c1e1b00 */
[----:B------:R-:W-:-:S03]  /*0e00*/  @P1 IMAD.WIDE.U32 R186, R183, 0x20, R186 ;  /* 0x00000020b7ba1825 */ /* 0x000fc600078e00ba */
[----:B------:R-:W5:Y:S04]  /*0e10*/  @P1 LDG.E.128 R100, desc[UR4][R188.64] ;  /* 0x00000004bc641981 */ /* 0x000f68000c1e1d00 */
[----:B------:R0:W5:Y:S04]  /*0e20*/  @P1 LDG.E.128 R104, desc[UR4][R188.64+0x10] ;  /* 0x00001004bc681981 */ /* 0x000168000c1e1d00 */
[----:B------:R-:W5:Y:S04]  /*0e30*/  @P1 LDG.E.128 R108, desc[UR4][R186.64] ;  /* 0x00000004ba6c1981 */ /* 0x000f68000c1e1d00 */
[----:B------:R1:W5:Y:S01]  /*0e40*/  @P1 LDG.E.128 R112, desc[UR4][R186.64+0x10] ;  /* 0x00001004ba701981 */ /* 0x000362000c1e1d00 */
[----:B------:R-:W-:-:S02]  /*0e50*/  LOP3.LUT P1, RZ, R233, 0x1f, RZ, 0xc0, !PT ;  /* 0x0000001fe9ff7812 */ /* 0x000fc4000782c0ff */
[----:B--2---:R-:W-:-:S05]  /*0e60*/  FSEL R201, R201, RZ, !P3 ;  /* 0x000000ffc9c97208 */ /* 0x004fca0005800000 */
[C---:B---3--:R-:W-:Y:S01]  /*0e70*/  FADD.FTZ R197, -R201.reuse, R132 ;  /* 0x00000084c9c57221 */ /* 0x048fe20000010100 */
[C---:B------:R-:W-:Y:S01]  /*0e80*/  FADD.FTZ R232, -R201.reuse, R134 ;  /* 0x00000086c9e87221 */ /* 0x040fe20000010100 */
[----:B------:R-:W-:Y:S01]  /*0e90*/  FADD.FTZ R135, -R201, R135 ;  /* 0x00000087c9877221 */ /* 0x000fe20000010100 */
[----:B------:R-:W-:Y:S02]  /*0ea0*/  PRMT R204, R137, 0x7632, R204 ;  /* 0x0000763289cc7816 */ /* 0x000fe400000000cc */
[C---:B------:R-:W-:Y:S01]  /*0eb0*/  PRMT R208, R136.reuse, 0x7632, R208 ;  /* 0x0000763288d07816 */ /* 0x040fe200000000d0 */
[C---:B------:R-:W-:Y:S01]  /*0ec0*/  FADD.FTZ R229, -R201.reuse, R141 ;  /* 0x0000008dc9e57221 */ /* 0x040fe20000010100 */
[C---:B------:R-:W-:Y:S01]  /*0ed0*/  FADD.FTZ R200, -R201.reuse, R142 ;  /* 0x0000008ec9c87221 */ /* 0x040fe20000010100 */
[----:B------:R-:W-:Y:S01]  /*0ee0*/  SHF.L.U32 R136, R136, 0x10, RZ ;  /* 0x0000001088887819 */ /* 0x000fe200000006ff */
[----:B------:R-:W-:Y:S01]  /*0ef0*/  FADD.FTZ R134, -R201, R153 ;  /* 0x00000099c9867221 */ /* 0x000fe20000010100 */
[----:B------:R-:W-:Y:S01]  /*0f00*/  PRMT R210, R139, 0x7632, R210 ;  /* 0x000076328bd27816 */ /* 0x000fe200000000d2 */
[----:B------:R-:W-:Y:S01]  /*0f10*/  FADD.FTZ R153, -R201, R163 ;  /* 0x000000a3c9997221 */ /* 0x000fe20000010100 */
[----:B------:R-:W-:Y:S01]  /*0f20*/  SHF.L.U32 R139, R139, 0x10, RZ ;  /* 0x000000108b8b7819 */ /* 0x000fe200000006ff */
[C---:B------:R-:W-:Y:S01]  /*0f30*/  FADD.FTZ R198, -R201.reuse, R143 ;  /* 0x0000008fc9c67221 */ /* 0x040fe20000010100 */
[----:B------:R-:W-:Y:S01]  /*0f40*/  PRMT R163, R170, 0x7632, R163 ;  /* 0x00007632aaa37816 */ /* 0x000fe200000000a3 */
[----:B------:R-:W-:Y:S01]  /*0f50*/  FADD.FTZ R143, -R201, R161 ;  /* 0x000000a1c98f7221 */ /* 0x000fe20000010100 */
[----:B------:R-:W-:-:S02]  /*0f60*/  SHF.L.U32 R204, R204, 0x10, RZ ;  /* 0x00000010cccc7819 */ /* 0x000fc400000006ff */
[C---:B------:R-:W-:Y:S02]  /*0f70*/  PRMT R227, R179.reuse, 0x7632, R227 ;  /* 0x00007632b3e37816 */ /* 0x040fe400000000e3 */
[----:B------:R-:W-:Y:S01]  /*0f80*/  SHF.L.U32 R132, R179, 0x10, RZ ;  /* 0x00000010b3847819 */ /* 0x000fe200000006ff */
[C---:B------:R-:W-:Y:S01]  /*0f90*/  FADD.FTZ R141, -R201.reuse, R164 ;  /* 0x000000a4c98d7221 */ /* 0x040fe20000010100 */
[----:B------:R-:W-:Y:S01]  /*0fa0*/  SHF.L.U32 R164, R170, 0x10, RZ ;  /* 0x00000010aaa47819 */ /* 0x000fe200000006ff */
[C---:B------:R-:W-:Y:S01]  /*0fb0*/  FADD.FTZ R142, -R201.reuse, R165 ;  /* 0x000000a5c98e7221 */ /* 0x040fe20000010100 */
[C---:B------:R-:W-:Y:S01]  /*0fc0*/  FMUL.FTZ R170, R182.reuse, R197 ;  /* 0x000000c5b6aa7220 */ /* 0x040fe20000410000 */
[C---:B------:R-:W-:Y:S01]  /*0fd0*/  FMUL.FTZ R179, R182.reuse, R200 ;  /* 0x000000c8b6b37220 */ /* 0x040fe20000410000 */
[----:B------:R-:W-:Y:S01]  /*0fe0*/  FMUL.FTZ R233, R182, R135 ;  /* 0x00000087b6e97220 */ /* 0x000fe20000410000 */
[C---:B------:R-:W-:Y:S01]  /*0ff0*/  FADD.FTZ R196, -R201.reuse, R148 ;  /* 0x00000094c9c47221 */ /* 0x040fe20000010100 */
[C---:B------:R-:W-:Y:S01]  /*1000*/  FADD.FTZ R148, -R201.reuse, R155 ;  /* 0x0000009bc9947221 */ /* 0x040fe20000010100 */
[----:B------:R-:W-:Y:S01]  /*1010*/  FADD.FTZ R155, -R201, R160 ;  /* 0x000000a0c99b7221 */ /* 0x000fe20000010100 */
[C---:B------:R-:W-:Y:S01]  /*1020*/  PRMT R161, R171.reuse, 0x7632, R161 ;  /* 0x00007632aba17816 */ /* 0x040fe200000000a1 */
[----:B------:R-:W-:Y:S01]  /*1030*/  FADD.FTZ R237, R136, R237 ;  /* 0x000000ed88ed7221 */ /* 0x000fe20000010000 */
[----:B------:R-:W-:Y:S01]  /*1040*/  SHF.L.U32 R165, R171, 0x10, RZ ;  /* 0x00000010aba57819 */ /* 0x000fe200000006ff */
[-C--:B------:R-:W-:Y:S01]  /*1050*/  FFMA.FTZ R27, R170, R136.reuse, R27 ;  /* 0x00000088aa1b7223 */ /* 0x080fe2000001001b */
[----:B------:R-:W-:Y:S01]  /*1060*/  PRMT R230, R178, 0x7632, R230 ;  /* 0x00007632b2e67816 */ /* 0x000fe200000000e6 */
[----:B------:R-:W-:Y:S01]  /*1070*/  FMUL.FTZ R171, R88, R136 ;  /* 0x0000008858ab7220 */ /* 0x000fe20000410000 */
[----:B------:R-:W-:Y:S01]  /*1080*/  SHF.L.U32 R160, R178, 0x10, RZ ;  /* 0x00000010b2a07819 */ /* 0x000fe200000006ff */
[----:B------:R-:W2:Y:S01]  /*1090*/  LDL.LU R136, [R1+0x10] ;  /* 0x0000100001887983 */ /* 0x000ea20000300800 */
[----:B------:R-:W-:Y:S01]  /*10a0*/  FADD.FTZ R243, R139, R243 ;  /* 0x000000f38bf37221 */ /* 0x000fe20000010000 */
[-C--:B------:R-:W-:Y:S01]  /*10b0*/  FFMA.FTZ R21, R179, R139.reuse, R21 ;  /* 0x0000008bb3157223 */ /* 0x080fe20000010015 */
[----:B------:R-:W-:Y:S01]  /*10c0*/  FMUL.FTZ R178, R86, R139 ;  /* 0x0000008b56b27220 */ /* 0x000fe20000410000 */
[-C--:B------:R-:W-:Y:S01]  /*10d0*/  FFMA.FTZ R26, R233, R204.reuse, R26 ;  /* 0x000000cce91a7223 */ /* 0x080fe2000001001a */
[----:B------:R-:W3:Y:S01]  /*10e0*/  LDL.LU R139, [R1+0x8] ;  /* 0x00000800018b7983 */ /* 0x000ee20000300800 */
[----:B------:R-:W-:Y:S01]  /*10f0*/  FADD.FTZ R238, R204, R238 ;  /* 0x000000eeccee7221 */ /* 0x000fe20000010000 */
[----:B------:R-:W-:Y:S01]  /*1100*/  FMUL.FTZ R236, R91, R204 ;  /* 0x000000cc5bec7220 */ /* 0x000fe20000410000 */
[C---:B------:R-:W-:Y:S01]  /*1110*/  FADD.FTZ R231, -R201.reuse, R133 ;  /* 0x00000085c9e77221 */ /* 0x040fe20000010100 */
[----:B------:R-:W2:Y:S01]  /*1120*/  LDL.LU R204, [R1] ;  /* 0x0000000001cc7983 */ /* 0x000ea20000300800 */
[C---:B------:R-:W-:Y:S01]  /*1130*/  FADD.FTZ R205, -R201.reuse, R147 ;  /* 0x00000093c9cd7221 */ /* 0x040fe20000010100 */
[C---:B------:R-:W-:Y:S01]  /*1140*/  FADD.FTZ R133, -R201.reuse, R152 ;  /* 0x00000098c9857221 */ /* 0x040fe20000010100 */
[C---:B------:R-:W-:Y:S01]  /*1150*/  FADD.FTZ R147, -R201.reuse, R156 ;  /* 0x0000009cc9937221 */ /* 0x040fe20000010100 */
[----:B------:R-:W-:Y:S01]  /*1160*/  FMUL.FTZ R196, R182, R196 ;  /* 0x000000c4b6c47220 */ /* 0x000fe20000410000 */
[----:B------:R-:W-:Y:S01]  /*1170*/  FADD.FTZ R156, -R201, R162 ;  /* 0x000000a2c99c7221 */ /* 0x000fe20000010100 */
[----:B------:R-:W-:-:S02]  /*1180*/  PRMT R228, R177, 0x7632, R228 ;  /* 0x00007632b1e47816 */ /* 0x000fc400000000e4 */
[----:B------:R-:W-:Y:S01]  /*1190*/  SHF.L.U32 R162, R177, 0x10, RZ ;  /* 0x00000010b1a27819 */ /* 0x000fe200000006ff */
[----:B------:R-:W-:Y:S01]  /*11a0*/  FMUL.FTZ R177, R182, R198 ;  /* 0x000000c6b6b17220 */ /* 0x000fe20000410000 */
[----:B------:R-:W-:Y:S01]  /*11b0*/  FADD.FTZ R249, R164, R249 ;  /* 0x000000f9a4f97221 */ /* 0x000fe20000010000 */
[-C--:B------:R-:W-:Y:S01]  /*11c0*/  FFMA.FTZ R215, R196, R164.reuse, R215 ;  /* 0x000000a4c4d77223 */ /* 0x080fe200000100d7 */
[----:B------:R-:W-:Y:S01]  /*11d0*/  FMUL.FTZ R198, R76, R164 ;  /* 0x000000a44cc67220 */ /* 0x000fe20000410000 */
[----:B------:R-:W-:Y:S02]  /*11e0*/  FMUL.FTZ R164, R182, R133 ;  /* 0x00000085b6a47220 */ /* 0x000fe40000410000 */
[----:B------:R-:W2:Y:S01]  /*11f0*/  LDL.LU R133, [R1+0x18] ;  /* 0x0000180001857983 */ /* 0x000ea20000300800 */
[----:B------:R-:W-:Y:S01]  /*1200*/  MOV R2, 0x3f800000 ;  /* 0x3f80000000027802 */ /* 0x000fe20000000f00 */
[----:B------:R-:W-:Y:S01]  /*1210*/  FADD.FTZ R211, -R201, R146 ;  /* 0x00000092c9d37221 */ /* 0x000fe20000010100 */
[----:B------:R-:W-:Y:S01]  /*1220*/  @P0 SHF.L.U32 R2, R199, 0x10, RZ ;  /* 0x00000010c7020819 */ /* 0x000fe200000006ff */
[C---:B------:R-:W-:Y:S01]  /*1230*/  FADD.FTZ R199, -R201.reuse, R140 ;  /* 0x0000008cc9c77221 */ /* 0x040fe20000010100 */
[C---:B------:R-:W-:Y:S01]  /*1240*/  FADD.FTZ R146, -R201.reuse, R159 ;  /* 0x0000009fc9927221 */ /* 0x040fe20000010100 */
[----:B------:R-:W-:Y:S01]  /*1250*/  FADD.FTZ R140, -R201, R166 ;  /* 0x000000a6c98c7221 */ /* 0x000fe20000010100 */
[----:B----4-:R-:W-:-:S02]  /*1260*/  SHF.L.U32 R159, R172, 0x10, RZ ;  /* 0x00000010ac9f7819 */ /* 0x010fc400000006ff */
[----:B------:R-:W-:Y:S01]  /*1270*/  SHF.L.U32 R166, R173, 0x10, RZ ;  /* 0x00000010ada67819 */ /* 0x000fe200000006ff */
[----:B------:R-:W-:Y:S01]  /*1280*/  FMUL.FTZ R232, R182, R232 ;  /* 0x000000e8b6e87220 */ /* 0x000fe20000410000 */
[----:B------:R-:W-:Y:S01]  /*1290*/  SHF.L.U32 R137, R137, 0x10, RZ ;  /* 0x0000001089897819 */ /* 0x000fe200000006ff */
[----:B0-----:R-:W-:Y:S01]  /*12a0*/  IMAD.WIDE.U32 R188, R192, 0x8, R202 ;  /* 0x00000008c0bc7825 */ /* 0x001fe200078e00ca */
[----:B------:R-:W-:-:S03]  /*12b0*/  PRMT R209, R138, 0x7632, R209 ;  /* 0x000076328ad17816 */ /* 0x000fc600000000d1 */
[----:B------:R-:W-:Y:S01]  /*12c0*/  FADD.FTZ R152, -R201, R167 ;  /* 0x000000a7c9987221 */ /* 0x000fe20000010100 */
[----:B-1----:R-:W-:Y:S01]  /*12d0*/  IMAD.WIDE.U32 R186, R183, 0x8, R202 ;  /* 0x00000008b7ba7825 */ /* 0x002fe200078e00ca */
[----:B------:R-:W-:-:S03]  /*12e0*/  PRMT R167, R168, 0x7632, R167 ;  /* 0x00007632a8a77816 */ /* 0x000fc600000000a7 */
[----:B------:R-:W-:Y:S01]  /*12f0*/  FADD.FTZ R239, R137, R239 ;  /* 0x000000ef89ef7221 */ /* 0x000fe20000010000 */
[----:B------:R-:W-:Y:S01]  /*1300*/  IMAD.WIDE.U32 R184, R181, 0x8, R202 ;  /* 0x00000008b5b87825 */ /* 0x000fe200078e00ca */
[----:B------:R-:W-:-:S03]  /*1310*/  PRMT R203, R172, 0x7632, R203 ;  /* 0x00007632accb7816 */ /* 0x000fc600000000cb */
[-C--:B------:R-:W-:Y:S01]  /*1320*/  FFMA.FTZ R25, R232, R137.reuse, R25 ;  /* 0x00000089e8197223 */ /* 0x080fe20000010019 */
[----:B------:R-:W-:Y:S01]  /*1330*/  SHF.L.U32 R207, R168, 0x10, RZ ;  /* 0x00000010a8cf7819 */ /* 0x000fe200000006ff */
[----:B------:R-:W-:Y:S01]  /*1340*/  FMUL.FTZ R234, R90, R137 ;  /* 0x000000895aea7220 */ /* 0x000fe20000410000 */
[----:B------:R-:W-:Y:S02]  /*1350*/  SHF.L.U32 R172, R174, 0x10, RZ ;  /* 0x00000010aeac7819 */ /* 0x000fe400000006ff */
[----:B------:R-:W-:Y:S01]  /*1360*/  MOV R135, R230 ;  /* 0x000000e600877202 */ /* 0x000fe20000000f00 */
[----:B------:R-:W-:Y:S01]  /*1370*/  FMUL.FTZ R229, R182, R229 ;  /* 0x000000e5b6e57220 */ /* 0x000fe20000410000 */
[----:B------:R-:W-:Y:S01]  /*1380*/  SHF.L.U32 R168, R175, 0x10, RZ ;  /* 0x00000010afa87819 */ /* 0x000fe200000006ff */
[----:B------:R-:W-:Y:S01]  /*1390*/  FADD.FTZ R145, -R201, R145 ;  /* 0x00000091c9917221 */ /* 0x000fe20000010100 */
[----:B------:R-:W-:Y:S01]  /*13a0*/  MOV R137, R228 ;  /* 0x000000e400897202 */ /* 0x000fe20000000f00 */
[----:B------:R-:W-:Y:S01]  /*13b0*/  FFMA.FTZ R219, R164, R159, R219 ;  /* 0x0000009fa4db7223 */ /* 0x000fe200000100db */
[----:B------:R-:W-:Y:S01]  /*13c0*/  SHF.L.U32 R209, R209, 0x10, RZ ;  /* 0x00000010d1d17819 */ /* 0x000fe200000006ff */
[----:B------:R-:W-:Y:S01]  /*13d0*/  FADD.FTZ R206, -R201, R144 ;  /* 0x00000090c9ce7221 */ /* 0x000fe20000010100 */
[----:B------:R-:W-:Y:S01]  /*13e0*/  PRMT R202, R173, 0x7632, R202 ;  /* 0x00007632adca7816 */ /* 0x000fe200000000ca */
[----:B------:R-:W-:Y:S01]  /*13f0*/  FADD.FTZ R150, -R201, R150 ;  /* 0x00000096c9967221 */ /* 0x000fe20000010100 */
[----:B------:R-:W-:Y:S01]  /*1400*/  SHF.L.U32 R138, R138, 0x10, RZ ;  /* 0x000000108a8a7819 */ /* 0x000fe200000006ff */
[----:B------:R-:W-:Y:S01]  /*1410*/  FADD.FTZ R240, R209, R240 ;  /* 0x000000f0d1f07221 */ /* 0x000fe20000010000 */
[-C--:B------:R-:W-:Y:S01]  /*1420*/  FFMA.FTZ R24, R229, R209.reuse, R24 ;  /* 0x000000d1e5187223 */ /* 0x080fe20000010018 */
[----:B------:R-:W-:Y:S01]  /*1430*/  FMUL.FTZ R230, R85, R209 ;  /* 0x000000d155e67220 */ /* 0x000fe20000410000 */
[----:B------:R-:W-:Y:S01]  /*1440*/  FMUL.FTZ R209, R182, R145 ;  /* 0x00000091b6d17220 */ /* 0x000fe20000410000 */
[----:B------:R-:W-:Y:S01]  /*1450*/  FMUL.FTZ R145, R72, R159 ;  /* 0x0000009f48917220 */ /* 0x000fe20000410000 */
[----:B------:R-:W-:Y:S01]  /*1460*/  PRMT R173, R174, 0x7632, R173 ;  /* 0x00007632aead7816 */ /* 0x000fe200000000ad */
[----:B------:R-:W-:Y:S01]  /*1470*/  FADD.FTZ R144, -R201, R154 ;  /* 0x0000009ac9907221 */ /* 0x000fe20000010100 */
[----:B------:R-:W-:Y:S01]  /*1480*/  PRMT R174, R175, 0x7632, R174 ;  /* 0x00007632afae7816 */ /* 0x000fe200000000ae */
[C---:B------:R-:W-:Y:S01]  /*1490*/  FADD.FTZ R149, -R201.reuse, R149 ;  /* 0x00000095c9957221 */ /* 0x040fe20000010100 */
[C---:B------:R-:W-:Y:S01]  /*14a0*/  PRMT R175, R176.reuse, 0x7632, R175 ;  /* 0x00007632b0af7816 */ /* 0x040fe200000000af */
[C---:B------:R-:W-:Y:S01]  /*14b0*/  FADD.FTZ R151, -R201.reuse, R151 ;  /* 0x00000097c9977221 */ /* 0x040fe20000010100 */
[----:B------:R-:W-:Y:S01]  /*14c0*/  SHF.L.U32 R154, R176, 0x10, RZ ;  /* 0x00000010b09a7819 */ /* 0x000fe200000006ff */
[----:B------:R-:W-:Y:S01]  /*14d0*/  FMUL.FTZ R176, R182, R199 ;  /* 0x000000c7b6b07220 */ /* 0x000fe20000410000 */
[----:B------:R-:W-:Y:S01]  /*14e0*/  SHF.L.U32 R208, R208, 0x10, RZ ;  /* 0x00000010d0d07819 */ /* 0x000fe200000006ff */
[C---:B------:R-:W-:Y:S01]  /*14f0*/  FADD.FTZ R157, -R201.reuse, R157 ;  /* 0x0000009dc99d7221 */ /* 0x040fe20000010100 */
[----:B------:R-:W-:Y:S01]  /*1500*/  FADD.FTZ R158, -R201, R158 ;  /* 0x0000009ec99e7221 */ /* 0x000fe20000010100 */
[C---:B------:R-:W-:Y:S01]  /*1510*/  FMUL.FTZ R231, R182.reuse, R231 ;  /* 0x000000e7b6e77220 */ /* 0x040fe20000410000 */
[----:B------:R-:W-:Y:S01]  /*1520*/  PRMT R201, R169, 0x7632, R201 ;  /* 0x00007632a9c97816 */ /* 0x000fe200000000c9 */
[----:B------:R-:W-:Y:S01]  /*1530*/  FMUL.FTZ R197, R182, R150 ;  /* 0x00000096b6c57220 */ /* 0x000fe20000410000 */
        /* <DEDUP_REMOVED lines=9> */
[-C--:B------:R-:W-:Y:S01]  /*15d0*/  FFMA.FTZ R217, R197, R165.reuse, R217 ;  /* 0x000000a5c5d97223 */ /* 0x080fe200000100d9 */
[----:B------:R-:W-:Y:S01]  /*15e0*/  FMUL.FTZ R199, R78, R165 ;  /* 0x000000a54ec77220 */ /* 0x000fe20000410000 */
[C---:B------:R-:W-:Y:S01]  /*15f0*/  FMUL.FTZ R201, R182.reuse, R151 ;  /* 0x00000097b6c97220 */ /* 0x040fe20000410000 */
[C---:B------:R-:W-:Y:S01]  /*1600*/  FMUL.FTZ R151, R182.reuse, R134 ;  /* 0x00000086b6977220 */ /* 0x040fe20000410000 */
[----:B------:R-:W-:Y:S01]  /*1610*/  SHF.L.U32 R165, R173, 0x10, RZ ;  /* 0x00000010ada57819 */ /* 0x000fe200000006ff */
[----:B------:R-:W-:Y:S01]  /*1620*/  FMUL.FTZ R173, R182, R157 ;  /* 0x0000009db6ad7220 */ /* 0x000fe20000410000 */
[----:B------:R-:W-:Y:S01]  /*1630*/  SHF.L.U32 R157, R138, 0x10, RZ ;  /* 0x000000108a9d7819 */ /* 0x000fe200000006ff */
[----:B------:R-:W5:Y:S04]  /*1640*/  LDG.E.64 R188, desc[UR4][R188.64] ;  /* 0x00000004bcbc7981 */ /* 0x000f68000c1e1b00 */
[----:B------:R-:W5:Y:S04]  /*1650*/  LDG.E.64 R186, desc[UR4][R186.64] ;  /* 0x00000004baba7981 */ /* 0x000f68000c1e1b00 */
[----:B------:R-:W5:Y:S01]  /*1660*/  LDG.E.64 R184, desc[UR4][R184.64] ;  /* 0x00000004b8b87981 */ /* 0x000f62000c1e1b00 */
[----:B---3--:R-:W-:Y:S01]  /*1670*/  FADD.FTZ R139, R166, R139 ;  /* 0x0000008ba68b7221 */ /* 0x008fe20000010000 */
[----:B--2---:R-:W-:Y:S01]  /*1680*/  FADD.FTZ R204, R159, R204 ;  /* 0x000000cc9fcc7221 */ /* 0x004fe20000010000 */
[----:B------:R-:W-:-:S04]  /*1690*/  FADD.FTZ R136, R172, R136 ;  /* 0x00000088ac887221 */ /* 0x000fc80000010000 */
[----:B------:R-:W-:Y:S04]  /*16a0*/  STL [R1], R204 ;  /* 0x000000cc01007387 */ /* 0x000fe80000100800 */
[----:B------:R0:W-:Y:S01]  /*16b0*/  STL [R1+0x8], R139 ;  /* 0x0000088b01007387 */ /* 0x0001e20000100800 */
[----:B------:R-:W-:Y:S01]  /*16c0*/  FADD.FTZ R133, R168, R133 ;  /* 0x00000085a8857221 */ /* 0x000fe20000010000 */
[----:B0-----:R-:W-:Y:S02]  /*16d0*/  MOV R139, R137 ;  /* 0x00000089008b7202 */ /* 0x001fe40000000f00 */
[----:B------:R-:W-:Y:S01]  /*16e0*/  MOV R137, R135 ;  /* 0x0000008700897202 */ /* 0x000fe20000000f00 */
[----:B------:R0:W-:Y:S03]  /*16f0*/  STL [R1+0x10], R136 ;  /* 0x0000108801007387 */ /* 0x0001e60000100800 */
[----:B------:R-:W-:Y:S01]  /*1700*/  SHF.L.U32 R159, R137, 0x10, RZ ;  /* 0x00000010899f7819 */ /* 0x000fe200000006ff */
[----:B------:R1:W-:Y:S04]  /*1710*/  STL [R1+0x18], R133 ;  /* 0x0000188501007387 */ /* 0x0003e80000100800 */
[----:B------:R-:W2:Y:S01]  /*1720*/  LDL.LU R137, [R1+0x4] ;  /* 0x0000040001897983 */ /* 0x000ea20000300800 */
[----:B------:R-:W-:-:S03]  /*1730*/  SHF.L.U32 R134, R139, 0x10, RZ ;  /* 0x000000108b867819 */ /* 0x000fc600000006ff */
[----:B------:R-:W3:Y:S04]  /*1740*/  LDL.LU R139, [R1+0xc] ;  /* 0x00000c00018b7983 */ /* 0x000ee80000300800 */
[----:B------:R-:W4:Y:S01]  /*1750*/  LDL.LU R138, [R1+0x14] ;  /* 0x00001400018a7983 */ /* 0x000f220000300800 */
[----:B0-----:R-:W-:Y:S01]  /*1760*/  FADD.FTZ R136, RZ, R171 ;  /* 0x000000abff887221 */ /* 0x001fe20000010000 */
        /* <DEDUP_REMOVED lines=38> */
[----:B------:R-:W-:-:S02]  /*19d0*/  SHF.L.U32 R163, R163, 0x10, RZ ;  /* 0x00000010a3a37819 */ /* 0x000fc400000006ff */
[----:B------:R-:W-:Y:S01]  /*19e0*/  FADD.FTZ R136, R136, R208 ;  /* 0x000000d088887221 */ /* 0x000fe20000010000 */
[----:B------:R-:W-:Y:S01]  /*19f0*/  FFMA.FTZ R135, R205, R208, R135 ;  /* 0x000000d0cd877223 */ /* 0x000fe20000010087 */
[----:B------:R-:W-:Y:S01]  /*1a00*/  FMUL.FTZ R200, R182, R149 ;  /* 0x00000095b6c87220 */ /* 0x000fe20000410000 */
[----:B------:R-:W-:Y:S01]  /*1a10*/  SHF.L.U32 R149, R202, 0x10, RZ ;  /* 0x00000010ca957819 */ /* 0x000fe200000006ff */
[----:B------:R-:W-:Y:S01]  /*1a20*/  FMUL.FTZ R202, R77, R163 ;  /* 0x000000a34dca7220 */ /* 0x000fe20000410000 */
[----:B------:R-:W-:Y:S01]  /*1a30*/  FADD.FTZ R136, R136, R198 ;  /* 0x000000c688887221 */ /* 0x000fe20000010000 */
[----:B------:R-:W-:Y:S01]  /*1a40*/  FFMA.FTZ R135, R196, R198, R135 ;  /* 0x000000c6c4877223 */ /* 0x000fe20000010087 */
[----:B------:R-:W-:Y:S02]  /*1a50*/  SHF.L.U32 R161, R161, 0x10, RZ ;  /* 0x00000010a1a17819 */ /* 0x000fe400000006ff */
[----:B------:R-:W-:Y:S01]  /*1a60*/  FADD.FTZ R136, R136, R202 ;  /* 0x000000ca88887221 */ /* 0x000fe20000010000 */
[----:B------:R-:W-:Y:S01]  /*1a70*/  FFMA.FTZ R135, R200, R202, R135 ;  /* 0x000000cac8877223 */ /* 0x000fe20000010087 */
[----:B------:R-:W-:Y:S01]  /*1a80*/  SHF.L.U32 R150, R203, 0x10, RZ ;  /* 0x00000010cb967819 */ /* 0x000fe200000006ff */
        /* <DEDUP_REMOVED lines=13> */
[----:B------:R-:W-:Y:S01]  /*1b60*/  FMUL.FTZ R166, R74, R166 ;  /* 0x000000a64aa67220 */ /* 0x000fe20000410000 */
[----:B------:R-:W-:Y:S01]  /*1b70*/  FADD.FTZ R136, R136, R150 ;  /* 0x0000009688887221 */ /* 0x000fe20000010000 */
[----:B------:R-:W-:Y:S01]  /*1b80*/  FFMA.FTZ R135, R151, R150, R135 ;  /* 0x0000009697877223 */ /* 0x000fe20000010087 */
[----:B------:R-:W-:Y:S01]  /*1b90*/  FMUL.FTZ R147, R182, R147 ;  /* 0x00000093b6937220 */ /* 0x000fe20000410000 */
[----:B------:R-:W-:Y:S01]  /*1ba0*/  FFMA.FTZ R220, R148, R149, R220 ;  /* 0x0000009594dc7223 */ /* 0x000fe200000100dc */
[----:B------:R-:W-:Y:S01]  /*1bb0*/  SHF.L.U32 R174, R174, 0x10, RZ ;  /* 0x00000010aeae7819 */ /* 0x000fe200000006ff */
[----:B------:R-:W-:Y:S01]  /*1bc0*/  FMUL.FTZ R140, R182, R140 ;  /* 0x0000008cb68c7220 */ /* 0x000fe20000410000 */
[-C--:B------:R-:W-:Y:S01]  /*1bd0*/  FFMA.FTZ R223, R147, R172.reuse, R223 ;  /* 0x000000ac93df7223 */ /* 0x080fe200000100df */
[----:B------:R-:W-:Y:S01]  /*1be0*/  FMUL.FTZ R172, R68, R172 ;  /* 0x000000ac44ac7220 */ /* 0x000fe20000410000 */
[----:B------:R-:W-:Y:S01]  /*1bf0*/  FADD.FTZ R247, R169, R247 ;  /* 0x000000f7a9f77221 */ /* 0x000fe20000010000 */
[----:B------:R-:W-:Y:S01]  /*1c00*/  FFMA.FTZ R213, R211, R169, R213 ;  /* 0x000000a9d3d57223 */ /* 0x000fe200000100d5 */
[----:B------:R-:W-:Y:S01]  /*1c10*/  FMUL.FTZ R169, R182, R158 ;  /* 0x0000009eb6a97220 */ /* 0x000fe20000410000 */
[----:B------:R-:W-:Y:S01]  /*1c20*/  FFMA.FTZ R222, R173, R165, R222 ;  /* 0x000000a5adde7223 */ /* 0x000fe200000100de */
[----:B------:R-:W-:Y:S01]  /*1c30*/  FADD.FTZ R3, R132, R3 ;  /* 0x0000000384037221 */ /* 0x000fe20000010000 */
[-C--:B------:R-:W-:Y:S01]  /*1c40*/  FFMA.FTZ R11, R140, R132.reuse, R11 ;  /* 0x000000848c0b7223 */ /* 0x080fe2000001000b */
[----:B------:R-:W-:Y:S01]  /*1c50*/  FMUL.FTZ R158, R62, R132 ;  /* 0x000000843e9e7220 */ /* 0x000fe20000410000 */
[-C--:B------:R-:W-:Y:S01]  /*1c60*/  FFMA.FTZ R225, R169, R168.reuse, R225 ;  /* 0x000000a8a9e17223 */ /* 0x080fe200000100e1 */
[----:B------:R-:W-:Y:S01]  /*1c70*/  FMUL.FTZ R168, R70, R168 ;  /* 0x000000a846a87220 */ /* 0x000fe20000410000 */
[C---:B------:R-:W-:Y:S01]  /*1c80*/  FMUL.FTZ R155, R182.reuse, R155 ;  /* 0x0000009bb69b7220 */ /* 0x040fe20000410000 */
[----:B------:R-:W-:Y:S01]  /*1c90*/  FFMA.FTZ R20, R209, R167, R20 ;  /* 0x000000a7d1147223 */ /* 0x000fe20000010014 */
[----:B------:R-:W-:Y:S01]  /*1ca0*/  FADD.FTZ R244, R167, R244 ;  /* 0x000000f4a7f47221 */ /* 0x000fe20000010000 */
[----:B------:R-:W-:Y:S01]  /*1cb0*/  FMUL.FTZ R167, R71, R174 ;  /* 0x000000ae47a77220 */ /* 0x000fe20000410000 */
[C---:B------:R-:W-:Y:S01]  /*1cc0*/  FMUL.FTZ R146, R182.reuse, R146 ;  /* 0x00000092b6927220 */ /* 0x040fe20000410000 */
[----:B-1----:R-:W-:Y:S01]  /*1cd0*/  SHF.L.U32 R133, R175, 0x10, RZ ;  /* 0x00000010af857819 */ /* 0x002fe200000006ff */
[----:B------:R-:W-:Y:S01]  /*1ce0*/  FMUL.FTZ R143, R182, R143 ;  /* 0x0000008fb68f7220 */ /* 0x000fe20000410000 */
[----:B------:R-:W-:Y:S01]  /*1cf0*/  FADD.FTZ R9, R154, R9 ;  /* 0x000000099a097221 */ /* 0x000fe20000010000 */
[-C--:B------:R-:W-:Y:S01]  /*1d00*/  FFMA.FTZ R17, R155, R154.reuse, R17 ;  /* 0x0000009a9b117223 */ /* 0x080fe20000010011 */
        /* <DEDUP_REMOVED lines=19> */
[----:B------:R-:W-:-:S02]  /*1e40*/  FADD.FTZ R6, R159, R6 ;  /* 0x000000069f067221 */ /* 0x000fc40000010000 */
[-C--:B------:R-:W-:Y:S01]  /*1e50*/  FFMA.FTZ R14, R142, R159.reuse, R14 ;  /* 0x0000009f8e0e7223 */ /* 0x080fe2000001000e */
[----:B------:R-:W-:Y:S01]  /*1e60*/  FMUL.FTZ R159, R61, R159 ;  /* 0x0000009f3d9f7220 */ /* 0x000fe20000410000 */
[----:B------:R-:W-:Y:S01]  /*1e70*/  FFMA.FTZ R16, R153, R134, R16 ;  /* 0x0000008699107223 */ /* 0x000fe20000010010 */
[----:B------:R-:W-:Y:S01]  /*1e80*/  FADD.FTZ R8, R134, R8 ;  /* 0x0000000886087221 */ /* 0x000fe20000010000 */
[----:B------:R-:W-:Y:S01]  /*1e90*/  FMUL.FTZ R152, R182, R152 ;  /* 0x00000098b6987220 */ /* 0x000fe20000410000 */
[----:B------:R-:W-:Y:S01]  /*1ea0*/  FADD.FTZ R4, R157, R4 ;  /* 0x000000049d047221 */ /* 0x000fe20000010000 */
[----:B------:R-:W-:Y:S02]  /*1eb0*/  UMOV UR6, 0xffffffff ;  /* 0xffffffff00067882 */ /* 0x000fe40000000000 */
[-C--:B------:R-:W-:Y:S01]  /*1ec0*/  FFMA.FTZ R12, R152, R157.reuse, R12 ;  /* 0x0000009d980c7223 */ /* 0x080fe2000001000c */
[----:B------:R-:W-:Y:S01]  /*1ed0*/  FMUL.FTZ R157, R63, R157 ;  /* 0x0000009d3f9d7220 */ /* 0x000fe20000410000 */
[----:B------:R-:W-:Y:S01]  /*1ee0*/  FFMA.FTZ R224, R146, R174, R224 ;  /* 0x000000ae92e07223 */ /* 0x000fe200000100e0 */
[----:B--2---:R-:W-:Y:S01]  /*1ef0*/  FADD.FTZ R137, R149, R137 ;  /* 0x0000008995897221 */ /* 0x004fe20000010000 */
[----:B------:R-:W-:-:S04]  /*1f00*/  FMUL.FTZ R149, R75, R149 ;  /* 0x000000954b957220 */ /* 0x000fc80000410000 */
[----:B------:R0:W-:Y:S01]  /*1f10*/  STL [R1+0x4], R137 ;  /* 0x0000048901007387 */ /* 0x0001e20000100800 */
[----:B---3--:R-:W-:Y:S01]  /*1f20*/  FADD.FTZ R139, R165, R139 ;  /* 0x0000008ba58b7221 */ /* 0x008fe20000010000 */
[----:B------:R-:W-:Y:S01]  /*1f30*/  FMUL.FTZ R165, R69, R165 ;  /* 0x000000a545a57220 */ /* 0x000fe20000410000 */
[----:B----4-:R-:W-:Y:S01]  /*1f40*/  FADD.FTZ R138, R174, R138 ;  /* 0x0000008aae8a7221 */ /* 0x010fe20000010000 */
[----:B0-----:R-:W-:Y:S01]  /*1f50*/  FADD.FTZ R137, R136, R166 ;  /* 0x000000a688897221 */ /* 0x001fe20000010000 */
[----:B------:R-:W-:-:S03]  /*1f60*/  FFMA.FTZ R136, R144, R166, R135 ;  /* 0x000000a690887223 */ /* 0x000fc60000010087 */
[----:B------:R-:W-:Y:S01]  /*1f70*/  FADD.FTZ R135, R137, R149 ;  /* 0x0000009589877221 */ /* 0x000fe20000010000 */
[----:B------:R-:W-:-:S03]  /*1f80*/  FFMA.FTZ R136, R148, R149, R136 ;  /* 0x0000009594887223 */ /* 0x000fc60000010088 */
[----:B------:R-:W-:Y:S01]  /*1f90*/  FADD.FTZ R135, R135, R172 ;  /* 0x000000ac87877221 */ /* 0x000fe20000010000 */
[----:B------:R-:W-:Y:S01]  /*1fa0*/  FFMA.FTZ R132, R147, R172, R136 ;  /* 0x000000ac93847223 */ /* 0x000fe20000010088 */
[----:B------:R-:W-:Y:S02]  /*1fb0*/  STL [R1+0xc], R139 ;  /* 0x00000c8b01007387 */ /* 0x000fe40000100800 */
[----:B------:R-:W-:Y:S01]  /*1fc0*/  FADD.FTZ R135, R135, R165 ;  /* 0x000000a587877221 */ /* 0x000fe20000010000 */
[----:B------:R-:W-:Y:S01]  /*1fd0*/  FFMA.FTZ R132, R173, R165, R132 ;  /* 0x000000a5ad847223 */ /* 0x000fe20000010084 */
[----:B------:R0:W-:Y:S02]  /*1fe0*/  STL [R1+0x14], R138 ;  /* 0x0000148a01007387 */ /* 0x0001e40000100800 */
[----:B------:R-:W-:Y:S01]  /*1ff0*/  FADD.FTZ R135, R135, R168 ;  /* 0x000000a887877221 */ /* 0x000fe20000010000 */
[----:B------:R-:W-:Y:S01]  /*2000*/  FFMA.FTZ R132, R169, R168, R132 ;  /* 0x000000a8a9847223 */ /* 0x000fe20000010084 */
[----:B0-----:R-:W0:Y:S02]  /*2010*/  S2R R138, SR_TID.X ;  /* 0x00000000008a7919 */ /* 0x001e240000002100 */
        /* <DEDUP_REMOVED lines=15> */
[----:B0-----:R-:W-:Y:S01]  /*2110*/  SHF.R.U32.HI R175, RZ, 0x5, R138 ;  /* 0x00000005ffaf7819 */ /* 0x001fe2000001168a */
[----:B------:R-:W-:-:S03]  /*2120*/  FFMA.FTZ R133, R140, R158, R133 ;  /* 0x0000009e8c857223 */ /* 0x000fc60000010085 */
[----:B------:R-:W-:Y:S01]  /*2130*/  LOP3.LUT R134, R175, 0x7fffff8, RZ, 0xc0, !PT ;  /* 0x07fffff8af867812 */ /* 0x000fe200078ec0ff */
[----:B------:R-:W-:Y:S01]  /*2140*/  FADD.FTZ R132, R132, R157 ;  /* 0x0000009d84847221 */ /* 0x000fe20000010000 */
[----:B------:R-:W-:Y:S02]  /*2150*/  FFMA.FTZ R133, R152, R157, R133 ;  /* 0x0000009d98857223 */ /* 0x000fe40000010085 */
        /* <DEDUP_REMOVED lines=20> */
.L_x_6594:
        /* <DEDUP_REMOVED lines=8> */
[----:B------:R-:W-:-:S02]  /*2320*/  ISETP.NE.U32.AND P2, PT, R194, RZ, PT ;  /* 0x000000ffc200720c */ /* 0x000fc40003f45070 */
[----:B--2---:R-:W-:-:S04]  /*2330*/  LEA R136, R139, R136, 0x18 ;  /* 0x000000888b887211 */ /* 0x004fc800078ec0ff */
        /* <DEDUP_REMOVED lines=27> */
[----:B------:R-:W-:Y:S01]  /*24f0*/  FMUL.FTZ R174, R139, UR12 ;  /* 0x0000000c8bae7c20 */ /* 0x000fe20008410000 */
[----:B------:R-:W-:Y:S02]  /*2500*/  ISETP.NE.AND.EX P2, PT, R195, RZ, PT, P2 ;  /* 0x000000ffc300720c */ /* 0x000fe40003f45320 */
[----:B------:R-:W-:Y:S02]  /*2510*/  ISETP.NE.U32.AND P1, PT, RZ, UR14, PT ;  /* 0x0000000eff007c0c */ /* 0x000fe4000bf25070 */
[----:B------:R-:W-:-:S02]  /*2520*/  FSEL R175, R138, RZ, !P3 ;  /* 0x000000ff8aaf7208 */ /* 0x000fc40005800000 */
[----:B------:R-:W-:-:S03]  /*2530*/  ISETP.NE.AND.EX P1, PT, RZ, UR15, PT, P1 ;  /* 0x0000000fff007c0c */ /* 0x000fc6000bf25310 */
[-CC-:B------:R-:W-:Y:S01]  /*2540*/  FFMA.FTZ R232, R232, R174.reuse, R175.reuse ;  /* 0x000000aee8e87223 */ /* 0x180fe200000100af */
[-CC-:B------:R-:W-:Y:S01]  /*2550*/  FFMA.FTZ R136, R170, R174.reuse, R175.reuse ;  /* 0x000000aeaa887223 */ /* 0x180fe200000100af */
[-CC-:B------:R-:W-:Y:S02]  /*2560*/  FFMA.FTZ R231, R231, R174.reuse, R175.reuse ;  /* 0x000000aee7e77223 */ /* 0x180fe400000100af */
[----:B------:R-:W-:Y:S01]  /*2570*/  FADD.FTZ R195, R234, -R232 ;  /* 0x800000e8eac37221 */ /* 0x000fe20000010000 */
[----:B------:R-:W-:Y:S01]  /*2580*/  FADD.FTZ R136, R171, -R136 ;  /* 0x80000088ab887221 */ /* 0x000fe20000010000 */
[----:B------:R-:W3:Y:S01]  /*2590*/  LDL.LU R234, [R1+0x20] ;  /* 0x0000200001ea7983 */ /* 0x000ee20000300800 */
[----:B------:R-:W-:Y:S01]  /*25a0*/  FFMA.FTZ R194, R233, R174, R175 ;  /* 0x000000aee9c27223 */ /* 0x000fe200000100af */
[----:B------:R-:W-:Y:S02]  /*25b0*/  FADD.FTZ R235, R235, -R231 ;  /* 0x800000e7ebeb7221 */ /* 0x000fe40000010000 */
[----:B------:R-:W0:Y:S01]  /*25c0*/  @P1 LDC.64 R170, c[0x0][0x308] ;  /* 0x0000c200ffaa1b82 */ /* 0x000e220000000a00 */
        /* <DEDUP_REMOVED lines=12> */
[----:B------:R-:W-:Y:S02]  /*2690*/  SEL R137, R232, R125, P3 ;  /* 0x0000007de8897207 */ /* 0x000fe40001800000 */
[----:B------:R-:W-:Y:S02]  /*26a0*/  SEL R138, R195, R126, P3 ;  /* 0x0000007ec38a7207 */ /* 0x000fe40001800000 */
[----:B------:R-:W-:Y:S01]  /*26b0*/  SEL R139, R194, R127, P3 ;  /* 0x0000007fc28b7207 */ /* 0x000fe20001800000 */
[----:B0-----:R-:W-:-:S05]  /*26c0*/  @P1 IMAD.WIDE.U32 R170, R193, 0x20, R170 ;  /* 0x00000020c1aa1825 */ /* 0x001fca00078e00aa */
[----:B------:R0:W-:Y:S01]  /*26d0*/  @P1 STG.E.128 desc[UR4][R170.64], R136 ;  /* 0x00000088aa001986 */ /* 0x0001e2000c101d04 */
[----:B------:R-:W-:Y:S02]  /*26e0*/  LOP3.LUT P5, RZ, R190, 0xff00, RZ, 0xc0, !PT ;  /* 0x0000ff00beff7812 */ /* 0x000fe400078ac0ff */
[----:B0-----:R-:W-:-:S04]  /*26f0*/  MOV R136, R190 ;  /* 0x000000be00887202 */ /* 0x001fc80000000f00 */
[----:B------:R-:W-:Y:S01]  /*2700*/  LOP3.LUT P6, RZ, R136, 0xff, RZ, 0xc0, !PT ;  /* 0x000000ff88ff7812 */ /* 0x000fe200078cc0ff */
[----:B------:R-:W-:Y:S01]  /*2710*/  FMUL.FTZ R137, R231, R2 ;  /* 0x00000002e7897220 */ /* 0x000fe20000410000 */
[----:B------:R-:W-:-:S03]  /*2720*/  HFMA2.MMA R138, -RZ, RZ, 0, 0 ;  /* 0x00000000ff8a7435 */ /* 0x000fc600000001ff */
[----:B------:R-:W-:Y:S01]  /*2730*/  FMUL.FTZ R137, R137, UR13 ;  /* 0x0000000d89897c20 */ /* 0x000fe20008410000 */
[----:B------:R-:W-:-:S04]  /*2740*/  FFMA.FTZ R176, R176, R174, R175 ;  /* 0x000000aeb0b07223 */ /* 0x000fc800000100af */
[----:B------:R-:W-:Y:S01]  /*2750*/  FADD.FTZ R228, R228, -R176 ;  /* 0x800000b0e4e47221 */ /* 0x000fe20000010000 */
[----:B------:R-:W-:Y:S01]  /*2760*/  MOV R176, RZ ;  /* 0x000000ff00b07202 */ /* 0x000fe20000000f00 */
[----:B------:R-:W-:Y:S01]  /*2770*/  FMUL.FTZ R195, R195, R2 ;  /* 0x00000002c3c37220 */ /* 0x000fe20000410000 */
[-CC-:B------:R-:W-:Y:S01]  /*2780*/  FFMA.FTZ R179, R179, R174.reuse, R175.reuse ;  /* 0x000000aeb3b37223 */ /* 0x180fe200000100af */
[----:B------:R-:W-:-:S04]  /*2790*/  FFMA.FTZ R229, R229, R174, R175 ;  /* 0x000000aee5e57223 */ /* 0x000fc800000100af */
[----:B------:R-:W-:-:S04]  /*27a0*/  FADD.FTZ R230, R230, -R229 ;  /* 0x800000e5e6e67221 */ /* 0x000fc80000010000 */
[----:B------:R-:W-:-:S04]  /*27b0*/  FMUL.FTZ R230, R182, R230 ;  /* 0x000000e6b6e67220 */ /* 0x000fc80000410000 */
[----:B------:R-:W-:Y:S01]  /*27c0*/  @P2 FADD.FTZ R230, R97, R230 ;  /* 0x000000e661e62221 */ /* 0x000fe20000010000 */
[C---:B--2---:R-:W-:Y:S02]  /*27d0*/  @P6 SHF.L.U32 R136, R132.reuse, 0x10, RZ ;  /* 0x0000001084886819 */ /* 0x044fe400000006ff */
[----:B------:R-:W-:-:S03]  /*27e0*/  @P5 PRMT R132, R132, 0x7632, R132 ;  /* 0x0000763284845816 */ /* 0x000fc60000000084 */
[----:B------:R-:W-:Y:S01]  /*27f0*/  @P6 FMUL.FTZ R138, R137, R136 ;  /* 0x00000088898a6220 */ /* 0x000fe20000410000 */
[----:B------:R-:W-:Y:S01]  /*2800*/  FMUL.FTZ R136, R232, R2 ;  /* 0x00000002e8887220 */ /* 0x000fe20000410000 */
[----:B------:R-:W-:Y:S01]  /*2810*/  @P5 SHF.L.U32 R132, R132, 0x10, RZ ;  /* 0x0000001084845819 */ /* 0x000fe200000006ff */
[----:B------:R-:W-:Y:S02]  /*2820*/  FMUL.FTZ R137, R56, R137 ;  /* 0x0000008938897220 */ /* 0x000fe40000410000 */
[----:B------:R-:W-:-:S04]  /*2830*/  FMUL.FTZ R136, R136, UR13 ;  /* 0x0000000d88887c20 */ /* 0x000fc80008410000 */
[----:B------:R-:W-:Y:S01]  /*2840*/  @P5 FMUL.FTZ R176, R136, R132 ;  /* 0x0000008488b05220 */ /* 0x000fe20000410000 */
[----:B------:R-:W-:Y:S01]  /*2850*/  FSEL R132, R137, RZ, P6 ;  /* 0x000000ff89847208 */ /* 0x000fe20003000000 */
[----:B------:R-:W-:Y:S01]  /*2860*/  FFMA.FTZ R137, R177, R174, R175 ;  /* 0x000000aeb1897223 */ /* 0x000fe200000100af */
[----:B------:R-:W-:Y:S01]  /*2870*/  FMUL.FTZ R139, R57, R136 ;  /* 0x00000088398b7220 */ /* 0x000fe20000410000 */
[C---:B------:R-:W-:Y:S02]  /*2880*/  LOP3.LUT P6, RZ, R190.reuse, 0xff0000, RZ, 0xc0, !PT ;  /* 0x00ff0000beff7812 */ /* 0x040fe400078cc0ff */
[----:B------:R-:W-:Y:S02]  /*2890*/  FADD.FTZ R137, R227, -R137 ;  /* 0x80000089e3897221 */ /* 0x000fe40000010000 */
[----:B------:R-:W-:Y:S02]  /*28a0*/  FSEL R227, R139, RZ, P5 ;  /* 0x000000ff8be37208 */ /* 0x000fe40002800000 */
[----:B------:R-:W-:Y:S01]  /*28b0*/  LOP3.LUT P5, RZ, R190, 0xff000000, RZ, 0xc0, !PT ;  /* 0xff000000beff7812 */ /* 0x000fe200078ac0ff */
[----:B------:R-:W-:Y:S01]  /*28c0*/  HFMA2.MMA R177, -RZ, RZ, 0, 0 ;  /* 0x00000000ffb17435 */ /* 0x000fe200000001ff */
[----:B---3--:R-:W-:Y:S01]  /*28d0*/  FADD.FTZ R234, R138, R234 ;  /* 0x000000ea8aea7221 */ /* 0x008fe20000010000 */
[----:B------:R-:W-:-:S04]  /*28e0*/  FMUL.FTZ R138, R195, UR13 ;  /* 0x0000000dc38a7c20 */ /* 0x000fc80008410000 */
[----:B------:R-:W-:-:S05]  /*28f0*/  @P6 SHF.L.U32 R139, R133, 0x10, RZ ;  /* 0x00000010858b6819 */ /* 0x000fca00000006ff */
[----:B------:R-:W-:Y:S01]  /*2900*/  @P6 FMUL.FTZ R177, R138, R139 ;  /* 0x0000008b8ab16220 */ /* 0x000fe20000410000 */
[----:B------:R-:W-:Y:S01]  /*2910*/  @P5 PRMT R133, R133, 0x7632, R133 ;  /* 0x0000763285855816 */ /* 0x000fe20000000085 */
[----:B------:R-:W-:Y:S01]  /*2920*/  FMUL.FTZ R139, R194, R2 ;  /* 0x00000002c28b7220 */ /* 0x000fe20000410000 */
[----:B------:R-:W-:Y:S02]  /*2930*/  FMUL.FTZ R138, R58, R138 ;  /* 0x0000008a3a8a7220 */ /* 0x000fe40000410000 */
[----:B------:R-:W-:Y:S01]  /*2940*/  @P5 SHF.L.U32 R133, R133, 0x10, RZ ;  /* 0x0000001085855819 */ /* 0x000fe200000006ff */
[----:B------:R-:W-:Y:S01]  /*2950*/  FMUL.FTZ R139, R139, UR13 ;  /* 0x0000000d8b8b7c20 */ /* 0x000fe20008410000 */
[----:B------:R-:W-:Y:S01]  /*2960*/  FADD.FTZ R136, R178, -R179 ;  /* 0x800000b3b2887221 */ /* 0x000fe20000010000 */
[----:B------:R-:W-:Y:S02]  /*2970*/  CS2R R178, SRZ ;  /* 0x0000000000b27805 */ /* 0x000fe4000001ff00 */
[----:B------:R-:W-:Y:S01]  /*2980*/  @P5 FMUL.FTZ R178, R139, R133 ;  /* 0x000000858bb25220 */ /* 0x000fe20000410000 */
[----:B------:R-:W-:Y:S01]  /*2990*/  FSEL R133, R138, RZ, P6 ;  /* 0x000000ff8a857208 */ /* 0x000fe20003000000 */
[----:B------:R-:W-:Y:S01]  /*29a0*/  FMUL.FTZ R195, R59, R139 ;  /* 0x0000008b3bc37220 */ /* 0x000fe20000410000 */
[----:B------:R-:W-:Y:S01]  /*29b0*/  LOP3.LUT P6, RZ, R191, 0xff, RZ, 0xc0, !PT ;  /* 0x000000ffbfff7812 */ /* 0x000fe200078cc0ff */
[----:B------:R-:W-:-:S03]  /*29c0*/  FMUL.FTZ R138, R182, R228 ;  /* 0x000000e4b68a7220 */ /* 0x000fc60000410000 */
[----:B------:R-:W-:Y:S01]  /*29d0*/  FSEL R195, R195, RZ, P5 ;  /* 0x000000ffc3c37208 */ /* 0x000fe20002800000 */
[----:B------:R-:W-:Y:S01]  /*29e0*/  @P2 FADD.FTZ R138, R96, R138 ;  /* 0x0000008a608a2221 */ /* 0x000fe20000010000 */
[----:B------:R-:W-:-:S03]  /*29f0*/  LOP3.LUT P5, RZ, R191, 0xff00, RZ, 0xc0, !PT ;  /* 0x0000ff00bfff7812 */ /* 0x000fc600078ac0ff */
[----:B------:R-:W-:-:S04]  /*2a00*/  FMUL.FTZ R194, R138, R2 ;  /* 0x000000028ac27220 */ /* 0x000fc80000410000 */
[----:B------:R-:W-:Y:S01]  /*2a10*/  @P6 SHF.L.U32 R139, R134, 0x10, RZ ;  /* 0x00000010868b6819 */ /* 0x000fe200000006ff */
[----:B------:R-:W-:Y:S01]  /*2a20*/  FMUL.FTZ R194, R194, UR13 ;  /* 0x0000000dc2c27c20 */ /* 0x000fe20008410000 */
[C---:B------:R-:W-:Y:S01]  /*2a30*/  FMUL.FTZ R228, R182.reuse, R136 ;  /* 0x00000088b6e47220 */ /* 0x040fe20000410000 */
[----:B------:R-:W-:Y:S02]  /*2a40*/  FMUL.FTZ R229, R182, R137 ;  /* 0x00000089b6e57220 */ /* 0x000fe40000410000 */
[----:B------:R-:W-:Y:S01]  /*2a50*/  @P6 FMUL.FTZ R179, R194, R139 ;  /* 0x0000008bc2b36220 */ /* 0x000fe20000410000 */
[----:B------:R-:W-:Y:S01]  /*2a60*/  @P5 PRMT R139, R134, 0x7632, R139 ;  /* 0x00007632868b5816 */ /* 0x000fe2000000008b */
[----:B------:R-:W-:Y:S01]  /*2a70*/  FMUL.FTZ R134, R230, R2 ;  /* 0x00000002e6867220 */ /* 0x000fe20000410000 */
[----:B------:R-:W-:Y:S01]  /*2a80*/  @P2 FADD.FTZ R228, R98, R228 ;  /* 0x000000e462e42221 */ /* 0x000fe20000010000 */
[----:B------:R-:W-:Y:S01]  /*2a90*/  @P2 FADD.FTZ R229, R99, R229 ;  /* 0x000000e563e52221 */ /* 0x000fe20000010000 */
[----:B------:R-:W-:Y:S01]  /*2aa0*/  @P5 SHF.L.U32 R139, R139, 0x10, RZ ;  /* 0x000000108b8b5819 */ /* 0x000fe200000006ff */
[----:B------:R-:W-:Y:S01]  /*2ab0*/  FMUL.FTZ R134, R134, UR13 ;  /* 0x0000000d86867c20 */ /* 0x000fe20008410000 */
[----:B------:R-:W-:-:S02]  /*2ac0*/  MOV R190, RZ ;  /* 0x000000ff00be7202 */ /* 0x000fc40000000f00 */
[----:B------:R-:W-:Y:S01]  /*2ad0*/  SEL R136, R138, R128, P3 ;  /* 0x000000808a887207 */ /* 0x000fe20001800000 */
[----:B------:R-:W-:Y:S01]  /*2ae0*/  @P5 FMUL.FTZ R190, R134, R139 ;  /* 0x0000008b86be5220 */ /* 0x000fe20000410000 */
[----:B------:R-:W-:Y:S02]  /*2af0*/  SEL R137, R230, R129, P3 ;  /* 0x00000081e6897207 */ /* 0x000fe40001800000 */
[----:B------:R-:W-:Y:S02]  /*2b00*/  SEL R138, R228, R130, P3 ;  /* 0x00000082e48a7207 */ /* 0x000fe40001800000 */
[----:B------:R-:W-:-:S05]  /*2b10*/  SEL R139, R229, R131, P3 ;  /* 0x00000083e58b7207 */ /* 0x000fca0001800000 */
[----:B------:R0:W-:Y:S01]  /*2b20*/  @P1 STG.E.128 desc[UR4][R170.64+0x10], R136 ;  /* 0x00001088aa001986 */ /* 0x0001e2000c101d04 */
[----:B------:R-:W-:-:S05]  /*2b30*/  FMUL.FTZ R134, R53, R134 ;  /* 0x0000008635867220 */ /* 0x000fca0000410000 */
[----:B------:R-:W-:Y:S01]  /*2b40*/  FSEL R134, R134, RZ, P5 ;  /* 0x000000ff86867208 */ /* 0x000fe20002800000 */
[----:B0-----:R-:W-:Y:S01]  /*2b50*/  FMUL.FTZ R136, R52, R194 ;  /* 0x000000c234887220 */ /* 0x001fe20000410000 */
[----:B------:R-:W-:Y:S01]  /*2b60*/  FMUL.FTZ R137, R228, R2 ;  /* 0x00000002e4897220 */ /* 0x000fe20000410000 */
[----:B------:R-:W0:Y:S03]  /*2b70*/  LDC.64 R170, c[0x0][0x2f8] ;  /* 0x0000be00ffaa7b82 */ /* 0x000e260000000a00 */
[----:B------:R-:W-:Y:S02]  /*2b80*/  FSEL R136, R136, RZ, P6 ;  /* 0x000000ff88887208 */ /* 0x000fe40003000000 */
[C---:B------:R-:W-:Y:S02]  /*2b90*/  LOP3.LUT P6, RZ, R191.reuse, 0xff0000, RZ, 0xc0, !PT ;  /* 0x00ff0000bfff7812 */ /* 0x040fe400078cc0ff */
[----:B------:R-:W-:Y:S01]  /*2ba0*/  LOP3.LUT P5, RZ, R191, 0xff000000, RZ, 0xc0, !PT ;  /* 0xff000000bfff7812 */ /* 0x000fe200078ac0ff */
[----:B------:R-:W-:Y:S01]  /*2bb0*/  HFMA2.MMA R191, -RZ, RZ, 0, 0 ;  /* 0x00000000ffbf7435 */ /* 0x000fe200000001ff */
[----:B------:R-:W-:Y:S01]  /*2bc0*/  FMUL.FTZ R137, R137, UR13 ;  /* 0x0000000d89897c20 */ /* 0x000fe20008410000 */
[----:B------:R1:W-:Y:S01]  /*2bd0*/  STL [R1+0x20], R234 ;  /* 0x000020ea01007387 */ /* 0x0003e20000100800 */
[----:B------:R-:W-:-:S02]  /*2be0*/  MOV R194, RZ ;  /* 0x000000ff00c27202 */ /* 0x000fc40000000f00 */
[----:B------:R-:W-:Y:S01]  /*2bf0*/  F2FP.BF16.F32.PACK_AB R134, R134, R136 ;  /* 0x000000888686723e */ /* 0x000fe200000010ff */
[--C-:B------:R-:W-:Y:S01]  /*2c00*/  FFMA.FTZ R206, R206, R174, R175.reuse ;  /* 0x000000aecece7223 */ /* 0x100fe200000100af */
[----:B------:R-:W-:Y:S01]  /*2c10*/  F2FP.BF16.F32.PACK_AB R132, R227, R132 ;  /* 0x00000084e384723e */ /* 0x000fe200000010ff */
[-CC-:B------:R-:W-:Y:S01]  /*2c20*/  FFMA.FTZ R209, R209, R174.reuse, R175.reuse ;  /* 0x000000aed1d17223 */ /* 0x180fe200000100af */
[----:B------:R-:W-:Y:S02]  /*2c30*/  F2FP.BF16.F32.PACK_AB R133, R195, R133 ;  /* 0x00000085c385723e */ /* 0x000fe400000010ff */
[----:B------:R-:W-:Y:S01]  /*2c40*/  @P6 SHF.L.U32 R138, R135, 0x10, RZ ;  /* 0x00000010878a6819 */ /* 0x000fe200000006ff */
[----:B-1----:R-:W1:Y:S01]  /*2c50*/  LDC.64 R234, c[0x0][0x220] ;  /* 0x00008800ffea7b82 */ /* 0x002e620000000a00 */
[-CC-:B------:R-:W-:Y:S01]  /*2c60*/  FFMA.FTZ R211, R211, R174.reuse, R175.reuse ;  /* 0x000000aed3d37223 */ /* 0x180fe200000100af */
[-CC-:B------:R-:W-:Y:S01]  /*2c70*/  FFMA.FTZ R200, R200, R174.reuse, R175.reuse ;  /* 0x000000aec8c87223 */ /* 0x180fe200000100af */
[--C-:B------:R-:W-:Y:S01]  /*2c80*/  FFMA.FTZ R196, R196, R174, R175.reuse ;  /* 0x000000aec4c47223 */ /* 0x100fe200000100af */
[----:B------:R-:W-:Y:S01]  /*2c90*/  @P6 FMUL.FTZ R191, R137, R138 ;  /* 0x0000008a89bf6220 */ /* 0x000fe20000410000 */
[----:B------:R-:W-:Y:S01]  /*2ca0*/  @P5 PRMT R138, R135, 0x7632, R138 ;  /* 0x00007632878a5816 */ /* 0x000fe2000000008a */
[----:B------:R-:W-:Y:S01]  /*2cb0*/  FMUL.FTZ R135, R229, R2 ;  /* 0x00000002e5877220 */ /* 0x000fe20000410000 */
[-CC-:B------:R-:W-:Y:S01]  /*2cc0*/  FFMA.FTZ R197, R197, R174.reuse, R175.reuse ;  /* 0x000000aec5c57223 */ /* 0x180fe200000100af */
[-CC-:B------:R-:W-:Y:S01]  /*2cd0*/  FFMA.FTZ R201, R201, R174.reuse, R175.reuse ;  /* 0x000000aec9c97223 */ /* 0x180fe200000100af */
[----:B------:R-:W-:Y:S01]  /*2ce0*/  @P5 SHF.L.U32 R138, R138, 0x10, RZ ;  /* 0x000000108a8a5819 */ /* 0x000fe200000006ff */
[----:B------:R-:W-:Y:S01]  /*2cf0*/  FMUL.FTZ R135, R135, UR13 ;  /* 0x0000000d87877c20 */ /* 0x000fe20008410000 */
[----:B------:R-:W-:Y:S01]  /*2d00*/  FMUL.FTZ R137, R54, R137 ;  /* 0x0000008936897220 */ /* 0x000fe20000410000 */
[-CC-:B------:R-:W-:Y:S01]  /*2d10*/  FFMA.FTZ R164, R164, R174.reuse, R175.reuse ;  /* 0x000000aea4a47223 */ /* 0x180fe200000100af */
[----:B------:R-:W-:Y:S01]  /*2d20*/  FFMA.FTZ R169, R169, R174, R175 ;  /* 0x000000aea9a97223 */ /* 0x000fe200000100af */
[----:B------:R-:W-:Y:S01]  /*2d30*/  @P5 FMUL.FTZ R194, R135, R138 ;  /* 0x0000008a87c25220 */ /* 0x000fe20000410000 */
[----:B------:R-:W-:Y:S01]  /*2d40*/  FMUL.FTZ R135, R55, R135 ;  /* 0x0000008737877220 */ /* 0x000fe20000410000 */
[----:B------:R-:W-:Y:S01]  /*2d50*/  FSEL R137, R137, RZ, P6 ;  /* 0x000000ff89897208 */ /* 0x000fe20003000000 */
[----:B------:R-:W2:Y:S03]  /*2d60*/  LDL.LU R236, [R1+0x34] ;  /* 0x0000340001ec7983 */ /* 0x000ea60000300800 */
[----:B------:R-:W-:-:S04]  /*2d70*/  FSEL R135, R135, RZ, P5 ;  /* 0x000000ff87877208 */ /* 0x000fc80002800000 */
[----:B------:R-:W-:Y:S01]  /*2d80*/  F2FP.BF16.F32.PACK_AB R135, R135, R137 ;  /* 0x000000898787723e */ /* 0x000fe200000010ff */
[----:B0-----:R-:W-:Y:S02]  /*2d90*/  IMAD.WIDE.U32 R136, R193, 0x10, R170 ;  /* 0x00000010c1887825 */ /* 0x001fe400078e00aa */
[----:B------:R-:W0:Y:S03]  /*2da0*/  @P1 LDC.64 R170, c[0x0][0x308] ;  /* 0x0000c200ffaa1b82 */ /* 0x000e260000000a00 */
[----:B------:R1:W-:Y:S02]  /*2db0*/  STG.E.128 desc[UR4][R136.64], R132 ;  /* 0x0000008488007986 */ /* 0x0003e4000c101d04 */
[----:B-1----:R-:W-:-:S06]  /*2dc0*/  IMAD.WIDE.U32 R132, R192, 0x10, R234 ;  /* 0x00000010c0847825 */ /* 0x002fcc00078e00ea */
[----:B------:R-:W3:Y:S01]  /*2dd0*/  LDG.E.128 R132, desc[UR4][R132.64] ;  /* 0x0000000484847981 */ /* 0x000ee2000c1e1d00 */
        /* <DEDUP_REMOVED lines=21> */
[----:B0-----:R-:W-:Y:S01]  /*2f30*/  @P1 IMAD.WIDE.U32 R170, R192, 0x20, R170 ;  /* 0x00000020c0aa1825 */ /* 0x001fe200078e00aa */
[----:B------:R-:W-:-:S03]  /*2f40*/  SEL R136, R193, R124, P3 ;  /* 0x0000007cc1887207 */ /* 0x000fc60001800000 */
[----:B------:R-:W-:Y:S01]  /*2f50*/  @P2 FADD.FTZ R197, R104, R197 ;  /* 0x000000c568c52221 */ /* 0x000fe20000010000 */
[----:B------:R-:W-:Y:S01]  /*2f60*/  SEL R137, R195, R125, P3 ;  /* 0x0000007dc3897207 */ /* 0x000fe20001800000 */
[----:B------:R-:W-:Y:S01]  /*2f70*/  @P2 FADD.FTZ R198, R105, R198 ;  /* 0x000000c669c62221 */ /* 0x000fe20000010000 */
[----:B------:R-:W-:Y:S01]  /*2f80*/  SEL R138, R205, R126, P3 ;  /* 0x0000007ecd8a7207 */ /* 0x000fe20001800000 */
[----:B------:R-:W-:Y:S01]  /*2f90*/  @P2 FADD.FTZ R199, R106, R199 ;  /* 0x000000c76ac72221 */ /* 0x000fe20000010000 */
[----:B------:R-:W-:Y:S01]  /*2fa0*/  SEL R139, R204, R127, P3 ;  /* 0x0000007fcc8b7207 */ /* 0x000fe20001800000 */
[----:B------:R-:W-:-:S04]  /*2fb0*/  @P2 FADD.FTZ R200, R107, R200 ;  /* 0x000000c86bc82221 */ /* 0x000fc80000010000 */
[----:B------:R0:W-:Y:S01]  /*2fc0*/  @P1 STG.E.128 desc[UR4][R170.64], R136 ;  /* 0x00000088aa001986 */ /* 0x0001e2000c101d04 */
[----:B------:R-:W-:Y:S02]  /*2fd0*/  LOP3.LUT P6, RZ, R188, 0xff00, RZ, 0xc0, !PT ;  /* 0x0000ff00bcff7812 */ /* 0x000fe400078cc0ff */
[----:B0-----:R-:W-:Y:S02]  /*2fe0*/  SEL R136, R197, R128, P3 ;  /* 0x00000080c5887207 */ /* 0x001fe40001800000 */
[----:B------:R-:W-:Y:S02]  /*2ff0*/  SEL R137, R198, R129, P3 ;  /* 0x00000081c6897207 */ /* 0x000fe40001800000 */
[----:B------:R-:W-:Y:S02]  /*3000*/  SEL R138, R199, R130, P3 ;  /* 0x00000082c78a7207 */ /* 0x000fe40001800000 */
[----:B------:R-:W-:-:S05]  /*3010*/  SEL R139, R200, R131, P3 ;  /* 0x00000083c88b7207 */ /* 0x000fca0001800000 */
[----:B------:R0:W-:Y:S02]  /*3020*/  @P1 STG.E.128 desc[UR4][R170.64+0x10], R136 ;  /* 0x00001088aa001986 */ /* 0x0001e4000c101d04 */
[----:B0-----:R-:W-:-:S04]  /*3030*/  MOV R136, R188 ;  /* 0x000000bc00887202 */ /* 0x001fc80000000f00 */
[----:B------:R-:W-:Y:S01]  /*3040*/  LOP3.LUT P5, RZ, R136, 0xff, RZ, 0xc0, !PT ;  /* 0x000000ff88ff7812 */ /* 0x000fe200078ac0ff */
[----:B------:R-:W-:Y:S01]  /*3050*/  FMUL.FTZ R137, R193, R2 ;  /* 0x00000002c1897220 */ /* 0x000fe20000410000 */
[----:B------:R-:W-:-:S03]  /*3060*/  HFMA2.MMA R193, -RZ, RZ, 0, 0 ;  /* 0x00000000ffc17435 */ /* 0x000fc600000001ff */
[----:B------:R-:W-:Y:S01]  /*3070*/  FMUL.FTZ R137, R137, UR13 ;  /* 0x0000000d89897c20 */ /* 0x000fe20008410000 */
[----:B------:R-:W-:-:S03]  /*3080*/  FMUL.FTZ R195, R195, R2 ;  /* 0x00000002c3c37220 */ /* 0x000fc60000410000 */
[----:B------:R-:W-:Y:S01]  /*3090*/  FMUL.FTZ R138, R48, R137 ;  /* 0x00000089308a7220 */ /* 0x000fe20000410000 */
[----:B------:R-:W-:-:S04]  /*30a0*/  FMUL.FTZ R139, R205, R2 ;  /* 0x00000002cd8b7220 */ /* 0x000fc80000410000 */
[----:B------:R-:W-:Y:S01]  /*30b0*/  FMUL.FTZ R139, R139, UR13 ;  /* 0x0000000d8b8b7c20 */ /* 0x000fe20008410000 */
[----:B------:R-:W-:Y:S01]  /*30c0*/  MOV R196, RZ ;  /* 0x000000ff00c47202 */ /* 0x000fe20000000f00 */
[----:B------:R-:W-:Y:S01]  /*30d0*/  FMUL.FTZ R171, R198, R2 ;  /* 0x00000002c6ab7220 */ /* 0x000fe20000410000 */
[----:B------:R-:W-:-:S03]  /*30e0*/  MOV R198, RZ ;  /* 0x000000ff00c67202 */ /* 0x000fc60000000f00 */
[----:B------:R-:W-:Y:S01]  /*30f0*/  FMUL.FTZ R171, R171, UR13 ;  /* 0x0000000dabab7c20 */ /* 0x000fe20008410000 */
[C---:B---3--:R-:W-:Y:S02]  /*3100*/  @P5 SHF.L.U32 R136, R132.reuse, 0x10, RZ ;  /* 0x0000001084885819 */ /* 0x048fe400000006ff */
[----:B------:R-:W-:-:S03]  /*3110*/  @P6 PRMT R132, R132, 0x7632, R132 ;  /* 0x0000763284846816 */ /* 0x000fc60000000084 */
[----:B------:R-:W-:Y:S01]  /*3120*/  @P5 FMUL.FTZ R193, R137, R136 ;  /* 0x0000008889c15220 */ /* 0x000fe20000410000 */
[----:B------:R-:W-:Y:S01]  /*3130*/  FSEL R137, R138, RZ, P5 ;  /* 0x000000ff8a897208 */ /* 0x000fe20002800000 */
[----:B------:R-:W-:Y:S01]  /*3140*/  FMUL.FTZ R136, R195, UR13 ;  /* 0x0000000dc3887c20 */ /* 0x000fe20008410000 */
[----:B------:R-:W-:Y:S02]  /*3150*/  LOP3.LUT P5, RZ, R188, 0xff0000, RZ, 0xc0, !PT ;  /* 0x00ff0000bcff7812 */ /* 0x000fe400078ac0ff */
[----:B------:R-:W-:Y:S01]  /*3160*/  @P6 SHF.L.U32 R132, R132, 0x10, RZ ;  /* 0x0000001084846819 */ /* 0x000fe200000006ff */
[----:B------:R-:W-:Y:S01]  /*3170*/  FMUL.FTZ R138, R49, R136 ;  /* 0x00000088318a7220 */ /* 0x000fe20000410000 */
[----:B------:R-:W-:-:S03]  /*3180*/  MOV R195, RZ ;  /* 0x000000ff00c37202 */ /* 0x000fc60000000f00 */
[----:B------:R-:W-:Y:S01]  /*3190*/  @P6 FMUL.FTZ R195, R136, R132 ;  /* 0x0000008488c36220 */ /* 0x000fe20000410000 */
[----:B------:R-:W-:Y:S02]  /*31a0*/  FSEL R136, R138, RZ, P6 ;  /* 0x000000ff8a887208 */ /* 0x000fe40003000000 */
[----:B------:R-:W-:Y:S01]  /*31b0*/  LOP3.LUT P6, RZ, R188, 0xff000000, RZ, 0xc0, !PT ;  /* 0xff000000bcff7812 */ /* 0x000fe200078cc0ff */
[----:B------:R-:W-:Y:S02]  /*31c0*/  HFMA2.MMA R188, -RZ, RZ, 0, 0 ;  /* 0x00000000ffbc7435 */ /* 0x000fe400000001ff */
[----:B------:R-:W-:-:S05]  /*31d0*/  @P5 SHF.L.U32 R132, R133, 0x10, RZ ;  /* 0x0000001085845819 */ /* 0x000fca00000006ff */
[----:B------:R-:W-:Y:S01]  /*31e0*/  @P5 FMUL.FTZ R188, R139, R132 ;  /* 0x000000848bbc5220 */ /* 0x000fe20000410000 */
[----:B------:R-:W-:Y:S01]  /*31f0*/  FMUL.FTZ R132, R204, R2 ;  /* 0x00000002cc847220 */ /* 0x000fe20000410000 */
[----:B------:R-:W-:-:S03]  /*3200*/  FMUL.FTZ R139, R50, R139 ;  /* 0x0000008b328b7220 */ /* 0x000fc60000410000 */
[----:B------:R-:W-:Y:S01]  /*3210*/  @P6 PRMT R133, R133, 0x7632, R133 ;  /* 0x0000763285856816 */ /* 0x000fe20000000085 */
[----:B------:R-:W-:-:S03]  /*3220*/  FMUL.FTZ R132, R132, UR13 ;  /* 0x0000000d84847c20 */ /* 0x000fc60008410000 */
[----:B------:R-:W-:Y:S01]  /*3230*/  @P6 SHF.L.U32 R133, R133, 0x10, RZ ;  /* 0x0000001085856819 */ /* 0x000fe200000006ff */
[----:B------:R-:W-:Y:S01]  /*3240*/  FMUL.FTZ R138, R51, R132 ;  /* 0x00000084338a7220 */ /* 0x000fe20000410000 */
[----:B------:R-:W-:Y:S02]  /*3250*/  FSEL R139, R139, RZ, P5 ;  /* 0x000000ff8b8b7208 */ /* 0x000fe40002800000 */
[C---:B------:R-:W-:Y:S01]  /*3260*/  LOP3.LUT P5, RZ, R189.reuse, 0xff, RZ, 0xc0, !PT ;  /* 0x000000ffbdff7812 */ /* 0x040fe200078ac0ff */
[----:B------:R-:W-:Y:S01]  /*3270*/  @P6 FMUL.FTZ R196, R132, R133 ;  /* 0x0000008584c46220 */ /* 0x000fe20000410000 */
[----:B------:R-:W-:Y:S02]  /*3280*/  FSEL R138, R138, RZ, P6 ;  /* 0x000000ff8a8a7208 */ /* 0x000fe40003000000 */
[----:B------:R-:W-:Y:S01]  /*3290*/  LOP3.LUT P6, RZ, R189, 0xff00, RZ, 0xc0, !PT ;  /* 0x0000ff00bdff7812 */ /* 0x000fe200078cc0ff */
[----:B------:R-:W-:Y:S01]  /*32a0*/  FMUL.FTZ R132, R197, R2 ;  /* 0x00000002c5847220 */ /* 0x000fe20000410000 */
[----:B------:R-:W-:-:S03]  /*32b0*/  HFMA2.MMA R197, -RZ, RZ, 0, 0 ;  /* 0x00000000ffc57435 */ /* 0x000fc600000001ff */
[----:B------:R-:W-:-:S04]  /*32c0*/  FMUL.FTZ R132, R132, UR13 ;  /* 0x0000000d84847c20 */ /* 0x000fc80008410000 */
[----:B------:R-:W-:-:S04]  /*32d0*/  @P5 SHF.L.U32 R133, R134, 0x10, RZ ;  /* 0x0000001086855819 */ /* 0x000fc800000006ff */
[----:B------:R-:W-:Y:S01]  /*32e0*/  @P6 PRMT R134, R134, 0x7632, R134 ;  /* 0x0000763286866816 */ /* 0x000fe20000000086 */
[----:B------:R-:W-:-:S03]  /*32f0*/  FMUL.FTZ R170, R44, R132 ;  /* 0x000000842caa7220 */ /* 0x000fc60000410000 */
[----:B------:R-:W-:Y:S01]  /*3300*/  @P6 SHF.L.U32 R134, R134, 0x10, RZ ;  /* 0x0000001086866819 */ /* 0x000fe200000006ff */
[----:B------:R-:W-:Y:S01]  /*3310*/  @P5 FMUL.FTZ R197, R132, R133 ;  /* 0x0000008584c55220 */ /* 0x000fe20000410000 */
[----:B------:R-:W-:-:S03]  /*3320*/  FSEL R170, R170, RZ, P5 ;  /* 0x000000ffaaaa7208 */ /* 0x000fc60002800000 */
[----:B------:R-:W-:Y:S01]  /*3330*/  @P6 FMUL.FTZ R198, R171, R134 ;  /* 0x00000086abc66220 */ /* 0x000fe20000410000 */
[----:B------:R-:W-:Y:S01]  /*3340*/  FMUL.FTZ R171, R45, R171 ;  /* 0x000000ab2dab7220 */ /* 0x000fe20000410000 */
[----:B------:R-:W-:Y:S01]  /*3350*/  LEA R132, P5, R192, UR16, 0x4 ;  /* 0x00000010c0847c11 */ /* 0x000fe2000f8a20ff */
[----:B------:R-:W-:-:S03]  /*3360*/  FMUL.FTZ R134, R200, R2 ;  /* 0x00000002c8867220 */ /* 0x000fc60000410000 */
[----:B------:R-:W-:Y:S02]  /*3370*/  FSEL R171, R171, RZ, P6 ;  /* 0x000000ffabab7208 */ /* 0x000fe40003000000 */
[----:B------:R-:W-:Y:S02]  /*3380*/  LEA.HI.X R133, R192, UR17, RZ, 0x4, P5 ;  /* 0x00000011c0857c11 */ /* 0x000fe4000a8f24ff */
[C---:B------:R-:W-:Y:S02]  /*3390*/  LOP3.LUT P6, RZ, R189.reuse, 0xff0000, RZ, 0xc0, !PT ;  /* 0x00ff0000bdff7812 */ /* 0x040fe400078cc0ff */
[----:B------:R-:W-:Y:S01]  /*33a0*/  LOP3.LUT P5, RZ, R189, 0xff000000, RZ, 0xc0, !PT ;  /* 0xff000000bdff7812 */ /* 0x000fe200078ac0ff */
[----:B------:R-:W-:Y:S01]  /*33b0*/  FMUL.FTZ R189, R199, R2 ;  /* 0x00000002c7bd7220 */ /* 0x000fe20000410000 */
[----:B------:R-:W-:-:S03]  /*33c0*/  FMUL.FTZ R134, R134, UR13 ;  /* 0x0000000d86867c20 */ /* 0x000fc60008410000 */
[----:B------:R-:W-:Y:S01]  /*33d0*/  FMUL.FTZ R189, R189, UR13 ;  /* 0x0000000dbdbd7c20 */ /* 0x000fe20008410000 */
[----:B------:R-:W-:-:S03]  /*33e0*/  FMUL.FTZ R199, R47, R134 ;  /* 0x000000862fc77220 */ /* 0x000fc60000410000 */
[----:B------:R-:W-:Y:S02]  /*33f0*/  FMUL.FTZ R192, R46, R189 ;  /* 0x000000bd2ec07220 */ /* 0x000fe40000410000 */
[----:B------:R-:W-:-:S03]  /*3400*/  FSEL R199, R199, RZ, P5 ;  /* 0x000000ffc7c77208 */ /* 0x000fc60002800000 */
[----:B------:R-:W-:Y:S02]  /*3410*/  FSEL R192, R192, RZ, P6 ;  /* 0x000000ffc0c07208 */ /* 0x000fe40003000000 */
[----:B------:R-:W-:Y:S02]  /*3420*/  F2FP.BF16.F32.PACK_AB R136, R136, R137 ;  /* 0x000000898888723e */ /* 0x000fe400000010ff */
[----:B------:R-:W-:Y:S02]  /*3430*/  F2FP.BF16.F32.PACK_AB R137, R138, R139 ;  /* 0x0000008b8a89723e */ /* 0x000fe400000010ff */
[----:B------:R-:W-:Y:S01]  /*3440*/  F2FP.BF16.F32.PACK_AB R138, R171, R170 ;  /* 0x000000aaab8a723e */ /* 0x000fe200000010ff */
[----:B------:R-:W-:Y:S01]  /*3450*/  IMAD.WIDE.U32 R170, R183, 0x10, R234 ;  /* 0x00000010b7aa7825 */ /* 0x000fe200078e00ea */
[----:B------:R-:W-:-:S05]  /*3460*/  F2FP.BF16.F32.PACK_AB R139, R199, R192 ;  /* 0x000000c0c78b723e */ /* 0x000fca00000010ff */
[----:B------:R0:W-:Y:S04]  /*3470*/  STG.E.128 desc[UR4][R132.64], R136 ;  /* 0x0000008884007986 */ /* 0x0001e8000c101d04 */
[----:B0-----:R0:W3:Y:S01]  /*3480*/  LDG.E.128 R136, desc[UR4][R170.64] ;  /* 0x00000004aa887981 */ /* 0x0010e2000c1e1d00 */
[----:B------:R-:W-:Y:S01]  /*3490*/  @P6 SHF.L.U32 R132, R135, 0x10, RZ ;  /* 0x0000001087846819 */ /* 0x000fe200000006ff */
[----:B------:R-:W-:Y:S01]  /*34a0*/  FADD.FTZ R164, R145, -R164 ;  /* 0x800000a491a47221 */ /* 0x000fe20000010000 */
[----:B------:R-:W-:Y:S02]  /*34b0*/  MOV R133, R186 ;  /* 0x000000ba00857202 */ /* 0x000fe40000000f00 */
[----:B------:R-:W-:Y:S02]  /*34c0*/  @P5 PRMT R135, R135, 0x7632, R135 ;  /* 0x0000763287875816 */ /* 0x000fe40000000087 */
[----:B0-----:R-:W-:-:S02]  /*34d0*/  CS2R R170, SRZ ;  /* 0x0000000000aa7805 */ /* 0x001fc4000001ff00 */
[----:B------:R-:W-:Y:S01]  /*34e0*/  @P6 FMUL.FTZ R170, R189, R132 ;  /* 0x00000084bdaa6220 */ /* 0x000fe20000410000 */
[----:B------:R-:W-:Y:S01]  /*34f0*/  LOP3.LUT P6, RZ, R133, 0xff, RZ, 0xc0, !PT ;  /* 0x000000ff85ff7812 */ /* 0x000fe200078cc0ff */
[----:B------:R-:W-:Y:S01]  /*3500*/  FMUL.FTZ R132, R182, R164 ;  /* 0x000000a4b6847220 */ /* 0x000fe20000410000 */
[----:B------:R-:W-:Y:S01]  /*3510*/  FFMA.FTZ R133, R151, R174, R175 ;  /* 0x000000ae97857223 */ /* 0x000fe200000100af */
[----:B------:R-:W-:Y:S02]  /*3520*/  @P5 SHF.L.U32 R135, R135, 0x10, RZ ;  /* 0x0000001087875819 */ /* 0x000fe400000006ff */
[----:B------:R-:W-:Y:S01]  /*3530*/  @P2 FADD.FTZ R132, R108, R132 ;  /* 0x000000846c842221 */ /* 0x000fe20000010000 */
[----:B------:R-:W-:Y:S02]  /*3540*/  FADD.FTZ R133, R150, -R133 ;  /* 0x8000008596857221 */ /* 0x000fe40000010000 */
[----:B------:R-:W-:Y:S01]  /*3550*/  @P5 FMUL.FTZ R171, R134, R135 ;  /* 0x0000008786ab5220 */ /* 0x000fe20000410000 */
[----:B------:R-:W-:Y:S01]  /*3560*/  FMUL.FTZ R145, R132, R2 ;  /* 0x0000000284917220 */ /* 0x000fe20000410000 */
[----:B------:R-:W-:Y:S01]  /*3570*/  LOP3.LUT P5, RZ, R186, 0xff00, RZ, 0xc0, !PT ;  /* 0x0000ff00baff7812 */ /* 0x000fe200078ac0ff */
[----:B------:R-:W-:Y:S01]  /*3580*/  FMUL.FTZ R133, R182, R133 ;  /* 0x00000085b6857220 */ /* 0x000fe20000410000 */
[----:B------:R-:W-:Y:S01]  /*3590*/  HFMA2.MMA R189, -RZ, RZ, 0, 0 ;  /* 0x00000000ffbd7435 */ /* 0x000fe200000001ff */
[----:B------:R-:W-:Y:S01]  /*35a0*/  FFMA.FTZ R134, R144, R174, R175 ;  /* 0x000000ae90867223 */ /* 0x000fe200000100af */
[----:B------:R-:W-:Y:S01]  /*35b0*/  FMUL.FTZ R135, R145, UR13 ;  /* 0x0000000d91877c20 */ /* 0x000fe20008410000 */
[----:B------:R-:W-:-:S03]  /*35c0*/  @P2 FADD.FTZ R133, R109, R133 ;  /* 0x000000856d852221 */ /* 0x000fc60000010000 */
[----:B------:R-:W-:Y:S01]  /*35d0*/  FMUL.FTZ R150, R40, R135 ;  /* 0x0000008728967220 */ /* 0x000fe20000410000 */
[----:B------:R-:W-:-:S04]  /*35e0*/  FADD.FTZ R134, R166, -R134 ;  /* 0x80000086a6867221 */ /* 0x000fc80000010000 */
[----:B------:R-:W-:Y:S01]  /*35f0*/  FSEL R150, R150, RZ, P6 ;  /* 0x000000ff96967208 */ /* 0x000fe20003000000 */
[----:B------:R-:W-:Y:S01]  /*3600*/  FMUL.FTZ R134, R182, R134 ;  /* 0x00000086b6867220 */ /* 0x000fe20000410000 */
[----:B------:R-:W-:-:S03]  /*3610*/  MOV R192, RZ ;  /* 0x000000ff00c07202 */ /* 0x000fc60000000f00 */
[----:B------:R-:W-:Y:S01]  /*3620*/  @P2 FADD.FTZ R134, R110, R134 ;  /* 0x000000866e862221 */ /* 0x000fe20000010000 */
[----:B------:R-:W-:Y:S01]  /*3630*/  FADD.FTZ R168, R168, -R169 ;  /* 0x800000a9a8a87221 */ /* 0x000fe20000010000 */
[----:B------:R-:W-:Y:S01]  /*3640*/  SEL R132, R132, R124, P3 ;  /* 0x0000007c84847207 */ /* 0x000fe20001800000 */
        /* <DEDUP_REMOVED lines=8> */
[----:B---3--:R-:W-:-:S05]  /*36d0*/  @P6 SHF.L.U32 R144, R136, 0x10, RZ ;  /* 0x0000001088906819 */ /* 0x008fca00000006ff */
[----:B------:R-:W-:Y:S01]  /*36e0*/  @P6 FMUL.FTZ R189, R135, R144 ;  /* 0x0000009087bd6220 */ /* 0x000fe20000410000 */
[----:B------:R-:W-:Y:S01]  /*36f0*/  FMUL.FTZ R135, R133, R2 ;  /* 0x0000000285877220 */ /* 0x000fe20000410000 */
[----:B------:R-:W-:Y:S02]  /*3700*/  @P5 PRMT R144, R136, 0x7632, R144 ;  /* 0x0000763288905816 */ /* 0x000fe40000000090 */
[----:B------:R-:W-:Y:S01]  /*3710*/  LOP3.LUT P6, RZ, R186, 0xff0000, RZ, 0xc0, !PT ;  /* 0x00ff0000baff7812 */ /* 0x000fe200078cc0ff */
[----:B------:R-:W-:Y:S01]  /*3720*/  FMUL.FTZ R136, R135, UR13 ;  /* 0x0000000d87887c20 */ /* 0x000fe20008410000 */
[----:B------:R-:W-:Y:S01]  /*3730*/  FFMA.FTZ R135, R148, R174, R175 ;  /* 0x000000ae94877223 */ /* 0x000fe200000100af */
[----:B------:R-:W-:Y:S02]  /*3740*/  @P5 SHF.L.U32 R144, R144, 0x10, RZ ;  /* 0x0000001090905819 */ /* 0x000fe400000006ff */
[----:B------:R-:W-:Y:S01]  /*3750*/  FMUL.FTZ R148, R41, R136 ;  /* 0x0000008829947220 */ /* 0x000fe20000410000 */
[----:B------:R-:W-:-:S02]  /*3760*/  FADD.FTZ R135, R149, -R135 ;  /* 0x8000008795877221 */ /* 0x000fc40000010000 */
[----:B------:R-:W-:Y:S01]  /*3770*/  @P5 FMUL.FTZ R192, R136, R144 ;  /* 0x0000009088c05220 */ /* 0x000fe20000410000 */
[----:B------:R-:W-:Y:S01]  /*3780*/  FMUL.FTZ R136, R134, R2 ;  /* 0x0000000286887220 */ /* 0x000fe20000410000 */
[----:B------:R-:W-:Y:S01]  /*3790*/  FSEL R148, R148, RZ, P5 ;  /* 0x000000ff94947208 */ /* 0x000fe20002800000 */
[----:B------:R-:W-:Y:S01]  /*37a0*/  FMUL.FTZ R135, R182, R135 ;  /* 0x00000087b6877220 */ /* 0x000fe20000410000 */
[----:B------:R-:W-:Y:S01]  /*37b0*/  LOP3.LUT P5, RZ, R186, 0xff000000, RZ, 0xc0, !PT ;  /* 0xff000000baff7812 */ /* 0x000fe200078ac0ff */
[----:B------:R-:W-:Y:S01]  /*37c0*/  HFMA2.MMA R186, -RZ, RZ, 0, 0 ;  /* 0x00000000ffba7435 */ /* 0x000fe200000001ff */
[----:B------:R-:W-:Y:S01]  /*37d0*/  @P6 SHF.L.U32 R145, R137, 0x10, RZ ;  /* 0x0000001089916819 */ /* 0x000fe200000006ff */
[----:B------:R-:W-:Y:S01]  /*37e0*/  FMUL.FTZ R136, R136, UR13 ;  /* 0x0000000d88887c20 */ /* 0x000fe20008410000 */
[----:B------:R-:W-:-:S03]  /*37f0*/  @P2 FADD.FTZ R135, R111, R135 ;  /* 0x000000876f872221 */ /* 0x000fc60000010000 */
[----:B------:R-:W-:Y:S01]  /*3800*/  FMUL.FTZ R149, R42, R136 ;  /* 0x000000882a957220 */ /* 0x000fe20000410000 */
[----:B------:R-:W-:Y:S01]  /*3810*/  @P6 FMUL.FTZ R186, R136, R145 ;  /* 0x0000009188ba6220 */ /* 0x000fe20000410000 */
[----:B------:R-:W-:Y:S01]  /*3820*/  FMUL.FTZ R136, R135, R2 ;  /* 0x0000000287887220 */ /* 0x000fe20000410000 */
[----:B------:R-:W-:-:S03]  /*3830*/  FFMA.FTZ R144, R147, R174, R175 ;  /* 0x000000ae93907223 */ /* 0x000fc600000100af */
[----:B------:R-:W-:Y:S01]  /*3840*/  @P5 PRMT R137, R137, 0x7632, R137 ;  /* 0x0000763289895816 */ /* 0x000fe20000000089 */
[----:B------:R-:W-:Y:S01]  /*3850*/  FMUL.FTZ R136, R136, UR13 ;  /* 0x0000000d88887c20 */ /* 0x000fe20008410000 */
[----:B------:R-:W-:Y:S01]  /*3860*/  FADD.FTZ R144, R172, -R144 ;  /* 0x80000090ac907221 */ /* 0x000fe20000010000 */
[----:B------:R-:W-:Y:S02]  /*3870*/  FSEL R149, R149, RZ, P6 ;  /* 0x000000ff95957208 */ /* 0x000fe40003000000 */
[----:B------:R-:W-:Y:S01]  /*3880*/  @P5 SHF.L.U32 R137, R137, 0x10, RZ ;  /* 0x0000001089895819 */ /* 0x000fe200000006ff */
[----:B------:R-:W-:Y:S01]  /*3890*/  FMUL.FTZ R199, R43, R136 ;  /* 0x000000882bc77220 */ /* 0x000fe20000410000 */
[----:B------:R-:W-:Y:S01]  /*38a0*/  LOP3.LUT P6, RZ, R187, 0xff, RZ, 0xc0, !PT ;  /* 0x000000ffbbff7812 */ /* 0x000fe200078cc0ff */
[----:B------:R-:W-:Y:S01]  /*38b0*/  FMUL.FTZ R144, R182, R144 ;  /* 0x00000090b6907220 */ /* 0x000fe20000410000 */
[----:B------:R-:W-:Y:S01]  /*38c0*/  MOV R172, RZ ;  /* 0x000000ff00ac7202 */ /* 0x000fe20000000f00 */
[----:B------:R-:W-:Y:S01]  /*38d0*/  FFMA.FTZ R145, R173, R174, R175 ;  /* 0x000000aead917223 */ /* 0x000fe200000100af */
[----:B------:R-:W-:Y:S01]  /*38e0*/  @P5 FMUL.FTZ R172, R136, R137 ;  /* 0x0000008988ac5220 */ /* 0x000fe20000410000 */
[----:B------:R-:W-:Y:S01]  /*38f0*/  FSEL R199, R199, RZ, P5 ;  /* 0x000000ffc7c77208 */ /* 0x000fe20002800000 */
[----:B------:R-:W-:Y:S01]  /*3900*/  @P2 FADD.FTZ R144, R112, R144 ;  /* 0x0000009070902221 */ /* 0x000fe20000010000 */
[----:B------:R-:W-:Y:S01]  /*3910*/  LOP3.LUT P5, RZ, R187, 0xff00, RZ, 0xc0, !PT ;  /* 0x0000ff00bbff7812 */ /* 0x000fe200078ac0ff */
[----:B------:R-:W-:-:S02]  /*3920*/  FADD.FTZ R145, R165, -R145 ;  /* 0x80000091a5917221 */ /* 0x000fc40000010000 */
[----:B------:R-:W-:Y:S01]  /*3930*/  FMUL.FTZ R136, R144, R2 ;  /* 0x0000000290887220 */ /* 0x000fe20000410000 */
[----:B------:R-:W-:Y:S01]  /*3940*/  HFMA2.MMA R173, -RZ, RZ, 0, 0 ;  /* 0x00000000ffad7435 */ /* 0x000fe200000001ff */
[----:B------:R-:W-:Y:S01]  /*3950*/  FMUL.FTZ R145, R182, R145 ;  /* 0x00000091b6917220 */ /* 0x000fe20000410000 */
[----:B------:R-:W-:Y:S01]  /*3960*/  @P6 SHF.L.U32 R137, R138, 0x10, RZ ;  /* 0x000000108a896819 */ /* 0x000fe200000006ff */
[----:B------:R-:W-:Y:S01]  /*3970*/  FMUL.FTZ R136, R136, UR13 ;  /* 0x0000000d88887c20 */ /* 0x000fe20008410000 */
[----:B------:R-:W-:Y:S01]  /*3980*/  FFMA.FTZ R147, R146, R174, R175 ;  /* 0x000000ae92937223 */ /* 0x000fe200000100af */
[----:B------:R-:W-:Y:S01]  /*3990*/  @P2 FADD.FTZ R145, R113, R145 ;  /* 0x0000009171912221 */ /* 0x000fe20000010000 */
[----:B------:R-:W0:Y:S01]  /*39a0*/  @P1 LDC.64 R164, c[0x0][0x308] ;  /* 0x0000c200ffa41b82 */ /* 0x000e220000000a00 */
[----:B------:R-:W-:Y:S02]  /*39b0*/  @P6 FMUL.FTZ R173, R136, R137 ;  /* 0x0000008988ad6220 */ /* 0x000fe40000410000 */
[----:B------:R-:W-:Y:S01]  /*39c0*/  @P5 PRMT R151, R138, 0x7632, R151 ;  /* 0x000076328a975816 */ /* 0x000fe20000000097 */
[----:B------:R-:W-:Y:S01]  /*39d0*/  FMUL.FTZ R137, R145, R2 ;  /* 0x0000000291897220 */ /* 0x000fe20000410000 */
[----:B------:R-:W-:-:S02]  /*39e0*/  FADD.FTZ R147, R167, -R147 ;  /* 0x80000093a7937221 */ /* 0x000fc40000010000 */
[----:B------:R-:W-:Y:S01]  /*39f0*/  @P5 SHF.L.U32 R146, R151, 0x10, RZ ;  /* 0x0000001097925819 */ /* 0x000fe200000006ff */
[----:B------:R-:W-:Y:S01]  /*3a00*/  FMUL.FTZ R137, R137, UR13 ;  /* 0x0000000d89897c20 */ /* 0x000fe20008410000 */
[----:B------:R-:W-:Y:S01]  /*3a10*/  MOV R138, RZ ;  /* 0x000000ff008a7202 */ /* 0x000fe20000000f00 */
[C---:B------:R-:W-:Y:S02]  /*3a20*/  FMUL.FTZ R147, R182.reuse, R147 ;  /* 0x00000093b6937220 */ /* 0x040fe40000410000 */
[----:B------:R-:W-:Y:S01]  /*3a30*/  @P5 FMUL.FTZ R138, R137, R146 ;  /* 0x00000092898a5220 */ /* 0x000fe20000410000 */
[----:B------:R-:W-:Y:S01]  /*3a40*/  FMUL.FTZ R146, R182, R168 ;  /* 0x000000a8b6927220 */ /* 0x000fe20000410000 */
[----:B------:R-:W-:Y:S01]  /*3a50*/  @P2 FADD.FTZ R147, R115, R147 ;  /* 0x0000009373932221 */ /* 0x000fe20000010000 */
[----:B------:R-:W-:Y:S02]  /*3a60*/  FMUL.FTZ R151, R36, R136 ;  /* 0x0000008824977220 */ /* 0x000fe40000410000 */
[----:B------:R-:W-:Y:S01]  /*3a70*/  @P2 FADD.FTZ R146, R114, R146 ;  /* 0x0000009272922221 */ /* 0x000fe20000010000 */
[----:B------:R-:W-:-:S03]  /*3a80*/  FMUL.FTZ R168, R147, R2 ;  /* 0x0000000293a87220 */ /* 0x000fc60000410000 */
[----:B------:R-:W-:Y:S01]  /*3a90*/  FMUL.FTZ R169, R146, R2 ;  /* 0x0000000292a97220 */ /* 0x000fe20000410000 */
[----:B------:R-:W-:Y:S01]  /*3aa0*/  FMUL.FTZ R166, R37, R137 ;  /* 0x0000008925a67220 */ /* 0x000fe20000410000 */
[----:B------:R-:W-:Y:S01]  /*3ab0*/  FSEL R151, R151, RZ, P6 ;  /* 0x000000ff97977208 */ /* 0x000fe20003000000 */
[----:B------:R-:W-:Y:S01]  /*3ac0*/  FMUL.FTZ R168, R168, UR13 ;  /* 0x0000000da8a87c20 */ /* 0x000fe20008410000 */
[----:B------:R-:W-:Y:S01]  /*3ad0*/  LEA R136, P6, R183, UR16, 0x4 ;  /* 0x00000010b7887c11 */ /* 0x000fe2000f8c20ff */
[----:B------:R-:W-:Y:S01]  /*3ae0*/  FMUL.FTZ R169, R169, UR13 ;  /* 0x0000000da9a97c20 */ /* 0x000fe20008410000 */
[----:B------:R-:W-:Y:S01]  /*3af0*/  F2FP.BF16.F32.PACK_AB R148, R148, R150 ;  /* 0x000000969494723e */ /* 0x000fe200000010ff */
[----:B------:R-:W-:Y:S01]  /*3b00*/  FMUL.FTZ R150, R39, R168 ;  /* 0x000000a827967220 */ /* 0x000fe20000410000 */
[----:B------:R-:W-:Y:S01]  /*3b10*/  FSEL R166, R166, RZ, P5 ;  /* 0x000000ffa6a67208 */ /* 0x000fe20002800000 */
[----:B------:R-:W-:Y:S01]  /*3b20*/  FMUL.FTZ R167, R38, R169 ;  /* 0x000000a926a77220 */ /* 0x000fe20000410000 */
[----:B------:R-:W-:-:S02]  /*3b30*/  LEA.HI.X R137, R183, UR17, RZ, 0x4, P6 ;  /* 0x00000011b7897c11 */ /* 0x000fc4000b0f24ff */
[C---:B------:R-:W-:Y:S02]  /*3b40*/  LOP3.LUT P5, RZ, R187.reuse, 0xff0000, RZ, 0xc0, !PT ;  /* 0x00ff0000bbff7812 */ /* 0x040fe400078ac0ff */
[----:B------:R-:W-:Y:S01]  /*3b50*/  LOP3.LUT P6, RZ, R187, 0xff000000, RZ, 0xc0, !PT ;  /* 0xff000000bbff7812 */ /* 0x000fe200078cc0ff */
[----:B0-----:R-:W-:Y:S01]  /*3b60*/  @P1 IMAD.WIDE.U32 R164, R183, 0x20, R164 ;  /* 0x00000020b7a41825 */ /* 0x001fe200078e00a4 */
[----:B------:R-:W-:Y:S02]  /*3b70*/  FSEL R167, R167, RZ, P5 ;  /* 0x000000ffa7a77208 */ /* 0x000fe40002800000 */
[----:B------:R-:W-:Y:S02]  /*3b80*/  FSEL R183, R150, RZ, P6 ;  /* 0x000000ff96b77208 */ /* 0x000fe40003000000 */
[----:B------:R-:W-:Y:S02]  /*3b90*/  F2FP.BF16.F32.PACK_AB R150, R166, R151 ;  /* 0x00000097a696723e */ /* 0x000fe400000010ff */
[----:B------:R-:W-:Y:S01]  /*3ba0*/  F2FP.BF16.F32.PACK_AB R151, R183, R167 ;  /* 0x000000a7b797723e */ /* 0x000fe200000010ff */
[----:B------:R-:W-:-:S02]  /*3bb0*/  IMAD.WIDE.U32 R166, R181, 0x10, R234 ;  /* 0x00000010b5a67825 */ /* 0x000fc400078e00ea */
[----:B------:R-:W3:Y:S01]  /*3bc0*/  LDL.LU R235, [R1+0x40] ;  /* 0x0000400001eb7983 */ /* 0x000ee20000300800 */
[----:B------:R-:W-:-:S03]  /*3bd0*/  SEL R133, R133, R125, P3 ;  /* 0x0000007d85857207 */ /* 0x000fc60001800000 */
[----:B------:R-:W4:Y:S01]  /*3be0*/  LDL.LU R234, [R1+0x3c] ;  /* 0x00003c0001ea7983 */ /* 0x000f220000300800 */
[----:B------:R-:W-:Y:S02]  /*3bf0*/  SEL R134, R134, R126, P3 ;  /* 0x0000007e86867207 */ /* 0x000fe40001800000 */
[----:B------:R-:W-:Y:S01]  /*3c00*/  SEL R135, R135, R127, P3 ;  /* 0x0000007f87877207 */ /* 0x000fe20001800000 */
[----:B------:R-:W4:Y:S01]  /*3c10*/  LDL.LU R233, [R1+0x48] ;  /* 0x0000480001e97983 */ /* 0x000f220000300800 */
[----:B------:R-:W-:Y:S02]  /*3c20*/  SEL R144, R144, R128, P3 ;  /* 0x0000008090907207 */ /* 0x000fe40001800000 */
[----:B------:R-:W-:Y:S01]  /*3c30*/  SEL R145, R145, R129, P3 ;  /* 0x0000008191917207 */ /* 0x000fe20001800000 */
[----:B------:R-:W4:Y:S01]  /*3c40*/  LDL.LU R232, [R1+0x44] ;  /* 0x0000440001e87983 */ /* 0x000f220000300800 */
[----:B------:R-:W-:Y:S02]  /*3c50*/  SEL R146, R146, R130, P3 ;  /* 0x0000008292927207 */ /* 0x000fe40001800000 */
[----:B------:R-:W-:Y:S01]  /*3c60*/  SEL R147, R147, R131, P3 ;  /* 0x0000008393937207 */ /* 0x000fe20001800000 */
[----:B------:R-:W4:Y:S01]  /*3c70*/  LDL.LU R231, [R1+0x50] ;  /* 0x0000500001e77983 */ /* 0x000f220000300800 */
[----:B------:R-:W-:-:S03]  /*3c80*/  F2FP.BF16.F32.PACK_AB R149, R199, R149 ;  /* 0x00000095c795723e */ /* 0x000fc600000010ff */
[----:B------:R-:W4:Y:S04]  /*3c90*/  LDL.LU R230, [R1+0x4c] ;  /* 0x00004c0001e67983 */ /* 0x000f280000300800 */
[----:B------:R-:W4:Y:S04]  /*3ca0*/  LDL.LU R229, [R1+0x58] ;  /* 0x0000580001e57983 */ /* 0x000f280000300800 */
[----:B------:R-:W4:Y:S04]  /*3cb0*/  LDL.LU R228, [R1+0x54] ;  /* 0x0000540001e47983 */ /* 0x000f280000300800 */
[----:B------:R-:W4:Y:S04]  /*3cc0*/  LDL.LU R227, [R1+0x60] ;  /* 0x0000600001e37983 */ /* 0x000f280000300800 */
[----:B------:R0:W-:Y:S04]  /*3cd0*/  @P1 STG.E.128 desc[UR4][R164.64], R132 ;  /* 0x00000084a4001986 */ /* 0x0001e8000c101d04 */
[----:B------:R1:W-:Y:S04]  /*3ce0*/  @P1 STG.E.128 desc[UR4][R164.64+0x10], R144 ;  /* 0x00001090a4001986 */ /* 0x0003e8000c101d04 */
[----:B------:R-:W4:Y:S04]  /*3cf0*/  LDL.LU R211, [R1+0x5c] ;  /* 0x00005c0001d37983 */ /* 0x000f280000300800 */
[----:B------:R2:W-:Y:S04]  /*3d00*/  STG.E.128 desc[UR4][R136.64], R148 ;  /* 0x0000009488007986 */ /* 0x0005e8000c101d04 */
[----:B------:R-:W4:Y:S04]  /*3d10*/  LDL.LU R210, [R1+0x68] ;  /* 0x0000680001d27983 */ /* 0x000f280000300800 */
[----:B0-----:R-:W4:Y:S04]  /*3d20*/  LDG.E.128 R132, desc[UR4][R166.64] ;  /* 0x00000004a6847981 */ /* 0x001f28000c1e1d00 */
[----:B------:R-:W4:Y:S04]  /*3d30*/  LDL.LU R209, [R1+0x64] ;  /* 0x0000640001d17983 */ /* 0x000f280000300800 */
[----:B------:R-:W4:Y:S04]  /*3d40*/  LDL.LU R208, [R1+0x70] ;  /* 0x0000700001d07983 */ /* 0x000f280000300800 */
[----:B------:R-:W4:Y:S04]  /*3d50*/  LDL.LU R207, [R1+0x6c] ;  /* 0x00006c0001cf7983 */ /* 0x000f280000300800 */
[----:B------:R-:W4:Y:S04]  /*3d60*/  LDL.LU R206, [R1+0x78] ;  /* 0x0000780001ce7983 */ /* 0x000f280000300800 */
[----:B------:R-:W4:Y:S04]  /*3d70*/  LDL.LU R205, [R1+0x74] ;  /* 0x0000740001cd7983 */ /* 0x000f280000300800 */
[----:B------:R-:W4:Y:S04]  /*3d80*/  LDL.LU R204, [R1+0x80] ;  /* 0x0000800001cc7983 */ /* 0x000f280000300800 */
[----:B------:R-:W4:Y:S01]  /*3d90*/  LDL.LU R203, [R1+0x7c] ;  /* 0x00007c0001cb7983 */ /* 0x000f220000300800 */
[----:B-1----:R-:W-:-:S03]  /*3da0*/  HFMA2.MMA R144, -RZ, RZ, 0, 0 ;  /* 0x00000000ff907435 */ /* 0x002fc600000001ff */
[----:B------:R-:W4:Y:S01]  /*3db0*/  LDL.LU R202, [R1+0x88] ;  /* 0x0000880001ca7983 */ /* 0x000f220000300800 */
[----:B--2---:R-:W-:-:S03]  /*3dc0*/  @P5 SHF.L.U32 R136, R139, 0x10, RZ ;  /* 0x000000108b885819 */ /* 0x004fc600000006ff */
[----:B------:R-:W2:Y:S04]  /*3dd0*/  LDL.LU R201, [R1+0x84] ;  /* 0x0000840001c97983 */ /* 0x000ea80000300800 */
[----:B------:R-:W2:Y:S04]  /*3de0*/  LDL.LU R200, [R1+0x90] ;  /* 0x0000900001c87983 */ /* 0x000ea80000300800 */
[----:B------:R-:W2:Y:S04]  /*3df0*/  LDL.LU R199, [R1+0x8c] ;  /* 0x00008c0001c77983 */ /* 0x000ea80000300800 */
[----:B------:R-:W2:Y:S04]  /*3e00*/  LDL.LU R187, [R1+0x98] ;  /* 0x0000980001bb7983 */ /* 0x000ea80000300800 */
[----:B------:R-:W2:Y:S01]  /*3e10*/  LDL.LU R183, [R1+0x94] ;  /* 0x0000940001b77983 */ /* 0x000ea20000300800 */
[----:B------:R-:W-:-:S03]  /*3e20*/  @P5 FMUL.FTZ R144, R169, R136 ;  /* 0x00000088a9905220 */ /* 0x000fc60000410000 */
[----:B------:R-:W2:Y:S04]  /*3e30*/  LDL.LU R164, [R1+0x2c] ;  /* 0x00002c0001a47983 */ /* 0x000ea80000300800 */
[----:B------:R-:W2:Y:S04]  /*3e40*/  LDL.LU R165, [R1+0x38] ;  /* 0x0000380001a57983 */ /* 0x000ea80000300800 */
[----:B------:R-:W2:Y:S04]  /*3e50*/  LDL.LU R166, [R1+0x24] ;  /* 0x0000240001a67983 */ /* 0x000ea80000300800 */
[----:B------:R-:W2:Y:S04]  /*3e60*/  LDL.LU R167, [R1+0x30] ;  /* 0x0000300001a77983 */ /* 0x000ea80000300800 */
[----:B------:R-:W2:Y:S04]  /*3e70*/  LDL.LU R169, [R1+0x28] ;  /* 0x0000280001a97983 */ /* 0x000ea80000300800 */
[----:B------:R-:W2:Y:S01]  /*3e80*/  LDL.LU R175, [R1+0x1c] ;  /* 0x00001c0001af7983 */ /* 0x000ea20000300800 */
[----:B------:R-:W-:Y:S01]  /*3e90*/  FADD.FTZ R155, R154, -R155 ;  /* 0x8000009b9a9b7221 */ /* 0x000fe20000010000 */
[----:B------:R-:W-:Y:S01]  /*3ea0*/  FADD.FTZ R143, R163, -R143 ;  /* 0x8000008fa38f7221 */ /* 0x000fe20000010000 */
[----:B------:R-:W-:Y:S01]  /*3eb0*/  FADD.FTZ R145, R162, -R156 ;  /* 0x8000009ca2917221 */ /* 0x000fe20000010000 */
[----:B------:R-:W-:Y:S01]  /*3ec0*/  FADD.FTZ R153, R161, -R153 ;  /* 0x80000099a1997221 */ /* 0x000fe20000010000 */
[----:B------:R-:W-:Y:S01]  /*3ed0*/  FADD.FTZ R141, R160, -R141 ;  /* 0x8000008da08d7221 */ /* 0x000fe20000010000 */
[----:B------:R-:W-:Y:S01]  /*3ee0*/  FADD.FTZ R159, R159, -R142 ;  /* 0x8000008e9f9f7221 */ /* 0x000fe20000010000 */
[----:B------:R-:W-:Y:S01]  /*3ef0*/  FADD.FTZ R147, R158, -R140 ;  /* 0x8000008c9e937221 */ /* 0x000fe20000010000 */
[----:B------:R-:W-:Y:S01]  /*3f00*/  MOV R137, R184 ;  /* 0x000000b800897202 */ /* 0x000fe20000000f00 */
        /* <DEDUP_REMOVED lines=8> */
[----:B------:R-:W-:Y:S01]  /*3f90*/  LOP3.LUT P5, RZ, R137, 0xff, RZ, 0xc0, !PT ;  /* 0x000000ff89ff7812 */ /* 0x000fe200078ac0ff */
[----:B------:R-:W-:Y:S01]  /*3fa0*/  FMUL.FTZ R182, R182, R157 ;  /* 0x0000009db6b67220 */ /* 0x000fe20000410000 */
[----:B------:R-:W-:Y:S01]  /*3fb0*/  @P6 PRMT R140, R139, 0x7632, R140 ;  /* 0x000076328b8c6816 */ /* 0x000fe2000000008c */
[----:B------:R-:W0:Y:S01]  /*3fc0*/  @P1 LDC.64 R136, c[0x0][0x308] ;  /* 0x0000c200ff881b82 */ /* 0x000e220000000a00 */
[----:B------:R-:W-:Y:S01]  /*3fd0*/  HFMA2.MMA R139, -RZ, RZ, 0, 0 ;  /* 0x00000000ff8b7435 */ /* 0x000fe200000001ff */
        /* <DEDUP_REMOVED lines=8> */
[----:B------:R-:W-:-:S02]  /*4060*/  @P6 SHF.L.U32 R143, R140, 0x10, RZ ;  /* 0x000000108c8f6819 */ /* 0x000fc400000006ff */
[----:B------:R-:W-:Y:S01]  /*4070*/  LOP3.LUT P2, RZ, R185, 0xff, RZ, 0xc0, !PT ;  /* 0x000000ffb9ff7812 */ /* 0x000fe2000784c0ff */
[----:B------:R-:W-:Y:S02]  /*4080*/  FMUL.FTZ R141, R155, R2 ;  /* 0x000000029b8d7220 */ /* 0x000fe40000410000 */
[----:B------:R-:W-:Y:S01]  /*4090*/  @P6 FMUL.FTZ R139, R168, R143 ;  /* 0x0000008fa88b6220 */ /* 0x000fe20000410000 */
[----:B------:R-:W-:Y:S02]  /*40a0*/  LOP3.LUT P6, RZ, R184, 0xff0000, RZ, 0xc0, !PT ;  /* 0x00ff0000b8ff7812 */ /* 0x000fe400078cc0ff */
[C---:B------:R-:W-:Y:S01]  /*40b0*/  SEL R128, R149.reuse, R128, P3 ;  /* 0x0000008095807207 */ /* 0x040fe20001800000 */
[----:B------:R-:W-:Y:S01]  /*40c0*/  FMUL.FTZ R149, R149, R2 ;  /* 0x0000000295957220 */ /* 0x000fe20000410000 */
[----:B------:R-:W-:Y:S01]  /*40d0*/  FMUL.FTZ R141, R141, UR13 ;  /* 0x0000000d8d8d7c20 */ /* 0x000fe20008410000 */
[----:B------:R-:W-:Y:S02]  /*40e0*/  MOV R142, RZ ;  /* 0x000000ff008e7202 */ /* 0x000fe40000000f00 */
[----:B------:R-:W-:Y:S01]  /*40f0*/  FMUL.FTZ R152, R149, UR13 ;  /* 0x0000000d95987c20 */ /* 0x000fe20008410000 */
[----:B------:R-:W-:Y:S01]  /*4100*/  SEL R126, R145, R126, P3 ;  /* 0x0000007e917e7207 */ /* 0x000fe20001800000 */
[----:B------:R-:W-:Y:S01]  /*4110*/  HFMA2.MMA R143, -RZ, RZ, 0, 0 ;  /* 0x00000000ff8f7435 */ /* 0x000fe200000001ff */
[C---:B------:R-:W-:Y:S01]  /*4120*/  SEL R125, R146.reuse, R125, P3 ;  /* 0x0000007d927d7207 */ /* 0x040fe20001800000 */
[-C--:B------:R-:W-:Y:S01]  /*4130*/  FMUL.FTZ R146, R146, R2.reuse ;  /* 0x0000000292927220 */ /* 0x080fe20000410000 */
[C---:B------:R-:W-:Y:S01]  /*4140*/  SEL R127, R148.reuse, R127, P3 ;  /* 0x0000007f947f7207 */ /* 0x040fe20001800000 */
[-C--:B------:R-:W-:Y:S01]  /*4150*/  FMUL.FTZ R148, R148, R2.reuse ;  /* 0x0000000294947220 */ /* 0x080fe20000410000 */
[C---:B------:R-:W-:Y:S01]  /*4160*/  SEL R129, R150.reuse, R129, P3 ;  /* 0x0000008196817207 */ /* 0x040fe20001800000 */
[----:B------:R-:W-:Y:S01]  /*4170*/  FMUL.FTZ R150, R150, R2 ;  /* 0x0000000296967220 */ /* 0x000fe20000410000 */
[C---:B------:R-:W-:Y:S01]  /*4180*/  SEL R130, R147.reuse, R130, P3 ;  /* 0x0000008293827207 */ /* 0x040fe20001800000 */
[----:B------:R-:W-:Y:S01]  /*4190*/  FMUL.FTZ R147, R147, R2 ;  /* 0x0000000293937220 */ /* 0x000fe20000410000 */
[----:B------:R-:W-:Y:S01]  /*41a0*/  SEL R124, R155, R124, P3 ;  /* 0x0000007c9b7c7207 */ /* 0x000fe20001800000 */
[----:B0-----:R-:W-:Y:S01]  /*41b0*/  @P1 IMAD.WIDE.U32 R136, R181, 0x20, R136 ;  /* 0x00000020b5881825 */ /* 0x001fe200078e0088 */
[----:B------:R-:W-:-:S03]  /*41c0*/  SEL R131, R182, R131, P3 ;  /* 0x00000083b6837207 */ /* 0x000fc60001800000 */
[----:B------:R-:W-:Y:S01]  /*41d0*/  FMUL.FTZ R155, R147, UR13 ;  /* 0x0000000d939b7c20 */ /* 0x000fe20008410000 */
[----:B------:R-:W-:Y:S01]  /*41e0*/  LOP3.LUT P3, RZ, R184, 0xff000000, RZ, 0xc0, !PT ;  /* 0xff000000b8ff7812 */ /* 0x000fe2000786c0ff */
[----:B------:R-:W-:Y:S01]  /*41f0*/  FMUL.FTZ R154, R150, UR13 ;  /* 0x0000000d969a7c20 */ /* 0x000fe20008410000 */
[----:B------:R-:W-:Y:S01]  /*4200*/  @P1 STG.E.128 desc[UR4][R136.64], R124 ;  /* 0x0000007c88001986 */ /* 0x000fe2000c101d04 */
[----:B------:R-:W-:Y:S01]  /*4210*/  FMUL.FTZ R150, R148, UR13 ;  /* 0x0000000d94967c20 */ /* 0x000fe20008410000 */
[----:B------:R-:W-:Y:S02]  /*4220*/  FMUL.FTZ R153, R146, UR13 ;  /* 0x0000000d92997c20 */ /* 0x000fe40008410000 */
[----:B------:R0:W-:Y:S01]  /*4230*/  @P1 STG.E.128 desc[UR4][R136.64+0x10], R128 ;  /* 0x0000108088001986 */ /* 0x0001e2000c101d04 */
[----:B------:R-:W-:Y:S01]  /*4240*/  LOP3.LUT P1, RZ, R184, 0xff00, RZ, 0xc0, !PT ;  /* 0x0000ff00b8ff7812 */ /* 0x000fe2000782c0ff */
[----:B------:R-:W-:Y:S01]  /*4250*/  FADD.FTZ R236, R194, R236 ;  /* 0x000000ecc2ec7221 */ /* 0x000fe20000010000 */
[----:B0-----:R-:W-:Y:S01]  /*4260*/  FMUL.FTZ R137, R29, R154 ;  /* 0x0000009a1d897220 */ /* 0x001fe20000410000 */
[----:B------:R-:W-:-:S05]  /*4270*/  FMUL.FTZ R136, R35, R150 ;  /* 0x0000009623887220 */ /* 0x000fca0000410000 */
[----:B------:R-:W-:Y:S02]  /*4280*/  FSEL R136, R136, RZ, P3 ;  /* 0x000000ff88887208 */ /* 0x000fe40001800000 */
[----:B------:R-:W-:Y:S02]  /*4290*/  CS2R R146, SRZ ;  /* 0x0000000000927805 */ /* 0x000fe4000001ff00 */
[----:B------:R-:W-:Y:S01]  /*42a0*/  IADD3 R0, R0, UR18, RZ ;  /* 0x0000001200007c10 */ /* 0x000fe2000fffe0ff */
[----:B---3--:R-:W-:Y:S01]  /*42b0*/  FADD.FTZ R235, R193, R235 ;  /* 0x000000ebc1eb7221 */ /* 0x008fe20000010000 */
[----:B----4-:R-:W-:Y:S01]  /*42c0*/  FADD.FTZ R234, R195, R234 ;  /* 0x000000eac3ea7221 */ /* 0x010fe20000010000 */
[----:B------:R-:W-:Y:S01]  /*42d0*/  FADD.FTZ R233, R188, R233 ;  /* 0x000000e9bce97221 */ /* 0x000fe20000010000 */
[----:B------:R-:W-:Y:S01]  /*42e0*/  FADD.FTZ R232, R196, R232 ;  /* 0x000000e8c4e87221 */ /* 0x000fe20000010000 */
[----:B------:R-:W-:Y:S01]  /*42f0*/  FADD.FTZ R231, R197, R231 ;  /* 0x000000e7c5e77221 */ /* 0x000fe20000010000 */
[----:B------:R-:W-:Y:S01]  /*4300*/  FADD.FTZ R230, R198, R230 ;  /* 0x000000e6c6e67221 */ /* 0x000fe20000010000 */
[----:B------:R-:W-:Y:S01]  /*4310*/  FADD.FTZ R229, R170, R229 ;  /* 0x000000e5aae57221 */ /* 0x000fe20000010000 */
[----:B------:R-:W-:-:S02]  /*4320*/  @P5 SHF.L.U32 R140, R132, 0x10, RZ ;  /* 0x00000010848c5819 */ /* 0x000fc400000006ff */
[----:B------:R-:W-:-:S03]  /*4330*/  @P2 SHF.L.U32 R149, R134, 0x10, RZ ;  /* 0x0000001086952819 */ /* 0x000fc600000006ff */
[----:B------:R-:W-:Y:S01]  /*4340*/  @P5 FMUL.FTZ R142, R141, R140 ;  /* 0x0000008c8d8e5220 */ /* 0x000fe20000410000 */
[-C--:B------:R-:W-:Y:S01]  /*4350*/  FMUL.FTZ R140, R145, R2.reuse ;  /* 0x00000002918c7220 */ /* 0x080fe20000410000 */
[----:B------:R-:W-:Y:S01]  /*4360*/  MOV R145, RZ ;  /* 0x000000ff00917202 */ /* 0x000fe20000000f00 */
[----:B------:R-:W-:Y:S01]  /*4370*/  @P2 FMUL.FTZ R145, R152, R149 ;  /* 0x0000009598912220 */ /* 0x000fe20000410000 */
[----:B------:R-:W-:Y:S01]  /*4380*/  FMUL.FTZ R149, R32, R141 ;  /* 0x0000008d20957220 */ /* 0x000fe20000410000 */
[----:B------:R-:W-:Y:S01]  /*4390*/  FMUL.FTZ R151, R140, UR13 ;  /* 0x0000000d8c977c20 */ /* 0x000fe20008410000 */
[----:B------:R-:W-:Y:S01]  /*43a0*/  @P6 SHF.L.U32 R140, R133, 0x10, RZ ;  /* 0x00000010858c6819 */ /* 0x000fe200000006ff */
[----:B------:R-:W-:Y:S01]  /*43b0*/  FMUL.FTZ R2, R182, R2 ;  /* 0x00000002b6027220 */ /* 0x000fe20000410000 */
[----:B------:R-:W-:Y:S01]  /*43c0*/  FMUL.FTZ R152, R28, R152 ;  /* 0x000000981c987220 */ /* 0x000fe20000410000 */
[----:B------:R-:W-:Y:S02]  /*43d0*/  FSEL R149, R149, RZ, P5 ;  /* 0x000000ff95957208 */ /* 0x000fe40002800000 */
[----:B------:R-:W-:Y:S01]  /*43e0*/  @P6 FMUL.FTZ R143, R151, R140 ;  /* 0x0000008c978f6220 */ /* 0x000fe20000410000 */
[----:B------:R-:W-:Y:S01]  /*43f0*/  FMUL.FTZ R151, R34, R151 ;  /* 0x0000009722977220 */ /* 0x000fe20000410000 */
[----:B------:R-:W-:Y:S01]  /*4400*/  LEA R140, P5, R181, UR16, 0x4 ;  /* 0x00000010b58c7c11 */ /* 0x000fe2000f8a20ff */
[----:B------:R-:W-:Y:S01]  /*4410*/  FMUL.FTZ R156, R2, UR13 ;  /* 0x0000000d029c7c20 */ /* 0x000fe20008410000 */
[----:B------:R-:W-:Y:S01]  /*4420*/  FADD.FTZ R207, R138, R207 ;  /* 0x000000cf8acf7221 */ /* 0x000fe20000010000 */
[----:B------:R-:W-:Y:S01]  /*4430*/  FADD.FTZ R205, R139, R205 ;  /* 0x000000cd8bcd7221 */ /* 0x000fe20000010000 */
[----:B------:R-:W-:Y:S01]  /*4440*/  LEA.HI.X R141, R181, UR17, RZ, 0x4, P5 ;  /* 0x00000011b58d7c11 */ /* 0x000fe2000a8f24ff */
[----:B------:R-:W-:Y:S01]  /*4450*/  FMUL.FTZ R138, R30, R155 ;  /* 0x0000009b1e8a7220 */ /* 0x000fe20000410000 */
[----:B------:R-:W-:Y:S01]  /*4460*/  FSEL R151, R151, RZ, P6 ;  /* 0x000000ff97977208 */ /* 0x000fe20003000000 */
[----:B------:R-:W-:Y:S01]  /*4470*/  FMUL.FTZ R139, R31, R156 ;  /* 0x0000009c1f8b7220 */ /* 0x000fe20000410000 */
[----:B------:R-:W-:-:S02]  /*4480*/  FSEL R152, R152, RZ, P2 ;  /* 0x000000ff98987208 */ /* 0x000fc40001000000 */
[C---:B------:R-:W-:Y:S02]  /*4490*/  LOP3.LUT P5, RZ, R185.reuse, 0xff000000, RZ, 0xc0, !PT ;  /* 0xff000000b9ff7812 */ /* 0x040fe400078ac0ff */
[C---:B------:R-:W-:Y:S02]  /*44a0*/  LOP3.LUT P2, RZ, R185.reuse, 0xff00, RZ, 0xc0, !PT ;  /* 0x0000ff00b9ff7812 */ /* 0x040fe4000784c0ff */
[----:B------:R-:W-:Y:S01]  /*44b0*/  LOP3.LUT P6, RZ, R185, 0xff0000, RZ, 0xc0, !PT ;  /* 0x00ff0000b9ff7812 */ /* 0x000fe200078cc0ff */
[----:B------:R-:W-:Y:S01]  /*44c0*/  FMUL.FTZ R2, R33, R153 ;  /* 0x0000009921027220 */ /* 0x000fe20000410000 */
[----:B------:R-:W-:Y:S02]  /*44d0*/  FSEL R139, R139, RZ, P5 ;  /* 0x000000ff8b8b7208 */ /* 0x000fe40002800000 */
[----:B------:R-:W-:Y:S02]  /*44e0*/  FSEL R138, R138, RZ, P6 ;  /* 0x000000ff8a8a7208 */ /* 0x000fe40003000000 */
[----:B------:R-:W-:-:S02]  /*44f0*/  FSEL R137, R137, RZ, P2 ;  /* 0x000000ff89897208 */ /* 0x000fc40001000000 */
[----:B------:R-:W-:Y:S02]  /*4500*/  FSEL R2, R2, RZ, P1 ;  /* 0x000000ff02027208 */ /* 0x000fe40000800000 */
[----:B------:R-:W-:Y:S01]  /*4510*/  F2FP.BF16.F32.PACK_AB R139, R139, R138 ;  /* 0x0000008a8b8b723e */ /* 0x000fe200000010ff */
[----:B------:R-:W-:Y:S01]  /*4520*/  FADD.FTZ R228, R171, R228 ;  /* 0x000000e4abe47221 */ /* 0x000fe20000010000 */
[----:B------:R-:W-:Y:S02]  /*4530*/  F2FP.BF16.F32.PACK_AB R138, R137, R152 ;  /* 0x00000098898a723e */ /* 0x000fe400000010ff */
[----:B------:R-:W-:Y:S01]  /*4540*/  @P3 PRMT R134, R133, 0x7632, R134 ;  /* 0x0000763285863816 */ /* 0x000fe20000000086 */
[----:B--2---:R-:W-:Y:S01]  /*4550*/  FADD.FTZ R164, R190, R164 ;  /* 0x000000a4bea47221 */ /* 0x004fe20000010000 */
[----:B------:R-:W-:Y:S01]  /*4560*/  FADD.FTZ R165, R191, R165 ;  /* 0x000000a5bfa57221 */ /* 0x000fe20000010000 */
[----:B------:R-:W-:Y:S01]  /*4570*/  FADD.FTZ R166, R178, R166 ;  /* 0x000000a6b2a67221 */ /* 0x000fe20000010000 */
[----:B------:R-:W-:Y:S01]  /*4580*/  FADD.FTZ R167, R179, R167 ;  /* 0x000000a7b3a77221 */ /* 0x000fe20000010000 */
[----:B------:R-:W-:Y:S01]  /*4590*/  FADD.FTZ R169, R177, R169 ;  /* 0x000000a9b1a97221 */ /* 0x000fe20000010000 */
[----:B------:R-:W-:-:S05]  /*45a0*/  FADD.FTZ R175, R176, R175 ;  /* 0x000000afb0af7221 */ /* 0x000fca0000010000 */
[----:B------:R0:W-:Y:S04]  /*45b0*/  STL [R1+0x1c], R175 ;  /* 0x00001caf01007387 */ /* 0x0001e80000100800 */
[----:B------:R0:W-:Y:S04]  /*45c0*/  STL [R1+0x28], R169 ;  /* 0x000028a901007387 */ /* 0x0001e80000100800 */
[----:B------:R0:W-:Y:S04]  /*45d0*/  STL [R1+0x24], R166 ;  /* 0x000024a601007387 */ /* 0x0001e80000100800 */
[----:B------:R0:W-:Y:S04]  /*45e0*/  STL [R1+0x30], R167 ;  /* 0x000030a701007387 */ /* 0x0001e80000100800 */
[----:B------:R0:W-:Y:S04]  /*45f0*/  STL [R1+0x2c], R164 ;  /* 0x00002ca401007387 */ /* 0x0001e80000100800 */
[----:B------:R0:W-:Y:S01]  /*4600*/  STL [R1+0x38], R165 ;  /* 0x000038a501007387 */ /* 0x0001e20000100800 */
[----:B------:R-:W-:-:S03]  /*4610*/  F2FP.BF16.F32.PACK_AB R137, R136, R151 ;  /* 0x000000978889723e */ /* 0x000fc600000010ff */
[----:B------:R0:W-:Y:S01]  /*4620*/  STL [R1+0x34], R236 ;  /* 0x000034ec01007387 */ /* 0x0001e20000100800 */
[----:B------:R-:W-:-:S03]  /*4630*/  @P1 PRMT R132, R132, 0x7632, R132 ;  /* 0x0000763284841816 */ /* 0x000fc60000000084 */
[----:B------:R0:W-:Y:S01]  /*4640*/  STL [R1+0x40], R235 ;  /* 0x000040eb01007387 */ /* 0x0001e20000100800 */
[----:B------:R-:W-:Y:S01]  /*4650*/  FADD.FTZ R227, R189, R227 ;  /* 0x000000e3bde37221 */ /* 0x000fe20000010000 */
[----:B------:R-:W-:Y:S02]  /*4660*/  F2FP.BF16.F32.PACK_AB R136, R2, R149 ;  /* 0x000000950288723e */ /* 0x000fe400000010ff */
[----:B------:R0:W-:Y:S01]  /*4670*/  STL [R1+0x48], R233 ;  /* 0x000048e901007387 */ /* 0x0001e20000100800 */
[----:B------:R-:W-:Y:S01]  /*4680*/  FADD.FTZ R210, R186, R210 ;  /* 0x000000d2bad27221 */ /* 0x000fe20000010000 */
[----:B------:R-:W-:Y:S02]  /*4690*/  FADD.FTZ R206, R144, R206 ;  /* 0x000000ce90ce7221 */ /* 0x000fe40000010000 */
[----:B------:R0:W-:Y:S01]  /*46a0*/  STL [R1+0x50], R231 ;  /* 0x000050e701007387 */ /* 0x0001e20000100800 */
[----:B------:R-:W-:Y:S01]  /*46b0*/  @P5 PRMT R149, R135, 0x7632, R149 ;  /* 0x0000763287955816 */ /* 0x000fe20000000095 */
[----:B------:R-:W-:-:S02]  /*46c0*/  FADD.FTZ R208, R173, R208 ;  /* 0x000000d0add07221 */ /* 0x000fc40000010000 */
[----:B------:R0:W-:Y:S01]  /*46d0*/  STL [R1+0x3c], R234 ;  /* 0x00003cea01007387 */ /* 0x0001e20000100800 */
[----:B------:R-:W-:Y:S01]  /*46e0*/  @P2 PRMT R144, R134, 0x7632, R144 ;  /* 0x0000763286902816 */ /* 0x000fe20000000090 */
[----:B------:R-:W-:Y:S01]  /*46f0*/  HFMA2.MMA R2, -RZ, RZ, 0, 0 ;  /* 0x00000000ff027435 */ /* 0x000fe200000001ff */
[----:B------:R-:W-:Y:S01]  /*4700*/  @P6 SHF.L.U32 R148, R135, 0x10, RZ ;  /* 0x0000001087946819 */ /* 0x000fe200000006ff */
[----:B------:R0:W-:Y:S01]  /*4710*/  STL [R1+0x58], R229 ;  /* 0x000058e501007387 */ /* 0x0001e20000100800 */
[----:B------:R-:W-:Y:S01]  /*4720*/  FADD.FTZ R211, R192, R211 ;  /* 0x000000d3c0d37221 */ /* 0x000fe20000010000 */
[----:B------:R-:W-:Y:S02]  /*4730*/  @P1 SHF.L.U32 R132, R132, 0x10, RZ ;  /* 0x0000001084841819 */ /* 0x000fe400000006ff */
[----:B------:R0:W-:Y:S01]  /*4740*/  STL [R1+0x44], R232 ;  /* 0x000044e801007387 */ /* 0x0001e20000100800 */
[----:B------:R-:W-:Y:S01]  /*4750*/  @P3 SHF.L.U32 R134, R134, 0x10, RZ ;  /* 0x0000001086863819 */ /* 0x000fe200000006ff */
[----:B------:R-:W-:-:S02]  /*4760*/  FADD.FTZ R209, R172, R209 ;  /* 0x000000d1acd17221 */ /* 0x000fc40000010000 */
[----:B------:R0:W-:Y:S01]  /*4770*/  STL [R1+0x4c], R230 ;  /* 0x00004ce601007387 */ /* 0x0001e20000100800 */
[----:B------:R-:W-:Y:S01]  /*4780*/  HFMA2.MMA R135, -RZ, RZ, 0, 0 ;  /* 0x00000000ff877435 */ /* 0x000fe200000001ff */
[----:B------:R-:W-:Y:S02]  /*4790*/  @P5 SHF.L.U32 R149, R149, 0x10, RZ ;  /* 0x0000001095955819 */ /* 0x000fe400000006ff */
[----:B------:R0:W-:Y:S01]  /*47a0*/  STL [R1+0x54], R228 ;  /* 0x000054e401007387 */ /* 0x0001e20000100800 */
[----:B------:R-:W-:Y:S01]  /*47b0*/  @P2 SHF.L.U32 R144, R144, 0x10, RZ ;  /* 0x0000001090902819 */ /* 0x000fe200000006ff */
[----:B------:R-:W-:Y:S02]  /*47c0*/  @P6 FMUL.FTZ R147, R155, R148 ;  /* 0x000000949b936220 */ /* 0x000fe40000410000 */
[----:B------:R0:W-:Y:S01]  /*47d0*/  STL [R1+0x60], R227 ;  /* 0x000060e301007387 */ /* 0x0001e20000100800 */
[----:B------:R-:W-:Y:S01]  /*47e0*/  MOV R133, RZ ;  /* 0x000000ff00857202 */ /* 0x000fe20000000f00 */
[----:B------:R-:W-:-:S02]  /*47f0*/  @P1 FMUL.FTZ R2, R153, R132 ;  /* 0x0000008499021220 */ /* 0x000fc40000410000 */
[----:B------:R0:W-:Y:S01]  /*4800*/  STL [R1+0x68], R210 ;  /* 0x000068d201007387 */ /* 0x0001e20000100800 */
[----:B------:R-:W-:Y:S01]  /*4810*/  FADD.FTZ R204, R142, R204 ;  /* 0x000000cc8ecc7221 */ /* 0x000fe20000010000 */
[----:B------:R-:W-:Y:S02]  /*4820*/  @P3 FMUL.FTZ R133, R150, R134 ;  /* 0x0000008696853220 */ /* 0x000fe40000410000 */
[----:B------:R0:W-:Y:S01]  /*4830*/  STL [R1+0x70], R208 ;  /* 0x000070d001007387 */ /* 0x0001e20000100800 */
[----:B------:R-:W-:Y:S01]  /*4840*/  FADD.FTZ R202, R143, R202 ;  /* 0x000000ca8fca7221 */ /* 0x000fe20000010000 */
[----:B------:R-:W-:Y:S02]  /*4850*/  @P5 FMUL.FTZ R146, R156, R149 ;  /* 0x000000959c925220 */ /* 0x000fe40000410000 */
[----:B------:R0:W-:Y:S01]  /*4860*/  STL [R1+0x5c], R211 ;  /* 0x00005cd301007387 */ /* 0x0001e20000100800 */
[----:B------:R-:W-:Y:S01]  /*4870*/  FADD.FTZ R200, R145, R200 ;  /* 0x000000c891c87221 */ /* 0x000fe20000010000 */
[----:B------:R-:W-:-:S02]  /*4880*/  @P2 FMUL.FTZ R135, R154, R144 ;  /* 0x000000909a872220 */ /* 0x000fc40000410000 */
[----:B------:R0:W-:Y:S01]  /*4890*/  STL [R1+0x78], R206 ;  /* 0x000078ce01007387 */ /* 0x0001e20000100800 */
[----:B------:R-:W-:Y:S01]  /*48a0*/  FADD.FTZ R187, R147, R187 ;  /* 0x000000bb93bb7221 */ /* 0x000fe20000010000 */
[----:B------:R-:W-:Y:S02]  /*48b0*/  FADD.FTZ R203, R2, R203 ;  /* 0x000000cb02cb7221 */ /* 0x000fe40000010000 */
[----:B------:R0:W-:Y:S01]  /*48c0*/  STL [R1+0x64], R209 ;  /* 0x000064d101007387 */ /* 0x0001e20000100800 */
[----:B------:R-:W-:-:S03]  /*48d0*/  FADD.FTZ R201, R133, R201 ;  /* 0x000000c985c97221 */ /* 0x000fc60000010000 */
[----:B------:R0:W-:Y:S01]  /*48e0*/  STL [R1+0x6c], R207 ;  /* 0x00006ccf01007387 */ /* 0x0001e20000100800 */
[----:B------:R-:W-:-:S03]  /*48f0*/  FADD.FTZ R183, R146, R183 ;  /* 0x000000b792b77221 */ /* 0x000fc60000010000 */
[----:B------:R0:W-:Y:S01]  /*4900*/  STL [R1+0x74], R205 ;  /* 0x000074cd01007387 */ /* 0x0001e20000100800 */
[----:B------:R-:W-:-:S03]  /*4910*/  FADD.FTZ R199, R135, R199 ;  /* 0x000000c787c77221 */ /* 0x000fc60000010000 */
[----:B------:R0:W-:Y:S04]  /*4920*/  STL [R1+0x80], R204 ;  /* 0x000080cc01007387 */ /* 0x0001e80000100800 */
        /* <DEDUP_REMOVED lines=8> */
[----:B------:R-:W-:-:S02]  /*49b0*/  ISETP.GE.AND P1, PT, R0, UR19, PT ;  /* 0x0000001300007c0c */ /* 0x000fc4000bf26270 */
[----:B------:R-:W-:-:S11]  /*49c0*/  SEL R198, RZ, 0x1, P4 ;  /* 0x00000001ffc67807 */ /* 0x000fd60002000000 */
[----:B0-----:R-:W-:Y:S05]  /*49d0*/  @!P1 BRA `(.L_x_6583) ;  /* 0xffffffc000149947 */ /* 0x001fea000383ffff */
[----:B------:R0:W5:Y:S01]  /*49e0*/  LDL.LU R56, [R1] ;  /* 0x0000000001387983 */ /* 0x0001620000300800 */
[----:B------:R-:W-:Y:S02]  /*49f0*/  MOV R37, R24 ;  /* 0x0000001800257202 */ /* 0x000fe40000000f00 */
[----:B------:R-:W-:Y:S01]  /*4a00*/  MOV R24, R19 ;  /* 0x0000001300187202 */ /* 0x000fe20000000f00 */
[----:B------:R0:W5:Y:S01]  /*4a10*/  LDL.LU R58, [R1+0x8] ;  /* 0x00000800013a7983 */ /* 0x0001620000300800 */
[----:B------:R-:W-:Y:S02]  /*4a20*/  MOV R30, R25 ;  /* 0x00000019001e7202 */ /* 0x000fe40000000f00 */
[----:B------:R-:W-:Y:S01]  /*4a30*/  MOV R19, R4 ;  /* 0x0000000400137202 */ /* 0x000fe20000000f00 */
[----:B------:R0:W5:Y:S01]  /*4a40*/  LDL.LU R59, [R1+0x4] ;  /* 0x00000400013b7983 */ /* 0x0001620000300800 */
        /* <DEDUP_REMOVED lines=88> */
[----:B0-----:R-:W-:-:S07]  /*4fd0*/  MOV R103, R183 ;  /* 0x000000b700677202 */ /* 0x001fce0000000f00 */
.L_x_6581:
        /* <DEDUP_REMOVED lines=38> */
.L_x_6582:
[----:B------:R-:W-:Y:S01]  /*5240*/  HFMA2.MMA R138, -RZ, RZ, 0, 9.5367431640625e-07 ;  /* 0x00000010ff8a7435 */ /* 0x000fe200000001ff */
[----:B------:R-:W-:Y:S02]  /*5250*/  MOV R139, R132 ;  /* 0x00000084008b7202 */ /* 0x000fe40000000f00 */
[----:B------:R-:W-:Y:S02]  /*5260*/  MOV R137, 0x1f ;  /* 0x0000001f00897802 */ /* 0x000fe40000000f00 */
[----:B------:R-:W-:-:S07]  /*5270*/  MOV R136, 0xffffffff ;  /* 0xffffffff00887802 */ /* 0x000fce0000000f00 */
[----:B-----5:R-:W-:Y:S05]  /*5280*/  WARPSYNC.COLLECTIVE R136, `(.L_x_6584) ;  /* 0x0000000088087348 */ /* 0x020fea0003c00000 */
[----:B------:R0:W1:Y:S02]  /*5290*/  SHFL.DOWN P2, R174, R139, R138, R137 ;  /* 0x0800008a8bae7389 */ /* 0x0000640000040089 */
[----:B01---5:R-:W-:Y:S01]  /*52a0*/  ENDCOLLECTIVE ;  /* 0x000000000000791b */ /* 0x023fe20003800000 */
.L_x_6584:
[----:B------:R-:W-:Y:S01]  /*52b0*/  MOV R139, R133 ;  /* 0x00000085008b7202 */ /* 0x000fe20000000f00 */
[----:B------:R-:W-:-:S07]  /*52c0*/  FADD.FTZ R132, R132, R174 ;  /* 0x000000ae84847221 */ /* 0x000fce0000010000 */
[----:B------:R-:W-:Y:S05]  /*52d0*/  WARPSYNC.COLLECTIVE R136, `(.L_x_6585) ;  /* 0x0000000088087348 */ /* 0x000fea0003c00000 */
[----:B------:R0:W1:Y:S02]  /*52e0*/  SHFL.DOWN P2, R174, R139, R138, R137 ;  /* 0x0800008a8bae7389 */ /* 0x0000640000040089 */
[----:B01----:R-:W-:Y:S01]  /*52f0*/  ENDCOLLECTIVE ;  /* 0x000000000000791b */ /* 0x003fe20003800000 */
.L_x_6585:
[----:B------:R-:W-:Y:S01]  /*5300*/  HFMA2.MMA R138, -RZ, RZ, 0, 4.76837158203125e-07 ;  /* 0x00000008ff8a7435 */ /* 0x000fe200000001ff */
[----:B------:R-:W-:Y:S01]  /*5310*/  MOV R139, R132 ;  /* 0x00000084008b7202 */ /* 0x000fe20000000f00 */
[----:B------:R-:W-:-:S09]  /*5320*/  FADD.FTZ R133, R133, R174 ;  /* 0x000000ae85857221 */ /* 0x000fd20000010000 */
[----:B------:R-:W-:Y:S05]  /*5330*/  WARPSYNC.COLLECTIVE R136, `(.L_x_6586) ;  /* 0x0000000088087348 */ /* 0x000fea0003c00000 */
[----:B------:R0:W1:Y:S02]  /*5340*/  SHFL.DOWN P2, R174, R139, R138, R137 ;  /* 0x0800008a8bae7389 */ /* 0x0000640000040089 */
[----:B01----:R-:W-:Y:S01]  /*5350*/  ENDCOLLECTIVE ;  /* 0x000000000000791b */ /* 0x003fe20003800000 */
.L_x_6586:
[----:B------:R-:W-:Y:S01]  /*5360*/  MOV R139, R133 ;  /* 0x00000085008b7202 */ /* 0x000fe20000000f00 */
[----:B------:R-:W-:-:S07]  /*5370*/  FADD.FTZ R132, R132, R174 ;  /* 0x000000ae84847221 */ /* 0x000fce0000010000 */
[----:B------:R-:W-:Y:S05]  /*5380*/  WARPSYNC.COLLECTIVE R136, `(.L_x_6587) ;  /* 0x0000000088087348 */ /* 0x000fea0003c00000 */
[----:B------:R0:W1:Y:S02]  /*5390*/  SHFL.DOWN P2, R174, R139, R138, R137 ;  /* 0x0800008a8bae7389 */ /* 0x0000640000040089 */
[----:B01----:R-:W-:Y:S01]  /*53a0*/  ENDCOLLECTIVE ;  /* 0x000000000000791b */ /* 0x003fe20003800000 */
.L_x_6587:
[----:B------:R-:W-:Y:S01]  /*53b0*/  HFMA2.MMA R138, -RZ, RZ, 0, 2.384185791015625e-07 ;  /* 0x00000004ff8a7435 */ /* 0x000fe200000001ff */
[----:B------:R-:W-:Y:S01]  /*53c0*/  MOV R139, R132 ;  /* 0x00000084008b7202 */ /* 0x000fe20000000f00 */
[----:B------:R-:W-:-:S09]  /*53d0*/  FADD.FTZ R133, R133, R174 ;  /* 0x000000ae85857221 */ /* 0x000fd20000010000 */
[----:B------:R-:W-:Y:S05]  /*53e0*/  WARPSYNC.COLLECTIVE R136, `(.L_x_6588) ;  /* 0x0000000088087348 */ /* 0x000fea0003c00000 */
[----:B------:R0:W1:Y:S02]  /*53f0*/  SHFL.DOWN P2, R174, R139, R138, R137 ;  /* 0x0800008a8bae7389 */ /* 0x0000640000040089 */
[----:B01----:R-:W-:Y:S01]  /*5400*/  ENDCOLLECTIVE ;  /* 0x000000000000791b */ /* 0x003fe20003800000 */
.L_x_6588:
[----:B------:R-:W-:Y:S01]  /*5410*/  MOV R139, R133 ;  /* 0x00000085008b7202 */ /* 0x000fe20000000f00 */
[----:B------:R-:W-:-:S07]  /*5420*/  FADD.FTZ R132, R132, R174 ;  /* 0x000000ae84847221 */ /* 0x000fce0000010000 */
[----:B------:R-:W-:Y:S05]  /*5430*/  WARPSYNC.COLLECTIVE R136, `(.L_x_6589) ;  /* 0x0000000088087348 */ /* 0x000fea0003c00000 */
[----:B------:R0:W1:Y:S02]  /*5440*/  SHFL.DOWN P2, R174, R139, R138, R137 ;  /* 0x0800008a8bae7389 */ /* 0x0000640000040089 */
[----:B01----:R-:W-:Y:S01]  /*5450*/  ENDCOLLECTIVE ;  /* 0x000000000000791b */ /* 0x003fe20003800000 */
.L_x_6589:
[----:B------:R-:W-:Y:S01]  /*5460*/  HFMA2.MMA R138, -RZ, RZ, 0, 1.1920928955078125e-07 ;  /* 0x00000002ff8a7435 */ /* 0x000fe200000001ff */
[----:B------:R-:W-:Y:S01]  /*5470*/  MOV R139, R132 ;  /* 0x00000084008b7202 */ /* 0x000fe20000000f00 */
[----:B------:R-:W-:-:S09]  /*5480*/  FADD.FTZ R133, R133, R174 ;  /* 0x000000ae85857221 */ /* 0x000fd20000010000 */
[----:B------:R-:W-:Y:S05]  /*5490*/  WARPSYNC.COLLECTIVE R136, `(.L_x_6590) ;  /* 0x0000000088087348 */ /* 0x000fea0003c00000 */
[----:B------:R0:W1:Y:S02]  /*54a0*/  SHFL.DOWN P2, R174, R139, R138, R137 ;  /* 0x0800008a8bae7389 */ /* 0x0000640000040089 */
[----:B01----:R-:W-:Y:S01]  /*54b0*/  ENDCOLLECTIVE ;  /* 0x000000000000791b */ /* 0x003fe20003800000 */
.L_x_6590:
[----:B------:R-:W-:Y:S01]  /*54c0*/  MOV R139, R133 ;  /* 0x00000085008b7202 */ /* 0x000fe20000000f00 */
[----:B------:R-:W-:-:S07]  /*54d0*/  FADD.FTZ R132, R132, R174 ;  /* 0x000000ae84847221 */ /* 0x000fce0000010000 */
[----:B------:R-:W-:Y:S05]  /*54e0*/  WARPSYNC.COLLECTIVE R136, `(.L_x_6591) ;  /* 0x0000000088087348 */ /* 0x000fea0003c00000 */
[----:B------:R0:W1:Y:S02]  /*54f0*/  SHFL.DOWN P2, R174, R139, R138, R137 ;  /* 0x0800008a8bae7389 */ /* 0x0000640000040089 */
[----:B01----:R-:W-:Y:S01]  /*5500*/  ENDCOLLECTIVE ;  /* 0x000000000000791b */ /* 0x003fe20003800000 */
.L_x_6591:
[----:B------:R-:W-:Y:S01]  /*5510*/  HFMA2.MMA R138, -RZ, RZ, 0, 5.9604644775390625e-08 ;  /* 0x00000001ff8a7435 */ /* 0x000fe200000001ff */
[----:B------:R-:W-:Y:S01]  /*5520*/  MOV R139, R132 ;  /* 0x00000084008b7202 */ /* 0x000fe20000000f00 */
[----:B------:R-:W-:-:S09]  /*5530*/  FADD.FTZ R133, R133, R174 ;  /* 0x000000ae85857221 */ /* 0x000fd20000010000 */
[----:B------:R-:W-:Y:S05]  /*5540*/  WARPSYNC.COLLECTIVE R136, `(.L_x_6592) ;  /* 0x0000000088087348 */ /* 0x000fea0003c00000 */
[----:B------:R0:W1:Y:S02]  /*5550*/  SHFL.DOWN P2, R174, R139, R138, R137 ;  /* 0x0800008a8bae7389 */ /* 0x0000640000040089 */
[----:B01----:R-:W-:Y:S01]  /*5560*/  ENDCOLLECTIVE ;  /* 0x000000000000791b */ /* 0x003fe20003800000 */
.L_x_6592:
[----:B------:R-:W-:Y:S02]  /*5570*/  MOV R139, R133 ;  /* 0x00000085008b7202 */ /* 0x000fe40000000f00 */
[----:B------:R-:W-:-:S07]  /*5580*/  MOV R135, R174 ;  /* 0x000000ae00877202 */ /* 0x000fce0000000f00 */
[----:B------:R-:W-:Y:S05]  /*5590*/  WARPSYNC.COLLECTIVE R136, `(.L_x_6593) ;  /* 0x0000000088087348 */ /* 0x000fea0003c00000 */
[----:B------:R0:W1:Y:S02]  /*55a0*/  SHFL.DOWN P2, R174, R139, R138, R137 ;  /* 0x0800008a8bae7389 */ /* 0x0000640000040089 */
[----:B01----:R-:W-:Y:S01]  /*55b0*/  ENDCOLLECTIVE ;  /* 0x000000000000791b */ /* 0x003fe20003800000 */
.L_x_6593:
[----:B------:R-:W-:Y:S01]  /*55c0*/  MOV R136, R174 ;  /* 0x000000ae00887202 */ /* 0x000fe20000000f00 */
[----:B------:R-:W-:Y:S06]  /*55d0*/  BRA `(.L_x_6594) ;  /* 0xffffffcc00307947 */ /* 0x000fec000383ffff */
.L_x_6595:
        /* <DEDUP_REMOVED lines=10> */
.L_x_13955:


//--------------------- .text._ZN10layer_norm22ln_bwd_finalize_kernelINS_22Kernel_traits_finalizeILj8192Ef13__nv_bfloat16fS2_fjLb1ELj1024ELj4ENS_18Kernel_traits_baseILj8192EfS2_fS2_fjLj1024EEEEELb1ELb0EEEvNS_9BwdParamsE --------------------------
	.section	.text._ZN10layer_norm22ln_bwd_finalize_kernelINS_22Kernel_traits_finalizeILj8192Ef13__nv_bfloat16fS2_fjLb1ELj1024ELj4ENS_18Kernel_traits_baseILj8192EfS2_fS2_fjLj1024EEEEELb1ELb0EEEvNS_9BwdParamsE,"ax",@progbits
	.align	128
        .global         _ZN10layer_norm22ln_bwd_finalize_kernelINS_22Kernel_traits_finalizeILj8192Ef13__nv_bfloat16fS2_fjLb1ELj1024ELj4ENS_18Kernel_traits_baseILj8192EfS2_fS2_fjLj1024EEEEELb1ELb0EEEvNS_9BwdParamsE
        .type           _ZN10layer_norm22ln_bwd_finalize_kernelINS_22Kernel_traits_finalizeILj8192Ef13__nv_bfloat16fS2_fjLb1ELj1024ELj4ENS_18Kernel_traits_baseILj8192EfS2_fS2_fjLj1024EEEEELb1ELb0EEEvNS_9BwdParamsE,@function
        .size           _ZN10layer_norm22ln_bwd_finalize_kernelINS_22Kernel_traits_finalizeILj8192Ef13__nv_bfloat16fS2_fjLb1ELj1024ELj4ENS_18Kernel_traits_baseILj8192EfS2_fS2_fjLj1024EEEEELb1ELb0EEEvNS_9BwdParamsE,(.L_x_13956 - _ZN10layer_norm22ln_bwd_finalize_kernelINS_22Kernel_traits_finalizeILj8192Ef13__nv_bfloat16fS2_fjLb1ELj1024ELj4ENS_18Kernel_traits_baseILj8192EfS2_fS2_fjLj1024EEEEELb1ELb0EEEvNS_9BwdParamsE)
        .other          _ZN10layer_norm22ln_bwd_finalize_kernelINS_22Kernel_traits_finalizeILj8192Ef13__nv_bfloat16fS2_fjLb1ELj1024ELj4ENS_18Kernel_traits_baseILj8192EfS2_fS2_fjLj1024EEEEELb1ELb0EEEvNS_9BwdParamsE,@"STO_CUDA_ENTRY STV_DEFAULT"
_ZN10layer_norm22ln_bwd_finalize_kernelINS_22Kernel_traits_finalizeILj8192Ef13__nv_bfloat16fS2_fjLb1ELj1024ELj4ENS_18Kernel_traits_baseILj8192EfS2_fS2_fjLj1024EEEEELb1ELb0EEEvNS_9BwdParamsE:
.text._ZN10layer_norm22ln_bwd_finalize_kernelINS_22Kernel_traits_finalizeILj8192Ef13__nv_bfloat16fS2_fjLb1ELj1024ELj4ENS_18Kernel_traits_baseILj8192EfS2_fS2_fjLj1024EEEEELb1ELb0EEEvNS_9BwdParamsE:
        /* <DEDUP_REMOVED lines=24> */
.L_x_6608:
        /* <DEDUP_REMOVED lines=36> */
.L_x_6600:
        /* <DEDUP_REMOVED lines=49> */
.L_x_6599:
[----:B------:R-:W-:Y:S05]  /*06d0*/  BSYNC B1 ;  /* 0x0000000000017941 */ /* 0x000fea0003800000 */
.L_x_6598:
        /* <DEDUP_REMOVED lines=31> */
.L_x_6602:
[----:B------:R-:W-:Y:S05]  /*08d0*/  BSYNC B1 ;  /* 0x0000000000017941 */ /* 0x000fea0003800000 */
.L_x_6601:
        /* <DEDUP_REMOVED lines=16> */
.L_x_6603:
[----:B------:R-:W-:Y:S05]  /*09e0*/  BSYNC B1 ;  /* 0x0000000000017941 */ /* 0x000fea0003800000 */
.L_x_6597:
[----:B------:R-:W-:Y:S05]  /*09f0*/  BSYNC B0 ;  /* 0x0000000000007941 */ /* 0x000fea0003800000 */
.L_x_6596:
        /* <DEDUP_REMOVED lines=40> */
.L_x_6624:
        /* <DEDUP_REMOVED lines=8> */
.L_x_6604:
        /* <DEDUP_REMOVED lines=20> */
.L_x_6607:
[----:B------:R-:W-:Y:S05]  /*0e40*/  BSYNC B0 ;  /* 0x0000000000007941 */ /* 0x000fea0003800000 */
.L_x_6606:
[C---:B------:R-:W-:Y:S01]  /*0e50*/  ISETP.GT.U32.AND P1, PT, R4.reuse, -0x2001, PT ;  /* 0xffffdfff0400780c */ /* 0x040fe20003f24070 */
[----:B------:R-:W-:Y:S01]  /*0e60*/  VIADD R4, R4, 0x2000 ;  /* 0x0000200004047836 */ /* 0x000fe20000000000 */
[----:B------:R-:W-:-:S11]  /*0e70*/  IADD3 R5, R5, 0x1000, RZ ;  /* 0x0000100005057810 */ /* 0x000fd60007ffe0ff */
[----:B------:R-:W-:Y:S05]  /*0e80*/  @P1 BRA `(.L_x_6608) ;  /* 0xfffffff000bc1947 */ /* 0x000fea000383ffff */
[----:B------:R-:W-:Y:S05]  /*0e90*/  EXIT ;  /* 0x000000000000794d */ /* 0x000fea0003800000 */
.L_x_6605:
[----:B0-----:R-:W-:Y:S01]  /*0ea0*/  HFMA2.MMA R24, -RZ, RZ, 0, 5.9604644775390625e-08 ;  /* 0x00000001ff187435 */ /* 0x001fe200000001ff */
[----:B----4-:R-:W-:Y:S02]  /*0eb0*/  MOV R23, R10 ;  /* 0x0000000a00177202 */ /* 0x010fe40000000f00 */
[----:B------:R-:W-:Y:S02]  /*0ec0*/  MOV R25, 0x1f ;  /* 0x0000001f00197802 */ /* 0x000fe40000000f00 */
[----:B------:R-:W-:-:S07]  /*0ed0*/  MOV R20, 0xffffffff ;  /* 0xffffffff00147802 */ /* 0x000fce0000000f00 */
[----:B-123--:R-:W-:Y:S05]  /*0ee0*/  WARPSYNC.COLLECTIVE R20, `(.L_x_6609) ;  /* 0x0000000014087348 */ /* 0x00efea0003c00000 */
[----:B------:R0:W4:Y:S02]  /*0ef0*/  SHFL.BFLY P2, R22, R23, R24, R25 ;  /* 0x0c00001817167389 */ /* 0x0001240000040019 */
[----:B01234-:R-:W-:Y:S01]  /*0f00*/  ENDCOLLECTIVE ;  /* 0x000000000000791b */ /* 0x01ffe20003800000 */
.L_x_6609:
[----:B------:R-:W-:Y:S01]  /*0f10*/  IMAD.MOV.U32 R24, RZ, RZ, 0x2 ;  /* 0x00000002ff187424 */ /* 0x000fe200078e00ff */
[----:B------:R-:W-:-:S05]  /*0f20*/  MOV R11, R22 ;  /* 0x00000016000b7202 */ /* 0x000fca0000000f00 */
[----:B------:R-:W-:-:S05]  /*0f30*/  FADD.FTZ R11, R10, R11 ;  /* 0x0000000b0a0b7221 */ /* 0x000fca0000010000 */
[----:B------:R-:W-:-:S07]  /*0f40*/  MOV R23, R11 ;  /* 0x0000000b00177202 */ /* 0x000fce0000000f00 */
[----:B------:R-:W-:Y:S05]  /*0f50*/  WARPSYNC.COLLECTIVE R20, `(.L_x_6610) ;  /* 0x0000000014087348 */ /* 0x000fea0003c00000 */
[----:B------:R0:W1:Y:S02]  /*0f60*/  SHFL.BFLY P2, R22, R23, R24, R25 ;  /* 0x0c00001817167389 */ /* 0x0000640000040019 */
[----:B01----:R-:W-:Y:S01]  /*0f70*/  ENDCOLLECTIVE ;  /* 0x000000000000791b */ /* 0x003fe20003800000 */
.L_x_6610:
[----:B------:R-:W-:Y:S01]  /*0f80*/  HFMA2.MMA R24, -RZ, RZ, 0, 2.384185791015625e-07 ;  /* 0x00000004ff187435 */ /* 0x000fe200000001ff */
[----:B------:R-:W-:-:S05]  /*0f90*/  MOV R14, R22 ;  /* 0x00000016000e7202 */ /* 0x000fca0000000f00 */
[----:B------:R-:W-:-:S05]  /*0fa0*/  FADD.FTZ R14, R11, R14 ;  /* 0x0000000e0b0e7221 */ /* 0x000fca0000010000 */
[----:B------:R-:W-:-:S07]  /*0fb0*/  MOV R23, R14 ;  /* 0x0000000e00177202 */ /* 0x000fce0000000f00 */
[----:B------:R-:W-:Y:S05]  /*0fc0*/  WARPSYNC.COLLECTIVE R20, `(.L_x_6611) ;  /* 0x0000000014087348 */ /* 0x000fea0003c00000 */
[----:B------:R0:W1:Y:S02]  /*0fd0*/  SHFL.BFLY P2, R22, R23, R24, R25 ;  /* 0x0c00001817167389 */ /* 0x0000640000040019 */
[----:B01----:R-:W-:Y:S01]  /*0fe0*/  ENDCOLLECTIVE ;  /* 0x000000000000791b */ /* 0x003fe20003800000 */
.L_x_6611:
[----:B------:R-:W-:Y:S01]  /*0ff0*/  HFMA2.MMA R24, -RZ, RZ, 0, 4.76837158203125e-07 ;  /* 0x00000008ff187435 */ /* 0x000fe200000001ff */
[----:B------:R-:W-:-:S05]  /*1000*/  MOV R13, R22 ;  /* 0x00000016000d7202 */ /* 0x000fca0000000f00 */
[----:B------:R-:W-:-:S05]  /*1010*/  FADD.FTZ R13, R14, R13 ;  /* 0x0000000d0e0d7221 */ /* 0x000fca0000010000 */
[----:B------:R-:W-:-:S07]  /*1020*/  MOV R23, R13 ;  /* 0x0000000d00177202 */ /* 0x000fce0000000f00 */
[----:B------:R-:W-:Y:S05]  /*1030*/  WARPSYNC.COLLECTIVE R20, `(.L_x_6612) ;  /* 0x0000000014087348 */ /* 0x000fea0003c00000 */
[----:B------:R0:W1:Y:S02]  /*1040*/  SHFL.BFLY P2, R22, R23, R24, R25 ;  /* 0x0c00001817167389 */ /* 0x0000640000040019 */
[----:B01----:R-:W-:Y:S01]  /*1050*/  ENDCOLLECTIVE ;  /* 0x000000000000791b */ /* 0x003fe20003800000 */
.L_x_6612:
[----:B------:R-:W-:Y:S01]  /*1060*/  HFMA2.MMA R24, -RZ, RZ, 0, 9.5367431640625e-07 ;  /* 0x00000010ff187435 */ /* 0x000fe200000001ff */
[----:B------:R-:W-:-:S05]  /*1070*/  MOV R10, R22 ;  /* 0x00000016000a7202 */ /* 0x000fca0000000f00 */
[----:B------:R-:W-:-:S04]  /*1080*/  FADD.FTZ R11, R13, R10 ;  /* 0x0000000a0d0b7221 */ /* 0x000fc80000010000 */
[----:B------:R-:W-:-:S07]  /*1090*/  IMAD.MOV.U32 R23, RZ, RZ, R11 ;  /* 0x000000ffff177224 */ /* 0x000fce00078e000b */
[----:B------:R-:W-:Y:S05]  /*10a0*/  WARPSYNC.COLLECTIVE R20, `(.L_x_6613) ;  /* 0x0000000014087348 */ /* 0x000fea0003c00000 */
[----:B------:R0:W1:Y:S02]  /*10b0*/  SHFL.BFLY P2, R22, R23, R24, R25 ;  /* 0x0c00001817167389 */ /* 0x0000640000040019 */
[----:B01----:R-:W-:Y:S01]  /*10c0*/  ENDCOLLECTIVE ;  /* 0x000000000000791b */ /* 0x003fe20003800000 */
.L_x_6613:
[----:B------:R-:W-:Y:S01]  /*10d0*/  HFMA2.MMA R24, -RZ, RZ, 0, 5.9604644775390625e-08 ;  /* 0x00000001ff187435 */ /* 0x000fe200000001ff */
[----:B------:R-:W-:Y:S02]  /*10e0*/  MOV R23, R12 ;  /* 0x0000000c00177202 */ /* 0x000fe40000000f00 */
[----:B------:R-:W-:-:S08]  /*10f0*/  MOV R10, R22 ;  /* 0x00000016000a7202 */ /* 0x000fd00000000f00 */
[----:B------:R-:W-:Y:S05]  /*1100*/  WARPSYNC.COLLECTIVE R20, `(.L_x_6614) ;  /* 0x0000000014087348 */ /* 0x000fea0003c00000 */
[----:B------:R0:W1:Y:S02]  /*1110*/  SHFL.BFLY P2, R22, R23, R24, R25 ;  /* 0x0c00001817167389 */ /* 0x0000640000040019 */
[----:B01----:R-:W-:Y:S01]  /*1120*/  ENDCOLLECTIVE ;  /* 0x000000000000791b */ /* 0x003fe20003800000 */
.L_x_6614:
[----:B------:R-:W-:Y:S01]  /*1130*/  HFMA2.MMA R24, -RZ, RZ, 0, 1.1920928955078125e-07 ;  /* 0x00000002ff187435 */ /* 0x000fe200000001ff */
[----:B------:R-:W-:-:S05]  /*1140*/  MOV R13, R22 ;  /* 0x00000016000d7202 */ /* 0x000fca0000000f00 */
[----:B------:R-:W-:-:S05]  /*1150*/  FADD.FTZ R15, R12, R13 ;  /* 0x0000000d0c0f7221 */ /* 0x000fca0000010000 */
[----:B------:R-:W-:-:S07]  /*1160*/  MOV R23, R15 ;  /* 0x0000000f00177202 */ /* 0x000fce0000000f00 */
[----:B------:R-:W-:Y:S05]  /*1170*/  WARPSYNC.COLLECTIVE R20, `(.L_x_6615) ;  /* 0x0000000014087348 */ /* 0x000fea0003c00000 */
[----:B------:R0:W1:Y:S02]  /*1180*/  SHFL.BFLY P2, R22, R23, R24, R25 ;  /* 0x0c00001817167389 */ /* 0x0000640000040019 */
[----:B01----:R-:W-:Y:S01]  /*1190*/  ENDCOLLECTIVE ;  /* 0x000000000000791b */ /* 0x003fe20003800000 */
.L_x_6615:
[----:B------:R-:W-:Y:S01]  /*11a0*/  HFMA2.MMA R24, -RZ, RZ, 0, 2.384185791015625e-07 ;  /* 0x00000004ff187435 */ /* 0x000fe200000001ff */
[----:B------:R-:W-:-:S04]  /*11b0*/  IMAD.MOV.U32 R16, RZ, RZ, R22 ;  /* 0x000000ffff107224 */ /* 0x000fc800078e0016 */
[----:B------:R-:W-:-:S05]  /*11c0*/  FADD.FTZ R16, R15, R16 ;  /* 0x000000100f107221 */ /* 0x000fca0000010000 */
[----:B------:R-:W-:-:S07]  /*11d0*/  MOV R23, R16 ;  /* 0x0000001000177202 */ /* 0x000fce0000000f00 */
[----:B------:R-:W-:Y:S05]  /*11e0*/  WARPSYNC.COLLECTIVE R20, `(.L_x_6616) ;  /* 0x0000000014087348 */ /* 0x000fea0003c00000 */
[----:B------:R0:W1:Y:S02]  /*11f0*/  SHFL.BFLY P2, R22, R23, R24, R25 ;  /* 0x0c00001817167389 */ /* 0x0000640000040019 */
[----:B01----:R-:W-:Y:S01]  /*1200*/  ENDCOLLECTIVE ;  /* 0x000000000000791b */ /* 0x003fe20003800000 */
.L_x_6616:
[----:B------:R-:W-:Y:S01]  /*1210*/  HFMA2.MMA R24, -RZ, RZ, 0, 4.76837158203125e-07 ;  /* 0x00000008ff187435 */ /* 0x000fe200000001ff */
[----:B------:R-:W-:-:S05]  /*1220*/  MOV R17, R22 ;  /* 0x0000001600117202 */ /* 0x000fca0000000f00 */
[----:B------:R-:W-:-:S05]  /*1230*/  FADD.FTZ R17, R16, R17 ;  /* 0x0000001110117221 */ /* 0x000fca0000010000 */
[----:B------:R-:W-:-:S07]  /*1240*/  MOV R23, R17 ;  /* 0x0000001100177202 */ /* 0x000fce0000000f00 */
[----:B------:R-:W-:Y:S05]  /*1250*/  WARPSYNC.COLLECTIVE R20, `(.L_x_6617) ;  /* 0x0000000014087348 */ /* 0x000fea0003c00000 */
[----:B------:R0:W1:Y:S02]  /*1260*/  SHFL.BFLY P2, R22, R23, R24, R25 ;  /* 0x0c00001817167389 */ /* 0x0000640000040019 */
[----:B01----:R-:W-:Y:S01]  /*1270*/  ENDCOLLECTIVE ;  /* 0x000000000000791b */ /* 0x003fe20003800000 */
.L_x_6617:
[----:B------:R-:W-:Y:S01]  /*1280*/  IMAD.MOV.U32 R24, RZ, RZ, 0x10 ;  /* 0x00000010ff187424 */ /* 0x000fe200078e00ff */
[----:B------:R-:W-:-:S05]  /*1290*/  MOV R12, R22 ;  /* 0x00000016000c7202 */ /* 0x000fca0000000f00 */
[----:B------:R-:W-:-:S05]  /*12a0*/  FADD.FTZ R12, R17, R12 ;  /* 0x0000000c110c7221 */ /* 0x000fca0000010000 */
[----:B------:R-:W-:-:S07]  /*12b0*/  MOV R23, R12 ;  /* 0x0000000c00177202 */ /* 0x000fce0000000f00 */
[----:B------:R-:W-:Y:S05]  /*12c0*/  WARPSYNC.COLLECTIVE R20, `(.L_x_6618) ;  /* 0x0000000014087348 */ /* 0x000fea0003c00000 */
[----:B------:R0:W1:Y:S02]  /*12d0*/  SHFL.BFLY P2, R22, R23, R24, R25 ;  /* 0x0c00001817167389 */ /* 0x0000640000040019 */
[----:B01----:R-:W-:Y:S01]  /*12e0*/  ENDCOLLECTIVE ;  /* 0x000000000000791b */ /* 0x003fe20003800000 */
.L_x_6618:
[----:B------:R-:W-:Y:S01]  /*12f0*/  HFMA2.MMA R24, -RZ, RZ, 0, 5.9604644775390625e-08 ;  /* 0x00000001ff187435 */ /* 0x000fe200000001ff */
[----:B------:R-:W-:Y:S02]  /*1300*/  MOV R23, R8 ;  /* 0x0000000800177202 */ /* 0x000fe40000000f00 */
[----:B------:R-:W-:-:S08]  /*1310*/  MOV R15, R22 ;  /* 0x00000016000f7202 */ /* 0x000fd00000000f00 */
[----:B------:R-:W-:Y:S05]  /*1320*/  WARPSYNC.COLLECTIVE R20, `(.L_x_6619) ;  /* 0x0000000014087348 */ /* 0x000fea0003c00000 */
[----:B------:R0:W1:Y:S02]  /*1330*/  SHFL.BFLY P2, R22, R23, R24, R25 ;  /* 0x0c00001817167389 */ /* 0x0000640000040019 */
[----:B01----:R-:W-:Y:S01]  /*1340*/  ENDCOLLECTIVE ;  /* 0x000000000000791b */ /* 0x003fe20003800000 */
.L_x_6619:
[----:B------:R-:W-:Y:S01]  /*1350*/  HFMA2.MMA R24, -RZ, RZ, 0, 1.1920928955078125e-07 ;  /* 0x00000002ff187435 */ /* 0x000fe200000001ff */
[----:B------:R-:W-:-:S05]  /*1360*/  MOV R17, R22 ;  /* 0x0000001600117202 */ /* 0x000fca0000000f00 */
[----:B------:R-:W-:-:S05]  /*1370*/  FADD.FTZ R18, R8, R17 ;  /* 0x0000001108127221 */ /* 0x000fca0000010000 */
[----:B------:R-:W-:-:S07]  /*1380*/  MOV R23, R18 ;  /* 0x0000001200177202 */ /* 0x000fce0000000f00 */
[----:B------:R-:W-:Y:S05]  /*1390*/  WARPSYNC.COLLECTIVE R20, `(.L_x_6620) ;  /* 0x0000000014087348 */ /* 0x000fea0003c00000 */
[----:B------:R0:W1:Y:S02]  /*13a0*/  SHFL.BFLY P2, R22, R23, R24, R25 ;  /* 0x0c00001817167389 */ /* 0x0000640000040019 */
[----:B01----:R-:W-:Y:S01]  /*13b0*/  ENDCOLLECTIVE ;  /* 0x000000000000791b */ /* 0x003fe20003800000 */
.L_x_6620:
[----:B------:R-:W-:Y:S01]  /*13c0*/  HFMA2.MMA R24, -RZ, RZ, 0, 2.384185791015625e-07 ;  /* 0x00000004ff187435 */ /* 0x000fe200000001ff */
[----:B------:R-:W-:-:S05]  /*13d0*/  MOV R13, R22 ;  /* 0x00000016000d7202 */ /* 0x000fca0000000f00 */
[----:B------:R-:W-:-:S04]  /*13e0*/  FADD.FTZ R19, R18, R13 ;  /* 0x0000000d12137221 */ /* 0x000fc80000010000 */
[----:B------:R-:W-:-:S07]  /*13f0*/  IMAD.MOV.U32 R23, RZ, RZ, R19 ;  /* 0x000000ffff177224 */ /* 0x000fce00078e0013 */
[----:B------:R-:W-:Y:S05]  /*1400*/  WARPSYNC.COLLECTIVE R20, `(.L_x_6621) ;  /* 0x0000000014087348 */ /* 0x000fea0003c00000 */
[----:B------:R0:W1:Y:S02]  /*1410*/  SHFL.BFLY P2, R22, R23, R24, R25 ;  /* 0x0c00001817167389 */ /* 0x0000640000040019 */
[----:B01----:R-:W-:Y:S01]  /*1420*/  ENDCOLLECTIVE ;  /* 0x000000000000791b */ /* 0x003fe20003800000 */
.L_x_6621:
[----:B------:R-:W-:Y:S01]  /*1430*/  HFMA2.MMA R24, -RZ, RZ, 0, 4.76837158203125e-07 ;  /* 0x00000008ff187435 */ /* 0x000fe200000001ff */
[----:B------:R-:W-:-:S05]  /*1440*/  MOV R8, R22 ;  /* 0x0000001600087202 */ /* 0x000fca0000000f00 */
[----:B------:R-:W-:-:S05]  /*1450*/  FADD.FTZ R8, R19, R8 ;  /* 0x0000000813087221 */ /* 0x000fca0000010000 */
[----:B------:R-:W-:-:S07]  /*1460*/  MOV R23, R8 ;  /* 0x0000000800177202 */ /* 0x000fce0000000f00 */
[----:B------:R-:W-:Y:S05]  /*1470*/  WARPSYNC.COLLECTIVE R20, `(.L_x_6622) ;  /* 0x0000000014087348 */ /* 0x000fea0003c00000 */
[----:B------:R0:W1:Y:S02]  /*1480*/  SHFL.BFLY P2, R22, R23, R24, R25 ;  /* 0x0c00001817167389 */ /* 0x0000640000040019 */
[----:B01----:R-:W-:Y:S01]  /*1490*/  ENDCOLLECTIVE ;  /* 0x000000000000791b */ /* 0x003fe20003800000 */
.L_x_6622:
[----:B------:R-:W-:Y:S01]  /*14a0*/  HFMA2.MMA R24, -RZ, RZ, 0, 9.5367431640625e-07 ;  /* 0x00000010ff187435 */ /* 0x000fe200000001ff */
[----:B------:R-:W-:-:S05]  /*14b0*/  MOV R21, R22 ;  /* 0x0000001600157202 */ /* 0x000fca0000000f00 */
[----:B------:R-:W-:-:S05]  /*14c0*/  FADD.FTZ R21, R8, R21 ;  /* 0x0000001508157221 */ /* 0x000fca0000010000 */
[----:B------:R-:W-:-:S07]  /*14d0*/  MOV R23, R21 ;  /* 0x0000001500177202 */ /* 0x000fce0000000f00 */
[----:B------:R-:W-:Y:S05]  /*14e0*/  WARPSYNC.COLLECTIVE R20, `(.L_x_6623) ;  /* 0x0000000014087348 */ /* 0x000fea0003c00000 */
[----:B------:R0:W1:Y:S02]  /*14f0*/  SHFL.BFLY P2, R22, R23, R24, R25 ;  /* 0x0c00001817167389 */ /* 0x0000640000040019 */
[----:B01----:R-:W-:Y:S01]  /*1500*/  ENDCOLLECTIVE ;  /* 0x000000000000791b */ /* 0x003fe20003800000 */
.L_x_6623:
[----:B------:R-:W-:Y:S01]  /*1510*/  MOV R14, R22 ;  /* 0x00000016000e7202 */ /* 0x000fe20000000f00 */
[----:B------:R-:W-:Y:S06]  /*1520*/  BRA `(.L_x_6624) ;  /* 0xfffffff400d47947 */ /* 0x000fec000383ffff */
.L_x_6625:
        /* <DEDUP_REMOVED lines=13> */
.L_x_13956:


//--------------------- .text._ZN10layer_norm13ln_bwd_kernelINS_13Kernel_traitsIf13__nv_bfloat16fS2_fjLj8192ELj1ELj1ELj8ELj16ENS_18Kernel_traits_baseILj8192EfS2_fS2_fjLj256EEEEELb1ELb1ELb1ELb0EEEvNS_9BwdParamsE --------------------------
	.section	.text._ZN10layer_norm13ln_bwd_kernelINS_13Kernel_traitsIf13__nv_bfloat16fS2_fjLj8192ELj1ELj1ELj8ELj16ENS_18Kernel_traits_baseILj8192EfS2_fS2_fjLj256EEEEELb1ELb1ELb1ELb0EEEvNS_9BwdParamsE,"ax",@progbits
	.align	128
        .global         _ZN10layer_norm13ln_bwd_kernelINS_13Kernel_traitsIf13__nv_bfloat16fS2_fjLj8192ELj1ELj1ELj8ELj16ENS_18Kernel_traits_baseILj8192EfS2_fS2_fjLj256EEEEELb1ELb1ELb1ELb0EEEvNS_9BwdParamsE
        .type           _ZN10layer_norm13ln_bwd_kernelINS_13Kernel_traitsIf13__nv_bfloat16fS2_fjLj8192ELj1ELj1ELj8ELj16ENS_18Kernel_traits_baseILj8192EfS2_fS2_fjLj256EEEEELb1ELb1ELb1ELb0EEEvNS_9BwdParamsE,@function
        .size           _ZN10layer_norm13ln_bwd_kernelINS_13Kernel_traitsIf13__nv_bfloat16fS2_fjLj8192ELj1ELj1ELj8ELj16ENS_18Kernel_traits_baseILj8192EfS2_fS2_fjLj256EEEEELb1ELb1ELb1ELb0EEEvNS_9BwdParamsE,(.L_x_13957 - _ZN10layer_norm13ln_bwd_kernelINS_13Kernel_traitsIf13__nv_bfloat16fS2_fjLj8192ELj1ELj1ELj8ELj16ENS_18Kernel_traits_baseILj8192EfS2_fS2_fjLj256EEEEELb1ELb1ELb1ELb0EEEvNS_9BwdParamsE)
        .other          _ZN10layer_norm13ln_bwd_kernelINS_13Kernel_traitsIf13__nv_bfloat16fS2_fjLj8192ELj1ELj1ELj8ELj16ENS_18Kernel_traits_baseILj8192EfS2_fS2_fjLj256EEEEELb1ELb1ELb1ELb0EEEvNS_9BwdParamsE,@"STO_CUDA_ENTRY STV_DEFAULT"
_ZN10layer_norm13ln_bwd_kernelINS_13Kernel_traitsIf13__nv_bfloat16fS2_fjLj8192ELj1ELj1ELj8ELj16ENS_18Kernel_traits_baseILj8192EfS2_fS2_fjLj256EEEEELb1ELb1ELb1ELb0EEEvNS_9BwdParamsE:
.text._ZN10layer_norm13ln_bwd_kernelINS_13Kernel_traitsIf13__nv_bfloat16fS2_fjLj8192ELj1ELj1ELj8ELj16ENS_18Kernel_traits_baseILj8192EfS2_fS2_fjLj256EEEEELb1ELb1ELb1ELb0EEEvNS_9BwdParamsE:
[----:B------:R-:W0:Y:S02]  /*0000*/  LDC R1, c[0x0][0x28] ;  /* 0x00000a00ff017b82 */ /* 0x000e240000000800 */
[----:B0-----:R-:W-:Y:S01]  /*0010*/  IADD3 R1, R1, -0xe0, RZ ;  /* 0xffffff2001017810 */ /* 0x001fe20007ffe0ff */
[----:B------:R-:W0:Y:S01]  /*0020*/  S2R R6, SR_TID.X ;  /* 0x0000000000067919 */ /* 0x000e220000002100 */
[----:B------:R-:W-:-:S04]  /*0030*/  ULDC UR4, c[0x0][0x218] ;  /* 0x0000860000047ab9 */ /* 0x000fc80000000800 */
[----:B------:R-:W1:Y:S01]  /*0040*/  S2UR UR6, SR_CTAID.X ;  /* 0x00000000000679c3 */ /* 0x000e620000002500 */
[----:B------:R-:W-:Y:S01]  /*0050*/  LOP3.LUT R7, R7, 0xfffffffd, RZ, 0xc0, !PT ;  /* 0xfffffffd07077812 */ /* 0x000fe200078ec0ff */
[----:B------:R-:W2:Y:S01]  /*0060*/  LDL.64 R52, [R1+0x50] ;  /* 0x0000500001347983 */ /* 0x000ea20000100a00 */
[----:B------:R-:W-:Y:S01]  /*0070*/  ULDC UR7, c[0x0][0x214] ;  /* 0x0000850000077ab9 */ /* 0x000fe20000000800 */
[----:B------:R-:W-:Y:S01]  /*0080*/  ULDC UR14, c[0x0][0x218] ;  /* 0x00008600000e7ab9 */ /* 0x000fe20000000800 */
[----:B------:R-:W-:Y:S01]  /*0090*/  ULDC UR8, c[0x0][0x290] ;  /* 0x0000a40000087ab9 */ /* 0x000fe20000000800 */
[----:B------:R-:W2:Y:S01]  /*00a0*/  LDL.64 R54, [R1+0x58] ;  /* 0x0000580001367983 */ /* 0x000ea20000100a00 */
[----:B------:R-:W-:Y:S01]  /*00b0*/  ULDC.64 UR10, c[0x0][0x298] ;  /* 0x0000a600000a7ab9 */ /* 0x000fe20000000a00 */
[----:B------:R-:W-:Y:S02]  /*00c0*/  ULDC.64 UR12, c[0x0][0x210] ;  /* 0x00008400000c7ab9 */ /* 0x000fe40000000a00 */
        /* <DEDUP_REMOVED lines=20> */
[----:B------:R-:W-:Y:S01]  /*0210*/  IMAD.U32 R2, RZ, RZ, UR4 ;  /* 0x00000004ff027e24 */ /* 0x000fe2000f8e00ff */
[----:B0-----:R-:W-:-:S04]  /*0220*/  LOP3.LUT R3, R6, 0xff, RZ, 0xc0, !PT ;  /* 0x000000ff06037812 */ /* 0x001fc800078ec0ff */
        /* <DEDUP_REMOVED lines=12> */
[----:B------:R-:W-:-:S07]  /*02f0*/  MOV R27, R3 ;  /* 0x00000003001b7202 */ /* 0x000fce0000000f00 */
[----:B------:R-:W1:Y:S01]  /*0300*/  @P2 LDC.64 R18, c[0x0][0x260] ;  /* 0x00009800ff122b82 */ /* 0x000e620000000a00 */
[----:B0-----:R-:W-:-:S04]  /*0310*/  @P0 IMAD.WIDE.U32 R4, R27, 0x20, R4 ;  /* 0x000000201b040825 */ /* 0x001fc800078e0004 */
[C---:B-1----:R-:W-:Y:S01]  /*0320*/  @P0 IMAD.WIDE.U32 R8, R27.reuse, 0x20, R8 ;  /* 0x000000201b080825 */ /* 0x042fe200078e0008 */
[----:B------:R-:W-:-:S05]  /*0330*/  @P0 LOP3.LUT R27, R27, 0x100, RZ, 0xfc, !PT ;  /* 0x000001001b1b0812 */ /* 0x000fca00078efcff */
[----:B------:R-:W-:-:S04]  /*0340*/  @P1 IMAD.WIDE.U32 R14, R27, 0x20, R10 ;  /* 0x000000201b0e1825 */ /* 0x000fc800078e000a */
[----:B------:R-:W-:-:S04]  /*0350*/  @P1 IMAD.WIDE.U32 R16, R27, 0x20, R12 ;  /* 0x000000201b101825 */ /* 0x000fc800078e000c */
[----:B------:R-:W-:Y:S01]  /*0360*/  @P1 VIADD R27, R27, 0x100 ;  /* 0x000001001b1b1836 */ /* 0x000fe20000000000 */
[----:B------:R-:W-:-:S03]  /*0370*/  ULDC.64 UR4, c[0x0][0x208] ;  /* 0x0000820000047ab9 */ /* 0x000fc60000000a00 */
[----:B------:R-:W-:-:S04]  /*0380*/  @P2 IMAD.WIDE.U32 R20, R27, 0x20, R20 ;  /* 0x000000201b142825 */ /* 0x000fc800078e0014 */
[----:B------:R-:W-:-:S05]  /*0390*/  @P2 IMAD.WIDE.U32 R18, R27, 0x20, R18 ;  /* 0x000000201b122825 */ /* 0x000fca00078e0012 */
[----:B------:R-:W5:Y:S04]  /*03a0*/  @P2 LDG.E.128 R32, desc[UR4][R18.64+0x10] ;  /* 0x0000100412202981 */ /* 0x000f68000c1e1d00 */
[----:B--2---:R-:W2:Y:S04]  /*03b0*/  @P2 LDG.E.128 R52, desc[UR4][R20.64+0x10] ;  /* 0x0000100414342981 */ /* 0x004ea8000c1e1d00 */
[----:B---3--:R-:W3:Y:S04]  /*03c0*/  @P2 LDG.E.128 R56, desc[UR4][R18.64] ;  /* 0x0000000412382981 */ /* 0x008ee8000c1e1d00 */
[----:B----4-:R-:W4:Y:S04]  /*03d0*/  @P0 LDG.E.128 R88, desc[UR4][R4.64] ;  /* 0x0000000404580981 */ /* 0x010f28000c1e1d00 */
[----:B------:R0:W4:Y:S04]  /*03e0*/  @P0 LDG.E.128 R84, desc[UR4][R4.64+0x10] ;  /* 0x0000100404540981 */ /* 0x000128000c1e1d00 */
[----:B------:R-:W4:Y:S04]  /*03f0*/  @P1 LDG.E.128 R60, desc[UR4][R16.64] ;  /* 0x00000004103c1981 */ /* 0x000f28000c1e1d00 */
[----:B------:R-:W4:Y:S04]  /*0400*/  @P0 LDG.E.128 R80, desc[UR4][R8.64+0x10] ;  /* 0x0000100408500981 */ /* 0x000f28000c1e1d00 */
[----:B------:R-:W4:Y:S04]  /*0410*/  @P0 LDG.E.128 R76, desc[UR4][R8.64] ;  /* 0x00000004084c0981 */ /* 0x000f28000c1e1d00 */
[----:B------:R-:W4:Y:S04]  /*0420*/  @P1 LDG.E.128 R72, desc[UR4][R14.64] ;  /* 0x000000040e481981 */ /* 0x000f28000c1e1d00 */
[----:B------:R-:W4:Y:S04]  /*0430*/  @P1 LDG.E.128 R68, desc[UR4][R14.64+0x10] ;  /* 0x000010040e441981 */ /* 0x000f28000c1e1d00 */
[----:B------:R-:W4:Y:S04]  /*0440*/  @P1 LDG.E.128 R64, desc[UR4][R16.64+0x10] ;  /* 0x0000100410401981 */ /* 0x000f28000c1e1d00 */
[----:B------:R-:W4:Y:S01]  /*0450*/  @P2 LDG.E.128 R28, desc[UR4][R20.64] ;  /* 0x00000004141c2981 */ /* 0x000f22000c1e1d00 */
[----:B------:R-:W-:-:S13]  /*0460*/  ISETP.GE.U32.AND P3, PT, R0, 0x400, PT ;  /* 0x000004000000780c */ /* 0x000fda0003f66070 */
[----:B------:R-:W1:Y:S08]  /*0470*/  @P3 LDC.64 R22, c[0x0][0x260] ;  /* 0x00009800ff163b82 */ /* 0x000e700000000a00 */
[----:B------:R-:W1:Y:S01]  /*0480*/  @P3 LDC.64 R24, c[0x0][0x278] ;  /* 0x00009e00ff183b82 */ /* 0x000e620000000a00 */
[----:B------:R-:W-:Y:S02]  /*0490*/  @P2 IADD3 R27, R27, 0x100, RZ ;  /* 0x000001001b1b2810 */ /* 0x000fe40007ffe0ff */
[----:B0-----:R-:W-:-:S02]  /*04a0*/  LEA.HI R4, R6, UR6, RZ, 0x18 ;  /* 0x0000000606047c11 */ /* 0x001fc4000f8fc0ff */
[----:B------:R-:W-:Y:S01]  /*04b0*/  @P3 LOP3.LUT R7, R7, 0x2, RZ, 0xfc, !PT ;  /* 0x0000000207073812 */ /* 0x000fe200078efcff */
[----:B-1----:R-:W-:-:S05]  /*04c0*/  @P3 IMAD.WIDE.U32 R10, R27, 0x20, R22 ;  /* 0x000000201b0a3825 */ /* 0x002fca00078e0016 */
[----:B------:R0:W5:Y:S01]  /*04d0*/  @P3 LDG.E.128 R36, desc[UR4][R10.64] ;  /* 0x000000040a243981 */ /* 0x000162000c1e1d00 */
[----:B------:R-:W-:-:S03]  /*04e0*/  @P3 IMAD.WIDE.U32 R12, R27, 0x20, R24 ;  /* 0x000000201b0c3825 */ /* 0x000fc600078e0018 */
[----:B------:R0:W5:Y:S04]  /*04f0*/  @P3 LDG.E.128 R40, desc[UR4][R10.64+0x10] ;  /* 0x000010040a283981 */ /* 0x000168000c1e1d00 */
[----:B------:R0:W5:Y:S04]  /*0500*/  @P3 LDG.E.128 R44, desc[UR4][R12.64+0x10] ;  /* 0x000010040c2c3981 */ /* 0x000168000c1e1d00 */
[----:B------:R0:W5:Y:S01]  /*0510*/  @P3 LDG.E.128 R48, desc[UR4][R12.64] ;  /* 0x000000040c303981 */ /* 0x000162000c1e1d00 */
[----:B------:R-:W-:Y:S01]  /*0520*/  ISETP.GE.AND P3, PT, R4, UR7, PT ;  /* 0x0000000704007c0c */ /* 0x000fe2000bf66270 */
[----:B------:R-:W-:Y:S01]  /*0530*/  ULDC.64 UR6, c[0x0][0x2c8] ;  /* 0x0000b20000067ab9 */ /* 0x000fe20000000a00 */
        /* <DEDUP_REMOVED lines=28> */
[----:B--2---:R1:W-:Y:S04]  /*0700*/  @P2 STL.64 [R1+0x50], R52 ;  /* 0x0000503401002387 */ /* 0x0043e80000100a00 */
[----:B------:R2:W-:Y:S04]  /*0710*/  @P2 STL.64 [R1+0x58], R54 ;  /* 0x0000583601002387 */ /* 0x0005e80000100a00 */
[----:B---3--:R3:W-:Y:S04]  /*0720*/  @P2 STL.64 [R1+0x30], R56 ;  /* 0x0000303801002387 */ /* 0x0087e80000100a00 */
[----:B------:R0:W-:Y:S04]  /*0730*/  @P2 STL.64 [R1+0x38], R58 ;  /* 0x0000383a01002387 */ /* 0x0001e80000100a00 */
[----:B----4-:R-:W-:Y:S04]  /*0740*/  @P0 STL.64 [R1+0xb0], R88 ;  /* 0x0000b05801000387 */ /* 0x010fe80000100a00 */
[----:B------:R-:W-:Y:S04]  /*0750*/  @P0 STL.64 [R1+0xb8], R90 ;  /* 0x0000b85a01000387 */ /* 0x000fe80000100a00 */
[----:B------:R-:W-:Y:S04]  /*0760*/  @P0 STL.64 [R1+0xa0], R84 ;  /* 0x0000a05401000387 */ /* 0x000fe80000100a00 */
        /* <DEDUP_REMOVED lines=18> */
[----:B0-----:R-:W-:Y:S02]  /*0890*/  CS2R R58, SRZ ;  /* 0x00000000003a7805 */ /* 0x001fe4000001ff00 */
[----:B----4-:R-:W-:Y:S02]  /*08a0*/  CS2R R60, SRZ ;  /* 0x00000000003c7805 */ /* 0x010fe4000001ff00 */
        /* <DEDUP_REMOVED lines=16> */
[----:B------:R-:W-:Y:S01]  /*09b0*/  IMAD.MOV.U32 R0, RZ, RZ, 0x1 ;  /* 0x00000001ff007424 */ /* 0x000fe200078e00ff */
[----:B------:R-:W-:-:S04]  /*09c0*/  HFMA2.MMA R53, -RZ, RZ, 0, 0 ;  /* 0x00000000ff357435 */ /* 0x000fc800000001ff */
[----:B------:R0:W-:Y:S07]  /*09d0*/  STL.S16 [R1+0x2c], R0 ;  /* 0x00002c0001007387 */ /* 0x0001ee0000100600 */
.L_x_6787:
[----:B-1----:R-:W1:Y:S08]  /*09e0*/  LDC.64 R2, c[0x0][0x288] ;  /* 0x0000a200ff027b82 */ /* 0x002e700000000a00 */
[----:B--234-:R-:W2:Y:S08]  /*09f0*/  LDC.64 R188, c[0x0][0x258] ;  /* 0x00009600ffbc7b82 */ /* 0x01ceb00000000a00 */
[----:B------:R-:W3:Y:S01]  /*0a00*/  LDC.64 R192, c[0x0][0x280] ;  /* 0x0000a000ffc07b82 */ /* 0x000ee20000000a00 */
[----:B-1----:R-:W-:-:S07]  /*0a10*/  IMAD.WIDE R2, R4, 0x4, R2 ;  /* 0x0000000404027825 */ /* 0x002fce00078e0202 */
[----:B------:R-:W1:Y:S01]  /*0a20*/  LDC.64 R194, c[0x0][0x2c8] ;  /* 0x0000b200ffc27b82 */ /* 0x000e620000000a00 */
[----:B------:R3:W4:Y:S01]  /*0a30*/  LDG.E R190, desc[UR4][R2.64] ;  /* 0x0000000402be7981 */ /* 0x000722000c1e1900 */
[----:B--2---:R-:W-:-:S05]  /*0a40*/  IMAD.WIDE R188, R4, 0x4, R188 ;  /* 0x0000000404bc7825 */ /* 0x004fca00078e02bc */
[----:B-----5:R-:W5:Y:S01]  /*0a50*/  LDG.E R5, desc[UR4][R188.64] ;  /* 0x00000004bc057981 */ /* 0x020f62000c1e1900 */
[----:B---3--:R-:W-:Y:S01]  /*0a60*/  IMAD.WIDE R2, R4, 0x4, R192 ;  /* 0x0000000404027825 */ /* 0x008fe200078e02c0 */
[----:B------:R-:W2:Y:S04]  /*0a70*/  S2R R191, SR_TID.X ;  /* 0x0000000000bf7919 */ /* 0x000ea80000002100 */
[----:B------:R3:W5:Y:S02]  /*0a80*/  LDG.E R6, desc[UR4][R2.64] ;  /* 0x0000000402067981 */ /* 0x000764000c1e1900 */
[----:B---3--:R-:W-:-:S04]  /*0a90*/  IMAD.U32 R2, RZ, RZ, UR14 ;  /* 0x0000000eff027e24 */ /* 0x008fc8000f8e00ff */
[----:B------:R-:W-:-:S05]  /*0aa0*/  IMAD R3, R4, R2, RZ ;  /* 0x0000000204037224 */ /* 0x000fca00078e02ff */
[----:B------:R-:W-:-:S04]  /*0ab0*/  SHF.R.S32.HI R8, RZ, 0x1f, R3 ;  /* 0x0000001fff087819 */ /* 0x000fc80000011403 */
[----:B------:R-:W-:Y:S02]  /*0ac0*/  LEA.HI R8, R8, R3, RZ, 0x3 ;  /* 0x0000000308087211 */ /* 0x000fe400078f18ff */
[----:B--2---:R-:W-:Y:S01]  /*0ad0*/  LOP3.LUT R3, R191, 0xff, RZ, 0xc0, !PT ;  /* 0x000000ffbf037812 */ /* 0x004fe200078ec0ff */
[----:B------:R-:W-:Y:S03]  /*0ae0*/  BSSY B0, `(.L_x_6627) ;  /* 0x00001d6000007945 */ /* 0x000fe60003800000 */
[----:B------:R-:W-:-:S05]  /*0af0*/  LEA.HI.SX32 R8, R8, R3, 0x1d ;  /* 0x0000000308087211 */ /* 0x000fca00078feaff */
[----:B-1----:R-:W-:Y:S01]  /*0b00*/  IMAD.WIDE.U32 R216, R8, 0x20, R194 ;  /* 0x0000002008d87825 */ /* 0x002fe200078e00c2 */
[----:B----4-:R-:W-:-:S13]  /*0b10*/  ISETP.GT.AND P3, PT, R190, RZ, PT ;  /* 0x000000ffbe00720c */ /* 0x010fda0003f64270 */
[----:B------:R-:W-:Y:S05]  /*0b20*/  @P3 BRA `(.L_x_6628) ;  /* 0x0000000000ec3947 */ /* 0x000fea0003800000 */
[----:B-----5:R-:W-:Y:S01]  /*0b30*/  ISETP.GE.AND P4, PT, R6, 0x1, PT ;  /* 0x000000010600780c */ /* 0x020fe20003f86270 */
[----:B------:R-:W-:Y:S01]  /*0b40*/  BSSY B1, `(.L_x_6629) ;  /* 0x0000012000017945 */ /* 0x000fe20003800000 */
[----:B------:R-:W-:-:S11]  /*0b50*/  IMAD.MOV.U32 R190, RZ, RZ, RZ ;  /* 0x000000ffffbe7224 */ /* 0x000fd600078e00ff */
[----:B------:R-:W-:-:S05]  /*0b60*/  @P4 IADD3 R188, R6, -0x1, RZ ;  /* 0xffffffff06bc4810 */ /* 0x000fca0007ffe0ff */
[----:B------:R-:W-:-:S05]  /*0b70*/  @P4 IMAD R188, R188, R2, RZ ;  /* 0x00000002bcbc4224 */ /* 0x000fca00078e02ff */
[----:B------:R-:W-:-:S04]  /*0b80*/  @P4 SHF.R.S32.HI R189, RZ, 0x1f, R188 ;  /* 0x0000001fffbd4819 */ /* 0x000fc800000114bc */
[----:B------:R-:W-:Y:S02]  /*0b90*/  @P4 LEA.HI R189, R189, R188, RZ, 0x3 ;  /* 0x000000bcbdbd4211 */ /* 0x000fe400078f18ff */
[----:B------:R-:W-:Y:S02]  /*0ba0*/  MOV R188, R8 ;  /* 0x0000000800bc7202 */ /* 0x000fe40000000f00 */
[----:B------:R-:W-:Y:S01]  /*0bb0*/  @P4 LEA.HI.SX32 R190, R189, R3, 0x1d ;  /* 0x00000003bdbe4211 */ /* 0x000fe200078feaff */
[----:B------:R-:W-:Y:S06]  /*0bc0*/  @!P0 BRA `(.L_x_6630) ;  /* 0x0000000000248947 */ /* 0x000fec0003800000 */
[----:B------:R-:W1:Y:S01]  /*0bd0*/  LDC.64 R18, c[0x0][0x240] ;  /* 0x00009000ff127b82 */ /* 0x000e620000000a00 */
[----:B------:R-:W-:-:S04]  /*0be0*/  ISETP.NE.U32.AND P5, PT, RZ, UR6, PT ;  /* 0x00000006ff007c0c */ /* 0x000fc8000bfa5070 */
[----:B------:R-:W-:-:S13]  /*0bf0*/  ISETP.NE.AND.EX P5, PT, RZ, UR7, PT, P5 ;  /* 0x00000007ff007c0c */ /* 0x000fda000bfa5350 */
[----:B------:R2:W5:Y:S04]  /*0c00*/  @P5 LDG.E.128 R148, desc[UR4][R216.64] ;  /* 0x00000004d8945981 */ /* 0x000568000c1e1d00 */
[----:B------:R2:W5:Y:S01]  /*0c10*/  @P5 LDG.E.128 R152, desc[UR4][R216.64+0x10] ;  /* 0x00001004d8985981 */ /* 0x000562000c1e1d00 */
[----:B-1----:R-:W-:-:S06]  /*0c20*/  IMAD.WIDE.U32 R18, R190, 0x8, R18 ;  /* 0x00000008be127825 */ /* 0x002fcc00078e0012 */
[----:B------:R-:W5:Y:S01]  /*0c30*/  LDG.E.64 R18, desc[UR4][R18.64] ;  /* 0x0000000412127981 */ /* 0x000f62000c1e1b00 */
[----:B------:R-:W-:Y:S01]  /*0c40*/  VIADD R190, R190, 0x100 ;  /* 0x00000100bebe7836 */ /* 0x000fe20000000000 */
[----:B--2---:R-:W-:-:S07]  /*0c50*/  IADD3 R188, R8, 0x100, RZ ;  /* 0x0000010008bc7810 */ /* 0x004fce0007ffe0ff */
.L_x_6630:
[----:B------:R-:W-:Y:S05]  /*0c60*/  BSYNC B1 ;  /* 0x0000000000017941 */ /* 0x000fea0003800000 */
.L_x_6629:
[----:B------:R-:W-:Y:S04]  /*0c70*/  BSSY B1, `(.L_x_6631) ;  /* 0x000000c000017945 */ /* 0x000fe80003800000 */
[----:B------:R-:W-:Y:S05]  /*0c80*/  @!P1 BRA `(.L_x_6632) ;  /* 0x0000000000289947 */ /* 0x000fea0003800000 */
[----:B------:R-:W-:-:S04]  /*0c90*/  ISETP.NE.U32.AND P5, PT, RZ, UR6, PT ;  /* 0x00000006ff007c0c */ /* 0x000fc8000bfa5070 */
[----:B------:R-:W-:-:S13]  /*0ca0*/  ISETP.NE.AND.EX P5, PT, RZ, UR7, PT, P5 ;  /* 0x00000007ff007c0c */ /* 0x000fda000bfa5350 */
[----:B------:R-:W-:-:S05]  /*0cb0*/  @P5 IMAD.WIDE.U32 R20, R188, 0x20, R194 ;  /* 0x00000020bc145825 */ /* 0x000fca00078e00c2 */
[----:B------:R-:W5:Y:S04]  /*0cc0*/  @P5 LDG.E.128 R156, desc[UR4][R20.64] ;  /* 0x00000004149c5981 */ /* 0x000f68000c1e1d00 */
[----:B------:R1:W5:Y:S02]  /*0cd0*/  @P5 LDG.E.128 R160, desc[UR4][R20.64+0x10] ;  /* 0x0000100414a05981 */ /* 0x000364000c1e1d00 */
[----:B-1----:R-:W1:Y:S02]  /*0ce0*/  LDC.64 R20, c[0x0][0x240] ;  /* 0x00009000ff147b82 */ /* 0x002e640000000a00 */
[----:B-1----:R-:W-:-:S06]  /*0cf0*/  IMAD.WIDE.U32 R20, R190, 0x8, R20 ;  /* 0x00000008be147825 */ /* 0x002fcc00078e0014 */
[----:B------:R-:W5:Y:S01]  /*0d00*/  LDG.E.64 R20, desc[UR4][R20.64] ;  /* 0x0000000414147981 */ /* 0x000f62000c1e1b00 */
[----:B------:R-:W-:Y:S01]  /*0d10*/  VIADD R190, R190, 0x100 ;  /* 0x00000100bebe7836 */ /* 0x000fe20000000000 */
[----:B------:R-:W-:-:S07]  /*0d20*/  IADD3 R188, R188, 0x100, RZ ;  /* 0x00000100bcbc7810 */ /* 0x000fce0007ffe0ff */
.L_x_6632:
[----:B------:R-:W-:Y:S05]  /*0d30*/  BSYNC B1 ;  /* 0x0000000000017941 */ /* 0x000fea0003800000 */
.L_x_6631:
        /* <DEDUP_REMOVED lines=12> */
.L_x_6634:
[----:B------:R-:W-:Y:S05]  /*0e00*/  BSYNC B1 ;  /* 0x0000000000017941 */ /* 0x000fea0003800000 */
.L_x_6633:
[----:B------:R-:W-:Y:S02]  /*0e10*/  LOP3.LUT P5, RZ, R7, 0x2, RZ, 0xc0, !PT ;  /* 0x0000000207ff7812 */ /* 0x000fe400078ac0ff */
[----:B------:R-:W-:-:S11]  /*0e20*/  CS2R R222, SRZ ;  /* 0x0000000000de7805 */ /* 0x000fd6000001ff00 */
[----:B------:R-:W-:Y:S05]  /*0e30*/  @!P5 BRA `(.L_x_6635) ;  /* 0x000000180080d947 */ /* 0x000fea0003800000 */
[----:B------:R-:W-:-:S04]  /*0e40*/  ISETP.NE.U32.AND P5, PT, RZ, UR6, PT ;  /* 0x00000006ff007c0c */ /* 0x000fc8000bfa5070 */
[----:B------:R-:W-:-:S13]  /*0e50*/  ISETP.NE.AND.EX P5, PT, RZ, UR7, PT, P5 ;  /* 0x00000007ff007c0c */ /* 0x000fda000bfa5350 */
[----:B------:R-:W-:-:S05]  /*0e60*/  @P5 IMAD.WIDE.U32 R188, R188, 0x20, R194 ;  /* 0x00000020bcbc5825 */ /* 0x000fca00078e00c2 */
[----:B------:R-:W5:Y:S04]  /*0e70*/  @P5 LDG.E.128 R28, desc[UR4][R188.64] ;  /* 0x00000004bc1c5981 */ /* 0x000f68000c1e1d00 */
[----:B------:R1:W5:Y:S02]  /*0e80*/  @P5 LDG.E.128 R24, desc[UR4][R188.64+0x10] ;  /* 0x00001004bc185981 */ /* 0x000364000c1e1d00 */
[----:B-1----:R-:W1:Y:S02]  /*0e90*/  LDC.64 R188, c[0x0][0x240] ;  /* 0x00009000ffbc7b82 */ /* 0x002e640000000a00 */
[----:B-1----:R-:W-:-:S05]  /*0ea0*/  IMAD.WIDE.U32 R188, R190, 0x8, R188 ;  /* 0x00000008bebc7825 */ /* 0x002fca00078e00bc */
[----:B------:R1:W5:Y:S01]  /*0eb0*/  LDG.E.64 R200, desc[UR4][R188.64] ;  /* 0x00000004bcc87981 */ /* 0x000362000c1e1b00 */
[----:B------:R-:W-:Y:S01]  /*0ec0*/  IMAD.MOV.U32 R222, RZ, RZ, RZ ;  /* 0x000000ffffde7224 */ /* 0x000fe200078e00ff */
[----:B------:R-:W-:Y:S06]  /*0ed0*/  BRA `(.L_x_6635) ;  /* 0x0000001800587947 */ /* 0x000fec0003800000 */
.L_x_6628:
[----:B------:R-:W1:Y:S01]  /*0ee0*/  LDC.64 R188, c[0x0][0x250] ;  /* 0x00009400ffbc7b82 */ /* 0x000e620000000a00 */
[----:B-----5:R-:W-:-:S07]  /*0ef0*/  ISETP.GE.AND P4, PT, R6, 0x1, PT ;  /* 0x000000010600780c */ /* 0x020fce0003f86270 */
[----:B------:R-:W2:Y:S01]  /*0f00*/  LDC.U8 R192, c[0x0][0x2a0] ;  /* 0x0000a800ffc07b82 */ /* 0x000ea20000000000 */
[----:B-1----:R-:W-:-:S06]  /*0f10*/  IMAD.WIDE R188, R4, 0x4, R188 ;  /* 0x0000000404bc7825 */ /* 0x002fcc00078e02bc */
[----:B------:R1:W3:Y:S01]  /*0f20*/  LDG.E R188, desc[UR4][R188.64] ;  /* 0x00000004bcbc7981 */ /* 0x0002e2000c1e1900 */
[----:B------:R-:W-:Y:S01]  /*0f30*/  HFMA2.MMA R214, -RZ, RZ, 0, 0 ;  /* 0x00000000ffd67435 */ /* 0x000fe200000001ff */
[----:B--2---:R-:W-:Y:S01]  /*0f40*/  ISETP.NE.AND P5, PT, R192, RZ, PT ;  /* 0x000000ffc000720c */ /* 0x004fe20003fa5270 */
[----:B------:R-:W-:Y:S01]  /*0f50*/  BSSY B1, `(.L_x_6636) ;  /* 0x0000078000017945 */ /* 0x000fe20003800000 */
[----:B------:R-:W-:Y:S01]  /*0f60*/  CS2R R222, SRZ ;  /* 0x0000000000de7805 */ /* 0x000fe2000001ff00 */
[----:B------:R-:W-:Y:S01]  /*0f70*/  IMAD.MOV.U32 R221, RZ, RZ, R8 ;  /* 0x000000ffffdd7224 */ /* 0x000fe200078e0008 */
[----:B-1----:R-:W-:Y:S01]  /*0f80*/  IADD3 R189, R190, -0x1, RZ ;  /* 0xffffffffbebd7810 */ /* 0x002fe20007ffe0ff */
[----:B------:R-:W-:-:S04]  /*0f90*/  @P4 VIADD R190, R6, 0xffffffff ;  /* 0xffffffff06be4836 */ /* 0x000fc80000000000 */
        /* <DEDUP_REMOVED lines=8> */
[----:B---3--:R-:W-:Y:S01]  /*1020*/  FSEL R215, R188, RZ, !P5 ;  /* 0x000000ffbcd77208 */ /* 0x008fe20006800000 */
[----:B------:R-:W-:Y:S06]  /*1030*/  @!P0 BRA `(.L_x_6637) ;  /* 0x0000000400a48947 */ /* 0x000fec0003800000 */
[----:B------:R-:W1:Y:S08]  /*1040*/  LDC.64 R192, c[0x0][0x2b8] ;  /* 0x0000ae00ffc07b82 */ /* 0x000e700000000a00 */
[----:B------:R-:W2:Y:S01]  /*1050*/  LDC.64 R18, c[0x0][0x238] ;  /* 0x00008e00ff127b82 */ /* 0x000ea20000000a00 */
[----:B-1----:R-:W-:-:S06]  /*1060*/  IMAD.WIDE.U32 R192, R220, 0x10, R192 ;  /* 0x00000010dcc07825 */ /* 0x002fcc00078e00c0 */
[----:B------:R-:W3:Y:S01]  /*1070*/  LDG.E.128 R192, desc[UR4][R192.64] ;  /* 0x00000004c0c07981 */ /* 0x000ee2000c1e1d00 */
[----:B--2---:R-:W-:-:S05]  /*1080*/  IMAD.WIDE.U32 R18, R8, 0x20, R18 ;  /* 0x0000002008127825 */ /* 0x004fca00078e0012 */
[----:B------:R-:W2:Y:S04]  /*1090*/  LDG.E.128 R196, desc[UR4][R18.64+0x10] ;  /* 0x0000100412c47981 */ /* 0x000ea8000c1e1d00 */
[----:B------:R1:W4:Y:S01]  /*10a0*/  LDG.E.128 R188, desc[UR4][R18.64] ;  /* 0x0000000412bc7981 */ /* 0x000322000c1e1d00 */
[----:B------:R-:W-:-:S04]  /*10b0*/  ISETP.NE.U32.AND P5, PT, RZ, UR6, PT ;  /* 0x00000006ff007c0c */ /* 0x000fc8000bfa5070 */
[----:B------:R-:W-:Y:S01]  /*10c0*/  ISETP.NE.AND.EX P5, PT, RZ, UR7, PT, P5 ;  /* 0x00000007ff007c0c */ /* 0x000fe2000bfa5350 */
[----:B-1----:R-:W1:-:S12]  /*10d0*/  LDC.64 R18, c[0x0][0x240] ;  /* 0x00009000ff127b82 */ /* 0x002e580000000a00 */
[----:B------:R-:W5:Y:S04]  /*10e0*/  @P5 LDG.E.128 R148, desc[UR4][R216.64] ;  /* 0x00000004d8945981 */ /* 0x000f68000c1e1d00 */
[----:B------:R0:W5:Y:S01]  /*10f0*/  @P5 LDG.E.128 R152, desc[UR4][R216.64+0x10] ;  /* 0x00001004d8985981 */ /* 0x000162000c1e1d00 */
[C---:B---3--:R-:W-:Y:S01]  /*1100*/  PRMT R252, R195.reuse, 0x7632, R252 ;  /* 0x00007632c3fc7816 */ /* 0x048fe200000000fc */
[----:B------:R-:W-:Y:S02]  /*1110*/  IMAD.U32 R222, R195, 0x10000, RZ ;  /* 0x00010000c3de7824 */ /* 0x000fe400078e00ff */
[----:B------:R-:W3:Y:S01]  /*1120*/  LDL R195, [R1+0xb0] ;  /* 0x0000b00001c37983 */ /* 0x000ee20000100800 */
[C---:B------:R-:W-:Y:S02]  /*1130*/  PRMT R223, R192.reuse, 0x7632, R223 ;  /* 0x00007632c0df7816 */ /* 0x040fe400000000df */
[----:B------:R-:W-:Y:S01]  /*1140*/  SHF.L.U32 R17, R192, 0x10, RZ ;  /* 0x00000010c0117819 */ /* 0x000fe200000006ff */
[----:B--2---:R-:W-:Y:S01]  /*1150*/  FADD.FTZ R192, -R215, R196 ;  /* 0x000000c4d7c07221 */ /* 0x004fe20000010100 */
[----:B------:R-:W-:Y:S01]  /*1160*/  PRMT R250, R193, 0x7632, R250 ;  /* 0x00007632c1fa7816 */ /* 0x000fe200000000fa */
[----:B------:R-:W2:Y:S01]  /*1170*/  LDL R196, [R1+0xb8] ;  /* 0x0000b80001c47983 */ /* 0x000ea20000100800 */
[----:B----4-:R-:W-:Y:S01]  /*1180*/  FADD.FTZ R221, -R215, R191 ;  /* 0x000000bfd7dd7221 */ /* 0x010fe20000010100 */
[----:B------:R-:W-:-:S02]  /*1190*/  IMAD.U32 R191, R193, 0x10000, RZ ;  /* 0x00010000c1bf7824 */ /* 0x000fc400078e00ff */
[C---:B------:R-:W-:Y:S02]  /*11a0*/  FADD.FTZ R193, -R215.reuse, R198 ;  /* 0x000000c6d7c17221 */ /* 0x040fe40000010100 */
[----:B------:R-:W4:Y:S01]  /*11b0*/  LDL R198, [R1+0xa0] ;  /* 0x0000a00001c67983 */ /* 0x000f220000100800 */
[C---:B0-----:R-:W-:Y:S01]  /*11c0*/  FADD.FTZ R216, -R215.reuse, R189 ;  /* 0x000000bdd7d87221 */ /* 0x041fe20000010100 */
[C---:B------:R-:W-:Y:S02]  /*11d0*/  FADD.FTZ R189, -R215.reuse, R199 ;  /* 0x000000c7d7bd7221 */ /* 0x040fe40000010100 */
[----:B------:R-:W4:Y:S01]  /*11e0*/  LDL R199, [R1+0xa8] ;  /* 0x0000a80001c77983 */ /* 0x000f220000100800 */
[----:B------:R-:W-:Y:S01]  /*11f0*/  FADD.FTZ R217, -R215, R190 ;  /* 0x000000bed7d97221 */ /* 0x000fe20000010100 */
[C---:B------:R-:W-:Y:S02]  /*1200*/  PRMT R251, R194.reuse, 0x7632, R251 ;  /* 0x00007632c2fb7816 */ /* 0x040fe400000000fb */
[----:B------:R-:W-:Y:S01]  /*1210*/  SHF.L.U32 R190, R194, 0x10, RZ ;  /* 0x00000010c2be7819 */ /* 0x000fe200000006ff */
[C---:B------:R-:W-:Y:S01]  /*1220*/  FMUL.FTZ R194, R5.reuse, R216 ;  /* 0x000000d805c27220 */ /* 0x040fe20000410000 */
[----:B------:R-:W-:Y:S01]  /*1230*/  FMUL.FTZ R217, R5, R217 ;  /* 0x000000d905d97220 */ /* 0x000fe20000410000 */
[----:B------:R-:W-:Y:S01]  /*1240*/  FADD.FTZ R0, -R215, R188 ;  /* 0x000000bcd7007221 */ /* 0x000fe20000010100 */
[----:B------:R-:W-:-:S02]  /*1250*/  FMUL.FTZ R221, R5, R221 ;  /* 0x000000dd05dd7220 */ /* 0x000fc40000410000 */
[----:B------:R0:W-:Y:S01]  /*1260*/  STL [R1+0x28], R194 ;  /* 0x000028c201007387 */ /* 0x0001e20000100800 */
[----:B------:R-:W-:Y:S01]  /*1270*/  FADD.FTZ R188, -R215, R197 ;  /* 0x000000c5d7bc7221 */ /* 0x000fe20000010100 */
[C---:B------:R-:W-:Y:S02]  /*1280*/  FMUL.FTZ R0, R5.reuse, R0 ;  /* 0x0000000005007220 */ /* 0x040fe40000410000 */
[----:B------:R-:W4:Y:S01]  /*1290*/  LDL R216, [R1+0xbc] ;  /* 0x0000bc0001d87983 */ /* 0x000f220000100800 */
[----:B------:R-:W-:-:S03]  /*12a0*/  FMUL.FTZ R197, R5, R192 ;  /* 0x000000c005c57220 */ /* 0x000fc60000410000 */
[----:B------:R-:W-:Y:S01]  /*12b0*/  STL [R1+0x20], R217 ;  /* 0x000020d901007387 */ /* 0x000fe20000100800 */
[----:B------:R-:W-:-:S03]  /*12c0*/  FADD.FTZ R80, R80, R17 ;  /* 0x0000001150507221 */ /* 0x000fc60000010000 */
[----:B------:R-:W-:Y:S01]  /*12d0*/  STL [R1+0x18], R221 ;  /* 0x000018dd01007387 */ /* 0x000fe20000100800 */
[----:B------:R-:W-:-:S03]  /*12e0*/  FFMA.FTZ R52, R0, R17, R52 ;  /* 0x0000001100347223 */ /* 0x000fc60000010034 */
[----:B------:R-:W4:Y:S01]  /*12f0*/  LDL R192, [R1+0xb4] ;  /* 0x0000b40001c07983 */ /* 0x000f220000100800 */
[----:B---3--:R-:W-:Y:S01]  /*1300*/  FMUL.FTZ R17, R195, R17 ;  /* 0x00000011c3117220 */ /* 0x008fe20000410000 */
[----:B------:R-:W-:Y:S02]  /*1310*/  IMAD.U32 R195, R250, 0x10000, RZ ;  /* 0x00010000fac37824 */ /* 0x000fe400078e00ff */
[----:B------:R-:W3:Y:S01]  /*1320*/  LDL R250, [R1+0x28] ;  /* 0x0000280001fa7983 */ /* 0x000ee20000100800 */
[----:B0-----:R-:W-:Y:S01]  /*1330*/  SHF.L.U32 R194, R223, 0x10, RZ ;  /* 0x00000010dfc27819 */ /* 0x001fe200000006ff */
[----:B--2---:R-:W-:Y:S01]  /*1340*/  FMUL.FTZ R223, R196, R191 ;  /* 0x000000bfc4df7220 */ /* 0x004fe20000410000 */
[----:B------:R-:W-:Y:S01]  /*1350*/  FMUL.FTZ R196, R5, R193 ;  /* 0x000000c105c47220 */ /* 0x000fe20000410000 */
[----:B------:R-:W-:Y:S01]  /*1360*/  FADD.FTZ R84, R84, R190 ;  /* 0x000000be54547221 */ /* 0x000fe20000010000 */
[-C--:B------:R-:W-:Y:S01]  /*1370*/  FFMA.FTZ R56, R197, R190.reuse, R56 ;  /* 0x000000bec5387223 */ /* 0x080fe20000010038 */
[----:B----4-:R-:W-:Y:S01]  /*1380*/  FMUL.FTZ R198, R198, R190 ;  /* 0x000000bec6c67220 */ /* 0x010fe20000410000 */
[----:B------:R-:W-:Y:S01]  /*1390*/  STL [R1+0x1c], R223 ;  /* 0x00001cdf01007387 */ /* 0x000fe20000100800 */
[----:B------:R-:W-:-:S03]  /*13a0*/  SHF.L.U32 R190, R252, 0x10, RZ ;  /* 0x00000010fcbe7819 */ /* 0x000fc600000006ff */
[----:B------:R-:W-:Y:S01]  /*13b0*/  STL [R1+0x10], R197 ;  /* 0x000010c501007387 */ /* 0x000fe20000100800 */
[----:B------:R-:W-:-:S03]  /*13c0*/  FMUL.FTZ R252, R199, R222 ;  /* 0x000000dec7fc7220 */ /* 0x000fc60000410000 */
[----:B------:R-:W-:Y:S04]  /*13d0*/  STL [R1], R196 ;  /* 0x000000c401007387 */ /* 0x000fe80000100800 */
[----:B------:R-:W-:Y:S04]  /*13e0*/  STL [R1+0xc], R198 ;  /* 0x00000cc601007387 */ /* 0x000fe80000100800 */
[----:B------:R-:W2:Y:S01]  /*13f0*/  LDL R199, [R1+0xa4] ;  /* 0x0000a40001c77983 */ /* 0x000ea20000100800 */
[----:B------:R-:W-:Y:S01]  /*1400*/  FADD.FTZ R82, R82, R191 ;  /* 0x000000bf52527221 */ /* 0x000fe20000010000 */
[----:B------:R-:W-:Y:S01]  /*1410*/  FFMA.FTZ R54, R217, R191, R54 ;  /* 0x000000bfd9367223 */ /* 0x000fe20000010036 */
[----:B------:R-:W-:Y:S01]  /*1420*/  SHF.L.U32 R191, R251, 0x10, RZ ;  /* 0x00000010fbbf7819 */ /* 0x000fe200000006ff */
[----:B------:R-:W-:Y:S01]  /*1430*/  FADD.FTZ R81, R81, R194 ;  /* 0x000000c251517221 */ /* 0x000fe20000010000 */
[----:B-1----:R-:W-:-:S06]  /*1440*/  IMAD.WIDE.U32 R18, R214, 0x8, R18 ;  /* 0x00000008d6127825 */ /* 0x002fcc00078e0012 */
[----:B------:R-:W5:Y:S01]  /*1450*/  LDG.E.64 R18, desc[UR4][R18.64] ;  /* 0x0000000412127981 */ /* 0x000f62000c1e1b00 */
[----:B------:R-:W-:-:S05]  /*1460*/  FMUL.FTZ R251, R192, R194 ;  /* 0x000000c2c0fb7220 */ /* 0x000fca0000410000 */
[----:B------:R0:W-:Y:S01]  /*1470*/  STL [R1+0x24], R251 ;  /* 0x000024fb01007387 */ /* 0x0001e20000100800 */
[----:B---3--:R-:W-:-:S03]  /*1480*/  FFMA.FTZ R53, R250, R194, R53 ;  /* 0x000000c2fa357223 */ /* 0x008fc60000010035 */
[----:B------:R-:W3:Y:S01]  /*1490*/  LDL R194, [R1+0xac] ;  /* 0x0000ac0001c27983 */ /* 0x000ee20000100800 */
[----:B------:R-:W-:-:S04]  /*14a0*/  FADD.FTZ R192, RZ, R17 ;  /* 0x00000011ffc07221 */ /* 0x000fc80000010000 */
[----:B------:R-:W-:Y:S01]  /*14b0*/  FADD.FTZ R192, R192, R251 ;  /* 0x000000fbc0c07221 */ /* 0x000fe20000010000 */
[----:B------:R-:W-:Y:S01]  /*14c0*/  FMUL.FTZ R216, R216, R195 ;  /* 0x000000c3d8d87220 */ /* 0x000fe20000410000 */
[----:B------:R-:W-:Y:S02]  /*14d0*/  FFMA.FTZ R193, R0, R17, RZ ;  /* 0x0000001100c17223 */ /* 0x000fe400000100ff */
[----:B------:R-:W-:Y:S01]  /*14e0*/  FADD.FTZ R192, R192, R223 ;  /* 0x000000dfc0c07221 */ /* 0x000fe20000010000 */
[----:B------:R-:W-:Y:S01]  /*14f0*/  FFMA.FTZ R55, R221, R195, R55 ;  /* 0x000000c3dd377223 */ /* 0x000fe20000010037 */
[----:B------:R-:W-:Y:S01]  /*1500*/  FADD.FTZ R83, R83, R195 ;  /* 0x000000c353537221 */ /* 0x000fe20000010000 */
[----:B------:R-:W-:Y:S01]  /*1510*/  FMUL.FTZ R195, R5, R188 ;  /* 0x000000bc05c37220 */ /* 0x000fe20000410000 */
[----:B------:R-:W-:Y:S01]  /*1520*/  FADD.FTZ R188, R192, R216 ;  /* 0x000000d8c0bc7221 */ /* 0x000fe20000010000 */
[----:B------:R-:W-:Y:S01]  /*1530*/  FFMA.FTZ R193, R250, R251, R193 ;  /* 0x000000fbfac17223 */ /* 0x000fe200000100c1 */
[----:B------:R1:W-:Y:S03]  /*1540*/  STL [R1+0x14], R216 ;  /* 0x000014d801007387 */ /* 0x0003e60000100800 */
[----:B------:R-:W-:Y:S01]  /*1550*/  FFMA.FTZ R193, R217, R223, R193 ;  /* 0x000000dfd9c17223 */ /* 0x000fe200000100c1 */
[----:B------:R1:W-:Y:S01]  /*1560*/  STL [R1+0x8], R195 ;  /* 0x000008c301007387 */ /* 0x0003e20000100800 */
[----:B--2---:R-:W-:-:S02]  /*1570*/  FMUL.FTZ R192, R199, R191 ;  /* 0x000000bfc7c07220 */ /* 0x004fc40000410000 */
[----:B------:R-:W-:-:S03]  /*1580*/  FFMA.FTZ R193, R221, R216, R193 ;  /* 0x000000d8ddc17223 */ /* 0x000fc600000100c1 */
[----:B------:R1:W-:Y:S01]  /*1590*/  STL [R1+0x4], R192 ;  /* 0x000004c001007387 */ /* 0x0003e20000100800 */
[----:B------:R-:W-:Y:S01]  /*15a0*/  FADD.FTZ R85, R85, R191 ;  /* 0x000000bf55557221 */ /* 0x000fe20000010000 */
[----:B------:R-:W-:Y:S01]  /*15b0*/  FFMA.FTZ R57, R195, R191, R57 ;  /* 0x000000bfc3397223 */ /* 0x000fe20000010039 */
[----:B------:R-:W-:Y:S01]  /*15c0*/  FADD.FTZ R188, R188, R198 ;  /* 0x000000c6bcbc7221 */ /* 0x000fe20000010000 */
[----:B------:R-:W-:-:S03]  /*15d0*/  FFMA.FTZ R191, R197, R198, R193 ;  /* 0x000000c6c5bf7223 */ /* 0x000fc600000100c1 */
[----:B------:R-:W-:Y:S01]  /*15e0*/  FADD.FTZ R188, R188, R192 ;  /* 0x000000c0bcbc7221 */ /* 0x000fe20000010000 */
[----:B------:R-:W-:Y:S01]  /*15f0*/  FFMA.FTZ R191, R195, R192, R191 ;  /* 0x000000c0c3bf7223 */ /* 0x000fe200000100bf */
[----:B0-----:R-:W-:Y:S02]  /*1600*/  FMUL.FTZ R251, R5, R189 ;  /* 0x000000bd05fb7220 */ /* 0x001fe40000410000 */
[----:B------:R-:W-:Y:S01]  /*1610*/  FADD.FTZ R188, R188, R252 ;  /* 0x000000fcbcbc7221 */ /* 0x000fe20000010000 */
[----:B------:R-:W-:Y:S01]  /*1620*/  FFMA.FTZ R191, R196, R252, R191 ;  /* 0x000000fcc4bf7223 */ /* 0x000fe200000100bf */
[----:B------:R-:W-:Y:S01]  /*1630*/  FADD.FTZ R86, R86, R222 ;  /* 0x000000de56567221 */ /* 0x000fe20000010000 */
[----:B------:R-:W-:Y:S01]  /*1640*/  FFMA.FTZ R58, R196, R222, R58 ;  /* 0x000000dec43a7223 */ /* 0x000fe2000001003a */
[----:B------:R-:W-:Y:S01]  /*1650*/  FADD.FTZ R87, R87, R190 ;  /* 0x000000be57577221 */ /* 0x000fe20000010000 */
[----:B------:R-:W-:Y:S01]  /*1660*/  FFMA.FTZ R59, R251, R190, R59 ;  /* 0x000000befb3b7223 */ /* 0x000fe2000001003b */
[----:B------:R-:W-:Y:S01]  /*1670*/  VIADD R220, R220, 0x100 ;  /* 0x00000100dcdc7836 */ /* 0x000fe20000000000 */
[----:B------:R-:W-:-:S02]  /*1680*/  IADD3 R214, R214, 0x100, RZ ;  /* 0x00000100d6d67810 */ /* 0x000fc40007ffe0ff */
[----:B------:R-:W-:Y:S01]  /*1690*/  IADD3 R221, R8, 0x100, RZ ;  /* 0x0000010008dd7810 */ /* 0x000fe20007ffe0ff */
[----:B---3--:R-:W-:-:S04]  /*16a0*/  FMUL.FTZ R250, R194, R190 ;  /* 0x000000bec2fa7220 */ /* 0x008fc80000410000 */
[----:B------:R-:W-:Y:S01]  /*16b0*/  FADD.FTZ R223, R188, R250 ;  /* 0x000000fabcdf7221 */ /* 0x000fe20000010000 */
[----:B-1----:R-:W-:-:S07]  /*16c0*/  FFMA.FTZ R222, R251, R250, R191 ;  /* 0x000000fafbde7223 */ /* 0x002fce00000100bf */
.L_x_6637:
[----:B------:R-:W-:Y:S05]  /*16d0*/  BSYNC B1 ;  /* 0x0000000000017941 */ /* 0x000fea0003800000 */
.L_x_6636:
[----:B------:R-:W-:Y:S04]  /*16e0*/  BSSY B1, `(.L_x_6638) ;  /* 0x0000061000017945 */ /* 0x000fe80003800000 */
[----:B------:R-:W-:Y:S05]  /*16f0*/  @!P1 BRA `(.L_x_6639) ;  /* 0x00000004007c9947 */ /* 0x000fea0003800000 */
[----:B------:R-:W1:Y:S08]  /*1700*/  LDC.64 R20, c[0x0][0x238] ;  /* 0x00008e00ff147b82 */ /* 0x000e700000000a00 */
[----:B------:R-:W2:Y:S01]  /*1710*/  LDC.64 R192, c[0x0][0x2b8] ;  /* 0x0000ae00ffc07b82 */ /* 0x000ea20000000a00 */
[----:B------:R-:W-:Y:S01]  /*1720*/  ISETP.NE.U32.AND P5, PT, RZ, UR6, PT ;  /* 0x00000006ff007c0c */ /* 0x000fe2000bfa5070 */
[----:B------:R-:W3:Y:S04]  /*1730*/  LDL R246, [R1+0x74] ;  /* 0x0000740001f67983 */ /* 0x000ee80000100800 */
[----:B------:R-:W4:Y:S02]  /*1740*/  LDL R242, [R1+0x68] ;  /* 0x0000680001f27983 */ /* 0x000f240000100800 */
[----:B------:R-:W0:Y:S02]  /*1750*/  LDC.64 R240, c[0x0][0x2c8] ;  /* 0x0000b200fff07b82 */ /* 0x000e240000000a00 */
[----:B------:R-:W4:Y:S04]  /*1760*/  LDL R244, [R1+0x78] ;  /* 0x0000780001f47983 */ /* 0x000f280000100800 */
[----:B------:R-:W4:Y:S01]  /*1770*/  LDL R239, [R1+0x7c] ;  /* 0x00007c0001ef7983 */ /* 0x000f220000100800 */
[----:B-1----:R-:W-:Y:S01]  /*1780*/  IMAD.WIDE.U32 R20, R221, 0x20, R20 ;  /* 0x00000020dd147825 */ /* 0x002fe200078e0014 */
[----:B------:R-:W1:Y:S04]  /*1790*/  LDC.64 R212, c[0x0][0x240] ;  /* 0x00009000ffd47b82 */ /* 0x000e680000000a00 */
[----:B------:R-:W3:Y:S01]  /*17a0*/  LDG.E.128 R188, desc[UR4][R20.64] ;  /* 0x0000000414bc7981 */ /* 0x000ee2000c1e1d00 */
[----:B--2---:R-:W-:-:S03]  /*17b0*/  IMAD.WIDE.U32 R192, R220, 0x10, R192 ;  /* 0x00000010dcc07825 */ /* 0x004fc600078e00c0 */
[----:B------:R0:W2:Y:S04]  /*17c0*/  LDG.E.128 R196, desc[UR4][R20.64+0x10] ;  /* 0x0000100414c47981 */ /* 0x0000a8000c1e1d00 */
[----:B------:R-:W4:Y:S01]  /*17d0*/  LDG.E.128 R192, desc[UR4][R192.64] ;  /* 0x00000004c0c07981 */ /* 0x000f22000c1e1d00 */
[----:B------:R-:W-:-:S13]  /*17e0*/  ISETP.NE.AND.EX P5, PT, RZ, UR7, PT, P5 ;  /* 0x00000007ff007c0c */ /* 0x000fda000bfa5350 */
[----:B0-----:R-:W-:Y:S02]  /*17f0*/  @P5 IMAD.WIDE.U32 R20, R221, 0x20, R240 ;  /* 0x00000020dd145825 */ /* 0x001fe400078e00f0 */
[----:B------:R-:W2:Y:S04]  /*1800*/  LDL R241, [R1+0x70] ;  /* 0x0000700001f17983 */ /* 0x000ea80000100800 */
[----:B------:R-:W2:Y:S04]  /*1810*/  LDL R240, [R1+0x60] ;  /* 0x0000600001f07983 */ /* 0x000ea80000100800 */
[----:B------:R-:W5:Y:S04]  /*1820*/  @P5 LDG.E.128 R156, desc[UR4][R20.64] ;  /* 0x00000004149c5981 */ /* 0x000f68000c1e1d00 */
[----:B------:R1:W5:Y:S02]  /*1830*/  @P5 LDG.E.128 R160, desc[UR4][R20.64+0x10] ;  /* 0x0000100414a05981 */ /* 0x000364000c1e1d00 */
[----:B-1----:R-:W-:-:S06]  /*1840*/  IMAD.WIDE.U32 R20, R214, 0x8, R212 ;  /* 0x00000008d6147825 */ /* 0x002fcc00078e00d4 */
[----:B------:R-:W5:Y:S01]  /*1850*/  LDG.E.64 R20, desc[UR4][R20.64] ;  /* 0x0000000414147981 */ /* 0x000f62000c1e1b00 */
[C---:B---3--:R-:W-:Y:S01]  /*1860*/  FADD.FTZ R216, -R215.reuse, R188 ;  /* 0x000000bcd7d87221 */ /* 0x048fe20000010100 */
[----:B------:R-:W-:Y:S01]  /*1870*/  FADD.FTZ R212, -R215, R189 ;  /* 0x000000bdd7d47221 */ /* 0x000fe20000010100 */
[C---:B----4-:R-:W-:Y:S01]  /*1880*/  PRMT R238, R195.reuse, 0x7632, R238 ;  /* 0x00007632c3ee7816 */ /* 0x050fe200000000ee */
[----:B------:R-:W-:Y:S02]  /*1890*/  IMAD.U32 R188, R195, 0x10000, RZ ;  /* 0x00010000c3bc7824 */ /* 0x000fe400078e00ff */
[----:B--2---:R-:W-:Y:S02]  /*18a0*/  FADD.FTZ R195, -R215, R198 ;  /* 0x000000c6d7c37221 */ /* 0x004fe40000010100 */
[----:B------:R-:W2:Y:S01]  /*18b0*/  LDL R198, [R1+0x64] ;  /* 0x0000640001c67983 */ /* 0x000ea20000100800 */
[C---:B------:R-:W-:Y:S02]  /*18c0*/  PRMT R218, R193.reuse, 0x7632, R218 ;  /* 0x00007632c1da7816 */ /* 0x040fe400000000da */
[----:B------:R-:W-:Y:S01]  /*18d0*/  SHF.L.U32 R189, R193, 0x10, RZ ;  /* 0x00000010c1bd7819 */ /* 0x000fe200000006ff */
[----:B------:R-:W-:-:S02]  /*18e0*/  FADD.FTZ R193, -R215, R196 ;  /* 0x000000c4d7c17221 */ /* 0x000fc40000010100 */
[----:B------:R-:W3:Y:S01]  /*18f0*/  LDL R196, [R1+0x6c] ;  /* 0x00006c0001c47983 */ /* 0x000ee20000100800 */
[C---:B------:R-:W-:Y:S01]  /*1900*/  PRMT R217, R192.reuse, 0x7632, R217 ;  /* 0x00007632c0d97816 */ /* 0x040fe200000000d9 */
[----:B------:R-:W-:Y:S02]  /*1910*/  IMAD.U32 R192, R192, 0x10000, RZ ;  /* 0x00010000c0c07824 */ /* 0x000fe400078e00ff */
[----:B------:R-:W-:Y:S01]  /*1920*/  FADD.FTZ R213, -R215, R190 ;  /* 0x000000bed7d57221 */ /* 0x000fe20000010100 */
[----:B------:R-:W-:Y:S01]  /*1930*/  FMUL.FTZ R249, R5, R216 ;  /* 0x000000d805f97220 */ /* 0x000fe20000410000 */
[C---:B------:R-:W-:Y:S01]  /*1940*/  PRMT R219, R194.reuse, 0x7632, R219 ;  /* 0x00007632c2db7816 */ /* 0x040fe200000000db */
[-C--:B------:R-:W-:Y:S01]  /*1950*/  FMUL.FTZ R248, R241, R192.reuse ;  /* 0x000000c0f1f87220 */ /* 0x080fe20000410000 */
[----:B------:R-:W-:Y:S01]  /*1960*/  SHF.L.U32 R190, R194, 0x10, RZ ;  /* 0x00000010c2be7819 */ /* 0x000fe200000006ff */
[----:B------:R-:W-:Y:S01]  /*1970*/  FMUL.FTZ R241, R5, R193 ;  /* 0x000000c105f17220 */ /* 0x000fe20000410000 */
[----:B------:R-:W-:Y:S01]  /*1980*/  SHF.L.U32 R194, R217, 0x10, RZ ;  /* 0x00000010d9c27819 */ /* 0x000fe200000006ff */
[----:B------:R-:W-:Y:S01]  /*1990*/  FADD.FTZ R191, -R215, R191 ;  /* 0x000000bfd7bf7221 */ /* 0x000fe20000010100 */
[----:B------:R-:W-:Y:S01]  /*19a0*/  FADD.FTZ R88, R88, R192 ;  /* 0x000000c058587221 */ /* 0x000fe20000010000 */
[----:B------:R-:W-:Y:S01]  /*19b0*/  FFMA.FTZ R60, R249, R192, R60 ;  /* 0x000000c0f93c7223 */ /* 0x000fe2000001003c */
[----:B------:R-:W-:Y:S01]  /*19c0*/  SHF.L.U32 R192, R219, 0x10, RZ ;  /* 0x00000010dbc07819 */ /* 0x000fe200000006ff */
        /* <DEDUP_REMOVED lines=8> */
[----:B------:R-:W-:Y:S01]  /*1a50*/  FMUL.FTZ R243, R5, R191 ;  /* 0x000000bf05f37220 */ /* 0x000fe20000410000 */
[----:B------:R-:W-:-:S02]  /*1a60*/  IMAD.U32 R191, R218, 0x10000, RZ ;  /* 0x00010000dabf7824 */ /* 0x000fc400078e00ff */
[----:B------:R-:W-:Y:S01]  /*1a70*/  FADD.FTZ R94, R94, R188 ;  /* 0x000000bc5e5e7221 */ /* 0x000fe20000010000 */
[-C--:B------:R-:W-:Y:S01]  /*1a80*/  FFMA.FTZ R66, R219, R188.reuse, R66 ;  /* 0x000000bcdb427223 */ /* 0x080fe20000010042 */
[----:B------:R-:W-:Y:S01]  /*1a90*/  FMUL.FTZ R218, R242, R188 ;  /* 0x000000bcf2da7220 */ /* 0x000fe20000410000 */
[----:B------:R-:W-:Y:S01]  /*1aa0*/  FMUL.FTZ R245, R5, R213 ;  /* 0x000000d505f57220 */ /* 0x000fe20000410000 */
[----:B------:R-:W-:Y:S01]  /*1ab0*/  FMUL.FTZ R244, R244, R189 ;  /* 0x000000bdf4f47220 */ /* 0x000fe20000410000 */
[----:B------:R-:W-:Y:S01]  /*1ac0*/  FADD.FTZ R190, R190, R246 ;  /* 0x000000f6bebe7221 */ /* 0x000fe20000010000 */
[----:B------:R-:W-:Y:S01]  /*1ad0*/  FFMA.FTZ R188, R247, R246, R193 ;  /* 0x000000f6f7bc7223 */ /* 0x000fe200000100c1 */
[----:B------:R-:W-:Y:S02]  /*1ae0*/  FMUL.FTZ R242, R239, R191 ;  /* 0x000000bfeff27220 */ /* 0x000fe40000410000 */
[----:B------:R-:W-:Y:S01]  /*1af0*/  FADD.FTZ R190, R190, R244 ;  /* 0x000000f4bebe7221 */ /* 0x000fe20000010000 */
[----:B------:R-:W-:Y:S01]  /*1b00*/  FFMA.FTZ R188, R245, R244, R188 ;  /* 0x000000f4f5bc7223 */ /* 0x000fe200000100bc */
[----:B------:R-:W-:-:S02]  /*1b10*/  FADD.FTZ R197, -R215, R197 ;  /* 0x000000c5d7c57221 */ /* 0x000fc40000010100 */
        /* <DEDUP_REMOVED lines=8> */
[----:B------:R-:W-:-:S04]  /*1ba0*/  FADD.FTZ R199, -R215, R199 ;  /* 0x000000c7d7c77221 */ /* 0x000fc80000010100 */
[----:B------:R-:W-:Y:S01]  /*1bb0*/  FMUL.FTZ R213, R5, R199 ;  /* 0x000000c705d57220 */ /* 0x000fe20000410000 */
[----:B------:R-:W-:Y:S01]  /*1bc0*/  IADD3 R220, R220, 0x100, RZ ;  /* 0x00000100dcdc7810 */ /* 0x000fe20007ffe0ff */
[----:B------:R-:W-:Y:S01]  /*1bd0*/  FFMA.FTZ R61, R247, R194, R61 ;  /* 0x000000c2f73d7223 */ /* 0x000fe2000001003d */
[----:B------:R-:W-:Y:S01]  /*1be0*/  FADD.FTZ R89, R89, R194 ;  /* 0x000000c259597221 */ /* 0x000fe20000010000 */
        /* <DEDUP_REMOVED lines=16> */
.L_x_6639:
[----:B------:R-:W-:Y:S05]  /*1cf0*/  BSYNC B1 ;  /* 0x0000000000017941 */ /* 0x000fea0003800000 */
.L_x_6638:
[----:B------:R-:W-:Y:S04]  /*1d00*/  BSSY B1, `(.L_x_6640) ;  /* 0x000005d000017945 */ /* 0x000fe80003800000 */
[----:B------:R-:W-:Y:S05]  /*1d10*/  @!P2 BRA `(.L_x_6641) ;  /* 0x00000004006ca947 */ /* 0x000fea0003800000 */
[----:B------:R-:W1:Y:S08]  /*1d20*/  LDC.64 R10, c[0x0][0x238] ;  /* 0x00008e00ff0a7b82 */ /* 0x000e700000000a00 */
[----:B------:R-:W2:Y:S01]  /*1d30*/  LDC.64 R22, c[0x0][0x2b8] ;  /* 0x0000ae00ff167b82 */ /* 0x000ea20000000a00 */
[----:B------:R-:W-:Y:S01]  /*1d40*/  ISETP.NE.U32.AND P5, PT, RZ, UR6, PT ;  /* 0x00000006ff007c0c */ /* 0x000fe2000bfa5070 */
[----:B------:R-:W3:Y:S06]  /*1d50*/  LDL R228, [R1+0x30] ;  /* 0x0000300001e47983 */ /* 0x000eec0000100800 */
[----:B------:R-:W4:Y:S01]  /*1d60*/  LDC.64 R216, c[0x0][0x2c8] ;  /* 0x0000b200ffd87b82 */ /* 0x000f220000000a00 */
[----:B------:R-:W-:Y:S01]  /*1d70*/  ISETP.NE.AND.EX P5, PT, RZ, UR7, PT, P5 ;  /* 0x00000007ff007c0c */ /* 0x000fe2000bfa5350 */
[----:B------:R-:W3:Y:S01]  /*1d80*/  LDL R227, [R1+0x38] ;  /* 0x0000380001e37983 */ /* 0x000ee20000100800 */
[----:B-1----:R-:W-:-:S05]  /*1d90*/  IMAD.WIDE.U32 R10, R221, 0x20, R10 ;  /* 0x00000020dd0a7825 */ /* 0x002fca00078e000a */
[----:B------:R-:W3:Y:S01]  /*1da0*/  LDG.E.128 R12, desc[UR4][R10.64] ;  /* 0x000000040a0c7981 */ /* 0x000ee2000c1e1d00 */
[----:B--2---:R-:W-:-:S03]  /*1db0*/  IMAD.WIDE.U32 R22, R220, 0x10, R22 ;  /* 0x00000010dc167825 */ /* 0x004fc600078e0016 */
[----:B------:R4:W2:Y:S04]  /*1dc0*/  LDG.E.128 R192, desc[UR4][R10.64+0x10] ;  /* 0x000010040ac07981 */ /* 0x0008a8000c1e1d00 */
[----:B------:R1:W2:Y:S01]  /*1dd0*/  LDG.E.128 R188, desc[UR4][R22.64] ;  /* 0x0000000416bc7981 */ /* 0x0002a2000c1e1d00 */
[----:B----4-:R-:W-:-:S03]  /*1de0*/  @P5 IMAD.WIDE.U32 R10, R221, 0x20, R216 ;  /* 0x00000020dd0a5825 */ /* 0x010fc600078e00d8 */
[----:B------:R-:W4:Y:S01]  /*1df0*/  LDL R217, [R1+0x34] ;  /* 0x0000340001d97983 */ /* 0x000f220000100800 */
[----:B-1----:R-:W1:Y:S03]  /*1e00*/  LDC.64 R22, c[0x0][0x240] ;  /* 0x00009000ff167b82 */ /* 0x002e660000000a00 */
[----:B------:R-:W4:Y:S04]  /*1e10*/  LDL R216, [R1+0x3c] ;  /* 0x00003c0001d87983 */ /* 0x000f280000100800 */
[----:B------:R-:W5:Y:S04]  /*1e20*/  @P5 LDG.E.128 R164, desc[UR4][R10.64] ;  /* 0x000000040aa45981 */ /* 0x000f68000c1e1d00 */
[----:B------:R1:W5:Y:S02]  /*1e30*/  @P5 LDG.E.128 R168, desc[UR4][R10.64+0x10] ;  /* 0x000010040aa85981 */ /* 0x000364000c1e1d00 */
[----:B-1----:R-:W-:-:S05]  /*1e40*/  IMAD.WIDE.U32 R10, R214, 0x8, R22 ;  /* 0x00000008d60a7825 */ /* 0x002fca00078e0016 */
[----:B------:R1:W5:Y:S01]  /*1e50*/  LDG.E.64 R22, desc[UR4][R10.64] ;  /* 0x000000040a167981 */ /* 0x000362000c1e1b00 */
[----:B------:R-:W-:Y:S01]  /*1e60*/  VIADD R220, R220, 0x100 ;  /* 0x00000100dcdc7836 */ /* 0x000fe20000000000 */
[----:B------:R-:W-:Y:S01]  /*1e70*/  IADD3 R214, R214, 0x100, RZ ;  /* 0x00000100d6d67810 */ /* 0x000fe20007ffe0ff */
[----:B------:R-:W-:Y:S02]  /*1e80*/  VIADD R221, R221, 0x100 ;  /* 0x00000100dddd7836 */ /* 0x000fe40000000000 */
[C---:B---3--:R-:W-:Y:S01]  /*1e90*/  FADD.FTZ R9, -R215.reuse, R12 ;  /* 0x0000000cd7097221 */ /* 0x048fe20000010100 */
[C---:B-1----:R-:W-:Y:S01]  /*1ea0*/  FADD.FTZ R10, -R215.reuse, R13 ;  /* 0x0000000dd70a7221 */ /* 0x042fe20000010100 */
[----:B------:R-:W-:Y:S02]  /*1eb0*/  FADD.FTZ R11, -R215, R14 ;  /* 0x0000000ed70b7221 */ /* 0x000fe40000010100 */
[----:B------:R-:W-:Y:S01]  /*1ec0*/  FMUL.FTZ R9, R5, R9 ;  /* 0x0000000905097220 */ /* 0x000fe20000410000 */
[----:B--2---:R-:W-:-:S02]  /*1ed0*/  SHF.L.U32 R13, R188, 0x10, RZ ;  /* 0x00000010bc0d7819 */ /* 0x004fc400000006ff */
[----:B------:R-:W-:Y:S01]  /*1ee0*/  PRMT R196, R188, 0x7632, R196 ;  /* 0x00007632bcc47816 */ /* 0x000fe200000000c4 */
[C---:B------:R-:W-:Y:S01]  /*1ef0*/  FADD.FTZ R188, -R215.reuse, R192 ;  /* 0x000000c0d7bc7221 */ /* 0x040fe20000010100 */
[----:B------:R-:W-:Y:S01]  /*1f00*/  FADD.FTZ R12, -R215, R15 ;  /* 0x0000000fd70c7221 */ /* 0x000fe20000010100 */
[----:B------:R-:W-:Y:S01]  /*1f10*/  IMAD.U32 R14, R189, 0x10000, RZ ;  /* 0x00010000bd0e7824 */ /* 0x000fe200078e00ff */
[----:B------:R-:W-:Y:S01]  /*1f20*/  SHF.L.U32 R16, R190, 0x10, RZ ;  /* 0x00000010be107819 */ /* 0x000fe200000006ff */
[----:B------:R-:W-:Y:S01]  /*1f30*/  FMUL.FTZ R11, R5, R11 ;  /* 0x0000000b050b7220 */ /* 0x000fe20000410000 */
[C---:B------:R-:W-:Y:S01]  /*1f40*/  PRMT R199, R191.reuse, 0x7632, R199 ;  /* 0x00007632bfc77816 */ /* 0x040fe200000000c7 */
[----:B------:R-:W-:Y:S01]  /*1f50*/  FADD.FTZ R96, R96, R13 ;  /* 0x0000000d60607221 */ /* 0x000fe20000010000 */
[----:B------:R-:W-:Y:S01]  /*1f60*/  SHF.L.U32 R15, R191, 0x10, RZ ;  /* 0x00000010bf0f7819 */ /* 0x000fe200000006ff */
[-C--:B------:R-:W-:Y:S01]  /*1f70*/  FFMA.FTZ R68, R9, R13.reuse, R68 ;  /* 0x0000000d09447223 */ /* 0x080fe20000010044 */
[----:B------:R-:W-:Y:S01]  /*1f80*/  FMUL.FTZ R236, R228, R13 ;  /* 0x0000000de4ec7220 */ /* 0x000fe20000410000 */
[----:B------:R-:W-:Y:S01]  /*1f90*/  FADD.FTZ R194, -R215, R194 ;  /* 0x000000c2d7c27221 */ /* 0x000fe20000010100 */
[----:B------:R-:W-:Y:S01]  /*1fa0*/  SHF.L.U32 R191, R196, 0x10, RZ ;  /* 0x00000010c4bf7819 */ /* 0x000fe200000006ff */
[----:B------:R-:W-:Y:S01]  /*1fb0*/  FMUL.FTZ R13, R5, R188 ;  /* 0x000000bc050d7220 */ /* 0x000fe20000410000 */
[----:B------:R-:W-:Y:S01]  /*1fc0*/  FADD.FTZ R98, R98, R14 ;  /* 0x0000000e62627221 */ /* 0x000fe20000010000 */
[-C--:B------:R-:W-:Y:S01]  /*1fd0*/  FFMA.FTZ R70, R11, R14.reuse, R70 ;  /* 0x0000000e0b467223 */ /* 0x080fe20000010046 */
[----:B------:R-:W-:Y:S01]  /*1fe0*/  FMUL.FTZ R232, R227, R14 ;  /* 0x0000000ee3e87220 */ /* 0x000fe20000410000 */
[----:B------:R-:W-:Y:S01]  /*1ff0*/  PRMT R197, R189, 0x7632, R197 ;  /* 0x00007632bdc57816 */ /* 0x000fe200000000c5 */
[----:B------:R-:W-:Y:S01]  /*2000*/  FADD.FTZ R100, R100, R16 ;  /* 0x0000001064647221 */ /* 0x000fe20000010000 */
[-C--:B------:R-:W-:Y:S01]  /*2010*/  FFMA.FTZ R72, R13, R16.reuse, R72 ;  /* 0x000000100d487223 */ /* 0x080fe20000010048 */
[----:B------:R-:W-:Y:S01]  /*2020*/  FMUL.FTZ R230, R32, R16 ;  /* 0x0000001020e67220 */ /* 0x000fe20000410000 */
[----:B------:R-:W-:Y:S01]  /*2030*/  FMUL.FTZ R14, R5, R194 ;  /* 0x000000c2050e7220 */ /* 0x000fe20000410000 */
[----:B------:R-:W-:Y:S01]  /*2040*/  FADD.FTZ R16, R223, R236 ;  /* 0x000000ecdf107221 */ /* 0x000fe20000010000 */
[----:B----4-:R-:W-:Y:S01]  /*2050*/  FMUL.FTZ R233, R217, R191 ;  /* 0x000000bfd9e97220 */ /* 0x010fe20000410000 */
        /* <DEDUP_REMOVED lines=33> */
[----:B------:R-:W-:Y:S01]  /*2270*/  FFMA.FTZ R69, R10, R191, R69 ;  /* 0x000000bf0a457223 */ /* 0x000fe20000010045 */
[----:B------:R-:W-:Y:S01]  /*2280*/  FADD.FTZ R97, R97, R191 ;  /* 0x000000bf61617221 */ /* 0x000fe20000010000 */
[----:B------:R-:W-:Y:S01]  /*2290*/  FADD.FTZ R103, R103, R188 ;  /* 0x000000bc67677221 */ /* 0x000fe20000010000 */
[C---:B------:R-:W-:Y:S01]  /*22a0*/  FFMA.FTZ R75, R16.reuse, R188, R75 ;  /* 0x000000bc104b7223 */ /* 0x040fe2000001004b */
[----:B------:R-:W-:Y:S01]  /*22b0*/  FADD.FTZ R223, R189, R227 ;  /* 0x000000e3bddf7221 */ /* 0x000fe20000010000 */
[----:B------:R-:W-:-:S07]  /*22c0*/  FFMA.FTZ R222, R16, R227, R190 ;  /* 0x000000e310de7223 */ /* 0x000fce00000100be */
.L_x_6641:
[----:B------:R-:W-:Y:S05]  /*22d0*/  BSYNC B1 ;  /* 0x0000000000017941 */ /* 0x000fea0003800000 */
.L_x_6640:
[----:B------:R-:W-:-:S13]  /*22e0*/  LOP3.LUT P5, RZ, R7, 0x2, RZ, 0xc0, !PT ;  /* 0x0000000207ff7812 */ /* 0x000fda00078ac0ff */
[----:B------:R-:W-:Y:S05]  /*22f0*/  @!P5 BRA `(.L_x_6635) ;  /* 0x000000040050d947 */ /* 0x000fea0003800000 */
[----:B------:R-:W1:Y:S08]  /*2300*/  LDC.64 R192, c[0x0][0x238] ;  /* 0x00008e00ffc07b82 */ /* 0x000e700000000a00 */
[----:B------:R-:W2:Y:S08]  /*2310*/  LDC.64 R196, c[0x0][0x2b8] ;  /* 0x0000ae00ffc47b82 */ /* 0x000eb00000000a00 */
[----:B------:R-:W3:Y:S01]  /*2320*/  LDC.64 R216, c[0x0][0x2c8] ;  /* 0x0000b200ffd87b82 */ /* 0x000ee20000000a00 */
[----:B-1----:R-:W-:-:S07]  /*2330*/  IMAD.WIDE.U32 R192, R221, 0x20, R192 ;  /* 0x00000020ddc07825 */ /* 0x002fce00078e00c0 */
[----:B------:R-:W1:Y:S01]  /*2340*/  LDC.64 R202, c[0x0][0x240] ;  /* 0x00009000ffca7b82 */ /* 0x000e620000000a00 */
[----:B------:R-:W4:Y:S01]  /*2350*/  LDG.E.128 R188, desc[UR4][R192.64] ;  /* 0x00000004c0bc7981 */ /* 0x000f22000c1e1d00 */
[----:B--2---:R-:W-:-:S06]  /*2360*/  IMAD.WIDE.U32 R196, R220, 0x10, R196 ;  /* 0x00000010dcc47825 */ /* 0x004fcc00078e00c4 */
[----:B------:R-:W2:Y:S04]  /*2370*/  LDG.E.128 R196, desc[UR4][R196.64] ;  /* 0x00000004c4c47981 */ /* 0x000ea8000c1e1d00 */
[----:B------:R-:W2:Y:S01]  /*2380*/  LDG.E.128 R192, desc[UR4][R192.64+0x10] ;  /* 0x00001004c0c07981 */ /* 0x000ea2000c1e1d00 */
[----:B------:R-:W-:-:S04]  /*2390*/  ISETP.NE.U32.AND P5, PT, RZ, UR6, PT ;  /* 0x00000006ff007c0c */ /* 0x000fc8000bfa5070 */
[----:B------:R-:W-:Y:S01]  /*23a0*/  ISETP.NE.AND.EX P5, PT, RZ, UR7, PT, P5 ;  /* 0x00000007ff007c0c */ /* 0x000fe2000bfa5350 */
[----:B-1----:R-:W-:-:S12]  /*23b0*/  IMAD.WIDE.U32 R202, R214, 0x8, R202 ;  /* 0x00000008d6ca7825 */ /* 0x002fd800078e00ca */
[----:B---3--:R-:W-:-:S05]  /*23c0*/  @P5 IMAD.WIDE.U32 R200, R221, 0x20, R216 ;  /* 0x00000020ddc85825 */ /* 0x008fca00078e00d8 */
[----:B------:R-:W5:Y:S04]  /*23d0*/  @P5 LDG.E.128 R28, desc[UR4][R200.64] ;  /* 0x00000004c81c5981 */ /* 0x000f68000c1e1d00 */
[----:B------:R-:W5:Y:S04]  /*23e0*/  @P5 LDG.E.128 R24, desc[UR4][R200.64+0x10] ;  /* 0x00001004c8185981 */ /* 0x000f68000c1e1d00 */
[----:B------:R4:W5:Y:S02]  /*23f0*/  LDG.E.64 R200, desc[UR4][R202.64] ;  /* 0x00000004cac87981 */ /* 0x000964000c1e1b00 */
[C---:B----4-:R-:W-:Y:S01]  /*2400*/  FADD.FTZ R203, -R215.reuse, R189 ;  /* 0x000000bdd7cb7221 */ /* 0x050fe20000010100 */
[C---:B------:R-:W-:Y:S01]  /*2410*/  FADD.FTZ R205, -R215.reuse, R191 ;  /* 0x000000bfd7cd7221 */ /* 0x040fe20000010100 */
[C---:B------:R-:W-:Y:S01]  /*2420*/  FADD.FTZ R202, -R215.reuse, R188 ;  /* 0x000000bcd7ca7221 */ /* 0x040fe20000010100 */
[----:B------:R-:W-:Y:S01]  /*2430*/  FADD.FTZ R204, -R215, R190 ;  /* 0x000000bed7cc7221 */ /* 0x000fe20000010100 */
[----:B------:R-:W-:-:S02]  /*2440*/  FMUL.FTZ R234, R5, R203 ;  /* 0x000000cb05ea7220 */ /* 0x000fc40000410000 */
[----:B------:R-:W-:Y:S01]  /*2450*/  FMUL.FTZ R237, R5, R202 ;  /* 0x000000ca05ed7220 */ /* 0x000fe20000410000 */
[C-C-:B--2---:R-:W-:Y:S01]  /*2460*/  FADD.FTZ R189, -R215.reuse, R195.reuse ;  /* 0x000000c3d7bd7221 */ /* 0x144fe20000010100 */
[C---:B------:R-:W-:Y:S01]  /*2470*/  PRMT R195, R196.reuse, 0x7632, R195 ;  /* 0x00007632c4c37816 */ /* 0x040fe200000000c3 */
[C---:B------:R-:W-:Y:S01]  /*2480*/  FADD.FTZ R191, -R215.reuse, R192 ;  /* 0x000000c0d7bf7221 */ /* 0x040fe20000010100 */
[----:B------:R-:W-:Y:S01]  /*2490*/  SHF.L.U32 R196, R196, 0x10, RZ ;  /* 0x00000010c4c47819 */ /* 0x000fe200000006ff */
[C---:B------:R-:W-:Y:S01]  /*24a0*/  FADD.FTZ R188, -R215.reuse, R193 ;  /* 0x000000c1d7bc7221 */ /* 0x040fe20000010100 */
[----:B------:R-:W-:Y:S01]  /*24b0*/  FADD.FTZ R190, -R215, R194 ;  /* 0x000000c2d7be7221 */ /* 0x000fe20000010100 */
[C---:B------:R-:W-:Y:S01]  /*24c0*/  PRMT R206, R197.reuse, 0x7632, R206 ;  /* 0x00007632c5ce7816 */ /* 0x040fe200000000ce */
[----:B------:R-:W-:Y:S01]  /*24d0*/  IMAD.U32 R194, R198, 0x10000, RZ ;  /* 0x00010000c6c27824 */ /* 0x000fe200078e00ff */
[----:B------:R-:W-:Y:S01]  /*24e0*/  SHF.L.U32 R193, R197, 0x10, RZ ;  /* 0x00000010c5c17819 */ /* 0x000fe200000006ff */
[----:B------:R-:W-:Y:S01]  /*24f0*/  FMUL.FTZ R203, R5, R191 ;  /* 0x000000bf05cb7220 */ /* 0x000fe20000410000 */
[----:B------:R-:W-:Y:S01]  /*2500*/  SHF.L.U32 R197, R195, 0x10, RZ ;  /* 0x00000010c3c57819 */ /* 0x000fe200000006ff */
[----:B------:R-:W-:Y:S01]  /*2510*/  FMUL.FTZ R235, R36, R196 ;  /* 0x000000c424eb7220 */ /* 0x000fe20000410000 */
[C---:B------:R-:W-:Y:S01]  /*2520*/  FMUL.FTZ R225, R5.reuse, R204 ;  /* 0x000000cc05e17220 */ /* 0x040fe20000410000 */
[----:B------:R-:W-:Y:S01]  /*2530*/  FMUL.FTZ R202, R5, R205 ;  /* 0x000000cd05ca7220 */ /* 0x000fe20000410000 */
[----:B------:R-:W-:Y:S01]  /*2540*/  FADD.FTZ R76, R76, R194 ;  /* 0x000000c24c4c7221 */ /* 0x000fe20000010000 */
[-C--:B------:R-:W-:Y:S01]  /*2550*/  FFMA.FTZ R112, R203, R194.reuse, R112 ;  /* 0x000000c2cb707223 */ /* 0x080fe20000010070 */
[----:B------:R-:W-:Y:S01]  /*2560*/  FMUL.FTZ R204, R40, R194 ;  /* 0x000000c228cc7220 */ /* 0x000fe20000410000 */
[----:B------:R-:W-:Y:S01]  /*2570*/  FMUL.FTZ R205, R5, R190 ;  /* 0x000000be05cd7220 */ /* 0x000fe20000410000 */
[----:B------:R-:W-:Y:S01]  /*2580*/  FADD.FTZ R190, R223, R235 ;  /* 0x000000ebdfbe7221 */ /* 0x000fe20000010000 */
[----:B------:R-:W-:Y:S01]  /*2590*/  FFMA.FTZ R194, R237, R235, R222 ;  /* 0x000000ebedc27223 */ /* 0x000fe200000100de */
[----:B------:R-:W-:Y:S01]  /*25a0*/  FMUL.FTZ R226, R37, R197 ;  /* 0x000000c525e27220 */ /* 0x000fe20000410000 */
[----:B------:R-:W-:Y:S01]  /*25b0*/  PRMT R207, R198, 0x7632, R207 ;  /* 0x00007632c6cf7816 */ /* 0x000fe200000000cf */
[----:B------:R-:W-:-:S02]  /*25c0*/  IMAD.U32 R195, R206, 0x10000, RZ ;  /* 0x00010000cec37824 */ /* 0x000fc400078e00ff */
[-C--:B------:R-:W-:Y:S01]  /*25d0*/  FMUL.FTZ R224, R38, R193.reuse ;  /* 0x000000c126e07220 */ /* 0x080fe20000410000 */
        /* <DEDUP_REMOVED lines=38> */
.L_x_6635:
[----:B------:R-:W-:Y:S05]  /*2840*/  BSYNC B0 ;  /* 0x0000000000007941 */ /* 0x000fea0003800000 */
.L_x_6627:
[----:B-1----:R-:W2:Y:S01]  /*2850*/  LDL.LU R189, [R1+0x2c] ;  /* 0x00002c0001bd7983 */ /* 0x002ea20000300800 */
        /* <DEDUP_REMOVED lines=28> */
.L_x_6804:
[----:B------:R-:W-:Y:S01]  /*2a20*/  FADD.FTZ R188, R193, R196 ;  /* 0x000000c4c1bc7221 */ /* 0x000fe20000010000 */
[----:B------:R-:W-:Y:S01]  /*2a30*/  @!P5 LOP3.LUT R192, R197, 0x7, RZ, 0xc0, !PT ;  /* 0x00000007c5c0d812 */ /* 0x000fe200078ec0ff */
[----:B--2---:R-:W2:Y:S01]  /*2a40*/  S2R R193, SR_CgaCtaId ;  /* 0x0000000000c17919 */ /* 0x004ea20000008800 */
[----:B------:R-:W-:Y:S01]  /*2a50*/  MOV R191, 0x400 ;  /* 0x0000040000bf7802 */ /* 0x000fe20000000f00 */
[----:B-1----:R-:W-:Y:S01]  /*2a60*/  FADD.FTZ R189, R194, R189 ;  /* 0x000000bdc2bd7221 */ /* 0x002fe20000010000 */
[----:B------:R-:W-:Y:S01]  /*2a70*/  @!P5 IADD3 R192, R190, R192, RZ ;  /* 0x000000c0bec0d210 */ /* 0x000fe20007ffe0ff */
[----:B------:R-:W-:Y:S05]  /*2a80*/  WARPSYNC.ALL ;  /* 0x0000000000007948 */ /* 0x000fea0003800000 */
[----:B------:R-:W-:Y:S01]  /*2a90*/  @P4 IADD3 R6, R6, -0x1, RZ ;  /* 0xffffffff06064810 */ /* 0x000fe20007ffe0ff */
[----:B------:R-:W-:Y:S04]  /*2aa0*/  BSSY B0, `(.L_x_6643) ;  /* 0x0000144000007945 */ /* 0x000fe80003800000 */
[----:B------:R-:W-:Y:S01]  /*2ab0*/  @P4 IMAD R6, R6, R2, RZ ;  /* 0x0000000206064224 */ /* 0x000fe200078e02ff */
[----:B--2---:R-:W-:-:S04]  /*2ac0*/  LEA R191, R193, R191, 0x18 ;  /* 0x000000bfc1bf7211 */ /* 0x004fc800078ec0ff */
        /* <DEDUP_REMOVED lines=33> */
[----:B------:R-:W1:Y:S02]  /*2ce0*/  LDC.64 R176, c[0x0][0x220] ;  /* 0x00008800ffb07b82 */ /* 0x000e640000000a00 */
[----:B-1----:R-:W-:-:S06]  /*2cf0*/  IMAD.WIDE.U32 R176, R6, 0x10, R176 ;  /* 0x0000001006b07825 */ /* 0x002fcc00078e00b0 */
[----:B------:R-:W5:Y:S02]  /*2d00*/  LDG.E.128 R176, desc[UR4][R176.64] ;  /* 0x00000004b0b07981 */ /* 0x000f64000c1e1d00 */
.L_x_6646:
[----:B------:R-:W-:Y:S05]  /*2d10*/  BSYNC B1 ;  /* 0x0000000000017941 */ /* 0x000fea0003800000 */
.L_x_6645:
[----:B------:R-:W1:Y:S01]  /*2d20*/  @!P3 LDC.64 R188, c[0x0][0x2c8] ;  /* 0x0000b200ffbcbb82 */ /* 0x000e620000000a00 */
[----:B------:R-:W-:Y:S01]  /*2d30*/  BSSY B1, `(.L_x_6647) ;  /* 0x0000010000017945 */ /* 0x000fe20003800000 */
[----:B-1----:R-:W-:-:S04]  /*2d40*/  @!P3 ISETP.NE.U32.AND P5, PT, R188, RZ, PT ;  /* 0x000000ffbc00b20c */ /* 0x002fc80003fa5070 */
[----:B------:R-:W-:-:S04]  /*2d50*/  @!P3 ISETP.NE.AND.EX P5, PT, R189, RZ, PT, P5 ;  /* 0x000000ffbd00b20c */ /* 0x000fc80003fa5350 */
[----:B-----5:R-:W-:Y:S01]  /*2d60*/  @!P3 FSEL R194, R148, RZ, P5 ;  /* 0x000000ff94c2b208 */ /* 0x020fe20002800000 */
[----:B------:R-:W-:Y:S08]  /*2d70*/  @!P3 BRA `(.L_x_6648) ;  /* 0x00000000002cb947 */ /* 0x000ff00003800000 */
[----:B------:R-:W1:Y:S01]  /*2d80*/  LDC.U8 R190, c[0x0][0x2a0] ;  /* 0x0000a800ffbe7b82 */ /* 0x000e620000000000 */
[----:B------:R-:W-:Y:S01]  /*2d90*/  IMAD.U32 R188, RZ, RZ, UR6 ;  /* 0x00000006ffbc7e24 */ /* 0x000fe2000f8e00ff */
[----:B------:R-:W-:Y:S02]  /*2da0*/  MOV R189, UR7 ;  /* 0x0000000700bd7c02 */ /* 0x000fe40008000f00 */
        /* <DEDUP_REMOVED lines=8> */
.L_x_6648:
[----:B------:R-:W-:Y:S05]  /*2e30*/  BSYNC B1 ;  /* 0x0000000000017941 */ /* 0x000fea0003800000 */
.L_x_6647:
[----:B------:R-:W1:Y:S01]  /*2e40*/  LDC.64 R190, c[0x0][0x308] ;  /* 0x0000c200ffbe7b82 */ /* 0x000e620000000a00 */
[----:B------:R-:W-:Y:S01]  /*2e50*/  BSSY B1, `(.L_x_6649) ;  /* 0x0000011000017945 */ /* 0x000fe20003800000 */
[----:B-1----:R-:W-:-:S04]  /*2e60*/  ISETP.NE.U32.AND P5, PT, R190, RZ, PT ;  /* 0x000000ffbe00720c */ /* 0x002fc80003fa5070 */
[----:B------:R-:W-:-:S04]  /*2e70*/  ISETP.NE.AND.EX P5, PT, R191, RZ, PT, P5 ;  /* 0x000000ffbf00720c */ /* 0x000fc80003fa5350 */
[----:B------:R-:W-:Y:S01]  /*2e80*/  SEL R180, R194, R180, P5 ;  /* 0x000000b4c2b47207 */ /* 0x000fe20002800000 */
[----:B------:R-:W-:Y:S08]  /*2e90*/  @!P4 BRA `(.L_x_6650) ;  /* 0x000000000030c947 */ /* 0x000ff00003800000 */
[----:B------:R-:W2:Y:S01]  /*2ea0*/  LDL R197, [R1+0xc0] ;  /* 0x0000c00001c57983 */ /* 0x000ea20000100800 */
[----:B------:R-:W-:Y:S01]  /*2eb0*/  LOP3.LUT P6, RZ, R18, 0xff, RZ, 0xc0, !PT ;  /* 0x000000ff12ff7812 */ /* 0x000fe200078cc0ff */
[----:B------:R-:W-:-:S04]  /*2ec0*/  FMUL.FTZ R194, R194, UR11 ;  /* 0x0000000bc2c27c20 */ /* 0x000fc80008410000 */
[----:B------:R-:W-:Y:S01]  /*2ed0*/  FMUL.FTZ R196, R194, UR10 ;  /* 0x0000000ac2c47c20 */ /* 0x000fe20008410000 */
[----:B------:R-:W-:-:S07]  /*2ee0*/  MOV R194, RZ ;  /* 0x000000ff00c27202 */ /* 0x000fce0000000f00 */
[----:B------:R-:W-:-:S04]  /*2ef0*/  @P6 IMAD.U32 R195, R176, 0x10000, RZ ;  /* 0x00010000b0c36824 */ /* 0x000fc800078e00ff */
[----:B------:R-:W-:-:S04]  /*2f00*/  @P6 FMUL.FTZ R194, R196, R195 ;  /* 0x000000c3c4c26220 */ /* 0x000fc80000410000 */
[----:B------:R-:W-:Y:S01]  /*2f10*/  FADD.FTZ R116, R116, R194 ;  /* 0x000000c274747221 */ /* 0x000fe20000010000 */
[----:B--2---:R-:W-:-:S05]  /*2f20*/  FMUL.FTZ R194, R197, R196 ;  /* 0x000000c4c5c27220 */ /* 0x004fca0000410000 */
[----:B------:R-:W-:-:S04]  /*2f30*/  FSEL R194, R194, RZ, P6 ;  /* 0x000000ffc2c27208 */ /* 0x000fc80003000000 */
[----:B------:R-:W-:-:S04]  /*2f40*/  F2FP.BF16.F32.PACK_AB R194, RZ, R194 ;  /* 0x000000c2ffc2723e */ /* 0x000fc800000010ff */
[----:B------:R-:W-:-:S07]  /*2f50*/  PRMT R184, R194, 0x7610, R184 ;  /* 0x00007610c2b87816 */ /* 0x000fce00000000b8 */
.L_x_6650:
[----:B------:R-:W-:Y:S05]  /*2f60*/  BSYNC B1 ;  /* 0x0000000000017941 */ /* 0x000fea0003800000 */
.L_x_6649:
[----:B------:R-:W-:Y:S01]  /*2f70*/  @!P3 ISETP.NE.U32.AND P6, PT, R188, RZ, PT ;  /* 0x000000ffbc00b20c */ /* 0x000fe20003fc5070 */
[----:B------:R-:W-:Y:S03]  /*2f80*/  BSSY B1, `(.L_x_6651) ;  /* 0x000000f000017945 */ /* 0x000fe60003800000 */
[----:B------:R-:W-:-:S04]  /*2f90*/  @!P3 ISETP.NE.AND.EX P6, PT, R189, RZ, PT, P6 ;  /* 0x000000ffbd00b20c */ /* 0x000fc80003fc5360 */
[----:B------:R-:W-:Y:S01]  /*2fa0*/  @!P3 FSEL R195, R149, RZ, P6 ;  /* 0x000000ff95c3b208 */ /* 0x000fe20003000000 */
[----:B------:R-:W-:Y:S08]  /*2fb0*/  @!P3 BRA `(.L_x_6652) ;  /* 0x00000000002cb947 */ /* 0x000ff00003800000 */
[----:B------:R-:W2:Y:S01]  /*2fc0*/  LDL R197, [R1+0x28] ;  /* 0x0000280001c57983 */ /* 0x000ea20000100800 */
[----:B------:R-:W1:Y:S03]  /*2fd0*/  LDC.U8 R194, c[0x0][0x2a0] ;  /* 0x0000a800ffc27b82 */ /* 0x000e660000000000 */
[----:B------:R-:W3:Y:S01]  /*2fe0*/  LDL R196, [R1+0x24] ;  /* 0x0000240001c47983 */ /* 0x000ee20000100800 */
[----:B-1----:R-:W-:-:S04]  /*2ff0*/  ISETP.NE.AND P6, PT, R194, RZ, PT ;  /* 0x000000ffc200720c */ /* 0x002fc80003fc5270 */
[----:B------:R-:W-:Y:S02]  /*3000*/  FSEL R194, R192, RZ, !P6 ;  /* 0x000000ffc0c27208 */ /* 0x000fe40007000000 */
[----:B------:R-:W-:-:S04]  /*3010*/  ISETP.NE.U32.AND P6, PT, R188, RZ, PT ;  /* 0x000000ffbc00720c */ /* 0x000fc80003fc5070 */
[----:B------:R-:W-:Y:S01]  /*3020*/  ISETP.NE.AND.EX P6, PT, R189, RZ, PT, P6 ;  /* 0x000000ffbd00720c */ /* 0x000fe20003fc5360 */
[----:B--2---:R-:W-:-:S04]  /*3030*/  FFMA.FTZ R194, R197, R193, R194 ;  /* 0x000000c1c5c27223 */ /* 0x004fc800000100c2 */
[----:B---3--:R-:W-:-:S04]  /*3040*/  FADD.FTZ R194, R196, -R194 ;  /* 0x800000c2c4c27221 */ /* 0x008fc80000010000 */
[----:B------:R-:W-:-:S04]  /*3050*/  FMUL.FTZ R195, R5, R194 ;  /* 0x000000c205c37220 */ /* 0x000fc80000410000 */
[----:B------:R-:W-:-:S07]  /*3060*/  @P6 FADD.FTZ R195, R149, R195 ;  /* 0x000000c395c36221 */ /* 0x000fce0000010000 */
.L_x_6652:
[----:B------:R-:W-:Y:S05]  /*3070*/  BSYNC B1 ;  /* 0x0000000000017941 */ /* 0x000fea0003800000 */
.L_x_6651:
[----:B------:R-:W-:Y:S01]  /*3080*/  BSSY B1, `(.L_x_6653) ;  /* 0x0000010000017945 */ /* 0x000fe20003800000 */
[----:B------:R-:W-:-:S03]  /*3090*/  SEL R181, R195, R181, P5 ;  /* 0x000000b5c3b57207 */ /* 0x000fc60002800000 */
[----:B------:R-:W-:Y:S05]  /*30a0*/  @!P4 BRA `(.L_x_6654) ;  /* 0x000000000034c947 */ /* 0x000fea0003800000 */
[----:B------:R-:W2:Y:S01]  /*30b0*/  LDL R197, [R1+0xc4] ;  /* 0x0000c40001c57983 */ /* 0x000ea20000100800 */
[----:B------:R-:W-:Y:S01]  /*30c0*/  LOP3.LUT P6, RZ, R18, 0xff00, RZ, 0xc0, !PT ;  /* 0x0000ff0012ff7812 */ /* 0x000fe200078cc0ff */
[----:B------:R-:W-:-:S04]  /*30d0*/  FMUL.FTZ R195, R195, UR11 ;  /* 0x0000000bc3c37c20 */ /* 0x000fc80008410000 */
[----:B------:R-:W-:Y:S01]  /*30e0*/  FMUL.FTZ R196, R195, UR10 ;  /* 0x0000000ac3c47c20 */ /* 0x000fe20008410000 */
[----:B------:R-:W-:-:S07]  /*30f0*/  HFMA2.MMA R195, -RZ, RZ, 0, 0 ;  /* 0x00000000ffc37435 */ /* 0x000fce00000001ff */
        /* <DEDUP_REMOVED lines=8> */
.L_x_6654:
[----:B------:R-:W-:Y:S05]  /*3180*/  BSYNC B1 ;  /* 0x0000000000017941 */ /* 0x000fea0003800000 */
.L_x_6653:
        /* <DEDUP_REMOVED lines=16> */
.L_x_6656:
[----:B------:R-:W-:Y:S05]  /*3290*/  BSYNC B1 ;  /* 0x0000000000017941 */ /* 0x000fea0003800000 */
.L_x_6655:
[----:B------:R-:W-:Y:S01]  /*32a0*/  BSSY B1, `(.L_x_6657) ;  /* 0x000000f000017945 */ /* 0x000fe20003800000 */
[----:B------:R-:W-:-:S03]  /*32b0*/  SEL R182, R194, R182, P5 ;  /* 0x000000b6c2b67207 */ /* 0x000fc60002800000 */
[----:B------:R-:W-:Y:S05]  /*32c0*/  @!P4 BRA `(.L_x_6658) ;  /* 0x000000000030c947 */ /* 0x000fea0003800000 */
[----:B------:R-:W2:Y:S01]  /*32d0*/  LDL R197, [R1+0xc8] ;  /* 0x0000c80001c57983 */ /* 0x000ea20000100800 */
[----:B------:R-:W-:Y:S01]  /*32e0*/  LOP3.LUT P6, RZ, R18, 0xff0000, RZ, 0xc0, !PT ;  /* 0x00ff000012ff7812 */ /* 0x000fe200078cc0ff */
[----:B------:R-:W-:-:S04]  /*32f0*/  FMUL.FTZ R194, R194, UR11 ;  /* 0x0000000bc2c27c20 */ /* 0x000fc80008410000 */
[----:B------:R-:W-:Y:S01]  /*3300*/  FMUL.FTZ R196, R194, UR10 ;  /* 0x0000000ac2c47c20 */ /* 0x000fe20008410000 */
[----:B------:R-:W-:-:S07]  /*3310*/  IMAD.MOV.U32 R194, RZ, RZ, RZ ;  /* 0x000000ffffc27224 */ /* 0x000fce00078e00ff */
[----:B------:R-:W-:-:S05]  /*3320*/  @P6 SHF.L.U32 R195, R177, 0x10, RZ ;  /* 0x00000010b1c36819 */ /* 0x000fca00000006ff */
[----:B------:R-:W-:-:S04]  /*3330*/  @P6 FMUL.FTZ R194, R196, R195 ;  /* 0x000000c3c4c26220 */ /* 0x000fc80000410000 */
[----:B------:R-:W-:Y:S01]  /*3340*/  FADD.FTZ R118, R118, R194 ;  /* 0x000000c276767221 */ /* 0x000fe20000010000 */
[----:B--2---:R-:W-:-:S05]  /*3350*/  FMUL.FTZ R194, R197, R196 ;  /* 0x000000c4c5c27220 */ /* 0x004fca0000410000 */
[----:B------:R-:W-:-:S04]  /*3360*/  FSEL R194, R194, RZ, P6 ;  /* 0x000000ffc2c27208 */ /* 0x000fc80003000000 */
[----:B------:R-:W-:-:S04]  /*3370*/  F2FP.BF16.F32.PACK_AB R194, RZ, R194 ;  /* 0x000000c2ffc2723e */ /* 0x000fc800000010ff */
[----:B------:R-:W-:-:S07]  /*3380*/  PRMT R185, R194, 0x7610, R185 ;  /* 0x00007610c2b97816 */ /* 0x000fce00000000b9 */
.L_x_6658:
[----:B------:R-:W-:Y:S05]  /*3390*/  BSYNC B1 ;  /* 0x0000000000017941 */ /* 0x000fea0003800000 */
.L_x_6657:
[----:B------:R-:W-:Y:S01]  /*33a0*/  @!P3 ISETP.NE.U32.AND P6, PT, R188, RZ, PT ;  /* 0x000000ffbc00b20c */ /* 0x000fe20003fc5070 */
[----:B------:R-:W-:Y:S03]  /*33b0*/  BSSY B1, `(.L_x_6659) ;  /* 0x0000010000017945 */ /* 0x000fe60003800000 */
[----:B------:R-:W-:-:S04]  /*33c0*/  @!P3 ISETP.NE.AND.EX P6, PT, R189, RZ, PT, P6 ;  /* 0x000000ffbd00b20c */ /* 0x000fc80003fc5360 */
[----:B------:R-:W-:Y:S01]  /*33d0*/  @!P3 FSEL R195, R151, RZ, P6 ;  /* 0x000000ff97c3b208 */ /* 0x000fe20003000000 */
[----:B------:R-:W-:Y:S08]  /*33e0*/  @!P3 BRA `(.L_x_6660) ;  /* 0x000000000030b947 */ /* 0x000ff00003800000 */
[----:B------:R-:W2:Y:S01]  /*33f0*/  LDL R196, [R1+0x18] ;  /* 0x0000180001c47983 */ /* 0x000ea20000100800 */
[----:B------:R-:W1:Y:S01]  /*3400*/  LDC.U8 R194, c[0x0][0x2a0] ;  /* 0x0000a800ffc27b82 */ /* 0x000e620000000000 */
[----:B--2---:R-:W-:Y:S02]  /*3410*/  MOV R197, R196 ;  /* 0x000000c400c57202 */ /* 0x004fe40000000f00 */
[----:B------:R-:W2:Y:S01]  /*3420*/  LDL R196, [R1+0x14] ;  /* 0x0000140001c47983 */ /* 0x000ea20000100800 */
[----:B-1----:R-:W-:-:S04]  /*3430*/  ISETP.NE.AND P6, PT, R194, RZ, PT ;  /* 0x000000ffc200720c */ /* 0x002fc80003fc5270 */
[----:B------:R-:W-:Y:S02]  /*3440*/  FSEL R194, R192, RZ, !P6 ;  /* 0x000000ffc0c27208 */ /* 0x000fe40007000000 */
[----:B------:R-:W-:-:S03]  /*3450*/  ISETP.NE.U32.AND P6, PT, R188, RZ, PT ;  /* 0x000000ffbc00720c */ /* 0x000fc60003fc5070 */
[----:B------:R-:W-:Y:S01]  /*3460*/  FFMA.FTZ R194, R197, R193, R194 ;  /* 0x000000c1c5c27223 */ /* 0x000fe200000100c2 */
[----:B------:R-:W-:-:S03]  /*3470*/  ISETP.NE.AND.EX P6, PT, R189, RZ, PT, P6 ;  /* 0x000000ffbd00720c */ /* 0x000fc60003fc5360 */
[----:B--2---:R-:W-:-:S04]  /*3480*/  FADD.FTZ R194, R196, -R194 ;  /* 0x800000c2c4c27221 */ /* 0x004fc80000010000 */
[----:B------:R-:W-:-:S06]  /*3490*/  FMUL.FTZ R195, R5, R194 ;  /* 0x000000c205c37220 */ /* 0x000fcc0000410000 */
[----:B------:R-:W-:-:S07]  /*34a0*/  @P6 FADD.FTZ R195, R151, R195 ;  /* 0x000000c397c36221 */ /* 0x000fce0000010000 */
.L_x_6660:
[----:B------:R-:W-:Y:S05]  /*34b0*/  BSYNC B1 ;  /* 0x0000000000017941 */ /* 0x000fea0003800000 */
.L_x_6659:
        /* <DEDUP_REMOVED lines=8> */
[----:B------:R-:W-:-:S05]  /*3540*/  @P6 PRMT R194, R177, 0x7632, R194 ;  /* 0x00007632b1c26816 */ /* 0x000fca00000000c2 */
[----:B------:R-:W-:-:S04]  /*3550*/  @P6 IMAD.U32 R194, R194, 0x10000, RZ ;  /* 0x00010000c2c26824 */ /* 0x000fc800078e00ff */
[----:B------:R-:W-:-:S04]  /*3560*/  @P6 FMUL.FTZ R195, R196, R194 ;  /* 0x000000c2c4c36220 */ /* 0x000fc80000410000 */
[----:B------:R-:W-:Y:S01]  /*3570*/  FADD.FTZ R119, R119, R195 ;  /* 0x000000c377777221 */ /* 0x000fe20000010000 */
[----:B--2---:R-:W-:-:S05]  /*3580*/  FMUL.FTZ R194, R197, R196 ;  /* 0x000000c4c5c27220 */ /* 0x004fca0000410000 */
[----:B------:R-:W-:-:S04]  /*3590*/  FSEL R194, R194, RZ, P6 ;  /* 0x000000ffc2c27208 */ /* 0x000fc80003000000 */
[----:B------:R-:W-:-:S04]  /*35a0*/  F2FP.BF16.F32.PACK_AB R194, RZ, R194 ;  /* 0x000000c2ffc2723e */ /* 0x000fc800000010ff */
[----:B------:R-:W-:-:S07]  /*35b0*/  PRMT R185, R185, 0x5410, R194 ;  /* 0x00005410b9b97816 */ /* 0x000fce00000000c2 */
.L_x_6662:
[----:B------:R-:W-:Y:S05]  /*35c0*/  BSYNC B1 ;  /* 0x0000000000017941 */ /* 0x000fea0003800000 */
.L_x_6661:
        /* <DEDUP_REMOVED lines=16> */
.L_x_6664:
[----:B------:R-:W-:Y:S05]  /*36d0*/  BSYNC B1 ;  /* 0x0000000000017941 */ /* 0x000fea0003800000 */
.L_x_6663:
[----:B------:R-:W-:Y:S01]  /*36e0*/  BSSY B1, `(.L_x_6665) ;  /* 0x000000f000017945 */ /* 0x000fe20003800000 */
[----:B------:R-:W-:-:S03]  /*36f0*/  SEL R172, R194, R172, P5 ;  /* 0x000000acc2ac7207 */ /* 0x000fc60002800000 */
[----:B------:R-:W-:Y:S05]  /*3700*/  @!P4 BRA `(.L_x_6666) ;  /* 0x000000000030c947 */ /* 0x000fea0003800000 */
        /* <DEDUP_REMOVED lines=12> */
.L_x_6666:
[----:B------:R-:W-:Y:S05]  /*37d0*/  BSYNC B1 ;  /* 0x0000000000017941 */ /* 0x000fea0003800000 */
.L_x_6665:
        /* <DEDUP_REMOVED lines=16> */
.L_x_6668:
[----:B------:R-:W-:Y:S05]  /*38e0*/  BSYNC B1 ;  /* 0x0000000000017941 */ /* 0x000fea0003800000 */
.L_x_6667:
        /* <DEDUP_REMOVED lines=16> */
.L_x_6670:
[----:B------:R-:W-:Y:S05]  /*39f0*/  BSYNC B1 ;  /* 0x0000000000017941 */ /* 0x000fea0003800000 */
.L_x_6669:
[----:B------:R-:W-:Y:S01]  /*3a00*/  @!P3 ISETP.NE.U32.AND P6, PT, R188, RZ, PT ;  /* 0x000000ffbc00b20c */ /* 0x000fe20003fc5070 */
[----:B------:R-:W-:Y:S03]  /*3a10*/  BSSY B1, `(.L_x_6671) ;  /* 0x000000e000017945 */ /* 0x000fe60003800000 */
[----:B------:R-:W-:-:S04]  /*3a20*/  @!P3 ISETP.NE.AND.EX P6, PT, R189, RZ, PT, P6 ;  /* 0x000000ffbd00b20c */ /* 0x000fc80003fc5360 */
[----:B------:R-:W-:Y:S01]  /*3a30*/  @!P3 FSEL R194, R154, RZ, P6 ;  /* 0x000000ff9ac2b208 */ /* 0x000fe20003000000 */
[----:B------:R-:W-:Y:S08]  /*3a40*/  @!P3 BRA `(.L_x_6672) ;  /* 0x000000000028b947 */ /* 0x000ff00003800000 */
[----:B------:R-:W2:Y:S01]  /*3a50*/  LDL R195, [R1] ;  /* 0x0000000001c37983 */ /* 0x000ea20000100800 */
[----:B------:R-:W1:Y:S02]  /*3a60*/  LDC.U8 R196, c[0x0][0x2a0] ;  /* 0x0000a800ffc47b82 */ /* 0x000e640000000000 */
[----:B-1----:R-:W-:-:S04]  /*3a70*/  ISETP.NE.AND P6, PT, R196, RZ, PT ;  /* 0x000000ffc400720c */ /* 0x002fc80003fc5270 */
[----:B------:R-:W-:Y:S02]  /*3a80*/  FSEL R194, R192, RZ, !P6 ;  /* 0x000000ffc0c27208 */ /* 0x000fe40007000000 */
[----:B------:R-:W-:-:S04]  /*3a90*/  ISETP.NE.U32.AND P6, PT, R188, RZ, PT ;  /* 0x000000ffbc00720c */ /* 0x000fc80003fc5070 */
[----:B------:R-:W-:Y:S01]  /*3aa0*/  ISETP.NE.AND.EX P6, PT, R189, RZ, PT, P6 ;  /* 0x000000ffbd00720c */ /* 0x000fe20003fc5360 */
[----:B--2---:R-:W-:-:S04]  /*3ab0*/  FFMA.FTZ R194, R195, R193, R194 ;  /* 0x000000c1c3c27223 */ /* 0x004fc800000100c2 */
[----:B------:R-:W-:-:S04]  /*3ac0*/  FADD.FTZ R194, R252, -R194 ;  /* 0x800000c2fcc27221 */ /* 0x000fc80000010000 */
[----:B------:R-:W-:-:S04]  /*3ad0*/  FMUL.FTZ R194, R5, R194 ;  /* 0x000000c205c27220 */ /* 0x000fc80000410000 */
[----:B------:R-:W-:-:S07]  /*3ae0*/  @P6 FADD.FTZ R194, R154, R194 ;  /* 0x000000c29ac26221 */ /* 0x000fce0000010000 */
.L_x_6672:
[----:B------:R-:W-:Y:S05]  /*3af0*/  BSYNC B1 ;  /* 0x0000000000017941 */ /* 0x000fea0003800000 */
.L_x_6671:
        /* <DEDUP_REMOVED lines=15> */
.L_x_6674:
[----:B------:R-:W-:Y:S05]  /*3bf0*/  BSYNC B1 ;  /* 0x0000000000017941 */ /* 0x000fea0003800000 */
.L_x_6673:
[----:B------:R-:W-:Y:S01]  /*3c00*/  @!P3 ISETP.NE.U32.AND P6, PT, R188, RZ, PT ;  /* 0x000000ffbc00b20c */ /* 0x000fe20003fc5070 */
[----:B------:R-:W-:Y:S03]  /*3c10*/  BSSY B1, `(.L_x_6675) ;  /* 0x0000010000017945 */ /* 0x000fe60003800000 */
[----:B------:R-:W-:-:S04]  /*3c20*/  @!P3 ISETP.NE.AND.EX P6, PT, R189, RZ, PT, P6 ;  /* 0x000000ffbd00b20c */ /* 0x000fc80003fc5360 */
[----:B------:R-:W-:Y:S01]  /*3c30*/  @!P3 FSEL R194, R155, RZ, P6 ;  /* 0x000000ff9bc2b208 */ /* 0x000fe20003000000 */
[----:B------:R-:W-:Y:S08]  /*3c40*/  @!P3 BRA `(.L_x_6676) ;  /* 0x000000000030b947 */ /* 0x000ff00003800000 */
[----:B------:R-:W1:Y:S01]  /*3c50*/  LDC.U8 R195, c[0x0][0x2a0] ;  /* 0x0000a800ffc37b82 */ /* 0x000e620000000000 */
[----:B------:R-:W-:Y:S02]  /*3c60*/  LOP3.LUT R7, R7, 0xfffffff7, RZ, 0xc0, !PT ;  /* 0xfffffff707077812 */ /* 0x000fe400078ec0ff */
[----:B------:R-:W-:Y:S02]  /*3c70*/  ISETP.NE.U32.AND P6, PT, R188, RZ, PT ;  /* 0x000000ffbc00720c */ /* 0x000fe40003fc5070 */
[----:B------:R-:W-:Y:S02]  /*3c80*/  @P0 LOP3.LUT R7, R7, 0x8, RZ, 0xfc, !PT ;  /* 0x0000000807070812 */ /* 0x000fe400078efcff */
[----:B------:R-:W-:Y:S02]  /*3c90*/  ISETP.NE.AND.EX P6, PT, R189, RZ, PT, P6 ;  /* 0x000000ffbd00720c */ /* 0x000fe40003fc5360 */
[----:B-1----:R-:W-:-:S04]  /*3ca0*/  ISETP.NE.AND P0, PT, R195, RZ, PT ;  /* 0x000000ffc300720c */ /* 0x002fc80003f05270 */
[----:B------:R-:W-:Y:S02]  /*3cb0*/  FSEL R188, R192, RZ, !P0 ;  /* 0x000000ffc0bc7208 */ /* 0x000fe40004000000 */
[----:B------:R-:W-:-:S03]  /*3cc0*/  LOP3.LUT P0, RZ, R7, 0x8, RZ, 0xc0, !PT ;  /* 0x0000000807ff7812 */ /* 0x000fc6000780c0ff */
[----:B------:R-:W-:-:S04]  /*3cd0*/  FFMA.FTZ R188, R251, R193, R188 ;  /* 0x000000c1fbbc7223 */ /* 0x000fc800000100bc */
[----:B------:R-:W-:-:S04]  /*3ce0*/  FADD.FTZ R188, R250, -R188 ;  /* 0x800000bcfabc7221 */ /* 0x000fc80000010000 */
[----:B------:R-:W-:-:S04]  /*3cf0*/  FMUL.FTZ R194, R5, R188 ;  /* 0x000000bc05c27220 */ /* 0x000fc80000410000 */
[----:B------:R-:W-:-:S07]  /*3d00*/  @P6 FADD.FTZ R194, R155, R194 ;  /* 0x000000c29bc26221 */ /* 0x000fce0000010000 */
.L_x_6676:
[----:B------:R-:W-:Y:S05]  /*3d10*/  BSYNC B1 ;  /* 0x0000000000017941 */ /* 0x000fea0003800000 */
.L_x_6675:
[----:B------:R-:W-:Y:S01]  /*3d20*/  SEL R175, R194, R175, P5 ;  /* 0x000000afc2af7207 */ /* 0x000fe20002800000 */
[----:B------:R-:W-:Y:S01]  /*3d30*/  BSSY B1, `(.L_x_6677) ;  /* 0x0000015000017945 */ /* 0x000fe20003800000 */
[----:B------:R-:W-:-:S04]  /*3d40*/  ISETP.NE.U32.AND P5, PT, R190, RZ, PT ;  /* 0x000000ffbe00720c */ /* 0x000fc80003fa5070 */
[----:B------:R-:W-:-:S13]  /*3d50*/  ISETP.NE.AND.EX P5, PT, R191, RZ, PT, P5 ;  /* 0x000000ffbf00720c */ /* 0x000fda0003fa5350 */
[----:B------:R-:W1:Y:S02]  /*3d60*/  @P5 LDC.64 R188, c[0x0][0x308] ;  /* 0x0000c200ffbc5b82 */ /* 0x000e640000000a00 */
[----:B-1----:R-:W-:-:S05]  /*3d70*/  @P5 IMAD.WIDE.U32 R188, R8, 0x20, R188 ;  /* 0x0000002008bc5825 */ /* 0x002fca00078e00bc */
[----:B------:R1:W-:Y:S04]  /*3d80*/  @P5 STG.E.128 desc[UR4][R188.64], R180 ;  /* 0x000000b4bc005986 */ /* 0x0003e8000c101d04 */
[----:B------:R1:W-:Y:S01]  /*3d90*/  @P5 STG.E.128 desc[UR4][R188.64+0x10], R172 ;  /* 0x000010acbc005986 */ /* 0x0003e2000c101d04 */
[----:B------:R-:W-:Y:S05]  /*3da0*/  @!P4 BRA `(.L_x_6678) ;  /* 0x000000000034c947 */ /* 0x000fea0003800000 */
[----:B------:R-:W2:Y:S01]  /*3db0*/  LDL R195, [R1+0xdc] ;  /* 0x0000dc0001c37983 */ /* 0x000ea20000100800 */
[----:B------:R-:W-:Y:S01]  /*3dc0*/  LOP3.LUT P5, RZ, R19, 0xff000000, RZ, 0xc0, !PT ;  /* 0xff00000013ff7812 */ /* 0x000fe200078ac0ff */
[----:B-1----:R-:W-:Y:S01]  /*3dd0*/  FMUL.FTZ R188, R194, UR11 ;  /* 0x0000000bc2bc7c20 */ /* 0x002fe20008410000 */
        /* <DEDUP_REMOVED lines=10> */
.L_x_6678:
[----:B------:R-:W-:Y:S05]  /*3e80*/  BSYNC B1 ;  /* 0x0000000000017941 */ /* 0x000fea0003800000 */
.L_x_6677:
[----:B-1----:R-:W1:Y:S01]  /*3e90*/  @P4 LDC.64 R188, c[0x0][0x2f8] ;  /* 0x0000be00ffbc4b82 */ /* 0x002e620000000a00 */
[----:B------:R-:W-:Y:S01]  /*3ea0*/  IADD3 R8, R8, 0x100, RZ ;  /* 0x0000010008087810 */ /* 0x000fe20007ffe0ff */
[C---:B-1----:R-:W-:Y:S01]  /*3eb0*/  @P4 IMAD.WIDE.U32 R188, R6.reuse, 0x10, R188 ;  /* 0x0000001006bc4825 */ /* 0x042fe200078e00bc */
[----:B------:R-:W-:-:S04]  /*3ec0*/  IADD3 R6, R6, 0x100, RZ ;  /* 0x0000010006067810 */ /* 0x000fc80007ffe0ff */
[----:B------:R1:W-:Y:S03]  /*3ed0*/  @P4 STG.E.128 desc[UR4][R188.64], R184 ;  /* 0x000000b8bc004986 */ /* 0x0003e6000c101d04 */
.L_x_6644:
[----:B------:R-:W-:Y:S05]  /*3ee0*/  BSYNC B0 ;  /* 0x0000000000007941 */ /* 0x000fea0003800000 */
.L_x_6643:
[----:B------:R-:W-:Y:S04]  /*3ef0*/  BSSY B0, `(.L_x_6679) ;  /* 0x0000118000007945 */ /* 0x000fe80003800000 */
[----:B------:R-:W-:Y:S05]  /*3f00*/  @!P1 BRA `(.L_x_6680) ;  /* 0x0000001000589947 */ /* 0x000fea0003800000 */
[----:B------:R-:W-:Y:S04]  /*3f10*/  BSSY B1, `(.L_x_6681) ;  /* 0x0000005000017945 */ /* 0x000fe80003800000 */
[----:B------:R-:W-:Y:S05]  /*3f20*/  @!P4 BRA `(.L_x_6682) ;  /* 0x00000000000cc947 */ /* 0x000fea0003800000 */
[----:B------:R-:W2:Y:S02]  /*3f30*/  LDC.64 R176, c[0x0][0x220] ;  /* 0x00008800ffb07b82 */ /* 0x000ea40000000a00 */
[----:B--2---:R-:W-:-:S06]  /*3f40*/  IMAD.WIDE.U32 R176, R6, 0x10, R176 ;  /* 0x0000001006b07825 */ /* 0x004fcc00078e00b0 */
[----:B------:R-:W5:Y:S02]  /*3f50*/  LDG.E.128 R176, desc[UR4][R176.64] ;  /* 0x00000004b0b07981 */ /* 0x000f64000c1e1d00 */
.L_x_6682:
[----:B------:R-:W-:Y:S05]  /*3f60*/  BSYNC B1 ;  /* 0x0000000000017941 */ /* 0x000fea0003800000 */
.L_x_6681:
[----:B-1----:R-:W1:Y:S01]  /*3f70*/  @!P3 LDC.64 R188, c[0x0][0x2c8] ;  /* 0x0000b200ffbcbb82 */ /* 0x002e620000000a00 */
        /* <DEDUP_REMOVED lines=16> */
.L_x_6684:
[----:B------:R-:W-:Y:S05]  /*4080*/  BSYNC B1 ;  /* 0x0000000000017941 */ /* 0x000fea0003800000 */
.L_x_6683:
        /* <DEDUP_REMOVED lines=14> */
[----:B--2---:R-:W-:-:S05]  /*4170*/  FMUL.FTZ R194, R197, R194 ;  /* 0x000000c2c5c27220 */ /* 0x004fca0000410000 */
[----:B------:R-:W-:-:S04]  /*4180*/  FSEL R194, R194, RZ, P6 ;  /* 0x000000ffc2c27208 */ /* 0x000fc80003000000 */
[----:B------:R-:W-:-:S04]  /*4190*/  F2FP.BF16.F32.PACK_AB R194, RZ, R194 ;  /* 0x000000c2ffc2723e */ /* 0x000fc800000010ff */
[----:B------:R-:W-:-:S07]  /*41a0*/  PRMT R184, R194, 0x7610, R184 ;  /* 0x00007610c2b87816 */ /* 0x000fce00000000b8 */
.L_x_6686:
[----:B------:R-:W-:Y:S05]  /*41b0*/  BSYNC B1 ;  /* 0x0000000000017941 */ /* 0x000fea0003800000 */
.L_x_6685:
        /* <DEDUP_REMOVED lines=14> */
.L_x_6688:
[----:B------:R-:W-:Y:S05]  /*42a0*/  BSYNC B1 ;  /* 0x0000000000017941 */ /* 0x000fea0003800000 */
.L_x_6687:
        /* <DEDUP_REMOVED lines=16> */
.L_x_6690:
[----:B------:R-:W-:Y:S05]  /*43b0*/  BSYNC B1 ;  /* 0x0000000000017941 */ /* 0x000fea0003800000 */
.L_x_6689:
        /* <DEDUP_REMOVED lines=14> */
.L_x_6692:
[----:B------:R-:W-:Y:S05]  /*44a0*/  BSYNC B1 ;  /* 0x0000000000017941 */ /* 0x000fea0003800000 */
.L_x_6691:
        /* <DEDUP_REMOVED lines=15> */
.L_x_6694:
[----:B------:R-:W-:Y:S05]  /*45a0*/  BSYNC B1 ;  /* 0x0000000000017941 */ /* 0x000fea0003800000 */
.L_x_6693:
        /* <DEDUP_REMOVED lines=14> */
.L_x_6696:
[----:B------:R-:W-:Y:S05]  /*4690*/  BSYNC B1 ;  /* 0x0000000000017941 */ /* 0x000fea0003800000 */
.L_x_6695:
        /* <DEDUP_REMOVED lines=16> */
.L_x_6698:
[----:B------:R-:W-:Y:S05]  /*47a0*/  BSYNC B1 ;  /* 0x0000000000017941 */ /* 0x000fea0003800000 */
.L_x_6697:
        /* <DEDUP_REMOVED lines=14> */
.L_x_6700:
[----:B------:R-:W-:Y:S05]  /*4890*/  BSYNC B1 ;  /* 0x0000000000017941 */ /* 0x000fea0003800000 */
.L_x_6699:
        /* <DEDUP_REMOVED lines=15> */
.L_x_6702:
[----:B------:R-:W-:Y:S05]  /*4990*/  BSYNC B1 ;  /* 0x0000000000017941 */ /* 0x000fea0003800000 */
.L_x_6701:
        /* <DEDUP_REMOVED lines=14> */
.L_x_6704:
[----:B------:R-:W-:Y:S05]  /*4a80*/  BSYNC B1 ;  /* 0x0000000000017941 */ /* 0x000fea0003800000 */
.L_x_6703:
        /* <DEDUP_REMOVED lines=16> */
.L_x_6706:
[----:B------:R-:W-:Y:S05]  /*4b90*/  BSYNC B1 ;  /* 0x0000000000017941 */ /* 0x000fea0003800000 */
.L_x_6705:
        /* <DEDUP_REMOVED lines=14> */
.L_x_6708:
[----:B------:R-:W-:Y:S05]  /*4c80*/  BSYNC B1 ;  /* 0x0000000000017941 */ /* 0x000fea0003800000 */
.L_x_6707:
        /* <DEDUP_REMOVED lines=15> */
.L_x_6710:
[----:B------:R-:W-:Y:S05]  /*4d80*/  BSYNC B1 ;  /* 0x0000000000017941 */ /* 0x000fea0003800000 */
.L_x_6709:
        /* <DEDUP_REMOVED lines=17> */
.L_x_6712:
[----:B------:R-:W-:Y:S05]  /*4ea0*/  BSYNC B1 ;  /* 0x0000000000017941 */ /* 0x000fea0003800000 */
.L_x_6711:
        /* <DEDUP_REMOVED lines=22> */
.L_x_6714:
[----:B------:R-:W-:Y:S05]  /*5010*/  BSYNC B1 ;  /* 0x0000000000017941 */ /* 0x000fea0003800000 */
.L_x_6713:
[----:B-1----:R-:W1:Y:S01]  /*5020*/  @P4 LDC.64 R188, c[0x0][0x2f8] ;  /* 0x0000be00ffbc4b82 */ /* 0x002e620000000a00 */
[----:B------:R-:W-:Y:S01]  /*5030*/  IADD3 R8, R8, 0x100, RZ ;  /* 0x0000010008087810 */ /* 0x000fe20007ffe0ff */
[----:B-1----:R-:W-:-:S04]  /*5040*/  @P4 IMAD.WIDE.U32 R188, R6, 0x10, R188 ;  /* 0x0000001006bc4825 */ /* 0x002fc800078e00bc */
[----:B------:R-:W-:Y:S01]  /*5050*/  VIADD R6, R6, 0x100 ;  /* 0x0000010006067836 */ /* 0x000fe20000000000 */
[----:B------:R2:W-:Y:S06]  /*5060*/  @P4 STG.E.128 desc[UR4][R188.64], R184 ;  /* 0x000000b8bc004986 */ /* 0x0005ec000c101d04 */
.L_x_6680:
[----:B------:R-:W-:Y:S05]  /*5070*/  BSYNC B0 ;  /* 0x0000000000007941 */ /* 0x000fea0003800000 */
.L_x_6679:
[----:B------:R-:W-:Y:S04]  /*5080*/  BSSY B0, `(.L_x_6715) ;  /* 0x0000118000007945 */ /* 0x000fe80003800000 */
[----:B------:R-:W-:Y:S05]  /*5090*/  @!P2 BRA `(.L_x_6716) ;  /* 0x000000100058a947 */ /* 0x000fea0003800000 */
[----:B------:R-:W-:Y:S04]  /*50a0*/  BSSY B1, `(.L_x_6717) ;  /* 0x0000005000017945 */ /* 0x000fe80003800000 */
[----:B------:R-:W-:Y:S05]  /*50b0*/  @!P4 BRA `(.L_x_6718) ;  /* 0x00000000000cc947 */ /* 0x000fea0003800000 */
[----:B------:R-:W3:Y:S02]  /*50c0*/  LDC.64 R176, c[0x0][0x220] ;  /* 0x00008800ffb07b82 */ /* 0x000ee40000000a00 */
[----:B---3--:R-:W-:-:S06]  /*50d0*/  IMAD.WIDE.U32 R176, R6, 0x10, R176 ;  /* 0x0000001006b07825 */ /* 0x008fcc00078e00b0 */
[----:B------:R-:W5:Y:S02]  /*50e0*/  LDG.E.128 R176, desc[UR4][R176.64] ;  /* 0x00000004b0b07981 */ /* 0x000f64000c1e1d00 */
.L_x_6718:
[----:B------:R-:W-:Y:S05]  /*50f0*/  BSYNC B1 ;  /* 0x0000000000017941 */ /* 0x000fea0003800000 */
.L_x_6717:
[----:B-12---:R-:W1:Y:S01]  /*5100*/  @!P3 LDC.64 R188, c[0x0][0x2c8] ;  /* 0x0000b200ffbcbb82 */ /* 0x006e620000000a00 */
[----:B------:R-:W-:Y:S01]  /*5110*/  BSSY B1, `(.L_x_6719) ;  /* 0x0000010000017945 */ /* 0x000fe20003800000 */
[----:B-1----:R-:W-:-:S04]  /*5120*/  @!P3 ISETP.NE.U32.AND P5, PT, R188, RZ, PT ;  /* 0x000000ffbc00b20c */ /* 0x002fc80003fa5070 */
[----:B------:R-:W-:-:S04]  /*5130*/  @!P3 ISETP.NE.AND.EX P5, PT, R189, RZ, PT, P5 ;  /* 0x000000ffbd00b20c */ /* 0x000fc80003fa5350 */
[----:B-----5:R-:W-:Y:S01]  /*5140*/  @!P3 FSEL R194, R164, RZ, P5 ;  /* 0x000000ffa4c2b208 */ /* 0x020fe20002800000 */
[----:B------:R-:W-:Y:S08]  /*5150*/  @!P3 BRA `(.L_x_6720) ;  /* 0x00000000002cb947 */ /* 0x000ff00003800000 */
[----:B------:R-:W1:Y:S01]  /*5160*/  LDC.U8 R190, c[0x0][0x2a0] ;  /* 0x0000a800ffbe7b82 */ /* 0x000e620000000000 */
[----:B------:R-:W-:Y:S01]  /*5170*/  MOV R188, UR6 ;  /* 0x0000000600bc7c02 */ /* 0x000fe20008000f00 */
[----:B------:R-:W-:Y:S01]  /*5180*/  IMAD.U32 R189, RZ, RZ, UR7 ;  /* 0x00000007ffbd7e24 */ /* 0x000fe2000f8e00ff */
        /* <DEDUP_REMOVED lines=8> */
.L_x_6720:
[----:B------:R-:W-:Y:S05]  /*5210*/  BSYNC B1 ;  /* 0x0000000000017941 */ /* 0x000fea0003800000 */
.L_x_6719:
        /* <DEDUP_REMOVED lines=18> */
.L_x_6722:
[----:B------:R-:W-:Y:S05]  /*5340*/  BSYNC B1 ;  /* 0x0000000000017941 */ /* 0x000fea0003800000 */
.L_x_6721:
        /* <DEDUP_REMOVED lines=14> */
.L_x_6724:
[----:B------:R-:W-:Y:S05]  /*5430*/  BSYNC B1 ;  /* 0x0000000000017941 */ /* 0x000fea0003800000 */
.L_x_6723:
        /* <DEDUP_REMOVED lines=16> */
.L_x_6726:
[----:B------:R-:W-:Y:S05]  /*5540*/  BSYNC B1 ;  /* 0x0000000000017941 */ /* 0x000fea0003800000 */
.L_x_6725:
        /* <DEDUP_REMOVED lines=14> */
.L_x_6728:
[----:B------:R-:W-:Y:S05]  /*5630*/  BSYNC B1 ;  /* 0x0000000000017941 */ /* 0x000fea0003800000 */
.L_x_6727:
        /* <DEDUP_REMOVED lines=15> */
.L_x_6730:
[----:B------:R-:W-:Y:S05]  /*5730*/  BSYNC B1 ;  /* 0x0000000000017941 */ /* 0x000fea0003800000 */
.L_x_6729:
        /* <DEDUP_REMOVED lines=14> */
.L_x_6732:
[----:B------:R-:W-:Y:S05]  /*5820*/  BSYNC B1 ;  /* 0x0000000000017941 */ /* 0x000fea0003800000 */
.L_x_6731:
        /* <DEDUP_REMOVED lines=16> */
.L_x_6734:
[----:B------:R-:W-:Y:S05]  /*5930*/  BSYNC B1 ;  /* 0x0000000000017941 */ /* 0x000fea0003800000 */
.L_x_6733:
        /* <DEDUP_REMOVED lines=14> */
.L_x_6736:
[----:B------:R-:W-:Y:S05]  /*5a20*/  BSYNC B1 ;  /* 0x0000000000017941 */ /* 0x000fea0003800000 */
.L_x_6735:
        /* <DEDUP_REMOVED lines=15> */
.L_x_6738:
[----:B------:R-:W-:Y:S05]  /*5b20*/  BSYNC B1 ;  /* 0x0000000000017941 */ /* 0x000fea0003800000 */
.L_x_6737:
        /* <DEDUP_REMOVED lines=14> */
.L_x_6740:
[----:B------:R-:W-:Y:S05]  /*5c10*/  BSYNC B1 ;  /* 0x0000000000017941 */ /* 0x000fea0003800000 */
.L_x_6739:
        /* <DEDUP_REMOVED lines=16> */
.L_x_6742:
[----:B------:R-:W-:Y:S05]  /*5d20*/  BSYNC B1 ;  /* 0x0000000000017941 */ /* 0x000fea0003800000 */
.L_x_6741:
        /* <DEDUP_REMOVED lines=14> */
.L_x_6744:
[----:B------:R-:W-:Y:S05]  /*5e10*/  BSYNC B1 ;  /* 0x0000000000017941 */ /* 0x000fea0003800000 */
.L_x_6743:
        /* <DEDUP_REMOVED lines=15> */
.L_x_6746:
[----:B------:R-:W-:Y:S05]  /*5f10*/  BSYNC B1 ;  /* 0x0000000000017941 */ /* 0x000fea0003800000 */
.L_x_6745:
        /* <DEDUP_REMOVED lines=17> */
.L_x_6748:
[----:B------:R-:W-:Y:S05]  /*6030*/  BSYNC B1 ;  /* 0x0000000000017941 */ /* 0x000fea0003800000 */
.L_x_6747:
        /* <DEDUP_REMOVED lines=22> */
.L_x_6750:
[----:B------:R-:W-:Y:S05]  /*61a0*/  BSYNC B1 ;  /* 0x0000000000017941 */ /* 0x000fea0003800000 */
.L_x_6749:
[----:B-1----:R-:W1:Y:S01]  /*61b0*/  @P4 LDC.64 R188, c[0x0][0x2f8] ;  /* 0x0000be00ffbc4b82 */ /* 0x002e620000000a00 */
[----:B------:R-:W-:Y:S02]  /*61c0*/  VIADD R8, R8, 0x100 ;  /* 0x0000010008087836 */ /* 0x000fe40000000000 */
[C---:B-1----:R-:W-:Y:S01]  /*61d0*/  @P4 IMAD.WIDE.U32 R188, R6.reuse, 0x10, R188 ;  /* 0x0000001006bc4825 */ /* 0x042fe200078e00bc */
[----:B------:R-:W-:-:S04]  /*61e0*/  IADD3 R6, R6, 0x100, RZ ;  /* 0x0000010006067810 */ /* 0x000fc80007ffe0ff */
[----:B------:R3:W-:Y:S03]  /*61f0*/  @P4 STG.E.128 desc[UR4][R188.64], R184 ;  /* 0x000000b8bc004986 */ /* 0x0007e6000c101d04 */
.L_x_6716:
[----:B------:R-:W-:Y:S05]  /*6200*/  BSYNC B0 ;  /* 0x0000000000007941 */ /* 0x000fea0003800000 */
.L_x_6715:
        /* <DEDUP_REMOVED lines=8> */
.L_x_6754:
[----:B------:R-:W-:Y:S05]  /*6290*/  BSYNC B1 ;  /* 0x0000000000017941 */ /* 0x000fea0003800000 */
.L_x_6753:
[----:B-123--:R-:W1:Y:S01]  /*62a0*/  @!P3 LDC.64 R188, c[0x0][0x2c8] ;  /* 0x0000b200ffbcbb82 */ /* 0x00ee620000000a00 */
[----:B------:R-:W-:Y:S01]  /*62b0*/  BSSY B1, `(.L_x_6755) ;  /* 0x0000010000017945 */ /* 0x000fe20003800000 */
[----:B-1----:R-:W-:-:S04]  /*62c0*/  @!P3 ISETP.NE.U32.AND P5, PT, R188, RZ, PT ;  /* 0x000000ffbc00b20c */ /* 0x002fc80003fa5070 */
[----:B------:R-:W-:-:S04]  /*62d0*/  @!P3 ISETP.NE.AND.EX P5, PT, R189, RZ, PT, P5 ;  /* 0x000000ffbd00b20c */ /* 0x000fc80003fa5350 */
[----:B-----5:R-:W-:Y:S01]  /*62e0*/  @!P3 FSEL R194, R28, RZ, P5 ;  /* 0x000000ff1cc2b208 */ /* 0x020fe20002800000 */
[----:B------:R-:W-:Y:S08]  /*62f0*/  @!P3 BRA `(.L_x_6756) ;  /* 0x00000000002cb947 */ /* 0x000ff00003800000 */
[----:B------:R-:W1:Y:S01]  /*6300*/  LDC.U8 R190, c[0x0][0x2a0] ;  /* 0x0000a800ffbe7b82 */ /* 0x000e620000000000 */
[----:B------:R-:W-:Y:S02]  /*6310*/  MOV R188, UR6 ;  /* 0x0000000600bc7c02 */ /* 0x000fe40008000f00 */
        /* <DEDUP_REMOVED lines=9> */
.L_x_6756:
[----:B------:R-:W-:Y:S05]  /*63b0*/  BSYNC B1 ;  /* 0x0000000000017941 */ /* 0x000fea0003800000 */
.L_x_6755:
[----:B------:R-:W1:Y:S01]  /*63c0*/  LDC.64 R190, c[0x0][0x308] ;  /* 0x0000c200ffbe7b82 */ /* 0x000e620000000a00 */
[----:B------:R-:W-:Y:S01]  /*63d0*/  BSSY B1, `(.L_x_6757) ;  /* 0x0000010000017945 */ /* 0x000fe20003800000 */
[----:B-1----:R-:W-:-:S04]  /*63e0*/  ISETP.NE.U32.AND P5, PT, R190, RZ, PT ;  /* 0x000000ffbe00720c */ /* 0x002fc80003fa5070 */
[----:B------:R-:W-:-:S04]  /*63f0*/  ISETP.NE.AND.EX P5, PT, R191, RZ, PT, P5 ;  /* 0x000000ffbf00720c */ /* 0x000fc80003fa5350 */
[----:B------:R-:W-:Y:S01]  /*6400*/  SEL R180, R194, R180, P5 ;  /* 0x000000b4c2b47207 */ /* 0x000fe20002800000 */
[----:B------:R-:W-:Y:S08]  /*6410*/  @!P4 BRA `(.L_x_6758) ;  /* 0x00000000002cc947 */ /* 0x000ff00003800000 */
[----:B------:R-:W-:Y:S01]  /*6420*/  LOP3.LUT P6, RZ, R200, 0xff, RZ, 0xc0, !PT ;  /* 0x000000ffc8ff7812 */ /* 0x000fe200078cc0ff */
        /* <DEDUP_REMOVED lines=10> */
.L_x_6758:
[----:B------:R-:W-:Y:S05]  /*64d0*/  BSYNC B1 ;  /* 0x0000000000017941 */ /* 0x000fea0003800000 */
.L_x_6757:
        /* <DEDUP_REMOVED lines=14> */
.L_x_6760:
[----:B------:R-:W-:Y:S05]  /*65c0*/  BSYNC B1 ;  /* 0x0000000000017941 */ /* 0x000fea0003800000 */
.L_x_6759:
        /* <DEDUP_REMOVED lines=15> */
.L_x_6762:
[----:B------:R-:W-:Y:S05]  /*66c0*/  BSYNC B1 ;  /* 0x0000000000017941 */ /* 0x000fea0003800000 */
.L_x_6761:
        /* <DEDUP_REMOVED lines=14> */
.L_x_6764:
[----:B------:R-:W-:Y:S05]  /*67b0*/  BSYNC B1 ;  /* 0x0000000000017941 */ /* 0x000fea0003800000 */
.L_x_6763:
[----:B------:R-:W-:Y:S01]  /*67c0*/  BSSY B1, `(.L_x_6765) ;  /* 0x000000e000017945 */ /* 0x000fe20003800000 */
[----:B------:R-:W-:-:S03]  /*67d0*/  SEL R182, R194, R182, P5 ;  /* 0x000000b6c2b67207 */ /* 0x000fc60002800000 */
[----:B------:R-:W-:Y:S05]  /*67e0*/  @!P4 BRA `(.L_x_6766) ;  /* 0x00000000002cc947 */ /* 0x000fea0003800000 */
[----:B------:R-:W-:Y:S01]  /*67f0*/  LOP3.LUT P6, RZ, R200, 0xff0000, RZ, 0xc0, !PT ;  /* 0x00ff0000c8ff7812 */ /* 0x000fe200078cc0ff */
        /* <DEDUP_REMOVED lines=10> */
.L_x_6766:
[----:B------:R-:W-:Y:S05]  /*68a0*/  BSYNC B1 ;  /* 0x0000000000017941 */ /* 0x000fea0003800000 */
.L_x_6765:
        /* <DEDUP_REMOVED lines=14> */
.L_x_6768:
[----:B------:R-:W-:Y:S05]  /*6990*/  BSYNC B1 ;  /* 0x0000000000017941 */ /* 0x000fea0003800000 */
.L_x_6767:
[----:B------:R-:W-:Y:S01]  /*69a0*/  BSSY B1, `(.L_x_6769) ;  /* 0x000000f000017945 */ /* 0x000fe20003800000 */
[----:B------:R-:W-:-:S03]  /*69b0*/  SEL R183, R194, R183, P5 ;  /* 0x000000b7c2b77207 */ /* 0x000fc60002800000 */
[----:B------:R-:W-:Y:S05]  /*69c0*/  @!P4 BRA `(.L_x_6770) ;  /* 0x000000000030c947 */ /* 0x000fea0003800000 */
[----:B------:R-:W-:Y:S01]  /*69d0*/  LOP3.LUT P6, RZ, R200, 0xff000000, RZ, 0xc0, !PT ;  /* 0xff000000c8ff7812 */ /* 0x000fe200078cc0ff */
[----:B------:R-:W-:Y:S01]  /*69e0*/  FMUL.FTZ R194, R194, UR11 ;  /* 0x0000000bc2c27c20 */ /* 0x000fe20008410000 */
[----:B------:R-:W-:-:S03]  /*69f0*/  HFMA2.MMA R196, -RZ, RZ, 0, 0 ;  /* 0x00000000ffc47435 */ /* 0x000fc600000001ff */
[----:B------:R-:W-:-:S08]  /*6a00*/  FMUL.FTZ R194, R194, UR10 ;  /* 0x0000000ac2c27c20 */ /* 0x000fd00008410000 */
[----:B------:R-:W-:-:S05]  /*6a10*/  @P6 PRMT R195, R177, 0x7632, R195 ;  /* 0x00007632b1c36816 */ /* 0x000fca00000000c3 */
[----:B------:R-:W-:-:S04]  /*6a20*/  @P6 IMAD.U32 R195, R195, 0x10000, RZ ;  /* 0x00010000c3c36824 */ /* 0x000fc800078e00ff */
[----:B------:R-:W-:Y:S01]  /*6a30*/  @P6 FMUL.FTZ R196, R194, R195 ;  /* 0x000000c3c2c46220 */ /* 0x000fe20000410000 */
[----:B------:R-:W-:-:S03]  /*6a40*/  FMUL.FTZ R194, R51, R194 ;  /* 0x000000c233c27220 */ /* 0x000fc60000410000 */
[----:B------:R-:W-:Y:S02]  /*6a50*/  FADD.FTZ R143, R143, R196 ;  /* 0x000000c48f8f7221 */ /* 0x000fe40000010000 */
[----:B------:R-:W-:-:S04]  /*6a60*/  FSEL R194, R194, RZ, P6 ;  /* 0x000000ffc2c27208 */ /* 0x000fc80003000000 */
[----:B------:R-:W-:-:S04]  /*6a70*/  F2FP.BF16.F32.PACK_AB R194, RZ, R194 ;  /* 0x000000c2ffc2723e */ /* 0x000fc800000010ff */
[----:B------:R-:W-:-:S07]  /*6a80*/  PRMT R185, R185, 0x5410, R194 ;  /* 0x00005410b9b97816 */ /* 0x000fce00000000c2 */
.L_x_6770:
[----:B------:R-:W-:Y:S05]  /*6a90*/  BSYNC B1 ;  /* 0x0000000000017941 */ /* 0x000fea0003800000 */
.L_x_6769:
        /* <DEDUP_REMOVED lines=14> */
.L_x_6772:
[----:B------:R-:W-:Y:S05]  /*6b80*/  BSYNC B1 ;  /* 0x0000000000017941 */ /* 0x000fea0003800000 */
.L_x_6771:
        /* <DEDUP_REMOVED lines=8> */
[-C--:B------:R-:W-:Y:S01]  /*6c10*/  @P6 FMUL.FTZ R195, R196, R194.reuse ;  /* 0x000000c2c4c36220 */ /* 0x080fe20000410000 */
[----:B------:R-:W-:-:S03]  /*6c20*/  FMUL.FTZ R194, R44, R194 ;  /* 0x000000c22cc27220 */ /* 0x000fc60000410000 */
[----:B------:R-:W-:Y:S02]  /*6c30*/  FADD.FTZ R144, R144, R195 ;  /* 0x000000c390907221 */ /* 0x000fe40000010000 */
[----:B------:R-:W-:-:S04]  /*6c40*/  FSEL R194, R194, RZ, P6 ;  /* 0x000000ffc2c27208 */ /* 0x000fc80003000000 */
[----:B------:R-:W-:-:S04]  /*6c50*/  F2FP.BF16.F32.PACK_AB R194, RZ, R194 ;  /* 0x000000c2ffc2723e */ /* 0x000fc800000010ff */
[----:B------:R-:W-:-:S07]  /*6c60*/  PRMT R186, R194, 0x7610, R186 ;  /* 0x00007610c2ba7816 */ /* 0x000fce00000000ba */
.L_x_6774:
[----:B------:R-:W-:Y:S05]  /*6c70*/  BSYNC B1 ;  /* 0x0000000000017941 */ /* 0x000fea0003800000 */
.L_x_6773:
        /* <DEDUP_REMOVED lines=14> */
.L_x_6776:
[----:B------:R-:W-:Y:S05]  /*6d60*/  BSYNC B1 ;  /* 0x0000000000017941 */ /* 0x000fea0003800000 */
.L_x_6775:
[----:B------:R-:W-:Y:S01]  /*6d70*/  BSSY B1, `(.L_x_6777) ;  /* 0x000000f000017945 */ /* 0x000fe20003800000 */
[----:B------:R-:W-:-:S03]  /*6d80*/  SEL R173, R194, R173, P5 ;  /* 0x000000adc2ad7207 */ /* 0x000fc60002800000 */
[----:B------:R-:W-:Y:S05]  /*6d90*/  @!P4 BRA `(.L_x_6778) ;  /* 0x000000000030c947 */ /* 0x000fea0003800000 */
[----:B------:R-:W-:Y:S01]  /*6da0*/  LOP3.LUT P6, RZ, R201, 0xff00, RZ, 0xc0, !PT ;  /* 0x0000ff00c9ff7812 */ /* 0x000fe200078cc0ff */
        /* <DEDUP_REMOVED lines=11> */
.L_x_6778:
[----:B------:R-:W-:Y:S05]  /*6e60*/  BSYNC B1 ;  /* 0x0000000000017941 */ /* 0x000fea0003800000 */
.L_x_6777:
        /* <DEDUP_REMOVED lines=14> */
.L_x_6780:
[----:B------:R-:W-:Y:S05]  /*6f50*/  BSYNC B1 ;  /* 0x0000000000017941 */ /* 0x000fea0003800000 */
.L_x_6779:
[----:B------:R-:W-:Y:S01]  /*6f60*/  BSSY B1, `(.L_x_6781) ;  /* 0x000000e000017945 */ /* 0x000fe20003800000 */
[----:B------:R-:W-:-:S03]  /*6f70*/  SEL R174, R194, R174, P5 ;  /* 0x000000aec2ae7207 */ /* 0x000fc60002800000 */
[----:B------:R-:W-:Y:S05]  /*6f80*/  @!P4 BRA `(.L_x_6782) ;  /* 0x00000000002cc947 */ /* 0x000fea0003800000 */
        /* <DEDUP_REMOVED lines=11> */
.L_x_6782:
[----:B------:R-:W-:Y:S05]  /*7040*/  BSYNC B1 ;  /* 0x0000000000017941 */ /* 0x000fea0003800000 */
.L_x_6781:
[----:B------:R-:W-:Y:S01]  /*7050*/  @!P3 ISETP.NE.U32.AND P6, PT, R188, RZ, PT ;  /* 0x000000ffbc00b20c */ /* 0x000fe20003fc5070 */
[----:B------:R-:W-:Y:S03]  /*7060*/  BSSY B1, `(.L_x_6783) ;  /* 0x000000d000017945 */ /* 0x000fe60003800000 */
[----:B------:R-:W-:-:S04]  /*7070*/  @!P3 ISETP.NE.AND.EX P6, PT, R189, RZ, PT, P6 ;  /* 0x000000ffbd00b20c */ /* 0x000fc80003fc5360 */
[----:B------:R-:W-:Y:S01]  /*7080*/  @!P3 FSEL R194, R27, RZ, P6 ;  /* 0x000000ff1bc2b208 */ /* 0x000fe20003000000 */
[----:B------:R-:W-:Y:S08]  /*7090*/  @!P3 BRA `(.L_x_6784) ;  /* 0x000000000024b947 */ /* 0x000ff00003800000 */
        /* <DEDUP_REMOVED lines=9> */
.L_x_6784:
[----:B------:R-:W-:Y:S05]  /*7130*/  BSYNC B1 ;  /* 0x0000000000017941 */ /* 0x000fea0003800000 */
.L_x_6783:
[----:B------:R-:W-:Y:S01]  /*7140*/  ISETP.NE.U32.AND P3, PT, R190, RZ, PT ;  /* 0x000000ffbe00720c */ /* 0x000fe20003f65070 */
[----:B------:R-:W-:Y:S01]  /*7150*/  BSSY B1, `(.L_x_6785) ;  /* 0x0000016000017945 */ /* 0x000fe20003800000 */
[----:B------:R-:W-:Y:S02]  /*7160*/  SEL R175, R194, R175, P5 ;  /* 0x000000afc2af7207 */ /* 0x000fe40002800000 */
[----:B------:R-:W-:-:S13]  /*7170*/  ISETP.NE.AND.EX P3, PT, R191, RZ, PT, P3 ;  /* 0x000000ffbf00720c */ /* 0x000fda0003f65330 */
[----:B------:R-:W1:Y:S02]  /*7180*/  @P3 LDC.64 R188, c[0x0][0x308] ;  /* 0x0000c200ffbc3b82 */ /* 0x000e640000000a00 */
[----:B-1----:R-:W-:-:S05]  /*7190*/  @P3 IMAD.WIDE.U32 R188, R8, 0x20, R188 ;  /* 0x0000002008bc3825 */ /* 0x002fca00078e00bc */
[----:B------:R-:W-:Y:S04]  /*71a0*/  @P3 STG.E.128 desc[UR4][R188.64], R180 ;  /* 0x000000b4bc003986 */ /* 0x000fe8000c101d04 */
[----:B------:R1:W-:Y:S02]  /*71b0*/  @P3 STG.E.128 desc[UR4][R188.64+0x10], R172 ;  /* 0x000010acbc003986 */ /* 0x0003e4000c101d04 */
[----:B-1----:R-:W1:Y:S02]  /*71c0*/  @P4 LDC.64 R188, c[0x0][0x2f8] ;  /* 0x0000be00ffbc4b82 */ /* 0x002e640000000a00 */
[----:B-1----:R-:W-:Y:S01]  /*71d0*/  @P4 IMAD.WIDE.U32 R188, R6, 0x10, R188 ;  /* 0x0000001006bc4825 */ /* 0x002fe200078e00bc */
        /* <DEDUP_REMOVED lines=13> */
.L_x_6786:
[----:B------:R-:W-:Y:S05]  /*72b0*/  BSYNC B1 ;  /* 0x0000000000017941 */ /* 0x000fea0003800000 */
.L_x_6785:
[----:B------:R4:W-:Y:S02]  /*72c0*/  @P4 STG.E.128 desc[UR4][R188.64], R184 ;  /* 0x000000b8bc004986 */ /* 0x0009e4000c101d04 */
.L_x_6752:
[----:B------:R-:W-:Y:S05]  /*72d0*/  BSYNC B0 ;  /* 0x0000000000007941 */ /* 0x000fea0003800000 */
.L_x_6751:
[----:B------:R-:W-:Y:S02]  /*72e0*/  LOP3.LUT P4, RZ, R7, 0x4, RZ, 0xc0, !PT ;  /* 0x0000000407ff7812 */ /* 0x000fe4000788c0ff */
[----:B------:R-:W-:Y:S02]  /*72f0*/  IADD3 R4, R4, UR12, RZ ;  /* 0x0000000c04047c10 */ /* 0x000fe4000fffe0ff */
[----:B------:R-:W-:Y:S02]  /*7300*/  SEL R5, RZ, 0x1, P4 ;  /* 0x00000001ff057807 */ /* 0x000fe40002000000 */
[----:B------:R-:W-:-:S03]  /*7310*/  ISETP.GE.AND P3, PT, R4, UR13, PT ;  /* 0x0000000d04007c0c */ /* 0x000fc6000bf66270 */
[----:B------:R0:W-:Y:S10]  /*7320*/  STL.S16 [R1+0x2c], R5 ;  /* 0x00002c0501007387 */ /* 0x0001f40000100600 */
[----:B0-----:R-:W-:Y:S05]  /*7330*/  @!P3 BRA `(.L_x_6787) ;  /* 0xffffff9400a8b947 */ /* 0x001fea000383ffff */
.L_x_6626:
[----:B------:R-:W0:Y:S01]  /*7340*/  S2R R0, SR_TID.X ;  /* 0x0000000000007919 */ /* 0x000e220000002100 */
[----:B------:R-:W0:Y:S01]  /*7350*/  S2UR UR9, SR_CTAID.X ;  /* 0x00000000000979c3 */ /* 0x000e220000002500 */
        /* <DEDUP_REMOVED lines=18> */
.L_x_6789:
[----:B------:R-:W-:Y:S05]  /*7480*/  BSYNC B0 ;  /* 0x0000000000007941 */ /* 0x000fea0003800000 */
.L_x_6788:
        /* <DEDUP_REMOVED lines=15> */
.L_x_6791:
[----:B------:R-:W-:Y:S05]  /*7580*/  BSYNC B0 ;  /* 0x0000000000007941 */ /* 0x000fea0003800000 */
.L_x_6790:
        /* <DEDUP_REMOVED lines=15> */
.L_x_6793:
[----:B------:R-:W-:Y:S05]  /*7680*/  BSYNC B0 ;  /* 0x0000000000007941 */ /* 0x000fea0003800000 */
.L_x_6792:
[----:B------:R-:W-:-:S13]  /*7690*/  LOP3.LUT P0, RZ, R7, 0x2, RZ, 0xc0, !PT ;  /* 0x0000000207ff7812 */ /* 0x000fda000780c0ff */
[----:B------:R-:W-:Y:S05]  /*76a0*/  @!P0 EXIT ;  /* 0x000000000000894d */ /* 0x000fea0003800000 */
[----:B0-----:R-:W0:Y:S08]  /*76b0*/  LDC.64 R2, c[0x0][0x2d0] ;  /* 0x0000b400ff027b82 */ /* 0x001e300000000a00 */
        /* <DEDUP_REMOVED lines=12> */
.L_x_6642:
[----:B------:R-:W-:Y:S01]  /*7780*/  HFMA2.MMA R189, -RZ, RZ, 0, 1.847743988037109375e-06 ;  /* 0x0000001fffbd7435 */ /* 0x000fe200000001ff */
[----:B------:R-:W-:Y:S01]  /*7790*/  MOV R192, R223 ;  /* 0x000000df00c07202 */ /* 0x000fe20000000f00 */
[----:B------:R-:W-:Y:S01]  /*77a0*/  IMAD.MOV.U32 R188, RZ, RZ, 0x10 ;  /* 0x00000010ffbc7424 */ /* 0x000fe200078e00ff */
[----:B------:R-:W-:-:S08]  /*77b0*/  MOV R191, 0xffffffff ;  /* 0xffffffff00bf7802 */ /* 0x000fd00000000f00 */
[----:B0----5:R-:W-:Y:S05]  /*77c0*/  WARPSYNC.COLLECTIVE R191, `(.L_x_6794) ;  /* 0x00000000bf087348 */ /* 0x021fea0003c00000 */
[----:B------:R1:W2:Y:S02]  /*77d0*/  SHFL.DOWN P6, R195, R192, R188, R189 ;  /* 0x080000bcc0c37389 */ /* 0x0002a400000c00bd */
[----:B012--5:R-:W-:Y:S01]  /*77e0*/  ENDCOLLECTIVE ;  /* 0x000000000000791b */ /* 0x027fe20003800000 */
.L_x_6794:
[----:B------:R-:W-:Y:S01]  /*77f0*/  MOV R192, R222 ;  /* 0x000000de00c07202 */ /* 0x000fe20000000f00 */
[----:B------:R-:W-:-:S04]  /*7800*/  IMAD.MOV.U32 R188, RZ, RZ, R195 ;  /* 0x000000ffffbc7224 */ /* 0x000fc800078e00c3 */
[----:B------:R-:W-:Y:S01]  /*7810*/  FADD.FTZ R193, R188, R223 ;  /* 0x000000dfbcc17221 */ /* 0x000fe20000010000 */
[----:B------:R-:W-:-:S11]  /*7820*/  HFMA2.MMA R188, -RZ, RZ, 0, 9.5367431640625e-07 ;  /* 0x00000010ffbc7435 */ /* 0x000fd600000001ff */
[----:B------:R-:W-:Y:S05]  /*7830*/  WARPSYNC.COLLECTIVE R191, `(.L_x_6795) ;  /* 0x00000000bf087348 */ /* 0x000fea0003c00000 */
[----:B------:R0:W1:Y:S02]  /*7840*/  SHFL.DOWN P6, R195, R192, R188, R189 ;  /* 0x080000bcc0c37389 */ /* 0x00006400000c00bd */
[----:B01----:R-:W-:Y:S01]  /*7850*/  ENDCOLLECTIVE ;  /* 0x000000000000791b */ /* 0x003fe20003800000 */
.L_x_6795:
[----:B------:R-:W-:Y:S01]  /*7860*/  MOV R192, R193 ;  /* 0x000000c100c07202 */ /* 0x000fe20000000f00 */
[----:B------:R-:W-:-:S04]  /*7870*/  IMAD.MOV.U32 R188, RZ, RZ, R195 ;  /* 0x000000ffffbc7224 */ /* 0x000fc800078e00c3 */
[----:B------:R-:W-:Y:S01]  /*7880*/  FADD.FTZ R194, R188, R222 ;  /* 0x000000debcc27221 */ /* 0x000fe20000010000 */
[----:B------:R-:W-:-:S11]  /*7890*/  HFMA2.MMA R188, -RZ, RZ, 0, 4.76837158203125e-07 ;  /* 0x00000008ffbc7435 */ /* 0x000fd600000001ff */
[----:B------:R-:W-:Y:S05]  /*78a0*/  WARPSYNC.COLLECTIVE R191, `(.L_x_6796) ;  /* 0x00000000bf087348 */ /* 0x000fea0003c00000 */
[----:B------:R0:W1:Y:S02]  /*78b0*/  SHFL.DOWN P6, R195, R192, R188, R189 ;  /* 0x080000bcc0c37389 */ /* 0x00006400000c00bd */
[----:B01----:R-:W-:Y:S01]  /*78c0*/  ENDCOLLECTIVE ;  /* 0x000000000000791b */ /* 0x003fe20003800000 */
.L_x_6796:
[----:B------:R-:W-:Y:S01]  /*78d0*/  MOV R192, R194 ;  /* 0x000000c200c07202 */ /* 0x000fe20000000f00 */
[----:B------:R-:W-:-:S04]  /*78e0*/  IMAD.MOV.U32 R188, RZ, RZ, R195 ;  /* 0x000000ffffbc7224 */ /* 0x000fc800078e00c3 */
[----:B------:R-:W-:Y:S01]  /*78f0*/  FADD.FTZ R193, R193, R188 ;  /* 0x000000bcc1c17221 */ /* 0x000fe20000010000 */
[----:B------:R-:W-:-:S11]  /*7900*/  HFMA2.MMA R188, -RZ, RZ, 0, 4.76837158203125e-07 ;  /* 0x00000008ffbc7435 */ /* 0x000fd600000001ff */
[----:B------:R-:W-:Y:S05]  /*7910*/  WARPSYNC.COLLECTIVE R191, `(.L_x_6797) ;  /* 0x00000000bf087348 */ /* 0x000fea0003c00000 */
[----:B------:R0:W1:Y:S02]  /*7920*/  SHFL.DOWN P6, R195, R192, R188, R189 ;  /* 0x080000bcc0c37389 */ /* 0x00006400000c00bd */
[----:B01----:R-:W-:Y:S01]  /*7930*/  ENDCOLLECTIVE ;  /* 0x000000000000791b */ /* 0x003fe20003800000 */
.L_x_6797:
[----:B------:R-:W-:Y:S01]  /*7940*/  MOV R192, R193 ;  /* 0x000000c100c07202 */ /* 0x000fe20000000f00 */
[----:B------:R-:W-:-:S04]  /*7950*/  IMAD.MOV.U32 R188, RZ, RZ, R195 ;  /* 0x000000ffffbc7224 */ /* 0x000fc800078e00c3 */
[----:B------:R-:W-:Y:S01]  /*7960*/  FADD.FTZ R194, R194, R188 ;  /* 0x000000bcc2c27221 */ /* 0x000fe20000010000 */
[----:B------:R-:W-:-:S11]  /*7970*/  HFMA2.MMA R188, -RZ, RZ, 0, 2.384185791015625e-07 ;  /* 0x00000004ffbc7435 */ /* 0x000fd600000001ff */
[----:B------:R-:W-:Y:S05]  /*7980*/  WARPSYNC.COLLECTIVE R191, `(.L_x_6798) ;  /* 0x00000000bf087348 */ /* 0x000fea0003c00000 */
[----:B------:R0:W1:Y:S02]  /*7990*/  SHFL.DOWN P6, R195, R192, R188, R189 ;  /* 0x080000bcc0c37389 */ /* 0x00006400000c00bd */
[----:B01----:R-:W-:Y:S01]  /*79a0*/  ENDCOLLECTIVE ;  /* 0x000000000000791b */ /* 0x003fe20003800000 */
.L_x_6798:
[----:B------:R-:W-:Y:S01]  /*79b0*/  MOV R192, R194 ;  /* 0x000000c200c07202 */ /* 0x000fe20000000f00 */
[----:B------:R-:W-:-:S04]  /*79c0*/  IMAD.MOV.U32 R188, RZ, RZ, R195 ;  /* 0x000000ffffbc7224 */ /* 0x000fc800078e00c3 */
[----:B------:R-:W-:Y:S01]  /*79d0*/  FADD.FTZ R193, R193, R188 ;  /* 0x000000bcc1c17221 */ /* 0x000fe20000010000 */
[----:B------:R-:W-:-:S11]  /*79e0*/  HFMA2.MMA R188, -RZ, RZ, 0, 2.384185791015625e-07 ;  /* 0x00000004ffbc7435 */ /* 0x000fd600000001ff */
[----:B------:R-:W-:Y:S05]  /*79f0*/  WARPSYNC.COLLECTIVE R191, `(.L_x_6799) ;  /* 0x00000000bf087348 */ /* 0x000fea0003c00000 */
[----:B------:R0:W1:Y:S02]  /*7a00*/  SHFL.DOWN P6, R195, R192, R188, R189 ;  /* 0x080000bcc0c37389 */ /* 0x00006400000c00bd */
[----:B01----:R-:W-:Y:S01]  /*7a10*/  ENDCOLLECTIVE ;  /* 0x000000000000791b */ /* 0x003fe20003800000 */
.L_x_6799:
[----:B------:R-:W-:Y:S01]  /*7a20*/  MOV R192, R193 ;  /* 0x000000c100c07202 */ /* 0x000fe20000000f00 */
[----:B------:R-:W-:-:S04]  /*7a30*/  IMAD.MOV.U32 R188, RZ, RZ, R195 ;  /* 0x000000ffffbc7224 */ /* 0x000fc800078e00c3 */
[----:B------:R-:W-:Y:S01]  /*7a40*/  FADD.FTZ R194, R194, R188 ;  /* 0x000000bcc2c27221 */ /* 0x000fe20000010000 */
[----:B------:R-:W-:-:S11]  /*7a50*/  HFMA2.MMA R188, -RZ, RZ, 0, 1.1920928955078125e-07 ;  /* 0x00000002ffbc7435 */ /* 0x000fd600000001ff */
[----:B------:R-:W-:Y:S05]  /*7a60*/  WARPSYNC.COLLECTIVE R191, `(.L_x_6800) ;  /* 0x00000000bf087348 */ /* 0x000fea0003c00000 */
[----:B------:R0:W1:Y:S02]  /*7a70*/  SHFL.DOWN P6, R195, R192, R188, R189 ;  /* 0x080000bcc0c37389 */ /* 0x00006400000c00bd */
[----:B01----:R-:W-:Y:S01]  /*7a80*/  ENDCOLLECTIVE ;  /* 0x000000000000791b */ /* 0x003fe20003800000 */
.L_x_6800:
[----:B------:R-:W-:Y:S01]  /*7a90*/  MOV R192, R194 ;  /* 0x000000c200c07202 */ /* 0x000fe20000000f00 */
[----:B------:R-:W-:-:S04]  /*7aa0*/  IMAD.MOV.U32 R188, RZ, RZ, R195 ;  /* 0x000000ffffbc7224 */ /* 0x000fc800078e00c3 */
[----:B------:R-:W-:Y:S01]  /*7ab0*/  FADD.FTZ R193, R193, R188 ;  /* 0x000000bcc1c17221 */ /* 0x000fe20000010000 */
[----:B------:R-:W-:-:S11]  /*7ac0*/  HFMA2.MMA R188, -RZ, RZ, 0, 1.1920928955078125e-07 ;  /* 0x00000002ffbc7435 */ /* 0x000fd600000001ff */
[----:B------:R-:W-:Y:S05]  /*7ad0*/  WARPSYNC.COLLECTIVE R191, `(.L_x_6801) ;  /* 0x00000000bf087348 */ /* 0x000fea0003c00000 */
[----:B------:R0:W1:Y:S02]  /*7ae0*/  SHFL.DOWN P6, R195, R192, R188, R189 ;  /* 0x080000bcc0c37389 */ /* 0x00006400000c00bd */
[----:B01----:R-:W-:Y:S01]  /*7af0*/  ENDCOLLECTIVE ;  /* 0x000000000000791b */ /* 0x003fe20003800000 */
.L_x_6801:
[----:B------:R-:W-:Y:S01]  /*7b00*/  MOV R192, R193 ;  /* 0x000000c100c07202 */ /* 0x000fe20000000f00 */
[----:B------:R-:W-:-:S04]  /*7b10*/  IMAD.MOV.U32 R188, RZ, RZ, R195 ;  /* 0x000000ffffbc7224 */ /* 0x000fc800078e00c3 */
[----:B------:R-:W-:Y:S01]  /*7b20*/  FADD.FTZ R194, R194, R188 ;  /* 0x000000bcc2c27221 */ /* 0x000fe20000010000 */
[----:B------:R-:W-:-:S11]  /*7b30*/  HFMA2.MMA R188, -RZ, RZ, 0, 5.9604644775390625e-08 ;  /* 0x00000001ffbc7435 */ /* 0x000fd600000001ff */
[----:B------:R-:W-:Y:S05]  /*7b40*/  WARPSYNC.COLLECTIVE R191, `(.L_x_6802) ;  /* 0x00000000bf087348 */ /* 0x000fea0003c00000 */
[----:B------:R0:W1:Y:S02]  /*7b50*/  SHFL.DOWN P6, R195, R192, R188, R189 ;  /* 0x080000bcc0c37389 */ /* 0x00006400000c00bd */
[----:B01----:R-:W-:Y:S01]  /*7b60*/  ENDCOLLECTIVE ;  /* 0x000000000000791b */ /* 0x003fe20003800000 */
.L_x_6802:
[----:B------:R-:W-:Y:S01]  /*7b70*/  MOV R192, R194 ;  /* 0x000000c200c07202 */ /* 0x000fe20000000f00 */
[----:B------:R-:W-:-:S07]  /*7b80*/  IMAD.MOV.U32 R196, RZ, RZ, R195 ;  /* 0x000000ffffc47224 */ /* 0x000fce00078e00c3 */
[----:B------:R-:W-:Y:S05]  /*7b90*/  WARPSYNC.COLLECTIVE R191, `(.L_x_6803) ;  /* 0x00000000bf087348 */ /* 0x000fea0003c00000 */
[----:B------:R0:W1:Y:S02]  /*7ba0*/  SHFL.DOWN P6, R195, R192, R188, R189 ;  /* 0x080000bcc0c37389 */ /* 0x00006400000c00bd */
[----:B01----:R-:W-:Y:S01]  /*7bb0*/  ENDCOLLECTIVE ;  /* 0x000000000000791b */ /* 0x003fe20003800000 */
.L_x_6803:
[----:B------:R-:W-:Y:S01]  /*7bc0*/  MOV R189, R195 ;  /* 0x000000c300bd7202 */ /* 0x000fe20000000f00 */
[----:B------:R-:W-:Y:S06]  /*7bd0*/  BRA `(.L_x_6804) ;  /* 0xffffffac00907947 */ /* 0x000fec000383ffff */
.L_x_6805:
        /* <DEDUP_REMOVED lines=10> */
.L_x_13957:


//--------------------- .text._ZN10layer_norm22ln_bwd_finalize_kernelINS_22Kernel_traits_finalizeILj8192Ef13__nv_bfloat16fS2_fjLb1ELj1024ELj4ENS_18Kernel_traits_baseILj8192EfS2_fS2_fjLj1024EEEEELb1ELb1EEEvNS_9BwdParamsE --------------------------
	.section	.text._ZN10layer_norm22ln_bwd_finalize_kernelINS_22Kernel_traits_finalizeILj8192Ef13__nv_bfloat16fS2_fjLb1ELj1024ELj4ENS_18Kernel_traits_baseILj8192EfS2_fS2_fjLj1024EEEEELb1ELb1EEEvNS_9BwdParamsE,"ax",@progbits
	.align	128
        .global         _ZN10layer_norm22ln_bwd_finalize_kernelINS_22Kernel_traits_finalizeILj8192Ef13__nv_bfloat16fS2_fjLb1ELj1024ELj4ENS_18Kernel_traits_baseILj8192EfS2_fS2_fjLj1024EEEEELb1ELb1EEEvNS_9BwdParamsE
        .type           _ZN10layer_norm22ln_bwd_finalize_kernelINS_22Kernel_traits_finalizeILj8192Ef13__nv_bfloat16fS2_fjLb1ELj1024ELj4ENS_18Kernel_traits_baseILj8192EfS2_fS2_fjLj1024EEEEELb1ELb1EEEvNS_9BwdParamsE,@function
        .size           _ZN10layer_norm22ln_bwd_finalize_kernelINS_22Kernel_traits_finalizeILj8192Ef13__nv_bfloat16fS2_fjLb1ELj1024ELj4ENS_18Kernel_traits_baseILj8192EfS2_fS2_fjLj1024EEEEELb1ELb1EEEvNS_9BwdParamsE,(.L_x_13958 - _ZN10layer_norm22ln_bwd_finalize_kernelINS_22Kernel_traits_finalizeILj8192Ef13__nv_bfloat16fS2_fjLb1ELj1024ELj4ENS_18Kernel_traits_baseILj8192EfS2_fS2_fjLj1024EEEEELb1ELb1EEEvNS_9BwdParamsE)
        .other          _ZN10layer_norm22ln_bwd_finalize_kernelINS_22Kernel_traits_finalizeILj8192Ef13__nv_bfloat16fS2_fjLb1ELj1024ELj4ENS_18Kernel_traits_baseILj8192EfS2_fS2_fjLj1024EEEEELb1ELb1EEEvNS_9BwdParamsE,@"STO_CUDA_ENTRY STV_DEFAULT"
_ZN10layer_norm22ln_bwd_finalize_kernelINS_22Kernel_traits_finalizeILj8192Ef13__nv_bfloat16fS2_fjLb1ELj1024ELj4ENS_18Kernel_traits_baseILj8192EfS2_fS2_fjLj1024EEEEELb1ELb1EEEvNS_9BwdParamsE:
.text._ZN10layer_norm22ln_bwd_finalize_kernelINS_22Kernel_traits_finalizeILj8192Ef13__nv_bfloat16fS2_fjLb1ELj1024ELj4ENS_18Kernel_traits_baseILj8192EfS2_fS2_fjLj1024EEEEELb1ELb1EEEvNS_9BwdParamsE:
        /* <DEDUP_REMOVED lines=25> */
.L_x_6817:
        /* <DEDUP_REMOVED lines=33> */
.L_x_6810:
        /* <DEDUP_REMOVED lines=49> */
.L_x_6809:
[----:B------:R-:W-:Y:S05]  /*06b0*/  BSYNC B1 ;  /* 0x0000000000017941 */ /* 0x000fea0003800000 */
.L_x_6808:
        /* <DEDUP_REMOVED lines=32> */
.L_x_6812:
[----:B------:R-:W-:Y:S05]  /*08c0*/  BSYNC B1 ;  /* 0x0000000000017941 */ /* 0x000fea0003800000 */
.L_x_6811:
        /* <DEDUP_REMOVED lines=16> */
.L_x_6807:
[----:B------:R-:W-:Y:S05]  /*09d0*/  BSYNC B0 ;  /* 0x0000000000007941 */ /* 0x000fea0003800000 */
.L_x_6806:
        /* <DEDUP_REMOVED lines=40> */
.L_x_6833:
        /* <DEDUP_REMOVED lines=8> */
.L_x_6813:
        /* <DEDUP_REMOVED lines=18> */
.L_x_6816:
[----:B------:R-:W-:Y:S05]  /*0e00*/  BSYNC B0 ;  /* 0x0000000000007941 */ /* 0x000fea0003800000 */
.L_x_6815:
[C---:B------:R-:W-:Y:S01]  /*0e10*/  ISETP.GT.U32.AND P1, PT, R4.reuse, -0x2001, PT ;  /* 0xffffdfff0400780c */ /* 0x040fe20003f24070 */
[----:B------:R-:W-:Y:S01]  /*0e20*/  VIADD R4, R4, 0x2000 ;  /* 0x0000200004047836 */ /* 0x000fe20000000000 */
[----:B------:R-:W-:-:S11]  /*0e30*/  IADD3 R5, R5, 0x1000, RZ ;  /* 0x0000100005057810 */ /* 0x000fd60007ffe0ff */
[----:B------:R-:W-:Y:S05]  /*0e40*/  @P1 BRA `(.L_x_6817) ;  /* 0xfffffff000d01947 */ /* 0x000fea000383ffff */
[----:B------:R-:W-:Y:S05]  /*0e50*/  EXIT ;  /* 0x000000000000794d */ /* 0x000fea0003800000 */
.L_x_6814:
[----:B------:R-:W-:Y:S01]  /*0e60*/  HFMA2.MMA R22, -RZ, RZ, 0, 5.9604644775390625e-08 ;  /* 0x00000001ff167435 */ /* 0x000fe200000001ff */
[----:B---3--:R-:W-:Y:S02]  /*0e70*/  MOV R23, R8 ;  /* 0x0000000800177202 */ /* 0x008fe40000000f00 */
[----:B------:R-:W-:Y:S02]  /*0e80*/  MOV R25, 0x1f ;  /* 0x0000001f00197802 */ /* 0x000fe40000000f00 */
[----:B------:R-:W-:-:S07]  /*0e90*/  MOV R20, 0xffffffff ;  /* 0xffffffff00147802 */ /* 0x000fce0000000f00 */
[----:B012---:R-:W-:Y:S05]  /*0ea0*/  WARPSYNC.COLLECTIVE R20, `(.L_x_6818) ;  /* 0x0000000014087348 */ /* 0x007fea0003c00000 */
[----:B------:R3:W4:Y:S02]  /*0eb0*/  SHFL.BFLY P2, R21, R23, R22, R25 ;  /* 0x0c00001617157389 */ /* 0x0007240000040019 */
[----:B01234-:R-:W-:Y:S01]  /*0ec0*/  ENDCOLLECTIVE ;  /* 0x000000000000791b */ /* 0x01ffe20003800000 */
.L_x_6818:
[----:B------:R-:W-:Y:S01]  /*0ed0*/  HFMA2.MMA R22, -RZ, RZ, 0, 1.1920928955078125e-07 ;  /* 0x00000002ff167435 */ /* 0x000fe200000001ff */
[----:B------:R-:W-:-:S05]  /*0ee0*/  MOV R9, R21 ;  /* 0x0000001500097202 */ /* 0x000fca0000000f00 */
[----:B------:R-:W-:-:S05]  /*0ef0*/  FADD.FTZ R9, R8, R9 ;  /* 0x0000000908097221 */ /* 0x000fca0000010000 */
[----:B------:R-:W-:-:S07]  /*0f00*/  MOV R23, R9 ;  /* 0x0000000900177202 */ /* 0x000fce0000000f00 */
[----:B------:R-:W-:Y:S05]  /*0f10*/  WARPSYNC.COLLECTIVE R20, `(.L_x_6819) ;  /* 0x0000000014087348 */ /* 0x000fea0003c00000 */
[----:B------:R0:W1:Y:S02]  /*0f20*/  SHFL.BFLY P2, R21, R23, R22, R25 ;  /* 0x0c00001617157389 */ /* 0x0000640000040019 */
[----:B01----:R-:W-:Y:S01]  /*0f30*/  ENDCOLLECTIVE ;  /* 0x000000000000791b */ /* 0x003fe20003800000 */
.L_x_6819:
[----:B------:R-:W-:Y:S01]  /*0f40*/  HFMA2.MMA R22, -RZ, RZ, 0, 2.384185791015625e-07 ;  /* 0x00000004ff167435 */ /* 0x000fe200000001ff */
[----:B------:R-:W-:-:S04]  /*0f50*/  IMAD.MOV.U32 R12, RZ, RZ, R21 ;  /* 0x000000ffff0c7224 */ /* 0x000fc800078e0015 */
[----:B------:R-:W-:-:S05]  /*0f60*/  FADD.FTZ R12, R9, R12 ;  /* 0x0000000c090c7221 */ /* 0x000fca0000010000 */
[----:B------:R-:W-:-:S07]  /*0f70*/  MOV R23, R12 ;  /* 0x0000000c00177202 */ /* 0x000fce0000000f00 */
[----:B------:R-:W-:Y:S05]  /*0f80*/  WARPSYNC.COLLECTIVE R20, `(.L_x_6820) ;  /* 0x0000000014087348 */ /* 0x000fea0003c00000 */
[----:B------:R0:W1:Y:S02]  /*0f90*/  SHFL.BFLY P2, R21, R23, R22, R25 ;  /* 0x0c00001617157389 */ /* 0x0000640000040019 */
[----:B01----:R-:W-:Y:S01]  /*0fa0*/  ENDCOLLECTIVE ;  /* 0x000000000000791b */ /* 0x003fe20003800000 */
.L_x_6820:
[----:B------:R-:W-:Y:S01]  /*0fb0*/  HFMA2.MMA R22, -RZ, RZ, 0, 4.76837158203125e-07 ;  /* 0x00000008ff167435 */ /* 0x000fe200000001ff */
[----:B------:R-:W-:-:S05]  /*0fc0*/  MOV R13, R21 ;  /* 0x00000015000d7202 */ /* 0x000fca0000000f00 */
[----:B------:R-:W-:-:S05]  /*0fd0*/  FADD.FTZ R13, R12, R13 ;  /* 0x0000000d0c0d7221 */ /* 0x000fca0000010000 */
[----:B------:R-:W-:-:S07]  /*0fe0*/  MOV R23, R13 ;  /* 0x0000000d00177202 */ /* 0x000fce0000000f00 */
[----:B------:R-:W-:Y:S05]  /*0ff0*/  WARPSYNC.COLLECTIVE R20, `(.L_x_6821) ;  /* 0x0000000014087348 */ /* 0x000fea0003c00000 */
[----:B------:R0:W1:Y:S02]  /*1000*/  SHFL.BFLY P2, R21, R23, R22, R25 ;  /* 0x0c00001617157389 */ /* 0x0000640000040019 */
[----:B01----:R-:W-:Y:S01]  /*1010*/  ENDCOLLECTIVE ;  /* 0x000000000000791b */ /* 0x003fe20003800000 */
.L_x_6821:
[----:B------:R-:W-:Y:S01]  /*1020*/  HFMA2.MMA R22, -RZ, RZ, 0, 9.5367431640625e-07 ;  /* 0x00000010ff167435 */ /* 0x000fe200000001ff */
[----:B------:R-:W-:-:S05]  /*1030*/  MOV R8, R21 ;  /* 0x0000001500087202 */ /* 0x000fca0000000f00 */
[----:B------:R-:W-:-:S05]  /*1040*/  FADD.FTZ R9, R13, R8 ;  /* 0x000000080d097221 */ /* 0x000fca0000010000 */
[----:B------:R-:W-:-:S07]  /*1050*/  MOV R23, R9 ;  /* 0x0000000900177202 */ /* 0x000fce0000000f00 */
[----:B------:R-:W-:Y:S05]  /*1060*/  WARPSYNC.COLLECTIVE R20, `(.L_x_6822) ;  /* 0x0000000014087348 */ /* 0x000fea0003c00000 */
[----:B------:R0:W1:Y:S02]  /*1070*/  SHFL.BFLY P2, R21, R23, R22, R25 ;  /* 0x0c00001617157389 */ /* 0x0000640000040019 */
[----:B01----:R-:W-:Y:S01]  /*1080*/  ENDCOLLECTIVE ;  /* 0x000000000000791b */ /* 0x003fe20003800000 */
.L_x_6822:
[----:B------:R-:W-:Y:S01]  /*1090*/  HFMA2.MMA R22, -RZ, RZ, 0, 5.9604644775390625e-08 ;  /* 0x00000001ff167435 */ /* 0x000fe200000001ff */
[----:B------:R-:W-:Y:S01]  /*10a0*/  IMAD.MOV.U32 R23, RZ, RZ, R11 ;  /* 0x000000ffff177224 */ /* 0x000fe200078e000b */
[----:B------:R-:W-:-:S09]  /*10b0*/  MOV R8, R21 ;  /* 0x0000001500087202 */ /* 0x000fd20000000f00 */
[----:B------:R-:W-:Y:S05]  /*10c0*/  WARPSYNC.COLLECTIVE R20, `(.L_x_6823) ;  /* 0x0000000014087348 */ /* 0x000fea0003c00000 */
[----:B------:R0:W1:Y:S02]  /*10d0*/  SHFL.BFLY P2, R21, R23, R22, R25 ;  /* 0x0c00001617157389 */ /* 0x0000640000040019 */
[----:B01----:R-:W-:Y:S01]  /*10e0*/  ENDCOLLECTIVE ;  /* 0x000000000000791b */ /* 0x003fe20003800000 */
.L_x_6823:
[----:B------:R-:W-:Y:S01]  /*10f0*/  HFMA2.MMA R22, -RZ, RZ, 0, 1.1920928955078125e-07 ;  /* 0x00000002ff167435 */ /* 0x000fe200000001ff */
[----:B------:R-:W-:-:S05]  /*1100*/  MOV R12, R21 ;  /* 0x00000015000c7202 */ /* 0x000fca0000000f00 */
[----:B------:R-:W-:-:S05]  /*1110*/  FADD.FTZ R14, R11, R12 ;  /* 0x0000000c0b0e7221 */ /* 0x000fca0000010000 */
[----:B------:R-:W-:-:S07]  /*1120*/  MOV R23, R14 ;  /* 0x0000000e00177202 */ /* 0x000fce0000000f00 */
[----:B------:R-:W-:Y:S05]  /*1130*/  WARPSYNC.COLLECTIVE R20, `(.L_x_6824) ;  /* 0x0000000014087348 */ /* 0x000fea0003c00000 */
[----:B------:R0:W1:Y:S02]  /*1140*/  SHFL.BFLY P2, R21, R23, R22, R25 ;  /* 0x0c00001617157389 */ /* 0x0000640000040019 */
[----:B01----:R-:W-:Y:S01]  /*1150*/  ENDCOLLECTIVE ;  /* 0x000000000000791b */ /* 0x003fe20003800000 */
.L_x_6824:
[----:B------:R-:W-:Y:S01]  /*1160*/  HFMA2.MMA R22, -RZ, RZ, 0, 2.384185791015625e-07 ;  /* 0x00000004ff167435 */ /* 0x000fe200000001ff */
[----:B------:R-:W-:-:S05]  /*1170*/  MOV R13, R21 ;  /* 0x00000015000d7202 */ /* 0x000fca0000000f00 */
[----:B------:R-:W-:-:S05]  /*1180*/  FADD.FTZ R15, R14, R13 ;  /* 0x0000000d0e0f7221 */ /* 0x000fca0000010000 */
[----:B------:R-:W-:-:S07]  /*1190*/  MOV R23, R15 ;  /* 0x0000000f00177202 */ /* 0x000fce0000000f00 */
[----:B------:R-:W-:Y:S05]  /*11a0*/  WARPSYNC.COLLECTIVE R20, `(.L_x_6825) ;  /* 0x0000000014087348 */ /* 0x000fea0003c00000 */
[----:B------:R0:W1:Y:S02]  /*11b0*/  SHFL.BFLY P2, R21, R23, R22, R25 ;  /* 0x0c00001617157389 */ /* 0x0000640000040019 */
[----:B01----:R-:W-:Y:S01]  /*11c0*/  ENDCOLLECTIVE ;  /* 0x000000000000791b */ /* 0x003fe20003800000 */
.L_x_6825:
[----:B------:R-:W-:Y:S01]  /*11d0*/  IMAD.MOV.U32 R22, RZ, RZ, 0x8 ;  /* 0x00000008ff167424 */ /* 0x000fe200078e00ff */
[----:B------:R-:W-:-:S05]  /*11e0*/  MOV R16, R21 ;  /* 0x0000001500107202 */ /* 0x000fca0000000f00 */
[----:B------:R-:W-:-:S05]  /*11f0*/  FADD.FTZ R16, R15, R16 ;  /* 0x000000100f107221 */ /* 0x000fca0000010000 */
[----:B------:R-:W-:-:S07]  /*1200*/  MOV R23, R16 ;  /* 0x0000001000177202 */ /* 0x000fce0000000f00 */
[----:B------:R-:W-:Y:S05]  /*1210*/  WARPSYNC.COLLECTIVE R20, `(.L_x_6826) ;  /* 0x0000000014087348 */ /* 0x000fea0003c00000 */
[----:B------:R0:W1:Y:S02]  /*1220*/  SHFL.BFLY P2, R21, R23, R22, R25 ;  /* 0x0c00001617157389 */ /* 0x0000640000040019 */
[----:B01----:R-:W-:Y:S01]  /*1230*/  ENDCOLLECTIVE ;  /* 0x000000000000791b */ /* 0x003fe20003800000 */
.L_x_6826:
[----:B------:R-:W-:Y:S01]  /*1240*/  HFMA2.MMA R22, -RZ, RZ, 0, 9.5367431640625e-07 ;  /* 0x00000010ff167435 */ /* 0x000fe200000001ff */
[----:B------:R-:W-:-:S05]  /*1250*/  MOV R11, R21 ;  /* 0x00000015000b7202 */ /* 0x000fca0000000f00 */
[----:B------:R-:W-:-:S05]  /*1260*/  FADD.FTZ R11, R16, R11 ;  /* 0x0000000b100b7221 */ /* 0x000fca0000010000 */
[----:B------:R-:W-:-:S07]  /*1270*/  MOV R23, R11 ;  /* 0x0000000b00177202 */ /* 0x000fce0000000f00 */
[----:B------:R-:W-:Y:S05]  /*1280*/  WARPSYNC.COLLECTIVE R20, `(.L_x_6827) ;  /* 0x0000000014087348 */ /* 0x000fea0003c00000 */
[----:B------:R0:W1:Y:S02]  /*1290*/  SHFL.BFLY P2, R21, R23, R22, R25 ;  /* 0x0c00001617157389 */ /* 0x0000640000040019 */
[----:B01----:R-:W-:Y:S01]  /*12a0*/  ENDCOLLECTIVE ;  /* 0x000000000000791b */ /* 0x003fe20003800000 */
.L_x_6827:
[----:B------:R-:W-:Y:S01]  /*12b0*/  HFMA2.MMA R22, -RZ, RZ, 0, 5.9604644775390625e-08 ;  /* 0x00000001ff167435 */ /* 0x000fe200000001ff */
[----:B------:R-:W-:Y:S02]  /*12c0*/  MOV R23, R10 ;  /* 0x0000000a00177202 */ /* 0x000fe40000000f00 */
[----:B------:R-:W-:-:S08]  /*12d0*/  MOV R12, R21 ;  /* 0x00000015000c7202 */ /* 0x000fd00000000f00 */
[----:B------:R-:W-:Y:S05]  /*12e0*/  WARPSYNC.COLLECTIVE R20, `(.L_x_6828) ;  /* 0x0000000014087348 */ /* 0x000fea0003c00000 */
[----:B------:R0:W1:Y:S02]  /*12f0*/  SHFL.BFLY P2, R21, R23, R22, R25 ;  /* 0x0c00001617157389 */ /* 0x0000640000040019 */
[----:B01----:R-:W-:Y:S01]  /*1300*/  ENDCOLLECTIVE ;  /* 0x000000000000791b */ /* 0x003fe20003800000 */
.L_x_6828:
[----:B------:R-:W-:Y:S01]  /*1310*/  HFMA2.MMA R22, -RZ, RZ, 0, 1.1920928955078125e-07 ;  /* 0x00000002ff167435 */ /* 0x000fe200000001ff */
[----:B------:R-:W-:-:S05]  /*1320*/  MOV R13, R21 ;  /* 0x00000015000d7202 */ /* 0x000fca0000000f00 */
[----:B------:R-:W-:-:S05]  /*1330*/  FADD.FTZ R17, R10, R13 ;  /* 0x0000000d0a117221 */ /* 0x000fca0000010000 */
[----:B------:R-:W-:-:S07]  /*1340*/  MOV R23, R17 ;  /* 0x0000001100177202 */ /* 0x000fce0000000f00 */
[----:B------:R-:W-:Y:S05]  /*1350*/  WARPSYNC.COLLECTIVE R20, `(.L_x_6829) ;  /* 0x0000000014087348 */ /* 0x000fea0003c00000 */
[----:B------:R0:W1:Y:S02]  /*1360*/  SHFL.BFLY P2, R21, R23, R22, R25 ;  /* 0x0c00001617157389 */ /* 0x0000640000040019 */
[----:B01----:R-:W-:Y:S01]  /*1370*/  ENDCOLLECTIVE ;  /* 0x000000000000791b */ /* 0x003fe20003800000 */
.L_x_6829:
[----:B------:R-:W-:Y:S01]  /*1380*/  HFMA2.MMA R22, -RZ, RZ, 0, 2.384185791015625e-07 ;  /* 0x00000004ff167435 */ /* 0x000fe200000001ff */
[----:B------:R-:W-:-:S04]  /*1390*/  IMAD.MOV.U32 R16, RZ, RZ, R21 ;  /* 0x000000ffff107224 */ /* 0x000fc800078e0015 */
[----:B------:R-:W-:-:S05]  /*13a0*/  FADD.FTZ R18, R17, R16 ;  /* 0x0000001011127221 */ /* 0x000fca0000010000 */
[----:B------:R-:W-:-:S07]  /*13b0*/  MOV R23, R18 ;  /* 0x0000001200177202 */ /* 0x000fce0000000f00 */
[----:B------:R-:W-:Y:S05]  /*13c0*/  WARPSYNC.COLLECTIVE R20, `(.L_x_6830) ;  /* 0x0000000014087348 */ /* 0x000fea0003c00000 */
[----:B------:R0:W1:Y:S02]  /*13d0*/  SHFL.BFLY P2, R21, R23, R22, R25 ;  /* 0x0c00001617157389 */ /* 0x0000640000040019 */
[----:B01----:R-:W-:Y:S01]  /*13e0*/  ENDCOLLECTIVE ;  /* 0x000000000000791b */ /* 0x003fe20003800000 */
.L_x_6830:
[----:B------:R-:W-:Y:S01]  /*13f0*/  HFMA2.MMA R22, -RZ, RZ, 0, 4.76837158203125e-07 ;  /* 0x00000008ff167435 */ /* 0x000fe200000001ff */
[----:B------:R-:W-:-:S05]  /*1400*/  MOV R19, R21 ;  /* 0x0000001500137202 */ /* 0x000fca0000000f00 */
[----:B------:R-:W-:-:S05]  /*1410*/  FADD.FTZ R19, R18, R19 ;  /* 0x0000001312137221 */ /* 0x000fca0000010000 */
[----:B------:R-:W-:-:S07]  /*1420*/  MOV R23, R19 ;  /* 0x0000001300177202 */ /* 0x000fce0000000f00 */
[----:B------:R-:W-:Y:S05]  /*1430*/  WARPSYNC.COLLECTIVE R20, `(.L_x_6831) ;  /* 0x0000000014087348 */ /* 0x000fea0003c00000 */
[----:B------:R0:W1:Y:S02]  /*1440*/  SHFL.BFLY P2, R21, R23, R22, R25 ;  /* 0x0c00001617157389 */ /* 0x0000640000040019 */
[----:B01----:R-:W-:Y:S01]  /*1450*/  ENDCOLLECTIVE ;  /* 0x000000000000791b */ /* 0x003fe20003800000 */
.L_x_6831:
[----:B------:R-:W-:Y:S01]  /*1460*/  HFMA2.MMA R22, -RZ, RZ, 0, 9.5367431640625e-07 ;  /* 0x00000010ff167435 */ /* 0x000fe200000001ff */
[----:B------:R-:W-:-:S05]  /*1470*/  MOV R10, R21 ;  /* 0x00000015000a7202 */ /* 0x000fca0000000f00 */
[----:B------:R-:W-:-:S05]  /*1480*/  FADD.FTZ R10, R19, R10 ;  /* 0x0000000a130a7221 */ /* 0x000fca0000010000 */
[----:B------:R-:W-:-:S07]  /*1490*/  MOV R23, R10 ;  /* 0x0000000a00177202 */ /* 0x000fce0000000f00 */
[----:B------:R-:W-:Y:S05]  /*14a0*/  WARPSYNC.COLLECTIVE R20, `(.L_x_6832) ;  /* 0x0000000014087348 */ /* 0x000fea0003c00000 */
[----:B------:R0:W1:Y:S02]  /*14b0*/  SHFL.BFLY P2, R21, R23, R22, R25 ;  /* 0x0c00001617157389 */ /* 0x0000640000040019 */
[----:B01----:R-:W-:Y:S01]  /*14c0*/  ENDCOLLECTIVE ;  /* 0x000000000000791b */ /* 0x003fe20003800000 */
.L_x_6832:
[----:B------:R-:W-:Y:S01]  /*14d0*/  MOV R15, R21 ;  /* 0x00000015000f7202 */ /* 0x000fe20000000f00 */
[----:B------:R-:W-:Y:S06]  /*14e0*/  BRA `(.L_x_6833) ;  /* 0xfffffff400dc7947 */ /* 0x000fec000383ffff */
.L_x_6834:
        /* <DEDUP_REMOVED lines=9> */
.L_x_13958:


//--------------------- .text._ZN10layer_norm13ln_bwd_kernelINS_13Kernel_traitsIf13__nv_bfloat16fS2_fjLj8192ELj1ELj1ELj8ELj16ENS_18Kernel_traits_baseILj8192EfS2_fS2_fjLj256EEEEELb1ELb1ELb1ELb1EEEvNS_9BwdParamsE --------------------------
	.section	.text._ZN10layer_norm13ln_bwd_kernelINS_13Kernel_traitsIf13__nv_bfloat16fS2_fjLj8192ELj1ELj1ELj8ELj16ENS_18Kernel_traits_baseILj8192EfS2_fS2_fjLj256EEEEELb1ELb1ELb1ELb1EEEvNS_9BwdParamsE,"ax",@progbits
	.align	128
        .global         _ZN10layer_norm13ln_bwd_kernelINS_13Kernel_traitsIf13__nv_bfloat16fS2_fjLj8192ELj1ELj1ELj8ELj16ENS_18Kernel_traits_baseILj8192EfS2_fS2_fjLj256EEEEELb1ELb1ELb1ELb1EEEvNS_9BwdParamsE
        .type           _ZN10layer_norm13ln_bwd_kernelINS_13Kernel_traitsIf13__nv_bfloat16fS2_fjLj8192ELj1ELj1ELj8ELj16ENS_18Kernel_traits_baseILj8192EfS2_fS2_fjLj256EEEEELb1ELb1ELb1ELb1EEEvNS_9BwdParamsE,@function
        .size           _ZN10layer_norm13ln_bwd_kernelINS_13Kernel_traitsIf13__nv_bfloat16fS2_fjLj8192ELj1ELj1ELj8ELj16ENS_18Kernel_traits_baseILj8192EfS2_fS2_fjLj256EEEEELb1ELb1ELb1ELb1EEEvNS_9BwdParamsE,(.L_x_13959 - _ZN10layer_norm13ln_bwd_kernelINS_13Kernel_traitsIf13__nv_bfloat16fS2_fjLj8192ELj1ELj1ELj8ELj16ENS_18Kernel_traits_baseILj8192EfS2_fS2_fjLj256EEEEELb1ELb1ELb1ELb1EEEvNS_9BwdParamsE)
        .other          _ZN10layer_norm13ln_bwd_kernelINS_13Kernel_traitsIf13__nv_bfloat16fS2_fjLj8192ELj1ELj1ELj8ELj16ENS_18Kernel_traits_baseILj8192EfS2_fS2_fjLj256EEEEELb1ELb1ELb1ELb1EEEvNS_9BwdParamsE,@"STO_CUDA_ENTRY STV_DEFAULT"
_ZN10layer_norm13ln_bwd_kernelINS_13Kernel_traitsIf13__nv_bfloat16fS2_fjLj8192ELj1ELj1ELj8ELj16ENS_18Kernel_traits_baseILj8192EfS2_fS2_fjLj256EEEEELb1ELb1ELb1ELb1EEEvNS_9BwdParamsE:
.text._ZN10layer_norm13ln_bwd_kernelINS_13Kernel_traitsIf13__nv_bfloat16fS2_fjLj8192ELj1ELj1ELj8ELj16ENS_18Kernel_traits_baseILj8192EfS2_fS2_fjLj256EEEEELb1ELb1ELb1ELb1EEEvNS_9BwdParamsE:
        /* <DEDUP_REMOVED lines=63> */
.L_x_6835:
        /* <DEDUP_REMOVED lines=94> */
[----:B------:R0:W-:Y:S02]  /*09d0*/  STL.64 [R1+0x28], R10 ;  /* 0x0000280a01007387 */ /* 0x0001e40000100a00 */
.L_x_6975:
[----:B-1----:R-:W1:Y:S08]  /*09e0*/  LDC.64 R4, c[0x0][0x288] ;  /* 0x0000a200ff047b82 */ /* 0x002e700000000a00 */
[----:B0-----:R-:W0:Y:S08]  /*09f0*/  LDC.64 R6, c[0x0][0x258] ;  /* 0x00009600ff067b82 */ /* 0x001e300000000a00 */
[----:B------:R-:W2:Y:S01]  /*0a00*/  LDC.64 R16, c[0x0][0x280] ;  /* 0x0000a000ff107b82 */ /* 0x000ea20000000a00 */
[----:B-1----:R-:W-:-:S07]  /*0a10*/  IMAD.WIDE R4, R2, 0x4, R4 ;  /* 0x0000000402047825 */ /* 0x002fce00078e0204 */
[----:B------:R-:W1:Y:S01]  /*0a20*/  LDC R252, c[0x0][0x218] ;  /* 0x00008600fffc7b82 */ /* 0x000e620000000800 */
[----:B------:R2:W3:Y:S01]  /*0a30*/  LDG.E R194, desc[UR4][R4.64] ;  /* 0x0000000404c27981 */ /* 0x0004e2000c1e1900 */
[C---:B0-----:R-:W-:Y:S01]  /*0a40*/  IMAD.WIDE R6, R2.reuse, 0x4, R6 ;  /* 0x0000000402067825 */ /* 0x041fe200078e0206 */
[----:B------:R-:W0:Y:S05]  /*0a50*/  S2R R18, SR_TID.X ;  /* 0x0000000000127919 */ /* 0x000e2a0000002100 */
[----:B------:R-:W4:Y:S01]  /*0a60*/  LDC.64 R192, c[0x0][0x250] ;  /* 0x00009400ffc07b82 */ /* 0x000f220000000a00 */
[----:B-----5:R-:W5:Y:S01]  /*0a70*/  LDG.E R3, desc[UR4][R6.64] ;  /* 0x0000000406037981 */ /* 0x020f62000c1e1900 */
[----:B--2---:R-:W-:-:S06]  /*0a80*/  IMAD.WIDE R4, R2, 0x4, R16 ;  /* 0x0000000402047825 */ /* 0x004fcc00078e0210 */
[----:B------:R-:W2:Y:S01]  /*0a90*/  LDC.64 R16, c[0x0][0x2c8] ;  /* 0x0000b200ff107b82 */ /* 0x000ea20000000a00 */
[----:B------:R1:W5:Y:S02]  /*0aa0*/  LDG.E R7, desc[UR4][R4.64] ;  /* 0x0000000404077981 */ /* 0x000364000c1e1900 */
[----:B-1----:R-:W-:-:S05]  /*0ab0*/  IMAD R4, R2, R252, RZ ;  /* 0x000000fc02047224 */ /* 0x002fca00078e02ff */
[----:B------:R-:W-:Y:S02]  /*0ac0*/  SHF.R.S32.HI R5, RZ, 0x1f, R4 ;  /* 0x0000001fff057819 */ /* 0x000fe40000011404 */
[----:B0-----:R-:W-:Y:S02]  /*0ad0*/  LOP3.LUT R250, R18, 0xff, RZ, 0xc0, !PT ;  /* 0x000000ff12fa7812 */ /* 0x001fe400078ec0ff */
[----:B------:R-:W-:-:S04]  /*0ae0*/  LEA.HI R4, R5, R4, RZ, 0x3 ;  /* 0x0000000405047211 */ /* 0x000fc800078f18ff */
[----:B------:R-:W-:-:S04]  /*0af0*/  LEA.HI.SX32 R4, R4, R250, 0x1d ;  /* 0x000000fa04047211 */ /* 0x000fc800078feaff */
[C---:B------:R-:W-:Y:S01]  /*0b00*/  IADD3 R196, R4.reuse, 0x300, RZ ;  /* 0x0000030004c47810 */ /* 0x040fe20007ffe0ff */
[----:B------:R-:W-:-:S05]  /*0b10*/  VIADD R199, R4, 0x200 ;  /* 0x0000020004c77836 */ /* 0x000fca0000000000 */
[----:B------:R0:W-:Y:S04]  /*0b20*/  STL [R1+0x8], R199 ;  /* 0x000008c701007387 */ /* 0x0001e80000100800 */
[----:B------:R0:W-:Y:S01]  /*0b30*/  STL [R1+0xc], R196 ;  /* 0x00000cc401007387 */ /* 0x0001e20000100800 */
[----:B----4-:R-:W-:Y:S01]  /*0b40*/  IMAD.WIDE R192, R2, 0x4, R192 ;  /* 0x0000000402c07825 */ /* 0x010fe200078e02c0 */
[----:B------:R-:W-:Y:S01]  /*0b50*/  IADD3 R228, R4, 0x100, RZ ;  /* 0x0000010004e47810 */ /* 0x000fe20007ffe0ff */
[----:B------:R-:W-:Y:S02]  /*0b60*/  BSSY B0, `(.L_x_6837) ;  /* 0x00001ba000007945 */ /* 0x000fe40003800000 */
[----:B------:R-:W-:Y:S02]  /*0b70*/  VIADD R2, R2, UR10 ;  /* 0x0000000a02027c36 */ /* 0x000fe40008000000 */
[----:B--2---:R-:W-:-:S03]  /*0b80*/  IMAD.WIDE.U32 R22, R4, 0x20, R16 ;  /* 0x0000002004167825 */ /* 0x004fc600078e0010 */
[----:B------:R-:W-:Y:S01]  /*0b90*/  ISETP.GE.AND P4, PT, R2, UR11, PT ;  /* 0x0000000b02007c0c */ /* 0x000fe2000bf86270 */
[----:B------:R-:W-:-:S04]  /*0ba0*/  IMAD.WIDE.U32 R20, R228, 0x20, R16 ;  /* 0x00000020e4147825 */ /* 0x000fc800078e0010 */
[----:B------:R-:W-:-:S04]  /*0bb0*/  IMAD.WIDE.U32 R18, R199, 0x20, R16 ;  /* 0x00000020c7127825 */ /* 0x000fc800078e0010 */
[----:B------:R-:W-:Y:S01]  /*0bc0*/  IMAD.WIDE.U32 R16, R196, 0x20, R16 ;  /* 0x00000020c4107825 */ /* 0x000fe200078e0010 */
[----:B---3--:R-:W-:-:S13]  /*0bd0*/  ISETP.GT.AND P5, PT, R194, RZ, PT ;  /* 0x000000ffc200720c */ /* 0x008fda0003fa4270 */
[----:B0-----:R-:W-:Y:S05]  /*0be0*/  @P5 BRA `(.L_x_6838) ;  /* 0x0000000000885947 */ /* 0x001fea0003800000 */
        /* <DEDUP_REMOVED lines=17> */
[----:B------:R-:W5:Y:S01]  /*0d00*/  @P0 LDG.E.128 R48, desc[UR4][R22.64+0x10] ;  /* 0x0000100416300981 */ /* 0x000f62000c1e1d00 */
[----:B------:R-:W-:Y:S02]  /*0d10*/  MOV R18, RZ ;  /* 0x000000ff00127202 */ /* 0x000fe40000000f00 */
[----:B------:R-:W-:-:S04]  /*0d20*/  @P3 LEA.HI.SX32 R18, R19, R250, 0x1d ;  /* 0x000000fa13123211 */ /* 0x000fc800078feaff */
[C---:B--2---:R-:W-:Y:S01]  /*0d30*/  IADD3 R21, R18.reuse, 0x200, RZ ;  /* 0x0000020012157810 */ /* 0x044fe20007ffe0ff */
[C---:B------:R-:W-:Y:S02]  /*0d40*/  VIADD R19, R18.reuse, 0x100 ;  /* 0x0000010012137836 */ /* 0x040fe40000000000 */
[C---:B------:R-:W-:Y:S02]  /*0d50*/  VIADD R20, R18.reuse, 0x300 ;  /* 0x0000030012147836 */ /* 0x040fe40000000000 */
[----:B0-----:R-:W-:-:S04]  /*0d60*/  IMAD.WIDE.U32 R16, R18, 0x8, R194 ;  /* 0x0000000812107825 */ /* 0x001fc800078e00c2 */
[--C-:B------:R-:W-:Y:S01]  /*0d70*/  IMAD.WIDE.U32 R18, R19, 0x8, R194.reuse ;  /* 0x0000000813127825 */ /* 0x100fe200078e00c2 */
[----:B------:R-:W5:Y:S03]  /*0d80*/  LDG.E.64 R22, desc[UR4][R16.64] ;  /* 0x0000000410167981 */ /* 0x000f66000c1e1b00 */
[----:B------:R-:W-:-:S04]  /*0d90*/  IMAD.WIDE.U32 R192, R21, 0x8, R194 ;  /* 0x0000000815c07825 */ /* 0x000fc800078e00c2 */
[----:B------:R-:W-:Y:S01]  /*0da0*/  IMAD.WIDE.U32 R194, R20, 0x8, R194 ;  /* 0x0000000814c27825 */ /* 0x000fe200078e00c2 */
[----:B------:R-:W-:Y:S01]  /*0db0*/  HFMA2.MMA R198, -RZ, RZ, 0, 0 ;  /* 0x00000000ffc67435 */ /* 0x000fe200000001ff */
[----:B------:R-:W5:Y:S04]  /*0dc0*/  LDG.E.64 R20, desc[UR4][R18.64] ;  /* 0x0000000412147981 */ /* 0x000f68000c1e1b00 */
[----:B------:R-:W5:Y:S04]  /*0dd0*/  LDG.E.64 R16, desc[UR4][R194.64] ;  /* 0x00000004c2107981 */ /* 0x000f68000c1e1b00 */
[----:B------:R0:W5:Y:S02]  /*0de0*/  LDG.E.64 R18, desc[UR4][R192.64] ;  /* 0x00000004c0127981 */ /* 0x000164000c1e1b00 */
[----:B0-----:R-:W-:Y:S01]  /*0df0*/  IMAD.MOV.U32 R193, RZ, RZ, RZ ;  /* 0x000000ffffc17224 */ /* 0x001fe200078e00ff */
[----:B------:R-:W-:Y:S06]  /*0e00*/  BRA `(.L_x_6839) ;  /* 0x00000018003c7947 */ /* 0x000fec0003800000 */
.L_x_6838:
[----:B------:R-:W-:Y:S01]  /*0e10*/  VIADD R194, R194, 0xffffffff ;  /* 0xffffffffc2c27836 */ /* 0x000fe20000000000 */
[----:B------:R-:W0:Y:S01]  /*0e20*/  LDC.64 R224, c[0x0][0x2b8] ;  /* 0x0000ae00ffe07b82 */ /* 0x000e220000000a00 */
[----:B------:R-:W-:Y:S01]  /*0e30*/  MOV R211, R196 ;  /* 0x000000c400d37202 */ /* 0x000fe20000000f00 */
[----:B------:R-:W2:Y:S01]  /*0e40*/  LDG.E R0, desc[UR4][R192.64] ;  /* 0x00000004c0007981 */ /* 0x000ea2000c1e1900 */
[----:B------:R-:W-:-:S03]  /*0e50*/  IMAD R194, R194, R252, RZ ;  /* 0x000000fcc2c27224 */ /* 0x000fc600078e02ff */
[----:B------:R-:W-:Y:S02]  /*0e60*/  STL [R1+0xec], R62 ;  /* 0x0000ec3e01007387 */ /* 0x000fe40000100800 */
[----:B------:R-:W1:Y:S01]  /*0e70*/  LDC.64 R212, c[0x0][0x238] ;  /* 0x00008e00ffd47b82 */ /* 0x000e620000000a00 */
[----:B------:R-:W-:Y:S01]  /*0e80*/  SHF.R.S32.HI R5, RZ, 0x1f, R194 ;  /* 0x0000001fff057819 */ /* 0x000fe200000114c2 */
[----:B------:R-:W-:Y:S03]  /*0e90*/  STL [R1+0xe8], R61 ;  /* 0x0000e83d01007387 */ /* 0x000fe60000100800 */
[----:B------:R-:W-:Y:S01]  /*0ea0*/  LEA.HI R5, R5, R194, RZ, 0x3 ;  /* 0x000000c205057211 */ /* 0x000fe200078f18ff */
[----:B------:R-:W-:Y:S01]  /*0eb0*/  STL [R1+0xe4], R60 ;  /* 0x0000e43c01007387 */ /* 0x000fe20000100800 */
[----:B-----5:R-:W-:Y:S01]  /*0ec0*/  ISETP.GE.AND P3, PT, R7, 0x1, PT ;  /* 0x000000010700780c */ /* 0x020fe20003f66270 */
[----:B------:R-:W3:Y:S01]  /*0ed0*/  LDC.64 R234, c[0x0][0x240] ;  /* 0x00009000ffea7b82 */ /* 0x000ee20000000a00 */
[----:B------:R-:W-:Y:S01]  /*0ee0*/  LEA.HI.SX32 R5, R5, R250, 0x1d ;  /* 0x000000fa05057211 */ /* 0x000fe200078feaff */
[----:B------:R-:W-:Y:S03]  /*0ef0*/  STL [R1+0xe0], R59 ;  /* 0x0000e03b01007387 */ /* 0x000fe60000100800 */
[C---:B------:R-:W-:Y:S01]  /*0f00*/  IADD3 R6, R5.reuse, 0x100, RZ ;  /* 0x0000010005067810 */ /* 0x040fe20007ffe0ff */
[----:B------:R-:W-:Y:S01]  /*0f10*/  STL [R1+0xdc], R58 ;  /* 0x0000dc3a01007387 */ /* 0x000fe20000100800 */
[----:B0-----:R-:W-:-:S03]  /*0f20*/  IMAD.WIDE.U32 R12, R5, 0x10, R224 ;  /* 0x00000010050c7825 */ /* 0x001fc600078e00e0 */
[----:B------:R0:W-:Y:S01]  /*0f30*/  STL [R1+0xd8], R57 ;  /* 0x0000d83901007387 */ /* 0x0001e20000100800 */
[----:B------:R-:W-:-:S03]  /*0f40*/  IMAD.WIDE.U32 R216, R6, 0x10, R224 ;  /* 0x0000001006d87825 */ /* 0x000fc600078e00e0 */
[----:B------:R-:W4:Y:S01]  /*0f50*/  LDG.E.128 R12, desc[UR4][R12.64] ;  /* 0x000000040c0c7981 */ /* 0x000f22000c1e1d00 */
[----:B-1----:R-:W-:-:S03]  /*0f60*/  IMAD.WIDE.U32 R188, R4, 0x20, R212 ;  /* 0x0000002004bc7825 */ /* 0x002fc600078e00d4 */
[----:B------:R-:W4:Y:S01]  /*0f70*/  LDG.E.128 R216, desc[UR4][R216.64] ;  /* 0x00000004d8d87981 */ /* 0x000f22000c1e1d00 */
[C---:B------:R-:W-:Y:S01]  /*0f80*/  VIADD R6, R5.reuse, 0x200 ;  /* 0x0000020005067836 */ /* 0x040fe20000000000 */
[----:B------:R-:W-:Y:S01]  /*0f90*/  IADD3 R5, R5, 0x300, RZ ;  /* 0x0000030005057810 */ /* 0x000fe20007ffe0ff */
[--C-:B------:R-:W-:Y:S01]  /*0fa0*/  IMAD.WIDE.U32 R196, R228, 0x20, R212.reuse ;  /* 0x00000020e4c47825 */ /* 0x100fe200078e00d4 */
[----:B------:R-:W4:Y:S03]  /*0fb0*/  LDG.E.128 R8, desc[UR4][R188.64] ;  /* 0x00000004bc087981 */ /* 0x000f26000c1e1d00 */
[--C-:B------:R-:W-:Y:S01]  /*0fc0*/  IMAD.WIDE.U32 R204, R199, 0x20, R212.reuse ;  /* 0x00000020c7cc7825 */ /* 0x100fe200078e00d4 */
[----:B------:R-:W4:Y:S01]  /*0fd0*/  LDG.E.128 R192, desc[UR4][R196.64] ;  /* 0x00000004c4c07981 */ /* 0x000f22000c1e1d00 */
[----:B------:R-:W-:Y:S01]  /*0fe0*/  @P3 IADD3 R229, R7, -0x1, RZ ;  /* 0xffffffff07e53810 */ /* 0x000fe20007ffe0ff */
[----:B0-----:R-:W0:Y:S01]  /*0ff0*/  LDC.U8 R57, c[0x0][0x2a0] ;  /* 0x0000a800ff397b82 */ /* 0x001e220000000000 */
[----:B------:R-:W-:Y:S01]  /*1000*/  IMAD.WIDE.U32 R212, R211, 0x20, R212 ;  /* 0x00000020d3d47825 */ /* 0x000fe200078e00d4 */
[----:B------:R-:W4:Y:S03]  /*1010*/  LDG.E.128 R200, desc[UR4][R204.64] ;  /* 0x00000004ccc87981 */ /* 0x000f26000c1e1d00 */
[--C-:B------:R-:W-:Y:S01]  /*1020*/  IMAD.WIDE.U32 R220, R6, 0x10, R224.reuse ;  /* 0x0000001006dc7825 */ /* 0x100fe200078e00e0 */
[----:B------:R-:W4:Y:S03]  /*1030*/  LDG.E.128 R188, desc[UR4][R188.64+0x10] ;  /* 0x00001004bcbc7981 */ /* 0x000f26000c1e1d00 */
[----:B------:R-:W-:Y:S01]  /*1040*/  IMAD.WIDE.U32 R224, R5, 0x10, R224 ;  /* 0x0000001005e07825 */ /* 0x000fe200078e00e0 */
[----:B------:R-:W4:Y:S04]  /*1050*/  LDG.E.128 R196, desc[UR4][R196.64+0x10] ;  /* 0x00001004c4c47981 */ /* 0x000f28000c1e1d00 */
[----:B------:R-:W4:Y:S04]  /*1060*/  LDG.E.128 R204, desc[UR4][R204.64+0x10] ;  /* 0x00001004cccc7981 */ /* 0x000f28000c1e1d00 */
[----:B------:R-:W4:Y:S04]  /*1070*/  LDG.E.128 R208, desc[UR4][R212.64] ;  /* 0x00000004d4d07981 */ /* 0x000f28000c1e1d00 */
[----:B------:R-:W4:Y:S04]  /*1080*/  LDG.E.128 R220, desc[UR4][R220.64] ;  /* 0x00000004dcdc7981 */ /* 0x000f28000c1e1d00 */
[----:B------:R-:W4:Y:S04]  /*1090*/  LDG.E.128 R224, desc[UR4][R224.64] ;  /* 0x00000004e0e07981 */ /* 0x000f28000c1e1d00 */
[----:B------:R-:W4:Y:S01]  /*10a0*/  LDG.E.128 R212, desc[UR4][R212.64+0x10] ;  /* 0x00001004d4d47981 */ /* 0x000f22000c1e1d00 */
[----:B------:R-:W-:-:S02]  /*10b0*/  IMAD.U32 R5, RZ, RZ, UR18 ;  /* 0x00000012ff057e24 */ /* 0x000fc4000f8e00ff */
[----:B------:R-:W-:Y:S01]  /*10c0*/  @P3 IMAD R229, R229, R252, RZ ;  /* 0x000000fce5e53224 */ /* 0x000fe200078e02ff */
[----:B------:R-:W-:Y:S01]  /*10d0*/  HFMA2.MMA R231, -RZ, RZ, 0, 0 ;  /* 0x00000000ffe77435 */ /* 0x000fe200000001ff */
[----:B------:R-:W-:Y:S01]  /*10e0*/  IMAD.U32 R6, RZ, RZ, UR19 ;  /* 0x00000013ff067e24 */ /* 0x000fe2000f8e00ff */
[----:B------:R-:W-:Y:S01]  /*10f0*/  ISETP.NE.U32.AND P0, PT, R5, RZ, PT ;  /* 0x000000ff0500720c */ /* 0x000fe20003f05070 */
[----:B------:R-:W-:Y:S01]  /*1100*/  STL [R1+0xd4], R56 ;  /* 0x0000d43801007387 */ /* 0x000fe20000100800 */
[----:B------:R-:W-:Y:S02]  /*1110*/  @P3 SHF.R.S32.HI R230, RZ, 0x1f, R229 ;  /* 0x0000001fffe63819 */ /* 0x000fe400000114e5 */
[----:B------:R-:W-:Y:S01]  /*1120*/  ISETP.NE.AND.EX P0, PT, R6, RZ, PT, P0 ;  /* 0x000000ff0600720c */ /* 0x000fe20003f05300 */
[----:B------:R4:W-:Y:S01]  /*1130*/  STL [R1+0xd0], R2 ;  /* 0x0000d00201007387 */ /* 0x0009e20000100800 */
[----:B------:R-:W-:-:S04]  /*1140*/  @P3 LEA.HI R230, R230, R229, RZ, 0x3 ;  /* 0x000000e5e6e63211 */ /* 0x000fc800078f18ff */
[----:B------:R-:W-:-:S04]  /*1150*/  @P3 LEA.HI.SX32 R231, R230, R250, 0x1d ;  /* 0x000000fae6e73211 */ /* 0x000fc800078feaff */
[C---:B------:R-:W-:Y:S01]  /*1160*/  IADD3 R229, R231.reuse, 0x200, RZ ;  /* 0x00000200e7e57810 */ /* 0x040fe20007ffe0ff */
[----:B------:R-:W-:Y:S02]  /*1170*/  VIADD R232, R231, 0x100 ;  /* 0x00000100e7e87836 */ /* 0x000fe40000000000 */
[----:B------:R-:W5:Y:S04]  /*1180*/  @P0 LDG.E.128 R52, desc[UR4][R22.64] ;  /* 0x0000000416340981 */ /* 0x000f68000c1e1d00 */
[----:B------:R-:W5:Y:S04]  /*1190*/  @P0 LDG.E.128 R48, desc[UR4][R22.64+0x10] ;  /* 0x0000100416300981 */ /* 0x000f68000c1e1d00 */
[----:B------:R-:W5:Y:S04]  /*11a0*/  @P0 LDG.E.128 R44, desc[UR4][R20.64] ;  /* 0x00000004142c0981 */ /* 0x000f68000c1e1d00 */
[----:B------:R3:W5:Y:S04]  /*11b0*/  @P0 LDG.E.128 R40, desc[UR4][R20.64+0x10] ;  /* 0x0000100414280981 */ /* 0x000768000c1e1d00 */
[----:B------:R-:W5:Y:S04]  /*11c0*/  @P0 LDG.E.128 R36, desc[UR4][R18.64] ;  /* 0x0000000412240981 */ /* 0x000f68000c1e1d00 */
[----:B------:R-:W5:Y:S04]  /*11d0*/  @P0 LDG.E.128 R32, desc[UR4][R18.64+0x10] ;  /* 0x0000100412200981 */ /* 0x000f68000c1e1d00 */
[----:B------:R-:W5:Y:S01]  /*11e0*/  @P0 LDG.E.128 R28, desc[UR4][R16.64] ;  /* 0x00000004101c0981 */ /* 0x000f62000c1e1d00 */
[----:B---3--:R-:W-:-:S03]  /*11f0*/  IMAD.WIDE.U32 R20, R232, 0x8, R234 ;  /* 0x00000008e8147825 */ /* 0x008fc600078e00ea */
[----:B------:R-:W5:Y:S01]  /*1200*/  @P0 LDG.E.128 R24, desc[UR4][R16.64+0x10] ;  /* 0x0000100410180981 */ /* 0x000f62000c1e1d00 */
[----:B0-----:R-:W-:Y:S01]  /*1210*/  ISETP.NE.AND P0, PT, R57, RZ, PT ;  /* 0x000000ff3900720c */ /* 0x001fe20003f05270 */
[--C-:B------:R-:W-:Y:S02]  /*1220*/  IMAD.WIDE.U32 R232, R229, 0x8, R234.reuse ;  /* 0x00000008e5e87825 */ /* 0x100fe400078e00ea */
[----:B------:R-:W5:Y:S02]  /*1230*/  LDG.E.64 R20, desc[UR4][R20.64] ;  /* 0x0000000414147981 */ /* 0x000f64000c1e1b00 */
[C---:B------:R-:W-:Y:S02]  /*1240*/  VIADD R230, R231.reuse, 0x300 ;  /* 0x00000300e7e67836 */ /* 0x040fe40000000000 */
[----:B------:R0:W5:Y:S01]  /*1250*/  LDG.E.64 R18, desc[UR4][R232.64] ;  /* 0x00000004e8127981 */ /* 0x000162000c1e1b00 */
[----:B------:R-:W-:-:S04]  /*1260*/  IMAD.WIDE.U32 R22, R231, 0x8, R234 ;  /* 0x00000008e7167825 */ /* 0x000fc800078e00ea */
[----:B------:R-:W-:Y:S02]  /*1270*/  IMAD.WIDE.U32 R230, R230, 0x8, R234 ;  /* 0x00000008e6e67825 */ /* 0x000fe400078e00ea */
[----:B------:R-:W5:Y:S04]  /*1280*/  LDG.E.64 R22, desc[UR4][R22.64] ;  /* 0x0000000416167981 */ /* 0x000f68000c1e1b00 */
[----:B------:R1:W5:Y:S01]  /*1290*/  LDG.E.64 R16, desc[UR4][R230.64] ;  /* 0x00000004e6107981 */ /* 0x000362000c1e1b00 */
[----:B--2---:R-:W-:Y:S02]  /*12a0*/  FSEL R0, R0, RZ, !P0 ;  /* 0x000000ff00007208 */ /* 0x004fe40004000000 */
[----:B----4-:R-:W-:-:S03]  /*12b0*/  PRMT R2, R15, 0x7632, R2 ;  /* 0x000076320f027816 */ /* 0x010fc60000000002 */
[C---:B0-----:R-:W-:Y:S01]  /*12c0*/  FADD.FTZ R233, -R0.reuse, R8 ;  /* 0x0000000800e97221 */ /* 0x041fe20000010100 */
[C---:B------:R-:W-:Y:S01]  /*12d0*/  FADD.FTZ R232, -R0.reuse, R9 ;  /* 0x0000000900e87221 */ /* 0x040fe20000010100 */
[----:B-1----:R-:W-:Y:S01]  /*12e0*/  FADD.FTZ R230, -R0, R11 ;  /* 0x0000000b00e67221 */ /* 0x002fe20000010100 */
[----:B------:R-:W-:Y:S01]  /*12f0*/  PRMT R241, R218, 0x7632, R241 ;  /* 0x00007632daf17816 */ /* 0x000fe200000000f1 */
[C---:B------:R-:W-:Y:S01]  /*1300*/  FADD.FTZ R11, -R0.reuse, R192 ;  /* 0x000000c0000b7221 */ /* 0x040fe20000010100 */
[C---:B------:R-:W-:Y:S01]  /*1310*/  FADD.FTZ R8, -R0.reuse, R189 ;  /* 0x000000bd00087221 */ /* 0x040fe20000010100 */
[C---:B------:R-:W-:Y:S01]  /*1320*/  FADD.FTZ R189, -R0.reuse, R198 ;  /* 0x000000c600bd7221 */ /* 0x040fe20000010100 */
[C---:B------:R-:W-:Y:S01]  /*1330*/  FADD.FTZ R198, -R0.reuse, R207 ;  /* 0x000000cf00c67221 */ /* 0x040fe20000010100 */
[C---:B------:R-:W-:Y:S01]  /*1340*/  FADD.FTZ R207, -R0.reuse, R211 ;  /* 0x000000d300cf7221 */ /* 0x040fe20000010100 */
[C---:B------:R-:W-:Y:S01]  /*1350*/  FADD.FTZ R9, -R0.reuse, R190 ;  /* 0x000000be00097221 */ /* 0x040fe20000010100 */
[----:B------:R-:W-:Y:S01]  /*1360*/  PRMT R243, R221, 0x7632, R243 ;  /* 0x00007632ddf37816 */ /* 0x000fe200000000f3 */
[C---:B------:R-:W-:Y:S01]  /*1370*/  FADD.FTZ R192, -R0.reuse, R201 ;  /* 0x000000c900c07221 */ /* 0x040fe20000010100 */
[----:B------:R-:W-:Y:S01]  /*1380*/  PRMT R59, R225, 0x7632, R59 ;  /* 0x00007632e13b7816 */ /* 0x000fe2000000003b */
[----:B------:R-:W-:Y:S01]  /*1390*/  FADD.FTZ R211, -R0, R215 ;  /* 0x000000d700d37221 */ /* 0x000fe20000010100 */
[----:B------:R-:W-:-:S02]  /*13a0*/  SHF.L.U32 R215, R221, 0x10, RZ ;  /* 0x00000010ddd77819 */ /* 0x000fc400000006ff */
[----:B------:R-:W-:Y:S01]  /*13b0*/  SHF.L.U32 R221, R225, 0x10, RZ ;  /* 0x00000010e1dd7819 */ /* 0x000fe200000006ff */
[----:B------:R-:W-:Y:S01]  /*13c0*/  FMUL.FTZ R225, R3, R232 ;  /* 0x000000e803e17220 */ /* 0x000fe20000410000 */
[----:B------:R-:W-:Y:S02]  /*13d0*/  MOV R201, R2 ;  /* 0x0000000200c97202 */ /* 0x000fe40000000f00 */
[C---:B------:R-:W-:Y:S02]  /*13e0*/  PRMT R235, R14.reuse, 0x7632, R235 ;  /* 0x000076320eeb7816 */ /* 0x040fe400000000eb */
[----:B------:R-:W-:Y:S01]  /*13f0*/  SHF.L.U32 R240, R14, 0x10, RZ ;  /* 0x000000100ef07819 */ /* 0x000fe200000006ff */
[C---:B------:R-:W-:Y:S01]  /*1400*/  FADD.FTZ R14, -R0.reuse, R195 ;  /* 0x000000c3000e7221 */ /* 0x040fe20000010100 */
[C---:B------:R-:W-:Y:S02]  /*1410*/  PRMT R56, R227.reuse, 0x7632, R56 ;  /* 0x00007632e3387816 */ /* 0x040fe40000000038 */
[----:B------:R-:W-:Y:S01]  /*1420*/  SHF.L.U32 R2, R227, 0x10, RZ ;  /* 0x00000010e3027819 */ /* 0x000fe200000006ff */
[----:B------:R-:W-:Y:S01]  /*1430*/  FADD.FTZ R195, -R0, R204 ;  /* 0x000000cc00c37221 */ /* 0x000fe20000010100 */
[----:B------:R-:W-:Y:S01]  /*1440*/  MOV R227, R241 ;  /* 0x000000f100e37202 */ /* 0x000fe20000000f00 */
[----:B------:R0:W-:Y:S01]  /*1450*/  STL [R1+0x4], R225 ;  /* 0x000004e101007387 */ /* 0x0001e20000100800 */
[----:B------:R-:W-:Y:S01]  /*1460*/  FMUL.FTZ R241, R3, R9 ;  /* 0x0000000903f17220 */ /* 0x000fe20000410000 */
[----:B------:R-:W-:-:S02]  /*1470*/  IMAD.U32 R250, R218, 0x10000, RZ ;  /* 0x00010000dafa7824 */ /* 0x000fc400078e00ff */
[C---:B------:R-:W-:Y:S01]  /*1480*/  FMUL.FTZ R218, R3.reuse, R192 ;  /* 0x000000c003da7220 */ /* 0x040fe20000410000 */
[----:B------:R-:W2:Y:S01]  /*1490*/  LDL R9, [R1+0xc0] ;  /* 0x0000c00001097983 */ /* 0x000ea20000100800 */
[----:B------:R-:W-:-:S03]  /*14a0*/  FMUL.FTZ R204, R3, R195 ;  /* 0x000000c303cc7220 */ /* 0x000fc60000410000 */
[----:B------:R-:W3:Y:S04]  /*14b0*/  LDL R192, [R1+0xc8] ;  /* 0x0000c80001c07983 */ /* 0x000ee80000100800 */
[----:B------:R-:W4:Y:S01]  /*14c0*/  LDL R195, [R1+0xb0] ;  /* 0x0000b00001c37983 */ /* 0x000f220000100800 */
[C---:B------:R-:W-:Y:S01]  /*14d0*/  PRMT R248, R13.reuse, 0x7632, R248 ;  /* 0x000076320df87816 */ /* 0x040fe200000000f8 */
[----:B------:R-:W-:Y:S02]  /*14e0*/  IMAD.U32 R242, R13, 0x10000, RZ ;  /* 0x000100000df27824 */ /* 0x000fe400078e00ff */
[C---:B------:R-:W-:Y:S01]  /*14f0*/  FADD.FTZ R13, -R0.reuse, R194 ;  /* 0x000000c2000d7221 */ /* 0x040fe20000010100 */
[C---:B------:R-:W-:Y:S01]  /*1500*/  FADD.FTZ R229, -R0.reuse, R188 ;  /* 0x000000bc00e57221 */ /* 0x040fe20000010100 */
[C---:B------:R-:W-:Y:S01]  /*1510*/  FADD.FTZ R194, -R0.reuse, R203 ;  /* 0x000000cb00c27221 */ /* 0x040fe20000010100 */
[C---:B------:R-:W-:Y:S01]  /*1520*/  FADD.FTZ R188, -R0.reuse, R197 ;  /* 0x000000c500bc7221 */ /* 0x040fe20000010100 */
[C---:B------:R-:W-:Y:S01]  /*1530*/  FADD.FTZ R197, -R0.reuse, R206 ;  /* 0x000000ce00c57221 */ /* 0x040fe20000010100 */
[C---:B------:R-:W-:Y:S01]  /*1540*/  FADD.FTZ R206, -R0.reuse, R210 ;  /* 0x000000d200ce7221 */ /* 0x040fe20000010100 */
[----:B------:R-:W-:Y:S01]  /*1550*/  FADD.FTZ R210, -R0, R214 ;  /* 0x000000d600d27221 */ /* 0x000fe20000010100 */
[----:B------:R-:W-:-:S02]  /*1560*/  FMUL.FTZ R214, R3, R194 ;  /* 0x000000c203d67220 */ /* 0x000fc40000410000 */
[----:B------:R-:W4:Y:S01]  /*1570*/  LDL R194, [R1+0xcc] ;  /* 0x0000cc0001c27983 */ /* 0x000f220000100800 */
[----:B------:R-:W-:Y:S02]  /*1580*/  IMAD.U32 R238, R15, 0x10000, RZ ;  /* 0x000100000fee7824 */ /* 0x000fe400078e00ff */
[C---:B------:R-:W-:Y:S01]  /*1590*/  FADD.FTZ R15, -R0.reuse, R196 ;  /* 0x000000c4000f7221 */ /* 0x040fe20000010100 */
[----:B------:R-:W-:Y:S01]  /*15a0*/  PRMT R239, R219, 0x7632, R239 ;  /* 0x00007632dbef7816 */ /* 0x000fe200000000ef */
        /* <DEDUP_REMOVED lines=8> */
[----:B------:R-:W-:-:S02]  /*1630*/  PRMT R61, R223, 0x7632, R61 ;  /* 0x00007632df3d7816 */ /* 0x000fc4000000003d */
[----:B------:R-:W-:Y:S01]  /*1640*/  SHF.L.U32 R213, R223, 0x10, RZ ;  /* 0x00000010dfd57819 */ /* 0x000fe200000006ff */
[----:B------:R-:W-:Y:S02]  /*1650*/  IMAD.MOV.U32 R223, RZ, RZ, R239 ;  /* 0x000000ffffdf7224 */ /* 0x000fe400078e00ef */
[C---:B------:R-:W-:Y:S01]  /*1660*/  FADD.FTZ R190, -R0.reuse, R199 ;  /* 0x000000c700be7221 */ /* 0x040fe20000010100 */
[C---:B------:R-:W-:Y:S01]  /*1670*/  FADD.FTZ R191, -R0.reuse, R200 ;  /* 0x000000c800bf7221 */ /* 0x040fe20000010100 */
[C---:B------:R-:W-:Y:S01]  /*1680*/  FADD.FTZ R193, -R0.reuse, R202 ;  /* 0x000000ca00c17221 */ /* 0x040fe20000010100 */
[C---:B------:R-:W-:Y:S01]  /*1690*/  FMUL.FTZ R239, R3.reuse, R10 ;  /* 0x0000000a03ef7220 */ /* 0x040fe20000410000 */
[----:B------:R-:W-:Y:S01]  /*16a0*/  FADD.FTZ R199, -R0, R208 ;  /* 0x000000d000c77221 */ /* 0x000fe20000010100 */
[----:B------:R-:W-:Y:S01]  /*16b0*/  PRMT R200, R216, 0x7632, R200 ;  /* 0x00007632d8c87816 */ /* 0x000fe200000000c8 */
[----:B------:R-:W-:Y:S01]  /*16c0*/  IMAD.MOV.U32 R10, RZ, RZ, R235 ;  /* 0x000000ffff0a7224 */ /* 0x000fe200078e00eb */
[----:B------:R-:W-:Y:S01]  /*16d0*/  PRMT R202, R220, 0x7632, R202 ;  /* 0x00007632dcca7816 */ /* 0x000fe200000000ca */
[----:B------:R-:W-:Y:S01]  /*16e0*/  FADD.FTZ R208, -R0, R212 ;  /* 0x000000d400d07221 */ /* 0x000fe20000010100 */
[----:B------:R-:W-:Y:S01]  /*16f0*/  FMUL.FTZ R235, R3, R12 ;  /* 0x0000000c03eb7220 */ /* 0x000fe20000410000 */
[----:B------:R-:W-:Y:S01]  /*1700*/  IMAD.U32 R236, R216, 0x10000, RZ ;  /* 0x00010000d8ec7824 */ /* 0x000fe200078e00ff */
[----:B------:R-:W-:Y:S01]  /*1710*/  SHF.L.U32 R234, R219, 0x10, RZ ;  /* 0x00000010dbea7819 */ /* 0x000fe200000006ff */
[C---:B------:R-:W-:Y:S01]  /*1720*/  IMAD.U32 R212, R224.reuse, 0x10000, RZ ;  /* 0x00010000e0d47824 */ /* 0x040fe200078e00ff */
[----:B------:R-:W-:Y:S01]  /*1730*/  PRMT R60, R224, 0x7632, R60 ;  /* 0x00007632e03c7816 */ /* 0x000fe2000000003c */
[----:B------:R-:W-:Y:S01]  /*1740*/  FMUL.FTZ R0, R3, R233 ;  /* 0x000000e903007220 */ /* 0x000fe20000410000 */
[----:B------:R-:W-:-:S02]  /*1750*/  IMAD.U32 R219, R220, 0x10000, RZ ;  /* 0x00010000dcdb7824 */ /* 0x000fc400078e00ff */
[C---:B------:R-:W-:Y:S01]  /*1760*/  FMUL.FTZ R224, R3.reuse, R189 ;  /* 0x000000bd03e07220 */ /* 0x040fe20000410000 */
[C---:B------:R-:W-:Y:S01]  /*1770*/  FMUL.FTZ R216, R3.reuse, R193 ;  /* 0x000000c103d87220 */ /* 0x040fe20000410000 */
[C---:B------:R-:W-:Y:S01]  /*1780*/  FMUL.FTZ R203, R3.reuse, R196 ;  /* 0x000000c403cb7220 */ /* 0x040fe20000410000 */
[C---:B------:R-:W-:Y:S01]  /*1790*/  FMUL.FTZ R220, R3.reuse, R191 ;  /* 0x000000bf03dc7220 */ /* 0x040fe20000410000 */
[----:B------:R-:W-:Y:S01]  /*17a0*/  MOV R193, R202 ;  /* 0x000000ca00c17202 */ /* 0x000fe20000000f00 */
[C---:B------:R-:W-:Y:S01]  /*17b0*/  FMUL.FTZ R189, R3.reuse, R207 ;  /* 0x000000cf03bd7220 */ /* 0x040fe20000410000 */
[----:B------:R-:W-:Y:S01]  /*17c0*/  MOV R196, R200 ;  /* 0x000000c800c47202 */ /* 0x000fe20000000f00 */
[C---:B------:R-:W-:Y:S01]  /*17d0*/  FMUL.FTZ R191, R3.reuse, R205 ;  /* 0x000000cd03bf7220 */ /* 0x040fe20000410000 */
[----:B------:R-:W4:Y:S01]  /*17e0*/  LDL R207, [R1+0xb8] ;  /* 0x0000b80001cf7983 */ /* 0x000f220000100800 */
[----:B------:R-:W-:Y:S01]  /*17f0*/  FFMA.FTZ R116, R0, R244, R116 ;  /* 0x000000f400747223 */ /* 0x000fe20000010074 */
[----:B------:R-:W-:Y:S01]  /*1800*/  FADD.FTZ R148, R148, R244 ;  /* 0x000000f494947221 */ /* 0x000fe20000010000 */
[----:B------:R-:W-:Y:S01]  /*1810*/  FMUL.FTZ R200, R3, R199 ;  /* 0x000000c703c87220 */ /* 0x000fe20000410000 */
[----:B------:R-:W4:Y:S01]  /*1820*/  LDL R205, [R1+0xbc] ;  /* 0x0000bc0001cd7983 */ /* 0x000f220000100800 */
[----:B------:R-:W-:-:S02]  /*1830*/  MOV R199, R196 ;  /* 0x000000c400c77202 */ /* 0x000fc40000000f00 */
[----:B------:R-:W-:Y:S02]  /*1840*/  MOV R196, R193 ;  /* 0x000000c100c47202 */ /* 0x000fe40000000f00 */
[----:B------:R-:W4:Y:S01]  /*1850*/  LDL R193, [R1+0x98] ;  /* 0x0000980001c17983 */ /* 0x000f220000100800 */
[----:B------:R-:W-:-:S04]  /*1860*/  PRMT R237, R217, 0x7632, R237 ;  /* 0x00007632d9ed7816 */ /* 0x000fc800000000ed */
[----:B------:R-:W-:Y:S01]  /*1870*/  MOV R232, R237 ;  /* 0x000000ed00e87202 */ /* 0x000fe20000000f00 */
[C---:B------:R-:W-:Y:S01]  /*1880*/  FMUL.FTZ R237, R3.reuse, R11 ;  /* 0x0000000b03ed7220 */ /* 0x040fe20000410000 */
[----:B------:R-:W-:Y:S02]  /*1890*/  IMAD.MOV.U32 R11, RZ, RZ, R201 ;  /* 0x000000ffff0b7224 */ /* 0x000fe400078e00c9 */
[C---:B------:R-:W-:Y:S02]  /*18a0*/  FMUL.FTZ R201, R3.reuse, R198 ;  /* 0x000000c603c97220 */ /* 0x040fe40000410000 */
[----:B------:R-:W4:Y:S01]  /*18b0*/  LDL R198, [R1+0xa0] ;  /* 0x0000a00001c67983 */ /* 0x000f220000100800 */
[C---:B------:R-:W-:Y:S01]  /*18c0*/  FMUL.FTZ R247, R3.reuse, R230 ;  /* 0x000000e603f77220 */ /* 0x040fe20000410000 */
[----:B------:R-:W-:Y:S02]  /*18d0*/  IMAD.MOV.U32 R230, RZ, RZ, R243 ;  /* 0x000000ffffe67224 */ /* 0x000fe400078e00f3 */
[----:B------:R-:W-:Y:S01]  /*18e0*/  FMUL.FTZ R243, R3, R8 ;  /* 0x0000000803f37220 */ /* 0x000fe20000410000 */
[----:B------:R-:W-:Y:S01]  /*18f0*/  IMAD.U32 R8, R246, 0x10000, RZ ;  /* 0x00010000f6087824 */ /* 0x000fe200078e00ff */
[----:B------:R-:W-:Y:S01]  /*1900*/  SHF.L.U32 R252, R217, 0x10, RZ ;  /* 0x00000010d9fc7819 */ /* 0x000fe200000006ff */
[C---:B------:R-:W-:Y:S01]  /*1910*/  IMAD.U32 R217, R222.reuse, 0x10000, RZ ;  /* 0x00010000ded97824 */ /* 0x040fe200078e00ff */
[----:B------:R-:W-:Y:S01]  /*1920*/  PRMT R62, R222, 0x7632, R62 ;  /* 0x00007632de3e7816 */ /* 0x000fe2000000003e */
[C---:B------:R-:W-:Y:S01]  /*1930*/  FMUL.FTZ R222, R3.reuse, R190 ;  /* 0x000000be03de7220 */ /* 0x040fe20000410000 */
[----:B------:R-:W-:-:S02]  /*1940*/  FMUL.FTZ R190, R3, R206 ;  /* 0x000000ce03be7220 */ /* 0x000fc40000410000 */
[----:B------:R-:W4:Y:S01]  /*1950*/  LDL R206, [R1+0xb4] ;  /* 0x0000b40001ce7983 */ /* 0x000f220000100800 */
[----:B--2---:R-:W-:Y:S01]  /*1960*/  FMUL.FTZ R12, R9, R244 ;  /* 0x000000f4090c7220 */ /* 0x004fe20000410000 */
[----:B------:R-:W-:Y:S01]  /*1970*/  SHF.L.U32 R9, R248, 0x10, RZ ;  /* 0x00000010f8097819 */ /* 0x000fe200000006ff */
[----:B---3--:R-:W-:Y:S02]  /*1980*/  FMUL.FTZ R248, R192, R242 ;  /* 0x000000f2c0f87220 */ /* 0x008fe40000410000 */
[----:B------:R-:W2:Y:S01]  /*1990*/  LDL R192, [R1+0xc4] ;  /* 0x0000c40001c07983 */ /* 0x000ea20000100800 */
[----:B----4-:R-:W-:-:S03]  /*19a0*/  FMUL.FTZ R244, R195, R240 ;  /* 0x000000f0c3f47220 */ /* 0x010fc60000410000 */
[----:B------:R-:W3:Y:S01]  /*19b0*/  LDL R195, [R1+0x90] ;  /* 0x0000900001c37983 */ /* 0x000ee20000100800 */
[-C--:B------:R-:W-:Y:S01]  /*19c0*/  FFMA.FTZ R119, R247, R9.reuse, R119 ;  /* 0x00000009f7777223 */ /* 0x080fe20000010077 */
[----:B------:R-:W-:Y:S01]  /*19d0*/  FADD.FTZ R151, R151, R9 ;  /* 0x0000000997977221 */ /* 0x000fe20000010000 */
[----:B------:R-:W-:Y:S02]  /*19e0*/  FMUL.FTZ R246, R194, R9 ;  /* 0x00000009c2f67220 */ /* 0x000fe40000410000 */
[----:B------:R-:W4:Y:S01]  /*19f0*/  LDL R9, [R1+0x80] ;  /* 0x0000800001097983 */ /* 0x000f220000100800 */
[----:B------:R-:W-:Y:S01]  /*1a00*/  FMUL.FTZ R245, R3, R229 ;  /* 0x000000e503f57220 */ /* 0x000fe20000410000 */
[----:B------:R-:W-:Y:S02]  /*1a10*/  IMAD.U32 R11, R11, 0x10000, RZ ;  /* 0x000100000b0b7824 */ /* 0x000fe400078e00ff */
[----:B------:R-:W-:Y:S01]  /*1a20*/  FADD.FTZ R144, R144, R240 ;  /* 0x000000f090907221 */ /* 0x000fe20000010000 */
[----:B------:R-:W-:Y:S01]  /*1a30*/  FADD.FTZ R146, R146, R238 ;  /* 0x000000ee92927221 */ /* 0x000fe20000010000 */
[----:B------:R-:W-:Y:S01]  /*1a40*/  FFMA.FTZ R108, R245, R240, R108 ;  /* 0x000000f0f56c7223 */ /* 0x000fe2000001006c */
[----:B------:R-:W-:Y:S01]  /*1a50*/  FFMA.FTZ R110, R241, R238, R110 ;  /* 0x000000eef16e7223 */ /* 0x000fe2000001006e */
[----:B------:R-:W-:Y:S01]  /*1a60*/  FMUL.FTZ R202, R3, R197 ;  /* 0x000000c503ca7220 */ /* 0x000fe20000410000 */
[----:B------:R-:W4:Y:S04]  /*1a70*/  LDL R194, [R1+0x88] ;  /* 0x0000880001c27983 */ /* 0x000f280000100800 */
[----:B------:R-:W4:Y:S01]  /*1a80*/  LDL R197, [R1+0xa8] ;  /* 0x0000a80001c57983 */ /* 0x000f220000100800 */
[----:B------:R-:W-:Y:S01]  /*1a90*/  FFMA.FTZ R104, R237, R236, R104 ;  /* 0x000000eced687223 */ /* 0x000fe20000010068 */
[----:B------:R-:W-:Y:S01]  /*1aa0*/  FADD.FTZ R136, R136, R236 ;  /* 0x000000ec88887221 */ /* 0x000fe20000010000 */
[----:B------:R-:W-:Y:S01]  /*1ab0*/  FADD.FTZ R147, R147, R11 ;  /* 0x0000000b93937221 */ /* 0x000fe20000010000 */
[-C--:B------:R-:W-:Y:S01]  /*1ac0*/  FFMA.FTZ R111, R239, R11.reuse, R111 ;  /* 0x0000000bef6f7223 */ /* 0x080fe2000001006f */
[----:B------:R-:W-:Y:S01]  /*1ad0*/  FMUL.FTZ R240, R207, R238 ;  /* 0x000000eecff07220 */ /* 0x000fe20000410000 */
[----:B------:R-:W-:Y:S01]  /*1ae0*/  FMUL.FTZ R238, R205, R11 ;  /* 0x0000000bcdee7220 */ /* 0x000fe20000410000 */
[----:B------:R-:W-:-:S02]  /*1af0*/  IMAD.U32 R205, R227, 0x10000, RZ ;  /* 0x00010000e3cd7824 */ /* 0x000fc400078e00ff */
[----:B------:R-:W-:Y:S01]  /*1b00*/  FFMA.FTZ R96, R220, R219, R96 ;  /* 0x000000dbdc607223 */ /* 0x000fe20000010060 */
[----:B------:R-:W-:Y:S01]  /*1b10*/  FADD.FTZ R124, R124, R219 ;  /* 0x000000db7c7c7221 */ /* 0x000fe20000010000 */
[----:B------:R-:W-:Y:S01]  /*1b20*/  FMUL.FTZ R251, R3, R231 ;  /* 0x000000e703fb7220 */ /* 0x000fe20000410000 */
[----:B------:R-:W-:Y:S02]  /*1b30*/  IMAD.U32 R10, R10, 0x10000, RZ ;  /* 0x000100000a0a7824 */ /* 0x000fe400078e00ff */
[----:B------:R-:W-:Y:S01]  /*1b40*/  FMUL.FTZ R236, R198, R236 ;  /* 0x000000ecc6ec7220 */ /* 0x000fe20000410000 */
[----:B------:R-:W-:Y:S02]  /*1b50*/  IMAD.U32 R198, R62, 0x10000, RZ ;  /* 0x000100003ec67824 */ /* 0x000fe400078e00ff */
[----:B------:R-:W-:Y:S01]  /*1b60*/  FFMA.FTZ R117, R225, R8, R117 ;  /* 0x00000008e1757223 */ /* 0x000fe20000010075 */
[----:B------:R-:W-:Y:S01]  /*1b70*/  FFMA.FTZ R118, R251, R242, R118 ;  /* 0x000000f2fb767223 */ /* 0x000fe20000010076 */
[----:B------:R-:W-:Y:S01]  /*1b80*/  FADD.FTZ R150, R150, R242 ;  /* 0x000000f296967221 */ /* 0x000fe20000010000 */
[----:B------:R-:W-:Y:S01]  /*1b90*/  FADD.FTZ R145, R145, R10 ;  /* 0x0000000a91917221 */ /* 0x000fe20000010000 */
[-C--:B------:R-:W-:Y:S01]  /*1ba0*/  FFMA.FTZ R109, R243, R10.reuse, R109 ;  /* 0x0000000af36d7223 */ /* 0x080fe2000001006d */
[----:B------:R-:W-:Y:S01]  /*1bb0*/  FMUL.FTZ R242, R206, R10 ;  /* 0x0000000acef27220 */ /* 0x000fe20000410000 */
[----:B------:R-:W-:Y:S01]  /*1bc0*/  FADD.FTZ R10, RZ, R12 ;  /* 0x0000000cff0a7221 */ /* 0x000fe20000010000 */
[C---:B------:R-:W-:Y:S01]  /*1bd0*/  FMUL.FTZ R229, R3.reuse, R15 ;  /* 0x0000000f03e57220 */ /* 0x040fe20000410000 */
[----:B------:R-:W-:Y:S01]  /*1be0*/  FMUL.FTZ R15, R3, R209 ;  /* 0x000000d1030f7220 */ /* 0x000fe20000410000 */
[----:B--2---:R-:W-:Y:S01]  /*1bf0*/  FMUL.FTZ R192, R192, R8 ;  /* 0x00000008c0c07220 */ /* 0x004fe20000410000 */
[----:B---3--:R-:W-:Y:S01]  /*1c00*/  FMUL.FTZ R227, R195, R250 ;  /* 0x000000fac3e37220 */ /* 0x008fe20000410000 */
[----:B------:R-:W-:-:S03]  /*1c10*/  SHF.L.U32 R195, R223, 0x10, RZ ;  /* 0x00000010dfc37819 */ /* 0x000fc600000006ff */
[----:B------:R1:W-:Y:S01]  /*1c20*/  STL [R1], R192 ;  /* 0x000000c001007387 */ /* 0x0003e20000100800 */
[----:B------:R-:W-:-:S03]  /*1c30*/  FMUL.FTZ R223, R193, R234 ;  /* 0x000000eac1df7220 */ /* 0x000fc60000410000 */
[----:B------:R-:W2:Y:S04]  /*1c40*/  LDL R193, [R1+0x78] ;  /* 0x0000780001c17983 */ /* 0x000ea80000100800 */
[----:B------:R-:W3:Y:S04]  /*1c50*/  LDL R11, [R1+0x70] ;  /* 0x00007000010b7983 */ /* 0x000ee80000100800 */
[----:B------:R0:W5:Y:S04]  /*1c60*/  LDL.LU R62, [R1+0xec] ;  /* 0x0000ec00013e7983 */ /* 0x0001680000300800 */
[----:B------:R-:W3:Y:S01]  /*1c70*/  LDL R207, [R1+0x60] ;  /* 0x0000600001cf7983 */ /* 0x000ee20000100800 */
[----:B----4-:R-:W-:Y:S01]  /*1c80*/  FMUL.FTZ R219, R9, R219 ;  /* 0x000000db09db7220 */ /* 0x010fe20000410000 */
[----:B------:R-:W-:-:S04]  /*1c90*/  FFMA.FTZ R9, R0, R12, RZ ;  /* 0x0000000c00097223 */ /* 0x000fc800000100ff */
[----:B------:R-:W-:Y:S02]  /*1ca0*/  FFMA.FTZ R9, R225, R192, R9 ;  /* 0x000000c0e1097223 */ /* 0x000fe40000010009 */
[----:B0-----:R-:W4:Y:S01]  /*1cb0*/  LDL R225, [R1+0xa4] ;  /* 0x0000a40001e17983 */ /* 0x001f220000100800 */
[----:B------:R-:W-:Y:S01]  /*1cc0*/  FADD.FTZ R10, R10, R192 ;  /* 0x000000c00a0a7221 */ /* 0x000fe20000010000 */
[----:B-1----:R-:W-:Y:S02]  /*1cd0*/  SHF.L.U32 R192, R61, 0x10, RZ ;  /* 0x000000103dc07819 */ /* 0x002fe400000006ff */
[----:B------:R0:W5:Y:S04]  /*1ce0*/  LDL.LU R61, [R1+0xe8] ;  /* 0x0000e800013d7983 */ /* 0x0001680000300800 */
[----:B------:R-:W4:Y:S01]  /*1cf0*/  LDL R209, [R1+0xac] ;  /* 0x0000ac0001d17983 */ /* 0x000f220000100800 */
[----:B------:R-:W-:Y:S01]  /*1d00*/  FADD.FTZ R10, R10, R248 ;  /* 0x000000f80a0a7221 */ /* 0x000fe20000010000 */
[-C--:B------:R-:W-:Y:S01]  /*1d10*/  FFMA.FTZ R98, R216, R215.reuse, R98 ;  /* 0x000000d7d8627223 */ /* 0x080fe20000010062 */
[----:B------:R-:W-:Y:S01]  /*1d20*/  FADD.FTZ R126, R126, R215 ;  /* 0x000000d77e7e7221 */ /* 0x000fe20000010000 */
[----:B------:R-:W-:Y:S01]  /*1d30*/  FMUL.FTZ R215, R194, R215 ;  /* 0x000000d7c2d77220 */ /* 0x000fe20000410000 */
[----:B------:R-:W-:Y:S01]  /*1d40*/  FADD.FTZ R194, R10, R246 ;  /* 0x000000f60ac27221 */ /* 0x000fe20000010000 */
[----:B------:R-:W-:Y:S01]  /*1d50*/  FFMA.FTZ R9, R251, R248, R9 ;  /* 0x000000f8fb097223 */ /* 0x000fe20000010009 */
[C---:B------:R-:W-:Y:S01]  /*1d60*/  PRMT R58, R226.reuse, 0x7632, R58 ;  /* 0x00007632e23a7816 */ /* 0x040fe2000000003a */
[----:B------:R-:W-:-:S02]  /*1d70*/  IMAD.U32 R57, R226, 0x10000, RZ ;  /* 0x00010000e2397824 */ /* 0x000fc400078e00ff */
[----:B------:R-:W-:Y:S01]  /*1d80*/  FADD.FTZ R182, R182, R213 ;  /* 0x000000d5b6b67221 */ /* 0x000fe20000010000 */
[----:B------:R-:W-:Y:S01]  /*1d90*/  FFMA.FTZ R94, R202, R213, R94 ;  /* 0x000000d5ca5e7223 */ /* 0x000fe2000001005e */
[C---:B------:R-:W-:Y:S01]  /*1da0*/  FMUL.FTZ R226, R3.reuse, R188 ;  /* 0x000000bc03e27220 */ /* 0x040fe20000410000 */
[----:B------:R-:W-:Y:S01]  /*1db0*/  FMUL.FTZ R188, R3, R208 ;  /* 0x000000d003bc7220 */ /* 0x000fe20000410000 */
[----:B------:R-:W-:Y:S01]  /*1dc0*/  FFMA.FTZ R9, R247, R246, R9 ;  /* 0x000000f6f7097223 */ /* 0x000fe20000010009 */
[----:B------:R-:W-:-:S03]  /*1dd0*/  FADD.FTZ R194, R194, R244 ;  /* 0x000000f4c2c27221 */ /* 0x000fc60000010000 */
[----:B------:R-:W-:Y:S01]  /*1de0*/  FFMA.FTZ R9, R245, R244, R9 ;  /* 0x000000f4f5097223 */ /* 0x000fe20000010009 */
[----:B------:R-:W-:-:S03]  /*1df0*/  FADD.FTZ R194, R194, R242 ;  /* 0x000000f2c2c27221 */ /* 0x000fc60000010000 */
[----:B------:R-:W-:Y:S01]  /*1e00*/  FFMA.FTZ R206, R243, R242, R9 ;  /* 0x000000f2f3ce7223 */ /* 0x000fe20000010009 */
[C---:B------:R-:W-:Y:S01]  /*1e10*/  FMUL.FTZ R233, R3.reuse, R13 ;  /* 0x0000000d03e97220 */ /* 0x040fe20000410000 */
[----:B------:R-:W-:Y:S02]  /*1e20*/  FMUL.FTZ R13, R3, R211 ;  /* 0x000000d3030d7220 */ /* 0x000fe40000410000 */
[----:B------:R-:W-:Y:S01]  /*1e30*/  FFMA.FTZ R206, R241, R240, R206 ;  /* 0x000000f0f1ce7223 */ /* 0x000fe200000100ce */
[----:B------:R-:W-:Y:S01]  /*1e40*/  FADD.FTZ R149, R149, R8 ;  /* 0x0000000895957221 */ /* 0x000fe20000010000 */
[----:B------:R-:W-:Y:S02]  /*1e50*/  IMAD.U32 R8, R199, 0x10000, RZ ;  /* 0x00010000c7087824 */ /* 0x000fe400078e00ff */
[----:B------:R-:W-:Y:S01]  /*1e60*/  FFMA.FTZ R206, R239, R238, R206 ;  /* 0x000000eeefce7223 */ /* 0x000fe200000100ce */
[C---:B------:R-:W-:Y:S01]  /*1e70*/  FMUL.FTZ R231, R3.reuse, R14 ;  /* 0x0000000e03e77220 */ /* 0x040fe20000410000 */
[----:B------:R-:W-:Y:S01]  /*1e80*/  FADD.FTZ R134, R134, R234 ;  /* 0x000000ea86867221 */ /* 0x000fe20000010000 */
[----:B------:R-:W-:Y:S01]  /*1e90*/  FFMA.FTZ R102, R224, R234, R102 ;  /* 0x000000eae0667223 */ /* 0x000fe20000010066 */
[----:B------:R-:W-:Y:S01]  /*1ea0*/  FMUL.FTZ R14, R3, R210 ;  /* 0x000000d2030e7220 */ /* 0x000fe20000410000 */
[----:B------:R-:W-:Y:S01]  /*1eb0*/  FFMA.FTZ R105, R235, R8, R105 ;  /* 0x00000008eb697223 */ /* 0x000fe20000010069 */
[----:B------:R-:W-:Y:S01]  /*1ec0*/  FADD.FTZ R137, R137, R8 ;  /* 0x0000000889897221 */ /* 0x000fe20000010000 */
[----:B------:R-:W-:Y:S01]  /*1ed0*/  FFMA.FTZ R206, R237, R236, R206 ;  /* 0x000000ecedce7223 */ /* 0x000fe200000100ce */
[----:B------:R-:W-:Y:S01]  /*1ee0*/  SHF.L.U32 R199, R232, 0x10, RZ ;  /* 0x00000010e8c77819 */ /* 0x000fe200000006ff */
[----:B------:R-:W-:Y:S01]  /*1ef0*/  FMUL.FTZ R232, R197, R252 ;  /* 0x000000fcc5e87220 */ /* 0x000fe20000410000 */
[----:B------:R-:W-:-:S03]  /*1f00*/  SHF.L.U32 R197, R230, 0x10, RZ ;  /* 0x00000010e6c57819 */ /* 0x000fc600000006ff */
[----:B------:R-:W-:Y:S01]  /*1f10*/  FFMA.FTZ R107, R231, R199, R107 ;  /* 0x000000c7e76b7223 */ /* 0x000fe2000001006b */
[----:B------:R-:W-:Y:S01]  /*1f20*/  FADD.FTZ R139, R139, R199 ;  /* 0x000000c78b8b7221 */ /* 0x000fe20000010000 */
[----:B--2---:R-:W-:Y:S01]  /*1f30*/  FMUL.FTZ R10, R193, R213 ;  /* 0x000000d5c10a7220 */ /* 0x004fe20000410000 */
[----:B------:R-:W-:Y:S02]  /*1f40*/  IMAD.U32 R193, R60, 0x10000, RZ ;  /* 0x000100003cc17824 */ /* 0x000fe400078e00ff */
[----:B------:R0:W5:Y:S04]  /*1f50*/  LDL.LU R60, [R1+0xe4] ;  /* 0x0000e400013c7983 */ /* 0x0001680000300800 */
[----:B------:R-:W2:Y:S04]  /*1f60*/  LDL R213, [R1+0x94] ;  /* 0x0000940001d57983 */ /* 0x000ea80000100800 */
[----:B------:R-:W2:Y:S01]  /*1f70*/  LDL R208, [R1+0x68] ;  /* 0x0000680001d07983 */ /* 0x000ea20000100800 */
[----:B---3--:R-:W-:Y:S01]  /*1f80*/  FMUL.FTZ R9, R207, R212 ;  /* 0x000000d4cf097220 */ /* 0x008fe20000410000 */
[----:B------:R-:W-:Y:S01]  /*1f90*/  FADD.FTZ R207, R194, R240 ;  /* 0x000000f0c2cf7221 */ /* 0x000fe20000010000 */
[----:B------:R-:W-:-:S02]  /*1fa0*/  SHF.L.U32 R194, R59, 0x10, RZ ;  /* 0x000000103bc27819 */ /* 0x000fc400000006ff */
[----:B------:R0:W5:Y:S01]  /*1fb0*/  LDL.LU R59, [R1+0xe0] ;  /* 0x0000e000013b7983 */ /* 0x0001620000300800 */
[----:B------:R-:W-:-:S03]  /*1fc0*/  FADD.FTZ R207, R207, R238 ;  /* 0x000000eecfcf7221 */ /* 0x000fc60000010000 */
[----:B------:R-:W3:Y:S01]  /*1fd0*/  LDL R211, [R1+0x9c] ;  /* 0x00009c0001d37983 */ /* 0x000ee20000100800 */
[----:B----4-:R-:W-:Y:S01]  /*1fe0*/  FMUL.FTZ R234, R225, R8 ;  /* 0x00000008e1ea7220 */ /* 0x010fe20000410000 */
[----:B------:R-:W-:Y:S02]  /*1ff0*/  FADD.FTZ R8, R207, R236 ;  /* 0x000000eccf087221 */ /* 0x000fe40000010000 */
[----:B------:R-:W4:Y:S01]  /*2000*/  LDL R210, [R1+0x84] ;  /* 0x0000840001d27983 */ /* 0x000f220000100800 */
[----:B------:R-:W-:Y:S01]  /*2010*/  FFMA.FTZ R206, R235, R234, R206 ;  /* 0x000000eaebce7223 */ /* 0x000fe200000100ce */
[----:B------:R-:W-:Y:S01]  /*2020*/  FADD.FTZ R8, R8, R234 ;  /* 0x000000ea08087221 */ /* 0x000fe20000010000 */
[----:B------:R-:W-:Y:S02]  /*2030*/  FMUL.FTZ R230, R209, R199 ;  /* 0x000000c7d1e67220 */ /* 0x000fe40000410000 */
[----:B------:R-:W-:Y:S01]  /*2040*/  FFMA.FTZ R206, R233, R232, R206 ;  /* 0x000000e8e9ce7223 */ /* 0x000fe200000100ce */
[----:B------:R-:W-:Y:S01]  /*2050*/  FADD.FTZ R8, R8, R232 ;  /* 0x000000e808087221 */ /* 0x000fe20000010000 */
[----:B------:R-:W4:Y:S03]  /*2060*/  LDL R209, [R1+0x8c] ;  /* 0x00008c0001d17983 */ /* 0x000f260000100800 */
[----:B------:R-:W-:Y:S01]  /*2070*/  FADD.FTZ R199, R8, R230 ;  /* 0x000000e608c77221 */ /* 0x000fe20000010000 */
[----:B------:R-:W-:-:S02]  /*2080*/  FFMA.FTZ R8, R231, R230, R206 ;  /* 0x000000e6e7087223 */ /* 0x000fc400000100ce */
[----:B------:R-:W4:Y:S01]  /*2090*/  LDL R206, [R1+0x50] ;  /* 0x0000500001ce7983 */ /* 0x000f220000100800 */
[----:B------:R-:W-:Y:S01]  /*20a0*/  FADD.FTZ R133, R133, R205 ;  /* 0x000000cd85857221 */ /* 0x000fe20000010000 */
[----:B------:R-:W-:Y:S01]  /*20b0*/  FFMA.FTZ R101, R226, R205, R101 ;  /* 0x000000cde2657223 */ /* 0x000fe20000010065 */
[----:B------:R-:W-:Y:S01]  /*20c0*/  FADD.FTZ R199, R199, R227 ;  /* 0x000000e3c7c77221 */ /* 0x000fe20000010000 */
[----:B------:R-:W-:Y:S01]  /*20d0*/  FFMA.FTZ R90, R190, R221, R90 ;  /* 0x000000ddbe5a7223 */ /* 0x000fe2000001005a */
[----:B------:R-:W-:Y:S01]  /*20e0*/  FADD.FTZ R142, R142, R221 ;  /* 0x000000dd8e8e7221 */ /* 0x000fe20000010000 */
[----:B------:R-:W-:Y:S02]  /*20f0*/  IMAD.U32 R196, R196, 0x10000, RZ ;  /* 0x00010000c4c47824 */ /* 0x000fe400078e00ff */
[----:B------:R-:W-:Y:S01]  /*2100*/  FADD.FTZ R180, R180, R217 ;  /* 0x000000d9b4b47221 */ /* 0x000fe20000010000 */
[-C--:B------:R-:W-:Y:S01]  /*2110*/  FFMA.FTZ R92, R204, R217.reuse, R92 ;  /* 0x000000d9cc5c7223 */ /* 0x080fe2000001005c */
[----:B------:R-:W-:Y:S01]  /*2120*/  FMUL.FTZ R11, R11, R217 ;  /* 0x000000d90b0b7220 */ /* 0x000fe20000410000 */
        /* <DEDUP_REMOVED lines=8> */
[----:B--2---:R-:W-:Y:S01]  /*21b0*/  FMUL.FTZ R225, R213, R205 ;  /* 0x000000cdd5e17220 */ /* 0x004fe20000410000 */
[----:B------:R-:W-:Y:S01]  /*21c0*/  FFMA.FTZ R205, R229, R227, R8 ;  /* 0x000000e3e5cd7223 */ /* 0x000fe20000010008 */
[----:B------:R-:W-:-:S02]  /*21d0*/  FMUL.FTZ R8, R208, R221 ;  /* 0x000000ddd0087220 */ /* 0x000fc40000410000 */
[----:B------:R-:W2:Y:S01]  /*21e0*/  LDL R208, [R1+0x74] ;  /* 0x0000740001d07983 */ /* 0x000ea20000100800 */
[----:B------:R-:W-:Y:S01]  /*21f0*/  FADD.FTZ R199, R199, R225 ;  /* 0x000000e1c7c77221 */ /* 0x000fe20000010000 */
[----:B------:R-:W-:-:S03]  /*2200*/  FFMA.FTZ R205, R226, R225, R205 ;  /* 0x000000e1e2cd7223 */ /* 0x000fc600000100cd */
[----:B------:R-:W-:Y:S01]  /*2210*/  FADD.FTZ R199, R199, R223 ;  /* 0x000000dfc7c77221 */ /* 0x000fe20000010000 */
[----:B------:R-:W-:Y:S01]  /*2220*/  FFMA.FTZ R205, R224, R223, R205 ;  /* 0x000000dfe0cd7223 */ /* 0x000fe200000100cd */
[----:B---3--:R-:W-:-:S04]  /*2230*/  FMUL.FTZ R221, R211, R195 ;  /* 0x000000c3d3dd7220 */ /* 0x008fc80000410000 */
        /* <DEDUP_REMOVED lines=11> */
[----:B------:R-:W-:Y:S01]  /*22f0*/  FMUL.FTZ R206, R206, R57 ;  /* 0x00000039cece7220 */ /* 0x000fe20000410000 */
[----:B------:R0:W5:Y:S01]  /*2300*/  LDL.LU R58, [R1+0xdc] ;  /* 0x0000dc00013a7983 */ /* 0x0001620000300800 */
[----:B------:R-:W-:Y:S01]  /*2310*/  FADD.FTZ R197, R196, R213 ;  /* 0x000000d5c4c57221 */ /* 0x000fe20000010000 */
[----:B------:R-:W-:-:S02]  /*2320*/  FFMA.FTZ R196, R214, R213, R199 ;  /* 0x000000d5d6c47223 */ /* 0x000fc400000100c7 */
[----:B------:R-:W3:Y:S04]  /*2330*/  LDL R207, [R1+0x7c] ;  /* 0x00007c0001cf7983 */ /* 0x000ee80000100800 */
[----:B------:R0:W5:Y:S04]  /*2340*/  LDL.LU R57, [R1+0xd8] ;  /* 0x0000d80001397983 */ /* 0x0001680000300800 */
[----:B------:R-:W4:Y:S04]  /*2350*/  LDL R199, [R1+0x58] ;  /* 0x0000580001c77983 */ /* 0x000f280000100800 */
[----:B------:R-:W4:Y:S04]  /*2360*/  LDL R209, [R1+0x6c] ;  /* 0x00006c0001d17983 */ /* 0x000f280000100800 */
[----:B------:R-:W4:Y:S01]  /*2370*/  LDL R210, [R1+0x54] ;  /* 0x0000540001d27983 */ /* 0x000f220000100800 */
[----:B------:R-:W-:Y:S01]  /*2380*/  FADD.FTZ R181, R181, R198 ;  /* 0x000000c6b5b57221 */ /* 0x000fe20000010000 */
[----:B------:R-:W-:Y:S01]  /*2390*/  FFMA.FTZ R93, R203, R198, R93 ;  /* 0x000000c6cb5d7223 */ /* 0x000fe2000001005d */
[----:B------:R-:W-:Y:S01]  /*23a0*/  FADD.FTZ R183, R183, R192 ;  /* 0x000000c0b7b77221 */ /* 0x000fe20000010000 */
[----:B------:R-:W-:Y:S01]  /*23b0*/  FFMA.FTZ R95, R201, R192, R95 ;  /* 0x000000c0c95f7223 */ /* 0x000fe2000001005f */
[----:B------:R-:W-:Y:S01]  /*23c0*/  FADD.FTZ R178, R178, R2 ;  /* 0x00000002b2b27221 */ /* 0x000fe20000010000 */
[----:B------:R-:W-:Y:S01]  /*23d0*/  FFMA.FTZ R186, R14, R2, R186 ;  /* 0x000000020eba7223 */ /* 0x000fe200000100ba */
[----:B--2---:R-:W-:-:S02]  /*23e0*/  FMUL.FTZ R205, R208, R198 ;  /* 0x000000c6d0cd7220 */ /* 0x004fc40000410000 */
[----:B------:R-:W2:Y:S04]  /*23f0*/  LDL R208, [R1+0x64] ;  /* 0x0000640001d07983 */ /* 0x000ea80000100800 */
[----:B------:R-:W2:Y:S01]  /*2400*/  LDL R198, [R1+0x5c] ;  /* 0x00005c0001c67983 */ /* 0x000ea20000100800 */
[----:B---3--:R-:W-:Y:S01]  /*2410*/  FMUL.FTZ R207, R207, R192 ;  /* 0x000000c0cfcf7220 */ /* 0x008fe20000410000 */
[----:B------:R-:W-:Y:S02]  /*2420*/  SHF.L.U32 R192, R56, 0x10, RZ ;  /* 0x0000001038c07819 */ /* 0x000fe400000006ff */
[----:B------:R0:W5:Y:S01]  /*2430*/  LDL.LU R56, [R1+0xd4] ;  /* 0x0000d40001387983 */ /* 0x0001620000300800 */
[----:B----4-:R-:W-:-:S03]  /*2440*/  FMUL.FTZ R211, R199, R2 ;  /* 0x00000002c7d37220 */ /* 0x010fc60000410000 */
        /* <DEDUP_REMOVED lines=9> */
[----:B------:R-:W-:Y:S01]  /*24e0*/  FFMA.FTZ R89, R191, R193, R89 ;  /* 0x000000c1bf597223 */ /* 0x000fe20000010059 */
[----:B------:R-:W-:Y:S02]  /*24f0*/  FADD.FTZ R141, R141, R193 ;  /* 0x000000c18d8d7221 */ /* 0x000fe40000010000 */
[----:B------:R-:W-:Y:S01]  /*2500*/  FFMA.FTZ R196, R200, R9, R196 ;  /* 0x00000009c8c47223 */ /* 0x000fe200000100c4 */
[-C--:B------:R-:W-:Y:S01]  /*2510*/  FFMA.FTZ R91, R189, R194.reuse, R91 ;  /* 0x000000c2bd5b7223 */ /* 0x080fe2000001005b */
[----:B------:R-:W-:Y:S01]  /*2520*/  FADD.FTZ R143, R143, R194 ;  /* 0x000000c28f8f7221 */ /* 0x000fe20000010000 */
[----:B------:R-:W-:Y:S01]  /*2530*/  FMUL.FTZ R209, R209, R194 ;  /* 0x000000c2d1d17220 */ /* 0x000fe20000410000 */
[-C--:B------:R-:W-:Y:S01]  /*2540*/  FMUL.FTZ R210, R210, R195.reuse ;  /* 0x000000c3d2d27220 */ /* 0x080fe20000410000 */
        /* <DEDUP_REMOVED lines=10> */
[----:B--2---:R-:W-:Y:S01]  /*25f0*/  FMUL.FTZ R208, R208, R193 ;  /* 0x000000c1d0d07220 */ /* 0x004fe20000410000 */
        /* <DEDUP_REMOVED lines=11> */
[----:B------:R-:W-:Y:S02]  /*26b0*/  FMUL.FTZ R212, R198, R192 ;  /* 0x000000c0c6d47220 */ /* 0x000fe40000410000 */
[----:B------:R-:W-:Y:S01]  /*26c0*/  FFMA.FTZ R194, R14, R211, R194 ;  /* 0x000000d30ec27223 */ /* 0x000fe200000100c2 */
[----:B------:R-:W-:-:S04]  /*26d0*/  FADD.FTZ R193, R193, R211 ;  /* 0x000000d3c1c17221 */ /* 0x000fc80000010000 */
[----:B------:R-:W-:Y:S01]  /*26e0*/  FADD.FTZ R198, R193, R212 ;  /* 0x000000d4c1c67221 */ /* 0x000fe20000010000 */
[----:B0-----:R-:W-:-:S07]  /*26f0*/  FFMA.FTZ R193, R13, R212, R194 ;  /* 0x000000d40dc17223 */ /* 0x001fce00000100c2 */
.L_x_6839:
[----:B------:R-:W-:Y:S05]  /*2700*/  BSYNC B0 ;  /* 0x0000000000007941 */ /* 0x000fea0003800000 */
.L_x_6837:
[----:B------:R-:W0:Y:S01]  /*2710*/  S2R R195, SR_TID.X ;  /* 0x0000000000c37919 */ /* 0x000e220000002100 */
[----:B-----5:R-:W-:Y:S01]  /*2720*/  IMAD.MOV.U32 R194, RZ, RZ, R22 ;  /* 0x000000ffffc27224 */ /* 0x020fe200078e0016 */
[----:B------:R-:W-:Y:S01]  /*2730*/  MOV R192, R20 ;  /* 0x0000001400c07202 */ /* 0x000fe20000000f00 */
[----:B------:R-:W-:Y:S01]  /*2740*/  UMOV UR6, 0xffffffff ;  /* 0xffffffff00067882 */ /* 0x000fe20000000000 */
[----:B------:R-:W-:Y:S02]  /*2750*/  LOP3.LUT P2, RZ, R249, 0xff, RZ, 0xc0, !PT ;  /* 0x000000fff9ff7812 */ /* 0x000fe4000784c0ff */
[----:B------:R-:W-:Y:S02]  /*2760*/  PRMT R250, R194, 0x7610, R250 ;  /* 0x00007610c2fa7816 */ /* 0x000fe400000000fa */
[----:B------:R-:W-:Y:S01]  /*2770*/  PRMT R194, R192, 0x7610, R194 ;  /* 0x00007610c0c27816 */ /* 0x000fe200000000c2 */
[----:B------:R-:W-:-:S04]  /*2780*/  IMAD.MOV.U32 R192, RZ, RZ, R18 ;  /* 0x000000ffffc07224 */ /* 0x000fc800078e0012 */
[----:B------:R1:W-:Y:S01]  /*2790*/  STL.S16 [R1+0x10], R194 ;  /* 0x000010c201007387 */ /* 0x0003e20000100600 */
[----:B------:R-:W-:-:S05]  /*27a0*/  PRMT R196, R192, 0x7610, R196 ;  /* 0x00007610c0c47816 */ /* 0x000fca00000000c4 */
[----:B------:R2:W-:Y:S01]  /*27b0*/  STL.S16 [R1+0x14], R196 ;  /* 0x000014c401007387 */ /* 0x0005e20000100600 */
[----:B0-----:R-:W-:Y:S02]  /*27c0*/  LOP3.LUT P0, RZ, R195, 0x1f, RZ, 0xc0, !PT ;  /* 0x0000001fc3ff7812 */ /* 0x001fe4000780c0ff */
[----:B------:R-:W-:Y:S02]  /*27d0*/  SHF.R.U32.HI R252, RZ, 0x5, R195 ;  /* 0x00000005fffc7819 */ /* 0x000fe400000116c3 */
[----:B------:R-:W-:Y:S02]  /*27e0*/  MOV R195, R16 ;  /* 0x0000001000c37202 */ /* 0x000fe40000000f00 */
[----:B-1----:R-:W-:Y:S02]  /*27f0*/  LOP3.LUT R194, R252, 0x7fffff8, RZ, 0xc0, !PT ;  /* 0x07fffff8fcc27812 */ /* 0x002fe400078ec0ff */
[----:B------:R-:W-:-:S03]  /*2800*/  PRMT R192, R195, 0x7610, R192 ;  /* 0x00007610c3c07816 */ /* 0x000fc600000000c0 */
[----:B------:R-:W-:Y:S02]  /*2810*/  @!P2 VIADD R194, R194, 0x8 ;  /* 0x00000008c2c2a836 */ /* 0x000fe40000000000 */
[----:B------:R2:W-:Y:S01]  /*2820*/  STL.S16 [R1+0x18], R192 ;  /* 0x000018c001007387 */ /* 0x0005e20000100600 */
[----:B------:R-:W-:Y:S05]  /*2830*/  BRA.DIV UR6, `(.L_x_6840) ;  /* 0x0000004a06107947 */ /* 0x000fea000b800000 */
[----:B--2---:R-:W0:Y:S02]  /*2840*/  SHFL.DOWN PT, R192, R198, 0x10, 0x1f ;  /* 0x0a001f00c6c07f89 */ /* 0x004e2400000e0000 */
        /* <DEDUP_REMOVED lines=17> */
.L_x_6986:
[----:B------:R-:W2:Y:S01]  /*2960*/  S2R R197, SR_CgaCtaId ;  /* 0x0000000000c57919 */ /* 0x000ea20000008800 */
[----:B01----:R-:W-:Y:S01]  /*2970*/  FADD.FTZ R193, R193, R195 ;  /* 0x000000c3c1c17221 */ /* 0x003fe20000010000 */
[----:B------:R-:W-:Y:S01]  /*2980*/  @!P0 LOP3.LUT R196, R252, 0x7, RZ, 0xc0, !PT ;  /* 0x00000007fcc48812 */ /* 0x000fe200078ec0ff */
[----:B------:R-:W-:Y:S01]  /*2990*/  FADD.FTZ R192, R198, R249 ;  /* 0x000000f9c6c07221 */ /* 0x000fe20000010000 */
[----:B------:R-:W-:Y:S01]  /*29a0*/  MOV R195, 0x400 ;  /* 0x0000040000c37802 */ /* 0x000fe20000000f00 */
[----:B------:R-:W-:Y:S05]  /*29b0*/  WARPSYNC.ALL ;  /* 0x0000000000007948 */ /* 0x000fea0003800000 */
[----:B------:R-:W-:Y:S01]  /*29c0*/  @!P0 IADD3 R196, R194, R196, RZ ;  /* 0x000000c4c2c48210 */ /* 0x000fe20007ffe0ff */
[----:B------:R-:W0:Y:S01]  /*29d0*/  LDC R249, c[0x0][0x218] ;  /* 0x00008600fff97b82 */ /* 0x000e220000000800 */
[----:B------:R-:W1:Y:S01]  /*29e0*/  S2R R199, SR_TID.X ;  /* 0x0000000000c77919 */ /* 0x000e620000002100 */
[----:B------:R-:W-:Y:S01]  /*29f0*/  @P3 VIADD R7, R7, 0xffffffff ;  /* 0xffffffff07073836 */ /* 0x000fe20000000000 */
[----:B--2---:R-:W-:-:S03]  /*2a00*/  LEA R195, R197, R195, 0x18 ;  /* 0x000000c3c5c37211 */ /* 0x004fc600078ec0ff */
[----:B0-----:R-:W-:Y:S02]  /*2a10*/  @P3 IMAD R7, R7, R249, RZ ;  /* 0x000000f907073224 */ /* 0x001fe400078e02ff */
[----:B------:R-:W-:-:S03]  /*2a20*/  @!P0 IMAD R196, R196, 0x8, R195 ;  /* 0x00000008c4c48824 */ /* 0x000fc600078e02c3 */
[----:B------:R-:W-:Y:S02]  /*2a30*/  @P3 SHF.R.S32.HI R197, RZ, 0x1f, R7 ;  /* 0x0000001fffc53819 */ /* 0x000fe40000011407 */
[----:B------:R0:W-:Y:S02]  /*2a40*/  @!P0 STS.64 [R196+0x8000], R192 ;  /* 0x008000c0c4008388 */ /* 0x0001e40000000a00 */
[----:B------:R-:W-:Y:S01]  /*2a50*/  @P3 LEA.HI R197, R197, R7, RZ, 0x3 ;  /* 0x00000007c5c53211 */ /* 0x000fe200078f18ff */
[----:B------:R-:W-:Y:S01]  /*2a60*/  HFMA2.MMA R7, -RZ, RZ, 0, 0 ;  /* 0x00000000ff077435 */ /* 0x000fe200000001ff */
[----:B-1----:R-:W-:-:S05]  /*2a70*/  LOP3.LUT R199, R199, 0xff, RZ, 0xc0, !PT ;  /* 0x000000ffc7c77812 */ /* 0x002fca00078ec0ff */
[----:B------:R-:W-:Y:S02]  /*2a80*/  @P3 LEA.HI.SX32 R7, R197, R199, 0x1d ;  /* 0x000000c7c5073211 */ /* 0x000fe400078feaff */
        /* <DEDUP_REMOVED lines=17> */
[----:B------:R-:W-:-:S02]  /*2ba0*/  FADD.FTZ R195, R195, R193 ;  /* 0x000000c1c3c37221 */ /* 0x000fc40000010000 */
[----:B------:R-:W1:Y:S01]  /*2bb0*/  @P3 LDC.64 R192, c[0x0][0x220] ;  /* 0x00008800ffc03b82 */ /* 0x000e620000000a00 */
[C---:B------:R-:W-:Y:S01]  /*2bc0*/  @!P5 ISETP.NE.U32.AND P1, PT, R5.reuse, RZ, PT ;  /* 0x000000ff0500d20c */ /* 0x040fe20003f25070 */
[----:B------:R-:W-:Y:S03]  /*2bd0*/  BSSY B0, `(.L_x_6841) ;  /* 0x0000016000007945 */ /* 0x000fe60003800000 */
[----:B------:R-:W-:Y:S02]  /*2be0*/  @!P5 ISETP.NE.AND.EX P1, PT, R6, RZ, PT, P1 ;  /* 0x000000ff0600d20c */ /* 0x000fe40003f25310 */
[----:B------:R-:W-:Y:S01]  /*2bf0*/  @!P5 ISETP.NE.U32.AND P0, PT, R5, RZ, PT ;  /* 0x000000ff0500d20c */ /* 0x000fe20003f05070 */
[----:B-1----:R-:W-:-:S05]  /*2c00*/  @P3 IMAD.WIDE.U32 R192, R7, 0x10, R192 ;  /* 0x0000001007c03825 */ /* 0x002fca00078e00c0 */
[----:B------:R1:W5:Y:S01]  /*2c10*/  @P3 LDG.E.128 R112, desc[UR4][R192.64] ;  /* 0x00000004c0703981 */ /* 0x000362000c1e1d00 */
[----:B0-----:R-:W-:Y:S01]  /*2c20*/  FADD.FTZ R194, R194, R196 ;  /* 0x000000c4c2c27221 */ /* 0x001fe20000010000 */
[----:B------:R-:W-:-:S03]  /*2c30*/  FADD.FTZ R195, R195, R197 ;  /* 0x000000c5c3c37221 */ /* 0x000fc60000010000 */
[----:B------:R-:W-:Y:S01]  /*2c40*/  FADD.FTZ R194, R198, R194 ;  /* 0x000000c2c6c27221 */ /* 0x000fe20000010000 */
[----:B------:R-:W-:Y:S01]  /*2c50*/  FADD.FTZ R195, R199, R195 ;  /* 0x000000c3c7c37221 */ /* 0x000fe20000010000 */
[----:B-1----:R-:W-:Y:S02]  /*2c60*/  @!P5 FSEL R192, R52, RZ, P1 ;  /* 0x000000ff34c0d208 */ /* 0x002fe40000800000 */
[----:B------:R-:W-:Y:S01]  /*2c70*/  FMUL.FTZ R198, R194, UR12 ;  /* 0x0000000cc2c67c20 */ /* 0x000fe20008410000 */
[----:B------:R-:W-:Y:S01]  /*2c80*/  FMUL.FTZ R199, R195, UR12 ;  /* 0x0000000cc3c77c20 */ /* 0x000fe20008410000 */
        /* <DEDUP_REMOVED lines=10> */
.L_x_6842:
[----:B------:R-:W-:Y:S05]  /*2d30*/  BSYNC B0 ;  /* 0x0000000000007941 */ /* 0x000fea0003800000 */
.L_x_6841:
[----:B------:R-:W-:Y:S01]  /*2d40*/  BSSY B0, `(.L_x_6843) ;  /* 0x0000010000007945 */ /* 0x000fe20003800000 */
[----:B------:R-:W-:Y:S02]  /*2d50*/  @!P5 ISETP.NE.U32.AND P1, PT, R5, RZ, PT ;  /* 0x000000ff0500d20c */ /* 0x000fe40003f25070 */
[----:B------:R-:W-:Y:S01]  /*2d60*/  @!P5 ISETP.NE.AND.EX P0, PT, R6, RZ, PT, P0 ;  /* 0x000000ff0600d20c */ /* 0x000fe20003f05300 */
[----:B------:R-:W-:-:S12]  /*2d70*/  @!P3 BRA `(.L_x_6844) ;  /* 0x000000000030b947 */ /* 0x000fd80003800000 */
[----:B------:R-:W2:Y:S01]  /*2d80*/  LDL R196, [R1+0x40] ;  /* 0x0000400001c47983 */ /* 0x000ea20000100800 */
[----:B------:R-:W-:Y:S01]  /*2d90*/  LOP3.LUT P6, RZ, R250, 0xff, RZ, 0xc0, !PT ;  /* 0x000000fffaff7812 */ /* 0x000fe200078cc0ff */
[----:B------:R-:W-:Y:S01]  /*2da0*/  FMUL.FTZ R193, R192, UR15 ;  /* 0x0000000fc0c17c20 */ /* 0x000fe20008410000 */
[----:B------:R-:W-:-:S03]  /*2db0*/  IMAD.MOV.U32 R194, RZ, RZ, RZ ;  /* 0x000000ffffc27224 */ /* 0x000fc600078e00ff */
[----:B------:R-:W-:-:S08]  /*2dc0*/  FMUL.FTZ R193, R193, UR14 ;  /* 0x0000000ec1c17c20 */ /* 0x000fd00008410000 */
[----:B-----5:R-:W-:-:S05]  /*2dd0*/  @P6 SHF.L.U32 R195, R112, 0x10, RZ ;  /* 0x0000001070c36819 */ /* 0x020fca00000006ff */
[----:B------:R-:W-:-:S04]  /*2de0*/  @P6 FMUL.FTZ R194, R193, R195 ;  /* 0x000000c3c1c26220 */ /* 0x000fc80000410000 */
[----:B------:R-:W-:Y:S01]  /*2df0*/  FADD.FTZ R56, R56, R194 ;  /* 0x000000c238387221 */ /* 0x000fe20000010000 */
[----:B--2---:R-:W-:-:S05]  /*2e00*/  FMUL.FTZ R193, R196, R193 ;  /* 0x000000c1c4c17220 */ /* 0x004fca0000410000 */
[----:B------:R-:W-:-:S04]  /*2e10*/  FSEL R193, R193, RZ, P6 ;  /* 0x000000ffc1c17208 */ /* 0x000fc80003000000 */
[----:B------:R-:W-:-:S04]  /*2e20*/  F2FP.BF16.F32.PACK_AB R193, RZ, R193 ;  /* 0x000000c1ffc1723e */ /* 0x000fc800000010ff */
[----:B------:R-:W-:-:S07]  /*2e30*/  PRMT R128, R193, 0x7610, R128 ;  /* 0x00007610c1807816 */ /* 0x000fce0000000080 */
.L_x_6844:
[----:B------:R-:W-:Y:S05]  /*2e40*/  BSYNC B0 ;  /* 0x0000000000007941 */ /* 0x000fea0003800000 */
.L_x_6843:
[----:B------:R-:W-:Y:S01]  /*2e50*/  BSSY B0, `(.L_x_6845) ;  /* 0x000000e000007945 */ /* 0x000fe20003800000 */
[----:B------:R-:W-:-:S03]  /*2e60*/  @!P5 FSEL R193, R53, RZ, P0 ;  /* 0x000000ff35c1d208 */ /* 0x000fc60000000000 */
[----:B------:R-:W-:Y:S05]  /*2e70*/  @!P5 BRA `(.L_x_6846) ;  /* 0x00000000002cd947 */ /* 0x000fea0003800000 */
[----:B------:R-:W2:Y:S01]  /*2e80*/  LDL R195, [R1+0x4] ;  /* 0x0000040001c37983 */ /* 0x000ea20000100800 */
[----:B------:R-:W0:Y:S03]  /*2e90*/  LDC.U8 R196, c[0x0][0x2a0] ;  /* 0x0000a800ffc47b82 */ /* 0x000e260000000000 */
[----:B------:R-:W3:Y:S01]  /*2ea0*/  LDL R194, [R1] ;  /* 0x0000000001c27983 */ /* 0x000ee20000100800 */
[----:B------:R-:W-:-:S04]  /*2eb0*/  ISETP.NE.U32.AND P0, PT, R5, RZ, PT ;  /* 0x000000ff0500720c */ /* 0x000fc80003f05070 */
[----:B------:R-:W-:Y:S02]  /*2ec0*/  ISETP.NE.AND.EX P0, PT, R6, RZ, PT, P0 ;  /* 0x000000ff0600720c */ /* 0x000fe40003f05300 */
[----:B0-----:R-:W-:-:S04]  /*2ed0*/  ISETP.NE.AND P6, PT, R196, RZ, PT ;  /* 0x000000ffc400720c */ /* 0x001fc80003fc5270 */
[----:B------:R-:W-:-:S05]  /*2ee0*/  FSEL R193, R198, RZ, !P6 ;  /* 0x000000ffc6c17208 */ /* 0x000fca0007000000 */
[----:B--2---:R-:W-:-:S04]  /*2ef0*/  FFMA.FTZ R193, R195, R199, R193 ;  /* 0x000000c7c3c17223 */ /* 0x004fc800000100c1 */
[----:B---3--:R-:W-:-:S04]  /*2f00*/  FADD.FTZ R193, R194, -R193 ;  /* 0x800000c1c2c17221 */ /* 0x008fc80000010000 */
[----:B------:R-:W-:-:S04]  /*2f10*/  FMUL.FTZ R193, R3, R193 ;  /* 0x000000c103c17220 */ /* 0x000fc80000410000 */
[----:B------:R-:W-:-:S07]  /*2f20*/  @P0 FADD.FTZ R193, R53, R193 ;  /* 0x000000c135c10221 */ /* 0x000fce0000010000 */
.L_x_6846:
[----:B------:R-:W-:Y:S05]  /*2f30*/  BSYNC B0 ;  /* 0x0000000000007941 */ /* 0x000fea0003800000 */
.L_x_6845:
[----:B------:R-:W-:Y:S01]  /*2f40*/  BSSY B0, `(.L_x_6847) ;  /* 0x0000011000007945 */ /* 0x000fe20003800000 */
[----:B------:R-:W-:Y:S02]  /*2f50*/  @!P5 ISETP.NE.U32.AND P0, PT, R5, RZ, PT ;  /* 0x000000ff0500d20c */ /* 0x000fe40003f05070 */
[----:B------:R-:W-:Y:S01]  /*2f60*/  @!P5 ISETP.NE.AND.EX P1, PT, R6, RZ, PT, P1 ;  /* 0x000000ff0600d20c */ /* 0x000fe20003f25310 */
[----:B------:R-:W-:-:S12]  /*2f70*/  @!P3 BRA `(.L_x_6848) ;  /* 0x000000000034b947 */ /* 0x000fd80003800000 */
[----:B------:R-:W2:Y:S01]  /*2f80*/  LDL R197, [R1+0x44] ;  /* 0x0000440001c57983 */ /* 0x000ea20000100800 */
[----:B------:R-:W-:Y:S01]  /*2f90*/  LOP3.LUT P6, RZ, R22, 0xff00, RZ, 0xc0, !PT ;  /* 0x0000ff0016ff7812 */ /* 0x000fe200078cc0ff */
[----:B------:R-:W-:Y:S01]  /*2fa0*/  FMUL.FTZ R194, R193, UR15 ;  /* 0x0000000fc1c27c20 */ /* 0x000fe20008410000 */
[----:B------:R-:W-:-:S03]  /*2fb0*/  MOV R196, RZ ;  /* 0x000000ff00c47202 */ /* 0x000fc60000000f00 */
[----:B------:R-:W-:-:S08]  /*2fc0*/  FMUL.FTZ R194, R194, UR14 ;  /* 0x0000000ec2c27c20 */ /* 0x000fd00008410000 */
[----:B-----5:R-:W-:-:S05]  /*2fd0*/  @P6 PRMT R195, R112, 0x7632, R195 ;  /* 0x0000763270c36816 */ /* 0x020fca00000000c3 */
[----:B------:R-:W-:-:S04]  /*2fe0*/  @P6 IMAD.U32 R195, R195, 0x10000, RZ ;  /* 0x00010000c3c36824 */ /* 0x000fc800078e00ff */
[----:B------:R-:W-:-:S04]  /*2ff0*/  @P6 FMUL.FTZ R196, R194, R195 ;  /* 0x000000c3c2c46220 */ /* 0x000fc80000410000 */
[----:B------:R-:W-:Y:S01]  /*3000*/  FADD.FTZ R57, R57, R196 ;  /* 0x000000c439397221 */ /* 0x000fe20000010000 */
[----:B--2---:R-:W-:-:S05]  /*3010*/  FMUL.FTZ R194, R197, R194 ;  /* 0x000000c2c5c27220 */ /* 0x004fca0000410000 */
[----:B------:R-:W-:-:S04]  /*3020*/  FSEL R194, R194, RZ, P6 ;  /* 0x000000ffc2c27208 */ /* 0x000fc80003000000 */
[----:B------:R-:W-:-:S04]  /*3030*/  F2FP.BF16.F32.PACK_AB R194, RZ, R194 ;  /* 0x000000c2ffc2723e */ /* 0x000fc800000010ff */
[----:B------:R-:W-:-:S07]  /*3040*/  PRMT R128, R128, 0x5410, R194 ;  /* 0x0000541080807816 */ /* 0x000fce00000000c2 */
.L_x_6848:
[----:B------:R-:W-:Y:S05]  /*3050*/  BSYNC B0 ;  /* 0x0000000000007941 */ /* 0x000fea0003800000 */
.L_x_6847:
        /* <DEDUP_REMOVED lines=12> */
.L_x_6850:
[----:B------:R-:W-:Y:S05]  /*3120*/  BSYNC B0 ;  /* 0x0000000000007941 */ /* 0x000fea0003800000 */
.L_x_6849:
        /* <DEDUP_REMOVED lines=16> */
.L_x_6852:
[----:B------:R-:W-:Y:S05]  /*3230*/  BSYNC B0 ;  /* 0x0000000000007941 */ /* 0x000fea0003800000 */
.L_x_6851:
        /* <DEDUP_REMOVED lines=12> */
.L_x_6854:
[----:B------:R-:W-:Y:S05]  /*3300*/  BSYNC B0 ;  /* 0x0000000000007941 */ /* 0x000fea0003800000 */
.L_x_6853:
[----:B------:R-:W-:Y:S01]  /*3310*/  BSSY B0, `(.L_x_6855) ;  /* 0x0000011000007945 */ /* 0x000fe20003800000 */
[----:B------:R-:W-:Y:S02]  /*3320*/  @!P5 ISETP.NE.U32.AND P0, PT, R5, RZ, PT ;  /* 0x000000ff0500d20c */ /* 0x000fe40003f05070 */
[----:B------:R-:W-:Y:S01]  /*3330*/  @!P5 ISETP.NE.AND.EX P1, PT, R6, RZ, PT, P1 ;  /* 0x000000ff0600d20c */ /* 0x000fe20003f25310 */
[----:B------:R-:W-:-:S12]  /*3340*/  @!P3 BRA `(.L_x_6856) ;  /* 0x000000000034b947 */ /* 0x000fd80003800000 */
[----:B------:R-:W2:Y:S01]  /*3350*/  LDL R250, [R1+0x4c] ;  /* 0x00004c0001fa7983 */ /* 0x000ea20000100800 */
[----:B------:R-:W-:Y:S01]  /*3360*/  LOP3.LUT P6, RZ, R22, 0xff000000, RZ, 0xc0, !PT ;  /* 0xff00000016ff7812 */ /* 0x000fe200078cc0ff */
[----:B------:R-:W-:-:S04]  /*3370*/  FMUL.FTZ R196, R195, UR15 ;  /* 0x0000000fc3c47c20 */ /* 0x000fc80008410000 */
[----:B------:R-:W-:-:S08]  /*3380*/  FMUL.FTZ R196, R196, UR14 ;  /* 0x0000000ec4c47c20 */ /* 0x000fd00008410000 */
[----:B-----5:R-:W-:-:S05]  /*3390*/  @P6 PRMT R197, R113, 0x7632, R197 ;  /* 0x0000763271c56816 */ /* 0x020fca00000000c5 */
[----:B------:R-:W-:Y:S01]  /*33a0*/  @P6 IMAD.U32 R249, R197, 0x10000, RZ ;  /* 0x00010000c5f96824 */ /* 0x000fe200078e00ff */
[----:B------:R-:W-:-:S06]  /*33b0*/  HFMA2.MMA R197, -RZ, RZ, 0, 0 ;  /* 0x00000000ffc57435 */ /* 0x000fcc00000001ff */
[----:B------:R-:W-:-:S04]  /*33c0*/  @P6 FMUL.FTZ R197, R196, R249 ;  /* 0x000000f9c4c56220 */ /* 0x000fc80000410000 */
[----:B------:R-:W-:Y:S01]  /*33d0*/  FADD.FTZ R59, R59, R197 ;  /* 0x000000c53b3b7221 */ /* 0x000fe20000010000 */
[----:B--2---:R-:W-:-:S05]  /*33e0*/  FMUL.FTZ R196, R250, R196 ;  /* 0x000000c4fac47220 */ /* 0x004fca0000410000 */
[----:B------:R-:W-:-:S04]  /*33f0*/  FSEL R196, R196, RZ, P6 ;  /* 0x000000ffc4c47208 */ /* 0x000fc80003000000 */
[----:B------:R-:W-:-:S04]  /*3400*/  F2FP.BF16.F32.PACK_AB R196, RZ, R196 ;  /* 0x000000c4ffc4723e */ /* 0x000fc800000010ff */
[----:B------:R-:W-:-:S07]  /*3410*/  PRMT R129, R129, 0x5410, R196 ;  /* 0x0000541081817816 */ /* 0x000fce00000000c4 */
.L_x_6856:
[----:B------:R-:W-:Y:S05]  /*3420*/  BSYNC B0 ;  /* 0x0000000000007941 */ /* 0x000fea0003800000 */
.L_x_6855:
        /* <DEDUP_REMOVED lines=12> */
.L_x_6858:
[----:B------:R-:W-:Y:S05]  /*34f0*/  BSYNC B0 ;  /* 0x0000000000007941 */ /* 0x000fea0003800000 */
.L_x_6857:
        /* <DEDUP_REMOVED lines=16> */
.L_x_6860:
[----:B------:R-:W-:Y:S05]  /*3600*/  BSYNC B0 ;  /* 0x0000000000007941 */ /* 0x000fea0003800000 */
.L_x_6859:
        /* <DEDUP_REMOVED lines=12> */
.L_x_6862:
[----:B------:R-:W-:Y:S05]  /*36d0*/  BSYNC B0 ;  /* 0x0000000000007941 */ /* 0x000fea0003800000 */
.L_x_6861:
[----:B------:R-:W-:Y:S01]  /*36e0*/  @!P5 ISETP.NE.U32.AND P0, PT, R5, RZ, PT ;  /* 0x000000ff0500d20c */ /* 0x000fe20003f05070 */
[----:B------:R-:W-:Y:S01]  /*36f0*/  BSSY B0, `(.L_x_6863) ;  /* 0x0000011000007945 */ /* 0x000fe20003800000 */
[C---:B------:R-:W-:Y:S02]  /*3700*/  @!P5 ISETP.NE.AND.EX P1, PT, R6.reuse, RZ, PT, P1 ;  /* 0x000000ff0600d20c */ /* 0x040fe40003f25310 */
[----:B------:R-:W-:Y:S01]  /*3710*/  @!P5 ISETP.NE.AND.EX P0, PT, R6, RZ, PT, P0 ;  /* 0x000000ff0600d20c */ /* 0x000fe20003f05300 */
[----:B------:R-:W-:-:S12]  /*3720*/  @!P3 BRA `(.L_x_6864) ;  /* 0x000000000034b947 */ /* 0x000fd80003800000 */
[----:B------:R-:W-:Y:S01]  /*3730*/  LOP3.LUT P6, RZ, R23, 0xff00, RZ, 0xc0, !PT ;  /* 0x0000ff0017ff7812 */ /* 0x000fe200078cc0ff */
[----:B------:R-:W-:-:S04]  /*3740*/  FMUL.FTZ R196, R249, UR15 ;  /* 0x0000000ff9c47c20 */ /* 0x000fc80008410000 */
[----:B------:R-:W-:-:S08]  /*3750*/  FMUL.FTZ R196, R196, UR14 ;  /* 0x0000000ec4c47c20 */ /* 0x000fd00008410000 */
[----:B-----5:R-:W-:-:S05]  /*3760*/  @P6 PRMT R197, R114, 0x7632, R197 ;  /* 0x0000763272c56816 */ /* 0x020fca00000000c5 */
[----:B------:R-:W-:Y:S01]  /*3770*/  @P6 IMAD.U32 R252, R197, 0x10000, RZ ;  /* 0x00010000c5fc6824 */ /* 0x000fe200078e00ff */
[----:B------:R-:W-:-:S03]  /*3780*/  MOV R197, RZ ;  /* 0x000000ff00c57202 */ /* 0x000fc60000000f00 */
[----:B------:R-:W-:Y:S02]  /*3790*/  @P6 FMUL.FTZ R197, R196, R252 ;  /* 0x000000fcc4c56220 */ /* 0x000fe40000410000 */
[----:B------:R-:W2:Y:S02]  /*37a0*/  LDL R252, [R1+0x34] ;  /* 0x0000340001fc7983 */ /* 0x000ea40000100800 */
[----:B------:R-:W-:Y:S01]  /*37b0*/  FADD.FTZ R61, R61, R197 ;  /* 0x000000c53d3d7221 */ /* 0x000fe20000010000 */
[----:B--2---:R-:W-:-:S05]  /*37c0*/  FMUL.FTZ R196, R252, R196 ;  /* 0x000000c4fcc47220 */ /* 0x004fca0000410000 */
[----:B------:R-:W-:-:S04]  /*37d0*/  FSEL R196, R196, RZ, P6 ;  /* 0x000000ffc4c47208 */ /* 0x000fc80003000000 */
[----:B------:R-:W-:-:S04]  /*37e0*/  F2FP.BF16.F32.PACK_AB R196, RZ, R196 ;  /* 0x000000c4ffc4723e */ /* 0x000fc800000010ff */
[----:B------:R-:W-:-:S07]  /*37f0*/  PRMT R130, R130, 0x5410, R196 ;  /* 0x0000541082827816 */ /* 0x000fce00000000c4 */
.L_x_6864:
[----:B------:R-:W-:Y:S05]  /*3800*/  BSYNC B0 ;  /* 0x0000000000007941 */ /* 0x000fea0003800000 */
.L_x_6863:
        /* <DEDUP_REMOVED lines=12> */
.L_x_6866:
[----:B------:R-:W-:Y:S05]  /*38d0*/  BSYNC B0 ;  /* 0x0000000000007941 */ /* 0x000fea0003800000 */
.L_x_6865:
[----:B------:R-:W-:Y:S04]  /*38e0*/  BSSY B0, `(.L_x_6867) ;  /* 0x0000010000007945 */ /* 0x000fe80003800000 */
[----:B------:R-:W-:Y:S05]  /*38f0*/  @!P3 BRA `(.L_x_6868) ;  /* 0x000000000038b947 */ /* 0x000fea0003800000 */
[----:B------:R-:W-:Y:S01]  /*3900*/  LOP3.LUT P1, RZ, R23, 0xff0000, RZ, 0xc0, !PT ;  /* 0x00ff000017ff7812 */ /* 0x000fe2000782c0ff */
[----:B------:R-:W-:Y:S01]  /*3910*/  FMUL.FTZ R196, R197, UR15 ;  /* 0x0000000fc5c47c20 */ /* 0x000fe20008410000 */
[----:B------:R0:W-:Y:S01]  /*3920*/  STL [R1+0xd0], R0 ;  /* 0x0000d00001007387 */ /* 0x0001e20000100800 */
[----:B------:R-:W-:Y:S02]  /*3930*/  IMAD.MOV.U32 R252, RZ, RZ, RZ ;  /* 0x000000fffffc7224 */ /* 0x000fe400078e00ff */
[----:B------:R-:W-:-:S08]  /*3940*/  FMUL.FTZ R196, R196, UR14 ;  /* 0x0000000ec4c47c20 */ /* 0x000fd00008410000 */
[----:B0----5:R-:W-:-:S05]  /*3950*/  @P1 SHF.L.U32 R0, R115, 0x10, RZ ;  /* 0x0000001073001819 */ /* 0x021fca00000006ff */
[----:B------:R-:W-:Y:S02]  /*3960*/  @P1 FMUL.FTZ R252, R196, R0 ;  /* 0x00000000c4fc1220 */ /* 0x000fe40000410000 */
[----:B------:R0:W5:Y:S02]  /*3970*/  LDL.LU R0, [R1+0xd0] ;  /* 0x0000d00001007983 */ /* 0x0001640000300800 */
[----:B------:R-:W-:Y:S02]  /*3980*/  FADD.FTZ R62, R62, R252 ;  /* 0x000000fc3e3e7221 */ /* 0x000fe40000010000 */
[----:B------:R-:W2:Y:S02]  /*3990*/  LDL R252, [R1+0x38] ;  /* 0x0000380001fc7983 */ /* 0x000ea40000100800 */
[----:B--2---:R-:W-:-:S05]  /*39a0*/  FMUL.FTZ R196, R252, R196 ;  /* 0x000000c4fcc47220 */ /* 0x004fca0000410000 */
[----:B------:R-:W-:-:S04]  /*39b0*/  FSEL R196, R196, RZ, P1 ;  /* 0x000000ffc4c47208 */ /* 0x000fc80000800000 */
[----:B------:R-:W-:-:S04]  /*39c0*/  F2FP.BF16.F32.PACK_AB R196, RZ, R196 ;  /* 0x000000c4ffc4723e */ /* 0x000fc800000010ff */
[----:B0-----:R-:W-:-:S07]  /*39d0*/  PRMT R131, R196, 0x7610, R131 ;  /* 0x00007610c4837816 */ /* 0x001fce0000000083 */
.L_x_6868:
[----:B------:R-:W-:Y:S05]  /*39e0*/  BSYNC B0 ;  /* 0x0000000000007941 */ /* 0x000fea0003800000 */
.L_x_6867:
        /* <DEDUP_REMOVED lines=12> */
.L_x_6870:
[----:B------:R-:W-:Y:S05]  /*3ab0*/  BSYNC B0 ;  /* 0x0000000000007941 */ /* 0x000fea0003800000 */
.L_x_6869:
[----:B------:R-:W-:Y:S04]  /*3ac0*/  BSSY B0, `(.L_x_6871) ;  /* 0x000000f000007945 */ /* 0x000fe80003800000 */
[----:B------:R-:W-:Y:S05]  /*3ad0*/  @!P3 BRA `(.L_x_6872) ;  /* 0x000000000034b947 */ /* 0x000fea0003800000 */
[----:B------:R-:W-:Y:S01]  /*3ae0*/  LOP3.LUT P0, RZ, R23, 0xff000000, RZ, 0xc0, !PT ;  /* 0xff00000017ff7812 */ /* 0x000fe2000780c0ff */
[----:B------:R-:W-:-:S04]  /*3af0*/  FMUL.FTZ R22, R196, UR15 ;  /* 0x0000000fc4167c20 */ /* 0x000fc80008410000 */
[----:B------:R-:W-:-:S08]  /*3b00*/  FMUL.FTZ R22, R22, UR14 ;  /* 0x0000000e16167c20 */ /* 0x000fd00008410000 */
[----:B-----5:R-:W-:-:S05]  /*3b10*/  @P0 PRMT R23, R115, 0x7632, R23 ;  /* 0x0000763273170816 */ /* 0x020fca0000000017 */
[----:B------:R-:W-:Y:S01]  /*3b20*/  @P0 IMAD.U32 R252, R23, 0x10000, RZ ;  /* 0x0001000017fc0824 */ /* 0x000fe200078e00ff */
[----:B------:R-:W-:-:S06]  /*3b30*/  HFMA2.MMA R23, -RZ, RZ, 0, 0 ;  /* 0x00000000ff177435 */ /* 0x000fcc00000001ff */
[----:B------:R-:W-:Y:S02]  /*3b40*/  @P0 FMUL.FTZ R23, R22, R252 ;  /* 0x000000fc16170220 */ /* 0x000fe40000410000 */
[----:B------:R-:W2:Y:S02]  /*3b50*/  LDL R252, [R1+0x3c] ;  /* 0x00003c0001fc7983 */ /* 0x000ea40000100800 */
[----:B------:R-:W-:Y:S01]  /*3b60*/  FADD.FTZ R63, R63, R23 ;  /* 0x000000173f3f7221 */ /* 0x000fe20000010000 */
[----:B--2---:R-:W-:-:S05]  /*3b70*/  FMUL.FTZ R22, R252, R22 ;  /* 0x00000016fc167220 */ /* 0x004fca0000410000 */
[----:B------:R-:W-:-:S04]  /*3b80*/  FSEL R22, R22, RZ, P0 ;  /* 0x000000ff16167208 */ /* 0x000fc80000000000 */
[----:B------:R-:W-:-:S04]  /*3b90*/  F2FP.BF16.F32.PACK_AB R22, RZ, R22 ;  /* 0x00000016ff16723e */ /* 0x000fc800000010ff */
[----:B------:R-:W-:-:S07]  /*3ba0*/  PRMT R131, R131, 0x5410, R22 ;  /* 0x0000541083837816 */ /* 0x000fce0000000016 */
.L_x_6872:
[----:B------:R-:W-:Y:S05]  /*3bb0*/  BSYNC B0 ;  /* 0x0000000000007941 */ /* 0x000fea0003800000 */
.L_x_6871:
        /* <DEDUP_REMOVED lines=10> */
[----:B------:R-:W0:Y:S01]  /*3c60*/  @P0 LDC.64 R22, c[0x0][0x308] ;  /* 0x0000c200ff160b82 */ /* 0x000e220000000a00 */
[----:B------:R-:W-:Y:S01]  /*3c70*/  @!P5 ISETP.NE.AND.EX P6, PT, R6, RZ, PT, P6 ;  /* 0x000000ff0600d20c */ /* 0x000fe20003fc5360 */
        /* <DEDUP_REMOVED lines=11> */
[----:B------:R-:W-:Y:S05]  /*3d30*/  @!P3 BRA `(.L_x_6874) ;  /* 0x000000000010b947 */ /* 0x000fea0003800000 */
[----:B0-----:R-:W0:Y:S01]  /*3d40*/  LDC.64 R22, c[0x0][0x220] ;  /* 0x00008800ff167b82 */ /* 0x001e220000000a00 */
[----:B------:R-:W-:-:S04]  /*3d50*/  VIADD R4, R7, 0x100 ;  /* 0x0000010007047836 */ /* 0x000fc80000000000 */
[----:B0-----:R-:W-:-:S05]  /*3d60*/  IMAD.WIDE.U32 R22, R4, 0x10, R22 ;  /* 0x0000001004167825 */ /* 0x001fca00078e0016 */
[----:B-----5:R2:W5:Y:S02]  /*3d70*/  LDG.E.128 R112, desc[UR4][R22.64] ;  /* 0x0000000416707981 */ /* 0x020564000c1e1d00 */
.L_x_6874:
[----:B------:R-:W-:Y:S05]  /*3d80*/  BSYNC B0 ;  /* 0x0000000000007941 */ /* 0x000fea0003800000 */
.L_x_6873:
[----:B------:R-:W-:Y:S01]  /*3d90*/  BSSY B0, `(.L_x_6875) ;  /* 0x000000c000007945 */ /* 0x000fe20003800000 */
[----:B0-2---:R-:W-:-:S03]  /*3da0*/  @!P5 FSEL R22, R44, RZ, P6 ;  /* 0x000000ff2c16d208 */ /* 0x005fc60003000000 */
[----:B------:R-:W-:Y:S05]  /*3db0*/  @!P5 BRA `(.L_x_6876) ;  /* 0x000000000024d947 */ /* 0x000fea0003800000 */
[----:B------:R-:W0:Y:S02]  /*3dc0*/  LDC.U8 R4, c[0x0][0x2a0] ;  /* 0x0000a800ff047b82 */ /* 0x000e240000000000 */
[----:B0-----:R-:W-:-:S04]  /*3dd0*/  ISETP.NE.AND P6, PT, R4, RZ, PT ;  /* 0x000000ff0400720c */ /* 0x001fc80003fc5270 */
[----:B------:R-:W-:Y:S02]  /*3de0*/  FSEL R4, R198, RZ, !P6 ;  /* 0x000000ffc6047208 */ /* 0x000fe40007000000 */
[----:B------:R-:W-:-:S03]  /*3df0*/  ISETP.NE.U32.AND P6, PT, R5, RZ, PT ;  /* 0x000000ff0500720c */ /* 0x000fc60003fc5070 */
[----:B------:R-:W-:Y:S01]  /*3e00*/  FFMA.FTZ R4, R237, R199, R4 ;  /* 0x000000c7ed047223 */ /* 0x000fe20000010004 */
[----:B------:R-:W-:-:S03]  /*3e10*/  ISETP.NE.AND.EX P6, PT, R6, RZ, PT, P6 ;  /* 0x000000ff0600720c */ /* 0x000fc60003fc5360 */
[----:B------:R-:W-:-:S04]  /*3e20*/  FADD.FTZ R4, R236, -R4 ;  /* 0x80000004ec047221 */ /* 0x000fc80000010000 */
[----:B------:R-:W-:-:S06]  /*3e30*/  FMUL.FTZ R22, R3, R4 ;  /* 0x0000000403167220 */ /* 0x000fcc0000410000 */
[----:B------:R-:W-:-:S07]  /*3e40*/  @P6 FADD.FTZ R22, R44, R22 ;  /* 0x000000162c166221 */ /* 0x000fce0000010000 */
.L_x_6876:
[----:B------:R-:W-:Y:S05]  /*3e50*/  BSYNC B0 ;  /* 0x0000000000007941 */ /* 0x000fea0003800000 */
.L_x_6875:
[----:B------:R-:W-:Y:S04]  /*3e60*/  BSSY B0, `(.L_x_6877) ;  /* 0x000000f000007945 */ /* 0x000fe80003800000 */
[----:B------:R-:W-:Y:S05]  /*3e70*/  @!P3 BRA `(.L_x_6878) ;  /* 0x000000000034b947 */ /* 0x000fea0003800000 */
[----:B------:R-:W2:Y:S04]  /*3e80*/  LDL.LU R4, [R1+0x10] ;  /* 0x0000100001047983 */ /* 0x000ea80000300800 */
[----:B------:R-:W3:Y:S01]  /*3e90*/  LDL R195, [R1+0x20] ;  /* 0x0000200001c37983 */ /* 0x000ee20000100800 */
[----:B------:R-:W-:Y:S02]  /*3ea0*/  MOV R23, RZ ;  /* 0x000000ff00177202 */ /* 0x000fe40000000f00 */
[----:B--2---:R-:W-:Y:S01]  /*3eb0*/  LOP3.LUT P6, RZ, R4, 0xff, RZ, 0xc0, !PT ;  /* 0x000000ff04ff7812 */ /* 0x004fe200078cc0ff */
[----:B------:R-:W-:-:S04]  /*3ec0*/  FMUL.FTZ R4, R22, UR15 ;  /* 0x0000000f16047c20 */ /* 0x000fc80008410000 */
[----:B------:R-:W-:-:S08]  /*3ed0*/  FMUL.FTZ R4, R4, UR14 ;  /* 0x0000000e04047c20 */ /* 0x000fd00008410000 */
[----:B-----5:R-:W-:-:S05]  /*3ee0*/  @P6 SHF.L.U32 R194, R112, 0x10, RZ ;  /* 0x0000001070c26819 */ /* 0x020fca00000006ff */
[-C--:B------:R-:W-:Y:S01]  /*3ef0*/  @P6 FMUL.FTZ R23, R194, R4.reuse ;  /* 0x00000004c2176220 */ /* 0x080fe20000410000 */
[----:B---3--:R-:W-:-:S03]  /*3f00*/  FMUL.FTZ R4, R195, R4 ;  /* 0x00000004c3047220 */ /* 0x008fc60000410000 */
[----:B------:R-:W-:Y:S02]  /*3f10*/  FADD.FTZ R64, R64, R23 ;  /* 0x0000001740407221 */ /* 0x000fe40000010000 */
[----:B------:R-:W-:-:S04]  /*3f20*/  FSEL R4, R4, RZ, P6 ;  /* 0x000000ff04047208 */ /* 0x000fc80003000000 */
[----:B------:R-:W-:-:S04]  /*3f30*/  F2FP.BF16.F32.PACK_AB R4, RZ, R4 ;  /* 0x00000004ff04723e */ /* 0x000fc800000010ff */
[----:B------:R-:W-:-:S07]  /*3f40*/  PRMT R128, R4, 0x7610, R128 ;  /* 0x0000761004807816 */ /* 0x000fce0000000080 */
.L_x_6878:
[----:B------:R-:W-:Y:S05]  /*3f50*/  BSYNC B0 ;  /* 0x0000000000007941 */ /* 0x000fea0003800000 */
.L_x_6877:
[----:B------:R-:W-:Y:S01]  /*3f60*/  @!P5 ISETP.NE.U32.AND P6, PT, R5, RZ, PT ;  /* 0x000000ff0500d20c */ /* 0x000fe20003fc5070 */
[----:B------:R-:W-:Y:S03]  /*3f70*/  BSSY B0, `(.L_x_6879) ;  /* 0x000000d000007945 */ /* 0x000fe60003800000 */
[----:B------:R-:W-:-:S04]  /*3f80*/  @!P5 ISETP.NE.AND.EX P6, PT, R6, RZ, PT, P6 ;  /* 0x000000ff0600d20c */ /* 0x000fc80003fc5360 */
[----:B------:R-:W-:Y:S01]  /*3f90*/  @!P5 FSEL R23, R45, RZ, P6 ;  /* 0x000000ff2d17d208 */ /* 0x000fe20003000000 */
[----:B------:R-:W-:Y:S08]  /*3fa0*/  @!P5 BRA `(.L_x_6880) ;  /* 0x000000000024d947 */ /* 0x000ff00003800000 */
        /* <DEDUP_REMOVED lines=9> */
.L_x_6880:
[----:B------:R-:W-:Y:S05]  /*4040*/  BSYNC B0 ;  /* 0x0000000000007941 */ /* 0x000fea0003800000 */
.L_x_6879:
[----:B------:R-:W-:Y:S04]  /*4050*/  BSSY B0, `(.L_x_6881) ;  /* 0x000000f000007945 */ /* 0x000fe80003800000 */
[----:B------:R-:W-:Y:S05]  /*4060*/  @!P3 BRA `(.L_x_6882) ;  /* 0x000000000034b947 */ /* 0x000fea0003800000 */
[----:B------:R-:W2:Y:S01]  /*4070*/  LDL R196, [R1+0x24] ;  /* 0x0000240001c47983 */ /* 0x000ea20000100800 */
[----:B------:R-:W-:Y:S01]  /*4080*/  LOP3.LUT P6, RZ, R20, 0xff00, RZ, 0xc0, !PT ;  /* 0x0000ff0014ff7812 */ /* 0x000fe200078cc0ff */
[----:B------:R-:W-:Y:S01]  /*4090*/  FMUL.FTZ R4, R23, UR15 ;  /* 0x0000000f17047c20 */ /* 0x000fe20008410000 */
[----:B------:R-:W-:-:S03]  /*40a0*/  HFMA2.MMA R195, -RZ, RZ, 0, 0 ;  /* 0x00000000ffc37435 */ /* 0x000fc600000001ff */
        /* <DEDUP_REMOVED lines=9> */
.L_x_6882:
[----:B------:R-:W-:Y:S05]  /*4140*/  BSYNC B0 ;  /* 0x0000000000007941 */ /* 0x000fea0003800000 */
.L_x_6881:
        /* <DEDUP_REMOVED lines=14> */
.L_x_6884:
[----:B------:R-:W-:Y:S05]  /*4230*/  BSYNC B0 ;  /* 0x0000000000007941 */ /* 0x000fea0003800000 */
.L_x_6883:
[----:B------:R-:W-:Y:S04]  /*4240*/  BSSY B0, `(.L_x_6885) ;  /* 0x000000e000007945 */ /* 0x000fe80003800000 */
[----:B------:R-:W-:Y:S05]  /*4250*/  @!P3 BRA `(.L_x_6886) ;  /* 0x000000000030b947 */ /* 0x000fea0003800000 */
[----:B------:R-:W2:Y:S01]  /*4260*/  LDL R197, [R1+0x28] ;  /* 0x0000280001c57983 */ /* 0x000ea20000100800 */
[----:B------:R-:W-:Y:S01]  /*4270*/  LOP3.LUT P6, RZ, R20, 0xff0000, RZ, 0xc0, !PT ;  /* 0x00ff000014ff7812 */ /* 0x000fe200078cc0ff */
[----:B------:R-:W-:Y:S01]  /*4280*/  FMUL.FTZ R194, R4, UR15 ;  /* 0x0000000f04c27c20 */ /* 0x000fe20008410000 */
[----:B------:R-:W-:-:S03]  /*4290*/  MOV R195, RZ ;  /* 0x000000ff00c37202 */ /* 0x000fc60000000f00 */
[----:B------:R-:W-:-:S08]  /*42a0*/  FMUL.FTZ R194, R194, UR14 ;  /* 0x0000000ec2c27c20 */ /* 0x000fd00008410000 */
[----:B-----5:R-:W-:-:S04]  /*42b0*/  @P6 IMAD.U32 R196, R113, 0x10000, RZ ;  /* 0x0001000071c46824 */ /* 0x020fc800078e00ff */
[----:B------:R-:W-:-:S04]  /*42c0*/  @P6 FMUL.FTZ R195, R196, R194 ;  /* 0x000000c2c4c36220 */ /* 0x000fc80000410000 */
[----:B------:R-:W-:Y:S01]  /*42d0*/  FADD.FTZ R66, R66, R195 ;  /* 0x000000c342427221 */ /* 0x000fe20000010000 */
[----:B--2---:R-:W-:-:S05]  /*42e0*/  FMUL.FTZ R194, R197, R194 ;  /* 0x000000c2c5c27220 */ /* 0x004fca0000410000 */
[----:B------:R-:W-:-:S04]  /*42f0*/  FSEL R194, R194, RZ, P6 ;  /* 0x000000ffc2c27208 */ /* 0x000fc80003000000 */
[----:B------:R-:W-:-:S04]  /*4300*/  F2FP.BF16.F32.PACK_AB R194, RZ, R194 ;  /* 0x000000c2ffc2723e */ /* 0x000fc800000010ff */
[----:B------:R-:W-:-:S07]  /*4310*/  PRMT R129, R194, 0x7610, R129 ;  /* 0x00007610c2817816 */ /* 0x000fce0000000081 */
.L_x_6886:
[----:B------:R-:W-:Y:S05]  /*4320*/  BSYNC B0 ;  /* 0x0000000000007941 */ /* 0x000fea0003800000 */
.L_x_6885:
[----:B------:R-:W-:Y:S01]  /*4330*/  @!P5 ISETP.NE.U32.AND P6, PT, R5, RZ, PT ;  /* 0x000000ff0500d20c */ /* 0x000fe20003fc5070 */
[----:B------:R-:W-:Y:S01]  /*4340*/  BSSY B0, `(.L_x_6887) ;  /* 0x0000011000007945 */ /* 0x000fe20003800000 */
[----:B-1----:R-:W-:Y:S01]  /*4350*/  @P0 IMAD.WIDE.U32 R196, R228, 0x20, R192 ;  /* 0x00000020e4c40825 */ /* 0x002fe200078e00c0 */
[----:B------:R-:W-:Y:S02]  /*4360*/  SEL R194, R4, R122, P1 ;  /* 0x0000007a04c27207 */ /* 0x000fe40000800000 */
[----:B------:R-:W-:Y:S02]  /*4370*/  @!P5 ISETP.NE.AND.EX P6, PT, R6, RZ, PT, P6 ;  /* 0x000000ff0600d20c */ /* 0x000fe40003fc5360 */
[----:B------:R-:W-:Y:S02]  /*4380*/  SEL R192, R22, R120, P1 ;  /* 0x0000007816c07207 */ /* 0x000fe40000800000 */
[----:B------:R-:W-:Y:S02]  /*4390*/  SEL R193, R23, R121, P1 ;  /* 0x0000007917c17207 */ /* 0x000fe40000800000 */
[----:B------:R-:W-:Y:S01]  /*43a0*/  @!P5 FSEL R4, R47, RZ, P6 ;  /* 0x000000ff2f04d208 */ /* 0x000fe20003000000 */
[----:B------:R-:W-:Y:S06]  /*43b0*/  @!P5 BRA `(.L_x_6888) ;  /* 0x000000000024d947 */ /* 0x000fec0003800000 */
        /* <DEDUP_REMOVED lines=9> */
.L_x_6888:
[----:B------:R-:W-:Y:S05]  /*4450*/  BSYNC B0 ;  /* 0x0000000000007941 */ /* 0x000fea0003800000 */
.L_x_6887:
[----:B------:R-:W-:Y:S04]  /*4460*/  BSSY B0, `(.L_x_6889) ;  /* 0x000000f000007945 */ /* 0x000fe80003800000 */
[----:B------:R-:W-:Y:S05]  /*4470*/  @!P3 BRA `(.L_x_6890) ;  /* 0x000000000034b947 */ /* 0x000fea0003800000 */
[----:B------:R-:W2:Y:S01]  /*4480*/  LDL R228, [R1+0x2c] ;  /* 0x00002c0001e47983 */ /* 0x000ea20000100800 */
[----:B------:R-:W-:Y:S01]  /*4490*/  LOP3.LUT P6, RZ, R20, 0xff000000, RZ, 0xc0, !PT ;  /* 0xff00000014ff7812 */ /* 0x000fe200078cc0ff */
[----:B------:R-:W-:Y:S01]  /*44a0*/  FMUL.FTZ R22, R4, UR15 ;  /* 0x0000000f04167c20 */ /* 0x000fe20008410000 */
[----:B------:R-:W-:-:S03]  /*44b0*/  HFMA2.MMA R195, -RZ, RZ, 0, 0 ;  /* 0x00000000ffc37435 */ /* 0x000fc600000001ff */
[----:B------:R-:W-:-:S08]  /*44c0*/  FMUL.FTZ R22, R22, UR14 ;  /* 0x0000000e16167c20 */ /* 0x000fd00008410000 */
[----:B-----5:R-:W-:-:S04]  /*44d0*/  @P6 PRMT R23, R113, 0x7632, R23 ;  /* 0x0000763271176816 */ /* 0x020fc80000000017 */
[----:B------:R-:W-:-:S05]  /*44e0*/  @P6 SHF.L.U32 R23, R23, 0x10, RZ ;  /* 0x0000001017176819 */ /* 0x000fca00000006ff */
[----:B------:R-:W-:-:S04]  /*44f0*/  @P6 FMUL.FTZ R195, R22, R23 ;  /* 0x0000001716c36220 */ /* 0x000fc80000410000 */
[----:B------:R-:W-:Y:S01]  /*4500*/  FADD.FTZ R67, R67, R195 ;  /* 0x000000c343437221 */ /* 0x000fe20000010000 */
[----:B--2---:R-:W-:-:S05]  /*4510*/  FMUL.FTZ R22, R228, R22 ;  /* 0x00000016e4167220 */ /* 0x004fca0000410000 */
[----:B------:R-:W-:-:S04]  /*4520*/  FSEL R22, R22, RZ, P6 ;  /* 0x000000ff16167208 */ /* 0x000fc80003000000 */
[----:B------:R-:W-:-:S04]  /*4530*/  F2FP.BF16.F32.PACK_AB R22, RZ, R22 ;  /* 0x00000016ff16723e */ /* 0x000fc800000010ff */
[----:B------:R-:W-:-:S07]  /*4540*/  PRMT R129, R129, 0x5410, R22 ;  /* 0x0000541081817816 */ /* 0x000fce0000000016 */
.L_x_6890:
[----:B------:R-:W-:Y:S05]  /*4550*/  BSYNC B0 ;  /* 0x0000000000007941 */ /* 0x000fea0003800000 */
.L_x_6889:
[----:B------:R-:W-:Y:S01]  /*4560*/  @!P5 ISETP.NE.U32.AND P6, PT, R5, RZ, PT ;  /* 0x000000ff0500d20c */ /* 0x000fe20003fc5070 */
[----:B------:R-:W-:Y:S01]  /*4570*/  BSSY B0, `(.L_x_6891) ;  /* 0x000000f000007945 */ /* 0x000fe20003800000 */
[----:B------:R-:W-:Y:S02]  /*4580*/  SEL R195, R4, R123, P1 ;  /* 0x0000007b04c37207 */ /* 0x000fe40000800000 */
[----:B------:R-:W-:-:S03]  /*4590*/  @!P5 ISETP.NE.AND.EX P6, PT, R6, RZ, PT, P6 ;  /* 0x000000ff0600d20c */ /* 0x000fc60003fc5360 */
[----:B------:R0:W-:Y:S02]  /*45a0*/  @P0 STG.E.128 desc[UR4][R196.64], R192 ;  /* 0x000000c0c4000986 */ /* 0x0001e4000c101d04 */
[----:B0-----:R-:W-:Y:S01]  /*45b0*/  @!P5 FSEL R192, R40, RZ, P6 ;  /* 0x000000ff28c0d208 */ /* 0x001fe20003000000 */
[----:B------:R-:W-:Y:S07]  /*45c0*/  @!P5 BRA `(.L_x_6892) ;  /* 0x000000000024d947 */ /* 0x000fee0003800000 */
        /* <DEDUP_REMOVED lines=9> */
.L_x_6892:
[----:B------:R-:W-:Y:S05]  /*4660*/  BSYNC B0 ;  /* 0x0000000000007941 */ /* 0x000fea0003800000 */
.L_x_6891:
[----:B------:R-:W-:Y:S04]  /*4670*/  BSSY B0, `(.L_x_6893) ;  /* 0x000000d000007945 */ /* 0x000fe80003800000 */
[----:B------:R-:W-:Y:S05]  /*4680*/  @!P3 BRA `(.L_x_6894) ;  /* 0x00000000002cb947 */ /* 0x000fea0003800000 */
        /* <DEDUP_REMOVED lines=11> */
.L_x_6894:
[----:B------:R-:W-:Y:S05]  /*4740*/  BSYNC B0 ;  /* 0x0000000000007941 */ /* 0x000fea0003800000 */
.L_x_6893:
        /* <DEDUP_REMOVED lines=14> */
.L_x_6896:
[----:B------:R-:W-:Y:S05]  /*4830*/  BSYNC B0 ;  /* 0x0000000000007941 */ /* 0x000fea0003800000 */
.L_x_6895:
        /* <DEDUP_REMOVED lines=14> */
.L_x_6898:
[----:B------:R-:W-:Y:S05]  /*4920*/  BSYNC B0 ;  /* 0x0000000000007941 */ /* 0x000fea0003800000 */
.L_x_6897:
        /* <DEDUP_REMOVED lines=14> */
.L_x_6900:
[----:B------:R-:W-:Y:S05]  /*4a10*/  BSYNC B0 ;  /* 0x0000000000007941 */ /* 0x000fea0003800000 */
.L_x_6899:
[----:B------:R-:W-:Y:S04]  /*4a20*/  BSSY B0, `(.L_x_6901) ;  /* 0x000000d000007945 */ /* 0x000fe80003800000 */
[----:B------:R-:W-:Y:S05]  /*4a30*/  @!P3 BRA `(.L_x_6902) ;  /* 0x00000000002cb947 */ /* 0x000fea0003800000 */
        /* <DEDUP_REMOVED lines=11> */
.L_x_6902:
[----:B------:R-:W-:Y:S05]  /*4af0*/  BSYNC B0 ;  /* 0x0000000000007941 */ /* 0x000fea0003800000 */
.L_x_6901:
        /* <DEDUP_REMOVED lines=14> */
.L_x_6904:
[----:B------:R-:W-:Y:S05]  /*4be0*/  BSYNC B0 ;  /* 0x0000000000007941 */ /* 0x000fea0003800000 */
.L_x_6903:
        /* <DEDUP_REMOVED lines=14> */
.L_x_6906:
[----:B------:R-:W-:Y:S05]  /*4cd0*/  BSYNC B0 ;  /* 0x0000000000007941 */ /* 0x000fea0003800000 */
.L_x_6905:
[----:B------:R-:W-:Y:S01]  /*4ce0*/  SEL R21, R23, R173, P1 ;  /* 0x000000ad17157207 */ /* 0x000fe20000800000 */
[----:B------:R-:W-:Y:S01]  /*4cf0*/  BSSY B0, `(.L_x_6907) ;  /* 0x0000011000007945 */ /* 0x000fe20003800000 */
[----:B------:R-:W-:Y:S02]  /*4d00*/  SEL R20, R192, R172, P1 ;  /* 0x000000acc0147207 */ /* 0x000fe40000800000 */
[----:B------:R-:W-:Y:S02]  /*4d10*/  SEL R22, R22, R174, P1 ;  /* 0x000000ae16167207 */ /* 0x000fe40000800000 */
[----:B------:R-:W-:Y:S02]  /*4d20*/  SEL R23, R4, R175, P1 ;  /* 0x000000af04177207 */ /* 0x000fe40000800000 */
[----:B------:R-:W-:Y:S02]  /*4d30*/  @P3 IADD3 R4, R7, 0x100, RZ ;  /* 0x0000010007043810 */ /* 0x000fe40007ffe0ff */
[----:B------:R-:W-:Y:S01]  /*4d40*/  @!P5 ISETP.NE.U32.AND P6, PT, R5, RZ, PT ;  /* 0x000000ff0500d20c */ /* 0x000fe20003fc5070 */
[----:B------:R0:W-:Y:S03]  /*4d50*/  @P0 STG.E.128 desc[UR4][R196.64+0x10], R20 ;  /* 0x00001014c4000986 */ /* 0x0001e6000c101d04 */
[----:B------:R-:W-:Y:S01]  /*4d60*/  @!P5 ISETP.NE.AND.EX P6, PT, R6, RZ, PT, P6 ;  /* 0x000000ff0600d20c */ /* 0x000fe20003fc5360 */
[----:B0-----:R-:W0:Y:S08]  /*4d70*/  @P3 LDC.64 R20, c[0x0][0x2f8] ;  /* 0x0000be00ff143b82 */ /* 0x001e300000000a00 */
[----:B------:R-:W1:Y:S01]  /*4d80*/  @P0 LDC.64 R22, c[0x0][0x308] ;  /* 0x0000c200ff160b82 */ /* 0x000e620000000a00 */
[----:B0-----:R-:W-:-:S04]  /*4d90*/  @P3 IMAD.WIDE.U32 R20, R4, 0x10, R20 ;  /* 0x0000001004143825 */ /* 0x001fc800078e0014 */
[----:B------:R-:W-:Y:S01]  /*4da0*/  VIADD R4, R7, 0x200 ;  /* 0x0000020007047836 */ /* 0x000fe20000000000 */
[----:B------:R0:W-:Y:S01]  /*4db0*/  @P3 STG.E.128 desc[UR4][R20.64], R128 ;  /* 0x0000008014003986 */ /* 0x0001e2000c101d04 */
[----:B------:R-:W-:Y:S05]  /*4dc0*/  @!P3 BRA `(.L_x_6908) ;  /* 0x00000000000cb947 */ /* 0x000fea0003800000 */
[----:B0-----:R-:W0:Y:S02]  /*4dd0*/  LDC.64 R20, c[0x0][0x220] ;  /* 0x00008800ff147b82 */ /* 0x001e240000000a00 */
[----:B0-----:R-:W-:-:S05]  /*4de0*/  IMAD.WIDE.U32 R20, R4, 0x10, R20 ;  /* 0x0000001004147825 */ /* 0x001fca00078e0014 */
[----:B-----5:R2:W5:Y:S02]  /*4df0*/  LDG.E.128 R112, desc[UR4][R20.64] ;  /* 0x0000000414707981 */ /* 0x020564000c1e1d00 */
.L_x_6908:
[----:B------:R-:W-:Y:S05]  /*4e00*/  BSYNC B0 ;  /* 0x0000000000007941 */ /* 0x000fea0003800000 */
.L_x_6907:
        /* <DEDUP_REMOVED lines=12> */
.L_x_6910:
[----:B------:R-:W-:Y:S05]  /*4ed0*/  BSYNC B0 ;  /* 0x0000000000007941 */ /* 0x000fea0003800000 */
.L_x_6909:
[----:B------:R-:W-:Y:S04]  /*4ee0*/  BSSY B0, `(.L_x_6911) ;  /* 0x000000e000007945 */ /* 0x000fe80003800000 */
[----:B------:R-:W-:Y:S05]  /*4ef0*/  @!P3 BRA `(.L_x_6912) ;  /* 0x000000000030b947 */ /* 0x000fea0003800000 */
[----:B------:R-:W2:Y:S01]  /*4f00*/  LDL.LU R21, [R1+0x14] ;  /* 0x0000140001157983 */ /* 0x000ea20000300800 */
[----:B------:R-:W-:Y:S02]  /*4f10*/  MOV R192, RZ ;  /* 0x000000ff00c07202 */ /* 0x000fe40000000f00 */
[----:B--2---:R-:W-:Y:S01]  /*4f20*/  LOP3.LUT P6, RZ, R21, 0xff, RZ, 0xc0, !PT ;  /* 0x000000ff15ff7812 */ /* 0x004fe200078cc0ff */
[----:B------:R-:W-:-:S04]  /*4f30*/  FMUL.FTZ R21, R20, UR15 ;  /* 0x0000000f14157c20 */ /* 0x000fc80008410000 */
        /* <DEDUP_REMOVED lines=8> */
.L_x_6912:
[----:B------:R-:W-:Y:S05]  /*4fc0*/  BSYNC B0 ;  /* 0x0000000000007941 */ /* 0x000fea0003800000 */
.L_x_6911:
        /* <DEDUP_REMOVED lines=14> */
.L_x_6914:
[----:B------:R-:W-:Y:S05]  /*50b0*/  BSYNC B0 ;  /* 0x0000000000007941 */ /* 0x000fea0003800000 */
.L_x_6913:
        /* <DEDUP_REMOVED lines=14> */
.L_x_6916:
[----:B------:R-:W-:Y:S05]  /*51a0*/  BSYNC B0 ;  /* 0x0000000000007941 */ /* 0x000fea0003800000 */
.L_x_6915:
        /* <DEDUP_REMOVED lines=14> */
.L_x_6918:
[----:B------:R-:W-:Y:S05]  /*5290*/  BSYNC B0 ;  /* 0x0000000000007941 */ /* 0x000fea0003800000 */
.L_x_6917:
[----:B------:R-:W-:Y:S04]  /*52a0*/  BSSY B0, `(.L_x_6919) ;  /* 0x000000d000007945 */ /* 0x000fe80003800000 */
[----:B------:R-:W-:Y:S05]  /*52b0*/  @!P3 BRA `(.L_x_6920) ;  /* 0x00000000002cb947 */ /* 0x000fea0003800000 */
        /* <DEDUP_REMOVED lines=11> */
.L_x_6920:
[----:B------:R-:W-:Y:S05]  /*5370*/  BSYNC B0 ;  /* 0x0000000000007941 */ /* 0x000fea0003800000 */
.L_x_6919:
[----:B------:R-:W1:Y:S01]  /*5380*/  LDL.LU R192, [R1+0x8] ;  /* 0x0000080001c07983 */ /* 0x000e620000300800 */
[----:B------:R-:W-:Y:S01]  /*5390*/  @!P5 ISETP.NE.U32.AND P6, PT, R5, RZ, PT ;  /* 0x000000ff0500d20c */ /* 0x000fe20003fc5070 */
[----:B------:R-:W-:Y:S01]  /*53a0*/  BSSY B0, `(.L_x_6921) ;  /* 0x0000011000007945 */ /* 0x000fe20003800000 */
[----:B------:R-:W-:Y:S02]  /*53b0*/  SEL R20, R20, R120, P1 ;  /* 0x0000007814147207 */ /* 0x000fe40000800000 */
[----:B------:R-:W-:Y:S02]  /*53c0*/  @!P5 ISETP.NE.AND.EX P6, PT, R6, RZ, PT, P6 ;  /* 0x000000ff0600d20c */ /* 0x000fe40003fc5360 */
[----:B------:R-:W-:Y:S01]  /*53d0*/  SEL R21, R21, R121, P1 ;  /* 0x0000007915157207 */ /* 0x000fe20000800000 */
[----:B-1----:R-:W-:Y:S01]  /*53e0*/  @P0 IMAD.WIDE.U32 R192, R192, 0x20, R22 ;  /* 0x00000020c0c00825 */ /* 0x002fe200078e0016 */
        /* <DEDUP_REMOVED lines=12> */
.L_x_6922:
[----:B------:R-:W-:Y:S05]  /*54b0*/  BSYNC B0 ;  /* 0x0000000000007941 */ /* 0x000fea0003800000 */
.L_x_6921:
        /* <DEDUP_REMOVED lines=14> */
.L_x_6924:
[----:B------:R-:W-:Y:S05]  /*55a0*/  BSYNC B0 ;  /* 0x0000000000007941 */ /* 0x000fea0003800000 */
.L_x_6923:
[----:B------:R-:W0:Y:S01]  /*55b0*/  @P3 LDC.64 R194, c[0x0][0x2f8] ;  /* 0x0000be00ffc23b82 */ /* 0x000e220000000a00 */
        /* <DEDUP_REMOVED lines=16> */
.L_x_6926:
[----:B------:R-:W-:Y:S05]  /*56c0*/  BSYNC B0 ;  /* 0x0000000000007941 */ /* 0x000fea0003800000 */
.L_x_6925:
        /* <DEDUP_REMOVED lines=13> */
.L_x_6928:
[----:B------:R-:W-:Y:S05]  /*57a0*/  BSYNC B0 ;  /* 0x0000000000007941 */ /* 0x000fea0003800000 */
.L_x_6927:
        /* <DEDUP_REMOVED lines=14> */
.L_x_6930:
[----:B------:R-:W-:Y:S05]  /*5890*/  BSYNC B0 ;  /* 0x0000000000007941 */ /* 0x000fea0003800000 */
.L_x_6929:
        /* <DEDUP_REMOVED lines=14> */
.L_x_6932:
[----:B------:R-:W-:Y:S05]  /*5980*/  BSYNC B0 ;  /* 0x0000000000007941 */ /* 0x000fea0003800000 */
.L_x_6931:
        /* <DEDUP_REMOVED lines=14> */
.L_x_6934:
[----:B------:R-:W-:Y:S05]  /*5a70*/  BSYNC B0 ;  /* 0x0000000000007941 */ /* 0x000fea0003800000 */
.L_x_6933:
        /* <DEDUP_REMOVED lines=13> */
.L_x_6936:
[----:B------:R-:W-:Y:S05]  /*5b50*/  BSYNC B0 ;  /* 0x0000000000007941 */ /* 0x000fea0003800000 */
.L_x_6935:
        /* <DEDUP_REMOVED lines=14> */
.L_x_6938:
[----:B------:R-:W-:Y:S05]  /*5c40*/  BSYNC B0 ;  /* 0x0000000000007941 */ /* 0x000fea0003800000 */
.L_x_6937:
        /* <DEDUP_REMOVED lines=14> */
.L_x_6940:
[----:B------:R-:W-:Y:S05]  /*5d30*/  BSYNC B0 ;  /* 0x0000000000007941 */ /* 0x000fea0003800000 */
.L_x_6939:
[----:B------:R-:W-:Y:S01]  /*5d40*/  SEL R20, R20, R172, P1 ;  /* 0x000000ac14147207 */ /* 0x000fe20000800000 */
[----:B0-----:R-:W-:Y:S01]  /*5d50*/  @P3 IMAD.WIDE.U32 R18, R4, 0x10, R194 ;  /* 0x0000001004123825 */ /* 0x001fe200078e00c2 */
        /* <DEDUP_REMOVED lines=10> */
[----:B0-----:R-:W0:Y:S02]  /*5e00*/  LDC.64 R18, c[0x0][0x220] ;  /* 0x00008800ff127b82 */ /* 0x001e240000000a00 */
[----:B0-----:R-:W-:-:S05]  /*5e10*/  IMAD.WIDE.U32 R18, R7, 0x10, R18 ;  /* 0x0000001007127825 */ /* 0x001fca00078e0012 */
[----:B-----5:R1:W5:Y:S02]  /*5e20*/  LDG.E.128 R112, desc[UR4][R18.64] ;  /* 0x0000000412707981 */ /* 0x020364000c1e1d00 */
.L_x_6942:
[----:B------:R-:W-:Y:S05]  /*5e30*/  BSYNC B0 ;  /* 0x0000000000007941 */ /* 0x000fea0003800000 */
.L_x_6941:
[----:B------:R-:W-:Y:S01]  /*5e40*/  BSSY B0, `(.L_x_6943) ;  /* 0x000000c000007945 */ /* 0x000fe20003800000 */
[----:B01----:R-:W-:-:S03]  /*5e50*/  @!P5 FSEL R18, R28, RZ, P6 ;  /* 0x000000ff1c12d208 */ /* 0x003fc60003000000 */
        /* <DEDUP_REMOVED lines=10> */
.L_x_6944:
[----:B------:R-:W-:Y:S05]  /*5f00*/  BSYNC B0 ;  /* 0x0000000000007941 */ /* 0x000fea0003800000 */
.L_x_6943:
[----:B------:R-:W-:Y:S04]  /*5f10*/  BSSY B0, `(.L_x_6945) ;  /* 0x000000e000007945 */ /* 0x000fe80003800000 */
[----:B------:R-:W-:Y:S05]  /*5f20*/  @!P3 BRA `(.L_x_6946) ;  /* 0x000000000030b947 */ /* 0x000fea0003800000 */
[----:B------:R-:W2:Y:S01]  /*5f30*/  LDL.LU R4, [R1+0x18] ;  /* 0x0000180001047983 */ /* 0x000ea20000300800 */
[----:B------:R-:W-:Y:S01]  /*5f40*/  IMAD.MOV.U32 R19, RZ, RZ, RZ ;  /* 0x000000ffff137224 */ /* 0x000fe200078e00ff */
        /* <DEDUP_REMOVED lines=10> */
.L_x_6946:
[----:B------:R-:W-:Y:S05]  /*5ff0*/  BSYNC B0 ;  /* 0x0000000000007941 */ /* 0x000fea0003800000 */
.L_x_6945:
        /* <DEDUP_REMOVED lines=14> */
.L_x_6948:
[----:B------:R-:W-:Y:S05]  /*60e0*/  BSYNC B0 ;  /* 0x0000000000007941 */ /* 0x000fea0003800000 */
.L_x_6947:
        /* <DEDUP_REMOVED lines=14> */
.L_x_6950:
[----:B------:R-:W-:Y:S05]  /*61d0*/  BSYNC B0 ;  /* 0x0000000000007941 */ /* 0x000fea0003800000 */
.L_x_6949:
        /* <DEDUP_REMOVED lines=14> */
.L_x_6952:
[----:B------:R-:W-:Y:S05]  /*62c0*/  BSYNC B0 ;  /* 0x0000000000007941 */ /* 0x000fea0003800000 */
.L_x_6951:
        /* <DEDUP_REMOVED lines=13> */
.L_x_6954:
[----:B------:R-:W-:Y:S05]  /*63a0*/  BSYNC B0 ;  /* 0x0000000000007941 */ /* 0x000fea0003800000 */
.L_x_6953:
        /* <DEDUP_REMOVED lines=14> */
.L_x_6956:
[----:B------:R-:W-:Y:S05]  /*6490*/  BSYNC B0 ;  /* 0x0000000000007941 */ /* 0x000fea0003800000 */
.L_x_6955:
        /* <DEDUP_REMOVED lines=14> */
.L_x_6958:
[----:B------:R-:W-:Y:S05]  /*6580*/  BSYNC B0 ;  /* 0x0000000000007941 */ /* 0x000fea0003800000 */
.L_x_6957:
        /* <DEDUP_REMOVED lines=14> */
.L_x_6960:
[----:B------:R-:W-:Y:S05]  /*6670*/  BSYNC B0 ;  /* 0x0000000000007941 */ /* 0x000fea0003800000 */
.L_x_6959:
        /* <DEDUP_REMOVED lines=13> */
.L_x_6962:
[----:B------:R-:W-:Y:S05]  /*6750*/  BSYNC B0 ;  /* 0x0000000000007941 */ /* 0x000fea0003800000 */
.L_x_6961:
        /* <DEDUP_REMOVED lines=14> */
.L_x_6964:
[----:B------:R-:W-:Y:S05]  /*6840*/  BSYNC B0 ;  /* 0x0000000000007941 */ /* 0x000fea0003800000 */
.L_x_6963:
        /* <DEDUP_REMOVED lines=14> */
.L_x_6966:
[----:B------:R-:W-:Y:S05]  /*6930*/  BSYNC B0 ;  /* 0x0000000000007941 */ /* 0x000fea0003800000 */
.L_x_6965:
        /* <DEDUP_REMOVED lines=14> */
.L_x_6968:
[----:B------:R-:W-:Y:S05]  /*6a20*/  BSYNC B0 ;  /* 0x0000000000007941 */ /* 0x000fea0003800000 */
.L_x_6967:
        /* <DEDUP_REMOVED lines=13> */
.L_x_6970:
[----:B------:R-:W-:Y:S05]  /*6b00*/  BSYNC B0 ;  /* 0x0000000000007941 */ /* 0x000fea0003800000 */
.L_x_6969:
        /* <DEDUP_REMOVED lines=14> */
.L_x_6972:
[----:B------:R-:W-:Y:S05]  /*6bf0*/  BSYNC B0 ;  /* 0x0000000000007941 */ /* 0x000fea0003800000 */
.L_x_6971:
        /* <DEDUP_REMOVED lines=22> */
.L_x_6974:
[----:B------:R-:W-:Y:S05]  /*6d60*/  BSYNC B0 ;  /* 0x0000000000007941 */ /* 0x000fea0003800000 */
.L_x_6973:
[----:B------:R-:W2:Y:S01]  /*6d70*/  LDL.LU R3, [R1+0xc] ;  /* 0x00000c0001037983 */ /* 0x000ea20000300800 */
[----:B------:R-:W2:Y:S02]  /*6d80*/  @P0 LDC.64 R4, c[0x0][0x308] ;  /* 0x0000c200ff040b82 */ /* 0x000ea40000000a00 */
[----:B--2---:R-:W-:Y:S01]  /*6d90*/  @P0 IMAD.WIDE.U32 R4, R3, 0x20, R4 ;  /* 0x0000002003040825 */ /* 0x004fe200078e0004 */
[----:B------:R-:W-:-:S04]  /*6da0*/  SEL R3, RZ, 0x1, P2 ;  /* 0x00000001ff037807 */ /* 0x000fc80001000000 */
[----:B------:R-:W-:Y:S01]  /*6db0*/  @P0 STG.E.128 desc[UR4][R4.64], R120 ;  /* 0x0000007804000986 */ /* 0x000fe2000c101d04 */
[----:B------:R-:W-:-:S03]  /*6dc0*/  PRMT R249, R3, 0x7610, R249 ;  /* 0x0000761003f97816 */ /* 0x000fc600000000f9 */
[----:B------:R0:W-:Y:S02]  /*6dd0*/  @P0 STG.E.128 desc[UR4][R4.64+0x10], R172 ;  /* 0x000010ac04000986 */ /* 0x0001e4000c101d04 */
[----:B0-----:R-:W0:Y:S02]  /*6de0*/  @P3 LDC.64 R4, c[0x0][0x2f8] ;  /* 0x0000be00ff043b82 */ /* 0x001e240000000a00 */
[----:B0-----:R-:W-:-:S05]  /*6df0*/  @P3 IMAD.WIDE.U32 R4, R7, 0x10, R4 ;  /* 0x0000001007043825 */ /* 0x001fca00078e0004 */
[----:B------:R1:W-:Y:S01]  /*6e00*/  @P3 STG.E.128 desc[UR4][R4.64], R128 ;  /* 0x0000008004003986 */ /* 0x0003e2000c101d04 */
[----:B------:R-:W-:Y:S05]  /*6e10*/  @!P4 BRA `(.L_x_6975) ;  /* 0xffffff9800f0c947 */ /* 0x000fea000383ffff */
.L_x_6836:
[----:B------:R-:W0:Y:S01]  /*6e20*/  S2R R16, SR_TID.X ;  /* 0x0000000000107919 */ /* 0x000e220000002100 */
[----:B------:R-:W0:Y:S08]  /*6e30*/  S2UR UR6, SR_CTAID.X ;  /* 0x00000000000679c3 */ /* 0x000e300000002500 */
[----:B------:R-:W2:Y:S08]  /*6e40*/  LDC.64 R2, c[0x0][0x2d0] ;  /* 0x0000b400ff027b82 */ /* 0x000eb00000000a00 */
[----:B-1----:R-:W1:Y:S08]  /*6e50*/  LDC.64 R4, c[0x0][0x2d8] ;  /* 0x0000b600ff047b82 */ /* 0x002e700000000a00 */
[----:B------:R-:W3:Y:S01]  /*6e60*/  LDC.64 R6, c[0x0][0x2f0] ;  /* 0x0000bc00ff067b82 */ /* 0x000ee20000000a00 */
[C---:B0----5:R-:W-:Y:S01]  /*6e70*/  LEA.HI R0, R16.reuse, UR6, RZ, 0x18 ;  /* 0x0000000610007c11 */ /* 0x061fe2000f8fc0ff */
        /* <DEDUP_REMOVED lines=32> */
.L_x_6840:
[----:B--2---:R-:W-:Y:S01]  /*7080*/  HFMA2.MMA R196, -RZ, RZ, 0, 9.5367431640625e-07 ;  /* 0x00000010ffc47435 */ /* 0x004fe200000001ff */
[----:B------:R-:W-:Y:S01]  /*7090*/  MOV R197, R198 ;  /* 0x000000c600c57202 */ /* 0x000fe20000000f00 */
[----:B------:R-:W-:Y:S01]  /*70a0*/  IMAD.MOV.U32 R195, RZ, RZ, 0x1f ;  /* 0x0000001fffc37424 */ /* 0x000fe200078e00ff */
[----:B------:R-:W-:-:S08]  /*70b0*/  MOV R192, 0xffffffff ;  /* 0xffffffff00c07802 */ /* 0x000fd00000000f00 */
[----:B------:R-:W-:Y:S05]  /*70c0*/  WARPSYNC.COLLECTIVE R192, `(.L_x_6976) ;  /* 0x00000000c0087348 */ /* 0x000fea0003c00000 */
[----:B------:R0:W1:Y:S02]  /*70d0*/  SHFL.DOWN P1, R199, R197, R196, R195 ;  /* 0x080000c4c5c77389 */ /* 0x00006400000200c3 */
[----:B01----:R-:W-:Y:S01]  /*70e0*/  ENDCOLLECTIVE ;  /* 0x000000000000791b */ /* 0x003fe20003800000 */
.L_x_6976:
[----:B------:R-:W-:Y:S01]  /*70f0*/  IMAD.MOV.U32 R197, RZ, RZ, R193 ;  /* 0x000000ffffc57224 */ /* 0x000fe200078e00c1 */
[----:B------:R-:W-:-:S05]  /*7100*/  MOV R192, R199 ;  /* 0x000000c700c07202 */ /* 0x000fca0000000f00 */
[----:B------:R-:W-:Y:S01]  /*7110*/  FADD.FTZ R198, R192, R198 ;  /* 0x000000c6c0c67221 */ /* 0x000fe20000010000 */
[----:B------:R-:W-:-:S07]  /*7120*/  MOV R192, 0xffffffff ;  /* 0xffffffff00c07802 */ /* 0x000fce0000000f00 */
[----:B------:R-:W-:Y:S05]  /*7130*/  WARPSYNC.COLLECTIVE R192, `(.L_x_6977) ;  /* 0x00000000c0087348 */ /* 0x000fea0003c00000 */
[----:B------:R0:W1:Y:S02]  /*7140*/  SHFL.DOWN P1, R199, R197, R196, R195 ;  /* 0x080000c4c5c77389 */ /* 0x00006400000200c3 */
[----:B01----:R-:W-:Y:S01]  /*7150*/  ENDCOLLECTIVE ;  /* 0x000000000000791b */ /* 0x003fe20003800000 */
.L_x_6977:
        /* <DEDUP_REMOVED lines=8> */
.L_x_6978:
[----:B------:R-:W-:Y:S01]  /*71e0*/  MOV R197, R193 ;  /* 0x000000c100c57202 */ /* 0x000fe20000000f00 */
[----:B------:R-:W-:-:S04]  /*71f0*/  IMAD.MOV.U32 R192, RZ, RZ, R199 ;  /* 0x000000ffffc07224 */ /* 0x000fc800078e00c7 */
[----:B------:R-:W-:Y:S01]  /*7200*/  FADD.FTZ R198, R198, R192 ;  /* 0x000000c0c6c67221 */ /* 0x000fe20000010000 */
[----:B------:R-:W-:-:S07]  /*7210*/  MOV R192, 0xffffffff ;  /* 0xffffffff00c07802 */ /* 0x000fce0000000f00 */
[----:B------:R-:W-:Y:S05]  /*7220*/  WARPSYNC.COLLECTIVE R192, `(.L_x_6979) ;  /* 0x00000000c0087348 */ /* 0x000fea0003c00000 */
[----:B------:R0:W1:Y:S02]  /*7230*/  SHFL.DOWN P1, R199, R197, R196, R195 ;  /* 0x080000c4c5c77389 */ /* 0x00006400000200c3 */
[----:B01----:R-:W-:Y:S01]  /*7240*/  ENDCOLLECTIVE ;  /* 0x000000000000791b */ /* 0x003fe20003800000 */
.L_x_6979:
        /* <DEDUP_REMOVED lines=8> */
.L_x_6980:
[----:B------:R-:W-:Y:S02]  /*72d0*/  MOV R197, R193 ;  /* 0x000000c100c57202 */ /* 0x000fe40000000f00 */
[----:B------:R-:W-:-:S05]  /*72e0*/  MOV R192, R199 ;  /* 0x000000c700c07202 */ /* 0x000fca0000000f00 */
[----:B------:R-:W-:Y:S01]  /*72f0*/  FADD.FTZ R198, R198, R192 ;  /* 0x000000c0c6c67221 */ /* 0x000fe20000010000 */
[----:B------:R-:W-:-:S07]  /*7300*/  IMAD.MOV.U32 R192, RZ, RZ, -0x1 ;  /* 0xffffffffffc07424 */ /* 0x000fce00078e00ff */
[----:B------:R-:W-:Y:S05]  /*7310*/  WARPSYNC.COLLECTIVE R192, `(.L_x_6981) ;  /* 0x00000000c0087348 */ /* 0x000fea0003c00000 */
[----:B------:R0:W1:Y:S02]  /*7320*/  SHFL.DOWN P1, R199, R197, R196, R195 ;  /* 0x080000c4c5c77389 */ /* 0x00006400000200c3 */
[----:B01----:R-:W-:Y:S01]  /*7330*/  ENDCOLLECTIVE ;  /* 0x000000000000791b */ /* 0x003fe20003800000 */
.L_x_6981:
        /* <DEDUP_REMOVED lines=8> */
.L_x_6982:
[----:B------:R-:W-:Y:S01]  /*73c0*/  IMAD.MOV.U32 R197, RZ, RZ, R193 ;  /* 0x000000ffffc57224 */ /* 0x000fe200078e00c1 */
[----:B------:R-:W-:-:S05]  /*73d0*/  MOV R192, R199 ;  /* 0x000000c700c07202 */ /* 0x000fca0000000f00 */
[----:B------:R-:W-:Y:S01]  /*73e0*/  FADD.FTZ R198, R198, R192 ;  /* 0x000000c0c6c67221 */ /* 0x000fe20000010000 */
[----:B------:R-:W-:-:S07]  /*73f0*/  MOV R192, 0xffffffff ;  /* 0xffffffff00c07802 */ /* 0x000fce0000000f00 */
[----:B------:R-:W-:Y:S05]  /*7400*/  WARPSYNC.COLLECTIVE R192, `(.L_x_6983) ;  /* 0x00000000c0087348 */ /* 0x000fea0003c00000 */
[----:B------:R0:W1:Y:S02]  /*7410*/  SHFL.DOWN P1, R199, R197, R196, R195 ;  /* 0x080000c4c5c77389 */ /* 0x00006400000200c3 */
[----:B01----:R-:W-:Y:S01]  /*7420*/  ENDCOLLECTIVE ;  /* 0x000000000000791b */ /* 0x003fe20003800000 */
.L_x_6983:
        /* <DEDUP_REMOVED lines=8> */
.L_x_6984:
[----:B------:R-:W-:Y:S01]  /*74b0*/  MOV R197, R193 ;  /* 0x000000c100c57202 */ /* 0x000fe20000000f00 */
[----:B------:R-:W-:-:S07]  /*74c0*/  IMAD.MOV.U32 R249, RZ, RZ, R199 ;  /* 0x000000fffff97224 */ /* 0x000fce00078e00c7 */
[----:B------:R-:W-:Y:S05]  /*74d0*/  WARPSYNC.COLLECTIVE R192, `(.L_x_6985) ;  /* 0x00000000c0087348 */ /* 0x000fea0003c00000 */
[----:B------:R0:W1:Y:S02]  /*74e0*/  SHFL.DOWN P1, R199, R197, R196, R195 ;  /* 0x080000c4c5c77389 */ /* 0x00006400000200c3 */
[----:B01----:R-:W-:Y:S01]  /*74f0*/  ENDCOLLECTIVE ;  /* 0x000000000000791b */ /* 0x003fe20003800000 */
.L_x_6985:
[----:B------:R-:W-:Y:S01]  /*7500*/  MOV R195, R199 ;  /* 0x000000c700c37202 */ /* 0x000fe20000000f00 */
[----:B------:R-:W-:Y:S06]  /*7510*/  BRA `(.L_x_6986) ;  /* 0xffffffb400107947 */ /* 0x000fec000383ffff */
.L_x_6987:
        /* <DEDUP_REMOVED lines=14> */
.L_x_13959:


//--------------------- .text._ZN10layer_norm13ln_bwd_kernelINS_13Kernel_traitsIf6__halfS2_S2_fjLj8192ELj1ELj1ELj8ELj16ENS_18Kernel_traits_baseILj8192EfS2_S2_S2_fjLj256EEEEELb0ELb0ELb0ELb0EEEvNS_9BwdParamsE --------------------------
	.section	.text._ZN10layer_norm13ln_bwd_kernelINS_13Kernel_traitsIf6__halfS2_S2_fjLj8192ELj1ELj1ELj8ELj16ENS_18Kernel_traits_baseILj8192EfS2_S2_S2_fjLj256EEEEELb0ELb0ELb0ELb0EEEvNS_9BwdParamsE,"ax",@progbits
	.align	128
        .global         _ZN10layer_norm13ln_bwd_kernelINS_13Kernel_traitsIf6__halfS2_S2_fjLj8192ELj1ELj1ELj8ELj16ENS_18Kernel_traits_baseILj8192EfS2_S2_S2_fjLj256EEEEELb0ELb0ELb0ELb0EEEvNS_9BwdParamsE
        .type           _ZN10layer_norm13ln_bwd_kernelINS_13Kernel_traitsIf6__halfS2_S2_fjLj8192ELj1ELj1ELj8ELj16ENS_18Kernel_traits_baseILj8192EfS2_S2_S2_fjLj256EEEEELb0ELb0ELb0ELb0EEEvNS_9BwdParamsE,@function
        .size           _ZN10layer_norm13ln_bwd_kernelINS_13Kernel_traitsIf6__halfS2_S2_fjLj8192ELj1ELj1ELj8ELj16ENS_18Kernel_traits_baseILj8192EfS2_S2_S2_fjLj256EEEEELb0ELb0ELb0ELb0EEEvNS_9BwdParamsE,(.L_x_13960 - _ZN10layer_norm13ln_bwd_kernelINS_13Kernel_traitsIf6__halfS2_S2_fjLj8192ELj1ELj1ELj8ELj16ENS_18Kernel_traits_baseILj8192EfS2_S2_S2_fjLj256EEEEELb0ELb0ELb0ELb0EEEvNS_9BwdParamsE)
        .other          _ZN10layer_norm13ln_bwd_kernelINS_13Kernel_traitsIf6__halfS2_S2_fjLj8192ELj1ELj1ELj8ELj16ENS_18Kernel_traits_baseILj8192EfS2_S2_S2_fjLj256EEEEELb0ELb0ELb0ELb0EEEvNS_9BwdParamsE,@"STO_CUDA_ENTRY STV_DEFAULT"
_ZN10layer_norm13ln_bwd_kernelINS_13Kernel_traitsIf6__halfS2_S2_fjLj8192ELj1ELj1ELj8ELj16ENS_18Kernel_traits_baseILj8192EfS2_S2_S2_fjLj256EEEEELb0ELb0ELb0ELb0EEEvNS_9BwdParamsE:
.text._ZN10layer_norm13ln_bwd_kernelINS_13Kernel_traitsIf6__halfS2_S2_fjLj8192ELj1ELj1ELj8ELj16ENS_18Kernel_traits_baseILj8192EfS2_S2_S2_fjLj256EEEEELb0ELb0ELb0ELb0EEEvNS_9BwdParamsE:
        /* <DEDUP_REMOVED lines=83> */
.L_x_7006:
        /* <DEDUP_REMOVED lines=37> */
[----:B------:R-:W-:Y:S01]  /*0780*/  FADD.FTZ R6, -R160, R3 ;  /* 0x00000003a0067221 */ /* 0x000fe20000010100 */
[----:B------:R-:W-:-:S03]  /*0790*/  HADD2.F32 R151, -RZ, R13.H1_H1 ;  /* 0x3000000dff977230 */ /* 0x000fc60000004100 */
[----:B-----5:R-:W-:Y:S01]  /*07a0*/  FMUL.FTZ R3, R169, R6 ;  /* 0x00000006a9037220 */ /* 0x020fe20000410000 */
[--C-:B------:R-:W-:Y:S02]  /*07b0*/  HADD2.F32 R153, -RZ, R14.reuse.H0_H0 ;  /* 0x2000000eff997230 */ /* 0x100fe40000004100 */
[----:B------:R-:W-:Y:S02]  /*07c0*/  HADD2.F32 R155, -RZ, R14.H1_H1 ;  /* 0x3000000eff9b7230 */ /* 0x000fe40000004100 */
[--C-:B---3--:R-:W-:Y:S02]  /*07d0*/  HADD2.F32 R13, -RZ, R8.reuse.H0_H0 ;  /* 0x20000008ff0d7230 */ /* 0x108fe40000004100 */
[----:B------:R-:W-:Y:S02]  /*07e0*/  HADD2.F32 R12, -RZ, R8.H1_H1 ;  /* 0x30000008ff0c7230 */ /* 0x000fe40000004100 */
[----:B------:R-:W-:Y:S01]  /*07f0*/  FADD.FTZ R8, -R160, R19 ;  /* 0x00000013a0087221 */ /* 0x000fe20000010100 */
[----:B------:R-:W-:-:S03]  /*0800*/  HADD2.F32 R159, -RZ, R15.H0_H0 ;  /* 0x2000000fff9f7230 */ /* 0x000fc60000004100 */
[----:B------:R-:W-:Y:S01]  /*0810*/  FMUL.FTZ R6, R169, R8 ;  /* 0x00000008a9067220 */ /* 0x000fe20000410000 */
[----:B------:R-:W-:Y:S02]  /*0820*/  HADD2.F32 R163, -RZ, R15.H1_H1 ;  /* 0x3000000fffa37230 */ /* 0x000fe40000004100 */
[----:B------:R-:W-:Y:S01]  /*0830*/  FADD.FTZ R69, R69, R12 ;  /* 0x0000000c45457221 */ /* 0x000fe20000010000 */
[--C-:B------:R-:W-:Y:S02]  /*0840*/  HADD2.F32 R15, -RZ, R9.reuse.H0_H0 ;  /* 0x20000009ff0f7230 */ /* 0x100fe40000004100 */
[-C--:B------:R-:W-:Y:S01]  /*0850*/  FFMA.FTZ R101, R6, R12.reuse, R101 ;  /* 0x0000000c06657223 */ /* 0x080fe20000010065 */
[----:B------:R-:W-:Y:S02]  /*0860*/  HADD2.F32 R14, -RZ, R9.H1_H1 ;  /* 0x30000009ff0e7230 */ /* 0x000fe40000004100 */
[----:B------:R-:W-:Y:S01]  /*0870*/  FMUL.FTZ R9, R133, R12 ;  /* 0x0000000c85097220 */ /* 0x000fe20000410000 */
[----:B0-----:R-:W-:-:S02]  /*0880*/  HADD2.F32 R17, -RZ, R10.H0_H0 ;  /* 0x2000000aff117230 */ /* 0x001fc40000004100 */
[----:B------:R-:W-:Y:S02]  /*0890*/  HADD2.F32 R20, -RZ, R10.H1_H1 ;  /* 0x3000000aff147230 */ /* 0x000fe40000004100 */
[C---:B------:R-:W-:Y:S01]  /*08a0*/  FADD.FTZ R10, -R160.reuse, R149 ;  /* 0x00000095a00a7221 */ /* 0x040fe20000010100 */
[C---:B------:R-:W-:Y:S01]  /*08b0*/  FADD.FTZ R12, -R160.reuse, R151 ;  /* 0x00000097a00c7221 */ /* 0x040fe20000010100 */
[----:B------:R-:W-:Y:S01]  /*08c0*/  FADD.FTZ R16, -R160, R153 ;  /* 0x00000099a0107221 */ /* 0x000fe20000010100 */
[--C-:B------:R-:W-:Y:S02]  /*08d0*/  HADD2.F32 R161, -RZ, R11.reuse.H0_H0 ;  /* 0x2000000bffa17230 */ /* 0x100fe40000004100 */
[----:B------:R-:W-:Y:S02]  /*08e0*/  HADD2.F32 R152, -RZ, R11.H1_H1 ;  /* 0x3000000bff987230 */ /* 0x000fe40000004100 */
[----:B------:R-:W-:Y:S01]  /*08f0*/  FMUL.FTZ R11, R169, R10 ;  /* 0x0000000aa90b7220 */ /* 0x000fe20000410000 */
        /* <DEDUP_REMOVED lines=16> */
[----:B------:R-:W-:Y:S01]  /*0a00*/  FFMA.FTZ R17, R3, R8, RZ ;  /* 0x0000000803117223 */ /* 0x000fe200000100ff */
        /* <DEDUP_REMOVED lines=8> */
[----:B------:R-:W-:Y:S02]  /*0a90*/  FADD.FTZ R22, -R160, R159 ;  /* 0x0000009fa0167221 */ /* 0x000fe40000010100 */
[----:B------:R-:W-:Y:S01]  /*0aa0*/  FADD.FTZ R151, R20, R15 ;  /* 0x0000000f14977221 */ /* 0x000fe20000010000 */
[----:B------:R-:W-:Y:S01]  /*0ab0*/  FFMA.FTZ R20, R10, R15, R149 ;  /* 0x0000000f0a147223 */ /* 0x000fe20000010095 */
[----:B------:R-:W-:-:S02]  /*0ac0*/  FMUL.FTZ R19, R169, R22 ;  /* 0x00000016a9137220 */ /* 0x000fc40000410000 */
        /* <DEDUP_REMOVED lines=13> */
[C---:B------:R-:W-:Y:S01]  /*0ba0*/  FFMA.FTZ R99, R22.reuse, R152, R99 ;  /* 0x0000009816637223 */ /* 0x040fe20000010063 */
[----:B------:R-:W-:Y:S01]  /*0bb0*/  IADD3 R161, R167, 0x100, RZ ;  /* 0x00000100a7a17810 */ /* 0x000fe20007ffe0ff */
[----:B------:R-:W-:Y:S01]  /*0bc0*/  FADD.FTZ R163, R151, R20 ;  /* 0x0000001497a37221 */ /* 0x000fe20000010000 */
[----:B------:R-:W-:-:S07]  /*0bd0*/  FFMA.FTZ R162, R22, R20, R149 ;  /* 0x0000001416a27223 */ /* 0x000fce0000010095 */
.L_x_6990:
[----:B------:R-:W-:Y:S05]  /*0be0*/  BSYNC B0 ;  /* 0x0000000000007941 */ /* 0x000fea0003800000 */
.L_x_6989:
        /* <DEDUP_REMOVED lines=17> */
[----:B------:R-:W-:Y:S02]  /*0d00*/  HADD2.F32 R203, -RZ, R31.H1_H1 ;  /* 0x3000001fffcb7230 */ /* 0x000fe40000004100 */
[--C-:B------:R-:W-:Y:S02]  /*0d10*/  HADD2.F32 R153, -RZ, R29.reuse.H1_H1 ;  /* 0x3000001dff997230 */ /* 0x100fe40000004100 */
[----:B------:R-:W-:Y:S02]  /*0d20*/  HADD2.F32 R151, -RZ, R29.H0_H0 ;  /* 0x2000001dff977230 */ /* 0x000fe40000004100 */
[--C-:B---3--:R-:W-:Y:S02]  /*0d30*/  HADD2.F32 R21, -RZ, R24.reuse.H0_H0 ;  /* 0x20000018ff157230 */ /* 0x108fe40000004100 */
[----:B------:R-:W-:Y:S02]  /*0d40*/  HADD2.F32 R28, -RZ, R24.H1_H1 ;  /* 0x30000018ff1c7230 */ /* 0x000fe40000004100 */
[----:B------:R-:W-:Y:S01]  /*0d50*/  FADD.FTZ R24, -R160, R7 ;  /* 0x00000007a0187221 */ /* 0x000fe20000010100 */
[----:B------:R-:W-:-:S02]  /*0d60*/  HADD2.F32 R31, -RZ, R26.H0_H0 ;  /* 0x2000001aff1f7230 */ /* 0x000fc40000004100 */
[----:B------:R-:W-:Y:S02]  /*0d70*/  HADD2.F32 R152, -RZ, R26.H1_H1 ;  /* 0x3000001aff987230 */ /* 0x000fe40000004100 */
[----:B------:R-:W-:Y:S01]  /*0d80*/  FADD.FTZ R26, -R160, R23 ;  /* 0x00000017a01a7221 */ /* 0x000fe20000010100 */
[----:B-----5:R-:W-:-:S03]  /*0d90*/  FMUL.FTZ R7, R169, R24 ;  /* 0x00000018a9077220 */ /* 0x020fc60000410000 */
[----:B------:R-:W-:Y:S01]  /*0da0*/  FMUL.FTZ R24, R169, R26 ;  /* 0x0000001aa9187220 */ /* 0x000fe20000410000 */
[----:B------:R-:W-:Y:S01]  /*0db0*/  FADD.FTZ R60, R60, R21 ;  /* 0x000000153c3c7221 */ /* 0x000fe20000010000 */
[-C--:B------:R-:W-:Y:S01]  /*0dc0*/  FFMA.FTZ R92, R7, R21.reuse, R92 ;  /* 0x00000015075c7223 */ /* 0x080fe2000001005c */
[----:B------:R-:W-:Y:S01]  /*0dd0*/  FMUL.FTZ R26, R124, R21 ;  /* 0x000000157c1a7220 */ /* 0x000fe20000410000 */
[--C-:B------:R-:W-:Y:S02]  /*0de0*/  HADD2.F32 R155, -RZ, R30.reuse.H0_H0 ;  /* 0x2000001eff9b7230 */ /* 0x100fe40000004100 */
[----:B------:R-:W-:Y:S01]  /*0df0*/  FADD.FTZ R61, R61, R28 ;  /* 0x0000001c3d3d7221 */ /* 0x000fe20000010000 */
[-C--:B------:R-:W-:Y:S01]  /*0e00*/  FFMA.FTZ R93, R24, R28.reuse, R93 ;  /* 0x0000001c185d7223 */ /* 0x080fe2000001005d */
[----:B------:R-:W-:Y:S01]  /*0e10*/  FMUL.FTZ R21, R125, R28 ;  /* 0x0000001c7d157220 */ /* 0x000fe20000410000 */
[----:B------:R-:W-:Y:S02]  /*0e20*/  HADD2.F32 R159, -RZ, R30.H1_H1 ;  /* 0x3000001eff9f7230 */ /* 0x000fe40000004100 */
[C---:B------:R-:W-:Y:S01]  /*0e30*/  FADD.FTZ R28, -R160.reuse, R153 ;  /* 0x00000099a01c7221 */ /* 0x040fe20000010100 */
[----:B------:R-:W-:Y:S01]  /*0e40*/  FADD.FTZ R30, -R160, R151 ;  /* 0x00000097a01e7221 */ /* 0x000fe20000010100 */
[----:B0-----:R-:W-:-:S02]  /*0e50*/  HADD2.F32 R148, -RZ, R25.H1_H1 ;  /* 0x30000019ff947230 */ /* 0x001fc40000004100 */
[----:B------:R-:W-:Y:S01]  /*0e60*/  FADD.FTZ R150, -R160, R155 ;  /* 0x0000009ba0967221 */ /* 0x000fe20000010100 */
[----:B------:R-:W-:Y:S02]  /*0e70*/  HADD2.F32 R29, -RZ, R25.H0_H0 ;  /* 0x20000019ff1d7230 */ /* 0x000fe40000004100 */
[C---:B------:R-:W-:Y:S01]  /*0e80*/  FMUL.FTZ R28, R169.reuse, R28 ;  /* 0x0000001ca91c7220 */ /* 0x040fe20000410000 */
[----:B------:R-:W-:Y:S01]  /*0e90*/  FMUL.FTZ R23, R169, R30 ;  /* 0x0000001ea9177220 */ /* 0x000fe20000410000 */
[--C-:B------:R-:W-:Y:S02]  /*0ea0*/  HADD2.F32 R201, -RZ, R27.reuse.H0_H0 ;  /* 0x2000001bffc97230 */ /* 0x100fe40000004100 */
[----:B------:R-:W-:Y:S01]  /*0eb0*/  FADD.FTZ R63, R63, R148 ;  /* 0x000000943f3f7221 */ /* 0x000fe20000010000 */
[----:B------:R-:W-:Y:S02]  /*0ec0*/  HADD2.F32 R158, -RZ, R27.H1_H1 ;  /* 0x3000001bff9e7230 */ /* 0x000fe40000004100 */
[----:B------:R-:W-:Y:S01]  /*0ed0*/  FMUL.FTZ R25, R169, R150 ;  /* 0x00000096a9197220 */ /* 0x000fe20000410000 */
[-C--:B------:R-:W-:Y:S01]  /*0ee0*/  FFMA.FTZ R95, R28, R148.reuse, R95 ;  /* 0x000000941c5f7223 */ /* 0x080fe2000001005f */
        /* <DEDUP_REMOVED lines=23> */
[----:B------:R-:W-:Y:S01]  /*1060*/  FADD.FTZ R170, -R160, R203 ;  /* 0x000000cba0aa7221 */ /* 0x000fe20000010100 */
        /* <DEDUP_REMOVED lines=14> */
.L_x_6992:
[----:B------:R-:W-:Y:S05]  /*1150*/  BSYNC B0 ;  /* 0x0000000000007941 */ /* 0x000fea0003800000 */
.L_x_6991:
        /* <DEDUP_REMOVED lines=86> */
.L_x_6994:
[----:B------:R-:W-:Y:S05]  /*16c0*/  BSYNC B0 ;  /* 0x0000000000007941 */ /* 0x000fea0003800000 */
.L_x_6993:
        /* <DEDUP_REMOVED lines=17> */
[C---:B------:R-:W-:Y:S01]  /*17e0*/  FADD.FTZ R148, -R160.reuse, R161 ;  /* 0x000000a1a0947221 */ /* 0x040fe20000010100 */
[--C-:B------:R-:W-:Y:S02]  /*17f0*/  HADD2.F32 R195, -RZ, R151.reuse.H0_H0 ;  /* 0x20000097ffc37230 */ /* 0x100fe40000004100 */
[----:B------:R-:W-:Y:S02]  /*1800*/  HADD2.F32 R151, -RZ, R151.H1_H1 ;  /* 0x30000097ff977230 */ /* 0x000fe40000004100 */
[----:B------:R-:W-:Y:S01]  /*1810*/  FADD.FTZ R190, -R160, R171 ;  /* 0x000000aba0be7221 */ /* 0x000fe20000010100 */
[--C-:B------:R-:W-:Y:S02]  /*1820*/  HADD2.F32 R191, -RZ, R150.reuse.H0_H0 ;  /* 0x20000096ffbf7230 */ /* 0x100fe40000004100 */
[----:B------:R-:W-:-:S02]  /*1830*/  HADD2.F32 R193, -RZ, R150.H1_H1 ;  /* 0x30000096ffc17230 */ /* 0x000fc40000004100 */
[C---:B------:R-:W-:Y:S01]  /*1840*/  FADD.FTZ R150, -R160.reuse, R187 ;  /* 0x000000bba0967221 */ /* 0x040fe20000010100 */
[--C-:B---3--:R-:W-:Y:S02]  /*1850*/  HADD2.F32 R149, -RZ, R152.reuse.H0_H0 ;  /* 0x20000098ff957230 */ /* 0x108fe40000004100 */
[C---:B-----5:R-:W-:Y:S01]  /*1860*/  FMUL.FTZ R171, R169.reuse, R148 ;  /* 0x00000094a9ab7220 */ /* 0x060fe20000410000 */
[----:B------:R-:W-:Y:S02]  /*1870*/  HADD2.F32 R152, -RZ, R152.H1_H1 ;  /* 0x30000098ff987230 */ /* 0x000fe40000004100 */
[----:B------:R-:W-:Y:S01]  /*1880*/  FADD.FTZ R206, -R160, R151 ;  /* 0x00000097a0ce7221 */ /* 0x000fe20000010100 */
[-C--:B------:R-:W-:Y:S01]  /*1890*/  FMUL.FTZ R192, R108, R149.reuse ;  /* 0x000000956cc07220 */ /* 0x080fe20000410000 */
[--C-:B------:R-:W-:Y:S02]  /*18a0*/  HADD2.F32 R151, -RZ, R153.reuse.H0_H0 ;  /* 0x20000099ff977230 */ /* 0x100fe40000004100 */
        /* <DEDUP_REMOVED lines=11> */
[----:B0-----:R-:W-:-:S02]  /*1960*/  HADD2.F32 R158, -RZ, R153.H1_H1 ;  /* 0x30000099ff9e7230 */ /* 0x001fc40000004100 */
[----:B------:R-:W-:Y:S01]  /*1970*/  FADD.FTZ R151, R148, R189 ;  /* 0x000000bd94977221 */ /* 0x000fe20000010000 */
[----:B------:R-:W-:Y:S01]  /*1980*/  FFMA.FTZ R148, R190, R189, R149 ;  /* 0x000000bdbe947223 */ /* 0x000fe20000010095 */
[C---:B------:R-:W-:Y:S01]  /*1990*/  FADD.FTZ R198, -R160.reuse, R191 ;  /* 0x000000bfa0c67221 */ /* 0x040fe20000010100 */
[--C-:B------:R-:W-:Y:S02]  /*19a0*/  HADD2.F32 R153, -RZ, R154.reuse.H0_H0 ;  /* 0x2000009aff997230 */ /* 0x100fe40000004100 */
[----:B------:R-:W-:Y:S01]  /*19b0*/  FMUL.FTZ R194, R169, R194 ;  /* 0x000000c2a9c27220 */ /* 0x000fe20000410000 */
        /* <DEDUP_REMOVED lines=9> */
[----:B------:R-:W-:Y:S01]  /*1a50*/  FADD.FTZ R202, -R160, R195 ;  /* 0x000000c3a0ca7221 */ /* 0x000fe20000010100 */
[--C-:B------:R-:W-:Y:S02]  /*1a60*/  HADD2.F32 R159, -RZ, R155.reuse.H0_H0 ;  /* 0x2000009bff9f7230 */ /* 0x100fe40000004100 */
[----:B------:R-:W-:Y:S01]  /*1a70*/  FMUL.FTZ R200, R169, R200 ;  /* 0x000000c8a9c87220 */ /* 0x000fe20000410000 */
[----:B------:R-:W-:Y:S01]  /*1a80*/  FMUL.FTZ R195, R105, R154 ;  /* 0x0000009a69c37220 */ /* 0x000fe20000410000 */
[----:B------:R-:W-:Y:S01]  /*1a90*/  FADD.FTZ R150, R151, R198 ;  /* 0x000000c697967221 */ /* 0x000fe20000010000 */
[----:B------:R-:W-:Y:S01]  /*1aa0*/  FFMA.FTZ R149, R193, R198, R148 ;  /* 0x000000c6c1957223 */ /* 0x000fe20000010094 */
[----:B------:R-:W-:-:S02]  /*1ab0*/  HADD2.F32 R160, -RZ, R155.H1_H1 ;  /* 0x3000009bffa07230 */ /* 0x000fc40000004100 */
        /* <DEDUP_REMOVED lines=22> */
.L_x_6996:
[----:B------:R-:W-:Y:S05]  /*1c20*/  BSYNC B0 ;  /* 0x0000000000007941 */ /* 0x000fea0003800000 */
.L_x_6995:
        /* <DEDUP_REMOVED lines=28> */
.L_x_7023:
        /* <DEDUP_REMOVED lines=120> */
.L_x_6999:
[----:B------:R-:W-:Y:S05]  /*2570*/  BSYNC B0 ;  /* 0x0000000000007941 */ /* 0x000fea0003800000 */
.L_x_6998:
        /* <DEDUP_REMOVED lines=83> */
.L_x_7001:
[----:B------:R-:W-:Y:S05]  /*2ab0*/  BSYNC B0 ;  /* 0x0000000000007941 */ /* 0x000fea0003800000 */
.L_x_7000:
        /* <DEDUP_REMOVED lines=83> */
.L_x_7003:
[----:B------:R-:W-:Y:S05]  /*2ff0*/  BSYNC B0 ;  /* 0x0000000000007941 */ /* 0x000fea0003800000 */
.L_x_7002:
        /* <DEDUP_REMOVED lines=18> */
[----:B------:R-:W-:Y:S01]  /*3120*/  FMUL.FTZ R160, R169, R160 ;  /* 0x000000a0a9a07220 */ /* 0x000fe20000410000 */
[----:B------:R-:W-:-:S02]  /*3130*/  @P6 HADD2.F32 R151, -RZ, R142.H0_H0 ;  /* 0x2000008eff976230 */ /* 0x000fc40000004100 */
[----:B------:R-:W-:Y:S01]  /*3140*/  FMUL.FTZ R162, R169, R162 ;  /* 0x000000a2a9a27220 */ /* 0x000fe20000410000 */
[----:B------:R-:W-:Y:S02]  /*3150*/  @P6 HADD2.F32 R153, -RZ, R142.H1_H1 ;  /* 0x3000008eff996230 */ /* 0x000fe40000004100 */
[----:B------:R-:W-:Y:S01]  /*3160*/  FADD.FTZ R150, R189, -R150 ;  /* 0x80000096bd967221 */ /* 0x000fe20000010000 */
[--C-:B------:R-:W-:Y:S02]  /*3170*/  @P6 HADD2.F32 R149, -RZ, R141.reuse.H0_H0 ;  /* 0x2000008dff956230 */ /* 0x100fe40000004100 */
[----:B------:R-:W-:Y:S01]  /*3180*/  FADD.FTZ R154, R191, -R154 ;  /* 0x8000009abf9a7221 */ /* 0x000fe20000010000 */
[----:B------:R-:W-:Y:S01]  /*3190*/  FADD.FTZ R202, R204, -R155 ;  /* 0x8000009bccca7221 */ /* 0x000fe20000010000 */
[----:B------:R-:W-:Y:S01]  /*31a0*/  @P6 FADD.FTZ R160, R160, R151 ;  /* 0x00000097a0a06221 */ /* 0x000fe20000010000 */
[----:B------:R-:W-:Y:S01]  /*31b0*/  @P6 FADD.FTZ R162, R162, R153 ;  /* 0x00000099a2a26221 */ /* 0x000fe20000010000 */
[----:B------:R-:W-:Y:S01]  /*31c0*/  @P6 FADD.FTZ R156, R156, R149 ;  /* 0x000000959c9c6221 */ /* 0x000fe20000010000 */
[----:B------:R-:W-:-:S02]  /*31d0*/  @P6 HADD2.F32 R153, -RZ, R141.H1_H1 ;  /* 0x3000008dff996230 */ /* 0x000fc40000004100 */
[C---:B------:R-:W-:Y:S01]  /*31e0*/  FMUL.FTZ R148, R169.reuse, R148 ;  /* 0x00000094a9947220 */ /* 0x040fe20000410000 */
        /* <DEDUP_REMOVED lines=48> */
[----:B-1----:R-:W-:-:S05]  /*34f0*/  @P6 IMAD.WIDE.U32 R152, R167, 0x10, R152 ;  /* 0x00000010a7986825 */ /* 0x002fca00078e0098 */
[----:B------:R3:W-:Y:S04]  /*3500*/  @P6 STG.E.128 desc[UR4][R152.64], R144 ;  /* 0x0000009098006986 */ /* 0x0007e8000c101d04 */
[----:B------:R3:W-:Y:S02]  /*3510*/  STG.E.128 desc[UR4][R154.64], R148 ;  /* 0x000000949a007986 */ /* 0x0007e4000c101d04 */
.L_x_7005:
[----:B------:R-:W-:Y:S05]  /*3520*/  BSYNC B0 ;  /* 0x0000000000007941 */ /* 0x000fea0003800000 */
.L_x_7004:
[----:B------:R-:W-:Y:S02]  /*3530*/  IADD3 R0, R0, UR16, RZ ;  /* 0x0000001000007c10 */ /* 0x000fe4000fffe0ff */
[----:B------:R-:W-:Y:S02]  /*3540*/  SEL R156, RZ, 0x1, P0 ;  /* 0x00000001ff9c7807 */ /* 0x000fe40000000000 */
[----:B------:R-:W-:-:S13]  /*3550*/  ISETP.GE.AND P6, PT, R0, UR17, PT ;  /* 0x0000001100007c0c */ /* 0x000fda000bfc6270 */
[----:B------:R-:W-:Y:S05]  /*3560*/  @!P6 BRA `(.L_x_7006) ;  /* 0xffffffcc00f0e947 */ /* 0x000fea000383ffff */
.L_x_6988:
        /* <DEDUP_REMOVED lines=16> */
.L_x_7008:
[----:B------:R-:W-:Y:S05]  /*3670*/  BSYNC B0 ;  /* 0x0000000000007941 */ /* 0x000fea0003800000 */
.L_x_7007:
        /* <DEDUP_REMOVED lines=11> */
.L_x_7010:
[----:B------:R-:W-:Y:S05]  /*3730*/  BSYNC B0 ;  /* 0x0000000000007941 */ /* 0x000fea0003800000 */
.L_x_7009:
        /* <DEDUP_REMOVED lines=11> */
.L_x_7012:
[----:B------:R-:W-:Y:S05]  /*37f0*/  BSYNC B0 ;  /* 0x0000000000007941 */ /* 0x000fea0003800000 */
.L_x_7011:
        /* <DEDUP_REMOVED lines=10> */
.L_x_6997:
[----:B------:R-:W-:Y:S02]  /*38a0*/  MOV R159, R163 ;  /* 0x000000a3009f7202 */ /* 0x000fe40000000f00 */
[----:B------:R-:W-:Y:S02]  /*38b0*/  MOV R160, 0x10 ;  /* 0x0000001000a07802 */ /* 0x000fe40000000f00 */
[----:B------:R-:W-:Y:S02]  /*38c0*/  MOV R161, 0x1f ;  /* 0x0000001f00a17802 */ /* 0x000fe40000000f00 */
[----:B------:R-:W-:-:S07]  /*38d0*/  MOV R158, 0xffffffff ;  /* 0xffffffff009e7802 */ /* 0x000fce0000000f00 */
[----:B------:R-:W-:Y:S05]  /*38e0*/  WARPSYNC.COLLECTIVE R158, `(.L_x_7013) ;  /* 0x000000009e087348 */ /* 0x000fea0003c00000 */
[----:B------:R0:W1:Y:S02]  /*38f0*/  SHFL.DOWN P6, R203, R159, R160, R161 ;  /* 0x080000a09fcb7389 */ /* 0x00006400000c00a1 */
[----:B01----:R-:W-:Y:S01]  /*3900*/  ENDCOLLECTIVE ;  /* 0x000000000000791b */ /* 0x003fe20003800000 */
.L_x_7013:
[----:B------:R-:W-:Y:S02]  /*3910*/  MOV R159, R162 ;  /* 0x000000a2009f7202 */ /* 0x000fe40000000f00 */
[----:B------:R-:W-:-:S07]  /*3920*/  MOV R150, R203 ;  /* 0x000000cb00967202 */ /* 0x000fce0000000f00 */
[----:B------:R-:W-:Y:S05]  /*3930*/  WARPSYNC.COLLECTIVE R158, `(.L_x_7014) ;  /* 0x000000009e087348 */ /* 0x000fea0003c00000 */
[----:B------:R0:W1:Y:S02]  /*3940*/  SHFL.DOWN P6, R203, R159, R160, R161 ;  /* 0x080000a09fcb7389 */ /* 0x00006400000c00a1 */
[----:B01----:R-:W-:Y:S01]  /*3950*/  ENDCOLLECTIVE ;  /* 0x000000000000791b */ /* 0x003fe20003800000 */
.L_x_7014:
[----:B------:R-:W-:-:S05]  /*3960*/  FADD.FTZ R150, R150, R163 ;  /* 0x000000a396967221 */ /* 0x000fca0000010000 */
[----:B------:R-:W-:Y:S02]  /*3970*/  MOV R159, R150 ;  /* 0x00000096009f7202 */ /* 0x000fe40000000f00 */
[----:B------:R-:W-:Y:S02]  /*3980*/  MOV R160, 0x8 ;  /* 0x0000000800a07802 */ /* 0x000fe40000000f00 */
[----:B------:R-:W-:-:S07]  /*3990*/  MOV R151, R203 ;  /* 0x000000cb00977202 */ /* 0x000fce0000000f00 */
[----:B------:R-:W-:Y:S05]  /*39a0*/  WARPSYNC.COLLECTIVE R158, `(.L_x_7015) ;  /* 0x000000009e087348 */ /* 0x000fea0003c00000 */
[----:B------:R0:W1:Y:S02]  /*39b0*/  SHFL.DOWN P6, R203, R159, R160, R161 ;  /* 0x080000a09fcb7389 */ /* 0x00006400000c00a1 */
[----:B01----:R-:W-:Y:S01]  /*39c0*/  ENDCOLLECTIVE ;  /* 0x000000000000791b */ /* 0x003fe20003800000 */
.L_x_7015:
[----:B------:R-:W-:-:S05]  /*39d0*/  FADD.FTZ R151, R151, R162 ;  /* 0x000000a297977221 */ /* 0x000fca0000010000 */
[----:B------:R-:W-:Y:S02]  /*39e0*/  MOV R159, R151 ;  /* 0x00000097009f7202 */ /* 0x000fe40000000f00 */
[----:B------:R-:W-:-:S07]  /*39f0*/  MOV R153, R203 ;  /* 0x000000cb00997202 */ /* 0x000fce0000000f00 */
[----:B------:R-:W-:Y:S05]  /*3a00*/  WARPSYNC.COLLECTIVE R158, `(.L_x_7016) ;  /* 0x000000009e087348 */ /* 0x000fea0003c00000 */
[----:B------:R0:W1:Y:S02]  /*3a10*/  SHFL.DOWN P6, R203, R159, R160, R161 ;  /* 0x080000a09fcb7389 */ /* 0x00006400000c00a1 */
[----:B01----:R-:W-:Y:S01]  /*3a20*/  ENDCOLLECTIVE ;  /* 0x000000000000791b */ /* 0x003fe20003800000 */
.L_x_7016:
[----:B------:R-:W-:-:S05]  /*3a30*/  FADD.FTZ R153, R150, R153 ;  /* 0x0000009996997221 */ /* 0x000fca0000010000 */
[----:B------:R-:W-:Y:S02]  /*3a40*/  MOV R159, R153 ;  /* 0x00000099009f7202 */ /* 0x000fe40000000f00 */
[----:B------:R-:W-:Y:S02]  /*3a50*/  MOV R160, 0x4 ;  /* 0x0000000400a07802 */ /* 0x000fe40000000f00 */
[----:B------:R-:W-:-:S07]  /*3a60*/  MOV R152, R203 ;  /* 0x000000cb00987202 */ /* 0x000fce0000000f00 */
[----:B------:R-:W-:Y:S05]  /*3a70*/  WARPSYNC.COLLECTIVE R158, `(.L_x_7017) ;  /* 0x000000009e087348 */ /* 0x000fea0003c00000 */
[----:B------:R0:W1:Y:S02]  /*3a80*/  SHFL.DOWN P6, R203, R159, R160, R161 ;  /* 0x080000a09fcb7389 */ /* 0x00006400000c00a1 */
[----:B01----:R-:W-:Y:S01]  /*3a90*/  ENDCOLLECTIVE ;  /* 0x000000000000791b */ /* 0x003fe20003800000 */
.L_x_7017:
[----:B------:R-:W-:-:S05]  /*3aa0*/  FADD.FTZ R152, R151, R152 ;  /* 0x0000009897987221 */ /* 0x000fca0000010000 */
[----:B------:R-:W-:Y:S02]  /*3ab0*/  MOV R159, R152 ;  /* 0x00000098009f7202 */ /* 0x000fe40000000f00 */
[----:B------:R-:W-:-:S07]  /*3ac0*/  MOV R154, R203 ;  /* 0x000000cb009a7202 */ /* 0x000fce0000000f00 */
[----:B------:R-:W-:Y:S05]  /*3ad0*/  WARPSYNC.COLLECTIVE R158, `(.L_x_7018) ;  /* 0x000000009e087348 */ /* 0x000fea0003c00000 */
[----:B------:R0:W1:Y:S02]  /*3ae0*/  SHFL.DOWN P6, R203, R159, R160, R161 ;  /* 0x080000a09fcb7389 */ /* 0x00006400000c00a1 */
[----:B01----:R-:W-:Y:S01]  /*3af0*/  ENDCOLLECTIVE ;  /* 0x000000000000791b */ /* 0x003fe20003800000 */
.L_x_7018:
[----:B------:R-:W-:-:S05]  /*3b00*/  FADD.FTZ R154, R153, R154 ;  /* 0x0000009a999a7221 */ /* 0x000fca0000010000 */
[----:B------:R-:W-:Y:S02]  /*3b10*/  MOV R159, R154 ;  /* 0x0000009a009f7202 */ /* 0x000fe40000000f00 */
[----:B------:R-:W-:Y:S02]  /*3b20*/  MOV R160, 0x2 ;  /* 0x0000000200a07802 */ /* 0x000fe40000000f00 */
[----:B------:R-:W-:-:S07]  /*3b30*/  MOV R155, R203 ;  /* 0x000000cb009b7202 */ /* 0x000fce0000000f00 */
[----:B------:R-:W-:Y:S05]  /*3b40*/  WARPSYNC.COLLECTIVE R158, `(.L_x_7019) ;  /* 0x000000009e087348 */ /* 0x000fea0003c00000 */
[----:B------:R0:W1:Y:S02]  /*3b50*/  SHFL.DOWN P6, R203, R159, R160, R161 ;  /* 0x080000a09fcb7389 */ /* 0x00006400000c00a1 */
[----:B01----:R-:W-:Y:S01]  /*3b60*/  ENDCOLLECTIVE ;  /* 0x000000000000791b */ /* 0x003fe20003800000 */
.L_x_7019:
[----:B------:R-:W-:-:S05]  /*3b70*/  FADD.FTZ R155, R152, R155 ;  /* 0x0000009b989b7221 */ /* 0x000fca0000010000 */
[----:B------:R-:W-:Y:S02]  /*3b80*/  MOV R159, R155 ;  /* 0x0000009b009f7202 */ /* 0x000fe40000000f00 */
[----:B------:R-:W-:-:S07]  /*3b90*/  MOV R157, R203 ;  /* 0x000000cb009d7202 */ /* 0x000fce0000000f00 */
[----:B------:R-:W-:Y:S05]  /*3ba0*/  WARPSYNC.COLLECTIVE R158, `(.L_x_7020) ;  /* 0x000000009e087348 */ /* 0x000fea0003c00000 */
[----:B------:R0:W1:Y:S02]  /*3bb0*/  SHFL.DOWN P6, R203, R159, R160, R161 ;  /* 0x080000a09fcb7389 */ /* 0x00006400000c00a1 */
[----:B01----:R-:W-:Y:S01]  /*3bc0*/  ENDCOLLECTIVE ;  /* 0x000000000000791b */ /* 0x003fe20003800000 */
.L_x_7020:
[----:B------:R-:W-:-:S05]  /*3bd0*/  FADD.FTZ R157, R154, R157 ;  /* 0x0000009d9a9d7221 */ /* 0x000fca0000010000 */
[----:B------:R-:W-:Y:S02]  /*3be0*/  MOV R159, R157 ;  /* 0x0000009d009f7202 */ /* 0x000fe40000000f00 */
[----:B------:R-:W-:Y:S02]  /*3bf0*/  MOV R160, 0x1 ;  /* 0x0000000100a07802 */ /* 0x000fe40000000f00 */
[----:B------:R-:W-:-:S07]  /*3c00*/  MOV R156, R203 ;  /* 0x000000cb009c7202 */ /* 0x000fce0000000f00 */
[----:B------:R-:W-:Y:S05]  /*3c10*/  WARPSYNC.COLLECTIVE R158, `(.L_x_7021) ;  /* 0x000000009e087348 */ /* 0x000fea0003c00000 */
[----:B------:R0:W1:Y:S02]  /*3c20*/  SHFL.DOWN P6, R203, R159, R160, R161 ;  /* 0x080000a09fcb7389 */ /* 0x00006400000c00a1 */
[----:B01----:R-:W-:Y:S01]  /*3c30*/  ENDCOLLECTIVE ;  /* 0x000000000000791b */ /* 0x003fe20003800000 */
.L_x_7021:
[----:B------:R-:W-:-:S05]  /*3c40*/  FADD.FTZ R156, R155, R156 ;  /* 0x0000009c9b9c7221 */ /* 0x000fca0000010000 */
[----:B------:R-:W-:Y:S02]  /*3c50*/  MOV R159, R156 ;  /* 0x0000009c009f7202 */ /* 0x000fe40000000f00 */
[----:B------:R-:W-:-:S07]  /*3c60*/  MOV R202, R203 ;  /* 0x000000cb00ca7202 */ /* 0x000fce0000000f00 */
[----:B------:R-:W-:Y:S05]  /*3c70*/  WARPSYNC.COLLECTIVE R158, `(.L_x_7022) ;  /* 0x000000009e087348 */ /* 0x000fea0003c00000 */
[----:B------:R0:W1:Y:S02]  /*3c80*/  SHFL.DOWN P6, R203, R159, R160, R161 ;  /* 0x080000a09fcb7389 */ /* 0x00006400000c00a1 */
[----:B01----:R-:W-:Y:S01]  /*3c90*/  ENDCOLLECTIVE ;  /* 0x000000000000791b */ /* 0x003fe20003800000 */
.L_x_7022:
[----:B------:R-:W-:Y:S05]  /*3ca0*/  BRA `(.L_x_7023) ;  /* 0xffffffe000507947 */ /* 0x000fea000383ffff */
.L_x_7024:
        /* <DEDUP_REMOVED lines=13> */
.L_x_13960:


//--------------------- .text._ZN10layer_norm13ln_bwd_kernelINS_13Kernel_traitsIf6__halfS2_S2_fjLj8192ELj1ELj1ELj8ELj16ENS_18Kernel_traits_baseILj8192EfS2_S2_S2_fjLj256EEEEELb0ELb0ELb0ELb1EEEvNS_9BwdParamsE --------------------------
	.section	.text._ZN10layer_norm13ln_bwd_kernelINS_13Kernel_traitsIf6__halfS2_S2_fjLj8192ELj1ELj1ELj8ELj16ENS_18Kernel_traits_baseILj8192EfS2_S2_S2_fjLj256EEEEELb0ELb0ELb0ELb1EEEvNS_9BwdParamsE,"ax",@progbits
	.align	128
        .global         _ZN10layer_norm13ln_bwd_kernelINS_13Kernel_traitsIf6__halfS2_S2_fjLj8192ELj1ELj1ELj8ELj16ENS_18Kernel_traits_baseILj8192EfS2_S2_S2_fjLj256EEEEELb0ELb0ELb0ELb1EEEvNS_9BwdParamsE
        .type           _ZN10layer_norm13ln_bwd_kernelINS_13Kernel_traitsIf6__halfS2_S2_fjLj8192ELj1ELj1ELj8ELj16ENS_18Kernel_traits_baseILj8192EfS2_S2_S2_fjLj256EEEEELb0ELb0ELb0ELb1EEEvNS_9BwdParamsE,@function
        .size           _ZN10layer_norm13ln_bwd_kernelINS_13Kernel_traitsIf6__halfS2_S2_fjLj8192ELj1ELj1ELj8ELj16ENS_18Kernel_traits_baseILj8192EfS2_S2_S2_fjLj256EEEEELb0ELb0ELb0ELb1EEEvNS_9BwdParamsE,(.L_x_13961 - _ZN10layer_norm13ln_bwd_kernelINS_13Kernel_traitsIf6__halfS2_S2_fjLj8192ELj1ELj1ELj8ELj16ENS_18Kernel_traits_baseILj8192EfS2_S2_S2_fjLj256EEEEELb0ELb0ELb0ELb1EEEvNS_9BwdParamsE)
        .other          _ZN10layer_norm13ln_bwd_kernelINS_13Kernel_traitsIf6__halfS2_S2_fjLj8192ELj1ELj1ELj8ELj16ENS_18Kernel_traits_baseILj8192EfS2_S2_S2_fjLj256EEEEELb0ELb0ELb0ELb1EEEvNS_9BwdParamsE,@"STO_CUDA_ENTRY STV_DEFAULT"
_ZN10layer_norm13ln_bwd_kernelINS_13Kernel_traitsIf6__halfS2_S2_fjLj8192ELj1ELj1ELj8ELj16ENS_18Kernel_traits_baseILj8192EfS2_S2_S2_fjLj256EEEEELb0ELb0ELb0ELb1EEEvNS_9BwdParamsE:
.text._ZN10layer_norm13ln_bwd_kernelINS_13Kernel_traitsIf6__halfS2_S2_fjLj8192ELj1ELj1ELj8ELj16ENS_18Kernel_traits_baseILj8192EfS2_S2_S2_fjLj256EEEEELb0ELb0ELb0ELb1EEEvNS_9BwdParamsE:
        /* <DEDUP_REMOVED lines=47> */
.L_x_7025:
[----:B------:R-:W-:Y:S01]  /*02f0*/  SHF.L.U32 R0, R120, 0x5, RZ ;  /* 0x0000000578007819 */ /* 0x000fe200000006ff */
[----:B------:R-:W-:-:S03]  /*0300*/  ULDC.64 UR4, c[0x0][0x260] ;  /* 0x0000980000047ab9 */ /* 0x000fc60000000a00 */
[----:B------:R-:W-:-:S04]  /*0310*/  LOP3.LUT R0, R0, 0x1fe0, RZ, 0xc0, !PT ;  /* 0x00001fe000007812 */ /* 0x000fc800078ec0ff */
[----:B------:R-:W-:Y:S01]  /*0320*/  IADD3 R2, P0, R0, UR4, RZ ;  /* 0x0000000400027c10 */ /* 0x000fe2000ff1e0ff */
[----:B------:R-:W-:-:S03]  /*0330*/  HFMA2.MMA R0, -RZ, RZ, 0, 5.9604644775390625e-08 ;  /* 0x00000001ff007435 */ /* 0x000fc600000001ff */
[----:B------:R-:W-:Y:S01]  /*0340*/  IADD3.X R3, RZ, UR5, RZ, P0, !PT ;  /* 0x00000005ff037c10 */ /* 0x000fe200087fe4ff */
[----:B------:R-:W-:Y:S02]  /*0350*/  ULDC.64 UR4, c[0x0][0x270] ;  /* 0x00009c0000047ab9 */ /* 0x000fe40000000a00 */
[----:B------:R-:W-:Y:S01]  /*0360*/  ISETP.NE.U32.AND P0, PT, RZ, UR4, PT ;  /* 0x00000004ff007c0c */ /* 0x000fe2000bf05070 */
[----:B------:R-:W-:Y:S01]  /*0370*/  HFMA2.MMA R153, -RZ, RZ, 0, 0 ;  /* 0x00000000ff997435 */ /* 0x000fe200000001ff */
[----:B------:R-:W5:Y:S01]  /*0380*/  LDG.E.128 R32, desc[UR6][R2.64] ;  /* 0x0000000602207981 */ /* 0x000f62000c1e1d00 */
[----:B------:R-:W-:Y:S02]  /*0390*/  CS2R R132, SRZ ;  /* 0x0000000000847805 */ /* 0x000fe4000001ff00 */
        /* <DEDUP_REMOVED lines=39> */
[----:B0-----:R-:W-:-:S07]  /*0610*/  PRMT R2, R0, 0x7610, R2 ;  /* 0x0000761000027816 */ /* 0x001fce0000000002 */
.L_x_7029:
        /* <DEDUP_REMOVED lines=12> */
[C---:B------:R-:W-:Y:S02]  /*06e0*/  IADD3 R158, R157.reuse, 0x100, RZ ;  /* 0x000001009d9e7810 */ /* 0x040fe40007ffe0ff */
[----:B------:R-:W-:Y:S01]  /*06f0*/  @P0 LEA.HI.X R69, R152, R69, R52, 0x1, P1 ;  /* 0x0000004598450211 */ /* 0x000fe200008f0c34 */
[C---:B-1----:R-:W-:Y:S01]  /*0700*/  IMAD.WIDE.U32 R52, R157.reuse, 0x10, R76 ;  /* 0x000000109d347825 */ /* 0x042fe200078e004c */
[----:B------:R-:W-:-:S03]  /*0710*/  IADD3 R154, R157, 0x200, RZ ;  /* 0x000002009d9a7810 */ /* 0x000fc60007ffe0ff */
[C---:B--2---:R-:W-:Y:S01]  /*0720*/  IMAD.WIDE.U32 R56, R157.reuse, 0x10, R80 ;  /* 0x000000109d387825 */ /* 0x044fe200078e0050 */
[----:B------:R-:W-:Y:S01]  /*0730*/  IADD3 R155, R157, 0x300, RZ ;  /* 0x000003009d9b7810 */ /* 0x000fe20007ffe0ff */
[----:B------:R1:W2:Y:S02]  /*0740*/  @P0 LDG.E.U16 R0, desc[UR6][R68.64] ;  /* 0x0000000644000981 */ /* 0x0002a4000c1e1500 */
[----:B------:R-:W-:Y:S02]  /*0750*/  IMAD.WIDE.U32 R60, R158, 0x10, R76 ;  /* 0x000000109e3c7825 */ /* 0x000fe400078e004c */
[----:B------:R-:W4:Y:S02]  /*0760*/  LDG.E.128 R52, desc[UR6][R52.64] ;  /* 0x0000000634347981 */ /* 0x000f24000c1e1d00 */
[----:B---3--:R-:W-:Y:S02]  /*0770*/  IMAD.WIDE R160, R152, 0x4, R160 ;  /* 0x0000000498a07825 */ /* 0x008fe400078e02a0 */
[----:B------:R-:W3:Y:S02]  /*0780*/  LDG.E.128 R56, desc[UR6][R56.64] ;  /* 0x0000000638387981 */ /* 0x000ee4000c1e1d00 */
[----:B-1----:R-:W-:-:S02]  /*0790*/  IMAD.WIDE.U32 R68, R154, 0x10, R76 ;  /* 0x000000109a447825 */ /* 0x002fc400078e004c */
[----:B------:R1:W3:Y:S02]  /*07a0*/  LDG.E R179, desc[UR6][R160.64] ;  /* 0x00000006a0b37981 */ /* 0x0002e4000c1e1900 */
[--C-:B------:R-:W-:Y:S02]  /*07b0*/  IMAD.WIDE.U32 R64, R158, 0x10, R80.reuse ;  /* 0x000000109e407825 */ /* 0x100fe400078e0050 */
[----:B------:R-:W3:Y:S02]  /*07c0*/  LDG.E.128 R60, desc[UR6][R60.64] ;  /* 0x000000063c3c7981 */ /* 0x000ee4000c1e1d00 */
[--C-:B------:R-:W-:Y:S02]  /*07d0*/  IMAD.WIDE.U32 R72, R154, 0x10, R80.reuse ;  /* 0x000000109a487825 */ /* 0x100fe400078e0050 */
[----:B------:R-:W3:Y:S02]  /*07e0*/  LDG.E.128 R68, desc[UR6][R68.64] ;  /* 0x0000000644447981 */ /* 0x000ee4000c1e1d00 */
[----:B------:R-:W-:-:S02]  /*07f0*/  IMAD.WIDE.U32 R80, R155, 0x10, R80 ;  /* 0x000000109b507825 */ /* 0x000fc400078e0050 */
[----:B------:R-:W3:Y:S02]  /*0800*/  LDG.E.128 R64, desc[UR6][R64.64] ;  /* 0x0000000640407981 */ /* 0x000ee4000c1e1d00 */
[----:B0-----:R-:W-:Y:S02]  /*0810*/  IMAD.WIDE R162, R152, 0x4, R162 ;  /* 0x0000000498a27825 */ /* 0x001fe400078e02a2 */
[----:B------:R-:W3:Y:S02]  /*0820*/  LDG.E.128 R80, desc[UR6][R80.64] ;  /* 0x0000000650507981 */ /* 0x000ee4000c1e1d00 */
[----:B------:R-:W-:Y:S02]  /*0830*/  IMAD.WIDE.U32 R76, R155, 0x10, R76 ;  /* 0x000000109b4c7825 */ /* 0x000fe400078e004c */
[----:B------:R-:W3:Y:S04]  /*0840*/  LDG.E.128 R72, desc[UR6][R72.64] ;  /* 0x0000000648487981 */ /* 0x000ee8000c1e1d00 */
[----:B------:R-:W3:Y:S04]  /*0850*/  LDG.E R159, desc[UR6][R162.64] ;  /* 0x00000006a29f7981 */ /* 0x000ee8000c1e1900 */
[----:B------:R-:W3:Y:S01]  /*0860*/  LDG.E.128 R76, desc[UR6][R76.64] ;  /* 0x000000064c4c7981 */ /* 0x000ee2000c1e1d00 */
[----:B------:R-:W-:-:S04]  /*0870*/  ISETP.NE.U32.AND P1, PT, RZ, UR10, PT ;  /* 0x0000000aff007c0c */ /* 0x000fc8000bf25070 */
[----:B------:R-:W-:-:S13]  /*0880*/  ISETP.NE.AND.EX P1, PT, RZ, UR11, PT, P1 ;  /* 0x0000000bff007c0c */ /* 0x000fda000bf25310 */
[----:B------:R-:W1:Y:S08]  /*0890*/  @P1 LDC.64 R164, c[0x0][0x2c8] ;  /* 0x0000b200ffa41b82 */ /* 0x000e700000000a00 */
[----:B------:R-:W0:Y:S08]  /*08a0*/  @P1 LDC.64 R166, c[0x0][0x2c8] ;  /* 0x0000b200ffa61b82 */ /* 0x000e300000000a00 */
[----:B------:R-:W0:Y:S08]  /*08b0*/  @P1 LDC.64 R168, c[0x0][0x2c8] ;  /* 0x0000b200ffa81b82 */ /* 0x000e300000000a00 */
[----:B------:R-:W0:Y:S01]  /*08c0*/  @P1 LDC.64 R170, c[0x0][0x2c8] ;  /* 0x0000b200ffaa1b82 */ /* 0x000e220000000a00 */
[----:B-1----:R-:W-:Y:S01]  /*08d0*/  @P1 IMAD.WIDE.U32 R160, R157, 0x10, R164 ;  /* 0x000000109da01825 */ /* 0x002fe200078e00a4 */
[----:B------:R-:W-:-:S02]  /*08e0*/  ISETP.NE.AND P4, PT, RZ, UR8, PT ;  /* 0x00000008ff007c0c */ /* 0x000fc4000bf85270 */
[----:B------:R-:W-:Y:S02]  /*08f0*/  MOV R156, 0x3f800000 ;  /* 0x3f800000009c7802 */ /* 0x000fe40000000f00 */
[----:B-----5:R-:W5:Y:S01]  /*0900*/  @P1 LDG.E.128 R116, desc[UR6][R160.64] ;  /* 0x00000006a0741981 */ /* 0x020f62000c1e1d00 */
[----:B0-----:R-:W-:-:S05]  /*0910*/  @P1 IMAD.WIDE.U32 R164, R158, 0x10, R166 ;  /* 0x000000109ea41825 */ /* 0x001fca00078e00a6 */
[----:B------:R-:W5:Y:S01]  /*0920*/  @P1 LDG.E.128 R36, desc[UR6][R164.64] ;  /* 0x00000006a4241981 */ /* 0x000f62000c1e1d00 */
[----:B------:R-:W-:-:S05]  /*0930*/  @P1 IMAD.WIDE.U32 R166, R154, 0x10, R168 ;  /* 0x000000109aa61825 */ /* 0x000fca00078e00a8 */
[----:B------:R3:W5:Y:S01]  /*0940*/  @P1 LDG.E.128 R40, desc[UR6][R166.64] ;  /* 0x00000006a6281981 */ /* 0x000762000c1e1d00 */
[----:B------:R-:W-:-:S05]  /*0950*/  @P1 IMAD.WIDE.U32 R168, R155, 0x10, R170 ;  /* 0x000000109ba81825 */ /* 0x000fca00078e00aa */
[----:B------:R0:W5:Y:S01]  /*0960*/  @P1 LDG.E.128 R44, desc[UR6][R168.64] ;  /* 0x00000006a82c1981 */ /* 0x000162000c1e1d00 */
[----:B------:R-:W-:Y:S01]  /*0970*/  UMOV UR4, 0xffffffff ;  /* 0xffffffff00047882 */ /* 0x000fe20000000000 */
[----:B------:R-:W-:Y:S01]  /*0980*/  LOP3.LUT P2, RZ, R120, 0x1f, RZ, 0xc0, !PT ;  /* 0x0000001f78ff7812 */ /* 0x000fe2000784c0ff */
[----:B--2---:R-:W-:Y:S02]  /*0990*/  @P0 HADD2.F32 R156, -RZ, R0.H0_H0 ;  /* 0x20000000ff9c0230 */ /* 0x004fe40000004100 */
[--C-:B----4-:R-:W-:Y:S02]  /*09a0*/  HADD2.F32 R173, -RZ, R55.reuse.H0_H0 ;  /* 0x20000037ffad7230 */ /* 0x110fe40000004100 */
[----:B------:R-:W-:Y:S02]  /*09b0*/  HADD2.F32 R55, -RZ, R55.H1_H1 ;  /* 0x30000037ff377230 */ /* 0x000fe40000004100 */
[----:B------:R-:W-:Y:S02]  /*09c0*/  HADD2.F32 R0, -RZ, R52.H0_H0 ;  /* 0x20000034ff007230 */ /* 0x000fe40000004100 */
[--C-:B---3--:R-:W-:Y:S01]  /*09d0*/  HADD2.F32 R167, -RZ, R56.reuse.H0_H0 ;  /* 0x20000038ffa77230 */ /* 0x108fe20000004100 */
[----:B------:R-:W-:Y:S01]  /*09e0*/  FSEL R179, R179, RZ, !P4 ;  /* 0x000000ffb3b37208 */ /* 0x000fe20006000000 */
[----:B------:R-:W-:-:S02]  /*09f0*/  HADD2.F32 R212, -RZ, R56.H1_H1 ;  /* 0x30000038ffd47230 */ /* 0x000fc40000004100 */
[----:B------:R-:W-:Y:S02]  /*0a00*/  HADD2.F32 R3, -RZ, R53.H0_H0 ;  /* 0x20000035ff037230 */ /* 0x000fe40000004100 */
[----:B------:R-:W-:Y:S02]  /*0a10*/  HADD2.F32 R56, -RZ, R60.H0_H0 ;  /* 0x2000003cff387230 */ /* 0x000fe40000004100 */
[C---:B------:R-:W-:Y:S01]  /*0a20*/  FADD.FTZ R214, -R179.reuse, R55 ;  /* 0x00000037b3d67221 */ /* 0x040fe20000010100 */
[----:B------:R-:W-:Y:S02]  /*0a30*/  HADD2.F32 R52, -RZ, R52.H1_H1 ;  /* 0x30000034ff347230 */ /* 0x000fe40000004100 */
[----:B------:R-:W-:Y:S01]  /*0a40*/  FADD.FTZ R0, -R179, R0 ;  /* 0x00000000b3007221 */ /* 0x000fe20000010100 */
[--C-:B------:R-:W-:Y:S02]  /*0a50*/  HADD2.F32 R163, -RZ, R58.reuse.H0_H0 ;  /* 0x2000003affa37230 */ /* 0x100fe40000004100 */
[----:B------:R-:W-:-:S02]  /*0a60*/  HADD2.F32 R204, -RZ, R58.H1_H1 ;  /* 0x3000003affcc7230 */ /* 0x000fc40000004100 */
[C---:B------:R-:W-:Y:S01]  /*0a70*/  FADD.FTZ R216, -R179.reuse, R56 ;  /* 0x00000038b3d87221 */ /* 0x040fe20000010100 */
[--C-:B------:R-:W-:Y:S02]  /*0a80*/  HADD2.F32 R58, -RZ, R61.reuse.H0_H0 ;  /* 0x2000003dff3a7230 */ /* 0x100fe40000004100 */
[----:B0-----:R-:W-:Y:S02]  /*0a90*/  HADD2.F32 R169, -RZ, R61.H1_H1 ;  /* 0x3000003dffa97230 */ /* 0x001fe40000004100 */
[--C-:B------:R-:W-:Y:S02]  /*0aa0*/  HADD2.F32 R206, -RZ, R70.reuse.H0_H0 ;  /* 0x20000046ffce7230 */ /* 0x100fe40000004100 */
[----:B------:R-:W-:Y:S02]  /*0ab0*/  HADD2.F32 R202, -RZ, R70.H1_H1 ;  /* 0x30000046ffca7230 */ /* 0x000fe40000004100 */
[----:B------:R-:W-:Y:S01]  /*0ac0*/  FADD.FTZ R70, -R179, R3 ;  /* 0x00000003b3467221 */ /* 0x000fe20000010100 */
[----:B------:R-:W-:-:S02]  /*0ad0*/  HADD2.F32 R177, -RZ, R63.H0_H0 ;  /* 0x2000003fffb17230 */ /* 0x000fc40000004100 */
[--C-:B------:R-:W-:Y:S02]  /*0ae0*/  HADD2.F32 R61, -RZ, R64.reuse.H0_H0 ;  /* 0x20000040ff3d7230 */ /* 0x100fe40000004100 */
[----:B------:R-:W-:Y:S02]  /*0af0*/  HADD2.F32 R160, -RZ, R64.H1_H1 ;  /* 0x30000040ffa07230 */ /* 0x000fe40000004100 */
[--C-:B------:R-:W-:Y:S02]  /*0b00*/  HADD2.F32 R162, -RZ, R65.reuse.H0_H0 ;  /* 0x20000041ffa27230 */ /* 0x100fe40000004100 */
[----:B------:R-:W-:Y:S02]  /*0b10*/  HADD2.F32 R164, -RZ, R65.H1_H1 ;  /* 0x30000041ffa47230 */ /* 0x000fe40000004100 */
[----:B------:R-:W-:Y:S02]  /*0b20*/  HADD2.F32 R200, -RZ, R59.H1_H1 ;  /* 0x3000003bffc87230 */ /* 0x000fe40000004100 */
[----:B------:R-:W-:-:S02]  /*0b30*/  HADD2.F32 R63, -RZ, R63.H1_H1 ;  /* 0x3000003fff3f7230 */ /* 0x000fc40000004100 */
[--C-:B------:R-:W-:Y:S02]  /*0b40*/  HADD2.F32 R64, -RZ, R68.reuse.H0_H0 ;  /* 0x20000044ff407230 */ /* 0x100fe40000004100 */
[----:B------:R-:W-:Y:S02]  /*0b50*/  HADD2.F32 R65, -RZ, R68.H1_H1 ;  /* 0x30000044ff417230 */ /* 0x000fe40000004100 */
[----:B------:R-:W-:Y:S01]  /*0b60*/  FADD.FTZ R68, -R179, R52 ;  /* 0x00000034b3447221 */ /* 0x000fe20000010100 */
[--C-:B------:R-:W-:Y:S02]  /*0b70*/  HADD2.F32 R3, -RZ, R83.reuse.H0_H0 ;  /* 0x20000053ff037230 */ /* 0x100fe40000004100 */
[----:B------:R-:W-:Y:S02]  /*0b80*/  HADD2.F32 R56, -RZ, R83.H1_H1 ;  /* 0x30000053ff387230 */ /* 0x000fe40000004100 */
[----:B------:R-:W-:Y:S01]  /*0b90*/  FMUL.FTZ R83, R159, R214 ;  /* 0x000000d69f537220 */ /* 0x000fe20000410000 */
[----:B------:R-:W-:-:S02]  /*0ba0*/  HADD2.F32 R171, -RZ, R54.H0_H0 ;  /* 0x20000036ffab7230 */ /* 0x000fc40000004100 */
[----:B------:R-:W-:Y:S01]  /*0bb0*/  FMUL.FTZ R0, R159, R0 ;  /* 0x000000009f007220 */ /* 0x000fe20000410000 */
[--C-:B------:R-:W-:Y:S02]  /*0bc0*/  HADD2.F32 R192, -RZ, R73.reuse.H0_H0 ;  /* 0x20000049ffc07230 */ /* 0x100fe40000004100 */
[----:B------:R-:W-:Y:S02]  /*0bd0*/  HADD2.F32 R186, -RZ, R73.H1_H1 ;  /* 0x30000049ffba7230 */ /* 0x000fe40000004100 */
[----:B------:R-:W-:Y:S01]  /*0be0*/  FMUL.FTZ R73, R32, R167 ;  /* 0x000000a720497220 */ /* 0x000fe20000410000 */
[----:B------:R-:W-:Y:S02]  /*0bf0*/  HADD2.F32 R54, -RZ, R54.H1_H1 ;  /* 0x30000036ff367230 */ /* 0x000fe40000004100 */
[--C-:B------:R-:W-:Y:S02]  /*0c00*/  HADD2.F32 R198, -RZ, R71.reuse.H0_H0 ;  /* 0x20000047ffc67230 */ /* 0x100fe40000004100 */
[----:B------:R-:W-:-:S02]  /*0c10*/  HADD2.F32 R196, -RZ, R71.H1_H1 ;  /* 0x30000047ffc47230 */ /* 0x000fc40000004100 */
[--C-:B------:R-:W-:Y:S02]  /*0c20*/  HADD2.F32 R165, -RZ, R57.reuse.H0_H0 ;  /* 0x20000039ffa57230 */ /* 0x100fe40000004100 */
[----:B------:R-:W-:Y:S02]  /*0c30*/  HADD2.F32 R208, -RZ, R57.H1_H1 ;  /* 0x30000039ffd07230 */ /* 0x000fe40000004100 */
[----:B------:R-:W-:Y:S02]  /*0c40*/  HADD2.F32 R71, -RZ, R79.H0_H0 ;  /* 0x2000004fff477230 */ /* 0x000fe40000004100 */
[----:B------:R-:W-:Y:S01]  /*0c50*/  FADD.FTZ R230, -R179, R63 ;  /* 0x0000003fb3e67221 */ /* 0x000fe20000010100 */
[----:B------:R-:W-:Y:S02]  /*0c60*/  HADD2.F32 R53, -RZ, R53.H1_H1 ;  /* 0x30000035ff357230 */ /* 0x000fe40000004100 */
[----:B------:R-:W-:Y:S01]  /*0c70*/  FADD.FTZ R137, R200, R137 ;  /* 0x00000089c8897221 */ /* 0x000fe20000010000 */
[----:B------:R-:W-:-:S02]  /*0c80*/  HADD2.F32 R57, -RZ, R75.H0_H0 ;  /* 0x2000004bff397230 */ /* 0x000fc40000004100 */
[----:B------:R-:W-:Y:S01]  /*0c90*/  FFMA.FTZ R138, R83, R200, R138 ;  /* 0x000000c8538a7223 */ /* 0x000fe2000001008a */
[----:B------:R-:W-:Y:S02]  /*0ca0*/  HADD2.F32 R176, -RZ, R75.H1_H1 ;  /* 0x3000004bffb07230 */ /* 0x000fe40000004100 */
[----:B------:R-:W-:Y:S01]  /*0cb0*/  FMUL.FTZ R75, R159, R68 ;  /* 0x000000449f4b7220 */ /* 0x000fe20000410000 */
[--C-:B------:R-:W-:Y:S02]  /*0cc0*/  HADD2.F32 R190, -RZ, R80.reuse.H0_H0 ;  /* 0x20000050ffbe7230 */ /* 0x100fe40000004100 */
[----:B------:R-:W-:Y:S02]  /*0cd0*/  HADD2.F32 R184, -RZ, R80.H1_H1 ;  /* 0x30000050ffb87230 */ /* 0x000fe40000004100 */
[----:B------:R-:W-:Y:S01]  /*0ce0*/  FMUL.FTZ R80, R31, R200 ;  /* 0x000000c81f507220 */ /* 0x000fe20000410000 */
[--C-:B------:R-:W-:Y:S02]  /*0cf0*/  HADD2.F32 R166, -RZ, R66.reuse.H0_H0 ;  /* 0x20000042ffa67230 */ /* 0x100fe40000004100 */
[----:B------:R-:W-:Y:S01]  /*0d00*/  FMUL.FTZ R68, R33, R212 ;  /* 0x000000d421447220 */ /* 0x000fe20000410000 */
[----:B------:R-:W-:-:S02]  /*0d10*/  HADD2.F32 R168, -RZ, R66.H1_H1 ;  /* 0x30000042ffa87230 */ /* 0x000fc40000004100 */
[----:B------:R-:W-:Y:S01]  /*0d20*/  FADD.FTZ R63, RZ, R73 ;  /* 0x00000049ff3f7221 */ /* 0x000fe20000010000 */
[--C-:B------:R-:W-:Y:S02]  /*0d30*/  HADD2.F32 R66, -RZ, R69.reuse.H0_H0 ;  /* 0x20000045ff427230 */ /* 0x100fe40000004100 */
[----:B------:R-:W-:Y:S01]  /*0d40*/  FFMA.FTZ R200, R0, R73, RZ ;  /* 0x0000004900c87223 */ /* 0x000fe200000100ff */
[----:B------:R-:W-:Y:S02]  /*0d50*/  HADD2.F32 R210, -RZ, R69.H1_H1 ;  /* 0x30000045ffd27230 */ /* 0x000fe40000004100 */
[--C-:B------:R-:W-:Y:S02]  /*0d60*/  HADD2.F32 R194, -RZ, R76.reuse.H0_H0 ;  /* 0x2000004cffc27230 */ /* 0x100fe40000004100 */
[----:B------:R-:W-:Y:S02]  /*0d70*/  HADD2.F32 R188, -RZ, R76.H1_H1 ;  /* 0x3000004cffbc7230 */ /* 0x000fe40000004100 */
[----:B------:R-:W-:Y:S01]  /*0d80*/  FADD.FTZ R76, -R179, R54 ;  /* 0x00000036b34c7221 */ /* 0x000fe20000010100 */
[----:B------:R-:W-:-:S02]  /*0d90*/  HADD2.F32 R69, -RZ, R78.H1_H1 ;  /* 0x3000004eff457230 */ /* 0x000fc40000004100 */
[----:B------:R-:W-:Y:S01]  /*0da0*/  FADD.FTZ R54, -R179, R71 ;  /* 0x00000047b3367221 */ /* 0x000fe20000010100 */
[--C-:B------:R-:W-:Y:S02]  /*0db0*/  HADD2.F32 R174, -RZ, R72.reuse.H0_H0 ;  /* 0x20000048ffae7230 */ /* 0x100fe40000004100 */
[----:B------:R-:W-:Y:S01]  /*0dc0*/  FMUL.FTZ R71, R159, R70 ;  /* 0x000000469f477220 */ /* 0x000fe20000410000 */
[----:B------:R-:W-:Y:S02]  /*0dd0*/  HADD2.F32 R182, -RZ, R72.H1_H1 ;  /* 0x30000048ffb67230 */ /* 0x000fe40000004100 */
[----:B------:R-:W-:Y:S01]  /*0de0*/  FADD.FTZ R72, -R179, R53 ;  /* 0x00000035b3487221 */ /* 0x000fe20000010100 */
[----:B------:R-:W-:Y:S02]  /*0df0*/  HADD2.F32 R180, -RZ, R77.H0_H0 ;  /* 0x2000004dffb47230 */ /* 0x000fe40000004100 */
[----:B------:R-:W-:Y:S01]  /*0e00*/  FMUL.FTZ R70, R34, R165 ;  /* 0x000000a522467220 */ /* 0x000fe20000410000 */
[----:B------:R-:W-:Y:S01]  /*0e10*/  FADD.FTZ R63, R63, R68 ;  /* 0x000000443f3f7221 */ /* 0x000fe20000010000 */
[----:B------:R-:W-:Y:S01]  /*0e20*/  FFMA.FTZ R200, R75, R68, R200 ;  /* 0x000000444bc87223 */ /* 0x000fe200000100c8 */
[----:B------:R-:W-:-:S02]  /*0e30*/  HADD2.F32 R161, -RZ, R59.H0_H0 ;  /* 0x2000003bffa17230 */ /* 0x000fc40000004100 */
[C---:B------:R-:W-:Y:S01]  /*0e40*/  FADD.FTZ R220, -R179.reuse, R58 ;  /* 0x0000003ab3dc7221 */ /* 0x040fe20000010100 */
[----:B------:R-:W-:Y:S02]  /*0e50*/  HADD2.F32 R77, -RZ, R77.H1_H1 ;  /* 0x3000004dff4d7230 */ /* 0x000fe40000004100 */
[----:B------:R-:W-:Y:S01]  /*0e60*/  FADD.FTZ R58, -R179, R69 ;  /* 0x00000045b33a7221 */ /* 0x000fe20000010100 */
[--C-:B------:R-:W-:Y:S02]  /*0e70*/  HADD2.F32 R59, -RZ, R74.reuse.H0_H0 ;  /* 0x2000004aff3b7230 */ /* 0x100fe40000004100 */
[----:B------:R-:W-:Y:S01]  /*0e80*/  FMUL.FTZ R69, R159, R72 ;  /* 0x000000489f457220 */ /* 0x000fe20000410000 */
[----:B------:R-:W-:Y:S02]  /*0e90*/  HADD2.F32 R178, -RZ, R74.H1_H1 ;  /* 0x3000004affb27230 */ /* 0x000fe40000004100 */
[----:B------:R-:W-:Y:S01]  /*0ea0*/  FADD.FTZ R74, -R179, R171 ;  /* 0x000000abb34a7221 */ /* 0x000fe20000010100 */
[----:B------:R-:W-:Y:S01]  /*0eb0*/  FMUL.FTZ R72, R35, R208 ;  /* 0x000000d023487220 */ /* 0x000fe20000410000 */
[----:B------:R-:W-:Y:S01]  /*0ec0*/  FADD.FTZ R63, R63, R70 ;  /* 0x000000463f3f7221 */ /* 0x000fe20000010000 */
[----:B------:R-:W-:Y:S01]  /*0ed0*/  FFMA.FTZ R200, R71, R70, R200 ;  /* 0x0000004647c87223 */ /* 0x000fe200000100c8 */
[----:B------:R-:W-:-:S02]  /*0ee0*/  HADD2.F32 R79, -RZ, R79.H1_H1 ;  /* 0x3000004fff4f7230 */ /* 0x000fc40000004100 */
[C---:B------:R-:W-:Y:S01]  /*0ef0*/  FADD.FTZ R236, -R179.reuse, R66 ;  /* 0x00000042b3ec7221 */ /* 0x040fe20000010100 */
[----:B------:R-:W-:Y:S01]  /*0f00*/  FADD.FTZ R66, -R179, R77 ;  /* 0x0000004db3427221 */ /* 0x000fe20000010100 */
[----:B------:R-:W-:Y:S01]  /*0f10*/  FMUL.FTZ R77, R159, R74 ;  /* 0x0000004a9f4d7220 */ /* 0x000fe20000410000 */
[----:B------:R-:W-:Y:S01]  /*0f20*/  FMUL.FTZ R74, R28, R163 ;  /* 0x000000a31c4a7220 */ /* 0x000fe20000410000 */
[----:B------:R-:W-:Y:S01]  /*0f30*/  FADD.FTZ R63, R63, R72 ;  /* 0x000000483f3f7221 */ /* 0x000fe20000010000 */
[----:B------:R-:W-:Y:S01]  /*0f40*/  FFMA.FTZ R200, R69, R72, R200 ;  /* 0x0000004845c87223 */ /* 0x000fe200000100c8 */
[--C-:B------:R-:W-:Y:S02]  /*0f50*/  HADD2.F32 R170, -RZ, R67.reuse.H0_H0 ;  /* 0x20000043ffaa7230 */ /* 0x100fe40000004100 */
        /* <DEDUP_REMOVED lines=8> */
[----:B------:R-:W-:Y:S01]  /*0fe0*/  FADD.FTZ R232, -R179, R64 ;  /* 0x00000040b3e87221 */ /* 0x000fe20000010100 */
[----:B------:R-:W-:Y:S02]  /*0ff0*/  HADD2.F32 R60, -RZ, R60.H1_H1 ;  /* 0x3000003cff3c7230 */ /* 0x000fe40000004100 */
[--C-:B------:R-:W-:Y:S02]  /*1000*/  HADD2.F32 R55, -RZ, R81.reuse.H0_H0 ;  /* 0x20000051ff377230 */ /* 0x100fe40000004100 */
[----:B------:R-:W-:Y:S02]  /*1010*/  HADD2.F32 R64, -RZ, R81.H1_H1 ;  /* 0x30000051ff407230 */ /* 0x000fe40000004100 */
[----:B------:R-:W-:Y:S01]  /*1020*/  FMUL.FTZ R81, R159, R78 ;  /* 0x0000004e9f517220 */ /* 0x000fe20000410000 */
[----:B------:R-:W-:-:S02]  /*1030*/  HADD2.F32 R175, -RZ, R62.H0_H0 ;  /* 0x2000003effaf7230 */ /* 0x000fc40000004100 */
[----:B------:R-:W-:Y:S01]  /*1040*/  FMUL.FTZ R78, R30, R161 ;  /* 0x000000a11e4e7220 */ /* 0x000fe20000410000 */
[----:B------:R-:W-:Y:S02]  /*1050*/  HADD2.F32 R62, -RZ, R62.H1_H1 ;  /* 0x3000003eff3e7230 */ /* 0x000fe40000004100 */
        /* <DEDUP_REMOVED lines=8> */
[----:B------:R-:W-:Y:S01]  /*10e0*/  FADD.FTZ R226, -R179, R62 ;  /* 0x0000003eb3e27221 */ /* 0x000fe20000010100 */
[----:B------:R-:W-:-:S02]  /*10f0*/  HADD2.F32 R53, -RZ, R82.H0_H0 ;  /* 0x20000052ff357230 */ /* 0x000fc40000004100 */
[----:B------:R-:W-:Y:S01]  /*1100*/  FADD.FTZ R139, R161, R139 ;  /* 0x0000008ba18b7221 */ /* 0x000fe20000010000 */
[----:B------:R-:W-:Y:S02]  /*1110*/  HADD2.F32 R62, -RZ, R82.H1_H1 ;  /* 0x30000052ff3e7230 */ /* 0x000fe40000004100 */
        /* <DEDUP_REMOVED lines=8> */
[----:B------:R-:W-:Y:S01]  /*11a0*/  FFMA.FTZ R148, R71, R165, R148 ;  /* 0x000000a547947223 */ /* 0x000fe20000010094 */
[----:B------:R-:W-:Y:S01]  /*11b0*/  FADD.FTZ R222, -R179, R169 ;  /* 0x000000a9b3de7221 */ /* 0x000fe20000010100 */
        /* <DEDUP_REMOVED lines=43> */
[C---:B------:R-:W-:Y:S01]  /*1470*/  FADD.FTZ R234, -R179.reuse, R65 ;  /* 0x00000041b3ea7221 */ /* 0x040fe20000010100 */
[----:B------:R-:W-:Y:S01]  /*1480*/  FADD.FTZ R196, -R179, R196 ;  /* 0x000000c4b3c47221 */ /* 0x000fe20000010100 */
[----:B------:R-:W-:Y:S01]  /*1490*/  FADD.FTZ R101, R172, R101 ;  /* 0x00000065ac657221 */ /* 0x000fe20000010000 */
[----:B------:R-:W-:Y:S01]  /*14a0*/  FMUL.FTZ R177, R159, R232 ;  /* 0x000000e89fb17220 */ /* 0x000fe20000410000 */
[----:B------:R-:W-:Y:S01]  /*14b0*/  FFMA.FTZ R100, R175, R172, R100 ;  /* 0x000000acaf647223 */ /* 0x000fe20000010064 */
[----:B------:R-:W-:Y:S01]  /*14c0*/  FMUL.FTZ R189, R159, R198 ;  /* 0x000000c69fbd7220 */ /* 0x000fe20000410000 */
        /* <DEDUP_REMOVED lines=129> */
.L_x_7040:
[----:B------:R-:W-:Y:S01]  /*1ce0*/  LOP3.LUT P3, RZ, R2, 0xff, RZ, 0xc0, !PT ;  /* 0x000000ff02ff7812 */ /* 0x000fe2000786c0ff */
[----:B-1----:R-:W-:Y:S01]  /*1cf0*/  FADD.FTZ R2, R3, R52 ;  /* 0x0000003403027221 */ /* 0x002fe20000010000 */
[----:B0-2---:R-:W-:Y:S01]  /*1d00*/  FADD.FTZ R3, R53, R54 ;  /* 0x0000003635037221 */ /* 0x005fe20000010000 */
[----:B------:R-:W-:Y:S10]  /*1d10*/  @P2 BRA `(.L_x_7028) ;  /* 0x0000000000242947 */ /* 0x000ff40003800000 */
        /* <DEDUP_REMOVED lines=9> */
.L_x_7028:
        /* <DEDUP_REMOVED lines=20> */
[----:B-----5:R-:W-:Y:S02]  /*1ef0*/  @P1 HADD2.F32 R54, -RZ, R119.H1_H1 ;  /* 0x30000077ff361230 */ /* 0x020fe40000004100 */
        /* <DEDUP_REMOVED lines=50> */
[----:B------:R-:W-:-:S02]  /*2220*/  @P1 HADD2.F32 R2, -RZ, R118.H0_H0 ;  /* 0x20000076ff021230 */ /* 0x000fc40000004100 */
[----:B------:R-:W-:Y:S01]  /*2230*/  FMUL.FTZ R61, R159, R74 ;  /* 0x0000004a9f3d7220 */ /* 0x000fe20000410000 */
[----:B------:R-:W-:Y:S01]  /*2240*/  FADD.FTZ R68, R68, -R75 ;  /* 0x8000004b44447221 */ /* 0x000fe20000010000 */
[----:B------:R-:W-:Y:S01]  /*2250*/  FADD.FTZ R0, R73, -R0 ;  /* 0x8000000049007221 */ /* 0x000fe20000010000 */
[----:B------:R-:W-:Y:S01]  /*2260*/  FADD.FTZ R166, R166, -R169 ;  /* 0x800000a9a6a67221 */ /* 0x000fe20000010000 */
[----:B------:R-:W-:Y:S01]  /*2270*/  @P1 FADD.FTZ R61, R61, R2 ;  /* 0x000000023d3d1221 */ /* 0x000fe20000010000 */
[--C-:B------:R-:W-:Y:S02]  /*2280*/  @P1 HADD2.F32 R2, -RZ, R116.reuse.H1_H1 ;  /* 0x30000074ff021230 */ /* 0x100fe40000004100 */
[C---:B------:R-:W-:Y:S01]  /*2290*/  FMUL.FTZ R59, R159.reuse, R68 ;  /* 0x000000449f3b7220 */ /* 0x040fe20000410000 */
[----:B------:R-:W-:Y:S01]  /*22a0*/  FMUL.FTZ R57, R159, R0 ;  /* 0x000000009f397220 */ /* 0x000fe20000410000 */
[----:B------:R-:W-:Y:S02]  /*22b0*/  @P1 HADD2.F32 R0, -RZ, R116.H0_H0 ;  /* 0x20000074ff001230 */ /* 0x000fe40000004100 */
[----:B------:R-:W-:Y:S01]  /*22c0*/  FADD.FTZ R78, R78, -R81 ;  /* 0x800000514e4e7221 */ /* 0x000fe20000010000 */
[----:B------:R-:W-:Y:S01]  /*22d0*/  @P1 FADD.FTZ R59, R59, R2 ;  /* 0x000000023b3b1221 */ /* 0x000fe20000010000 */
[----:B------:R-:W-:Y:S01]  /*22e0*/  FADD.FTZ R186, R186, -R183 ;  /* 0x800000b7baba7221 */ /* 0x000fe20000010000 */
[----:B------:R-:W-:-:S02]  /*22f0*/  @P1 HADD2.F32 R2, -RZ, R38.H0_H0 ;  /* 0x20000026ff021230 */ /* 0x000fc40000004100 */
[----:B------:R-:W-:Y:S01]  /*2300*/  FADD.FTZ R170, R170, -R173 ;  /* 0x800000adaaaa7221 */ /* 0x000fe20000010000 */
[C---:B------:R-:W-:Y:S01]  /*2310*/  FMUL.FTZ R183, R159.reuse, R166 ;  /* 0x000000a69fb77220 */ /* 0x040fe20000410000 */
[----:B------:R-:W-:Y:S01]  /*2320*/  FADD.FTZ R168, R168, -R171 ;  /* 0x800000aba8a87221 */ /* 0x000fe20000010000 */
[----:B------:R-:W-:Y:S02]  /*2330*/  @P1 HADD2.F32 R52, -RZ, R119.H0_H0 ;  /* 0x20000077ff341230 */ /* 0x000fe40000004100 */
        /* <DEDUP_REMOVED lines=40> */
[----:B------:R-:W-:Y:S01]  /*25c0*/  FADD.FTZ R192, R192, -R181 ;  /* 0x800000b5c0c07221 */ /* 0x000fe20000010000 */
[----:B------:R-:W-:Y:S01]  /*25d0*/  FMUL.FTZ R83, R159, R186 ;  /* 0x000000ba9f537220 */ /* 0x000fe20000410000 */
[----:B------:R-:W-:Y:S01]  /*25e0*/  @P1 FADD.FTZ R185, R185, R52 ;  /* 0x00000034b9b91221 */ /* 0x000fe20000010000 */
[----:B------:R-:W-:-:S02]  /*25f0*/  @P1 HADD2.F32 R52, -RZ, R37.H1_H1 ;  /* 0x30000025ff341230 */ /* 0x000fc40000004100 */
[----:B------:R-:W-:Y:S01]  /*2600*/  FMUL.FTZ R181, R159, R164 ;  /* 0x000000a49fb57220 */ /* 0x000fe20000410000 */
[----:B------:R-:W-:Y:S01]  /*2610*/  @P1 FADD.FTZ R55, R55, R54 ;  /* 0x0000003637371221 */ /* 0x000fe20000010000 */
[----:B------:R-:W-:Y:S01]  /*2620*/  @P1 FADD.FTZ R175, R175, R0 ;  /* 0x00000000afaf1221 */ /* 0x000fe20000010000 */
[----:B------:R-:W-:Y:S01]  /*2630*/  FADD.FTZ R198, R198, -R189 ;  /* 0x800000bdc6c67221 */ /* 0x000fe20000010000 */
[----:B------:R-:W-:Y:S02]  /*2640*/  @P1 HADD2.F32 R54, -RZ, R39.H1_H1 ;  /* 0x30000027ff361230 */ /* 0x000fe40000004100 */
[----:B------:R-:W-:Y:S01]  /*2650*/  FADD.FTZ R176, R176, -R191 ;  /* 0x800000bfb0b07221 */ /* 0x000fe20000010000 */
[----:B------:R-:W-:Y:S02]  /*2660*/  @P1 HADD2.F32 R0, -RZ, R41.H0_H0 ;  /* 0x20000029ff001230 */ /* 0x000fe40000004100 */
[C---:B------:R-:W-:Y:S01]  /*2670*/  FMUL.FTZ R189, R159.reuse, R172 ;  /* 0x000000ac9fbd7220 */ /* 0x040fe20000410000 */
[----:B------:R-:W-:Y:S01]  /*2680*/  FMUL.FTZ R81, R159, R192 ;  /* 0x000000c09f517220 */ /* 0x000fe20000410000 */
[----:B------:R-:W-:Y:S01]  /*2690*/  @P1 FADD.FTZ R83, R83, R2 ;  /* 0x0000000253531221 */ /* 0x000fe20000010000 */
[----:B------:R-:W-:Y:S01]  /*26a0*/  FADD.FTZ R76, R76, -R79 ;  /* 0x8000004f4c4c7221 */ /* 0x000fe20000010000 */
[----:B------:R-:W-:-:S02]  /*26b0*/  @P1 HADD2.F32 R2, -RZ, R40.H1_H1 ;  /* 0x30000028ff021230 */ /* 0x000fc40000004100 */
[----:B------:R-:W-:Y:S01]  /*26c0*/  FMUL.FTZ R79, R159, R182 ;  /* 0x000000b69f4f7220 */ /* 0x000fe20000410000 */
[----:B------:R-:W-:Y:S01]  /*26d0*/  @P1 FADD.FTZ R181, R181, R52 ;  /* 0x00000034b5b51221 */ /* 0x000fe20000010000 */
[--C-:B------:R-:W-:Y:S02]  /*26e0*/  @P1 HADD2.F32 R52, -RZ, R43.reuse.H1_H1 ;  /* 0x3000002bff341230 */ /* 0x100fe40000004100 */
[----:B------:R-:W-:Y:S01]  /*26f0*/  FMUL.FTZ R167, R159, R176 ;  /* 0x000000b09fa77220 */ /* 0x000fe20000410000 */
[----:B------:R-:W-:Y:S01]  /*2700*/  @P1 FADD.FTZ R189, R189, R54 ;  /* 0x00000036bdbd1221 */ /* 0x000fe20000010000 */
[----:B------:R-:W-:Y:S01]  /*2710*/  @P1 FADD.FTZ R81, R81, R0 ;  /* 0x0000000051511221 */ /* 0x000fe20000010000 */
[----:B------:R-:W-:Y:S02]  /*2720*/  @P1 HADD2.F32 R54, -RZ, R43.H0_H0 ;  /* 0x2000002bff361230 */ /* 0x000fe40000004100 */
[----:B------:R-:W-:Y:S01]  /*2730*/  FADD.FTZ R204, R204, -R3 ;  /* 0x80000003cccc7221 */ /* 0x000fe20000010000 */
[----:B------:R-:W-:-:S02]  /*2740*/  @P1 HADD2.F32 R0, -RZ, R40.H0_H0 ;  /* 0x20000028ff001230 */ /* 0x000fc40000004100 */
[C---:B------:R-:W-:Y:S01]  /*2750*/  FMUL.FTZ R77, R159.reuse, R174 ;  /* 0x000000ae9f4d7220 */ /* 0x040fe20000410000 */
[----:B------:R-:W-:Y:S01]  /*2760*/  FMUL.FTZ R165, R159, R198 ;  /* 0x000000c69fa57220 */ /* 0x000fe20000410000 */
[----:B------:R-:W-:Y:S01]  /*2770*/  @P1 FADD.FTZ R79, R79, R2 ;  /* 0x000000024f4f1221 */ /* 0x000fe20000010000 */
[----:B------:R-:W-:Y:S01]  /*2780*/  FADD.FTZ R188, R195, -R188 ;  /* 0x800000bcc3bc7221 */ /* 0x000fe20000010000 */
[----:B------:R-:W0:Y:S01]  /*2790*/  @P2 LDC.64 R2, c[0x0][0x308] ;  /* 0x0000c200ff022b82 */ /* 0x000e220000000a00 */
[----:B------:R-:W-:Y:S01]  /*27a0*/  FADD.FTZ R180, R197, -R180 ;  /* 0x800000b4c5b47221 */ /* 0x000fe20000010000 */
[----:B------:R-:W-:Y:S01]  /*27b0*/  @P1 FADD.FTZ R167, R167, R52 ;  /* 0x00000034a7a71221 */ /* 0x000fe20000010000 */
[----:B------:R-:W-:Y:S02]  /*27c0*/  @P1 HADD2.F32 R52, -RZ, R42.H1_H1 ;  /* 0x3000002aff341230 */ /* 0x000fe40000004100 */
[----:B------:R-:W-:Y:S01]  /*27d0*/  FMUL.FTZ R163, R159, R178 ;  /* 0x000000b29fa37220 */ /* 0x000fe20000410000 */
[----:B------:R-:W-:Y:S01]  /*27e0*/  @P1 FADD.FTZ R165, R165, R54 ;  /* 0x00000036a5a51221 */ /* 0x000fe20000010000 */
[----:B------:R-:W-:Y:S01]  /*27f0*/  @P1 FADD.FTZ R77, R77, R0 ;  /* 0x000000004d4d1221 */ /* 0x000fe20000010000 */
[----:B------:R-:W-:-:S02]  /*2800*/  @P1 HADD2.F32 R54, -RZ, R44.H1_H1 ;  /* 0x3000002cff361230 */ /* 0x000fc40000004100 */
[----:B------:R-:W-:Y:S01]  /*2810*/  FADD.FTZ R194, R193, -R194 ;  /* 0x800000c2c1c27221 */ /* 0x000fe20000010000 */
[----:B------:R-:W-:Y:S02]  /*2820*/  @P1 HADD2.F32 R0, -RZ, R45.H0_H0 ;  /* 0x2000002dff001230 */ /* 0x000fe40000004100 */
[C---:B------:R-:W-:Y:S01]  /*2830*/  FMUL.FTZ R65, R159.reuse, R188 ;  /* 0x000000bc9f417220 */ /* 0x040fe20000410000 */
[----:B------:R-:W-:Y:S01]  /*2840*/  FMUL.FTZ R67, R159, R180 ;  /* 0x000000b49f437220 */ /* 0x000fe20000410000 */
        /* <DEDUP_REMOVED lines=50> */
[----:B------:R-:W0:Y:S01]  /*2b70*/  @P2 LDC.64 R60, c[0x0][0x308] ;  /* 0x0000c200ff3c2b82 */ /* 0x000e220000000a00 */
[----:B------:R-:W-:Y:S01]  /*2b80*/  @P2 PRMT R48, R48, 0x5410, R52 ;  /* 0x0000541030302816 */ /* 0x000fe20000000034 */
[----:B------:R-:W-:Y:S01]  /*2b90*/  FMUL.FTZ R52, R55, R156 ;  /* 0x0000009c37347220 */ /* 0x000fe20000410000 */
[----:B------:R-:W-:Y:S01]  /*2ba0*/  F2FP.F16.F32.PACK_AB R54, R169, R54 ;  /* 0x00000036a936723e */ /* 0x000fe200000000ff */
[-C--:B------:R-:W-:Y:S01]  /*2bb0*/  FMUL.FTZ R56, R173, R156.reuse ;  /* 0x0000009cad387220 */ /* 0x080fe20000410000 */
[----:B------:R-:W-:Y:S01]  /*2bc0*/  @P2 F2FP.F16.F32.PACK_AB R72, RZ, R187 ;  /* 0x000000bbff48223e */ /* 0x000fe200000000ff */
[----:B------:R1:W-:Y:S01]  /*2bd0*/  @P2 STG.E.128 desc[UR6][R2.64], R48 ;  /* 0x0000003002002986 */ /* 0x0003e2000c101d06 */
[----:B------:R-:W-:Y:S01]  /*2be0*/  @P2 F2FP.F16.F32.PACK_AB R68, RZ, R183 ;  /* 0x000000b7ff44223e */ /* 0x000fe200000000ff */
[----:B------:R-:W2:Y:S01]  /*2bf0*/  @P2 LDC.64 R168, c[0x0][0x308] ;  /* 0x0000c200ffa82b82 */ /* 0x000ea20000000a00 */
[----:B------:R-:W-:Y:S01]  /*2c00*/  @P2 F2FP.F16.F32.PACK_AB R64, RZ, R179 ;  /* 0x000000b3ff40223e */ /* 0x000fe200000000ff */
[----:B------:R-:W-:Y:S01]  /*2c10*/  FMUL.FTZ R187, R187, R156 ;  /* 0x0000009cbbbb7220 */ /* 0x000fe20000410000 */
[----:B------:R-:W-:-:S02]  /*2c20*/  @P2 F2FP.F16.F32.PACK_AB R0, RZ, R175 ;  /* 0x000000afff00223e */ /* 0x000fc400000000ff */
[----:B------:R-:W-:Y:S01]  /*2c30*/  F2FP.F16.F32.PACK_AB R53, R52, R53 ;  /* 0x000000353435723e */ /* 0x000fe200000000ff */
[-C--:B------:R-:W-:Y:S01]  /*2c40*/  FMUL.FTZ R52, R57, R156.reuse ;  /* 0x0000009c39347220 */ /* 0x080fe20000410000 */
[----:B------:R-:W-:Y:S01]  /*2c50*/  @P2 F2FP.F16.F32.PACK_AB R70, RZ, R185 ;  /* 0x000000b9ff46223e */ /* 0x000fe200000000ff */
[-C--:B------:R-:W-:Y:S01]  /*2c60*/  FMUL.FTZ R185, R185, R156.reuse ;  /* 0x0000009cb9b97220 */ /* 0x080fe20000410000 */
[----:B------:R-:W-:Y:S01]  /*2c70*/  @P2 F2FP.F16.F32.PACK_AB R62, RZ, R177 ;  /* 0x000000b1ff3e223e */ /* 0x000fe200000000ff */
[-C--:B------:R-:W-:Y:S01]  /*2c80*/  FMUL.FTZ R57, R179, R156.reuse ;  /* 0x0000009cb3397220 */ /* 0x080fe20000410000 */
[----:B------:R-:W-:Y:S01]  /*2c90*/  F2FP.F16.F32.PACK_AB R55, R56, R171 ;  /* 0x000000ab3837723e */ /* 0x000fe200000000ff */
[-C--:B------:R-:W-:Y:S01]  /*2ca0*/  FMUL.FTZ R56, R175, R156.reuse ;  /* 0x0000009caf387220 */ /* 0x080fe20000410000 */
[----:B------:R-:W-:Y:S01]  /*2cb0*/  @P2 F2FP.F16.F32.PACK_AB R74, RZ, R189 ;  /* 0x000000bdff4a223e */ /* 0x000fe200000000ff */
[----:B------:R-:W-:Y:S01]  /*2cc0*/  FMUL.FTZ R177, R177, R156 ;  /* 0x0000009cb1b17220 */ /* 0x000fe20000410000 */
[----:B------:R-:W-:Y:S01]  /*2cd0*/  @P2 F2FP.F16.F32.PACK_AB R66, RZ, R181 ;  /* 0x000000b5ff42223e */ /* 0x000fe200000000ff */
[----:B-1----:R-:W1:Y:S01]  /*2ce0*/  LDC.64 R2, c[0x0][0x2f8] ;  /* 0x0000be00ff027b82 */ /* 0x002e620000000a00 */
[----:B------:R-:W-:Y:S01]  /*2cf0*/  @P2 PRMT R51, R72, 0x7610, R51 ;  /* 0x0000761048332816 */ /* 0x000fe20000000033 */
[----:B0-----:R-:W-:Y:S01]  /*2d00*/  @P2 IMAD.WIDE.U32 R172, R158, 0x10, R60 ;  /* 0x000000109eac2825 */ /* 0x001fe200078e003c */
[----:B------:R-:W-:-:S02]  /*2d10*/  @P2 PRMT R50, R68, 0x7610, R50 ;  /* 0x0000761044322816 */ /* 0x000fc40000000032 */
[----:B------:R-:W-:Y:S02]  /*2d20*/  @P2 PRMT R49, R64, 0x7610, R49 ;  /* 0x0000761040312816 */ /* 0x000fe40000000031 */
[----:B------:R-:W-:Y:S01]  /*2d30*/  @P2 PRMT R48, R0, 0x7610, R48 ;  /* 0x0000761000302816 */ /* 0x000fe20000000030 */
[----:B------:R-:W0:Y:S01]  /*2d40*/  @P2 LDC.64 R60, c[0x0][0x308] ;  /* 0x0000c200ff3c2b82 */ /* 0x000e220000000a00 */
[----:B------:R-:W-:Y:S01]  /*2d50*/  F2FP.F16.F32.PACK_AB R52, R59, R52 ;  /* 0x000000343b34723e */ /* 0x000fe200000000ff */
[----:B--2---:R-:W-:Y:S01]  /*2d60*/  @P2 IMAD.WIDE.U32 R168, R154, 0x10, R168 ;  /* 0x000000109aa82825 */ /* 0x004fe200078e00a8 */
[----:B------:R-:W-:Y:S02]  /*2d70*/  @P2 PRMT R51, R51, 0x5410, R74 ;  /* 0x0000541033332816 */ /* 0x000fe4000000004a */
[----:B------:R-:W-:Y:S02]  /*2d80*/  @P2 PRMT R50, R50, 0x5410, R70 ;  /* 0x0000541032322816 */ /* 0x000fe40000000046 */
[----:B------:R-:W-:-:S02]  /*2d90*/  @P2 PRMT R49, R49, 0x5410, R66 ;  /* 0x0000541031312816 */ /* 0x000fc40000000042 */
[----:B------:R-:W-:Y:S02]  /*2da0*/  @P2 PRMT R48, R48, 0x5410, R62 ;  /* 0x0000541030302816 */ /* 0x000fe4000000003e */
[----:B------:R-:W-:Y:S02]  /*2db0*/  F2FP.F16.F32.PACK_AB R59, R78, R187 ;  /* 0x000000bb4e3b723e */ /* 0x000fe400000000ff */
[----:B------:R-:W-:Y:S02]  /*2dc0*/  F2FP.F16.F32.PACK_AB R58, R185, R58 ;  /* 0x0000003ab93a723e */ /* 0x000fe400000000ff */
[----:B------:R-:W-:Y:S01]  /*2dd0*/  F2FP.F16.F32.PACK_AB R57, R76, R57 ;  /* 0x000000394c39723e */ /* 0x000fe200000000ff */
[--C-:B-1----:R-:W-:Y:S01]  /*2de0*/  IMAD.WIDE.U32 R170, R157, 0x10, R2.reuse ;  /* 0x000000109daa7825 */ /* 0x102fe200078e0002 */
[----:B------:R-:W-:Y:S02]  /*2df0*/  F2FP.F16.F32.PACK_AB R56, R177, R56 ;  /* 0x00000038b138723e */ /* 0x000fe400000000ff */
[----:B------:R-:W-:Y:S01]  /*2e00*/  @P2 F2FP.F16.F32.PACK_AB R70, RZ, R165 ;  /* 0x000000a5ff46223e */ /* 0x000fe200000000ff */
[----:B------:R-:W-:Y:S01]  /*2e10*/  IMAD.WIDE.U32 R174, R158, 0x10, R2 ;  /* 0x000000109eae7825 */ /* 0x000fe200078e0002 */
[----:B------:R1:W-:Y:S01]  /*2e20*/  STG.E.128 desc[UR6][R170.64], R52 ;  /* 0x00000034aa007986 */ /* 0x0003e2000c101d06 */
[----:B------:R-:W-:-:S02]  /*2e30*/  @P2 F2FP.F16.F32.PACK_AB R66, RZ, R161 ;  /* 0x000000a1ff42223e */ /* 0x000fc400000000ff */
        /* <DEDUP_REMOVED lines=8> */
[----:B------:R-:W-:Y:S02]  /*2ec0*/  @P2 F2FP.F16.F32.PACK_AB R64, RZ, R83 ;  /* 0x00000053ff40223e */ /* 0x000fe400000000ff */
[----:B------:R-:W-:Y:S01]  /*2ed0*/  ISETP.GE.AND P1, PT, R152, UR17, PT ;  /* 0x0000001198007c0c */ /* 0x000fe2000bf26270 */
[-C--:B-1----:R-:W-:Y:S01]  /*2ee0*/  FMUL.FTZ R53, R81, R156.reuse ;  /* 0x0000009c51357220 */ /* 0x082fe20000410000 */
[-C--:B------:R-:W-:Y:S01]  /*2ef0*/  FMUL.FTZ R52, R77, R156.reuse ;  /* 0x0000009c4d347220 */ /* 0x080fe20000410000 */
[-C--:B------:R-:W-:Y:S01]  /*2f00*/  FMUL.FTZ R55, R165, R156.reuse ;  /* 0x0000009ca5377220 */ /* 0x080fe20000410000 */
[----:B------:R-:W-:Y:S01]  /*2f10*/  FMUL.FTZ R54, R161, R156 ;  /* 0x0000009ca1367220 */ /* 0x000fe20000410000 */
[----:B--2---:R-:W-:-:S02]  /*2f20*/  @P2 PRMT R51, R70, 0x7610, R51 ;  /* 0x0000761046332816 */ /* 0x004fc40000000033 */
[----:B------:R-:W-:Y:S01]  /*2f30*/  @P2 PRMT R50, R66, 0x7610, R50 ;  /* 0x0000761042322816 */ /* 0x000fe20000000032 */
[-C--:B0-----:R-:W-:Y:S01]  /*2f40*/  FMUL.FTZ R56, R83, R156.reuse ;  /* 0x0000009c53387220 */ /* 0x081fe20000410000 */
[-C--:B------:R-:W-:Y:S01]  /*2f50*/  FMUL.FTZ R57, R79, R156.reuse ;  /* 0x0000009c4f397220 */ /* 0x080fe20000410000 */
[----:B------:R-:W-:Y:S01]  /*2f60*/  FMUL.FTZ R58, R167, R156 ;  /* 0x0000009ca73a7220 */ /* 0x000fe20000410000 */
[----:B------:R-:W-:Y:S02]  /*2f70*/  @P2 F2FP.F16.F32.PACK_AB R79, RZ, R79 ;  /* 0x0000004fff4f223e */ /* 0x000fe400000000ff */
[----:B------:R-:W-:Y:S02]  /*2f80*/  @P2 PRMT R49, R62, 0x7610, R49 ;  /* 0x000076103e312816 */ /* 0x000fe40000000031 */
[----:B------:R-:W-:Y:S02]  /*2f90*/  @P2 PRMT R48, R0, 0x7610, R48 ;  /* 0x0000761000302816 */ /* 0x000fe40000000030 */
[----:B------:R-:W-:-:S02]  /*2fa0*/  F2FP.F16.F32.PACK_AB R53, R56, R53 ;  /* 0x000000353835723e */ /* 0x000fc400000000ff */
[----:B------:R-:W-:Y:S01]  /*2fb0*/  F2FP.F16.F32.PACK_AB R52, R57, R52 ;  /* 0x000000343934723e */ /* 0x000fe200000000ff */
[----:B------:R-:W-:Y:S01]  /*2fc0*/  IMAD.WIDE.U32 R56, R154, 0x10, R2 ;  /* 0x000000109a387825 */ /* 0x000fe200078e0002 */
[----:B------:R-:W-:Y:S02]  /*2fd0*/  @P2 PRMT R51, R51, 0x5410, R72 ;  /* 0x0000541033332816 */ /* 0x000fe40000000048 */
[----:B------:R-:W-:Y:S02]  /*2fe0*/  @P2 PRMT R50, R50, 0x5410, R68 ;  /* 0x0000541032322816 */ /* 0x000fe40000000044 */
[----:B------:R-:W-:Y:S01]  /*2ff0*/  @P2 PRMT R49, R49, 0x5410, R64 ;  /* 0x0000541031312816 */ /* 0x000fe20000000040 */
[----:B------:R-:W-:Y:S01]  /*3000*/  FMUL.FTZ R64, R65, R156 ;  /* 0x0000009c41407220 */ /* 0x000fe20000410000 */
[----:B------:R-:W-:Y:S02]  /*3010*/  @P2 PRMT R48, R48, 0x5410, R79 ;  /* 0x0000541030302816 */ /* 0x000fe4000000004f */
[----:B------:R-:W-:Y:S01]  /*3020*/  F2FP.F16.F32.PACK_AB R55, R58, R55 ;  /* 0x000000373a37723e */ /* 0x000fe200000000ff */
[----:B------:R-:W-:Y:S01]  /*3030*/  IMAD.WIDE.U32 R58, R155, 0x10, R2 ;  /* 0x000000109b3a7825 */ /* 0x000fe200078e0002 */
        /* <DEDUP_REMOVED lines=30> */
[----:B------:R0:W-:Y:S01]  /*3220*/  @P2 STG.E.128 desc[UR6][R60.64], R48 ;  /* 0x000000303c002986 */ /* 0x0001e2000c101d06 */
[----:B------:R-:W-:-:S03]  /*3230*/  SEL R2, RZ, 0x1, P3 ;  /* 0x00000001ff027807 */ /* 0x000fc60001800000 */
[----:B------:R0:W-:Y:S01]  /*3240*/  STG.E.128 desc[UR6][R58.64], R52 ;  /* 0x000000343a007986 */ /* 0x0001e2000c101d06 */
[----:B------:R-:W-:Y:S05]  /*3250*/  @!P1 BRA `(.L_x_7029) ;  /* 0xffffffd000f09947 */ /* 0x000fea000383ffff */
[----:B0-----:R-:W-:Y:S02]  /*3260*/  MOV R55, R129 ;  /* 0x0000008100377202 */ /* 0x001fe40000000f00 */
        /* <DEDUP_REMOVED lines=61> */
.L_x_7026:
        /* <DEDUP_REMOVED lines=27> */
.L_x_7027:
[----:B------:R-:W-:Y:S01]  /*37f0*/  HFMA2.MMA R61, -RZ, RZ, 0, 9.5367431640625e-07 ;  /* 0x00000010ff3d7435 */ /* 0x000fe200000001ff */
[----:B------:R-:W-:Y:S02]  /*3800*/  MOV R62, R3 ;  /* 0x00000003003e7202 */ /* 0x000fe40000000f00 */
[----:B------:R-:W-:Y:S02]  /*3810*/  MOV R64, 0x1f ;  /* 0x0000001f00407802 */ /* 0x000fe40000000f00 */
[----:B------:R-:W-:-:S07]  /*3820*/  MOV R59, 0xffffffff ;  /* 0xffffffff003b7802 */ /* 0x000fce0000000f00 */
[----:B-----5:R-:W-:Y:S05]  /*3830*/  WARPSYNC.COLLECTIVE R59, `(.L_x_7030) ;  /* 0x000000003b087348 */ /* 0x020fea0003c00000 */
[----:B------:R0:W1:Y:S02]  /*3840*/  SHFL.DOWN P3, R60, R62, R61, R64 ;  /* 0x0800003d3e3c7389 */ /* 0x0000640000060040 */
[----:B01---5:R-:W-:Y:S01]  /*3850*/  ENDCOLLECTIVE ;  /* 0x000000000000791b */ /* 0x023fe20003800000 */
.L_x_7030:
[----:B------:R-:W-:Y:S02]  /*3860*/  MOV R62, R53 ;  /* 0x00000035003e7202 */ /* 0x000fe40000000f00 */
[----:B------:R-:W-:-:S07]  /*3870*/  MOV R52, R60 ;  /* 0x0000003c00347202 */ /* 0x000fce0000000f00 */
[----:B------:R-:W-:Y:S05]  /*3880*/  WARPSYNC.COLLECTIVE R59, `(.L_x_7031) ;  /* 0x000000003b087348 */ /* 0x000fea0003c00000 */
[----:B------:R0:W1:Y:S02]  /*3890*/  SHFL.DOWN P3, R60, R62, R61, R64 ;  /* 0x0800003d3e3c7389 */ /* 0x0000640000060040 */
[----:B01----:R-:W-:Y:S01]  /*38a0*/  ENDCOLLECTIVE ;  /* 0x000000000000791b */ /* 0x003fe20003800000 */
.L_x_7031:
[----:B------:R-:W-:Y:S01]  /*38b0*/  FADD.FTZ R52, R3, R52 ;  /* 0x0000003403347221 */ /* 0x000fe20000010000 */
[----:B------:R-:W-:-:S04]  /*38c0*/  HFMA2.MMA R61, -RZ, RZ, 0, 4.76837158203125e-07 ;  /* 0x00000008ff3d7435 */ /* 0x000fc800000001ff */
[----:B------:R-:W-:Y:S02]  /*38d0*/  MOV R62, R52 ;  /* 0x00000034003e7202 */ /* 0x000fe40000000f00 */
[----:B------:R-:W-:-:S07]  /*38e0*/  MOV R54, R60 ;  /* 0x0000003c00367202 */ /* 0x000fce0000000f00 */
[----:B------:R-:W-:Y:S05]  /*38f0*/  WARPSYNC.COLLECTIVE R59, `(.L_x_7032) ;  /* 0x000000003b087348 */ /* 0x000fea0003c00000 */
[----:B------:R0:W1:Y:S02]  /*3900*/  SHFL.DOWN P3, R60, R62, R61, R64 ;  /* 0x0800003d3e3c7389 */ /* 0x0000640000060040 */
[----:B01----:R-:W-:Y:S01]  /*3910*/  ENDCOLLECTIVE ;  /* 0x000000000000791b */ /* 0x003fe20003800000 */
.L_x_7032:
[----:B------:R-:W-:-:S05]  /*3920*/  FADD.FTZ R54, R53, R54 ;  /* 0x0000003635367221 */ /* 0x000fca0000010000 */
[----:B------:R-:W-:Y:S02]  /*3930*/  MOV R62, R54 ;  /* 0x00000036003e7202 */ /* 0x000fe40000000f00 */
[----:B------:R-:W-:-:S07]  /*3940*/  MOV R55, R60 ;  /* 0x0000003c00377202 */ /* 0x000fce0000000f00 */
[----:B------:R-:W-:Y:S05]  /*3950*/  WARPSYNC.COLLECTIVE R59, `(.L_x_7033) ;  /* 0x000000003b087348 */ /* 0x000fea0003c00000 */
[----:B------:R0:W1:Y:S02]  /*3960*/  SHFL.DOWN P3, R60, R62, R61, R64 ;  /* 0x0800003d3e3c7389 */ /* 0x0000640000060040 */
[----:B01----:R-:W-:Y:S01]  /*3970*/  ENDCOLLECTIVE ;  /* 0x000000000000791b */ /* 0x003fe20003800000 */
.L_x_7033:
[----:B------:R-:W-:Y:S01]  /*3980*/  FADD.FTZ R55, R52, R55 ;  /* 0x0000003734377221 */ /* 0x000fe20000010000 */
[----:B------:R-:W-:-:S04]  /*3990*/  HFMA2.MMA R61, -RZ, RZ, 0, 2.384185791015625e-07 ;  /* 0x00000004ff3d7435 */ /* 0x000fc800000001ff */
[----:B------:R-:W-:Y:S02]  /*39a0*/  MOV R62, R55 ;  /* 0x00000037003e7202 */ /* 0x000fe40000000f00 */
[----:B------:R-:W-:-:S07]  /*39b0*/  MOV R57, R60 ;  /* 0x0000003c00397202 */ /* 0x000fce0000000f00 */
[----:B------:R-:W-:Y:S05]  /*39c0*/  WARPSYNC.COLLECTIVE R59, `(.L_x_7034) ;  /* 0x000000003b087348 */ /* 0x000fea0003c00000 */
[----:B------:R0:W1:Y:S02]  /*39d0*/  SHFL.DOWN P3, R60, R62, R61, R64 ;  /* 0x0800003d3e3c7389 */ /* 0x0000640000060040 */
[----:B01----:R-:W-:Y:S01]  /*39e0*/  ENDCOLLECTIVE ;  /* 0x000000000000791b */ /* 0x003fe20003800000 */
.L_x_7034:
[----:B------:R-:W-:-:S05]  /*39f0*/  FADD.FTZ R57, R54, R57 ;  /* 0x0000003936397221 */ /* 0x000fca0000010000 */
[----:B------:R-:W-:Y:S02]  /*3a00*/  MOV R62, R57 ;  /* 0x00000039003e7202 */ /* 0x000fe40000000f00 */
[----:B------:R-:W-:-:S07]  /*3a10*/  MOV R56, R60 ;  /* 0x0000003c00387202 */ /* 0x000fce0000000f00 */
[----:B------:R-:W-:Y:S05]  /*3a20*/  WARPSYNC.COLLECTIVE R59, `(.L_x_7035) ;  /* 0x000000003b087348 */ /* 0x000fea0003c00000 */
[----:B------:R0:W1:Y:S02]  /*3a30*/  SHFL.DOWN P3, R60, R62, R61, R64 ;  /* 0x0800003d3e3c7389 */ /* 0x0000640000060040 */
[----:B01----:R-:W-:Y:S01]  /*3a40*/  ENDCOLLECTIVE ;  /* 0x000000000000791b */ /* 0x003fe20003800000 */
.L_x_7035:
[----:B------:R-:W-:Y:S01]  /*3a50*/  FADD.FTZ R56, R55, R56 ;  /* 0x0000003837387221 */ /* 0x000fe20000010000 */
[----:B------:R-:W-:-:S04]  /*3a60*/  HFMA2.MMA R61, -RZ, RZ, 0, 1.1920928955078125e-07 ;  /* 0x00000002ff3d7435 */ /* 0x000fc800000001ff */
[----:B------:R-:W-:Y:S02]  /*3a70*/  MOV R62, R56 ;  /* 0x00000038003e7202 */ /* 0x000fe40000000f00 */
[----:B------:R-:W-:-:S07]  /*3a80*/  MOV R58, R60 ;  /* 0x0000003c003a7202 */ /* 0x000fce0000000f00 */
[----:B------:R-:W-:Y:S05]  /*3a90*/  WARPSYNC.COLLECTIVE R59, `(.L_x_7036) ;  /* 0x000000003b087348 */ /* 0x000fea0003c00000 */
[----:B------:R0:W1:Y:S02]  /*3aa0*/  SHFL.DOWN P3, R60, R62, R61, R64 ;  /* 0x0800003d3e3c7389 */ /* 0x0000640000060040 */
[----:B01----:R-:W-:Y:S01]  /*3ab0*/  ENDCOLLECTIVE ;  /* 0x000000000000791b */ /* 0x003fe20003800000 */
.L_x_7036:
[----:B------:R-:W-:-:S05]  /*3ac0*/  FADD.FTZ R58, R57, R58 ;  /* 0x0000003a393a7221 */ /* 0x000fca0000010000 */
[----:B------:R-:W-:Y:S02]  /*3ad0*/  MOV R62, R58 ;  /* 0x0000003a003e7202 */ /* 0x000fe40000000f00 */
[----:B------:R-:W-:-:S07]  /*3ae0*/  MOV R3, R60 ;  /* 0x0000003c00037202 */ /* 0x000fce0000000f00 */
[----:B------:R-:W-:Y:S05]  /*3af0*/  WARPSYNC.COLLECTIVE R59, `(.L_x_7037) ;  /* 0x000000003b087348 */ /* 0x000fea0003c00000 */
[----:B------:R0:W1:Y:S02]  /*3b00*/  SHFL.DOWN P3, R60, R62, R61, R64 ;  /* 0x0800003d3e3c7389 */ /* 0x0000640000060040 */
[----:B01----:R-:W-:Y:S01]  /*3b10*/  ENDCOLLECTIVE ;  /* 0x000000000000791b */ /* 0x003fe20003800000 */
.L_x_7037:
[----:B------:R-:W-:Y:S01]  /*3b20*/  FADD.FTZ R3, R56, R3 ;  /* 0x0000000338037221 */ /* 0x000fe20000010000 */
[----:B------:R-:W-:-:S04]  /*3b30*/  HFMA2.MMA R61, -RZ, RZ, 0, 5.9604644775390625e-08 ;  /* 0x00000001ff3d7435 */ /* 0x000fc800000001ff */
[----:B------:R-:W-:Y:S02]  /*3b40*/  MOV R62, R3 ;  /* 0x00000003003e7202 */ /* 0x000fe40000000f00 */
[----:B------:R-:W-:-:S07]  /*3b50*/  MOV R53, R60 ;  /* 0x0000003c00357202 */ /* 0x000fce0000000f00 */
[----:B------:R-:W-:Y:S05]  /*3b60*/  WARPSYNC.COLLECTIVE R59, `(.L_x_7038) ;  /* 0x000000003b087348 */ /* 0x000fea0003c00000 */
[----:B------:R0:W1:Y:S02]  /*3b70*/  SHFL.DOWN P3, R60, R62, R61, R64 ;  /* 0x0800003d3e3c7389 */ /* 0x0000640000060040 */
[----:B01----:R-:W-:Y:S01]  /*3b80*/  ENDCOLLECTIVE ;  /* 0x000000000000791b */ /* 0x003fe20003800000 */
.L_x_7038:
[----:B------:R-:W-:-:S05]  /*3b90*/  FADD.FTZ R53, R58, R53 ;  /* 0x000000353a357221 */ /* 0x000fca0000010000 */
[----:B------:R-:W-:Y:S02]  /*3ba0*/  MOV R62, R53 ;  /* 0x00000035003e7202 */ /* 0x000fe40000000f00 */
[----:B------:R-:W-:-:S07]  /*3bb0*/  MOV R52, R60 ;  /* 0x0000003c00347202 */ /* 0x000fce0000000f00 */
[----:B------:R-:W-:Y:S05]  /*3bc0*/  WARPSYNC.COLLECTIVE R59, `(.L_x_7039) ;  /* 0x000000003b087348 */ /* 0x000fea0003c00000 */
[----:B------:R0:W1:Y:S02]  /*3bd0*/  SHFL.DOWN P3, R60, R62, R61, R64 ;  /* 0x0800003d3e3c7389 */ /* 0x0000640000060040 */
[----:B01----:R-:W-:Y:S01]  /*3be0*/  ENDCOLLECTIVE ;  /* 0x000000000000791b */ /* 0x003fe20003800000 */
.L_x_7039:
[----:B------:R-:W-:Y:S01]  /*3bf0*/  MOV R54, R60 ;  /* 0x0000003c00367202 */ /* 0x000fe20000000f00 */
[----:B------:R-:W-:Y:S06]  /*3c00*/  BRA `(.L_x_7040) ;  /* 0xffffffe000347947 */ /* 0x000fec000383ffff */
.L_x_7041:
        /* <DEDUP_REMOVED lines=15> */
.L_x_13961:


//--------------------- .text._ZN10layer_norm13ln_bwd_kernelINS_13Kernel_traitsIf6__halfS2_S2_fjLj8192ELj1ELj1ELj8ELj16ENS_18Kernel_traits_baseILj8192EfS2_S2_S2_fjLj256EEEEELb0ELb0ELb1ELb0EEEvNS_9BwdParamsE --------------------------
	.section	.text._ZN10layer_norm13ln_bwd_kernelINS_13Kernel_traitsIf6__halfS2_S2_fjLj8192ELj1ELj1ELj8ELj16ENS_18Kernel_traits_baseILj8192EfS2_S2_S2_fjLj256EEEEELb0ELb0ELb1ELb0EEEvNS_9BwdParamsE,"ax",@progbits
	.align	128
        .global         _ZN10layer_norm13ln_bwd_kernelINS_13Kernel_traitsIf6__halfS2_S2_fjLj8192ELj1ELj1ELj8ELj16ENS_18Kernel_traits_baseILj8192EfS2_S2_S2_fjLj256EEEEELb0ELb0ELb1ELb0EEEvNS_9BwdParamsE
        .type           _ZN10layer_norm13ln_bwd_kernelINS_13Kernel_traitsIf6__halfS2_S2_fjLj8192ELj1ELj1ELj8ELj16ENS_18Kernel_traits_baseILj8192EfS2_S2_S2_fjLj256EEEEELb0ELb0ELb1ELb0EEEvNS_9BwdParamsE,@function
        .size           _ZN10layer_norm13ln_bwd_kernelINS_13Kernel_traitsIf6__halfS2_S2_fjLj8192ELj1ELj1ELj8ELj16ENS_18Kernel_traits_baseILj8192EfS2_S2_S2_fjLj256EEEEELb0ELb0ELb1ELb0EEEvNS_9BwdParamsE,(.L_x_13962 - _ZN10layer_norm13ln_bwd_kernelINS_13Kernel_traitsIf6__halfS2_S2_fjLj8192ELj1ELj1ELj8ELj16ENS_18Kernel_traits_baseILj8192EfS2_S2_S2_fjLj256EEEEELb0ELb0ELb1ELb0EEEvNS_9BwdParamsE)
        .other          _ZN10layer_norm13ln_bwd_kernelINS_13Kernel_traitsIf6__halfS2_S2_fjLj8192ELj1ELj1ELj8ELj16ENS_18Kernel_traits_baseILj8192EfS2_S2_S2_fjLj256EEEEELb0ELb0ELb1ELb0EEEvNS_9BwdParamsE,@"STO_CUDA_ENTRY STV_DEFAULT"
_ZN10layer_norm13ln_bwd_kernelINS_13Kernel_traitsIf6__halfS2_S2_fjLj8192ELj1ELj1ELj8ELj16ENS_18Kernel_traits_baseILj8192EfS2_S2_S2_fjLj256EEEEELb0ELb0ELb1ELb0EEEvNS_9BwdParamsE:
.text._ZN10layer_norm13ln_bwd_kernelINS_13Kernel_traitsIf6__halfS2_S2_fjLj8192ELj1ELj1ELj8ELj16ENS_18Kernel_traits_baseILj8192EfS2_S2_S2_fjLj256EEEEELb0ELb0ELb1ELb0EEEvNS_9BwdParamsE:
        /* <DEDUP_REMOVED lines=86> */
.L_x_7166:
        /* <DEDUP_REMOVED lines=28> */
.L_x_7047:
[----:B------:R-:W-:-:S07]  /*0720*/  IADD3 R155, R11, 0x100, RZ ;  /* 0x000001000b9b7810 */ /* 0x000fce0007ffe0ff */
.L_x_7046:
[----:B------:R-:W-:Y:S05]  /*0730*/  BSYNC B1 ;  /* 0x0000000000017941 */ /* 0x000fea0003800000 */
.L_x_7045:
[----:B------:R-:W-:Y:S04]  /*0740*/  BSSY B1, `(.L_x_7048) ;  /* 0x0000008000017945 */ /* 0x000fe80003800000 */
[----:B------:R-:W-:Y:S05]  /*0750*/  @!P0 BRA `(.L_x_7049) ;  /* 0x0000000000188947 */ /* 0x000fea0003800000 */
[----:B------:R-:W-:-:S04]  /*0760*/  ISETP.NE.U32.AND P3, PT, RZ, UR14, PT ;  /* 0x0000000eff007c0c */ /* 0x000fc8000bf65070 */
[----:B------:R-:W-:-:S13]  /*0770*/  ISETP.NE.AND.EX P3, PT, RZ, UR15, PT, P3 ;  /* 0x0000000fff007c0c */ /* 0x000fda000bf65330 */
[----:B------:R-:W-:Y:S05]  /*0780*/  @!P3 BRA `(.L_x_7050) ;  /* 0x000000000008b947 */ /* 0x000fea0003800000 */
[----:B------:R-:W-:-:S06]  /*0790*/  IMAD.WIDE.U32 R40, R155, 0x10, R160 ;  /* 0x000000109b287825 */ /* 0x000fcc00078e00a0 */
[----:B------:R-:W5:Y:S02]  /*07a0*/  LDG.E.128 R40, desc[UR4][R40.64] ;  /* 0x0000000428287981 */ /* 0x000f64000c1e1d00 */
.L_x_7050:
[----:B------:R-:W-:-:S07]  /*07b0*/  IADD3 R155, R155, 0x100, RZ ;  /* 0x000001009b9b7810 */ /* 0x000fce0007ffe0ff */
.L_x_7049:
[----:B------:R-:W-:Y:S05]  /*07c0*/  BSYNC B1 ;  /* 0x0000000000017941 */ /* 0x000fea0003800000 */
.L_x_7048:
[----:B------:R-:W-:Y:S04]  /*07d0*/  BSSY B1, `(.L_x_7051) ;  /* 0x0000008000017945 */ /* 0x000fe80003800000 */
[----:B------:R-:W-:Y:S05]  /*07e0*/  @!P1 BRA `(.L_x_7052) ;  /* 0x0000000000189947 */ /* 0x000fea0003800000 */
[----:B------:R-:W-:-:S04]  /*07f0*/  ISETP.NE.U32.AND P3, PT, RZ, UR14, PT ;  /* 0x0000000eff007c0c */ /* 0x000fc8000bf65070 */
[----:B------:R-:W-:-:S13]  /*0800*/  ISETP.NE.AND.EX P3, PT, RZ, UR15, PT, P3 ;  /* 0x0000000fff007c0c */ /* 0x000fda000bf65330 */
[----:B------:R-:W-:Y:S05]  /*0810*/  @!P3 BRA `(.L_x_7053) ;  /* 0x000000000008b947 */ /* 0x000fea0003800000 */
[----:B------:R-:W-:-:S06]  /*0820*/  IMAD.WIDE.U32 R36, R155, 0x10, R160 ;  /* 0x000000109b247825 */ /* 0x000fcc00078e00a0 */
[----:B------:R-:W5:Y:S02]  /*0830*/  LDG.E.128 R36, desc[UR4][R36.64] ;  /* 0x0000000424247981 */ /* 0x000f64000c1e1d00 */
.L_x_7053:
[----:B------:R-:W-:-:S07]  /*0840*/  IADD3 R155, R155, 0x100, RZ ;  /* 0x000001009b9b7810 */ /* 0x000fce0007ffe0ff */
.L_x_7052:
[----:B------:R-:W-:Y:S05]  /*0850*/  BSYNC B1 ;  /* 0x0000000000017941 */ /* 0x000fea0003800000 */
.L_x_7051:
[----:B------:R-:W-:Y:S01]  /*0860*/  ISETP.NE.AND P3, PT, R2, RZ, PT ;  /* 0x000000ff0200720c */ /* 0x000fe20003f65270 */
[----:B------:R-:W-:Y:S01]  /*0870*/  HFMA2.MMA R203, -RZ, RZ, 0, 0 ;  /* 0x00000000ffcb7435 */ /* 0x000fe200000001ff */
[----:B------:R-:W-:-:S11]  /*0880*/  MOV R166, RZ ;  /* 0x000000ff00a67202 */ /* 0x000fd60000000f00 */
[----:B------:R-:W-:Y:S05]  /*0890*/  @P3 BRA `(.L_x_7054) ;  /* 0x0000001400a43947 */ /* 0x000fea0003800000 */
[----:B------:R-:W-:-:S06]  /*08a0*/  IMAD.WIDE.U32 R32, R155, 0x10, R160 ;  /* 0x000000109b207825 */ /* 0x000fcc00078e00a0 */
[----:B------:R-:W5:Y:S01]  /*08b0*/  LDG.E.128 R32, desc[UR4][R32.64] ;  /* 0x0000000420207981 */ /* 0x000f62000c1e1d00 */
[----:B------:R-:W-:Y:S05]  /*08c0*/  BRA `(.L_x_7054) ;  /* 0x0000001400987947 */ /* 0x000fea0003800000 */
.L_x_7044:
        /* <DEDUP_REMOVED lines=27> */
[--C-:B--2---:R-:W-:Y:S02]  /*0a80*/  HADD2.F32 R24, -RZ, R16.reuse.H0_H0 ;  /* 0x20000010ff187230 */ /* 0x104fe40000004100 */
[----:B------:R-:W-:Y:S02]  /*0a90*/  HADD2.F32 R26, -RZ, R16.H1_H1 ;  /* 0x30000010ff1a7230 */ /* 0x000fe40000004100 */
[--C-:B------:R-:W-:Y:S02]  /*0aa0*/  HADD2.F32 R28, -RZ, R17.reuse.H0_H0 ;  /* 0x20000011ff1c7230 */ /* 0x100fe40000004100 */
[----:B------:R-:W-:Y:S01]  /*0ab0*/  FADD.FTZ R24, -R163, R24 ;  /* 0x00000018a3187221 */ /* 0x000fe20000010100 */
[----:B------:R-:W-:-:S02]  /*0ac0*/  HADD2.F32 R154, -RZ, R17.H1_H1 ;  /* 0x30000011ff9a7230 */ /* 0x000fc40000004100 */
[----:B0-----:R-:W-:Y:S01]  /*0ad0*/  FADD.FTZ R14, -R163, R26 ;  /* 0x0000001aa30e7221 */ /* 0x001fe20000010100 */
[----:B------:R-:W-:Y:S02]  /*0ae0*/  HADD2.F32 R16, -RZ, R18.H1_H1 ;  /* 0x30000012ff107230 */ /* 0x000fe40000004100 */
[----:B-----5:R-:W-:Y:S01]  /*0af0*/  FMUL.FTZ R3, R5, R24 ;  /* 0x0000001805037220 */ /* 0x020fe20000410000 */
[----:B---3--:R-:W-:Y:S02]  /*0b00*/  HADD2.F32 R13, -RZ, R20.H0_H0 ;  /* 0x20000014ff0d7230 */ /* 0x008fe40000004100 */
[C---:B------:R-:W-:Y:S01]  /*0b10*/  FADD.FTZ R28, -R163.reuse, R28 ;  /* 0x0000001ca31c7221 */ /* 0x040fe20000010100 */
[----:B------:R-:W-:Y:S02]  /*0b20*/  HADD2.F32 R156, -RZ, R18.H0_H0 ;  /* 0x20000012ff9c7230 */ /* 0x000fe40000004100 */
[----:B------:R-:W-:Y:S01]  /*0b30*/  FADD.FTZ R18, -R163, R154 ;  /* 0x0000009aa3127221 */ /* 0x000fe20000010100 */
[----:B------:R-:W-:-:S02]  /*0b40*/  HADD2.F32 R20, -RZ, R20.H1_H1 ;  /* 0x30000014ff147230 */ /* 0x000fc40000004100 */
[----:B------:R-:W-:Y:S01]  /*0b50*/  FADD.FTZ R154, -R163, R16 ;  /* 0x00000010a39a7221 */ /* 0x000fe20000010100 */
[--C-:B------:R-:W-:Y:S02]  /*0b60*/  HADD2.F32 R17, -RZ, R21.reuse.H0_H0 ;  /* 0x20000015ff117230 */ /* 0x100fe40000004100 */
[----:B------:R-:W-:Y:S01]  /*0b70*/  FADD.FTZ R76, R76, R13 ;  /* 0x0000000d4c4c7221 */ /* 0x000fe20000010000 */
[----:B------:R-:W-:Y:S01]  /*0b80*/  FMUL.FTZ R14, R5, R14 ;  /* 0x0000000e050e7220 */ /* 0x000fe20000410000 */
[-C--:B------:R-:W-:Y:S01]  /*0b90*/  FFMA.FTZ R108, R3, R13.reuse, R108 ;  /* 0x0000000d036c7223 */ /* 0x080fe2000001006c */
[----:B------:R-:W-:Y:S01]  /*0ba0*/  FMUL.FTZ R16, R140, R13 ;  /* 0x0000000d8c107220 */ /* 0x000fe20000410000 */
[----:B------:R-:W-:Y:S01]  /*0bb0*/  FMUL.FTZ R13, R5, R28 ;  /* 0x0000001c050d7220 */ /* 0x000fe20000410000 */
[----:B------:R-:W-:Y:S01]  /*0bc0*/  FADD.FTZ R156, -R163, R156 ;  /* 0x0000009ca39c7221 */ /* 0x000fe20000010100 */
[----:B-1----:R-:W-:Y:S02]  /*0bd0*/  HADD2.F32 R152, -RZ, R21.H1_H1 ;  /* 0x30000015ff987230 */ /* 0x002fe40000004100 */
        /* <DEDUP_REMOVED lines=10> */
[-C--:B------:R-:W-:Y:S01]  /*0c80*/  FMUL.FTZ R22, R136, R21.reuse ;  /* 0x0000001588167220 */ /* 0x080fe20000410000 */
[----:B------:R-:W-:Y:S01]  /*0c90*/  FFMA.FTZ R104, R17, R21, R104 ;  /* 0x0000001511687223 */ /* 0x000fe20000010068 */
[----:B------:R-:W-:Y:S01]  /*0ca0*/  FADD.FTZ R26, RZ, R16 ;  /* 0x00000010ff1a7221 */ /* 0x000fe20000010000 */
[----:B------:R-:W-:Y:S01]  /*0cb0*/  FFMA.FTZ R21, R3, R16, RZ ;  /* 0x0000001003157223 */ /* 0x000fe200000100ff */
[----:B------:R-:W-:-:S02]  /*0cc0*/  HADD2.F32 R155, -RZ, R23.H0_H0 ;  /* 0x20000017ff9b7230 */ /* 0x000fc40000004100 */
[----:B------:R-:W-:Y:S01]  /*0cd0*/  FMUL.FTZ R18, R5, R18 ;  /* 0x0000001205127220 */ /* 0x000fe20000410000 */
[----:B------:R-:W-:Y:S02]  /*0ce0*/  HADD2.F32 R202, -RZ, R23.H1_H1 ;  /* 0x30000017ffca7230 */ /* 0x000fe40000004100 */
[----:B------:R-:W-:Y:S01]  /*0cf0*/  FADD.FTZ R23, R26, R15 ;  /* 0x0000000f1a177221 */ /* 0x000fe20000010000 */
[----:B------:R-:W-:Y:S01]  /*0d00*/  FFMA.FTZ R26, R14, R15, R21 ;  /* 0x0000000f0e1a7223 */ /* 0x000fe20000010015 */
[--C-:B------:R-:W-:Y:S02]  /*0d10*/  HADD2.F32 R164, -RZ, R19.reuse.H0_H0 ;  /* 0x20000013ffa47230 */ /* 0x100fe40000004100 */
[----:B------:R-:W-:Y:S01]  /*0d20*/  FADD.FTZ R79, R79, R152 ;  /* 0x000000984f4f7221 */ /* 0x000fe20000010000 */
[----:B------:R-:W-:Y:S02]  /*0d30*/  HADD2.F32 R166, -RZ, R19.H1_H1 ;  /* 0x30000013ffa67230 */ /* 0x000fe40000004100 */
[----:B------:R-:W-:Y:S01]  /*0d40*/  FMUL.FTZ R19, R143, R152 ;  /* 0x000000988f137220 */ /* 0x000fe20000410000 */
[----:B------:R-:W-:Y:S01]  /*0d50*/  FADD.FTZ R28, R23, R20 ;  /* 0x00000014171c7221 */ /* 0x000fe20000010000 */
[----:B------:R-:W-:Y:S01]  /*0d60*/  FFMA.FTZ R25, R13, R20, R26 ;  /* 0x000000140d197223 */ /* 0x000fe2000001001a */
        /* <DEDUP_REMOVED lines=8> */
[----:B------:R-:W-:Y:S01]  /*0df0*/  FMUL.FTZ R26, R138, R155 ;  /* 0x0000009b8a1a7220 */ /* 0x000fe20000410000 */
[----:B------:R-:W-:Y:S01]  /*0e00*/  FADD.FTZ R166, -R163, R166 ;  /* 0x000000a6a3a67221 */ /* 0x000fe20000010100 */
[----:B------:R-:W-:Y:S01]  /*0e10*/  FADD.FTZ R153, R152, R21 ;  /* 0x0000001598997221 */ /* 0x000fe20000010000 */
[C---:B------:R-:W-:Y:S01]  /*0e20*/  FMUL.FTZ R23, R5.reuse, R164 ;  /* 0x000000a405177220 */ /* 0x040fe20000410000 */
[C---:B------:R-:W-:Y:S01]  /*0e30*/  FFMA.FTZ R152, R24.reuse, R21, R25 ;  /* 0x0000001518987223 */ /* 0x040fe20000010019 */
        /* <DEDUP_REMOVED lines=12> */
.L_x_7056:
[----:B------:R-:W-:Y:S05]  /*0f00*/  BSYNC B1 ;  /* 0x0000000000017941 */ /* 0x000fea0003800000 */
.L_x_7055:
        /* <DEDUP_REMOVED lines=15> */
[--C-:B------:R-:W-:Y:S02]  /*1000*/  HADD2.F32 R170, -RZ, R153.reuse.H0_H0 ;  /* 0x20000099ffaa7230 */ /* 0x100fe40000004100 */
[----:B------:R-:W-:Y:S02]  /*1010*/  HADD2.F32 R172, -RZ, R153.H1_H1 ;  /* 0x30000099ffac7230 */ /* 0x000fe40000004100 */
[----:B------:R-:W-:Y:S01]  /*1020*/  FADD.FTZ R164, -R163, R164 ;  /* 0x000000a4a3a47221 */ /* 0x000fe20000010100 */
[----:B------:R-:W-:-:S02]  /*1030*/  HADD2.F32 R168, -RZ, R152.H1_H1 ;  /* 0x30000098ffa87230 */ /* 0x000fc40000004100 */
[----:B------:R-:W-:Y:S01]  /*1040*/  FADD.FTZ R170, -R163, R170 ;  /* 0x000000aaa3aa7221 */ /* 0x000fe20000010100 */
[----:B---3--:R-:W-:Y:S02]  /*1050*/  HADD2.F32 R29, -RZ, R156.H0_H0 ;  /* 0x2000009cff1d7230 */ /* 0x008fe40000004100 */
[----:B-----5:R-:W-:Y:S01]  /*1060*/  FMUL.FTZ R27, R5, R164 ;  /* 0x000000a4051b7220 */ /* 0x020fe20000410000 */
[----:B------:R-:W-:Y:S02]  /*1070*/  HADD2.F32 R174, -RZ, R154.H0_H0 ;  /* 0x2000009affae7230 */ /* 0x000fe40000004100 */
[C---:B------:R-:W-:Y:S01]  /*1080*/  FADD.FTZ R172, -R163.reuse, R172 ;  /* 0x000000aca3ac7221 */ /* 0x040fe20000010100 */
[----:B0-----:R-:W-:Y:S01]  /*1090*/  FADD.FTZ R30, -R163, R168 ;  /* 0x000000a8a31e7221 */ /* 0x001fe20000010100 */
[----:B------:R-:W-:Y:S01]  /*10a0*/  FADD.FTZ R68, R68, R29 ;  /* 0x0000001d44447221 */ /* 0x000fe20000010000 */
[-C--:B------:R-:W-:Y:S01]  /*10b0*/  FFMA.FTZ R100, R27, R29.reuse, R100 ;  /* 0x0000001d1b647223 */ /* 0x080fe20000010064 */
[----:B------:R-:W-:Y:S01]  /*10c0*/  FMUL.FTZ R168, R132, R29 ;  /* 0x0000001d84a87220 */ /* 0x000fe20000410000 */
[----:B------:R-:W-:-:S02]  /*10d0*/  HADD2.F32 R152, -RZ, R157.H1_H1 ;  /* 0x3000009dff987230 */ /* 0x000fc40000004100 */
[----:B------:R-:W-:Y:S01]  /*10e0*/  FMUL.FTZ R29, R5, R170 ;  /* 0x000000aa051d7220 */ /* 0x000fe20000410000 */
[----:B------:R-:W-:Y:S02]  /*10f0*/  HADD2.F32 R156, -RZ, R156.H1_H1 ;  /* 0x3000009cff9c7230 */ /* 0x000fe40000004100 */
[----:B------:R-:W-:Y:S01]  /*1100*/  FADD.FTZ R174, -R163, R174 ;  /* 0x000000aea3ae7221 */ /* 0x000fe20000010100 */
[----:B------:R-:W-:Y:S02]  /*1110*/  HADD2.F32 R153, -RZ, R157.H0_H0 ;  /* 0x2000009dff997230 */ /* 0x000fe40000004100 */
[----:B------:R-:W-:Y:S01]  /*1120*/  FMUL.FTZ R170, R5, R172 ;  /* 0x000000ac05aa7220 */ /* 0x000fe20000410000 */
[--C-:B------:R-:W-:Y:S02]  /*1130*/  HADD2.F32 R176, -RZ, R155.reuse.H0_H0 ;  /* 0x2000009bffb07230 */ /* 0x100fe40000004100 */
[----:B------:R-:W-:Y:S01]  /*1140*/  FADD.FTZ R71, R71, R152 ;  /* 0x0000009847477221 */ /* 0x000fe20000010000 */
[----:B------:R-:W-:-:S02]  /*1150*/  HADD2.F32 R180, -RZ, R155.H1_H1 ;  /* 0x3000009bffb47230 */ /* 0x000fc40000004100 */
[----:B------:R-:W-:Y:S01]  /*1160*/  FMUL.FTZ R169, R5, R174 ;  /* 0x000000ae05a97220 */ /* 0x000fe20000410000 */
[----:B------:R-:W-:Y:S02]  /*1170*/  HADD2.F32 R155, -RZ, R158.H0_H0 ;  /* 0x2000009eff9b7230 */ /* 0x000fe40000004100 */
[-C--:B------:R-:W-:Y:S01]  /*1180*/  FFMA.FTZ R103, R170, R152.reuse, R103 ;  /* 0x00000098aa677223 */ /* 0x080fe20000010067 */
[----:B------:R-:W-:Y:S02]  /*1190*/  HADD2.F32 R154, -RZ, R154.H1_H1 ;  /* 0x3000009aff9a7230 */ /* 0x000fe40000004100 */
        /* <DEDUP_REMOVED lines=8> */
[----:B------:R-:W-:Y:S01]  /*1220*/  FADD.FTZ R64, R64, R155 ;  /* 0x0000009b40407221 */ /* 0x000fe20000010000 */
[-C--:B------:R-:W-:Y:S01]  /*1230*/  FFMA.FTZ R96, R169, R155.reuse, R96 ;  /* 0x0000009ba9607223 */ /* 0x080fe20000010060 */
[----:B------:R-:W-:Y:S01]  /*1240*/  FMUL.FTZ R174, R128, R155 ;  /* 0x0000009b80ae7220 */ /* 0x000fe20000410000 */
[C---:B------:R-:W-:Y:S01]  /*1250*/  FADD.FTZ R154, -R163.reuse, R154 ;  /* 0x0000009aa39a7221 */ /* 0x040fe20000010100 */
[----:B------:R-:W-:Y:S01]  /*1260*/  FADD.FTZ R155, R152, R31 ;  /* 0x0000001f989b7221 */ /* 0x000fe20000010000 */
[----:B------:R-:W-:Y:S01]  /*1270*/  FFMA.FTZ R152, R30, R31, R153 ;  /* 0x0000001f1e987223 */ /* 0x000fe20000010099 */
        /* <DEDUP_REMOVED lines=8> */
[--C-:B------:R-:W-:Y:S02]  /*1300*/  HADD2.F32 R157, -RZ, R159.reuse.H0_H0 ;  /* 0x2000009fff9d7230 */ /* 0x100fe40000004100 */
        /* <DEDUP_REMOVED lines=22> */
.L_x_7058:
[----:B------:R-:W-:Y:S05]  /*1470*/  BSYNC B1 ;  /* 0x0000000000017941 */ /* 0x000fea0003800000 */
.L_x_7057:
        /* <DEDUP_REMOVED lines=19> */
[C---:B------:R-:W-:Y:S01]  /*15b0*/  FADD.FTZ R186, -R163.reuse, R186 ;  /* 0x000000baa3ba7221 */ /* 0x040fe20000010100 */
[--C-:B---3--:R-:W-:Y:S02]  /*15c0*/  HADD2.F32 R153, -RZ, R156.reuse.H0_H0 ;  /* 0x2000009cff997230 */ /* 0x108fe40000004100 */
[C---:B------:R-:W-:Y:S01]  /*15d0*/  FADD.FTZ R184, -R163.reuse, R184 ;  /* 0x000000b8a3b87221 */ /* 0x040fe20000010100 */
[----:B------:R-:W-:Y:S02]  /*15e0*/  HADD2.F32 R152, -RZ, R157.H1_H1 ;  /* 0x3000009dff987230 */ /* 0x000fe40000004100 */
[----:B------:R-:W-:Y:S01]  /*15f0*/  FADD.FTZ R188, -R163, R188 ;  /* 0x000000bca3bc7221 */ /* 0x000fe20000010100 */
[C---:B-----5:R-:W-:Y:S01]  /*1600*/  FMUL.FTZ R181, R5.reuse, R182 ;  /* 0x000000b605b57220 */ /* 0x060fe20000410000 */
[C---:B------:R-:W-:Y:S01]  /*1610*/  FMUL.FTZ R183, R5.reuse, R186 ;  /* 0x000000ba05b77220 */ /* 0x040fe20000410000 */
[----:B------:R-:W-:Y:S02]  /*1620*/  HADD2.F32 R156, -RZ, R156.H1_H1 ;  /* 0x3000009cff9c7230 */ /* 0x000fe40000004100 */
[C---:B------:R-:W-:Y:S01]  /*1630*/  FMUL.FTZ R182, R5.reuse, R184 ;  /* 0x000000b805b67220 */ /* 0x040fe20000410000 */
[----:B------:R-:W-:Y:S01]  /*1640*/  FMUL.FTZ R186, R5, R188 ;  /* 0x000000bc05ba7220 */ /* 0x000fe20000410000 */
[----:B------:R-:W-:Y:S01]  /*1650*/  FMUL.FTZ R184, R124, R153 ;  /* 0x000000997cb87220 */ /* 0x000fe20000410000 */
[----:B------:R-:W-:-:S02]  /*1660*/  HADD2.F32 R192, -RZ, R155.H0_H0 ;  /* 0x2000009bffc07230 */ /* 0x000fc40000004100 */
[----:B------:R-:W-:Y:S01]  /*1670*/  FADD.FTZ R63, R63, R152 ;  /* 0x000000983f3f7221 */ /* 0x000fe20000010000 */
[----:B------:R-:W-:Y:S02]  /*1680*/  HADD2.F32 R196, -RZ, R155.H1_H1 ;  /* 0x3000009bffc47230 */ /* 0x000fe40000004100 */
[-C--:B------:R-:W-:Y:S01]  /*1690*/  FFMA.FTZ R95, R186, R152.reuse, R95 ;  /* 0x00000098ba5f7223 */ /* 0x080fe2000001005f */
[--C-:B------:R-:W-:Y:S02]  /*16a0*/  HADD2.F32 R190, -RZ, R154.reuse.H0_H0 ;  /* 0x2000009affbe7230 */ /* 0x100fe40000004100 */
[----:B------:R-:W-:Y:S01]  /*16b0*/  FMUL.FTZ R189, R127, R152 ;  /* 0x000000987fbd7220 */ /* 0x000fe20000410000 */
[----:B------:R-:W-:Y:S02]  /*16c0*/  HADD2.F32 R155, -RZ, R157.H0_H0 ;  /* 0x2000009dff9b7230 */ /* 0x000fe40000004100 */
[----:B------:R-:W-:Y:S01]  /*16d0*/  FADD.FTZ R60, R60, R153 ;  /* 0x000000993c3c7221 */ /* 0x000fe20000010000 */
[----:B------:R-:W-:-:S02]  /*16e0*/  HADD2.F32 R154, -RZ, R154.H1_H1 ;  /* 0x3000009aff9a7230 */ /* 0x000fc40000004100 */
[----:B------:R-:W-:Y:S01]  /*16f0*/  FFMA.FTZ R92, R181, R153, R92 ;  /* 0x00000099b55c7223 */ /* 0x000fe2000001005c */
[----:B------:R-:W-:Y:S01]  /*1700*/  FMUL.FTZ R185, R125, R156 ;  /* 0x0000009c7db97220 */ /* 0x000fe20000410000 */
[----:B------:R-:W-:Y:S01]  /*1710*/  FADD.FTZ R152, R203, R184 ;  /* 0x000000b8cb987221 */ /* 0x000fe20000010000 */
        /* <DEDUP_REMOVED lines=8> */
[----:B------:R-:W-:-:S02]  /*17a0*/  HADD2.F32 R157, -RZ, R158.H0_H0 ;  /* 0x2000009eff9d7230 */ /* 0x000fc40000004100 */
[----:B------:R-:W-:Y:S01]  /*17b0*/  FADD.FTZ R190, -R163, R190 ;  /* 0x000000bea3be7221 */ /* 0x000fe20000010100 */
[----:B------:R-:W-:Y:S01]  /*17c0*/  FMUL.FTZ R192, R5, R154 ;  /* 0x0000009a05c07220 */ /* 0x000fe20000410000 */
[----:B------:R-:W-:Y:S01]  /*17d0*/  FADD.FTZ R154, R155, R188 ;  /* 0x000000bc9b9a7221 */ /* 0x000fe20000010000 */
[----:B------:R-:W-:Y:S01]  /*17e0*/  FFMA.FTZ R153, R183, R188, R152 ;  /* 0x000000bcb7997223 */ /* 0x000fe20000010098 */
[----:B------:R-:W-:Y:S02]  /*17f0*/  HADD2.F32 R158, -RZ, R158.H1_H1 ;  /* 0x3000009eff9e7230 */ /* 0x000fe40000004100 */
[----:B------:R-:W-:Y:S01]  /*1800*/  FMUL.FTZ R187, R5, R190 ;  /* 0x000000be05bb7220 */ /* 0x000fe20000410000 */
[----:B------:R-:W-:Y:S01]  /*1810*/  FMUL.FTZ R190, R120, R157 ;  /* 0x0000009d78be7220 */ /* 0x000fe20000410000 */
        /* <DEDUP_REMOVED lines=28> */
.L_x_7060:
[----:B------:R-:W-:Y:S05]  /*19e0*/  BSYNC B1 ;  /* 0x0000000000017941 */ /* 0x000fea0003800000 */
.L_x_7059:
        /* <DEDUP_REMOVED lines=19> */
[----:B-----5:R-:W-:Y:S01]  /*1b20*/  FMUL.FTZ R179, R5, R164 ;  /* 0x000000a405b37220 */ /* 0x020fe20000410000 */
[----:B------:R-:W-:Y:S02]  /*1b30*/  HADD2.F32 R156, -RZ, R156.H1_H1 ;  /* 0x3000009cff9c7230 */ /* 0x000fe40000004100 */
[----:B------:R-:W-:Y:S01]  /*1b40*/  FADD.FTZ R198, -R163, R198 ;  /* 0x000000c6a3c67221 */ /* 0x000fe20000010100 */
[--C-:B------:R-:W-:Y:S02]  /*1b50*/  HADD2.F32 R204, -RZ, R154.reuse.H0_H0 ;  /* 0x2000009affcc7230 */ /* 0x100fe40000004100 */
[----:B------:R-:W-:Y:S01]  /*1b60*/  FMUL.FTZ R200, R116, R153 ;  /* 0x0000009974c87220 */ /* 0x000fe20000410000 */
[----:B------:R-:W-:Y:S02]  /*1b70*/  HADD2.F32 R154, -RZ, R154.H1_H1 ;  /* 0x3000009aff9a7230 */ /* 0x000fe40000004100 */
[----:B------:R-:W-:Y:S01]  /*1b80*/  FMUL.FTZ R197, R5, R152 ;  /* 0x0000009805c57220 */ /* 0x000fe20000410000 */
[----:B------:R-:W-:-:S02]  /*1b90*/  HADD2.F32 R206, -RZ, R155.H0_H0 ;  /* 0x2000009bffce7230 */ /* 0x000fc40000004100 */
[----:B------:R-:W-:Y:S01]  /*1ba0*/  FADD.FTZ R202, -R163, R202 ;  /* 0x000000caa3ca7221 */ /* 0x000fe20000010100 */
        /* <DEDUP_REMOVED lines=8> */
[C---:B------:R-:W-:Y:S01]  /*1c30*/  FADD.FTZ R210, -R163.reuse, R154 ;  /* 0x0000009aa3d27221 */ /* 0x040fe20000010100 */
[C---:B------:R-:W-:Y:S01]  /*1c40*/  FADD.FTZ R212, -R163.reuse, R206 ;  /* 0x000000cea3d47221 */ /* 0x040fe20000010100 */
[----:B0-----:R-:W-:Y:S01]  /*1c50*/  FADD.FTZ R160, -R163, R204 ;  /* 0x000000cca3a07221 */ /* 0x001fe20000010100 */
        /* <DEDUP_REMOVED lines=45> */
.L_x_7054:
[----:B------:R-:W-:Y:S05]  /*1f30*/  BSYNC B0 ;  /* 0x0000000000007941 */ /* 0x000fea0003800000 */
.L_x_7043:
        /* <DEDUP_REMOVED lines=26> */
.L_x_7183:
        /* <DEDUP_REMOVED lines=55> */
.L_x_7065:
        /* <DEDUP_REMOVED lines=8> */
.L_x_7066:
[----:B------:R-:W-:Y:S05]  /*24d0*/  BSYNC B1 ;  /* 0x0000000000017941 */ /* 0x000fea0003800000 */
.L_x_7064:
        /* <DEDUP_REMOVED lines=14> */
.L_x_7068:
[----:B------:R-:W-:Y:S01]  /*25c0*/  FFMA.FTZ R12, R14, R159, R156 ;  /* 0x0000009f0e0c7223 */ /* 0x000fe2000001009c */
[----:B------:R-:W-:-:S03]  /*25d0*/  @P4 HADD2.F32 R153, -RZ, R44.H1_H1 ;  /* 0x3000002cff994230 */ /* 0x000fc60000004100 */
[----:B------:R-:W-:-:S04]  /*25e0*/  FADD.FTZ R12, R15, -R12 ;  /* 0x8000000c0f0c7221 */ /* 0x000fc80000010000 */
[----:B------:R-:W-:-:S04]  /*25f0*/  FMUL.FTZ R12, R5, R12 ;  /* 0x0000000c050c7220 */ /* 0x000fc80000410000 */
[----:B------:R-:W-:-:S07]  /*2600*/  @P4 FADD.FTZ R12, R12, R153 ;  /* 0x000000990c0c4221 */ /* 0x000fce0000010000 */
.L_x_7069:
[----:B------:R-:W-:Y:S05]  /*2610*/  BSYNC B1 ;  /* 0x0000000000017941 */ /* 0x000fea0003800000 */
.L_x_7067:
        /* <DEDUP_REMOVED lines=12> */
.L_x_7071:
[----:B------:R-:W-:-:S04]  /*26e0*/  FFMA.FTZ R153, R13, R159, R156 ;  /* 0x0000009f0d997223 */ /* 0x000fc8000001009c */
[----:B------:R-:W-:Y:S01]  /*26f0*/  FADD.FTZ R12, R20, -R153 ;  /* 0x80000099140c7221 */ /* 0x000fe20000010000 */
[----:B------:R-:W-:-:S03]  /*2700*/  @P4 HADD2.F32 R153, -RZ, R45.H0_H0 ;  /* 0x2000002dff994230 */ /* 0x000fc60000004100 */
[----:B------:R-:W-:-:S04]  /*2710*/  FMUL.FTZ R12, R5, R12 ;  /* 0x0000000c050c7220 */ /* 0x000fc80000410000 */
[----:B------:R-:W-:-:S07]  /*2720*/  @P4 FADD.FTZ R12, R12, R153 ;  /* 0x000000990c0c4221 */ /* 0x000fce0000010000 */
.L_x_7072:
[----:B------:R-:W-:Y:S05]  /*2730*/  BSYNC B1 ;  /* 0x0000000000017941 */ /* 0x000fea0003800000 */
.L_x_7070:
        /* <DEDUP_REMOVED lines=12> */
.L_x_7074:
[----:B------:R-:W-:Y:S01]  /*2800*/  FFMA.FTZ R12, R18, R159, R156 ;  /* 0x0000009f120c7223 */ /* 0x000fe2000001009c */
[----:B------:R-:W-:-:S03]  /*2810*/  @P4 HADD2.F32 R153, -RZ, R45.H1_H1 ;  /* 0x3000002dff994230 */ /* 0x000fc60000004100 */
[----:B------:R-:W-:-:S04]  /*2820*/  FADD.FTZ R12, R19, -R12 ;  /* 0x8000000c130c7221 */ /* 0x000fc80000010000 */
[----:B------:R-:W-:-:S04]  /*2830*/  FMUL.FTZ R12, R5, R12 ;  /* 0x0000000c050c7220 */ /* 0x000fc80000410000 */
[----:B------:R-:W-:-:S07]  /*2840*/  @P4 FADD.FTZ R12, R12, R153 ;  /* 0x000000990c0c4221 */ /* 0x000fce0000010000 */
.L_x_7075:
[----:B------:R-:W-:Y:S05]  /*2850*/  BSYNC B1 ;  /* 0x0000000000017941 */ /* 0x000fea0003800000 */
.L_x_7073:
        /* <DEDUP_REMOVED lines=12> */
.L_x_7077:
[----:B------:R-:W-:-:S04]  /*2920*/  FFMA.FTZ R153, R17, R159, R156 ;  /* 0x0000009f11997223 */ /* 0x000fc8000001009c */
[----:B------:R-:W-:Y:S01]  /*2930*/  FADD.FTZ R12, R22, -R153 ;  /* 0x80000099160c7221 */ /* 0x000fe20000010000 */
[----:B------:R-:W-:-:S03]  /*2940*/  @P4 HADD2.F32 R153, -RZ, R46.H0_H0 ;  /* 0x2000002eff994230 */ /* 0x000fc60000004100 */
[----:B------:R-:W-:-:S04]  /*2950*/  FMUL.FTZ R12, R5, R12 ;  /* 0x0000000c050c7220 */ /* 0x000fc80000410000 */
[----:B------:R-:W-:-:S07]  /*2960*/  @P4 FADD.FTZ R12, R12, R153 ;  /* 0x000000990c0c4221 */ /* 0x000fce0000010000 */
.L_x_7078:
[----:B------:R-:W-:Y:S05]  /*2970*/  BSYNC B1 ;  /* 0x0000000000017941 */ /* 0x000fea0003800000 */
.L_x_7076:
        /* <DEDUP_REMOVED lines=12> */
.L_x_7080:
[----:B------:R-:W-:Y:S01]  /*2a40*/  FFMA.FTZ R12, R24, R159, R156 ;  /* 0x0000009f180c7223 */ /* 0x000fe2000001009c */
[----:B------:R-:W-:-:S03]  /*2a50*/  @P4 HADD2.F32 R153, -RZ, R46.H1_H1 ;  /* 0x3000002eff994230 */ /* 0x000fc60000004100 */
[----:B------:R-:W-:-:S04]  /*2a60*/  FADD.FTZ R12, R21, -R12 ;  /* 0x8000000c150c7221 */ /* 0x000fc80000010000 */
[----:B------:R-:W-:-:S04]  /*2a70*/  FMUL.FTZ R12, R5, R12 ;  /* 0x0000000c050c7220 */ /* 0x000fc80000410000 */
[----:B------:R-:W-:-:S07]  /*2a80*/  @P4 FADD.FTZ R12, R12, R153 ;  /* 0x000000990c0c4221 */ /* 0x000fce0000010000 */
.L_x_7081:
[----:B------:R-:W-:Y:S05]  /*2a90*/  BSYNC B1 ;  /* 0x0000000000017941 */ /* 0x000fea0003800000 */
.L_x_7079:
        /* <DEDUP_REMOVED lines=12> */
.L_x_7083:
[----:B------:R-:W-:-:S04]  /*2b60*/  FFMA.FTZ R153, R23, R159, R156 ;  /* 0x0000009f17997223 */ /* 0x000fc8000001009c */
[----:B------:R-:W-:Y:S01]  /*2b70*/  FADD.FTZ R12, R26, -R153 ;  /* 0x800000991a0c7221 */ /* 0x000fe20000010000 */
[----:B------:R-:W-:-:S03]  /*2b80*/  @P4 HADD2.F32 R153, -RZ, R47.H0_H0 ;  /* 0x2000002fff994230 */ /* 0x000fc60000004100 */
[----:B------:R-:W-:-:S04]  /*2b90*/  FMUL.FTZ R12, R5, R12 ;  /* 0x0000000c050c7220 */ /* 0x000fc80000410000 */
[----:B------:R-:W-:-:S07]  /*2ba0*/  @P4 FADD.FTZ R12, R12, R153 ;  /* 0x000000990c0c4221 */ /* 0x000fce0000010000 */
.L_x_7084:
[----:B------:R-:W-:Y:S05]  /*2bb0*/  BSYNC B1 ;  /* 0x0000000000017941 */ /* 0x000fea0003800000 */
.L_x_7082:
        /* <DEDUP_REMOVED lines=12> */
.L_x_7086:
[----:B------:R-:W-:Y:S01]  /*2c80*/  FFMA.FTZ R12, R28, R159, R156 ;  /* 0x0000009f1c0c7223 */ /* 0x000fe2000001009c */
[----:B------:R-:W-:-:S03]  /*2c90*/  @P4 HADD2.F32 R153, -RZ, R47.H1_H1 ;  /* 0x3000002fff994230 */ /* 0x000fc60000004100 */
[----:B------:R-:W-:-:S04]  /*2ca0*/  FADD.FTZ R12, R25, -R12 ;  /* 0x8000000c190c7221 */ /* 0x000fc80000010000 */
[----:B------:R-:W-:-:S04]  /*2cb0*/  FMUL.FTZ R12, R5, R12 ;  /* 0x0000000c050c7220 */ /* 0x000fc80000410000 */
[----:B------:R-:W-:-:S07]  /*2cc0*/  @P4 FADD.FTZ R12, R12, R153 ;  /* 0x000000990c0c4221 */ /* 0x000fce0000010000 */
.L_x_7087:
[----:B------:R-:W-:Y:S05]  /*2cd0*/  BSYNC B1 ;  /* 0x0000000000017941 */ /* 0x000fea0003800000 */
.L_x_7085:
        /* <DEDUP_REMOVED lines=14> */
.L_x_7063:
[----:B------:R-:W-:Y:S05]  /*2dc0*/  BSYNC B0 ;  /* 0x0000000000007941 */ /* 0x000fea0003800000 */
.L_x_7062:
        /* <DEDUP_REMOVED lines=11> */
.L_x_7091:
        /* <DEDUP_REMOVED lines=8> */
.L_x_7092:
[----:B------:R-:W-:Y:S05]  /*2f00*/  BSYNC B1 ;  /* 0x0000000000017941 */ /* 0x000fea0003800000 */
.L_x_7090:
[----:B--2---:R-:W0:Y:S01]  /*2f10*/  @P3 LDC R153, c[0x0][0x29c] ;  /* 0x0000a700ff993b82 */ /* 0x004e220000000800 */
        /* <DEDUP_REMOVED lines=13> */
.L_x_7094:
[----:B------:R-:W-:Y:S01]  /*2ff0*/  FFMA.FTZ R12, R30, R159, R156 ;  /* 0x0000009f1e0c7223 */ /* 0x000fe2000001009c */
[----:B------:R-:W-:-:S03]  /*3000*/  @P4 HADD2.F32 R153, -RZ, R40.H1_H1 ;  /* 0x30000028ff994230 */ /* 0x000fc60000004100 */
[----:B------:R-:W-:-:S04]  /*3010*/  FADD.FTZ R12, R31, -R12 ;  /* 0x8000000c1f0c7221 */ /* 0x000fc80000010000 */
[----:B------:R-:W-:-:S04]  /*3020*/  FMUL.FTZ R12, R5, R12 ;  /* 0x0000000c050c7220 */ /* 0x000fc80000410000 */
[----:B------:R-:W-:-:S07]  /*3030*/  @P4 FADD.FTZ R12, R12, R153 ;  /* 0x000000990c0c4221 */ /* 0x000fce0000010000 */
.L_x_7095:
[----:B------:R-:W-:Y:S05]  /*3040*/  BSYNC B1 ;  /* 0x0000000000017941 */ /* 0x000fea0003800000 */
.L_x_7093:
        /* <DEDUP_REMOVED lines=12> */
.L_x_7097:
[----:B------:R-:W-:-:S04]  /*3110*/  FFMA.FTZ R153, R29, R159, R156 ;  /* 0x0000009f1d997223 */ /* 0x000fc8000001009c */
[----:B------:R-:W-:Y:S01]  /*3120*/  FADD.FTZ R12, R172, -R153 ;  /* 0x80000099ac0c7221 */ /* 0x000fe20000010000 */
[----:B------:R-:W-:-:S03]  /*3130*/  @P4 HADD2.F32 R153, -RZ, R41.H0_H0 ;  /* 0x20000029ff994230 */ /* 0x000fc60000004100 */
[----:B------:R-:W-:-:S04]  /*3140*/  FMUL.FTZ R12, R5, R12 ;  /* 0x0000000c050c7220 */ /* 0x000fc80000410000 */
[----:B------:R-:W-:-:S07]  /*3150*/  @P4 FADD.FTZ R12, R12, R153 ;  /* 0x000000990c0c4221 */ /* 0x000fce0000010000 */
.L_x_7098:
[----:B------:R-:W-:Y:S05]  /*3160*/  BSYNC B1 ;  /* 0x0000000000017941 */ /* 0x000fea0003800000 */
.L_x_7096:
        /* <DEDUP_REMOVED lines=12> */
.L_x_7100:
[----:B------:R-:W-:Y:S01]  /*3230*/  FFMA.FTZ R12, R170, R159, R156 ;  /* 0x0000009faa0c7223 */ /* 0x000fe2000001009c */
[----:B------:R-:W-:-:S03]  /*3240*/  @P4 HADD2.F32 R153, -RZ, R41.H1_H1 ;  /* 0x30000029ff994230 */ /* 0x000fc60000004100 */
[----:B------:R-:W-:-:S04]  /*3250*/  FADD.FTZ R12, R171, -R12 ;  /* 0x8000000cab0c7221 */ /* 0x000fc80000010000 */
[----:B------:R-:W-:-:S04]  /*3260*/  FMUL.FTZ R12, R5, R12 ;  /* 0x0000000c050c7220 */ /* 0x000fc80000410000 */
[----:B------:R-:W-:-:S07]  /*3270*/  @P4 FADD.FTZ R12, R12, R153 ;  /* 0x000000990c0c4221 */ /* 0x000fce0000010000 */
.L_x_7101:
[----:B------:R-:W-:Y:S05]  /*3280*/  BSYNC B1 ;  /* 0x0000000000017941 */ /* 0x000fea0003800000 */
.L_x_7099:
        /* <DEDUP_REMOVED lines=12> */
.L_x_7103:
[----:B------:R-:W-:-:S04]  /*3350*/  FFMA.FTZ R153, R169, R159, R156 ;  /* 0x0000009fa9997223 */ /* 0x000fc8000001009c */
[----:B------:R-:W-:Y:S01]  /*3360*/  FADD.FTZ R12, R174, -R153 ;  /* 0x80000099ae0c7221 */ /* 0x000fe20000010000 */
[----:B------:R-:W-:-:S03]  /*3370*/  @P4 HADD2.F32 R153, -RZ, R42.H0_H0 ;  /* 0x2000002aff994230 */ /* 0x000fc60000004100 */
[----:B------:R-:W-:-:S04]  /*3380*/  FMUL.FTZ R12, R5, R12 ;  /* 0x0000000c050c7220 */ /* 0x000fc80000410000 */
[----:B------:R-:W-:-:S07]  /*3390*/  @P4 FADD.FTZ R12, R12, R153 ;  /* 0x000000990c0c4221 */ /* 0x000fce0000010000 */
.L_x_7104:
[----:B------:R-:W-:Y:S05]  /*33a0*/  BSYNC B1 ;  /* 0x0000000000017941 */ /* 0x000fea0003800000 */
.L_x_7102:
        /* <DEDUP_REMOVED lines=12> */
.L_x_7106:
[----:B------:R-:W-:Y:S01]  /*3470*/  FFMA.FTZ R12, R176, R159, R156 ;  /* 0x0000009fb00c7223 */ /* 0x000fe2000001009c */
[----:B------:R-:W-:-:S03]  /*3480*/  @P4 HADD2.F32 R153, -RZ, R42.H1_H1 ;  /* 0x3000002aff994230 */ /* 0x000fc60000004100 */
[----:B------:R-:W-:-:S04]  /*3490*/  FADD.FTZ R12, R173, -R12 ;  /* 0x8000000cad0c7221 */ /* 0x000fc80000010000 */
[----:B------:R-:W-:-:S04]  /*34a0*/  FMUL.FTZ R12, R5, R12 ;  /* 0x0000000c050c7220 */ /* 0x000fc80000410000 */
[----:B------:R-:W-:-:S07]  /*34b0*/  @P4 FADD.FTZ R12, R12, R153 ;  /* 0x000000990c0c4221 */ /* 0x000fce0000010000 */
.L_x_7107:
[----:B------:R-:W-:Y:S05]  /*34c0*/  BSYNC B1 ;  /* 0x0000000000017941 */ /* 0x000fea0003800000 */
.L_x_7105:
        /* <DEDUP_REMOVED lines=12> */
.L_x_7109:
[----:B------:R-:W-:-:S04]  /*3590*/  FFMA.FTZ R153, R175, R159, R156 ;  /* 0x0000009faf997223 */ /* 0x000fc8000001009c */
[----:B------:R-:W-:Y:S01]  /*35a0*/  FADD.FTZ R12, R178, -R153 ;  /* 0x80000099b20c7221 */ /* 0x000fe20000010000 */
[----:B------:R-:W-:-:S03]  /*35b0*/  @P4 HADD2.F32 R153, -RZ, R43.H0_H0 ;  /* 0x2000002bff994230 */ /* 0x000fc60000004100 */
[----:B------:R-:W-:-:S04]  /*35c0*/  FMUL.FTZ R12, R5, R12 ;  /* 0x0000000c050c7220 */ /* 0x000fc80000410000 */
[----:B------:R-:W-:-:S07]  /*35d0*/  @P4 FADD.FTZ R12, R12, R153 ;  /* 0x000000990c0c4221 */ /* 0x000fce0000010000 */
.L_x_7110:
[----:B------:R-:W-:Y:S05]  /*35e0*/  BSYNC B1 ;  /* 0x0000000000017941 */ /* 0x000fea0003800000 */
.L_x_7108:
        /* <DEDUP_REMOVED lines=12> */
.L_x_7112:
[----:B------:R-:W-:Y:S01]  /*36b0*/  FFMA.FTZ R12, R180, R159, R156 ;  /* 0x0000009fb40c7223 */ /* 0x000fe2000001009c */
[----:B------:R-:W-:-:S03]  /*36c0*/  @P4 HADD2.F32 R153, -RZ, R43.H1_H1 ;  /* 0x3000002bff994230 */ /* 0x000fc60000004100 */
[----:B------:R-:W-:-:S04]  /*36d0*/  FADD.FTZ R12, R177, -R12 ;  /* 0x8000000cb10c7221 */ /* 0x000fc80000010000 */
[----:B------:R-:W-:-:S04]  /*36e0*/  FMUL.FTZ R12, R5, R12 ;  /* 0x0000000c050c7220 */ /* 0x000fc80000410000 */
[----:B------:R-:W-:-:S07]  /*36f0*/  @P4 FADD.FTZ R12, R12, R153 ;  /* 0x000000990c0c4221 */ /* 0x000fce0000010000 */
.L_x_7113:
[----:B------:R-:W-:Y:S05]  /*3700*/  BSYNC B1 ;  /* 0x0000000000017941 */ /* 0x000fea0003800000 */
.L_x_7111:
        /* <DEDUP_REMOVED lines=14> */
.L_x_7089:
[----:B------:R-:W-:Y:S05]  /*37f0*/  BSYNC B0 ;  /* 0x0000000000007941 */ /* 0x000fea0003800000 */
.L_x_7088:
        /* <DEDUP_REMOVED lines=11> */
.L_x_7117:
        /* <DEDUP_REMOVED lines=8> */
.L_x_7118:
[----:B------:R-:W-:Y:S05]  /*3930*/  BSYNC B1 ;  /* 0x0000000000017941 */ /* 0x000fea0003800000 */
.L_x_7116:
[----:B--23--:R-:W0:Y:S01]  /*3940*/  @P3 LDC R153, c[0x0][0x29c] ;  /* 0x0000a700ff993b82 */ /* 0x00ce220000000800 */
        /* <DEDUP_REMOVED lines=13> */
.L_x_7120:
[----:B------:R-:W-:Y:S01]  /*3a20*/  FFMA.FTZ R12, R182, R159, R156 ;  /* 0x0000009fb60c7223 */ /* 0x000fe2000001009c */
[----:B------:R-:W-:-:S03]  /*3a30*/  @P4 HADD2.F32 R153, -RZ, R36.H1_H1 ;  /* 0x30000024ff994230 */ /* 0x000fc60000004100 */
[----:B------:R-:W-:-:S04]  /*3a40*/  FADD.FTZ R12, R185, -R12 ;  /* 0x8000000cb90c7221 */ /* 0x000fc80000010000 */
[----:B------:R-:W-:-:S04]  /*3a50*/  FMUL.FTZ R12, R5, R12 ;  /* 0x0000000c050c7220 */ /* 0x000fc80000410000 */
[----:B------:R-:W-:-:S07]  /*3a60*/  @P4 FADD.FTZ R12, R12, R153 ;  /* 0x000000990c0c4221 */ /* 0x000fce0000010000 */
.L_x_7121:
[----:B------:R-:W-:Y:S05]  /*3a70*/  BSYNC B1 ;  /* 0x0000000000017941 */ /* 0x000fea0003800000 */
.L_x_7119:
        /* <DEDUP_REMOVED lines=12> */
.L_x_7123:
[----:B------:R-:W-:-:S04]  /*3b40*/  FFMA.FTZ R153, R183, R159, R156 ;  /* 0x0000009fb7997223 */ /* 0x000fc8000001009c */
[----:B------:R-:W-:Y:S01]  /*3b50*/  FADD.FTZ R12, R188, -R153 ;  /* 0x80000099bc0c7221 */ /* 0x000fe20000010000 */
[----:B------:R-:W-:-:S03]  /*3b60*/  @P4 HADD2.F32 R153, -RZ, R37.H0_H0 ;  /* 0x20000025ff994230 */ /* 0x000fc60000004100 */
[----:B------:R-:W-:-:S04]  /*3b70*/  FMUL.FTZ R12, R5, R12 ;  /* 0x0000000c050c7220 */ /* 0x000fc80000410000 */
[----:B------:R-:W-:-:S07]  /*3b80*/  @P4 FADD.FTZ R12, R12, R153 ;  /* 0x000000990c0c4221 */ /* 0x000fce0000010000 */
.L_x_7124:
[----:B------:R-:W-:Y:S05]  /*3b90*/  BSYNC B1 ;  /* 0x0000000000017941 */ /* 0x000fea0003800000 */
.L_x_7122:
        /* <DEDUP_REMOVED lines=12> */
.L_x_7126:
[----:B------:R-:W-:Y:S01]  /*3c60*/  FFMA.FTZ R12, R186, R159, R156 ;  /* 0x0000009fba0c7223 */ /* 0x000fe2000001009c */
[----:B------:R-:W-:-:S03]  /*3c70*/  @P4 HADD2.F32 R153, -RZ, R37.H1_H1 ;  /* 0x30000025ff994230 */ /* 0x000fc60000004100 */
[----:B------:R-:W-:-:S04]  /*3c80*/  FADD.FTZ R12, R189, -R12 ;  /* 0x8000000cbd0c7221 */ /* 0x000fc80000010000 */
[----:B------:R-:W-:-:S04]  /*3c90*/  FMUL.FTZ R12, R5, R12 ;  /* 0x0000000c050c7220 */ /* 0x000fc80000410000 */
[----:B------:R-:W-:-:S07]  /*3ca0*/  @P4 FADD.FTZ R12, R12, R153 ;  /* 0x000000990c0c4221 */ /* 0x000fce0000010000 */
.L_x_7127:
[----:B------:R-:W-:Y:S05]  /*3cb0*/  BSYNC B1 ;  /* 0x0000000000017941 */ /* 0x000fea0003800000 */
.L_x_7125:
        /* <DEDUP_REMOVED lines=12> */
.L_x_7129:
[----:B------:R-:W-:-:S04]  /*3d80*/  FFMA.FTZ R153, R187, R159, R156 ;  /* 0x0000009fbb997223 */ /* 0x000fc8000001009c */
[----:B------:R-:W-:Y:S01]  /*3d90*/  FADD.FTZ R12, R190, -R153 ;  /* 0x80000099be0c7221 */ /* 0x000fe20000010000 */
[----:B------:R-:W-:-:S03]  /*3da0*/  @P4 HADD2.F32 R153, -RZ, R38.H0_H0 ;  /* 0x20000026ff994230 */ /* 0x000fc60000004100 */
[----:B------:R-:W-:-:S04]  /*3db0*/  FMUL.FTZ R12, R5, R12 ;  /* 0x0000000c050c7220 */ /* 0x000fc80000410000 */
[----:B------:R-:W-:-:S07]  /*3dc0*/  @P4 FADD.FTZ R12, R12, R153 ;  /* 0x000000990c0c4221 */ /* 0x000fce0000010000 */
.L_x_7130:
[----:B------:R-:W-:Y:S05]  /*3dd0*/  BSYNC B1 ;  /* 0x0000000000017941 */ /* 0x000fea0003800000 */
.L_x_7128:
        /* <DEDUP_REMOVED lines=12> */
.L_x_7132:
[----:B------:R-:W-:Y:S01]  /*3ea0*/  FFMA.FTZ R12, R192, R159, R156 ;  /* 0x0000009fc00c7223 */ /* 0x000fe2000001009c */
[----:B------:R-:W-:-:S03]  /*3eb0*/  @P4 HADD2.F32 R153, -RZ, R38.H1_H1 ;  /* 0x30000026ff994230 */ /* 0x000fc60000004100 */
[----:B------:R-:W-:-:S04]  /*3ec0*/  FADD.FTZ R12, R191, -R12 ;  /* 0x8000000cbf0c7221 */ /* 0x000fc80000010000 */
[----:B------:R-:W-:-:S04]  /*3ed0*/  FMUL.FTZ R12, R5, R12 ;  /* 0x0000000c050c7220 */ /* 0x000fc80000410000 */
[----:B------:R-:W-:-:S07]  /*3ee0*/  @P4 FADD.FTZ R12, R12, R153 ;  /* 0x000000990c0c4221 */ /* 0x000fce0000010000 */
.L_x_7133:
[----:B------:R-:W-:Y:S05]  /*3ef0*/  BSYNC B1 ;  /* 0x0000000000017941 */ /* 0x000fea0003800000 */
.L_x_7131:
        /* <DEDUP_REMOVED lines=12> */
.L_x_7135:
[----:B------:R-:W-:-:S04]  /*3fc0*/  FFMA.FTZ R153, R193, R159, R156 ;  /* 0x0000009fc1997223 */ /* 0x000fc8000001009c */
[----:B------:R-:W-:Y:S01]  /*3fd0*/  FADD.FTZ R12, R194, -R153 ;  /* 0x80000099c20c7221 */ /* 0x000fe20000010000 */
[----:B------:R-:W-:-:S03]  /*3fe0*/  @P4 HADD2.F32 R153, -RZ, R39.H0_H0 ;  /* 0x20000027ff994230 */ /* 0x000fc60000004100 */
[----:B------:R-:W-:-:S04]  /*3ff0*/  FMUL.FTZ R12, R5, R12 ;  /* 0x0000000c050c7220 */ /* 0x000fc80000410000 */
[----:B------:R-:W-:-:S07]  /*4000*/  @P4 FADD.FTZ R12, R12, R153 ;  /* 0x000000990c0c4221 */ /* 0x000fce0000010000 */
.L_x_7136:
[----:B------:R-:W-:Y:S05]  /*4010*/  BSYNC B1 ;  /* 0x0000000000017941 */ /* 0x000fea0003800000 */
.L_x_7134:
        /* <DEDUP_REMOVED lines=12> */
.L_x_7138:
[----:B------:R-:W-:Y:S01]  /*40e0*/  FFMA.FTZ R12, R196, R159, R156 ;  /* 0x0000009fc40c7223 */ /* 0x000fe2000001009c */
[----:B------:R-:W-:-:S03]  /*40f0*/  @P4 HADD2.F32 R153, -RZ, R39.H1_H1 ;  /* 0x30000027ff994230 */ /* 0x000fc60000004100 */
[----:B------:R-:W-:-:S04]  /*4100*/  FADD.FTZ R12, R195, -R12 ;  /* 0x8000000cc30c7221 */ /* 0x000fc80000010000 */
[----:B------:R-:W-:-:S04]  /*4110*/  FMUL.FTZ R12, R5, R12 ;  /* 0x0000000c050c7220 */ /* 0x000fc80000410000 */
[----:B------:R-:W-:-:S07]  /*4120*/  @P4 FADD.FTZ R12, R12, R153 ;  /* 0x000000990c0c4221 */ /* 0x000fce0000010000 */
.L_x_7139:
[----:B------:R-:W-:Y:S05]  /*4130*/  BSYNC B1 ;  /* 0x0000000000017941 */ /* 0x000fea0003800000 */
.L_x_7137:
        /* <DEDUP_REMOVED lines=14> */
.L_x_7115:
[----:B------:R-:W-:Y:S05]  /*4220*/  BSYNC B0 ;  /* 0x0000000000007941 */ /* 0x000fea0003800000 */
.L_x_7114:
        /* <DEDUP_REMOVED lines=12> */
.L_x_7143:
        /* <DEDUP_REMOVED lines=8> */
.L_x_7144:
[----:B------:R-:W-:Y:S05]  /*4370*/  BSYNC B1 ;  /* 0x0000000000017941 */ /* 0x000fea0003800000 */
.L_x_7142:
[----:B0-23--:R-:W0:Y:S01]  /*4380*/  @P3 LDC R153, c[0x0][0x29c] ;  /* 0x0000a700ff993b82 */ /* 0x00de220000000800 */
        /* <DEDUP_REMOVED lines=13> */
.L_x_7146:
[----:B------:R-:W-:Y:S01]  /*4460*/  FFMA.FTZ R12, R198, R159, R156 ;  /* 0x0000009fc60c7223 */ /* 0x000fe2000001009c */
[----:B------:R-:W-:-:S03]  /*4470*/  @P4 HADD2.F32 R153, -RZ, R32.H1_H1 ;  /* 0x30000020ff994230 */ /* 0x000fc60000004100 */
[----:B------:R-:W-:-:S04]  /*4480*/  FADD.FTZ R12, R199, -R12 ;  /* 0x8000000cc70c7221 */ /* 0x000fc80000010000 */
[----:B------:R-:W-:-:S04]  /*4490*/  FMUL.FTZ R12, R5, R12 ;  /* 0x0000000c050c7220 */ /* 0x000fc80000410000 */
[----:B------:R-:W-:-:S07]  /*44a0*/  @P4 FADD.FTZ R12, R12, R153 ;  /* 0x000000990c0c4221 */ /* 0x000fce0000010000 */
.L_x_7147:
[----:B------:R-:W-:Y:S05]  /*44b0*/  BSYNC B1 ;  /* 0x0000000000017941 */ /* 0x000fea0003800000 */
.L_x_7145:
        /* <DEDUP_REMOVED lines=12> */
.L_x_7149:
[----:B------:R-:W-:-:S04]  /*4580*/  FFMA.FTZ R153, R197, R159, R156 ;  /* 0x0000009fc5997223 */ /* 0x000fc8000001009c */
[----:B------:R-:W-:Y:S01]  /*4590*/  FADD.FTZ R12, R206, -R153 ;  /* 0x80000099ce0c7221 */ /* 0x000fe20000010000 */
[----:B------:R-:W-:-:S03]  /*45a0*/  @P4 HADD2.F32 R153, -RZ, R33.H0_H0 ;  /* 0x20000021ff994230 */ /* 0x000fc60000004100 */
[----:B------:R-:W-:-:S04]  /*45b0*/  FMUL.FTZ R12, R5, R12 ;  /* 0x0000000c050c7220 */ /* 0x000fc80000410000 */
[----:B------:R-:W-:-:S07]  /*45c0*/  @P4 FADD.FTZ R12, R12, R153 ;  /* 0x000000990c0c4221 */ /* 0x000fce0000010000 */
.L_x_7150:
[----:B------:R-:W-:Y:S05]  /*45d0*/  BSYNC B1 ;  /* 0x0000000000017941 */ /* 0x000fea0003800000 */
.L_x_7148:
        /* <DEDUP_REMOVED lines=12> */
.L_x_7152:
[----:B------:R-:W-:Y:S01]  /*46a0*/  FFMA.FTZ R12, R204, R159, R156 ;  /* 0x0000009fcc0c7223 */ /* 0x000fe2000001009c */
[----:B------:R-:W-:-:S03]  /*46b0*/  @P4 HADD2.F32 R153, -RZ, R33.H1_H1 ;  /* 0x30000021ff994230 */ /* 0x000fc60000004100 */
[----:B------:R-:W-:-:S04]  /*46c0*/  FADD.FTZ R12, R201, -R12 ;  /* 0x8000000cc90c7221 */ /* 0x000fc80000010000 */
[----:B------:R-:W-:-:S04]  /*46d0*/  FMUL.FTZ R12, R5, R12 ;  /* 0x0000000c050c7220 */ /* 0x000fc80000410000 */
[----:B------:R-:W-:-:S07]  /*46e0*/  @P4 FADD.FTZ R12, R12, R153 ;  /* 0x000000990c0c4221 */ /* 0x000fce0000010000 */
.L_x_7153:
[----:B------:R-:W-:Y:S05]  /*46f0*/  BSYNC B1 ;  /* 0x0000000000017941 */ /* 0x000fea0003800000 */
.L_x_7151:
        /* <DEDUP_REMOVED lines=12> */
.L_x_7155:
[----:B------:R-:W-:-:S04]  /*47c0*/  FFMA.FTZ R153, R205, R159, R156 ;  /* 0x0000009fcd997223 */ /* 0x000fc8000001009c */
[----:B------:R-:W-:Y:S01]  /*47d0*/  FADD.FTZ R12, R208, -R153 ;  /* 0x80000099d00c7221 */ /* 0x000fe20000010000 */
[----:B------:R-:W-:-:S03]  /*47e0*/  @P4 HADD2.F32 R153, -RZ, R34.H0_H0 ;  /* 0x20000022ff994230 */ /* 0x000fc60000004100 */
[----:B------:R-:W-:-:S04]  /*47f0*/  FMUL.FTZ R12, R5, R12 ;  /* 0x0000000c050c7220 */ /* 0x000fc80000410000 */
[----:B------:R-:W-:-:S07]  /*4800*/  @P4 FADD.FTZ R12, R12, R153 ;  /* 0x000000990c0c4221 */ /* 0x000fce0000010000 */
.L_x_7156:
[----:B------:R-:W-:Y:S05]  /*4810*/  BSYNC B1 ;  /* 0x0000000000017941 */ /* 0x000fea0003800000 */
.L_x_7154:
        /* <DEDUP_REMOVED lines=12> */
.L_x_7158:
[----:B------:R-:W-:Y:S01]  /*48e0*/  FFMA.FTZ R12, R210, R159, R156 ;  /* 0x0000009fd20c7223 */ /* 0x000fe2000001009c */
[----:B------:R-:W-:-:S03]  /*48f0*/  @P4 HADD2.F32 R153, -RZ, R34.H1_H1 ;  /* 0x30000022ff994230 */ /* 0x000fc60000004100 */
[----:B------:R-:W-:-:S04]  /*4900*/  FADD.FTZ R12, R207, -R12 ;  /* 0x8000000ccf0c7221 */ /* 0x000fc80000010000 */
[----:B------:R-:W-:-:S04]  /*4910*/  FMUL.FTZ R12, R5, R12 ;  /* 0x0000000c050c7220 */ /* 0x000fc80000410000 */
[----:B------:R-:W-:-:S07]  /*4920*/  @P4 FADD.FTZ R12, R12, R153 ;  /* 0x000000990c0c4221 */ /* 0x000fce0000010000 */
.L_x_7159:
[----:B------:R-:W-:Y:S05]  /*4930*/  BSYNC B1 ;  /* 0x0000000000017941 */ /* 0x000fea0003800000 */
.L_x_7157:
        /* <DEDUP_REMOVED lines=12> */
.L_x_7161:
[----:B------:R-:W-:-:S04]  /*4a00*/  FFMA.FTZ R153, R209, R159, R156 ;  /* 0x0000009fd1997223 */ /* 0x000fc8000001009c */
[----:B------:R-:W-:Y:S01]  /*4a10*/  FADD.FTZ R12, R212, -R153 ;  /* 0x80000099d40c7221 */ /* 0x000fe20000010000 */
[----:B------:R-:W-:-:S03]  /*4a20*/  @P4 HADD2.F32 R153, -RZ, R35.H0_H0 ;  /* 0x20000023ff994230 */ /* 0x000fc60000004100 */
[----:B------:R-:W-:-:S04]  /*4a30*/  FMUL.FTZ R12, R5, R12 ;  /* 0x0000000c050c7220 */ /* 0x000fc80000410000 */
[----:B------:R-:W-:-:S07]  /*4a40*/  @P4 FADD.FTZ R12, R12, R153 ;  /* 0x000000990c0c4221 */ /* 0x000fce0000010000 */
.L_x_7162:
[----:B------:R-:W-:Y:S05]  /*4a50*/  BSYNC B1 ;  /* 0x0000000000017941 */ /* 0x000fea0003800000 */
.L_x_7160:
        /* <DEDUP_REMOVED lines=12> */
.L_x_7164:
[----:B------:R-:W-:Y:S01]  /*4b20*/  FFMA.FTZ R156, R214, R159, R156 ;  /* 0x0000009fd69c7223 */ /* 0x000fe2000001009c */
[----:B------:R-:W-:-:S03]  /*4b30*/  @P4 HADD2.F32 R12, -RZ, R35.H1_H1 ;  /* 0x30000023ff0c4230 */ /* 0x000fc60000004100 */
[----:B------:R-:W-:-:S04]  /*4b40*/  FADD.FTZ R156, R211, -R156 ;  /* 0x8000009cd39c7221 */ /* 0x000fc80000010000 */
[----:B------:R-:W-:-:S04]  /*4b50*/  FMUL.FTZ R5, R5, R156 ;  /* 0x0000009c05057220 */ /* 0x000fc80000410000 */
[----:B------:R-:W-:-:S07]  /*4b60*/  @P4 FADD.FTZ R5, R5, R12 ;  /* 0x0000000c05054221 */ /* 0x000fce0000010000 */
.L_x_7165:
[----:B------:R-:W-:Y:S05]  /*4b70*/  BSYNC B1 ;  /* 0x0000000000017941 */ /* 0x000fea0003800000 */
.L_x_7163:
        /* <DEDUP_REMOVED lines=12> */
.L_x_7141:
[----:B------:R-:W-:Y:S05]  /*4c40*/  BSYNC B0 ;  /* 0x0000000000007941 */ /* 0x000fea0003800000 */
.L_x_7140:
[----:B------:R-:W-:Y:S02]  /*4c50*/  IADD3 R6, R6, UR12, RZ ;  /* 0x0000000c06067c10 */ /* 0x000fe4000fffe0ff */
[----:B------:R-:W-:Y:S02]  /*4c60*/  ISETP.NE.AND P3, PT, R213, RZ, PT ;  /* 0x000000ffd500720c */ /* 0x000fe40003f65270 */
[----:B------:R-:W-:Y:S02]  /*4c70*/  ISETP.GE.AND P2, PT, R6, UR13, PT ;  /* 0x0000000d06007c0c */ /* 0x000fe4000bf46270 */
[----:B------:R-:W-:-:S11]  /*4c80*/  SEL R162, RZ, 0x1, P3 ;  /* 0x00000001ffa27807 */ /* 0x000fd60001800000 */
[----:B------:R-:W-:Y:S05]  /*4c90*/  @!P2 BRA `(.L_x_7166) ;  /* 0xffffffb80030a947 */ /* 0x000fea000383ffff */
.L_x_7042:
        /* <DEDUP_REMOVED lines=17> */
.L_x_7168:
[----:B------:R-:W-:Y:S05]  /*4db0*/  BSYNC B0 ;  /* 0x0000000000007941 */ /* 0x000fea0003800000 */
.L_x_7167:
        /* <DEDUP_REMOVED lines=11> */
.L_x_7170:
[----:B------:R-:W-:Y:S05]  /*4e70*/  BSYNC B0 ;  /* 0x0000000000007941 */ /* 0x000fea0003800000 */
.L_x_7169:
        /* <DEDUP_REMOVED lines=11> */
.L_x_7172:
[----:B------:R-:W-:Y:S05]  /*4f30*/  BSYNC B0 ;  /* 0x0000000000007941 */ /* 0x000fea0003800000 */
.L_x_7171:
        /* <DEDUP_REMOVED lines=11> */
.L_x_7061:
[----:B------:R-:W-:Y:S01]  /*4ff0*/  HFMA2.MMA R164, -RZ, RZ, 0, 9.5367431640625e-07 ;  /* 0x00000010ffa47435 */ /* 0x000fe200000001ff */
[----:B------:R-:W-:Y:S02]  /*5000*/  MOV R165, R203 ;  /* 0x000000cb00a57202 */ /* 0x000fe40000000f00 */
[----:B------:R-:W-:Y:S02]  /*5010*/  MOV R167, 0x1f ;  /* 0x0000001f00a77802 */ /* 0x000fe40000000f00 */
[----:B------:R-:W-:-:S07]  /*5020*/  MOV R162, 0xffffffff ;  /* 0xffffffff00a27802 */ /* 0x000fce0000000f00 */
[----:B0----5:R-:W-:Y:S05]  /*5030*/  WARPSYNC.COLLECTIVE R162, `(.L_x_7173) ;  /* 0x00000000a2087348 */ /* 0x021fea0003c00000 */
[----:B------:R1:W2:Y:S02]  /*5040*/  SHFL.DOWN P4, R163, R165, R164, R167 ;  /* 0x080000a4a5a37389 */ /* 0x0002a400000800a7 */
[----:B012--5:R-:W-:Y:S01]  /*5050*/  ENDCOLLECTIVE ;  /* 0x000000000000791b */ /* 0x027fe20003800000 */
.L_x_7173:
[----:B------:R-:W-:Y:S02]  /*5060*/  MOV R165, R166 ;  /* 0x000000a600a57202 */ /* 0x000fe40000000f00 */
[----:B------:R-:W-:-:S07]  /*5070*/  MOV R154, R163 ;  /* 0x000000a3009a7202 */ /* 0x000fce0000000f00 */
[----:B------:R-:W-:Y:S05]  /*5080*/  WARPSYNC.COLLECTIVE R162, `(.L_x_7174) ;  /* 0x00000000a2087348 */ /* 0x000fea0003c00000 */
[----:B------:R0:W1:Y:S02]  /*5090*/  SHFL.DOWN P4, R163, R165, R164, R167 ;  /* 0x080000a4a5a37389 */ /* 0x00006400000800a7 */
[----:B01----:R-:W-:Y:S01]  /*50a0*/  ENDCOLLECTIVE ;  /* 0x000000000000791b */ /* 0x003fe20003800000 */
.L_x_7174:
[----:B------:R-:W-:Y:S01]  /*50b0*/  FADD.FTZ R154, R154, R203 ;  /* 0x000000cb9a9a7221 */ /* 0x000fe20000010000 */
[----:B------:R-:W-:-:S04]  /*50c0*/  HFMA2.MMA R164, -RZ, RZ, 0, 4.76837158203125e-07 ;  /* 0x00000008ffa47435 */ /* 0x000fc800000001ff */
[----:B------:R-:W-:Y:S02]  /*50d0*/  MOV R165, R154 ;  /* 0x0000009a00a57202 */ /* 0x000fe40000000f00 */
[----:B------:R-:W-:-:S07]  /*50e0*/  MOV R155, R163 ;  /* 0x000000a3009b7202 */ /* 0x000fce0000000f00 */
[----:B------:R-:W-:Y:S05]  /*50f0*/  WARPSYNC.COLLECTIVE R162, `(.L_x_7175) ;  /* 0x00000000a2087348 */ /* 0x000fea0003c00000 */
[----:B------:R0:W1:Y:S02]  /*5100*/  SHFL.DOWN P4, R163, R165, R164, R167 ;  /* 0x080000a4a5a37389 */ /* 0x00006400000800a7 */
[----:B01----:R-:W-:Y:S01]  /*5110*/  ENDCOLLECTIVE ;  /* 0x000000000000791b */ /* 0x003fe20003800000 */
.L_x_7175:
[----:B------:R-:W-:-:S05]  /*5120*/  FADD.FTZ R155, R155, R166 ;  /* 0x000000a69b9b7221 */ /* 0x000fca0000010000 */
[----:B------:R-:W-:Y:S02]  /*5130*/  MOV R165, R155 ;  /* 0x0000009b00a57202 */ /* 0x000fe40000000f00 */
[----:B------:R-:W-:-:S07]  /*5140*/  MOV R157, R163 ;  /* 0x000000a3009d7202 */ /* 0x000fce0000000f00 */
[----:B------:R-:W-:Y:S05]  /*5150*/  WARPSYNC.COLLECTIVE R162, `(.L_x_7176) ;  /* 0x00000000a2087348 */ /* 0x000fea0003c00000 */
[----:B------:R0:W1:Y:S02]  /*5160*/  SHFL.DOWN P4, R163, R165, R164, R167 ;  /* 0x080000a4a5a37389 */ /* 0x00006400000800a7 */
[----:B01----:R-:W-:Y:S01]  /*5170*/  ENDCOLLECTIVE ;  /* 0x000000000000791b */ /* 0x003fe20003800000 */
.L_x_7176:
[----:B------:R-:W-:Y:S01]  /*5180*/  FADD.FTZ R157, R154, R157 ;  /* 0x0000009d9a9d7221 */ /* 0x000fe20000010000 */
[----:B------:R-:W-:-:S04]  /*5190*/  HFMA2.MMA R164, -RZ, RZ, 0, 2.384185791015625e-07 ;  /* 0x00000004ffa47435 */ /* 0x000fc800000001ff */
[----:B------:R-:W-:Y:S02]  /*51a0*/  MOV R165, R157 ;  /* 0x0000009d00a57202 */ /* 0x000fe40000000f00 */
[----:B------:R-:W-:-:S07]  /*51b0*/  MOV R156, R163 ;  /* 0x000000a3009c7202 */ /* 0x000fce0000000f00 */
[----:B------:R-:W-:Y:S05]  /*51c0*/  WARPSYNC.COLLECTIVE R162, `(.L_x_7177) ;  /* 0x00000000a2087348 */ /* 0x000fea0003c00000 */
[----:B------:R0:W1:Y:S02]  /*51d0*/  SHFL.DOWN P4, R163, R165, R164, R167 ;  /* 0x080000a4a5a37389 */ /* 0x00006400000800a7 */
[----:B01----:R-:W-:Y:S01]  /*51e0*/  ENDCOLLECTIVE ;  /* 0x000000000000791b */ /* 0x003fe20003800000 */
.L_x_7177:
[----:B------:R-:W-:-:S05]  /*51f0*/  FADD.FTZ R156, R155, R156 ;  /* 0x0000009c9b9c7221 */ /* 0x000fca0000010000 */
[----:B------:R-:W-:Y:S02]  /*5200*/  MOV R165, R156 ;  /* 0x0000009c00a57202 */ /* 0x000fe40000000f00 */
[----:B------:R-:W-:-:S07]  /*5210*/  MOV R158, R163 ;  /* 0x000000a3009e7202 */ /* 0x000fce0000000f00 */
[----:B------:R-:W-:Y:S05]  /*5220*/  WARPSYNC.COLLECTIVE R162, `(.L_x_7178) ;  /* 0x00000000a2087348 */ /* 0x000fea0003c00000 */
[----:B------:R0:W1:Y:S02]  /*5230*/  SHFL.DOWN P4, R163, R165, R164, R167 ;  /* 0x080000a4a5a37389 */ /* 0x00006400000800a7 */
[----:B01----:R-:W-:Y:S01]  /*5240*/  ENDCOLLECTIVE ;  /* 0x000000000000791b */ /* 0x003fe20003800000 */
.L_x_7178:
[----:B------:R-:W-:Y:S01]  /*5250*/  FADD.FTZ R158, R157, R158 ;  /* 0x0000009e9d9e7221 */ /* 0x000fe20000010000 */
[----:B------:R-:W-:-:S04]  /*5260*/  HFMA2.MMA R164, -RZ, RZ, 0, 1.1920928955078125e-07 ;  /* 0x00000002ffa47435 */ /* 0x000fc800000001ff */
[----:B------:R-:W-:Y:S02]  /*5270*/  MOV R165, R158 ;  /* 0x0000009e00a57202 */ /* 0x000fe40000000f00 */
[----:B------:R-:W-:-:S07]  /*5280*/  MOV R159, R163 ;  /* 0x000000a3009f7202 */ /* 0x000fce0000000f00 */
[----:B------:R-:W-:Y:S05]  /*5290*/  WARPSYNC.COLLECTIVE R162, `(.L_x_7179) ;  /* 0x00000000a2087348 */ /* 0x000fea0003c00000 */
[----:B------:R0:W1:Y:S02]  /*52a0*/  SHFL.DOWN P4, R163, R165, R164, R167 ;  /* 0x080000a4a5a37389 */ /* 0x00006400000800a7 */
[----:B01----:R-:W-:Y:S01]  /*52b0*/  ENDCOLLECTIVE ;  /* 0x000000000000791b */ /* 0x003fe20003800000 */
.L_x_7179:
[----:B------:R-:W-:-:S05]  /*52c0*/  FADD.FTZ R159, R156, R159 ;  /* 0x0000009f9c9f7221 */ /* 0x000fca0000010000 */
[----:B------:R-:W-:Y:S02]  /*52d0*/  MOV R165, R159 ;  /* 0x0000009f00a57202 */ /* 0x000fe40000000f00 */
[----:B------:R-:W-:-:S07]  /*52e0*/  MOV R161, R163 ;  /* 0x000000a300a17202 */ /* 0x000fce0000000f00 */
[----:B------:R-:W-:Y:S05]  /*52f0*/  WARPSYNC.COLLECTIVE R162, `(.L_x_7180) ;  /* 0x00000000a2087348 */ /* 0x000fea0003c00000 */
[----:B------:R0:W1:Y:S02]  /*5300*/  SHFL.DOWN P4, R163, R165, R164, R167 ;  /* 0x080000a4a5a37389 */ /* 0x00006400000800a7 */
[----:B01----:R-:W-:Y:S01]  /*5310*/  ENDCOLLECTIVE ;  /* 0x000000000000791b */ /* 0x003fe20003800000 */
.L_x_7180:
[----:B------:R-:W-:Y:S01]  /*5320*/  FADD.FTZ R161, R158, R161 ;  /* 0x000000a19ea17221 */ /* 0x000fe20000010000 */
[----:B------:R-:W-:-:S04]  /*5330*/  HFMA2.MMA R164, -RZ, RZ, 0, 5.9604644775390625e-08 ;  /* 0x00000001ffa47435 */ /* 0x000fc800000001ff */
[----:B------:R-:W-:Y:S02]  /*5340*/  MOV R165, R161 ;  /* 0x000000a100a57202 */ /* 0x000fe40000000f00 */
[----:B------:R-:W-:-:S07]  /*5350*/  MOV R160, R163 ;  /* 0x000000a300a07202 */ /* 0x000fce0000000f00 */
[----:B------:R-:W-:Y:S05]  /*5360*/  WARPSYNC.COLLECTIVE R162, `(.L_x_7181) ;  /* 0x00000000a2087348 */ /* 0x000fea0003c00000 */
[----:B------:R0:W1:Y:S02]  /*5370*/  SHFL.DOWN P4, R163, R165, R164, R167 ;  /* 0x080000a4a5a37389 */ /* 0x00006400000800a7 */
[----:B01----:R-:W-:Y:S01]  /*5380*/  ENDCOLLECTIVE ;  /* 0x000000000000791b */ /* 0x003fe20003800000 */
.L_x_7181:
[----:B------:R-:W-:-:S05]  /*5390*/  FADD.FTZ R160, R159, R160 ;  /* 0x000000a09fa07221 */ /* 0x000fca0000010000 */
[----:B------:R-:W-:Y:S02]  /*53a0*/  MOV R165, R160 ;  /* 0x000000a000a57202 */ /* 0x000fe40000000f00 */
[----:B------:R-:W-:-:S07]  /*53b0*/  MOV R202, R163 ;  /* 0x000000a300ca7202 */ /* 0x000fce0000000f00 */
[----:B------:R-:W-:Y:S05]  /*53c0*/  WARPSYNC.COLLECTIVE R162, `(.L_x_7182) ;  /* 0x00000000a2087348 */ /* 0x000fea0003c00000 */
[----:B------:R0:W1:Y:S02]  /*53d0*/  SHFL.DOWN P4, R163, R165, R164, R167 ;  /* 0x080000a4a5a37389 */ /* 0x00006400000800a7 */
[----:B01----:R-:W-:Y:S01]  /*53e0*/  ENDCOLLECTIVE ;  /* 0x000000000000791b */ /* 0x003fe20003800000 */
.L_x_7182:
[----:B------:R-:W-:Y:S01]  /*53f0*/  MOV R203, R163 ;  /* 0x000000a300cb7202 */ /* 0x000fe20000000f00 */
[----:B------:R-:W-:Y:S06]  /*5400*/  BRA `(.L_x_7183) ;  /* 0xffffffcc00347947 */ /* 0x000fec000383ffff */
.L_x_7184:
        /* <DEDUP_REMOVED lines=15> */
.L_x_13962:


//--------------------- .text._ZN10layer_norm13ln_bwd_kernelINS_13Kernel_traitsIf6__halfS2_S2_fjLj8192ELj1ELj1ELj8ELj16ENS_18Kernel_traits_baseILj8192EfS2_S2_S2_fjLj256EEEEELb0ELb0ELb1ELb1EEEvNS_9BwdParamsE --------------------------
	.section	.text._ZN10layer_norm13ln_bwd_kernelINS_13Kernel_traitsIf6__halfS2_S2_fjLj8192ELj1ELj1ELj8ELj16ENS_18Kernel_traits_baseILj8192EfS2_S2_S2_fjLj256EEEEELb0ELb0ELb1ELb1EEEvNS_9BwdParamsE,"ax",@progbits
	.align	128
        .global         _ZN10layer_norm13ln_bwd_kernelINS_13Kernel_traitsIf6__halfS2_S2_fjLj8192ELj1ELj1ELj8ELj16ENS_18Kernel_traits_baseILj8192EfS2_S2_S2_fjLj256EEEEELb0ELb0ELb1ELb1EEEvNS_9BwdParamsE
        .type           _ZN10layer_norm13ln_bwd_kernelINS_13Kernel_traitsIf6__halfS2_S2_fjLj8192ELj1ELj1ELj8ELj16ENS_18Kernel_traits_baseILj8192EfS2_S2_S2_fjLj256EEEEELb0ELb0ELb1ELb1EEEvNS_9BwdParamsE,@function
        .size           _ZN10layer_norm13ln_bwd_kernelINS_13Kernel_traitsIf6__halfS2_S2_fjLj8192ELj1ELj1ELj8ELj16ENS_18Kernel_traits_baseILj8192EfS2_S2_S2_fjLj256EEEEELb0ELb0ELb1ELb1EEEvNS_9BwdParamsE,(.L_x_13963 - _ZN10layer_norm13ln_bwd_kernelINS_13Kernel_traitsIf6__halfS2_S2_fjLj8192ELj1ELj1ELj8ELj16ENS_18Kernel_traits_baseILj8192EfS2_S2_S2_fjLj256EEEEELb0ELb0ELb1ELb1EEEvNS_9BwdParamsE)
        .other          _ZN10layer_norm13ln_bwd_kernelINS_13Kernel_traitsIf6__halfS2_S2_fjLj8192ELj1ELj1ELj8ELj16ENS_18Kernel_traits_baseILj8192EfS2_S2_S2_fjLj256EEEEELb0ELb0ELb1ELb1EEEvNS_9BwdParamsE,@"STO_CUDA_ENTRY STV_DEFAULT"
_ZN10layer_norm13ln_bwd_kernelINS_13Kernel_traitsIf6__halfS2_S2_fjLj8192ELj1ELj1ELj8ELj16ENS_18Kernel_traits_baseILj8192EfS2_S2_S2_fjLj256EEEEELb0ELb0ELb1ELb1EEEvNS_9BwdParamsE:
.text._ZN10layer_norm13ln_bwd_kernelINS_13Kernel_traitsIf6__halfS2_S2_fjLj8192ELj1ELj1ELj8ELj16ENS_18Kernel_traits_baseILj8192EfS2_S2_S2_fjLj256EEEEELb0ELb0ELb1ELb1EEEvNS_9BwdParamsE:
        /* <DEDUP_REMOVED lines=45> */
.L_x_7185:
        /* <DEDUP_REMOVED lines=47> */
.L_x_7287:
        /* <DEDUP_REMOVED lines=18> */
[----:B------:R0:W5:Y:S01]  /*06e0*/  LDG.E R208, desc[UR4][R154.64] ;  /* 0x000000049ad07981 */ /* 0x000162000c1e1900 */
[C---:B------:R-:W-:Y:S01]  /*06f0*/  IADD3 R205, R213.reuse, 0x300, RZ ;  /* 0x00000300d5cd7810 */ /* 0x040fe20007ffe0ff */
        /* <DEDUP_REMOVED lines=20> */
.L_x_7188:
        /* <DEDUP_REMOVED lines=8> */
[----:B------:R-:W-:Y:S01]  /*08c0*/  IADD3 R17, R3, 0x200, RZ ;  /* 0x0000020003117810 */ /* 0x000fe20007ffe0ff */
[----:B0-----:R-:W-:Y:S01]  /*08d0*/  IMAD.WIDE.U32 R168, R213, 0x10, R12 ;  /* 0x00000010d5a87825 */ /* 0x001fe200078e000c */
[----:B------:R-:W-:-:S03]  /*08e0*/  IADD3 R25, R3, 0x100, RZ ;  /* 0x0000010003197810 */ /* 0x000fc60007ffe0ff */
[--C-:B------:R-:W-:Y:S02]  /*08f0*/  IMAD.WIDE.U32 R28, R211, 0x10, R12.reuse ;  /* 0x00000010d31c7825 */ /* 0x100fe400078e000c */
[----:B------:R-:W3:Y:S02]  /*0900*/  LDG.E.128 R168, desc[UR4][R168.64] ;  /* 0x00000004a8a87981 */ /* 0x000ee4000c1e1d00 */
[----:B------:R-:W-:Y:S02]  /*0910*/  IMAD.WIDE.U32 R20, R209, 0x10, R12 ;  /* 0x00000010d1147825 */ /* 0x000fe400078e000c */
[----:B------:R-:W4:Y:S02]  /*0920*/  LDG.E.128 R28, desc[UR4][R28.64] ;  /* 0x000000041c1c7981 */ /* 0x000f24000c1e1d00 */
[----:B-1----:R-:W-:-:S04]  /*0930*/  IMAD.WIDE.U32 R164, R3, 0x10, R8 ;  /* 0x0000001003a47825 */ /* 0x002fc800078e0008 */
[----:B--2---:R-:W-:Y:S01]  /*0940*/  IMAD.WIDE R6, R2, 0x4, R6 ;  /* 0x0000000402067825 */ /* 0x004fe200078e0206 */
[----:B------:R-:W-:Y:S01]  /*0950*/  IADD3 R3, R3, 0x300, RZ ;  /* 0x0000030003037810 */ /* 0x000fe20007ffe0ff */
[----:B------:R-:W2:Y:S02]  /*0960*/  LDG.E.128 R164, desc[UR4][R164.64] ;  /* 0x00000004a4a47981 */ /* 0x000ea4000c1e1d00 */
[----:B------:R-:W-:Y:S02]  /*0970*/  IMAD.WIDE.U32 R16, R17, 0x10, R8 ;  /* 0x0000001011107825 */ /* 0x000fe400078e0008 */
[----:B------:R0:W4:Y:S02]  /*0980*/  LDG.E R6, desc[UR4][R6.64] ;  /* 0x0000000406067981 */ /* 0x000124000c1e1900 */
[----:B------:R-:W-:Y:S02]  /*0990*/  IMAD.WIDE.U32 R12, R205, 0x10, R12 ;  /* 0x00000010cd0c7825 */ /* 0x000fe400078e000c */
[----:B------:R-:W2:Y:S02]  /*09a0*/  LDG.E.128 R16, desc[UR4][R16.64] ;  /* 0x0000000410107981 */ /* 0x000ea4000c1e1d00 */
[----:B------:R-:W-:-:S02]  /*09b0*/  IMAD.WIDE.U32 R24, R25, 0x10, R8 ;  /* 0x0000001019187825 */ /* 0x000fc400078e0008 */
[----:B------:R-:W2:Y:S02]  /*09c0*/  LDG.E.128 R12, desc[UR4][R12.64] ;  /* 0x000000040c0c7981 */ /* 0x000ea4000c1e1d00 */
[----:B------:R-:W-:Y:S02]  /*09d0*/  IMAD.WIDE.U32 R8, R3, 0x10, R8 ;  /* 0x0000001003087825 */ /* 0x000fe400078e0008 */
        /* <DEDUP_REMOVED lines=11> */
[----:B------:R-:W-:Y:S01]  /*0a90*/  ISETP.NE.AND P0, PT, R4, RZ, PT ;  /* 0x000000ff0400720c */ /* 0x000fe20003f05270 */
[----:B---3--:R-:W-:-:S02]  /*0aa0*/  HADD2.F32 R3, -RZ, R168.H0_H0 ;  /* 0x200000a8ff037230 */ /* 0x008fc40000004100 */
[----:B------:R-:W-:Y:S02]  /*0ab0*/  HADD2.F32 R168, -RZ, R168.H1_H1 ;  /* 0x300000a8ffa87230 */ /* 0x000fe40000004100 */
[--C-:B------:R-:W-:Y:S02]  /*0ac0*/  HADD2.F32 R5, -RZ, R169.reuse.H0_H0 ;  /* 0x200000a9ff057230 */ /* 0x100fe40000004100 */
[----:B------:R-:W-:Y:S02]  /*0ad0*/  HADD2.F32 R169, -RZ, R169.H1_H1 ;  /* 0x300000a9ffa97230 */ /* 0x000fe40000004100 */
[----:B------:R-:W-:Y:S02]  /*0ae0*/  HADD2.F32 R172, -RZ, R171.H1_H1 ;  /* 0x300000abffac7230 */ /* 0x000fe40000004100 */
[--C-:B0-----:R-:W-:Y:S01]  /*0af0*/  HADD2.F32 R7, -RZ, R170.reuse.H0_H0 ;  /* 0x200000aaff077230 */ /* 0x101fe20000004100 */
[----:B----4-:R-:W-:Y:S01]  /*0b00*/  FSEL R200, R6, RZ, !P0 ;  /* 0x000000ff06c87208 */ /* 0x010fe20004000000 */
[----:B------:R-:W-:-:S02]  /*0b10*/  HADD2.F32 R170, -RZ, R170.H1_H1 ;  /* 0x300000aaffaa7230 */ /* 0x000fc40000004100 */
[----:B------:R-:W-:Y:S02]  /*0b20*/  HADD2.F32 R163, -RZ, R171.H0_H0 ;  /* 0x200000abffa37230 */ /* 0x000fe40000004100 */
[--C-:B--2---:R-:W-:Y:S02]  /*0b30*/  HADD2.F32 R159, -RZ, R17.reuse.H0_H0 ;  /* 0x20000011ff9f7230 */ /* 0x104fe40000004100 */
[C---:B------:R-:W-:Y:S01]  /*0b40*/  FADD.FTZ R6, -R200.reuse, R3 ;  /* 0x00000003c8067221 */ /* 0x040fe20000010100 */
[----:B------:R-:W-:Y:S02]  /*0b50*/  HADD2.F32 R158, -RZ, R17.H1_H1 ;  /* 0x30000011ff9e7230 */ /* 0x000fe40000004100 */
[----:B------:R-:W-:Y:S01]  /*0b60*/  FADD.FTZ R168, -R200, R168 ;  /* 0x000000a8c8a87221 */ /* 0x000fe20000010100 */
[--C-:B------:R-:W-:Y:S02]  /*0b70*/  HADD2.F32 R153, -RZ, R19.reuse.H0_H0 ;  /* 0x20000013ff997230 */ /* 0x100fe40000004100 */
[----:B------:R-:W-:-:S02]  /*0b80*/  HADD2.F32 R154, -RZ, R19.H1_H1 ;  /* 0x30000013ff9a7230 */ /* 0x000fc40000004100 */
[----:B------:R-:W-:Y:S02]  /*0b90*/  HADD2.F32 R195, -RZ, R13.H0_H0 ;  /* 0x2000000dffc37230 */ /* 0x000fe40000004100 */
[----:B------:R-:W-:Y:S02]  /*0ba0*/  HADD2.F32 R198, -RZ, R14.H1_H1 ;  /* 0x3000000effc67230 */ /* 0x000fe40000004100 */
[--C-:B------:R-:W-:Y:S02]  /*0bb0*/  HADD2.F32 R173, -RZ, R165.reuse.H0_H0 ;  /* 0x200000a5ffad7230 */ /* 0x100fe40000004100 */
[----:B------:R-:W-:Y:S02]  /*0bc0*/  HADD2.F32 R176, -RZ, R165.H1_H1 ;  /* 0x300000a5ffb07230 */ /* 0x000fe40000004100 */
[--C-:B------:R-:W-:Y:S02]  /*0bd0*/  HADD2.F32 R175, -RZ, R166.reuse.H0_H0 ;  /* 0x200000a6ffaf7230 */ /* 0x100fe40000004100 */
[----:B------:R-:W-:-:S02]  /*0be0*/  HADD2.F32 R178, -RZ, R166.H1_H1 ;  /* 0x300000a6ffb27230 */ /* 0x000fc40000004100 */
[--C-:B------:R-:W-:Y:S02]  /*0bf0*/  HADD2.F32 R17, -RZ, R12.reuse.H0_H0 ;  /* 0x2000000cff117230 */ /* 0x100fe40000004100 */
[----:B------:R-:W-:Y:S02]  /*0c00*/  HADD2.F32 R19, -RZ, R12.H1_H1 ;  /* 0x3000000cff137230 */ /* 0x000fe40000004100 */
[C---:B------:R-:W-:Y:S01]  /*0c10*/  FADD.FTZ R12, -R200.reuse, R5 ;  /* 0x00000005c80c7221 */ /* 0x040fe20000010100 */
[----:B------:R-:W-:Y:S02]  /*0c20*/  HADD2.F32 R165, -RZ, R28.H0_H0 ;  /* 0x2000001cffa57230 */ /* 0x000fe40000004100 */
[----:B------:R-:W-:Y:S01]  /*0c30*/  FADD.FTZ R172, -R200, R172 ;  /* 0x000000acc8ac7221 */ /* 0x000fe20000010100 */
[----:B------:R-:W-:Y:S02]  /*0c40*/  HADD2.F32 R166, -RZ, R29.H0_H0 ;  /* 0x2000001dffa67230 */ /* 0x000fe40000004100 */
[----:B------:R-:W-:-:S02]  /*0c50*/  HADD2.F32 R183, -RZ, R30.H0_H0 ;  /* 0x2000001effb77230 */ /* 0x000fc40000004100 */
[----:B------:R-:W-:Y:S02]  /*0c60*/  HADD2.F32 R185, -RZ, R31.H0_H0 ;  /* 0x2000001fffb97230 */ /* 0x000fe40000004100 */
[--C-:B------:R-:W-:Y:S02]  /*0c70*/  HADD2.F32 R181, -RZ, R25.reuse.H0_H0 ;  /* 0x20000019ffb57230 */ /* 0x100fe40000004100 */
[----:B------:R-:W-:Y:S02]  /*0c80*/  HADD2.F32 R184, -RZ, R25.H1_H1 ;  /* 0x30000019ffb87230 */ /* 0x000fe40000004100 */
[--C-:B------:R-:W-:Y:S02]  /*0c90*/  HADD2.F32 R157, -RZ, R27.reuse.H0_H0 ;  /* 0x2000001bff9d7230 */ /* 0x100fe40000004100 */
[----:B------:R-:W-:Y:S02]  /*0ca0*/  HADD2.F32 R152, -RZ, R27.H1_H1 ;  /* 0x3000001bff987230 */ /* 0x000fe40000004100 */
[----:B------:R-:W-:-:S02]  /*0cb0*/  HADD2.F32 R187, -RZ, R21.H0_H0 ;  /* 0x20000015ffbb7230 */ /* 0x000fc40000004100 */
[----:B------:R-:W-:Y:S02]  /*0cc0*/  HADD2.F32 R193, -RZ, R23.H0_H0 ;  /* 0x20000017ffc17230 */ /* 0x000fe40000004100 */
[----:B------:R-:W-:Y:S02]  /*0cd0*/  HADD2.F32 R197, -RZ, R14.H0_H0 ;  /* 0x2000000effc57230 */ /* 0x000fe40000004100 */
[----:B------:R-:W-:Y:S01]  /*0ce0*/  FADD.FTZ R14, -R200, R169 ;  /* 0x000000a9c80e7221 */ /* 0x000fe20000010100 */
[----:B------:R-:W-:Y:S02]  /*0cf0*/  HADD2.F32 R171, -RZ, R164.H0_H0 ;  /* 0x200000a4ffab7230 */ /* 0x000fe40000004100 */
[----:B-----5:R-:W-:Y:S01]  /*0d00*/  FMUL.FTZ R3, R207, R6 ;  /* 0x00000006cf037220 */ /* 0x020fe20000410000 */
[----:B------:R-:W-:Y:S02]  /*0d10*/  HADD2.F32 R28, -RZ, R28.H1_H1 ;  /* 0x3000001cff1c7230 */ /* 0x000fe40000004100 */
[----:B------:R-:W-:-:S02]  /*0d20*/  HADD2.F32 R29, -RZ, R29.H1_H1 ;  /* 0x3000001dff1d7230 */ /* 0x000fc40000004100 */
[----:B------:R-:W-:Y:S02]  /*0d30*/  HADD2.F32 R30, -RZ, R30.H1_H1 ;  /* 0x3000001eff1e7230 */ /* 0x000fe40000004100 */
        /* <DEDUP_REMOVED lines=9> */
[----:B------:R-:W-:Y:S01]  /*0dd0*/  FADD.FTZ R16, -R200, R7 ;  /* 0x00000007c8107221 */ /* 0x000fe20000010100 */
[----:B------:R-:W-:Y:S02]  /*0de0*/  HADD2.F32 R13, -RZ, R13.H1_H1 ;  /* 0x3000000dff0d7230 */ /* 0x000fe40000004100 */
[----:B------:R-:W-:-:S02]  /*0df0*/  HADD2.F32 R199, -RZ, R15.H0_H0 ;  /* 0x2000000fffc77230 */ /* 0x000fc40000004100 */
[----:B------:R-:W-:Y:S02]  /*0e00*/  HADD2.F32 R206, -RZ, R15.H1_H1 ;  /* 0x3000000fffce7230 */ /* 0x000fe40000004100 */
        /* <DEDUP_REMOVED lines=8> */
[C---:B------:R-:W-:Y:S01]  /*0e90*/  FADD.FTZ R18, -R200.reuse, R163 ;  /* 0x000000a3c8127221 */ /* 0x040fe20000010100 */
[----:B------:R-:W-:Y:S02]  /*0ea0*/  HADD2.F32 R180, -RZ, R167.H1_H1 ;  /* 0x300000a7ffb47230 */ /* 0x000fe40000004100 */
[----:B------:R-:W-:Y:S01]  /*0eb0*/  FMUL.FTZ R5, R207, R12 ;  /* 0x0000000ccf057220 */ /* 0x000fe20000410000 */
[--C-:B------:R-:W-:Y:S02]  /*0ec0*/  HADD2.F32 R195, -RZ, R8.reuse.H0_H0 ;  /* 0x20000008ffc37230 */ /* 0x100fe40000004100 */
[C---:B------:R-:W-:Y:S01]  /*0ed0*/  FADD.FTZ R20, -R200.reuse, R165 ;  /* 0x000000a5c8147221 */ /* 0x040fe20000010100 */
[----:B------:R-:W-:Y:S02]  /*0ee0*/  HADD2.F32 R198, -RZ, R8.H1_H1 ;  /* 0x30000008ffc67230 */ /* 0x000fe40000004100 */
[----:B------:R-:W-:Y:S01]  /*0ef0*/  FADD.FTZ R186, -R200, R185 ;  /* 0x000000b9c8ba7221 */ /* 0x000fe20000010100 */
[----:B------:R-:W-:-:S02]  /*0f00*/  HADD2.F32 R179, -RZ, R24.H0_H0 ;  /* 0x20000018ffb37230 */ /* 0x000fc40000004100 */
[C---:B------:R-:W-:Y:S01]  /*0f10*/  FMUL.FTZ R8, R207.reuse, R14 ;  /* 0x0000000ecf087220 */ /* 0x040fe20000410000 */
[----:B------:R-:W-:Y:S02]  /*0f20*/  HADD2.F32 R182, -RZ, R24.H1_H1 ;  /* 0x30000018ffb67230 */ /* 0x000fe40000004100 */
[----:B------:R-:W-:Y:S01]  /*0f30*/  FMUL.FTZ R12, R207, R172 ;  /* 0x000000accf0c7220 */ /* 0x000fe20000410000 */
[--C-:B------:R-:W-:Y:S02]  /*0f40*/  HADD2.F32 R167, -RZ, R26.reuse.H0_H0 ;  /* 0x2000001affa77230 */ /* 0x100fe40000004100 */
[C---:B------:R-:W-:Y:S01]  /*0f50*/  FADD.FTZ R28, -R200.reuse, R28 ;  /* 0x0000001cc81c7221 */ /* 0x040fe20000010100 */
[----:B------:R-:W-:Y:S02]  /*0f60*/  HADD2.F32 R164, -RZ, R26.H1_H1 ;  /* 0x3000001affa47230 */ /* 0x000fe40000004100 */
        /* <DEDUP_REMOVED lines=20> */
[----:B------:R-:W-:Y:S01]  /*10b0*/  FMUL.FTZ R7, R207, R16 ;  /* 0x00000010cf077220 */ /* 0x000fe20000410000 */
[----:B------:R-:W-:Y:S02]  /*10c0*/  HADD2.F32 R202, -RZ, R10.H1_H1 ;  /* 0x3000000affca7230 */ /* 0x000fe40000004100 */
[-C--:B------:R-:W-:Y:S01]  /*10d0*/  FFMA.FTZ R80, R3, R171.reuse, R80 ;  /* 0x000000ab03507223 */ /* 0x080fe20000010050 */
[----:B------:R-:W-:Y:S01]  /*10e0*/  FADD.FTZ R140, R140, R171 ;  /* 0x000000ab8c8c7221 */ /* 0x000fe20000010000 */
[----:B------:R-:W-:Y:S01]  /*10f0*/  FMUL.FTZ R172, R76, R171 ;  /* 0x000000ab4cac7220 */ /* 0x000fe20000410000 */
[--C-:B------:R-:W-:Y:S02]  /*1100*/  HADD2.F32 R197, -RZ, R9.reuse.H0_H0 ;  /* 0x20000009ffc57230 */ /* 0x100fe40000004100 */
[----:B------:R-:W-:Y:S01]  /*1110*/  FMUL.FTZ R10, R207, R170 ;  /* 0x000000aacf0a7220 */ /* 0x000fe20000410000 */
[----:B------:R-:W-:Y:S02]  /*1120*/  HADD2.F32 R200, -RZ, R9.H1_H1 ;  /* 0x30000009ffc87230 */ /* 0x000fe40000004100 */
        /* <DEDUP_REMOVED lines=17> */
[----:B------:R-:W-:Y:S01]  /*1240*/  FADD.FTZ R186, RZ, R172 ;  /* 0x000000acffba7221 */ /* 0x000fe20000010000 */
[----:B------:R-:W-:Y:S01]  /*1250*/  FMUL.FTZ R14, R207, R28 ;  /* 0x0000001ccf0e7220 */ /* 0x000fe20000410000 */
[-C--:B------:R-:W-:Y:S01]  /*1260*/  FFMA.FTZ R85, R10, R178.reuse, R85 ;  /* 0x000000b20a557223 */ /* 0x080fe20000010055 */
[----:B------:R-:W-:Y:S01]  /*1270*/  FADD.FTZ R137, R137, R178 ;  /* 0x000000b289897221 */ /* 0x000fe20000010000 */
[----:B------:R-:W-:Y:S01]  /*1280*/  FMUL.FTZ R175, R73, R178 ;  /* 0x000000b249af7220 */ /* 0x000fe20000410000 */
[----:B------:R-:W-:Y:S01]  /*1290*/  FFMA.FTZ R183, R3, R172, RZ ;  /* 0x000000ac03b77223 */ /* 0x000fe200000100ff */
        /* <DEDUP_REMOVED lines=122> */
[----:B------:R-:W-:Y:S01]  /*1a40*/  FFMA.FTZ R105, R30, R198, R105 ;  /* 0x000000c61e697223 */ /* 0x000fe20000010069 */
[----:B------:R-:W-:Y:S01]  /*1a50*/  FADD.FTZ R117, R117, R198 ;  /* 0x000000c675757221 */ /* 0x000fe20000010000 */
[----:B------:R-:W-:Y:S01]  /*1a60*/  FADD.FTZ R155, R152, R195 ;  /* 0x000000c3989b7221 */ /* 0x000fe20000010000 */
[----:B------:R-:W-:Y:S01]  /*1a70*/  FMUL.FTZ R198, R54, R197 ;  /* 0x000000c536c67220 */ /* 0x000fe20000410000 */
[----:B------:R-:W-:Y:S01]  /*1a80*/  FFMA.FTZ R152, R30, R195, R153 ;  /* 0x000000c31e987223 */ /* 0x000fe20000010099 */
[----:B------:R-:W-:Y:S01]  /*1a90*/  FMUL.FTZ R168, R207, R228 ;  /* 0x000000e4cfa87220 */ /* 0x000fe20000410000 */
[----:B------:R-:W-:Y:S01]  /*1aa0*/  FFMA.FTZ R106, R29, R197, R106 ;  /* 0x000000c51d6a7223 */ /* 0x000fe2000001006a */
[----:B------:R-:W-:Y:S01]  /*1ab0*/  FADD.FTZ R118, R118, R197 ;  /* 0x000000c576767221 */ /* 0x000fe20000010000 */
[----:B------:R-:W-:Y:S01]  /*1ac0*/  FMUL.FTZ R197, R55, R200 ;  /* 0x000000c837c57220 */ /* 0x000fe20000410000 */
[----:B------:R-:W-:Y:S01]  /*1ad0*/  FADD.FTZ R154, R155, R198 ;  /* 0x000000c69b9a7221 */ /* 0x000fe20000010000 */
[----:B------:R-:W-:Y:S01]  /*1ae0*/  FFMA.FTZ R153, R29, R198, R152 ;  /* 0x000000c61d997223 */ /* 0x000fe20000010098 */
[----:B------:R-:W-:Y:S01]  /*1af0*/  FFMA.FTZ R107, R168, R200, R107 ;  /* 0x000000c8a86b7223 */ /* 0x000fe2000001006b */
[----:B------:R-:W-:Y:S01]  /*1b00*/  FADD.FTZ R119, R119, R200 ;  /* 0x000000c877777221 */ /* 0x000fe20000010000 */
        /* <DEDUP_REMOVED lines=26> */
.L_x_7189:
[----:B------:R-:W-:Y:S05]  /*1cb0*/  BSYNC B0 ;  /* 0x0000000000007941 */ /* 0x000fea0003800000 */
.L_x_7187:
        /* <DEDUP_REMOVED lines=25> */
.L_x_7298:
        /* <DEDUP_REMOVED lines=51> */
.L_x_7192:
[----:B------:R-:W-:Y:S01]  /*2180*/  ISETP.NE.U32.AND P0, PT, R214, RZ, PT ;  /* 0x000000ffd600720c */ /* 0x000fe20003f05070 */
[----:B------:R-:W-:-:S03]  /*2190*/  FFMA.FTZ R153, R3, R156, R159 ;  /* 0x0000009c03997223 */ /* 0x000fc6000001009f */
[----:B------:R-:W-:Y:S01]  /*21a0*/  ISETP.NE.AND.EX P0, PT, R212, RZ, PT, P0 ;  /* 0x000000ffd400720c */ /* 0x000fe20003f05300 */
[----:B------:R-:W-:-:S04]  /*21b0*/  FADD.FTZ R152, R172, -R153 ;  /* 0x80000099ac987221 */ /* 0x000fc80000010000 */
[----:B------:R-:W-:-:S08]  /*21c0*/  FMUL.FTZ R152, R207, R152 ;  /* 0x00000098cf987220 */ /* 0x000fd00000410000 */
[----:B------:R-:W-:-:S05]  /*21d0*/  @P0 HADD2.F32 R153, -RZ, R44.H0_H0 ;  /* 0x2000002cff990230 */ /* 0x000fca0000004100 */
[----:B------:R-:W-:-:S07]  /*21e0*/  @P0 FADD.FTZ R152, R152, R153 ;  /* 0x0000009998980221 */ /* 0x000fce0000010000 */
.L_x_7193:
[----:B------:R-:W-:Y:S05]  /*21f0*/  BSYNC B0 ;  /* 0x0000000000007941 */ /* 0x000fea0003800000 */
.L_x_7191:
        /* <DEDUP_REMOVED lines=14> */
.L_x_7195:
[----:B------:R-:W-:Y:S01]  /*22e0*/  FFMA.FTZ R152, R6, R156, R159 ;  /* 0x0000009c06987223 */ /* 0x000fe2000001009f */
[----:B------:R-:W-:-:S03]  /*22f0*/  @P0 HADD2.F32 R153, -RZ, R44.H1_H1 ;  /* 0x3000002cff990230 */ /* 0x000fc60000004100 */
[----:B------:R-:W-:-:S04]  /*2300*/  FADD.FTZ R152, R171, -R152 ;  /* 0x80000098ab987221 */ /* 0x000fc80000010000 */
[----:B------:R-:W-:-:S04]  /*2310*/  FMUL.FTZ R152, R207, R152 ;  /* 0x00000098cf987220 */ /* 0x000fc80000410000 */
[----:B------:R-:W-:-:S07]  /*2320*/  @P0 FADD.FTZ R152, R152, R153 ;  /* 0x0000009998980221 */ /* 0x000fce0000010000 */
.L_x_7196:
[----:B------:R-:W-:Y:S05]  /*2330*/  BSYNC B0 ;  /* 0x0000000000007941 */ /* 0x000fea0003800000 */
.L_x_7194:
        /* <DEDUP_REMOVED lines=12> */
.L_x_7198:
[----:B------:R-:W-:-:S04]  /*2400*/  FFMA.FTZ R153, R5, R156, R159 ;  /* 0x0000009c05997223 */ /* 0x000fc8000001009f */
[----:B------:R-:W-:Y:S01]  /*2410*/  FADD.FTZ R152, R174, -R153 ;  /* 0x80000099ae987221 */ /* 0x000fe20000010000 */
[----:B------:R-:W-:-:S03]  /*2420*/  @P0 HADD2.F32 R153, -RZ, R45.H0_H0 ;  /* 0x2000002dff990230 */ /* 0x000fc60000004100 */
[----:B------:R-:W-:-:S04]  /*2430*/  FMUL.FTZ R152, R207, R152 ;  /* 0x00000098cf987220 */ /* 0x000fc80000410000 */
[----:B------:R-:W-:-:S07]  /*2440*/  @P0 FADD.FTZ R152, R152, R153 ;  /* 0x0000009998980221 */ /* 0x000fce0000010000 */
.L_x_7199:
[----:B------:R-:W-:Y:S05]  /*2450*/  BSYNC B0 ;  /* 0x0000000000007941 */ /* 0x000fea0003800000 */
.L_x_7197:
        /* <DEDUP_REMOVED lines=12> */
.L_x_7201:
[----:B------:R-:W-:Y:S01]  /*2520*/  FFMA.FTZ R152, R8, R156, R159 ;  /* 0x0000009c08987223 */ /* 0x000fe2000001009f */
[----:B------:R-:W-:-:S03]  /*2530*/  @P0 HADD2.F32 R153, -RZ, R45.H1_H1 ;  /* 0x3000002dff990230 */ /* 0x000fc60000004100 */
[----:B------:R-:W-:-:S04]  /*2540*/  FADD.FTZ R152, R173, -R152 ;  /* 0x80000098ad987221 */ /* 0x000fc80000010000 */
[----:B------:R-:W-:-:S04]  /*2550*/  FMUL.FTZ R152, R207, R152 ;  /* 0x00000098cf987220 */ /* 0x000fc80000410000 */
[----:B------:R-:W-:-:S07]  /*2560*/  @P0 FADD.FTZ R152, R152, R153 ;  /* 0x0000009998980221 */ /* 0x000fce0000010000 */
.L_x_7202:
[----:B------:R-:W-:Y:S05]  /*2570*/  BSYNC B0 ;  /* 0x0000000000007941 */ /* 0x000fea0003800000 */
.L_x_7200:
        /* <DEDUP_REMOVED lines=12> */
.L_x_7204:
[----:B------:R-:W-:-:S04]  /*2640*/  FFMA.FTZ R153, R7, R156, R159 ;  /* 0x0000009c07997223 */ /* 0x000fc8000001009f */
[----:B------:R-:W-:Y:S01]  /*2650*/  FADD.FTZ R152, R176, -R153 ;  /* 0x80000099b0987221 */ /* 0x000fe20000010000 */
[----:B------:R-:W-:-:S03]  /*2660*/  @P0 HADD2.F32 R153, -RZ, R46.H0_H0 ;  /* 0x2000002eff990230 */ /* 0x000fc60000004100 */
[----:B------:R-:W-:-:S04]  /*2670*/  FMUL.FTZ R152, R207, R152 ;  /* 0x00000098cf987220 */ /* 0x000fc80000410000 */
[----:B------:R-:W-:-:S07]  /*2680*/  @P0 FADD.FTZ R152, R152, R153 ;  /* 0x0000009998980221 */ /* 0x000fce0000010000 */
.L_x_7205:
[----:B------:R-:W-:Y:S05]  /*2690*/  BSYNC B0 ;  /* 0x0000000000007941 */ /* 0x000fea0003800000 */
.L_x_7203:
        /* <DEDUP_REMOVED lines=12> */
.L_x_7207:
[----:B------:R-:W-:Y:S01]  /*2760*/  FFMA.FTZ R152, R10, R156, R159 ;  /* 0x0000009c0a987223 */ /* 0x000fe2000001009f */
[----:B------:R-:W-:-:S03]  /*2770*/  @P0 HADD2.F32 R153, -RZ, R46.H1_H1 ;  /* 0x3000002eff990230 */ /* 0x000fc60000004100 */
[----:B------:R-:W-:-:S04]  /*2780*/  FADD.FTZ R152, R175, -R152 ;  /* 0x80000098af987221 */ /* 0x000fc80000010000 */
[----:B------:R-:W-:-:S04]  /*2790*/  FMUL.FTZ R152, R207, R152 ;  /* 0x00000098cf987220 */ /* 0x000fc80000410000 */
[----:B------:R-:W-:-:S07]  /*27a0*/  @P0 FADD.FTZ R152, R152, R153 ;  /* 0x0000009998980221 */ /* 0x000fce0000010000 */
.L_x_7208:
[----:B------:R-:W-:Y:S05]  /*27b0*/  BSYNC B0 ;  /* 0x0000000000007941 */ /* 0x000fea0003800000 */
.L_x_7206:
        /* <DEDUP_REMOVED lines=12> */
.L_x_7210:
[----:B------:R-:W-:-:S04]  /*2880*/  FFMA.FTZ R153, R9, R156, R159 ;  /* 0x0000009c09997223 */ /* 0x000fc8000001009f */
[----:B------:R-:W-:Y:S01]  /*2890*/  FADD.FTZ R152, R178, -R153 ;  /* 0x80000099b2987221 */ /* 0x000fe20000010000 */
[----:B------:R-:W-:-:S03]  /*28a0*/  @P0 HADD2.F32 R153, -RZ, R47.H0_H0 ;  /* 0x2000002fff990230 */ /* 0x000fc60000004100 */
[----:B------:R-:W-:-:S04]  /*28b0*/  FMUL.FTZ R152, R207, R152 ;  /* 0x00000098cf987220 */ /* 0x000fc80000410000 */
[----:B------:R-:W-:-:S07]  /*28c0*/  @P0 FADD.FTZ R152, R152, R153 ;  /* 0x0000009998980221 */ /* 0x000fce0000010000 */
.L_x_7211:
[----:B------:R-:W-:Y:S05]  /*28d0*/  BSYNC B0 ;  /* 0x0000000000007941 */ /* 0x000fea0003800000 */
.L_x_7209:
        /* <DEDUP_REMOVED lines=12> */
.L_x_7213:
[----:B------:R-:W-:Y:S01]  /*29a0*/  FFMA.FTZ R152, R12, R156, R159 ;  /* 0x0000009c0c987223 */ /* 0x000fe2000001009f */
[----:B------:R-:W-:-:S03]  /*29b0*/  @P0 HADD2.F32 R153, -RZ, R47.H1_H1 ;  /* 0x3000002fff990230 */ /* 0x000fc60000004100 */
[----:B------:R-:W-:-:S04]  /*29c0*/  FADD.FTZ R152, R177, -R152 ;  /* 0x80000098b1987221 */ /* 0x000fc80000010000 */
[----:B------:R-:W-:-:S04]  /*29d0*/  FMUL.FTZ R158, R207, R152 ;  /* 0x00000098cf9e7220 */ /* 0x000fc80000410000 */
[----:B------:R-:W-:-:S07]  /*29e0*/  @P0 FADD.FTZ R158, R158, R153 ;  /* 0x000000999e9e0221 */ /* 0x000fce0000010000 */
.L_x_7214:
[----:B------:R-:W-:Y:S05]  /*29f0*/  BSYNC B0 ;  /* 0x0000000000007941 */ /* 0x000fea0003800000 */
.L_x_7212:
        /* <DEDUP_REMOVED lines=18> */
.L_x_7216:
[----:B0-----:R-:W-:-:S04]  /*2b20*/  FFMA.FTZ R153, R11, R156, R159 ;  /* 0x0000009c0b997223 */ /* 0x001fc8000001009f */
[----:B------:R-:W-:Y:S01]  /*2b30*/  FADD.FTZ R152, R180, -R153 ;  /* 0x80000099b4987221 */ /* 0x000fe20000010000 */
[----:B------:R-:W-:-:S03]  /*2b40*/  @P0 HADD2.F32 R153, -RZ, R40.H0_H0 ;  /* 0x20000028ff990230 */ /* 0x000fc60000004100 */
[----:B------:R-:W-:-:S04]  /*2b50*/  FMUL.FTZ R152, R207, R152 ;  /* 0x00000098cf987220 */ /* 0x000fc80000410000 */
[----:B------:R-:W-:-:S07]  /*2b60*/  @P0 FADD.FTZ R152, R152, R153 ;  /* 0x0000009998980221 */ /* 0x000fce0000010000 */
.L_x_7217:
[----:B------:R-:W-:Y:S05]  /*2b70*/  BSYNC B0 ;  /* 0x0000000000007941 */ /* 0x000fea0003800000 */
.L_x_7215:
        /* <DEDUP_REMOVED lines=12> */
.L_x_7219:
[----:B------:R-:W-:Y:S01]  /*2c40*/  FFMA.FTZ R152, R14, R156, R159 ;  /* 0x0000009c0e987223 */ /* 0x000fe2000001009f */
[----:B------:R-:W-:-:S03]  /*2c50*/  @P0 HADD2.F32 R153, -RZ, R40.H1_H1 ;  /* 0x30000028ff990230 */ /* 0x000fc60000004100 */
[----:B------:R-:W-:-:S04]  /*2c60*/  FADD.FTZ R152, R179, -R152 ;  /* 0x80000098b3987221 */ /* 0x000fc80000010000 */
[----:B------:R-:W-:-:S04]  /*2c70*/  FMUL.FTZ R152, R207, R152 ;  /* 0x00000098cf987220 */ /* 0x000fc80000410000 */
[----:B------:R-:W-:-:S07]  /*2c80*/  @P0 FADD.FTZ R152, R152, R153 ;  /* 0x0000009998980221 */ /* 0x000fce0000010000 */
.L_x_7220:
[----:B------:R-:W-:Y:S05]  /*2c90*/  BSYNC B0 ;  /* 0x0000000000007941 */ /* 0x000fea0003800000 */
.L_x_7218:
        /* <DEDUP_REMOVED lines=12> */
.L_x_7222:
[----:B------:R-:W-:-:S04]  /*2d60*/  FFMA.FTZ R153, R13, R156, R159 ;  /* 0x0000009c0d997223 */ /* 0x000fc8000001009f */
[----:B------:R-:W-:Y:S01]  /*2d70*/  FADD.FTZ R152, R182, -R153 ;  /* 0x80000099b6987221 */ /* 0x000fe20000010000 */
[----:B------:R-:W-:-:S03]  /*2d80*/  @P0 HADD2.F32 R153, -RZ, R41.H0_H0 ;  /* 0x20000029ff990230 */ /* 0x000fc60000004100 */
[----:B------:R-:W-:-:S04]  /*2d90*/  FMUL.FTZ R152, R207, R152 ;  /* 0x00000098cf987220 */ /* 0x000fc80000410000 */
[----:B------:R-:W-:-:S07]  /*2da0*/  @P0 FADD.FTZ R152, R152, R153 ;  /* 0x0000009998980221 */ /* 0x000fce0000010000 */
.L_x_7223:
[----:B------:R-:W-:Y:S05]  /*2db0*/  BSYNC B0 ;  /* 0x0000000000007941 */ /* 0x000fea0003800000 */
.L_x_7221:
        /* <DEDUP_REMOVED lines=12> */
.L_x_7225:
[----:B------:R-:W-:Y:S01]  /*2e80*/  FFMA.FTZ R152, R16, R156, R159 ;  /* 0x0000009c10987223 */ /* 0x000fe2000001009f */
[----:B------:R-:W-:-:S03]  /*2e90*/  @P0 HADD2.F32 R153, -RZ, R41.H1_H1 ;  /* 0x30000029ff990230 */ /* 0x000fc60000004100 */
[----:B------:R-:W-:-:S04]  /*2ea0*/  FADD.FTZ R152, R181, -R152 ;  /* 0x80000098b5987221 */ /* 0x000fc80000010000 */
[----:B------:R-:W-:-:S04]  /*2eb0*/  FMUL.FTZ R152, R207, R152 ;  /* 0x00000098cf987220 */ /* 0x000fc80000410000 */
[----:B------:R-:W-:-:S07]  /*2ec0*/  @P0 FADD.FTZ R152, R152, R153 ;  /* 0x0000009998980221 */ /* 0x000fce0000010000 */
.L_x_7226:
[----:B------:R-:W-:Y:S05]  /*2ed0*/  BSYNC B0 ;  /* 0x0000000000007941 */ /* 0x000fea0003800000 */
.L_x_7224:
        /* <DEDUP_REMOVED lines=12> */
.L_x_7228:
[----:B------:R-:W-:-:S04]  /*2fa0*/  FFMA.FTZ R153, R15, R156, R159 ;  /* 0x0000009c0f997223 */ /* 0x000fc8000001009f */
[----:B------:R-:W-:Y:S01]  /*2fb0*/  FADD.FTZ R152, R184, -R153 ;  /* 0x80000099b8987221 */ /* 0x000fe20000010000 */
[----:B------:R-:W-:-:S03]  /*2fc0*/  @P0 HADD2.F32 R153, -RZ, R42.H0_H0 ;  /* 0x2000002aff990230 */ /* 0x000fc60000004100 */
[----:B------:R-:W-:-:S04]  /*2fd0*/  FMUL.FTZ R152, R207, R152 ;  /* 0x00000098cf987220 */ /* 0x000fc80000410000 */
[----:B------:R-:W-:-:S07]  /*2fe0*/  @P0 FADD.FTZ R152, R152, R153 ;  /* 0x0000009998980221 */ /* 0x000fce0000010000 */
.L_x_7229:
[----:B------:R-:W-:Y:S05]  /*2ff0*/  BSYNC B0 ;  /* 0x0000000000007941 */ /* 0x000fea0003800000 */
.L_x_7227:
        /* <DEDUP_REMOVED lines=12> */
.L_x_7231:
[----:B------:R-:W-:Y:S01]  /*30c0*/  FFMA.FTZ R152, R18, R156, R159 ;  /* 0x0000009c12987223 */ /* 0x000fe2000001009f */
[----:B------:R-:W-:-:S03]  /*30d0*/  @P0 HADD2.F32 R153, -RZ, R42.H1_H1 ;  /* 0x3000002aff990230 */ /* 0x000fc60000004100 */
[----:B------:R-:W-:-:S04]  /*30e0*/  FADD.FTZ R152, R183, -R152 ;  /* 0x80000098b7987221 */ /* 0x000fc80000010000 */
[----:B------:R-:W-:-:S04]  /*30f0*/  FMUL.FTZ R152, R207, R152 ;  /* 0x00000098cf987220 */ /* 0x000fc80000410000 */
[----:B------:R-:W-:-:S07]  /*3100*/  @P0 FADD.FTZ R152, R152, R153 ;  /* 0x0000009998980221 */ /* 0x000fce0000010000 */
.L_x_7232:
[----:B------:R-:W-:Y:S05]  /*3110*/  BSYNC B0 ;  /* 0x0000000000007941 */ /* 0x000fea0003800000 */
.L_x_7230:
        /* <DEDUP_REMOVED lines=12> */
.L_x_7234:
[----:B------:R-:W-:-:S04]  /*31e0*/  FFMA.FTZ R153, R17, R156, R159 ;  /* 0x0000009c11997223 */ /* 0x000fc8000001009f */
[----:B------:R-:W-:Y:S01]  /*31f0*/  FADD.FTZ R152, R186, -R153 ;  /* 0x80000099ba987221 */ /* 0x000fe20000010000 */
[----:B------:R-:W-:-:S03]  /*3200*/  @P0 HADD2.F32 R153, -RZ, R43.H0_H0 ;  /* 0x2000002bff990230 */ /* 0x000fc60000004100 */
[----:B------:R-:W-:-:S04]  /*3210*/  FMUL.FTZ R152, R207, R152 ;  /* 0x00000098cf987220 */ /* 0x000fc80000410000 */
[----:B------:R-:W-:-:S07]  /*3220*/  @P0 FADD.FTZ R152, R152, R153 ;  /* 0x0000009998980221 */ /* 0x000fce0000010000 */
.L_x_7235:
[----:B------:R-:W-:Y:S05]  /*3230*/  BSYNC B0 ;  /* 0x0000000000007941 */ /* 0x000fea0003800000 */
.L_x_7233:
        /* <DEDUP_REMOVED lines=12> */
.L_x_7237:
[----:B------:R-:W-:Y:S01]  /*3300*/  FFMA.FTZ R152, R20, R156, R159 ;  /* 0x0000009c14987223 */ /* 0x000fe2000001009f */
[----:B------:R-:W-:-:S03]  /*3310*/  @P0 HADD2.F32 R153, -RZ, R43.H1_H1 ;  /* 0x3000002bff990230 */ /* 0x000fc60000004100 */
[----:B------:R-:W-:-:S04]  /*3320*/  FADD.FTZ R152, R185, -R152 ;  /* 0x80000098b9987221 */ /* 0x000fc80000010000 */
[----:B------:R-:W-:-:S04]  /*3330*/  FMUL.FTZ R158, R207, R152 ;  /* 0x00000098cf9e7220 */ /* 0x000fc80000410000 */
[----:B------:R-:W-:-:S07]  /*3340*/  @P0 FADD.FTZ R158, R158, R153 ;  /* 0x000000999e9e0221 */ /* 0x000fce0000010000 */
.L_x_7238:
[----:B------:R-:W-:Y:S05]  /*3350*/  BSYNC B0 ;  /* 0x0000000000007941 */ /* 0x000fea0003800000 */
.L_x_7236:
        /* <DEDUP_REMOVED lines=19> */
.L_x_7240:
[----:B0-----:R-:W-:-:S04]  /*3490*/  FFMA.FTZ R153, R19, R156, R159 ;  /* 0x0000009c13997223 */ /* 0x001fc8000001009f */
[----:B------:R-:W-:Y:S01]  /*34a0*/  FADD.FTZ R152, R188, -R153 ;  /* 0x80000099bc987221 */ /* 0x000fe20000010000 */
[----:B------:R-:W-:-:S03]  /*34b0*/  @P0 HADD2.F32 R153, -RZ, R36.H0_H0 ;  /* 0x20000024ff990230 */ /* 0x000fc60000004100 */
[----:B------:R-:W-:-:S04]  /*34c0*/  FMUL.FTZ R152, R207, R152 ;  /* 0x00000098cf987220 */ /* 0x000fc80000410000 */
[----:B------:R-:W-:-:S07]  /*34d0*/  @P0 FADD.FTZ R152, R152, R153 ;  /* 0x0000009998980221 */ /* 0x000fce0000010000 */
.L_x_7241:
[----:B------:R-:W-:Y:S05]  /*34e0*/  BSYNC B0 ;  /* 0x0000000000007941 */ /* 0x000fea0003800000 */
.L_x_7239:
        /* <DEDUP_REMOVED lines=12> */
.L_x_7243:
[----:B------:R-:W-:Y:S01]  /*35b0*/  FFMA.FTZ R152, R22, R156, R159 ;  /* 0x0000009c16987223 */ /* 0x000fe2000001009f */
[----:B------:R-:W-:-:S03]  /*35c0*/  @P0 HADD2.F32 R153, -RZ, R36.H1_H1 ;  /* 0x30000024ff990230 */ /* 0x000fc60000004100 */
[----:B------:R-:W-:-:S04]  /*35d0*/  FADD.FTZ R152, R187, -R152 ;  /* 0x80000098bb987221 */ /* 0x000fc80000010000 */
[----:B------:R-:W-:-:S04]  /*35e0*/  FMUL.FTZ R152, R207, R152 ;  /* 0x00000098cf987220 */ /* 0x000fc80000410000 */
[----:B------:R-:W-:-:S07]  /*35f0*/  @P0 FADD.FTZ R152, R152, R153 ;  /* 0x0000009998980221 */ /* 0x000fce0000010000 */
.L_x_7244:
[----:B------:R-:W-:Y:S05]  /*3600*/  BSYNC B0 ;  /* 0x0000000000007941 */ /* 0x000fea0003800000 */
.L_x_7242:
        /* <DEDUP_REMOVED lines=12> */
.L_x_7246:
[----:B------:R-:W-:-:S04]  /*36d0*/  FFMA.FTZ R153, R21, R156, R159 ;  /* 0x0000009c15997223 */ /* 0x000fc8000001009f */
[----:B------:R-:W-:Y:S01]  /*36e0*/  FADD.FTZ R152, R190, -R153 ;  /* 0x80000099be987221 */ /* 0x000fe20000010000 */
[----:B------:R-:W-:-:S03]  /*36f0*/  @P0 HADD2.F32 R153, -RZ, R37.H0_H0 ;  /* 0x20000025ff990230 */ /* 0x000fc60000004100 */
[----:B------:R-:W-:-:S04]  /*3700*/  FMUL.FTZ R152, R207, R152 ;  /* 0x00000098cf987220 */ /* 0x000fc80000410000 */
[----:B------:R-:W-:-:S07]  /*3710*/  @P0 FADD.FTZ R152, R152, R153 ;  /* 0x0000009998980221 */ /* 0x000fce0000010000 */
.L_x_7247:
[----:B------:R-:W-:Y:S05]  /*3720*/  BSYNC B0 ;  /* 0x0000000000007941 */ /* 0x000fea0003800000 */
.L_x_7245:
        /* <DEDUP_REMOVED lines=12> */
.L_x_7249:
[----:B------:R-:W-:Y:S01]  /*37f0*/  FFMA.FTZ R152, R24, R156, R159 ;  /* 0x0000009c18987223 */ /* 0x000fe2000001009f */
[----:B------:R-:W-:-:S03]  /*3800*/  @P0 HADD2.F32 R153, -RZ, R37.H1_H1 ;  /* 0x30000025ff990230 */ /* 0x000fc60000004100 */
[----:B------:R-:W-:-:S04]  /*3810*/  FADD.FTZ R152, R189, -R152 ;  /* 0x80000098bd987221 */ /* 0x000fc80000010000 */
[----:B------:R-:W-:-:S04]  /*3820*/  FMUL.FTZ R152, R207, R152 ;  /* 0x00000098cf987220 */ /* 0x000fc80000410000 */
[----:B------:R-:W-:-:S07]  /*3830*/  @P0 FADD.FTZ R152, R152, R153 ;  /* 0x0000009998980221 */ /* 0x000fce0000010000 */
.L_x_7250:
[----:B------:R-:W-:Y:S05]  /*3840*/  BSYNC B0 ;  /* 0x0000000000007941 */ /* 0x000fea0003800000 */
.L_x_7248:
        /* <DEDUP_REMOVED lines=12> */
.L_x_7252:
[----:B------:R-:W-:-:S04]  /*3910*/  FFMA.FTZ R153, R23, R156, R159 ;  /* 0x0000009c17997223 */ /* 0x000fc8000001009f */
[----:B------:R-:W-:Y:S01]  /*3920*/  FADD.FTZ R152, R192, -R153 ;  /* 0x80000099c0987221 */ /* 0x000fe20000010000 */
[----:B------:R-:W-:-:S03]  /*3930*/  @P0 HADD2.F32 R153, -RZ, R38.H0_H0 ;  /* 0x20000026ff990230 */ /* 0x000fc60000004100 */
[----:B------:R-:W-:-:S04]  /*3940*/  FMUL.FTZ R152, R207, R152 ;  /* 0x00000098cf987220 */ /* 0x000fc80000410000 */
[----:B------:R-:W-:-:S07]  /*3950*/  @P0 FADD.FTZ R152, R152, R153 ;  /* 0x0000009998980221 */ /* 0x000fce0000010000 */
.L_x_7253:
[----:B------:R-:W-:Y:S05]  /*3960*/  BSYNC B0 ;  /* 0x0000000000007941 */ /* 0x000fea0003800000 */
.L_x_7251:
        /* <DEDUP_REMOVED lines=12> */
.L_x_7255:
[----:B------:R-:W-:Y:S01]  /*3a30*/  FFMA.FTZ R152, R26, R156, R159 ;  /* 0x0000009c1a987223 */ /* 0x000fe2000001009f */
[----:B------:R-:W-:-:S03]  /*3a40*/  @P0 HADD2.F32 R153, -RZ, R38.H1_H1 ;  /* 0x30000026ff990230 */ /* 0x000fc60000004100 */
[----:B------:R-:W-:-:S04]  /*3a50*/  FADD.FTZ R152, R191, -R152 ;  /* 0x80000098bf987221 */ /* 0x000fc80000010000 */
[----:B------:R-:W-:-:S04]  /*3a60*/  FMUL.FTZ R152, R207, R152 ;  /* 0x00000098cf987220 */ /* 0x000fc80000410000 */
[----:B------:R-:W-:-:S07]  /*3a70*/  @P0 FADD.FTZ R152, R152, R153 ;  /* 0x0000009998980221 */ /* 0x000fce0000010000 */
.L_x_7256:
[----:B------:R-:W-:Y:S05]  /*3a80*/  BSYNC B0 ;  /* 0x0000000000007941 */ /* 0x000fea0003800000 */
.L_x_7254:
        /* <DEDUP_REMOVED lines=12> */
.L_x_7258:
[----:B------:R-:W-:-:S04]  /*3b50*/  FFMA.FTZ R153, R25, R156, R159 ;  /* 0x0000009c19997223 */ /* 0x000fc8000001009f */
[----:B------:R-:W-:Y:S01]  /*3b60*/  FADD.FTZ R152, R194, -R153 ;  /* 0x80000099c2987221 */ /* 0x000fe20000010000 */
[----:B------:R-:W-:-:S03]  /*3b70*/  @P0 HADD2.F32 R153, -RZ, R39.H0_H0 ;  /* 0x20000027ff990230 */ /* 0x000fc60000004100 */
[----:B------:R-:W-:-:S04]  /*3b80*/  FMUL.FTZ R152, R207, R152 ;  /* 0x00000098cf987220 */ /* 0x000fc80000410000 */
[----:B------:R-:W-:-:S07]  /*3b90*/  @P0 FADD.FTZ R152, R152, R153 ;  /* 0x0000009998980221 */ /* 0x000fce0000010000 */
.L_x_7259:
[----:B------:R-:W-:Y:S05]  /*3ba0*/  BSYNC B0 ;  /* 0x0000000000007941 */ /* 0x000fea0003800000 */
.L_x_7257:
        /* <DEDUP_REMOVED lines=12> */
.L_x_7261:
[----:B------:R-:W-:Y:S01]  /*3c70*/  FFMA.FTZ R152, R28, R156, R159 ;  /* 0x0000009c1c987223 */ /* 0x000fe2000001009f */
[----:B------:R-:W-:-:S03]  /*3c80*/  @P0 HADD2.F32 R153, -RZ, R39.H1_H1 ;  /* 0x30000027ff990230 */ /* 0x000fc60000004100 */
[----:B------:R-:W-:-:S04]  /*3c90*/  FADD.FTZ R152, R193, -R152 ;  /* 0x80000098c1987221 */ /* 0x000fc80000010000 */
[----:B------:R-:W-:-:S04]  /*3ca0*/  FMUL.FTZ R158, R207, R152 ;  /* 0x00000098cf9e7220 */ /* 0x000fc80000410000 */
[----:B------:R-:W-:-:S07]  /*3cb0*/  @P0 FADD.FTZ R158, R158, R153 ;  /* 0x000000999e9e0221 */ /* 0x000fce0000010000 */
.L_x_7262:
[----:B------:R-:W-:Y:S05]  /*3cc0*/  BSYNC B0 ;  /* 0x0000000000007941 */ /* 0x000fea0003800000 */
.L_x_7260:
        /* <DEDUP_REMOVED lines=19> */
.L_x_7264:
[----:B0-----:R-:W-:-:S04]  /*3e00*/  FFMA.FTZ R153, R27, R156, R159 ;  /* 0x0000009c1b997223 */ /* 0x001fc8000001009f */
[----:B------:R-:W-:Y:S01]  /*3e10*/  FADD.FTZ R152, R196, -R153 ;  /* 0x80000099c4987221 */ /* 0x000fe20000010000 */
[----:B------:R-:W-:-:S03]  /*3e20*/  @P0 HADD2.F32 R153, -RZ, R32.H0_H0 ;  /* 0x20000020ff990230 */ /* 0x000fc60000004100 */
[----:B------:R-:W-:-:S04]  /*3e30*/  FMUL.FTZ R152, R207, R152 ;  /* 0x00000098cf987220 */ /* 0x000fc80000410000 */
[----:B------:R-:W-:-:S07]  /*3e40*/  @P0 FADD.FTZ R152, R152, R153 ;  /* 0x0000009998980221 */ /* 0x000fce0000010000 */
.L_x_7265:
[----:B------:R-:W-:Y:S05]  /*3e50*/  BSYNC B0 ;  /* 0x0000000000007941 */ /* 0x000fea0003800000 */
.L_x_7263:
        /* <DEDUP_REMOVED lines=12> */
.L_x_7267:
[----:B------:R-:W-:Y:S01]  /*3f20*/  FFMA.FTZ R152, R30, R156, R159 ;  /* 0x0000009c1e987223 */ /* 0x000fe2000001009f */
[----:B------:R-:W-:-:S03]  /*3f30*/  @P0 HADD2.F32 R153, -RZ, R32.H1_H1 ;  /* 0x30000020ff990230 */ /* 0x000fc60000004100 */
[----:B------:R-:W-:-:S04]  /*3f40*/  FADD.FTZ R152, R195, -R152 ;  /* 0x80000098c3987221 */ /* 0x000fc80000010000 */
[----:B------:R-:W-:-:S04]  /*3f50*/  FMUL.FTZ R152, R207, R152 ;  /* 0x00000098cf987220 */ /* 0x000fc80000410000 */
[----:B------:R-:W-:-:S07]  /*3f60*/  @P0 FADD.FTZ R152, R152, R153 ;  /* 0x0000009998980221 */ /* 0x000fce0000010000 */
.L_x_7268:
[----:B------:R-:W-:Y:S05]  /*3f70*/  BSYNC B0 ;  /* 0x0000000000007941 */ /* 0x000fea0003800000 */
.L_x_7266:
        /* <DEDUP_REMOVED lines=12> */
.L_x_7270:
[----:B------:R-:W-:-:S04]  /*4040*/  FFMA.FTZ R153, R29, R156, R159 ;  /* 0x0000009c1d997223 */ /* 0x000fc8000001009f */
[----:B------:R-:W-:Y:S01]  /*4050*/  FADD.FTZ R152, R198, -R153 ;  /* 0x80000099c6987221 */ /* 0x000fe20000010000 */
[----:B------:R-:W-:-:S03]  /*4060*/  @P0 HADD2.F32 R153, -RZ, R33.H0_H0 ;  /* 0x20000021ff990230 */ /* 0x000fc60000004100 */
[----:B------:R-:W-:-:S04]  /*4070*/  FMUL.FTZ R152, R207, R152 ;  /* 0x00000098cf987220 */ /* 0x000fc80000410000 */
[----:B------:R-:W-:-:S07]  /*4080*/  @P0 FADD.FTZ R152, R152, R153 ;  /* 0x0000009998980221 */ /* 0x000fce0000010000 */
.L_x_7271:
[----:B------:R-:W-:Y:S05]  /*4090*/  BSYNC B0 ;  /* 0x0000000000007941 */ /* 0x000fea0003800000 */
.L_x_7269:
        /* <DEDUP_REMOVED lines=12> */
.L_x_7273:
[----:B------:R-:W-:Y:S01]  /*4160*/  FFMA.FTZ R152, R168, R156, R159 ;  /* 0x0000009ca8987223 */ /* 0x000fe2000001009f */
[----:B------:R-:W-:-:S03]  /*4170*/  @P0 HADD2.F32 R153, -RZ, R33.H1_H1 ;  /* 0x30000021ff990230 */ /* 0x000fc60000004100 */
[----:B------:R-:W-:-:S04]  /*4180*/  FADD.FTZ R152, R197, -R152 ;  /* 0x80000098c5987221 */ /* 0x000fc80000010000 */
[----:B------:R-:W-:-:S04]  /*4190*/  FMUL.FTZ R152, R207, R152 ;  /* 0x00000098cf987220 */ /* 0x000fc80000410000 */
[----:B------:R-:W-:-:S07]  /*41a0*/  @P0 FADD.FTZ R152, R152, R153 ;  /* 0x0000009998980221 */ /* 0x000fce0000010000 */
.L_x_7274:
[----:B------:R-:W-:Y:S05]  /*41b0*/  BSYNC B0 ;  /* 0x0000000000007941 */ /* 0x000fea0003800000 */
.L_x_7272:
        /* <DEDUP_REMOVED lines=12> */
.L_x_7276:
[----:B------:R-:W-:-:S04]  /*4280*/  FFMA.FTZ R153, R31, R156, R159 ;  /* 0x0000009c1f997223 */ /* 0x000fc8000001009f */
[----:B------:R-:W-:Y:S01]  /*4290*/  FADD.FTZ R152, R200, -R153 ;  /* 0x80000099c8987221 */ /* 0x000fe20000010000 */
[----:B------:R-:W-:-:S03]  /*42a0*/  @P0 HADD2.F32 R153, -RZ, R34.H0_H0 ;  /* 0x20000022ff990230 */ /* 0x000fc60000004100 */
[----:B------:R-:W-:-:S04]  /*42b0*/  FMUL.FTZ R152, R207, R152 ;  /* 0x00000098cf987220 */ /* 0x000fc80000410000 */
[----:B------:R-:W-:-:S07]  /*42c0*/  @P0 FADD.FTZ R152, R152, R153 ;  /* 0x0000009998980221 */ /* 0x000fce0000010000 */
.L_x_7277:
[----:B------:R-:W-:Y:S05]  /*42d0*/  BSYNC B0 ;  /* 0x0000000000007941 */ /* 0x000fea0003800000 */
.L_x_7275:
        /* <DEDUP_REMOVED lines=12> */
.L_x_7279:
[----:B------:R-:W-:Y:S01]  /*43a0*/  FFMA.FTZ R152, R170, R156, R159 ;  /* 0x0000009caa987223 */ /* 0x000fe2000001009f */
[----:B------:R-:W-:-:S03]  /*43b0*/  @P0 HADD2.F32 R153, -RZ, R34.H1_H1 ;  /* 0x30000022ff990230 */ /* 0x000fc60000004100 */
[----:B------:R-:W-:-:S04]  /*43c0*/  FADD.FTZ R152, R199, -R152 ;  /* 0x80000098c7987221 */ /* 0x000fc80000010000 */
[----:B------:R-:W-:-:S04]  /*43d0*/  FMUL.FTZ R152, R207, R152 ;  /* 0x00000098cf987220 */ /* 0x000fc80000410000 */
[----:B------:R-:W-:-:S07]  /*43e0*/  @P0 FADD.FTZ R152, R152, R153 ;  /* 0x0000009998980221 */ /* 0x000fce0000010000 */
.L_x_7280:
[----:B------:R-:W-:Y:S05]  /*43f0*/  BSYNC B0 ;  /* 0x0000000000007941 */ /* 0x000fea0003800000 */
.L_x_7278:
        /* <DEDUP_REMOVED lines=12> */
.L_x_7282:
[----:B------:R-:W-:-:S04]  /*44c0*/  FFMA.FTZ R153, R169, R156, R159 ;  /* 0x0000009ca9997223 */ /* 0x000fc8000001009f */
[----:B------:R-:W-:Y:S01]  /*44d0*/  FADD.FTZ R152, R204, -R153 ;  /* 0x80000099cc987221 */ /* 0x000fe20000010000 */
[----:B------:R-:W-:-:S03]  /*44e0*/  @P0 HADD2.F32 R153, -RZ, R35.H0_H0 ;  /* 0x20000023ff990230 */ /* 0x000fc60000004100 */
[----:B------:R-:W-:-:S04]  /*44f0*/  FMUL.FTZ R152, R207, R152 ;  /* 0x00000098cf987220 */ /* 0x000fc80000410000 */
[----:B------:R-:W-:-:S07]  /*4500*/  @P0 FADD.FTZ R152, R152, R153 ;  /* 0x0000009998980221 */ /* 0x000fce0000010000 */
.L_x_7283:
[----:B------:R-:W-:Y:S05]  /*4510*/  BSYNC B0 ;  /* 0x0000000000007941 */ /* 0x000fea0003800000 */
.L_x_7281:
        /* <DEDUP_REMOVED lines=12> */
.L_x_7285:
[----:B------:R-:W-:Y:S01]  /*45e0*/  FFMA.FTZ R156, R206, R156, R159 ;  /* 0x0000009cce9c7223 */ /* 0x000fe2000001009f */
[----:B------:R-:W-:-:S03]  /*45f0*/  @P0 HADD2.F32 R153, -RZ, R35.H1_H1 ;  /* 0x30000023ff990230 */ /* 0x000fc60000004100 */
[----:B------:R-:W-:-:S04]  /*4600*/  FADD.FTZ R156, R201, -R156 ;  /* 0x8000009cc99c7221 */ /* 0x000fc80000010000 */
[----:B------:R-:W-:-:S04]  /*4610*/  FMUL.FTZ R156, R207, R156 ;  /* 0x0000009ccf9c7220 */ /* 0x000fc80000410000 */
[----:B------:R-:W-:-:S07]  /*4620*/  @P0 FADD.FTZ R156, R156, R153 ;  /* 0x000000999c9c0221 */ /* 0x000fce0000010000 */
.L_x_7286:
[----:B------:R-:W-:Y:S05]  /*4630*/  BSYNC B0 ;  /* 0x0000000000007941 */ /* 0x000fea0003800000 */
.L_x_7284:
        /* <DEDUP_REMOVED lines=17> */
.L_x_7186:
        /* <DEDUP_REMOVED lines=27> */
.L_x_7190:
[----:B------:R-:W-:Y:S01]  /*4900*/  HFMA2.MMA R165, -RZ, RZ, 0, 9.5367431640625e-07 ;  /* 0x00000010ffa57435 */ /* 0x000fe200000001ff */
[----:B------:R-:W-:Y:S02]  /*4910*/  MOV R164, R161 ;  /* 0x000000a100a47202 */ /* 0x000fe40000000f00 */
[----:B------:R-:W-:Y:S02]  /*4920*/  MOV R166, 0x1f ;  /* 0x0000001f00a67802 */ /* 0x000fe40000000f00 */
[----:B------:R-:W-:-:S07]  /*4930*/  MOV R163, 0xffffffff ;  /* 0xffffffff00a37802 */ /* 0x000fce0000000f00 */
[----:B-----5:R-:W-:Y:S05]  /*4940*/  WARPSYNC.COLLECTIVE R163, `(.L_x_7288) ;  /* 0x00000000a3087348 */ /* 0x020fea0003c00000 */
[----:B------:R0:W1:Y:S02]  /*4950*/  SHFL.DOWN P1, R203, R164, R165, R166 ;  /* 0x080000a5a4cb7389 */ /* 0x00006400000200a6 */
[----:B01---5:R-:W-:Y:S01]  /*4960*/  ENDCOLLECTIVE ;  /* 0x000000000000791b */ /* 0x023fe20003800000 */
.L_x_7288:
[----:B------:R-:W-:Y:S02]  /*4970*/  MOV R164, R162 ;  /* 0x000000a200a47202 */ /* 0x000fe40000000f00 */
[----:B------:R-:W-:-:S07]  /*4980*/  MOV R154, R203 ;  /* 0x000000cb009a7202 */ /* 0x000fce0000000f00 */
[----:B------:R-:W-:Y:S05]  /*4990*/  WARPSYNC.COLLECTIVE R163, `(.L_x_7289) ;  /* 0x00000000a3087348 */ /* 0x000fea0003c00000 */
[----:B------:R0:W1:Y:S02]  /*49a0*/  SHFL.DOWN P1, R203, R164, R165, R166 ;  /* 0x080000a5a4cb7389 */ /* 0x00006400000200a6 */
[----:B01----:R-:W-:Y:S01]  /*49b0*/  ENDCOLLECTIVE ;  /* 0x000000000000791b */ /* 0x003fe20003800000 */
.L_x_7289:
[----:B------:R-:W-:Y:S01]  /*49c0*/  FADD.FTZ R154, R154, R161 ;  /* 0x000000a19a9a7221 */ /* 0x000fe20000010000 */
[----:B------:R-:W-:-:S04]  /*49d0*/  HFMA2.MMA R165, -RZ, RZ, 0, 4.76837158203125e-07 ;  /* 0x00000008ffa57435 */ /* 0x000fc800000001ff */
[----:B------:R-:W-:Y:S02]  /*49e0*/  MOV R164, R154 ;  /* 0x0000009a00a47202 */ /* 0x000fe40000000f00 */
[----:B------:R-:W-:-:S07]  /*49f0*/  MOV R155, R203 ;  /* 0x000000cb009b7202 */ /* 0x000fce0000000f00 */
[----:B------:R-:W-:Y:S05]  /*4a00*/  WARPSYNC.COLLECTIVE R163, `(.L_x_7290) ;  /* 0x00000000a3087348 */ /* 0x000fea0003c00000 */
[----:B------:R0:W1:Y:S02]  /*4a10*/  SHFL.DOWN P1, R203, R164, R165, R166 ;  /* 0x080000a5a4cb7389 */ /* 0x00006400000200a6 */
[----:B01----:R-:W-:Y:S01]  /*4a20*/  ENDCOLLECTIVE ;  /* 0x000000000000791b */ /* 0x003fe20003800000 */
.L_x_7290:
[----:B------:R-:W-:-:S05]  /*4a30*/  FADD.FTZ R155, R155, R162 ;  /* 0x000000a29b9b7221 */ /* 0x000fca0000010000 */
[----:B------:R-:W-:Y:S02]  /*4a40*/  MOV R164, R155 ;  /* 0x0000009b00a47202 */ /* 0x000fe40000000f00 */
[----:B------:R-:W-:-:S07]  /*4a50*/  MOV R157, R203 ;  /* 0x000000cb009d7202 */ /* 0x000fce0000000f00 */
[----:B------:R-:W-:Y:S05]  /*4a60*/  WARPSYNC.COLLECTIVE R163, `(.L_x_7291) ;  /* 0x00000000a3087348 */ /* 0x000fea0003c00000 */
[----:B------:R0:W1:Y:S02]  /*4a70*/  SHFL.DOWN P1, R203, R164, R165, R166 ;  /* 0x080000a5a4cb7389 */ /* 0x00006400000200a6 */
[----:B01----:R-:W-:Y:S01]  /*4a80*/  ENDCOLLECTIVE ;  /* 0x000000000000791b */ /* 0x003fe20003800000 */
.L_x_7291:
[----:B------:R-:W-:Y:S01]  /*4a90*/  FADD.FTZ R157, R154, R157 ;  /* 0x0000009d9a9d7221 */ /* 0x000fe20000010000 */
[----:B------:R-:W-:-:S04]  /*4aa0*/  HFMA2.MMA R165, -RZ, RZ, 0, 2.384185791015625e-07 ;  /* 0x00000004ffa57435 */ /* 0x000fc800000001ff */
[----:B------:R-:W-:Y:S02]  /*4ab0*/  MOV R164, R157 ;  /* 0x0000009d00a47202 */ /* 0x000fe40000000f00 */
[----:B------:R-:W-:-:S07]  /*4ac0*/  MOV R156, R203 ;  /* 0x000000cb009c7202 */ /* 0x000fce0000000f00 */
[----:B------:R-:W-:Y:S05]  /*4ad0*/  WARPSYNC.COLLECTIVE R163, `(.L_x_7292) ;  /* 0x00000000a3087348 */ /* 0x000fea0003c00000 */
[----:B------:R0:W1:Y:S02]  /*4ae0*/  SHFL.DOWN P1, R203, R164, R165, R166 ;  /* 0x080000a5a4cb7389 */ /* 0x00006400000200a6 */
[----:B01----:R-:W-:Y:S01]  /*4af0*/  ENDCOLLECTIVE ;  /* 0x000000000000791b */ /* 0x003fe20003800000 */
.L_x_7292:
[----:B------:R-:W-:-:S05]  /*4b00*/  FADD.FTZ R156, R155, R156 ;  /* 0x0000009c9b9c7221 */ /* 0x000fca0000010000 */
[----:B------:R-:W-:Y:S02]  /*4b10*/  MOV R164, R156 ;  /* 0x0000009c00a47202 */ /* 0x000fe40000000f00 */
[----:B------:R-:W-:-:S07]  /*4b20*/  MOV R158, R203 ;  /* 0x000000cb009e7202 */ /* 0x000fce0000000f00 */
[----:B------:R-:W-:Y:S05]  /*4b30*/  WARPSYNC.COLLECTIVE R163, `(.L_x_7293) ;  /* 0x00000000a3087348 */ /* 0x000fea0003c00000 */
[----:B------:R0:W1:Y:S02]  /*4b40*/  SHFL.DOWN P1, R203, R164, R165, R166 ;  /* 0x080000a5a4cb7389 */ /* 0x00006400000200a6 */
[----:B01----:R-:W-:Y:S01]  /*4b50*/  ENDCOLLECTIVE ;  /* 0x000000000000791b */ /* 0x003fe20003800000 */
.L_x_7293:
[----:B------:R-:W-:Y:S01]  /*4b60*/  FADD.FTZ R158, R157, R158 ;  /* 0x0000009e9d9e7221 */ /* 0x000fe20000010000 */
[----:B------:R-:W-:-:S04]  /*4b70*/  HFMA2.MMA R165, -RZ, RZ, 0, 1.1920928955078125e-07 ;  /* 0x00000002ffa57435 */ /* 0x000fc800000001ff */
[----:B------:R-:W-:Y:S02]  /*4b80*/  MOV R164, R158 ;  /* 0x0000009e00a47202 */ /* 0x000fe40000000f00 */
[----:B------:R-:W-:-:S07]  /*4b90*/  MOV R159, R203 ;  /* 0x000000cb009f7202 */ /* 0x000fce0000000f00 */
[----:B------:R-:W-:Y:S05]  /*4ba0*/  WARPSYNC.COLLECTIVE R163, `(.L_x_7294) ;  /* 0x00000000a3087348 */ /* 0x000fea0003c00000 */
[----:B------:R0:W1:Y:S02]  /*4bb0*/  SHFL.DOWN P1, R203, R164, R165, R166 ;  /* 0x080000a5a4cb7389 */ /* 0x00006400000200a6 */
[----:B01----:R-:W-:Y:S01]  /*4bc0*/  ENDCOLLECTIVE ;  /* 0x000000000000791b */ /* 0x003fe20003800000 */
.L_x_7294:
[----:B------:R-:W-:-:S05]  /*4bd0*/  FADD.FTZ R159, R156, R159 ;  /* 0x0000009f9c9f7221 */ /* 0x000fca0000010000 */
[----:B------:R-:W-:Y:S02]  /*4be0*/  MOV R164, R159 ;  /* 0x0000009f00a47202 */ /* 0x000fe40000000f00 */
[----:B------:R-:W-:-:S07]  /*4bf0*/  MOV R161, R203 ;  /* 0x000000cb00a17202 */ /* 0x000fce0000000f00 */
[----:B------:R-:W-:Y:S05]  /*4c00*/  WARPSYNC.COLLECTIVE R163, `(.L_x_7295) ;  /* 0x00000000a3087348 */ /* 0x000fea0003c00000 */
[----:B------:R0:W1:Y:S02]  /*4c10*/  SHFL.DOWN P1, R203, R164, R165, R166 ;  /* 0x080000a5a4cb7389 */ /* 0x00006400000200a6 */
[----:B01----:R-:W-:Y:S01]  /*4c20*/  ENDCOLLECTIVE ;  /* 0x000000000000791b */ /* 0x003fe20003800000 */
.L_x_7295:
[----:B------:R-:W-:Y:S01]  /*4c30*/  FADD.FTZ R161, R158, R161 ;  /* 0x000000a19ea17221 */ /* 0x000fe20000010000 */
[----:B------:R-:W-:-:S04]  /*4c40*/  HFMA2.MMA R165, -RZ, RZ, 0, 5.9604644775390625e-08 ;  /* 0x00000001ffa57435 */ /* 0x000fc800000001ff */
[----:B------:R-:W-:Y:S02]  /*4c50*/  MOV R164, R161 ;  /* 0x000000a100a47202 */ /* 0x000fe40000000f00 */
[----:B------:R-:W-:-:S07]  /*4c60*/  MOV R160, R203 ;  /* 0x000000cb00a07202 */ /* 0x000fce0000000f00 */
[----:B------:R-:W-:Y:S05]  /*4c70*/  WARPSYNC.COLLECTIVE R163, `(.L_x_7296) ;  /* 0x00000000a3087348 */ /* 0x000fea0003c00000 */
[----:B------:R0:W1:Y:S02]  /*4c80*/  SHFL.DOWN P1, R203, R164, R165, R166 ;  /* 0x080000a5a4cb7389 */ /* 0x00006400000200a6 */
[----:B01----:R-:W-:Y:S01]  /*4c90*/  ENDCOLLECTIVE ;  /* 0x000000000000791b */ /* 0x003fe20003800000 */
.L_x_7296:
[----:B------:R-:W-:-:S05]  /*4ca0*/  FADD.FTZ R160, R159, R160 ;  /* 0x000000a09fa07221 */ /* 0x000fca0000010000 */
[----:B------:R-:W-:Y:S02]  /*4cb0*/  MOV R164, R160 ;  /* 0x000000a000a47202 */ /* 0x000fe40000000f00 */
[----:B------:R-:W-:-:S07]  /*4cc0*/  MOV R202, R203 ;  /* 0x000000cb00ca7202 */ /* 0x000fce0000000f00 */
[----:B------:R-:W-:Y:S05]  /*4cd0*/  WARPSYNC.COLLECTIVE R163, `(.L_x_7297) ;  /* 0x00000000a3087348 */ /* 0x000fea0003c00000 */
[----:B------:R0:W1:Y:S02]  /*4ce0*/  SHFL.DOWN P1, R203, R164, R165, R166 ;  /* 0x080000a5a4cb7389 */ /* 0x00006400000200a6 */
[----:B01----:R-:W-:Y:S01]  /*4cf0*/  ENDCOLLECTIVE ;  /* 0x000000000000791b */ /* 0x003fe20003800000 */
.L_x_7297:
[----:B------:R-:W-:Y:S05]  /*4d00*/  BRA `(.L_x_7298) ;  /* 0xffffffd000507947 */ /* 0x000fea000383ffff */
.L_x_7299:
        /* <DEDUP_REMOVED lines=15> */
.L_x_13963:


//--------------------- .text._ZN10layer_norm13ln_bwd_kernelINS_13Kernel_traitsIf6__halfS2_S2_fjLj8192ELj1ELj1ELj8ELj16ENS_18Kernel_traits_baseILj8192EfS2_S2_S2_fjLj256EEEEELb0ELb1ELb0ELb0EEEvNS_9BwdParamsE --------------------------
	.section	.text._ZN10layer_norm13ln_bwd_kernelINS_13Kernel_traitsIf6__halfS2_S2_fjLj8192ELj1ELj1ELj8ELj16ENS_18Kernel_traits_baseILj8192EfS2_S2_S2_fjLj256EEEEELb0ELb1ELb0ELb0EEEvNS_9BwdParamsE,"ax",@progbits
	.align	128
        .global         _ZN10layer_norm13ln_bwd_kernelINS_13Kernel_traitsIf6__halfS2_S2_fjLj8192ELj1ELj1ELj8ELj16ENS_18Kernel_traits_baseILj8192EfS2_S2_S2_fjLj256EEEEELb0ELb1ELb0ELb0EEEvNS_9BwdParamsE
        .type           _ZN10layer_norm13ln_bwd_kernelINS_13Kernel_traitsIf6__halfS2_S2_fjLj8192ELj1ELj1ELj8ELj16ENS_18Kernel_traits_baseILj8192EfS2_S2_S2_fjLj256EEEEELb0ELb1ELb0ELb0EEEvNS_9BwdParamsE,@function
        .size           _ZN10layer_norm13ln_bwd_kernelINS_13Kernel_traitsIf6__halfS2_S2_fjLj8192ELj1ELj1ELj8ELj16ENS_18Kernel_traits_baseILj8192EfS2_S2_S2_fjLj256EEEEELb0ELb1ELb0ELb0EEEvNS_9BwdParamsE,(.L_x_13964 - _ZN10layer_norm13ln_bwd_kernelINS_13Kernel_traitsIf6__halfS2_S2_fjLj8192ELj1ELj1ELj8ELj16ENS_18Kernel_traits_baseILj8192EfS2_S2_S2_fjLj256EEEEELb0ELb1ELb0ELb0EEEvNS_9BwdParamsE)
        .other          _ZN10layer_norm13ln_bwd_kernelINS_13Kernel_traitsIf6__halfS2_S2_fjLj8192ELj1ELj1ELj8ELj16ENS_18Kernel_traits_baseILj8192EfS2_S2_S2_fjLj256EEEEELb0ELb1ELb0ELb0EEEvNS_9BwdParamsE,@"STO_CUDA_ENTRY STV_DEFAULT"
_ZN10layer_norm13ln_bwd_kernelINS_13Kernel_traitsIf6__halfS2_S2_fjLj8192ELj1ELj1ELj8ELj16ENS_18Kernel_traits_baseILj8192EfS2_S2_S2_fjLj256EEEEELb0ELb1ELb0ELb0EEEvNS_9BwdParamsE:
.text._ZN10layer_norm13ln_bwd_kernelINS_13Kernel_traitsIf6__halfS2_S2_fjLj8192ELj1ELj1ELj8ELj16ENS_18Kernel_traits_baseILj8192EfS2_S2_S2_fjLj256EEEEELb0ELb1ELb0ELb0EEEvNS_9BwdParamsE:
[----:B------:R-:W0:Y:S02]  /*0000*/  LDC R1, c[0x0][0x28] ;  /* 0x00000a00ff017b82 */ /* 0x000e240000000800 */
[----:B0-----:R-:W-:Y:S01]  /*0010*/  IADD3 R1, R1, -0x30, RZ ;  /* 0xffffffd001017810 */ /* 0x001fe20007ffe0ff */
[----:B------:R-:W0:Y:S01]  /*0020*/  S2R R22, SR_TID.X ;  /* 0x0000000000167919 */ /* 0x000e220000002100 */
[----:B------:R-:W-:-:S04]  /*0030*/  ULDC UR4, c[0x0][0x218] ;  /* 0x0000860000047ab9 */ /* 0x000fc80000000800 */
[----:B------:R-:W1:Y:S01]  /*0040*/  S2UR UR6, SR_CTAID.X ;  /* 0x00000000000679c3 */ /* 0x000e620000002500 */
[----:B------:R-:W-:Y:S01]  /*0050*/  ULDC UR7, c[0x0][0x214] ;  /* 0x0000850000077ab9 */ /* 0x000fe20000000800 */
[----:B------:R-:W2:Y:S01]  /*0060*/  LDL.64 R28, [R1+0x10] ;  /* 0x00001000011c7983 */ /* 0x000ea20000100a00 */
[----:B------:R-:W-:Y:S01]  /*0070*/  ULDC UR20, c[0x0][0x218] ;  /* 0x0000860000147ab9 */ /* 0x000fe20000000800 */
[----:B------:R-:W-:Y:S01]  /*0080*/  ULDC.U8 UR8, c[0x0][0x2a0] ;  /* 0x0000a80000087ab9 */ /* 0x000fe20000000000 */
[----:B------:R-:W-:Y:S01]  /*0090*/  ULDC UR9, c[0x0][0x290] ;  /* 0x0000a40000097ab9 */ /* 0x000fe20000000800 */
[----:B------:R-:W2:Y:S01]  /*00a0*/  LDL.64 R30, [R1+0x18] ;  /* 0x00001800011e7983 */ /* 0x000ea20000100a00 */
[----:B------:R-:W-:Y:S01]  /*00b0*/  ULDC.64 UR10, c[0x0][0x2c8] ;  /* 0x0000b200000a7ab9 */ /* 0x000fe20000000a00 */
[----:B------:R-:W-:Y:S01]  /*00c0*/  ULDC.64 UR12, c[0x0][0x238] ;  /* 0x00008e00000c7ab9 */ /* 0x000fe20000000a00 */
[----:B------:R-:W-:Y:S01]  /*00d0*/  ULDC.64 UR14, c[0x0][0x308] ;  /* 0x0000c200000e7ab9 */ /* 0x000fe20000000a00 */
[----:B------:R-:W3:Y:S01]  /*00e0*/  LDL.64 R24, [R1] ;  /* 0x0000000001187983 */ /* 0x000ee20000100a00 */
[----:B------:R-:W-:Y:S01]  /*00f0*/  ULDC.64 UR16, c[0x0][0x2f8] ;  /* 0x0000be0000107ab9 */ /* 0x000fe20000000a00 */
[----:B------:R-:W-:-:S02]  /*0100*/  ULDC.64 UR18, c[0x0][0x210] ;  /* 0x0000840000127ab9 */ /* 0x000fc40000000a00 */
[----:B------:R-:W3:Y:S01]  /*0110*/  LDL.64 R26, [R1+0x8] ;  /* 0x00000800011a7983 */ /* 0x000ee20000100a00 */
[----:B------:R-:W-:Y:S01]  /*0120*/  MOV R2, UR4 ;  /* 0x0000000400027c02 */ /* 0x000fe20008000f00 */
[----:B------:R-:W-:-:S03]  /*0130*/  ULDC.64 UR4, c[0x0][0x208] ;  /* 0x0000820000047ab9 */ /* 0x000fc60000000a00 */
[----:B------:R-:W-:Y:S01]  /*0140*/  SHF.R.S32.HI R0, RZ, 0x1f, R2 ;  /* 0x0000001fff007819 */ /* 0x000fe20000011402 */
[----:B------:R4:W-:Y:S03]  /*0150*/  STL [R1+0x20], R2 ;  /* 0x0000200201007387 */ /* 0x0009e60000100800 */
[----:B------:R-:W-:Y:S02]  /*0160*/  LEA.HI R0, R0, R2, RZ, 0x3 ;  /* 0x0000000200007211 */ /* 0x000fe400078f18ff */
[----:B0-----:R-:W-:-:S04]  /*0170*/  LOP3.LUT R10, R22, 0xff, RZ, 0xc0, !PT ;  /* 0x000000ff160a7812 */ /* 0x001fc800078ec0ff */
[----:B------:R-:W-:Y:S01]  /*0180*/  LOP3.LUT R3, R10, 0xff, RZ, 0x3c, !PT ;  /* 0x000000ff0a037812 */ /* 0x000fe200078e3cff */
[----:B------:R0:W-:Y:S01]  /*0190*/  STL [R1+0x24], R10 ;  /* 0x0000240a01007387 */ /* 0x0001e20000100800 */
[----:B------:R-:W-:Y:S02]  /*01a0*/  MOV R23, R10 ;  /* 0x0000000a00177202 */ /* 0x000fe40000000f00 */
[----:B------:R-:W-:-:S04]  /*01b0*/  LEA.HI.SX32 R0, R0, R3, 0x1d ;  /* 0x0000000300007211 */ /* 0x000fc800078feaff */
[C---:B------:R-:W-:Y:S02]  /*01c0*/  LOP3.LUT P0, RZ, R0.reuse, 0xffffff00, RZ, 0xc0, !PT ;  /* 0xffffff0000ff7812 */ /* 0x040fe4000780c0ff */
[C---:B------:R-:W-:Y:S02]  /*01d0*/  ISETP.GE.U32.AND P1, PT, R0.reuse, 0x200, PT ;  /* 0x000002000000780c */ /* 0x040fe40003f26070 */
[C---:B------:R-:W-:Y:S02]  /*01e0*/  ISETP.GE.U32.AND P2, PT, R0.reuse, 0x300, PT ;  /* 0x000003000000780c */ /* 0x040fe40003f46070 */
[----:B------:R-:W-:-:S04]  /*01f0*/  ISETP.GE.U32.AND P3, PT, R0, 0x400, PT ;  /* 0x000004000000780c */ /* 0x000fc80003f66070 */
[----:B------:R-:W-:-:S03]  /*0200*/  P2R R0, PR, RZ, 0x8 ;  /* 0x00000008ff007803 */ /* 0x000fc60000000000 */
[----:B----4-:R-:W4:Y:S02]  /*0210*/  @P0 LDC.64 R2, c[0x0][0x260] ;  /* 0x00009800ff020b82 */ /* 0x010f240000000a00 */
[----:B------:R-:W-:Y:S06]  /*0220*/  STL [R1+0x28], R0 ;  /* 0x0000280001007387 */ /* 0x000fec0000100800 */
[----:B------:R-:W1:Y:S08]  /*0230*/  @P0 LDC.64 R4, c[0x0][0x278] ;  /* 0x00009e00ff040b82 */ /* 0x000e700000000a00 */
[----:B------:R-:W0:Y:S08]  /*0240*/  @P1 LDC.64 R6, c[0x0][0x260] ;  /* 0x00009800ff061b82 */ /* 0x000e300000000a00 */
[----:B------:R-:W0:Y:S01]  /*0250*/  @P1 LDC.64 R8, c[0x0][0x278] ;  /* 0x00009e00ff081b82 */ /* 0x000e220000000a00 */
[----:B----4-:R-:W-:-:S07]  /*0260*/  @P0 IMAD.WIDE.U32 R2, R23, 0x20, R2 ;  /* 0x0000002017020825 */ /* 0x010fce00078e0002 */
[----:B------:R-:W4:Y:S01]  /*0270*/  @P2 LDC.64 R14, c[0x0][0x260] ;  /* 0x00009800ff0e2b82 */ /* 0x000f220000000a00 */
[C---:B-1----:R-:W-:Y:S01]  /*0280*/  @P0 IMAD.WIDE.U32 R4, R23.reuse, 0x20, R4 ;  /* 0x0000002017040825 */ /* 0x042fe200078e0004 */
[----:B------:R-:W-:-:S04]  /*0290*/  @P0 LOP3.LUT R23, R23, 0x100, RZ, 0xfc, !PT ;  /* 0x0000010017170812 */ /* 0x000fc800078efcff */
[----:B------:R-:W5:Y:S02]  /*02a0*/  @P0 LDG.E.128 R168, desc[UR4][R4.64] ;  /* 0x0000000404a80981 */ /* 0x000f64000c1e1d00 */
[----:B------:R-:W1:Y:S01]  /*02b0*/  @P2 LDC.64 R16, c[0x0][0x278] ;  /* 0x00009e00ff102b82 */ /* 0x000e620000000a00 */
[C---:B0-----:R-:W-:Y:S01]  /*02c0*/  @P1 IMAD.WIDE.U32 R10, R23.reuse, 0x20, R6 ;  /* 0x00000020170a1825 */ /* 0x041fe200078e0006 */
[----:B------:R-:W5:Y:S04]  /*02d0*/  @P0 LDG.E.128 R164, desc[UR4][R4.64+0x10] ;  /* 0x0000100404a40981 */ /* 0x000f68000c1e1d00 */
[----:B------:R-:W5:Y:S01]  /*02e0*/  @P1 LDG.E.128 R160, desc[UR4][R10.64] ;  /* 0x000000040aa01981 */ /* 0x000f62000c1e1d00 */
[C---:B------:R-:W-:Y:S01]  /*02f0*/  @P1 IMAD.WIDE.U32 R12, R23.reuse, 0x20, R8 ;  /* 0x00000020170c1825 */ /* 0x040fe200078e0008 */
[----:B------:R-:W-:-:S02]  /*0300*/  @P1 IADD3 R23, R23, 0x100, RZ ;  /* 0x0000010017171810 */ /* 0x000fc40007ffe0ff */
[----:B------:R-:W5:Y:S01]  /*0310*/  @P1 LDG.E.128 R156, desc[UR4][R10.64+0x10] ;  /* 0x000010040a9c1981 */ /* 0x000f62000c1e1d00 */
[----:B------:R-:W0:Y:S03]  /*0320*/  @P3 LDC.64 R18, c[0x0][0x260] ;  /* 0x00009800ff123b82 */ /* 0x000e260000000a00 */
[----:B------:R-:W5:Y:S01]  /*0330*/  @P1 LDG.E.128 R152, desc[UR4][R12.64] ;  /* 0x000000040c981981 */ /* 0x000f62000c1e1d00 */
[----:B----4-:R-:W-:-:S03]  /*0340*/  @P2 IMAD.WIDE.U32 R14, R23, 0x20, R14 ;  /* 0x00000020170e2825 */ /* 0x010fc600078e000e */
[----:B------:R-:W5:Y:S01]  /*0350*/  @P1 LDG.E.128 R148, desc[UR4][R12.64+0x10] ;  /* 0x000010040c941981 */ /* 0x000f62000c1e1d00 */
[----:B------:R-:W4:Y:S03]  /*0360*/  @P3 LDC.64 R20, c[0x0][0x278] ;  /* 0x00009e00ff143b82 */ /* 0x000f260000000a00 */
[----:B------:R-:W5:Y:S01]  /*0370*/  @P2 LDG.E.128 R144, desc[UR4][R14.64] ;  /* 0x000000040e902981 */ /* 0x000f62000c1e1d00 */
[C---:B-1----:R-:W-:Y:S01]  /*0380*/  @P2 IMAD.WIDE.U32 R16, R23.reuse, 0x20, R16 ;  /* 0x0000002017102825 */ /* 0x042fe200078e0010 */
[----:B------:R-:W-:Y:S02]  /*0390*/  @P2 IADD3 R23, R23, 0x100, RZ ;  /* 0x0000010017172810 */ /* 0x000fe40007ffe0ff */
[----:B------:R-:W5:Y:S04]  /*03a0*/  @P2 LDG.E.128 R140, desc[UR4][R14.64+0x10] ;  /* 0x000010040e8c2981 */ /* 0x000f68000c1e1d00 */
[----:B------:R-:W5:Y:S04]  /*03b0*/  @P2 LDG.E.128 R136, desc[UR4][R16.64] ;  /* 0x0000000410882981 */ /* 0x000f68000c1e1d00 */
[----:B------:R-:W5:Y:S04]  /*03c0*/  @P2 LDG.E.128 R132, desc[UR4][R16.64+0x10] ;  /* 0x0000100410842981 */ /* 0x000f68000c1e1d00 */
[----:B--2---:R-:W2:Y:S01]  /*03d0*/  @P0 LDG.E.128 R28, desc[UR4][R2.64] ;  /* 0x00000004021c0981 */ /* 0x004ea2000c1e1d00 */
[----:B0-----:R-:W-:-:S04]  /*03e0*/  @P3 IMAD.WIDE.U32 R6, R23, 0x20, R18 ;  /* 0x0000002017063825 */ /* 0x001fc800078e0012 */
[----:B----4-:R-:W-:Y:S01]  /*03f0*/  @P3 IMAD.WIDE.U32 R8, R23, 0x20, R20 ;  /* 0x0000002017083825 */ /* 0x010fe200078e0014 */
[----:B------:R-:W5:Y:S04]  /*0400*/  @P3 LDG.E.128 R128, desc[UR4][R6.64] ;  /* 0x0000000406803981 */ /* 0x000f68000c1e1d00 */
[----:B---3--:R0:W3:Y:S04]  /*0410*/  @P0 LDG.E.128 R24, desc[UR4][R2.64+0x10] ;  /* 0x0000100402180981 */ /* 0x0080e8000c1e1d00 */
[----:B------:R1:W5:Y:S04]  /*0420*/  @P3 LDG.E.128 R124, desc[UR4][R6.64+0x10] ;  /* 0x00001004067c3981 */ /* 0x000368000c1e1d00 */
[----:B------:R1:W5:Y:S01]  /*0430*/  @P3 LDG.E.128 R120, desc[UR4][R8.64] ;  /* 0x0000000408783981 */ /* 0x000362000c1e1d00 */
[----:B0-----:R-:W-:-:S03]  /*0440*/  LEA.HI R2, R22, UR6, RZ, 0x18 ;  /* 0x0000000616027c11 */ /* 0x001fc6000f8fc0ff */
        /* <DEDUP_REMOVED lines=48> */
[----:B---3--:R3:W-:Y:S01]  /*0750*/  @P0 STL.64 [R1], R24 ;  /* 0x0000001801000387 */ /* 0x0087e20000100a00 */
[----:B0-----:R-:W-:-:S03]  /*0760*/  CS2R R28, SRZ ;  /* 0x00000000001c7805 */ /* 0x001fc6000001ff00 */
[----:B------:R0:W-:Y:S01]  /*0770*/  @P0 STL.64 [R1+0x8], R26 ;  /* 0x0000081a01000387 */ /* 0x0001e20000100a00 */
[----:B--2---:R-:W-:Y:S02]  /*0780*/  CS2R R30, SRZ ;  /* 0x00000000001e7805 */ /* 0x004fe4000001ff00 */
[----:B---3--:R-:W-:Y:S02]  /*0790*/  CS2R R24, SRZ ;  /* 0x0000000000187805 */ /* 0x008fe4000001ff00 */
[----:B0-----:R-:W-:Y:S01]  /*07a0*/  CS2R R26, SRZ ;  /* 0x00000000001a7805 */ /* 0x001fe2000001ff00 */
[----:B-1----:R-:W-:Y:S06]  /*07b0*/  @P3 BRA `(.L_x_7300) ;  /* 0x0000003400f03947 */ /* 0x002fec0003800000 */
[----:B------:R-:W-:Y:S01]  /*07c0*/  ULDC.64 UR6, c[0x0][0x270] ;  /* 0x00009c0000067ab9 */ /* 0x000fe20000000a00 */
[----:B------:R-:W-:Y:S01]  /*07d0*/  HFMA2.MMA R251, -RZ, RZ, 0, 5.9604644775390625e-08 ;  /* 0x00000001fffb7435 */ /* 0x000fe200000001ff */
[----:B------:R-:W-:Y:S02]  /*07e0*/  ISETP.NE.U32.AND P3, PT, RZ, UR6, PT ;  /* 0x00000006ff007c0c */ /* 0x000fe4000bf65070 */
[----:B------:R-:W-:Y:S02]  /*07f0*/  MOV R113, RZ ;  /* 0x000000ff00717202 */ /* 0x000fe40000000f00 */
[----:B------:R-:W-:-:S13]  /*0800*/  ISETP.NE.AND.EX P3, PT, RZ, UR7, PT, P3 ;  /* 0x00000007ff007c0c */ /* 0x000fda000bf65330 */
.L_x_7318:
[----:B0----5:R-:W0:Y:S01]  /*0810*/  @P3 LDC.64 R18, c[0x0][0x270] ;  /* 0x00009c00ff123b82 */ /* 0x021e220000000a00 */
        /* <DEDUP_REMOVED lines=10> */
[----:B0-----:R-:W-:-:S06]  /*08c0*/  IMAD.WIDE R18, R2, 0x4, R18 ;  /* 0x0000000402127825 */ /* 0x001fcc00078e0212 */
[----:B-----5:R0:W5:Y:S01]  /*08d0*/  LDG.E R19, desc[UR4][R18.64] ;  /* 0x0000000412137981 */ /* 0x020162000c1e1900 */
[----:B------:R-:W-:Y:S01]  /*08e0*/  ISETP.NE.AND P5, PT, RZ, UR8, PT ;  /* 0x00000008ff007c0c */ /* 0x000fe2000bfa5270 */
[----:B------:R-:W-:Y:S01]  /*08f0*/  BSSY B0, `(.L_x_7301) ;  /* 0x000006b000007945 */ /* 0x000fe20003800000 */
[----:B------:R-:W-:Y:S02]  /*0900*/  MOV R226, RZ ;  /* 0x000000ff00e27202 */ /* 0x000fe40000000f00 */
[----:B------:R-:W-:Y:S02]  /*0910*/  MOV R225, RZ ;  /* 0x000000ff00e17202 */ /* 0x000fe40000000f00 */
[----:B0-----:R-:W-:Y:S01]  /*0920*/  MOV R18, 0x3f800000 ;  /* 0x3f80000000127802 */ /* 0x001fe20000000f00 */
[----:B--2---:R-:W-:Y:S02]  /*0930*/  @P3 HADD2.F32 R18, -RZ, R17.H0_H0 ;  /* 0x20000011ff123230 */ /* 0x004fe40000004100 */
[----:B------:R-:W-:-:S02]  /*0940*/  IMAD R17, R2, R194, RZ ;  /* 0x000000c202117224 */ /* 0x000fc400078e02ff */
[----:B-1----:R-:W0:Y:S03]  /*0950*/  S2R R194, SR_TID.X ;  /* 0x0000000000c27919 */ /* 0x002e260000002100 */
[----:B------:R-:W-:-:S04]  /*0960*/  SHF.R.S32.HI R193, RZ, 0x1f, R17 ;  /* 0x0000001fffc17819 */ /* 0x000fc80000011411 */
[----:B------:R-:W-:Y:S02]  /*0970*/  LEA.HI R17, R193, R17, RZ, 0x3 ;  /* 0x00000011c1117211 */ /* 0x000fe400078f18ff */
[----:B---3--:R-:W-:Y:S02]  /*0980*/  FSEL R223, R192, RZ, !P5 ;  /* 0x000000ffc0df7208 */ /* 0x008fe40006800000 */
[----:B0-----:R-:W-:-:S04]  /*0990*/  LOP3.LUT R194, R194, 0xff, RZ, 0xc0, !PT ;  /* 0x000000ffc2c27812 */ /* 0x001fc800078ec0ff */
[----:B------:R-:W-:Y:S01]  /*09a0*/  LEA.HI.SX32 R17, R17, R194, 0x1d ;  /* 0x000000c211117211 */ /* 0x000fe200078feaff */
[----:B------:R0:W-:Y:S03]  /*09b0*/  STL [R1+0x24], R194 ;  /* 0x000024c201007387 */ /* 0x0001e60000100800 */
[----:B------:R-:W-:Y:S01]  /*09c0*/  MOV R196, R17 ;  /* 0x0000001100c47202 */ /* 0x000fe20000000f00 */
[----:B------:R-:W-:Y:S06]  /*09d0*/  @!P0 BRA `(.L_x_7302) ;  /* 0x0000000400708947 */ /* 0x000fec0003800000 */
[----:B------:R-:W1:Y:S01]  /*09e0*/  LDC.64 R196, c[0x0][0x2b8] ;  /* 0x0000ae00ffc47b82 */ /* 0x000e620000000a00 */
[C---:B------:R-:W-:Y:S01]  /*09f0*/  LEA R192, P4, R17.reuse, UR12, 0x4 ;  /* 0x0000000c11c07c11 */ /* 0x040fe2000f8820ff */
[----:B------:R-:W2:Y:S03]  /*0a00*/  LDL R250, [R1+0x14] ;  /* 0x0000140001fa7983 */ /* 0x000ea60000100800 */
[C---:B------:R-:W-:Y:S01]  /*0a10*/  LEA.HI.X R193, R17.reuse, UR13, RZ, 0x4, P4 ;  /* 0x0000000d11c17c11 */ /* 0x040fe2000a0f24ff */
[----:B------:R-:W3:Y:S04]  /*0a20*/  LDL R226, [R1+0x10] ;  /* 0x0000100001e27983 */ /* 0x000ee80000100800 */
[----:B------:R-:W4:Y:S04]  /*0a30*/  LDL R248, [R1+0x1c] ;  /* 0x00001c0001f87983 */ /* 0x000f280000100800 */
[----:B0-----:R-:W2:Y:S04]  /*0a40*/  LDG.E.128 R192, desc[UR4][R192.64] ;  /* 0x00000004c0c07981 */ /* 0x001ea8000c1e1d00 */
[----:B------:R-:W4:Y:S04]  /*0a50*/  LDL R247, [R1] ;  /* 0x0000000001f77983 */ /* 0x000f280000100800 */
[----:B------:R-:W4:Y:S01]  /*0a60*/  LDL R246, [R1+0x4] ;  /* 0x0000040001f67983 */ /* 0x000f220000100800 */
[----:B-1----:R-:W-:-:S03]  /*0a70*/  IMAD.WIDE.U32 R196, R17, 0x10, R196 ;  /* 0x0000001011c47825 */ /* 0x002fc600078e00c4 */
        /* <DEDUP_REMOVED lines=9> */
[--C-:B--2---:R-:W-:Y:S02]  /*0b10*/  HADD2.F32 R0, -RZ, R192.reuse.H1_H1 ;  /* 0x300000c0ff007230 */ /* 0x104fe40000004100 */
[----:B------:R-:W-:Y:S02]  /*0b20*/  HADD2.F32 R206, -RZ, R192.H0_H0 ;  /* 0x200000c0ffce7230 */ /* 0x000fe40000004100 */
[--C-:B------:R-:W-:Y:S02]  /*0b30*/  HADD2.F32 R203, -RZ, R193.reuse.H1_H1 ;  /* 0x300000c1ffcb7230 */ /* 0x100fe40000004100 */
[C---:B------:R-:W-:Y:S01]  /*0b40*/  FADD.FTZ R207, -R223.reuse, R0 ;  /* 0x00000000dfcf7221 */ /* 0x040fe20000010100 */
[----:B0-----:R-:W-:Y:S02]  /*0b50*/  HADD2.F32 R201, -RZ, R194.H0_H0 ;  /* 0x200000c2ffc97230 */ /* 0x001fe40000004100 */
[----:B------:R-:W-:Y:S01]  /*0b60*/  FADD.FTZ R206, -R223, R206 ;  /* 0x000000cedfce7221 */ /* 0x000fe20000010100 */
[----:B------:R-:W-:-:S02]  /*0b70*/  HADD2.F32 R200, -RZ, R193.H0_H0 ;  /* 0x200000c1ffc87230 */ /* 0x000fc40000004100 */
[----:B-----5:R-:W-:Y:S01]  /*0b80*/  FMUL.FTZ R207, R19, R207 ;  /* 0x000000cf13cf7220 */ /* 0x020fe20000410000 */
[----:B------:R-:W-:Y:S02]  /*0b90*/  HADD2.F32 R202, -RZ, R194.H1_H1 ;  /* 0x300000c2ffca7230 */ /* 0x000fe40000004100 */
[C---:B------:R-:W-:Y:S01]  /*0ba0*/  FADD.FTZ R203, -R223.reuse, R203 ;  /* 0x000000cbdfcb7221 */ /* 0x040fe20000010100 */
[----:B------:R-:W-:Y:S01]  /*0bb0*/  FADD.FTZ R201, -R223, R201 ;  /* 0x000000c9dfc97221 */ /* 0x000fe20000010100 */
[--C-:B---3--:R-:W-:Y:S02]  /*0bc0*/  HADD2.F32 R205, -RZ, R196.reuse.H1_H1 ;  /* 0x300000c4ffcd7230 */ /* 0x108fe40000004100 */
[----:B------:R-:W-:Y:S02]  /*0bd0*/  HADD2.F32 R225, -RZ, R196.H0_H0 ;  /* 0x200000c4ffe17230 */ /* 0x000fe40000004100 */
[----:B------:R-:W-:Y:S01]  /*0be0*/  FMUL.FTZ R0, R19, R206 ;  /* 0x000000ce13007220 */ /* 0x000fe20000410000 */
[----:B------:R-:W-:-:S02]  /*0bf0*/  HADD2.F32 R204, -RZ, R197.H0_H0 ;  /* 0x200000c5ffcc7230 */ /* 0x000fc40000004100 */
[----:B------:R-:W-:Y:S01]  /*0c00*/  FADD.FTZ R81, R81, R205 ;  /* 0x000000cd51517221 */ /* 0x000fe20000010000 */
[----:B------:R-:W-:Y:S02]  /*0c10*/  HADD2.F32 R197, -RZ, R197.H1_H1 ;  /* 0x300000c5ffc57230 */ /* 0x000fe40000004100 */
[-C--:B------:R-:W-:Y:S01]  /*0c20*/  FFMA.FTZ R113, R207, R205.reuse, R113 ;  /* 0x000000cdcf717223 */ /* 0x080fe20000010071 */
[--C-:B------:R-:W-:Y:S02]  /*0c30*/  HADD2.F32 R196, -RZ, R198.reuse.H0_H0 ;  /* 0x200000c6ffc47230 */ /* 0x100fe40000004100 */
[----:B------:R-:W-:Y:S01]  /*0c40*/  FMUL.FTZ R250, R250, R205 ;  /* 0x000000cdfafa7220 */ /* 0x000fe20000410000 */
[----:B------:R-:W-:Y:S01]  /*0c50*/  FADD.FTZ R206, -R223, R200 ;  /* 0x000000c8dfce7221 */ /* 0x000fe20000010100 */
[----:B------:R-:W-:Y:S01]  /*0c60*/  FMUL.FTZ R205, R19, R203 ;  /* 0x000000cb13cd7220 */ /* 0x000fe20000410000 */
[----:B------:R-:W-:Y:S01]  /*0c70*/  FADD.FTZ R202, -R223, R202 ;  /* 0x000000cadfca7221 */ /* 0x000fe20000010100 */
[----:B------:R-:W-:Y:S01]  /*0c80*/  FMUL.FTZ R201, R19, R201 ;  /* 0x000000c913c97220 */ /* 0x000fe20000410000 */
[----:B------:R-:W-:Y:S01]  /*0c90*/  FMUL.FTZ R200, R226, R225 ;  /* 0x000000e1e2c87220 */ /* 0x000fe20000410000 */
[----:B------:R-:W-:-:S02]  /*0ca0*/  HADD2.F32 R198, -RZ, R198.H1_H1 ;  /* 0x300000c6ffc67230 */ /* 0x000fc40000004100 */
[----:B------:R-:W-:Y:S01]  /*0cb0*/  FADD.FTZ R83, R83, R197 ;  /* 0x000000c553537221 */ /* 0x000fe20000010000 */
[-C--:B------:R-:W-:Y:S01]  /*0cc0*/  FFMA.FTZ R115, R205, R197.reuse, R115 ;  /* 0x000000c5cd737223 */ /* 0x080fe20000010073 */
[----:B----4-:R-:W-:Y:S01]  /*0cd0*/  FMUL.FTZ R248, R248, R197 ;  /* 0x000000c5f8f87220 */ /* 0x010fe20000410000 */
[----:B------:R-:W-:Y:S01]  /*0ce0*/  FADD.FTZ R76, R76, R196 ;  /* 0x000000c44c4c7221 */ /* 0x000fe20000010000 */
[----:B------:R-:W-:Y:S01]  /*0cf0*/  FMUL.FTZ R202, R19, R202 ;  /* 0x000000ca13ca7220 */ /* 0x000fe20000410000 */
[-C--:B------:R-:W-:Y:S01]  /*0d00*/  FFMA.FTZ R108, R201, R196.reuse, R108 ;  /* 0x000000c4c96c7223 */ /* 0x080fe2000001006c */
[----:B------:R-:W-:Y:S01]  /*0d10*/  FMUL.FTZ R247, R247, R196 ;  /* 0x000000c4f7f77220 */ /* 0x000fe20000410000 */
[----:B------:R-:W-:Y:S01]  /*0d20*/  FADD.FTZ R197, RZ, R200 ;  /* 0x000000c8ffc57221 */ /* 0x000fe20000010000 */
[----:B------:R-:W-:Y:S01]  /*0d30*/  FFMA.FTZ R196, R0, R200, RZ ;  /* 0x000000c800c47223 */ /* 0x000fe200000100ff */
[----:B------:R-:W-:Y:S02]  /*0d40*/  HADD2.F32 R192, -RZ, R195.H0_H0 ;  /* 0x200000c3ffc07230 */ /* 0x000fe40000004100 */
        /* <DEDUP_REMOVED lines=10> */
[----:B------:R-:W-:Y:S02]  /*0df0*/  HADD2.F32 R194, -RZ, R199.H0_H0 ;  /* 0x200000c7ffc27230 */ /* 0x000fe40000004100 */
        /* <DEDUP_REMOVED lines=9> */
[----:B------:R-:W-:-:S02]  /*0e90*/  HADD2.F32 R193, -RZ, R199.H1_H1 ;  /* 0x300000c7ffc17230 */ /* 0x000fc40000004100 */
[----:B------:R-:W-:Y:S01]  /*0ea0*/  FADD.FTZ R195, -R223, R195 ;  /* 0x000000c3dfc37221 */ /* 0x000fe20000010100 */
        /* <DEDUP_REMOVED lines=14> */
[----:B------:R-:W-:-:S07]  /*0f90*/  IADD3 R196, R17, 0x100, RZ ;  /* 0x0000010011c47810 */ /* 0x000fce0007ffe0ff */
.L_x_7302:
[----:B------:R-:W-:Y:S05]  /*0fa0*/  BSYNC B0 ;  /* 0x0000000000007941 */ /* 0x000fea0003800000 */
.L_x_7301:
[----:B------:R-:W-:Y:S04]  /*0fb0*/  BSSY B0, `(.L_x_7303) ;  /* 0x0000056000007945 */ /* 0x000fe80003800000 */
[----:B------:R-:W-:Y:S05]  /*0fc0*/  @!P1 BRA `(.L_x_7304) ;  /* 0x0000000400509947 */ /* 0x000fea0003800000 */
[----:B------:R-:W1:Y:S01]  /*0fd0*/  LDC.64 R192, c[0x0][0x2b8] ;  /* 0x0000ae00ffc07b82 */ /* 0x000e620000000a00 */
[----:B------:R-:W-:-:S04]  /*0fe0*/  LEA R4, P4, R196, UR12, 0x4 ;  /* 0x0000000cc4047c11 */ /* 0x000fc8000f8820ff */
[----:B------:R-:W-:Y:S02]  /*0ff0*/  LEA.HI.X R5, R196, UR13, RZ, 0x4, P4 ;  /* 0x0000000dc4057c11 */ /* 0x000fe4000a0f24ff */
[----:B------:R-:W-:-:S04]  /*1000*/  ISETP.NE.U32.AND P4, PT, RZ, UR10, PT ;  /* 0x0000000aff007c0c */ /* 0x000fc8000bf85070 */
[----:B------:R-:W2:Y:S01]  /*1010*/  LDG.E.128 R4, desc[UR4][R4.64] ;  /* 0x0000000404047981 */ /* 0x000ea2000c1e1d00 */
[----:B------:R-:W-:Y:S01]  /*1020*/  ISETP.NE.AND.EX P4, PT, RZ, UR11, PT, P4 ;  /* 0x0000000bff007c0c */ /* 0x000fe2000bf85340 */
[----:B-1----:R-:W-:-:S12]  /*1030*/  IMAD.WIDE.U32 R192, R196, 0x10, R192 ;  /* 0x00000010c4c07825 */ /* 0x002fd800078e00c0 */
[----:B------:R-:W-:-:S04]  /*1040*/  @P4 LEA R8, P5, R196, UR10, 0x4 ;  /* 0x0000000ac4084c11 */ /* 0x000fc8000f8a20ff */
[C---:B------:R-:W-:Y:S01]  /*1050*/  @P4 LEA.HI.X R9, R196.reuse, UR11, RZ, 0x4, P5 ;  /* 0x0000000bc4094c11 */ /* 0x040fe2000a8f24ff */
[----:B0-----:R-:W3:Y:S04]  /*1060*/  LDG.E.128 R192, desc[UR4][R192.64] ;  /* 0x00000004c0c07981 */ /* 0x001ee8000c1e1d00 */
[----:B------:R0:W5:Y:S01]  /*1070*/  @P4 LDG.E.128 R176, desc[UR4][R8.64] ;  /* 0x0000000408b04981 */ /* 0x000162000c1e1d00 */
[----:B------:R-:W-:Y:S01]  /*1080*/  IADD3 R196, R196, 0x100, RZ ;  /* 0x00000100c4c47810 */ /* 0x000fe20007ffe0ff */
[--C-:B--2---:R-:W-:Y:S02]  /*1090*/  HADD2.F32 R3, -RZ, R4.reuse.H1_H1 ;  /* 0x30000004ff037230 */ /* 0x104fe40000004100 */
[----:B0-----:R-:W-:Y:S02]  /*10a0*/  HADD2.F32 R9, -RZ, R4.H0_H0 ;  /* 0x20000004ff097230 */ /* 0x001fe40000004100 */
[----:B------:R-:W-:-:S02]  /*10b0*/  HADD2.F32 R4, -RZ, R5.H0_H0 ;  /* 0x20000005ff047230 */ /* 0x000fc40000004100 */
[----:B------:R-:W-:Y:S01]  /*10c0*/  FADD.FTZ R3, -R223, R3 ;  /* 0x00000003df037221 */ /* 0x000fe20000010100 */
[----:B------:R-:W-:Y:S02]  /*10d0*/  HADD2.F32 R197, -RZ, R5.H1_H1 ;  /* 0x30000005ffc57230 */ /* 0x000fe40000004100 */
[--C-:B------:R-:W-:Y:S02]  /*10e0*/  HADD2.F32 R5, -RZ, R6.reuse.H0_H0 ;  /* 0x20000006ff057230 */ /* 0x100fe40000004100 */
[----:B-----5:R-:W-:Y:S01]  /*10f0*/  FMUL.FTZ R3, R19, R3 ;  /* 0x0000000313037220 */ /* 0x020fe20000410000 */
[----:B------:R-:W-:Y:S01]  /*1100*/  FADD.FTZ R4, -R223, R4 ;  /* 0x00000004df047221 */ /* 0x000fe20000010100 */
[----:B------:R-:W-:Y:S02]  /*1110*/  HADD2.F32 R8, -RZ, R6.H1_H1 ;  /* 0x30000006ff087230 */ /* 0x000fe40000004100 */
[--C-:B---3--:R-:W-:Y:S02]  /*1120*/  HADD2.F32 R199, -RZ, R192.reuse.H0_H0 ;  /* 0x200000c0ffc77230 */ /* 0x108fe40000004100 */
[----:B------:R-:W-:-:S02]  /*1130*/  HADD2.F32 R192, -RZ, R192.H1_H1 ;  /* 0x300000c0ffc07230 */ /* 0x000fc40000004100 */
[----:B------:R-:W-:Y:S01]  /*1140*/  FMUL.FTZ R4, R19, R4 ;  /* 0x0000000413047220 */ /* 0x000fe20000410000 */
[----:B------:R-:W-:Y:S02]  /*1150*/  HADD2.F32 R6, -RZ, R193.H0_H0 ;  /* 0x200000c1ff067230 */ /* 0x000fe40000004100 */
[----:B------:R-:W-:Y:S01]  /*1160*/  FADD.FTZ R73, R73, R192 ;  /* 0x000000c049497221 */ /* 0x000fe20000010000 */
[-C--:B------:R-:W-:Y:S01]  /*1170*/  FFMA.FTZ R105, R3, R192.reuse, R105 ;  /* 0x000000c003697223 */ /* 0x080fe20000010069 */
[----:B------:R-:W-:Y:S01]  /*1180*/  FMUL.FTZ R242, R161, R192 ;  /* 0x000000c0a1f27220 */ /* 0x000fe20000410000 */
[C---:B------:R-:W-:Y:S01]  /*1190*/  FADD.FTZ R192, -R223.reuse, R197 ;  /* 0x000000c5dfc07221 */ /* 0x040fe20000010100 */
[C---:B------:R-:W-:Y:S01]  /*11a0*/  FADD.FTZ R197, -R223.reuse, R5 ;  /* 0x00000005dfc57221 */ /* 0x040fe20000010100 */
[--C-:B------:R-:W-:Y:S02]  /*11b0*/  HADD2.F32 R236, -RZ, R7.reuse.H0_H0 ;  /* 0x20000007ffec7230 */ /* 0x100fe40000004100 */
[----:B------:R-:W-:Y:S01]  /*11c0*/  FADD.FTZ R9, -R223, R9 ;  /* 0x00000009df097221 */ /* 0x000fe20000010100 */
[----:B------:R-:W-:-:S02]  /*11d0*/  HADD2.F32 R198, -RZ, R7.H1_H1 ;  /* 0x30000007ffc67230 */ /* 0x000fc40000004100 */
[----:B------:R-:W-:Y:S01]  /*11e0*/  FADD.FTZ R74, R74, R6 ;  /* 0x000000064a4a7221 */ /* 0x000fe20000010000 */
[----:B------:R-:W-:Y:S02]  /*11f0*/  HADD2.F32 R7, -RZ, R194.H0_H0 ;  /* 0x200000c2ff077230 */ /* 0x000fe40000004100 */
[-C--:B------:R-:W-:Y:S01]  /*1200*/  FFMA.FTZ R106, R4, R6.reuse, R106 ;  /* 0x00000006046a7223 */ /* 0x080fe2000001006a */
[----:B------:R-:W-:Y:S01]  /*1210*/  FMUL.FTZ R241, R162, R6 ;  /* 0x00000006a2f17220 */ /* 0x000fe20000410000 */
[----:B------:R-:W-:Y:S01]  /*1220*/  FMUL.FTZ R6, R19, R197 ;  /* 0x000000c513067220 */ /* 0x000fe20000410000 */
[----:B------:R-:W-:Y:S01]  /*1230*/  FADD.FTZ R8, -R223, R8 ;  /* 0x00000008df087221 */ /* 0x000fe20000010100 */
[C---:B------:R-:W-:Y:S01]  /*1240*/  FMUL.FTZ R209, R19.reuse, R9 ;  /* 0x0000000913d17220 */ /* 0x040fe20000410000 */
[----:B------:R-:W-:Y:S01]  /*1250*/  FMUL.FTZ R243, R160, R199 ;  /* 0x000000c7a0f37220 */ /* 0x000fe20000410000 */
[----:B------:R-:W-:Y:S01]  /*1260*/  FADD.FTZ R68, R68, R7 ;  /* 0x0000000744447221 */ /* 0x000fe20000010000 */
[-C--:B------:R-:W-:Y:S01]  /*1270*/  FFMA.FTZ R100, R6, R7.reuse, R100 ;  /* 0x0000000706647223 */ /* 0x080fe20000010064 */
[----:B------:R-:W-:Y:S01]  /*1280*/  FMUL.FTZ R239, R156, R7 ;  /* 0x000000079cef7220 */ /* 0x000fe20000410000 */
[C---:B------:R-:W-:Y:S01]  /*1290*/  FMUL.FTZ R5, R19.reuse, R192 ;  /* 0x000000c013057220 */ /* 0x040fe20000410000 */
[----:B------:R-:W-:Y:S01]  /*12a0*/  FMUL.FTZ R7, R19, R8 ;  /* 0x0000000813077220 */ /* 0x000fe20000410000 */
[----:B------:R-:W-:Y:S01]  /*12b0*/  FADD.FTZ R8, R226, R243 ;  /* 0x000000f3e2087221 */ /* 0x000fe20000010000 */
[----:B------:R-:W-:Y:S01]  /*12c0*/  FFMA.FTZ R192, R209, R243, R225 ;  /* 0x000000f3d1c07223 */ /* 0x000fe200000100e1 */
[----:B------:R-:W-:-:S02]  /*12d0*/  HADD2.F32 R193, -RZ, R193.H1_H1 ;  /* 0x300000c1ffc17230 */ /* 0x000fc40000004100 */
[----:B------:R-:W-:Y:S01]  /*12e0*/  FADD.FTZ R8, R8, R242 ;  /* 0x000000f208087221 */ /* 0x000fe20000010000 */
[----:B------:R-:W-:Y:S02]  /*12f0*/  FFMA.FTZ R192, R3, R242, R192 ;  /* 0x000000f203c07223 */ /* 0x000fe400000100c0 */
[----:B------:R-:W-:Y:S01]  /*1300*/  FADD.FTZ R75, R75, R193 ;  /* 0x000000c14b4b7221 */ /* 0x000fe20000010000 */
[-C--:B------:R-:W-:Y:S01]  /*1310*/  FFMA.FTZ R107, R5, R193.reuse, R107 ;  /* 0x000000c1056b7223 */ /* 0x080fe2000001006b */
[----:B------:R-:W-:Y:S01]  /*1320*/  FMUL.FTZ R240, R163, R193 ;  /* 0x000000c1a3f07220 */ /* 0x000fe20000410000 */
[----:B------:R-:W-:Y:S01]  /*1330*/  FADD.FTZ R193, R8, R241 ;  /* 0x000000f108c17221 */ /* 0x000fe20000010000 */
[----:B------:R-:W-:Y:S01]  /*1340*/  FFMA.FTZ R192, R4, R241, R192 ;  /* 0x000000f104c07223 */ /* 0x000fe200000100c0 */
[----:B------:R-:W-:Y:S02]  /*1350*/  HADD2.F32 R194, -RZ, R194.H1_H1 ;  /* 0x300000c2ffc27230 */ /* 0x000fe40000004100 */
[----:B------:R-:W-:Y:S01]  /*1360*/  FADD.FTZ R193, R193, R240 ;  /* 0x000000f0c1c17221 */ /* 0x000fe20000010000 */
[----:B------:R-:W-:Y:S01]  /*1370*/  FFMA.FTZ R192, R5, R240, R192 ;  /* 0x000000f005c07223 */ /* 0x000fe200000100c0 */
[----:B------:R-:W-:-:S02]  /*1380*/  HADD2.F32 R9, -RZ, R195.H0_H0 ;  /* 0x200000c3ff097230 */ /* 0x000fc40000004100 */
[----:B------:R-:W-:Y:S01]  /*1390*/  FADD.FTZ R69, R69, R194 ;  /* 0x000000c245457221 */ /* 0x000fe20000010000 */
[-C--:B------:R-:W-:Y:S01]  /*13a0*/  FFMA.FTZ R101, R7, R194.reuse, R101 ;  /* 0x000000c207657223 */ /* 0x080fe20000010065 */
[----:B------:R-:W-:Y:S01]  /*13b0*/  FMUL.FTZ R238, R157, R194 ;  /* 0x000000c29dee7220 */ /* 0x000fe20000410000 */
[----:B------:R-:W-:Y:S01]  /*13c0*/  FADD.FTZ R194, -R223, R236 ;  /* 0x000000ecdfc27221 */ /* 0x000fe20000010100 */
[----:B------:R-:W-:Y:S01]  /*13d0*/  FADD.FTZ R193, R193, R239 ;  /* 0x000000efc1c17221 */ /* 0x000fe20000010000 */
[----:B------:R-:W-:Y:S01]  /*13e0*/  FFMA.FTZ R192, R6, R239, R192 ;  /* 0x000000ef06c07223 */ /* 0x000fe200000100c0 */
[----:B------:R-:W-:Y:S02]  /*13f0*/  HADD2.F32 R195, -RZ, R195.H1_H1 ;  /* 0x300000c3ffc37230 */ /* 0x000fe40000004100 */
[----:B------:R-:W-:Y:S01]  /*1400*/  FMUL.FTZ R8, R19, R194 ;  /* 0x000000c213087220 */ /* 0x000fe20000410000 */
[----:B------:R-:W-:Y:S01]  /*1410*/  FADD.FTZ R194, -R223, R198 ;  /* 0x000000c6dfc27221 */ /* 0x000fe20000010100 */
[-C--:B------:R-:W-:Y:S01]  /*1420*/  FMUL.FTZ R237, R158, R9.reuse ;  /* 0x000000099eed7220 */ /* 0x080fe20000410000 */
[----:B------:R-:W-:Y:S01]  /*1430*/  FADD.FTZ R193, R193, R238 ;  /* 0x000000eec1c17221 */ /* 0x000fe20000010000 */
[----:B------:R-:W-:Y:S01]  /*1440*/  FFMA.FTZ R192, R7, R238, R192 ;  /* 0x000000ee07c07223 */ /* 0x000fe200000100c0 */
        /* <DEDUP_REMOVED lines=12> */
.L_x_7304:
[----:B------:R-:W-:Y:S05]  /*1510*/  BSYNC B0 ;  /* 0x0000000000007941 */ /* 0x000fea0003800000 */
.L_x_7303:
        /* <DEDUP_REMOVED lines=14> */
[----:B--2---:R-:W-:Y:S02]  /*1600*/  HADD2.F32 R11, -RZ, R13.H0_H0 ;  /* 0x2000000dff0b7230 */ /* 0x004fe40000004100 */
[--C-:B------:R-:W-:Y:S02]  /*1610*/  HADD2.F32 R16, -RZ, R12.reuse.H0_H0 ;  /* 0x2000000cff107230 */ /* 0x100fe40000004100 */
[----:B------:R-:W-:-:S02]  /*1620*/  HADD2.F32 R10, -RZ, R12.H1_H1 ;  /* 0x3000000cff0a7230 */ /* 0x000fc40000004100 */
[----:B------:R-:W-:Y:S02]  /*1630*/  HADD2.F32 R13, -RZ, R13.H1_H1 ;  /* 0x3000000dff0d7230 */ /* 0x000fe40000004100 */
[--C-:B------:R-:W-:Y:S02]  /*1640*/  HADD2.F32 R12, -RZ, R14.reuse.H0_H0 ;  /* 0x2000000eff0c7230 */ /* 0x100fe40000004100 */
[--C-:B------:R-:W-:Y:S02]  /*1650*/  HADD2.F32 R222, -RZ, R15.reuse.H0_H0 ;  /* 0x2000000fffde7230 */ /* 0x100fe40000004100 */
[C---:B------:R-:W-:Y:S01]  /*1660*/  FADD.FTZ R13, -R223.reuse, R13 ;  /* 0x0000000ddf0d7221 */ /* 0x040fe20000010100 */
[----:B------:R-:W-:Y:S02]  /*1670*/  HADD2.F32 R198, -RZ, R15.H1_H1 ;  /* 0x3000000fffc67230 */ /* 0x000fe40000004100 */
[----:B------:R-:W-:Y:S02]  /*1680*/  HADD2.F32 R14, -RZ, R14.H1_H1 ;  /* 0x3000000eff0e7230 */ /* 0x000fe40000004100 */
[----:B------:R-:W-:Y:S01]  /*1690*/  FADD.FTZ R16, -R223, R16 ;  /* 0x00000010df107221 */ /* 0x000fe20000010100 */
[----:B---3--:R-:W-:-:S02]  /*16a0*/  HADD2.F32 R199, -RZ, R192.H0_H0 ;  /* 0x200000c0ffc77230 */ /* 0x008fc40000004100 */
[----:B------:R-:W-:Y:S02]  /*16b0*/  HADD2.F32 R221, -RZ, R192.H1_H1 ;  /* 0x300000c0ffdd7230 */ /* 0x000fe40000004100 */
[--C-:B------:R-:W-:Y:S02]  /*16c0*/  HADD2.F32 R192, -RZ, R194.reuse.H0_H0 ;  /* 0x200000c2ffc07230 */ /* 0x100fe40000004100 */
[----:B------:R-:W-:Y:S02]  /*16d0*/  HADD2.F32 R15, -RZ, R194.H1_H1 ;  /* 0x300000c2ff0f7230 */ /* 0x000fe40000004100 */
[----:B------:R-:W-:Y:S01]  /*16e0*/  FADD.FTZ R194, -R223, R12 ;  /* 0x0000000cdfc27221 */ /* 0x000fe20000010100 */
[--C-:B------:R-:W-:Y:S02]  /*16f0*/  HADD2.F32 R197, -RZ, R193.reuse.H0_H0 ;  /* 0x200000c1ffc57230 */ /* 0x100fe40000004100 */
[----:B-----5:R-:W-:Y:S01]  /*1700*/  FMUL.FTZ R12, R19, R13 ;  /* 0x0000000d130c7220 */ /* 0x020fe20000410000 */
[----:B------:R-:W-:-:S02]  /*1710*/  HADD2.F32 R193, -RZ, R193.H1_H1 ;  /* 0x300000c1ffc17230 */ /* 0x000fc40000004100 */
[----:B------:R-:W-:Y:S01]  /*1720*/  FMUL.FTZ R13, R19, R194 ;  /* 0x000000c2130d7220 */ /* 0x000fe20000410000 */
[C---:B------:R-:W-:Y:S01]  /*1730*/  FADD.FTZ R14, -R223.reuse, R14 ;  /* 0x0000000edf0e7221 */ /* 0x040fe20000010100 */
[----:B------:R-:W-:Y:S01]  /*1740*/  FADD.FTZ R10, -R223, R10 ;  /* 0x0000000adf0a7221 */ /* 0x000fe20000010100 */
[----:B------:R-:W-:Y:S01]  /*1750*/  FMUL.FTZ R208, R19, R16 ;  /* 0x0000001013d07220 */ /* 0x000fe20000410000 */
[----:B------:R-:W-:Y:S01]  /*1760*/  FMUL.FTZ R235, R144, R199 ;  /* 0x000000c790eb7220 */ /* 0x000fe20000410000 */
[----:B------:R-:W-:Y:S01]  /*1770*/  FADD.FTZ R67, R67, R193 ;  /* 0x000000c143437221 */ /* 0x000fe20000010000 */
[-C--:B------:R-:W-:Y:S01]  /*1780*/  FFMA.FTZ R99, R12, R193.reuse, R99 ;  /* 0x000000c10c637223 */ /* 0x080fe20000010063 */
[----:B------:R-:W-:Y:S01]  /*1790*/  FMUL.FTZ R232, R147, R193 ;  /* 0x000000c193e87220 */ /* 0x000fe20000410000 */
[----:B------:R-:W-:Y:S01]  /*17a0*/  FADD.FTZ R60, R60, R192 ;  /* 0x000000c03c3c7221 */ /* 0x000fe20000010000 */
[-C--:B------:R-:W-:Y:S01]  /*17b0*/  FFMA.FTZ R92, R13, R192.reuse, R92 ;  /* 0x000000c00d5c7223 */ /* 0x080fe2000001005c */
[----:B------:R-:W-:Y:S01]  /*17c0*/  FMUL.FTZ R227, R140, R192 ;  /* 0x000000c08ce37220 */ /* 0x000fe20000410000 */
[C---:B------:R-:W-:Y:S01]  /*17d0*/  FMUL.FTZ R14, R19.reuse, R14 ;  /* 0x0000000e130e7220 */ /* 0x040fe20000410000 */
[----:B------:R-:W-:Y:S01]  /*17e0*/  FMUL.FTZ R10, R19, R10 ;  /* 0x0000000a130a7220 */ /* 0x000fe20000410000 */
        /* <DEDUP_REMOVED lines=12> */
[----:B------:R-:W-:-:S03]  /*18b0*/  FFMA.FTZ R193, R11, R233, R193 ;  /* 0x000000e90bc17223 */ /* 0x000fc600000100c1 */
[----:B------:R-:W-:Y:S01]  /*18c0*/  FADD.FTZ R192, R192, R232 ;  /* 0x000000e8c0c07221 */ /* 0x000fe20000010000 */
[----:B------:R-:W-:Y:S01]  /*18d0*/  FFMA.FTZ R193, R12, R232, R193 ;  /* 0x000000e80cc17223 */ /* 0x000fe200000100c1 */
[--C-:B------:R-:W-:Y:S02]  /*18e0*/  HADD2.F32 R16, -RZ, R195.reuse.H0_H0 ;  /* 0x200000c3ff107230 */ /* 0x100fe40000004100 */
[----:B------:R-:W-:Y:S01]  /*18f0*/  FADD.FTZ R194, -R223, R222 ;  /* 0x000000dedfc27221 */ /* 0x000fe20000010100 */
        /* <DEDUP_REMOVED lines=24> */
.L_x_7306:
[----:B------:R-:W-:Y:S05]  /*1a80*/  BSYNC B0 ;  /* 0x0000000000007941 */ /* 0x000fea0003800000 */
.L_x_7305:
[----:B------:R-:W2:Y:S01]  /*1a90*/  LDL R192, [R1+0x28] ;  /* 0x0000280001c07983 */ /* 0x000ea20000100800 */
[----:B------:R-:W-:Y:S01]  /*1aa0*/  BSSY B0, `(.L_x_7307) ;  /* 0x0000056000007945 */ /* 0x000fe20003800000 */
[----:B--2---:R-:W-:-:S13]  /*1ab0*/  ISETP.NE.AND P4, PT, R192, RZ, PT ;  /* 0x000000ffc000720c */ /* 0x004fda0003f85270 */
[----:B------:R-:W-:Y:S05]  /*1ac0*/  @!P4 BRA `(.L_x_7308) ;  /* 0x00000004004cc947 */ /* 0x000fea0003800000 */
[C---:B------:R-:W-:Y:S01]  /*1ad0*/  LEA R192, P4, R196.reuse, UR12, 0x4 ;  /* 0x0000000cc4c07c11 */ /* 0x040fe2000f8820ff */
[----:B------:R-:W1:Y:S03]  /*1ae0*/  LDC.64 R198, c[0x0][0x2b8] ;  /* 0x0000ae00ffc67b82 */ /* 0x000e660000000a00 */
[----:B------:R-:W-:Y:S02]  /*1af0*/  LEA.HI.X R193, R196, UR13, RZ, 0x4, P4 ;  /* 0x0000000dc4c17c11 */ /* 0x000fe4000a0f24ff */
[----:B------:R-:W-:-:S04]  /*1b00*/  ISETP.NE.U32.AND P4, PT, RZ, UR10, PT ;  /* 0x0000000aff007c0c */ /* 0x000fc8000bf85070 */
[----:B------:R-:W-:Y:S01]  /*1b10*/  ISETP.NE.AND.EX P4, PT, RZ, UR11, PT, P4 ;  /* 0x0000000bff007c0c */ /* 0x000fe2000bf85340 */
[----:B0-----:R-:W2:-:S12]  /*1b20*/  LDG.E.128 R192, desc[UR4][R192.64] ;  /* 0x00000004c0c07981 */ /* 0x001e98000c1e1d00 */
[----:B------:R-:W-:-:S04]  /*1b30*/  @P4 LEA R210, P5, R196, UR10, 0x4 ;  /* 0x0000000ac4d24c11 */ /* 0x000fc8000f8a20ff */
[C---:B------:R-:W-:Y:S01]  /*1b40*/  @P4 LEA.HI.X R211, R196.reuse, UR11, RZ, 0x4, P5 ;  /* 0x0000000bc4d34c11 */ /* 0x040fe2000a8f24ff */
[----:B-1----:R-:W-:-:S04]  /*1b50*/  IMAD.WIDE.U32 R196, R196, 0x10, R198 ;  /* 0x00000010c4c47825 */ /* 0x002fc800078e00c6 */
[----:B------:R0:W5:Y:S04]  /*1b60*/  @P4 LDG.E.128 R184, desc[UR4][R210.64] ;  /* 0x00000004d2b84981 */ /* 0x000168000c1e1d00 */
[----:B------:R-:W3:Y:S01]  /*1b70*/  LDG.E.128 R196, desc[UR4][R196.64] ;  /* 0x00000004c4c47981 */ /* 0x000ee2000c1e1d00 */
[--C-:B--2---:R-:W-:Y:S02]  /*1b80*/  HADD2.F32 R212, -RZ, R192.reuse.H0_H0 ;  /* 0x200000c0ffd47230 */ /* 0x104fe40000004100 */
[----:B------:R-:W-:Y:S02]  /*1b90*/  HADD2.F32 R216, -RZ, R192.H1_H1 ;  /* 0x300000c0ffd87230 */ /* 0x000fe40000004100 */
[--C-:B------:R-:W-:Y:S02]  /*1ba0*/  HADD2.F32 R214, -RZ, R193.reuse.H0_H0 ;  /* 0x200000c1ffd67230 */ /* 0x100fe40000004100 */
[----:B0-----:R-:W-:-:S02]  /*1bb0*/  HADD2.F32 R211, -RZ, R193.H1_H1 ;  /* 0x300000c1ffd37230 */ /* 0x001fc40000004100 */
[--C-:B------:R-:W-:Y:S02]  /*1bc0*/  HADD2.F32 R193, -RZ, R195.reuse.H0_H0 ;  /* 0x200000c3ffc17230 */ /* 0x100fe40000004100 */
[----:B------:R-:W-:Y:S02]  /*1bd0*/  HADD2.F32 R192, -RZ, R195.H1_H1 ;  /* 0x300000c3ffc07230 */ /* 0x000fe40000004100 */
[C---:B------:R-:W-:Y:S01]  /*1be0*/  FADD.FTZ R195, -R223.reuse, R212 ;  /* 0x000000d4dfc37221 */ /* 0x040fe20000010100 */
[----:B------:R-:W-:-:S03]  /*1bf0*/  FADD.FTZ R216, -R223, R216 ;  /* 0x000000d8dfd87221 */ /* 0x000fc60000010100 */
[----:B-----5:R-:W-:Y:S01]  /*1c00*/  FMUL.FTZ R252, R19, R195 ;  /* 0x000000c313fc7220 */ /* 0x020fe20000410000 */
[----:B------:R-:W-:Y:S01]  /*1c10*/  FADD.FTZ R214, -R223, R214 ;  /* 0x000000d6dfd67221 */ /* 0x000fe20000010100 */
[--C-:B---3--:R-:W-:Y:S02]  /*1c20*/  HADD2.F32 R217, -RZ, R196.reuse.H0_H0 ;  /* 0x200000c4ffd97230 */ /* 0x108fe40000004100 */
[----:B------:R-:W-:-:S03]  /*1c30*/  HADD2.F32 R215, -RZ, R196.H1_H1 ;  /* 0x300000c4ffd77230 */ /* 0x000fc60000004100 */
[----:B------:R-:W-:Y:S01]  /*1c40*/  FMUL.FTZ R231, R128, R217 ;  /* 0x000000d980e77220 */ /* 0x000fe20000410000 */
[--C-:B------:R-:W-:Y:S02]  /*1c50*/  HADD2.F32 R213, -RZ, R197.reuse.H0_H0 ;  /* 0x200000c5ffd57230 */ /* 0x100fe40000004100 */
[----:B------:R-:W-:Y:S01]  /*1c60*/  FMUL.FTZ R230, R19, R216 ;  /* 0x000000d813e67220 */ /* 0x000fe20000410000 */
[----:B------:R-:W-:Y:S01]  /*1c70*/  FMUL.FTZ R229, R129, R215 ;  /* 0x000000d781e57220 */ /* 0x000fe20000410000 */
[----:B------:R-:W-:Y:S01]  /*1c80*/  FADD.FTZ R226, R226, R231 ;  /* 0x000000e7e2e27221 */ /* 0x000fe20000010000 */
[----:B------:R-:W-:Y:S01]  /*1c90*/  FFMA.FTZ R225, R252, R231, R225 ;  /* 0x000000e7fce17223 */ /* 0x000fe200000100e1 */
[----:B------:R-:W-:Y:S02]  /*1ca0*/  HADD2.F32 R210, -RZ, R194.H0_H0 ;  /* 0x200000c2ffd27230 */ /* 0x000fe40000004100 */
[----:B------:R-:W-:Y:S01]  /*1cb0*/  FADD.FTZ R211, -R223, R211 ;  /* 0x000000d3dfd37221 */ /* 0x000fe20000010100 */
[----:B------:R-:W-:-:S02]  /*1cc0*/  HADD2.F32 R212, -RZ, R197.H1_H1 ;  /* 0x300000c5ffd47230 */ /* 0x000fc40000004100 */
[----:B------:R-:W-:Y:S01]  /*1cd0*/  FMUL.FTZ R228, R19, R214 ;  /* 0x000000d613e47220 */ /* 0x000fe20000410000 */
[----:B------:R-:W-:Y:S01]  /*1ce0*/  FMUL.FTZ R220, R130, R213 ;  /* 0x000000d582dc7220 */ /* 0x000fe20000410000 */
[----:B------:R-:W-:Y:S01]  /*1cf0*/  FADD.FTZ R226, R226, R229 ;  /* 0x000000e5e2e27221 */ /* 0x000fe20000010000 */
[----:B------:R-:W-:Y:S01]  /*1d00*/  FFMA.FTZ R225, R230, R229, R225 ;  /* 0x000000e5e6e17223 */ /* 0x000fe200000100e1 */
[----:B------:R-:W-:Y:S02]  /*1d10*/  HADD2.F32 R194, -RZ, R194.H1_H1 ;  /* 0x300000c2ffc27230 */ /* 0x000fe40000004100 */
[----:B------:R-:W-:Y:S01]  /*1d20*/  FADD.FTZ R210, -R223, R210 ;  /* 0x000000d2dfd27221 */ /* 0x000fe20000010100 */
[--C-:B------:R-:W-:Y:S02]  /*1d30*/  HADD2.F32 R197, -RZ, R198.reuse.H0_H0 ;  /* 0x200000c6ffc57230 */ /* 0x100fe40000004100 */
        /* <DEDUP_REMOVED lines=12> */
[--C-:B------:R-:W-:Y:S02]  /*1e00*/  HADD2.F32 R196, -RZ, R199.reuse.H0_H0 ;  /* 0x200000c7ffc47230 */ /* 0x100fe40000004100 */
[----:B------:R-:W-:Y:S01]  /*1e10*/  FADD.FTZ R57, R57, R215 ;  /* 0x000000d739397221 */ /* 0x000fe20000010000 */
[----:B------:R-:W-:Y:S01]  /*1e20*/  FFMA.FTZ R89, R230, R215, R89 ;  /* 0x000000d7e6597223 */ /* 0x000fe20000010059 */
        /* <DEDUP_REMOVED lines=29> */
.L_x_7308:
[----:B------:R-:W-:Y:S05]  /*2000*/  BSYNC B0 ;  /* 0x0000000000007941 */ /* 0x000fea0003800000 */
.L_x_7307:
        /* <DEDUP_REMOVED lines=26> */
.L_x_7335:
        /* <DEDUP_REMOVED lines=48> */
[--C-:B------:R-:W-:Y:S02]  /*24b0*/  @P5 HADD2.F32 R192, -RZ, R174.reuse.H0_H0 ;  /* 0x200000aeffc05230 */ /* 0x100fe40000004100 */
[----:B------:R-:W-:-:S03]  /*24c0*/  @P5 HADD2.F32 R193, -RZ, R174.H1_H1 ;  /* 0x300000aeffc15230 */ /* 0x000fc60000004100 */
[----:B------:R-:W-:Y:S02]  /*24d0*/  @P5 FADD.FTZ R197, R197, R192 ;  /* 0x000000c0c5c55221 */ /* 0x000fe40000010000 */
[----:B------:R-:W-:Y:S02]  /*24e0*/  @P5 FADD.FTZ R196, R196, R193 ;  /* 0x000000c1c4c45221 */ /* 0x000fe40000010000 */
[----:B------:R-:W0:Y:S01]  /*24f0*/  LDC.64 R192, c[0x0][0x220] ;  /* 0x00008800ffc07b82 */ /* 0x000e220000000a00 */
[----:B------:R-:W-:Y:S02]  /*2500*/  @P6 F2FP.F16.F32.PACK_AB R194, RZ, R197 ;  /* 0x000000c5ffc2623e */ /* 0x000fe400000000ff */
[----:B------:R-:W-:Y:S02]  /*2510*/  @P6 F2FP.F16.F32.PACK_AB R195, RZ, R196 ;  /* 0x000000c4ffc3623e */ /* 0x000fe400000000ff */
[----:B------:R-:W-:-:S04]  /*2520*/  @P6 PRMT R190, R194, 0x7610, R190 ;  /* 0x00007610c2be6816 */ /* 0x000fc800000000be */
[----:B------:R-:W-:Y:S01]  /*2530*/  @P6 PRMT R190, R190, 0x5410, R195 ;  /* 0x00005410bebe6816 */ /* 0x000fe200000000c3 */
[----:B0-----:R-:W-:-:S06]  /*2540*/  IMAD.WIDE.U32 R192, R17, 0x10, R192 ;  /* 0x0000001011c07825 */ /* 0x001fcc00078e00c0 */
[----:B------:R-:W2:Y:S01]  /*2550*/  LDG.E.128 R192, desc[UR4][R192.64] ;  /* 0x00000004c0c07981 */ /* 0x000ea2000c1e1d00 */
[----:B------:R-:W-:Y:S01]  /*2560*/  FMUL.FTZ R197, R197, R18 ;  /* 0x00000012c5c57220 */ /* 0x000fe20000410000 */
[----:B------:R-:W-:Y:S02]  /*2570*/  @P5 HADD2.F32 R225, -RZ, R173.H1_H1 ;  /* 0x300000adffe15230 */ /* 0x000fe40000004100 */
[--C-:B--2---:R-:W-:Y:S02]  /*2580*/  HADD2.F32 R223, -RZ, R194.reuse.H0_H0 ;  /* 0x200000c2ffdf7230 */ /* 0x104fe40000004100 */
[----:B------:R-:W-:-:S03]  /*2590*/  HADD2.F32 R194, -RZ, R194.H1_H1 ;  /* 0x300000c2ffc27230 */ /* 0x000fc60000004100 */
[-C--:B------:R-:W-:Y:S01]  /*25a0*/  FFMA.FTZ R44, R223, R197.reuse, R44 ;  /* 0x000000c5df2c7223 */ /* 0x080fe2000001002c */
[----:B------:R-:W-:Y:S01]  /*25b0*/  FMUL.FTZ R223, R196, R18 ;  /* 0x00000012c4df7220 */ /* 0x000fe20000410000 */
[----:B------:R-:W-:-:S03]  /*25c0*/  FMUL.FTZ R197, R164, R197 ;  /* 0x000000c5a4c57220 */ /* 0x000fc60000410000 */
[-C--:B------:R-:W-:Y:S01]  /*25d0*/  FFMA.FTZ R45, R194, R223.reuse, R45 ;  /* 0x000000dfc22d7223 */ /* 0x080fe2000001002d */
[----:B------:R-:W-:Y:S01]  /*25e0*/  FFMA.FTZ R194, R0, R198, R199 ;  /* 0x000000c600c27223 */ /* 0x000fe200000100c7 */
[----:B------:R-:W-:-:S03]  /*25f0*/  FMUL.FTZ R223, R165, R223 ;  /* 0x000000dfa5df7220 */ /* 0x000fc60000410000 */
[----:B------:R-:W-:-:S04]  /*2600*/  FADD.FTZ R194, R200, -R194 ;  /* 0x800000c2c8c27221 */ /* 0x000fc80000010000 */
[----:B------:R-:W-:Y:S01]  /*2610*/  FMUL.FTZ R196, R19, R194 ;  /* 0x000000c213c47220 */ /* 0x000fe20000410000 */
[----:B------:R-:W-:-:S05]  /*2620*/  @P5 HADD2.F32 R194, -RZ, R172.H0_H0 ;  /* 0x200000acffc25230 */ /* 0x000fca0000004100 */
[----:B------:R-:W-:-:S05]  /*2630*/  @P5 FADD.FTZ R196, R196, R194 ;  /* 0x000000c2c4c45221 */ /* 0x000fca0000010000 */
[----:B------:R-:W-:Y:S01]  /*2640*/  @P6 F2FP.F16.F32.PACK_AB R194, RZ, R196 ;  /* 0x000000c4ffc2623e */ /* 0x000fe200000000ff */
[----:B------:R-:W-:-:S03]  /*2650*/  FMUL.FTZ R196, R196, R18 ;  /* 0x00000012c4c47220 */ /* 0x000fc60000410000 */
[----:B------:R-:W-:Y:S02]  /*2660*/  @P6 PRMT R188, R194, 0x7610, R188 ;  /* 0x00007610c2bc6816 */ /* 0x000fe400000000bc */
[----:B------:R-:W-:Y:S01]  /*2670*/  F2FP.F16.F32.PACK_AB R194, R223, R197 ;  /* 0x000000c5dfc2723e */ /* 0x000fe200000000ff */
[----:B------:R-:W-:Y:S01]  /*2680*/  FFMA.FTZ R197, R207, R198, R199 ;  /* 0x000000c6cfc57223 */ /* 0x000fe200000100c7 */
[----:B------:R-:W-:-:S03]  /*2690*/  @P5 HADD2.F32 R223, -RZ, R172.H1_H1 ;  /* 0x300000acffdf5230 */ /* 0x000fc60000004100 */
[----:B------:R-:W-:-:S04]  /*26a0*/  FADD.FTZ R197, R250, -R197 ;  /* 0x800000c5fac57221 */ /* 0x000fc80000010000 */
[----:B------:R-:W-:-:S04]  /*26b0*/  FMUL.FTZ R197, R19, R197 ;  /* 0x000000c513c57220 */ /* 0x000fc80000410000 */
[----:B------:R-:W-:-:S05]  /*26c0*/  @P5 FADD.FTZ R197, R197, R223 ;  /* 0x000000dfc5c55221 */ /* 0x000fca0000010000 */
[----:B------:R-:W-:-:S04]  /*26d0*/  @P6 F2FP.F16.F32.PACK_AB R223, RZ, R197 ;  /* 0x000000c5ffdf623e */ /* 0x000fc800000000ff */
[----:B------:R-:W-:Y:S01]  /*26e0*/  @P6 PRMT R188, R188, 0x5410, R223 ;  /* 0x00005410bcbc6816 */ /* 0x000fe200000000df */
        /* <DEDUP_REMOVED lines=8> */
[----:B------:R-:W-:Y:S02]  /*2770*/  @P5 HADD2.F32 R223, -RZ, R173.H0_H0 ;  /* 0x200000adffdf5230 */ /* 0x000fe40000004100 */
[----:B------:R-:W-:Y:S01]  /*2780*/  FMUL.FTZ R192, R169, R192 ;  /* 0x000000c0a9c07220 */ /* 0x000fe20000410000 */
[----:B------:R-:W-:-:S04]  /*2790*/  FMUL.FTZ R197, R19, R197 ;  /* 0x000000c513c57220 */ /* 0x000fc80000410000 */
[----:B------:R-:W-:Y:S01]  /*27a0*/  F2FP.F16.F32.PACK_AB R192, R192, R196 ;  /* 0x000000c4c0c0723e */ /* 0x000fe200000000ff */
[----:B------:R-:W-:Y:S01]  /*27b0*/  @P5 FADD.FTZ R197, R197, R223 ;  /* 0x000000dfc5c55221 */ /* 0x000fe20000010000 */
[----:B------:R-:W-:-:S04]  /*27c0*/  HADD2.F32 R196, -RZ, R195.H0_H0 ;  /* 0x200000c3ffc47230 */ /* 0x000fc80000004100 */
[----:B------:R-:W-:Y:S01]  /*27d0*/  @P6 F2FP.F16.F32.PACK_AB R223, RZ, R197 ;  /* 0x000000c5ffdf623e */ /* 0x000fe200000000ff */
[----:B------:R-:W-:-:S03]  /*27e0*/  FMUL.FTZ R197, R197, R18 ;  /* 0x00000012c5c57220 */ /* 0x000fc60000410000 */
[----:B------:R-:W-:Y:S01]  /*27f0*/  @P6 PRMT R189, R223, 0x7610, R189 ;  /* 0x00007610dfbd6816 */ /* 0x000fe200000000bd */
[----:B------:R-:W-:-:S04]  /*2800*/  FFMA.FTZ R223, R205, R198, R199 ;  /* 0x000000c6cddf7223 */ /* 0x000fc800000100c7 */
[----:B------:R-:W-:-:S04]  /*2810*/  FADD.FTZ R223, R248, -R223 ;  /* 0x800000dff8df7221 */ /* 0x000fc80000010000 */
[----:B------:R-:W-:-:S04]  /*2820*/  FMUL.FTZ R223, R19, R223 ;  /* 0x000000df13df7220 */ /* 0x000fc80000410000 */
[----:B------:R-:W-:-:S05]  /*2830*/  @P5 FADD.FTZ R223, R223, R225 ;  /* 0x000000e1dfdf5221 */ /* 0x000fca0000010000 */
[----:B------:R-:W-:-:S04]  /*2840*/  @P6 F2FP.F16.F32.PACK_AB R225, RZ, R223 ;  /* 0x000000dfffe1623e */ /* 0x000fc800000000ff */
[----:B------:R-:W-:Y:S01]  /*2850*/  @P6 PRMT R189, R189, 0x5410, R225 ;  /* 0x00005410bdbd6816 */ /* 0x000fe200000000e1 */
[----:B------:R-:W-:-:S05]  /*2860*/  HADD2.F32 R225, -RZ, R193.H0_H0 ;  /* 0x200000c1ffe17230 */ /* 0x000fca0000004100 */
[-C--:B------:R-:W-:Y:S01]  /*2870*/  FFMA.FTZ R50, R225, R197.reuse, R50 ;  /* 0x000000c5e1327223 */ /* 0x080fe20000010032 */
[----:B------:R-:W-:Y:S02]  /*2880*/  HADD2.F32 R225, -RZ, R193.H1_H1 ;  /* 0x300000c1ffe17230 */ /* 0x000fe40000004100 */
[----:B------:R-:W-:Y:S01]  /*2890*/  FMUL.FTZ R193, R223, R18 ;  /* 0x00000012dfc17220 */ /* 0x000fe20000410000 */
[----:B------:R-:W-:Y:S01]  /*28a0*/  FMUL.FTZ R197, R170, R197 ;  /* 0x000000c5aac57220 */ /* 0x000fe20000410000 */
[----:B------:R-:W-:Y:S02]  /*28b0*/  @P5 HADD2.F32 R223, -RZ, R175.H0_H0 ;  /* 0x200000afffdf5230 */ /* 0x000fe40000004100 */
[-C--:B------:R-:W-:Y:S01]  /*28c0*/  FFMA.FTZ R51, R225, R193.reuse, R51 ;  /* 0x000000c1e1337223 */ /* 0x080fe20000010033 */
[----:B------:R-:W-:-:S05]  /*28d0*/  FMUL.FTZ R193, R171, R193 ;  /* 0x000000c1abc17220 */ /* 0x000fca0000410000 */
[----:B------:R-:W-:Y:S01]  /*28e0*/  F2FP.F16.F32.PACK_AB R193, R193, R197 ;  /* 0x000000c5c1c1723e */ /* 0x000fe200000000ff */
[----:B------:R-:W-:-:S04]  /*28f0*/  FFMA.FTZ R197, R203, R198, R199 ;  /* 0x000000c6cbc57223 */ /* 0x000fc800000100c7 */
[----:B------:R-:W-:-:S04]  /*2900*/  FADD.FTZ R197, R245, -R197 ;  /* 0x800000c5f5c57221 */ /* 0x000fc80000010000 */
[----:B------:R-:W-:-:S04]  /*2910*/  FMUL.FTZ R197, R19, R197 ;  /* 0x000000c513c57220 */ /* 0x000fc80000410000 */
[----:B------:R-:W-:-:S05]  /*2920*/  @P5 FADD.FTZ R197, R197, R223 ;  /* 0x000000dfc5c55221 */ /* 0x000fca0000010000 */
[----:B------:R-:W-:-:S04]  /*2930*/  @P6 F2FP.F16.F32.PACK_AB R223, RZ, R197 ;  /* 0x000000c5ffdf623e */ /* 0x000fc800000000ff */
[----:B------:R-:W-:Y:S01]  /*2940*/  @P6 PRMT R191, R223, 0x7610, R191 ;  /* 0x00007610dfbf6816 */ /* 0x000fe200000000bf */
[----:B------:R-:W-:Y:S01]  /*2950*/  FMUL.FTZ R223, R197, R18 ;  /* 0x00000012c5df7220 */ /* 0x000fe20000410000 */
[----:B------:R-:W-:-:S03]  /*2960*/  @P5 HADD2.F32 R197, -RZ, R175.H1_H1 ;  /* 0x300000afffc55230 */ /* 0x000fc60000004100 */
[----:B------:R-:W-:Y:S01]  /*2970*/  FFMA.FTZ R46, R196, R223, R46 ;  /* 0x000000dfc42e7223 */ /* 0x000fe2000001002e */
[----:B------:R-:W-:-:S04]  /*2980*/  FFMA.FTZ R196, R204, R198, R199 ;  /* 0x000000c6ccc47223 */ /* 0x000fc800000100c7 */
[----:B------:R-:W-:-:S04]  /*2990*/  FADD.FTZ R196, R244, -R196 ;  /* 0x800000c4f4c47221 */ /* 0x000fc80000010000 */
[----:B------:R-:W-:-:S04]  /*29a0*/  FMUL.FTZ R196, R19, R196 ;  /* 0x000000c413c47220 */ /* 0x000fc80000410000 */
[----:B------:R-:W-:-:S05]  /*29b0*/  @P5 FADD.FTZ R196, R196, R197 ;  /* 0x000000c5c4c45221 */ /* 0x000fca0000010000 */
[----:B------:R-:W-:-:S04]  /*29c0*/  @P6 F2FP.F16.F32.PACK_AB R197, RZ, R196 ;  /* 0x000000c4ffc5623e */ /* 0x000fc800000000ff */
[----:B------:R-:W-:Y:S01]  /*29d0*/  @P6 PRMT R191, R191, 0x5410, R197 ;  /* 0x00005410bfbf6816 */ /* 0x000fe200000000c5 */
[----:B------:R-:W-:Y:S02]  /*29e0*/  HADD2.F32 R197, -RZ, R195.H1_H1 ;  /* 0x300000c3ffc57230 */ /* 0x000fe40000004100 */
[----:B------:R-:W-:-:S04]  /*29f0*/  FMUL.FTZ R195, R196, R18 ;  /* 0x00000012c4c37220 */ /* 0x000fc80000410000 */
[-C--:B------:R-:W-:Y:S01]  /*2a00*/  FFMA.FTZ R47, R197, R195.reuse, R47 ;  /* 0x000000c3c52f7223 */ /* 0x080fe2000001002f */
[----:B------:R-:W-:Y:S01]  /*2a10*/  FMUL.FTZ R195, R167, R195 ;  /* 0x000000c3a7c37220 */ /* 0x000fe20000410000 */
[----:B------:R-:W0:Y:S02]  /*2a20*/  @P6 LDC.64 R196, c[0x0][0x308] ;  /* 0x0000c200ffc46b82 */ /* 0x000e240000000a00 */
[----:B0-----:R-:W-:-:S05]  /*2a30*/  @P6 IMAD.WIDE.U32 R196, R17, 0x10, R196 ;  /* 0x0000001011c46825 */ /* 0x001fca00078e00c4 */
[----:B------:R0:W-:Y:S02]  /*2a40*/  @P6 STG.E.128 desc[UR4][R196.64], R188 ;  /* 0x000000bcc4006986 */ /* 0x0001e4000c101d04 */
[----:B0-----:R-:W-:-:S05]  /*2a50*/  FMUL.FTZ R196, R166, R223 ;  /* 0x000000dfa6c47220 */ /* 0x001fca0000410000 */
[----:B------:R-:W-:Y:S02]  /*2a60*/  F2FP.F16.F32.PACK_AB R195, R195, R196 ;  /* 0x000000c4c3c3723e */ /* 0x000fe400000000ff */
[----:B------:R-:W0:Y:S02]  /*2a70*/  LDC.64 R196, c[0x0][0x2f8] ;  /* 0x0000be00ffc47b82 */ /* 0x000e240000000a00 */
[C---:B0-----:R-:W-:Y:S01]  /*2a80*/  IMAD.WIDE.U32 R196, R17.reuse, 0x10, R196 ;  /* 0x0000001011c47825 */ /* 0x041fe200078e00c4 */
[----:B------:R-:W-:-:S04]  /*2a90*/  IADD3 R17, R17, 0x100, RZ ;  /* 0x0000010011117810 */ /* 0x000fc80007ffe0ff */
[----:B------:R0:W-:Y:S03]  /*2aa0*/  STG.E.128 desc[UR4][R196.64], R192 ;  /* 0x000000c0c4007986 */ /* 0x0001e6000c101d04 */
.L_x_7311:
[----:B------:R-:W-:Y:S05]  /*2ab0*/  BSYNC B0 ;  /* 0x0000000000007941 */ /* 0x000fea0003800000 */
.L_x_7310:
[----:B------:R-:W-:Y:S04]  /*2ac0*/  BSSY B0, `(.L_x_7312) ;  /* 0x000006c000007945 */ /* 0x000fe80003800000 */
[----:B------:R-:W-:Y:S05]  /*2ad0*/  @!P1 BRA `(.L_x_7313) ;  /* 0x0000000400a89947 */ /* 0x000fea0003800000 */
[----:B------:R-:W-:Y:S01]  /*2ae0*/  ISETP.NE.U32.AND P6, PT, RZ, UR10, PT ;  /* 0x0000000aff007c0c */ /* 0x000fe2000bfc5070 */
[-CC-:B0-----:R-:W-:Y:S01]  /*2af0*/  FFMA.FTZ R197, R6, R198.reuse, R199.reuse ;  /* 0x000000c606c57223 */ /* 0x181fe200000100c7 */
        /* <DEDUP_REMOVED lines=92> */
[----:B------:R-:W-:Y:S01]  /*30c0*/  FMUL.FTZ R195, R196, R18 ;  /* 0x00000012c4c37220 */ /* 0x000fe20000410000 */
[----:B------:R-:W-:-:S03]  /*30d0*/  @P5 LEA R196, P6, R17, UR14, 0x4 ;  /* 0x0000000e11c45c11 */ /* 0x000fc6000f8c20ff */
[-C--:B------:R-:W-:Y:S01]  /*30e0*/  FFMA.FTZ R39, R197, R195.reuse, R39 ;  /* 0x000000c3c5277223 */ /* 0x080fe20000010027 */
[----:B------:R-:W-:Y:S01]  /*30f0*/  @P5 LEA.HI.X R197, R17, UR15, RZ, 0x4, P6 ;  /* 0x0000000f11c55c11 */ /* 0x000fe2000b0f24ff */
[----:B------:R-:W-:-:S04]  /*3100*/  FMUL.FTZ R195, R151, R195 ;  /* 0x000000c397c37220 */ /* 0x000fc80000410000 */
[----:B------:R0:W-:Y:S02]  /*3110*/  @P5 STG.E.128 desc[UR4][R196.64], R188 ;  /* 0x000000bcc4005986 */ /* 0x0001e4000c101d04 */
[----:B0-----:R-:W-:-:S05]  /*3120*/  FMUL.FTZ R196, R150, R223 ;  /* 0x000000df96c47220 */ /* 0x001fca0000410000 */
[----:B------:R-:W-:Y:S02]  /*3130*/  F2FP.F16.F32.PACK_AB R195, R195, R196 ;  /* 0x000000c4c3c3723e */ /* 0x000fe400000000ff */
[----:B------:R-:W-:-:S04]  /*3140*/  LEA R196, P5, R17, UR16, 0x4 ;  /* 0x0000001011c47c11 */ /* 0x000fc8000f8a20ff */
[C---:B------:R-:W-:Y:S02]  /*3150*/  LEA.HI.X R197, R17.reuse, UR17, RZ, 0x4, P5 ;  /* 0x0000001111c57c11 */ /* 0x040fe4000a8f24ff */
[----:B------:R-:W-:-:S03]  /*3160*/  IADD3 R17, R17, 0x100, RZ ;  /* 0x0000010011117810 */ /* 0x000fc60007ffe0ff */
[----:B------:R1:W-:Y:S04]  /*3170*/  STG.E.128 desc[UR4][R196.64], R192 ;  /* 0x000000c0c4007986 */ /* 0x0003e8000c101d04 */
.L_x_7313:
[----:B------:R-:W-:Y:S05]  /*3180*/  BSYNC B0 ;  /* 0x0000000000007941 */ /* 0x000fea0003800000 */
.L_x_7312:
[----:B------:R-:W-:Y:S04]  /*3190*/  BSSY B0, `(.L_x_7314) ;  /* 0x000006c000007945 */ /* 0x000fe80003800000 */
[----:B------:R-:W-:Y:S05]  /*31a0*/  @!P2 BRA `(.L_x_7315) ;  /* 0x0000000400a8a947 */ /* 0x000fea0003800000 */
[----:B------:R-:W-:Y:S01]  /*31b0*/  ISETP.NE.U32.AND P6, PT, RZ, UR10, PT ;  /* 0x0000000aff007c0c */ /* 0x000fe2000bfc5070 */
[-CC-:B01----:R-:W-:Y:S01]  /*31c0*/  FFMA.FTZ R197, R13, R198.reuse, R199.reuse ;  /* 0x000000c60dc57223 */ /* 0x183fe200000100c7 */
        /* <DEDUP_REMOVED lines=104> */
.L_x_7315:
[----:B------:R-:W-:Y:S05]  /*3850*/  BSYNC B0 ;  /* 0x0000000000007941 */ /* 0x000fea0003800000 */
.L_x_7314:
        /* <DEDUP_REMOVED lines=21> */
[----:B------:R-:W-:-:S02]  /*39b0*/  @P6 HADD2.F32 R198, -RZ, R184.H0_H0 ;  /* 0x200000b8ffc66230 */ /* 0x000fc40000004100 */
[----:B------:R-:W-:Y:S01]  /*39c0*/  FADD.FTZ R192, R210, -R192 ;  /* 0x800000c0d2c07221 */ /* 0x000fe20000010000 */
[----:B------:R-:W-:Y:S02]  /*39d0*/  @P6 HADD2.F32 R199, -RZ, R184.H1_H1 ;  /* 0x300000b8ffc76230 */ /* 0x000fe40000004100 */
[----:B------:R-:W-:Y:S01]  /*39e0*/  FMUL.FTZ R226, R19, R195 ;  /* 0x000000c313e27220 */ /* 0x000fe20000410000 */
[----:B------:R-:W-:Y:S01]  /*39f0*/  ISETP.NE.U32.AND P5, PT, RZ, UR14, PT ;  /* 0x0000000eff007c0c */ /* 0x000fe2000bfa5070 */
[----:B------:R-:W-:Y:S01]  /*3a00*/  @P6 FADD.FTZ R196, R196, R198 ;  /* 0x000000c6c4c46221 */ /* 0x000fe20000010000 */
[----:B------:R-:W-:Y:S01]  /*3a10*/  FADD.FTZ R198, R220, -R225 ;  /* 0x800000e1dcc67221 */ /* 0x000fe20000010000 */
[----:B------:R-:W-:Y:S01]  /*3a20*/  @P6 FADD.FTZ R197, R197, R199 ;  /* 0x000000c7c5c56221 */ /* 0x000fe20000010000 */
[----:B------:R-:W-:Y:S01]  /*3a30*/  FADD.FTZ R199, R218, -R223 ;  /* 0x800000dfdac77221 */ /* 0x000fe20000010000 */
[C---:B------:R-:W-:Y:S01]  /*3a40*/  FMUL.FTZ R223, R19.reuse, R194 ;  /* 0x000000c213df7220 */ /* 0x040fe20000410000 */
[C---:B------:R-:W-:Y:S01]  /*3a50*/  FMUL.FTZ R198, R19.reuse, R198 ;  /* 0x000000c613c67220 */ /* 0x040fe20000410000 */
[C---:B------:R-:W-:Y:S01]  /*3a60*/  FMUL.FTZ R225, R19.reuse, R193 ;  /* 0x000000c113e17220 */ /* 0x040fe20000410000 */
[C---:B------:R-:W-:Y:S01]  /*3a70*/  FMUL.FTZ R199, R19.reuse, R199 ;  /* 0x000000c713c77220 */ /* 0x040fe20000410000 */
[----:B------:R-:W-:Y:S01]  /*3a80*/  FMUL.FTZ R19, R19, R192 ;  /* 0x000000c013137220 */ /* 0x000fe20000410000 */
[----:B------:R-:W-:Y:S01]  /*3a90*/  ISETP.NE.AND.EX P5, PT, RZ, UR15, PT, P5 ;  /* 0x0000000fff007c0c */ /* 0x000fe2000bfa5350 */
[----:B------:R-:W0:-:S12]  /*3aa0*/  LDC.64 R192, c[0x0][0x220] ;  /* 0x00008800ffc07b82 */ /* 0x000e180000000a00 */
        /* <DEDUP_REMOVED lines=8> */
[-C--:B------:R-:W-:Y:S01]  /*3b30*/  FFMA.FTZ R24, R196, R251.reuse, R24 ;  /* 0x000000fbc4187223 */ /* 0x080fe20000010018 */
[----:B------:R-:W-:Y:S02]  /*3b40*/  HADD2.F32 R196, -RZ, R192.H1_H1 ;  /* 0x300000c0ffc47230 */ /* 0x000fe40000004100 */
[----:B------:R-:W-:Y:S01]  /*3b50*/  FMUL.FTZ R192, R197, R18 ;  /* 0x00000012c5c07220 */ /* 0x000fe20000410000 */
[----:B------:R-:W-:-:S03]  /*3b60*/  FMUL.FTZ R251, R120, R251 ;  /* 0x000000fb78fb7220 */ /* 0x000fc60000410000 */
        /* <DEDUP_REMOVED lines=34> */
[-C--:B------:R-:W-:Y:S01]  /*3d90*/  FMUL.FTZ R223, R225, R18.reuse ;  /* 0x00000012e1df7220 */ /* 0x080fe20000410000 */
[----:B------:R-:W-:Y:S01]  /*3da0*/  FMUL.FTZ R192, R199, R18 ;  /* 0x00000012c7c07220 */ /* 0x000fe20000410000 */
[----:B------:R-:W-:Y:S01]  /*3db0*/  FFMA.FTZ R21, R194, R196, R21 ;  /* 0x000000c4c2157223 */ /* 0x000fe20000010015 */
[-C--:B------:R-:W-:Y:S01]  /*3dc0*/  FMUL.FTZ R194, R198, R18.reuse ;  /* 0x00000012c6c27220 */ /* 0x080fe20000410000 */
[----:B------:R-:W-:Y:S01]  /*3dd0*/  FMUL.FTZ R225, R19, R18 ;  /* 0x0000001213e17220 */ /* 0x000fe20000410000 */
[--C-:B------:R-:W-:Y:S02]  /*3de0*/  HADD2.F32 R18, -RZ, R193.reuse.H0_H0 ;  /* 0x200000c1ff127230 */ /* 0x100fe40000004100 */
[----:B------:R-:W-:Y:S01]  /*3df0*/  FMUL.FTZ R198, R116, R226 ;  /* 0x000000e274c67220 */ /* 0x000fe20000410000 */
[----:B------:R-:W-:Y:S01]  /*3e00*/  FMUL.FTZ R196, R117, R196 ;  /* 0x000000c475c47220 */ /* 0x000fe20000410000 */
[----:B------:R-:W-:Y:S01]  /*3e10*/  FMUL.FTZ R19, R119, R225 ;  /* 0x000000e177137220 */ /* 0x000fe20000410000 */
[----:B------:R-:W-:-:S02]  /*3e20*/  HADD2.F32 R193, -RZ, R193.H1_H1 ;  /* 0x300000c1ffc17230 */ /* 0x000fc40000004100 */
[----:B------:R-:W-:Y:S01]  /*3e30*/  FFMA.FTZ R26, R18, R194, R26 ;  /* 0x000000c2121a7223 */ /* 0x000fe2000001001a */
[----:B------:R-:W-:Y:S01]  /*3e40*/  FMUL.FTZ R18, R118, R223 ;  /* 0x000000df76127220 */ /* 0x000fe20000410000 */
[----:B------:R-:W-:Y:S01]  /*3e50*/  F2FP.F16.F32.PACK_AB R198, R196, R198 ;  /* 0x000000c6c4c6723e */ /* 0x000fe200000000ff */
[----:B------:R-:W-:Y:S01]  /*3e60*/  FMUL.FTZ R194, R122, R194 ;  /* 0x000000c27ac27220 */ /* 0x000fe20000410000 */
[----:B------:R-:W-:Y:S01]  /*3e70*/  F2FP.F16.F32.PACK_AB R196, R197, R251 ;  /* 0x000000fbc5c4723e */ /* 0x000fe200000000ff */
[----:B------:R-:W-:Y:S01]  /*3e80*/  FMUL.FTZ R197, R123, R192 ;  /* 0x000000c07bc57220 */ /* 0x000fe20000410000 */
[----:B------:R-:W-:Y:S01]  /*3e90*/  F2FP.F16.F32.PACK_AB R199, R19, R18 ;  /* 0x0000001213c7723e */ /* 0x000fe200000000ff */
[----:B------:R-:W-:Y:S01]  /*3ea0*/  FFMA.FTZ R27, R193, R192, R27 ;  /* 0x000000c0c11b7223 */ /* 0x000fe2000001001b */
[----:B------:R-:W-:Y:S01]  /*3eb0*/  LEA R18, P5, R17, UR16, 0x4 ;  /* 0x0000001011127c11 */ /* 0x000fe2000f8a20ff */
[----:B------:R-:W-:Y:S01]  /*3ec0*/  HADD2.F32 R192, -RZ, R195.H1_H1 ;  /* 0x300000c3ffc07230 */ /* 0x000fe20000004100 */
[----:B------:R-:W-:-:S02]  /*3ed0*/  F2FP.F16.F32.PACK_AB R197, R197, R194 ;  /* 0x000000c2c5c5723e */ /* 0x000fc400000000ff */
[----:B------:R-:W-:Y:S01]  /*3ee0*/  LEA.HI.X R19, R17, UR17, RZ, 0x4, P5 ;  /* 0x0000001111137c11 */ /* 0x000fe2000a8f24ff */
[----:B------:R-:W-:Y:S02]  /*3ef0*/  HADD2.F32 R17, -RZ, R195.H0_H0 ;  /* 0x200000c3ff117230 */ /* 0x000fe40000004100 */
[----:B------:R-:W-:Y:S02]  /*3f00*/  FFMA.FTZ R23, R192, R225, R23 ;  /* 0x000000e1c0177223 */ /* 0x000fe40000010017 */
[----:B------:R0:W-:Y:S01]  /*3f10*/  STG.E.128 desc[UR4][R18.64], R196 ;  /* 0x000000c412007986 */ /* 0x0001e2000c101d04 */
[----:B------:R-:W-:-:S07]  /*3f20*/  FFMA.FTZ R22, R17, R223, R22 ;  /* 0x000000df11167223 */ /* 0x000fce0000010016 */
.L_x_7317:
[----:B------:R-:W-:Y:S05]  /*3f30*/  BSYNC B0 ;  /* 0x0000000000007941 */ /* 0x000fea0003800000 */
.L_x_7316:
[----:B------:R-:W-:Y:S02]  /*3f40*/  IADD3 R2, R2, UR18, RZ ;  /* 0x0000001202027c10 */ /* 0x000fe4000fffe0ff */
[----:B------:R-:W-:Y:S02]  /*3f50*/  SEL R251, RZ, 0x1, P4 ;  /* 0x00000001fffb7807 */ /* 0x000fe40002000000 */
[----:B------:R-:W-:-:S13]  /*3f60*/  ISETP.GE.AND P5, PT, R2, UR19, PT ;  /* 0x0000001302007c0c */ /* 0x000fda000bfa6270 */
[----:B------:R-:W-:Y:S05]  /*3f70*/  @!P5 BRA `(.L_x_7318) ;  /* 0xffffffc80024d947 */ /* 0x000fea000383ffff */
.L_x_7300:
[----:B0-----:R-:W2:Y:S04]  /*3f80*/  LDL.LU R18, [R1+0x20] ;  /* 0x0000200001127983 */ /* 0x001ea80000300800 */
[----:B------:R-:W3:Y:S01]  /*3f90*/  LDL.LU R17, [R1+0x24] ;  /* 0x0000240001117983 */ /* 0x000ee20000300800 */
[----:B------:R-:W0:Y:S01]  /*3fa0*/  S2UR UR6, SR_CTAID.X ;  /* 0x00000000000679c3 */ /* 0x000e220000002500 */
[----:B------:R-:W-:Y:S01]  /*3fb0*/  BSSY B0, `(.L_x_7319) ;  /* 0x0000013000007945 */ /* 0x000fe20003800000 */
[----:B------:R-:W0:Y:S02]  /*3fc0*/  S2R R0, SR_TID.X ;  /* 0x0000000000007919 */ /* 0x000e240000002100 */
[----:B0-----:R-:W-:-:S05]  /*3fd0*/  LEA.HI R0, R0, UR6, RZ, 0x18 ;  /* 0x0000000600007c11 */ /* 0x001fca000f8fc0ff */
[----:B--2---:R-:W-:-:S05]  /*3fe0*/  IMAD R0, R0, R18, RZ ;  /* 0x0000001200007224 */ /* 0x004fca00078e02ff */
[----:B---3--:R-:W-:Y:S01]  /*3ff0*/  LEA.HI R9, R0, R17, RZ, 0x1d ;  /* 0x0000001100097211 */ /* 0x008fe200078fe8ff */
        /* <DEDUP_REMOVED lines=14> */
.L_x_7320:
[----:B------:R-:W-:Y:S05]  /*40e0*/  BSYNC B0 ;  /* 0x0000000000007941 */ /* 0x000fea0003800000 */
.L_x_7319:
        /* <DEDUP_REMOVED lines=15> */
.L_x_7322:
[----:B------:R-:W-:Y:S05]  /*41e0*/  BSYNC B0 ;  /* 0x0000000000007941 */ /* 0x000fea0003800000 */
.L_x_7321:
        /* <DEDUP_REMOVED lines=15> */
.L_x_7324:
[----:B------:R-:W-:Y:S05]  /*42e0*/  BSYNC B0 ;  /* 0x0000000000007941 */ /* 0x000fea0003800000 */
.L_x_7323:
        /* <DEDUP_REMOVED lines=16> */
.L_x_7309:
[----:B------:R-:W-:Y:S01]  /*43f0*/  HFMA2.MMA R192, -RZ, RZ, 0, 9.5367431640625e-07 ;  /* 0x00000010ffc07435 */ /* 0x000fe200000001ff */
[----:B------:R-:W-:Y:S02]  /*4400*/  MOV R196, R226 ;  /* 0x000000e200c47202 */ /* 0x000fe40000000f00 */
[----:B------:R-:W-:Y:S02]  /*4410*/  MOV R193, 0x1f ;  /* 0x0000001f00c17802 */ /* 0x000fe40000000f00 */
[----:B------:R-:W-:-:S07]  /*4420*/  MOV R195, 0xffffffff ;  /* 0xffffffff00c37802 */ /* 0x000fce0000000f00 */
[----:B-----5:R-:W-:Y:S05]  /*4430*/  WARPSYNC.COLLECTIVE R195, `(.L_x_7325) ;  /* 0x00000000c3087348 */ /* 0x020fea0003c00000 */
[----:B------:R0:W1:Y:S02]  /*4440*/  SHFL.DOWN P6, R199, R196, R192, R193 ;  /* 0x080000c0c4c77389 */ /* 0x00006400000c00c1 */
[----:B01---5:R-:W-:Y:S01]  /*4450*/  ENDCOLLECTIVE ;  /* 0x000000000000791b */ /* 0x023fe20003800000 */
.L_x_7325:
[----:B------:R-:W-:Y:S02]  /*4460*/  MOV R196, R225 ;  /* 0x000000e100c47202 */ /* 0x000fe40000000f00 */
[----:B------:R-:W-:-:S07]  /*4470*/  MOV R197, R199 ;  /* 0x000000c700c57202 */ /* 0x000fce0000000f00 */
[----:B------:R-:W-:Y:S05]  /*4480*/  WARPSYNC.COLLECTIVE R195, `(.L_x_7326) ;  /* 0x00000000c3087348 */ /* 0x000fea0003c00000 */
[----:B------:R0:W1:Y:S02]  /*4490*/  SHFL.DOWN P6, R199, R196, R192, R193 ;  /* 0x080000c0c4c77389 */ /* 0x00006400000c00c1 */
[----:B01----:R-:W-:Y:S01]  /*44a0*/  ENDCOLLECTIVE ;  /* 0x000000000000791b */ /* 0x003fe20003800000 */
.L_x_7326:
[----:B------:R-:W-:Y:S01]  /*44b0*/  FADD.FTZ R197, R197, R226 ;  /* 0x000000e2c5c57221 */ /* 0x000fe20000010000 */
[----:B------:R-:W-:-:S04]  /*44c0*/  HFMA2.MMA R192, -RZ, RZ, 0, 4.76837158203125e-07 ;  /* 0x00000008ffc07435 */ /* 0x000fc800000001ff */
[----:B------:R-:W-:Y:S02]  /*44d0*/  MOV R196, R197 ;  /* 0x000000c500c47202 */ /* 0x000fe40000000f00 */
[----:B------:R-:W-:-:S07]  /*44e0*/  MOV R198, R199 ;  /* 0x000000c700c67202 */ /* 0x000fce0000000f00 */
[----:B------:R-:W-:Y:S05]  /*44f0*/  WARPSYNC.COLLECTIVE R195, `(.L_x_7327) ;  /* 0x00000000c3087348 */ /* 0x000fea0003c00000 */
[----:B------:R0:W1:Y:S02]  /*4500*/  SHFL.DOWN P6, R199, R196, R192, R193 ;  /* 0x080000c0c4c77389 */ /* 0x00006400000c00c1 */
[----:B01----:R-:W-:Y:S01]  /*4510*/  ENDCOLLECTIVE ;  /* 0x000000000000791b */ /* 0x003fe20003800000 */
.L_x_7327:
[----:B------:R-:W-:-:S05]  /*4520*/  FADD.FTZ R198, R198, R225 ;  /* 0x000000e1c6c67221 */ /* 0x000fca0000010000 */
[----:B------:R-:W-:Y:S01]  /*4530*/  MOV R196, R198 ;  /* 0x000000c600c47202 */ /* 0x000fe20000000f00 */
[----:B------:R-:W-:-:S07]  /*4540*/  FADD.FTZ R197, R197, R199 ;  /* 0x000000c7c5c57221 */ /* 0x000fce0000010000 */
[----:B------:R-:W-:Y:S05]  /*4550*/  WARPSYNC.COLLECTIVE R195, `(.L_x_7328) ;  /* 0x00000000c3087348 */ /* 0x000fea0003c00000 */
[----:B------:R0:W1:Y:S02]  /*4560*/  SHFL.DOWN P6, R199, R196, R192, R193 ;  /* 0x080000c0c4c77389 */ /* 0x00006400000c00c1 */
[----:B01----:R-:W-:Y:S01]  /*4570*/  ENDCOLLECTIVE ;  /* 0x000000000000791b */ /* 0x003fe20003800000 */
.L_x_7328:
[----:B------:R-:W-:Y:S01]  /*4580*/  HFMA2.MMA R192, -RZ, RZ, 0, 2.384185791015625e-07 ;  /* 0x00000004ffc07435 */ /* 0x000fe200000001ff */
[----:B------:R-:W-:Y:S01]  /*4590*/  MOV R196, R197 ;  /* 0x000000c500c47202 */ /* 0x000fe20000000f00 */
[----:B------:R-:W-:-:S09]  /*45a0*/  FADD.FTZ R198, R198, R199 ;  /* 0x000000c7c6c67221 */ /* 0x000fd20000010000 */
[----:B------:R-:W-:Y:S05]  /*45b0*/  WARPSYNC.COLLECTIVE R195, `(.L_x_7329) ;  /* 0x00000000c3087348 */ /* 0x000fea0003c00000 */
[----:B------:R0:W1:Y:S02]  /*45c0*/  SHFL.DOWN P6, R199, R196, R192, R193 ;  /* 0x080000c0c4c77389 */ /* 0x00006400000c00c1 */
[----:B01----:R-:W-:Y:S01]  /*45d0*/  ENDCOLLECTIVE ;  /* 0x000000000000791b */ /* 0x003fe20003800000 */
.L_x_7329:
[----:B------:R-:W-:Y:S01]  /*45e0*/  MOV R196, R198 ;  /* 0x000000c600c47202 */ /* 0x000fe20000000f00 */
[----:B------:R-:W-:-:S07]  /*45f0*/  FADD.FTZ R197, R197, R199 ;  /* 0x000000c7c5c57221 */ /* 0x000fce0000010000 */
[----:B------:R-:W-:Y:S05]  /*4600*/  WARPSYNC.COLLECTIVE R195, `(.L_x_7330) ;  /* 0x00000000c3087348 */ /* 0x000fea0003c00000 */
[----:B------:R0:W1:Y:S02]  /*4610*/  SHFL.DOWN P6, R199, R196, R192, R193 ;  /* 0x080000c0c4c77389 */ /* 0x00006400000c00c1 */
[----:B01----:R-:W-:Y:S01]  /*4620*/  ENDCOLLECTIVE ;  /* 0x000000000000791b */ /* 0x003fe20003800000 */
.L_x_7330:
[----:B------:R-:W-:Y:S01]  /*4630*/  HFMA2.MMA R192, -RZ, RZ, 0, 1.1920928955078125e-07 ;  /* 0x00000002ffc07435 */ /* 0x000fe200000001ff */
[----:B------:R-:W-:Y:S02]  /*4640*/  MOV R196, R197 ;  /* 0x000000c500c47202 */ /* 0x000fe40000000f00 */
[----:B------:R-:W-:-:S08]  /*4650*/  MOV R223, R199 ;  /* 0x000000c700df7202 */ /* 0x000fd00000000f00 */
[----:B------:R-:W-:Y:S05]  /*4660*/  WARPSYNC.COLLECTIVE R195, `(.L_x_7331) ;  /* 0x00000000c3087348 */ /* 0x000fea0003c00000 */
[----:B------:R0:W1:Y:S02]  /*4670*/  SHFL.DOWN P6, R199, R196, R192, R193 ;  /* 0x080000c0c4c77389 */ /* 0x00006400000c00c1 */
[----:B01----:R-:W-:Y:S01]  /*4680*/  ENDCOLLECTIVE ;  /* 0x000000000000791b */ /* 0x003fe20003800000 */
.L_x_7331:
[----:B------:R-:W-:-:S05]  /*4690*/  FADD.FTZ R223, R198, R223 ;  /* 0x000000dfc6df7221 */ /* 0x000fca0000010000 */
[----:B------:R-:W-:Y:S02]  /*46a0*/  MOV R196, R223 ;  /* 0x000000df00c47202 */ /* 0x000fe40000000f00 */
[----:B------:R-:W-:-:S07]  /*46b0*/  MOV R198, R199 ;  /* 0x000000c700c67202 */ /* 0x000fce0000000f00 */
[----:B------:R-:W-:Y:S05]  /*46c0*/  WARPSYNC.COLLECTIVE R195, `(.L_x_7332) ;  /* 0x00000000c3087348 */ /* 0x000fea0003c00000 */
[----:B------:R0:W1:Y:S02]  /*46d0*/  SHFL.DOWN P6, R199, R196, R192, R193 ;  /* 0x080000c0c4c77389 */ /* 0x00006400000c00c1 */
[----:B01----:R-:W-:Y:S01]  /*46e0*/  ENDCOLLECTIVE ;  /* 0x000000000000791b */ /* 0x003fe20003800000 */
.L_x_7332:
[----:B------:R-:W-:Y:S01]  /*46f0*/  FADD.FTZ R198, R197, R198 ;  /* 0x000000c6c5c67221 */ /* 0x000fe20000010000 */
[----:B------:R-:W-:-:S04]  /*4700*/  HFMA2.MMA R192, -RZ, RZ, 0, 5.9604644775390625e-08 ;  /* 0x00000001ffc07435 */ /* 0x000fc800000001ff */
[----:B------:R-:W-:Y:S02]  /*4710*/  MOV R196, R198 ;  /* 0x000000c600c47202 */ /* 0x000fe40000000f00 */
[----:B------:R-:W-:-:S07]  /*4720*/  MOV R197, R199 ;  /* 0x000000c700c57202 */ /* 0x000fce0000000f00 */
[----:B------:R-:W-:Y:S05]  /*4730*/  WARPSYNC.COLLECTIVE R195, `(.L_x_7333) ;  /* 0x00000000c3087348 */ /* 0x000fea0003c00000 */
[----:B------:R0:W1:Y:S02]  /*4740*/  SHFL.DOWN P6, R199, R196, R192, R193 ;  /* 0x080000c0c4c77389 */ /* 0x00006400000c00c1 */
[----:B01----:R-:W-:Y:S01]  /*4750*/  ENDCOLLECTIVE ;  /* 0x000000000000791b */ /* 0x003fe20003800000 */
.L_x_7333:
[----:B------:R-:W-:-:S05]  /*4760*/  FADD.FTZ R197, R223, R197 ;  /* 0x000000c5dfc57221 */ /* 0x000fca0000010000 */
[----:B------:R-:W-:Y:S02]  /*4770*/  MOV R196, R197 ;  /* 0x000000c500c47202 */ /* 0x000fe40000000f00 */
[----:B------:R-:W-:-:S07]  /*4780*/  MOV R223, R199 ;  /* 0x000000c700df7202 */ /* 0x000fce0000000f00 */
[----:B------:R-:W-:Y:S05]  /*4790*/  WARPSYNC.COLLECTIVE R195, `(.L_x_7334) ;  /* 0x00000000c3087348 */ /* 0x000fea0003c00000 */
[----:B------:R0:W1:Y:S02]  /*47a0*/  SHFL.DOWN P6, R199, R196, R192, R193 ;  /* 0x080000c0c4c77389 */ /* 0x00006400000c00c1 */
[----:B01----:R-:W-:Y:S01]  /*47b0*/  ENDCOLLECTIVE ;  /* 0x000000000000791b */ /* 0x003fe20003800000 */
.L_x_7334:
[----:B------:R-:W-:Y:S01]  /*47c0*/  MOV R193, R199 ;  /* 0x000000c700c17202 */ /* 0x000fe20000000f00 */
[----:B------:R-:W-:Y:S06]  /*47d0*/  BRA `(.L_x_7335) ;  /* 0xffffffd800747947 */ /* 0x000fec000383ffff */
.L_x_7336:
        /* <DEDUP_REMOVED lines=10> */
.L_x_13964:


//--------------------- .text._ZN10layer_norm13ln_bwd_kernelINS_13Kernel_traitsIf6__halfS2_S2_fjLj8192ELj1ELj1ELj8ELj16ENS_18Kernel_traits_baseILj8192EfS2_S2_S2_fjLj256EEEEELb0ELb1ELb0ELb1EEEvNS_9BwdParamsE --------------------------
	.section	.text._ZN10layer_norm13ln_bwd_kernelINS_13Kernel_traitsIf6__halfS2_S2_fjLj8192ELj1ELj1ELj8ELj16ENS_18Kernel_traits_baseILj8192EfS2_S2_S2_fjLj256EEEEELb0ELb1ELb0ELb1EEEvNS_9BwdParamsE,"ax",@progbits
	.align	128
        .global         _ZN10layer_norm13ln_bwd_kernelINS_13Kernel_traitsIf6__halfS2_S2_fjLj8192ELj1ELj1ELj8ELj16ENS_18Kernel_traits_baseILj8192EfS2_S2_S2_fjLj256EEEEELb0ELb1ELb0ELb1EEEvNS_9BwdParamsE
        .type           _ZN10layer_norm13ln_bwd_kernelINS_13Kernel_traitsIf6__halfS2_S2_fjLj8192ELj1ELj1ELj8ELj16ENS_18Kernel_traits_baseILj8192EfS2_S2_S2_fjLj256EEEEELb0ELb1ELb0ELb1EEEvNS_9BwdParamsE,@function
        .size           _ZN10layer_norm13ln_bwd_kernelINS_13Kernel_traitsIf6__halfS2_S2_fjLj8192ELj1ELj1ELj8ELj16ENS_18Kernel_traits_baseILj8192EfS2_S2_S2_fjLj256EEEEELb0ELb1ELb0ELb1EEEvNS_9BwdParamsE,(.L_x_13965 - _ZN10layer_norm13ln_bwd_kernelINS_13Kernel_traitsIf6__halfS2_S2_fjLj8192ELj1ELj1ELj8ELj16ENS_18Kernel_traits_baseILj8192EfS2_S2_S2_fjLj256EEEEELb0ELb1ELb0ELb1EEEvNS_9BwdParamsE)
        .other          _ZN10layer_norm13ln_bwd_kernelINS_13Kernel_traitsIf6__halfS2_S2_fjLj8192ELj1ELj1ELj8ELj16ENS_18Kernel_traits_baseILj8192EfS2_S2_S2_fjLj256EEEEELb0ELb1ELb0ELb1EEEvNS_9BwdParamsE,@"STO_CUDA_ENTRY STV_DEFAULT"
_ZN10layer_norm13ln_bwd_kernelINS_13Kernel_traitsIf6__halfS2_S2_fjLj8192ELj1ELj1ELj8ELj16ENS_18Kernel_traits_baseILj8192EfS2_S2_S2_fjLj256EEEEELb0ELb1ELb0ELb1EEEvNS_9BwdParamsE:
.text._ZN10layer_norm13ln_bwd_kernelINS_13Kernel_traitsIf6__halfS2_S2_fjLj8192ELj1ELj1ELj8ELj16ENS_18Kernel_traits_baseILj8192EfS2_S2_S2_fjLj256EEEEELb0ELb1ELb0ELb1EEEvNS_9BwdParamsE:
        /* <DEDUP_REMOVED lines=65> */
.L_x_7337:
        /* <DEDUP_REMOVED lines=83> */
.L_x_7341:
        /* <DEDUP_REMOVED lines=10> */
[----:B------:R-:W-:Y:S02]  /*09e0*/  @P0 LEA.HI.X R121, R0, R121, R124, 0x1, P1 ;  /* 0x0000007900790211 */ /* 0x000fe400008f0c7c */
[----:B0-----:R-:W-:Y:S01]  /*09f0*/  LOP3.LUT R202, R225, 0xff, RZ, 0xc0, !PT ;  /* 0x000000ffe1ca7812 */ /* 0x001fe200078ec0ff */
[----:B------:R-:W0:Y:S02]  /*0a00*/  LDC.64 R180, c[0x0][0x258] ;  /* 0x00009600ffb47b82 */ /* 0x000e240000000a00 */
[----:B------:R2:W4:Y:S01]  /*0a10*/  @P0 LDG.E.U16 R203, desc[UR6][R120.64] ;  /* 0x0000000678cb0981 */ /* 0x000522000c1e1500 */
[----:B------:R-:W-:-:S04]  /*0a20*/  LEA.HI.SX32 R202, R123, R202, 0x1d ;  /* 0x000000ca7bca7211 */ /* 0x000fc800078feaff */
[C---:B------:R-:W-:Y:S02]  /*0a30*/  IADD3 R201, R202.reuse, 0x100, RZ ;  /* 0x00000100cac97810 */ /* 0x040fe40007ffe0ff */
[C---:B------:R-:W-:Y:S02]  /*0a40*/  IADD3 R198, R202.reuse, 0x200, RZ ;  /* 0x00000200cac67810 */ /* 0x040fe40007ffe0ff */
[C---:B------:R-:W-:Y:S01]  /*0a50*/  IADD3 R196, R202.reuse, 0x300, RZ ;  /* 0x00000300cac47810 */ /* 0x040fe20007ffe0ff */
[----:B--2---:R-:W-:-:S04]  /*0a60*/  IMAD.WIDE.U32 R120, R202, 0x10, R138 ;  /* 0x00000010ca787825 */ /* 0x004fc800078e008a */
[----:B---3--:R-:W-:Y:S02]  /*0a70*/  IMAD.WIDE R136, R0, 0x4, R136 ;  /* 0x0000000400887825 */ /* 0x008fe400078e0288 */
[----:B------:R-:W2:Y:S02]  /*0a80*/  LDG.E.128 R120, desc[UR6][R120.64] ;  /* 0x0000000678787981 */ /* 0x000ea4000c1e1d00 */
[--C-:B------:R-:W-:Y:S02]  /*0a90*/  IMAD.WIDE.U32 R128, R201, 0x10, R138.reuse ;  /* 0x00000010c9807825 */ /* 0x100fe400078e008a */
[----:B------:R-:W3:Y:S02]  /*0aa0*/  LDG.E R204, desc[UR6][R136.64] ;  /* 0x0000000688cc7981 */ /* 0x000ee4000c1e1900 */
[--C-:B------:R-:W-:Y:S02]  /*0ab0*/  IMAD.WIDE.U32 R132, R198, 0x10, R138.reuse ;  /* 0x00000010c6847825 */ /* 0x100fe400078e008a */
[----:B------:R-:W3:Y:S02]  /*0ac0*/  LDG.E.128 R128, desc[UR6][R128.64] ;  /* 0x0000000680807981 */ /* 0x000ee4000c1e1d00 */
[----:B------:R-:W-:-:S02]  /*0ad0*/  IMAD.WIDE.U32 R138, R196, 0x10, R138 ;  /* 0x00000010c48a7825 */ /* 0x000fc400078e008a */
[----:B------:R-:W3:Y:S02]  /*0ae0*/  LDG.E.128 R132, desc[UR6][R132.64] ;  /* 0x0000000684847981 */ /* 0x000ee4000c1e1d00 */
[----:B----4-:R-:W-:Y:S02]  /*0af0*/  IMAD.WIDE.U32 R124, R202, 0x10, R148 ;  /* 0x00000010ca7c7825 */ /* 0x010fe400078e0094 */
[----:B------:R-:W4:Y:S02]  /*0b00*/  LDG.E.128 R136, desc[UR6][R138.64] ;  /* 0x000000068a887981 */ /* 0x000f24000c1e1d00 */
[----:B0-----:R-:W-:Y:S02]  /*0b10*/  IMAD.WIDE R180, R0, 0x4, R180 ;  /* 0x0000000400b47825 */ /* 0x001fe400078e02b4 */
[----:B------:R-:W4:Y:S04]  /*0b20*/  LDG.E.128 R124, desc[UR6][R124.64] ;  /* 0x000000067c7c7981 */ /* 0x000f28000c1e1d00 */
[----:B------:R0:W4:Y:S01]  /*0b30*/  LDG.E R199, desc[UR6][R180.64] ;  /* 0x00000006b4c77981 */ /* 0x000122000c1e1900 */
[----:B------:R-:W-:-:S06]  /*0b40*/  IMAD.WIDE.U32 R140, R201, 0x10, R148 ;  /* 0x00000010c98c7825 */ /* 0x000fcc00078e0094 */
[----:B------:R-:W4:Y:S01]  /*0b50*/  LDG.E.128 R140, desc[UR6][R140.64] ;  /* 0x000000068c8c7981 */ /* 0x000f22000c1e1d00 */
[----:B------:R-:W-:-:S06]  /*0b60*/  IMAD.WIDE.U32 R144, R198, 0x10, R148 ;  /* 0x00000010c6907825 */ /* 0x000fcc00078e0094 */
[----:B------:R-:W4:Y:S01]  /*0b70*/  LDG.E.128 R144, desc[UR6][R144.64] ;  /* 0x0000000690907981 */ /* 0x000f22000c1e1d00 */
[----:B------:R-:W-:-:S06]  /*0b80*/  IMAD.WIDE.U32 R148, R196, 0x10, R148 ;  /* 0x00000010c4947825 */ /* 0x000fcc00078e0094 */
[----:B------:R-:W4:Y:S01]  /*0b90*/  LDG.E.128 R148, desc[UR6][R148.64] ;  /* 0x0000000694947981 */ /* 0x000f22000c1e1d00 */
[----:B------:R-:W-:-:S04]  /*0ba0*/  ISETP.NE.U32.AND P1, PT, RZ, UR12, PT ;  /* 0x0000000cff007c0c */ /* 0x000fc8000bf25070 */
[----:B------:R-:W-:-:S13]  /*0bb0*/  ISETP.NE.AND.EX P1, PT, RZ, UR13, PT, P1 ;  /* 0x0000000dff007c0c */ /* 0x000fda000bf25310 */
[----:B------:R-:W1:Y:S08]  /*0bc0*/  @P1 LDC.64 R184, c[0x0][0x2c8] ;  /* 0x0000b200ffb81b82 */ /* 0x000e700000000a00 */
[----:B------:R-:W0:Y:S08]  /*0bd0*/  @P1 LDC.64 R186, c[0x0][0x2c8] ;  /* 0x0000b200ffba1b82 */ /* 0x000e300000000a00 */
[----:B------:R-:W0:Y:S01]  /*0be0*/  @P1 LDC.64 R206, c[0x0][0x2c8] ;  /* 0x0000b200ffce1b82 */ /* 0x000e220000000a00 */
[----:B------:R-:W-:-:S02]  /*0bf0*/  LOP3.LUT P3, RZ, R182, 0xff, RZ, 0xc0, !PT ;  /* 0x000000ffb6ff7812 */ /* 0x000fc4000786c0ff */
[----:B------:R-:W-:Y:S01]  /*0c00*/  ISETP.NE.AND P4, PT, RZ, UR10, PT ;  /* 0x0000000aff007c0c */ /* 0x000fe2000bf85270 */
[----:B-1----:R-:W-:-:S04]  /*0c10*/  @P1 IMAD.WIDE.U32 R182, R201, 0x10, R184 ;  /* 0x00000010c9b61825 */ /* 0x002fc800078e00b8 */
[----:B0-----:R-:W0:Y:S01]  /*0c20*/  @P1 LDC.64 R180, c[0x0][0x2c8] ;  /* 0x0000b200ffb41b82 */ /* 0x001e220000000a00 */
[----:B-----5:R3:W5:Y:S01]  /*0c30*/  @P1 LDG.E.128 R104, desc[UR6][R182.64] ;  /* 0x00000006b6681981 */ /* 0x020762000c1e1d00 */
[----:B------:R-:W-:-:S05]  /*0c40*/  @P1 IMAD.WIDE.U32 R184, R198, 0x10, R186 ;  /* 0x00000010c6b81825 */ /* 0x000fca00078e00ba */
[----:B------:R1:W5:Y:S01]  /*0c50*/  @P1 LDG.E.128 R108, desc[UR6][R184.64] ;  /* 0x00000006b86c1981 */ /* 0x000362000c1e1d00 */
[----:B------:R-:W-:-:S05]  /*0c60*/  @P1 IMAD.WIDE.U32 R186, R196, 0x10, R206 ;  /* 0x00000010c4ba1825 */ /* 0x000fca00078e00ce */
[----:B------:R4:W5:Y:S01]  /*0c70*/  @P1 LDG.E.128 R112, desc[UR6][R186.64] ;  /* 0x00000006ba701981 */ /* 0x000962000c1e1d00 */
[----:B------:R-:W-:Y:S01]  /*0c80*/  MOV R200, 0x3f800000 ;  /* 0x3f80000000c87802 */ /* 0x000fe20000000f00 */
[----:B0-----:R-:W-:-:S05]  /*0c90*/  @P1 IMAD.WIDE.U32 R180, R202, 0x10, R180 ;  /* 0x00000010cab41825 */ /* 0x001fca00078e00b4 */
[----:B------:R0:W5:Y:S01]  /*0ca0*/  @P1 LDG.E.128 R100, desc[UR6][R180.64] ;  /* 0x00000006b4641981 */ /* 0x000162000c1e1d00 */
[----:B------:R-:W-:Y:S01]  /*0cb0*/  LOP3.LUT P2, RZ, R225, 0x1f, RZ, 0xc0, !PT ;  /* 0x0000001fe1ff7812 */ /* 0x000fe2000784c0ff */
[----:B------:R-:W-:Y:S01]  /*0cc0*/  UMOV UR4, 0xffffffff ;  /* 0xffffffff00047882 */ /* 0x000fe20000000000 */
[----:B------:R-:W-:Y:S02]  /*0cd0*/  @P0 HADD2.F32 R200, -RZ, R203.H0_H0 ;  /* 0x200000cbffc80230 */ /* 0x000fe40000004100 */
[----:B--2---:R-:W-:Y:S02]  /*0ce0*/  HADD2.F32 R214, -RZ, R120.H1_H1 ;  /* 0x30000078ffd67230 */ /* 0x004fe40000004100 */
[----:B------:R-:W-:Y:S02]  /*0cf0*/  HADD2.F32 R208, -RZ, R122.H1_H1 ;  /* 0x3000007affd07230 */ /* 0x000fe40000004100 */
[----:B------:R-:W-:Y:S01]  /*0d00*/  HADD2.F32 R240, -RZ, R123.H1_H1 ;  /* 0x3000007bfff07230 */ /* 0x000fe20000004100 */
[----:B---3--:R-:W-:Y:S01]  /*0d10*/  FSEL R183, R204, RZ, !P4 ;  /* 0x000000ffccb77208 */ /* 0x008fe20006000000 */
[----:B------:R-:W-:-:S02]  /*0d20*/  HADD2.F32 R212, -RZ, R120.H0_H0 ;  /* 0x20000078ffd47230 */ /* 0x000fc40000004100 */
[--C-:B------:R-:W-:Y:S02]  /*0d30*/  HADD2.F32 R224, -RZ, R130.reuse.H0_H0 ;  /* 0x20000082ffe07230 */ /* 0x100fe40000004100 */
[----:B------:R-:W-:Y:S02]  /*0d40*/  HADD2.F32 R226, -RZ, R130.H1_H1 ;  /* 0x30000082ffe27230 */ /* 0x000fe40000004100 */
[C---:B------:R-:W-:Y:S01]  /*0d50*/  FADD.FTZ R204, -R183.reuse, R208 ;  /* 0x000000d0b7cc7221 */ /* 0x040fe20000010100 */
[----:B-1----:R-:W-:Y:S02]  /*0d60*/  HADD2.F32 R185, -RZ, R121.H0_H0 ;  /* 0x20000079ffb97230 */ /* 0x002fe40000004100 */
[----:B------:R-:W-:Y:S01]  /*0d70*/  FADD.FTZ R240, -R183, R240 ;  /* 0x000000f0b7f07221 */ /* 0x000fe20000010100 */
[--C-:B------:R-:W-:Y:S02]  /*0d80*/  HADD2.F32 R220, -RZ, R129.reuse.H0_H0 ;  /* 0x20000081ffdc7230 */ /* 0x100fe40000004100 */
[----:B------:R-:W-:-:S02]  /*0d90*/  HADD2.F32 R222, -RZ, R129.H1_H1 ;  /* 0x30000081ffde7230 */ /* 0x000fc40000004100 */
[C---:B------:R-:W-:Y:S01]  /*0da0*/  FADD.FTZ R129, -R183.reuse, R214 ;  /* 0x000000d6b7817221 */ /* 0x040fe20000010100 */
[----:B----4-:R-:W-:Y:S02]  /*0db0*/  HADD2.F32 R130, -RZ, R137.H0_H0 ;  /* 0x20000089ff827230 */ /* 0x010fe40000004100 */
[----:B------:R-:W-:Y:S02]  /*0dc0*/  HADD2.F32 R182, -RZ, R124.H0_H0 ;  /* 0x2000007cffb67230 */ /* 0x000fe40000004100 */
[--C-:B------:R-:W-:Y:S02]  /*0dd0*/  HADD2.F32 R216, -RZ, R128.reuse.H0_H0 ;  /* 0x20000080ffd87230 */ /* 0x100fe40000004100 */
[----:B------:R-:W-:Y:S02]  /*0de0*/  HADD2.F32 R218, -RZ, R128.H1_H1 ;  /* 0x30000080ffda7230 */ /* 0x000fe40000004100 */
[----:B------:R-:W-:Y:S01]  /*0df0*/  FADD.FTZ R128, -R183, R212 ;  /* 0x000000d4b7807221 */ /* 0x000fe20000010100 */
[----:B------:R-:W-:-:S02]  /*0e00*/  HADD2.F32 R210, -RZ, R121.H1_H1 ;  /* 0x30000079ffd27230 */ /* 0x000fc40000004100 */
[----:B------:R-:W-:Y:S02]  /*0e10*/  HADD2.F32 R187, -RZ, R122.H0_H0 ;  /* 0x2000007affbb7230 */ /* 0x000fe40000004100 */
[----:B------:R-:W-:Y:S02]  /*0e20*/  HADD2.F32 R205, -RZ, R126.H0_H0 ;  /* 0x2000007effcd7230 */ /* 0x000fe40000004100 */
[----:B------:R-:W-:Y:S02]  /*0e30*/  HADD2.F32 R241, -RZ, R127.H0_H0 ;  /* 0x2000007ffff17230 */ /* 0x000fe40000004100 */
[C---:B------:R-:W-:Y:S01]  /*0e40*/  FMUL.FTZ R129, R199.reuse, R129 ;  /* 0x00000081c7817220 */ /* 0x040fe20000410000 */
[----:B------:R-:W-:Y:S02]  /*0e50*/  HADD2.F32 R184, -RZ, R124.H1_H1 ;  /* 0x3000007cffb87230 */ /* 0x000fe40000004100 */
[----:B------:R-:W-:Y:S01]  /*0e60*/  FMUL.FTZ R204, R199, R204 ;  /* 0x000000ccc7cc7220 */ /* 0x000fe20000410000 */
[----:B------:R-:W-:-:S02]  /*0e70*/  HADD2.F32 R126, -RZ, R126.H1_H1 ;  /* 0x3000007eff7e7230 */ /* 0x000fc40000004100 */
[----:B------:R-:W-:Y:S01]  /*0e80*/  FMUL.FTZ R240, R199, R240 ;  /* 0x000000f0c7f07220 */ /* 0x000fe20000410000 */
[----:B------:R-:W-:Y:S02]  /*0e90*/  HADD2.F32 R127, -RZ, R127.H1_H1 ;  /* 0x3000007fff7f7230 */ /* 0x000fe40000004100 */
[--C-:B------:R-:W-:Y:S02]  /*0ea0*/  HADD2.F32 R228, -RZ, R131.reuse.H0_H0 ;  /* 0x20000083ffe47230 */ /* 0x100fe40000004100 */
[----:B------:R-:W-:Y:S02]  /*0eb0*/  HADD2.F32 R230, -RZ, R131.H1_H1 ;  /* 0x30000083ffe67230 */ /* 0x000fe40000004100 */
[----:B------:R-:W-:Y:S01]  /*0ec0*/  FADD.FTZ R131, -R183, R185 ;  /* 0x000000b9b7837221 */ /* 0x000fe20000010100 */
[--C-:B------:R-:W-:Y:S02]  /*0ed0*/  HADD2.F32 R122, -RZ, R138.reuse.H0_H0 ;  /* 0x2000008aff7a7230 */ /* 0x100fe40000004100 */
[----:B------:R-:W-:-:S02]  /*0ee0*/  HADD2.F32 R121, -RZ, R138.H1_H1 ;  /* 0x3000008aff797230 */ /* 0x000fc40000004100 */
[----:B------:R-:W-:Y:S01]  /*0ef0*/  FADD.FTZ R138, -R183, R130 ;  /* 0x00000082b78a7221 */ /* 0x000fe20000010100 */
[----:B------:R-:W-:Y:S01]  /*0f00*/  FMUL.FTZ R128, R199, R128 ;  /* 0x00000080c7807220 */ /* 0x000fe20000410000 */
[----:B------:R-:W-:Y:S01]  /*0f10*/  FMUL.FTZ R130, R96, R182 ;  /* 0x000000b660827220 */ /* 0x000fe20000410000 */
[--C-:B------:R-:W-:Y:S02]  /*0f20*/  HADD2.F32 R186, -RZ, R125.reuse.H0_H0 ;  /* 0x2000007dffba7230 */ /* 0x100fe40000004100 */
[----:B------:R-:W-:Y:S01]  /*0f30*/  FADD.FTZ R185, -R183, R210 ;  /* 0x000000d2b7b97221 */ /* 0x000fe20000010100 */
        /* <DEDUP_REMOVED lines=10> */
[----:B------:R-:W-:Y:S01]  /*0fe0*/  FADD.FTZ R127, RZ, R130 ;  /* 0x00000082ff7f7221 */ /* 0x000fe20000010000 */
[----:B------:R-:W-:Y:S01]  /*0ff0*/  FFMA.FTZ R126, R128, R130, RZ ;  /* 0x00000082807e7223 */ /* 0x000fe200000100ff */
[----:B------:R-:W-:-:S02]  /*1000*/  HADD2.F32 R203, -RZ, R125.H1_H1 ;  /* 0x3000007dffcb7230 */ /* 0x000fc40000004100 */
[----:B------:R-:W-:Y:S01]  /*1010*/  FADD.FTZ R187, -R183, R187 ;  /* 0x000000bbb7bb7221 */ /* 0x000fe20000010100 */
[----:B------:R-:W-:Y:S01]  /*1020*/  FADD.FTZ R152, R186, R152 ;  /* 0x00000098ba987221 */ /* 0x000fe20000010000 */
[----:B------:R-:W-:Y:S01]  /*1030*/  FMUL.FTZ R185, R199, R185 ;  /* 0x000000b9c7b97220 */ /* 0x000fe20000410000 */
[-C--:B------:R-:W-:Y:S01]  /*1040*/  FFMA.FTZ R192, R131, R186.reuse, R192 ;  /* 0x000000ba83c07223 */ /* 0x080fe200000100c0 */
[----:B------:R-:W-:Y:S01]  /*1050*/  FMUL.FTZ R186, R98, R186 ;  /* 0x000000ba62ba7220 */ /* 0x000fe20000410000 */
[----:B------:R-:W-:Y:S01]  /*1060*/  FADD.FTZ R127, R127, R184 ;  /* 0x000000b87f7f7221 */ /* 0x000fe20000010000 */
[----:B------:R-:W-:Y:S01]  /*1070*/  FFMA.FTZ R126, R129, R184, R126 ;  /* 0x000000b8817e7223 */ /* 0x000fe2000001007e */
[----:B------:R-:W-:Y:S02]  /*1080*/  HADD2.F32 R206, -RZ, R123.H0_H0 ;  /* 0x2000007bffce7230 */ /* 0x000fe40000004100 */
        /* <DEDUP_REMOVED lines=15> */
[--C-:B0-----:R-:W-:Y:S02]  /*1180*/  HADD2.F32 R180, -RZ, R132.reuse.H0_H0 ;  /* 0x20000084ffb47230 */ /* 0x101fe40000004100 */
        /* <DEDUP_REMOVED lines=8> */
[----:B------:R-:W-:Y:S01]  /*1210*/  FMUL.FTZ R132, R199, R132 ;  /* 0x00000084c7847220 */ /* 0x000fe20000410000 */
[----:B------:R-:W-:Y:S02]  /*1220*/  HADD2.F32 R209, -RZ, R133.H1_H1 ;  /* 0x30000085ffd17230 */ /* 0x000fe40000004100 */
[----:B------:R-:W-:Y:S01]  /*1230*/  FADD.FTZ R133, -R183, R218 ;  /* 0x000000dab7857221 */ /* 0x000fe20000010100 */
[--C-:B------:R-:W-:Y:S02]  /*1240*/  HADD2.F32 R219, -RZ, R140.reuse.H0_H0 ;  /* 0x2000008cffdb7230 */ /* 0x100fe40000004100 */
[----:B------:R-:W-:Y:S01]  /*1250*/  FADD.FTZ R127, R127, R241 ;  /* 0x000000f17f7f7221 */ /* 0x000fe20000010000 */
[----:B------:R-:W-:Y:S01]  /*1260*/  FFMA.FTZ R126, R206, R241, R126 ;  /* 0x000000f1ce7e7223 */ /* 0x000fe2000001007e */
[----:B------:R-:W-:Y:S02]  /*1270*/  HADD2.F32 R221, -RZ, R140.H1_H1 ;  /* 0x3000008cffdd7230 */ /* 0x000fe40000004100 */
[----:B------:R-:W-:Y:S01]  /*1280*/  FADD.FTZ R220, -R183, R220 ;  /* 0x000000dcb7dc7221 */ /* 0x000fe20000010100 */
        /* <DEDUP_REMOVED lines=8> */
[----:B------:R-:W-:Y:S01]  /*1310*/  FMUL.FTZ R220, R199, R220 ;  /* 0x000000dcc7dc7220 */ /* 0x000fe20000410000 */
[-C--:B------:R-:W-:Y:S01]  /*1320*/  FFMA.FTZ R179, R133, R221.reuse, R179 ;  /* 0x000000dd85b37223 */ /* 0x080fe200000100b3 */
        /* <DEDUP_REMOVED lines=31> */
[--C-:B------:R-:W-:Y:S02]  /*1520*/  HADD2.F32 R211, -RZ, R134.reuse.H0_H0 ;  /* 0x20000086ffd37230 */ /* 0x100fe40000004100 */
[----:B------:R-:W-:Y:S01]  /*1530*/  FADD.FTZ R24, R231, R24 ;  /* 0x00000018e7187221 */ /* 0x000fe20000010000 */
[----:B------:R-:W-:Y:S02]  /*1540*/  HADD2.F32 R213, -RZ, R134.H1_H1 ;  /* 0x30000086ffd57230 */ /* 0x000fe40000004100 */
[----:B------:R-:W-:Y:S01]  /*1550*/  FADD.FTZ R134, -R183, R180 ;  /* 0x000000b4b7867221 */ /* 0x000fe20000010100 */
[----:B------:R-:W-:-:S02]  /*1560*/  HADD2.F32 R125, -RZ, R136.H0_H0 ;  /* 0x20000088ff7d7230 */ /* 0x000fc40000004100 */
[-C--:B------:R-:W-:Y:S01]  /*1570*/  FFMA.FTZ R172, R228, R231.reuse, R172 ;  /* 0x000000e7e4ac7223 */ /* 0x080fe200000100ac */
[----:B------:R-:W-:Y:S02]  /*1580*/  HADD2.F32 R143, -RZ, R143.H1_H1 ;  /* 0x3000008fff8f7230 */ /* 0x000fe40000004100 */
[----:B------:R-:W-:Y:S01]  /*1590*/  FADD.FTZ R230, -R183, R230 ;  /* 0x000000e6b7e67221 */ /* 0x000fe20000010100 */
[----:B------:R-:W-:Y:S02]  /*15a0*/  HADD2.F32 R137, -RZ, R137.H1_H1 ;  /* 0x30000089ff897230 */ /* 0x000fe40000004100 */
[----:B------:R-:W-:Y:S01]  /*15b0*/  FMUL.FTZ R231, R86, R231 ;  /* 0x000000e756e77220 */ /* 0x000fe20000410000 */
[----:B------:R-:W-:Y:S01]  /*15c0*/  FADD.FTZ R127, R127, R229 ;  /* 0x000000e57f7f7221 */ /* 0x000fe20000010000 */
[----:B------:R-:W-:Y:S01]  /*15d0*/  FFMA.FTZ R126, R226, R229, R126 ;  /* 0x000000e5e27e7223 */ /* 0x000fe2000001007e */
[--C-:B------:R-:W-:Y:S02]  /*15e0*/  HADD2.F32 R215, -RZ, R135.reuse.H0_H0 ;  /* 0x20000087ffd77230 */ /* 0x100fe40000004100 */
[----:B------:R-:W-:-:S02]  /*15f0*/  HADD2.F32 R217, -RZ, R135.H1_H1 ;  /* 0x30000087ffd97230 */ /* 0x000fc40000004100 */
[C---:B------:R-:W-:Y:S01]  /*1600*/  FADD.FTZ R125, -R183.reuse, R125 ;  /* 0x0000007db77d7221 */ /* 0x040fe20000010100 */
[----:B------:R-:W-:Y:S02]  /*1610*/  HADD2.F32 R124, -RZ, R136.H1_H1 ;  /* 0x30000088ff7c7230 */ /* 0x000fe40000004100 */
[----:B------:R-:W-:Y:S01]  /*1620*/  FADD.FTZ R136, -R183, R181 ;  /* 0x000000b5b7887221 */ /* 0x000fe20000010100 */
[----:B------:R-:W-:Y:S02]  /*1630*/  HADD2.F32 R135, -RZ, R144.H0_H0 ;  /* 0x20000090ff877230 */ /* 0x000fe40000004100 */
[C---:B------:R-:W-:Y:S01]  /*1640*/  FMUL.FTZ R134, R199.reuse, R134 ;  /* 0x00000086c7867220 */ /* 0x040fe20000410000 */
[--C-:B------:R-:W-:Y:S02]  /*1650*/  HADD2.F32 R120, -RZ, R139.reuse.H0_H0 ;  /* 0x2000008bff787230 */ /* 0x100fe40000004100 */
[----:B------:R-:W-:Y:S01]  /*1660*/  FMUL.FTZ R230, R199, R230 ;  /* 0x000000e6c7e67220 */ /* 0x000fe20000410000 */
[----:B------:R-:W-:-:S02]  /*1670*/  HADD2.F32 R123, -RZ, R139.H1_H1 ;  /* 0x3000008bff7b7230 */ /* 0x000fc40000004100 */
[----:B------:R-:W-:Y:S01]  /*1680*/  FMUL.FTZ R232, R87, R143 ;  /* 0x0000008f57e87220 */ /* 0x000fe20000410000 */
[----:B------:R-:W-:Y:S01]  /*1690*/  FADD.FTZ R127, R127, R231 ;  /* 0x000000e77f7f7221 */ /* 0x000fe20000010000 */
[----:B------:R-:W-:Y:S01]  /*16a0*/  FFMA.FTZ R126, R228, R231, R126 ;  /* 0x000000e7e47e7223 */ /* 0x000fe2000001007e */
[C---:B------:R-:W-:Y:S01]  /*16b0*/  FADD.FTZ R139, -R183.reuse, R137 ;  /* 0x00000089b78b7221 */ /* 0x040fe20000010100 */
[----:B------:R-:W-:Y:S02]  /*16c0*/  HADD2.F32 R137, -RZ, R144.H1_H1 ;  /* 0x30000090ff897230 */ /* 0x000fe40000004100 */
        /* <DEDUP_REMOVED lines=18> */
[----:B------:R-:W-:Y:S01]  /*17f0*/  FADD.FTZ R211, -R183, R211 ;  /* 0x000000d3b7d37221 */ /* 0x000fe20000010100 */
[----:B------:R-:W-:-:S02]  /*1800*/  HADD2.F32 R145, -RZ, R145.H1_H1 ;  /* 0x30000091ff917230 */ /* 0x000fc40000004100 */
[----:B------:R-:W-:Y:S01]  /*1810*/  FADD.FTZ R20, R208, R20 ;  /* 0x00000014d0147221 */ /* 0x000fe20000010000 */
[----:B------:R-:W-:Y:S01]  /*1820*/  FFMA.FTZ R168, R207, R208, R168 ;  /* 0x000000d0cfa87223 */ /* 0x000fe200000100a8 */
[----:B------:R-:W-:Y:S01]  /*1830*/  FMUL.FTZ R143, R199, R124 ;  /* 0x0000007cc78f7220 */ /* 0x000fe20000410000 */
        /* <DEDUP_REMOVED lines=19> */
[----:B------:R-:W-:Y:S01]  /*1970*/  FADD.FTZ R217, -R183, R217 ;  /* 0x000000d9b7d97221 */ /* 0x000fe20000010100 */
        /* <DEDUP_REMOVED lines=24> */
[--C-:B------:R-:W-:Y:S02]  /*1b00*/  HADD2.F32 R147, -RZ, R149.reuse.H0_H0 ;  /* 0x20000095ff937230 */ /* 0x100fe40000004100 */
[----:B------:R-:W-:Y:S01]  /*1b10*/  FADD.FTZ R15, R148, R15 ;  /* 0x0000000f940f7221 */ /* 0x000fe20000010000 */
[----:B------:R-:W-:Y:S01]  /*1b20*/  FFMA.FTZ R163, R143, R148, R163 ;  /* 0x000000948fa37223 */ /* 0x000fe200000100a3 */
[----:B------:R-:W-:Y:S01]  /*1b30*/  FMUL.FTZ R138, R199, R138 ;  /* 0x0000008ac78a7220 */ /* 0x000fe20000410000 */
[----:B------:R-:W-:Y:S01]  /*1b40*/  FMUL.FTZ R148, R73, R148 ;  /* 0x0000009449947220 */ /* 0x000fe20000410000 */
[----:B------:R-:W-:Y:S01]  /*1b50*/  FADD.FTZ R125, R125, R140 ;  /* 0x0000008c7d7d7221 */ /* 0x000fe20000010000 */
[----:B------:R-:W-:Y:S01]  /*1b60*/  FFMA.FTZ R124, R144, R140, R124 ;  /* 0x0000008c907c7223 */ /* 0x000fe2000001007c */
[----:B------:R-:W-:-:S02]  /*1b70*/  HADD2.F32 R181, -RZ, R149.H1_H1 ;  /* 0x30000095ffb57230 */ /* 0x000fc40000004100 */
[----:B------:R-:W-:Y:S01]  /*1b80*/  FADD.FTZ R122, -R183, R122 ;  /* 0x0000007ab77a7221 */ /* 0x000fe20000010100 */
[----:B------:R-:W-:Y:S01]  /*1b90*/  FADD.FTZ R12, R147, R12 ;  /* 0x0000000c930c7221 */ /* 0x000fe20000010000 */
[----:B------:R-:W-:Y:S01]  /*1ba0*/  FFMA.FTZ R160, R138, R147, R160 ;  /* 0x000000938aa07223 */ /* 0x000fe200000100a0 */
[----:B------:R-:W-:Y:S01]  /*1bb0*/  FMUL.FTZ R139, R199, R139 ;  /* 0x0000008bc78b7220 */ /* 0x000fe20000410000 */
[----:B------:R-:W-:Y:S01]  /*1bc0*/  FMUL.FTZ R147, R74, R147 ;  /* 0x000000934a937220 */ /* 0x000fe20000410000 */
[----:B------:R-:W-:Y:S01]  /*1bd0*/  FADD.FTZ R125, R125, R148 ;  /* 0x000000947d7d7221 */ /* 0x000fe20000010000 */
[----:B------:R-:W-:Y:S01]  /*1be0*/  FFMA.FTZ R124, R143, R148, R124 ;  /* 0x000000948f7c7223 */ /* 0x000fe2000001007c */
[--C-:B------:R-:W-:Y:S02]  /*1bf0*/  HADD2.F32 R180, -RZ, R150.reuse.H0_H0 ;  /* 0x20000096ffb47230 */ /* 0x100fe40000004100 */
        /* <DEDUP_REMOVED lines=8> */
[C---:B------:R-:W-:Y:S01]  /*1c80*/  FADD.FTZ R121, -R183.reuse, R121 ;  /* 0x00000079b7797221 */ /* 0x040fe20000010100 */
        /* <DEDUP_REMOVED lines=57> */
.L_x_7352:
        /* <DEDUP_REMOVED lines=13> */
.L_x_7340:
        /* <DEDUP_REMOVED lines=43> */
[----:B------:R-:W-:Y:S01]  /*23a0*/  FFMA.FTZ R127, R240, R183, R182 ;  /* 0x000000b7f07f7223 */ /* 0x000fe200000100b6 */
[C---:B------:R-:W-:Y:S01]  /*23b0*/  FMUL.FTZ R128, R199.reuse, R128 ;  /* 0x00000080c7807220 */ /* 0x040fe20000410000 */
[----:B------:R-:W-:Y:S01]  /*23c0*/  FMUL.FTZ R123, R199, R122 ;  /* 0x0000007ac77b7220 */ /* 0x000fe20000410000 */
[----:B------:R-:W-:-:S02]  /*23d0*/  @P1 HADD2.F32 R122, -RZ, R102.H0_H0 ;  /* 0x20000066ff7a1230 */ /* 0x000fc40000004100 */
[-C--:B------:R-:W-:Y:S01]  /*23e0*/  FFMA.FTZ R120, R185, R183.reuse, R182 ;  /* 0x000000b7b9787223 */ /* 0x080fe200000100b6 */
[----:B------:R-:W-:Y:S01]  /*23f0*/  @P1 FADD.FTZ R128, R128, R125 ;  /* 0x0000007d80801221 */ /* 0x000fe20000010000 */
[----:B------:R-:W-:Y:S01]  /*2400*/  FADD.FTZ R206, R241, -R206 ;  /* 0x800000cef1ce7221 */ /* 0x000fe20000010000 */
[-C--:B------:R-:W-:Y:S01]  /*2410*/  FFMA.FTZ R129, R129, R183.reuse, R182 ;  /* 0x000000b781817223 */ /* 0x080fe200000100b6 */
[----:B------:R-:W-:Y:S01]  /*2420*/  @P1 FADD.FTZ R123, R123, R122 ;  /* 0x0000007a7b7b1221 */ /* 0x000fe20000010000 */
[C---:B------:R-:W-:Y:S01]  /*2430*/  FMUL.FTZ R185, R199.reuse, R204 ;  /* 0x000000ccc7b97220 */ /* 0x040fe20000410000 */
[----:B------:R-:W-:Y:S01]  /*2440*/  @P2 F2FP.F16.F32.PACK_AB R122, RZ, R128 ;  /* 0x00000080ff7a223e */ /* 0x000fe200000000ff */
[----:B------:R-:W-:Y:S01]  /*2450*/  FADD.FTZ R242, R242, -R127 ;  /* 0x8000007ff2f27221 */ /* 0x000fe20000010000 */
[----:B------:R-:W-:Y:S01]  /*2460*/  FMUL.FTZ R121, R199, R206 ;  /* 0x000000cec7797220 */ /* 0x000fe20000410000 */
[----:B------:R-:W-:Y:S01]  /*2470*/  FFMA.FTZ R131, R131, R183, R182 ;  /* 0x000000b783837223 */ /* 0x000fe200000100b6 */
[----:B------:R-:W-:Y:S01]  /*2480*/  @P2 PRMT R116, R122, 0x7610, R116 ;  /* 0x000076107a742816 */ /* 0x000fe20000000074 */
[----:B------:R-:W-:-:S02]  /*2490*/  @P1 HADD2.F32 R122, -RZ, R102.H1_H1 ;  /* 0x30000066ff7a1230 */ /* 0x000fc40000004100 */
[----:B------:R-:W-:Y:S01]  /*24a0*/  FMUL.FTZ R187, R199, R242 ;  /* 0x000000f2c7bb7220 */ /* 0x000fe20000410000 */
[----:B------:R-:W-:Y:S01]  /*24b0*/  @P1 FADD.FTZ R121, R121, R124 ;  /* 0x0000007c79791221 */ /* 0x000fe20000010000 */
[----:B------:R-:W-:Y:S01]  /*24c0*/  FADD.FTZ R120, R203, -R120 ;  /* 0x80000078cb787221 */ /* 0x000fe20000010000 */
[----:B------:R-:W-:Y:S01]  /*24d0*/  FADD.FTZ R129, R184, -R129 ;  /* 0x80000081b8817221 */ /* 0x000fe20000010000 */
[----:B------:R-:W-:Y:S01]  /*24e0*/  @P1 FADD.FTZ R185, R185, R122 ;  /* 0x0000007ab9b91221 */ /* 0x000fe20000010000 */
[----:B------:R-:W-:Y:S01]  /*24f0*/  @P1 HADD2.F32 R122, -RZ, R103.H1_H1 ;  /* 0x30000067ff7a1230 */ /* 0x000fe20000004100 */
[----:B------:R-:W-:Y:S01]  /*2500*/  @P2 F2FP.F16.F32.PACK_AB R125, RZ, R121 ;  /* 0x00000079ff7d223e */ /* 0x000fe200000000ff */
[----:B------:R-:W-:Y:S01]  /*2510*/  FADD.FTZ R186, R186, -R131 ;  /* 0x80000083baba7221 */ /* 0x000fe20000010000 */
[----:B------:R-:W-:Y:S01]  /*2520*/  FMUL.FTZ R205, R199, R120 ;  /* 0x00000078c7cd7220 */ /* 0x000fe20000410000 */
[----:B------:R-:W0:Y:S01]  /*2530*/  LDC.64 R240, c[0x0][0x220] ;  /* 0x00008800fff07b82 */ /* 0x000e220000000a00 */
[----:B------:R-:W-:Y:S01]  /*2540*/  @P1 FADD.FTZ R187, R187, R122 ;  /* 0x0000007abbbb1221 */ /* 0x000fe20000010000 */
[----:B------:R-:W-:Y:S01]  /*2550*/  @P2 PRMT R119, R125, 0x7610, R119 ;  /* 0x000076107d772816 */ /* 0x000fe20000000077 */
[----:B------:R-:W-:-:S02]  /*2560*/  @P1 HADD2.F32 R125, -RZ, R101.H0_H0 ;  /* 0x20000065ff7d1230 */ /* 0x000fc40000004100 */
[-CC-:B------:R-:W-:Y:S01]  /*2570*/  FFMA.FTZ R224, R224, R183.reuse, R182.reuse ;  /* 0x000000b7e0e07223 */ /* 0x180fe200000100b6 */
[----:B------:R-:W-:Y:S01]  /*2580*/  FFMA.FTZ R228, R228, R183, R182 ;  /* 0x000000b7e4e47223 */ /* 0x000fe200000100b6 */
[----:B------:R-:W-:Y:S01]  /*2590*/  @P2 F2FP.F16.F32.PACK_AB R126, RZ, R187 ;  /* 0x000000bbff7e223e */ /* 0x000fe200000000ff */
[----:B------:R-:W-:Y:S02]  /*25a0*/  @P1 HADD2.F32 R120, -RZ, R100.H1_H1 ;  /* 0x30000064ff781230 */ /* 0x000fe40000004100 */
[C---:B------:R-:W-:Y:S01]  /*25b0*/  FMUL.FTZ R204, R199.reuse, R186 ;  /* 0x000000bac7cc7220 */ /* 0x040fe20000410000 */
[----:B------:R-:W-:Y:S01]  /*25c0*/  FMUL.FTZ R129, R199, R129 ;  /* 0x00000081c7817220 */ /* 0x000fe20000410000 */
[----:B------:R-:W-:Y:S01]  /*25d0*/  @P2 PRMT R119, R119, 0x5410, R126 ;  /* 0x0000541077772816 */ /* 0x000fe2000000007e */
[----:B------:R-:W1:Y:S01]  /*25e0*/  LDC.64 R130, c[0x0][0x2f8] ;  /* 0x0000be00ff827b82 */ /* 0x000e620000000a00 */
[----:B------:R-:W-:Y:S02]  /*25f0*/  @P1 HADD2.F32 R122, -RZ, R101.H1_H1 ;  /* 0x30000065ff7a1230 */ /* 0x000fe40000004100 */
[----:B------:R-:W-:Y:S01]  /*2600*/  @P1 FADD.FTZ R204, R204, R125 ;  /* 0x0000007dcccc1221 */ /* 0x000fe20000010000 */
[----:B------:R-:W-:Y:S01]  /*2610*/  @P1 FADD.FTZ R129, R129, R120 ;  /* 0x0000007881811221 */ /* 0x000fe20000010000 */
[-CC-:B------:R-:W-:Y:S01]  /*2620*/  FFMA.FTZ R226, R226, R183.reuse, R182.reuse ;  /* 0x000000b7e2e27223 */ /* 0x180fe200000100b6 */
[-CC-:B------:R-:W-:Y:S01]  /*2630*/  FFMA.FTZ R136, R136, R183.reuse, R182.reuse ;  /* 0x000000b788887223 */ /* 0x180fe200000100b6 */
[-CC-:B------:R-:W-:Y:S01]  /*2640*/  FFMA.FTZ R134, R134, R183.reuse, R182.reuse ;  /* 0x000000b786867223 */ /* 0x180fe200000100b6 */
[----:B------:R-:W-:Y:S01]  /*2650*/  FFMA.FTZ R211, R211, R183, R182 ;  /* 0x000000b7d3d37223 */ /* 0x000fe200000100b6 */
[----:B------:R-:W2:Y:S01]  /*2660*/  @P2 LDC.64 R126, c[0x0][0x308] ;  /* 0x0000c200ff7e2b82 */ /* 0x000ea20000000a00 */
[----:B------:R-:W-:Y:S01]  /*2670*/  @P1 FADD.FTZ R205, R205, R122 ;  /* 0x0000007acdcd1221 */ /* 0x000fe20000010000 */
[----:B------:R-:W-:Y:S01]  /*2680*/  @P2 F2FP.F16.F32.PACK_AB R122, RZ, R204 ;  /* 0x000000ccff7a223e */ /* 0x000fe200000000ff */
[-C--:B------:R-:W-:Y:S01]  /*2690*/  FMUL.FTZ R184, R123, R200.reuse ;  /* 0x000000c87bb87220 */ /* 0x080fe20000410000 */
[----:B------:R-:W-:Y:S01]  /*26a0*/  @P2 F2FP.F16.F32.PACK_AB R125, RZ, R185 ;  /* 0x000000b9ff7d223e */ /* 0x000fe200000000ff */
[-C--:B------:R-:W-:Y:S01]  /*26b0*/  FMUL.FTZ R185, R185, R200.reuse ;  /* 0x000000c8b9b97220 */ /* 0x080fe20000410000 */
[----:B------:R-:W-:Y:S01]  /*26c0*/  @P2 F2FP.F16.F32.PACK_AB R120, RZ, R129 ;  /* 0x00000081ff78223e */ /* 0x000fe200000000ff */
[-C--:B------:R-:W-:Y:S01]  /*26d0*/  FMUL.FTZ R186, R121, R200.reuse ;  /* 0x000000c879ba7220 */ /* 0x080fe20000410000 */
[----:B------:R-:W-:Y:S01]  /*26e0*/  @P2 F2FP.F16.F32.PACK_AB R124, RZ, R123 ;  /* 0x0000007bff7c223e */ /* 0x000fe200000000ff */
[----:B------:R-:W-:Y:S01]  /*26f0*/  FMUL.FTZ R187, R187, R200 ;  /* 0x000000c8bbbb7220 */ /* 0x000fe20000410000 */
[----:B------:R-:W-:Y:S01]  /*2700*/  @P2 PRMT R117, R122, 0x7610, R117 ;  /* 0x000076107a752816 */ /* 0x000fe20000000075 */
[----:B------:R-:W-:Y:S01]  /*2710*/  FMUL.FTZ R122, R60, R184 ;  /* 0x000000b83c7a7220 */ /* 0x000fe20000410000 */
[----:B------:R-:W-:Y:S01]  /*2720*/  @P2 PRMT R116, R116, 0x5410, R120 ;  /* 0x0000541074742816 */ /* 0x000fe20000000078 */
[----:B------:R-:W-:Y:S01]  /*2730*/  FMUL.FTZ R121, R61, R185 ;  /* 0x000000b93d797220 */ /* 0x000fe20000410000 */
[----:B------:R-:W-:Y:S01]  /*2740*/  @P2 PRMT R118, R124, 0x7610, R118 ;  /* 0x000076107c762816 */ /* 0x000fe20000000076 */
        /* <DEDUP_REMOVED lines=8> */
[----:B------:R-:W-:Y:S01]  /*27d0*/  FFMA.FTZ R213, R213, R183, R182 ;  /* 0x000000b7d5d57223 */ /* 0x000fe200000100b6 */
[----:B------:R-:W-:Y:S01]  /*27e0*/  @P2 PRMT R117, R117, 0x5410, R124 ;  /* 0x0000541075752816 */ /* 0x000fe2000000007c */
[----:B------:R-:W-:Y:S01]  /*27f0*/  FMUL.FTZ R125, R67, R205 ;  /* 0x000000cd437d7220 */ /* 0x000fe20000410000 */
[----:B------:R-:W-:Y:S01]  /*2800*/  F2FP.F16.F32.PACK_AB R122, R121, R122 ;  /* 0x0000007a797a723e */ /* 0x000fe200000000ff */
[----:B------:R-:W-:Y:S01]  /*2810*/  FMUL.FTZ R121, R66, R204 ;  /* 0x000000cc42797220 */ /* 0x000fe20000410000 */
[----:B------:R-:W-:Y:S01]  /*2820*/  F2FP.F16.F32.PACK_AB R123, R120, R123 ;  /* 0x0000007b787b723e */ /* 0x000fe200000000ff */
[----:B------:R-:W-:Y:S01]  /*2830*/  FMUL.FTZ R120, R64, R203 ;  /* 0x000000cb40787220 */ /* 0x000fe20000410000 */
[----:B------:R-:W-:Y:S01]  /*2840*/  FMUL.FTZ R124, R65, R206 ;  /* 0x000000ce417c7220 */ /* 0x000fe20000410000 */
[----:B0-----:R-:W-:Y:S01]  /*2850*/  IMAD.WIDE.U32 R128, R202, 0x10, R240 ;  /* 0x00000010ca807825 */ /* 0x001fe200078e00f0 */
[----:B------:R-:W-:-:S03]  /*2860*/  F2FP.F16.F32.PACK_AB R121, R125, R121 ;  /* 0x000000797d79723e */ /* 0x000fc600000000ff */
[-CC-:B------:R-:W-:Y:S01]  /*2870*/  FFMA.FTZ R209, R209, R183.reuse, R182.reuse ;  /* 0x000000b7d1d17223 */ /* 0x180fe200000100b6 */
[----:B------:R-:W-:Y:S01]  /*2880*/  FFMA.FTZ R207, R207, R183, R182 ;  /* 0x000000b7cfcf7223 */ /* 0x000fe200000100b6 */
[----:B------:R-:W-:Y:S01]  /*2890*/  F2FP.F16.F32.PACK_AB R120, R124, R120 ;  /* 0x000000787c78723e */ /* 0x000fe200000000ff */
[----:B-1----:R-:W-:-:S04]  /*28a0*/  IMAD.WIDE.U32 R124, R202, 0x10, R130 ;  /* 0x00000010ca7c7825 */ /* 0x002fc800078e0082 */
[----:B------:R-:W-:Y:S01]  /*28b0*/  FFMA.FTZ R242, R220, R183, R182 ;  /* 0x000000b7dcf27223 */ /* 0x000fe200000100b6 */
[----:B------:R-:W3:Y:S01]  /*28c0*/  LDG.E.128 R128, desc[UR6][R128.64] ;  /* 0x0000000680807981 */ /* 0x000ee2000c1e1d00 */
[----:B--2---:R-:W-:-:S04]  /*28d0*/  @P2 IMAD.WIDE.U32 R126, R202, 0x10, R126 ;  /* 0x00000010ca7e2825 */ /* 0x004fc800078e007e */
[-CC-:B------:R-:W-:Y:S01]  /*28e0*/  FFMA.FTZ R202, R132, R183.reuse, R182.reuse ;  /* 0x000000b784ca7223 */ /* 0x180fe200000100b6 */
[-CC-:B------:R-:W-:Y:S01]  /*28f0*/  FFMA.FTZ R220, R222, R183.reuse, R182.reuse ;  /* 0x000000b7dedc7223 */ /* 0x180fe200000100b6 */
[-CC-:B------:R-:W-:Y:S01]  /*2900*/  FFMA.FTZ R215, R215, R183.reuse, R182.reuse ;  /* 0x000000b7d7d77223 */ /* 0x180fe200000100b6 */
[----:B------:R-:W-:Y:S01]  /*2910*/  FFMA.FTZ R217, R217, R183, R182 ;  /* 0x000000b7d9d97223 */ /* 0x000fe200000100b6 */
[----:B------:R-:W-:Y:S01]  /*2920*/  FADD.FTZ R202, R219, -R202 ;  /* 0x800000cadbca7221 */ /* 0x000fe20000010000 */
[----:B------:R-:W-:Y:S01]  /*2930*/  @P2 STG.E.128 desc[UR6][R126.64], R116 ;  /* 0x000000747e002986 */ /* 0x000fe2000c101d06 */
[----:B------:R-:W-:-:S03]  /*2940*/  FADD.FTZ R242, R223, -R242 ;  /* 0x800000f2dff27221 */ /* 0x000fc60000010000 */
[----:B------:R0:W-:Y:S01]  /*2950*/  STG.E.128 desc[UR6][R124.64], R120 ;  /* 0x000000787c007986 */ /* 0x0001e2000c101d06 */
[C---:B------:R-:W-:Y:S01]  /*2960*/  FMUL.FTZ R222, R199.reuse, R202 ;  /* 0x000000cac7de7220 */ /* 0x040fe20000410000 */
[----:B------:R-:W-:Y:S01]  /*2970*/  FMUL.FTZ R223, R199, R242 ;  /* 0x000000f2c7df7220 */ /* 0x000fe20000410000 */
[----:B------:R-:W-:Y:S01]  /*2980*/  FADD.FTZ R224, R227, -R224 ;  /* 0x800000e0e3e07221 */ /* 0x000fe20000010000 */
[----:B------:R-:W-:Y:S01]  /*2990*/  FFMA.FTZ R132, R133, R183, R182 ;  /* 0x000000b785847223 */ /* 0x000fe200000100b6 */
[----:B------:R-:W2:Y:S02]  /*29a0*/  LDL.LU R239, [R1+0x1c] ;  /* 0x00001c0001ef7983 */ /* 0x000ea40000300800 */
[----:B------:R-:W-:Y:S01]  /*29b0*/  FMUL.FTZ R202, R199, R224 ;  /* 0x000000e0c7ca7220 */ /* 0x000fe20000410000 */
[----:B0-----:R-:W-:Y:S02]  /*29c0*/  @P1 HADD2.F32 R121, -RZ, R104.H0_H0 ;  /* 0x20000068ff791230 */ /* 0x001fe40000004100 */
[----:B------:R-:W-:-:S02]  /*29d0*/  @P1 HADD2.F32 R120, -RZ, R105.H0_H0 ;  /* 0x20000069ff781230 */ /* 0x000fc40000004100 */
[----:B------:R-:W-:Y:S01]  /*29e0*/  FADD.FTZ R132, R221, -R132 ;  /* 0x80000084dd847221 */ /* 0x000fe20000010000 */
[----:B------:R-:W-:Y:S01]  /*29f0*/  FADD.FTZ R220, R225, -R220 ;  /* 0x800000dce1dc7221 */ /* 0x000fe20000010000 */
[----:B------:R-:W-:Y:S01]  /*2a00*/  @P1 FADD.FTZ R222, R222, R121 ;  /* 0x00000079dede1221 */ /* 0x000fe20000010000 */
[----:B------:R-:W-:Y:S02]  /*2a10*/  @P1 HADD2.F32 R121, -RZ, R106.H0_H0 ;  /* 0x2000006aff791230 */ /* 0x000fe40000004100 */
[----:B------:R-:W-:Y:S01]  /*2a20*/  @P1 FADD.FTZ R223, R223, R120 ;  /* 0x00000078dfdf1221 */ /* 0x000fe20000010000 */
[----:B------:R-:W-:Y:S01]  /*2a30*/  FADD.FTZ R228, R231, -R228 ;  /* 0x800000e4e7e47221 */ /* 0x000fe20000010000 */
[----:B------:R-:W-:Y:S01]  /*2a40*/  FFMA.FTZ R123, R230, R183, R182 ;  /* 0x000000b7e67b7223 */ /* 0x000fe200000100b6 */
[----:B------:R-:W-:Y:S01]  /*2a50*/  @P2 F2FP.F16.F32.PACK_AB R120, RZ, R222 ;  /* 0x000000deff78223e */ /* 0x000fe200000000ff */
[----:B------:R-:W-:Y:S01]  /*2a60*/  @P1 FADD.FTZ R202, R202, R121 ;  /* 0x00000079caca1221 */ /* 0x000fe20000010000 */
[----:B------:R-:W-:Y:S01]  /*2a70*/  @P2 F2FP.F16.F32.PACK_AB R121, RZ, R223 ;  /* 0x000000dfff79223e */ /* 0x000fe200000000ff */
[----:B------:R-:W-:Y:S01]  /*2a80*/  FADD.FTZ R122, R229, -R226 ;  /* 0x800000e2e57a7221 */ /* 0x000fe20000010000 */
[----:B------:R-:W-:Y:S01]  /*2a90*/  @P2 PRMT R116, R120, 0x7610, R116 ;  /* 0x0000761078742816 */ /* 0x000fe20000000074 */
[----:B------:R-:W-:-:S02]  /*2aa0*/  @P1 HADD2.F32 R120, -RZ, R104.H1_H1 ;  /* 0x30000068ff781230 */ /* 0x000fc40000004100 */
[----:B------:R-:W-:Y:S01]  /*2ab0*/  FMUL.FTZ R225, R199, R132 ;  /* 0x00000084c7e17220 */ /* 0x000fe20000410000 */
[----:B------:R-:W-:Y:S01]  /*2ac0*/  @P2 PRMT R117, R121, 0x7610, R117 ;  /* 0x0000761079752816 */ /* 0x000fe20000000075 */
[----:B------:R-:W-:Y:S02]  /*2ad0*/  @P1 HADD2.F32 R121, -RZ, R105.H1_H1 ;  /* 0x30000069ff791230 */ /* 0x000fe40000004100 */
[----:B------:R-:W-:Y:S01]  /*2ae0*/  FADD.FTZ R136, R137, -R136 ;  /* 0x8000008889887221 */ /* 0x000fe20000010000 */
[----:B------:R-:W-:Y:S01]  /*2af0*/  @P1 FADD.FTZ R225, R225, R120 ;  /* 0x00000078e1e11221 */ /* 0x000fe20000010000 */
[----:B------:R-:W-:Y:S02]  /*2b00*/  @P1 HADD2.F32 R120, -RZ, R107.H0_H0 ;  /* 0x2000006bff781230 */ /* 0x000fe40000004100 */
[C---:B------:R-:W-:Y:S01]  /*2b10*/  FMUL.FTZ R224, R199.reuse, R220 ;  /* 0x000000dcc7e07220 */ /* 0x040fe20000410000 */
[----:B------:R-:W-:Y:S01]  /*2b20*/  FMUL.FTZ R219, R199, R228 ;  /* 0x000000e4c7db7220 */ /* 0x000fe20000410000 */
[----:B------:R-:W-:Y:S01]  /*2b30*/  FADD.FTZ R134, R135, -R134 ;  /* 0x8000008687867221 */ /* 0x000fe20000010000 */
[----:B------:R-:W-:Y:S01]  /*2b40*/  FADD.FTZ R212, R212, -R211 ;  /* 0x800000d3d4d47221 */ /* 0x000fe20000010000 */
[----:B------:R-:W-:Y:S01]  /*2b50*/  @P1 FADD.FTZ R224, R224, R121 ;  /* 0x00000079e0e01221 */ /* 0x000fe20000010000 */
[----:B------:R-:W-:Y:S01]  /*2b60*/  @P1 FADD.FTZ R219, R219, R120 ;  /* 0x00000078dbdb1221 */ /* 0x000fe20000010000 */
[----:B------:R-:W-:Y:S01]  /*2b70*/  FADD.FTZ R214, R214, -R213 ;  /* 0x800000d5d6d67221 */ /* 0x000fe20000010000 */
[----:B------:R-:W0:Y:S01]  /*2b80*/  @P2 LDC.64 R120, c[0x0][0x308] ;  /* 0x0000c200ff782b82 */ /* 0x000e220000000a00 */
[----:B------:R-:W-:Y:S01]  /*2b90*/  FADD.FTZ R232, R232, -R123 ;  /* 0x8000007be8e87221 */ /* 0x000fe20000010000 */
[----:B------:R-:W-:Y:S01]  /*2ba0*/  @P2 F2FP.F16.F32.PACK_AB R123, RZ, R202 ;  /* 0x000000caff7b223e */ /* 0x000fe200000000ff */
[----:B------:R-:W-:Y:S01]  /*2bb0*/  FMUL.FTZ R221, R199, R122 ;  /* 0x0000007ac7dd7220 */ /* 0x000fe20000410000 */
[----:B------:R-:W-:-:S02]  /*2bc0*/  @P1 HADD2.F32 R122, -RZ, R106.H1_H1 ;  /* 0x3000006aff7a1230 */ /* 0x000fc40000004100 */
[----:B------:R-:W-:Y:S01]  /*2bd0*/  FADD.FTZ R210, R210, -R209 ;  /* 0x800000d1d2d27221 */ /* 0x000fe20000010000 */
[----:B------:R-:W-:Y:S01]  /*2be0*/  @P2 PRMT R118, R123, 0x7610, R118 ;  /* 0x000076107b762816 */ /* 0x000fe20000000076 */
[----:B------:R-:W-:Y:S02]  /*2bf0*/  @P1 HADD2.F32 R123, -RZ, R107.H1_H1 ;  /* 0x3000006bff7b1230 */ /* 0x000fe40000004100 */
[----:B------:R-:W-:Y:S01]  /*2c00*/  FMUL.FTZ R220, R199, R232 ;  /* 0x000000e8c7dc7220 */ /* 0x000fe20000410000 */
[----:B------:R-:W-:Y:S01]  /*2c10*/  @P1 FADD.FTZ R221, R221, R122 ;  /* 0x0000007adddd1221 */ /* 0x000fe20000010000 */
[----:B------:R-:W-:Y:S01]  /*2c20*/  @P2 F2FP.F16.F32.PACK_AB R125, RZ, R219 ;  /* 0x000000dbff7d223e */ /* 0x000fe200000000ff */
[----:B------:R-:W-:Y:S01]  /*2c30*/  FADD.FTZ R208, R208, -R207 ;  /* 0x800000cfd0d07221 */ /* 0x000fe20000010000 */
[----:B------:R-:W-:Y:S01]  /*2c40*/  @P1 FADD.FTZ R220, R220, R123 ;  /* 0x0000007bdcdc1221 */ /* 0x000fe20000010000 */
[----:B------:R-:W-:Y:S01]  /*2c50*/  FADD.FTZ R216, R216, -R215 ;  /* 0x800000d7d8d87221 */ /* 0x000fe20000010000 */
[----:B------:R-:W-:Y:S01]  /*2c60*/  @P2 F2FP.F16.F32.PACK_AB R124, RZ, R221 ;  /* 0x000000ddff7c223e */ /* 0x000fe200000000ff */
[----:B------:R-:W-:Y:S01]  /*2c70*/  FMUL.FTZ R219, R219, R200 ;  /* 0x000000c8dbdb7220 */ /* 0x000fe20000410000 */
[----:B------:R-:W-:Y:S01]  /*2c80*/  @P2 F2FP.F16.F32.PACK_AB R123, RZ, R224 ;  /* 0x000000e0ff7b223e */ /* 0x000fe200000000ff */
[----:B------:R-:W-:Y:S01]  /*2c90*/  FADD.FTZ R218, R218, -R217 ;  /* 0x800000d9dada7221 */ /* 0x000fe20000010000 */
[----:B------:R-:W-:Y:S01]  /*2ca0*/  @P2 F2FP.F16.F32.PACK_AB R126, RZ, R220 ;  /* 0x000000dcff7e223e */ /* 0x000fe200000000ff */
[----:B------:R-:W-:Y:S01]  /*2cb0*/  FMUL.FTZ R220, R220, R200 ;  /* 0x000000c8dcdc7220 */ /* 0x000fe20000410000 */
[----:B------:R-:W-:Y:S01]  /*2cc0*/  @P2 F2FP.F16.F32.PACK_AB R122, RZ, R225 ;  /* 0x000000e1ff7a223e */ /* 0x000fe200000000ff */
[----:B------:R-:W4:Y:S01]  /*2cd0*/  LDL.LU R227, [R1+0x20] ;  /* 0x0000200001e37983 */ /* 0x000f220000300800 */
[----:B------:R-:W-:-:S02]  /*2ce0*/  @P2 PRMT R119, R125, 0x7610, R119 ;  /* 0x000076107d772816 */ /* 0x000fc40000000077 */
        /* <DEDUP_REMOVED lines=12> */
[----:B------:R-:W2:Y:S01]  /*2db0*/  LDG.E.128 R124, desc[UR6][R124.64] ;  /* 0x000000067c7c7981 */ /* 0x000ea2000c1e1d00 */
[----:B------:R-:W-:Y:S01]  /*2dc0*/  FMUL.FTZ R122, R52, R202 ;  /* 0x000000ca347a7220 */ /* 0x000fe20000410000 */
[----:B------:R-:W-:Y:S01]  /*2dd0*/  FMUL.FTZ R133, R53, R221 ;  /* 0x000000dd35857220 */ /* 0x000fe20000410000 */
[----:B------:R-:W-:Y:S01]  /*2de0*/  F2FP.F16.F32.PACK_AB R123, R132, R123 ;  /* 0x0000007b847b723e */ /* 0x000fe200000000ff */
[----:B------:R0:W-:Y:S01]  /*2df0*/  @P2 STG.E.128 desc[UR6][R120.64], R116 ;  /* 0x0000007478002986 */ /* 0x0001e2000c101d06 */
[-C--:B------:R-:W-:Y:S01]  /*2e00*/  FMUL.FTZ R223, R223, R200.reuse ;  /* 0x000000c8dfdf7220 */ /* 0x080fe20000410000 */
[----:B------:R-:W-:Y:S01]  /*2e10*/  FMUL.FTZ R224, R224, R200 ;  /* 0x000000c8e0e07220 */ /* 0x000fe20000410000 */
[----:B------:R-:W-:Y:S01]  /*2e20*/  FMUL.FTZ R132, R57, R225 ;  /* 0x000000e139847220 */ /* 0x000fe20000410000 */
[----:B------:R-:W-:Y:S01]  /*2e30*/  F2FP.F16.F32.PACK_AB R122, R133, R122 ;  /* 0x0000007a857a723e */ /* 0x000fe200000000ff */
[----:B------:R-:W-:Y:S01]  /*2e40*/  FMUL.FTZ R213, R199, R136 ;  /* 0x00000088c7d57220 */ /* 0x000fe20000410000 */
[----:B------:R-:W-:Y:S01]  /*2e50*/  FMUL.FTZ R133, R59, R224 ;  /* 0x000000e03b857220 */ /* 0x000fe20000410000 */
[C---:B------:R-:W-:Y:S01]  /*2e60*/  FMUL.FTZ R137, R199.reuse, R134 ;  /* 0x00000086c7897220 */ /* 0x040fe20000410000 */
[C---:B------:R-:W-:Y:S01]  /*2e70*/  FMUL.FTZ R215, R199.reuse, R210 ;  /* 0x000000d2c7d77220 */ /* 0x040fe20000410000 */
[C---:B------:R-:W-:Y:S01]  /*2e80*/  FMUL.FTZ R211, R199.reuse, R208 ;  /* 0x000000d0c7d37220 */ /* 0x040fe20000410000 */
[C---:B------:R-:W-:Y:S01]  /*2e90*/  FMUL.FTZ R209, R199.reuse, R214 ;  /* 0x000000d6c7d17220 */ /* 0x040fe20000410000 */
[C---:B------:R-:W-:Y:S01]  /*2ea0*/  FMUL.FTZ R207, R199.reuse, R216 ;  /* 0x000000d8c7cf7220 */ /* 0x040fe20000410000 */
[----:B------:R-:W-:Y:S01]  /*2eb0*/  FMUL.FTZ R135, R199, R218 ;  /* 0x000000dac7877220 */ /* 0x000fe20000410000 */
[----:B------:R-:W4:Y:S01]  /*2ec0*/  LDL.LU R229, [R1+0x18] ;  /* 0x0000180001e57983 */ /* 0x000f220000300800 */
[----:B0-----:R-:W-:Y:S01]  /*2ed0*/  FMUL.FTZ R120, R56, R222 ;  /* 0x000000de38787220 */ /* 0x001fe20000410000 */
[----:B------:R-:W-:Y:S01]  /*2ee0*/  FMUL.FTZ R121, R58, R223 ;  /* 0x000000df3a797220 */ /* 0x000fe20000410000 */
[----:B------:R-:W-:Y:S01]  /*2ef0*/  @P1 HADD2.F32 R134, -RZ, R110.H1_H1 ;  /* 0x3000006eff861230 */ /* 0x000fe20000004100 */
[----:B------:R-:W4:Y:S02]  /*2f00*/  LDL.LU R226, [R1+0x14] ;  /* 0x0000140001e27983 */ /* 0x000f240000300800 */
[----:B------:R-:W-:-:S02]  /*2f10*/  F2FP.F16.F32.PACK_AB R120, R132, R120 ;  /* 0x000000788478723e */ /* 0x000fc400000000ff */
[----:B------:R-:W-:Y:S02]  /*2f20*/  LEA R132, P4, R201, UR18, 0x4 ;  /* 0x00000012c9847c11 */ /* 0x000fe4000f8820ff */
[----:B------:R-:W-:Y:S01]  /*2f30*/  F2FP.F16.F32.PACK_AB R121, R133, R121 ;  /* 0x000000798579723e */ /* 0x000fe200000000ff */
[----:B------:R-:W-:Y:S01]  /*2f40*/  @P1 FADD.FTZ R209, R209, R134 ;  /* 0x00000086d1d11221 */ /* 0x000fe20000010000 */
[----:B------:R-:W-:Y:S01]  /*2f50*/  LEA.HI.X R133, R201, UR19, RZ, 0x4, P4 ;  /* 0x00000013c9857c11 */ /* 0x000fe2000a0f24ff */
[----:B------:R-:W-:Y:S01]  /*2f60*/  FMUL.FTZ R201, R199, R212 ;  /* 0x000000d4c7c97220 */ /* 0x000fe20000410000 */
[----:B------:R-:W4:Y:S04]  /*2f70*/  LDL.LU R242, [R1+0xc] ;  /* 0x00000c0001f27983 */ /* 0x000f280000300800 */
[----:B------:R0:W-:Y:S01]  /*2f80*/  STG.E.128 desc[UR6][R132.64], R120 ;  /* 0x0000007884007986 */ /* 0x0001e2000c101d06 */
[----:B------:R-:W-:-:S03]  /*2f90*/  @P1 HADD2.F32 R134, -RZ, R111.H1_H1 ;  /* 0x3000006fff861230 */ /* 0x000fc60000004100 */
[----:B------:R-:W4:Y:S01]  /*2fa0*/  LDL.LU R230, [R1+0x10] ;  /* 0x0000100001e67983 */ /* 0x000f220000300800 */
[--C-:B0-----:R-:W-:Y:S02]  /*2fb0*/  @P1 HADD2.F32 R122, -RZ, R108.reuse.H1_H1 ;  /* 0x3000006cff7a1230 */ /* 0x101fe40000004100 */
[----:B------:R-:W-:Y:S02]  /*2fc0*/  @P1 HADD2.F32 R120, -RZ, R108.H0_H0 ;  /* 0x2000006cff781230 */ /* 0x000fe40000004100 */
[----:B------:R-:W-:Y:S02]  /*2fd0*/  @P1 HADD2.F32 R132, -RZ, R110.H0_H0 ;  /* 0x2000006eff841230 */ /* 0x000fe40000004100 */
[----:B------:R-:W-:Y:S01]  /*2fe0*/  @P1 FADD.FTZ R213, R213, R122 ;  /* 0x0000007ad5d51221 */ /* 0x000fe20000010000 */
[--C-:B------:R-:W-:Y:S02]  /*2ff0*/  @P1 HADD2.F32 R122, -RZ, R109.reuse.H1_H1 ;  /* 0x3000006dff7a1230 */ /* 0x100fe40000004100 */
[----:B------:R-:W-:Y:S01]  /*3000*/  @P1 FADD.FTZ R137, R137, R120 ;  /* 0x0000007889891221 */ /* 0x000fe20000010000 */
[----:B------:R-:W-:-:S02]  /*3010*/  @P1 HADD2.F32 R120, -RZ, R109.H0_H0 ;  /* 0x2000006dff781230 */ /* 0x000fc40000004100 */
[----:B------:R-:W-:Y:S01]  /*3020*/  @P1 FADD.FTZ R201, R201, R132 ;  /* 0x00000084c9c91221 */ /* 0x000fe20000010000 */
[----:B------:R-:W-:Y:S01]  /*3030*/  @P1 FADD.FTZ R135, R135, R134 ;  /* 0x0000008687871221 */ /* 0x000fe20000010000 */
[----:B------:R-:W0:Y:S01]  /*3040*/  @P2 LDC.64 R132, c[0x0][0x308] ;  /* 0x0000c200ff842b82 */ /* 0x000e220000000a00 */
[----:B------:R-:W-:Y:S01]  /*3050*/  @P1 FADD.FTZ R215, R215, R122 ;  /* 0x0000007ad7d71221 */ /* 0x000fe20000010000 */
[----:B------:R-:W-:Y:S02]  /*3060*/  @P1 HADD2.F32 R122, -RZ, R111.H0_H0 ;  /* 0x2000006fff7a1230 */ /* 0x000fe40000004100 */
[----:B------:R-:W-:Y:S01]  /*3070*/  @P1 FADD.FTZ R211, R211, R120 ;  /* 0x00000078d3d31221 */ /* 0x000fe20000010000 */
[----:B------:R-:W-:Y:S01]  /*3080*/  @P2 F2FP.F16.F32.PACK_AB R120, RZ, R137 ;  /* 0x00000089ff78223e */ /* 0x000fe200000000ff */
[----:B------:R-:W4:Y:S01]  /*3090*/  LDL.LU R231, [R1+0x4] ;  /* 0x0000040001e77983 */ /* 0x000f220000300800 */
[----:B------:R-:W-:Y:S02]  /*30a0*/  @P1 FADD.FTZ R207, R207, R122 ;  /* 0x0000007acfcf1221 */ /* 0x000fe40000010000 */
[----:B------:R-:W-:-:S02]  /*30b0*/  @P2 F2FP.F16.F32.PACK_AB R122, RZ, R211 ;  /* 0x000000d3ff7a223e */ /* 0x000fc400000000ff */
[----:B------:R-:W-:Y:S02]  /*30c0*/  @P2 F2FP.F16.F32.PACK_AB R134, RZ, R213 ;  /* 0x000000d5ff86223e */ /* 0x000fe400000000ff */
[----:B------:R-:W-:Y:S01]  /*30d0*/  @P2 F2FP.F16.F32.PACK_AB R208, RZ, R201 ;  /* 0x000000c9ffd0223e */ /* 0x000fe200000000ff */
[-C--:B------:R-:W-:Y:S01]  /*30e0*/  FMUL.FTZ R212, R215, R200.reuse ;  /* 0x000000c8d7d47220 */ /* 0x080fe20000410000 */
[----:B------:R-:W-:Y:S01]  /*30f0*/  @P2 PRMT R117, R122, 0x7610, R117 ;  /* 0x000076107a752816 */ /* 0x000fe20000000075 */
[----:B------:R-:W4:Y:S01]  /*3100*/  LDL.LU R228, [R1+0x8] ;  /* 0x0000080001e47983 */ /* 0x000f220000300800 */
[----:B------:R-:W-:Y:S02]  /*3110*/  @P2 F2FP.F16.F32.PACK_AB R136, RZ, R215 ;  /* 0x000000d7ff88223e */ /* 0x000fe400000000ff */
[----:B------:R-:W-:Y:S02]  /*3120*/  @P2 PRMT R116, R120, 0x7610, R116 ;  /* 0x0000761078742816 */ /* 0x000fe40000000074 */
[----:B------:R-:W-:Y:S01]  /*3130*/  @P2 F2FP.F16.F32.PACK_AB R210, RZ, R207 ;  /* 0x000000cfffd2223e */ /* 0x000fe200000000ff */
[-C--:B------:R-:W-:Y:S01]  /*3140*/  FMUL.FTZ R211, R211, R200.reuse ;  /* 0x000000c8d3d37220 */ /* 0x080fe20000410000 */
[----:B------:R-:W-:Y:S01]  /*3150*/  @P2 PRMT R117, R117, 0x5410, R136 ;  /* 0x0000541075752816 */ /* 0x000fe20000000088 */
[-C--:B------:R-:W-:Y:S01]  /*3160*/  FMUL.FTZ R207, R207, R200.reuse ;  /* 0x000000c8cfcf7220 */ /* 0x080fe20000410000 */
[----:B------:R-:W-:Y:S01]  /*3170*/  @P2 PRMT R118, R208, 0x7610, R118 ;  /* 0x00007610d0762816 */ /* 0x000fe20000000076 */
[----:B------:R-:W-:Y:S01]  /*3180*/  FMUL.FTZ R208, R135, R200 ;  /* 0x000000c887d07220 */ /* 0x000fe20000410000 */
[----:B------:R-:W-:Y:S01]  /*3190*/  @P2 PRMT R119, R210, 0x7610, R119 ;  /* 0x00007610d2772816 */ /* 0x000fe20000000077 */
[----:B0-----:R-:W-:Y:S01]  /*31a0*/  @P2 IMAD.WIDE.U32 R132, R198, 0x10, R132 ;  /* 0x00000010c6842825 */ /* 0x001fe200078e0084 */
[----:B------:R-:W-:-:S03]  /*31b0*/  @P2 PRMT R116, R116, 0x5410, R134 ;  /* 0x0000541074742816 */ /* 0x000fc60000000086 */
[-C--:B------:R-:W-:Y:S01]  /*31c0*/  FMUL.FTZ R213, R213, R200.reuse ;  /* 0x000000c8d5d57220 */ /* 0x080fe20000410000 */
[----:B------:R-:W-:Y:S01]  /*31d0*/  @P2 F2FP.F16.F32.PACK_AB R136, RZ, R135 ;  /* 0x00000087ff88223e */ /* 0x000fe200000000ff */
[----:B------:R-:W-:Y:S01]  /*31e0*/  FMUL.FTZ R201, R201, R200 ;  /* 0x000000c8c9c97220 */ /* 0x000fe20000410000 */
[----:B------:R-:W-:Y:S01]  /*31f0*/  @P2 F2FP.F16.F32.PACK_AB R134, RZ, R209 ;  /* 0x000000d1ff86223e */ /* 0x000fe200000000ff */
[----:B------:R-:W-:Y:S01]  /*3200*/  IMAD.WIDE.U32 R120, R198, 0x10, R240 ;  /* 0x00000010c6787825 */ /* 0x000fe200078e00f0 */
[----:B------:R-:W-:-:S03]  /*3210*/  @P2 PRMT R119, R119, 0x5410, R136 ;  /* 0x0000541077772816 */ /* 0x000fc60000000088 */
[----:B------:R-:W-:Y:S01]  /*3220*/  FMUL.FTZ R135, R46, R207 ;  /* 0x000000cf2e877220 */ /* 0x000fe20000410000 */
[----:B------:R-:W-:Y:S01]  /*3230*/  @P2 PRMT R118, R118, 0x5410, R134 ;  /* 0x0000541076762816 */ /* 0x000fe20000000086 */
[----:B------:R-:W-:Y:S01]  /*3240*/  FMUL.FTZ R136, R47, R208 ;  /* 0x000000d02f887220 */ /* 0x000fe20000410000 */
[----:B------:R-:W4:Y:S01]  /*3250*/  LDL.LU R232, [R1] ;  /* 0x0000000001e87983 */ /* 0x000f220000300800 */
[----:B------:R-:W-:-:S03]  /*3260*/  FMUL.FTZ R210, R137, R200 ;  /* 0x000000c889d27220 */ /* 0x000fc60000410000 */
[----:B------:R-:W4:Y:S01]  /*3270*/  LDG.E.128 R120, desc[UR6][R120.64] ;  /* 0x0000000678787981 */ /* 0x000f22000c1e1d00 */
[----:B------:R-:W-:Y:S01]  /*3280*/  F2FP.F16.F32.PACK_AB R135, R136, R135 ;  /* 0x000000878887723e */ /* 0x000fe200000000ff */
[----:B------:R-:W-:Y:S02]  /*3290*/  FMUL.FTZ R136, R51, R212 ;  /* 0x000000d433887220 */ /* 0x000fe40000410000 */
[----:B------:R0:W-:Y:S01]  /*32a0*/  @P2 STG.E.128 desc[UR6][R132.64], R116 ;  /* 0x0000007484002986 */ /* 0x0001e2000c101d06 */
[----:B------:R-:W-:Y:S01]  /*32b0*/  FMUL.FTZ R209, R209, R200 ;  /* 0x000000c8d1d17220 */ /* 0x000fe20000410000 */
[----:B------:R-:W-:Y:S01]  /*32c0*/  FMUL.FTZ R137, R49, R213 ;  /* 0x000000d531897220 */ /* 0x000fe20000410000 */
[----:B------:R-:W-:Y:S02]  /*32d0*/  FMUL.FTZ R134, R44, R201 ;  /* 0x000000c92c867220 */ /* 0x000fe40000410000 */
        /* <DEDUP_REMOVED lines=16> */
[----:B------:R-:W-:Y:S01]  /*33e0*/  FADD.FTZ R148, R148, -R143 ;  /* 0x8000008f94947221 */ /* 0x000fe20000010000 */
[-CC-:B------:R-:W-:Y:S01]  /*33f0*/  FFMA.FTZ R214, R142, R183.reuse, R182.reuse ;  /* 0x000000b78ed67223 */ /* 0x180fe200000100b6 */
[-CC-:B------:R-:W-:Y:S01]  /*3400*/  FFMA.FTZ R198, R146, R183.reuse, R182.reuse ;  /* 0x000000b792c67223 */ /* 0x180fe200000100b6 */
[-C--:B------:R-:W-:Y:S01]  /*3410*/  FFMA.FTZ R145, R145, R183.reuse, R182 ;  /* 0x000000b791917223 */ /* 0x080fe200000100b6 */
[----:B------:R-:W-:Y:S01]  /*3420*/  FADD.FTZ R142, R147, -R138 ;  /* 0x8000008a938e7221 */ /* 0x000fe20000010000 */
[----:B------:R-:W-:Y:S01]  /*3430*/  FFMA.FTZ R144, R139, R183, R182 ;  /* 0x000000b78b907223 */ /* 0x000fe200000100b6 */
[----:B------:R-:W-:Y:S01]  /*3440*/  FADD.FTZ R180, R180, -R141 ;  /* 0x8000008db4b47221 */ /* 0x000fe20000010000 */
[----:B------:R-:W-:-:S02]  /*3450*/  @P1 HADD2.F32 R136, -RZ, R112.H0_H0 ;  /* 0x20000070ff881230 */ /* 0x000fc40000004100 */
[C---:B------:R-:W-:Y:S01]  /*3460*/  FMUL.FTZ R139, R199.reuse, R140 ;  /* 0x0000008cc78b7220 */ /* 0x040fe20000410000 */
[----:B------:R-:W-:Y:S02]  /*3470*/  @P1 HADD2.F32 R138, -RZ, R112.H1_H1 ;  /* 0x30000070ff8a1230 */ /* 0x000fe40000004100 */
[----:B------:R-:W-:Y:S01]  /*3480*/  FMUL.FTZ R141, R199, R148 ;  /* 0x00000094c78d7220 */ /* 0x000fe20000410000 */
[----:B------:R-:W-:Y:S01]  /*3490*/  FADD.FTZ R198, R151, -R198 ;  /* 0x800000c697c67221 */ /* 0x000fe20000010000 */
[----:B------:R-:W-:Y:S01]  /*34a0*/  FADD.FTZ R182, R150, -R145 ;  /* 0x8000009196b67221 */ /* 0x000fe20000010000 */
[----:B------:R-:W-:Y:S01]  /*34b0*/  @P1 FADD.FTZ R139, R139, R136 ;  /* 0x000000888b8b1221 */ /* 0x000fe20000010000 */
[----:B------:R-:W-:Y:S01]  /*34c0*/  @P1 FADD.FTZ R141, R141, R138 ;  /* 0x0000008a8d8d1221 */ /* 0x000fe20000010000 */
[--C-:B------:R-:W-:Y:S02]  /*34d0*/  @P1 HADD2.F32 R136, -RZ, R114.reuse.H0_H0 ;  /* 0x20000072ff881230 */ /* 0x100fe40000004100 */
[----:B------:R-:W-:Y:S01]  /*34e0*/  FMUL.FTZ R145, R199, R180 ;  /* 0x000000b4c7917220 */ /* 0x000fe20000410000 */
[----:B------:R-:W-:-:S02]  /*34f0*/  @P1 HADD2.F32 R138, -RZ, R114.H1_H1 ;  /* 0x30000072ff8a1230 */ /* 0x000fc40000004100 */
[C---:B------:R-:W-:Y:S01]  /*3500*/  FMUL.FTZ R143, R199.reuse, R198 ;  /* 0x000000c6c78f7220 */ /* 0x040fe20000410000 */
[----:B------:R-:W-:Y:S02]  /*3510*/  @P1 HADD2.F32 R140, -RZ, R115.H0_H0 ;  /* 0x20000073ff8c1230 */ /* 0x000fe40000004100 */
[----:B------:R-:W-:Y:S01]  /*3520*/  FMUL.FTZ R137, R199, R182 ;  /* 0x000000b6c7897220 */ /* 0x000fe20000410000 */
[----:B------:R-:W-:Y:S01]  /*3530*/  @P1 FADD.FTZ R145, R145, R136 ;  /* 0x0000008891911221 */ /* 0x000fe20000010000 */
[----:B------:R-:W-:Y:S02]  /*3540*/  @P1 FADD.FTZ R143, R143, R138 ;  /* 0x0000008a8f8f1221 */ /* 0x000fe40000010000 */
[----:B------:R-:W-:Y:S01]  /*3550*/  @P1 FADD.FTZ R137, R137, R140 ;  /* 0x0000008c89891221 */ /* 0x000fe20000010000 */
[--C-:B---3--:R-:W-:Y:S02]  /*3560*/  HADD2.F32 R151, -RZ, R130.reuse.H0_H0 ;  /* 0x20000082ff977230 */ /* 0x108fe40000004100 */
[----:B------:R-:W-:-:S02]  /*3570*/  HADD2.F32 R136, -RZ, R130.H1_H1 ;  /* 0x30000082ff887230 */ /* 0x000fc40000004100 */
[--C-:B------:R-:W-:Y:S02]  /*3580*/  HADD2.F32 R138, -RZ, R131.reuse.H0_H0 ;  /* 0x20000083ff8a7230 */ /* 0x100fe40000004100 */
[----:B------:R-:W-:Y:S02]  /*3590*/  HADD2.F32 R140, -RZ, R131.H1_H1 ;  /* 0x30000083ff8c7230 */ /* 0x000fe40000004100 */
[----:B------:R-:W-:Y:S02]  /*35a0*/  HADD2.F32 R131, -RZ, R128.H0_H0 ;  /* 0x20000080ff837230 */ /* 0x000fe40000004100 */
[----:B------:R-:W-:-:S03]  /*35b0*/  HADD2.F32 R130, -RZ, R129.H1_H1 ;  /* 0x30000081ff827230 */ /* 0x000fc60000004100 */
[----:B------:R-:W-:Y:S02]  /*35c0*/  FFMA.FTZ R6, R131, R203, R6 ;  /* 0x000000cb83067223 */ /* 0x000fe40000010006 */
[----:B------:R-:W-:Y:S01]  /*35d0*/  FFMA.FTZ R5, R130, R205, R5 ;  /* 0x000000cd82057223 */ /* 0x000fe20000010005 */
[----:B------:R-:W-:Y:S02]  /*35e0*/  HADD2.F32 R128, -RZ, R128.H1_H1 ;  /* 0x30000080ff807230 */ /* 0x000fe40000004100 */
[----:B------:R-:W-:Y:S01]  /*35f0*/  FADD.FTZ R146, R181, -R144 ;  /* 0x80000090b5927221 */ /* 0x000fe20000010000 */
[----:B------:R-:W-:Y:S01]  /*3600*/  FADD.FTZ R214, R149, -R214 ;  /* 0x800000d695d67221 */ /* 0x000fe20000010000 */
[----:B------:R-:W-:Y:S02]  /*3610*/  @P1 HADD2.F32 R144, -RZ, R113.H0_H0 ;  /* 0x20000071ff901230 */ /* 0x000fe40000004100 */
[----:B------:R-:W-:Y:S01]  /*3620*/  FMUL.FTZ R149, R199, R142 ;  /* 0x0000008ec7957220 */ /* 0x000fe20000410000 */
[----:B------:R-:W-:Y:S01]  /*3630*/  FFMA.FTZ R2, R151, R184, R2 ;  /* 0x000000b897027223 */ /* 0x000fe20000010002 */
[----:B------:R-:W-:-:S02]  /*3640*/  HADD2.F32 R151, -RZ, R129.H0_H0 ;  /* 0x20000081ff977230 */ /* 0x000fc40000004100 */
[----:B------:R-:W-:Y:S01]  /*3650*/  FFMA.FTZ R7, R128, R206, R7 ;  /* 0x000000ce80077223 */ /* 0x000fe20000010007 */
[----:B------:R-:W-:Y:S02]  /*3660*/  @P1 HADD2.F32 R150, -RZ, R113.H1_H1 ;  /* 0x30000071ff961230 */ /* 0x000fe40000004100 */
[----:B------:R-:W-:Y:S01]  /*3670*/  FMUL.FTZ R147, R199, R146 ;  /* 0x00000092c7937220 */ /* 0x000fe20000410000 */
[----:B------:R-:W-:Y:S01]  /*3680*/  @P1 FADD.FTZ R149, R149, R144 ;  /* 0x0000009095951221 */ /* 0x000fe20000010000 */
[----:B------:R-:W-:Y:S02]  /*3690*/  @P1 HADD2.F32 R142, -RZ, R115.H1_H1 ;  /* 0x30000073ff8e1230 */ /* 0x000fe40000004100 */
[----:B------:R-:W-:Y:S01]  /*36a0*/  @P1 FADD.FTZ R147, R147, R150 ;  /* 0x0000009693931221 */ /* 0x000fe20000010000 */
[----:B------:R-:W-:Y:S01]  /*36b0*/  FMUL.FTZ R199, R199, R214 ;  /* 0x000000d6c7c77220 */ /* 0x000fe20000410000 */
[----:B------:R-:W-:Y:S01]  /*36c0*/  FFMA.FTZ R3, R136, R185, R3 ;  /* 0x000000b988037223 */ /* 0x000fe20000010003 */
[----:B------:R-:W-:Y:S01]  /*36d0*/  FFMA.FTZ R233, R138, R186, R233 ;  /* 0x000000ba8ae97223 */ /* 0x000fe200000100e9 */
[----:B------:R-:W-:Y:S01]  /*36e0*/  @P2 F2FP.F16.F32.PACK_AB R136, RZ, R143 ;  /* 0x0000008fff88223e */ /* 0x000fe200000000ff */
[----:B------:R-:W-:Y:S01]  /*36f0*/  @P1 FADD.FTZ R199, R199, R142 ;  /* 0x0000008ec7c71221 */ /* 0x000fe20000010000 */
[----:B------:R-:W-:Y:S01]  /*3700*/  @P2 F2FP.F16.F32.PACK_AB R138, RZ, R137 ;  /* 0x00000089ff8a223e */ /* 0x000fe200000000ff */
[-C--:B------:R-:W-:Y:S01]  /*3710*/  FMUL.FTZ R143, R143, R200.reuse ;  /* 0x000000c88f8f7220 */ /* 0x080fe20000410000 */
[----:B------:R-:W-:Y:S01]  /*3720*/  FMUL.FTZ R137, R137, R200 ;  /* 0x000000c889897220 */ /* 0x000fe20000410000 */
[----:B------:R-:W-:Y:S01]  /*3730*/  FFMA.FTZ R197, R140, R187, R197 ;  /* 0x000000bb8cc57223 */ /* 0x000fe200000100c5 */
[----:B------:R-:W-:Y:S01]  /*3740*/  FFMA.FTZ R4, R151, R204, R4 ;  /* 0x000000cc97047223 */ /* 0x000fe20000010004 */
[----:B------:R-:W-:Y:S01]  /*3750*/  FMUL.FTZ R151, R37, R143 ;  /* 0x0000008f25977220 */ /* 0x000fe20000410000 */
[----:B------:R-:W-:-:S02]  /*3760*/  @P2 PRMT R119, R138, 0x7610, R119 ;  /* 0x000076108a772816 */ /* 0x000fc40000000077 */
[----:B------:R-:W-:Y:S01]  /*3770*/  IADD3 R0, R0, UR20, RZ ;  /* 0x0000001400007c10 */ /* 0x000fe2000fffe0ff */
[--C-:B--2---:R-:W-:Y:S02]  /*3780*/  HADD2.F32 R130, -RZ, R126.reuse.H0_H0 ;  /* 0x2000007eff827230 */ /* 0x104fe40000004100 */
[----:B------:R-:W-:Y:S02]  /*3790*/  HADD2.F32 R131, -RZ, R126.H1_H1 ;  /* 0x3000007eff837230 */ /* 0x000fe40000004100 */
[--C-:B------:R-:W-:Y:S02]  /*37a0*/  HADD2.F32 R126, -RZ, R127.reuse.H0_H0 ;  /* 0x2000007fff7e7230 */ /* 0x100fe40000004100 */
[----:B------:R-:W-:-:S03]  /*37b0*/  HADD2.F32 R127, -RZ, R127.H1_H1 ;  /* 0x3000007fff7f7230 */ /* 0x000fc60000004100 */
[----:B------:R-:W-:Y:S02]  /*37c0*/  FFMA.FTZ R245, R126, R219, R245 ;  /* 0x000000db7ef57223 */ /* 0x000fe400000100f5 */
[----:B------:R-:W-:Y:S01]  /*37d0*/  FFMA.FTZ R244, R127, R220, R244 ;  /* 0x000000dc7ff47223 */ /* 0x000fe200000100f4 */
[--C-:B------:R-:W-:Y:S02]  /*37e0*/  HADD2.F32 R128, -RZ, R124.reuse.H0_H0 ;  /* 0x2000007cff807230 */ /* 0x100fe40000004100 */
[----:B------:R-:W-:Y:S02]  /*37f0*/  HADD2.F32 R129, -RZ, R124.H1_H1 ;  /* 0x3000007cff817230 */ /* 0x000fe40000004100 */
[--C-:B------:R-:W-:Y:S02]  /*3800*/  HADD2.F32 R124, -RZ, R125.reuse.H0_H0 ;  /* 0x2000007dff7c7230 */ /* 0x100fe40000004100 */
[----:B------:R-:W-:Y:S02]  /*3810*/  HADD2.F32 R125, -RZ, R125.H1_H1 ;  /* 0x3000007dff7d7230 */ /* 0x000fe40000004100 */
[----:B------:R-:W-:Y:S01]  /*3820*/  FFMA.FTZ R235, R128, R222, R235 ;  /* 0x000000de80eb7223 */ /* 0x000fe200000100eb */
[----:B------:R-:W-:Y:S01]  /*3830*/  @P2 F2FP.F16.F32.PACK_AB R128, RZ, R149 ;  /* 0x00000095ff80223e */ /* 0x000fe200000000ff */
[----:B------:R-:W-:Y:S01]  /*3840*/  FFMA.FTZ R237, R124, R223, R237 ;  /* 0x000000df7ced7223 */ /* 0x000fe200000100ed */
[----:B------:R-:W-:Y:S01]  /*3850*/  FFMA.FTZ R238, R131, R221, R238 ;  /* 0x000000dd83ee7223 */ /* 0x000fe200000100ee */
[----:B------:R-:W-:Y:S01]  /*3860*/  FFMA.FTZ R236, R125, R224, R236 ;  /* 0x000000e07dec7223 */ /* 0x000fe200000100ec */
[----:B------:R-:W-:Y:S01]  /*3870*/  FFMA.FTZ R234, R129, R225, R234 ;  /* 0x000000e181ea7223 */ /* 0x000fe200000100ea */
[----:B------:R-:W-:-:S02]  /*3880*/  @P2 F2FP.F16.F32.PACK_AB R131, RZ, R145 ;  /* 0x00000091ff83223e */ /* 0x000fc400000000ff */
[----:B------:R-:W-:Y:S02]  /*3890*/  @P2 F2FP.F16.F32.PACK_AB R129, RZ, R147 ;  /* 0x00000093ff81223e */ /* 0x000fe400000000ff */
[----:B------:R-:W-:Y:S01]  /*38a0*/  @P2 PRMT R117, R128, 0x7610, R117 ;  /* 0x0000761080752816 */ /* 0x000fe20000000075 */
[----:B------:R-:W-:Y:S01]  /*38b0*/  FFMA.FTZ R243, R130, R202, R243 ;  /* 0x000000ca82f37223 */ /* 0x000fe200000100f3 */
[----:B------:R-:W-:Y:S01]  /*38c0*/  @P2 PRMT R118, R131, 0x7610, R118 ;  /* 0x0000761083762816 */ /* 0x000fe20000000076 */
[-C--:B------:R-:W-:Y:S01]  /*38d0*/  FMUL.FTZ R149, R149, R200.reuse ;  /* 0x000000c895957220 */ /* 0x080fe20000410000 */
[----:B------:R-:W-:Y:S01]  /*38e0*/  @P2 PRMT R117, R117, 0x5410, R129 ;  /* 0x0000541075752816 */ /* 0x000fe20000000081 */
[-C--:B------:R-:W-:Y:S01]  /*38f0*/  FMUL.FTZ R130, R147, R200.reuse ;  /* 0x000000c893827220 */ /* 0x080fe20000410000 */
[----:B------:R-:W-:Y:S01]  /*3900*/  FMUL.FTZ R145, R145, R200 ;  /* 0x000000c891917220 */ /* 0x000fe20000410000 */
[----:B------:R-:W-:Y:S02]  /*3910*/  @P2 PRMT R118, R118, 0x5410, R136 ;  /* 0x0000541076762816 */ /* 0x000fe40000000088 */
[----:B------:R-:W-:Y:S01]  /*3920*/  FMUL.FTZ R140, R43, R130 ;  /* 0x000000822b8c7220 */ /* 0x000fe20000410000 */
[----:B------:R-:W-:Y:S01]  /*3930*/  SEL R182, RZ, 0x1, P3 ;  /* 0x00000001ffb67807 */ /* 0x000fe20001800000 */
[----:B----4-:R-:W-:-:S02]  /*3940*/  HADD2.F32 R126, -RZ, R122.H0_H0 ;  /* 0x2000007aff7e7230 */ /* 0x010fc40000004100 */
[----:B------:R-:W-:-:S03]  /*3950*/  HADD2.F32 R127, -RZ, R122.H1_H1 ;  /* 0x3000007aff7f7230 */ /* 0x000fc60000004100 */
[----:B------:R-:W-:Y:S02]  /*3960*/  FFMA.FTZ R251, R126, R201, R251 ;  /* 0x000000c97efb7223 */ /* 0x000fe400000100fb */
[----:B------:R-:W-:Y:S02]  /*3970*/  FFMA.FTZ R250, R127, R209, R250 ;  /* 0x000000d17ffa7223 */ /* 0x000fe400000100fa */
[----:B------:R-:W0:Y:S01]  /*3980*/  @P2 LDC.64 R126, c[0x0][0x308] ;  /* 0x0000c200ff7e2b82 */ /* 0x000e220000000a00 */
[--C-:B------:R-:W-:Y:S02]  /*3990*/  HADD2.F32 R124, -RZ, R120.reuse.H0_H0 ;  /* 0x20000078ff7c7230 */ /* 0x100fe40000004100 */
[----:B------:R-:W-:Y:S02]  /*39a0*/  HADD2.F32 R125, -RZ, R120.H1_H1 ;  /* 0x30000078ff7d7230 */ /* 0x000fe40000004100 */
[----:B------:R-:W-:Y:S02]  /*39b0*/  HADD2.F32 R122, -RZ, R123.H0_H0 ;  /* 0x2000007bff7a7230 */ /* 0x000fe40000004100 */
[----:B------:R-:W-:Y:S01]  /*39c0*/  FFMA.FTZ R247, R124, R210, R247 ;  /* 0x000000d27cf77223 */ /* 0x000fe200000100f7 */
[----:B------:R-:W-:-:S02]  /*39d0*/  HADD2.F32 R120, -RZ, R121.H0_H0 ;  /* 0x20000079ff787230 */ /* 0x000fc40000004100 */
[----:B------:R-:W-:Y:S01]  /*39e0*/  FFMA.FTZ R246, R125, R213, R246 ;  /* 0x000000d57df67223 */ /* 0x000fe200000100f6 */
[----:B------:R-:W-:Y:S01]  /*39f0*/  @P2 F2FP.F16.F32.PACK_AB R124, RZ, R139 ;  /* 0x0000008bff7c223e */ /* 0x000fe200000000ff */
[----:B------:R-:W-:Y:S01]  /*3a00*/  HADD2.F32 R121, -RZ, R121.H1_H1 ;  /* 0x30000079ff797230 */ /* 0x000fe20000004100 */
[----:B------:R-:W-:Y:S01]  /*3a10*/  @P2 F2FP.F16.F32.PACK_AB R125, RZ, R141 ;  /* 0x0000008dff7d223e */ /* 0x000fe200000000ff */
[----:B------:R-:W-:Y:S02]  /*3a20*/  HADD2.F32 R123, -RZ, R123.H1_H1 ;  /* 0x3000007bff7b7230 */ /* 0x000fe40000004100 */
[-C--:B------:R-:W-:Y:S01]  /*3a30*/  FMUL.FTZ R139, R139, R200.reuse ;  /* 0x000000c88b8b7220 */ /* 0x080fe20000410000 */
[-C--:B------:R-:W-:Y:S01]  /*3a40*/  FMUL.FTZ R141, R141, R200.reuse ;  /* 0x000000c88d8d7220 */ /* 0x080fe20000410000 */
[----:B------:R-:W-:Y:S01]  /*3a50*/  FMUL.FTZ R200, R199, R200 ;  /* 0x000000c8c7c87220 */ /* 0x000fe20000410000 */
[----:B------:R-:W-:Y:S01]  /*3a60*/  FFMA.FTZ R232, R122, R207, R232 ;  /* 0x000000cf7ae87223 */ /* 0x000fe200000100e8 */
        /* <DEDUP_REMOVED lines=10> */
[----:B------:R-:W-:Y:S01]  /*3b10*/  @P2 PRMT R116, R124, 0x7610, R116 ;  /* 0x000076107c742816 */ /* 0x000fe20000000074 */
[----:B------:R1:W-:Y:S01]  /*3b20*/  STL [R1], R232 ;  /* 0x000000e801007387 */ /* 0x0003e20000100800 */
[C---:B------:R-:W-:Y:S01]  /*3b30*/  LEA R124, P1, R196.reuse, UR18, 0x4 ;  /* 0x00000012c47c7c11 */ /* 0x040fe2000f8220ff */
[----:B0-----:R-:W-:Y:S01]  /*3b40*/  @P2 IMAD.WIDE.U32 R126, R196, 0x10, R126 ;  /* 0x00000010c47e2825 */ /* 0x001fe200078e007e */
[----:B------:R-:W-:Y:S02]  /*3b50*/  @P2 PRMT R116, R116, 0x5410, R125 ;  /* 0x0000541074742816 */ /* 0x000fe4000000007d */
[----:B------:R-:W-:Y:S02]  /*3b60*/  @P2 PRMT R119, R119, 0x5410, R199 ;  /* 0x0000541077772816 */ /* 0x000fe400000000c7 */
[----:B------:R-:W-:Y:S02]  /*3b70*/  F2FP.F16.F32.PACK_AB R123, R142, R123 ;  /* 0x0000007b8e7b723e */ /* 0x000fe400000000ff */
[----:B------:R-:W-:-:S02]  /*3b80*/  F2FP.F16.F32.PACK_AB R122, R151, R122 ;  /* 0x0000007a977a723e */ /* 0x000fc400000000ff */
[----:B------:R-:W-:Y:S02]  /*3b90*/  F2FP.F16.F32.PACK_AB R121, R140, R121 ;  /* 0x000000798c79723e */ /* 0x000fe400000000ff */
[----:B------:R-:W-:Y:S01]  /*3ba0*/  F2FP.F16.F32.PACK_AB R120, R147, R120 ;  /* 0x000000789378723e */ /* 0x000fe200000000ff */
[--C-:B------:R-:W-:Y:S02]  /*3bb0*/  HADD2.F32 R128, -RZ, R132.reuse.H0_H0 ;  /* 0x20000084ff807230 */ /* 0x100fe40000004100 */
[----:B------:R-:W-:Y:S02]  /*3bc0*/  HADD2.F32 R132, -RZ, R132.H1_H1 ;  /* 0x30000084ff847230 */ /* 0x000fe40000004100 */
[--C-:B------:R-:W-:Y:S02]  /*3bd0*/  HADD2.F32 R129, -RZ, R133.reuse.H0_H0 ;  /* 0x20000085ff817230 */ /* 0x100fe40000004100 */
[----:B------:R-:W-:Y:S02]  /*3be0*/  HADD2.F32 R133, -RZ, R133.H1_H1 ;  /* 0x30000085ff857230 */ /* 0x000fe40000004100 */
[----:B------:R-:W-:Y:S01]  /*3bf0*/  FFMA.FTZ R228, R128, R139, R228 ;  /* 0x0000008b80e47223 */ /* 0x000fe200000100e4 */
[----:B------:R-:W-:-:S02]  /*3c00*/  HADD2.F32 R131, -RZ, R134.H0_H0 ;  /* 0x20000086ff837230 */ /* 0x000fc40000004100 */
[----:B------:R-:W-:Y:S01]  /*3c10*/  FFMA.FTZ R231, R132, R141, R231 ;  /* 0x0000008d84e77223 */ /* 0x000fe200000100e7 */
[----:B------:R-:W-:Y:S02]  /*3c20*/  HADD2.F32 R134, -RZ, R134.H1_H1 ;  /* 0x30000086ff867230 */ /* 0x000fe40000004100 */
[--C-:B------:R-:W-:Y:S02]  /*3c30*/  HADD2.F32 R136, -RZ, R135.reuse.H0_H0 ;  /* 0x20000087ff887230 */ /* 0x100fe40000004100 */
[----:B------:R-:W-:Y:S01]  /*3c40*/  FFMA.FTZ R230, R129, R149, R230 ;  /* 0x0000009581e67223 */ /* 0x000fe200000100e6 */
[----:B------:R-:W-:Y:S02]  /*3c50*/  HADD2.F32 R135, -RZ, R135.H1_H1 ;  /* 0x30000087ff877230 */ /* 0x000fe40000004100 */
[----:B------:R-:W-:Y:S01]  /*3c60*/  FFMA.FTZ R242, R133, R130, R242 ;  /* 0x0000008285f27223 */ /* 0x000fe200000100f2 */
[----:B------:R-:W-:Y:S01]  /*3c70*/  FFMA.FTZ R229, R131, R145, R229 ;  /* 0x0000009183e57223 */ /* 0x000fe200000100e5 */
[----:B------:R1:W-:Y:S01]  /*3c80*/  STL [R1+0x8], R228 ;  /* 0x000008e401007387 */ /* 0x0003e20000100800 */
[----:B------:R-:W-:Y:S01]  /*3c90*/  FFMA.FTZ R226, R134, R143, R226 ;  /* 0x0000008f86e27223 */ /* 0x000fe200000100e2 */
[----:B------:R-:W-:Y:S01]  /*3ca0*/  FFMA.FTZ R239, R135, R200, R239 ;  /* 0x000000c887ef7223 */ /* 0x000fe200000100ef */
[----:B------:R-:W-:Y:S01]  /*3cb0*/  LEA.HI.X R125, R196, UR19, RZ, 0x4, P1 ;  /* 0x00000013c47d7c11 */ /* 0x000fe200088f24ff */
[----:B------:R1:W-:Y:S01]  /*3cc0*/  STL [R1+0x4], R231 ;  /* 0x000004e701007387 */ /* 0x0003e20000100800 */
[----:B------:R-:W-:-:S03]  /*3cd0*/  FFMA.FTZ R227, R136, R137, R227 ;  /* 0x0000008988e37223 */ /* 0x000fc600000100e3 */
[----:B------:R1:W-:Y:S04]  /*3ce0*/  STL [R1+0x10], R230 ;  /* 0x000010e601007387 */ /* 0x0003e80000100800 */
[----:B------:R1:W-:Y:S04]  /*3cf0*/  STL [R1+0xc], R242 ;  /* 0x00000cf201007387 */ /* 0x0003e80000100800 */
[----:B------:R1:W-:Y:S04]  /*3d00*/  STL [R1+0x18], R229 ;  /* 0x000018e501007387 */ /* 0x0003e80000100800 */
[----:B------:R1:W-:Y:S04]  /*3d10*/  STL [R1+0x14], R226 ;  /* 0x000014e201007387 */ /* 0x0003e80000100800 */
[----:B------:R1:W-:Y:S04]  /*3d20*/  @P2 STG.E.128 desc[UR6][R126.64], R116 ;  /* 0x000000747e002986 */ /* 0x0003e8000c101d06 */
[----:B------:R1:W-:Y:S04]  /*3d30*/  STL [R1+0x1c], R239 ;  /* 0x00001cef01007387 */ /* 0x0003e80000100800 */
[----:B------:R1:W-:Y:S04]  /*3d40*/  STG.E.128 desc[UR6][R124.64], R120 ;  /* 0x000000787c007986 */ /* 0x0003e8000c101d06 */
[----:B------:R1:W-:Y:S01]  /*3d50*/  STL [R1+0x20], R227 ;  /* 0x000020e301007387 */ /* 0x0003e20000100800 */
[----:B------:R-:W-:-:S13]  /*3d60*/  ISETP.GE.AND P1, PT, R0, UR21, PT ;  /* 0x0000001500007c0c */ /* 0x000fda000bf26270 */
        /* <DEDUP_REMOVED lines=97> */
.L_x_7338:
        /* <DEDUP_REMOVED lines=38> */
.L_x_7339:
[----:B------:R-:W-:Y:S01]  /*45e0*/  HFMA2.MMA R125, -RZ, RZ, 0, 9.5367431640625e-07 ;  /* 0x00000010ff7d7435 */ /* 0x000fe200000001ff */
[----:B------:R-:W-:Y:S02]  /*45f0*/  MOV R126, R120 ;  /* 0x00000078007e7202 */ /* 0x000fe40000000f00 */
[----:B------:R-:W-:Y:S02]  /*4600*/  MOV R124, 0x1f ;  /* 0x0000001f007c7802 */ /* 0x000fe40000000f00 */
[----:B------:R-:W-:-:S07]  /*4610*/  MOV R122, 0xffffffff ;  /* 0xffffffff007a7802 */ /* 0x000fce0000000f00 */
[----:B-----5:R-:W-:Y:S05]  /*4620*/  WARPSYNC.COLLECTIVE R122, `(.L_x_7342) ;  /* 0x000000007a087348 */ /* 0x020fea0003c00000 */
[----:B------:R0:W1:Y:S02]  /*4630*/  SHFL.DOWN P5, R127, R126, R125, R124 ;  /* 0x0800007d7e7f7389 */ /* 0x00006400000a007c */
[----:B01---5:R-:W-:Y:S01]  /*4640*/  ENDCOLLECTIVE ;  /* 0x000000000000791b */ /* 0x023fe20003800000 */
.L_x_7342:
[----:B------:R-:W-:Y:S01]  /*4650*/  MOV R126, R121 ;  /* 0x00000079007e7202 */ /* 0x000fe20000000f00 */
[----:B------:R-:W-:-:S07]  /*4660*/  FADD.FTZ R120, R120, R127 ;  /* 0x0000007f78787221 */ /* 0x000fce0000010000 */
[----:B------:R-:W-:Y:S05]  /*4670*/  WARPSYNC.COLLECTIVE R122, `(.L_x_7343) ;  /* 0x000000007a087348 */ /* 0x000fea0003c00000 */
[----:B------:R0:W1:Y:S02]  /*4680*/  SHFL.DOWN P5, R127, R126, R125, R124 ;  /* 0x0800007d7e7f7389 */ /* 0x00006400000a007c */
[----:B01----:R-:W-:Y:S01]  /*4690*/  ENDCOLLECTIVE ;  /* 0x000000000000791b */ /* 0x003fe20003800000 */
.L_x_7343:
[----:B------:R-:W-:Y:S01]  /*46a0*/  HFMA2.MMA R125, -RZ, RZ, 0, 4.76837158203125e-07 ;  /* 0x00000008ff7d7435 */ /* 0x000fe200000001ff */
[----:B------:R-:W-:Y:S01]  /*46b0*/  MOV R126, R120 ;  /* 0x00000078007e7202 */ /* 0x000fe20000000f00 */
[----:B------:R-:W-:-:S09]  /*46c0*/  FADD.FTZ R121, R121, R127 ;  /* 0x0000007f79797221 */ /* 0x000fd20000010000 */
[----:B------:R-:W-:Y:S05]  /*46d0*/  WARPSYNC.COLLECTIVE R122, `(.L_x_7344) ;  /* 0x000000007a087348 */ /* 0x000fea0003c00000 */
[----:B------:R0:W1:Y:S02]  /*46e0*/  SHFL.DOWN P5, R127, R126, R125, R124 ;  /* 0x0800007d7e7f7389 */ /* 0x00006400000a007c */
[----:B01----:R-:W-:Y:S01]  /*46f0*/  ENDCOLLECTIVE ;  /* 0x000000000000791b */ /* 0x003fe20003800000 */
.L_x_7344:
[----:B------:R-:W-:Y:S01]  /*4700*/  MOV R126, R121 ;  /* 0x00000079007e7202 */ /* 0x000fe20000000f00 */
[----:B------:R-:W-:-:S07]  /*4710*/  FADD.FTZ R120, R120, R127 ;  /* 0x0000007f78787221 */ /* 0x000fce0000010000 */
[----:B------:R-:W-:Y:S05]  /*4720*/  WARPSYNC.COLLECTIVE R122, `(.L_x_7345) ;  /* 0x000000007a087348 */ /* 0x000fea0003c00000 */
[----:B------:R0:W1:Y:S02]  /*4730*/  SHFL.DOWN P5, R127, R126, R125, R124 ;  /* 0x0800007d7e7f7389 */ /* 0x00006400000a007c */
[----:B01----:R-:W-:Y:S01]  /*4740*/  ENDCOLLECTIVE ;  /* 0x000000000000791b */ /* 0x003fe20003800000 */
.L_x_7345:
[----:B------:R-:W-:Y:S01]  /*4750*/  HFMA2.MMA R125, -RZ, RZ, 0, 2.384185791015625e-07 ;  /* 0x00000004ff7d7435 */ /* 0x000fe200000001ff */
[----:B------:R-:W-:Y:S01]  /*4760*/  MOV R126, R120 ;  /* 0x00000078007e7202 */ /* 0x000fe20000000f00 */
[----:B------:R-:W-:-:S09]  /*4770*/  FADD.FTZ R121, R121, R127 ;  /* 0x0000007f79797221 */ /* 0x000fd20000010000 */
[----:B------:R-:W-:Y:S05]  /*4780*/  WARPSYNC.COLLECTIVE R122, `(.L_x_7346) ;  /* 0x000000007a087348 */ /* 0x000fea0003c00000 */
[----:B------:R0:W1:Y:S02]  /*4790*/  SHFL.DOWN P5, R127, R126, R125, R124 ;  /* 0x0800007d7e7f7389 */ /* 0x00006400000a007c */
[----:B01----:R-:W-:Y:S01]  /*47a0*/  ENDCOLLECTIVE ;  /* 0x000000000000791b */ /* 0x003fe20003800000 */
.L_x_7346:
[----:B------:R-:W-:Y:S01]  /*47b0*/  MOV R126, R121 ;  /* 0x00000079007e7202 */ /* 0x000fe20000000f00 */
[----:B------:R-:W-:-:S07]  /*47c0*/  FADD.FTZ R120, R120, R127 ;  /* 0x0000007f78787221 */ /* 0x000fce0000010000 */
[----:B------:R-:W-:Y:S05]  /*47d0*/  WARPSYNC.COLLECTIVE R122, `(.L_x_7347) ;  /* 0x000000007a087348 */ /* 0x000fea0003c00000 */
[----:B------:R0:W1:Y:S02]  /*47e0*/  SHFL.DOWN P5, R127, R126, R125, R124 ;  /* 0x0800007d7e7f7389 */ /* 0x00006400000a007c */
[----:B01----:R-:W-:Y:S01]  /*47f0*/  ENDCOLLECTIVE ;  /* 0x000000000000791b */ /* 0x003fe20003800000 */
.L_x_7347:
[----:B------:R-:W-:Y:S01]  /*4800*/  HFMA2.MMA R125, -RZ, RZ, 0, 1.1920928955078125e-07 ;  /* 0x00000002ff7d7435 */ /* 0x000fe200000001ff */
[----:B------:R-:W-:Y:S01]  /*4810*/  MOV R126, R120 ;  /* 0x00000078007e7202 */ /* 0x000fe20000000f00 */
[----:B------:R-:W-:-:S09]  /*4820*/  FADD.FTZ R121, R121, R127 ;  /* 0x0000007f79797221 */ /* 0x000fd20000010000 */
[----:B------:R-:W-:Y:S05]  /*4830*/  WARPSYNC.COLLECTIVE R122, `(.L_x_7348) ;  /* 0x000000007a087348 */ /* 0x000fea0003c00000 */
[----:B------:R0:W1:Y:S02]  /*4840*/  SHFL.DOWN P5, R127, R126, R125, R124 ;  /* 0x0800007d7e7f7389 */ /* 0x00006400000a007c */
[----:B01----:R-:W-:Y:S01]  /*4850*/  ENDCOLLECTIVE ;  /* 0x000000000000791b */ /* 0x003fe20003800000 */
.L_x_7348:
[----:B------:R-:W-:Y:S01]  /*4860*/  MOV R126, R121 ;  /* 0x00000079007e7202 */ /* 0x000fe20000000f00 */
[----:B------:R-:W-:-:S07]  /*4870*/  FADD.FTZ R120, R120, R127 ;  /* 0x0000007f78787221 */ /* 0x000fce0000010000 */
[----:B------:R-:W-:Y:S05]  /*4880*/  WARPSYNC.COLLECTIVE R122, `(.L_x_7349) ;  /* 0x000000007a087348 */ /* 0x000fea0003c00000 */
[----:B------:R0:W1:Y:S02]  /*4890*/  SHFL.DOWN P5, R127, R126, R125, R124 ;  /* 0x0800007d7e7f7389 */ /* 0x00006400000a007c */
[----:B01----:R-:W-:Y:S01]  /*48a0*/  ENDCOLLECTIVE ;  /* 0x000000000000791b */ /* 0x003fe20003800000 */
.L_x_7349:
[----:B------:R-:W-:Y:S01]  /*48b0*/  HFMA2.MMA R125, -RZ, RZ, 0, 5.9604644775390625e-08 ;  /* 0x00000001ff7d7435 */ /* 0x000fe200000001ff */
[----:B------:R-:W-:Y:S01]  /*48c0*/  MOV R126, R120 ;  /* 0x00000078007e7202 */ /* 0x000fe20000000f00 */
[----:B------:R-:W-:-:S09]  /*48d0*/  FADD.FTZ R121, R121, R127 ;  /* 0x0000007f79797221 */ /* 0x000fd20000010000 */
[----:B------:R-:W-:Y:S05]  /*48e0*/  WARPSYNC.COLLECTIVE R122, `(.L_x_7350) ;  /* 0x000000007a087348 */ /* 0x000fea0003c00000 */
[----:B------:R0:W1:Y:S02]  /*48f0*/  SHFL.DOWN P5, R127, R126, R125, R124 ;  /* 0x0800007d7e7f7389 */ /* 0x00006400000a007c */
[----:B01----:R-:W-:Y:S01]  /*4900*/  ENDCOLLECTIVE ;  /* 0x000000000000791b */ /* 0x003fe20003800000 */
.L_x_7350:
[----:B------:R-:W-:Y:S02]  /*4910*/  MOV R126, R121 ;  /* 0x00000079007e7202 */ /* 0x000fe40000000f00 */
[----:B------:R-:W-:-:S07]  /*4920*/  MOV R123, R127 ;  /* 0x0000007f007b7202 */ /* 0x000fce0000000f00 */
[----:B------:R-:W-:Y:S05]  /*4930*/  WARPSYNC.COLLECTIVE R122, `(.L_x_7351) ;  /* 0x000000007a087348 */ /* 0x000fea0003c00000 */
[----:B------:R0:W1:Y:S02]  /*4940*/  SHFL.DOWN P5, R127, R126, R125, R124 ;  /* 0x0800007d7e7f7389 */ /* 0x00006400000a007c */
[----:B01----:R-:W-:Y:S01]  /*4950*/  ENDCOLLECTIVE ;  /* 0x000000000000791b */ /* 0x003fe20003800000 */
.L_x_7351:
[----:B------:R-:W-:Y:S01]  /*4960*/  MOV R122, R127 ;  /* 0x0000007f007a7202 */ /* 0x000fe20000000f00 */
[----:B------:R-:W-:Y:S06]  /*4970*/  BRA `(.L_x_7352) ;  /* 0xffffffd400a87947 */ /* 0x000fec000383ffff */
.L_x_7353:
        /* <DEDUP_REMOVED lines=16> */
.L_x_13965:


//--------------------- .text._ZN10layer_norm13ln_bwd_kernelINS_13Kernel_traitsIf6__halfS2_S2_fjLj8192ELj1ELj1ELj8ELj16ENS_18Kernel_traits_baseILj8192EfS2_S2_S2_fjLj256EEEEELb0ELb1ELb1ELb0EEEvNS_9BwdParamsE --------------------------
	.section	.text._ZN10layer_norm13ln_bwd_kernelINS_13Kernel_traitsIf6__halfS2_S2_fjLj8192ELj1ELj1ELj8ELj16ENS_18Kernel_traits_baseILj8192EfS2_S2_S2_fjLj256EEEEELb0ELb1ELb1ELb0EEEvNS_9BwdParamsE,"ax",@progbits
	.align	128
        .global         _ZN10layer_norm13ln_bwd_kernelINS_13Kernel_traitsIf6__halfS2_S2_fjLj8192ELj1ELj1ELj8ELj16ENS_18Kernel_traits_baseILj8192EfS2_S2_S2_fjLj256EEEEELb0ELb1ELb1ELb0EEEvNS_9BwdParamsE
        .type           _ZN10layer_norm13ln_bwd_kernelINS_13Kernel_traitsIf6__halfS2_S2_fjLj8192ELj1ELj1ELj8ELj16ENS_18Kernel_traits_baseILj8192EfS2_S2_S2_fjLj256EEEEELb0ELb1ELb1ELb0EEEvNS_9BwdParamsE,@function
        .size           _ZN10layer_norm13ln_bwd_kernelINS_13Kernel_traitsIf6__halfS2_S2_fjLj8192ELj1ELj1ELj8ELj16ENS_18Kernel_traits_baseILj8192EfS2_S2_S2_fjLj256EEEEELb0ELb1ELb1ELb0EEEvNS_9BwdParamsE,(.L_x_13966 - _ZN10layer_norm13ln_bwd_kernelINS_13Kernel_traitsIf6__halfS2_S2_fjLj8192ELj1ELj1ELj8ELj16ENS_18Kernel_traits_baseILj8192EfS2_S2_S2_fjLj256EEEEELb0ELb1ELb1ELb0EEEvNS_9BwdParamsE)
        .other          _ZN10layer_norm13ln_bwd_kernelINS_13Kernel_traitsIf6__halfS2_S2_fjLj8192ELj1ELj1ELj8ELj16ENS_18Kernel_traits_baseILj8192EfS2_S2_S2_fjLj256EEEEELb0ELb1ELb1ELb0EEEvNS_9BwdParamsE,@"STO_CUDA_ENTRY STV_DEFAULT"
_ZN10layer_norm13ln_bwd_kernelINS_13Kernel_traitsIf6__halfS2_S2_fjLj8192ELj1ELj1ELj8ELj16ENS_18Kernel_traits_baseILj8192EfS2_S2_S2_fjLj256EEEEELb0ELb1ELb1ELb0EEEvNS_9BwdParamsE:
.text._ZN10layer_norm13ln_bwd_kernelINS_13Kernel_traitsIf6__halfS2_S2_fjLj8192ELj1ELj1ELj8ELj16ENS_18Kernel_traits_baseILj8192EfS2_S2_S2_fjLj256EEEEELb0ELb1ELb1ELb0EEEvNS_9BwdParamsE:
        /* <DEDUP_REMOVED lines=30> */
[----:B------:R-:W1:Y:S01]  /*01e0*/  @P0 LDC.64 R14, c[0x0][0x278] ;  /* 0x00009e00ff0e0b82 */ /* 0x000e620000000a00 */
[----:B------:R-:W-:-:S07]  /*01f0*/  MOV R7, R5 ;  /* 0x0000000500077202 */ /* 0x000fce0000000f00 */
[----:B------:R-:W1:Y:S08]  /*0200*/  @P1 LDC.64 R20, c[0x0][0x260] ;  /* 0x00009800ff141b82 */ /* 0x000e700000000a00 */
[----:B------:R-:W1:Y:S01]  /*0210*/  @P1 LDC.64 R22, c[0x0][0x278] ;  /* 0x00009e00ff161b82 */ /* 0x000e620000000a00 */
[----:B0-----:R-:W-:-:S04]  /*0220*/  @P3 IMAD.WIDE.U32 R8, R7, 0x20, R8 ;  /* 0x0000002007083825 */ /* 0x001fc800078e0008 */
[C---:B-1----:R-:W-:Y:S01]  /*0230*/  @P3 IMAD.WIDE.U32 R10, R7.reuse, 0x20, R10 ;  /* 0x00000020070a3825 */ /* 0x042fe200078e000a */
[----:B------:R-:W-:Y:S01]  /*0240*/  @P3 LOP3.LUT R7, R7, 0x100, RZ, 0xfc, !PT ;  /* 0x0000010007073812 */ /* 0x000fe200078efcff */
[----:B------:R-:W-:Y:S02]  /*0250*/  ULDC.64 UR4, c[0x0][0x208] ;  /* 0x0000820000047ab9 */ /* 0x000fe40000000a00 */
[----:B------:R0:W5:Y:S02]  /*0260*/  @P3 LDG.E.128 R24, desc[UR4][R8.64+0x10] ;  /* 0x0000100408183981 */ /* 0x000164000c1e1d00 */
[----:B------:R-:W-:-:S04]  /*0270*/  @P0 IMAD.WIDE.U32 R16, R7, 0x20, R12 ;  /* 0x0000002007100825 */ /* 0x000fc800078e000c */
[C---:B------:R-:W-:Y:S01]  /*0280*/  @P0 IMAD.WIDE.U32 R18, R7.reuse, 0x20, R14 ;  /* 0x0000002007120825 */ /* 0x040fe200078e000e */
[----:B------:R-:W-:Y:S01]  /*0290*/  @P0 IADD3 R7, R7, 0x100, RZ ;  /* 0x0000010007070810 */ /* 0x000fe20007ffe0ff */
[----:B------:R0:W5:Y:S04]  /*02a0*/  @P0 LDG.E.128 R28, desc[UR4][R16.64] ;  /* 0x00000004101c0981 */ /* 0x000168000c1e1d00 */
        /* <DEDUP_REMOVED lines=91> */
.L_x_7486:
        /* <DEDUP_REMOVED lines=30> */
.L_x_7359:
[----:B------:R-:W-:-:S07]  /*0a40*/  IADD3 R196, R7, 0x100, RZ ;  /* 0x0000010007c47810 */ /* 0x000fce0007ffe0ff */
.L_x_7358:
[----:B------:R-:W-:Y:S05]  /*0a50*/  BSYNC B1 ;  /* 0x0000000000017941 */ /* 0x000fea0003800000 */
.L_x_7357:
[----:B------:R-:W-:Y:S04]  /*0a60*/  BSSY B1, `(.L_x_7360) ;  /* 0x0000008000017945 */ /* 0x000fe80003800000 */
[----:B------:R-:W-:Y:S05]  /*0a70*/  @!P0 BRA `(.L_x_7361) ;  /* 0x0000000000188947 */ /* 0x000fea0003800000 */
[----:B------:R-:W-:-:S04]  /*0a80*/  ISETP.NE.U32.AND P3, PT, RZ, UR14, PT ;  /* 0x0000000eff007c0c */ /* 0x000fc8000bf65070 */
[----:B------:R-:W-:-:S13]  /*0a90*/  ISETP.NE.AND.EX P3, PT, RZ, UR15, PT, P3 ;  /* 0x0000000fff007c0c */ /* 0x000fda000bf65330 */
[----:B------:R-:W-:Y:S05]  /*0aa0*/  @!P3 BRA `(.L_x_7362) ;  /* 0x000000000008b947 */ /* 0x000fea0003800000 */
[----:B------:R-:W-:-:S06]  /*0ab0*/  IMAD.WIDE.U32 R176, R196, 0x10, R200 ;  /* 0x00000010c4b07825 */ /* 0x000fcc00078e00c8 */
[----:B------:R-:W5:Y:S02]  /*0ac0*/  LDG.E.128 R176, desc[UR4][R176.64] ;  /* 0x00000004b0b07981 */ /* 0x000f64000c1e1d00 */
.L_x_7362:
[----:B------:R-:W-:-:S07]  /*0ad0*/  IADD3 R196, R196, 0x100, RZ ;  /* 0x00000100c4c47810 */ /* 0x000fce0007ffe0ff */
.L_x_7361:
[----:B------:R-:W-:Y:S05]  /*0ae0*/  BSYNC B1 ;  /* 0x0000000000017941 */ /* 0x000fea0003800000 */
.L_x_7360:
[----:B------:R-:W-:Y:S04]  /*0af0*/  BSSY B1, `(.L_x_7363) ;  /* 0x0000008000017945 */ /* 0x000fe80003800000 */
[----:B------:R-:W-:Y:S05]  /*0b00*/  @!P1 BRA `(.L_x_7364) ;  /* 0x0000000000189947 */ /* 0x000fea0003800000 */
[----:B------:R-:W-:-:S04]  /*0b10*/  ISETP.NE.U32.AND P3, PT, RZ, UR14, PT ;  /* 0x0000000eff007c0c */ /* 0x000fc8000bf65070 */
[----:B------:R-:W-:-:S13]  /*0b20*/  ISETP.NE.AND.EX P3, PT, RZ, UR15, PT, P3 ;  /* 0x0000000fff007c0c */ /* 0x000fda000bf65330 */
[----:B------:R-:W-:Y:S05]  /*0b30*/  @!P3 BRA `(.L_x_7365) ;  /* 0x000000000008b947 */ /* 0x000fea0003800000 */
[----:B------:R-:W-:-:S06]  /*0b40*/  IMAD.WIDE.U32 R180, R196, 0x10, R200 ;  /* 0x00000010c4b47825 */ /* 0x000fcc00078e00c8 */
[----:B------:R-:W5:Y:S02]  /*0b50*/  LDG.E.128 R180, desc[UR4][R180.64] ;  /* 0x00000004b4b47981 */ /* 0x000f64000c1e1d00 */
.L_x_7365:
[----:B------:R-:W-:-:S07]  /*0b60*/  IADD3 R196, R196, 0x100, RZ ;  /* 0x00000100c4c47810 */ /* 0x000fce0007ffe0ff */
.L_x_7364:
[----:B------:R-:W-:Y:S05]  /*0b70*/  BSYNC B1 ;  /* 0x0000000000017941 */ /* 0x000fea0003800000 */
.L_x_7363:
[----:B------:R-:W-:Y:S02]  /*0b80*/  LOP3.LUT P3, RZ, R3, 0x8, RZ, 0xc0, !PT ;  /* 0x0000000803ff7812 */ /* 0x000fe4000786c0ff */
[----:B------:R-:W-:-:S11]  /*0b90*/  CS2R R226, SRZ ;  /* 0x0000000000e27805 */ /* 0x000fd6000001ff00 */
[----:B------:R-:W-:Y:S05]  /*0ba0*/  @P3 BRA `(.L_x_7366) ;  /* 0x0000001400e83947 */ /* 0x000fea0003800000 */
[----:B------:R-:W-:-:S06]  /*0bb0*/  IMAD.WIDE.U32 R20, R196, 0x10, R200 ;  /* 0x00000010c4147825 */ /* 0x000fcc00078e00c8 */
[----:B------:R-:W5:Y:S01]  /*0bc0*/  LDG.E.128 R20, desc[UR4][R20.64] ;  /* 0x0000000414147981 */ /* 0x000f62000c1e1d00 */
[----:B------:R-:W-:Y:S05]  /*0bd0*/  BRA `(.L_x_7366) ;  /* 0x0000001400dc7947 */ /* 0x000fea0003800000 */
.L_x_7356:
        /* <DEDUP_REMOVED lines=8> */
[----:B------:R-:W-:Y:S02]  /*0c60*/  MOV R229, R7 ;  /* 0x0000000700e57202 */ /* 0x000fe40000000f00 */
[----:B-1----:R-:W-:-:S05]  /*0c70*/  IADD3 R196, R198, -0x1, RZ ;  /* 0xffffffffc6c47810 */ /* 0x002fca0007ffe0ff */
[----:B------:R-:W-:-:S05]  /*0c80*/  IMAD R196, R196, R6, RZ ;  /* 0x00000006c4c47224 */ /* 0x000fca00078e02ff */
[----:B------:R-:W-:-:S04]  /*0c90*/  SHF.R.S32.HI R197, RZ, 0x1f, R196 ;  /* 0x0000001fffc57819 */ /* 0x000fc800000114c4 */
[----:B------:R-:W-:-:S04]  /*0ca0*/  LEA.HI R197, R197, R196, RZ, 0x3 ;  /* 0x000000c4c5c57211 */ /* 0x000fc800078f18ff */
[----:B------:R-:W-:Y:S02]  /*0cb0*/  LEA.HI.SX32 R225, R197, R5, 0x1d ;  /* 0x00000005c5e17211 */ /* 0x000fe400078feaff */
[----:B---3--:R-:W-:Y:S01]  /*0cc0*/  FSEL R223, R199, RZ, !P3 ;  /* 0x000000ffc7df7208 */ /* 0x008fe20005800000 */
[----:B------:R-:W-:Y:S06]  /*0cd0*/  @!P4 BRA `(.L_x_7368) ;  /* 0x000000040080c947 */ /* 0x000fec0003800000 */
[----:B------:R-:W1:Y:S08]  /*0ce0*/  LDC.64 R196, c[0x0][0x238] ;  /* 0x00008e00ffc47b82 */ /* 0x000e700000000a00 */
[----:B------:R-:W2:Y:S01]  /*0cf0*/  LDC.64 R200, c[0x0][0x2b8] ;  /* 0x0000ae00ffc87b82 */ /* 0x000ea20000000a00 */
[----:B-1----:R-:W-:-:S06]  /*0d00*/  IMAD.WIDE.U32 R196, R7, 0x10, R196 ;  /* 0x0000001007c47825 */ /* 0x002fcc00078e00c4 */
[----:B------:R-:W3:Y:S01]  /*0d10*/  LDG.E.128 R196, desc[UR4][R196.64] ;  /* 0x00000004c4c47981 */ /* 0x000ee2000c1e1d00 */
[----:B--2---:R-:W-:-:S06]  /*0d20*/  IMAD.WIDE.U32 R200, R225, 0x10, R200 ;  /* 0x00000010e1c87825 */ /* 0x004fcc00078e00c8 */
[----:B------:R-:W2:Y:S01]  /*0d30*/  LDG.E.128 R200, desc[UR4][R200.64] ;  /* 0x00000004c8c87981 */ /* 0x000ea2000c1e1d00 */
[----:B------:R-:W-:-:S04]  /*0d40*/  ISETP.NE.U32.AND P3, PT, RZ, UR14, PT ;  /* 0x0000000eff007c0c */ /* 0x000fc8000bf65070 */
[----:B------:R-:W-:-:S13]  /*0d50*/  ISETP.NE.AND.EX P3, PT, RZ, UR15, PT, P3 ;  /* 0x0000000fff007c0c */ /* 0x000fda000bf65330 */
[----:B------:R1:W5:Y:S01]  /*0d60*/  @P3 LDG.E.128 R172, desc[UR4][R216.64] ;  /* 0x00000004d8ac3981 */ /* 0x000362000c1e1d00 */
[--C-:B---3--:R-:W-:Y:S02]  /*0d70*/  HADD2.F32 R226, -RZ, R196.reuse.H0_H0 ;  /* 0x200000c4ffe27230 */ /* 0x108fe40000004100 */
[----:B0-----:R-:W-:Y:S02]  /*0d80*/  HADD2.F32 R0, -RZ, R196.H1_H1 ;  /* 0x300000c4ff007230 */ /* 0x001fe40000004100 */
[--C-:B------:R-:W-:Y:S02]  /*0d90*/  HADD2.F32 R250, -RZ, R198.reuse.H0_H0 ;  /* 0x200000c6fffa7230 */ /* 0x100fe40000004100 */
[----:B------:R-:W-:Y:S02]  /*0da0*/  HADD2.F32 R249, -RZ, R198.H1_H1 ;  /* 0x300000c6fff97230 */ /* 0x000fe40000004100 */
[----:B------:R-:W-:Y:S01]  /*0db0*/  FADD.FTZ R198, -R223, R226 ;  /* 0x000000e2dfc67221 */ /* 0x000fe20000010100 */
[----:B------:R-:W-:-:S02]  /*0dc0*/  HADD2.F32 R252, -RZ, R199.H1_H1 ;  /* 0x300000c7fffc7230 */ /* 0x000fc40000004100 */
[C---:B------:R-:W-:Y:S01]  /*0dd0*/  FADD.FTZ R248, -R223.reuse, R0 ;  /* 0x00000000dff87221 */ /* 0x040fe20000010100 */
[----:B------:R-:W-:Y:S02]  /*0de0*/  HADD2.F32 R251, -RZ, R199.H0_H0 ;  /* 0x200000c7fffb7230 */ /* 0x000fe40000004100 */
[----:B-----5:R-:W-:Y:S01]  /*0df0*/  FMUL.FTZ R0, R2, R198 ;  /* 0x000000c602007220 */ /* 0x020fe20000410000 */
[--C-:B--2---:R-:W-:Y:S02]  /*0e00*/  HADD2.F32 R196, -RZ, R202.reuse.H0_H0 ;  /* 0x200000caffc47230 */ /* 0x104fe40000004100 */
[C---:B------:R-:W-:Y:S01]  /*0e10*/  FADD.FTZ R198, -R223.reuse, R252 ;  /* 0x000000fcdfc67221 */ /* 0x040fe20000010100 */
[----:B------:R-:W-:Y:S02]  /*0e20*/  HADD2.F32 R199, -RZ, R202.H1_H1 ;  /* 0x300000caffc77230 */ /* 0x000fe40000004100 */
[----:B------:R-:W-:Y:S01]  /*0e30*/  FADD.FTZ R202, -R223, R249 ;  /* 0x000000f9dfca7221 */ /* 0x000fe20000010100 */
[----:B------:R-:W2:Y:S01]  /*0e40*/  LDL R252, [R1+0x30] ;  /* 0x0000300001fc7983 */ /* 0x000ea20000100800 */
[----:B------:R-:W-:-:S02]  /*0e50*/  HADD2.F32 R18, -RZ, R200.H0_H0 ;  /* 0x200000c8ff127230 */ /* 0x000fc40000004100 */
[C---:B------:R-:W-:Y:S01]  /*0e60*/  FADD.FTZ R226, -R223.reuse, R250 ;  /* 0x000000fadfe27221 */ /* 0x040fe20000010100 */
[----:B-1----:R-:W-:Y:S01]  /*0e70*/  HADD2.F32 R217, -RZ, R200.H1_H1 ;  /* 0x300000c8ffd97230 */ /* 0x002fe20000004100 */
[----:B------:R-:W3:Y:S01]  /*0e80*/  LDL R249, [R1+0x34] ;  /* 0x0000340001f97983 */ /* 0x000ee20000100800 */
[----:B------:R-:W-:-:S03]  /*0e90*/  FADD.FTZ R200, -R223, R251 ;  /* 0x000000fbdfc87221 */ /* 0x000fc60000010100 */
[----:B------:R-:W4:Y:S04]  /*0ea0*/  LDL R250, [R1+0x38] ;  /* 0x0000380001fa7983 */ /* 0x000f280000100800 */
[----:B------:R-:W4:Y:S01]  /*0eb0*/  LDL R251, [R1+0x3c] ;  /* 0x00003c0001fb7983 */ /* 0x000f220000100800 */
[--C-:B------:R-:W-:Y:S02]  /*0ec0*/  HADD2.F32 R229, -RZ, R197.reuse.H0_H0 ;  /* 0x200000c5ffe57230 */ /* 0x100fe40000004100 */
[----:B------:R-:W-:-:S03]  /*0ed0*/  HADD2.F32 R227, -RZ, R197.H1_H1 ;  /* 0x300000c5ffe37230 */ /* 0x000fc60000004100 */
[C---:B------:R-:W-:Y:S02]  /*0ee0*/  FADD.FTZ R229, -R223.reuse, R229 ;  /* 0x000000e5dfe57221 */ /* 0x040fe40000010100 */
[----:B------:R-:W-:Y:S01]  /*0ef0*/  FADD.FTZ R227, -R223, R227 ;  /* 0x000000e3dfe37221 */ /* 0x000fe20000010100 */
[--C-:B------:R-:W-:Y:S02]  /*0f00*/  HADD2.F32 R216, -RZ, R201.reuse.H0_H0 ;  /* 0x200000c9ffd87230 */ /* 0x100fe40000004100 */
[C---:B------:R-:W-:Y:S01]  /*0f10*/  FMUL.FTZ R248, R2.reuse, R248 ;  /* 0x000000f802f87220 */ /* 0x040fe20000410000 */
        /* <DEDUP_REMOVED lines=14> */
[----:B------:R-:W-:Y:S01]  /*1000*/  STL [R1+0x20], R248 ;  /* 0x000020f801007387 */ /* 0x000fe20000100800 */
[----:B------:R-:W-:-:S03]  /*1010*/  FMUL.FTZ R202, R2, R202 ;  /* 0x000000ca02ca7220 */ /* 0x000fc60000410000 */
[----:B------:R-:W-:Y:S01]  /*1020*/  STL [R1+0x18], R229 ;  /* 0x000018e501007387 */ /* 0x000fe20000100800 */
[----:B------:R-:W-:Y:S01]  /*1030*/  FADD.FTZ R117, R117, R199 ;  /* 0x000000c775757221 */ /* 0x000fe20000010000 */
[----:B------:R-:W-:Y:S01]  /*1040*/  FFMA.FTZ R81, R202, R199, R81 ;  /* 0x000000c7ca517223 */ /* 0x000fe20000010051 */
[----:B------:R-:W-:-:S05]  /*1050*/  HADD2.F32 R197, -RZ, R203.H0_H0 ;  /* 0x200000cbffc57230 */ /* 0x000fca0000004100 */
[----:B------:R-:W-:Y:S01]  /*1060*/  FADD.FTZ R118, R118, R197 ;  /* 0x000000c576767221 */ /* 0x000fe20000010000 */
[----:B------:R-:W-:Y:S01]  /*1070*/  HADD2.F32 R203, -RZ, R203.H1_H1 ;  /* 0x300000cbffcb7230 */ /* 0x000fe20000004100 */
[----:B------:R-:W-:-:S04]  /*1080*/  IADD3 R225, R225, 0x100, RZ ;  /* 0x00000100e1e17810 */ /* 0x000fc80007ffe0ff */
[----:B------:R-:W-:Y:S01]  /*1090*/  FADD.FTZ R119, R119, R203 ;  /* 0x000000cb77777221 */ /* 0x000fe20000010000 */
[----:B--2---:R-:W-:Y:S01]  /*10a0*/  FMUL.FTZ R18, R252, R18 ;  /* 0x00000012fc127220 */ /* 0x004fe20000410000 */
[----:B---3--:R-:W-:Y:S01]  /*10b0*/  FMUL.FTZ R249, R249, R217 ;  /* 0x000000d9f9f97220 */ /* 0x008fe20000410000 */
[----:B----4-:R-:W-:Y:S01]  /*10c0*/  FMUL.FTZ R250, R250, R216 ;  /* 0x000000d8fafa7220 */ /* 0x010fe20000410000 */
[----:B------:R-:W-:Y:S01]  /*10d0*/  FMUL.FTZ R216, R24, R196 ;  /* 0x000000c418d87220 */ /* 0x000fe20000410000 */
[----:B------:R-:W-:Y:S01]  /*10e0*/  FFMA.FTZ R196, R0, R18, RZ ;  /* 0x0000001200c47223 */ /* 0x000fe200000100ff */
[----:B------:R-:W-:Y:S01]  /*10f0*/  FMUL.FTZ R217, R251, R201 ;  /* 0x000000c9fbd97220 */ /* 0x000fe20000410000 */
[----:B------:R-:W-:Y:S01]  /*1100*/  FADD.FTZ R201, RZ, R18 ;  /* 0x00000012ffc97221 */ /* 0x000fe20000010000 */
[----:B------:R-:W-:Y:S01]  /*1110*/  STL [R1+0x1c], R249 ;  /* 0x00001cf901007387 */ /* 0x000fe20000100800 */
[----:B------:R-:W-:Y:S02]  /*1120*/  FFMA.FTZ R196, R248, R249, R196 ;  /* 0x000000f9f8c47223 */ /* 0x000fe400000100c4 */
[----:B------:R-:W-:Y:S01]  /*1130*/  FADD.FTZ R201, R201, R249 ;  /* 0x000000f9c9c97221 */ /* 0x000fe20000010000 */
[----:B------:R-:W-:Y:S01]  /*1140*/  STL [R1+0x10], R227 ;  /* 0x000010e301007387 */ /* 0x000fe20000100800 */
[----:B------:R-:W-:-:S03]  /*1150*/  FMUL.FTZ R252, R25, R199 ;  /* 0x000000c719fc7220 */ /* 0x000fc60000410000 */
[----:B------:R0:W-:Y:S01]  /*1160*/  STL [R1+0x14], R250 ;  /* 0x000014fa01007387 */ /* 0x0001e20000100800 */
[----:B------:R-:W-:-:S03]  /*1170*/  FADD.FTZ R199, R201, R250 ;  /* 0x000000fac9c77221 */ /* 0x000fc60000010000 */
[----:B------:R1:W-:Y:S01]  /*1180*/  STL [R1+0x8], R226 ;  /* 0x000008e201007387 */ /* 0x0003e20000100800 */
[----:B------:R-:W-:-:S03]  /*1190*/  FFMA.FTZ R196, R229, R250, R196 ;  /* 0x000000fae5c47223 */ /* 0x000fc600000100c4 */
[----:B------:R2:W-:Y:S04]  /*11a0*/  STL [R1+0xc], R217 ;  /* 0x00000cd901007387 */ /* 0x0005e80000100800 */
[----:B------:R2:W-:Y:S01]  /*11b0*/  STL [R1+0x4], R216 ;  /* 0x000004d801007387 */ /* 0x0005e20000100800 */
[----:B------:R-:W-:-:S03]  /*11c0*/  FMUL.FTZ R251, R2, R200 ;  /* 0x000000c802fb7220 */ /* 0x000fc60000410000 */
[----:B------:R2:W-:Y:S01]  /*11d0*/  STL [R1], R202 ;  /* 0x000000ca01007387 */ /* 0x0005e20000100800 */
[----:B------:R-:W-:Y:S01]  /*11e0*/  FADD.FTZ R199, R199, R217 ;  /* 0x000000d9c7c77221 */ /* 0x000fe20000010000 */
[----:B------:R-:W-:Y:S01]  /*11f0*/  FFMA.FTZ R196, R227, R217, R196 ;  /* 0x000000d9e3c47223 */ /* 0x000fe200000100c4 */
[-C--:B------:R-:W-:Y:S01]  /*1200*/  FFMA.FTZ R82, R251, R197.reuse, R82 ;  /* 0x000000c5fb527223 */ /* 0x080fe20000010052 */
[----:B0-----:R-:W-:Y:S01]  /*1210*/  FMUL.FTZ R250, R26, R197 ;  /* 0x000000c51afa7220 */ /* 0x001fe20000410000 */
[----:B------:R-:W-:Y:S01]  /*1220*/  FADD.FTZ R197, R199, R216 ;  /* 0x000000d8c7c57221 */ /* 0x000fe20000010000 */
[----:B------:R-:W-:-:S03]  /*1230*/  FFMA.FTZ R196, R226, R216, R196 ;  /* 0x000000d8e2c47223 */ /* 0x000fc600000100c4 */
[----:B------:R-:W-:Y:S01]  /*1240*/  FADD.FTZ R197, R197, R252 ;  /* 0x000000fcc5c57221 */ /* 0x000fe20000010000 */
[----:B------:R-:W-:Y:S01]  /*1250*/  FFMA.FTZ R196, R202, R252, R196 ;  /* 0x000000fccac47223 */ /* 0x000fe200000100c4 */
[----:B------:R-:W-:Y:S01]  /*1260*/  FMUL.FTZ R249, R2, R198 ;  /* 0x000000c602f97220 */ /* 0x000fe20000410000 */
[-C--:B------:R-:W-:Y:S01]  /*1270*/  FMUL.FTZ R248, R27, R203.reuse ;  /* 0x000000cb1bf87220 */ /* 0x080fe20000410000 */
[----:B------:R-:W-:Y:S01]  /*1280*/  FADD.FTZ R197, R197, R250 ;  /* 0x000000fac5c57221 */ /* 0x000fe20000010000 */
[----:B------:R-:W-:Y:S01]  /*1290*/  FFMA.FTZ R196, R251, R250, R196 ;  /* 0x000000fafbc47223 */ /* 0x000fe200000100c4 */
[----:B------:R-:W-:Y:S01]  /*12a0*/  FFMA.FTZ R83, R249, R203, R83 ;  /* 0x000000cbf9537223 */ /* 0x000fe20000010053 */
[----:B------:R-:W-:Y:S01]  /*12b0*/  IADD3 R229, R7, 0x100, RZ ;  /* 0x0000010007e57810 */ /* 0x000fe20007ffe0ff */
[----:B------:R-:W-:Y:S01]  /*12c0*/  FADD.FTZ R227, R197, R248 ;  /* 0x000000f8c5e37221 */ /* 0x000fe20000010000 */
[----:B-12---:R-:W-:-:S07]  /*12d0*/  FFMA.FTZ R226, R249, R248, R196 ;  /* 0x000000f8f9e27223 */ /* 0x006fce00000100c4 */
.L_x_7368:
[----:B------:R-:W-:Y:S05]  /*12e0*/  BSYNC B1 ;  /* 0x0000000000017941 */ /* 0x000fea0003800000 */
.L_x_7367:
        /* <DEDUP_REMOVED lines=14> */
[----:B------:R-:W-:Y:S01]  /*13d0*/  IADD3 R229, R229, 0x100, RZ ;  /* 0x00000100e5e57810 */ /* 0x000fe20007ffe0ff */
[----:B----4-:R-:W-:Y:S02]  /*13e0*/  HADD2.F32 R220, -RZ, R196.H0_H0 ;  /* 0x200000c4ffdc7230 */ /* 0x010fe40000004100 */
[----:B------:R-:W-:Y:S02]  /*13f0*/  HADD2.F32 R238, -RZ, R198.H0_H0 ;  /* 0x200000c6ffee7230 */ /* 0x000fe40000004100 */
[----:B------:R-:W-:Y:S02]  /*1400*/  HADD2.F32 R221, -RZ, R197.H1_H1 ;  /* 0x300000c5ffdd7230 */ /* 0x000fe40000004100 */
[----:B------:R-:W-:-:S02]  /*1410*/  HADD2.F32 R19, -RZ, R196.H1_H1 ;  /* 0x300000c4ff137230 */ /* 0x000fc40000004100 */
[----:B------:R-:W-:Y:S01]  /*1420*/  FADD.FTZ R196, -R223, R220 ;  /* 0x000000dcdfc47221 */ /* 0x000fe20000010100 */
[----:B------:R-:W-:Y:S02]  /*1430*/  HADD2.F32 R237, -RZ, R198.H1_H1 ;  /* 0x300000c6ffed7230 */ /* 0x000fe40000004100 */
[--C-:B--2---:R-:W-:Y:S02]  /*1440*/  HADD2.F32 R205, -RZ, R200.reuse.H0_H0 ;  /* 0x200000c8ffcd7230 */ /* 0x104fe40000004100 */
[----:B------:R-:W-:Y:S02]  /*1450*/  HADD2.F32 R204, -RZ, R200.H1_H1 ;  /* 0x300000c8ffcc7230 */ /* 0x000fe40000004100 */
[----:B------:R-:W-:Y:S02]  /*1460*/  HADD2.F32 R222, -RZ, R197.H0_H0 ;  /* 0x200000c5ffde7230 */ /* 0x000fe40000004100 */
        /* <DEDUP_REMOVED lines=8> */
[C---:B-----5:R-:W-:Y:S01]  /*14f0*/  FMUL.FTZ R246, R2.reuse, R196 ;  /* 0x000000c402f67220 */ /* 0x060fe20000410000 */
[C---:B------:R-:W-:Y:S01]  /*1500*/  FADD.FTZ R196, -R223.reuse, R240 ;  /* 0x000000f0dfc47221 */ /* 0x040fe20000010100 */
[----:B------:R-:W-:Y:S01]  /*1510*/  FMUL.FTZ R238, R2, R201 ;  /* 0x000000c902ee7220 */ /* 0x000fe20000410000 */
[----:B------:R-:W-:Y:S01]  /*1520*/  FMUL.FTZ R245, R28, R205 ;  /* 0x000000cd1cf57220 */ /* 0x000fe20000410000 */
[----:B------:R-:W-:Y:S01]  /*1530*/  FMUL.FTZ R240, R2, R202 ;  /* 0x000000ca02f07220 */ /* 0x000fe20000410000 */
[----:B------:R-:W-:Y:S01]  /*1540*/  FADD.FTZ R220, -R223, R19 ;  /* 0x00000013dfdc7221 */ /* 0x000fe20000010100 */
[----:B------:R-:W-:-:S02]  /*1550*/  HADD2.F32 R241, -RZ, R203.H1_H1 ;  /* 0x300000cbfff17230 */ /* 0x000fc40000004100 */
[C---:B------:R-:W-:Y:S01]  /*1560*/  FADD.FTZ R199, -R223.reuse, R237 ;  /* 0x000000eddfc77221 */ /* 0x040fe20000010100 */
[----:B------:R-:W-:Y:S01]  /*1570*/  FADD.FTZ R19, -R223, R239 ;  /* 0x000000efdf137221 */ /* 0x000fe20000010100 */
[----:B------:R-:W-:Y:S01]  /*1580*/  FADD.FTZ R124, R124, R197 ;  /* 0x000000c57c7c7221 */ /* 0x000fe20000010000 */
[-C--:B------:R-:W-:Y:S01]  /*1590*/  FFMA.FTZ R88, R238, R197.reuse, R88 ;  /* 0x000000c5ee587223 */ /* 0x080fe20000010058 */
[----:B------:R-:W-:Y:S01]  /*15a0*/  FMUL.FTZ R237, R32, R197 ;  /* 0x000000c520ed7220 */ /* 0x000fe20000410000 */
[----:B------:R-:W-:Y:S02]  /*15b0*/  HADD2.F32 R217, -RZ, R203.H0_H0 ;  /* 0x200000cbffd97230 */ /* 0x000fe40000004100 */
[----:B------:R-:W-:Y:S01]  /*15c0*/  FMUL.FTZ R243, R29, R204 ;  /* 0x000000cc1df37220 */ /* 0x000fe20000410000 */
[----:B------:R-:W-:Y:S01]  /*15d0*/  FADD.FTZ R123, R123, R198 ;  /* 0x000000c67b7b7221 */ /* 0x000fe20000010000 */
[-C--:B------:R-:W-:Y:S01]  /*15e0*/  FFMA.FTZ R87, R240, R198.reuse, R87 ;  /* 0x000000c6f0577223 */ /* 0x080fe20000010057 */
[----:B------:R-:W-:Y:S01]  /*15f0*/  FMUL.FTZ R239, R31, R198 ;  /* 0x000000c61fef7220 */ /* 0x000fe20000410000 */
[----:B------:R-:W-:Y:S01]  /*1600*/  FADD.FTZ R197, R227, R245 ;  /* 0x000000f5e3c57221 */ /* 0x000fe20000010000 */
[----:B------:R-:W-:Y:S01]  /*1610*/  FADD.FTZ R203, -R223, R222 ;  /* 0x000000dedfcb7221 */ /* 0x000fe20000010100 */
[----:B------:R-:W-:Y:S01]  /*1620*/  FMUL.FTZ R244, R2, R220 ;  /* 0x000000dc02f47220 */ /* 0x000fe20000410000 */
[----:B------:R-:W-:Y:S01]  /*1630*/  FFMA.FTZ R198, R246, R245, R226 ;  /* 0x000000f5f6c67223 */ /* 0x000fe200000100e2 */
[----:B------:R-:W-:Y:S01]  /*1640*/  FADD.FTZ R120, R120, R205 ;  /* 0x000000cd78787221 */ /* 0x000fe20000010000 */
[----:B------:R-:W-:Y:S01]  /*1650*/  FFMA.FTZ R84, R246, R205, R84 ;  /* 0x000000cdf6547223 */ /* 0x000fe20000010054 */
[----:B------:R-:W-:Y:S01]  /*1660*/  MOV R205, R241 ;  /* 0x000000f100cd7202 */ /* 0x000fe20000000f00 */
[----:B------:R-:W-:Y:S01]  /*1670*/  FMUL.FTZ R241, R30, R200 ;  /* 0x000000c81ef17220 */ /* 0x000fe20000410000 */
[----:B------:R-:W-:Y:S01]  /*1680*/  FADD.FTZ R197, R197, R243 ;  /* 0x000000f3c5c57221 */ /* 0x000fe20000010000 */
[----:B------:R-:W-:Y:S01]  /*1690*/  FMUL.FTZ R242, R2, R203 ;  /* 0x000000cb02f27220 */ /* 0x000fe20000410000 */
[----:B------:R-:W-:-:S02]  /*16a0*/  FFMA.FTZ R198, R244, R243, R198 ;  /* 0x000000f3f4c67223 */ /* 0x000fc400000100c6 */
[----:B------:R-:W-:Y:S02]  /*16b0*/  FADD.FTZ R197, R197, R241 ;  /* 0x000000f1c5c57221 */ /* 0x000fe40000010000 */
[----:B------:R-:W-:Y:S02]  /*16c0*/  FFMA.FTZ R198, R242, R241, R198 ;  /* 0x000000f1f2c67223 */ /* 0x000fe400000100c6 */
[----:B------:R-:W-:Y:S02]  /*16d0*/  FADD.FTZ R197, R197, R239 ;  /* 0x000000efc5c57221 */ /* 0x000fe40000010000 */
[----:B------:R-:W-:Y:S01]  /*16e0*/  FFMA.FTZ R198, R240, R239, R198 ;  /* 0x000000eff0c67223 */ /* 0x000fe200000100c6 */
[----:B------:R-:W-:Y:S01]  /*16f0*/  FMUL.FTZ R221, R33, R216 ;  /* 0x000000d821dd7220 */ /* 0x000fe20000410000 */
[----:B------:R-:W-:Y:S01]  /*1700*/  FADD.FTZ R197, R197, R237 ;  /* 0x000000edc5c57221 */ /* 0x000fe20000010000 */
[----:B------:R-:W-:Y:S01]  /*1710*/  FMUL.FTZ R222, R2, R199 ;  /* 0x000000c702de7220 */ /* 0x000fe20000410000 */
[----:B------:R-:W-:Y:S01]  /*1720*/  FFMA.FTZ R198, R238, R237, R198 ;  /* 0x000000edeec67223 */ /* 0x000fe200000100c6 */
        /* <DEDUP_REMOVED lines=20> */
.L_x_7370:
[----:B------:R-:W-:Y:S05]  /*1870*/  BSYNC B1 ;  /* 0x0000000000017941 */ /* 0x000fea0003800000 */
.L_x_7369:
        /* <DEDUP_REMOVED lines=15> */
[--C-:B----4-:R-:W-:Y:S02]  /*1970*/  HADD2.F32 R196, -RZ, R8.reuse.H0_H0 ;  /* 0x20000008ffc47230 */ /* 0x110fe40000004100 */
[----:B-1----:R-:W-:Y:S02]  /*1980*/  HADD2.F32 R16, -RZ, R8.H1_H1 ;  /* 0x30000008ff107230 */ /* 0x002fe40000004100 */
[--C-:B------:R-:W-:Y:S02]  /*1990*/  HADD2.F32 R199, -RZ, R9.reuse.H0_H0 ;  /* 0x20000009ffc77230 */ /* 0x100fe40000004100 */
[----:B------:R-:W-:Y:S01]  /*19a0*/  FADD.FTZ R8, -R223, R196 ;  /* 0x000000c4df087221 */ /* 0x000fe20000010100 */
[----:B------:R-:W-:-:S02]  /*19b0*/  HADD2.F32 R197, -RZ, R9.H1_H1 ;  /* 0x30000009ffc57230 */ /* 0x000fc40000004100 */
[C---:B------:R-:W-:Y:S01]  /*19c0*/  FADD.FTZ R9, -R223.reuse, R16 ;  /* 0x00000010df097221 */ /* 0x040fe20000010100 */
[--C-:B------:R-:W-:Y:S02]  /*19d0*/  HADD2.F32 R203, -RZ, R10.reuse.H0_H0 ;  /* 0x2000000affcb7230 */ /* 0x100fe40000004100 */
[----:B------:R-:W-:Y:S02]  /*19e0*/  HADD2.F32 R202, -RZ, R10.H1_H1 ;  /* 0x3000000affca7230 */ /* 0x000fe40000004100 */
[----:B-----5:R-:W-:Y:S01]  /*19f0*/  FMUL.FTZ R8, R2, R8 ;  /* 0x0000000802087220 */ /* 0x020fe20000410000 */
[----:B--2---:R-:W-:Y:S02]  /*1a00*/  HADD2.F32 R10, -RZ, R12.H0_H0 ;  /* 0x2000000cff0a7230 */ /* 0x004fe40000004100 */
[----:B------:R-:W-:Y:S01]  /*1a10*/  FADD.FTZ R199, -R223, R199 ;  /* 0x000000c7dfc77221 */ /* 0x000fe20000010100 */
[--C-:B------:R-:W-:Y:S02]  /*1a20*/  HADD2.F32 R216, -RZ, R11.reuse.H0_H0 ;  /* 0x2000000bffd87230 */ /* 0x100fe40000004100 */
[----:B------:R-:W-:-:S02]  /*1a30*/  HADD2.F32 R217, -RZ, R11.H1_H1 ;  /* 0x3000000bffd97230 */ /* 0x000fc40000004100 */
[----:B------:R-:W-:Y:S01]  /*1a40*/  FMUL.FTZ R9, R2, R9 ;  /* 0x0000000902097220 */ /* 0x000fe20000410000 */
[----:B------:R-:W-:Y:S02]  /*1a50*/  HADD2.F32 R11, -RZ, R12.H1_H1 ;  /* 0x3000000cff0b7230 */ /* 0x000fe40000004100 */
[----:B------:R-:W-:Y:S01]  /*1a60*/  FADD.FTZ R197, -R223, R197 ;  /* 0x000000c5dfc57221 */ /* 0x000fe20000010100 */
[--C-:B------:R-:W-:Y:S02]  /*1a70*/  HADD2.F32 R12, -RZ, R13.reuse.H0_H0 ;  /* 0x2000000dff0c7230 */ /* 0x100fe40000004100 */
[----:B------:R-:W-:Y:S01]  /*1a80*/  FADD.FTZ R128, R128, R10 ;  /* 0x0000000a80807221 */ /* 0x000fe20000010000 */
[-C--:B------:R-:W-:Y:S01]  /*1a90*/  FFMA.FTZ R92, R8, R10.reuse, R92 ;  /* 0x0000000a085c7223 */ /* 0x080fe2000001005c */
[----:B------:R-:W-:Y:S01]  /*1aa0*/  FMUL.FTZ R236, R44, R10 ;  /* 0x0000000a2cec7220 */ /* 0x000fe20000410000 */
[----:B------:R-:W-:Y:S01]  /*1ab0*/  FMUL.FTZ R10, R2, R199 ;  /* 0x000000c7020a7220 */ /* 0x000fe20000410000 */
[----:B------:R-:W-:-:S02]  /*1ac0*/  HADD2.F32 R17, -RZ, R13.H1_H1 ;  /* 0x3000000dff117230 */ /* 0x000fc40000004100 */
[----:B------:R-:W-:Y:S01]  /*1ad0*/  FADD.FTZ R196, -R223, R203 ;  /* 0x000000cbdfc47221 */ /* 0x000fe20000010100 */
[----:B------:R-:W-:Y:S01]  /*1ae0*/  FADD.FTZ R129, R129, R11 ;  /* 0x0000000b81817221 */ /* 0x000fe20000010000 */
[-C--:B------:R-:W-:Y:S01]  /*1af0*/  FFMA.FTZ R93, R9, R11.reuse, R93 ;  /* 0x0000000b095d7223 */ /* 0x080fe2000001005d */
[----:B------:R-:W-:Y:S01]  /*1b00*/  FMUL.FTZ R234, R45, R11 ;  /* 0x0000000b2dea7220 */ /* 0x000fe20000410000 */
[----:B------:R-:W-:Y:S01]  /*1b10*/  FMUL.FTZ R11, R2, R197 ;  /* 0x000000c5020b7220 */ /* 0x000fe20000410000 */
[----:B------:R-:W-:Y:S02]  /*1b20*/  HADD2.F32 R13, -RZ, R14.H0_H0 ;  /* 0x2000000eff0d7230 */ /* 0x000fe40000004100 */
[----:B------:R-:W-:Y:S01]  /*1b30*/  FADD.FTZ R130, R130, R12 ;  /* 0x0000000c82827221 */ /* 0x000fe20000010000 */
[-C--:B------:R-:W-:Y:S01]  /*1b40*/  FFMA.FTZ R94, R10, R12.reuse, R94 ;  /* 0x0000000c0a5e7223 */ /* 0x080fe2000001005e */
[----:B------:R-:W-:Y:S01]  /*1b50*/  FMUL.FTZ R231, R46, R12 ;  /* 0x0000000c2ee77220 */ /* 0x000fe20000410000 */
[----:B------:R-:W-:-:S02]  /*1b60*/  HADD2.F32 R200, -RZ, R15.H0_H0 ;  /* 0x2000000fffc87230 */ /* 0x000fc40000004100 */
[----:B------:R-:W-:Y:S01]  /*1b70*/  FMUL.FTZ R12, R2, R196 ;  /* 0x000000c4020c7220 */ /* 0x000fe20000410000 */
[----:B------:R-:W-:Y:S02]  /*1b80*/  HADD2.F32 R201, -RZ, R15.H1_H1 ;  /* 0x3000000fffc97230 */ /* 0x000fe40000004100 */
        /* <DEDUP_REMOVED lines=14> */
[----:B------:R-:W-:Y:S02]  /*1c70*/  HADD2.F32 R198, -RZ, R14.H1_H1 ;  /* 0x3000000effc67230 */ /* 0x000fe40000004100 */
[----:B------:R-:W-:Y:S01]  /*1c80*/  FADD.FTZ R17, R17, R230 ;  /* 0x000000e611117221 */ /* 0x000fe20000010000 */
[----:B------:R-:W-:Y:S01]  /*1c90*/  FFMA.FTZ R197, R11, R230, R15 ;  /* 0x000000e60bc57223 */ /* 0x000fe2000001000f */
        /* <DEDUP_REMOVED lines=21> */
.L_x_7372:
[----:B------:R-:W-:Y:S05]  /*1df0*/  BSYNC B1 ;  /* 0x0000000000017941 */ /* 0x000fea0003800000 */
.L_x_7371:
        /* <DEDUP_REMOVED lines=13> */
[--C-:B----4-:R-:W-:Y:S02]  /*1ed0*/  HADD2.F32 R210, -RZ, R196.reuse.H1_H1 ;  /* 0x300000c4ffd27230 */ /* 0x110fe40000004100 */
[----:B------:R-:W-:Y:S02]  /*1ee0*/  HADD2.F32 R209, -RZ, R196.H0_H0 ;  /* 0x200000c4ffd17230 */ /* 0x000fe40000004100 */
[----:B------:R-:W-:Y:S02]  /*1ef0*/  HADD2.F32 R208, -RZ, R198.H0_H0 ;  /* 0x200000c6ffd07230 */ /* 0x000fe40000004100 */
[C---:B------:R-:W-:Y:S01]  /*1f00*/  FADD.FTZ R210, -R223.reuse, R210 ;  /* 0x000000d2dfd27221 */ /* 0x040fe20000010100 */
[--C-:B-1----:R-:W-:Y:S02]  /*1f10*/  HADD2.F32 R206, -RZ, R197.reuse.H0_H0 ;  /* 0x200000c5ffce7230 */ /* 0x102fe40000004100 */
[----:B------:R-:W-:Y:S01]  /*1f20*/  FADD.FTZ R212, -R223, R209 ;  /* 0x000000d1dfd47221 */ /* 0x000fe20000010100 */
[----:B------:R-:W-:-:S02]  /*1f30*/  HADD2.F32 R207, -RZ, R197.H1_H1 ;  /* 0x300000c5ffcf7230 */ /* 0x000fc40000004100 */
[C---:B-----5:R-:W-:Y:S01]  /*1f40*/  FMUL.FTZ R233, R2.reuse, R210 ;  /* 0x000000d202e97220 */ /* 0x060fe20000410000 */
[--C-:B--2---:R-:W-:Y:S02]  /*1f50*/  HADD2.F32 R209, -RZ, R200.reuse.H1_H1 ;  /* 0x300000c8ffd17230 */ /* 0x104fe40000004100 */
[----:B------:R-:W-:Y:S01]  /*1f60*/  FMUL.FTZ R247, R2, R212 ;  /* 0x000000d402f77220 */ /* 0x000fe20000410000 */
[--C-:B------:R-:W-:Y:S02]  /*1f70*/  HADD2.F32 R196, -RZ, R199.reuse.H0_H0 ;  /* 0x200000c7ffc47230 */ /* 0x100fe40000004100 */
[C---:B------:R-:W-:Y:S01]  /*1f80*/  FADD.FTZ R206, -R223.reuse, R206 ;  /* 0x000000cedfce7221 */ /* 0x040fe20000010100 */
[----:B------:R-:W-:Y:S02]  /*1f90*/  HADD2.F32 R197, -RZ, R199.H1_H1 ;  /* 0x300000c7ffc57230 */ /* 0x000fe40000004100 */
[----:B------:R-:W-:Y:S01]  /*1fa0*/  FADD.FTZ R199, -R223, R208 ;  /* 0x000000d0dfc77221 */ /* 0x000fe20000010100 */
[----:B------:R-:W-:-:S02]  /*1fb0*/  HADD2.F32 R211, -RZ, R200.H0_H0 ;  /* 0x200000c8ffd37230 */ /* 0x000fc40000004100 */
[----:B------:R-:W-:Y:S01]  /*1fc0*/  FADD.FTZ R109, R109, R209 ;  /* 0x000000d16d6d7221 */ /* 0x000fe20000010000 */
[----:B------:R-:W-:Y:S02]  /*1fd0*/  HADD2.F32 R198, -RZ, R198.H1_H1 ;  /* 0x300000c6ffc67230 */ /* 0x000fe40000004100 */
[-C--:B------:R-:W-:Y:S01]  /*1fe0*/  FFMA.FTZ R185, R233, R209.reuse, R185 ;  /* 0x000000d1e9b97223 */ /* 0x080fe200000100b9 */
[----:B------:R-:W-:Y:S02]  /*1ff0*/  HADD2.F32 R200, -RZ, R202.H0_H0 ;  /* 0x200000caffc87230 */ /* 0x000fe40000004100 */
[----:B------:R-:W-:Y:S01]  /*2000*/  FMUL.FTZ R232, R61, R209 ;  /* 0x000000d13de87220 */ /* 0x000fe20000410000 */
[----:B------:R-:W-:Y:S01]  /*2010*/  FMUL.FTZ R209, R2, R199 ;  /* 0x000000c702d17220 */ /* 0x000fe20000410000 */
[-C--:B------:R-:W-:Y:S01]  /*2020*/  FMUL.FTZ R235, R60, R211.reuse ;  /* 0x000000d33ceb7220 */ /* 0x080fe20000410000 */
[--C-:B------:R-:W-:Y:S02]  /*2030*/  HADD2.F32 R208, -RZ, R201.reuse.H0_H0 ;  /* 0x200000c9ffd07230 */ /* 0x100fe40000004100 */
[----:B------:R-:W-:Y:S01]  /*2040*/  FADD.FTZ R108, R108, R211 ;  /* 0x000000d36c6c7221 */ /* 0x000fe20000010000 */
[----:B------:R-:W-:Y:S01]  /*2050*/  FFMA.FTZ R184, R247, R211, R184 ;  /* 0x000000d3f7b87223 */ /* 0x000fe200000100b8 */
[----:B------:R-:W-:Y:S01]  /*2060*/  FADD.FTZ R198, -R223, R198 ;  /* 0x000000c6dfc67221 */ /* 0x000fe20000010100 */
        /* <DEDUP_REMOVED lines=19> */
[----:B------:R-:W-:-:S02]  /*21a0*/  HADD2.F32 R202, -RZ, R202.H1_H1 ;  /* 0x300000caffca7230 */ /* 0x000fc40000004100 */
[----:B------:R-:W-:Y:S01]  /*21b0*/  FADD.FTZ R199, R199, R210 ;  /* 0x000000d2c7c77221 */ /* 0x000fe20000010000 */
[----:B------:R-:W-:Y:S01]  /*21c0*/  FFMA.FTZ R198, R207, R210, R198 ;  /* 0x000000d2cfc67223 */ /* 0x000fe200000100c6 */
[--C-:B------:R-:W-:Y:S02]  /*21d0*/  HADD2.F32 R215, -RZ, R203.reuse.H0_H0 ;  /* 0x200000cbffd77230 */ /* 0x100fe40000004100 */
        /* <DEDUP_REMOVED lines=23> */
.L_x_7366:
[----:B------:R-:W-:Y:S05]  /*2350*/  BSYNC B0 ;  /* 0x0000000000007941 */ /* 0x000fea0003800000 */
.L_x_7355:
[----:B------:R-:W2:Y:S01]  /*2360*/  LDL.LU R197, [R1+0x2c] ;  /* 0x00002c0001c57983 */ /* 0x000ea20000300800 */
[----:B------:R-:W-:Y:S01]  /*2370*/  UMOV UR6, 0xffffffff ;  /* 0xffffffff00067882 */ /* 0x000fe20000000000 */
[----:B------:R-:W-:Y:S01]  /*2380*/  LOP3.LUT R3, R3, 0xfffffffd, RZ, 0xc0, !PT ;  /* 0xfffffffd03037812 */ /* 0x000fe200078ec0ff */
[----:B------:R-:W1:Y:S02]  /*2390*/  S2R R196, SR_TID.X ;  /* 0x0000000000c47919 */ /* 0x000e640000002100 */
[----:B-1----:R-:W-:-:S04]  /*23a0*/  SHF.R.U32.HI R217, RZ, 0x5, R196 ;  /* 0x00000005ffd97819 */ /* 0x002fc800000116c4 */
[----:B------:R-:W-:Y:S02]  /*23b0*/  LOP3.LUT R198, R217, 0x7fffff8, RZ, 0xc0, !PT ;  /* 0x07fffff8d9c67812 */ /* 0x000fe400078ec0ff */
[----:B--2---:R-:W-:-:S13]  /*23c0*/  LOP3.LUT P3, RZ, R197, 0xff, RZ, 0xc0, !PT ;  /* 0x000000ffc5ff7812 */ /* 0x004fda000786c0ff */
[----:B------:R-:W-:Y:S02]  /*23d0*/  @P3 LOP3.LUT R3, R3, 0x2, RZ, 0xfc, !PT ;  /* 0x0000000203033812 */ /* 0x000fe400078efcff */
        /* <DEDUP_REMOVED lines=21> */
.L_x_7503:
        /* <DEDUP_REMOVED lines=36> */
[----:B------:R-:W-:-:S05]  /*2770*/  @P3 IADD3 R200, R203, -0x1, RZ ;  /* 0xffffffffcbc83810 */ /* 0x000fca0007ffe0ff */
        /* <DEDUP_REMOVED lines=13> */
.L_x_7377:
[----:B------:R-:W-:Y:S05]  /*2850*/  BSYNC B1 ;  /* 0x0000000000017941 */ /* 0x000fea0003800000 */
.L_x_7376:
        /* <DEDUP_REMOVED lines=9> */
.L_x_7379:
        /* <DEDUP_REMOVED lines=9> */
[----:B------:R-:W-:-:S05]  /*2980*/  @P4 HADD2.F32 R196, -RZ, R172.H0_H0 ;  /* 0x200000acffc44230 */ /* 0x000fca0000004100 */
[----:B------:R-:W-:-:S07]  /*2990*/  @P4 FADD.FTZ R197, R197, R196 ;  /* 0x000000c4c5c54221 */ /* 0x000fce0000010000 */
.L_x_7380:
[----:B------:R-:W-:Y:S05]  /*29a0*/  BSYNC B1 ;  /* 0x0000000000017941 */ /* 0x000fea0003800000 */
.L_x_7378:
[----:B------:R-:W2:Y:S01]  /*29b0*/  LDL R201, [R1+0x40] ;  /* 0x0000400001c97983 */ /* 0x000ea20000100800 */
[----:B------:R-:W-:Y:S01]  /*29c0*/  ISETP.NE.U32.AND P5, PT, RZ, UR10, PT ;  /* 0x0000000aff007c0c */ /* 0x000fe2000bfa5070 */
[----:B------:R-:W-:Y:S03]  /*29d0*/  BSSY B1, `(.L_x_7381) ;  /* 0x000001a000017945 */ /* 0x000fe60003800000 */
[----:B------:R-:W-:-:S13]  /*29e0*/  ISETP.NE.AND.EX P5, PT, RZ, UR11, PT, P5 ;  /* 0x0000000bff007c0c */ /* 0x000fda000bfa5350 */
[----:B------:R-:W-:-:S04]  /*29f0*/  @P5 F2FP.F16.F32.PACK_AB R196, RZ, R197 ;  /* 0x000000c5ffc4523e */ /* 0x000fc800000000ff */
[----:B------:R-:W-:Y:S02]  /*2a00*/  @P5 PRMT R104, R196, 0x7610, R104 ;  /* 0x00007610c4685816 */ /* 0x000fe40000000068 */
[----:B------:R-:W1:Y:S02]  /*2a10*/  @P3 LDC R196, c[0x0][0x29c] ;  /* 0x0000a700ffc43b82 */ /* 0x000e640000000800 */
[----:B-1----:R-:W-:Y:S01]  /*2a20*/  @P3 FMUL.FTZ R196, R197, R196 ;  /* 0x000000c4c5c43220 */ /* 0x002fe20000410000 */
[----:B-----5:R-:W-:-:S05]  /*2a30*/  @P3 HADD2.F32 R197, -RZ, R192.H0_H0 ;  /* 0x200000c0ffc53230 */ /* 0x020fca0000004100 */
[----:B------:R-:W-:Y:S01]  /*2a40*/  @P3 FFMA.FTZ R140, R196, R197, R140 ;  /* 0x000000c5c48c3223 */ /* 0x000fe2000001008c */
[----:B--2---:R-:W-:-:S05]  /*2a50*/  @P3 FMUL.FTZ R196, R201, R196 ;  /* 0x000000c4c9c43220 */ /* 0x004fca0000410000 */
[----:B------:R-:W-:-:S04]  /*2a60*/  @P3 F2FP.F16.F32.PACK_AB R196, RZ, R196 ;  /* 0x000000c4ffc4323e */ /* 0x000fc800000000ff */
[----:B------:R-:W-:Y:S01]  /*2a70*/  @P3 PRMT R100, R196, 0x7610, R100 ;  /* 0x00007610c4643816 */ /* 0x000fe20000000064 */
[----:B------:R-:W-:Y:S06]  /*2a80*/  @P2 BRA `(.L_x_7382) ;  /* 0x0000000000102947 */ /* 0x000fec0003800000 */
[----:B------:R-:W-:Y:S01]  /*2a90*/  HFMA2.MMA R197, -RZ, RZ, 0, 0 ;  /* 0x00000000ffc57435 */ /* 0x000fe200000001ff */
[----:B------:R-:W-:Y:S10]  /*2aa0*/  @!P4 BRA `(.L_x_7383) ;  /* 0x000000000030c947 */ /* 0x000ff40003800000 */
[----:B------:R-:W-:Y:S01]  /*2ab0*/  HADD2.F32 R197, -RZ, R172.H1_H1 ;  /* 0x300000acffc57230 */ /* 0x000fe20000004100 */
[----:B------:R-:W-:Y:S06]  /*2ac0*/  BRA `(.L_x_7383) ;  /* 0x0000000000287947 */ /* 0x000fec0003800000 */
.L_x_7382:
        /* <DEDUP_REMOVED lines=8> */
[----:B------:R-:W-:-:S05]  /*2b50*/  @P4 HADD2.F32 R196, -RZ, R172.H1_H1 ;  /* 0x300000acffc44230 */ /* 0x000fca0000004100 */
[----:B------:R-:W-:-:S07]  /*2b60*/  @P4 FADD.FTZ R197, R197, R196 ;  /* 0x000000c4c5c54221 */ /* 0x000fce0000010000 */
.L_x_7383:
[----:B------:R-:W-:Y:S05]  /*2b70*/  BSYNC B1 ;  /* 0x0000000000017941 */ /* 0x000fea0003800000 */
.L_x_7381:
[----:B------:R-:W2:Y:S01]  /*2b80*/  LDL R201, [R1+0x44] ;  /* 0x0000440001c97983 */ /* 0x000ea20000100800 */
[----:B------:R-:W-:Y:S01]  /*2b90*/  @P5 F2FP.F16.F32.PACK_AB R196, RZ, R197 ;  /* 0x000000c5ffc4523e */ /* 0x000fe200000000ff */
[----:B------:R-:W-:Y:S03]  /*2ba0*/  BSSY B1, `(.L_x_7384) ;  /* 0x0000019000017945 */ /* 0x000fe60003800000 */
[----:B------:R-:W-:Y:S02]  /*2bb0*/  @P5 PRMT R104, R104, 0x5410, R196 ;  /* 0x0000541068685816 */ /* 0x000fe400000000c4 */
[----:B------:R-:W1:Y:S02]  /*2bc0*/  @P3 LDC R196, c[0x0][0x29c] ;  /* 0x0000a700ffc43b82 */ /* 0x000e640000000800 */
[----:B-1----:R-:W-:Y:S01]  /*2bd0*/  @P3 FMUL.FTZ R196, R197, R196 ;  /* 0x000000c4c5c43220 */ /* 0x002fe20000410000 */
[----:B------:R-:W-:-:S05]  /*2be0*/  @P3 HADD2.F32 R197, -RZ, R192.H1_H1 ;  /* 0x300000c0ffc53230 */ /* 0x000fca0000004100 */
[----:B------:R-:W-:Y:S01]  /*2bf0*/  @P3 FFMA.FTZ R141, R196, R197, R141 ;  /* 0x000000c5c48d3223 */ /* 0x000fe2000001008d */
[----:B--2---:R-:W-:-:S05]  /*2c00*/  @P3 FMUL.FTZ R196, R201, R196 ;  /* 0x000000c4c9c43220 */ /* 0x004fca0000410000 */
[----:B------:R-:W-:-:S04]  /*2c10*/  @P3 F2FP.F16.F32.PACK_AB R196, RZ, R196 ;  /* 0x000000c4ffc4323e */ /* 0x000fc800000000ff */
[----:B------:R-:W-:Y:S01]  /*2c20*/  @P3 PRMT R100, R100, 0x5410, R196 ;  /* 0x0000541064643816 */ /* 0x000fe200000000c4 */
[----:B------:R-:W-:Y:S06]  /*2c30*/  @P2 BRA `(.L_x_7385) ;  /* 0x0000000000102947 */ /* 0x000fec0003800000 */
[----:B------:R-:W-:Y:S01]  /*2c40*/  MOV R197, RZ ;  /* 0x000000ff00c57202 */ /* 0x000fe20000000f00 */
[----:B------:R-:W-:Y:S06]  /*2c50*/  @!P4 BRA `(.L_x_7386) ;  /* 0x000000000034c947 */ /* 0x000fec0003800000 */
[----:B------:R-:W-:Y:S01]  /*2c60*/  HADD2.F32 R197, -RZ, R173.H0_H0 ;  /* 0x200000adffc57230 */ /* 0x000fe20000004100 */
[----:B------:R-:W-:Y:S06]  /*2c70*/  BRA `(.L_x_7386) ;  /* 0x00000000002c7947 */ /* 0x000fec0003800000 */
.L_x_7385:
[----:B------:R-:W2:Y:S01]  /*2c80*/  LDL R201, [R1+0x18] ;  /* 0x0000180001c97983 */ /* 0x000ea20000100800 */
[----:B------:R-:W1:Y:S01]  /*2c90*/  LDC.U8 R196, c[0x0][0x2a0] ;  /* 0x0000a800ffc47b82 */ /* 0x000e620000000000 */
[----:B--2---:R-:W-:Y:S02]  /*2ca0*/  MOV R202, R201 ;  /* 0x000000c900ca7202 */ /* 0x004fe40000000f00 */
[----:B------:R-:W2:Y:S01]  /*2cb0*/  LDL R201, [R1+0x14] ;  /* 0x0000140001c97983 */ /* 0x000ea20000100800 */
[----:B-1----:R-:W-:-:S04]  /*2cc0*/  ISETP.NE.AND P6, PT, R196, RZ, PT ;  /* 0x000000ffc400720c */ /* 0x002fc80003fc5270 */
[----:B------:R-:W-:-:S05]  /*2cd0*/  FSEL R196, R199, RZ, !P6 ;  /* 0x000000ffc7c47208 */ /* 0x000fca0007000000 */
[----:B------:R-:W-:-:S04]  /*2ce0*/  FFMA.FTZ R196, R202, R200, R196 ;  /* 0x000000c8cac47223 */ /* 0x000fc800000100c4 */
[----:B--2---:R-:W-:-:S04]  /*2cf0*/  FADD.FTZ R196, R201, -R196 ;  /* 0x800000c4c9c47221 */ /* 0x004fc80000010000 */
[----:B------:R-:W-:Y:S01]  /*2d00*/  FMUL.FTZ R197, R2, R196 ;  /* 0x000000c402c57220 */ /* 0x000fe20000410000 */
[----:B------:R-:W-:-:S05]  /*2d10*/  @P4 HADD2.F32 R196, -RZ, R173.H0_H0 ;  /* 0x200000adffc44230 */ /* 0x000fca0000004100 */
[----:B------:R-:W-:-:S07]  /*2d20*/  @P4 FADD.FTZ R197, R197, R196 ;  /* 0x000000c4c5c54221 */ /* 0x000fce0000010000 */
.L_x_7386:
[----:B------:R-:W-:Y:S05]  /*2d30*/  BSYNC B1 ;  /* 0x0000000000017941 */ /* 0x000fea0003800000 */
.L_x_7384:
[----:B------:R-:W2:Y:S01]  /*2d40*/  LDL R201, [R1+0x48] ;  /* 0x0000480001c97983 */ /* 0x000ea20000100800 */
[----:B------:R-:W-:Y:S01]  /*2d50*/  @P5 F2FP.F16.F32.PACK_AB R196, RZ, R197 ;  /* 0x000000c5ffc4523e */ /* 0x000fe200000000ff */
[----:B------:R-:W-:Y:S03]  /*2d60*/  BSSY B1, `(.L_x_7387) ;  /* 0x0000018000017945 */ /* 0x000fe60003800000 */
[----:B------:R-:W-:Y:S02]  /*2d70*/  @P5 PRMT R105, R196, 0x7610, R105 ;  /* 0x00007610c4695816 */ /* 0x000fe40000000069 */
[----:B------:R-:W1:Y:S02]  /*2d80*/  @P3 LDC R196, c[0x0][0x29c] ;  /* 0x0000a700ffc43b82 */ /* 0x000e640000000800 */
[----:B-1----:R-:W-:Y:S01]  /*2d90*/  @P3 FMUL.FTZ R196, R197, R196 ;  /* 0x000000c4c5c43220 */ /* 0x002fe20000410000 */
[----:B------:R-:W-:-:S05]  /*2da0*/  @P3 HADD2.F32 R197, -RZ, R193.H0_H0 ;  /* 0x200000c1ffc53230 */ /* 0x000fca0000004100 */
        /* <DEDUP_REMOVED lines=9> */
.L_x_7388:
        /* <DEDUP_REMOVED lines=10> */
.L_x_7389:
[----:B------:R-:W-:Y:S05]  /*2ee0*/  BSYNC B1 ;  /* 0x0000000000017941 */ /* 0x000fea0003800000 */
.L_x_7387:
        /* <DEDUP_REMOVED lines=16> */
.L_x_7391:
        /* <DEDUP_REMOVED lines=8> */
[----:B------:R-:W-:-:S05]  /*3070*/  @P4 HADD2.F32 R196, -RZ, R174.H0_H0 ;  /* 0x200000aeffc44230 */ /* 0x000fca0000004100 */
[----:B------:R-:W-:-:S07]  /*3080*/  @P4 FADD.FTZ R197, R197, R196 ;  /* 0x000000c4c5c54221 */ /* 0x000fce0000010000 */
.L_x_7392:
[----:B------:R-:W-:Y:S05]  /*3090*/  BSYNC B1 ;  /* 0x0000000000017941 */ /* 0x000fea0003800000 */
.L_x_7390:
        /* <DEDUP_REMOVED lines=16> */
.L_x_7394:
[----:B------:R-:W2:Y:S01]  /*31a0*/  LDL R201, [R1] ;  /* 0x0000000001c97983 */ /* 0x000ea20000100800 */
[----:B------:R-:W1:Y:S02]  /*31b0*/  LDC.U8 R196, c[0x0][0x2a0] ;  /* 0x0000a800ffc47b82 */ /* 0x000e640000000000 */
[----:B-1----:R-:W-:-:S04]  /*31c0*/  ISETP.NE.AND P6, PT, R196, RZ, PT ;  /* 0x000000ffc400720c */ /* 0x002fc80003fc5270 */
[----:B------:R-:W-:-:S05]  /*31d0*/  FSEL R196, R199, RZ, !P6 ;  /* 0x000000ffc7c47208 */ /* 0x000fca0007000000 */
[----:B--2---:R-:W-:-:S04]  /*31e0*/  FFMA.FTZ R196, R201, R200, R196 ;  /* 0x000000c8c9c47223 */ /* 0x004fc800000100c4 */
[----:B------:R-:W-:-:S04]  /*31f0*/  FADD.FTZ R196, R252, -R196 ;  /* 0x800000c4fcc47221 */ /* 0x000fc80000010000 */
[----:B------:R-:W-:Y:S01]  /*3200*/  FMUL.FTZ R197, R2, R196 ;  /* 0x000000c402c57220 */ /* 0x000fe20000410000 */
[----:B------:R-:W-:-:S05]  /*3210*/  @P4 HADD2.F32 R196, -RZ, R174.H1_H1 ;  /* 0x300000aeffc44230 */ /* 0x000fca0000004100 */
[----:B------:R-:W-:-:S07]  /*3220*/  @P4 FADD.FTZ R197, R197, R196 ;  /* 0x000000c4c5c54221 */ /* 0x000fce0000010000 */
.L_x_7395:
[----:B------:R-:W-:Y:S05]  /*3230*/  BSYNC B1 ;  /* 0x0000000000017941 */ /* 0x000fea0003800000 */
.L_x_7393:
        /* <DEDUP_REMOVED lines=16> */
.L_x_7397:
[----:B------:R-:W1:Y:S02]  /*3340*/  LDC.U8 R196, c[0x0][0x2a0] ;  /* 0x0000a800ffc47b82 */ /* 0x000e640000000000 */
[----:B-1----:R-:W-:-:S04]  /*3350*/  ISETP.NE.AND P6, PT, R196, RZ, PT ;  /* 0x000000ffc400720c */ /* 0x002fc80003fc5270 */
[----:B------:R-:W-:-:S05]  /*3360*/  FSEL R196, R199, RZ, !P6 ;  /* 0x000000ffc7c47208 */ /* 0x000fca0007000000 */
[----:B------:R-:W-:-:S04]  /*3370*/  FFMA.FTZ R196, R251, R200, R196 ;  /* 0x000000c8fbc47223 */ /* 0x000fc800000100c4 */
[----:B------:R-:W-:-:S04]  /*3380*/  FADD.FTZ R196, R250, -R196 ;  /* 0x800000c4fac47221 */ /* 0x000fc80000010000 */
[----:B------:R-:W-:Y:S01]  /*3390*/  FMUL.FTZ R197, R2, R196 ;  /* 0x000000c402c57220 */ /* 0x000fe20000410000 */
[----:B------:R-:W-:-:S05]  /*33a0*/  @P4 HADD2.F32 R196, -RZ, R175.H0_H0 ;  /* 0x200000afffc44230 */ /* 0x000fca0000004100 */
[----:B------:R-:W-:-:S07]  /*33b0*/  @P4 FADD.FTZ R197, R197, R196 ;  /* 0x000000c4c5c54221 */ /* 0x000fce0000010000 */
.L_x_7398:
[----:B------:R-:W-:Y:S05]  /*33c0*/  BSYNC B1 ;  /* 0x0000000000017941 */ /* 0x000fea0003800000 */
.L_x_7396:
        /* <DEDUP_REMOVED lines=16> */
.L_x_7400:
[----:B------:R-:W1:Y:S02]  /*34d0*/  LDC.U8 R196, c[0x0][0x2a0] ;  /* 0x0000a800ffc47b82 */ /* 0x000e640000000000 */
[----:B-1----:R-:W-:-:S04]  /*34e0*/  ISETP.NE.AND P6, PT, R196, RZ, PT ;  /* 0x000000ffc400720c */ /* 0x002fc80003fc5270 */
[----:B------:R-:W-:-:S05]  /*34f0*/  FSEL R196, R199, RZ, !P6 ;  /* 0x000000ffc7c47208 */ /* 0x000fca0007000000 */
[----:B------:R-:W-:-:S04]  /*3500*/  FFMA.FTZ R196, R249, R200, R196 ;  /* 0x000000c8f9c47223 */ /* 0x000fc800000100c4 */
[----:B------:R-:W-:-:S04]  /*3510*/  FADD.FTZ R196, R248, -R196 ;  /* 0x800000c4f8c47221 */ /* 0x000fc80000010000 */
[----:B------:R-:W-:Y:S01]  /*3520*/  FMUL.FTZ R197, R2, R196 ;  /* 0x000000c402c57220 */ /* 0x000fe20000410000 */
[----:B------:R-:W-:-:S05]  /*3530*/  @P4 HADD2.F32 R196, -RZ, R175.H1_H1 ;  /* 0x300000afffc44230 */ /* 0x000fca0000004100 */
[----:B------:R-:W-:-:S07]  /*3540*/  @P4 FADD.FTZ R197, R197, R196 ;  /* 0x000000c4c5c54221 */ /* 0x000fce0000010000 */
.L_x_7401:
[----:B------:R-:W-:Y:S05]  /*3550*/  BSYNC B1 ;  /* 0x0000000000017941 */ /* 0x000fea0003800000 */
.L_x_7399:
[----:B------:R-:W2:Y:S01]  /*3560*/  LDL R201, [R1+0x5c] ;  /* 0x00005c0001c97983 */ /* 0x000ea20000100800 */
[----:B------:R-:W-:-:S04]  /*3570*/  @P5 F2FP.F16.F32.PACK_AB R196, RZ, R197 ;  /* 0x000000c5ffc4523e */ /* 0x000fc800000000ff */
[----:B------:R-:W-:Y:S02]  /*3580*/  @P5 PRMT R107, R107, 0x5410, R196 ;  /* 0x000054106b6b5816 */ /* 0x000fe400000000c4 */
[----:B------:R-:W1:Y:S02]  /*3590*/  @P3 LDC R196, c[0x0][0x29c] ;  /* 0x0000a700ffc43b82 */ /* 0x000e640000000800 */
[----:B-1----:R-:W-:Y:S01]  /*35a0*/  @P3 FMUL.FTZ R196, R197, R196 ;  /* 0x000000c4c5c43220 */ /* 0x002fe20000410000 */
[----:B------:R-:W-:-:S05]  /*35b0*/  @P3 HADD2.F32 R197, -RZ, R195.H1_H1 ;  /* 0x300000c3ffc53230 */ /* 0x000fca0000004100 */
[----:B------:R-:W-:Y:S01]  /*35c0*/  @P3 FFMA.FTZ R147, R196, R197, R147 ;  /* 0x000000c5c4933223 */ /* 0x000fe20000010093 */
[----:B--2---:R-:W-:-:S05]  /*35d0*/  @P3 FMUL.FTZ R196, R201, R196 ;  /* 0x000000c4c9c43220 */ /* 0x004fca0000410000 */
[----:B------:R-:W-:-:S04]  /*35e0*/  @P3 F2FP.F16.F32.PACK_AB R196, RZ, R196 ;  /* 0x000000c4ffc4323e */ /* 0x000fc800000000ff */
        /* <DEDUP_REMOVED lines=9> */
.L_x_7375:
[----:B------:R-:W-:Y:S05]  /*3680*/  BSYNC B0 ;  /* 0x0000000000007941 */ /* 0x000fea0003800000 */
.L_x_7374:
[----:B------:R-:W-:Y:S04]  /*3690*/  BSSY B0, `(.L_x_7402) ;  /* 0x00000d8000007945 */ /* 0x000fe80003800000 */
[----:B------:R-:W-:Y:S05]  /*36a0*/  @!P0 BRA `(.L_x_7403) ;  /* 0x0000000c00588947 */ /* 0x000fea0003800000 */
[----:B------:R-:W-:Y:S04]  /*36b0*/  BSSY B1, `(.L_x_7404) ;  /* 0x0000005000017945 */ /* 0x000fe80003800000 */
[----:B------:R-:W-:Y:S05]  /*36c0*/  @!P3 BRA `(.L_x_7405) ;  /* 0x00000000000cb947 */ /* 0x000fea0003800000 */
[----:B------:R-:W2:Y:S02]  /*36d0*/  LDC.64 R192, c[0x0][0x220] ;  /* 0x00008800ffc07b82 */ /* 0x000ea40000000a00 */
[----:B--2---:R-:W-:-:S06]  /*36e0*/  IMAD.WIDE.U32 R192, R198, 0x10, R192 ;  /* 0x00000010c6c07825 */ /* 0x004fcc00078e00c0 */
[----:B------:R-:W5:Y:S02]  /*36f0*/  LDG.E.128 R192, desc[UR4][R192.64] ;  /* 0x00000004c0c07981 */ /* 0x000f64000c1e1d00 */
.L_x_7405:
[----:B------:R-:W-:Y:S05]  /*3700*/  BSYNC B1 ;  /* 0x0000000000017941 */ /* 0x000fea0003800000 */
.L_x_7404:
        /* <DEDUP_REMOVED lines=9> */
.L_x_7407:
        /* <DEDUP_REMOVED lines=11> */
.L_x_7408:
[----:B------:R-:W-:Y:S05]  /*3850*/  BSYNC B1 ;  /* 0x0000000000017941 */ /* 0x000fea0003800000 */
.L_x_7406:
        /* <DEDUP_REMOVED lines=17> */
.L_x_7410:
[----:B------:R-:W1:Y:S02]  /*3970*/  LDC.U8 R197, c[0x0][0x2a0] ;  /* 0x0000a800ffc57b82 */ /* 0x000e640000000000 */
[----:B-1----:R-:W-:Y:S01]  /*3980*/  ISETP.NE.AND P6, PT, R197, RZ, PT ;  /* 0x000000ffc500720c */ /* 0x002fe20003fc5270 */
[----:B------:R-:W-:-:S03]  /*3990*/  @P4 HADD2.F32 R197, -RZ, R176.H1_H1 ;  /* 0x300000b0ffc54230 */ /* 0x000fc60000004100 */
[----:B------:R-:W-:-:S05]  /*39a0*/  FSEL R196, R199, RZ, !P6 ;  /* 0x000000ffc7c47208 */ /* 0x000fca0007000000 */
[----:B------:R-:W-:-:S04]  /*39b0*/  FFMA.FTZ R196, R244, R200, R196 ;  /* 0x000000c8f4c47223 */ /* 0x000fc800000100c4 */
[----:B------:R-:W-:-:S04]  /*39c0*/  FADD.FTZ R196, R243, -R196 ;  /* 0x800000c4f3c47221 */ /* 0x000fc80000010000 */
[----:B------:R-:W-:-:S04]  /*39d0*/  FMUL.FTZ R196, R2, R196 ;  /* 0x000000c402c47220 */ /* 0x000fc80000410000 */
[----:B------:R-:W-:-:S07]  /*39e0*/  @P4 FADD.FTZ R196, R196, R197 ;  /* 0x000000c5c4c44221 */ /* 0x000fce0000010000 */
.L_x_7411:
[----:B------:R-:W-:Y:S05]  /*39f0*/  BSYNC B1 ;  /* 0x0000000000017941 */ /* 0x000fea0003800000 */
.L_x_7409:
[----:B------:R-:W-:Y:S01]  /*3a00*/  @P5 F2FP.F16.F32.PACK_AB R197, RZ, R196 ;  /* 0x000000c4ffc5523e */ /* 0x000fe200000000ff */
[----:B------:R-:W-:Y:S03]  /*3a10*/  BSSY B1, `(.L_x_7412) ;  /* 0x0000016000017945 */ /* 0x000fe60003800000 */
[----:B------:R-:W-:Y:S02]  /*3a20*/  @P5 PRMT R104, R104, 0x5410, R197 ;  /* 0x0000541068685816 */ /* 0x000fe400000000c5 */
[----:B------:R-:W1:Y:S02]  /*3a30*/  @P3 LDC R197, c[0x0][0x29c] ;  /* 0x0000a700ffc53b82 */ /* 0x000e640000000800 */
[----:B-1----:R-:W-:Y:S01]  /*3a40*/  @P3 FMUL.FTZ R197, R196, R197 ;  /* 0x000000c5c4c53220 */ /* 0x002fe20000410000 */
        /* <DEDUP_REMOVED lines=10> */
.L_x_7413:
[----:B------:R-:W1:Y:S02]  /*3af0*/  LDC.U8 R197, c[0x0][0x2a0] ;  /* 0x0000a800ffc57b82 */ /* 0x000e640000000000 */
[----:B-1----:R-:W-:Y:S01]  /*3b00*/  ISETP.NE.AND P6, PT, R197, RZ, PT ;  /* 0x000000ffc500720c */ /* 0x002fe20003fc5270 */
[----:B------:R-:W-:-:S03]  /*3b10*/  @P4 HADD2.F32 R197, -RZ, R177.H0_H0 ;  /* 0x200000b1ffc54230 */ /* 0x000fc60000004100 */
[----:B------:R-:W-:-:S05]  /*3b20*/  FSEL R196, R199, RZ, !P6 ;  /* 0x000000ffc7c47208 */ /* 0x000fca0007000000 */
[----:B------:R-:W-:-:S04]  /*3b30*/  FFMA.FTZ R196, R242, R200, R196 ;  /* 0x000000c8f2c47223 */ /* 0x000fc800000100c4 */
[----:B------:R-:W-:-:S04]  /*3b40*/  FADD.FTZ R196, R241, -R196 ;  /* 0x800000c4f1c47221 */ /* 0x000fc80000010000 */
[----:B------:R-:W-:-:S04]  /*3b50*/  FMUL.FTZ R196, R2, R196 ;  /* 0x000000c402c47220 */ /* 0x000fc80000410000 */
[----:B------:R-:W-:-:S07]  /*3b60*/  @P4 FADD.FTZ R196, R196, R197 ;  /* 0x000000c5c4c44221 */ /* 0x000fce0000010000 */
.L_x_7414:
[----:B------:R-:W-:Y:S05]  /*3b70*/  BSYNC B1 ;  /* 0x0000000000017941 */ /* 0x000fea0003800000 */
.L_x_7412:
[----:B------:R-:W-:Y:S01]  /*3b80*/  @P5 F2FP.F16.F32.PACK_AB R197, RZ, R196 ;  /* 0x000000c4ffc5523e */ /* 0x000fe200000000ff */
[----:B------:R-:W-:Y:S03]  /*3b90*/  BSSY B1, `(.L_x_7415) ;  /* 0x0000016000017945 */ /* 0x000fe60003800000 */
[----:B------:R-:W-:Y:S02]  /*3ba0*/  @P5 PRMT R105, R197, 0x7610, R105 ;  /* 0x00007610c5695816 */ /* 0x000fe40000000069 */
[----:B------:R-:W1:Y:S02]  /*3bb0*/  @P3 LDC R197, c[0x0][0x29c] ;  /* 0x0000a700ffc53b82 */ /* 0x000e640000000800 */
[----:B-1----:R-:W-:Y:S01]  /*3bc0*/  @P3 FMUL.FTZ R197, R196, R197 ;  /* 0x000000c5c4c53220 */ /* 0x002fe20000410000 */
        /* <DEDUP_REMOVED lines=10> */
.L_x_7416:
        /* <DEDUP_REMOVED lines=8> */
.L_x_7417:
[----:B------:R-:W-:Y:S05]  /*3cf0*/  BSYNC B1 ;  /* 0x0000000000017941 */ /* 0x000fea0003800000 */
.L_x_7415:
        /* <DEDUP_REMOVED lines=15> */
.L_x_7419:
        /* <DEDUP_REMOVED lines=8> */
.L_x_7420:
[----:B------:R-:W-:Y:S05]  /*3e70*/  BSYNC B1 ;  /* 0x0000000000017941 */ /* 0x000fea0003800000 */
.L_x_7418:
        /* <DEDUP_REMOVED lines=15> */
.L_x_7422:
        /* <DEDUP_REMOVED lines=8> */
.L_x_7423:
[----:B------:R-:W-:Y:S05]  /*3ff0*/  BSYNC B1 ;  /* 0x0000000000017941 */ /* 0x000fea0003800000 */
.L_x_7421:
        /* <DEDUP_REMOVED lines=15> */
.L_x_7425:
        /* <DEDUP_REMOVED lines=8> */
.L_x_7426:
[----:B------:R-:W-:Y:S05]  /*4170*/  BSYNC B1 ;  /* 0x0000000000017941 */ /* 0x000fea0003800000 */
.L_x_7424:
        /* <DEDUP_REMOVED lines=15> */
.L_x_7428:
        /* <DEDUP_REMOVED lines=8> */
.L_x_7429:
[----:B------:R-:W-:Y:S05]  /*42f0*/  BSYNC B1 ;  /* 0x0000000000017941 */ /* 0x000fea0003800000 */
.L_x_7427:
[----:B------:R-:W-:-:S04]  /*4300*/  @P5 F2FP.F16.F32.PACK_AB R197, RZ, R196 ;  /* 0x000000c4ffc5523e */ /* 0x000fc800000000ff */
[----:B------:R-:W-:Y:S02]  /*4310*/  @P5 PRMT R107, R107, 0x5410, R197 ;  /* 0x000054106b6b5816 */ /* 0x000fe400000000c5 */
[----:B------:R-:W1:Y:S02]  /*4320*/  @P3 LDC R197, c[0x0][0x29c] ;  /* 0x0000a700ffc53b82 */ /* 0x000e640000000800 */
[----:B-1----:R-:W-:Y:S01]  /*4330*/  @P3 FMUL.FTZ R197, R196, R197 ;  /* 0x000000c5c4c53220 */ /* 0x002fe20000410000 */
[----:B------:R-:W-:-:S05]  /*4340*/  @P3 HADD2.F32 R196, -RZ, R195.H1_H1 ;  /* 0x300000c3ffc43230 */ /* 0x000fca0000004100 */
[-C--:B------:R-:W-:Y:S01]  /*4350*/  @P3 FFMA.FTZ R155, R196, R197.reuse, R155 ;  /* 0x000000c5c49b3223 */ /* 0x080fe2000001009b */
[----:B------:R-:W-:-:S05]  /*4360*/  @P3 FMUL.FTZ R196, R39, R197 ;  /* 0x000000c527c43220 */ /* 0x000fca0000410000 */
        /* <DEDUP_REMOVED lines=10> */
.L_x_7403:
[----:B------:R-:W-:Y:S05]  /*4410*/  BSYNC B0 ;  /* 0x0000000000007941 */ /* 0x000fea0003800000 */
.L_x_7402:
[----:B------:R-:W-:Y:S04]  /*4420*/  BSSY B0, `(.L_x_7430) ;  /* 0x00000d8000007945 */ /* 0x000fe80003800000 */
[----:B------:R-:W-:Y:S05]  /*4430*/  @!P1 BRA `(.L_x_7431) ;  /* 0x0000000c00589947 */ /* 0x000fea0003800000 */
[----:B------:R-:W-:Y:S04]  /*4440*/  BSSY B1, `(.L_x_7432) ;  /* 0x0000005000017945 */ /* 0x000fe80003800000 */
[----:B------:R-:W-:Y:S05]  /*4450*/  @!P3 BRA `(.L_x_7433) ;  /* 0x00000000000cb947 */ /* 0x000fea0003800000 */
[----:B------:R-:W3:Y:S02]  /*4460*/  LDC.64 R192, c[0x0][0x220] ;  /* 0x00008800ffc07b82 */ /* 0x000ee40000000a00 */
[----:B---3--:R-:W-:-:S06]  /*4470*/  IMAD.WIDE.U32 R192, R198, 0x10, R192 ;  /* 0x00000010c6c07825 */ /* 0x008fcc00078e00c0 */
[----:B------:R-:W5:Y:S02]  /*4480*/  LDG.E.128 R192, desc[UR4][R192.64] ;  /* 0x00000004c0c07981 */ /* 0x000f64000c1e1d00 */
.L_x_7433:
[----:B------:R-:W-:Y:S05]  /*4490*/  BSYNC B1 ;  /* 0x0000000000017941 */ /* 0x000fea0003800000 */
.L_x_7432:
        /* <DEDUP_REMOVED lines=9> */
.L_x_7435:
        /* <DEDUP_REMOVED lines=11> */
.L_x_7436:
[----:B------:R-:W-:Y:S05]  /*45e0*/  BSYNC B1 ;  /* 0x0000000000017941 */ /* 0x000fea0003800000 */
.L_x_7434:
        /* <DEDUP_REMOVED lines=17> */
.L_x_7438:
        /* <DEDUP_REMOVED lines=8> */
.L_x_7439:
[----:B------:R-:W-:Y:S05]  /*4780*/  BSYNC B1 ;  /* 0x0000000000017941 */ /* 0x000fea0003800000 */
.L_x_7437:
        /* <DEDUP_REMOVED lines=15> */
.L_x_7441:
        /* <DEDUP_REMOVED lines=8> */
.L_x_7442:
[----:B------:R-:W-:Y:S05]  /*4900*/  BSYNC B1 ;  /* 0x0000000000017941 */ /* 0x000fea0003800000 */
.L_x_7440:
        /* <DEDUP_REMOVED lines=15> */
.L_x_7444:
        /* <DEDUP_REMOVED lines=8> */
.L_x_7445:
[----:B------:R-:W-:Y:S05]  /*4a80*/  BSYNC B1 ;  /* 0x0000000000017941 */ /* 0x000fea0003800000 */
.L_x_7443:
        /* <DEDUP_REMOVED lines=15> */
.L_x_7447:
        /* <DEDUP_REMOVED lines=8> */
.L_x_7448:
[----:B------:R-:W-:Y:S05]  /*4c00*/  BSYNC B1 ;  /* 0x0000000000017941 */ /* 0x000fea0003800000 */
.L_x_7446:
        /* <DEDUP_REMOVED lines=15> */
.L_x_7450:
        /* <DEDUP_REMOVED lines=8> */
.L_x_7451:
[----:B------:R-:W-:Y:S05]  /*4d80*/  BSYNC B1 ;  /* 0x0000000000017941 */ /* 0x000fea0003800000 */
.L_x_7449:
        /* <DEDUP_REMOVED lines=15> */
.L_x_7453:
        /* <DEDUP_REMOVED lines=8> */
.L_x_7454:
[----:B------:R-:W-:Y:S05]  /*4f00*/  BSYNC B1 ;  /* 0x0000000000017941 */ /* 0x000fea0003800000 */
.L_x_7452:
        /* <DEDUP_REMOVED lines=15> */
.L_x_7456:
        /* <DEDUP_REMOVED lines=8> */
.L_x_7457:
[----:B------:R-:W-:Y:S05]  /*5080*/  BSYNC B1 ;  /* 0x0000000000017941 */ /* 0x000fea0003800000 */
.L_x_7455:
        /* <DEDUP_REMOVED lines=17> */
.L_x_7431:
[----:B------:R-:W-:Y:S05]  /*51a0*/  BSYNC B0 ;  /* 0x0000000000007941 */ /* 0x000fea0003800000 */
.L_x_7430:
        /* <DEDUP_REMOVED lines=8> */
.L_x_7461:
[----:B------:R-:W-:Y:S05]  /*5230*/  BSYNC B1 ;  /* 0x0000000000017941 */ /* 0x000fea0003800000 */
.L_x_7460:
[----:B------:R-:W-:Y:S04]  /*5240*/  BSSY B1, `(.L_x_7462) ;  /* 0x0000014000017945 */ /* 0x000fe80003800000 */
[----:B------:R-:W-:Y:S05]  /*5250*/  @P2 BRA `(.L_x_7463) ;  /* 0x00000000001c2947 */ /* 0x000fea0003800000 */
[----:B------:R-:W-:Y:S01]  /*5260*/  UISETP.NE.U32.AND UP0, UPT, UR14, URZ, UPT ;  /* 0x0000003f0e00728c */ /* 0x000fe2000bf05070 */
[----:B-123--:R-:W-:-:S03]  /*5270*/  MOV R196, RZ ;  /* 0x000000ff00c47202 */ /* 0x00efc60000000f00 */
[----:B------:R-:W-:-:S06]  /*5280*/  UISETP.NE.AND.EX UP0, UPT, UR15, URZ, UPT, UP0 ;  /* 0x0000003f0f00728c */ /* 0x000fcc000bf05300 */
[----:B------:R-:W-:-:S13]  /*5290*/  PLOP3.LUT P4, PT, PT, PT, UP0, 0x80, 0x0 ;  /* 0x000000000000781c */ /* 0x000fda0003f8f008 */
[----:B------:R-:W-:Y:S05]  /*52a0*/  @!P4 BRA `(.L_x_7464) ;  /* 0x000000000034c947 */ /* 0x000fea0003800000 */
[----:B-----5:R-:W-:Y:S01]  /*52b0*/  HADD2.F32 R196, -RZ, R20.H0_H0 ;  /* 0x20000014ffc47230 */ /* 0x020fe20000004100 */
[----:B------:R-:W-:Y:S06]  /*52c0*/  BRA `(.L_x_7464) ;  /* 0x00000000002c7947 */ /* 0x000fec0003800000 */
.L_x_7463:
        /* <DEDUP_REMOVED lines=11> */
.L_x_7464:
[----:B------:R-:W-:Y:S05]  /*5380*/  BSYNC B1 ;  /* 0x0000000000017941 */ /* 0x000fea0003800000 */
.L_x_7462:
        /* <DEDUP_REMOVED lines=17> */
.L_x_7466:
        /* <DEDUP_REMOVED lines=8> */
.L_x_7467:
[----:B------:R-:W-:Y:S05]  /*5520*/  BSYNC B1 ;  /* 0x0000000000017941 */ /* 0x000fea0003800000 */
.L_x_7465:
        /* <DEDUP_REMOVED lines=15> */
.L_x_7469:
        /* <DEDUP_REMOVED lines=8> */
.L_x_7470:
[----:B------:R-:W-:Y:S05]  /*56a0*/  BSYNC B1 ;  /* 0x0000000000017941 */ /* 0x000fea0003800000 */
.L_x_7468:
        /* <DEDUP_REMOVED lines=15> */
.L_x_7472:
        /* <DEDUP_REMOVED lines=8> */
.L_x_7473:
[----:B------:R-:W-:Y:S05]  /*5820*/  BSYNC B1 ;  /* 0x0000000000017941 */ /* 0x000fea0003800000 */
.L_x_7471:
        /* <DEDUP_REMOVED lines=15> */
.L_x_7475:
        /* <DEDUP_REMOVED lines=8> */
.L_x_7476:
[----:B------:R-:W-:Y:S05]  /*59a0*/  BSYNC B1 ;  /* 0x0000000000017941 */ /* 0x000fea0003800000 */
.L_x_7474:
        /* <DEDUP_REMOVED lines=15> */
.L_x_7478:
        /* <DEDUP_REMOVED lines=8> */
.L_x_7479:
[----:B------:R-:W-:Y:S05]  /*5b20*/  BSYNC B1 ;  /* 0x0000000000017941 */ /* 0x000fea0003800000 */
.L_x_7477:
        /* <DEDUP_REMOVED lines=15> */
.L_x_7481:
        /* <DEDUP_REMOVED lines=8> */
.L_x_7482:
[----:B------:R-:W-:Y:S05]  /*5ca0*/  BSYNC B1 ;  /* 0x0000000000017941 */ /* 0x000fea0003800000 */
.L_x_7480:
        /* <DEDUP_REMOVED lines=15> */
.L_x_7484:
        /* <DEDUP_REMOVED lines=8> */
.L_x_7485:
[----:B------:R-:W-:Y:S05]  /*5e20*/  BSYNC B1 ;  /* 0x0000000000017941 */ /* 0x000fea0003800000 */
.L_x_7483:
[----:B------:R-:W-:-:S04]  /*5e30*/  @P5 F2FP.F16.F32.PACK_AB R2, RZ, R196 ;  /* 0x000000c4ff02523e */ /* 0x000fc800000000ff */
[----:B------:R-:W-:Y:S02]  /*5e40*/  @P5 PRMT R107, R107, 0x5410, R2 ;  /* 0x000054106b6b5816 */ /* 0x000fe40000000002 */
[----:B------:R-:W1:Y:S02]  /*5e50*/  @P3 LDC R2, c[0x0][0x29c] ;  /* 0x0000a700ff023b82 */ /* 0x000e640000000800 */
[----:B-1----:R-:W-:Y:S01]  /*5e60*/  @P3 FMUL.FTZ R2, R196, R2 ;  /* 0x00000002c4023220 */ /* 0x002fe20000410000 */
[----:B------:R-:W-:-:S05]  /*5e70*/  @P3 HADD2.F32 R196, -RZ, R195.H1_H1 ;  /* 0x300000c3ffc43230 */ /* 0x000fca0000004100 */
[-C--:B------:R-:W-:Y:S01]  /*5e80*/  @P3 FFMA.FTZ R171, R196, R2.reuse, R171 ;  /* 0x00000002c4ab3223 */ /* 0x080fe200000100ab */
[----:B------:R-:W-:Y:S01]  /*5e90*/  @P3 FMUL.FTZ R2, R71, R2 ;  /* 0x0000000247023220 */ /* 0x000fe20000410000 */
[----:B------:R-:W1:Y:S04]  /*5ea0*/  @P5 LDC.64 R196, c[0x0][0x308] ;  /* 0x0000c200ffc45b82 */ /* 0x000e680000000a00 */
[----:B------:R-:W-:-:S04]  /*5eb0*/  @P3 F2FP.F16.F32.PACK_AB R2, RZ, R2 ;  /* 0x00000002ff02323e */ /* 0x000fc800000000ff */
[----:B------:R-:W-:Y:S01]  /*5ec0*/  @P3 PRMT R103, R103, 0x5410, R2 ;  /* 0x0000541067673816 */ /* 0x000fe20000000002 */
[----:B-1----:R-:W-:-:S05]  /*5ed0*/  @P5 IMAD.WIDE.U32 R196, R7, 0x10, R196 ;  /* 0x0000001007c45825 */ /* 0x002fca00078e00c4 */
[----:B------:R1:W-:Y:S02]  /*5ee0*/  @P5 STG.E.128 desc[UR4][R196.64], R104 ;  /* 0x00000068c4005986 */ /* 0x0003e4000c101d04 */
[----:B-1----:R-:W1:Y:S02]  /*5ef0*/  @P3 LDC.64 R196, c[0x0][0x2f8] ;  /* 0x0000be00ffc43b82 */ /* 0x002e640000000a00 */
[----:B-1----:R-:W-:-:S05]  /*5f00*/  @P3 IMAD.WIDE.U32 R196, R198, 0x10, R196 ;  /* 0x00000010c6c43825 */ /* 0x002fca00078e00c4 */
[----:B------:R4:W-:Y:S02]  /*5f10*/  @P3 STG.E.128 desc[UR4][R196.64], R100 ;  /* 0x00000064c4003986 */ /* 0x0009e4000c101d04 */
.L_x_7459:
[----:B------:R-:W-:Y:S05]  /*5f20*/  BSYNC B0 ;  /* 0x0000000000007941 */ /* 0x000fea0003800000 */
.L_x_7458:
[----:B------:R-:W-:Y:S02]  /*5f30*/  LOP3.LUT P3, RZ, R3, 0x2, RZ, 0xc0, !PT ;  /* 0x0000000203ff7812 */ /* 0x000fe4000786c0ff */
[----:B------:R-:W-:Y:S02]  /*5f40*/  IADD3 R4, R4, UR12, RZ ;  /* 0x0000000c04047c10 */ /* 0x000fe4000fffe0ff */
[----:B-----5:R-:W-:Y:S02]  /*5f50*/  SEL R2, RZ, 0x1, P3 ;  /* 0x00000001ff027807 */ /* 0x020fe40001800000 */
[----:B------:R-:W-:-:S03]  /*5f60*/  ISETP.GE.AND P2, PT, R4, UR13, PT ;  /* 0x0000000d04007c0c */ /* 0x000fc6000bf46270 */
[----:B------:R0:W-:Y:S10]  /*5f70*/  STL.S16 [R1+0x2c], R2 ;  /* 0x00002c0201007387 */ /* 0x0001f40000100600 */
[----:B0-----:R-:W-:Y:S05]  /*5f80*/  @!P2 BRA `(.L_x_7486) ;  /* 0xffffffa80034a947 */ /* 0x001fea000383ffff */
.L_x_7354:
        /* <DEDUP_REMOVED lines=21> */
.L_x_7488:
[----:B------:R-:W-:Y:S05]  /*60e0*/  BSYNC B0 ;  /* 0x0000000000007941 */ /* 0x000fea0003800000 */
.L_x_7487:
        /* <DEDUP_REMOVED lines=15> */
.L_x_7490:
[----:B------:R-:W-:Y:S05]  /*61e0*/  BSYNC B0 ;  /* 0x0000000000007941 */ /* 0x000fea0003800000 */
.L_x_7489:
        /* <DEDUP_REMOVED lines=15> */
.L_x_7492:
[----:B------:R-:W-:Y:S05]  /*62e0*/  BSYNC B0 ;  /* 0x0000000000007941 */ /* 0x000fea0003800000 */
.L_x_7491:
        /* <DEDUP_REMOVED lines=15> */
.L_x_7373:
[----:B------:R-:W-:Y:S01]  /*63e0*/  HFMA2.MMA R196, -RZ, RZ, 0, 9.5367431640625e-07 ;  /* 0x00000010ffc47435 */ /* 0x000fe200000001ff */
[----:B------:R-:W-:Y:S02]  /*63f0*/  MOV R200, R227 ;  /* 0x000000e300c87202 */ /* 0x000fe40000000f00 */
[----:B------:R-:W-:Y:S02]  /*6400*/  MOV R197, 0x1f ;  /* 0x0000001f00c57802 */ /* 0x000fe40000000f00 */
[----:B------:R-:W-:-:S07]  /*6410*/  MOV R199, 0xffffffff ;  /* 0xffffffff00c77802 */ /* 0x000fce0000000f00 */
[----:B0----5:R-:W-:Y:S05]  /*6420*/  WARPSYNC.COLLECTIVE R199, `(.L_x_7493) ;  /* 0x00000000c7087348 */ /* 0x021fea0003c00000 */
[----:B------:R1:W2:Y:S02]  /*6430*/  SHFL.DOWN P4, R203, R200, R196, R197 ;  /* 0x080000c4c8cb7389 */ /* 0x0002a400000800c5 */
[----:B012--5:R-:W-:Y:S01]  /*6440*/  ENDCOLLECTIVE ;  /* 0x000000000000791b */ /* 0x027fe20003800000 */
.L_x_7493:
[----:B------:R-:W-:Y:S02]  /*6450*/  MOV R200, R226 ;  /* 0x000000e200c87202 */ /* 0x000fe40000000f00 */
[----:B------:R-:W-:-:S05]  /*6460*/  MOV R196, R203 ;  /* 0x000000cb00c47202 */ /* 0x000fca0000000f00 */
[----:B------:R-:W-:Y:S01]  /*6470*/  FADD.FTZ R201, R196, R227 ;  /* 0x000000e3c4c97221 */ /* 0x000fe20000010000 */
[----:B------:R-:W-:-:S11]  /*6480*/  HFMA2.MMA R196, -RZ, RZ, 0, 9.5367431640625e-07 ;  /* 0x00000010ffc47435 */ /* 0x000fd600000001ff */
[----:B------:R-:W-:Y:S05]  /*6490*/  WARPSYNC.COLLECTIVE R199, `(.L_x_7494) ;  /* 0x00000000c7087348 */ /* 0x000fea0003c00000 */
[----:B------:R0:W1:Y:S02]  /*64a0*/  SHFL.DOWN P4, R203, R200, R196, R197 ;  /* 0x080000c4c8cb7389 */ /* 0x00006400000800c5 */
[----:B01----:R-:W-:Y:S01]  /*64b0*/  ENDCOLLECTIVE ;  /* 0x000000000000791b */ /* 0x003fe20003800000 */
.L_x_7494:
[----:B------:R-:W-:Y:S02]  /*64c0*/  MOV R200, R201 ;  /* 0x000000c900c87202 */ /* 0x000fe40000000f00 */
[----:B------:R-:W-:-:S05]  /*64d0*/  MOV R196, R203 ;  /* 0x000000cb00c47202 */ /* 0x000fca0000000f00 */
[----:B------:R-:W-:Y:S01]  /*64e0*/  FADD.FTZ R202, R196, R226 ;  /* 0x000000e2c4ca7221 */ /* 0x000fe20000010000 */
[----:B------:R-:W-:-:S11]  /*64f0*/  HFMA2.MMA R196, -RZ, RZ, 0, 4.76837158203125e-07 ;  /* 0x00000008ffc47435 */ /* 0x000fd600000001ff */
[----:B------:R-:W-:Y:S05]  /*6500*/  WARPSYNC.COLLECTIVE R199, `(.L_x_7495) ;  /* 0x00000000c7087348 */ /* 0x000fea0003c00000 */
[----:B------:R0:W1:Y:S02]  /*6510*/  SHFL.DOWN P4, R203, R200, R196, R197 ;  /* 0x080000c4c8cb7389 */ /* 0x00006400000800c5 */
[----:B01----:R-:W-:Y:S01]  /*6520*/  ENDCOLLECTIVE ;  /* 0x000000000000791b */ /* 0x003fe20003800000 */
.L_x_7495:
[----:B------:R-:W-:Y:S02]  /*6530*/  MOV R200, R202 ;  /* 0x000000ca00c87202 */ /* 0x000fe40000000f00 */
[----:B------:R-:W-:-:S05]  /*6540*/  MOV R196, R203 ;  /* 0x000000cb00c47202 */ /* 0x000fca0000000f00 */
[----:B------:R-:W-:Y:S01]  /*6550*/  FADD.FTZ R201, R201, R196 ;  /* 0x000000c4c9c97221 */ /* 0x000fe20000010000 */
[----:B------:R-:W-:-:S11]  /*6560*/  HFMA2.MMA R196, -RZ, RZ, 0, 4.76837158203125e-07 ;  /* 0x00000008ffc47435 */ /* 0x000fd600000001ff */
[----:B------:R-:W-:Y:S05]  /*6570*/  WARPSYNC.COLLECTIVE R199, `(.L_x_7496) ;  /* 0x00000000c7087348 */ /* 0x000fea0003c00000 */
[----:B------:R0:W1:Y:S02]  /*6580*/  SHFL.DOWN P4, R203, R200, R196, R197 ;  /* 0x080000c4c8cb7389 */ /* 0x00006400000800c5 */
[----:B01----:R-:W-:Y:S01]  /*6590*/  ENDCOLLECTIVE ;  /* 0x000000000000791b */ /* 0x003fe20003800000 */
.L_x_7496:
[----:B------:R-:W-:Y:S02]  /*65a0*/  MOV R200, R201 ;  /* 0x000000c900c87202 */ /* 0x000fe40000000f00 */
[----:B------:R-:W-:-:S05]  /*65b0*/  MOV R196, R203 ;  /* 0x000000cb00c47202 */ /* 0x000fca0000000f00 */
[----:B------:R-:W-:Y:S01]  /*65c0*/  FADD.FTZ R202, R202, R196 ;  /* 0x000000c4caca7221 */ /* 0x000fe20000010000 */
[----:B------:R-:W-:-:S11]  /*65d0*/  HFMA2.MMA R196, -RZ, RZ, 0, 2.384185791015625e-07 ;  /* 0x00000004ffc47435 */ /* 0x000fd600000001ff */
[----:B------:R-:W-:Y:S05]  /*65e0*/  WARPSYNC.COLLECTIVE R199, `(.L_x_7497) ;  /* 0x00000000c7087348 */ /* 0x000fea0003c00000 */
[----:B------:R0:W1:Y:S02]  /*65f0*/  SHFL.DOWN P4, R203, R200, R196, R197 ;  /* 0x080000c4c8cb7389 */ /* 0x00006400000800c5 */
[----:B01----:R-:W-:Y:S01]  /*6600*/  ENDCOLLECTIVE ;  /* 0x000000000000791b */ /* 0x003fe20003800000 */
.L_x_7497:
[----:B------:R-:W-:Y:S02]  /*6610*/  MOV R200, R202 ;  /* 0x000000ca00c87202 */ /* 0x000fe40000000f00 */
[----:B------:R-:W-:-:S05]  /*6620*/  MOV R196, R203 ;  /* 0x000000cb00c47202 */ /* 0x000fca0000000f00 */
[----:B------:R-:W-:Y:S01]  /*6630*/  FADD.FTZ R201, R201, R196 ;  /* 0x000000c4c9c97221 */ /* 0x000fe20000010000 */
[----:B------:R-:W-:-:S11]  /*6640*/  HFMA2.MMA R196, -RZ, RZ, 0, 2.384185791015625e-07 ;  /* 0x00000004ffc47435 */ /* 0x000fd600000001ff */
[----:B------:R-:W-:Y:S05]  /*6650*/  WARPSYNC.COLLECTIVE R199, `(.L_x_7498) ;  /* 0x00000000c7087348 */ /* 0x000fea0003c00000 */
[----:B------:R0:W1:Y:S02]  /*6660*/  SHFL.DOWN P4, R203, R200, R196, R197 ;  /* 0x080000c4c8cb7389 */ /* 0x00006400000800c5 */
[----:B01----:R-:W-:Y:S01]  /*6670*/  ENDCOLLECTIVE ;  /* 0x000000000000791b */ /* 0x003fe20003800000 */
.L_x_7498:
[----:B------:R-:W-:Y:S02]  /*6680*/  MOV R200, R201 ;  /* 0x000000c900c87202 */ /* 0x000fe40000000f00 */
[----:B------:R-:W-:-:S05]  /*6690*/  MOV R196, R203 ;  /* 0x000000cb00c47202 */ /* 0x000fca0000000f00 */
[----:B------:R-:W-:Y:S01]  /*66a0*/  FADD.FTZ R202, R202, R196 ;  /* 0x000000c4caca7221 */ /* 0x000fe20000010000 */
[----:B------:R-:W-:-:S11]  /*66b0*/  HFMA2.MMA R196, -RZ, RZ, 0, 1.1920928955078125e-07 ;  /* 0x00000002ffc47435 */ /* 0x000fd600000001ff */
[----:B------:R-:W-:Y:S05]  /*66c0*/  WARPSYNC.COLLECTIVE R199, `(.L_x_7499) ;  /* 0x00000000c7087348 */ /* 0x000fea0003c00000 */
[----:B------:R0:W1:Y:S02]  /*66d0*/  SHFL.DOWN P4, R203, R200, R196, R197 ;  /* 0x080000c4c8cb7389 */ /* 0x00006400000800c5 */
[----:B01----:R-:W-:Y:S01]  /*66e0*/  ENDCOLLECTIVE ;  /* 0x000000000000791b */ /* 0x003fe20003800000 */
.L_x_7499:
[----:B------:R-:W-:Y:S02]  /*66f0*/  MOV R200, R202 ;  /* 0x000000ca00c87202 */ /* 0x000fe40000000f00 */
[----:B------:R-:W-:-:S05]  /*6700*/  MOV R196, R203 ;  /* 0x000000cb00c47202 */ /* 0x000fca0000000f00 */
[----:B------:R-:W-:Y:S01]  /*6710*/  FADD.FTZ R201, R201, R196 ;  /* 0x000000c4c9c97221 */ /* 0x000fe20000010000 */
[----:B------:R-:W-:-:S11]  /*6720*/  HFMA2.MMA R196, -RZ, RZ, 0, 1.1920928955078125e-07 ;  /* 0x00000002ffc47435 */ /* 0x000fd600000001ff */
[----:B------:R-:W-:Y:S05]  /*6730*/  WARPSYNC.COLLECTIVE R199, `(.L_x_7500) ;  /* 0x00000000c7087348 */ /* 0x000fea0003c00000 */
[----:B------:R0:W1:Y:S02]  /*6740*/  SHFL.DOWN P4, R203, R200, R196, R197 ;  /* 0x080000c4c8cb7389 */ /* 0x00006400000800c5 */
[----:B01----:R-:W-:Y:S01]  /*6750*/  ENDCOLLECTIVE ;  /* 0x000000000000791b */ /* 0x003fe20003800000 */
.L_x_7500:
[----:B------:R-:W-:Y:S02]  /*6760*/  MOV R200, R201 ;  /* 0x000000c900c87202 */ /* 0x000fe40000000f00 */
[----:B------:R-:W-:-:S05]  /*6770*/  MOV R196, R203 ;  /* 0x000000cb00c47202 */ /* 0x000fca0000000f00 */
[----:B------:R-:W-:Y:S01]  /*6780*/  FADD.FTZ R202, R202, R196 ;  /* 0x000000c4caca7221 */ /* 0x000fe20000010000 */
[----:B------:R-:W-:-:S11]  /*6790*/  HFMA2.MMA R196, -RZ, RZ, 0, 5.9604644775390625e-08 ;  /* 0x00000001ffc47435 */ /* 0x000fd600000001ff */
[----:B------:R-:W-:Y:S05]  /*67a0*/  WARPSYNC.COLLECTIVE R199, `(.L_x_7501) ;  /* 0x00000000c7087348 */ /* 0x000fea0003c00000 */
[----:B------:R0:W1:Y:S02]  /*67b0*/  SHFL.DOWN P4, R203, R200, R196, R197 ;  /* 0x080000c4c8cb7389 */ /* 0x00006400000800c5 */
[----:B01----:R-:W-:Y:S01]  /*67c0*/  ENDCOLLECTIVE ;  /* 0x000000000000791b */ /* 0x003fe20003800000 */
.L_x_7501:
[----:B------:R-:W-:Y:S02]  /*67d0*/  MOV R200, R202 ;  /* 0x000000ca00c87202 */ /* 0x000fe40000000f00 */
[----:B------:R-:W-:-:S07]  /*67e0*/  MOV R216, R203 ;  /* 0x000000cb00d87202 */ /* 0x000fce0000000f00 */
[----:B------:R-:W-:Y:S05]  /*67f0*/  WARPSYNC.COLLECTIVE R199, `(.L_x_7502) ;  /* 0x00000000c7087348 */ /* 0x000fea0003c00000 */
[----:B------:R0:W1:Y:S02]  /*6800*/  SHFL.DOWN P4, R203, R200, R196, R197 ;  /* 0x080000c4c8cb7389 */ /* 0x00006400000800c5 */
[----:B01----:R-:W-:Y:S01]  /*6810*/  ENDCOLLECTIVE ;  /* 0x000000000000791b */ /* 0x003fe20003800000 */
.L_x_7502:
[----:B------:R-:W-:Y:S01]  /*6820*/  MOV R197, R203 ;  /* 0x000000cb00c57202 */ /* 0x000fe20000000f00 */
[----:B------:R-:W-:Y:S06]  /*6830*/  BRA `(.L_x_7503) ;  /* 0xffffffbc003c7947 */ /* 0x000fec000383ffff */
.L_x_7504:
        /* <DEDUP_REMOVED lines=12> */
.L_x_13966:


//--------------------- .text._ZN10layer_norm13ln_bwd_kernelINS_13Kernel_traitsIf6__halfS2_S2_fjLj8192ELj1ELj1ELj8ELj16ENS_18Kernel_traits_baseILj8192EfS2_S2_S2_fjLj256EEEEELb0ELb1ELb1ELb1EEEvNS_9BwdParamsE --------------------------
	.section	.text._ZN10layer_norm13ln_bwd_kernelINS_13Kernel_traitsIf6__halfS2_S2_fjLj8192ELj1ELj1ELj8ELj16ENS_18Kernel_traits_baseILj8192EfS2_S2_S2_fjLj256EEEEELb0ELb1ELb1ELb1EEEvNS_9BwdParamsE,"ax",@progbits
	.align	128
        .global         _ZN10layer_norm13ln_bwd_kernelINS_13Kernel_traitsIf6__halfS2_S2_fjLj8192ELj1ELj1ELj8ELj16ENS_18Kernel_traits_baseILj8192EfS2_S2_S2_fjLj256EEEEELb0ELb1ELb1ELb1EEEvNS_9BwdParamsE
        .type           _ZN10layer_norm13ln_bwd_kernelINS_13Kernel_traitsIf6__halfS2_S2_fjLj8192ELj1ELj1ELj8ELj16ENS_18Kernel_traits_baseILj8192EfS2_S2_S2_fjLj256EEEEELb0ELb1ELb1ELb1EEEvNS_9BwdParamsE,@function
        .size           _ZN10layer_norm13ln_bwd_kernelINS_13Kernel_traitsIf6__halfS2_S2_fjLj8192ELj1ELj1ELj8ELj16ENS_18Kernel_traits_baseILj8192EfS2_S2_S2_fjLj256EEEEELb0ELb1ELb1ELb1EEEvNS_9BwdParamsE,(.L_x_13967 - _ZN10layer_norm13ln_bwd_kernelINS_13Kernel_traitsIf6__halfS2_S2_fjLj8192ELj1ELj1ELj8ELj16ENS_18Kernel_traits_baseILj8192EfS2_S2_S2_fjLj256EEEEELb0ELb1ELb1ELb1EEEvNS_9BwdParamsE)
        .other          _ZN10layer_norm13ln_bwd_kernelINS_13Kernel_traitsIf6__halfS2_S2_fjLj8192ELj1ELj1ELj8ELj16ENS_18Kernel_traits_baseILj8192EfS2_S2_S2_fjLj256EEEEELb0ELb1ELb1ELb1EEEvNS_9BwdParamsE,@"STO_CUDA_ENTRY STV_DEFAULT"
_ZN10layer_norm13ln_bwd_kernelINS_13Kernel_traitsIf6__halfS2_S2_fjLj8192ELj1ELj1ELj8ELj16ENS_18Kernel_traits_baseILj8192EfS2_S2_S2_fjLj256EEEEELb0ELb1ELb1ELb1EEEvNS_9BwdParamsE:
.text._ZN10layer_norm13ln_bwd_kernelINS_13Kernel_traitsIf6__halfS2_S2_fjLj8192ELj1ELj1ELj8ELj16ENS_18Kernel_traits_baseILj8192EfS2_S2_S2_fjLj256EEEEELb0ELb1ELb1ELb1EEEvNS_9BwdParamsE:
        /* <DEDUP_REMOVED lines=62> */
.L_x_7505:
[----:B------:R-:W-:Y:S01]  /*03e0*/  SHF.L.U32 R0, R0, 0x5, RZ ;  /* 0x0000000500007819 */ /* 0x000fe200000006ff */
[----:B------:R-:W-:Y:S01]  /*03f0*/  ULDC.64 UR6, c[0x0][0x260] ;  /* 0x0000980000067ab9 */ /* 0x000fe20000000a00 */
[----:B------:R-:W-:Y:S02]  /*0400*/  ULDC.64 UR8, c[0x0][0x278] ;  /* 0x00009e0000087ab9 */ /* 0x000fe40000000a00 */
[----:B------:R-:W-:-:S04]  /*0410*/  LOP3.LUT R0, R0, 0x1fe0, RZ, 0xc0, !PT ;  /* 0x00001fe000007812 */ /* 0x000fc800078ec0ff */
[C---:B------:R-:W-:Y:S02]  /*0420*/  IADD3 R2, P0, R0.reuse, UR6, RZ ;  /* 0x0000000600027c10 */ /* 0x040fe4000ff1e0ff */
[----:B------:R-:W-:Y:S02]  /*0430*/  IADD3 R4, P1, R0, UR8, RZ ;  /* 0x0000000800047c10 */ /* 0x000fe4000ff3e0ff */
[----:B------:R-:W-:Y:S02]  /*0440*/  IADD3.X R3, RZ, UR7, RZ, P0, !PT ;  /* 0x00000007ff037c10 */ /* 0x000fe400087fe4ff */
[----:B------:R-:W-:-:S03]  /*0450*/  IADD3.X R5, RZ, UR9, RZ, P1, !PT ;  /* 0x00000009ff057c10 */ /* 0x000fc60008ffe4ff */
        /* <DEDUP_REMOVED lines=72> */
.L_x_7613:
[----:B-1----:R-:W1:Y:S01]  /*08e0*/  LDC.64 R196, c[0x0][0x288] ;  /* 0x0000a200ffc47b82 */ /* 0x002e620000000a00 */
[----:B------:R0:W-:Y:S07]  /*08f0*/  STL.64 [R1+0x50], R2 ;  /* 0x0000500201007387 */ /* 0x0001ee0000100a00 */
[----:B------:R-:W2:Y:S08]  /*0900*/  LDC.64 R198, c[0x0][0x258] ;  /* 0x00009600ffc67b82 */ /* 0x000eb00000000a00 */
[----:B------:R-:W3:Y:S01]  /*0910*/  LDC.64 R206, c[0x0][0x280] ;  /* 0x0000a000ffce7b82 */ /* 0x000ee20000000a00 */
[C---:B-1----:R-:W-:Y:S01]  /*0920*/  IMAD.WIDE R196, R209.reuse, 0x4, R196 ;  /* 0x00000004d1c47825 */ /* 0x042fe200078e02c4 */
[----:B------:R-:W1:Y:S06]  /*0930*/  S2R R205, SR_TID.X ;  /* 0x0000000000cd7919 */ /* 0x000e6c0000002100 */
[----:B0-----:R-:W0:Y:S01]  /*0940*/  LDC.64 R2, c[0x0][0x2c8] ;  /* 0x0000b200ff027b82 */ /* 0x001e220000000a00 */
[----:B------:R2:W4:Y:S02]  /*0950*/  LDG.E R204, desc[UR4][R196.64] ;  /* 0x00000004c4cc7981 */ /* 0x000524000c1e1900 */
[----:B--2---:R-:W-:-:S04]  /*0960*/  IMAD.WIDE R196, R209, 0x4, R198 ;  /* 0x00000004d1c47825 */ /* 0x004fc800078e02c6 */
[----:B---3--:R-:W-:Y:S01]  /*0970*/  IMAD.WIDE R198, R209, 0x4, R206 ;  /* 0x00000004d1c67825 */ /* 0x008fe200078e02ce */
[----:B-----5:R2:W5:Y:S04]  /*0980*/  LDG.E R208, desc[UR4][R196.64] ;  /* 0x00000004c4d07981 */ /* 0x020568000c1e1900 */
[----:B------:R1:W3:Y:S01]  /*0990*/  LDG.E R251, desc[UR4][R198.64] ;  /* 0x00000004c6fb7981 */ /* 0x0002e2000c1e1900 */
[----:B--2---:R-:W2:Y:S01]  /*09a0*/  LDC R196, c[0x0][0x218] ;  /* 0x00008600ffc47b82 */ /* 0x004ea20000000800 */
[----:B-1----:R-:W-:Y:S01]  /*09b0*/  LOP3.LUT R198, R205, 0xff, RZ, 0xc0, !PT ;  /* 0x000000ffcdc67812 */ /* 0x002fe200078ec0ff */
[----:B--2---:R-:W-:-:S05]  /*09c0*/  IMAD R196, R209, R196, RZ ;  /* 0x000000c4d1c47224 */ /* 0x004fca00078e02ff */
[----:B------:R-:W-:-:S04]  /*09d0*/  SHF.R.S32.HI R197, RZ, 0x1f, R196 ;  /* 0x0000001fffc57819 */ /* 0x000fc800000114c4 */
[----:B------:R-:W-:-:S04]  /*09e0*/  LEA.HI R197, R197, R196, RZ, 0x3 ;  /* 0x000000c4c5c57211 */ /* 0x000fc800078f18ff */
[----:B------:R-:W-:-:S04]  /*09f0*/  LEA.HI.SX32 R207, R197, R198, 0x1d ;  /* 0x000000c6c5cf7211 */ /* 0x000fc800078feaff */
[C---:B------:R-:W-:Y:S01]  /*0a00*/  IADD3 R198, R207.reuse, 0x200, RZ ;  /* 0x00000200cfc67810 */ /* 0x040fe20007ffe0ff */
[C-C-:B0-----:R-:W-:Y:S01]  /*0a10*/  IMAD.WIDE.U32 R216, R207.reuse, 0x10, R2.reuse ;  /* 0x00000010cfd87825 */ /* 0x141fe200078e0002 */
[C---:B------:R-:W-:Y:S02]  /*0a20*/  IADD3 R196, R207.reuse, 0x300, RZ ;  /* 0x00000300cfc47810 */ /* 0x040fe40007ffe0ff */
[----:B------:R-:W-:Y:S01]  /*0a30*/  IADD3 R206, R207, 0x100, RZ ;  /* 0x00000100cfce7810 */ /* 0x000fe20007ffe0ff */
[----:B------:R0:W-:Y:S04]  /*0a40*/  STL [R1+0x10], R198 ;  /* 0x000010c601007387 */ /* 0x0001e80000100800 */
[----:B------:R1:W-:Y:S01]  /*0a50*/  STL [R1+0x14], R196 ;  /* 0x000014c401007387 */ /* 0x0003e20000100800 */
[----:B------:R-:W-:-:S04]  /*0a60*/  IMAD.WIDE.U32 R214, R206, 0x10, R2 ;  /* 0x00000010ced67825 */ /* 0x000fc800078e0002 */
[----:B0-----:R-:W-:-:S04]  /*0a70*/  IMAD.WIDE.U32 R198, R198, 0x10, R2 ;  /* 0x00000010c6c67825 */ /* 0x001fc800078e0002 */
[----:B-1----:R-:W-:Y:S02]  /*0a80*/  IMAD.WIDE.U32 R196, R196, 0x10, R2 ;  /* 0x00000010c4c47825 */ /* 0x002fe400078e0002 */
[----:B------:R0:W5:Y:S01]  /*0a90*/  LDL.LU.64 R2, [R1+0x50] ;  /* 0x0000500001027983 */ /* 0x0001620000300a00 */
[----:B------:R-:W-:Y:S01]  /*0aa0*/  BSSY B0, `(.L_x_7507) ;  /* 0x000017a000007945 */ /* 0x000fe20003800000 */
[----:B----4-:R-:W-:Y:S02]  /*0ab0*/  ISETP.GT.AND P2, PT, R204, RZ, PT ;  /* 0x000000ffcc00720c */ /* 0x010fe40003f44270 */
[----:B---3--:R0:W-:Y:S11]  /*0ac0*/  STL [R1+0x18], R251 ;  /* 0x000018fb01007387 */ /* 0x0081f60000100800 */
[----:B------:R-:W-:Y:S05]  /*0ad0*/  @P2 BRA `(.L_x_7508) ;  /* 0x0000000000382947 */ /* 0x000fea0003800000 */
[----:B------:R-:W-:Y:S01]  /*0ae0*/  MOV R205, UR16 ;  /* 0x0000001000cd7c02 */ /* 0x000fe20008000f00 */
[----:B0-----:R-:W-:Y:S01]  /*0af0*/  HFMA2.MMA R251, -RZ, RZ, 0, 0 ;  /* 0x00000000fffb7435 */ /* 0x001fe200000001ff */
        /* <DEDUP_REMOVED lines=12> */
.L_x_7508:
[----:B------:R-:W2:Y:S01]  /*0bc0*/  LDL R233, [R1+0x10] ;  /* 0x0000100001e97983 */ /* 0x000ea20000100800 */
[----:B------:R-:W1:Y:S03]  /*0bd0*/  LDC R231, c[0x0][0x218] ;  /* 0x00008600ffe77b82 */ /* 0x000e660000000800 */
[----:B------:R-:W3:Y:S01]  /*0be0*/  LDL R234, [R1+0x14] ;  /* 0x0000140001ea7983 */ /* 0x000ee20000100800 */
[----:B------:R-:W-:Y:S01]  /*0bf0*/  IADD3 R204, R204, -0x1, RZ ;  /* 0xffffffffcccc7810 */ /* 0x000fe20007ffe0ff */
[----:B------:R-:W4:Y:S03]  /*0c00*/  S2R R232, SR_TID.X ;  /* 0x0000000000e87919 */ /* 0x000f260000002100 */
[----:B-----5:R-:W0:Y:S01]  /*0c10*/  LDC.64 R2, c[0x0][0x238] ;  /* 0x00008e00ff027b82 */ /* 0x020e220000000a00 */
[----:B------:R-:W-:Y:S04]  /*0c20*/  STL [R1+0x60], R24 ;  /* 0x0000601801007387 */ /* 0x000fe80000100800 */
[----:B------:R-:W-:Y:S03]  /*0c30*/  STL [R1+0x5c], R23 ;  /* 0x00005c1701007387 */ /* 0x000fe60000100800 */
[----:B------:R-:W3:Y:S01]  /*0c40*/  LDC.64 R200, c[0x0][0x250] ;  /* 0x00009400ffc87b82 */ /* 0x000ee20000000a00 */
[----:B------:R-:W-:Y:S04]  /*0c50*/  STL [R1+0x58], R22 ;  /* 0x0000581601007387 */ /* 0x000fe80000100800 */
[----:B------:R-:W-:Y:S03]  /*0c60*/  STL [R1+0x54], R21 ;  /* 0x0000541501007387 */ /* 0x000fe60000100800 */
[----:B------:R-:W4:Y:S01]  /*0c70*/  LDC.64 R210, c[0x0][0x2b8] ;  /* 0x0000ae00ffd27b82 */ /* 0x000f220000000a00 */
[----:B-1----:R-:W-:Y:S01]  /*0c80*/  IMAD R204, R204, R231, RZ ;  /* 0x000000e7cccc7224 */ /* 0x002fe200078e02ff */
[----:B------:R1:W-:Y:S04]  /*0c90*/  STL [R1+0x50], R20 ;  /* 0x0000501401007387 */ /* 0x0003e80000100800 */
[----:B------:R-:W-:-:S04]  /*0ca0*/  SHF.R.S32.HI R5, RZ, 0x1f, R204 ;  /* 0x0000001fff057819 */ /* 0x000fc800000114cc */
[----:B------:R-:W-:Y:S01]  /*0cb0*/  LEA.HI R205, R5, R204, RZ, 0x3 ;  /* 0x000000cc05cd7211 */ /* 0x000fe200078f18ff */
[--C-:B0-----:R-:W-:Y:S01]  /*0cc0*/  IMAD.WIDE.U32 R4, R207, 0x10, R2.reuse ;  /* 0x00000010cf047825 */ /* 0x101fe200078e0002 */
[----:B-1----:R-:W0:Y:S01]  /*0cd0*/  LDC.U8 R20, c[0x0][0x2a0] ;  /* 0x0000a800ff147b82 */ /* 0x002e220000000000 */
[----:B----4-:R-:W-:Y:S02]  /*0ce0*/  LOP3.LUT R232, R232, 0xff, RZ, 0xc0, !PT ;  /* 0x000000ffe8e87812 */ /* 0x010fe400078ec0ff */
[----:B------:R-:W-:Y:S02]  /*0cf0*/  IMAD.WIDE.U32 R12, R206, 0x10, R2 ;  /* 0x00000010ce0c7825 */ /* 0x000fe400078e0002 */
[----:B------:R-:W4:Y:S01]  /*0d00*/  LDG.E.128 R4, desc[UR4][R4.64] ;  /* 0x0000000404047981 */ /* 0x000f22000c1e1d00 */
[----:B------:R-:W-:-:S03]  /*0d10*/  LEA.HI.SX32 R205, R205, R232, 0x1d ;  /* 0x000000e8cdcd7211 */ /* 0x000fc600078feaff */
[----:B------:R-:W4:Y:S01]  /*0d20*/  LDG.E.128 R12, desc[UR4][R12.64] ;  /* 0x000000040c0c7981 */ /* 0x000f22000c1e1d00 */
[C---:B------:R-:W-:Y:S01]  /*0d30*/  IADD3 R221, R205.reuse, 0x100, RZ ;  /* 0x00000100cddd7810 */ /* 0x040fe20007ffe0ff */
[C---:B------:R-:W-:Y:S01]  /*0d40*/  IMAD.WIDE.U32 R8, R205.reuse, 0x10, R210 ;  /* 0x00000010cd087825 */ /* 0x040fe200078e00d2 */
[----:B------:R-:W-:-:S03]  /*0d50*/  IADD3 R229, R205, 0x300, RZ ;  /* 0x00000300cde57810 */ /* 0x000fc60007ffe0ff */
[--C-:B------:R-:W-:Y:S02]  /*0d60*/  IMAD.WIDE.U32 R220, R221, 0x10, R210.reuse ;  /* 0x00000010dddc7825 */ /* 0x100fe400078e00d2 */
[----:B------:R-:W4:Y:S02]  /*0d70*/  LDG.E.128 R8, desc[UR4][R8.64] ;  /* 0x0000000408087981 */ /* 0x000f24000c1e1d00 */
[----:B------:R-:W-:Y:S02]  /*0d80*/  IMAD.WIDE.U32 R228, R229, 0x10, R210 ;  /* 0x00000010e5e47825 */ /* 0x000fe400078e00d2 */
[----:B------:R-:W4:Y:S04]  /*0d90*/  LDG.E.128 R220, desc[UR4][R220.64] ;  /* 0x00000004dcdc7981 */ /* 0x000f28000c1e1d00 */
[----:B------:R-:W4:Y:S01]  /*0da0*/  LDG.E.128 R228, desc[UR4][R228.64] ;  /* 0x00000004e4e47981 */ /* 0x000f22000c1e1d00 */
[----:B------:R-:W-:-:S05]  /*0db0*/  IADD3 R225, R205, 0x200, RZ ;  /* 0x00000200cde17810 */ /* 0x000fca0007ffe0ff */
[----:B------:R-:W-:-:S06]  /*0dc0*/  IMAD.WIDE.U32 R224, R225, 0x10, R210 ;  /* 0x00000010e1e07825 */ /* 0x000fcc00078e00d2 */
[----:B------:R-:W4:Y:S01]  /*0dd0*/  LDG.E.128 R224, desc[UR4][R224.64] ;  /* 0x00000004e0e07981 */ /* 0x000f22000c1e1d00 */
[----:B--2---:R-:W-:-:S04]  /*0de0*/  IMAD.WIDE.U32 R16, R233, 0x10, R2 ;  /* 0x00000010e9107825 */ /* 0x004fc800078e0002 */
[----:B---3--:R-:W-:Y:S02]  /*0df0*/  IMAD.WIDE.U32 R202, R234, 0x10, R2 ;  /* 0x00000010eaca7825 */ /* 0x008fe400078e0002 */
[----:B------:R-:W2:Y:S02]  /*0e00*/  LDG.E.128 R16, desc[UR4][R16.64] ;  /* 0x0000000410107981 */ /* 0x000ea4000c1e1d00 */
[----:B------:R-:W-:Y:S02]  /*0e10*/  IMAD.WIDE R2, R209, 0x4, R200 ;  /* 0x00000004d1027825 */ /* 0x000fe400078e02c8 */
[----:B------:R-:W3:Y:S04]  /*0e20*/  LDG.E.128 R200, desc[UR4][R202.64] ;  /* 0x00000004cac87981 */ /* 0x000ee8000c1e1d00 */
[----:B------:R-:W2:Y:S01]  /*0e30*/  LDG.E R3, desc[UR4][R2.64] ;  /* 0x0000000402037981 */ /* 0x000ea2000c1e1900 */
[----:B------:R-:W-:-:S02]  /*0e40*/  MOV R205, UR16 ;  /* 0x0000001000cd7c02 */ /* 0x000fc40008000f00 */
[----:B------:R-:W-:Y:S02]  /*0e50*/  MOV R204, UR17 ;  /* 0x0000001100cc7c02 */ /* 0x000fe40008000f00 */
[----:B------:R-:W-:-:S04]  /*0e60*/  ISETP.NE.U32.AND P0, PT, R205, RZ, PT ;  /* 0x000000ffcd00720c */ /* 0x000fc80003f05070 */
[----:B------:R-:W-:-:S13]  /*0e70*/  ISETP.NE.AND.EX P0, PT, R204, RZ, PT, P0 ;  /* 0x000000ffcc00720c */ /* 0x000fda0003f05300 */
[----:B------:R1:W5:Y:S04]  /*0e80*/  @P0 LDG.E.128 R168, desc[UR4][R216.64] ;  /* 0x00000004d8a80981 */ /* 0x000368000c1e1d00 */
[----:B------:R-:W5:Y:S04]  /*0e90*/  @P0 LDG.E.128 R172, desc[UR4][R214.64] ;  /* 0x00000004d6ac0981 */ /* 0x000f68000c1e1d00 */
[----:B------:R1:W5:Y:S04]  /*0ea0*/  @P0 LDG.E.128 R176, desc[UR4][R198.64] ;  /* 0x00000004c6b00981 */ /* 0x000368000c1e1d00 */
[----:B------:R3:W5:Y:S01]  /*0eb0*/  @P0 LDG.E.128 R180, desc[UR4][R196.64] ;  /* 0x00000004c4b40981 */ /* 0x000762000c1e1d00 */
[----:B0-----:R-:W-:Y:S01]  /*0ec0*/  ISETP.NE.AND P0, PT, R20, RZ, PT ;  /* 0x000000ff1400720c */ /* 0x001fe20003f05270 */
[----:B----4-:R-:W-:-:S02]  /*0ed0*/  HADD2.F32 R218, -RZ, R5.H1_H1 ;  /* 0x30000005ffda7230 */ /* 0x010fc40000004100 */
[----:B------:R-:W-:Y:S02]  /*0ee0*/  HADD2.F32 R213, -RZ, R6.H0_H0 ;  /* 0x20000006ffd57230 */ /* 0x000fe40000004100 */
[----:B------:R-:W-:Y:S02]  /*0ef0*/  HADD2.F32 R233, -RZ, R4.H1_H1 ;  /* 0x30000004ffe97230 */ /* 0x000fe40000004100 */
[--C-:B------:R-:W-:Y:S02]  /*0f00*/  HADD2.F32 R210, -RZ, R7.reuse.H1_H1 ;  /* 0x30000007ffd27230 */ /* 0x100fe40000004100 */
[----:B-1----:R-:W-:Y:S02]  /*0f10*/  HADD2.F32 R216, -RZ, R14.H1_H1 ;  /* 0x3000000effd87230 */ /* 0x002fe40000004100 */
[----:B------:R-:W-:Y:S02]  /*0f20*/  HADD2.F32 R0, -RZ, R4.H0_H0 ;  /* 0x20000004ff007230 */ /* 0x000fe40000004100 */
[----:B------:R-:W-:-:S02]  /*0f30*/  HADD2.F32 R199, -RZ, R7.H0_H0 ;  /* 0x20000007ffc77230 */ /* 0x000fc40000004100 */
[--C-:B------:R-:W-:Y:S02]  /*0f40*/  HADD2.F32 R211, -RZ, R15.reuse.H0_H0 ;  /* 0x2000000fffd37230 */ /* 0x100fe40000004100 */
[----:B------:R-:W-:Y:S02]  /*0f50*/  HADD2.F32 R212, -RZ, R15.H1_H1 ;  /* 0x3000000fffd47230 */ /* 0x000fe40000004100 */
[----:B------:R-:W-:Y:S02]  /*0f60*/  HADD2.F32 R232, -RZ, R13.H1_H1 ;  /* 0x3000000dffe87230 */ /* 0x000fe40000004100 */
[--C-:B------:R-:W-:Y:S02]  /*0f70*/  HADD2.F32 R247, -RZ, R8.reuse.H0_H0 ;  /* 0x20000008fff77230 */ /* 0x100fe40000004100 */
[----:B------:R-:W-:Y:S02]  /*0f80*/  HADD2.F32 R245, -RZ, R8.H1_H1 ;  /* 0x30000008fff57230 */ /* 0x000fe40000004100 */
[----:B------:R-:W-:-:S02]  /*0f90*/  HADD2.F32 R22, -RZ, R11.H0_H0 ;  /* 0x2000000bff167230 */ /* 0x000fc40000004100 */
[----:B------:R-:W-:Y:S02]  /*0fa0*/  HADD2.F32 R21, -RZ, R11.H1_H1 ;  /* 0x3000000bff157230 */ /* 0x000fe40000004100 */
[----:B------:R-:W-:Y:S02]  /*0fb0*/  HADD2.F32 R234, -RZ, R12.H0_H0 ;  /* 0x2000000cffea7230 */ /* 0x000fe40000004100 */
[----:B------:R-:W-:Y:S02]  /*0fc0*/  HADD2.F32 R251, -RZ, R230.H0_H0 ;  /* 0x200000e6fffb7230 */ /* 0x000fe40000004100 */
[----:B------:R-:W-:Y:S02]  /*0fd0*/  HADD2.F32 R214, -RZ, R6.H1_H1 ;  /* 0x30000006ffd67230 */ /* 0x000fe40000004100 */
[----:B------:R-:W-:Y:S02]  /*0fe0*/  HADD2.F32 R215, -RZ, R14.H0_H0 ;  /* 0x2000000effd77230 */ /* 0x000fe40000004100 */
[----:B------:R-:W-:Y:S01]  /*0ff0*/  HADD2.F32 R217, -RZ, R5.H0_H0 ;  /* 0x20000005ffd97230 */ /* 0x000fe20000004100 */
[----:B--2---:R-:W-:Y:S01]  /*1000*/  FSEL R3, R3, RZ, !P0 ;  /* 0x000000ff03037208 */ /* 0x004fe20004000000 */
[----:B---3--:R-:W-:-:S02]  /*1010*/  HADD2.F32 R4, -RZ, R201.H0_H0 ;  /* 0x200000c9ff047230 */ /* 0x008fc40000004100 */
[----:B------:R-:W-:Y:S02]  /*1020*/  HADD2.F32 R7, -RZ, R201.H1_H1 ;  /* 0x300000c9ff077230 */ /* 0x000fe40000004100 */
[C---:B------:R-:W-:Y:S01]  /*1030*/  FADD.FTZ R241, -R3.reuse, R218 ;  /* 0x000000da03f17221 */ /* 0x040fe20000010100 */
[C---:B------:R-:W-:Y:S01]  /*1040*/  FADD.FTZ R240, -R3.reuse, R213 ;  /* 0x000000d503f07221 */ /* 0x040fe20000010100 */
[--C-:B------:R-:W-:Y:S02]  /*1050*/  HADD2.F32 R213, -RZ, R223.reuse.H0_H0 ;  /* 0x200000dfffd57230 */ /* 0x100fe40000004100 */
[C---:B------:R-:W-:Y:S01]  /*1060*/  FADD.FTZ R243, -R3.reuse, R233 ;  /* 0x000000e903f37221 */ /* 0x040fe20000010100 */
[----:B------:R-:W-:Y:S02]  /*1070*/  HADD2.F32 R218, -RZ, R223.H1_H1 ;  /* 0x300000dfffda7230 */ /* 0x000fe40000004100 */
[C---:B------:R-:W-:Y:S01]  /*1080*/  FADD.FTZ R237, -R3.reuse, R210 ;  /* 0x000000d203ed7221 */ /* 0x040fe20000010100 */
[----:B------:R-:W-:Y:S01]  /*1090*/  FADD.FTZ R201, -R3, R216 ;  /* 0x000000d803c97221 */ /* 0x000fe20000010100 */
[----:B------:R-:W2:Y:S01]  /*10a0*/  LDL R223, [R1+0x44] ;  /* 0x0000440001df7983 */ /* 0x000ea20000100800 */
[----:B------:R-:W-:-:S02]  /*10b0*/  HADD2.F32 R210, -RZ, R221.H0_H0 ;  /* 0x200000ddffd27230 */ /* 0x000fc40000004100 */
[----:B------:R-:W-:Y:S02]  /*10c0*/  HADD2.F32 R216, -RZ, R221.H1_H1 ;  /* 0x300000ddffd87230 */ /* 0x000fe40000004100 */
[--C-:B------:R-:W-:Y:S01]  /*10d0*/  HADD2.F32 R197, -RZ, R16.reuse.H0_H0 ;  /* 0x20000010ffc57230 */ /* 0x100fe20000004100 */
[----:B------:R-:W3:Y:S01]  /*10e0*/  LDL R221, [R1+0x48] ;  /* 0x0000480001dd7983 */ /* 0x000ee20000100800 */
[----:B------:R-:W-:Y:S02]  /*10f0*/  HADD2.F32 R198, -RZ, R16.H1_H1 ;  /* 0x30000010ffc67230 */ /* 0x000fe40000004100 */
[C---:B------:R-:W-:Y:S01]  /*1100*/  FADD.FTZ R16, -R3.reuse, R211 ;  /* 0x000000d303107221 */ /* 0x040fe20000010100 */
[--C-:B------:R-:W-:Y:S02]  /*1110*/  HADD2.F32 R8, -RZ, R19.reuse.H0_H0 ;  /* 0x20000013ff087230 */ /* 0x100fe40000004100 */
[----:B------:R-:W-:Y:S02]  /*1120*/  HADD2.F32 R11, -RZ, R19.H1_H1 ;  /* 0x30000013ff0b7230 */ /* 0x000fe40000004100 */
[----:B------:R-:W-:Y:S01]  /*1130*/  FADD.FTZ R19, -R3, R212 ;  /* 0x000000d403137221 */ /* 0x000fe20000010100 */
[----:B------:R-:W-:-:S02]  /*1140*/  HADD2.F32 R2, -RZ, R203.H0_H0 ;  /* 0x200000cbff027230 */ /* 0x000fc40000004100 */
[----:B------:R-:W-:Y:S02]  /*1150*/  HADD2.F32 R196, -RZ, R203.H1_H1 ;  /* 0x300000cbffc47230 */ /* 0x000fe40000004100 */
[C---:B------:R-:W-:Y:S01]  /*1160*/  FADD.FTZ R203, -R3.reuse, R232 ;  /* 0x000000e803cb7221 */ /* 0x040fe20000010100 */
[--C-:B------:R-:W-:Y:S02]  /*1170*/  HADD2.F32 R211, -RZ, R222.reuse.H0_H0 ;  /* 0x200000deffd37230 */ /* 0x100fe40000004100 */
[----:B------:R-:W-:Y:S02]  /*1180*/  HADD2.F32 R212, -RZ, R222.H1_H1 ;  /* 0x300000deffd47230 */ /* 0x000fe40000004100 */
[----:B------:R-:W-:Y:S01]  /*1190*/  FMUL.FTZ R222, R208, R243 ;  /* 0x000000f3d0de7220 */ /* 0x000fe20000410000 */
[----:B------:R-:W-:Y:S01]  /*11a0*/  FADD.FTZ R236, -R3, R234 ;  /* 0x000000ea03ec7221 */ /* 0x000fe20000010100 */
[--C-:B------:R-:W-:Y:S01]  /*11b0*/  HADD2.F32 R233, -RZ, R229.reuse.H0_H0 ;  /* 0x200000e5ffe97230 */ /* 0x100fe20000004100 */
[----:B------:R-:W4:Y:S01]  /*11c0*/  LDL R243, [R1+0x40] ;  /* 0x0000400001f37983 */ /* 0x000f220000100800 */
[----:B------:R-:W-:-:S02]  /*11d0*/  HADD2.F32 R232, -RZ, R229.H1_H1 ;  /* 0x300000e5ffe87230 */ /* 0x000fc40000004100 */
[----:B------:R-:W-:Y:S01]  /*11e0*/  HADD2.F32 R234, -RZ, R230.H1_H1 ;  /* 0x300000e6ffea7230 */ /* 0x000fe20000004100 */
[----:B------:R-:W4:Y:S04]  /*11f0*/  LDL R229, [R1+0x30] ;  /* 0x0000300001e57983 */ /* 0x000f280000100800 */
[----:B------:R-:W4:Y:S01]  /*1200*/  LDL R230, [R1+0x4c] ;  /* 0x00004c0001e67983 */ /* 0x000f220000100800 */
[--C-:B------:R-:W-:Y:S02]  /*1210*/  HADD2.F32 R6, -RZ, R202.reuse.H0_H0 ;  /* 0x200000caff067230 */ /* 0x100fe40000004100 */
[C---:B------:R-:W-:Y:S01]  /*1220*/  FADD.FTZ R239, -R3.reuse, R214 ;  /* 0x000000d603ef7221 */ /* 0x040fe20000010100 */
[----:B------:R-:W-:Y:S02]  /*1230*/  HADD2.F32 R5, -RZ, R202.H1_H1 ;  /* 0x300000caff057230 */ /* 0x000fe40000004100 */
[----:B------:R-:W-:Y:S01]  /*1240*/  FADD.FTZ R202, -R3, R215 ;  /* 0x000000d703ca7221 */ /* 0x000fe20000010100 */
[----:B------:R-:W-:-:S02]  /*1250*/  HADD2.F32 R214, -RZ, R224.H0_H0 ;  /* 0x200000e0ffd67230 */ /* 0x000fc40000004100 */
[----:B------:R-:W-:Y:S02]  /*1260*/  HADD2.F32 R215, -RZ, R224.H1_H1 ;  /* 0x300000e0ffd77230 */ /* 0x000fe40000004100 */
[----:B------:R-:W4:Y:S01]  /*1270*/  LDL R224, [R1+0x34] ;  /* 0x0000340001e07983 */ /* 0x000f220000100800 */
[----:B------:R-:W-:Y:S02]  /*1280*/  HADD2.F32 R219, -RZ, R13.H0_H0 ;  /* 0x2000000dffdb7230 */ /* 0x000fe40000004100 */
[----:B------:R-:W-:Y:S02]  /*1290*/  HADD2.F32 R244, -RZ, R9.H0_H0 ;  /* 0x20000009fff47230 */ /* 0x000fe40000004100 */
[----:B------:R-:W-:Y:S02]  /*12a0*/  HADD2.F32 R235, -RZ, R12.H1_H1 ;  /* 0x3000000cffeb7230 */ /* 0x000fe40000004100 */
[----:B------:R-:W-:Y:S01]  /*12b0*/  FADD.FTZ R242, -R3, R217 ;  /* 0x000000d903f27221 */ /* 0x000fe20000010100 */
[----:B------:R-:W-:-:S02]  /*12c0*/  HADD2.F32 R12, -RZ, R17.H0_H0 ;  /* 0x20000011ff0c7230 */ /* 0x000fc40000004100 */
[----:B------:R-:W-:Y:S02]  /*12d0*/  HADD2.F32 R249, -RZ, R9.H1_H1 ;  /* 0x30000009fff97230 */ /* 0x000fe40000004100 */
[--C-:B------:R-:W-:Y:S02]  /*12e0*/  HADD2.F32 R24, -RZ, R10.reuse.H0_H0 ;  /* 0x2000000aff187230 */ /* 0x100fe40000004100 */
[----:B------:R-:W-:Y:S02]  /*12f0*/  HADD2.F32 R23, -RZ, R10.H1_H1 ;  /* 0x3000000aff177230 */ /* 0x000fe40000004100 */
[--C-:B------:R-:W-:Y:S02]  /*1300*/  HADD2.F32 R10, -RZ, R200.reuse.H0_H0 ;  /* 0x200000c8ff0a7230 */ /* 0x100fe40000004100 */
[----:B------:R-:W-:Y:S02]  /*1310*/  HADD2.F32 R9, -RZ, R200.H1_H1 ;  /* 0x300000c8ff097230 */ /* 0x000fe40000004100 */
[----:B------:R-:W-:Y:S01]  /*1320*/  FADD.FTZ R200, -R3, R219 ;  /* 0x000000db03c87221 */ /* 0x000fe20000010100 */
[----:B------:R-:W-:-:S02]  /*1330*/  HADD2.F32 R252, -RZ, R231.H0_H0 ;  /* 0x200000e7fffc7230 */ /* 0x000fc40000004100 */
[----:B------:R-:W-:Y:S01]  /*1340*/  HADD2.F32 R20, -RZ, R231.H1_H1 ;  /* 0x300000e7ff147230 */ /* 0x000fe20000004100 */
[----:B------:R-:W-:Y:S01]  /*1350*/  MOV R231, R244 ;  /* 0x000000f400e77202 */ /* 0x000fe20000000f00 */
[--C-:B------:R-:W-:Y:S02]  /*1360*/  HADD2.F32 R217, -RZ, R220.reuse.H0_H0 ;  /* 0x200000dcffd97230 */ /* 0x100fe40000004100 */
[C---:B------:R-:W-:Y:S01]  /*1370*/  FADD.FTZ R0, -R3.reuse, R0 ;  /* 0x0000000003007221 */ /* 0x040fe20000010100 */
[----:B------:R-:W-:Y:S02]  /*1380*/  HADD2.F32 R219, -RZ, R220.H1_H1 ;  /* 0x300000dcffdb7230 */ /* 0x000fe40000004100 */
[C---:B------:R-:W-:Y:S01]  /*1390*/  FADD.FTZ R12, -R3.reuse, R12 ;  /* 0x0000000c030c7221 */ /* 0x040fe20000010100 */
[C---:B------:R-:W-:Y:S01]  /*13a0*/  FMUL.FTZ R220, R208.reuse, R242 ;  /* 0x000000f2d0dc7220 */ /* 0x040fe20000410000 */
[C---:B------:R-:W-:Y:S01]  /*13b0*/  FMUL.FTZ R248, R208.reuse, R240 ;  /* 0x000000f0d0f87220 */ /* 0x040fe20000410000 */
[C---:B------:R-:W-:Y:S01]  /*13c0*/  FADD.FTZ R8, -R3.reuse, R8 ;  /* 0x0000000803087221 */ /* 0x040fe20000010100 */
[C---:B------:R-:W-:Y:S01]  /*13d0*/  FMUL.FTZ R240, R208.reuse, R236 ;  /* 0x000000ecd0f07220 */ /* 0x040fe20000410000 */
[C---:B------:R-:W-:Y:S01]  /*13e0*/  FADD.FTZ R238, -R3.reuse, R199 ;  /* 0x000000c703ee7221 */ /* 0x040fe20000010100 */
[C---:B------:R-:W-:Y:S01]  /*13f0*/  FADD.FTZ R235, -R3.reuse, R235 ;  /* 0x000000eb03eb7221 */ /* 0x040fe20000010100 */
[C---:B------:R-:W-:Y:S01]  /*1400*/  FADD.FTZ R4, -R3.reuse, R4 ;  /* 0x0000000403047221 */ /* 0x040fe20000010100 */
[C---:B------:R-:W-:Y:S01]  /*1410*/  FMUL.FTZ R236, R208.reuse, R200 ;  /* 0x000000c8d0ec7220 */ /* 0x040fe20000410000 */
[----:B------:R-:W-:Y:S01]  /*1420*/  FADD.FTZ R2, -R3, R2 ;  /* 0x0000000203027221 */ /* 0x000fe20000010100 */
[C---:B------:R-:W-:Y:S01]  /*1430*/  FMUL.FTZ R200, R208.reuse, R16 ;  /* 0x00000010d0c87220 */ /* 0x040fe20000410000 */
[C---:B------:R-:W-:Y:S01]  /*1440*/  FMUL.FTZ R0, R208.reuse, R0 ;  /* 0x00000000d0007220 */ /* 0x040fe20000410000 */
[----:B------:R-:W-:Y:S01]  /*1450*/  STL [R1+0xc], R222 ;  /* 0x00000cde01007387 */ /* 0x000fe20000100800 */
[C---:B------:R-:W-:Y:S01]  /*1460*/  FMUL.FTZ R16, R208.reuse, R12 ;  /* 0x0000000cd0107220 */ /* 0x040fe20000410000 */
[C---:B------:R-:W-:Y:S01]  /*1470*/  FMUL.FTZ R250, R208.reuse, R241 ;  /* 0x000000f1d0fa7220 */ /* 0x040fe20000410000 */
[C---:B------:R-:W-:Y:S01]  /*1480*/  FMUL.FTZ R242, R208.reuse, R237 ;  /* 0x000000edd0f27220 */ /* 0x040fe20000410000 */
[----:B------:R0:W-:Y:S01]  /*1490*/  STL [R1+0x4], R220 ;  /* 0x000004dc01007387 */ /* 0x0001e20000100800 */
[C---:B------:R-:W-:Y:S01]  /*14a0*/  FMUL.FTZ R12, R208.reuse, R8 ;  /* 0x00000008d00c7220 */ /* 0x040fe20000410000 */
[C---:B------:R-:W-:Y:S01]  /*14b0*/  FMUL.FTZ R244, R208.reuse, R238 ;  /* 0x000000eed0f47220 */ /* 0x040fe20000410000 */
[C---:B------:R-:W-:Y:S01]  /*14c0*/  FMUL.FTZ R8, R208.reuse, R4 ;  /* 0x00000004d0087220 */ /* 0x040fe20000410000 */
[----:B------:R-:W4:Y:S01]  /*14d0*/  LDL R237, [R1+0x38] ;  /* 0x0000380001ed7983 */ /* 0x000f220000100800 */
[C---:B------:R-:W-:Y:S01]  /*14e0*/  FMUL.FTZ R238, R208.reuse, R235 ;  /* 0x000000ebd0ee7220 */ /* 0x040fe20000410000 */
        /* <DEDUP_REMOVED lines=10> */
[----:B------:R-:W-:Y:S01]  /*1590*/  FFMA.FTZ R113, R222, R245, R113 ;  /* 0x000000f5de717223 */ /* 0x000fe20000010071 */
[----:B------:R-:W-:Y:S01]  /*15a0*/  FADD.FTZ R81, R81, R245 ;  /* 0x000000f551517221 */ /* 0x000fe20000010000 */
[----:B------:R-:W-:Y:S01]  /*15b0*/  FADD.FTZ R77, R77, R23 ;  /* 0x000000174d4d7221 */ /* 0x000fe20000010000 */
[----:B------:R-:W-:Y:S01]  /*15c0*/  FFMA.FTZ R109, R246, R23, R109 ;  /* 0x00000017f66d7223 */ /* 0x000fe2000001006d */
[----:B--2---:R-:W-:Y:S01]  /*15d0*/  FMUL.FTZ R223, R223, R245 ;  /* 0x000000f5dfdf7220 */ /* 0x004fe20000410000 */
[----:B---3--:R-:W-:-:S04]  /*15e0*/  FMUL.FTZ R221, R221, R231 ;  /* 0x000000e7dddd7220 */ /* 0x008fc80000410000 */
[----:B------:R-:W-:Y:S04]  /*15f0*/  STL [R1+0x8], R223 ;  /* 0x000008df01007387 */ /* 0x000fe80000100800 */
[----:B------:R-:W2:Y:S04]  /*1600*/  LDL R235, [R1+0x3c] ;  /* 0x00003c0001eb7983 */ /* 0x000ea80000100800 */
[----:B------:R-:W3:Y:S04]  /*1610*/  LDL R231, [R1+0x20] ;  /* 0x0000200001e77983 */ /* 0x000ee80000100800 */
[----:B------:R1:W-:Y:S01]  /*1620*/  STL [R1], R221 ;  /* 0x000000dd01007387 */ /* 0x0003e20000100800 */
[----:B----4-:R-:W-:Y:S01]  /*1630*/  FMUL.FTZ R2, R243, R247 ;  /* 0x000000f7f3027220 */ /* 0x010fe20000410000 */
[----:B------:R-:W-:-:S02]  /*1640*/  FMUL.FTZ R247, R229, R24 ;  /* 0x00000018e5f77220 */ /* 0x000fc40000410000 */
[----:B------:R4:W5:Y:S01]  /*1650*/  LDL.LU R24, [R1+0x60] ;  /* 0x0000600001187983 */ /* 0x0009620000300800 */
[----:B------:R-:W-:-:S03]  /*1660*/  FMUL.FTZ R249, R230, R249 ;  /* 0x000000f9e6f97220 */ /* 0x000fc60000410000 */
[----:B------:R-:W4:Y:S04]  /*1670*/  LDL R230, [R1+0x24] ;  /* 0x0000240001e67983 */ /* 0x000f280000100800 */
[----:B------:R-:W3:Y:S01]  /*1680*/  LDL R229, [R1+0x28] ;  /* 0x0000280001e57983 */ /* 0x000ee20000100800 */
[----:B------:R-:W-:-:S03]  /*1690*/  FMUL.FTZ R245, R224, R23 ;  /* 0x00000017e0f57220 */ /* 0x000fc60000410000 */
[----:B------:R0:W5:Y:S04]  /*16a0*/  LDL.LU R23, [R1+0x5c] ;  /* 0x00005c0001177983 */ /* 0x0001680000300800 */
[----:B------:R-:W3:Y:S01]  /*16b0*/  LDL R224, [R1+0x2c] ;  /* 0x00002c0001e07983 */ /* 0x000ee20000100800 */
[----:B------:R-:W-:Y:S02]  /*16c0*/  HADD2.F32 R15, -RZ, R17.H1_H1 ;  /* 0x30000011ff0f7230 */ /* 0x000fe40000004100 */
[--C-:B------:R-:W-:Y:S02]  /*16d0*/  HADD2.F32 R14, -RZ, R18.reuse.H0_H0 ;  /* 0x20000012ff0e7230 */ /* 0x100fe40000004100 */
        /* <DEDUP_REMOVED lines=26> */
[----:B------:R-:W-:-:S02]  /*1880*/  FMUL.FTZ R243, R237, R22 ;  /* 0x00000016edf37220 */ /* 0x000fc40000410000 */
[----:B------:R0:W5:Y:S01]  /*1890*/  LDL.LU R22, [R1+0x58] ;  /* 0x0000580001167983 */ /* 0x0001620000300800 */
[----:B------:R-:W-:Y:S01]  /*18a0*/  FMUL.FTZ R203, R208, R203 ;  /* 0x000000cbd0cb7220 */ /* 0x000fe20000410000 */
        /* <DEDUP_REMOVED lines=8> */
[----:B------:R-:W-:Y:S01]  /*1930*/  FMUL.FTZ R18, R208, R18 ;  /* 0x00000012d0127220 */ /* 0x000fe20000410000 */
[----:B------:R-:W-:-:S03]  /*1940*/  FADD.FTZ R64, R64, R214 ;  /* 0x000000d640407221 */ /* 0x000fc60000010000 */
[----:B------:R-:W-:Y:S01]  /*1950*/  FFMA.FTZ R96, R18, R214, R96 ;  /* 0x000000d612607223 */ /* 0x000fe20000010060 */
[----:B------:R-:W-:Y:S01]  /*1960*/  FMUL.FTZ R17, R208, R17 ;  /* 0x00000011d0117220 */ /* 0x000fe20000410000 */
[----:B--2---:R-:W-:Y:S02]  /*1970*/  FMUL.FTZ R241, R235, R21 ;  /* 0x00000015ebf17220 */ /* 0x004fe40000410000 */
[----:B------:R2:W5:Y:S01]  /*1980*/  LDL.LU R21, [R1+0x54] ;  /* 0x0000540001157983 */ /* 0x0005620000300800 */
[----:B----4-:R-:W-:Y:S01]  /*1990*/  FMUL.FTZ R237, R230, R219 ;  /* 0x000000dbe6ed7220 */ /* 0x010fe20000410000 */
[----:B------:R-:W-:Y:S01]  /*19a0*/  FMUL.FTZ R230, R131, R232 ;  /* 0x000000e883e67220 */ /* 0x000fe20000410000 */
[----:B------:R-:W-:Y:S01]  /*19b0*/  FMUL.FTZ R232, R133, R234 ;  /* 0x000000ea85e87220 */ /* 0x000fe20000410000 */
[----:B------:R-:W-:Y:S02]  /*19c0*/  FMUL.FTZ R234, R135, R20 ;  /* 0x0000001487ea7220 */ /* 0x000fe40000410000 */
[----:B------:R2:W5:Y:S01]  /*19d0*/  LDL.LU R20, [R1+0x50] ;  /* 0x0000500001147983 */ /* 0x0005620000300800 */
[----:B---3--:R-:W-:Y:S01]  /*19e0*/  FMUL.FTZ R235, R229, R210 ;  /* 0x000000d2e5eb7220 */ /* 0x008fe20000410000 */
[----:B------:R-:W-:Y:S01]  /*19f0*/  FMUL.FTZ R239, R231, R217 ;  /* 0x000000d9e7ef7220 */ /* 0x000fe20000410000 */
[----:B------:R-:W-:Y:S01]  /*1a00*/  FFMA.FTZ R217, R0, R2, RZ ;  /* 0x0000000200d97223 */ /* 0x000fe200000100ff */
[----:B------:R-:W-:Y:S01]  /*1a10*/  FMUL.FTZ R210, R224, R216 ;  /* 0x000000d8e0d27220 */ /* 0x000fe20000410000 */
[----:B------:R-:W-:-:S02]  /*1a20*/  FADD.FTZ R216, RZ, R2 ;  /* 0x00000002ffd87221 */ /* 0x000fc40000010000 */
[----:B------:R-:W-:Y:S02]  /*1a30*/  FFMA.FTZ R217, R222, R223, R217 ;  /* 0x000000dfded97223 */ /* 0x000fe400000100d9 */
[----:B------:R-:W-:Y:S02]  /*1a40*/  FADD.FTZ R216, R216, R223 ;  /* 0x000000dfd8d87221 */ /* 0x000fe40000010000 */
[----:B------:R-:W-:Y:S02]  /*1a50*/  FFMA.FTZ R217, R220, R221, R217 ;  /* 0x000000dddcd97223 */ /* 0x000fe400000100d9 */
[----:B------:R-:W-:Y:S02]  /*1a60*/  FADD.FTZ R216, R216, R221 ;  /* 0x000000ddd8d87221 */ /* 0x000fe40000010000 */
[----:B------:R-:W-:Y:S02]  /*1a70*/  FFMA.FTZ R219, R250, R249, R217 ;  /* 0x000000f9fadb7223 */ /* 0x000fe400000100d9 */
[----:B------:R-:W-:-:S04]  /*1a80*/  FADD.FTZ R216, R216, R249 ;  /* 0x000000f9d8d87221 */ /* 0x000fc80000010000 */
        /* <DEDUP_REMOVED lines=11> */
[--C-:B------:R-:W-:Y:S02]  /*1b40*/  HADD2.F32 R198, -RZ, R225.reuse.H0_H0 ;  /* 0x200000e1ffc67230 */ /* 0x100fe40000004100 */
[----:B------:R-:W-:Y:S01]  /*1b50*/  FADD.FTZ R214, R214, R237 ;  /* 0x000000edd6d67221 */ /* 0x000fe20000010000 */
[----:B------:R-:W-:Y:S01]  /*1b60*/  FFMA.FTZ R216, R238, R237, R216 ;  /* 0x000000edeed87223 */ /* 0x000fe200000100d8 */
[----:B------:R-:W-:Y:S01]  /*1b70*/  FMUL.FTZ R202, R208, R202 ;  /* 0x000000cad0ca7220 */ /* 0x000fe20000410000 */
[-C--:B------:R-:W-:Y:S01]  /*1b80*/  FFMA.FTZ R97, R17, R215.reuse, R97 ;  /* 0x000000d711617223 */ /* 0x080fe20000010061 */
[----:B------:R-:W-:Y:S01]  /*1b90*/  FADD.FTZ R65, R65, R215 ;  /* 0x000000d741417221 */ /* 0x000fe20000010000 */
[----:B0-----:R-:W-:Y:S01]  /*1ba0*/  FMUL.FTZ R220, R121, R215 ;  /* 0x000000d779dc7220 */ /* 0x001fe20000410000 */
[----:B------:R-:W-:Y:S01]  /*1bb0*/  FADD.FTZ R215, R214, R235 ;  /* 0x000000ebd6d77221 */ /* 0x000fe20000010000 */
[----:B------:R-:W-:Y:S01]  /*1bc0*/  FFMA.FTZ R214, R236, R235, R216 ;  /* 0x000000ebecd67223 */ /* 0x000fe200000100d8 */
[----:B------:R-:W-:Y:S01]  /*1bd0*/  FMUL.FTZ R201, R208, R201 ;  /* 0x000000c9d0c97220 */ /* 0x000fe20000410000 */
[-C--:B------:R-:W-:Y:S01]  /*1be0*/  FFMA.FTZ R100, R202, R211.reuse, R100 ;  /* 0x000000d3ca647223 */ /* 0x080fe20000010064 */
[----:B------:R-:W-:Y:S01]  /*1bf0*/  FADD.FTZ R68, R68, R211 ;  /* 0x000000d344447221 */ /* 0x000fe20000010000 */
[-C--:B------:R-:W-:Y:S01]  /*1c00*/  FFMA.FTZ R98, R16, R198.reuse, R98 ;  /* 0x000000c610627223 */ /* 0x080fe20000010062 */
[----:B------:R-:W-:Y:S01]  /*1c10*/  FADD.FTZ R66, R66, R198 ;  /* 0x000000c642427221 */ /* 0x000fe20000010000 */
[----:B-1----:R-:W-:Y:S01]  /*1c20*/  FMUL.FTZ R221, R122, R198 ;  /* 0x000000c67add7220 */ /* 0x002fe20000410000 */
[----:B------:R-:W-:Y:S01]  /*1c30*/  FMUL.FTZ R211, R116, R211 ;  /* 0x000000d374d37220 */ /* 0x000fe20000410000 */
[----:B------:R-:W-:Y:S01]  /*1c40*/  FADD.FTZ R198, R215, R210 ;  /* 0x000000d2d7c67221 */ /* 0x000fe20000010000 */
[----:B------:R-:W-:Y:S01]  /*1c50*/  FFMA.FTZ R214, R203, R210, R214 ;  /* 0x000000d2cbd67223 */ /* 0x000fe200000100d6 */
[----:B------:R-:W-:-:S02]  /*1c60*/  HADD2.F32 R199, -RZ, R225.H1_H1 ;  /* 0x300000e1ffc77230 */ /* 0x000fc40000004100 */
[----:B------:R-:W-:Y:S01]  /*1c70*/  FMUL.FTZ R15, R208, R15 ;  /* 0x0000000fd00f7220 */ /* 0x000fe20000410000 */
        /* <DEDUP_REMOVED lines=24> */
[----:B------:R-:W-:-:S02]  /*1e00*/  HADD2.F32 R197, -RZ, R226.H1_H1 ;  /* 0x300000e2ffc57230 */ /* 0x000fc40000004100 */
[----:B------:R-:W-:Y:S01]  /*1e10*/  FMUL.FTZ R13, R208, R13 ;  /* 0x0000000dd00d7220 */ /* 0x000fe20000410000 */
[----:B------:R-:W-:Y:S01]  /*1e20*/  FADD.FTZ R196, R196, R218 ;  /* 0x000000dac4c47221 */ /* 0x000fe20000010000 */
[----:B------:R-:W-:Y:S02]  /*1e30*/  FFMA.FTZ R198, R19, R218, R198 ;  /* 0x000000da13c67223 */ /* 0x000fe400000100c6 */
        /* <DEDUP_REMOVED lines=21> */
[----:B------:R-:W-:-:S02]  /*1f90*/  HADD2.F32 R227, -RZ, R228.H0_H0 ;  /* 0x200000e4ffe37230 */ /* 0x000fc40000004100 */
[----:B------:R-:W-:Y:S01]  /*1fa0*/  FMUL.FTZ R10, R208, R10 ;  /* 0x0000000ad00a7220 */ /* 0x000fe20000410000 */
[-C--:B------:R-:W-:Y:S01]  /*1fb0*/  FFMA.FTZ R95, R11, R226.reuse, R95 ;  /* 0x000000e20b5f7223 */ /* 0x080fe2000001005f */
[----:B------:R-:W-:Y:S01]  /*1fc0*/  FADD.FTZ R63, R63, R226 ;  /* 0x000000e23f3f7221 */ /* 0x000fe20000010000 */
[----:B------:R-:W-:Y:S01]  /*1fd0*/  FMUL.FTZ R226, R127, R226 ;  /* 0x000000e27fe27220 */ /* 0x000fe20000410000 */
[----:B------:R-:W-:Y:S01]  /*1fe0*/  FADD.FTZ R197, R197, R225 ;  /* 0x000000e1c5c57221 */ /* 0x000fe20000010000 */
[----:B------:R-:W-:Y:S01]  /*1ff0*/  FFMA.FTZ R196, R12, R225, R196 ;  /* 0x000000e10cc47223 */ /* 0x000fe200000100c4 */
[----:B------:R-:W-:Y:S02]  /*2000*/  HADD2.F32 R228, -RZ, R228.H1_H1 ;  /* 0x300000e4ffe47230 */ /* 0x000fe40000004100 */
        /* <DEDUP_REMOVED lines=31> */
[----:B------:R-:W-:Y:S01]  /*2200*/  FFMA.FTZ R86, R4, R252, R86 ;  /* 0x000000fc04567223 */ /* 0x000fe20000010056 */
[----:B------:R-:W-:Y:S01]  /*2210*/  FADD.FTZ R54, R54, R252 ;  /* 0x000000fc36367221 */ /* 0x000fe20000010000 */
[----:B------:R-:W-:Y:S01]  /*2220*/  FADD.FTZ R251, R197, R234 ;  /* 0x000000eac5fb7221 */ /* 0x000fe20000010000 */
[----:B--2---:R-:W-:-:S07]  /*2230*/  FFMA.FTZ R252, R3, R234, R196 ;  /* 0x000000ea03fc7223 */ /* 0x004fce00000100c4 */
.L_x_7509:
[----:B------:R-:W-:Y:S05]  /*2240*/  BSYNC B0 ;  /* 0x0000000000007941 */ /* 0x000fea0003800000 */
.L_x_7507:
[----:B0-----:R-:W2:Y:S01]  /*2250*/  LDL.LU R196, [R1+0x1c] ;  /* 0x00001c0001c47983 */ /* 0x001ea20000300800 */
[----:B------:R-:W-:Y:S01]  /*2260*/  UMOV UR6, 0xffffffff ;  /* 0xffffffff00067882 */ /* 0x000fe20000000000 */
[----:B------:R-:W0:Y:S02]  /*2270*/  S2R R197, SR_TID.X ;  /* 0x0000000000c57919 */ /* 0x000e240000002100 */
[----:B0-----:R-:W-:Y:S02]  /*2280*/  LOP3.LUT P0, RZ, R197, 0x1f, RZ, 0xc0, !PT ;  /* 0x0000001fc5ff7812 */ /* 0x001fe4000780c0ff */
[----:B--2---:R-:W-:Y:S02]  /*2290*/  LOP3.LUT P3, RZ, R196, 0xff, RZ, 0xc0, !PT ;  /* 0x000000ffc4ff7812 */ /* 0x004fe4000786c0ff */
[----:B------:R-:W-:-:S04]  /*22a0*/  SHF.R.U32.HI R196, RZ, 0x5, R197 ;  /* 0x00000005ffc47819 */ /* 0x000fc800000116c5 */
        /* <DEDUP_REMOVED lines=21> */
.L_x_7624:
[----:B------:R-:W-:Y:S01]  /*2400*/  FADD.FTZ R196, R217, R251 ;  /* 0x000000fbd9c47221 */ /* 0x000fe20000010000 */
[----:B------:R-:W2:Y:S01]  /*2410*/  S2R R199, SR_TID.X ;  /* 0x0000000000c77919 */ /* 0x000ea20000002100 */
[----:B0-----:R-:W-:Y:S01]  /*2420*/  FADD.FTZ R197, R215, R197 ;  /* 0x000000c5d7c57221 */ /* 0x001fe20000010000 */
[----:B------:R-:W0:Y:S01]  /*2430*/  LDC R252, c[0x0][0x218] ;  /* 0x00008600fffc7b82 */ /* 0x000e220000000800 */
[----:B------:R-:W3:Y:S01]  /*2440*/  LDL.LU R251, [R1+0x18] ;  /* 0x0000180001fb7983 */ /* 0x000ee20000300800 */
[----:B------:R-:W4:Y:S01]  /*2450*/  S2R R214, SR_CgaCtaId ;  /* 0x0000000000d67919 */ /* 0x000f220000008800 */
[----:B-1----:R-:W-:Y:S01]  /*2460*/  MOV R215, 0x400 ;  /* 0x0000040000d77802 */ /* 0x002fe20000000f00 */
[----:B------:R-:W1:Y:S01]  /*2470*/  S2R R216, SR_TID.X ;  /* 0x0000000000d87919 */ /* 0x000e620000002100 */
[----:B------:R-:W-:Y:S05]  /*2480*/  WARPSYNC.ALL ;  /* 0x0000000000007948 */ /* 0x000fea0003800000 */
[----:B--2---:R-:W-:-:S04]  /*2490*/  SHF.R.U32.HI R199, RZ, 0x5, R199 ;  /* 0x00000005ffc77819 */ /* 0x004fc800000116c7 */
[----:B------:R-:W-:Y:S02]  /*24a0*/  @!P0 LOP3.LUT R199, R199, 0x7, RZ, 0xc0, !PT ;  /* 0x00000007c7c78812 */ /* 0x000fe400078ec0ff */
[----:B----4-:R-:W-:Y:S02]  /*24b0*/  LEA R215, R214, R215, 0x18 ;  /* 0x000000d7d6d77211 */ /* 0x010fe400078ec0ff */
[----:B------:R-:W-:-:S04]  /*24c0*/  @!P0 IADD3 R199, R198, R199, RZ ;  /* 0x000000c7c6c78210 */ /* 0x000fc80007ffe0ff */
[----:B------:R-:W-:-:S05]  /*24d0*/  @!P0 LEA R199, R199, R215, 0x3 ;  /* 0x000000d7c7c78211 */ /* 0x000fca00078e18ff */
[----:B------:R2:W-:Y:S01]  /*24e0*/  @!P0 STS.64 [R199+0x8000], R196 ;  /* 0x008000c4c7008388 */ /* 0x0005e20000000a00 */
[----:B------:R-:W-:Y:S01]  /*24f0*/  HFMA2.MMA R214, -RZ, RZ, 0, 0 ;  /* 0x00000000ffd67435 */ /* 0x000fe200000001ff */
[----:B-1----:R-:W-:Y:S02]  /*2500*/  LOP3.LUT R216, R216, 0xff, RZ, 0xc0, !PT ;  /* 0x000000ffd8d87812 */ /* 0x002fe400078ec0ff */
[----:B------:R-:W-:Y:S01]  /*2510*/  LEA R215, R198, R215, 0x3 ;  /* 0x000000d7c6d77211 */ /* 0x000fe200078e18ff */
[----:B------:R-:W-:Y:S01]  /*2520*/  BAR.SYNC.DEFER_BLOCKING 0x0 ;  /* 0x0000000000007b1d */ /* 0x000fe20000010000 */
[----:B---3--:R-:W-:-:S13]  /*2530*/  ISETP.GE.AND P4, PT, R251, 0x1, PT ;  /* 0x00000001fb00780c */ /* 0x008fda0003f86270 */
[----:B--2---:R-:W-:-:S05]  /*2540*/  @P4 IADD3 R196, R251, -0x1, RZ ;  /* 0xfffffffffbc44810 */ /* 0x004fca0007ffe0ff */
[----:B0-----:R-:W-:-:S05]  /*2550*/  @P4 IMAD R196, R196, R252, RZ ;  /* 0x000000fcc4c44224 */ /* 0x001fca00078e02ff */
        /* <DEDUP_REMOVED lines=18> */
[----:B------:R-:W0:Y:S01]  /*2680*/  LDS.128 R196, [R215+0x8030] ;  /* 0x00803000d7c47984 */ /* 0x000e220000000c00 */
[----:B------:R-:W-:Y:S01]  /*2690*/  BSSY B0, `(.L_x_7511) ;  /* 0x000001b000007945 */ /* 0x000fe20003800000 */
[----:B0-----:R-:W-:Y:S01]  /*26a0*/  FADD.FTZ R196, R217, R196 ;  /* 0x000000c4d9c47221 */ /* 0x001fe20000010000 */
[----:B------:R-:W-:-:S03]  /*26b0*/  FADD.FTZ R215, R216, R197 ;  /* 0x000000c5d8d77221 */ /* 0x000fc60000010000 */
[----:B------:R-:W-:Y:S02]  /*26c0*/  FADD.FTZ R198, R198, R196 ;  /* 0x000000c4c6c67221 */ /* 0x000fe40000010000 */
[----:B------:R-:W0:Y:S02]  /*26d0*/  @P4 LDC.64 R196, c[0x0][0x220] ;  /* 0x00008800ffc44b82 */ /* 0x000e240000000a00 */
[----:B0-----:R-:W-:-:S05]  /*26e0*/  @P4 IMAD.WIDE.U32 R196, R214, 0x10, R196 ;  /* 0x00000010d6c44825 */ /* 0x001fca00078e00c4 */
[----:B------:R0:W5:Y:S02]  /*26f0*/  @P4 LDG.E.128 R184, desc[UR4][R196.64] ;  /* 0x00000004c4b84981 */ /* 0x000164000c1e1d00 */
[----:B0-----:R-:W-:Y:S01]  /*2700*/  FADD.FTZ R197, R199, R215 ;  /* 0x000000d7c7c57221 */ /* 0x001fe20000010000 */
[----:B------:R-:W-:-:S03]  /*2710*/  FMUL.FTZ R196, R198, UR10 ;  /* 0x0000000ac6c47c20 */ /* 0x000fc60008410000 */
[----:B------:R-:W-:Y:S01]  /*2720*/  FMUL.FTZ R197, R197, UR10 ;  /* 0x0000000ac5c57c20 */ /* 0x000fe20008410000 */
[----:B------:R-:W-:Y:S06]  /*2730*/  @P2 BRA `(.L_x_7512) ;  /* 0x0000000000182947 */ /* 0x000fec0003800000 */
[----:B------:R-:W-:Y:S02]  /*2740*/  ISETP.NE.U32.AND P0, PT, R205, RZ, PT ;  /* 0x000000ffcd00720c */ /* 0x000fe40003f05070 */
[----:B------:R-:W-:Y:S02]  /*2750*/  MOV R198, RZ ;  /* 0x000000ff00c67202 */ /* 0x000fe40000000f00 */
[----:B------:R-:W-:-:S13]  /*2760*/  ISETP.NE.AND.EX P0, PT, R204, RZ, PT, P0 ;  /* 0x000000ffcc00720c */ /* 0x000fda0003f05300 */
[----:B------:R-:W-:Y:S05]  /*2770*/  @!P0 BRA `(.L_x_7513) ;  /* 0x0000000000308947 */ /* 0x000fea0003800000 */
[----:B-----5:R-:W-:Y:S01]  /*2780*/  HADD2.F32 R198, -RZ, R168.H0_H0 ;  /* 0x200000a8ffc67230 */ /* 0x020fe20000004100 */
[----:B------:R-:W-:Y:S06]  /*2790*/  BRA `(.L_x_7513) ;  /* 0x0000000000287947 */ /* 0x000fec0003800000 */
.L_x_7512:
[----:B------:R-:W0:Y:S01]  /*27a0*/  LDC.U8 R199, c[0x0][0x2a0] ;  /* 0x0000a800ffc77b82 */ /* 0x000e220000000000 */
[----:B------:R-:W-:-:S04]  /*27b0*/  ISETP.NE.U32.AND P0, PT, R205, RZ, PT ;  /* 0x000000ffcd00720c */ /* 0x000fc80003f05070 */
[----:B------:R-:W-:Y:S02]  /*27c0*/  ISETP.NE.AND.EX P0, PT, R204, RZ, PT, P0 ;  /* 0x000000ffcc00720c */ /* 0x000fe40003f05300 */
[----:B0-----:R-:W-:-:S11]  /*27d0*/  ISETP.NE.AND P1, PT, R199, RZ, PT ;  /* 0x000000ffc700720c */ /* 0x001fd60003f25270 */
[----:B-----5:R-:W-:Y:S01]  /*27e0*/  @P0 HADD2.F32 R199, -RZ, R168.H0_H0 ;  /* 0x200000a8ffc70230 */ /* 0x020fe20000004100 */
[----:B------:R-:W-:-:S05]  /*27f0*/  FSEL R198, R196, RZ, !P1 ;  /* 0x000000ffc4c67208 */ /* 0x000fca0004800000 */
[----:B------:R-:W-:-:S04]  /*2800*/  FFMA.FTZ R198, R0, R197, R198 ;  /* 0x000000c500c67223 */ /* 0x000fc800000100c6 */
[----:B------:R-:W-:-:S04]  /*2810*/  FADD.FTZ R198, R2, -R198 ;  /* 0x800000c602c67221 */ /* 0x000fc80000010000 */
[----:B------:R-:W-:-:S04]  /*2820*/  FMUL.FTZ R198, R208, R198 ;  /* 0x000000c6d0c67220 */ /* 0x000fc80000410000 */
[----:B------:R-:W-:-:S07]  /*2830*/  @P0 FADD.FTZ R198, R198, R199 ;  /* 0x000000c7c6c60221 */ /* 0x000fce0000010000 */
.L_x_7513:
[----:B------:R-:W-:Y:S05]  /*2840*/  BSYNC B0 ;  /* 0x0000000000007941 */ /* 0x000fea0003800000 */
.L_x_7511:
        /* <DEDUP_REMOVED lines=17> */
.L_x_7515:
[----:B------:R-:W2:Y:S01]  /*2960*/  LDL R204, [R1+0xc] ;  /* 0x00000c0001cc7983 */ /* 0x000ea20000100800 */
[----:B------:R-:W0:Y:S03]  /*2970*/  LDC.U8 R205, c[0x0][0x2a0] ;  /* 0x0000a800ffcd7b82 */ /* 0x000e260000000000 */
[----:B------:R-:W3:Y:S01]  /*2980*/  LDL R199, [R1+0x8] ;  /* 0x0000080001c77983 */ /* 0x000ee20000100800 */
[----:B0-----:R-:W-:-:S04]  /*2990*/  ISETP.NE.AND P5, PT, R205, RZ, PT ;  /* 0x000000ffcd00720c */ /* 0x001fc80003fa5270 */
[----:B------:R-:W-:-:S05]  /*29a0*/  FSEL R198, R196, RZ, !P5 ;  /* 0x000000ffc4c67208 */ /* 0x000fca0006800000 */
[----:B--2---:R-:W-:-:S04]  /*29b0*/  FFMA.FTZ R198, R204, R197, R198 ;  /* 0x000000c5ccc67223 */ /* 0x004fc800000100c6 */
[----:B---3--:R-:W-:Y:S01]  /*29c0*/  FADD.FTZ R198, R199, -R198 ;  /* 0x800000c6c7c67221 */ /* 0x008fe20000010000 */
[----:B------:R-:W-:-:S03]  /*29d0*/  @P0 HADD2.F32 R199, -RZ, R168.H1_H1 ;  /* 0x300000a8ffc70230 */ /* 0x000fc60000004100 */
[----:B------:R-:W-:-:S04]  /*29e0*/  FMUL.FTZ R198, R208, R198 ;  /* 0x000000c6d0c67220 */ /* 0x000fc80000410000 */
[----:B------:R-:W-:-:S07]  /*29f0*/  @P0 FADD.FTZ R198, R198, R199 ;  /* 0x000000c7c6c60221 */ /* 0x000fce0000010000 */
.L_x_7516:
[----:B------:R-:W-:Y:S05]  /*2a00*/  BSYNC B0 ;  /* 0x0000000000007941 */ /* 0x000fea0003800000 */
.L_x_7514:
        /* <DEDUP_REMOVED lines=15> */
.L_x_7518:
[----:B------:R-:W2:Y:S01]  /*2b00*/  LDL R204, [R1+0x4] ;  /* 0x0000040001cc7983 */ /* 0x000ea20000100800 */
[----:B------:R-:W0:Y:S03]  /*2b10*/  LDC.U8 R205, c[0x0][0x2a0] ;  /* 0x0000a800ffcd7b82 */ /* 0x000e260000000000 */
[----:B------:R-:W3:Y:S01]  /*2b20*/  LDL R199, [R1] ;  /* 0x0000000001c77983 */ /* 0x000ee20000100800 */
[----:B0-----:R-:W-:-:S04]  /*2b30*/  ISETP.NE.AND P5, PT, R205, RZ, PT ;  /* 0x000000ffcd00720c */ /* 0x001fc80003fa5270 */
[----:B------:R-:W-:-:S05]  /*2b40*/  FSEL R198, R196, RZ, !P5 ;  /* 0x000000ffc4c67208 */ /* 0x000fca0006800000 */
[----:B--2---:R-:W-:-:S04]  /*2b50*/  FFMA.FTZ R198, R204, R197, R198 ;  /* 0x000000c5ccc67223 */ /* 0x004fc800000100c6 */
[----:B---3--:R-:W-:Y:S01]  /*2b60*/  FADD.FTZ R198, R199, -R198 ;  /* 0x800000c6c7c67221 */ /* 0x008fe20000010000 */
[----:B------:R-:W-:-:S03]  /*2b70*/  @P0 HADD2.F32 R199, -RZ, R169.H0_H0 ;  /* 0x200000a9ffc70230 */ /* 0x000fc60000004100 */
[----:B------:R-:W-:-:S04]  /*2b80*/  FMUL.FTZ R198, R208, R198 ;  /* 0x000000c6d0c67220 */ /* 0x000fc80000410000 */
[----:B------:R-:W-:-:S07]  /*2b90*/  @P0 FADD.FTZ R198, R198, R199 ;  /* 0x000000c7c6c60221 */ /* 0x000fce0000010000 */
.L_x_7519:
[----:B------:R-:W-:Y:S05]  /*2ba0*/  BSYNC B0 ;  /* 0x0000000000007941 */ /* 0x000fea0003800000 */
.L_x_7517:
        /* <DEDUP_REMOVED lines=15> */
.L_x_7521:
[----:B------:R-:W0:Y:S02]  /*2ca0*/  LDC.U8 R199, c[0x0][0x2a0] ;  /* 0x0000a800ffc77b82 */ /* 0x000e240000000000 */
[----:B0-----:R-:W-:Y:S01]  /*2cb0*/  ISETP.NE.AND P5, PT, R199, RZ, PT ;  /* 0x000000ffc700720c */ /* 0x001fe20003fa5270 */
[----:B------:R-:W-:-:S03]  /*2cc0*/  @P0 HADD2.F32 R199, -RZ, R169.H1_H1 ;  /* 0x300000a9ffc70230 */ /* 0x000fc60000004100 */
[----:B------:R-:W-:-:S05]  /*2cd0*/  FSEL R198, R196, RZ, !P5 ;  /* 0x000000ffc4c67208 */ /* 0x000fca0006800000 */
[----:B------:R-:W-:-:S04]  /*2ce0*/  FFMA.FTZ R198, R250, R197, R198 ;  /* 0x000000c5fac67223 */ /* 0x000fc800000100c6 */
[----:B------:R-:W-:-:S04]  /*2cf0*/  FADD.FTZ R198, R249, -R198 ;  /* 0x800000c6f9c67221 */ /* 0x000fc80000010000 */
[----:B------:R-:W-:-:S04]  /*2d00*/  FMUL.FTZ R198, R208, R198 ;  /* 0x000000c6d0c67220 */ /* 0x000fc80000410000 */
[----:B------:R-:W-:-:S07]  /*2d10*/  @P0 FADD.FTZ R198, R198, R199 ;  /* 0x000000c7c6c60221 */ /* 0x000fce0000010000 */
.L_x_7522:
[----:B------:R-:W-:Y:S05]  /*2d20*/  BSYNC B0 ;  /* 0x0000000000007941 */ /* 0x000fea0003800000 */
.L_x_7520:
        /* <DEDUP_REMOVED lines=15> */
.L_x_7524:
[----:B------:R-:W0:Y:S02]  /*2e20*/  LDC.U8 R199, c[0x0][0x2a0] ;  /* 0x0000a800ffc77b82 */ /* 0x000e240000000000 */
[----:B0-----:R-:W-:Y:S01]  /*2e30*/  ISETP.NE.AND P5, PT, R199, RZ, PT ;  /* 0x000000ffc700720c */ /* 0x001fe20003fa5270 */
[----:B------:R-:W-:-:S03]  /*2e40*/  @P0 HADD2.F32 R199, -RZ, R170.H0_H0 ;  /* 0x200000aaffc70230 */ /* 0x000fc60000004100 */
[----:B------:R-:W-:-:S05]  /*2e50*/  FSEL R198, R196, RZ, !P5 ;  /* 0x000000ffc4c67208 */ /* 0x000fca0006800000 */
[----:B------:R-:W-:-:S04]  /*2e60*/  FFMA.FTZ R198, R248, R197, R198 ;  /* 0x000000c5f8c67223 */ /* 0x000fc800000100c6 */
[----:B------:R-:W-:-:S04]  /*2e70*/  FADD.FTZ R198, R247, -R198 ;  /* 0x800000c6f7c67221 */ /* 0x000fc80000010000 */
[----:B------:R-:W-:-:S04]  /*2e80*/  FMUL.FTZ R198, R208, R198 ;  /* 0x000000c6d0c67220 */ /* 0x000fc80000410000 */
[----:B------:R-:W-:-:S07]  /*2e90*/  @P0 FADD.FTZ R198, R198, R199 ;  /* 0x000000c7c6c60221 */ /* 0x000fce0000010000 */
.L_x_7525:
[----:B------:R-:W-:Y:S05]  /*2ea0*/  BSYNC B0 ;  /* 0x0000000000007941 */ /* 0x000fea0003800000 */
.L_x_7523:
        /* <DEDUP_REMOVED lines=15> */
.L_x_7527:
        /* <DEDUP_REMOVED lines=8> */
.L_x_7528:
[----:B------:R-:W-:Y:S05]  /*3020*/  BSYNC B0 ;  /* 0x0000000000007941 */ /* 0x000fea0003800000 */
.L_x_7526:
        /* <DEDUP_REMOVED lines=15> */
.L_x_7530:
        /* <DEDUP_REMOVED lines=8> */
.L_x_7531:
[----:B------:R-:W-:Y:S05]  /*31a0*/  BSYNC B0 ;  /* 0x0000000000007941 */ /* 0x000fea0003800000 */
.L_x_7529:
        /* <DEDUP_REMOVED lines=15> */
.L_x_7533:
        /* <DEDUP_REMOVED lines=8> */
.L_x_7534:
[----:B------:R-:W-:Y:S05]  /*3320*/  BSYNC B0 ;  /* 0x0000000000007941 */ /* 0x000fea0003800000 */
.L_x_7532:
        /* <DEDUP_REMOVED lines=21> */
.L_x_7536:
[----:B------:R-:W-:Y:S05]  /*3480*/  BSYNC B0 ;  /* 0x0000000000007941 */ /* 0x000fea0003800000 */
.L_x_7535:
[----:B------:R-:W-:Y:S04]  /*3490*/  BSSY B0, `(.L_x_7537) ;  /* 0x000000e000007945 */ /* 0x000fe80003800000 */
[----:B------:R-:W-:Y:S05]  /*34a0*/  @P2 BRA `(.L_x_7538) ;  /* 0x0000000000102947 */ /* 0x000fea0003800000 */
[----:B0-----:R-:W-:Y:S01]  /*34b0*/  HFMA2.MMA R198, -RZ, RZ, 0, 0 ;  /* 0x00000000ffc67435 */ /* 0x001fe200000001ff */
[----:B------:R-:W-:Y:S10]  /*34c0*/  @!P0 BRA `(.L_x_7539) ;  /* 0x0000000000288947 */ /* 0x000ff40003800000 */
[----:B------:R-:W-:Y:S01]  /*34d0*/  HADD2.F32 R198, -RZ, R172.H0_H0 ;  /* 0x200000acffc67230 */ /* 0x000fe20000004100 */
[----:B------:R-:W-:Y:S06]  /*34e0*/  BRA `(.L_x_7539) ;  /* 0x0000000000207947 */ /* 0x000fec0003800000 */
.L_x_7538:
[----:B0-----:R-:W0:Y:S02]  /*34f0*/  LDC.U8 R199, c[0x0][0x2a0] ;  /* 0x0000a800ffc77b82 */ /* 0x001e240000000000 */
[----:B0-----:R-:W-:Y:S01]  /*3500*/  ISETP.NE.AND P5, PT, R199, RZ, PT ;  /* 0x000000ffc700720c */ /* 0x001fe20003fa5270 */
[----:B------:R-:W-:-:S03]  /*3510*/  @P0 HADD2.F32 R199, -RZ, R172.H0_H0 ;  /* 0x200000acffc70230 */ /* 0x000fc60000004100 */
[----:B------:R-:W-:-:S05]  /*3520*/  FSEL R198, R196, RZ, !P5 ;  /* 0x000000ffc4c67208 */ /* 0x000fca0006800000 */
[----:B------:R-:W-:-:S04]  /*3530*/  FFMA.FTZ R198, R240, R197, R198 ;  /* 0x000000c5f0c67223 */ /* 0x000fc800000100c6 */
[----:B------:R-:W-:-:S04]  /*3540*/  FADD.FTZ R198, R239, -R198 ;  /* 0x800000c6efc67221 */ /* 0x000fc80000010000 */
[----:B------:R-:W-:-:S04]  /*3550*/  FMUL.FTZ R198, R208, R198 ;  /* 0x000000c6d0c67220 */ /* 0x000fc80000410000 */
[----:B------:R-:W-:-:S07]  /*3560*/  @P0 FADD.FTZ R198, R198, R199 ;  /* 0x000000c7c6c60221 */ /* 0x000fce0000010000 */
.L_x_7539:
[----:B------:R-:W-:Y:S05]  /*3570*/  BSYNC B0 ;  /* 0x0000000000007941 */ /* 0x000fea0003800000 */
.L_x_7537:
[----:B------:R-:W-:Y:S01]  /*3580*/  @P1 F2FP.F16.F32.PACK_AB R199, RZ, R198 ;  /* 0x000000c6ffc7123e */ /* 0x000fe200000000ff */
[----:B------:R-:W-:Y:S03]  /*3590*/  BSSY B0, `(.L_x_7540) ;  /* 0x0000016000007945 */ /* 0x000fe60003800000 */
        /* <DEDUP_REMOVED lines=13> */
.L_x_7541:
        /* <DEDUP_REMOVED lines=8> */
.L_x_7542:
[----:B------:R-:W-:Y:S05]  /*36f0*/  BSYNC B0 ;  /* 0x0000000000007941 */ /* 0x000fea0003800000 */
.L_x_7540:
        /* <DEDUP_REMOVED lines=15> */
.L_x_7544:
        /* <DEDUP_REMOVED lines=8> */
.L_x_7545:
[----:B------:R-:W-:Y:S05]  /*3870*/  BSYNC B0 ;  /* 0x0000000000007941 */ /* 0x000fea0003800000 */
.L_x_7543:
        /* <DEDUP_REMOVED lines=15> */
.L_x_7547:
        /* <DEDUP_REMOVED lines=8> */
.L_x_7548:
[----:B------:R-:W-:Y:S05]  /*39f0*/  BSYNC B0 ;  /* 0x0000000000007941 */ /* 0x000fea0003800000 */
.L_x_7546:
        /* <DEDUP_REMOVED lines=15> */
.L_x_7550:
        /* <DEDUP_REMOVED lines=8> */
.L_x_7551:
[----:B------:R-:W-:Y:S05]  /*3b70*/  BSYNC B0 ;  /* 0x0000000000007941 */ /* 0x000fea0003800000 */
.L_x_7549:
        /* <DEDUP_REMOVED lines=15> */
.L_x_7553:
        /* <DEDUP_REMOVED lines=8> */
.L_x_7554:
[----:B------:R-:W-:Y:S05]  /*3cf0*/  BSYNC B0 ;  /* 0x0000000000007941 */ /* 0x000fea0003800000 */
.L_x_7552:
        /* <DEDUP_REMOVED lines=15> */
.L_x_7556:
        /* <DEDUP_REMOVED lines=8> */
.L_x_7557:
[----:B------:R-:W-:Y:S05]  /*3e70*/  BSYNC B0 ;  /* 0x0000000000007941 */ /* 0x000fea0003800000 */
.L_x_7555:
        /* <DEDUP_REMOVED lines=15> */
.L_x_7559:
        /* <DEDUP_REMOVED lines=8> */
.L_x_7560:
[----:B------:R-:W-:Y:S05]  /*3ff0*/  BSYNC B0 ;  /* 0x0000000000007941 */ /* 0x000fea0003800000 */
.L_x_7558:
        /* <DEDUP_REMOVED lines=21> */
.L_x_7562:
[----:B------:R-:W-:Y:S05]  /*4150*/  BSYNC B0 ;  /* 0x0000000000007941 */ /* 0x000fea0003800000 */
.L_x_7561:
[----:B------:R-:W-:Y:S04]  /*4160*/  BSSY B0, `(.L_x_7563) ;  /* 0x000000e000007945 */ /* 0x000fe80003800000 */
[----:B------:R-:W-:Y:S05]  /*4170*/  @P2 BRA `(.L_x_7564) ;  /* 0x0000000000102947 */ /* 0x000fea0003800000 */
[----:B0-----:R-:W-:Y:S01]  /*4180*/  HFMA2.MMA R198, -RZ, RZ, 0, 0 ;  /* 0x00000000ffc67435 */ /* 0x001fe200000001ff */
[----:B------:R-:W-:Y:S10]  /*4190*/  @!P0 BRA `(.L_x_7565) ;  /* 0x0000000000288947 */ /* 0x000ff40003800000 */
[----:B------:R-:W-:Y:S01]  /*41a0*/  HADD2.F32 R198, -RZ, R176.H0_H0 ;  /* 0x200000b0ffc67230 */ /* 0x000fe20000004100 */
[----:B------:R-:W-:Y:S06]  /*41b0*/  BRA `(.L_x_7565) ;  /* 0x0000000000207947 */ /* 0x000fec0003800000 */
.L_x_7564:
        /* <DEDUP_REMOVED lines=8> */
.L_x_7565:
[----:B------:R-:W-:Y:S05]  /*4240*/  BSYNC B0 ;  /* 0x0000000000007941 */ /* 0x000fea0003800000 */
.L_x_7563:
        /* <DEDUP_REMOVED lines=15> */
.L_x_7567:
        /* <DEDUP_REMOVED lines=8> */
.L_x_7568:
[----:B------:R-:W-:Y:S05]  /*43c0*/  BSYNC B0 ;  /* 0x0000000000007941 */ /* 0x000fea0003800000 */
.L_x_7566:
        /* <DEDUP_REMOVED lines=15> */
.L_x_7570:
        /* <DEDUP_REMOVED lines=8> */
.L_x_7571:
[----:B------:R-:W-:Y:S05]  /*4540*/  BSYNC B0 ;  /* 0x0000000000007941 */ /* 0x000fea0003800000 */
.L_x_7569:
        /* <DEDUP_REMOVED lines=15> */
.L_x_7573:
        /* <DEDUP_REMOVED lines=8> */
.L_x_7574:
[----:B------:R-:W-:Y:S05]  /*46c0*/  BSYNC B0 ;  /* 0x0000000000007941 */ /* 0x000fea0003800000 */
.L_x_7572:
        /* <DEDUP_REMOVED lines=15> */
.L_x_7576:
        /* <DEDUP_REMOVED lines=8> */
.L_x_7577:
[----:B------:R-:W-:Y:S05]  /*4840*/  BSYNC B0 ;  /* 0x0000000000007941 */ /* 0x000fea0003800000 */
.L_x_7575:
        /* <DEDUP_REMOVED lines=15> */
.L_x_7579:
        /* <DEDUP_REMOVED lines=8> */
.L_x_7580:
[----:B------:R-:W-:Y:S05]  /*49c0*/  BSYNC B0 ;  /* 0x0000000000007941 */ /* 0x000fea0003800000 */
.L_x_7578:
        /* <DEDUP_REMOVED lines=15> */
.L_x_7582:
        /* <DEDUP_REMOVED lines=8> */
.L_x_7583:
[----:B------:R-:W-:Y:S05]  /*4b40*/  BSYNC B0 ;  /* 0x0000000000007941 */ /* 0x000fea0003800000 */
.L_x_7581:
        /* <DEDUP_REMOVED lines=15> */
.L_x_7585:
        /* <DEDUP_REMOVED lines=8> */
.L_x_7586:
[----:B------:R-:W-:Y:S05]  /*4cc0*/  BSYNC B0 ;  /* 0x0000000000007941 */ /* 0x000fea0003800000 */
.L_x_7584:
[----:B------:R-:W2:Y:S01]  /*4cd0*/  LDL.LU R205, [R1+0x10] ;  /* 0x0000100001cd7983 */ /* 0x000ea20000300800 */
        /* <DEDUP_REMOVED lines=10> */
[----:B------:R-:W2:Y:S02]  /*4d80*/  @P1 LDC.64 R198, c[0x0][0x308] ;  /* 0x0000c200ffc61b82 */ /* 0x000ea40000000a00 */
[----:B--2---:R-:W-:-:S05]  /*4d90*/  @P1 IMAD.WIDE.U32 R198, R205, 0x10, R198 ;  /* 0x00000010cdc61825 */ /* 0x004fca00078e00c6 */
[----:B------:R0:W-:Y:S02]  /*4da0*/  @P1 STG.E.128 desc[UR4][R198.64], R188 ;  /* 0x000000bcc6001986 */ /* 0x0001e4000c101d04 */
[----:B0-----:R-:W0:Y:S02]  /*4db0*/  @P4 LDC.64 R198, c[0x0][0x2f8] ;  /* 0x0000be00ffc64b82 */ /* 0x001e240000000a00 */
[----:B0-----:R-:W-:-:S05]  /*4dc0*/  @P4 IMAD.WIDE.U32 R198, R204, 0x10, R198 ;  /* 0x00000010ccc64825 */ /* 0x001fca00078e00c6 */
[----:B------:R0:W-:Y:S02]  /*4dd0*/  @P4 STG.E.128 desc[UR4][R198.64], R192 ;  /* 0x000000c0c6004986 */ /* 0x0001e4000c101d04 */
[----:B0-----:R-:W-:Y:S01]  /*4de0*/  IADD3 R198, R214, 0x300, RZ ;  /* 0x00000300d6c67810 */ /* 0x001fe20007ffe0ff */
[----:B------:R-:W-:Y:S06]  /*4df0*/  @!P4 BRA `(.L_x_7588) ;  /* 0x00000000000cc947 */ /* 0x000fec0003800000 */
[----:B------:R-:W0:Y:S02]  /*4e00*/  LDC.64 R184, c[0x0][0x220] ;  /* 0x00008800ffb87b82 */ /* 0x000e240000000a00 */
[----:B0-----:R-:W-:-:S06]  /*4e10*/  IMAD.WIDE.U32 R184, R198, 0x10, R184 ;  /* 0x00000010c6b87825 */ /* 0x001fcc00078e00b8 */
[----:B------:R-:W5:Y:S02]  /*4e20*/  LDG.E.128 R184, desc[UR4][R184.64] ;  /* 0x00000004b8b87981 */ /* 0x000f64000c1e1d00 */
.L_x_7588:
[----:B------:R-:W-:Y:S05]  /*4e30*/  BSYNC B0 ;  /* 0x0000000000007941 */ /* 0x000fea0003800000 */
.L_x_7587:
[----:B------:R-:W-:Y:S04]  /*4e40*/  BSSY B0, `(.L_x_7589) ;  /* 0x000000e000007945 */ /* 0x000fe80003800000 */
[----:B------:R-:W-:Y:S05]  /*4e50*/  @P2 BRA `(.L_x_7590) ;  /* 0x0000000000102947 */ /* 0x000fea0003800000 */
[----:B------:R-:W-:Y:S01]  /*4e60*/  HFMA2.MMA R204, -RZ, RZ, 0, 0 ;  /* 0x00000000ffcc7435 */ /* 0x000fe200000001ff */
[----:B------:R-:W-:Y:S10]  /*4e70*/  @!P0 BRA `(.L_x_7591) ;  /* 0x0000000000288947 */ /* 0x000ff40003800000 */
[----:B------:R-:W-:Y:S01]  /*4e80*/  HADD2.F32 R204, -RZ, R180.H0_H0 ;  /* 0x200000b4ffcc7230 */ /* 0x000fe20000004100 */
[----:B------:R-:W-:Y:S06]  /*4e90*/  BRA `(.L_x_7591) ;  /* 0x0000000000207947 */ /* 0x000fec0003800000 */
.L_x_7590:
[----:B------:R-:W0:Y:S02]  /*4ea0*/  LDC.U8 R199, c[0x0][0x2a0] ;  /* 0x0000a800ffc77b82 */ /* 0x000e240000000000 */
[----:B0-----:R-:W-:-:S04]  /*4eb0*/  ISETP.NE.AND P5, PT, R199, RZ, PT ;  /* 0x000000ffc700720c */ /* 0x001fc80003fa5270 */
[----:B------:R-:W-:-:S05]  /*4ec0*/  FSEL R199, R196, RZ, !P5 ;  /* 0x000000ffc4c77208 */ /* 0x000fca0006800000 */
[----:B------:R-:W-:-:S04]  /*4ed0*/  FFMA.FTZ R199, R10, R197, R199 ;  /* 0x000000c50ac77223 */ /* 0x000fc800000100c7 */
[----:B------:R-:W-:-:S04]  /*4ee0*/  FADD.FTZ R199, R227, -R199 ;  /* 0x800000c7e3c77221 */ /* 0x000fc80000010000 */
[----:B------:R-:W-:Y:S01]  /*4ef0*/  FMUL.FTZ R204, R208, R199 ;  /* 0x000000c7d0cc7220 */ /* 0x000fe20000410000 */
[----:B------:R-:W-:-:S05]  /*4f00*/  @P0 HADD2.F32 R199, -RZ, R180.H0_H0 ;  /* 0x200000b4ffc70230 */ /* 0x000fca0000004100 */
[----:B------:R-:W-:-:S07]  /*4f10*/  @P0 FADD.FTZ R204, R204, R199 ;  /* 0x000000c7cccc0221 */ /* 0x000fce0000010000 */
.L_x_7591:
[----:B------:R-:W-:Y:S05]  /*4f20*/  BSYNC B0 ;  /* 0x0000000000007941 */ /* 0x000fea0003800000 */
.L_x_7589:
        /* <DEDUP_REMOVED lines=15> */
.L_x_7593:
[----:B------:R-:W0:Y:S02]  /*5020*/  LDC.U8 R199, c[0x0][0x2a0] ;  /* 0x0000a800ffc77b82 */ /* 0x000e240000000000 */
[----:B0-----:R-:W-:-:S04]  /*5030*/  ISETP.NE.AND P5, PT, R199, RZ, PT ;  /* 0x000000ffc700720c */ /* 0x001fc80003fa5270 */
[----:B------:R-:W-:-:S05]  /*5040*/  FSEL R199, R196, RZ, !P5 ;  /* 0x000000ffc4c77208 */ /* 0x000fca0006800000 */
[----:B------:R-:W-:-:S04]  /*5050*/  FFMA.FTZ R199, R9, R197, R199 ;  /* 0x000000c509c77223 */ /* 0x000fc800000100c7 */
[----:B------:R-:W-:-:S04]  /*5060*/  FADD.FTZ R199, R228, -R199 ;  /* 0x800000c7e4c77221 */ /* 0x000fc80000010000 */
[----:B------:R-:W-:Y:S01]  /*5070*/  FMUL.FTZ R204, R208, R199 ;  /* 0x000000c7d0cc7220 */ /* 0x000fe20000410000 */
[----:B------:R-:W-:-:S05]  /*5080*/  @P0 HADD2.F32 R199, -RZ, R180.H1_H1 ;  /* 0x300000b4ffc70230 */ /* 0x000fca0000004100 */
[----:B------:R-:W-:-:S07]  /*5090*/  @P0 FADD.FTZ R204, R204, R199 ;  /* 0x000000c7cccc0221 */ /* 0x000fce0000010000 */
.L_x_7594:
[----:B------:R-:W-:Y:S05]  /*50a0*/  BSYNC B0 ;  /* 0x0000000000007941 */ /* 0x000fea0003800000 */
.L_x_7592:
        /* <DEDUP_REMOVED lines=15> */
.L_x_7596:
        /* <DEDUP_REMOVED lines=8> */
.L_x_7597:
[----:B------:R-:W-:Y:S05]  /*5220*/  BSYNC B0 ;  /* 0x0000000000007941 */ /* 0x000fea0003800000 */
.L_x_7595:
        /* <DEDUP_REMOVED lines=15> */
.L_x_7599:
        /* <DEDUP_REMOVED lines=8> */
.L_x_7600:
[----:B------:R-:W-:Y:S05]  /*53a0*/  BSYNC B0 ;  /* 0x0000000000007941 */ /* 0x000fea0003800000 */
.L_x_7598:
        /* <DEDUP_REMOVED lines=15> */
.L_x_7602:
        /* <DEDUP_REMOVED lines=8> */
.L_x_7603:
[----:B------:R-:W-:Y:S05]  /*5520*/  BSYNC B0 ;  /* 0x0000000000007941 */ /* 0x000fea0003800000 */
.L_x_7601:
        /* <DEDUP_REMOVED lines=15> */
.L_x_7605:
        /* <DEDUP_REMOVED lines=8> */
.L_x_7606:
[----:B------:R-:W-:Y:S05]  /*56a0*/  BSYNC B0 ;  /* 0x0000000000007941 */ /* 0x000fea0003800000 */
.L_x_7604:
        /* <DEDUP_REMOVED lines=15> */
.L_x_7608:
        /* <DEDUP_REMOVED lines=8> */
.L_x_7609:
[----:B------:R-:W-:Y:S05]  /*5820*/  BSYNC B0 ;  /* 0x0000000000007941 */ /* 0x000fea0003800000 */
.L_x_7607:
        /* <DEDUP_REMOVED lines=15> */
.L_x_7611:
[----:B------:R-:W0:Y:S02]  /*5920*/  LDC.U8 R199, c[0x0][0x2a0] ;  /* 0x0000a800ffc77b82 */ /* 0x000e240000000000 */
[----:B0-----:R-:W-:-:S04]  /*5930*/  ISETP.NE.AND P2, PT, R199, RZ, PT ;  /* 0x000000ffc700720c */ /* 0x001fc80003f45270 */
[----:B------:R-:W-:-:S05]  /*5940*/  FSEL R196, R196, RZ, !P2 ;  /* 0x000000ffc4c47208 */ /* 0x000fca0005000000 */
[----:B------:R-:W-:Y:S01]  /*5950*/  FFMA.FTZ R196, R3, R197, R196 ;  /* 0x000000c503c47223 */ /* 0x000fe200000100c4 */
[----:B------:R-:W-:-:S03]  /*5960*/  @P0 HADD2.F32 R197, -RZ, R183.H1_H1 ;  /* 0x300000b7ffc50230 */ /* 0x000fc60000004100 */
[----:B------:R-:W-:-:S04]  /*5970*/  FADD.FTZ R196, R234, -R196 ;  /* 0x800000c4eac47221 */ /* 0x000fc80000010000 */
[----:B------:R-:W-:-:S04]  /*5980*/  FMUL.FTZ R196, R208, R196 ;  /* 0x000000c4d0c47220 */ /* 0x000fc80000410000 */
[----:B------:R-:W-:-:S07]  /*5990*/  @P0 FADD.FTZ R196, R196, R197 ;  /* 0x000000c5c4c40221 */ /* 0x000fce0000010000 */
.L_x_7612:
[----:B------:R-:W-:Y:S05]  /*59a0*/  BSYNC B0 ;  /* 0x0000000000007941 */ /* 0x000fea0003800000 */
.L_x_7610:
[----:B------:R-:W2:Y:S01]  /*59b0*/  LDL.LU R199, [R1+0x14] ;  /* 0x0000140001c77983 */ /* 0x000ea20000300800 */
[----:B------:R-:W-:Y:S02]  /*59c0*/  @P1 F2FP.F16.F32.PACK_AB R197, RZ, R196 ;  /* 0x000000c4ffc5123e */ /* 0x000fe400000000ff */
[----:B------:R-:W-:Y:S02]  /*59d0*/  IADD3 R209, R209, UR14, RZ ;  /* 0x0000000ed1d17c10 */ /* 0x000fe4000fffe0ff */
[----:B------:R-:W-:Y:S02]  /*59e0*/  @P1 PRMT R191, R191, 0x5410, R197 ;  /* 0x00005410bfbf1816 */ /* 0x000fe400000000c5 */
[----:B------:R-:W0:Y:S01]  /*59f0*/  @P4 LDC R197, c[0x0][0x29c] ;  /* 0x0000a700ffc54b82 */ /* 0x000e220000000800 */
[----:B------:R-:W-:Y:S01]  /*5a00*/  ISETP.GE.AND P0, PT, R209, UR15, PT ;  /* 0x0000000fd1007c0c */ /* 0x000fe2000bf06270 */
        /* <DEDUP_REMOVED lines=12> */
[----:B0-----:R-:W-:-:S05]  /*5ad0*/  SEL R196, RZ, 0x1, P3 ;  /* 0x00000001ffc47807 */ /* 0x001fca0001800000 */
[----:B------:R1:W-:Y:S01]  /*5ae0*/  STL.S16 [R1+0x1c], R196 ;  /* 0x00001cc401007387 */ /* 0x0003e20000100600 */
[----:B------:R-:W-:Y:S05]  /*5af0*/  @!P0 BRA `(.L_x_7613) ;  /* 0xffffffac00788947 */ /* 0x000fea000383ffff */
.L_x_7506:
        /* <DEDUP_REMOVED lines=38> */
.L_x_7510:
[----:B------:R-:W-:Y:S01]  /*5d60*/  HFMA2.MMA R196, -RZ, RZ, 0, 9.5367431640625e-07 ;  /* 0x00000010ffc47435 */ /* 0x000fe200000001ff */
[----:B------:R-:W-:Y:S02]  /*5d70*/  MOV R214, R251 ;  /* 0x000000fb00d67202 */ /* 0x000fe40000000f00 */
[----:B------:R-:W-:Y:S02]  /*5d80*/  MOV R197, 0x1f ;  /* 0x0000001f00c57802 */ /* 0x000fe40000000f00 */
[----:B------:R-:W-:-:S07]  /*5d90*/  MOV R199, 0xffffffff ;  /* 0xffffffff00c77802 */ /* 0x000fce0000000f00 */
[----:B-----5:R-:W-:Y:S05]  /*5da0*/  WARPSYNC.COLLECTIVE R199, `(.L_x_7614) ;  /* 0x00000000c7087348 */ /* 0x020fea0003c00000 */
[----:B------:R0:W1:Y:S02]  /*5db0*/  SHFL.DOWN P1, R216, R214, R196, R197 ;  /* 0x080000c4d6d87389 */ /* 0x00006400000200c5 */
[----:B01---5:R-:W-:Y:S01]  /*5dc0*/  ENDCOLLECTIVE ;  /* 0x000000000000791b */ /* 0x023fe20003800000 */
.L_x_7614:
[----:B------:R-:W-:Y:S02]  /*5dd0*/  MOV R214, R252 ;  /* 0x000000fc00d67202 */ /* 0x000fe40000000f00 */
[----:B------:R-:W-:-:S05]  /*5de0*/  MOV R196, R216 ;  /* 0x000000d800c47202 */ /* 0x000fca0000000f00 */
[----:B------:R-:W-:Y:S01]  /*5df0*/  FADD.FTZ R217, R196, R251 ;  /* 0x000000fbc4d97221 */ /* 0x000fe20000010000 */
[----:B------:R-:W-:-:S11]  /*5e00*/  HFMA2.MMA R196, -RZ, RZ, 0, 9.5367431640625e-07 ;  /* 0x00000010ffc47435 */ /* 0x000fd600000001ff */
[----:B------:R-:W-:Y:S05]  /*5e10*/  WARPSYNC.COLLECTIVE R199, `(.L_x_7615) ;  /* 0x00000000c7087348 */ /* 0x000fea0003c00000 */
[----:B------:R0:W1:Y:S02]  /*5e20*/  SHFL.DOWN P1, R216, R214, R196, R197 ;  /* 0x080000c4d6d87389 */ /* 0x00006400000200c5 */
[----:B01----:R-:W-:Y:S01]  /*5e30*/  ENDCOLLECTIVE ;  /* 0x000000000000791b */ /* 0x003fe20003800000 */
.L_x_7615:
[----:B------:R-:W-:Y:S02]  /*5e40*/  MOV R214, R217 ;  /* 0x000000d900d67202 */ /* 0x000fe40000000f00 */
[----:B------:R-:W-:-:S05]  /*5e50*/  MOV R196, R216 ;  /* 0x000000d800c47202 */ /* 0x000fca0000000f00 */
[----:B------:R-:W-:Y:S01]  /*5e60*/  FADD.FTZ R215, R196, R252 ;  /* 0x000000fcc4d77221 */ /* 0x000fe20000010000 */
[----:B------:R-:W-:-:S11]  /*5e70*/  HFMA2.MMA R196, -RZ, RZ, 0, 4.76837158203125e-07 ;  /* 0x00000008ffc47435 */ /* 0x000fd600000001ff */
[----:B------:R-:W-:Y:S05]  /*5e80*/  WARPSYNC.COLLECTIVE R199, `(.L_x_7616) ;  /* 0x00000000c7087348 */ /* 0x000fea0003c00000 */
[----:B------:R0:W1:Y:S02]  /*5e90*/  SHFL.DOWN P1, R216, R214, R196, R197 ;  /* 0x080000c4d6d87389 */ /* 0x00006400000200c5 */
[----:B01----:R-:W-:Y:S01]  /*5ea0*/  ENDCOLLECTIVE ;  /* 0x000000000000791b */ /* 0x003fe20003800000 */
.L_x_7616:
[----:B------:R-:W-:Y:S02]  /*5eb0*/  MOV R214, R215 ;  /* 0x000000d700d67202 */ /* 0x000fe40000000f00 */
[----:B------:R-:W-:-:S05]  /*5ec0*/  MOV R196, R216 ;  /* 0x000000d800c47202 */ /* 0x000fca0000000f00 */
[----:B------:R-:W-:Y:S01]  /*5ed0*/  FADD.FTZ R217, R217, R196 ;  /* 0x000000c4d9d97221 */ /* 0x000fe20000010000 */
[----:B------:R-:W-:-:S11]  /*5ee0*/  HFMA2.MMA R196, -RZ, RZ, 0, 4.76837158203125e-07 ;  /* 0x00000008ffc47435 */ /* 0x000fd600000001ff */
[----:B------:R-:W-:Y:S05]  /*5ef0*/  WARPSYNC.COLLECTIVE R199, `(.L_x_7617) ;  /* 0x00000000c7087348 */ /* 0x000fea0003c00000 */
[----:B------:R0:W1:Y:S02]  /*5f00*/  SHFL.DOWN P1, R216, R214, R196, R197 ;  /* 0x080000c4d6d87389 */ /* 0x00006400000200c5 */
[----:B01----:R-:W-:Y:S01]  /*5f10*/  ENDCOLLECTIVE ;  /* 0x000000000000791b */ /* 0x003fe20003800000 */
.L_x_7617:
[----:B------:R-:W-:Y:S02]  /*5f20*/  MOV R214, R217 ;  /* 0x000000d900d67202 */ /* 0x000fe40000000f00 */
[----:B------:R-:W-:-:S05]  /*5f30*/  MOV R196, R216 ;  /* 0x000000d800c47202 */ /* 0x000fca0000000f00 */
[----:B------:R-:W-:Y:S01]  /*5f40*/  FADD.FTZ R215, R215, R196 ;  /* 0x000000c4d7d77221 */ /* 0x000fe20000010000 */
[----:B------:R-:W-:-:S11]  /*5f50*/  HFMA2.MMA R196, -RZ, RZ, 0, 2.384185791015625e-07 ;  /* 0x00000004ffc47435 */ /* 0x000fd600000001ff */
[----:B------:R-:W-:Y:S05]  /*5f60*/  WARPSYNC.COLLECTIVE R199, `(.L_x_7618) ;  /* 0x00000000c7087348 */ /* 0x000fea0003c00000 */
[----:B------:R0:W1:Y:S02]  /*5f70*/  SHFL.DOWN P1, R216, R214, R196, R197 ;  /* 0x080000c4d6d87389 */ /* 0x00006400000200c5 */
[----:B01----:R-:W-:Y:S01]  /*5f80*/  ENDCOLLECTIVE ;  /* 0x000000000000791b */ /* 0x003fe20003800000 */
.L_x_7618:
[----:B------:R-:W-:Y:S02]  /*5f90*/  MOV R214, R215 ;  /* 0x000000d700d67202 */ /* 0x000fe40000000f00 */
[----:B------:R-:W-:-:S05]  /*5fa0*/  MOV R196, R216 ;  /* 0x000000d800c47202 */ /* 0x000fca0000000f00 */
[----:B------:R-:W-:Y:S01]  /*5fb0*/  FADD.FTZ R217, R217, R196 ;  /* 0x000000c4d9d97221 */ /* 0x000fe20000010000 */
[----:B------:R-:W-:-:S11]  /*5fc0*/  HFMA2.MMA R196, -RZ, RZ, 0, 2.384185791015625e-07 ;  /* 0x00000004ffc47435 */ /* 0x000fd600000001ff */
[----:B------:R-:W-:Y:S05]  /*5fd0*/  WARPSYNC.COLLECTIVE R199, `(.L_x_7619) ;  /* 0x00000000c7087348 */ /* 0x000fea0003c00000 */
[----:B------:R0:W1:Y:S02]  /*5fe0*/  SHFL.DOWN P1, R216, R214, R196, R197 ;  /* 0x080000c4d6d87389 */ /* 0x00006400000200c5 */
[----:B01----:R-:W-:Y:S01]  /*5ff0*/  ENDCOLLECTIVE ;  /* 0x000000000000791b */ /* 0x003fe20003800000 */
.L_x_7619:
[----:B------:R-:W-:Y:S02]  /*6000*/  MOV R214, R217 ;  /* 0x000000d900d67202 */ /* 0x000fe40000000f00 */
[----:B------:R-:W-:-:S05]  /*6010*/  MOV R196, R216 ;  /* 0x000000d800c47202 */ /* 0x000fca0000000f00 */
[----:B------:R-:W-:Y:S01]  /*6020*/  FADD.FTZ R215, R215, R196 ;  /* 0x000000c4d7d77221 */ /* 0x000fe20000010000 */
[----:B------:R-:W-:-:S11]  /*6030*/  HFMA2.MMA R196, -RZ, RZ, 0, 1.1920928955078125e-07 ;  /* 0x00000002ffc47435 */ /* 0x000fd600000001ff */
[----:B------:R-:W-:Y:S05]  /*6040*/  WARPSYNC.COLLECTIVE R199, `(.L_x_7620) ;  /* 0x00000000c7087348 */ /* 0x000fea0003c00000 */
[----:B------:R0:W1:Y:S02]  /*6050*/  SHFL.DOWN P1, R216, R214, R196, R197 ;  /* 0x080000c4d6d87389 */ /* 0x00006400000200c5 */
[----:B01----:R-:W-:Y:S01]  /*6060*/  ENDCOLLECTIVE ;  /* 0x000000000000791b */ /* 0x003fe20003800000 */
.L_x_7620:
[----:B------:R-:W-:Y:S02]  /*6070*/  MOV R214, R215 ;  /* 0x000000d700d67202 */ /* 0x000fe40000000f00 */
[----:B------:R-:W-:-:S05]  /*6080*/  MOV R196, R216 ;  /* 0x000000d800c47202 */ /* 0x000fca0000000f00 */
[----:B------:R-:W-:Y:S01]  /*6090*/  FADD.FTZ R217, R217, R196 ;  /* 0x000000c4d9d97221 */ /* 0x000fe20000010000 */
[----:B------:R-:W-:-:S11]  /*60a0*/  HFMA2.MMA R196, -RZ, RZ, 0, 1.1920928955078125e-07 ;  /* 0x00000002ffc47435 */ /* 0x000fd600000001ff */
[----:B------:R-:W-:Y:S05]  /*60b0*/  WARPSYNC.COLLECTIVE R199, `(.L_x_7621) ;  /* 0x00000000c7087348 */ /* 0x000fea0003c00000 */
[----:B------:R0:W1:Y:S02]  /*60c0*/  SHFL.DOWN P1, R216, R214, R196, R197 ;  /* 0x080000c4d6d87389 */ /* 0x00006400000200c5 */
[----:B01----:R-:W-:Y:S01]  /*60d0*/  ENDCOLLECTIVE ;  /* 0x000000000000791b */ /* 0x003fe20003800000 */
.L_x_7621:
[----:B------:R-:W-:Y:S02]  /*60e0*/  MOV R214, R217 ;  /* 0x000000d900d67202 */ /* 0x000fe40000000f00 */
[----:B------:R-:W-:-:S05]  /*60f0*/  MOV R196, R216 ;  /* 0x000000d800c47202 */ /* 0x000fca0000000f00 */
[----:B------:R-:W-:Y:S01]  /*6100*/  FADD.FTZ R215, R215, R196 ;  /* 0x000000c4d7d77221 */ /* 0x000fe20000010000 */
[----:B------:R-:W-:-:S11]  /*6110*/  HFMA2.MMA R196, -RZ, RZ, 0, 5.9604644775390625e-08 ;  /* 0x00000001ffc47435 */ /* 0x000fd600000001ff */
[----:B------:R-:W-:Y:S05]  /*6120*/  WARPSYNC.COLLECTIVE R199, `(.L_x_7622) ;  /* 0x00000000c7087348 */ /* 0x000fea0003c00000 */
[----:B------:R0:W1:Y:S02]  /*6130*/  SHFL.DOWN P1, R216, R214, R196, R197 ;  /* 0x080000c4d6d87389 */ /* 0x00006400000200c5 */
[----:B01----:R-:W-:Y:S01]  /*6140*/  ENDCOLLECTIVE ;  /* 0x000000000000791b */ /* 0x003fe20003800000 */
.L_x_7622:
[----:B------:R-:W-:Y:S02]  /*6150*/  MOV R214, R215 ;  /* 0x000000d700d67202 */ /* 0x000fe40000000f00 */
[----:B------:R-:W-:-:S07]  /*6160*/  MOV R251, R216 ;  /* 0x000000d800fb7202 */ /* 0x000fce0000000f00 */
[----:B------:R-:W-:Y:S05]  /*6170*/  WARPSYNC.COLLECTIVE R199, `(.L_x_7623) ;  /* 0x00000000c7087348 */ /* 0x000fea0003c00000 */
[----:B------:R0:W1:Y:S02]  /*6180*/  SHFL.DOWN P1, R216, R214, R196, R197 ;  /* 0x080000c4d6d87389 */ /* 0x00006400000200c5 */
[----:B01----:R-:W-:Y:S01]  /*6190*/  ENDCOLLECTIVE ;  /* 0x000000000000791b */ /* 0x003fe20003800000 */
.L_x_7623:
[----:B------:R-:W-:Y:S01]  /*61a0*/  MOV R197, R216 ;  /* 0x000000d800c57202 */ /* 0x000fe20000000f00 */
[----:B------:R-:W-:Y:S06]  /*61b0*/  BRA `(.L_x_7624) ;  /* 0xffffffc000907947 */ /* 0x000fec000383ffff */
.L_x_7625:
        /* <DEDUP_REMOVED lines=12> */
.L_x_13967:


//--------------------- .text._ZN10layer_norm13ln_bwd_kernelINS_13Kernel_traitsIf6__halfS2_S2_fjLj8192ELj1ELj1ELj8ELj16ENS_18Kernel_traits_baseILj8192EfS2_S2_S2_fjLj256EEEEELb1ELb0ELb0ELb0EEEvNS_9BwdParamsE --------------------------
	.section	.text._ZN10layer_norm13ln_bwd_kernelINS_13Kernel_traitsIf6__halfS2_S2_fjLj8192ELj1ELj1ELj8ELj16ENS_18Kernel_traits_baseILj8192EfS2_S2_S2_fjLj256EEEEELb1ELb0ELb0ELb0EEEvNS_9BwdParamsE,"ax",@progbits
	.align	128
        .global         _ZN10layer_norm13ln_bwd_kernelINS_13Kernel_traitsIf6__halfS2_S2_fjLj8192ELj1ELj1ELj8ELj16ENS_18Kernel_traits_baseILj8192EfS2_S2_S2_fjLj256EEEEELb1ELb0ELb0ELb0EEEvNS_9BwdParamsE
        .type           _ZN10layer_norm13ln_bwd_kernelINS_13Kernel_traitsIf6__halfS2_S2_fjLj8192ELj1ELj1ELj8ELj16ENS_18Kernel_traits_baseILj8192EfS2_S2_S2_fjLj256EEEEELb1ELb0ELb0ELb0EEEvNS_9BwdParamsE,@function
        .size           _ZN10layer_norm13ln_bwd_kernelINS_13Kernel_traitsIf6__halfS2_S2_fjLj8192ELj1ELj1ELj8ELj16ENS_18Kernel_traits_baseILj8192EfS2_S2_S2_fjLj256EEEEELb1ELb0ELb0ELb0EEEvNS_9BwdParamsE,(.L_x_13968 - _ZN10layer_norm13ln_bwd_kernelINS_13Kernel_traitsIf6__halfS2_S2_fjLj8192ELj1ELj1ELj8ELj16ENS_18Kernel_traits_baseILj8192EfS2_S2_S2_fjLj256EEEEELb1ELb0ELb0ELb0EEEvNS_9BwdParamsE)
        .other          _ZN10layer_norm13ln_bwd_kernelINS_13Kernel_traitsIf6__halfS2_S2_fjLj8192ELj1ELj1ELj8ELj16ENS_18Kernel_traits_baseILj8192EfS2_S2_S2_fjLj256EEEEELb1ELb0ELb0ELb0EEEvNS_9BwdParamsE,@"STO_CUDA_ENTRY STV_DEFAULT"
_ZN10layer_norm13ln_bwd_kernelINS_13Kernel_traitsIf6__halfS2_S2_fjLj8192ELj1ELj1ELj8ELj16ENS_18Kernel_traits_baseILj8192EfS2_S2_S2_fjLj256EEEEELb1ELb0ELb0ELb0EEEvNS_9BwdParamsE:
.text._ZN10layer_norm13ln_bwd_kernelINS_13Kernel_traitsIf6__halfS2_S2_fjLj8192ELj1ELj1ELj8ELj16ENS_18Kernel_traits_baseILj8192EfS2_S2_S2_fjLj256EEEEELb1ELb0ELb0ELb0EEEvNS_9BwdParamsE:
        /* <DEDUP_REMOVED lines=86> */
.L_x_7644:
        /* <DEDUP_REMOVED lines=38> */
[----:B------:R-:W-:Y:S02]  /*07c0*/  HADD2.F32 R19, -RZ, R12.H1_H1 ;  /* 0x3000000cff137230 */ /* 0x000fe40000004100 */
[--C-:B------:R-:W-:Y:S02]  /*07d0*/  HADD2.F32 R149, -RZ, R13.reuse.H0_H0 ;  /* 0x2000000dff957230 */ /* 0x100fe40000004100 */
[----:B------:R-:W-:Y:S02]  /*07e0*/  HADD2.F32 R153, -RZ, R14.H0_H0 ;  /* 0x2000000eff997230 */ /* 0x000fe40000004100 */
[----:B------:R-:W-:Y:S02]  /*07f0*/  HADD2.F32 R151, -RZ, R13.H1_H1 ;  /* 0x3000000dff977230 */ /* 0x000fe40000004100 */
[----:B---3--:R-:W-:-:S02]  /*0800*/  HADD2.F32 R7, -RZ, R8.H0_H0 ;  /* 0x20000008ff077230 */ /* 0x008fc40000004100 */
[----:B------:R-:W-:Y:S02]  /*0810*/  HADD2.F32 R12, -RZ, R8.H1_H1 ;  /* 0x30000008ff0c7230 */ /* 0x000fe40000004100 */
[----:B------:R-:W-:-:S04]  /*0820*/  FADD.FTZ R8, -R160, R3 ;  /* 0x00000003a0087221 */ /* 0x000fc80000010100 */
[C---:B-----5:R-:W-:Y:S01]  /*0830*/  FMUL.FTZ R3, R171.reuse, R8 ;  /* 0x00000008ab037220 */ /* 0x060fe20000410000 */
[----:B------:R-:W-:Y:S01]  /*0840*/  FADD.FTZ R8, -R160, R149 ;  /* 0x00000095a0087221 */ /* 0x000fe20000010100 */
[----:B------:R-:W-:Y:S02]  /*0850*/  HADD2.F32 R155, -RZ, R14.H1_H1 ;  /* 0x3000000eff9b7230 */ /* 0x000fe40000004100 */
[----:B------:R-:W-:Y:S01]  /*0860*/  FMUL.FTZ R20, R132, R7 ;  /* 0x0000000784147220 */ /* 0x000fe20000410000 */
[----:B0-----:R-:W-:Y:S01]  /*0870*/  FMUL.FTZ R17, R171, R8 ;  /* 0x00000008ab117220 */ /* 0x001fe20000410000 */
[C---:B------:R-:W-:Y:S01]  /*0880*/  FADD.FTZ R8, -R160.reuse, R153 ;  /* 0x00000099a0087221 */ /* 0x040fe20000010100 */
[--C-:B------:R-:W-:Y:S02]  /*0890*/  HADD2.F32 R13, -RZ, R9.reuse.H0_H0 ;  /* 0x20000009ff0d7230 */ /* 0x100fe40000004100 */
[----:B------:R-:W-:Y:S01]  /*08a0*/  FADD.FTZ R22, -R160, R19 ;  /* 0x00000013a0167221 */ /* 0x000fe20000010100 */
[----:B------:R-:W-:-:S02]  /*08b0*/  HADD2.F32 R14, -RZ, R9.H1_H1 ;  /* 0x30000009ff0e7230 */ /* 0x000fc40000004100 */
[--C-:B------:R-:W-:Y:S02]  /*08c0*/  HADD2.F32 R159, -RZ, R15.reuse.H0_H0 ;  /* 0x2000000fff9f7230 */ /* 0x100fe40000004100 */
[----:B------:R-:W-:Y:S02]  /*08d0*/  HADD2.F32 R163, -RZ, R15.H1_H1 ;  /* 0x3000000fffa37230 */ /* 0x000fe40000004100 */
[----:B------:R-:W-:Y:S01]  /*08e0*/  FMUL.FTZ R15, R171, R8 ;  /* 0x00000008ab0f7220 */ /* 0x000fe20000410000 */
[--C-:B------:R-:W-:Y:S02]  /*08f0*/  HADD2.F32 R9, -RZ, R10.reuse.H0_H0 ;  /* 0x2000000aff097230 */ /* 0x100fe40000004100 */
[----:B------:R-:W-:Y:S01]  /*0900*/  FADD.FTZ R68, R68, R7 ;  /* 0x0000000744447221 */ /* 0x000fe20000010000 */
[----:B------:R-:W-:Y:S01]  /*0910*/  FFMA.FTZ R100, R3, R7, R100 ;  /* 0x0000000703647223 */ /* 0x000fe20000010064 */
[----:B------:R-:W-:Y:S01]  /*0920*/  FMUL.FTZ R19, R133, R12 ;  /* 0x0000000c85137220 */ /* 0x000fe20000410000 */
[----:B------:R-:W-:Y:S01]  /*0930*/  FADD.FTZ R18, -R160, R151 ;  /* 0x00000097a0127221 */ /* 0x000fe20000010100 */
[----:B------:R-:W-:Y:S01]  /*0940*/  FADD.FTZ R8, RZ, R20 ;  /* 0x00000014ff087221 */ /* 0x000fe20000010000 */
[----:B------:R-:W-:Y:S01]  /*0950*/  FMUL.FTZ R22, R171, R22 ;  /* 0x00000016ab167220 */ /* 0x000fe20000410000 */
[----:B------:R-:W-:Y:S01]  /*0960*/  FFMA.FTZ R7, R3, R20, RZ ;  /* 0x0000001403077223 */ /* 0x000fe200000100ff */
        /* <DEDUP_REMOVED lines=8> */
[C---:B------:R-:W-:Y:S01]  /*09f0*/  FFMA.FTZ R8, R22.reuse, R19, R7 ;  /* 0x0000001316087223 */ /* 0x040fe20000010007 */
[----:B------:R-:W-:Y:S01]  /*0a00*/  FADD.FTZ R69, R69, R12 ;  /* 0x0000000c45457221 */ /* 0x000fe20000010000 */
[----:B------:R-:W-:Y:S01]  /*0a10*/  FFMA.FTZ R101, R22, R12, R101 ;  /* 0x0000000c16657223 */ /* 0x000fe20000010065 */
[----:B------:R-:W-:Y:S01]  /*0a20*/  FADD.FTZ R71, R71, R14 ;  /* 0x0000000e47477221 */ /* 0x000fe20000010000 */
[-C--:B------:R-:W-:Y:S01]  /*0a30*/  FFMA.FTZ R103, R18, R14.reuse, R103 ;  /* 0x0000000e12677223 */ /* 0x080fe20000010067 */
[C---:B------:R-:W-:Y:S01]  /*0a40*/  FADD.FTZ R12, -R160.reuse, R155 ;  /* 0x0000009ba00c7221 */ /* 0x040fe20000010100 */
[----:B------:R-:W-:Y:S01]  /*0a50*/  FADD.FTZ R148, -R160, R159 ;  /* 0x0000009fa0947221 */ /* 0x000fe20000010100 */
[----:B------:R-:W-:Y:S01]  /*0a60*/  FMUL.FTZ R14, R135, R14 ;  /* 0x0000000e870e7220 */ /* 0x000fe20000410000 */
[----:B------:R-:W-:Y:S01]  /*0a70*/  FADD.FTZ R9, R9, R16 ;  /* 0x0000001009097221 */ /* 0x000fe20000010000 */
[----:B------:R-:W-:Y:S01]  /*0a80*/  FFMA.FTZ R7, R17, R16, R8 ;  /* 0x0000001011077223 */ /* 0x000fe20000010008 */
[----:B------:R-:W-:-:S02]  /*0a90*/  HADD2.F32 R10, -RZ, R10.H1_H1 ;  /* 0x3000000aff0a7230 */ /* 0x000fc40000004100 */
[C---:B------:R-:W-:Y:S01]  /*0aa0*/  FMUL.FTZ R12, R171.reuse, R12 ;  /* 0x0000000cab0c7220 */ /* 0x040fe20000410000 */
[--C-:B------:R-:W-:Y:S02]  /*0ab0*/  HADD2.F32 R161, -RZ, R11.reuse.H0_H0 ;  /* 0x2000000bffa17230 */ /* 0x100fe40000004100 */
[----:B------:R-:W-:Y:S02]  /*0ac0*/  HADD2.F32 R152, -RZ, R11.H1_H1 ;  /* 0x3000000bff987230 */ /* 0x000fe40000004100 */
        /* <DEDUP_REMOVED lines=20> */
[----:B------:R-:W-:Y:S01]  /*0c10*/  IADD3 R161, R169, 0x100, RZ ;  /* 0x00000100a9a17810 */ /* 0x000fe20007ffe0ff */
[----:B------:R-:W-:Y:S01]  /*0c20*/  FADD.FTZ R163, R148, R7 ;  /* 0x0000000794a37221 */ /* 0x000fe20000010000 */
[----:B------:R-:W-:-:S07]  /*0c30*/  FFMA.FTZ R162, R8, R7, R150 ;  /* 0x0000000708a27223 */ /* 0x000fce0000010096 */
.L_x_7628:
[----:B------:R-:W-:Y:S05]  /*0c40*/  BSYNC B0 ;  /* 0x0000000000007941 */ /* 0x000fea0003800000 */
.L_x_7627:
        /* <DEDUP_REMOVED lines=18> */
[----:B------:R-:W-:Y:S02]  /*0d70*/  HADD2.F32 R151, -RZ, R28.H1_H1 ;  /* 0x3000001cff977230 */ /* 0x000fe40000004100 */
[--C-:B------:R-:W-:Y:S02]  /*0d80*/  HADD2.F32 R167, -RZ, R31.reuse.H0_H0 ;  /* 0x2000001fffa77230 */ /* 0x100fe40000004100 */
[----:B------:R-:W-:Y:S02]  /*0d90*/  HADD2.F32 R209, -RZ, R31.H1_H1 ;  /* 0x3000001fffd17230 */ /* 0x000fe40000004100 */
[----:B------:R-:W-:-:S02]  /*0da0*/  HADD2.F32 R153, -RZ, R29.H0_H0 ;  /* 0x2000001dff997230 */ /* 0x000fc40000004100 */
[----:B------:R-:W-:Y:S02]  /*0db0*/  HADD2.F32 R155, -RZ, R29.H1_H1 ;  /* 0x3000001dff9b7230 */ /* 0x000fe40000004100 */
[----:B------:R-:W-:Y:S02]  /*0dc0*/  HADD2.F32 R159, -RZ, R30.H0_H0 ;  /* 0x2000001eff9f7230 */ /* 0x000fe40000004100 */
[--C-:B---3--:R-:W-:Y:S02]  /*0dd0*/  HADD2.F32 R23, -RZ, R24.reuse.H0_H0 ;  /* 0x20000018ff177230 */ /* 0x108fe40000004100 */
[----:B------:R-:W-:Y:S02]  /*0de0*/  HADD2.F32 R28, -RZ, R24.H1_H1 ;  /* 0x30000018ff1c7230 */ /* 0x000fe40000004100 */
[----:B------:R-:W-:Y:S01]  /*0df0*/  FADD.FTZ R24, -R160, R21 ;  /* 0x00000015a0187221 */ /* 0x000fe20000010100 */
[--C-:B------:R-:W-:Y:S02]  /*0e00*/  HADD2.F32 R31, -RZ, R26.reuse.H0_H0 ;  /* 0x2000001aff1f7230 */ /* 0x100fe40000004100 */
[----:B------:R-:W-:-:S02]  /*0e10*/  HADD2.F32 R152, -RZ, R26.H1_H1 ;  /* 0x3000001aff987230 */ /* 0x000fc40000004100 */
[----:B------:R-:W-:Y:S01]  /*0e20*/  FADD.FTZ R26, -R160, R151 ;  /* 0x00000097a01a7221 */ /* 0x000fe20000010100 */
[----:B-----5:R-:W-:-:S03]  /*0e30*/  FMUL.FTZ R21, R171, R24 ;  /* 0x00000018ab157220 */ /* 0x020fc60000410000 */
[----:B------:R-:W-:Y:S01]  /*0e40*/  FMUL.FTZ R24, R171, R26 ;  /* 0x0000001aab187220 */ /* 0x000fe20000410000 */
[----:B------:R-:W-:Y:S02]  /*0e50*/  HADD2.F32 R165, -RZ, R30.H1_H1 ;  /* 0x3000001effa57230 */ /* 0x000fe40000004100 */
[----:B------:R-:W-:Y:S01]  /*0e60*/  FADD.FTZ R60, R60, R23 ;  /* 0x000000173c3c7221 */ /* 0x000fe20000010000 */
[-C--:B------:R-:W-:Y:S01]  /*0e70*/  FFMA.FTZ R92, R21, R23.reuse, R92 ;  /* 0x00000017155c7223 */ /* 0x080fe2000001005c */
[----:B------:R-:W-:Y:S01]  /*0e80*/  FMUL.FTZ R26, R124, R23 ;  /* 0x000000177c1a7220 */ /* 0x000fe20000410000 */
[----:B------:R-:W-:Y:S01]  /*0e90*/  FADD.FTZ R61, R61, R28 ;  /* 0x0000001c3d3d7221 */ /* 0x000fe20000010000 */
[----:B------:R-:W-:Y:S01]  /*0ea0*/  FADD.FTZ R30, -R160, R153 ;  /* 0x00000099a01e7221 */ /* 0x000fe20000010100 */
[-C--:B------:R-:W-:Y:S01]  /*0eb0*/  FFMA.FTZ R93, R24, R28.reuse, R93 ;  /* 0x0000001c185d7223 */ /* 0x080fe2000001005d */
[----:B------:R-:W-:Y:S01]  /*0ec0*/  FMUL.FTZ R23, R125, R28 ;  /* 0x0000001c7d177220 */ /* 0x000fe20000410000 */
[C---:B------:R-:W-:Y:S01]  /*0ed0*/  FADD.FTZ R28, -R160.reuse, R155 ;  /* 0x0000009ba01c7221 */ /* 0x040fe20000010100 */
[----:B------:R-:W-:Y:S01]  /*0ee0*/  FADD.FTZ R150, -R160, R159 ;  /* 0x0000009fa0967221 */ /* 0x000fe20000010100 */
[----:B------:R-:W-:-:S02]  /*0ef0*/  HADD2.F32 R29, -RZ, R25.H0_H0 ;  /* 0x20000019ff1d7230 */ /* 0x000fc40000004100 */
[----:B0-----:R-:W-:Y:S02]  /*0f00*/  HADD2.F32 R148, -RZ, R25.H1_H1 ;  /* 0x30000019ff947230 */ /* 0x001fe40000004100 */
[C---:B------:R-:W-:Y:S01]  /*0f10*/  FMUL.FTZ R25, R171.reuse, R30 ;  /* 0x0000001eab197220 */ /* 0x040fe20000410000 */
[--C-:B------:R-:W-:Y:S02]  /*0f20*/  HADD2.F32 R203, -RZ, R27.reuse.H0_H0 ;  /* 0x2000001bffcb7230 */ /* 0x100fe40000004100 */
[C---:B------:R-:W-:Y:S01]  /*0f30*/  FMUL.FTZ R28, R171.reuse, R28 ;  /* 0x0000001cab1c7220 */ /* 0x040fe20000410000 */
[----:B------:R-:W-:Y:S02]  /*0f40*/  HADD2.F32 R158, -RZ, R27.H1_H1 ;  /* 0x3000001bff9e7230 */ /* 0x000fe40000004100 */
        /* <DEDUP_REMOVED lines=41> */
.L_x_7630:
[----:B------:R-:W-:Y:S05]  /*11e0*/  BSYNC B0 ;  /* 0x0000000000007941 */ /* 0x000fea0003800000 */
.L_x_7629:
        /* <DEDUP_REMOVED lines=20> */
[----:B------:R-:W-:Y:S01]  /*1330*/  FADD.FTZ R148, -R160, R173 ;  /* 0x000000ada0947221 */ /* 0x000fe20000010100 */
[----:B------:R-:W-:Y:S02]  /*1340*/  HADD2.F32 R185, -RZ, R149.H1_H1 ;  /* 0x30000095ffb97230 */ /* 0x000fe40000004100 */
[----:B------:R-:W-:-:S02]  /*1350*/  HADD2.F32 R187, -RZ, R150.H0_H0 ;  /* 0x20000096ffbb7230 */ /* 0x000fc40000004100 */
        /* <DEDUP_REMOVED lines=66> */
.L_x_7632:
[----:B------:R-:W-:Y:S05]  /*1780*/  BSYNC B0 ;  /* 0x0000000000007941 */ /* 0x000fea0003800000 */
.L_x_7631:
        /* <DEDUP_REMOVED lines=19> */
[----:B------:R-:W-:Y:S02]  /*18c0*/  HADD2.F32 R149, -RZ, R150.H0_H0 ;  /* 0x20000096ff957230 */ /* 0x000fe40000004100 */
[--C-:B------:R-:W-:Y:S02]  /*18d0*/  HADD2.F32 R161, -RZ, R148.reuse.H0_H0 ;  /* 0x20000094ffa17230 */ /* 0x100fe40000004100 */
[----:B------:R-:W-:Y:S02]  /*18e0*/  HADD2.F32 R175, -RZ, R148.H1_H1 ;  /* 0x30000094ffaf7230 */ /* 0x000fe40000004100 */
[----:B------:R-:W-:Y:S01]  /*18f0*/  FADD.FTZ R202, -R160, R149 ;  /* 0x00000095a0ca7221 */ /* 0x000fe20000010100 */
[----:B------:R-:W-:-:S02]  /*1900*/  HADD2.F32 R199, -RZ, R151.H0_H0 ;  /* 0x20000097ffc77230 */ /* 0x000fc40000004100 */
[C---:B------:R-:W-:Y:S01]  /*1910*/  FADD.FTZ R148, -R160.reuse, R161 ;  /* 0x000000a1a0947221 */ /* 0x040fe20000010100 */
[----:B------:R-:W-:Y:S02]  /*1920*/  HADD2.F32 R151, -RZ, R151.H1_H1 ;  /* 0x30000097ff977230 */ /* 0x000fe40000004100 */
[C---:B------:R-:W-:Y:S01]  /*1930*/  FADD.FTZ R194, -R160.reuse, R175 ;  /* 0x000000afa0c27221 */ /* 0x040fe20000010100 */
[----:B------:R-:W-:Y:S02]  /*1940*/  HADD2.F32 R197, -RZ, R150.H1_H1 ;  /* 0x30000096ffc57230 */ /* 0x000fe40000004100 */
[----:B------:R-:W-:Y:S01]  /*1950*/  FADD.FTZ R150, -R160, R193 ;  /* 0x000000c1a0967221 */ /* 0x000fe20000010100 */
[--C-:B---3--:R-:W-:Y:S02]  /*1960*/  HADD2.F32 R149, -RZ, R152.reuse.H0_H0 ;  /* 0x20000098ff957230 */ /* 0x108fe40000004100 */
[----:B-----5:R-:W-:Y:S01]  /*1970*/  FMUL.FTZ R175, R171, R148 ;  /* 0x00000094abaf7220 */ /* 0x020fe20000410000 */
[----:B------:R-:W-:-:S02]  /*1980*/  HADD2.F32 R152, -RZ, R152.H1_H1 ;  /* 0x30000098ff987230 */ /* 0x000fc40000004100 */
        /* <DEDUP_REMOVED lines=57> */
.L_x_7634:
[----:B------:R-:W-:Y:S05]  /*1d20*/  BSYNC B0 ;  /* 0x0000000000007941 */ /* 0x000fea0003800000 */
.L_x_7633:
        /* <DEDUP_REMOVED lines=27> */
.L_x_7661:
        /* <DEDUP_REMOVED lines=49> */
[----:B------:R-:W-:Y:S01]  /*21f0*/  FADD.FTZ R154, R19, -R154 ;  /* 0x8000009a139a7221 */ /* 0x000fe20000010000 */
[----:B------:R-:W-:Y:S01]  /*2200*/  FFMA.FTZ R218, R8, R156, R157 ;  /* 0x0000009c08da7223 */ /* 0x000fe2000001009d */
[----:B------:R-:W-:Y:S01]  /*2210*/  FADD.FTZ R216, R9, -R216 ;  /* 0x800000d809d87221 */ /* 0x000fe20000010000 */
[C---:B------:R-:W-:Y:S01]  /*2220*/  FMUL.FTZ R162, R171.reuse, R150 ;  /* 0x00000096aba27220 */ /* 0x040fe20000410000 */
[----:B------:R-:W-:Y:S01]  /*2230*/  FMUL.FTZ R154, R171, R154 ;  /* 0x0000009aab9a7220 */ /* 0x000fe20000410000 */
[----:B------:R-:W-:Y:S01]  /*2240*/  FADD.FTZ R218, R7, -R218 ;  /* 0x800000da07da7221 */ /* 0x000fe20000010000 */
[----:B------:R-:W-:-:S02]  /*2250*/  @P5 HADD2.F32 R149, -RZ, R37.H0_H0 ;  /* 0x20000025ff955230 */ /* 0x000fc40000004100 */
[C---:B------:R-:W-:Y:S01]  /*2260*/  FMUL.FTZ R216, R171.reuse, R216 ;  /* 0x000000d8abd87220 */ /* 0x040fe20000410000 */
[--C-:B------:R-:W-:Y:S02]  /*2270*/  @P5 HADD2.F32 R153, -RZ, R39.reuse.H0_H0 ;  /* 0x20000027ff995230 */ /* 0x100fe40000004100 */
[----:B------:R-:W-:Y:S01]  /*2280*/  FMUL.FTZ R218, R171, R218 ;  /* 0x000000daabda7220 */ /* 0x000fe20000410000 */
[----:B------:R-:W-:Y:S02]  /*2290*/  @P5 HADD2.F32 R155, -RZ, R39.H1_H1 ;  /* 0x30000027ff9b5230 */ /* 0x000fe40000004100 */
[----:B------:R-:W-:Y:S01]  /*22a0*/  @P5 FADD.FTZ R158, R158, R149 ;  /* 0x000000959e9e5221 */ /* 0x000fe20000010000 */
[----:B------:R-:W-:Y:S01]  /*22b0*/  @P5 FADD.FTZ R216, R216, R153 ;  /* 0x00000099d8d85221 */ /* 0x000fe20000010000 */
[----:B------:R-:W-:Y:S02]  /*22c0*/  MOV R153, R214 ;  /* 0x000000d600997202 */ /* 0x000fe40000000f00 */
[----:B------:R-:W-:Y:S01]  /*22d0*/  FMUL.FTZ R148, R158, R209 ;  /* 0x000000d19e947220 */ /* 0x000fe20000410000 */
[----:B------:R-:W-:-:S03]  /*22e0*/  @P5 FADD.FTZ R218, R218, R155 ;  /* 0x0000009bdada5221 */ /* 0x000fc60000010000 */
[----:B------:R-:W-:-:S05]  /*22f0*/  FMUL.FTZ R148, R148, UR18 ;  /* 0x0000001294947c20 */ /* 0x000fca0008410000 */
[----:B------:R-:W-:Y:S01]  /*2300*/  FSEL R149, R148, RZ, P6 ;  /* 0x000000ff94957208 */ /* 0x000fe20003000000 */
[----:B------:R-:W-:Y:S01]  /*2310*/  FADD.FTZ R148, R14, -R151 ;  /* 0x800000970e947221 */ /* 0x000fe20000010000 */
[----:B------:R-:W-:Y:S01]  /*2320*/  @P5 HADD2.F32 R151, -RZ, R37.H1_H1 ;  /* 0x30000025ff975230 */ /* 0x000fe20000004100 */
[----:B------:R-:W-:Y:S02]  /*2330*/  LOP3.LUT P6, RZ, R214, 0xff000000, RZ, 0xc0, !PT ;  /* 0xff000000d6ff7812 */ /* 0x000fe400078cc0ff */
[----:B------:R-:W-:-:S04]  /*2340*/  FMUL.FTZ R160, R171, R148 ;  /* 0x00000094aba07220 */ /* 0x000fc80000410000 */
[----:B------:R-:W-:Y:S01]  /*2350*/  @P5 FADD.FTZ R160, R160, R151 ;  /* 0x00000097a0a05221 */ /* 0x000fe20000010000 */
[----:B------:R-:W-:-:S03]  /*2360*/  @P5 HADD2.F32 R151, -RZ, R38.H0_H0 ;  /* 0x20000026ff975230 */ /* 0x000fc60000004100 */
[-C--:B------:R-:W-:Y:S02]  /*2370*/  FMUL.FTZ R148, R160, R209.reuse ;  /* 0x000000d1a0947220 */ /* 0x080fe40000410000 */
[----:B------:R-:W-:Y:S01]  /*2380*/  @P5 FADD.FTZ R162, R162, R151 ;  /* 0x00000097a2a25221 */ /* 0x000fe20000010000 */
[----:B------:R-:W-:Y:S01]  /*2390*/  FFMA.FTZ R151, R12, R156, R157 ;  /* 0x0000009c0c977223 */ /* 0x000fe2000001009d */
[----:B------:R-:W-:Y:S02]  /*23a0*/  FMUL.FTZ R148, R148, UR18 ;  /* 0x0000001294947c20 */ /* 0x000fe40008410000 */
[----:B------:R-:W-:Y:S01]  /*23b0*/  FMUL.FTZ R150, R162, R209 ;  /* 0x000000d1a2967220 */ /* 0x000fe20000410000 */
[----:B------:R-:W-:Y:S01]  /*23c0*/  FADD.FTZ R152, R10, -R151 ;  /* 0x800000970a987221 */ /* 0x000fe20000010000 */
[----:B------:R-:W-:Y:S01]  /*23d0*/  @P5 HADD2.F32 R151, -RZ, R38.H1_H1 ;  /* 0x30000026ff975230 */ /* 0x000fe20000004100 */
[----:B------:R-:W-:Y:S01]  /*23e0*/  FSEL R148, R148, RZ, P6 ;  /* 0x000000ff94947208 */ /* 0x000fe20003000000 */
[----:B------:R-:W-:Y:S01]  /*23f0*/  FMUL.FTZ R150, R150, UR18 ;  /* 0x0000001296967c20 */ /* 0x000fe20008410000 */
[----:B------:R-:W-:Y:S01]  /*2400*/  FMUL.FTZ R202, R171, R152 ;  /* 0x00000098abca7220 */ /* 0x000fe20000410000 */
[----:B------:R-:W-:-:S02]  /*2410*/  LOP3.LUT P6, RZ, R215, 0xff, RZ, 0xc0, !PT ;  /* 0x000000ffd7ff7812 */ /* 0x000fc400078cc0ff */
[----:B------:R-:W-:Y:S01]  /*2420*/  F2FP.F16.F32.PACK_AB R149, R148, R149 ;  /* 0x000000959495723e */ /* 0x000fe200000000ff */
[----:B------:R-:W-:Y:S01]  /*2430*/  @P5 FADD.FTZ R202, R202, R151 ;  /* 0x00000097caca5221 */ /* 0x000fe20000010000 */
[----:B------:R-:W-:Y:S02]  /*2440*/  FSEL R150, R150, RZ, P6 ;  /* 0x000000ff96967208 */ /* 0x000fe40003000000 */
[----:B------:R-:W-:Y:S01]  /*2450*/  LOP3.LUT P6, RZ, R215, 0xff00, RZ, 0xc0, !PT ;  /* 0x0000ff00d7ff7812 */ /* 0x000fe200078cc0ff */
[----:B------:R-:W-:-:S04]  /*2460*/  FMUL.FTZ R151, R202, R209 ;  /* 0x000000d1ca977220 */ /* 0x000fc80000410000 */
[----:B------:R-:W-:-:S05]  /*2470*/  FMUL.FTZ R151, R151, UR18 ;  /* 0x0000001297977c20 */ /* 0x000fca0008410000 */
[----:B------:R-:W-:Y:S01]  /*2480*/  FSEL R161, R151, RZ, P6 ;  /* 0x000000ff97a17208 */ /* 0x000fe20003000000 */
[----:B------:R-:W-:-:S03]  /*2490*/  FFMA.FTZ R151, R3, R156, R157 ;  /* 0x0000009c03977223 */ /* 0x000fc6000001009d */
[----:B------:R-:W-:Y:S01]  /*24a0*/  F2FP.F16.F32.PACK_AB R150, R161, R150 ;  /* 0x00000096a196723e */ /* 0x000fe200000000ff */
[----:B------:R-:W-:Y:S01]  /*24b0*/  FADD.FTZ R152, R20, -R151 ;  /* 0x8000009714987221 */ /* 0x000fe20000010000 */
[----:B------:R-:W-:-:S03]  /*24c0*/  @P5 HADD2.F32 R151, -RZ, R36.H0_H0 ;  /* 0x20000024ff975230 */ /* 0x000fc60000004100 */
[----:B------:R-:W-:-:S04]  /*24d0*/  FMUL.FTZ R152, R171, R152 ;  /* 0x00000098ab987220 */ /* 0x000fc80000410000 */
[----:B------:R-:W-:Y:S01]  /*24e0*/  @P5 FADD.FTZ R152, R152, R151 ;  /* 0x0000009798985221 */ /* 0x000fe20000010000 */
[----:B------:R-:W-:-:S05]  /*24f0*/  @P5 HADD2.F32 R151, -RZ, R36.H1_H1 ;  /* 0x30000024ff975230 */ /* 0x000fca0000004100 */
[----:B------:R-:W-:Y:S01]  /*2500*/  @P5 FADD.FTZ R154, R154, R151 ;  /* 0x000000979a9a5221 */ /* 0x000fe20000010000 */
[-C--:B------:R-:W-:Y:S01]  /*2510*/  FMUL.FTZ R151, R152, R209.reuse ;  /* 0x000000d198977220 */ /* 0x080fe20000410000 */
[----:B------:R-:W-:Y:S02]  /*2520*/  LOP3.LUT P5, RZ, R153, 0xff, RZ, 0xc0, !PT ;  /* 0x000000ff99ff7812 */ /* 0x000fe400078ac0ff */
[----:B------:R-:W-:Y:S01]  /*2530*/  FMUL.FTZ R155, R154, R209 ;  /* 0x000000d19a9b7220 */ /* 0x000fe20000410000 */
[----:B------:R-:W-:-:S03]  /*2540*/  FMUL.FTZ R151, R151, UR18 ;  /* 0x0000001297977c20 */ /* 0x000fc60008410000 */
[----:B------:R-:W-:Y:S02]  /*2550*/  FMUL.FTZ R155, R155, UR18 ;  /* 0x000000129b9b7c20 */ /* 0x000fe40008410000 */
        /* <DEDUP_REMOVED lines=40> */
.L_x_7637:
[----:B------:R-:W-:Y:S05]  /*27e0*/  BSYNC B0 ;  /* 0x0000000000007941 */ /* 0x000fea0003800000 */
.L_x_7636:
        /* <DEDUP_REMOVED lines=9> */
[----:B------:R-:W-:Y:S01]  /*2880*/  FADD.FTZ R152, R31, -R152 ;  /* 0x800000981f987221 */ /* 0x000fe20000010000 */
[--C-:B------:R-:W-:Y:S01]  /*2890*/  FFMA.FTZ R153, R165, R156, R157.reuse ;  /* 0x0000009ca5997223 */ /* 0x100fe2000001009d */
[----:B------:R-:W-:Y:S01]  /*28a0*/  FMUL.FTZ R158, R171, R148 ;  /* 0x00000094ab9e7220 */ /* 0x000fe20000410000 */
[----:B------:R-:W-:Y:S01]  /*28b0*/  FADD.FTZ R154, R23, -R154 ;  /* 0x8000009a179a7221 */ /* 0x000fe20000010000 */
[C---:B------:R-:W-:Y:S01]  /*28c0*/  FMUL.FTZ R202, R171.reuse, R152 ;  /* 0x00000098abca7220 */ /* 0x040fe20000410000 */
[----:B------:R-:W-:Y:S01]  /*28d0*/  FFMA.FTZ R218, R170, R156, R157 ;  /* 0x0000009caada7223 */ /* 0x000fe2000001009d */
[----:B------:R-:W-:Y:S01]  /*28e0*/  FADD.FTZ R216, R168, -R153 ;  /* 0x80000099a8d87221 */ /* 0x000fe20000010000 */
[----:B------:R-:W-:-:S02]  /*28f0*/  FMUL.FTZ R154, R171, R154 ;  /* 0x0000009aab9a7220 */ /* 0x000fc40000410000 */
[----:B------:R-:W-:Y:S01]  /*2900*/  FADD.FTZ R218, R167, -R218 ;  /* 0x800000daa7da7221 */ /* 0x000fe20000010000 */
[--C-:B------:R-:W-:Y:S02]  /*2910*/  @P5 HADD2.F32 R149, -RZ, R33.reuse.H0_H0 ;  /* 0x20000021ff955230 */ /* 0x100fe40000004100 */
[C---:B------:R-:W-:Y:S01]  /*2920*/  FMUL.FTZ R216, R171.reuse, R216 ;  /* 0x000000d8abd87220 */ /* 0x040fe20000410000 */
[----:B------:R-:W-:Y:S02]  /*2930*/  @P5 HADD2.F32 R151, -RZ, R33.H1_H1 ;  /* 0x30000021ff975230 */ /* 0x000fe40000004100 */
[----:B------:R-:W-:Y:S01]  /*2940*/  FMUL.FTZ R218, R171, R218 ;  /* 0x000000daabda7220 */ /* 0x000fe20000410000 */
[--C-:B------:R-:W-:Y:S02]  /*2950*/  @P5 HADD2.F32 R153, -RZ, R35.reuse.H0_H0 ;  /* 0x20000023ff995230 */ /* 0x100fe40000004100 */
[----:B------:R-:W-:Y:S01]  /*2960*/  @P5 FADD.FTZ R158, R158, R149 ;  /* 0x000000959e9e5221 */ /* 0x000fe20000010000 */
[----:B------:R-:W-:-:S03]  /*2970*/  @P5 HADD2.F32 R155, -RZ, R35.H1_H1 ;  /* 0x30000023ff9b5230 */ /* 0x000fc60000004100 */
[----:B------:R-:W-:Y:S01]  /*2980*/  FMUL.FTZ R148, R158, R209 ;  /* 0x000000d19e947220 */ /* 0x000fe20000410000 */
[----:B------:R-:W-:Y:S01]  /*2990*/  @P5 FADD.FTZ R216, R216, R153 ;  /* 0x00000099d8d85221 */ /* 0x000fe20000010000 */
[----:B------:R-:W-:Y:S01]  /*29a0*/  MOV R153, R212 ;  /* 0x000000d400997202 */ /* 0x000fe20000000f00 */
[----:B------:R-:W-:Y:S01]  /*29b0*/  @P5 FADD.FTZ R218, R218, R155 ;  /* 0x0000009bdada5221 */ /* 0x000fe20000010000 */
[----:B------:R-:W-:-:S05]  /*29c0*/  FMUL.FTZ R148, R148, UR18 ;  /* 0x0000001294947c20 */ /* 0x000fca0008410000 */
[----:B------:R-:W-:Y:S01]  /*29d0*/  FSEL R149, R148, RZ, P6 ;  /* 0x000000ff94957208 */ /* 0x000fe20003000000 */
[----:B------:R-:W-:Y:S01]  /*29e0*/  FFMA.FTZ R148, R28, R156, R157 ;  /* 0x0000009c1c947223 */ /* 0x000fe2000001009d */
[----:B------:R-:W-:-:S03]  /*29f0*/  LOP3.LUT P6, RZ, R212, 0xff000000, RZ, 0xc0, !PT ;  /* 0xff000000d4ff7812 */ /* 0x000fc600078cc0ff */
[----:B------:R-:W-:-:S04]  /*2a00*/  FADD.FTZ R148, R29, -R148 ;  /* 0x800000941d947221 */ /* 0x000fc80000010000 */
[----:B------:R-:W-:-:S04]  /*2a10*/  FMUL.FTZ R160, R171, R148 ;  /* 0x00000094aba07220 */ /* 0x000fc80000410000 */
[----:B------:R-:W-:Y:S01]  /*2a20*/  @P5 FADD.FTZ R160, R160, R151 ;  /* 0x00000097a0a05221 */ /* 0x000fe20000010000 */
[----:B------:R-:W-:-:S03]  /*2a30*/  FFMA.FTZ R151, R27, R156, R157 ;  /* 0x0000009c1b977223 */ /* 0x000fc6000001009d */
[----:B------:R-:W-:Y:S01]  /*2a40*/  FMUL.FTZ R148, R160, R209 ;  /* 0x000000d1a0947220 */ /* 0x000fe20000410000 */
[----:B------:R-:W-:Y:S01]  /*2a50*/  FADD.FTZ R150, R164, -R151 ;  /* 0x80000097a4967221 */ /* 0x000fe20000010000 */
[----:B------:R-:W-:Y:S02]  /*2a60*/  @P5 HADD2.F32 R151, -RZ, R34.H0_H0 ;  /* 0x20000022ff975230 */ /* 0x000fe40000004100 */
[----:B------:R-:W-:Y:S01]  /*2a70*/  FMUL.FTZ R148, R148, UR18 ;  /* 0x0000001294947c20 */ /* 0x000fe20008410000 */
[----:B------:R-:W-:-:S04]  /*2a80*/  FMUL.FTZ R162, R171, R150 ;  /* 0x00000096aba27220 */ /* 0x000fc80000410000 */
[----:B------:R-:W-:Y:S01]  /*2a90*/  @P5 FADD.FTZ R162, R162, R151 ;  /* 0x00000097a2a25221 */ /* 0x000fe20000010000 */
[----:B------:R-:W-:Y:S01]  /*2aa0*/  @P5 HADD2.F32 R151, -RZ, R34.H1_H1 ;  /* 0x30000022ff975230 */ /* 0x000fe20000004100 */
[----:B------:R-:W-:Y:S02]  /*2ab0*/  FSEL R148, R148, RZ, P6 ;  /* 0x000000ff94947208 */ /* 0x000fe40003000000 */
[----:B------:R-:W-:Y:S01]  /*2ac0*/  FMUL.FTZ R150, R162, R209 ;  /* 0x000000d1a2967220 */ /* 0x000fe20000410000 */
[----:B------:R-:W-:Y:S01]  /*2ad0*/  LOP3.LUT P6, RZ, R213, 0xff, RZ, 0xc0, !PT ;  /* 0x000000ffd5ff7812 */ /* 0x000fe200078cc0ff */
[----:B------:R-:W-:Y:S01]  /*2ae0*/  @P5 FADD.FTZ R202, R202, R151 ;  /* 0x00000097caca5221 */ /* 0x000fe20000010000 */
[----:B------:R-:W-:Y:S01]  /*2af0*/  F2FP.F16.F32.PACK_AB R149, R148, R149 ;  /* 0x000000959495723e */ /* 0x000fe200000000ff */
[----:B------:R-:W-:Y:S02]  /*2b00*/  FMUL.FTZ R150, R150, UR18 ;  /* 0x0000001296967c20 */ /* 0x000fe40008410000 */
[----:B------:R-:W-:-:S03]  /*2b10*/  FMUL.FTZ R151, R202, R209 ;  /* 0x000000d1ca977220 */ /* 0x000fc60000410000 */
[----:B------:R-:W-:Y:S01]  /*2b20*/  FSEL R150, R150, RZ, P6 ;  /* 0x000000ff96967208 */ /* 0x000fe20003000000 */
[----:B------:R-:W-:Y:S01]  /*2b30*/  FMUL.FTZ R151, R151, UR18 ;  /* 0x0000001297977c20 */ /* 0x000fe20008410000 */
[----:B------:R-:W-:-:S04]  /*2b40*/  LOP3.LUT P6, RZ, R213, 0xff00, RZ, 0xc0, !PT ;  /* 0x0000ff00d5ff7812 */ /* 0x000fc800078cc0ff */
        /* <DEDUP_REMOVED lines=54> */
.L_x_7639:
[----:B------:R-:W-:Y:S05]  /*2eb0*/  BSYNC B0 ;  /* 0x0000000000007941 */ /* 0x000fea0003800000 */
.L_x_7638:
        /* <DEDUP_REMOVED lines=108> */
.L_x_7641:
[----:B------:R-:W-:Y:S05]  /*3580*/  BSYNC B0 ;  /* 0x0000000000007941 */ /* 0x000fea0003800000 */
.L_x_7640:
        /* <DEDUP_REMOVED lines=10> */
[----:B------:R-:W-:Y:S01]  /*3630*/  FADD.FTZ R152, R201, -R152 ;  /* 0x80000098c9987221 */ /* 0x000fe20000010000 */
[--C-:B------:R-:W-:Y:S01]  /*3640*/  FFMA.FTZ R153, R205, R156, R157.reuse ;  /* 0x0000009ccd997223 */ /* 0x100fe2000001009d */
[C---:B------:R-:W-:Y:S01]  /*3650*/  FMUL.FTZ R158, R171.reuse, R148 ;  /* 0x00000094ab9e7220 */ /* 0x040fe20000410000 */
[----:B------:R-:W-:Y:S01]  /*3660*/  FFMA.FTZ R216, R210, R156, R157 ;  /* 0x0000009cd2d87223 */ /* 0x000fe2000001009d */
[----:B------:R-:W-:Y:S01]  /*3670*/  FMUL.FTZ R202, R171, R152 ;  /* 0x00000098abca7220 */ /* 0x000fe20000410000 */
[----:B------:R-:W-:-:S02]  /*3680*/  FADD.FTZ R154, R195, -R154 ;  /* 0x8000009ac39a7221 */ /* 0x000fc40000010000 */
[----:B------:R-:W-:Y:S02]  /*3690*/  FADD.FTZ R216, R207, -R216 ;  /* 0x800000d8cfd87221 */ /* 0x000fe40000010000 */
[C---:B------:R-:W-:Y:S01]  /*36a0*/  FMUL.FTZ R154, R171.reuse, R154 ;  /* 0x0000009aab9a7220 */ /* 0x040fe20000410000 */
[--C-:B------:R-:W-:Y:S02]  /*36b0*/  @P5 HADD2.F32 R149, -RZ, R141.reuse.H0_H0 ;  /* 0x2000008dff955230 */ /* 0x100fe40000004100 */
[----:B------:R-:W-:Y:S01]  /*36c0*/  FMUL.FTZ R216, R171, R216 ;  /* 0x000000d8abd87220 */ /* 0x000fe20000410000 */
[----:B------:R-:W-:Y:S02]  /*36d0*/  @P5 HADD2.F32 R151, -RZ, R141.H1_H1 ;  /* 0x3000008dff975230 */ /* 0x000fe40000004100 */
[----:B------:R-:W-:Y:S02]  /*36e0*/  @P5 HADD2.F32 R155, -RZ, R143.H0_H0 ;  /* 0x2000008fff9b5230 */ /* 0x000fe40000004100 */
        /* <DEDUP_REMOVED lines=28> */
[----:B------:R-:W-:Y:S01]  /*38b0*/  FFMA.FTZ R151, R175, R156, R157 ;  /* 0x0000009caf977223 */ /* 0x000fe2000001009d */
[----:B------:R-:W-:Y:S01]  /*38c0*/  FADD.FTZ R156, R208, -R153 ;  /* 0x80000099d09c7221 */ /* 0x000fe20000010000 */
[--C-:B------:R-:W-:Y:S01]  /*38d0*/  @P5 HADD2.F32 R153, -RZ, R140.reuse.H1_H1 ;  /* 0x3000008cff995230 */ /* 0x100fe20000004100 */
[----:B------:R-:W-:Y:S01]  /*38e0*/  F2FP.F16.F32.PACK_AB R150, R159, R150 ;  /* 0x000000969f96723e */ /* 0x000fe200000000ff */
[----:B------:R-:W-:Y:S01]  /*38f0*/  FADD.FTZ R152, R196, -R151 ;  /* 0x80000097c4987221 */ /* 0x000fe20000010000 */
[----:B------:R-:W-:Y:S02]  /*3900*/  @P5 HADD2.F32 R151, -RZ, R140.H0_H0 ;  /* 0x2000008cff975230 */ /* 0x000fe40000004100 */
[C---:B------:R-:W-:Y:S01]  /*3910*/  FMUL.FTZ R156, R171.reuse, R156 ;  /* 0x0000009cab9c7220 */ /* 0x040fe20000410000 */
[----:B------:R-:W-:Y:S02]  /*3920*/  @P5 HADD2.F32 R157, -RZ, R143.H1_H1 ;  /* 0x3000008fff9d5230 */ /* 0x000fe40000004100 */
[----:B------:R-:W-:Y:S01]  /*3930*/  FMUL.FTZ R152, R171, R152 ;  /* 0x00000098ab987220 */ /* 0x000fe20000410000 */
[----:B------:R-:W-:Y:S01]  /*3940*/  @P5 FADD.FTZ R154, R154, R153 ;  /* 0x000000999a9a5221 */ /* 0x000fe20000010000 */
[----:B------:R-:W-:Y:S01]  /*3950*/  MOV R153, R178 ;  /* 0x000000b200997202 */ /* 0x000fe20000000f00 */
[----:B------:R-:W-:Y:S01]  /*3960*/  @P5 FADD.FTZ R156, R156, R155 ;  /* 0x0000009b9c9c5221 */ /* 0x000fe20000010000 */
[----:B------:R-:W-:Y:S01]  /*3970*/  @P5 FADD.FTZ R152, R152, R151 ;  /* 0x0000009798985221 */ /* 0x000fe20000010000 */
[----:B------:R-:W-:Y:S01]  /*3980*/  @P5 FADD.FTZ R216, R216, R157 ;  /* 0x0000009dd8d85221 */ /* 0x000fe20000010000 */
[-C--:B------:R-:W-:Y:S01]  /*3990*/  FMUL.FTZ R155, R154, R209.reuse ;  /* 0x000000d19a9b7220 */ /* 0x080fe20000410000 */
[----:B------:R-:W-:Y:S01]  /*39a0*/  LOP3.LUT P5, RZ, R153, 0xff, RZ, 0xc0, !PT ;  /* 0x000000ff99ff7812 */ /* 0x000fe200078ac0ff */
[----:B------:R-:W-:-:S02]  /*39b0*/  FMUL.FTZ R151, R152, R209 ;  /* 0x000000d198977220 */ /* 0x000fc40000410000 */
[----:B------:R-:W-:Y:S02]  /*39c0*/  FMUL.FTZ R155, R155, UR18 ;  /* 0x000000129b9b7c20 */ /* 0x000fe40008410000 */
        /* <DEDUP_REMOVED lines=40> */
.L_x_7643:
[----:B------:R-:W-:Y:S05]  /*3c50*/  BSYNC B0 ;  /* 0x0000000000007941 */ /* 0x000fea0003800000 */
.L_x_7642:
[----:B------:R-:W-:Y:S02]  /*3c60*/  IADD3 R2, R2, UR20, RZ ;  /* 0x0000001402027c10 */ /* 0x000fe4000fffe0ff */
[----:B------:R-:W-:Y:S02]  /*3c70*/  SEL R156, RZ, 0x1, P4 ;  /* 0x00000001ff9c7807 */ /* 0x000fe40002000000 */
[----:B------:R-:W-:-:S13]  /*3c80*/  ISETP.GE.AND P5, PT, R2, UR21, PT ;  /* 0x0000001502007c0c */ /* 0x000fda000bfa6270 */
[----:B------:R-:W-:Y:S05]  /*3c90*/  @!P5 BRA `(.L_x_7644) ;  /* 0xffffffc80030d947 */ /* 0x000fea000383ffff */
.L_x_7626:
        /* <DEDUP_REMOVED lines=16> */
.L_x_7646:
[----:B------:R-:W-:Y:S05]  /*3da0*/  BSYNC B0 ;  /* 0x0000000000007941 */ /* 0x000fea0003800000 */
.L_x_7645:
        /* <DEDUP_REMOVED lines=11> */
.L_x_7648:
[----:B------:R-:W-:Y:S05]  /*3e60*/  BSYNC B0 ;  /* 0x0000000000007941 */ /* 0x000fea0003800000 */
.L_x_7647:
        /* <DEDUP_REMOVED lines=11> */
.L_x_7650:
[----:B------:R-:W-:Y:S05]  /*3f20*/  BSYNC B0 ;  /* 0x0000000000007941 */ /* 0x000fea0003800000 */
.L_x_7649:
        /* <DEDUP_REMOVED lines=11> */
.L_x_7635:
[----:B------:R-:W-:Y:S02]  /*3fe0*/  MOV R159, R163 ;  /* 0x000000a3009f7202 */ /* 0x000fe40000000f00 */
[----:B------:R-:W-:Y:S02]  /*3ff0*/  MOV R160, 0x10 ;  /* 0x0000001000a07802 */ /* 0x000fe40000000f00 */
[----:B------:R-:W-:Y:S02]  /*4000*/  MOV R161, 0x1f ;  /* 0x0000001f00a17802 */ /* 0x000fe40000000f00 */
[----:B------:R-:W-:-:S07]  /*4010*/  MOV R158, 0xffffffff ;  /* 0xffffffff009e7802 */ /* 0x000fce0000000f00 */
[----:B------:R-:W-:Y:S05]  /*4020*/  WARPSYNC.COLLECTIVE R158, `(.L_x_7651) ;  /* 0x000000009e087348 */ /* 0x000fea0003c00000 */
[----:B------:R0:W1:Y:S02]  /*4030*/  SHFL.DOWN P6, R203, R159, R160, R161 ;  /* 0x080000a09fcb7389 */ /* 0x00006400000c00a1 */
[----:B01----:R-:W-:Y:S01]  /*4040*/  ENDCOLLECTIVE ;  /* 0x000000000000791b */ /* 0x003fe20003800000 */
.L_x_7651:
[----:B------:R-:W-:Y:S02]  /*4050*/  MOV R159, R162 ;  /* 0x000000a2009f7202 */ /* 0x000fe40000000f00 */
[----:B------:R-:W-:-:S07]  /*4060*/  MOV R150, R203 ;  /* 0x000000cb00967202 */ /* 0x000fce0000000f00 */
[----:B------:R-:W-:Y:S05]  /*4070*/  WARPSYNC.COLLECTIVE R158, `(.L_x_7652) ;  /* 0x000000009e087348 */ /* 0x000fea0003c00000 */
[----:B------:R0:W1:Y:S02]  /*4080*/  SHFL.DOWN P6, R203, R159, R160, R161 ;  /* 0x080000a09fcb7389 */ /* 0x00006400000c00a1 */
[----:B01----:R-:W-:Y:S01]  /*4090*/  ENDCOLLECTIVE ;  /* 0x000000000000791b */ /* 0x003fe20003800000 */
.L_x_7652:
[----:B------:R-:W-:-:S05]  /*40a0*/  FADD.FTZ R150, R150, R163 ;  /* 0x000000a396967221 */ /* 0x000fca0000010000 */
[----:B------:R-:W-:Y:S02]  /*40b0*/  MOV R159, R150 ;  /* 0x00000096009f7202 */ /* 0x000fe40000000f00 */
[----:B------:R-:W-:Y:S02]  /*40c0*/  MOV R160, 0x8 ;  /* 0x0000000800a07802 */ /* 0x000fe40000000f00 */
[----:B------:R-:W-:-:S07]  /*40d0*/  MOV R151, R203 ;  /* 0x000000cb00977202 */ /* 0x000fce0000000f00 */
[----:B------:R-:W-:Y:S05]  /*40e0*/  WARPSYNC.COLLECTIVE R158, `(.L_x_7653) ;  /* 0x000000009e087348 */ /* 0x000fea0003c00000 */
[----:B------:R0:W1:Y:S02]  /*40f0*/  SHFL.DOWN P6, R203, R159, R160, R161 ;  /* 0x080000a09fcb7389 */ /* 0x00006400000c00a1 */
[----:B01----:R-:W-:Y:S01]  /*4100*/  ENDCOLLECTIVE ;  /* 0x000000000000791b */ /* 0x003fe20003800000 */
.L_x_7653:
[----:B------:R-:W-:-:S05]  /*4110*/  FADD.FTZ R151, R151, R162 ;  /* 0x000000a297977221 */ /* 0x000fca0000010000 */
[----:B------:R-:W-:Y:S02]  /*4120*/  MOV R159, R151 ;  /* 0x00000097009f7202 */ /* 0x000fe40000000f00 */
[----:B------:R-:W-:-:S07]  /*4130*/  MOV R153, R203 ;  /* 0x000000cb00997202 */ /* 0x000fce0000000f00 */
[----:B------:R-:W-:Y:S05]  /*4140*/  WARPSYNC.COLLECTIVE R158, `(.L_x_7654) ;  /* 0x000000009e087348 */ /* 0x000fea0003c00000 */
[----:B------:R0:W1:Y:S02]  /*4150*/  SHFL.DOWN P6, R203, R159, R160, R161 ;  /* 0x080000a09fcb7389 */ /* 0x00006400000c00a1 */
[----:B01----:R-:W-:Y:S01]  /*4160*/  ENDCOLLECTIVE ;  /* 0x000000000000791b */ /* 0x003fe20003800000 */
.L_x_7654:
[----:B------:R-:W-:-:S05]  /*4170*/  FADD.FTZ R153, R150, R153 ;  /* 0x0000009996997221 */ /* 0x000fca0000010000 */
[----:B------:R-:W-:Y:S02]  /*4180*/  MOV R159, R153 ;  /* 0x00000099009f7202 */ /* 0x000fe40000000f00 */
[----:B------:R-:W-:Y:S02]  /*4190*/  MOV R160, 0x4 ;  /* 0x0000000400a07802 */ /* 0x000fe40000000f00 */
[----:B------:R-:W-:-:S07]  /*41a0*/  MOV R152, R203 ;  /* 0x000000cb00987202 */ /* 0x000fce0000000f00 */
[----:B------:R-:W-:Y:S05]  /*41b0*/  WARPSYNC.COLLECTIVE R158, `(.L_x_7655) ;  /* 0x000000009e087348 */ /* 0x000fea0003c00000 */
[----:B------:R0:W1:Y:S02]  /*41c0*/  SHFL.DOWN P6, R203, R159, R160, R161 ;  /* 0x080000a09fcb7389 */ /* 0x00006400000c00a1 */
[----:B01----:R-:W-:Y:S01]  /*41d0*/  ENDCOLLECTIVE ;  /* 0x000000000000791b */ /* 0x003fe20003800000 */
.L_x_7655:
[----:B------:R-:W-:-:S05]  /*41e0*/  FADD.FTZ R152, R151, R152 ;  /* 0x0000009897987221 */ /* 0x000fca0000010000 */
[----:B------:R-:W-:Y:S02]  /*41f0*/  MOV R159, R152 ;  /* 0x00000098009f7202 */ /* 0x000fe40000000f00 */
[----:B------:R-:W-:-:S07]  /*4200*/  MOV R154, R203 ;  /* 0x000000cb009a7202 */ /* 0x000fce0000000f00 */
[----:B------:R-:W-:Y:S05]  /*4210*/  WARPSYNC.COLLECTIVE R158, `(.L_x_7656) ;  /* 0x000000009e087348 */ /* 0x000fea0003c00000 */
[----:B------:R0:W1:Y:S02]  /*4220*/  SHFL.DOWN P6, R203, R159, R160, R161 ;  /* 0x080000a09fcb7389 */ /* 0x00006400000c00a1 */
[----:B01----:R-:W-:Y:S01]  /*4230*/  ENDCOLLECTIVE ;  /* 0x000000000000791b */ /* 0x003fe20003800000 */
.L_x_7656:
[----:B------:R-:W-:-:S05]  /*4240*/  FADD.FTZ R154, R153, R154 ;  /* 0x0000009a999a7221 */ /* 0x000fca0000010000 */
[----:B------:R-:W-:Y:S02]  /*4250*/  MOV R159, R154 ;  /* 0x0000009a009f7202 */ /* 0x000fe40000000f00 */
[----:B------:R-:W-:Y:S02]  /*4260*/  MOV R160, 0x2 ;  /* 0x0000000200a07802 */ /* 0x000fe40000000f00 */
[----:B------:R-:W-:-:S07]  /*4270*/  MOV R155, R203 ;  /* 0x000000cb009b7202 */ /* 0x000fce0000000f00 */
[----:B------:R-:W-:Y:S05]  /*4280*/  WARPSYNC.COLLECTIVE R158, `(.L_x_7657) ;  /* 0x000000009e087348 */ /* 0x000fea0003c00000 */
[----:B------:R0:W1:Y:S02]  /*4290*/  SHFL.DOWN P6, R203, R159, R160, R161 ;  /* 0x080000a09fcb7389 */ /* 0x00006400000c00a1 */
[----:B01----:R-:W-:Y:S01]  /*42a0*/  ENDCOLLECTIVE ;  /* 0x000000000000791b */ /* 0x003fe20003800000 */
.L_x_7657:
[----:B------:R-:W-:-:S05]  /*42b0*/  FADD.FTZ R155, R152, R155 ;  /* 0x0000009b989b7221 */ /* 0x000fca0000010000 */
[----:B------:R-:W-:Y:S02]  /*42c0*/  MOV R159, R155 ;  /* 0x0000009b009f7202 */ /* 0x000fe40000000f00 */
[----:B------:R-:W-:-:S07]  /*42d0*/  MOV R157, R203 ;  /* 0x000000cb009d7202 */ /* 0x000fce0000000f00 */
[----:B------:R-:W-:Y:S05]  /*42e0*/  WARPSYNC.COLLECTIVE R158, `(.L_x_7658) ;  /* 0x000000009e087348 */ /* 0x000fea0003c00000 */
[----:B------:R0:W1:Y:S02]  /*42f0*/  SHFL.DOWN P6, R203, R159, R160, R161 ;  /* 0x080000a09fcb7389 */ /* 0x00006400000c00a1 */
[----:B01----:R-:W-:Y:S01]  /*4300*/  ENDCOLLECTIVE ;  /* 0x000000000000791b */ /* 0x003fe20003800000 */
.L_x_7658:
[----:B------:R-:W-:-:S05]  /*4310*/  FADD.FTZ R157, R154, R157 ;  /* 0x0000009d9a9d7221 */ /* 0x000fca0000010000 */
[----:B------:R-:W-:Y:S02]  /*4320*/  MOV R159, R157 ;  /* 0x0000009d009f7202 */ /* 0x000fe40000000f00 */
[----:B------:R-:W-:Y:S02]  /*4330*/  MOV R160, 0x1 ;  /* 0x0000000100a07802 */ /* 0x000fe40000000f00 */
[----:B------:R-:W-:-:S07]  /*4340*/  MOV R156, R203 ;  /* 0x000000cb009c7202 */ /* 0x000fce0000000f00 */
[----:B------:R-:W-:Y:S05]  /*4350*/  WARPSYNC.COLLECTIVE R158, `(.L_x_7659) ;  /* 0x000000009e087348 */ /* 0x000fea0003c00000 */
[----:B------:R0:W1:Y:S02]  /*4360*/  SHFL.DOWN P6, R203, R159, R160, R161 ;  /* 0x080000a09fcb7389 */ /* 0x00006400000c00a1 */
[----:B01----:R-:W-:Y:S01]  /*4370*/  ENDCOLLECTIVE ;  /* 0x000000000000791b */ /* 0x003fe20003800000 */
.L_x_7659:
[----:B------:R-:W-:-:S05]  /*4380*/  FADD.FTZ R156, R155, R156 ;  /* 0x0000009c9b9c7221 */ /* 0x000fca0000010000 */
[----:B------:R-:W-:Y:S02]  /*4390*/  MOV R159, R156 ;  /* 0x0000009c009f7202 */ /* 0x000fe40000000f00 */
[----:B------:R-:W-:-:S07]  /*43a0*/  MOV R202, R203 ;  /* 0x000000cb00ca7202 */ /* 0x000fce0000000f00 */
[----:B------:R-:W-:Y:S05]  /*43b0*/  WARPSYNC.COLLECTIVE R158, `(.L_x_7660) ;  /* 0x000000009e087348 */ /* 0x000fea0003c00000 */
[----:B------:R0:W1:Y:S02]  /*43c0*/  SHFL.DOWN P6, R203, R159, R160, R161 ;  /* 0x080000a09fcb7389 */ /* 0x00006400000c00a1 */
[----:B01----:R-:W-:Y:S01]  /*43d0*/  ENDCOLLECTIVE ;  /* 0x000000000000791b */ /* 0x003fe20003800000 */
.L_x_7660:
[----:B------:R-:W-:Y:S05]  /*43e0*/  BRA `(.L_x_7661) ;  /* 0xffffffd800bc7947 */ /* 0x000fea000383ffff */
.L_x_7662:
        /* <DEDUP_REMOVED lines=9> */
.L_x_13968:


//--------------------- .text._ZN10layer_norm13ln_bwd_kernelINS_13Kernel_traitsIf6__halfS2_S2_fjLj8192ELj1ELj1ELj8ELj16ENS_18Kernel_traits_baseILj8192EfS2_S2_S2_fjLj256EEEEELb1ELb0ELb0ELb1EEEvNS_9BwdParamsE --------------------------
	.section	.text._ZN10layer_norm13ln_bwd_kernelINS_13Kernel_traitsIf6__halfS2_S2_fjLj8192ELj1ELj1ELj8ELj16ENS_18Kernel_traits_baseILj8192EfS2_S2_S2_fjLj256EEEEELb1ELb0ELb0ELb1EEEvNS_9BwdParamsE,"ax",@progbits
	.align	128
        .global         _ZN10layer_norm13ln_bwd_kernelINS_13Kernel_traitsIf6__halfS2_S2_fjLj8192ELj1ELj1ELj8ELj16ENS_18Kernel_traits_baseILj8192EfS2_S2_S2_fjLj256EEEEELb1ELb0ELb0ELb1EEEvNS_9BwdParamsE
        .type           _ZN10layer_norm13ln_bwd_kernelINS_13Kernel_traitsIf6__halfS2_S2_fjLj8192ELj1ELj1ELj8ELj16ENS_18Kernel_traits_baseILj8192EfS2_S2_S2_fjLj256EEEEELb1ELb0ELb0ELb1EEEvNS_9BwdParamsE,@function
        .size           _ZN10layer_norm13ln_bwd_kernelINS_13Kernel_traitsIf6__halfS2_S2_fjLj8192ELj1ELj1ELj8ELj16ENS_18Kernel_traits_baseILj8192EfS2_S2_S2_fjLj256EEEEELb1ELb0ELb0ELb1EEEvNS_9BwdParamsE,(.L_x_13969 - _ZN10layer_norm13ln_bwd_kernelINS_13Kernel_traitsIf6__halfS2_S2_fjLj8192ELj1ELj1ELj8ELj16ENS_18Kernel_traits_baseILj8192EfS2_S2_S2_fjLj256EEEEELb1ELb0ELb0ELb1EEEvNS_9BwdParamsE)
        .other          _ZN10layer_norm13ln_bwd_kernelINS_13Kernel_traitsIf6__halfS2_S2_fjLj8192ELj1ELj1ELj8ELj16ENS_18Kernel_traits_baseILj8192EfS2_S2_S2_fjLj256EEEEELb1ELb0ELb0ELb1EEEvNS_9BwdParamsE,@"STO_CUDA_ENTRY STV_DEFAULT"
_ZN10layer_norm13ln_bwd_kernelINS_13Kernel_traitsIf6__halfS2_S2_fjLj8192ELj1ELj1ELj8ELj16ENS_18Kernel_traits_baseILj8192EfS2_S2_S2_fjLj256EEEEELb1ELb0ELb0ELb1EEEvNS_9BwdParamsE:
.text._ZN10layer_norm13ln_bwd_kernelINS_13Kernel_traitsIf6__halfS2_S2_fjLj8192ELj1ELj1ELj8ELj16ENS_18Kernel_traits_baseILj8192EfS2_S2_S2_fjLj256EEEEELb1ELb0ELb0ELb1EEEvNS_9BwdParamsE:
        /* <DEDUP_REMOVED lines=48> */
.L_x_7663:
        /* <DEDUP_REMOVED lines=50> */
.L_x_7667:
        /* <DEDUP_REMOVED lines=18> */
[----:B--2---:R-:W-:Y:S02]  /*0740*/  IMAD.WIDE R84, R158, 0x4, R84 ;  /* 0x000000049e547825 */ /* 0x004fe400078e0254 */
[----:B------:R-:W2:Y:S02]  /*0750*/  LDG.E.128 R52, desc[UR6][R52.64] ;  /* 0x0000000634347981 */ /* 0x000ea4000c1e1d00 */
[----:B------:R-:W-:-:S02]  /*0760*/  IMAD.WIDE.U32 R60, R163, 0x10, R76 ;  /* 0x00000010a33c7825 */ /* 0x000fc400078e004c */
[----:B------:R0:W2:Y:S02]  /*0770*/  LDG.E R180, desc[UR6][R84.64] ;  /* 0x0000000654b47981 */ /* 0x0000a4000c1e1900 */
[----:B-1----:R-:W-:Y:S02]  /*0780*/  IMAD.WIDE.U32 R68, R162, 0x10, R76 ;  /* 0x00000010a2447825 */ /* 0x002fe400078e004c */
[----:B------:R-:W2:Y:S02]  /*0790*/  LDG.E.128 R60, desc[UR6][R60.64] ;  /* 0x000000063c3c7981 */ /* 0x000ea4000c1e1d00 */
[--C-:B---3--:R-:W-:Y:S02]  /*07a0*/  IMAD.WIDE.U32 R56, R164, 0x10, R2.reuse ;  /* 0x00000010a4387825 */ /* 0x108fe400078e0002 */
[----:B------:R-:W3:Y:S02]  /*07b0*/  LDG.E.128 R68, desc[UR6][R68.64] ;  /* 0x0000000644447981 */ /* 0x000ee4000c1e1d00 */
[----:B------:R-:W-:-:S02]  /*07c0*/  IMAD.WIDE.U32 R72, R162, 0x10, R2 ;  /* 0x00000010a2487825 */ /* 0x000fc400078e0002 */
[----:B------:R-:W3:Y:S02]  /*07d0*/  LDG.E.128 R56, desc[UR6][R56.64] ;  /* 0x0000000638387981 */ /* 0x000ee4000c1e1d00 */
[----:B------:R-:W-:Y:S02]  /*07e0*/  IMAD.WIDE.U32 R76, R161, 0x10, R76 ;  /* 0x00000010a14c7825 */ /* 0x000fe400078e004c */
[----:B------:R-:W3:Y:S02]  /*07f0*/  LDG.E.128 R72, desc[UR6][R72.64] ;  /* 0x0000000648487981 */ /* 0x000ee4000c1e1d00 */
[----:B------:R-:W-:Y:S02]  /*0800*/  IMAD.WIDE.U32 R64, R163, 0x10, R2 ;  /* 0x00000010a3407825 */ /* 0x000fe400078e0002 */
[----:B------:R-:W3:Y:S02]  /*0810*/  LDG.E.128 R76, desc[UR6][R76.64] ;  /* 0x000000064c4c7981 */ /* 0x000ee4000c1e1d00 */
[----:B0-----:R-:W-:-:S02]  /*0820*/  IMAD.WIDE R86, R158, 0x4, R86 ;  /* 0x000000049e567825 */ /* 0x001fc400078e0256 */
[----:B------:R-:W3:Y:S02]  /*0830*/  LDG.E.128 R64, desc[UR6][R64.64] ;  /* 0x0000000640407981 */ /* 0x000ee4000c1e1d00 */
[----:B------:R-:W-:Y:S02]  /*0840*/  IMAD.WIDE.U32 R80, R161, 0x10, R2 ;  /* 0x00000010a1507825 */ /* 0x000fe400078e0002 */
[----:B------:R0:W3:Y:S01]  /*0850*/  LDG.E R165, desc[UR6][R86.64] ;  /* 0x0000000656a57981 */ /* 0x0000e2000c1e1900 */
[----:B------:R-:W1:Y:S03]  /*0860*/  LDC.64 R2, c[0x0][0x240] ;  /* 0x00009000ff027b82 */ /* 0x000e660000000a00 */
[----:B------:R-:W3:Y:S01]  /*0870*/  LDG.E.128 R80, desc[UR6][R80.64] ;  /* 0x0000000650507981 */ /* 0x000ee2000c1e1d00 */
[----:B-1----:R-:W-:-:S04]  /*0880*/  IMAD.WIDE.U32 R84, R163, 0x8, R2 ;  /* 0x00000008a3547825 */ /* 0x002fc800078e0002 */
[----:B0-----:R-:W-:Y:S02]  /*0890*/  IMAD.WIDE.U32 R86, R162, 0x8, R2 ;  /* 0x00000008a2567825 */ /* 0x001fe400078e0002 */
[----:B-----5:R-:W5:Y:S04]  /*08a0*/  LDG.E.64 R84, desc[UR6][R84.64] ;  /* 0x0000000654547981 */ /* 0x020f68000c1e1b00 */
[----:B------:R-:W5:Y:S01]  /*08b0*/  LDG.E.64 R86, desc[UR6][R86.64] ;  /* 0x0000000656567981 */ /* 0x000f62000c1e1b00 */
[----:B------:R-:W-:-:S04]  /*08c0*/  ISETP.NE.U32.AND P1, PT, RZ, UR10, PT ;  /* 0x0000000aff007c0c */ /* 0x000fc8000bf25070 */
[----:B------:R-:W-:-:S13]  /*08d0*/  ISETP.NE.AND.EX P1, PT, RZ, UR11, PT, P1 ;  /* 0x0000000bff007c0c */ /* 0x000fda000bf25310 */
[----:B------:R-:W0:Y:S08]  /*08e0*/  @P1 LDC.64 R88, c[0x0][0x2c8] ;  /* 0x0000b200ff581b82 */ /* 0x000e300000000a00 */
[----:B------:R-:W1:Y:S08]  /*08f0*/  @P1 LDC.64 R172, c[0x0][0x2c8] ;  /* 0x0000b200ffac1b82 */ /* 0x000e700000000a00 */
[----:B------:R-:W1:Y:S08]  /*0900*/  @P1 LDC.64 R174, c[0x0][0x2c8] ;  /* 0x0000b200ffae1b82 */ /* 0x000e700000000a00 */
[----:B------:R-:W1:Y:S01]  /*0910*/  @P1 LDC.64 R170, c[0x0][0x2c8] ;  /* 0x0000b200ffaa1b82 */ /* 0x000e620000000a00 */
[----:B------:R-:W-:Y:S01]  /*0920*/  ISETP.NE.AND P4, PT, RZ, UR8, PT ;  /* 0x00000008ff007c0c */ /* 0x000fe2000bf85270 */
[----:B------:R-:W-:Y:S01]  /*0930*/  IMAD.WIDE.U32 R168, R164, 0x8, R2 ;  /* 0x00000008a4a87825 */ /* 0x000fe200078e0002 */
[----:B------:R-:W-:-:S03]  /*0940*/  MOV R160, 0x3f800000 ;  /* 0x3f80000000a07802 */ /* 0x000fc60000000f00 */
[----:B0-----:R-:W-:-:S04]  /*0950*/  @P1 IMAD.WIDE.U32 R88, R164, 0x10, R88 ;  /* 0x00000010a4581825 */ /* 0x001fc800078e0058 */
[----:B-1----:R-:W-:Y:S01]  /*0960*/  @P1 IMAD.WIDE.U32 R172, R162, 0x10, R172 ;  /* 0x00000010a2ac1825 */ /* 0x002fe200078e00ac */
[----:B------:R-:W5:Y:S03]  /*0970*/  @P1 LDG.E.128 R120, desc[UR6][R88.64] ;  /* 0x0000000658781981 */ /* 0x000f66000c1e1d00 */
[C---:B------:R-:W-:Y:S01]  /*0980*/  IMAD.WIDE.U32 R176, R161.reuse, 0x8, R2 ;  /* 0x00000008a1b07825 */ /* 0x040fe200078e0002 */
[----:B------:R-:W5:Y:S03]  /*0990*/  @P1 LDG.E.128 R40, desc[UR6][R172.64] ;  /* 0x00000006ac281981 */ /* 0x000f66000c1e1d00 */
[----:B------:R-:W-:Y:S01]  /*09a0*/  @P1 IMAD.WIDE.U32 R174, R161, 0x10, R174 ;  /* 0x00000010a1ae1825 */ /* 0x000fe200078e00ae */
[----:B------:R0:W5:Y:S04]  /*09b0*/  LDG.E.64 R2, desc[UR6][R168.64] ;  /* 0x00000006a8027981 */ /* 0x000168000c1e1b00 */
[----:B------:R1:W5:Y:S01]  /*09c0*/  @P1 LDG.E.128 R44, desc[UR6][R174.64] ;  /* 0x00000006ae2c1981 */ /* 0x000362000c1e1d00 */
[----:B------:R-:W-:-:S03]  /*09d0*/  @P1 IMAD.WIDE.U32 R170, R163, 0x10, R170 ;  /* 0x00000010a3aa1825 */ /* 0x000fc600078e00aa */
[----:B------:R1:W5:Y:S04]  /*09e0*/  LDG.E.64 R88, desc[UR6][R176.64] ;  /* 0x00000006b0587981 */ /* 0x000368000c1e1b00 */
[----:B------:R1:W5:Y:S01]  /*09f0*/  @P1 LDG.E.128 R36, desc[UR6][R170.64] ;  /* 0x00000006aa241981 */ /* 0x000362000c1e1d00 */
[----:B------:R-:W-:Y:S01]  /*0a00*/  UMOV UR4, 0xffffffff ;  /* 0xffffffff00047882 */ /* 0x000fe20000000000 */
[----:B------:R-:W-:Y:S01]  /*0a10*/  LOP3.LUT P2, RZ, R150, 0x1f, RZ, 0xc0, !PT ;  /* 0x0000001f96ff7812 */ /* 0x000fe2000784c0ff */
[----:B----4-:R-:W-:Y:S02]  /*0a20*/  @P0 HADD2.F32 R160, -RZ, R0.H0_H0 ;  /* 0x20000000ffa00230 */ /* 0x010fe40000004100 */
[----:B--2---:R-:W-:Y:S02]  /*0a30*/  HADD2.F32 R0, -RZ, R52.H0_H0 ;  /* 0x20000034ff007230 */ /* 0x004fe40000004100 */
[----:B------:R-:W-:Y:S01]  /*0a40*/  HADD2.F32 R167, -RZ, R53.H0_H0 ;  /* 0x20000035ffa77230 */ /* 0x000fe20000004100 */
[----:B------:R-:W-:Y:S01]  /*0a50*/  FSEL R195, R180, RZ, !P4 ;  /* 0x000000ffb4c37208 */ /* 0x000fe20006000000 */
[----:B0-----:R-:W-:-:S02]  /*0a60*/  HADD2.F32 R169, -RZ, R55.H0_H0 ;  /* 0x20000037ffa97230 */ /* 0x001fc40000004100 */
[----:B------:R-:W-:Y:S02]  /*0a70*/  HADD2.F32 R52, -RZ, R52.H1_H1 ;  /* 0x30000034ff347230 */ /* 0x000fe40000004100 */
[----:B------:R-:W-:Y:S02]  /*0a80*/  HADD2.F32 R53, -RZ, R53.H1_H1 ;  /* 0x30000035ff357230 */ /* 0x000fe40000004100 */
[----:B------:R-:W-:Y:S01]  /*0a90*/  FADD.FTZ R0, -R195, R0 ;  /* 0x00000000c3007221 */ /* 0x000fe20000010100 */
[----:B------:R-:W-:Y:S02]  /*0aa0*/  HADD2.F32 R178, -RZ, R55.H1_H1 ;  /* 0x30000037ffb27230 */ /* 0x000fe40000004100 */
[--C-:B---3--:R-:W-:Y:S02]  /*0ab0*/  HADD2.F32 R187, -RZ, R69.reuse.H0_H0 ;  /* 0x20000045ffbb7230 */ /* 0x108fe40000004100 */
[----:B------:R-:W-:Y:S02]  /*0ac0*/  HADD2.F32 R208, -RZ, R69.H1_H1 ;  /* 0x30000045ffd07230 */ /* 0x000fe40000004100 */
[----:B------:R-:W-:-:S02]  /*0ad0*/  HADD2.F32 R181, -RZ, R62.H0_H0 ;  /* 0x2000003effb57230 */ /* 0x000fc40000004100 */
[--C-:B------:R-:W-:Y:S02]  /*0ae0*/  HADD2.F32 R188, -RZ, R70.reuse.H0_H0 ;  /* 0x20000046ffbc7230 */ /* 0x100fe40000004100 */
[----:B------:R-:W-:Y:S02]  /*0af0*/  HADD2.F32 R69, -RZ, R70.H1_H1 ;  /* 0x30000046ff457230 */ /* 0x000fe40000004100 */
[----:B------:R-:W-:Y:S01]  /*0b00*/  FADD.FTZ R70, -R195, R167 ;  /* 0x000000a7c3467221 */ /* 0x000fe20000010100 */
[--C-:B-1----:R-:W-:Y:S02]  /*0b10*/  HADD2.F32 R174, -RZ, R58.reuse.H0_H0 ;  /* 0x2000003affae7230 */ /* 0x102fe40000004100 */
[----:B------:R-:W-:Y:S02]  /*0b20*/  HADD2.F32 R172, -RZ, R58.H1_H1 ;  /* 0x3000003affac7230 */ /* 0x000fe40000004100 */
[----:B------:R-:W-:Y:S02]  /*0b30*/  HADD2.F32 R62, -RZ, R62.H1_H1 ;  /* 0x3000003eff3e7230 */ /* 0x000fe40000004100 */
[----:B------:R-:W-:-:S02]  /*0b40*/  HADD2.F32 R177, -RZ, R57.H0_H0 ;  /* 0x20000039ffb17230 */ /* 0x000fc40000004100 */
[----:B------:R-:W-:Y:S02]  /*0b50*/  HADD2.F32 R176, -RZ, R57.H1_H1 ;  /* 0x30000039ffb07230 */ /* 0x000fe40000004100 */
[----:B------:R-:W-:Y:S02]  /*0b60*/  HADD2.F32 R58, -RZ, R61.H0_H0 ;  /* 0x2000003dff3a7230 */ /* 0x000fe40000004100 */
[--C-:B------:R-:W-:Y:S02]  /*0b70*/  HADD2.F32 R197, -RZ, R75.reuse.H0_H0 ;  /* 0x2000004bffc57230 */ /* 0x100fe40000004100 */
[----:B------:R-:W-:Y:S02]  /*0b80*/  HADD2.F32 R194, -RZ, R75.H1_H1 ;  /* 0x3000004bffc27230 */ /* 0x000fe40000004100 */
[----:B------:R-:W-:Y:S02]  /*0b90*/  HADD2.F32 R200, -RZ, R77.H0_H0 ;  /* 0x2000004dffc87230 */ /* 0x000fe40000004100 */
[----:B------:R-:W-:-:S02]  /*0ba0*/  HADD2.F32 R173, -RZ, R54.H0_H0 ;  /* 0x20000036ffad7230 */ /* 0x000fc40000004100 */
[--C-:B------:R-:W-:Y:S02]  /*0bb0*/  HADD2.F32 R57, -RZ, R64.reuse.H0_H0 ;  /* 0x20000040ff397230 */ /* 0x100fe40000004100 */
[----:B------:R-:W-:Y:S02]  /*0bc0*/  HADD2.F32 R55, -RZ, R64.H1_H1 ;  /* 0x30000040ff377230 */ /* 0x000fe40000004100 */
[----:B------:R-:W-:Y:S02]  /*0bd0*/  HADD2.F32 R77, -RZ, R77.H1_H1 ;  /* 0x3000004dff4d7230 */ /* 0x000fe40000004100 */
[--C-:B------:R-:W-:Y:S02]  /*0be0*/  HADD2.F32 R204, -RZ, R78.reuse.H0_H0 ;  /* 0x2000004effcc7230 */ /* 0x100fe40000004100 */
[----:B------:R-:W-:Y:S02]  /*0bf0*/  HADD2.F32 R75, -RZ, R78.H1_H1 ;  /* 0x3000004eff4b7230 */ /* 0x000fe40000004100 */
[----:B------:R-:W-:Y:S01]  /*0c00*/  FADD.FTZ R78, -R195, R169 ;  /* 0x000000a9c34e7221 */ /* 0x000fe20000010100 */
[----:B------:R-:W-:-:S02]  /*0c10*/  HADD2.F32 R171, -RZ, R56.H0_H0 ;  /* 0x20000038ffab7230 */ /* 0x000fc40000004100 */
[----:B------:R-:W-:Y:S01]  /*0c20*/  FADD.FTZ R178, -R195, R178 ;  /* 0x000000b2c3b27221 */ /* 0x000fe20000010100 */
[--C-:B------:R-:W-:Y:S02]  /*0c30*/  HADD2.F32 R64, -RZ, R68.reuse.H0_H0 ;  /* 0x20000044ff407230 */ /* 0x100fe40000004100 */
[----:B------:R-:W-:Y:S01]  /*0c40*/  FMUL.FTZ R0, R165, R0 ;  /* 0x00000000a5007220 */ /* 0x000fe20000410000 */
[----:B------:R-:W-:Y:S02]  /*0c50*/  HADD2.F32 R210, -RZ, R68.H1_H1 ;  /* 0x30000044ffd27230 */ /* 0x000fe40000004100 */
[----:B------:R-:W-:Y:S01]  /*0c60*/  FADD.FTZ R68, -R195, R52 ;  /* 0x00000034c3447221 */ /* 0x000fe20000010100 */
[--C-:B------:R-:W-:Y:S02]  /*0c70*/  HADD2.F32 R185, -RZ, R72.reuse.H0_H0 ;  /* 0x20000048ffb97230 */ /* 0x100fe40000004100 */
[----:B------:R-:W-:Y:S01]  /*0c80*/  FMUL.FTZ R169, R165, R70 ;  /* 0x00000046a5a97220 */ /* 0x000fe20000410000 */
[----:B------:R-:W-:-:S02]  /*0c90*/  HADD2.F32 R182, -RZ, R72.H1_H1 ;  /* 0x30000048ffb67230 */ /* 0x000fc40000004100 */
[C---:B------:R-:W-:Y:S01]  /*0ca0*/  FADD.FTZ R72, -R195.reuse, R53 ;  /* 0x00000035c3487221 */ /* 0x040fe20000010100 */
[----:B------:R-:W-:Y:S02]  /*0cb0*/  HADD2.F32 R168, -RZ, R56.H1_H1 ;  /* 0x30000038ffa87230 */ /* 0x000fe40000004100 */
[C---:B------:R-:W-:Y:S01]  /*0cc0*/  FADD.FTZ R220, -R195.reuse, R62 ;  /* 0x0000003ec3dc7221 */ /* 0x040fe20000010100 */
[----:B------:R-:W-:Y:S02]  /*0cd0*/  HADD2.F32 R170, -RZ, R59.H0_H0 ;  /* 0x2000003bffaa7230 */ /* 0x000fe40000004100 */
[C---:B------:R-:W-:Y:S01]  /*0ce0*/  FADD.FTZ R214, -R195.reuse, R58 ;  /* 0x0000003ac3d67221 */ /* 0x040fe20000010100 */
[----:B------:R-:W-:Y:S02]  /*0cf0*/  HADD2.F32 R56, -RZ, R60.H0_H0 ;  /* 0x2000003cff387230 */ /* 0x000fe40000004100 */
[----:B------:R-:W-:Y:S01]  /*0d00*/  FADD.FTZ R58, -R195, R77 ;  /* 0x0000004dc33a7221 */ /* 0x000fe20000010100 */
[----:B------:R-:W-:-:S02]  /*0d10*/  HADD2.F32 R193, -RZ, R74.H0_H0 ;  /* 0x2000004affc17230 */ /* 0x000fc40000004100 */
[----:B------:R-:W-:Y:S02]  /*0d20*/  HADD2.F32 R190, -RZ, R74.H1_H1 ;  /* 0x3000004affbe7230 */ /* 0x000fe40000004100 */
[----:B------:R-:W-:Y:S01]  /*0d30*/  FADD.FTZ R74, -R195, R173 ;  /* 0x000000adc34a7221 */ /* 0x000fe20000010100 */
[----:B------:R-:W-:Y:S02]  /*0d40*/  HADD2.F32 R59, -RZ, R59.H1_H1 ;  /* 0x3000003bff3b7230 */ /* 0x000fe40000004100 */
[----:B------:R-:W-:Y:S01]  /*0d50*/  FADD.FTZ R157, R171, R157 ;  /* 0x0000009dab9d7221 */ /* 0x000fe20000010000 */
[----:B------:R-:W-:Y:S02]  /*0d60*/  HADD2.F32 R60, -RZ, R60.H1_H1 ;  /* 0x3000003cff3c7230 */ /* 0x000fe40000004100 */
[----:B------:R-:W-:Y:S01]  /*0d70*/  FMUL.FTZ R173, R165, R68 ;  /* 0x00000044a5ad7220 */ /* 0x000fe20000410000 */
[----:B------:R-:W-:Y:S02]  /*0d80*/  HADD2.F32 R179, -RZ, R66.H0_H0 ;  /* 0x20000042ffb37230 */ /* 0x000fe40000004100 */
[----:B------:R-:W-:Y:S01]  /*0d90*/  FFMA.FTZ R159, R0, R171, R159 ;  /* 0x000000ab009f7223 */ /* 0x000fe2000001009f */
[----:B------:R-:W-:-:S02]  /*0da0*/  HADD2.F32 R213, -RZ, R83.H0_H0 ;  /* 0x20000053ffd57230 */ /* 0x000fc40000004100 */
[----:B------:R-:W-:Y:S01]  /*0db0*/  FADD.FTZ R153, R177, R153 ;  /* 0x00000099b1997221 */ /* 0x000fe20000010000 */
[----:B------:R-:W-:Y:S02]  /*0dc0*/  HADD2.F32 R53, -RZ, R83.H1_H1 ;  /* 0x30000053ff357230 */ /* 0x000fe40000004100 */
[----:B------:R-:W-:Y:S01]  /*0dd0*/  FMUL.FTZ R167, R165, R72 ;  /* 0x00000048a5a77220 */ /* 0x000fe20000410000 */
[----:B------:R-:W-:Y:S02]  /*0de0*/  HADD2.F32 R66, -RZ, R66.H1_H1 ;  /* 0x30000042ff427230 */ /* 0x000fe40000004100 */
[-C--:B------:R-:W-:Y:S01]  /*0df0*/  FFMA.FTZ R154, R169, R177.reuse, R154 ;  /* 0x000000b1a99a7223 */ /* 0x080fe2000001009a */
[----:B------:R-:W-:Y:S01]  /*0e00*/  FMUL.FTZ R83, R34, R177 ;  /* 0x000000b122537220 */ /* 0x000fe20000410000 */
[----:B------:R-:W-:Y:S01]  /*0e10*/  FMUL.FTZ R77, R165, R178 ;  /* 0x000000b2a54d7220 */ /* 0x000fe20000410000 */
[--C-:B------:R-:W-:Y:S02]  /*0e20*/  HADD2.F32 R189, -RZ, R73.reuse.H0_H0 ;  /* 0x20000049ffbd7230 */ /* 0x100fe40000004100 */
[----:B------:R-:W-:Y:S01]  /*0e30*/  FMUL.FTZ R171, R32, R171 ;  /* 0x000000ab20ab7220 */ /* 0x000fe20000410000 */
[----:B------:R-:W-:-:S02]  /*0e40*/  HADD2.F32 R186, -RZ, R73.H1_H1 ;  /* 0x30000049ffba7230 */ /* 0x000fc40000004100 */
[C---:B------:R-:W-:Y:S01]  /*0e50*/  FMUL.FTZ R177, R165.reuse, R220 ;  /* 0x000000dca5b17220 */ /* 0x040fe20000410000 */
[----:B------:R-:W-:Y:S02]  /*0e60*/  HADD2.F32 R73, -RZ, R76.H1_H1 ;  /* 0x3000004cff497230 */ /* 0x000fe40000004100 */
[--C-:B------:R-:W-:Y:S02]  /*0e70*/  HADD2.F32 R209, -RZ, R82.reuse.H0_H0 ;  /* 0x20000052ffd17230 */ /* 0x100fe40000004100 */
[----:B------:R-:W-:Y:S02]  /*0e80*/  HADD2.F32 R206, -RZ, R82.H1_H1 ;  /* 0x30000052ffce7230 */ /* 0x000fe40000004100 */
[----:B------:R-:W-:Y:S01]  /*0e90*/  FMUL.FTZ R82, R165, R74 ;  /* 0x0000004aa5527220 */ /* 0x000fe20000410000 */
[--C-:B------:R-:W-:Y:S02]  /*0ea0*/  HADD2.F32 R205, -RZ, R81.reuse.H0_H0 ;  /* 0x20000051ffcd7230 */ /* 0x100fe40000004100 */
[----:B------:R-:W-:Y:S01]  /*0eb0*/  FADD.FTZ R212, -R195, R60 ;  /* 0x0000003cc3d47221 */ /* 0x000fe20000010100 */
[----:B------:R-:W-:-:S02]  /*0ec0*/  HADD2.F32 R202, -RZ, R81.H1_H1 ;  /* 0x30000051ffca7230 */ /* 0x000fc40000004100 */
        /* <DEDUP_REMOVED lines=10> */
[----:B------:R-:W-:Y:S01]  /*0f70*/  FADD.FTZ R130, R66, R130 ;  /* 0x0000008242827221 */ /* 0x000fe20000010000 */
[-C--:B------:R-:W-:Y:S01]  /*0f80*/  FFMA.FTZ R98, R177, R66.reuse, R98 ;  /* 0x00000042b1627223 */ /* 0x080fe20000010062 */
[----:B------:R-:W-:Y:S01]  /*0f90*/  FMUL.FTZ R176, R21, R66 ;  /* 0x0000004215b07220 */ /* 0x000fe20000410000 */
[----:B------:R-:W-:Y:S01]  /*0fa0*/  FFMA.FTZ R66, R0, R171, RZ ;  /* 0x000000ab00427223 */ /* 0x000fe200000100ff */
[----:B------:R-:W-:Y:S01]  /*0fb0*/  FADD.FTZ R60, -R195, R73 ;  /* 0x00000049c33c7221 */ /* 0x000fe20000010100 */
[----:B------:R-:W-:Y:S01]  /*0fc0*/  FMUL.FTZ R73, R165, R212 ;  /* 0x000000d4a5497220 */ /* 0x000fe20000410000 */
[----:B------:R-:W-:Y:S01]  /*0fd0*/  FADD.FTZ R180, -R195, R56 ;  /* 0x00000038c3b47221 */ /* 0x000fe20000010100 */
[----:B------:R-:W-:Y:S01]  /*0fe0*/  FADD.FTZ R212, R59, R168 ;  /* 0x000000a83bd47221 */ /* 0x000fe20000010000 */
[----:B------:R-:W-:-:S02]  /*0ff0*/  HADD2.F32 R192, -RZ, R71.H0_H0 ;  /* 0x20000047ffc07230 */ /* 0x000fc40000004100 */
[----:B------:R-:W-:Y:S01]  /*1000*/  FFMA.FTZ R66, R173, R168, R66 ;  /* 0x000000a8ad427223 */ /* 0x000fe20000010042 */
[----:B------:R-:W-:Y:S02]  /*1010*/  HADD2.F32 R54, -RZ, R54.H1_H1 ;  /* 0x30000036ff367230 */ /* 0x000fe40000004100 */
[----:B------:R-:W-:Y:S02]  /*1020*/  HADD2.F32 R71, -RZ, R71.H1_H1 ;  /* 0x30000047ff477230 */ /* 0x000fe40000004100 */
[----:B------:R-:W-:Y:S01]  /*1030*/  FMUL.FTZ R72, R165, R180 ;  /* 0x000000b4a5487220 */ /* 0x000fe20000410000 */
[--C-:B------:R-:W-:Y:S02]  /*1040*/  HADD2.F32 R191, -RZ, R79.reuse.H0_H0 ;  /* 0x2000004fffbf7230 */ /* 0x100fe40000004100 */
[----:B------:R-:W-:Y:S01]  /*1050*/  FADD.FTZ R212, R212, R83 ;  /* 0x00000053d4d47221 */ /* 0x000fe20000010000 */
[----:B------:R-:W-:Y:S02]  /*1060*/  HADD2.F32 R79, -RZ, R79.H1_H1 ;  /* 0x3000004fff4f7230 */ /* 0x000fe40000004100 */
[----:B------:R-:W-:Y:S01]  /*1070*/  FFMA.FTZ R66, R169, R83, R66 ;  /* 0x00000053a9427223 */ /* 0x000fe20000010042 */
[----:B------:R-:W-:-:S02]  /*1080*/  HADD2.F32 R196, -RZ, R76.H0_H0 ;  /* 0x2000004cffc47230 */ /* 0x000fc40000004100 */
[C---:B------:R-:W-:Y:S01]  /*1090*/  FADD.FTZ R76, -R195.reuse, R54 ;  /* 0x00000036c34c7221 */ /* 0x040fe20000010100 */
[----:B------:R-:W-:Y:S01]  /*10a0*/  FADD.FTZ R62, -R195, R71 ;  /* 0x00000047c33e7221 */ /* 0x000fe20000010100 */
[--C-:B------:R-:W-:Y:S02]  /*10b0*/  HADD2.F32 R201, -RZ, R80.reuse.H0_H0 ;  /* 0x20000050ffc97230 */ /* 0x100fe40000004100 */
        /* <DEDUP_REMOVED lines=10> */
[----:B------:R-:W-:Y:S01]  /*1160*/  FFMA.FTZ R57, R167, R81, R66 ;  /* 0x00000051a7397223 */ /* 0x000fe20000010042 */
[C---:B------:R-:W-:Y:S01]  /*1170*/  FADD.FTZ R52, -R195.reuse, R79 ;  /* 0x0000004fc3347221 */ /* 0x040fe20000010100 */
[----:B------:R-:W-:Y:S01]  /*1180*/  FADD.FTZ R210, -R195, R210 ;  /* 0x000000d2c3d27221 */ /* 0x000fe20000010100 */
[----:B------:R-:W-:Y:S01]  /*1190*/  FMUL.FTZ R79, R165, R76 ;  /* 0x0000004ca54f7220 */ /* 0x000fe20000410000 */
[----:B------:R-:W-:Y:S01]  /*11a0*/  FMUL.FTZ R76, R29, R172 ;  /* 0x000000ac1d4c7220 */ /* 0x000fe20000410000 */
[----:B------:R-:W-:Y:S01]  /*11b0*/  FADD.FTZ R55, R55, R80 ;  /* 0x0000005037377221 */ /* 0x000fe20000010000 */
[C---:B------:R-:W-:Y:S01]  /*11c0*/  FADD.FTZ R222, -R195.reuse, R184 ;  /* 0x000000b8c3de7221 */ /* 0x040fe20000010100 */
[----:B------:R-:W-:Y:S01]  /*11d0*/  FFMA.FTZ R66, R82, R80, R57 ;  /* 0x0000005052427223 */ /* 0x000fe20000010039 */
[C---:B------:R-:W-:Y:S01]  /*11e0*/  FADD.FTZ R184, -R195.reuse, R187 ;  /* 0x000000bbc3b87221 */ /* 0x040fe20000010100 */
[----:B------:R-:W-:Y:S01]  /*11f0*/  FADD.FTZ R56, -R195, R75 ;  /* 0x0000004bc3387221 */ /* 0x000fe20000010100 */
[----:B------:R-:W-:Y:S01]  /*1200*/  FMUL.FTZ R187, R165, R210 ;  /* 0x000000d2a5bb7220 */ /* 0x000fe20000410000 */
[----:B------:R-:W-:Y:S01]  /*1210*/  FMUL.FTZ R75, R30, R170 ;  /* 0x000000aa1e4b7220 */ /* 0x000fe20000410000 */
[----:B------:R-:W-:Y:S01]  /*1220*/  FADD.FTZ R210, R55, R76 ;  /* 0x0000004c37d27221 */ /* 0x000fe20000010000 */
[----:B------:R-:W-:Y:S01]  /*1230*/  FMUL.FTZ R78, R165, R78 ;  /* 0x0000004ea54e7220 */ /* 0x000fe20000410000 */
[----:B------:R-:W-:Y:S01]  /*1240*/  FFMA.FTZ R55, R79, R76, R66 ;  /* 0x0000004c4f377223 */ /* 0x000fe20000010042 */
[C---:B------:R-:W-:Y:S01]  /*1250*/  FADD.FTZ R208, -R195.reuse, R208 ;  /* 0x000000d0c3d07221 */ /* 0x040fe20000010100 */
[----:B------:R-:W-:Y:S01]  /*1260*/  FADD.FTZ R57, R210, R75 ;  /* 0x0000004bd2397221 */ /* 0x000fe20000010000 */
[----:B------:R-:W-:Y:S01]  /*1270*/  FADD.FTZ R54, -R195, R191 ;  /* 0x000000bfc3367221 */ /* 0x000fe20000010100 */
[----:B------:R-:W-:Y:S01]  /*1280*/  FFMA.FTZ R66, R78, R75, R55 ;  /* 0x0000004b4e427223 */ /* 0x000fe20000010037 */
[----:B------:R-:W-:Y:S01]  /*1290*/  FMUL.FTZ R191, R165, R208 ;  /* 0x000000d0a5bf7220 */ /* 0x000fe20000410000 */
[----:B------:R-:W-:Y:S01]  /*12a0*/  FADD.FTZ R208, R57, R74 ;  /* 0x0000004a39d07221 */ /* 0x000fe20000010000 */
[----:B------:R-:W-:-:S02]  /*12b0*/  HADD2.F32 R175, -RZ, R65.H0_H0 ;  /* 0x20000041ffaf7230 */ /* 0x000fc40000004100 */
[----:B------:R-:W-:Y:S01]  /*12c0*/  FFMA.FTZ R57, R77, R74, R66 ;  /* 0x0000004a4d397223 */ /* 0x000fe20000010042 */
[----:B------:R-:W-:Y:S01]  /*12d0*/  FMUL.FTZ R70, R165, R214 ;  /* 0x000000d6a5467220 */ /* 0x000fe20000410000 */
[----:B------:R-:W-:Y:S02]  /*12e0*/  HADD2.F32 R61, -RZ, R61.H1_H1 ;  /* 0x3000003dff3d7230 */ /* 0x000fe40000004100 */
[----:B------:R-:W-:Y:S01]  /*12f0*/  FADD.FTZ R55, R208, R71 ;  /* 0x00000047d0377221 */ /* 0x000fe20000010000 */
[----:B------:R-:W-:Y:S01]  /*1300*/  FFMA.FTZ R66, R72, R71, R57 ;  /* 0x0000004748427223 */ /* 0x000fe20000010039 */
[----:B------:R-:W-:Y:S02]  /*1310*/  HADD2.F32 R63, -RZ, R63.H1_H1 ;  /* 0x3000003fff3f7230 */ /* 0x000fe40000004100 */
[C---:B------:R-:W-:Y:S01]  /*1320*/  FADD.FTZ R218, -R195.reuse, R181 ;  /* 0x000000b5c3da7221 */ /* 0x040fe20000010100 */
[----:B------:R-:W-:Y:S02]  /*1330*/  HADD2.F32 R65, -RZ, R65.H1_H1 ;  /* 0x30000041ff417230 */ /* 0x000fe40000004100 */
[----:B------:R-:W-:Y:S01]  /*1340*/  FADD.FTZ R226, -R195, R64 ;  /* 0x00000040c3e27221 */ /* 0x000fe20000010100 */
[----:B------:R-:W-:Y:S01]  /*1350*/  FADD.FTZ R129, R175, R129 ;  /* 0x00000081af817221 */ /* 0x000fe20000010000 */
[-C--:B------:R-:W-:Y:S01]  /*1360*/  FFMA.FTZ R97, R70, R175.reuse, R97 ;  /* 0x000000af46617223 */ /* 0x080fe20000010061 */
[----:B------:R-:W-:Y:S01]  /*1370*/  FADD.FTZ R64, -R195, R69 ;  /* 0x00000045c3407221 */ /* 0x000fe20000010100 */
[----:B------:R-:W-:Y:S01]  /*1380*/  FMUL.FTZ R175, R26, R175 ;  /* 0x000000af1aaf7220 */ /* 0x000fe20000410000 */
[----:B------:R-:W-:Y:S01]  /*1390*/  FADD.FTZ R208, R55, R68 ;  /* 0x0000004437d07221 */ /* 0x000fe20000010000 */
[----:B------:R-:W-:Y:S01]  /*13a0*/  FADD.FTZ R216, -R195, R61 ;  /* 0x0000003dc3d87221 */ /* 0x000fe20000010100 */
        /* <DEDUP_REMOVED lines=12> */
[----:B------:R-:W-:Y:S01]  /*1470*/  FMUL.FTZ R172, R27, R65 ;  /* 0x000000411bac7220 */ /* 0x000fe20000410000 */
[C---:B------:R-:W-:Y:S01]  /*1480*/  FMUL.FTZ R195, R165.reuse, R64 ;  /* 0x00000040a5c37220 */ /* 0x040fe20000410000 */
        /* <DEDUP_REMOVED lines=142> */
.L_x_7678:
        /* <DEDUP_REMOVED lines=13> */
.L_x_7666:
[----:B------:R-:W-:Y:S05]  /*1e40*/  WARPSYNC.ALL ;  /* 0x0000000000007948 */ /* 0x000fea0003800000 */
[----:B------:R-:W2:Y:S08]  /*1e50*/  S2UR UR5, SR_CgaCtaId ;  /* 0x00000000000579c3 */ /* 0x000eb00000008800 */
[----:B------:R-:W-:Y:S01]  /*1e60*/  BAR.SYNC.DEFER_BLOCKING 0x0 ;  /* 0x0000000000007b1d */ /* 0x000fe20000010000 */
[----:B-1----:R-:W-:-:S02]  /*1e70*/  SHF.R.U32.HI R52, RZ, 0x5, R150 ;  /* 0x00000005ff347819 */ /* 0x002fc40000011696 */
[----:B-----5:R-:W-:Y:S02]  /*1e80*/  LOP3.LUT P2, RZ, R2, 0xff00, RZ, 0xc0, !PT ;  /* 0x0000ff0002ff7812 */ /* 0x020fe4000784c0ff */
[----:B------:R-:W-:Y:S01]  /*1e90*/  LOP3.LUT R52, R52, 0x7fffff8, RZ, 0xc0, !PT ;  /* 0x07fffff834347812 */ /* 0x000fe200078ec0ff */
[----:B------:R-:W-:Y:S01]  /*1ea0*/  UMOV UR4, 0x400 ;  /* 0x0000040000047882 */ /* 0x000fe20000000000 */
[----:B------:R-:W-:Y:S02]  /*1eb0*/  LOP3.LUT P6, RZ, R2, 0xff0000, RZ, 0xc0, !PT ;  /* 0x00ff000002ff7812 */ /* 0x000fe400078cc0ff */
[----:B------:R-:W-:Y:S02]  /*1ec0*/  @!P3 IADD3 R52, R52, 0x8, RZ ;  /* 0x000000083434b810 */ /* 0x000fe40007ffe0ff */
[----:B------:R-:W-:Y:S01]  /*1ed0*/  IADD3 R158, R158, UR16, RZ ;  /* 0x000000109e9e7c10 */ /* 0x000fe2000fffe0ff */
[----:B--2---:R-:W-:-:S06]  /*1ee0*/  ULEA UR4, UR5, UR4, 0x18 ;  /* 0x0000000405047291 */ /* 0x004fcc000f8ec03f */
[----:B------:R-:W-:-:S05]  /*1ef0*/  LEA R166, R52, UR4, 0x3 ;  /* 0x0000000434a67c11 */ /* 0x000fca000f8e18ff */
[----:B0-----:R-:W0:Y:S04]  /*1f00*/  LDS.128 R52, [R166+0x8000] ;  /* 0x00800000a6347984 */ /* 0x001e280000000c00 */
        /* <DEDUP_REMOVED lines=9> */
[----:B------:R-:W-:Y:S01]  /*1fa0*/  LOP3.LUT P5, RZ, R53, 0xff, RZ, 0xc0, !PT ;  /* 0x000000ff35ff7812 */ /* 0x000fe200078ac0ff */
[----:B------:R-:W-:Y:S02]  /*1fb0*/  @P1 HADD2.F32 R54, -RZ, R120.H0_H0 ;  /* 0x20000078ff361230 */ /* 0x000fe40000004100 */
[----:B-1----:R-:W-:Y:S01]  /*1fc0*/  FADD.FTZ R217, R217, R56 ;  /* 0x00000038d9d97221 */ /* 0x002fe20000010000 */
[----:B------:R-:W-:-:S03]  /*1fd0*/  FADD.FTZ R52, R52, R57 ;  /* 0x0000003934347221 */ /* 0x000fc60000010000 */
[----:B------:R-:W-:Y:S01]  /*1fe0*/  FADD.FTZ R217, R58, R217 ;  /* 0x000000d93ad97221 */ /* 0x000fe20000010000 */
[----:B------:R-:W-:-:S03]  /*1ff0*/  FADD.FTZ R52, R59, R52 ;  /* 0x000000343b347221 */ /* 0x000fc60000010000 */
        /* <DEDUP_REMOVED lines=23> */
[----:B------:R-:W-:Y:S02]  /*2170*/  @P1 HADD2.F32 R0, -RZ, R120.H1_H1 ;  /* 0x30000078ff001230 */ /* 0x000fe40000004100 */
[C---:B------:R-:W-:Y:S01]  /*2180*/  FMUL.FTZ R65, R165.reuse, R168 ;  /* 0x000000a8a5417220 */ /* 0x040fe20000410000 */
[----:B------:R-:W-:Y:S01]  /*2190*/  FMUL.FTZ R63, R165, R56 ;  /* 0x00000038a53f7220 */ /* 0x000fe20000410000 */
[----:B------:R-:W-:Y:S01]  /*21a0*/  @P1 FADD.FTZ R53, R53, R54 ;  /* 0x0000003635351221 */ /* 0x000fe20000010000 */
[----:B------:R-:W-:-:S02]  /*21b0*/  @P1 HADD2.F32 R54, -RZ, R121.H0_H0 ;  /* 0x20000079ff361230 */ /* 0x000fc40000004100 */
[----:B------:R-:W-:Y:S01]  /*21c0*/  @P1 FADD.FTZ R65, R65, R0 ;  /* 0x0000000041411221 */ /* 0x000fe20000010000 */
[-C--:B------:R-:W-:Y:S01]  /*21d0*/  FFMA.FTZ R58, R167, R67.reuse, R52 ;  /* 0x00000043a73a7223 */ /* 0x080fe20000010034 */
[----:B------:R-:W-:Y:S01]  /*21e0*/  FMUL.FTZ R61, R165, R80 ;  /* 0x00000050a53d7220 */ /* 0x000fe20000410000 */
[-C--:B------:R-:W-:Y:S01]  /*21f0*/  FMUL.FTZ R0, R53, R160.reuse ;  /* 0x000000a035007220 */ /* 0x080fe20000410000 */
[----:B------:R-:W-:Y:S01]  /*2200*/  @P1 FADD.FTZ R63, R63, R54 ;  /* 0x000000363f3f1221 */ /* 0x000fe20000010000 */
[-C--:B------:R-:W-:Y:S01]  /*2210*/  FMUL.FTZ R54, R65, R160.reuse ;  /* 0x000000a041367220 */ /* 0x080fe20000410000 */
[----:B------:R-:W-:Y:S01]  /*2220*/  FADD.FTZ R58, R81, -R58 ;  /* 0x8000003a513a7221 */ /* 0x000fe20000010000 */
[----:B------:R-:W-:Y:S01]  /*2230*/  @P1 FADD.FTZ R61, R61, R62 ;  /* 0x0000003e3d3d1221 */ /* 0x000fe20000010000 */
[----:B------:R-:W-:Y:S01]  /*2240*/  FMUL.FTZ R2, R63, R160 ;  /* 0x000000a03f027220 */ /* 0x000fe20000410000 */
[----:B------:R-:W-:Y:S01]  /*2250*/  FMUL.FTZ R0, R0, UR13 ;  /* 0x0000000d00007c20 */ /* 0x000fe20008410000 */
[----:B------:R-:W-:Y:S01]  /*2260*/  FMUL.FTZ R54, R54, UR13 ;  /* 0x0000000d36367c20 */ /* 0x000fe20008410000 */
[----:B------:R-:W-:Y:S01]  /*2270*/  FMUL.FTZ R55, R165, R58 ;  /* 0x0000003aa5377220 */ /* 0x000fe20000410000 */
[----:B------:R-:W-:Y:S01]  /*2280*/  FMUL.FTZ R2, R2, UR13 ;  /* 0x0000000d02027c20 */ /* 0x000fe20008410000 */
[----:B------:R-:W-:Y:S01]  /*2290*/  FMUL.FTZ R58, R61, R160 ;  /* 0x000000a03d3a7220 */ /* 0x000fe20000410000 */
[----:B------:R-:W-:Y:S01]  /*22a0*/  FSEL R57, R0, RZ, P5 ;  /* 0x000000ff00397208 */ /* 0x000fe20002800000 */
[-CC-:B------:R-:W-:Y:S01]  /*22b0*/  FFMA.FTZ R79, R79, R67.reuse, R52.reuse ;  /* 0x000000434f4f7223 */ /* 0x180fe20000010034 */
[----:B------:R-:W-:Y:S01]  /*22c0*/  FSEL R0, R54, RZ, P2 ;  /* 0x000000ff36007208 */ /* 0x000fe20001000000 */
[----:B------:R-:W-:Y:S01]  /*22d0*/  FMUL.FTZ R54, R58, UR13 ;  /* 0x0000000d3a367c20 */ /* 0x000fe20008410000 */
[----:B------:R-:W-:Y:S01]  /*22e0*/  LOP3.LUT P5, RZ, R3, 0xff, RZ, 0xc0, !PT ;  /* 0x000000ff03ff7812 */ /* 0x000fe200078ac0ff */
[-CC-:B------:R-:W-:Y:S01]  /*22f0*/  FFMA.FTZ R78, R78, R67.reuse, R52.reuse ;  /* 0x000000434e4e7223 */ /* 0x180fe20000010034 */
[----:B------:R-:W-:Y:S01]  /*2300*/  FSEL R59, R2, RZ, P6 ;  /* 0x000000ff023b7208 */ /* 0x000fe20003000000 */
[----:B------:R-:W-:Y:S01]  /*2310*/  FADD.FTZ R76, R76, -R79 ;  /* 0x8000004f4c4c7221 */ /* 0x000fe20000010000 */
[----:B------:R-:W-:Y:S01]  /*2320*/  MOV R2, R84 ;  /* 0x0000005400027202 */ /* 0x000fe20000000f00 */
[----:B------:R-:W-:Y:S01]  /*2330*/  FFMA.FTZ R77, R77, R67, R52 ;  /* 0x000000434d4d7223 */ /* 0x000fe20000010034 */
[----:B------:R-:W-:Y:S01]  /*2340*/  FSEL R54, R54, RZ, P5 ;  /* 0x000000ff36367208 */ /* 0x000fe20002800000 */
[----:B------:R-:W-:Y:S01]  /*2350*/  FADD.FTZ R78, R75, -R78 ;  /* 0x8000004e4b4e7221 */ /* 0x000fe20000010000 */
[----:B------:R-:W-:Y:S01]  /*2360*/  LOP3.LUT P5, RZ, R2, 0xff, RZ, 0xc0, !PT ;  /* 0x000000ff02ff7812 */ /* 0x000fe200078ac0ff */
[----:B------:R-:W-:-:S02]  /*2370*/  @P1 HADD2.F32 R2, -RZ, R122.H1_H1 ;  /* 0x3000007aff021230 */ /* 0x000fc40000004100 */
[----:B------:R-:W-:Y:S01]  /*2380*/  FMUL.FTZ R75, R165, R76 ;  /* 0x0000004ca54b7220 */ /* 0x000fe20000410000 */
[----:B------:R-:W-:Y:S01]  /*2390*/  FADD.FTZ R74, R74, -R77 ;  /* 0x8000004d4a4a7221 */ /* 0x000fe20000010000 */
[-C--:B------:R-:W-:Y:S01]  /*23a0*/  FFMA.FTZ R72, R72, R67.reuse, R52 ;  /* 0x0000004348487223 */ /* 0x080fe20000010034 */
[--C-:B------:R-:W-:Y:S02]  /*23b0*/  @P1 HADD2.F32 R58, -RZ, R123.reuse.H0_H0 ;  /* 0x2000007bff3a1230 */ /* 0x100fe40000004100 */
[----:B------:R-:W-:Y:S01]  /*23c0*/  @P1 FADD.FTZ R75, R75, R2 ;  /* 0x000000024b4b1221 */ /* 0x000fe20000010000 */
[----:B------:R-:W-:Y:S02]  /*23d0*/  @P1 HADD2.F32 R2, -RZ, R123.H1_H1 ;  /* 0x3000007bff021230 */ /* 0x000fe40000004100 */
[C---:B------:R-:W-:Y:S01]  /*23e0*/  FMUL.FTZ R167, R165.reuse, R74 ;  /* 0x0000004aa5a77220 */ /* 0x040fe20000410000 */
[----:B------:R-:W-:Y:S01]  /*23f0*/  FMUL.FTZ R77, R165, R78 ;  /* 0x0000004ea54d7220 */ /* 0x000fe20000410000 */
[-C--:B------:R-:W-:Y:S01]  /*2400*/  FFMA.FTZ R73, R73, R67.reuse, R52 ;  /* 0x0000004349497223 */ /* 0x080fe20000010034 */
[----:B------:R-:W-:Y:S01]  /*2410*/  FADD.FTZ R72, R71, -R72 ;  /* 0x8000004847487221 */ /* 0x000fe20000010000 */
[----:B------:R-:W-:Y:S01]  /*2420*/  @P1 FADD.FTZ R167, R167, R2 ;  /* 0x00000002a7a71221 */ /* 0x000fe20000010000 */
[----:B------:R-:W-:Y:S01]  /*2430*/  @P1 FADD.FTZ R77, R77, R58 ;  /* 0x0000003a4d4d1221 */ /* 0x000fe20000010000 */
[----:B------:R-:W-:Y:S01]  /*2440*/  FMUL.FTZ R2, R75, R160 ;  /* 0x000000a04b027220 */ /* 0x000fe20000410000 */
[----:B------:R-:W-:Y:S01]  /*2450*/  FADD.FTZ R68, R68, -R73 ;  /* 0x8000004944447221 */ /* 0x000fe20000010000 */
[----:B------:R-:W-:Y:S01]  /*2460*/  FFMA.FTZ R69, R69, R67, R52 ;  /* 0x0000004345457223 */ /* 0x000fe20000010034 */
[----:B------:R-:W-:-:S02]  /*2470*/  @P1 HADD2.F32 R58, -RZ, R36.H0_H0 ;  /* 0x20000024ff3a1230 */ /* 0x000fc40000004100 */
[----:B------:R-:W-:Y:S01]  /*2480*/  FMUL.FTZ R73, R165, R72 ;  /* 0x00000048a5497220 */ /* 0x000fe20000410000 */
[----:B------:R-:W-:Y:S01]  /*2490*/  @P1 FADD.FTZ R55, R55, R60 ;  /* 0x0000003c37371221 */ /* 0x000fe20000010000 */
[-CC-:B------:R-:W-:Y:S01]  /*24a0*/  FFMA.FTZ R170, R170, R67.reuse, R52.reuse ;  /* 0x00000043aaaa7223 */ /* 0x180fe20000010034 */
[----:B------:R-:W-:Y:S01]  /*24b0*/  FMUL.FTZ R2, R2, UR13 ;  /* 0x0000000d02027c20 */ /* 0x000fe20008410000 */
[----:B------:R-:W-:Y:S01]  /*24c0*/  LOP3.LUT P2, RZ, R3, 0xff00, RZ, 0xc0, !PT ;  /* 0x0000ff0003ff7812 */ /* 0x000fe2000784c0ff */
[----:B------:R-:W-:Y:S01]  /*24d0*/  FADD.FTZ R172, R172, -R69 ;  /* 0x80000045acac7221 */ /* 0x000fe20000010000 */
[----:B------:R-:W-:Y:S02]  /*24e0*/  @P1 HADD2.F32 R60, -RZ, R36.H1_H1 ;  /* 0x30000024ff3c1230 */ /* 0x000fe40000004100 */
[----:B------:R-:W-:Y:S01]  /*24f0*/  FFMA.FTZ R70, R70, R67, R52 ;  /* 0x0000004346467223 */ /* 0x000fe20000010034 */
[----:B------:R-:W-:Y:S01]  /*2500*/  FMUL.FTZ R69, R165, R68 ;  /* 0x00000044a5457220 */ /* 0x000fe20000410000 */
[----:B------:R-:W-:Y:S01]  /*2510*/  @P1 FADD.FTZ R73, R73, R58 ;  /* 0x0000003a49491221 */ /* 0x000fe20000010000 */
[----:B------:R-:W-:Y:S01]  /*2520*/  FADD.FTZ R170, R179, -R170 ;  /* 0x800000aab3aa7221 */ /* 0x000fe20000010000 */
[----:B------:R-:W-:Y:S01]  /*2530*/  FSEL R83, R2, RZ, P2 ;  /* 0x000000ff02537208 */ /* 0x000fe20001000000 */
[----:B------:R-:W-:Y:S01]  /*2540*/  FADD.FTZ R70, R175, -R70 ;  /* 0x80000046af467221 */ /* 0x000fe20000010000 */
[----:B------:R-:W-:Y:S01]  /*2550*/  @P1 FADD.FTZ R69, R69, R60 ;  /* 0x0000003c45451221 */ /* 0x000fe20000010000 */
[-C--:B------:R-:W-:Y:S01]  /*2560*/  FMUL.FTZ R2, R73, R160.reuse ;  /* 0x000000a049027220 */ /* 0x080fe20000410000 */
[----:B------:R-:W-:Y:S01]  /*2570*/  FMUL.FTZ R56, R55, R160 ;  /* 0x000000a037387220 */ /* 0x000fe20000410000 */
[----:B------:R-:W-:-:S02]  /*2580*/  @P1 HADD2.F32 R60, -RZ, R38.H0_H0 ;  /* 0x20000026ff3c1230 */ /* 0x000fc40000004100 */
[C---:B------:R-:W-:Y:S01]  /*2590*/  FMUL.FTZ R79, R165.reuse, R170 ;  /* 0x000000aaa54f7220 */ /* 0x040fe20000410000 */
[--C-:B------:R-:W-:Y:S02]  /*25a0*/  @P1 HADD2.F32 R62, -RZ, R37.reuse.H0_H0 ;  /* 0x20000025ff3e1230 */ /* 0x100fe40000004100 */
[----:B------:R-:W-:Y:S01]  /*25b0*/  FMUL.FTZ R71, R165, R70 ;  /* 0x00000046a5477220 */ /* 0x000fe20000410000 */
[----:B------:R-:W-:Y:S01]  /*25c0*/  FMUL.FTZ R2, R2, UR13 ;  /* 0x0000000d02027c20 */ /* 0x000fe20008410000 */
[----:B------:R-:W-:Y:S01]  /*25d0*/  FMUL.FTZ R56, R56, UR13 ;  /* 0x0000000d38387c20 */ /* 0x000fe20008410000 */
[----:B------:R-:W-:Y:S01]  /*25e0*/  @P1 FADD.FTZ R79, R79, R60 ;  /* 0x0000003c4f4f1221 */ /* 0x000fe20000010000 */
[----:B------:R-:W-:Y:S01]  /*25f0*/  @P1 FADD.FTZ R71, R71, R62 ;  /* 0x0000003e47471221 */ /* 0x000fe20000010000 */
[----:B------:R-:W-:Y:S01]  /*2600*/  @P1 HADD2.F32 R58, -RZ, R37.H1_H1 ;  /* 0x30000025ff3a1230 */ /* 0x000fe20000004100 */
[----:B------:R-:W-:Y:S01]  /*2610*/  FSEL R62, R2, RZ, P5 ;  /* 0x000000ff023e7208 */ /* 0x000fe20002800000 */
[----:B------:R-:W-:Y:S01]  /*2620*/  FMUL.FTZ R2, R79, R160 ;  /* 0x000000a04f027220 */ /* 0x000fe20000410000 */
[----:B------:R-:W-:Y:S01]  /*2630*/  FSEL R56, R56, RZ, P4 ;  /* 0x000000ff38387208 */ /* 0x000fe20002000000 */
[----:B------:R-:W-:Y:S01]  /*2640*/  FMUL.FTZ R81, R165, R172 ;  /* 0x000000aca5517220 */ /* 0x000fe20000410000 */
[----:B------:R-:W-:Y:S01]  /*2650*/  LOP3.LUT P6, RZ, R3, 0xff0000, RZ, 0xc0, !PT ;  /* 0x00ff000003ff7812 */ /* 0x000fe200078cc0ff */
[-C--:B------:R-:W-:Y:S01]  /*2660*/  FFMA.FTZ R177, R177, R67.reuse, R52 ;  /* 0x00000043b1b17223 */ /* 0x080fe20000010034 */
[----:B------:R-:W-:Y:S01]  /*2670*/  LOP3.LUT P4, RZ, R3, 0xff000000, RZ, 0xc0, !PT ;  /* 0xff00000003ff7812 */ /* 0x000fe2000788c0ff */
[-C--:B------:R-:W-:Y:S01]  /*2680*/  FMUL.FTZ R3, R77, R160.reuse ;  /* 0x000000a04d037220 */ /* 0x080fe20000410000 */
[----:B------:R-:W-:Y:S01]  /*2690*/  FMUL.FTZ R2, R2, UR13 ;  /* 0x0000000d02027c20 */ /* 0x000fe20008410000 */
[----:B------:R-:W-:Y:S01]  /*26a0*/  @P1 FADD.FTZ R81, R81, R58 ;  /* 0x0000003a51511221 */ /* 0x000fe20000010000 */
[----:B------:R-:W-:Y:S01]  /*26b0*/  LOP3.LUT P5, RZ, R85, 0xff, RZ, 0xc0, !PT ;  /* 0x000000ff55ff7812 */ /* 0x000fe200078ac0ff */
[-C--:B------:R-:W-:Y:S01]  /*26c0*/  FMUL.FTZ R58, R167, R160.reuse ;  /* 0x000000a0a73a7220 */ /* 0x080fe20000410000 */
[----:B------:R-:W-:Y:S01]  /*26d0*/  FMUL.FTZ R3, R3, UR13 ;  /* 0x0000000d03037c20 */ /* 0x000fe20008410000 */
[-CC-:B------:R-:W-:Y:S01]  /*26e0*/  FFMA.FTZ R184, R184, R67.reuse, R52.reuse ;  /* 0x00000043b8b87223 */ /* 0x180fe20000010034 */
[----:B------:R-:W-:Y:S01]  /*26f0*/  FMUL.FTZ R60, R71, R160 ;  /* 0x000000a0473c7220 */ /* 0x000fe20000410000 */
[----:B------:R-:W-:Y:S01]  /*2700*/  FADD.FTZ R176, R176, -R177 ;  /* 0x800000b1b0b07221 */ /* 0x000fe20000010000 */
[----:B------:R-:W-:Y:S01]  /*2710*/  FSEL R66, R2, RZ, P5 ;  /* 0x000000ff02427208 */ /* 0x000fe20002800000 */
[-CC-:B------:R-:W-:Y:S01]  /*2720*/  FFMA.FTZ R181, R181, R67.reuse, R52.reuse ;  /* 0x00000043b5b57223 */ /* 0x180fe20000010034 */
[----:B------:R-:W-:Y:S01]  /*2730*/  FMUL.FTZ R173, R58, UR13 ;  /* 0x0000000d3aad7c20 */ /* 0x000fe20008410000 */
[-C--:B------:R-:W-:Y:S01]  /*2740*/  FFMA.FTZ R174, R174, R67.reuse, R52 ;  /* 0x00000043aeae7223 */ /* 0x080fe20000010034 */
[----:B------:R-:W-:Y:S01]  /*2750*/  FADD.FTZ R184, R189, -R184 ;  /* 0x800000b8bdb87221 */ /* 0x000fe20000010000 */
[----:B------:R-:W-:Y:S01]  /*2760*/  @P1 HADD2.F32 R2, -RZ, R38.H1_H1 ;  /* 0x30000026ff021230 */ /* 0x000fe20000004100 */
[----:B------:R-:W-:Y:S01]  /*2770*/  FSEL R58, R3, RZ, P6 ;  /* 0x000000ff033a7208 */ /* 0x000fe20003000000 */
[----:B------:R-:W-:Y:S01]  /*2780*/  FMUL.FTZ R60, R60, UR13 ;  /* 0x0000000d3c3c7c20 */ /* 0x000fe20008410000 */
[----:B------:R-:W-:Y:S01]  /*2790*/  FMUL.FTZ R189, R165, R176 ;  /* 0x000000b0a5bd7220 */ /* 0x000fe20000410000 */
[----:B------:R-:W-:Y:S01]  /*27a0*/  LOP3.LUT P6, RZ, R84, 0xff0000, RZ, 0xc0, !PT ;  /* 0x00ff000054ff7812 */ /* 0x000fe200078cc0ff */
[-CC-:B------:R-:W-:Y:S01]  /*27b0*/  FFMA.FTZ R191, R191, R67.reuse, R52.reuse ;  /* 0x00000043bfbf7223 */ /* 0x180fe20000010034 */
[-C--:B------:R-:W-:Y:S01]  /*27c0*/  FFMA.FTZ R187, R187, R67.reuse, R52 ;  /* 0x00000043bbbb7223 */ /* 0x080fe20000010034 */
[----:B------:R-:W-:Y:S01]  /*27d0*/  FADD.FTZ R180, R180, -R181 ;  /* 0x800000b5b4b47221 */ /* 0x000fe20000010000 */
[----:B------:R-:W-:Y:S01]  /*27e0*/  FADD.FTZ R174, R183, -R174 ;  /* 0x800000aeb7ae7221 */ /* 0x000fe20000010000 */
[----:B------:R-:W-:Y:S01]  /*27f0*/  @P1 FADD.FTZ R189, R189, R2 ;  /* 0x00000002bdbd1221 */ /* 0x000fe20000010000 */
[----:B------:R-:W-:Y:S01]  /*2800*/  FSEL R171, R60, RZ, P6 ;  /* 0x000000ff3cab7208 */ /* 0x000fe20003000000 */
[----:B------:R-:W-:Y:S01]  /*2810*/  FFMA.FTZ R178, R178, R67, R52 ;  /* 0x00000043b2b27223 */ /* 0x000fe20000010034 */
[----:B------:R-:W-:Y:S01]  /*2820*/  FADD.FTZ R186, R186, -R191 ;  /* 0x800000bfbaba7221 */ /* 0x000fe20000010000 */
[----:B------:R-:W-:-:S02]  /*2830*/  @P1 HADD2.F32 R2, -RZ, R39.H1_H1 ;  /* 0x30000027ff021230 */ /* 0x000fc40000004100 */
[----:B------:R-:W-:Y:S01]  /*2840*/  FMUL.FTZ R3, R69, R160 ;  /* 0x000000a045037220 */ /* 0x000fe20000410000 */
[----:B------:R-:W-:Y:S01]  /*2850*/  FADD.FTZ R182, R182, -R187 ;  /* 0x800000bbb6b67221 */ /* 0x000fe20000010000 */
[----:B------:R-:W-:Y:S02]  /*2860*/  @P1 HADD2.F32 R60, -RZ, R39.H0_H0 ;  /* 0x20000027ff3c1230 */ /* 0x000fe40000004100 */
[C---:B------:R-:W-:Y:S01]  /*2870*/  FMUL.FTZ R191, R165.reuse, R180 ;  /* 0x000000b4a5bf7220 */ /* 0x040fe20000410000 */
[----:B------:R-:W-:Y:S01]  /*2880*/  FMUL.FTZ R187, R165, R174 ;  /* 0x000000aea5bb7220 */ /* 0x000fe20000410000 */
[----:B------:R-:W-:Y:S01]  /*2890*/  FADD.FTZ R178, R185, -R178 ;  /* 0x800000b2b9b27221 */ /* 0x000fe20000010000 */
[----:B------:R-:W-:Y:S01]  /*28a0*/  FMUL.FTZ R3, R3, UR13 ;  /* 0x0000000d03037c20 */ /* 0x000fe20008410000 */
[----:B------:R-:W-:Y:S01]  /*28b0*/  @P1 FADD.FTZ R191, R191, R2 ;  /* 0x00000002bfbf1221 */ /* 0x000fe20000010000 */
[----:B------:R-:W-:Y:S01]  /*28c0*/  LOP3.LUT P2, RZ, R84, 0xff00, RZ, 0xc0, !PT ;  /* 0x0000ff0054ff7812 */ /* 0x000fe2000784c0ff */
[----:B------:R-:W-:Y:S01]  /*28d0*/  @P1 FADD.FTZ R187, R187, R60 ;  /* 0x0000003cbbbb1221 */ /* 0x000fe20000010000 */
[----:B------:R-:W-:Y:S01]  /*28e0*/  FMUL.FTZ R2, R189, R160 ;  /* 0x000000a0bd027220 */ /* 0x000fe20000410000 */
[----:B------:R-:W-:-:S02]  /*28f0*/  @P1 HADD2.F32 R60, -RZ, R40.H0_H0 ;  /* 0x20000028ff3c1230 */ /* 0x000fc40000004100 */
[----:B------:R-:W-:Y:S01]  /*2900*/  FMUL.FTZ R181, R165, R178 ;  /* 0x000000b2a5b57220 */ /* 0x000fe20000410000 */
[----:B------:R-:W-:Y:S01]  /*2910*/  FSEL R169, R3, RZ, P2 ;  /* 0x000000ff03a97208 */ /* 0x000fe20001000000 */
[----:B------:R-:W-:Y:S01]  /*2920*/  FFMA.FTZ R188, R188, R67, R52 ;  /* 0x00000043bcbc7223 */ /* 0x000fe20000010034 */
[----:B------:R-:W-:Y:S01]  /*2930*/  FMUL.FTZ R2, R2, UR13 ;  /* 0x0000000d02027c20 */ /* 0x000fe20008410000 */
[----:B------:R-:W-:Y:S01]  /*2940*/  LOP3.LUT P2, RZ, R85, 0xff00, RZ, 0xc0, !PT ;  /* 0x0000ff0055ff7812 */ /* 0x000fe2000784c0ff */
[----:B------:R-:W-:Y:S01]  /*2950*/  @P1 FADD.FTZ R181, R181, R60 ;  /* 0x0000003cb5b51221 */ /* 0x000fe20000010000 */
[----:B------:R-:W-:Y:S01]  /*2960*/  FMUL.FTZ R64, R81, R160 ;  /* 0x000000a051407220 */ /* 0x000fe20000410000 */
[----:B------:R-:W-:Y:S01]  /*2970*/  FADD.FTZ R188, R193, -R188 ;  /* 0x800000bcc1bc7221 */ /* 0x000fe20000010000 */
[----:B------:R-:W-:Y:S01]  /*2980*/  @P1 HADD2.F32 R68, -RZ, R40.H1_H1 ;  /* 0x30000028ff441230 */ /* 0x000fe20000004100 */
[----:B------:R-:W-:Y:S01]  /*2990*/  FSEL R193, R2, RZ, P2 ;  /* 0x000000ff02c17208 */ /* 0x000fe20001000000 */
[----:B------:R-:W-:-:S02]  /*29a0*/  @P1 HADD2.F32 R60, -RZ, R41.H1_H1 ;  /* 0x30000029ff3c1230 */ /* 0x000fc40000004100 */
[C---:B------:R-:W-:Y:S01]  /*29b0*/  FMUL.FTZ R183, R165.reuse, R182 ;  /* 0x000000b6a5b77220 */ /* 0x040fe20000410000 */
[----:B------:R-:W-:Y:S01]  /*29c0*/  FMUL.FTZ R177, R165, R186 ;  /* 0x000000baa5b17220 */ /* 0x000fe20000410000 */
[----:B------:R-:W-:Y:S01]  /*29d0*/  FMUL.FTZ R2, R181, R160 ;  /* 0x000000a0b5027220 */ /* 0x000fe20000410000 */
[----:B------:R-:W-:Y:S01]  /*29e0*/  MOV R3, R86 ;  /* 0x0000005600037202 */ /* 0x000fe20000000f00 */
[----:B------:R-:W-:Y:S01]  /*29f0*/  FMUL.FTZ R64, R64, UR13 ;  /* 0x0000000d40407c20 */ /* 0x000fe20008410000 */
[----:B------:R-:W-:Y:S01]  /*2a00*/  FSEL R173, R173, RZ, P4 ;  /* 0x000000ffadad7208 */ /* 0x000fe20002000000 */
[----:B------:R-:W-:Y:S01]  /*2a10*/  @P1 FADD.FTZ R183, R183, R68 ;  /* 0x00000044b7b71221 */ /* 0x000fe20000010000 */
[----:B------:R-:W-:Y:S01]  /*2a20*/  LOP3.LUT P4, RZ, R84, 0xff000000, RZ, 0xc0, !PT ;  /* 0xff00000054ff7812 */ /* 0x000fe2000788c0ff */
[----:B------:R-:W-:Y:S01]  /*2a30*/  @P1 FADD.FTZ R177, R177, R60 ;  /* 0x0000003cb1b11221 */ /* 0x000fe20000010000 */
[----:B------:R-:W-:Y:S01]  /*2a40*/  FMUL.FTZ R2, R2, UR13 ;  /* 0x0000000d02027c20 */ /* 0x000fe20008410000 */
[----:B------:R-:W-:Y:S01]  /*2a50*/  LOP3.LUT P5, RZ, R3, 0xff, RZ, 0xc0, !PT ;  /* 0x000000ff03ff7812 */ /* 0x000fe200078ac0ff */
[----:B------:R-:W-:-:S02]  /*2a60*/  @P1 HADD2.F32 R68, -RZ, R42.H0_H0 ;  /* 0x2000002aff441230 */ /* 0x000fc40000004100 */
[----:B------:R-:W-:Y:S01]  /*2a70*/  FMUL.FTZ R60, R191, R160 ;  /* 0x000000a0bf3c7220 */ /* 0x000fe20000410000 */
[----:B------:R-:W-:Y:S01]  /*2a80*/  FMUL.FTZ R175, R165, R188 ;  /* 0x000000bca5af7220 */ /* 0x000fe20000410000 */
[----:B------:R-:W-:Y:S01]  /*2a90*/  FSEL R64, R64, RZ, P4 ;  /* 0x000000ff40407208 */ /* 0x000fe20002000000 */
[----:B------:R-:W-:Y:S01]  /*2aa0*/  @P1 HADD2.F32 R70, -RZ, R41.H0_H0 ;  /* 0x20000029ff461230 */ /* 0x000fe20000004100 */
[----:B------:R-:W-:Y:S01]  /*2ab0*/  LOP3.LUT P6, RZ, R85, 0xff0000, RZ, 0xc0, !PT ;  /* 0x00ff000055ff7812 */ /* 0x000fe200078cc0ff */
[----:B------:R-:W-:Y:S01]  /*2ac0*/  FMUL.FTZ R179, R165, R184 ;  /* 0x000000b8a5b37220 */ /* 0x000fe20000410000 */
[----:B------:R-:W-:Y:S01]  /*2ad0*/  LOP3.LUT P4, RZ, R85, 0xff000000, RZ, 0xc0, !PT ;  /* 0xff00000055ff7812 */ /* 0x000fe2000788c0ff */
[----:B------:R-:W-:Y:S01]  /*2ae0*/  FMUL.FTZ R60, R60, UR13 ;  /* 0x0000000d3c3c7c20 */ /* 0x000fe20008410000 */
[----:B------:R-:W-:Y:S01]  /*2af0*/  FSEL R85, R2, RZ, P5 ;  /* 0x000000ff02557208 */ /* 0x000fe20002800000 */
[----:B------:R-:W-:Y:S01]  /*2b00*/  @P1 FADD.FTZ R175, R175, R68 ;  /* 0x00000044afaf1221 */ /* 0x000fe20000010000 */
[-C--:B------:R-:W-:Y:S01]  /*2b10*/  FMUL.FTZ R2, R177, R160.reuse ;  /* 0x000000a0b1027220 */ /* 0x080fe20000410000 */
[----:B------:R-:W-:Y:S01]  /*2b20*/  @P1 FADD.FTZ R179, R179, R70 ;  /* 0x00000046b3b31221 */ /* 0x000fe20000010000 */
[-CC-:B------:R-:W-:Y:S01]  /*2b30*/  FFMA.FTZ R195, R195, R67.reuse, R52.reuse ;  /* 0x00000043c3c37223 */ /* 0x180fe20000010034 */
[-C--:B------:R-:W-:Y:S01]  /*2b40*/  FMUL.FTZ R3, R187, R160.reuse ;  /* 0x000000a0bb037220 */ /* 0x080fe20000410000 */
[----:B------:R-:W-:Y:S01]  /*2b50*/  FSEL R217, R60, RZ, P4 ;  /* 0x000000ff3cd97208 */ /* 0x000fe20002000000 */
[----:B------:R-:W-:Y:S01]  /*2b60*/  FMUL.FTZ R70, R175, R160 ;  /* 0x000000a0af467220 */ /* 0x000fe20000410000 */
[----:B------:R-:W-:Y:S01]  /*2b70*/  FMUL.FTZ R2, R2, UR13 ;  /* 0x0000000d02027c20 */ /* 0x000fe20008410000 */
[----:B------:R-:W-:Y:S01]  /*2b80*/  LOP3.LUT P4, RZ, R86, 0xff000000, RZ, 0xc0, !PT ;  /* 0xff00000056ff7812 */ /* 0x000fe2000788c0ff */
[----:B------:R-:W-:Y:S01]  /*2b90*/  FFMA.FTZ R208, R208, R67, R52 ;  /* 0x00000043d0d07223 */ /* 0x000fe20000010034 */
[----:B------:R-:W-:Y:S01]  /*2ba0*/  FADD.FTZ R190, R190, -R195 ;  /* 0x800000c3bebe7221 */ /* 0x000fe20000010000 */
[----:B------:R-:W-:Y:S01]  /*2bb0*/  FMUL.FTZ R3, R3, UR13 ;  /* 0x0000000d03037c20 */ /* 0x000fe20008410000 */
[----:B------:R-:W-:Y:S01]  /*2bc0*/  FMUL.FTZ R72, R70, UR13 ;  /* 0x0000000d46487c20 */ /* 0x000fe20008410000 */
[----:B------:R-:W-:Y:S01]  /*2bd0*/  FSEL R70, R2, RZ, P4 ;  /* 0x000000ff02467208 */ /* 0x000fe20002000000 */
[----:B------:R-:W-:Y:S01]  /*2be0*/  FADD.FTZ R208, R213, -R208 ;  /* 0x800000d0d5d07221 */ /* 0x000fe20000010000 */
[----:B------:R-:W-:-:S02]  /*2bf0*/  @P1 HADD2.F32 R2, -RZ, R42.H1_H1 ;  /* 0x3000002aff021230 */ /* 0x000fc40000004100 */
[----:B------:R-:W-:Y:S01]  /*2c00*/  FMUL.FTZ R213, R165, R190 ;  /* 0x000000bea5d57220 */ /* 0x000fe20000410000 */
[----:B------:R-:W-:Y:S01]  /*2c10*/  FSEL R74, R3, RZ, P6 ;  /* 0x000000ff034a7208 */ /* 0x000fe20003000000 */
[-C--:B------:R-:W-:Y:S01]  /*2c20*/  FMUL.FTZ R3, R183, R160.reuse ;  /* 0x000000a0b7037220 */ /* 0x080fe20000410000 */
[-C--:B------:R-:W-:Y:S01]  /*2c30*/  FFMA.FTZ R192, R192, R67.reuse, R52 ;  /* 0x00000043c0c07223 */ /* 0x080fe20000010034 */
[----:B------:R-:W-:Y:S01]  /*2c40*/  @P1 FADD.FTZ R213, R213, R2 ;  /* 0x00000002d5d51221 */ /* 0x000fe20000010000 */
[-C--:B------:R-:W-:Y:S01]  /*2c50*/  FMUL.FTZ R60, R179, R160.reuse ;  /* 0x000000a0b33c7220 */ /* 0x080fe20000410000 */
[-C--:B------:R-:W-:Y:S01]  /*2c60*/  FFMA.FTZ R204, R204, R67.reuse, R52 ;  /* 0x00000043cccc7223 */ /* 0x080fe20000010034 */
[----:B------:R-:W-:Y:S01]  /*2c70*/  FMUL.FTZ R3, R3, UR13 ;  /* 0x0000000d03037c20 */ /* 0x000fe20008410000 */
[----:B------:R-:W-:Y:S01]  /*2c80*/  FADD.FTZ R192, R197, -R192 ;  /* 0x800000c0c5c07221 */ /* 0x000fe20000010000 */
[----:B------:R-:W-:Y:S01]  /*2c90*/  LOP3.LUT P2, RZ, R86, 0xff00, RZ, 0xc0, !PT ;  /* 0x0000ff0056ff7812 */ /* 0x000fe2000784c0ff */
[-CC-:B------:R-:W-:Y:S01]  /*2ca0*/  FFMA.FTZ R199, R199, R67.reuse, R52.reuse ;  /* 0x00000043c7c77223 */ /* 0x180fe20000010034 */
[-CC-:B------:R-:W-:Y:S01]  /*2cb0*/  FFMA.FTZ R196, R196, R67.reuse, R52.reuse ;  /* 0x00000043c4c47223 */ /* 0x180fe20000010034 */
[-CC-:B------:R-:W-:Y:S01]  /*2cc0*/  FFMA.FTZ R203, R203, R67.reuse, R52.reuse ;  /* 0x00000043cbcb7223 */ /* 0x180fe20000010034 */
[-CC-:B------:R-:W-:Y:S01]  /*2cd0*/  FFMA.FTZ R200, R200, R67.reuse, R52.reuse ;  /* 0x00000043c8c87223 */ /* 0x180fe20000010034 */
[-CC-:B------:R-:W-:Y:S01]  /*2ce0*/  FFMA.FTZ R207, R207, R67.reuse, R52.reuse ;  /* 0x00000043cfcf7223 */ /* 0x180fe20000010034 */
[-CC-:B------:R-:W-:Y:S01]  /*2cf0*/  FFMA.FTZ R211, R211, R67.reuse, R52.reuse ;  /* 0x00000043d3d37223 */ /* 0x180fe20000010034 */
[----:B------:R-:W-:Y:S01]  /*2d00*/  FMUL.FTZ R2, R213, R160 ;  /* 0x000000a0d5027220 */ /* 0x000fe20000410000 */
[----:B------:R-:W-:Y:S01]  /*2d10*/  FFMA.FTZ R67, R215, R67, R52 ;  /* 0x00000043d7437223 */ /* 0x000fe20000010034 */
[----:B------:R-:W-:Y:S01]  /*2d20*/  FMUL.FTZ R60, R60, UR13 ;  /* 0x0000000d3c3c7c20 */ /* 0x000fe20008410000 */
[----:B------:R-:W-:Y:S01]  /*2d30*/  FADD.FTZ R204, R209, -R204 ;  /* 0x800000ccd1cc7221 */ /* 0x000fe20000010000 */
[--C-:B------:R-:W-:Y:S01]  /*2d40*/  @P1 HADD2.F32 R52, -RZ, R43.reuse.H0_H0 ;  /* 0x2000002bff341230 */ /* 0x100fe20000004100 */
[----:B------:R-:W-:Y:S01]  /*2d50*/  LOP3.LUT P6, RZ, R86, 0xff0000, RZ, 0xc0, !PT ;  /* 0x00ff000056ff7812 */ /* 0x000fe200078cc0ff */
[----:B------:R-:W-:Y:S01]  /*2d60*/  FMUL.FTZ R209, R165, R192 ;  /* 0x000000c0a5d17220 */ /* 0x000fe20000410000 */
[----:B------:R-:W-:Y:S01]  /*2d70*/  FSEL R68, R3, RZ, P2 ;  /* 0x000000ff03447208 */ /* 0x000fe20001000000 */
[----:B------:R-:W-:Y:S01]  /*2d80*/  FMUL.FTZ R2, R2, UR13 ;  /* 0x0000000d02027c20 */ /* 0x000fe20008410000 */
[----:B------:R-:W-:Y:S01]  /*2d90*/  LOP3.LUT P2, RZ, R87, 0xff00, RZ, 0xc0, !PT ;  /* 0x0000ff0057ff7812 */ /* 0x000fe2000784c0ff */
[----:B------:R-:W-:Y:S01]  /*2da0*/  FADD.FTZ R194, R194, -R199 ;  /* 0x800000c7c2c27221 */ /* 0x000fe20000010000 */
[----:B------:R-:W-:Y:S01]  /*2db0*/  FSEL R185, R60, RZ, P6 ;  /* 0x000000ff3cb97208 */ /* 0x000fe20003000000 */
[----:B------:R-:W-:Y:S01]  /*2dc0*/  @P1 FADD.FTZ R209, R209, R52 ;  /* 0x00000034d1d11221 */ /* 0x000fe20000010000 */
[----:B------:R-:W-:Y:S01]  /*2dd0*/  FADD.FTZ R206, R206, -R211 ;  /* 0x800000d3cece7221 */ /* 0x000fe20000010000 */
[----:B------:R-:W-:-:S02]  /*2de0*/  @P1 HADD2.F32 R60, -RZ, R43.H1_H1 ;  /* 0x3000002bff3c1230 */ /* 0x000fc40000004100 */
[----:B------:R-:W-:Y:S01]  /*2df0*/  FADD.FTZ R196, R201, -R196 ;  /* 0x800000c4c9c47221 */ /* 0x000fe20000010000 */
[----:B------:R-:W-:Y:S01]  /*2e00*/  FMUL.FTZ R211, R165, R194 ;  /* 0x000000c2a5d37220 */ /* 0x000fe20000410000 */
[----:B------:R-:W-:Y:S01]  /*2e10*/  FSEL R215, R2, RZ, P2 ;  /* 0x000000ff02d77208 */ /* 0x000fe20001000000 */
[----:B------:R-:W-:Y:S01]  /*2e20*/  FADD.FTZ R210, R210, -R67 ;  /* 0x80000043d2d27221 */ /* 0x000fe20000010000 */
[----:B------:R-:W-:Y:S01]  /*2e30*/  ISETP.NE.U32.AND P2, PT, RZ, UR14, PT ;  /* 0x0000000eff007c0c */ /* 0x000fe2000bf45070 */
[----:B------:R-:W-:Y:S01]  /*2e40*/  FMUL.FTZ R2, R209, R160 ;  /* 0x000000a0d1027220 */ /* 0x000fe20000410000 */
[----:B------:R-:W-:Y:S01]  /*2e50*/  LOP3.LUT P5, RZ, R87, 0xff, RZ, 0xc0, !PT ;  /* 0x000000ff57ff7812 */ /* 0x000fe200078ac0ff */
[----:B------:R-:W-:Y:S01]  /*2e60*/  @P1 HADD2.F32 R76, -RZ, R44.H0_H0 ;  /* 0x2000002cff4c1230 */ /* 0x000fe20000004100 */
[----:B------:R-:W-:Y:S01]  /*2e70*/  MOV R3, R88 ;  /* 0x0000005800037202 */ /* 0x000fe20000000f00 */
[----:B------:R-:W-:Y:S01]  /*2e80*/  FADD.FTZ R200, R205, -R200 ;  /* 0x800000c8cdc87221 */ /* 0x000fe20000010000 */
[----:B------:R-:W-:Y:S01]  /*2e90*/  FADD.FTZ R202, R202, -R207 ;  /* 0x800000cfcaca7221 */ /* 0x000fe20000010000 */
[----:B------:R-:W-:Y:S01]  /*2ea0*/  FMUL.FTZ R195, R165, R196 ;  /* 0x000000c4a5c37220 */ /* 0x000fe20000410000 */
[----:B------:R-:W-:-:S02]  /*2eb0*/  @P1 HADD2.F32 R78, -RZ, R47.H1_H1 ;  /* 0x3000002fff4e1230 */ /* 0x000fc40000004100 */
[----:B------:R-:W-:Y:S01]  /*2ec0*/  @P1 FADD.FTZ R211, R211, R60 ;  /* 0x0000003cd3d31221 */ /* 0x000fe20000010000 */
[----:B------:R-:W-:Y:S01]  /*2ed0*/  FMUL.FTZ R207, R165, R210 ;  /* 0x000000d2a5cf7220 */ /* 0x000fe20000410000 */
[----:B------:R-:W-:Y:S01]  /*2ee0*/  ISETP.NE.AND.EX P2, PT, RZ, UR15, PT, P2 ;  /* 0x0000000fff007c0c */ /* 0x000fe2000bf45320 */
[----:B------:R-:W-:Y:S01]  /*2ef0*/  FMUL.FTZ R2, R2, UR13 ;  /* 0x0000000d02027c20 */ /* 0x000fe20008410000 */
[----:B------:R-:W-:Y:S01]  /*2f00*/  FSEL R72, R72, RZ, P5 ;  /* 0x000000ff48487208 */ /* 0x000fe20002800000 */
[----:B------:R-:W-:Y:S01]  /*2f10*/  FADD.FTZ R198, R198, -R203 ;  /* 0x800000cbc6c67221 */ /* 0x000fe20000010000 */
[----:B------:R-:W-:Y:S01]  /*2f20*/  LOP3.LUT P6, RZ, R87, 0xff0000, RZ, 0xc0, !PT ;  /* 0x00ff000057ff7812 */ /* 0x000fe200078cc0ff */
[--C-:B------:R-:W-:Y:S01]  /*2f30*/  @P1 HADD2.F32 R60, -RZ, R45.reuse.H0_H0 ;  /* 0x2000002dff3c1230 */ /* 0x100fe20000004100 */
[----:B------:R-:W-:Y:S01]  /*2f40*/  LOP3.LUT P5, RZ, R3, 0xff, RZ, 0xc0, !PT ;  /* 0x000000ff03ff7812 */ /* 0x000fe200078ac0ff */
[----:B------:R-:W-:Y:S01]  /*2f50*/  FMUL.FTZ R203, R165, R200 ;  /* 0x000000c8a5cb7220 */ /* 0x000fe20000410000 */
[----:B------:R-:W-:Y:S01]  /*2f60*/  @P1 FADD.FTZ R195, R195, R76 ;  /* 0x0000004cc3c31221 */ /* 0x000fe20000010000 */
[----:B------:R-:W-:Y:S01]  /*2f70*/  FMUL.FTZ R3, R211, R160 ;  /* 0x000000a0d3037220 */ /* 0x000fe20000410000 */
[----:B------:R-:W-:Y:S01]  /*2f80*/  @P1 FADD.FTZ R207, R207, R78 ;  /* 0x0000004ecfcf1221 */ /* 0x000fe20000010000 */
[----:B------:R-:W-:Y:S01]  /*2f90*/  @P1 HADD2.F32 R78, -RZ, R46.H0_H0 ;  /* 0x2000002eff4e1230 */ /* 0x000fe20000004100 */
[----:B------:R-:W-:Y:S01]  /*2fa0*/  LOP3.LUT P4, RZ, R87, 0xff000000, RZ, 0xc0, !PT ;  /* 0xff00000057ff7812 */ /* 0x000fe2000788c0ff */
[C---:B------:R-:W-:Y:S01]  /*2fb0*/  FMUL.FTZ R201, R165.reuse, R204 ;  /* 0x000000cca5c97220 */ /* 0x040fe20000410000 */
[----:B------:R-:W-:Y:S01]  /*2fc0*/  @P1 HADD2.F32 R76, -RZ, R45.H1_H1 ;  /* 0x3000002dff4c1230 */ /* 0x000fe20000004100 */
[----:B------:R-:W-:Y:S01]  /*2fd0*/  FSEL R84, R2, RZ, P6 ;  /* 0x000000ff02547208 */ /* 0x000fe20003000000 */
[----:B------:R-:W-:Y:S01]  /*2fe0*/  FMUL.FTZ R87, R165, R202 ;  /* 0x000000caa5577220 */ /* 0x000fe20000410000 */
[----:B------:R-:W-:Y:S01]  /*2ff0*/  @P1 FADD.FTZ R203, R203, R60 ;  /* 0x0000003ccbcb1221 */ /* 0x000fe20000010000 */
[----:B------:R-:W-:Y:S01]  /*3000*/  FMUL.FTZ R3, R3, UR13 ;  /* 0x0000000d03037c20 */ /* 0x000fe20008410000 */
[----:B------:R-:W-:Y:S01]  /*3010*/  FMUL.FTZ R2, R195, R160 ;  /* 0x000000a0c3027220 */ /* 0x000fe20000410000 */
[----:B------:R-:W-:-:S02]  /*3020*/  @P1 HADD2.F32 R60, -RZ, R47.H0_H0 ;  /* 0x2000002fff3c1230 */ /* 0x000fc40000004100 */
[----:B------:R-:W-:Y:S01]  /*3030*/  FMUL.FTZ R199, R165, R208 ;  /* 0x000000d0a5c77220 */ /* 0x000fe20000410000 */
[----:B------:R-:W-:Y:S01]  /*3040*/  @P1 FADD.FTZ R201, R201, R78 ;  /* 0x0000004ec9c91221 */ /* 0x000fe20000010000 */
[----:B------:R-:W-:Y:S01]  /*3050*/  @P1 FADD.FTZ R87, R87, R76 ;  /* 0x0000004c57571221 */ /* 0x000fe20000010000 */
[----:B------:R-:W-:Y:S01]  /*3060*/  FSEL R219, R3, RZ, P4 ;  /* 0x000000ff03db7208 */ /* 0x000fe20002000000 */
[----:B------:R-:W-:Y:S01]  /*3070*/  FMUL.FTZ R76, R2, UR13 ;  /* 0x0000000d024c7c20 */ /* 0x000fe20008410000 */
[----:B------:R-:W-:Y:S01]  /*3080*/  @P1 FADD.FTZ R199, R199, R60 ;  /* 0x0000003cc7c71221 */ /* 0x000fe20000010000 */
[----:B------:R-:W0:Y:S01]  /*3090*/  @P2 LDC.64 R2, c[0x0][0x308] ;  /* 0x0000c200ff022b82 */ /* 0x000e220000000a00 */
[----:B------:R-:W-:Y:S01]  /*30a0*/  FMUL.FTZ R60, R201, R160 ;  /* 0x000000a0c93c7220 */ /* 0x000fe20000410000 */
[----:B------:R-:W-:Y:S02]  /*30b0*/  @P1 HADD2.F32 R52, -RZ, R44.H1_H1 ;  /* 0x3000002cff341230 */ /* 0x000fe40000004100 */
[----:B------:R-:W-:Y:S01]  /*30c0*/  FMUL.FTZ R205, R165, R198 ;  /* 0x000000c6a5cd7220 */ /* 0x000fe20000410000 */
[----:B------:R-:W-:Y:S01]  /*30d0*/  @P2 F2FP.F16.F32.PACK_AB R61, RZ, R61 ;  /* 0x0000003dff3d223e */ /* 0x000fe200000000ff */
[----:B------:R-:W-:Y:S01]  /*30e0*/  FMUL.FTZ R60, R60, UR13 ;  /* 0x0000000d3c3c7c20 */ /* 0x000fe20008410000 */
[----:B------:R-:W-:Y:S01]  /*30f0*/  LOP3.LUT P4, RZ, R89, 0xff, RZ, 0xc0, !PT ;  /* 0x000000ff59ff7812 */ /* 0x000fe2000788c0ff */
[----:B------:R-:W-:Y:S01]  /*3100*/  @P1 FADD.FTZ R205, R205, R52 ;  /* 0x00000034cdcd1221 */ /* 0x000fe20000010000 */
[----:B------:R-:W-:-:S02]  /*3110*/  @P1 HADD2.F32 R52, -RZ, R46.H1_H1 ;  /* 0x3000002eff341230 */ /* 0x000fc40000004100 */
[----:B------:R-:W-:Y:S01]  /*3120*/  FMUL.FTZ R197, R165, R206 ;  /* 0x000000cea5c57220 */ /* 0x000fe20000410000 */
[----:B------:R-:W-:Y:S01]  /*3130*/  FSEL R80, R60, RZ, P4 ;  /* 0x000000ff3c507208 */ /* 0x000fe20002000000 */
[-C--:B------:R-:W-:Y:S01]  /*3140*/  FMUL.FTZ R67, R199, R160.reuse ;  /* 0x000000a0c7437220 */ /* 0x080fe20000410000 */
[----:B------:R-:W-:Y:S01]  /*3150*/  @P2 PRMT R50, R61, 0x7610, R50 ;  /* 0x000076103d322816 */ /* 0x000fe20000000032 */
[----:B------:R-:W-:Y:S01]  /*3160*/  @P1 FADD.FTZ R197, R197, R52 ;  /* 0x00000034c5c51221 */ /* 0x000fe20000010000 */
[----:B------:R-:W1:Y:S01]  /*3170*/  @P2 LDC.64 R60, c[0x0][0x308] ;  /* 0x0000c200ff3c2b82 */ /* 0x000e620000000a00 */
[----:B------:R-:W-:Y:S01]  /*3180*/  FMUL.FTZ R52, R203, R160 ;  /* 0x000000a0cb347220 */ /* 0x000fe20000410000 */
[----:B------:R-:W-:Y:S01]  /*3190*/  LOP3.LUT P6, RZ, R88, 0xff0000, RZ, 0xc0, !PT ;  /* 0x00ff000058ff7812 */ /* 0x000fe200078cc0ff */
[----:B------:R-:W-:Y:S01]  /*31a0*/  FMUL.FTZ R67, R67, UR13 ;  /* 0x0000000d43437c20 */ /* 0x000fe20008410000 */
[----:B------:R-:W-:Y:S01]  /*31b0*/  @P2 F2FP.F16.F32.PACK_AB R53, RZ, R53 ;  /* 0x00000035ff35223e */ /* 0x000fe200000000ff */
[----:B------:R-:W-:Y:S01]  /*31c0*/  FMUL.FTZ R52, R52, UR13 ;  /* 0x0000000d34347c20 */ /* 0x000fe20008410000 */
[----:B------:R-:W-:-:S02]  /*31d0*/  @P2 F2FP.F16.F32.PACK_AB R63, RZ, R63 ;  /* 0x0000003fff3f223e */ /* 0x000fc400000000ff */
[----:B------:R-:W-:Y:S02]  /*31e0*/  @P2 F2FP.F16.F32.PACK_AB R77, RZ, R77 ;  /* 0x0000004dff4d223e */ /* 0x000fe400000000ff */
[----:B------:R-:W-:Y:S02]  /*31f0*/  FSEL R78, R52, RZ, P6 ;  /* 0x000000ff344e7208 */ /* 0x000fe40003000000 */
[----:B------:R-:W-:Y:S02]  /*3200*/  @P2 F2FP.F16.F32.PACK_AB R65, RZ, R65 ;  /* 0x00000041ff41223e */ /* 0x000fe400000000ff */
[----:B------:R-:W-:Y:S02]  /*3210*/  @P2 F2FP.F16.F32.PACK_AB R55, RZ, R55 ;  /* 0x00000037ff37223e */ /* 0x000fe400000000ff */
[----:B------:R-:W-:Y:S02]  /*3220*/  @P2 F2FP.F16.F32.PACK_AB R75, RZ, R75 ;  /* 0x0000004bff4b223e */ /* 0x000fe400000000ff */
[----:B------:R-:W-:-:S02]  /*3230*/  @P2 F2FP.F16.F32.PACK_AB R167, RZ, R167 ;  /* 0x000000a7ffa7223e */ /* 0x000fc400000000ff */
[----:B------:R-:W-:Y:S01]  /*3240*/  @P2 PRMT R48, R53, 0x7610, R48 ;  /* 0x0000761035302816 */ /* 0x000fe20000000030 */
[----:B0-----:R-:W-:Y:S01]  /*3250*/  @P2 IMAD.WIDE.U32 R52, R164, 0x10, R2 ;  /* 0x00000010a4342825 */ /* 0x001fe200078e0002 */
[----:B------:R-:W-:Y:S01]  /*3260*/  @P2 PRMT R49, R63, 0x7610, R49 ;  /* 0x000076103f312816 */ /* 0x000fe20000000031 */
[----:B------:R-:W0:Y:S01]  /*3270*/  LDC.64 R2, c[0x0][0x2f8] ;  /* 0x0000be00ff027b82 */ /* 0x000e220000000a00 */
[----:B------:R-:W-:Y:S02]  /*3280*/  @P2 PRMT R51, R77, 0x7610, R51 ;  /* 0x000076104d332816 */ /* 0x000fe40000000033 */
[----:B------:R-:W-:Y:S02]  /*3290*/  @P2 PRMT R48, R48, 0x5410, R65 ;  /* 0x0000541030302816 */ /* 0x000fe40000000041 */
[----:B------:R-:W-:Y:S02]  /*32a0*/  @P2 PRMT R49, R49, 0x5410, R55 ;  /* 0x0000541031312816 */ /* 0x000fe40000000037 */
[----:B------:R-:W-:-:S02]  /*32b0*/  @P2 PRMT R50, R50, 0x5410, R75 ;  /* 0x0000541032322816 */ /* 0x000fc4000000004b */
[----:B------:R-:W-:Y:S02]  /*32c0*/  @P2 PRMT R51, R51, 0x5410, R167 ;  /* 0x0000541033332816 */ /* 0x000fe400000000a7 */
[----:B------:R-:W-:Y:S02]  /*32d0*/  FSEL R76, R76, RZ, P5 ;  /* 0x000000ff4c4c7208 */ /* 0x000fe40002800000 */
[----:B------:R-:W-:Y:S01]  /*32e0*/  LOP3.LUT P5, RZ, R89, 0xff0000, RZ, 0xc0, !PT ;  /* 0x00ff000059ff7812 */ /* 0x000fe200078ac0ff */
[----:B------:R2:W-:Y:S01]  /*32f0*/  @P2 STG.E.128 desc[UR6][R52.64], R48 ;  /* 0x0000003034002986 */ /* 0x0005e2000c101d06 */
[----:B------:R-:W-:Y:S02]  /*3300*/  @P2 F2FP.F16.F32.PACK_AB R73, RZ, R73 ;  /* 0x00000049ff49223e */ /* 0x000fe400000000ff */
[----:B------:R-:W-:Y:S02]  /*3310*/  @P2 F2FP.F16.F32.PACK_AB R71, RZ, R71 ;  /* 0x00000047ff47223e */ /* 0x000fe400000000ff */
[----:B------:R-:W-:-:S02]  /*3320*/  @P2 F2FP.F16.F32.PACK_AB R79, RZ, R79 ;  /* 0x0000004fff4f223e */ /* 0x000fc400000000ff */
[----:B------:R-:W-:Y:S02]  /*3330*/  @P2 F2FP.F16.F32.PACK_AB R187, RZ, R187 ;  /* 0x000000bbffbb223e */ /* 0x000fe400000000ff */
[----:B------:R-:W-:Y:S01]  /*3340*/  F2FP.F16.F32.PACK_AB R55, R173, R58 ;  /* 0x0000003aad37723e */ /* 0x000fe200000000ff */
[----:B0-----:R-:W-:Y:S01]  /*3350*/  IMAD.WIDE.U32 R164, R164, 0x10, R2 ;  /* 0x00000010a4a47825 */ /* 0x001fe200078e0002 */
[----:B------:R-:W-:Y:S02]  /*3360*/  FSEL R82, R67, RZ, P5 ;  /* 0x000000ff43527208 */ /* 0x000fe40002800000 */
[----:B------:R-:W-:Y:S02]  /*3370*/  @P2 F2FP.F16.F32.PACK_AB R69, RZ, R69 ;  /* 0x00000045ff45223e */ /* 0x000fe400000000ff */
[----:B------:R-:W-:Y:S02]  /*3380*/  @P2 F2FP.F16.F32.PACK_AB R81, RZ, R81 ;  /* 0x00000051ff51223e */ /* 0x000fe400000000ff */
[----:B------:R-:W-:-:S02]  /*3390*/  @P2 F2FP.F16.F32.PACK_AB R189, RZ, R189 ;  /* 0x000000bdffbd223e */ /* 0x000fc400000000ff */
[----:B--2---:R-:W-:Y:S02]  /*33a0*/  F2FP.F16.F32.PACK_AB R53, R56, R59 ;  /* 0x0000003b3835723e */ /* 0x004fe400000000ff */
[----:B------:R-:W-:Y:S01]  /*33b0*/  F2FP.F16.F32.PACK_AB R56, R169, R62 ;  /* 0x0000003ea938723e */ /* 0x000fe200000000ff */
[----:B-1----:R-:W-:Y:S01]  /*33c0*/  @P2 IMAD.WIDE.U32 R62, R163, 0x10, R60 ;  /* 0x00000010a33e2825 */ /* 0x002fe200078e003c */
[----:B------:R-:W-:Y:S01]  /*33d0*/  @P2 F2FP.F16.F32.PACK_AB R191, RZ, R191 ;  /* 0x000000bfffbf223e */ /* 0x000fe200000000ff */
[----:B------:R-:W0:Y:S01]  /*33e0*/  @P2 LDC.64 R60, c[0x0][0x308] ;  /* 0x0000c200ff3c2b82 */ /* 0x000e220000000a00 */
[----:B------:R-:W-:Y:S02]  /*33f0*/  F2FP.F16.F32.PACK_AB R58, R193, R66 ;  /* 0x00000042c13a723e */ /* 0x000fe400000000ff */
[----:B------:R-:W-:Y:S02]  /*3400*/  @P2 PRMT R48, R73, 0x7610, R48 ;  /* 0x0000761049302816 */ /* 0x000fe40000000030 */
[----:B------:R-:W-:-:S02]  /*3410*/  @P2 PRMT R49, R71, 0x7610, R49 ;  /* 0x0000761047312816 */ /* 0x000fc40000000031 */
[----:B------:R-:W-:Y:S01]  /*3420*/  @P2 PRMT R50, R79, 0x7610, R50 ;  /* 0x000076104f322816 */ /* 0x000fe20000000032 */
[----:B------:R-:W1:Y:S01]  /*3430*/  @P2 LDC.64 R66, c[0x0][0x308] ;  /* 0x0000c200ff422b82 */ /* 0x000e620000000a00 */
[----:B------:R-:W-:Y:S02]  /*3440*/  @P2 PRMT R51, R187, 0x7610, R51 ;  /* 0x00007610bb332816 */ /* 0x000fe40000000033 */
[----:B------:R-:W-:Y:S02]  /*3450*/  F2FP.F16.F32.PACK_AB R54, R83, R54 ;  /* 0x000000365336723e */ /* 0x000fe400000000ff */
[----:B------:R-:W-:Y:S02]  /*3460*/  F2FP.F16.F32.PACK_AB R52, R0, R57 ;  /* 0x000000390034723e */ /* 0x000fe400000000ff */
[----:B------:R-:W-:Y:S01]  /*3470*/  F2FP.F16.F32.PACK_AB R57, R64, R171 ;  /* 0x000000ab4039723e */ /* 0x000fe200000000ff */
[----:B------:R-:W-:Y:S01]  /*3480*/  IMAD.WIDE.U32 R64, R163, 0x10, R2 ;  /* 0x00000010a3407825 */ /* 0x000fe200078e0002 */
[----:B------:R-:W-:Y:S01]  /*3490*/  @P2 PRMT R48, R48, 0x5410, R69 ;  /* 0x0000541030302816 */ /* 0x000fe20000000045 */
[----:B------:R2:W-:Y:S01]  /*34a0*/  STG.E.128 desc[UR6][R164.64], R52 ;  /* 0x00000034a4007986 */ /* 0x0005e2000c101d06 */
[----:B------:R-:W-:-:S02]  /*34b0*/  @P2 PRMT R49, R49, 0x5410, R81 ;  /* 0x0000541031312816 */ /* 0x000fc40000000051 */
[----:B------:R-:W-:Y:S02]  /*34c0*/  @P2 PRMT R50, R50, 0x5410, R189 ;  /* 0x0000541032322816 */ /* 0x000fe400000000bd */
[----:B------:R-:W-:Y:S01]  /*34d0*/  @P2 PRMT R51, R51, 0x5410, R191 ;  /* 0x0000541033332816 */ /* 0x000fe200000000bf */
[C---:B0-----:R-:W-:Y:S01]  /*34e0*/  @P2 IMAD.WIDE.U32 R60, R162.reuse, 0x10, R60 ;  /* 0x00000010a23c2825 */ /* 0x041fe200078e003c */
[----:B------:R-:W-:Y:S02]  /*34f0*/  F2FP.F16.F32.PACK_AB R59, R217, R74 ;  /* 0x0000004ad93b723e */ /* 0x000fe400000000ff */
[----:B------:R-:W-:Y:S01]  /*3500*/  @P2 F2FP.F16.F32.PACK_AB R181, RZ, R181 ;  /* 0x000000b5ffb5223e */ /* 0x000fe200000000ff */
[----:B------:R0:W-:Y:S01]  /*3510*/  @P2 STG.E.128 desc[UR6][R62.64], R48 ;  /* 0x000000303e002986 */ /* 0x0001e2000c101d06 */
[----:B------:R-:W-:Y:S01]  /*3520*/  @P2 F2FP.F16.F32.PACK_AB R179, RZ, R179 ;  /* 0x000000b3ffb3223e */ /* 0x000fe200000000ff */
[----:B------:R-:W-:Y:S01]  /*3530*/  IMAD.WIDE.U32 R162, R162, 0x10, R2 ;  /* 0x00000010a2a27825 */ /* 0x000fe200078e0002 */
[----:B------:R-:W-:Y:S01]  /*3540*/  @P2 F2FP.F16.F32.PACK_AB R175, RZ, R175 ;  /* 0x000000afffaf223e */ /* 0x000fe200000000ff */
[----:B------:R3:W-:Y:S01]  /*3550*/  STG.E.128 desc[UR6][R64.64], R56 ;  /* 0x0000003840007986 */ /* 0x0007e2000c101d06 */
[----:B------:R-:W-:Y:S01]  /*3560*/  @P2 F2FP.F16.F32.PACK_AB R209, RZ, R209 ;  /* 0x000000d1ffd1223e */ /* 0x000fe200000000ff */
[----:B-1----:R-:W-:Y:S01]  /*3570*/  @P2 IMAD.WIDE.U32 R66, R161, 0x10, R66 ;  /* 0x00000010a1422825 */ /* 0x002fe200078e0042 */
[----:B------:R-:W-:-:S02]  /*3580*/  @P2 F2FP.F16.F32.PACK_AB R183, RZ, R183 ;  /* 0x000000b7ffb7223e */ /* 0x000fc400000000ff */
[----:B------:R-:W-:Y:S01]  /*3590*/  @P2 F2FP.F16.F32.PACK_AB R177, RZ, R177 ;  /* 0x000000b1ffb1223e */ /* 0x000fe200000000ff */
[----:B------:R-:W-:Y:S01]  /*35a0*/  IMAD.WIDE.U32 R2, R161, 0x10, R2 ;  /* 0x00000010a1027825 */ /* 0x000fe200078e0002 */
[----:B------:R-:W-:Y:S02]  /*35b0*/  @P2 F2FP.F16.F32.PACK_AB R213, RZ, R213 ;  /* 0x000000d5ffd5223e */ /* 0x000fe400000000ff */
[----:B------:R-:W-:Y:S02]  /*35c0*/  @P2 F2FP.F16.F32.PACK_AB R211, RZ, R211 ;  /* 0x000000d3ffd3223e */ /* 0x000fe400000000ff */
[----:B------:R-:W-:Y:S01]  /*35d0*/  @P2 F2FP.F16.F32.PACK_AB R0, RZ, R205 ;  /* 0x000000cdff00223e */ /* 0x000fe200000000ff */
[----:B------:R-:W-:Y:S01]  /*35e0*/  FMUL.FTZ R205, R205, R160 ;  /* 0x000000a0cdcd7220 */ /* 0x000fe20000410000 */
[----:B--2---:R-:W-:Y:S02]  /*35f0*/  F2FP.F16.F32.PACK_AB R55, R219, R84 ;  /* 0x00000054db37723e */ /* 0x004fe400000000ff */
[----:B0-----:R-:W-:Y:S01]  /*3600*/  @P2 PRMT R48, R181, 0x7610, R48 ;  /* 0x00007610b5302816 */ /* 0x001fe20000000030 */
[----:B------:R-:W-:Y:S01]  /*3610*/  FMUL.FTZ R205, R205, UR13 ;  /* 0x0000000dcdcd7c20 */ /* 0x000fe20008410000 */
[----:B------:R-:W-:Y:S01]  /*3620*/  @P2 PRMT R49, R179, 0x7610, R49 ;  /* 0x00007610b3312816 */ /* 0x000fe20000000031 */
[----:B---3--:R-:W-:Y:S01]  /*3630*/  FMUL.FTZ R57, R207, R160 ;  /* 0x000000a0cf397220 */ /* 0x008fe20000410000 */
[----:B------:R-:W-:-:S02]  /*3640*/  @P2 PRMT R50, R175, 0x7610, R50 ;  /* 0x00007610af322816 */ /* 0x000fc40000000032 */
[----:B------:R-:W-:Y:S01]  /*3650*/  @P2 PRMT R51, R209, 0x7610, R51 ;  /* 0x00007610d1332816 */ /* 0x000fe20000000033 */
[----:B------:R-:W-:Y:S01]  /*3660*/  FMUL.FTZ R57, R57, UR13 ;  /* 0x0000000d39397c20 */ /* 0x000fe20008410000 */
[----:B------:R-:W-:Y:S01]  /*3670*/  @P2 F2FP.F16.F32.PACK_AB R56, RZ, R87 ;  /* 0x00000057ff38223e */ /* 0x000fe200000000ff */
[-C--:B------:R-:W-:Y:S01]  /*3680*/  FMUL.FTZ R87, R87, R160.reuse ;  /* 0x000000a057577220 */ /* 0x080fe20000410000 */
[----:B------:R-:W-:Y:S01]  /*3690*/  FMUL.FTZ R160, R197, R160 ;  /* 0x000000a0c5a07220 */ /* 0x000fe20000410000 */
[----:B------:R-:W-:Y:S02]  /*36a0*/  @P2 PRMT R48, R48, 0x5410, R183 ;  /* 0x0000541030302816 */ /* 0x000fe400000000b7 */
[----:B------:R-:W-:Y:S01]  /*36b0*/  @P2 PRMT R49, R49, 0x5410, R177 ;  /* 0x0000541031312816 */ /* 0x000fe200000000b1 */
[----:B------:R-:W-:Y:S01]  /*36c0*/  FMUL.FTZ R160, R160, UR13 ;  /* 0x0000000da0a07c20 */ /* 0x000fe20008410000 */
[----:B------:R-:W-:Y:S01]  /*36d0*/  @P2 PRMT R50, R50, 0x5410, R213 ;  /* 0x0000541032322816 */ /* 0x000fe200000000d5 */
[----:B------:R-:W-:Y:S01]  /*36e0*/  FMUL.FTZ R87, R87, UR13 ;  /* 0x0000000d57577c20 */ /* 0x000fe20008410000 */
[----:B------:R-:W-:-:S02]  /*36f0*/  @P2 PRMT R51, R51, 0x5410, R211 ;  /* 0x0000541033332816 */ /* 0x000fc400000000d3 */
[----:B------:R-:W-:Y:S02]  /*3700*/  F2FP.F16.F32.PACK_AB R54, R215, R72 ;  /* 0x00000048d736723e */ /* 0x000fe400000000ff */
[----:B------:R-:W-:Y:S01]  /*3710*/  F2FP.F16.F32.PACK_AB R53, R70, R185 ;  /* 0x000000b94635723e */ /* 0x000fe200000000ff */
[----:B------:R0:W-:Y:S01]  /*3720*/  @P2 STG.E.128 desc[UR6][R60.64], R48 ;  /* 0x000000303c002986 */ /* 0x0001e2000c101d06 */
[----:B------:R-:W-:Y:S02]  /*3730*/  F2FP.F16.F32.PACK_AB R52, R68, R85 ;  /* 0x000000554434723e */ /* 0x000fe400000000ff */
[----:B------:R-:W-:Y:S02]  /*3740*/  LOP3.LUT P5, RZ, R89, 0xff000000, RZ, 0xc0, !PT ;  /* 0xff00000059ff7812 */ /* 0x000fe400078ac0ff */
[----:B------:R-:W-:Y:S01]  /*3750*/  @P2 F2FP.F16.F32.PACK_AB R195, RZ, R195 ;  /* 0x000000c3ffc3223e */ /* 0x000fe200000000ff */
[----:B------:R1:W-:Y:S01]  /*3760*/  STG.E.128 desc[UR6][R162.64], R52 ;  /* 0x00000034a2007986 */ /* 0x0003e2000c101d06 */
[----:B------:R-:W-:-:S02]  /*3770*/  @P2 F2FP.F16.F32.PACK_AB R203, RZ, R203 ;  /* 0x000000cbffcb223e */ /* 0x000fc400000000ff */
[----:B------:R-:W-:Y:S02]  /*3780*/  @P2 F2FP.F16.F32.PACK_AB R201, RZ, R201 ;  /* 0x000000c9ffc9223e */ /* 0x000fe400000000ff */
[----:B------:R-:W-:Y:S02]  /*3790*/  @P2 F2FP.F16.F32.PACK_AB R199, RZ, R199 ;  /* 0x000000c7ffc7223e */ /* 0x000fe400000000ff */
[C---:B------:R-:W-:Y:S02]  /*37a0*/  LOP3.LUT P1, RZ, R88.reuse, 0xff00, RZ, 0xc0, !PT ;  /* 0x0000ff0058ff7812 */ /* 0x040fe4000782c0ff */
[----:B------:R-:W-:Y:S02]  /*37b0*/  LOP3.LUT P6, RZ, R88, 0xff000000, RZ, 0xc0, !PT ;  /* 0xff00000058ff7812 */ /* 0x000fe400078cc0ff */
[----:B------:R-:W-:Y:S02]  /*37c0*/  LOP3.LUT P4, RZ, R89, 0xff00, RZ, 0xc0, !PT ;  /* 0x0000ff0059ff7812 */ /* 0x000fe4000788c0ff */
[----:B------:R-:W-:-:S02]  /*37d0*/  @P2 F2FP.F16.F32.PACK_AB R197, RZ, R197 ;  /* 0x000000c5ffc5223e */ /* 0x000fc400000000ff */
[----:B------:R-:W-:Y:S02]  /*37e0*/  @P2 F2FP.F16.F32.PACK_AB R207, RZ, R207 ;  /* 0x000000cfffcf223e */ /* 0x000fe400000000ff */
[----:B0-----:R-:W-:Y:S02]  /*37f0*/  @P2 PRMT R48, R195, 0x7610, R48 ;  /* 0x00007610c3302816 */ /* 0x001fe40000000030 */
[----:B-1----:R-:W-:Y:S02]  /*3800*/  FSEL R55, R57, RZ, P5 ;  /* 0x000000ff39377208 */ /* 0x002fe40002800000 */
[----:B------:R-:W-:Y:S02]  /*3810*/  @P2 PRMT R49, R203, 0x7610, R49 ;  /* 0x00007610cb312816 */ /* 0x000fe40000000031 */
[----:B------:R-:W-:Y:S02]  /*3820*/  @P2 PRMT R50, R201, 0x7610, R50 ;  /* 0x00007610c9322816 */ /* 0x000fe40000000032 */
[----:B------:R-:W-:-:S02]  /*3830*/  @P2 PRMT R51, R199, 0x7610, R51 ;  /* 0x00007610c7332816 */ /* 0x000fc40000000033 */
[----:B------:R-:W-:Y:S02]  /*3840*/  FSEL R57, R160, RZ, P4 ;  /* 0x000000ffa0397208 */ /* 0x000fe40002000000 */
[----:B------:R-:W-:Y:S02]  /*3850*/  FSEL R53, R87, RZ, P6 ;  /* 0x000000ff57357208 */ /* 0x000fe40003000000 */
[----:B------:R-:W-:Y:S02]  /*3860*/  FSEL R205, R205, RZ, P1 ;  /* 0x000000ffcdcd7208 */ /* 0x000fe40000800000 */
[----:B------:R-:W-:Y:S02]  /*3870*/  @P2 PRMT R48, R48, 0x5410, R0 ;  /* 0x0000541030302816 */ /* 0x000fe40000000000 */
[----:B------:R-:W-:Y:S02]  /*3880*/  @P2 PRMT R49, R49, 0x5410, R56 ;  /* 0x0000541031312816 */ /* 0x000fe40000000038 */
[----:B------:R-:W-:-:S02]  /*3890*/  @P2 PRMT R50, R50, 0x5410, R197 ;  /* 0x0000541032322816 */ /* 0x000fc400000000c5 */
[----:B------:R-:W-:Y:S02]  /*38a0*/  @P2 PRMT R51, R51, 0x5410, R207 ;  /* 0x0000541033332816 */ /* 0x000fe400000000cf */
        /* <DEDUP_REMOVED lines=72> */
.L_x_7664:
        /* <DEDUP_REMOVED lines=27> */
.L_x_7665:
[----:B------:R-:W-:Y:S01]  /*3ee0*/  HFMA2.MMA R62, -RZ, RZ, 0, 9.5367431640625e-07 ;  /* 0x00000010ff3e7435 */ /* 0x000fe200000001ff */
[----:B------:R-:W-:Y:S02]  /*3ef0*/  MOV R63, R57 ;  /* 0x00000039003f7202 */ /* 0x000fe40000000f00 */
[----:B------:R-:W-:Y:S02]  /*3f00*/  MOV R65, 0x1f ;  /* 0x0000001f00417802 */ /* 0x000fe40000000f00 */
[----:B------:R-:W-:-:S07]  /*3f10*/  MOV R60, 0xffffffff ;  /* 0xffffffff003c7802 */ /* 0x000fce0000000f00 */
[----:B-----5:R-:W-:Y:S05]  /*3f20*/  WARPSYNC.COLLECTIVE R60, `(.L_x_7668) ;  /* 0x000000003c087348 */ /* 0x020fea0003c00000 */
[----:B------:R0:W1:Y:S02]  /*3f30*/  SHFL.DOWN P3, R61, R63, R62, R65 ;  /* 0x0800003e3f3d7389 */ /* 0x0000640000060041 */
[----:B01---5:R-:W-:Y:S01]  /*3f40*/  ENDCOLLECTIVE ;  /* 0x000000000000791b */ /* 0x023fe20003800000 */
.L_x_7668:
[----:B------:R-:W-:Y:S02]  /*3f50*/  MOV R63, R55 ;  /* 0x00000037003f7202 */ /* 0x000fe40000000f00 */
[----:B------:R-:W-:-:S07]  /*3f60*/  MOV R52, R61 ;  /* 0x0000003d00347202 */ /* 0x000fce0000000f00 */
[----:B------:R-:W-:Y:S05]  /*3f70*/  WARPSYNC.COLLECTIVE R60, `(.L_x_7669) ;  /* 0x000000003c087348 */ /* 0x000fea0003c00000 */
[----:B------:R0:W1:Y:S02]  /*3f80*/  SHFL.DOWN P3, R61, R63, R62, R65 ;  /* 0x0800003e3f3d7389 */ /* 0x0000640000060041 */
[----:B01----:R-:W-:Y:S01]  /*3f90*/  ENDCOLLECTIVE ;  /* 0x000000000000791b */ /* 0x003fe20003800000 */
.L_x_7669:
[----:B------:R-:W-:Y:S01]  /*3fa0*/  FADD.FTZ R52, R57, R52 ;  /* 0x0000003439347221 */ /* 0x000fe20000010000 */
[----:B------:R-:W-:-:S04]  /*3fb0*/  HFMA2.MMA R62, -RZ, RZ, 0, 4.76837158203125e-07 ;  /* 0x00000008ff3e7435 */ /* 0x000fc800000001ff */
[----:B------:R-:W-:Y:S02]  /*3fc0*/  MOV R63, R52 ;  /* 0x00000034003f7202 */ /* 0x000fe40000000f00 */
[----:B------:R-:W-:-:S07]  /*3fd0*/  MOV R54, R61 ;  /* 0x0000003d00367202 */ /* 0x000fce0000000f00 */
[----:B------:R-:W-:Y:S05]  /*3fe0*/  WARPSYNC.COLLECTIVE R60, `(.L_x_7670) ;  /* 0x000000003c087348 */ /* 0x000fea0003c00000 */
[----:B------:R0:W1:Y:S02]  /*3ff0*/  SHFL.DOWN P3, R61, R63, R62, R65 ;  /* 0x0800003e3f3d7389 */ /* 0x0000640000060041 */
[----:B01----:R-:W-:Y:S01]  /*4000*/  ENDCOLLECTIVE ;  /* 0x000000000000791b */ /* 0x003fe20003800000 */
.L_x_7670:
[----:B------:R-:W-:-:S05]  /*4010*/  FADD.FTZ R54, R55, R54 ;  /* 0x0000003637367221 */ /* 0x000fca0000010000 */
[----:B------:R-:W-:Y:S02]  /*4020*/  MOV R63, R54 ;  /* 0x00000036003f7202 */ /* 0x000fe40000000f00 */
[----:B------:R-:W-:-:S07]  /*4030*/  MOV R53, R61 ;  /* 0x0000003d00357202 */ /* 0x000fce0000000f00 */
[----:B------:R-:W-:Y:S05]  /*4040*/  WARPSYNC.COLLECTIVE R60, `(.L_x_7671) ;  /* 0x000000003c087348 */ /* 0x000fea0003c00000 */
[----:B------:R0:W1:Y:S02]  /*4050*/  SHFL.DOWN P3, R61, R63, R62, R65 ;  /* 0x0800003e3f3d7389 */ /* 0x0000640000060041 */
[----:B01----:R-:W-:Y:S01]  /*4060*/  ENDCOLLECTIVE ;  /* 0x000000000000791b */ /* 0x003fe20003800000 */
.L_x_7671:
[----:B------:R-:W-:Y:S01]  /*4070*/  FADD.FTZ R53, R52, R53 ;  /* 0x0000003534357221 */ /* 0x000fe20000010000 */
[----:B------:R-:W-:-:S04]  /*4080*/  HFMA2.MMA R62, -RZ, RZ, 0, 2.384185791015625e-07 ;  /* 0x00000004ff3e7435 */ /* 0x000fc800000001ff */
[----:B------:R-:W-:Y:S02]  /*4090*/  MOV R63, R53 ;  /* 0x00000035003f7202 */ /* 0x000fe40000000f00 */
[----:B------:R-:W-:-:S07]  /*40a0*/  MOV R59, R61 ;  /* 0x0000003d003b7202 */ /* 0x000fce0000000f00 */
[----:B------:R-:W-:Y:S05]  /*40b0*/  WARPSYNC.COLLECTIVE R60, `(.L_x_7672) ;  /* 0x000000003c087348 */ /* 0x000fea0003c00000 */
[----:B------:R0:W1:Y:S02]  /*40c0*/  SHFL.DOWN P3, R61, R63, R62, R65 ;  /* 0x0800003e3f3d7389 */ /* 0x0000640000060041 */
[----:B01----:R-:W-:Y:S01]  /*40d0*/  ENDCOLLECTIVE ;  /* 0x000000000000791b */ /* 0x003fe20003800000 */
.L_x_7672:
[----:B------:R-:W-:-:S05]  /*40e0*/  FADD.FTZ R59, R54, R59 ;  /* 0x0000003b363b7221 */ /* 0x000fca0000010000 */
[----:B------:R-:W-:Y:S02]  /*40f0*/  MOV R63, R59 ;  /* 0x0000003b003f7202 */ /* 0x000fe40000000f00 */
[----:B------:R-:W-:-:S07]  /*4100*/  MOV R56, R61 ;  /* 0x0000003d00387202 */ /* 0x000fce0000000f00 */
[----:B------:R-:W-:Y:S05]  /*4110*/  WARPSYNC.COLLECTIVE R60, `(.L_x_7673) ;  /* 0x000000003c087348 */ /* 0x000fea0003c00000 */
[----:B------:R0:W1:Y:S02]  /*4120*/  SHFL.DOWN P3, R61, R63, R62, R65 ;  /* 0x0800003e3f3d7389 */ /* 0x0000640000060041 */
[----:B01----:R-:W-:Y:S01]  /*4130*/  ENDCOLLECTIVE ;  /* 0x000000000000791b */ /* 0x003fe20003800000 */
.L_x_7673:
[----:B------:R-:W-:Y:S01]  /*4140*/  FADD.FTZ R56, R53, R56 ;  /* 0x0000003835387221 */ /* 0x000fe20000010000 */
[----:B------:R-:W-:-:S04]  /*4150*/  HFMA2.MMA R62, -RZ, RZ, 0, 1.1920928955078125e-07 ;  /* 0x00000002ff3e7435 */ /* 0x000fc800000001ff */
[----:B------:R-:W-:Y:S02]  /*4160*/  MOV R63, R56 ;  /* 0x00000038003f7202 */ /* 0x000fe40000000f00 */
[----:B------:R-:W-:-:S07]  /*4170*/  MOV R58, R61 ;  /* 0x0000003d003a7202 */ /* 0x000fce0000000f00 */
[----:B------:R-:W-:Y:S05]  /*4180*/  WARPSYNC.COLLECTIVE R60, `(.L_x_7674) ;  /* 0x000000003c087348 */ /* 0x000fea0003c00000 */
[----:B------:R0:W1:Y:S02]  /*4190*/  SHFL.DOWN P3, R61, R63, R62, R65 ;  /* 0x0800003e3f3d7389 */ /* 0x0000640000060041 */
[----:B01----:R-:W-:Y:S01]  /*41a0*/  ENDCOLLECTIVE ;  /* 0x000000000000791b */ /* 0x003fe20003800000 */
.L_x_7674:
[----:B------:R-:W-:-:S05]  /*41b0*/  FADD.FTZ R58, R59, R58 ;  /* 0x0000003a3b3a7221 */ /* 0x000fca0000010000 */
[----:B------:R-:W-:Y:S02]  /*41c0*/  MOV R63, R58 ;  /* 0x0000003a003f7202 */ /* 0x000fe40000000f00 */
[----:B------:R-:W-:-:S07]  /*41d0*/  MOV R55, R61 ;  /* 0x0000003d00377202 */ /* 0x000fce0000000f00 */
[----:B------:R-:W-:Y:S05]  /*41e0*/  WARPSYNC.COLLECTIVE R60, `(.L_x_7675) ;  /* 0x000000003c087348 */ /* 0x000fea0003c00000 */
[----:B------:R0:W1:Y:S02]  /*41f0*/  SHFL.DOWN P3, R61, R63, R62, R65 ;  /* 0x0800003e3f3d7389 */ /* 0x0000640000060041 */
[----:B01----:R-:W-:Y:S01]  /*4200*/  ENDCOLLECTIVE ;  /* 0x000000000000791b */ /* 0x003fe20003800000 */
.L_x_7675:
[----:B------:R-:W-:Y:S01]  /*4210*/  FADD.FTZ R55, R56, R55 ;  /* 0x0000003738377221 */ /* 0x000fe20000010000 */
[----:B------:R-:W-:-:S04]  /*4220*/  HFMA2.MMA R62, -RZ, RZ, 0, 5.9604644775390625e-08 ;  /* 0x00000001ff3e7435 */ /* 0x000fc800000001ff */
[----:B------:R-:W-:Y:S02]  /*4230*/  MOV R63, R55 ;  /* 0x00000037003f7202 */ /* 0x000fe40000000f00 */
[----:B------:R-:W-:-:S07]  /*4240*/  MOV R57, R61 ;  /* 0x0000003d00397202 */ /* 0x000fce0000000f00 */
[----:B------:R-:W-:Y:S05]  /*4250*/  WARPSYNC.COLLECTIVE R60, `(.L_x_7676) ;  /* 0x000000003c087348 */ /* 0x000fea0003c00000 */
[----:B------:R0:W1:Y:S02]  /*4260*/  SHFL.DOWN P3, R61, R63, R62, R65 ;  /* 0x0800003e3f3d7389 */ /* 0x0000640000060041 */
[----:B01----:R-:W-:Y:S01]  /*4270*/  ENDCOLLECTIVE ;  /* 0x000000000000791b */ /* 0x003fe20003800000 */
.L_x_7676:
[----:B------:R-:W-:-:S05]  /*4280*/  FADD.FTZ R57, R58, R57 ;  /* 0x000000393a397221 */ /* 0x000fca0000010000 */
[----:B------:R-:W-:Y:S02]  /*4290*/  MOV R63, R57 ;  /* 0x00000039003f7202 */ /* 0x000fe40000000f00 */
[----:B------:R-:W-:-:S07]  /*42a0*/  MOV R52, R61 ;  /* 0x0000003d00347202 */ /* 0x000fce0000000f00 */
[----:B------:R-:W-:Y:S05]  /*42b0*/  WARPSYNC.COLLECTIVE R60, `(.L_x_7677) ;  /* 0x000000003c087348 */ /* 0x000fea0003c00000 */
[----:B------:R0:W1:Y:S02]  /*42c0*/  SHFL.DOWN P3, R61, R63, R62, R65 ;  /* 0x0800003e3f3d7389 */ /* 0x0000640000060041 */
[----:B01----:R-:W-:Y:S01]  /*42d0*/  ENDCOLLECTIVE ;  /* 0x000000000000791b */ /* 0x003fe20003800000 */
.L_x_7677:
[----:B------:R-:W-:Y:S01]  /*42e0*/  MOV R54, R61 ;  /* 0x0000003d00367202 */ /* 0x000fe20000000f00 */
[----:B------:R-:W-:Y:S06]  /*42f0*/  BRA `(.L_x_7678) ;  /* 0xffffffd8009c7947 */ /* 0x000fec000383ffff */
.L_x_7679:
        /* <DEDUP_REMOVED lines=16> */
.L_x_13969:


//--------------------- .text._ZN10layer_norm22ln_bwd_finalize_kernelINS_22Kernel_traits_finalizeILj8192Ef6__halfS2_S2_fjLb0ELj1024ELj4ENS_18Kernel_traits_baseILj8192EfS2_S2_S2_fjLj1024EEEEELb0ELb0EEEvNS_9BwdParamsE --------------------------
	.section	.text._ZN10layer_norm22ln_bwd_finalize_kernelINS_22Kernel_traits_finalizeILj8192Ef6__halfS2_S2_fjLb0ELj1024ELj4ENS_18Kernel_traits_baseILj8192EfS2_S2_S2_fjLj1024EEEEELb0ELb0EEEvNS_9BwdParamsE,"ax",@progbits
	.align	128
        .global         _ZN10layer_norm22ln_bwd_finalize_kernelINS_22Kernel_traits_finalizeILj8192Ef6__halfS2_S2_fjLb0ELj1024ELj4ENS_18Kernel_traits_baseILj8192EfS2_S2_S2_fjLj1024EEEEELb0ELb0EEEvNS_9BwdParamsE
        .type           _ZN10layer_norm22ln_bwd_finalize_kernelINS_22Kernel_traits_finalizeILj8192Ef6__halfS2_S2_fjLb0ELj1024ELj4ENS_18Kernel_traits_baseILj8192EfS2_S2_S2_fjLj1024EEEEELb0ELb0EEEvNS_9BwdParamsE,@function
        .size           _ZN10layer_norm22ln_bwd_finalize_kernelINS_22Kernel_traits_finalizeILj8192Ef6__halfS2_S2_fjLb0ELj1024ELj4ENS_18Kernel_traits_baseILj8192EfS2_S2_S2_fjLj1024EEEEELb0ELb0EEEvNS_9BwdParamsE,(.L_x_13970 - _ZN10layer_norm22ln_bwd_finalize_kernelINS_22Kernel_traits_finalizeILj8192Ef6__halfS2_S2_fjLb0ELj1024ELj4ENS_18Kernel_traits_baseILj8192EfS2_S2_S2_fjLj1024EEEEELb0ELb0EEEvNS_9BwdParamsE)
        .other          _ZN10layer_norm22ln_bwd_finalize_kernelINS_22Kernel_traits_finalizeILj8192Ef6__halfS2_S2_fjLb0ELj1024ELj4ENS_18Kernel_traits_baseILj8192EfS2_S2_S2_fjLj1024EEEEELb0ELb0EEEvNS_9BwdParamsE,@"STO_CUDA_ENTRY STV_DEFAULT"
_ZN10layer_norm22ln_bwd_finalize_kernelINS_22Kernel_traits_finalizeILj8192Ef6__halfS2_S2_fjLb0ELj1024ELj4ENS_18Kernel_traits_baseILj8192EfS2_S2_S2_fjLj1024EEEEELb0ELb0EEEvNS_9BwdParamsE:
.text._ZN10layer_norm22ln_bwd_finalize_kernelINS_22Kernel_traits_finalizeILj8192Ef6__halfS2_S2_fjLb0ELj1024ELj4ENS_18Kernel_traits_baseILj8192EfS2_S2_S2_fjLj1024EEEEELb0ELb0EEEvNS_9BwdParamsE:
        /* <DEDUP_REMOVED lines=25> */
.L_x_7692:
        /* <DEDUP_REMOVED lines=30> */
.L_x_7684:
        /* <DEDUP_REMOVED lines=36> */
.L_x_7683:
[----:B------:R-:W-:Y:S05]  /*05b0*/  BSYNC B1 ;  /* 0x0000000000017941 */ /* 0x000fea0003800000 */
.L_x_7682:
        /* <DEDUP_REMOVED lines=24> */
.L_x_7686:
[----:B------:R-:W-:Y:S05]  /*0740*/  BSYNC B1 ;  /* 0x0000000000017941 */ /* 0x000fea0003800000 */
.L_x_7685:
        /* <DEDUP_REMOVED lines=12> */
.L_x_7687:
[----:B------:R-:W-:Y:S05]  /*0810*/  BSYNC B1 ;  /* 0x0000000000017941 */ /* 0x000fea0003800000 */
.L_x_7681:
[----:B------:R-:W-:Y:S05]  /*0820*/  BSYNC B0 ;  /* 0x0000000000007941 */ /* 0x000fea0003800000 */
.L_x_7680:
        /* <DEDUP_REMOVED lines=29> */
.L_x_7703:
[----:B---3--:R-:W-:Y:S01]  /*0a00*/  FADD.FTZ R9, R18, R9 ;  /* 0x0000000912097221 */ /* 0x008fe20000010000 */
[----:B--2---:R-:W-:-:S04]  /*0a10*/  FADD.FTZ R11, R10, R11 ;  /* 0x0000000b0a0b7221 */ /* 0x004fc80000010000 */
[----:B------:R2:W-:Y:S04]  /*0a20*/  @!P1 STS [R6+0x2000], R9 ;  /* 0x0020000906009388 */ /* 0x0005e80000000800 */
[----:B------:R2:W-:Y:S02]  /*0a30*/  @!P1 STS [R6+0x2080], R11 ;  /* 0x0020800b06009388 */ /* 0x0005e40000000800 */
.L_x_7688:
        /* <DEDUP_REMOVED lines=16> */
.L_x_7691:
[----:B------:R-:W-:Y:S05]  /*0b40*/  BSYNC B0 ;  /* 0x0000000000007941 */ /* 0x000fea0003800000 */
.L_x_7690:
[C---:B------:R-:W-:Y:S01]  /*0b50*/  ISETP.GT.U32.AND P1, PT, R3.reuse, -0x2001, PT ;  /* 0xffffdfff0300780c */ /* 0x040fe20003f24070 */
[----:B------:R-:W-:Y:S01]  /*0b60*/  VIADD R4, R4, 0x1000 ;  /* 0x0000100004047836 */ /* 0x000fe20000000000 */
[----:B------:R-:W-:-:S11]  /*0b70*/  IADD3 R3, R3, 0x2000, RZ ;  /* 0x0000200003037810 */ /* 0x000fd60007ffe0ff */
[----:B------:R-:W-:Y:S05]  /*0b80*/  @P1 BRA `(.L_x_7692) ;  /* 0xfffffff400801947 */ /* 0x000fea000383ffff */
[----:B------:R-:W-:Y:S05]  /*0b90*/  EXIT ;  /* 0x000000000000794d */ /* 0x000fea0003800000 */
.L_x_7689:
[----:B------:R-:W-:Y:S01]  /*0ba0*/  HFMA2.MMA R21, -RZ, RZ, 0, 5.9604644775390625e-08 ;  /* 0x00000001ff157435 */ /* 0x000fe200000001ff */
[----:B0--3--:R-:W-:Y:S01]  /*0bb0*/  MOV R22, R10 ;  /* 0x0000000a00167202 */ /* 0x009fe20000000f00 */
[----:B------:R-:W-:Y:S01]  /*0bc0*/  IMAD.MOV.U32 R19, RZ, RZ, -0x1 ;  /* 0xffffffffff137424 */ /* 0x000fe200078e00ff */
[----:B------:R-:W-:-:S08]  /*0bd0*/  MOV R24, 0x1f ;  /* 0x0000001f00187802 */ /* 0x000fd00000000f00 */
[----:B-12---:R-:W-:Y:S05]  /*0be0*/  WARPSYNC.COLLECTIVE R19, `(.L_x_7693) ;  /* 0x0000000013087348 */ /* 0x006fea0003c00000 */
[----:B------:R0:W3:Y:S02]  /*0bf0*/  SHFL.BFLY P2, R20, R22, R21, R24 ;  /* 0x0c00001516147389 */ /* 0x0000e40000040018 */
[----:B0123--:R-:W-:Y:S01]  /*0c00*/  ENDCOLLECTIVE ;  /* 0x000000000000791b */ /* 0x00ffe20003800000 */
.L_x_7693:
[----:B------:R-:W-:Y:S01]  /*0c10*/  HFMA2.MMA R21, -RZ, RZ, 0, 1.1920928955078125e-07 ;  /* 0x00000002ff157435 */ /* 0x000fe200000001ff */
[----:B------:R-:W-:-:S05]  /*0c20*/  MOV R11, R20 ;  /* 0x00000014000b7202 */ /* 0x000fca0000000f00 */
[----:B------:R-:W-:-:S05]  /*0c30*/  FADD.FTZ R11, R10, R11 ;  /* 0x0000000b0a0b7221 */ /* 0x000fca0000010000 */
[----:B------:R-:W-:-:S07]  /*0c40*/  MOV R22, R11 ;  /* 0x0000000b00167202 */ /* 0x000fce0000000f00 */
[----:B------:R-:W-:Y:S05]  /*0c50*/  WARPSYNC.COLLECTIVE R19, `(.L_x_7694) ;  /* 0x0000000013087348 */ /* 0x000fea0003c00000 */
[----:B------:R0:W1:Y:S02]  /*0c60*/  SHFL.BFLY P2, R20, R22, R21, R24 ;  /* 0x0c00001516147389 */ /* 0x0000640000040018 */
[----:B01----:R-:W-:Y:S01]  /*0c70*/  ENDCOLLECTIVE ;  /* 0x000000000000791b */ /* 0x003fe20003800000 */
.L_x_7694:
[----:B------:R-:W-:Y:S01]  /*0c80*/  HFMA2.MMA R21, -RZ, RZ, 0, 2.384185791015625e-07 ;  /* 0x00000004ff157435 */ /* 0x000fe200000001ff */
[----:B------:R-:W-:-:S04]  /*0c90*/  IMAD.MOV.U32 R14, RZ, RZ, R20 ;  /* 0x000000ffff0e7224 */ /* 0x000fc800078e0014 */
[----:B------:R-:W-:-:S05]  /*0ca0*/  FADD.FTZ R14, R11, R14 ;  /* 0x0000000e0b0e7221 */ /* 0x000fca0000010000 */
[----:B------:R-:W-:-:S07]  /*0cb0*/  MOV R22, R14 ;  /* 0x0000000e00167202 */ /* 0x000fce0000000f00 */
[----:B------:R-:W-:Y:S05]  /*0cc0*/  WARPSYNC.COLLECTIVE R19, `(.L_x_7695) ;  /* 0x0000000013087348 */ /* 0x000fea0003c00000 */
[----:B------:R0:W1:Y:S02]  /*0cd0*/  SHFL.BFLY P2, R20, R22, R21, R24 ;  /* 0x0c00001516147389 */ /* 0x0000640000040018 */
[----:B01----:R-:W-:Y:S01]  /*0ce0*/  ENDCOLLECTIVE ;  /* 0x000000000000791b */ /* 0x003fe20003800000 */
.L_x_7695:
[----:B------:R-:W-:Y:S01]  /*0cf0*/  IMAD.MOV.U32 R21, RZ, RZ, 0x8 ;  /* 0x00000008ff157424 */ /* 0x000fe200078e00ff */
[----:B------:R-:W-:-:S05]  /*0d00*/  MOV R13, R20 ;  /* 0x00000014000d7202 */ /* 0x000fca0000000f00 */
[----:B------:R-:W-:-:S05]  /*0d10*/  FADD.FTZ R13, R14, R13 ;  /* 0x0000000d0e0d7221 */ /* 0x000fca0000010000 */
[----:B------:R-:W-:-:S07]  /*0d20*/  MOV R22, R13 ;  /* 0x0000000d00167202 */ /* 0x000fce0000000f00 */
[----:B------:R-:W-:Y:S05]  /*0d30*/  WARPSYNC.COLLECTIVE R19, `(.L_x_7696) ;  /* 0x0000000013087348 */ /* 0x000fea0003c00000 */
[----:B------:R0:W1:Y:S02]  /*0d40*/  SHFL.BFLY P2, R20, R22, R21, R24 ;  /* 0x0c00001516147389 */ /* 0x0000640000040018 */
[----:B01----:R-:W-:Y:S01]  /*0d50*/  ENDCOLLECTIVE ;  /* 0x000000000000791b */ /* 0x003fe20003800000 */
.L_x_7696:
[----:B------:R-:W-:Y:S01]  /*0d60*/  HFMA2.MMA R21, -RZ, RZ, 0, 9.5367431640625e-07 ;  /* 0x00000010ff157435 */ /* 0x000fe200000001ff */
[----:B------:R-:W-:-:S05]  /*0d70*/  MOV R10, R20 ;  /* 0x00000014000a7202 */ /* 0x000fca0000000f00 */
[----:B------:R-:W-:-:S05]  /*0d80*/  FADD.FTZ R10, R13, R10 ;  /* 0x0000000a0d0a7221 */ /* 0x000fca0000010000 */
[----:B------:R-:W-:-:S07]  /*0d90*/  MOV R22, R10 ;  /* 0x0000000a00167202 */ /* 0x000fce0000000f00 */
[----:B------:R-:W-:Y:S05]  /*0da0*/  WARPSYNC.COLLECTIVE R19, `(.L_x_7697) ;  /* 0x0000000013087348 */ /* 0x000fea0003c00000 */
[----:B------:R0:W1:Y:S02]  /*0db0*/  SHFL.BFLY P2, R20, R22, R21, R24 ;  /* 0x0c00001516147389 */ /* 0x0000640000040018 */
[----:B01----:R-:W-:Y:S01]  /*0dc0*/  ENDCOLLECTIVE ;  /* 0x000000000000791b */ /* 0x003fe20003800000 */
.L_x_7697:
[----:B------:R-:W-:Y:S01]  /*0dd0*/  HFMA2.MMA R21, -RZ, RZ, 0, 5.9604644775390625e-08 ;  /* 0x00000001ff157435 */ /* 0x000fe200000001ff */
[----:B------:R-:W-:Y:S01]  /*0de0*/  IMAD.MOV.U32 R22, RZ, RZ, R9 ;  /* 0x000000ffff167224 */ /* 0x000fe200078e0009 */
[----:B------:R-:W-:-:S09]  /*0df0*/  MOV R11, R20 ;  /* 0x00000014000b7202 */ /* 0x000fd20000000f00 */
[----:B------:R-:W-:Y:S05]  /*0e00*/  WARPSYNC.COLLECTIVE R19, `(.L_x_7698) ;  /* 0x0000000013087348 */ /* 0x000fea0003c00000 */
[----:B------:R0:W1:Y:S02]  /*0e10*/  SHFL.BFLY P2, R20, R22, R21, R24 ;  /* 0x0c00001516147389 */ /* 0x0000640000040018 */
[----:B01----:R-:W-:Y:S01]  /*0e20*/  ENDCOLLECTIVE ;  /* 0x000000000000791b */ /* 0x003fe20003800000 */
.L_x_7698:
[----:B------:R-:W-:Y:S01]  /*0e30*/  HFMA2.MMA R21, -RZ, RZ, 0, 1.1920928955078125e-07 ;  /* 0x00000002ff157435 */ /* 0x000fe200000001ff */
[----:B------:R-:W-:-:S05]  /*0e40*/  MOV R14, R20 ;  /* 0x00000014000e7202 */ /* 0x000fca0000000f00 */
[----:B------:R-:W-:-:S05]  /*0e50*/  FADD.FTZ R15, R9, R14 ;  /* 0x0000000e090f7221 */ /* 0x000fca0000010000 */
[----:B------:R-:W-:-:S07]  /*0e60*/  MOV R22, R15 ;  /* 0x0000000f00167202 */ /* 0x000fce0000000f00 */
[----:B------:R-:W-:Y:S05]  /*0e70*/  WARPSYNC.COLLECTIVE R19, `(.L_x_7699) ;  /* 0x0000000013087348 */ /* 0x000fea0003c00000 */
[----:B------:R0:W1:Y:S02]  /*0e80*/  SHFL.BFLY P2, R20, R22, R21, R24 ;  /* 0x0c00001516147389 */ /* 0x0000640000040018 */
[----:B01----:R-:W-:Y:S01]  /*0e90*/  ENDCOLLECTIVE ;  /* 0x000000000000791b */ /* 0x003fe20003800000 */
.L_x_7699:
[----:B------:R-:W-:Y:S01]  /*0ea0*/  HFMA2.MMA R21, -RZ, RZ, 0, 2.384185791015625e-07 ;  /* 0x00000004ff157435 */ /* 0x000fe200000001ff */
[----:B------:R-:W-:-:S04]  /*0eb0*/  IMAD.MOV.U32 R16, RZ, RZ, R20 ;  /* 0x000000ffff107224 */ /* 0x000fc800078e0014 */
[----:B------:R-:W-:-:S05]  /*0ec0*/  FADD.FTZ R16, R15, R16 ;  /* 0x000000100f107221 */ /* 0x000fca0000010000 */
[----:B------:R-:W-:-:S07]  /*0ed0*/  MOV R22, R16 ;  /* 0x0000001000167202 */ /* 0x000fce0000000f00 */
[----:B------:R-:W-:Y:S05]  /*0ee0*/  WARPSYNC.COLLECTIVE R19, `(.L_x_7700) ;  /* 0x0000000013087348 */ /* 0x000fea0003c00000 */
[----:B------:R0:W1:Y:S02]  /*0ef0*/  SHFL.BFLY P2, R20, R22, R21, R24 ;  /* 0x0c00001516147389 */ /* 0x0000640000040018 */
[----:B01----:R-:W-:Y:S01]  /*0f00*/  ENDCOLLECTIVE ;  /* 0x000000000000791b */ /* 0x003fe20003800000 */
.L_x_7700:
[----:B------:R-:W-:Y:S01]  /*0f10*/  IMAD.MOV.U32 R21, RZ, RZ, 0x8 ;  /* 0x00000008ff157424 */ /* 0x000fe200078e00ff */
[----:B------:R-:W-:-:S05]  /*0f20*/  MOV R17, R20 ;  /* 0x0000001400117202 */ /* 0x000fca0000000f00 */
[----:B------:R-:W-:-:S05]  /*0f30*/  FADD.FTZ R17, R16, R17 ;  /* 0x0000001110117221 */ /* 0x000fca0000010000 */
[----:B------:R-:W-:-:S07]  /*0f40*/  MOV R22, R17 ;  /* 0x0000001100167202 */ /* 0x000fce0000000f00 */
[----:B------:R-:W-:Y:S05]  /*0f50*/  WARPSYNC.COLLECTIVE R19, `(.L_x_7701) ;  /* 0x0000000013087348 */ /* 0x000fea0003c00000 */
[----:B------:R0:W1:Y:S02]  /*0f60*/  SHFL.BFLY P2, R20, R22, R21, R24 ;  /* 0x0c00001516147389 */ /* 0x0000640000040018 */
[----:B01----:R-:W-:Y:S01]  /*0f70*/  ENDCOLLECTIVE ;  /* 0x000000000000791b */ /* 0x003fe20003800000 */
.L_x_7701:
[----:B------:R-:W-:Y:S01]  /*0f80*/  HFMA2.MMA R21, -RZ, RZ, 0, 9.5367431640625e-07 ;  /* 0x00000010ff157435 */ /* 0x000fe200000001ff */
[----:B------:R-:W-:-:S05]  /*0f90*/  MOV R18, R20 ;  /* 0x0000001400127202 */ /* 0x000fca0000000f00 */
[----:B------:R-:W-:-:S05]  /*0fa0*/  FADD.FTZ R18, R17, R18 ;  /* 0x0000001211127221 */ /* 0x000fca0000010000 */
[----:B------:R-:W-:-:S07]  /*0fb0*/  MOV R22, R18 ;  /* 0x0000001200167202 */ /* 0x000fce0000000f00 */
[----:B------:R-:W-:Y:S05]  /*0fc0*/  WARPSYNC.COLLECTIVE R19, `(.L_x_7702) ;  /* 0x0000000013087348 */ /* 0x000fea0003c00000 */
[----:B------:R0:W1:Y:S02]  /*0fd0*/  SHFL.BFLY P2, R20, R22, R21, R24 ;  /* 0x0c00001516147389 */ /* 0x0000640000040018 */
[----:B01----:R-:W-:Y:S01]  /*0fe0*/  ENDCOLLECTIVE ;  /* 0x000000000000791b */ /* 0x003fe20003800000 */
.L_x_7702:
[----:B------:R-:W-:Y:S01]  /*0ff0*/  MOV R9, R20 ;  /* 0x0000001400097202 */ /* 0x000fe20000000f00 */
[----:B------:R-:W-:Y:S06]  /*1000*/  BRA `(.L_x_7703) ;  /* 0xfffffff8007c7947 */ /* 0x000fec000383ffff */
.L_x_7704:
        /* <DEDUP_REMOVED lines=15> */
.L_x_13970:


//--------------------- .text._ZN10layer_norm13ln_bwd_kernelINS_13Kernel_traitsIf6__halfS2_S2_fjLj8192ELj1ELj1ELj8ELj16ENS_18Kernel_traits_baseILj8192EfS2_S2_S2_fjLj256EEEEELb1ELb0ELb1ELb0EEEvNS_9BwdParamsE --------------------------
	.section	.text._ZN10layer_norm13ln_bwd_kernelINS_13Kernel_traitsIf6__halfS2_S2_fjLj8192ELj1ELj1ELj8ELj16ENS_18Kernel_traits_baseILj8192EfS2_S2_S2_fjLj256EEEEELb1ELb0ELb1ELb0EEEvNS_9BwdParamsE,"ax",@progbits
	.align	128
        .global         _ZN10layer_norm13ln_bwd_kernelINS_13Kernel_traitsIf6__halfS2_S2_fjLj8192ELj1ELj1ELj8ELj16ENS_18Kernel_traits_baseILj8192EfS2_S2_S2_fjLj256EEEEELb1ELb0ELb1ELb0EEEvNS_9BwdParamsE
        .type           _ZN10layer_norm13ln_bwd_kernelINS_13Kernel_traitsIf6__halfS2_S2_fjLj8192ELj1ELj1ELj8ELj16ENS_18Kernel_traits_baseILj8192EfS2_S2_S2_fjLj256EEEEELb1ELb0ELb1ELb0EEEvNS_9BwdParamsE,@function
        .size           _ZN10layer_norm13ln_bwd_kernelINS_13Kernel_traitsIf6__halfS2_S2_fjLj8192ELj1ELj1ELj8ELj16ENS_18Kernel_traits_baseILj8192EfS2_S2_S2_fjLj256EEEEELb1ELb0ELb1ELb0EEEvNS_9BwdParamsE,(.L_x_13971 - _ZN10layer_norm13ln_bwd_kernelINS_13Kernel_traitsIf6__halfS2_S2_fjLj8192ELj1ELj1ELj8ELj16ENS_18Kernel_traits_baseILj8192EfS2_S2_S2_fjLj256EEEEELb1ELb0ELb1ELb0EEEvNS_9BwdParamsE)
        .other          _ZN10layer_norm13ln_bwd_kernelINS_13Kernel_traitsIf6__halfS2_S2_fjLj8192ELj1ELj1ELj8ELj16ENS_18Kernel_traits_baseILj8192EfS2_S2_S2_fjLj256EEEEELb1ELb0ELb1ELb0EEEvNS_9BwdParamsE,@"STO_CUDA_ENTRY STV_DEFAULT"
_ZN10layer_norm13ln_bwd_kernelINS_13Kernel_traitsIf6__halfS2_S2_fjLj8192ELj1ELj1ELj8ELj16ENS_18Kernel_traits_baseILj8192EfS2_S2_S2_fjLj256EEEEELb1ELb0ELb1ELb0EEEvNS_9BwdParamsE:
.text._ZN10layer_norm13ln_bwd_kernelINS_13Kernel_traitsIf6__halfS2_S2_fjLj8192ELj1ELj1ELj8ELj16ENS_18Kernel_traits_baseILj8192EfS2_S2_S2_fjLj256EEEEELb1ELb0ELb1ELb0EEEvNS_9BwdParamsE:
        /* <DEDUP_REMOVED lines=80> */
[----:B------:R-:W-:-:S10]  /*0500*/  MOV R109, RZ ;  /* 0x000000ff006d7202 */ /* 0x000fd40000000f00 */
.L_x_7826:
        /* <DEDUP_REMOVED lines=37> */
[----:B------:R-:W-:Y:S02]  /*0760*/  IADD3 R157, R9, 0x100, RZ ;  /* 0x00000100099d7810 */ /* 0x000fe40007ffe0ff */
[----:B------:R-:W-:-:S07]  /*0770*/  IADD3 R155, R155, 0x100, RZ ;  /* 0x000001009b9b7810 */ /* 0x000fce0007ffe0ff */
.L_x_7709:
[----:B------:R-:W-:Y:S05]  /*0780*/  BSYNC B1 ;  /* 0x0000000000017941 */ /* 0x000fea0003800000 */
.L_x_7708:
        /* <DEDUP_REMOVED lines=9> */
[----:B------:R-:W-:Y:S02]  /*0820*/  IADD3 R155, R155, 0x100, RZ ;  /* 0x000001009b9b7810 */ /* 0x000fe40007ffe0ff */
[----:B---3--:R-:W-:-:S07]  /*0830*/  IADD3 R157, R157, 0x100, RZ ;  /* 0x000001009d9d7810 */ /* 0x008fce0007ffe0ff */
.L_x_7711:
[----:B------:R-:W-:Y:S05]  /*0840*/  BSYNC B1 ;  /* 0x0000000000017941 */ /* 0x000fea0003800000 */
.L_x_7710:
        /* <DEDUP_REMOVED lines=11> */
.L_x_7713:
[----:B------:R-:W-:Y:S05]  /*0900*/  BSYNC B1 ;  /* 0x0000000000017941 */ /* 0x000fea0003800000 */
.L_x_7712:
[----:B------:R-:W-:Y:S01]  /*0910*/  ISETP.NE.AND P4, PT, R8, RZ, PT ;  /* 0x000000ff0800720c */ /* 0x000fe20003f85270 */
[----:B------:R-:W-:Y:S01]  /*0920*/  HFMA2.MMA R167, -RZ, RZ, 0, 0 ;  /* 0x00000000ffa77435 */ /* 0x000fe200000001ff */
[----:B------:R-:W-:-:S11]  /*0930*/  MOV R222, RZ ;  /* 0x000000ff00de7202 */ /* 0x000fd60000000f00 */
        /* <DEDUP_REMOVED lines=10> */
.L_x_7707:
[----:B------:R-:W1:Y:S01]  /*09e0*/  LDC.64 R152, c[0x0][0x250] ;  /* 0x00009400ff987b82 */ /* 0x000e620000000a00 */
[----:B------:R-:W-:Y:S01]  /*09f0*/  ISETP.NE.AND P5, PT, R7, RZ, PT ;  /* 0x000000ff0700720c */ /* 0x000fe20003fa5270 */
[----:B-1----:R-:W-:-:S06]  /*0a00*/  IMAD.WIDE R152, R5, 0x4, R152 ;  /* 0x0000000405987825 */ /* 0x002fcc00078e0298 */
[----:B------:R-:W2:Y:S01]  /*0a10*/  LDG.E R152, desc[UR4][R152.64] ;  /* 0x0000000498987981 */ /* 0x000ea2000c1e1900 */
[----:B-----5:R-:W-:Y:S01]  /*0a20*/  ISETP.GE.AND P3, PT, R221, 0x1, PT ;  /* 0x00000001dd00780c */ /* 0x020fe20003f66270 */
[----:B------:R-:W-:Y:S01]  /*0a30*/  HFMA2.MMA R165, -RZ, RZ, 0, 0 ;  /* 0x00000000ffa57435 */ /* 0x000fe200000001ff */
[----:B------:R-:W-:Y:S01]  /*0a40*/  IADD3 R155, R159, -0x1, RZ ;  /* 0xffffffff9f9b7810 */ /* 0x000fe20007ffe0ff */
[----:B------:R-:W-:Y:S01]  /*0a50*/  BSSY B1, `(.L_x_7715) ;  /* 0x0000067000017945 */ /* 0x000fe20003800000 */
[----:B0-----:R-:W-:Y:S01]  /*0a60*/  ISETP.NE.AND P4, PT, R4, RZ, PT ;  /* 0x000000ff0400720c */ /* 0x001fe20003f85270 */
        /* <DEDUP_REMOVED lines=26> */
[----:B------:R-:W-:-:S02]  /*0c10*/  IADD3 R207, R9, 0x100, RZ ;  /* 0x0000010009cf7810 */ /* 0x000fc40007ffe0ff */
[----:B------:R-:W-:Y:S02]  /*0c20*/  IADD3 R206, R206, 0x100, RZ ;  /* 0x00000100cece7810 */ /* 0x000fe40007ffe0ff */
[----:B------:R-:W-:Y:S01]  /*0c30*/  IADD3 R165, R165, 0x100, RZ ;  /* 0x00000100a5a57810 */ /* 0x000fe20007ffe0ff */
[----:B---3--:R-:W-:Y:S02]  /*0c40*/  HADD2.F32 R167, -RZ, R152.H0_H0 ;  /* 0x20000098ffa77230 */ /* 0x008fe40000004100 */
[----:B------:R-:W-:Y:S02]  /*0c50*/  HADD2.F32 R219, -RZ, R155.H0_H0 ;  /* 0x2000009bffdb7230 */ /* 0x000fe40000004100 */
[----:B------:R-:W-:Y:S02]  /*0c60*/  HADD2.F32 R211, -RZ, R154.H0_H0 ;  /* 0x2000009affd37230 */ /* 0x000fe40000004100 */
[----:B------:R-:W-:Y:S01]  /*0c70*/  FADD.FTZ R167, -R166, R167 ;  /* 0x000000a7a6a77221 */ /* 0x000fe20000010100 */
[----:B------:R-:W-:-:S02]  /*0c80*/  HADD2.F32 R209, -RZ, R153.H0_H0 ;  /* 0x20000099ffd17230 */ /* 0x000fc40000004100 */
[--C-:B----4-:R-:W-:Y:S02]  /*0c90*/  HADD2.F32 R163, -RZ, R159.reuse.H0_H0 ;  /* 0x2000009fffa37230 */ /* 0x110fe40000004100 */
[----:B------:R-:W-:Y:S02]  /*0ca0*/  HADD2.F32 R162, -RZ, R159.H1_H1 ;  /* 0x3000009fffa27230 */ /* 0x000fe40000004100 */
[----:B------:R-:W-:Y:S01]  /*0cb0*/  FADD.FTZ R159, -R166, R219 ;  /* 0x000000dba69f7221 */ /* 0x000fe20000010100 */
[----:B------:R-:W-:Y:S02]  /*0cc0*/  HADD2.F32 R153, -RZ, R153.H1_H1 ;  /* 0x30000099ff997230 */ /* 0x000fe40000004100 */
[----:B------:R-:W-:Y:S01]  /*0cd0*/  FMUL.FTZ R219, R6, R167 ;  /* 0x000000a706db7220 */ /* 0x000fe20000410000 */
[----:B------:R-:W-:Y:S02]  /*0ce0*/  HADD2.F32 R217, -RZ, R156.H0_H0 ;  /* 0x2000009cffd97230 */ /* 0x000fe40000004100 */
[----:B------:R-:W-:Y:S01]  /*0cf0*/  FADD.FTZ R211, -R166, R211 ;  /* 0x000000d3a6d37221 */ /* 0x000fe20000010100 */
[----:B------:R-:W-:-:S02]  /*0d00*/  HADD2.F32 R205, -RZ, R152.H1_H1 ;  /* 0x30000098ffcd7230 */ /* 0x000fc40000004100 */
[----:B------:R-:W-:Y:S02]  /*0d10*/  HADD2.F32 R215, -RZ, R154.H1_H1 ;  /* 0x3000009affd77230 */ /* 0x000fe40000004100 */
[C---:B------:R-:W-:Y:S01]  /*0d20*/  FADD.FTZ R209, -R166.reuse, R209 ;  /* 0x000000d1a6d17221 */ /* 0x040fe20000010100 */
[----:B------:R-:W-:Y:S02]  /*0d30*/  HADD2.F32 R223, -RZ, R155.H1_H1 ;  /* 0x3000009bffdf7230 */ /* 0x000fe40000004100 */
[----:B------:R-:W-:Y:S01]  /*0d40*/  FADD.FTZ R153, -R166, R153 ;  /* 0x00000099a6997221 */ /* 0x000fe20000010100 */
[----:B------:R-:W-:Y:S02]  /*0d50*/  HADD2.F32 R156, -RZ, R156.H1_H1 ;  /* 0x3000009cff9c7230 */ /* 0x000fe40000004100 */
[----:B------:R-:W-:Y:S01]  /*0d60*/  FADD.FTZ R76, R76, R217 ;  /* 0x000000d94c4c7221 */ /* 0x000fe20000010000 */
[----:B------:R-:W-:Y:S02]  /*0d70*/  HADD2.F32 R155, -RZ, R158.H0_H0 ;  /* 0x2000009eff9b7230 */ /* 0x000fe40000004100 */
[-C--:B------:R-:W-:Y:S01]  /*0d80*/  FFMA.FTZ R108, R219, R217.reuse, R108 ;  /* 0x000000d9db6c7223 */ /* 0x080fe2000001006c */
[----:B------:R-:W-:Y:S01]  /*0d90*/  FMUL.FTZ R217, R140, R217 ;  /* 0x000000d98cd97220 */ /* 0x000fe20000410000 */
[----:B------:R-:W-:Y:S01]  /*0da0*/  FMUL.FTZ R211, R6, R211 ;  /* 0x000000d306d37220 */ /* 0x000fe20000410000 */
[----:B------:R-:W-:-:S02]  /*0db0*/  HADD2.F32 R213, -RZ, R157.H0_H0 ;  /* 0x2000009dffd57230 */ /* 0x000fc40000004100 */
[C---:B------:R-:W-:Y:S01]  /*0dc0*/  FADD.FTZ R205, -R166.reuse, R205 ;  /* 0x000000cda6cd7221 */ /* 0x040fe20000010100 */
[----:B------:R-:W-:Y:S02]  /*0dd0*/  HADD2.F32 R212, -RZ, R157.H1_H1 ;  /* 0x3000009dffd47230 */ /* 0x000fe40000004100 */
[----:B------:R-:W-:Y:S01]  /*0de0*/  FADD.FTZ R157, -R166, R215 ;  /* 0x000000d7a69d7221 */ /* 0x000fe20000010100 */
[C---:B------:R-:W-:Y:S01]  /*0df0*/  FMUL.FTZ R215, R6.reuse, R209 ;  /* 0x000000d106d77220 */ /* 0x040fe20000410000 */
[----:B------:R-:W-:Y:S01]  /*0e00*/  FMUL.FTZ R214, R6, R153 ;  /* 0x0000009906d67220 */ /* 0x000fe20000410000 */
[----:B------:R-:W-:Y:S01]  /*0e10*/  FMUL.FTZ R216, R141, R156 ;  /* 0x0000009c8dd87220 */ /* 0x000fe20000410000 */
[----:B------:R-:W-:Y:S01]  /*0e20*/  FADD.FTZ R72, R72, R155 ;  /* 0x0000009b48487221 */ /* 0x000fe20000010000 */
[-C--:B------:R-:W-:Y:S01]  /*0e30*/  FFMA.FTZ R104, R211, R155.reuse, R104 ;  /* 0x0000009bd3687223 */ /* 0x080fe20000010068 */
[----:B------:R-:W-:Y:S01]  /*0e40*/  FMUL.FTZ R209, R136, R155 ;  /* 0x0000009b88d17220 */ /* 0x000fe20000410000 */
[----:B------:R-:W-:Y:S01]  /*0e50*/  FADD.FTZ R153, RZ, R217 ;  /* 0x000000d9ff997221 */ /* 0x000fe20000010000 */
[----:B------:R-:W-:Y:S01]  /*0e60*/  FMUL.FTZ R218, R6, R205 ;  /* 0x000000cd06da7220 */ /* 0x000fe20000410000 */
        /* <DEDUP_REMOVED lines=37> */
.L_x_7716:
[----:B------:R-:W-:Y:S05]  /*10c0*/  BSYNC B1 ;  /* 0x0000000000017941 */ /* 0x000fea0003800000 */
.L_x_7715:
        /* <DEDUP_REMOVED lines=20> */
[----:B------:R-:W-:-:S02]  /*1210*/  HADD2.F32 R23, -RZ, R12.H1_H1 ;  /* 0x3000000cff177230 */ /* 0x000fc40000004100 */
[----:B------:R-:W-:Y:S02]  /*1220*/  HADD2.F32 R25, -RZ, R13.H0_H0 ;  /* 0x2000000dff197230 */ /* 0x000fe40000004100 */
[----:B----4-:R-:W-:Y:S02]  /*1230*/  HADD2.F32 R13, -RZ, R16.H0_H0 ;  /* 0x20000010ff0d7230 */ /* 0x010fe40000004100 */
[C---:B0-----:R-:W-:Y:S01]  /*1240*/  FADD.FTZ R11, -R166.reuse, R21 ;  /* 0x00000015a60b7221 */ /* 0x041fe20000010100 */
[--C-:B------:R-:W-:Y:S02]  /*1250*/  HADD2.F32 R157, -RZ, R14.reuse.H0_H0 ;  /* 0x2000000eff9d7230 */ /* 0x100fe40000004100 */
[C---:B------:R-:W-:Y:S01]  /*1260*/  FADD.FTZ R155, -R166.reuse, R155 ;  /* 0x0000009ba69b7221 */ /* 0x040fe20000010100 */
[----:B------:R-:W-:Y:S02]  /*1270*/  HADD2.F32 R223, -RZ, R15.H0_H0 ;  /* 0x2000000fffdf7230 */ /* 0x000fe40000004100 */
[----:B------:R-:W-:Y:S01]  /*1280*/  FADD.FTZ R23, -R166, R23 ;  /* 0x00000017a6177221 */ /* 0x000fe20000010100 */
[----:B------:R-:W-:-:S02]  /*1290*/  HADD2.F32 R163, -RZ, R14.H1_H1 ;  /* 0x3000000effa37230 */ /* 0x000fc40000004100 */
[----:B------:R-:W-:Y:S02]  /*12a0*/  HADD2.F32 R15, -RZ, R15.H1_H1 ;  /* 0x3000000fff0f7230 */ /* 0x000fe40000004100 */
[----:B------:R-:W-:Y:S01]  /*12b0*/  FMUL.FTZ R12, R132, R13 ;  /* 0x0000000d840c7220 */ /* 0x000fe20000410000 */
[----:B------:R-:W-:Y:S02]  /*12c0*/  HADD2.F32 R16, -RZ, R16.H1_H1 ;  /* 0x30000010ff107230 */ /* 0x000fe40000004100 */
[C---:B------:R-:W-:Y:S01]  /*12d0*/  FMUL.FTZ R11, R6.reuse, R11 ;  /* 0x0000000b060b7220 */ /* 0x040fe20000410000 */
[--C-:B------:R-:W-:Y:S02]  /*12e0*/  HADD2.F32 R153, -RZ, R17.reuse.H0_H0 ;  /* 0x20000011ff997230 */ /* 0x100fe40000004100 */
[----:B------:R-:W-:Y:S01]  /*12f0*/  FMUL.FTZ R14, R6, R155 ;  /* 0x0000009b060e7220 */ /* 0x000fe20000410000 */
[----:B------:R-:W-:Y:S02]  /*1300*/  HADD2.F32 R20, -RZ, R17.H1_H1 ;  /* 0x30000011ff147230 */ /* 0x000fe40000004100 */
[C---:B------:R-:W-:Y:S01]  /*1310*/  FADD.FTZ R17, -R166.reuse, R157 ;  /* 0x0000009da6117221 */ /* 0x040fe20000010100 */
[C---:B------:R-:W-:Y:S01]  /*1320*/  FADD.FTZ R163, -R166.reuse, R163 ;  /* 0x000000a3a6a37221 */ /* 0x040fe20000010100 */
[----:B------:R-:W-:Y:S01]  /*1330*/  FADD.FTZ R157, -R166, R15 ;  /* 0x0000000fa69d7221 */ /* 0x000fe20000010100 */
[----:B------:R-:W-:Y:S01]  /*1340*/  FMUL.FTZ R10, R6, R23 ;  /* 0x00000017060a7220 */ /* 0x000fe20000410000 */
[----:B------:R-:W-:Y:S01]  /*1350*/  FMUL.FTZ R15, R133, R16 ;  /* 0x00000010850f7220 */ /* 0x000fe20000410000 */
[----:B------:R-:W-:Y:S01]  /*1360*/  FADD.FTZ R22, R167, R12 ;  /* 0x0000000ca7167221 */ /* 0x000fe20000010000 */
[----:B------:R-:W-:-:S02]  /*1370*/  HADD2.F32 R225, -RZ, R19.H0_H0 ;  /* 0x20000013ffe17230 */ /* 0x000fc40000004100 */
[----:B------:R-:W-:Y:S01]  /*1380*/  FADD.FTZ R25, -R166, R25 ;  /* 0x00000019a6197221 */ /* 0x000fe20000010100 */
[----:B------:R-:W-:Y:S02]  /*1390*/  HADD2.F32 R154, -RZ, R19.H1_H1 ;  /* 0x30000013ff9a7230 */ /* 0x000fe40000004100 */
[----:B------:R-:W-:Y:S01]  /*13a0*/  FFMA.FTZ R21, R11, R12, R222 ;  /* 0x0000000c0b157223 */ /* 0x000fe200000100de */
[--C-:B------:R-:W-:Y:S02]  /*13b0*/  HADD2.F32 R24, -RZ, R18.reuse.H1_H1 ;  /* 0x30000012ff187230 */ /* 0x100fe40000004100 */
        /* <DEDUP_REMOVED lines=12> */
[----:B------:R-:W-:-:S02]  /*1480*/  HADD2.F32 R159, -RZ, R18.H0_H0 ;  /* 0x20000012ff9f7230 */ /* 0x000fc40000004100 */
[----:B------:R-:W-:Y:S01]  /*1490*/  FADD.FTZ R65, R65, R24 ;  /* 0x0000001841417221 */ /* 0x000fe20000010000 */
[-C--:B------:R-:W-:Y:S01]  /*14a0*/  FFMA.FTZ R97, R20, R24.reuse, R97 ;  /* 0x0000001814617223 */ /* 0x080fe20000010061 */
[----:B------:R-:W-:Y:S01]  /*14b0*/  FMUL.FTZ R21, R129, R24 ;  /* 0x0000001881157220 */ /* 0x000fe20000410000 */
[----:B------:R-:W-:Y:S01]  /*14c0*/  FADD.FTZ R24, R23, R16 ;  /* 0x0000001017187221 */ /* 0x000fe20000010000 */
[C---:B------:R-:W-:Y:S01]  /*14d0*/  FFMA.FTZ R25, R13.reuse, R16, R22 ;  /* 0x000000100d197223 */ /* 0x040fe20000010016 */
[----:B------:R-:W-:Y:S01]  /*14e0*/  FADD.FTZ R70, R70, R153 ;  /* 0x0000009946467221 */ /* 0x000fe20000010000 */
[----:B------:R-:W-:Y:S01]  /*14f0*/  FFMA.FTZ R102, R13, R153, R102 ;  /* 0x000000990d667223 */ /* 0x000fe20000010066 */
[----:B------:R-:W-:Y:S01]  /*1500*/  FMUL.FTZ R18, R128, R159 ;  /* 0x0000009f80127220 */ /* 0x000fe20000410000 */
[----:B------:R-:W-:Y:S01]  /*1510*/  FADD.FTZ R153, R24, R19 ;  /* 0x0000001318997221 */ /* 0x000fe20000010000 */
[----:B------:R-:W-:Y:S01]  /*1520*/  FMUL.FTZ R17, R6, R17 ;  /* 0x0000001106117220 */ /* 0x000fe20000410000 */
[----:B------:R-:W-:Y:S01]  /*1530*/  FFMA.FTZ R24, R14, R19, R25 ;  /* 0x000000130e187223 */ /* 0x000fe20000010019 */
[----:B------:R-:W-:Y:S01]  /*1540*/  FADD.FTZ R223, -R166, R223 ;  /* 0x000000dfa6df7221 */ /* 0x000fe20000010100 */
[----:B------:R-:W-:-:S02]  /*1550*/  FADD.FTZ R152, R153, R18 ;  /* 0x0000001299987221 */ /* 0x000fc40000010000 */
[----:B------:R-:W-:Y:S01]  /*1560*/  FFMA.FTZ R25, R17, R18, R24 ;  /* 0x0000001211197223 */ /* 0x000fe20000010018 */
        /* <DEDUP_REMOVED lines=16> */
.L_x_7718:
[----:B------:R-:W-:Y:S05]  /*1670*/  BSYNC B1 ;  /* 0x0000000000017941 */ /* 0x000fea0003800000 */
.L_x_7717:
        /* <DEDUP_REMOVED lines=18> */
[----:B---3--:R-:W-:Y:S02]  /*17a0*/  HADD2.F32 R169, -RZ, R28.H1_H1 ;  /* 0x3000001cffa97230 */ /* 0x008fe40000004100 */
[----:B------:R-:W-:Y:S02]  /*17b0*/  HADD2.F32 R187, -RZ, R30.H0_H0 ;  /* 0x2000001effbb7230 */ /* 0x000fe40000004100 */
[----:B------:R-:W-:-:S02]  /*17c0*/  HADD2.F32 R163, -RZ, R28.H0_H0 ;  /* 0x2000001cffa37230 */ /* 0x000fc40000004100 */
[C---:B------:R-:W-:Y:S01]  /*17d0*/  FADD.FTZ R169, -R166.reuse, R169 ;  /* 0x000000a9a6a97221 */ /* 0x040fe20000010100 */
[--C-:B------:R-:W-:Y:S02]  /*17e0*/  HADD2.F32 R171, -RZ, R29.reuse.H0_H0 ;  /* 0x2000001dffab7230 */ /* 0x100fe40000004100 */
[----:B------:R-:W-:Y:S02]  /*17f0*/  HADD2.F32 R173, -RZ, R29.H1_H1 ;  /* 0x3000001dffad7230 */ /* 0x000fe40000004100 */
[C---:B------:R-:W-:Y:S01]  /*1800*/  FADD.FTZ R187, -R166.reuse, R187 ;  /* 0x000000bba6bb7221 */ /* 0x040fe20000010100 */
[----:B----4-:R-:W-:Y:S02]  /*1810*/  HADD2.F32 R29, -RZ, R152.H0_H0 ;  /* 0x20000098ff1d7230 */ /* 0x010fe40000004100 */
[----:B0-----:R-:W-:Y:S01]  /*1820*/  FADD.FTZ R27, -R166, R163 ;  /* 0x000000a3a61b7221 */ /* 0x001fe20000010100 */
[--C-:B------:R-:W-:Y:S02]  /*1830*/  HADD2.F32 R223, -RZ, R31.reuse.H0_H0 ;  /* 0x2000001fffdf7230 */ /* 0x100fe40000004100 */
[----:B------:R-:W-:-:S02]  /*1840*/  HADD2.F32 R31, -RZ, R31.H1_H1 ;  /* 0x3000001fff1f7230 */ /* 0x000fc40000004100 */
[----:B------:R-:W-:Y:S01]  /*1850*/  FMUL.FTZ R26, R6, R169 ;  /* 0x000000a9061a7220 */ /* 0x000fe20000410000 */
[----:B------:R-:W-:Y:S02]  /*1860*/  HADD2.F32 R152, -RZ, R152.H1_H1 ;  /* 0x30000098ff987230 */ /* 0x000fe40000004100 */
[--C-:B------:R-:W-:Y:S02]  /*1870*/  HADD2.F32 R157, -RZ, R153.reuse.H0_H0 ;  /* 0x20000099ff9d7230 */ /* 0x100fe40000004100 */
[----:B------:R-:W-:Y:S02]  /*1880*/  HADD2.F32 R156, -RZ, R153.H1_H1 ;  /* 0x30000099ff9c7230 */ /* 0x000fe40000004100 */
[----:B------:R-:W-:Y:S01]  /*1890*/  FMUL.FTZ R28, R124, R29 ;  /* 0x0000001d7c1c7220 */ /* 0x000fe20000410000 */
[----:B------:R-:W-:Y:S02]  /*18a0*/  HADD2.F32 R189, -RZ, R30.H1_H1 ;  /* 0x3000001effbd7230 */ /* 0x000fe40000004100 */
[----:B------:R-:W-:Y:S01]  /*18b0*/  FMUL.FTZ R169, R6, R187 ;  /* 0x000000bb06a97220 */ /* 0x000fe20000410000 */
[----:B------:R-:W-:-:S02]  /*18c0*/  HADD2.F32 R153, -RZ, R154.H0_H0 ;  /* 0x2000009aff997230 */ /* 0x000fc40000004100 */
[----:B------:R-:W-:Y:S01]  /*18d0*/  FMUL.FTZ R27, R6, R27 ;  /* 0x0000001b061b7220 */ /* 0x000fe20000410000 */
[----:B------:R-:W-:Y:S01]  /*18e0*/  FADD.FTZ R163, -R166, R31 ;  /* 0x0000001fa6a37221 */ /* 0x000fe20000010100 */
[----:B------:R-:W-:Y:S01]  /*18f0*/  FADD.FTZ R61, R61, R152 ;  /* 0x000000983d3d7221 */ /* 0x000fe20000010000 */
[-C--:B------:R-:W-:Y:S01]  /*1900*/  FFMA.FTZ R93, R26, R152.reuse, R93 ;  /* 0x000000981a5d7223 */ /* 0x080fe2000001005d */
[----:B------:R-:W-:Y:S01]  /*1910*/  FMUL.FTZ R31, R125, R152 ;  /* 0x000000987d1f7220 */ /* 0x000fe20000410000 */
[----:B------:R-:W-:Y:S01]  /*1920*/  FADD.FTZ R189, -R166, R189 ;  /* 0x000000bda6bd7221 */ /* 0x000fe20000010100 */
[----:B------:R-:W-:Y:S01]  /*1930*/  FADD.FTZ R56, R56, R153 ;  /* 0x0000009938387221 */ /* 0x000fe20000010000 */
[-C--:B------:R-:W-:Y:S01]  /*1940*/  FFMA.FTZ R88, R169, R153.reuse, R88 ;  /* 0x00000099a9587223 */ /* 0x080fe20000010058 */
[----:B------:R-:W-:Y:S01]  /*1950*/  FMUL.FTZ R170, R120, R153 ;  /* 0x0000009978aa7220 */ /* 0x000fe20000410000 */
[----:B------:R-:W-:Y:S01]  /*1960*/  FADD.FTZ R152, R167, R28 ;  /* 0x0000001ca7987221 */ /* 0x000fe20000010000 */
[----:B------:R-:W-:Y:S01]  /*1970*/  FADD.FTZ R171, -R166, R171 ;  /* 0x000000aba6ab7221 */ /* 0x000fe20000010100 */
[----:B------:R-:W-:Y:S01]  /*1980*/  FFMA.FTZ R153, R27, R28, R222 ;  /* 0x0000001c1b997223 */ /* 0x000fe200000100de */
[----:B------:R-:W-:-:S02]  /*1990*/  HADD2.F32 R154, -RZ, R154.H1_H1 ;  /* 0x3000009aff9a7230 */ /* 0x000fc40000004100 */
[----:B------:R-:W-:Y:S01]  /*19a0*/  FADD.FTZ R173, -R166, R173 ;  /* 0x000000ada6ad7221 */ /* 0x000fe20000010100 */
[--C-:B------:R-:W-:Y:S02]  /*19b0*/  HADD2.F32 R159, -RZ, R155.reuse.H0_H0 ;  /* 0x2000009bff9f7230 */ /* 0x100fe40000004100 */
[----:B------:R-:W-:Y:S01]  /*19c0*/  FADD.FTZ R60, R60, R29 ;  /* 0x0000001d3c3c7221 */ /* 0x000fe20000010000 */
[----:B------:R-:W-:Y:S02]  /*19d0*/  HADD2.F32 R158, -RZ, R155.H1_H1 ;  /* 0x3000009bff9e7230 */ /* 0x000fe40000004100 */
[----:B------:R-:W-:Y:S01]  /*19e0*/  FFMA.FTZ R92, R27, R29, R92 ;  /* 0x0000001d1b5c7223 */ /* 0x000fe2000001005c */
[----:B------:R-:W-:Y:S01]  /*19f0*/  FMUL.FTZ R172, R6, R189 ;  /* 0x000000bd06ac7220 */ /* 0x000fe20000410000 */
[----:B------:R-:W-:Y:S01]  /*1a00*/  FADD.FTZ R155, R152, R31 ;  /* 0x0000001f989b7221 */ /* 0x000fe20000010000 */
[----:B------:R-:W-:Y:S01]  /*1a10*/  FMUL.FTZ R29, R6, R171 ;  /* 0x000000ab061d7220 */ /* 0x000fe20000410000 */
[----:B------:R-:W-:Y:S01]  /*1a20*/  FMUL.FTZ R168, R126, R157 ;  /* 0x0000009d7ea87220 */ /* 0x000fe20000410000 */
[----:B------:R-:W-:Y:S01]  /*1a30*/  FFMA.FTZ R152, R26, R31, R153 ;  /* 0x0000001f1a987223 */ /* 0x000fe20000010099 */
[----:B------:R-:W-:Y:S01]  /*1a40*/  FMUL.FTZ R30, R6, R173 ;  /* 0x000000ad061e7220 */ /* 0x000fe20000410000 */
        /* <DEDUP_REMOVED lines=29> */
.L_x_7720:
[----:B------:R-:W-:Y:S05]  /*1c20*/  BSYNC B1 ;  /* 0x0000000000017941 */ /* 0x000fea0003800000 */
.L_x_7719:
        /* <DEDUP_REMOVED lines=12> */
[----:B------:R0:W5:Y:S11]  /*1cf0*/  LDG.E.64 R178, desc[UR4][R162.64] ;  /* 0x00000004a2b27981 */ /* 0x000176000c1e1b00 */
[----:B------:R-:W-:-:S05]  /*1d00*/  @P4 IMAD.WIDE.U32 R160, R207, 0x10, R160 ;  /* 0x00000010cfa04825 */ /* 0x000fca00078e00a0 */
[----:B------:R1:W5:Y:S01]  /*1d10*/  @P4 LDG.E.128 R32, desc[UR4][R160.64] ;  /* 0x00000004a0204981 */ /* 0x000362000c1e1d00 */
[--C-:B---3--:R-:W-:Y:S02]  /*1d20*/  HADD2.F32 R191, -RZ, R153.reuse.H0_H0 ;  /* 0x20000099ffbf7230 */ /* 0x108fe40000004100 */
[----:B------:R-:W-:Y:S02]  /*1d30*/  HADD2.F32 R153, -RZ, R153.H1_H1 ;  /* 0x30000099ff997230 */ /* 0x000fe40000004100 */
[--C-:B------:R-:W-:Y:S02]  /*1d40*/  HADD2.F32 R165, -RZ, R152.reuse.H0_H0 ;  /* 0x20000098ffa57230 */ /* 0x100fe40000004100 */
[----:B------:R-:W-:Y:S02]  /*1d50*/  HADD2.F32 R175, -RZ, R152.H1_H1 ;  /* 0x30000098ffaf7230 */ /* 0x000fe40000004100 */
[----:B0-----:R-:W-:Y:S01]  /*1d60*/  FADD.FTZ R163, -R166, R153 ;  /* 0x00000099a6a37221 */ /* 0x001fe20000010100 */
[----:B----4-:R-:W-:-:S02]  /*1d70*/  HADD2.F32 R153, -RZ, R156.H0_H0 ;  /* 0x2000009cff997230 */ /* 0x010fc40000004100 */
[----:B------:R-:W-:Y:S01]  /*1d80*/  FADD.FTZ R165, -R166, R165 ;  /* 0x000000a5a6a57221 */ /* 0x000fe20000010100 */
[--C-:B------:R-:W-:Y:S02]  /*1d90*/  HADD2.F32 R195, -RZ, R154.reuse.H1_H1 ;  /* 0x3000009affc37230 */ /* 0x100fe40000004100 */
[----:B------:R-:W-:Y:S01]  /*1da0*/  FMUL.FTZ R194, R6, R163 ;  /* 0x000000a306c27220 */ /* 0x000fe20000410000 */
[----:B------:R-:W-:Y:S02]  /*1db0*/  HADD2.F32 R193, -RZ, R154.H0_H0 ;  /* 0x2000009affc17230 */ /* 0x000fe40000004100 */
[--C-:B------:R-:W-:Y:S02]  /*1dc0*/  HADD2.F32 R201, -RZ, R155.reuse.H0_H0 ;  /* 0x2000009bffc97230 */ /* 0x100fe40000004100 */
[----:B------:R-:W-:Y:S02]  /*1dd0*/  HADD2.F32 R203, -RZ, R155.H1_H1 ;  /* 0x3000009bffcb7230 */ /* 0x000fe40000004100 */
[----:B------:R-:W-:Y:S01]  /*1de0*/  FADD.FTZ R155, -R166, R175 ;  /* 0x000000afa69b7221 */ /* 0x000fe20000010100 */
[----:B------:R-:W-:-:S02]  /*1df0*/  HADD2.F32 R152, -RZ, R157.H1_H1 ;  /* 0x3000009dff987230 */ /* 0x000fc40000004100 */
[----:B------:R-:W-:Y:S01]  /*1e00*/  FMUL.FTZ R175, R6, R165 ;  /* 0x000000a506af7220 */ /* 0x000fe20000410000 */
[----:B------:R-:W-:Y:S02]  /*1e10*/  HADD2.F32 R156, -RZ, R156.H1_H1 ;  /* 0x3000009cff9c7230 */ /* 0x000fe40000004100 */
[-C--:B------:R-:W-:Y:S01]  /*1e20*/  FMUL.FTZ R192, R116, R153.reuse ;  /* 0x0000009974c07220 */ /* 0x080fe20000410000 */
[C---:B------:R-:W-:Y:S01]  /*1e30*/  FADD.FTZ R199, -R166.reuse, R195 ;  /* 0x000000c3a6c77221 */ /* 0x040fe20000010100 */
[----:B------:R-:W-:Y:S01]  /*1e40*/  FADD.FTZ R197, -R166, R193 ;  /* 0x000000c1a6c57221 */ /* 0x000fe20000010100 */
[----:B------:R-:W-:Y:S01]  /*1e50*/  FADD.FTZ R55, R55, R152 ;  /* 0x0000009837377221 */ /* 0x000fe20000010000 */
[-C--:B------:R-:W-:Y:S01]  /*1e60*/  FFMA.FTZ R87, R194, R152.reuse, R87 ;  /* 0x00000098c2577223 */ /* 0x080fe20000010057 */
[----:B------:R-:W-:Y:S01]  /*1e70*/  FMUL.FTZ R195, R119, R152 ;  /* 0x0000009877c37220 */ /* 0x000fe20000410000 */
[----:B-1----:R-:W-:Y:S02]  /*1e80*/  HADD2.F32 R161, -RZ, R157.H0_H0 ;  /* 0x2000009dffa17230 */ /* 0x002fe40000004100 */
[----:B------:R-:W-:Y:S01]  /*1e90*/  FADD.FTZ R52, R52, R153 ;  /* 0x0000009934347221 */ /* 0x000fe20000010000 */
[----:B------:R-:W-:Y:S01]  /*1ea0*/  FFMA.FTZ R84, R175, R153, R84 ;  /* 0x00000099af547223 */ /* 0x000fe20000010054 */
        /* <DEDUP_REMOVED lines=9> */
[----:B------:R-:W-:-:S02]  /*1f40*/  HADD2.F32 R157, -RZ, R158.H0_H0 ;  /* 0x2000009eff9d7230 */ /* 0x000fc40000004100 */
[----:B------:R-:W-:Y:S01]  /*1f50*/  FADD.FTZ R154, R155, R196 ;  /* 0x000000c49b9a7221 */ /* 0x000fe20000010000 */
[----:B------:R-:W-:Y:S01]  /*1f60*/  FFMA.FTZ R153, R191, R196, R152 ;  /* 0x000000c4bf997223 */ /* 0x000fe20000010098 */
[----:B------:R-:W-:Y:S02]  /*1f70*/  HADD2.F32 R158, -RZ, R158.H1_H1 ;  /* 0x3000009eff9e7230 */ /* 0x000fe40000004100 */
[----:B------:R-:W-:Y:S01]  /*1f80*/  FMUL.FTZ R197, R6, R197 ;  /* 0x000000c506c57220 */ /* 0x000fe20000410000 */
[----:B------:R-:W-:Y:S01]  /*1f90*/  FMUL.FTZ R198, R112, R157 ;  /* 0x0000009d70c67220 */ /* 0x000fe20000410000 */
[----:B------:R-:W-:Y:S01]  /*1fa0*/  FADD.FTZ R155, R154, R195 ;  /* 0x000000c39a9b7221 */ /* 0x000fe20000010000 */
[----:B------:R-:W-:Y:S01]  /*1fb0*/  FFMA.FTZ R152, R194, R195, R153 ;  /* 0x000000c3c2987223 */ /* 0x000fe20000010099 */
[C---:B------:R-:W-:Y:S01]  /*1fc0*/  FADD.FTZ R207, -R166.reuse, R203 ;  /* 0x000000cba6cf7221 */ /* 0x040fe20000010100 */
[----:B------:R-:W-:Y:S01]  /*1fd0*/  FADD.FTZ R201, -R166, R201 ;  /* 0x000000c9a6c97221 */ /* 0x000fe20000010100 */
[----:B------:R-:W-:-:S02]  /*1fe0*/  HADD2.F32 R203, -RZ, R159.H0_H0 ;  /* 0x2000009fffcb7230 */ /* 0x000fc40000004100 */
[C---:B------:R-:W-:Y:S01]  /*1ff0*/  FMUL.FTZ R200, R6.reuse, R199 ;  /* 0x000000c706c87220 */ /* 0x040fe20000410000 */
        /* <DEDUP_REMOVED lines=26> */
.L_x_7714:
[----:B------:R-:W-:Y:S05]  /*21a0*/  BSYNC B0 ;  /* 0x0000000000007941 */ /* 0x000fea0003800000 */
.L_x_7706:
[----:B------:R-:W-:Y:S01]  /*21b0*/  LOP3.LUT P4, RZ, R164, 0xff, RZ, 0xc0, !PT ;  /* 0x000000ffa4ff7812 */ /* 0x000fe2000788c0ff */
[----:B------:R-:W-:Y:S01]  /*21c0*/  UMOV UR11, 0xffffffff ;  /* 0xffffffff000b7882 */ /* 0x000fe20000000000 */
[----:B--2---:R-:W-:Y:S02]  /*21d0*/  SHF.R.U32.HI R152, RZ, 0x5, R0 ;  /* 0x00000005ff987819 */ /* 0x004fe40000011600 */
        /* <DEDUP_REMOVED lines=23> */
.L_x_7843:
        /* <DEDUP_REMOVED lines=12> */
[-C--:B------:R-:W-:Y:S02]  /*2410*/  @!P4 LEA R222, R152, R154.reuse, 0x3 ;  /* 0x0000009a98dec211 */ /* 0x080fe400078e18ff */
[----:B------:R-:W-:-:S03]  /*2420*/  LEA R223, R153, R154, 0x3 ;  /* 0x0000009a99df7211 */ /* 0x000fc600078e18ff */
        /* <DEDUP_REMOVED lines=38> */
.L_x_7725:
        /* <DEDUP_REMOVED lines=10> */
.L_x_7726:
[----:B------:R-:W-:Y:S05]  /*2730*/  BSYNC B1 ;  /* 0x0000000000017941 */ /* 0x000fea0003800000 */
.L_x_7724:
[----:B------:R-:W1:Y:S01]  /*2740*/  @P3 LDC.64 R152, c[0x0][0x298] ;  /* 0x0000a600ff983b82 */ /* 0x000e620000000a00 */
[----:B-----5:R-:W-:Y:S01]  /*2750*/  @P3 LOP3.LUT P5, RZ, R184, 0xff, RZ, 0xc0, !PT ;  /* 0x000000ffb8ff3812 */ /* 0x020fe200078ac0ff */
[----:B------:R-:W-:Y:S01]  /*2760*/  BSSY B1, `(.L_x_7727) ;  /* 0x0000016000017945 */ /* 0x000fe20003800000 */
[----:B-1----:R-:W-:-:S04]  /*2770*/  @P3 FMUL.FTZ R153, R158, R153 ;  /* 0x000000999e993220 */ /* 0x002fc80000410000 */
        /* <DEDUP_REMOVED lines=13> */
.L_x_7728:
[----:B0-----:R-:W-:Y:S01]  /*2850*/  ISETP.NE.AND P6, PT, R4, RZ, PT ;  /* 0x000000ff0400720c */ /* 0x001fe20003fc5270 */
[----:B------:R-:W-:-:S03]  /*2860*/  @P4 HADD2.F32 R157, -RZ, R44.H1_H1 ;  /* 0x3000002cff9d4230 */ /* 0x000fc60000004100 */
[----:B------:R-:W-:-:S05]  /*2870*/  FSEL R153, R156, RZ, !P6 ;  /* 0x000000ff9c997208 */ /* 0x000fca0007000000 */
[----:B------:R-:W-:-:S04]  /*2880*/  FFMA.FTZ R153, R218, R155, R153 ;  /* 0x0000009bda997223 */ /* 0x000fc80000010099 */
[----:B------:R-:W-:-:S04]  /*2890*/  FADD.FTZ R153, R216, -R153 ;  /* 0x80000099d8997221 */ /* 0x000fc80000010000 */
[----:B------:R-:W-:-:S04]  /*28a0*/  FMUL.FTZ R158, R6, R153 ;  /* 0x00000099069e7220 */ /* 0x000fc80000410000 */
[----:B------:R-:W-:-:S07]  /*28b0*/  @P4 FADD.FTZ R158, R158, R157 ;  /* 0x0000009d9e9e4221 */ /* 0x000fce0000010000 */
.L_x_7729:
[----:B------:R-:W-:Y:S05]  /*28c0*/  BSYNC B1 ;  /* 0x0000000000017941 */ /* 0x000fea0003800000 */
.L_x_7727:
[----:B------:R-:W1:Y:S01]  /*28d0*/  @P3 LDC.64 R152, c[0x0][0x298] ;  /* 0x0000a600ff983b82 */ /* 0x000e620000000a00 */
[----:B------:R-:W-:Y:S01]  /*28e0*/  @P3 LOP3.LUT P6, RZ, R184, 0xff00, RZ, 0xc0, !PT ;  /* 0x0000ff00b8ff3812 */ /* 0x000fe200078cc0ff */
[----:B------:R-:W-:Y:S01]  /*28f0*/  BSSY B1, `(.L_x_7730) ;  /* 0x0000014000017945 */ /* 0x000fe20003800000 */
[----:B-1----:R-:W-:Y:S01]  /*2900*/  @P3 FMUL.FTZ R153, R158, R153 ;  /* 0x000000999e993220 */ /* 0x002fe20000410000 */
        /* <DEDUP_REMOVED lines=11> */
.L_x_7731:
[----:B0-----:R-:W-:Y:S01]  /*29c0*/  ISETP.NE.AND P6, PT, R4, RZ, PT ;  /* 0x000000ff0400720c */ /* 0x001fe20003fc5270 */
[----:B------:R-:W-:-:S03]  /*29d0*/  @P4 HADD2.F32 R157, -RZ, R45.H0_H0 ;  /* 0x2000002dff9d4230 */ /* 0x000fc60000004100 */
[----:B------:R-:W-:-:S05]  /*29e0*/  FSEL R152, R156, RZ, !P6 ;  /* 0x000000ff9c987208 */ /* 0x000fca0007000000 */
[----:B------:R-:W-:-:S04]  /*29f0*/  FFMA.FTZ R152, R215, R155, R152 ;  /* 0x0000009bd7987223 */ /* 0x000fc80000010098 */
[----:B------:R-:W-:-:S04]  /*2a00*/  FADD.FTZ R153, R213, -R152 ;  /* 0x80000098d5997221 */ /* 0x000fc80000010000 */
[----:B------:R-:W-:-:S04]  /*2a10*/  FMUL.FTZ R158, R6, R153 ;  /* 0x00000099069e7220 */ /* 0x000fc80000410000 */
[----:B------:R-:W-:-:S07]  /*2a20*/  @P4 FADD.FTZ R158, R158, R157 ;  /* 0x0000009d9e9e4221 */ /* 0x000fce0000010000 */
.L_x_7732:
[----:B------:R-:W-:Y:S05]  /*2a30*/  BSYNC B1 ;  /* 0x0000000000017941 */ /* 0x000fea0003800000 */
.L_x_7730:
        /* <DEDUP_REMOVED lines=15> */
.L_x_7734:
[----:B0-----:R-:W-:Y:S01]  /*2b30*/  ISETP.NE.AND P6, PT, R4, RZ, PT ;  /* 0x000000ff0400720c */ /* 0x001fe20003fc5270 */
[----:B------:R-:W-:-:S03]  /*2b40*/  @P4 HADD2.F32 R157, -RZ, R45.H1_H1 ;  /* 0x3000002dff9d4230 */ /* 0x000fc60000004100 */
[----:B------:R-:W-:-:S05]  /*2b50*/  FSEL R153, R156, RZ, !P6 ;  /* 0x000000ff9c997208 */ /* 0x000fca0007000000 */
[----:B------:R-:W-:-:S04]  /*2b60*/  FFMA.FTZ R153, R214, R155, R153 ;  /* 0x0000009bd6997223 */ /* 0x000fc80000010099 */
[----:B------:R-:W-:-:S04]  /*2b70*/  FADD.FTZ R153, R212, -R153 ;  /* 0x80000099d4997221 */ /* 0x000fc80000010000 */
[----:B------:R-:W-:-:S04]  /*2b80*/  FMUL.FTZ R158, R6, R153 ;  /* 0x00000099069e7220 */ /* 0x000fc80000410000 */
[----:B------:R-:W-:-:S07]  /*2b90*/  @P4 FADD.FTZ R158, R158, R157 ;  /* 0x0000009d9e9e4221 */ /* 0x000fce0000010000 */
.L_x_7735:
[----:B------:R-:W-:Y:S05]  /*2ba0*/  BSYNC B1 ;  /* 0x0000000000017941 */ /* 0x000fea0003800000 */
.L_x_7733:
        /* <DEDUP_REMOVED lines=15> */
.L_x_7737:
[----:B0-----:R-:W-:Y:S01]  /*2ca0*/  ISETP.NE.AND P6, PT, R4, RZ, PT ;  /* 0x000000ff0400720c */ /* 0x001fe20003fc5270 */
[----:B------:R-:W-:-:S03]  /*2cb0*/  @P4 HADD2.F32 R157, -RZ, R46.H0_H0 ;  /* 0x2000002eff9d4230 */ /* 0x000fc60000004100 */
[----:B------:R-:W-:-:S05]  /*2cc0*/  FSEL R152, R156, RZ, !P6 ;  /* 0x000000ff9c987208 */ /* 0x000fca0007000000 */
[----:B------:R-:W-:-:S04]  /*2cd0*/  FFMA.FTZ R152, R211, R155, R152 ;  /* 0x0000009bd3987223 */ /* 0x000fc80000010098 */
[----:B------:R-:W-:-:S04]  /*2ce0*/  FADD.FTZ R153, R209, -R152 ;  /* 0x80000098d1997221 */ /* 0x000fc80000010000 */
[----:B------:R-:W-:-:S04]  /*2cf0*/  FMUL.FTZ R158, R6, R153 ;  /* 0x00000099069e7220 */ /* 0x000fc80000410000 */
[----:B------:R-:W-:-:S07]  /*2d00*/  @P4 FADD.FTZ R158, R158, R157 ;  /* 0x0000009d9e9e4221 */ /* 0x000fce0000010000 */
.L_x_7738:
[----:B------:R-:W-:Y:S05]  /*2d10*/  BSYNC B1 ;  /* 0x0000000000017941 */ /* 0x000fea0003800000 */
.L_x_7736:
        /* <DEDUP_REMOVED lines=15> */
.L_x_7740:
[----:B0-----:R-:W-:Y:S01]  /*2e10*/  ISETP.NE.AND P6, PT, R4, RZ, PT ;  /* 0x000000ff0400720c */ /* 0x001fe20003fc5270 */
[----:B------:R-:W-:-:S03]  /*2e20*/  @P4 HADD2.F32 R157, -RZ, R46.H1_H1 ;  /* 0x3000002eff9d4230 */ /* 0x000fc60000004100 */
[----:B------:R-:W-:-:S05]  /*2e30*/  FSEL R153, R156, RZ, !P6 ;  /* 0x000000ff9c997208 */ /* 0x000fca0007000000 */
[----:B------:R-:W-:-:S04]  /*2e40*/  FFMA.FTZ R153, R210, R155, R153 ;  /* 0x0000009bd2997223 */ /* 0x000fc80000010099 */
[----:B------:R-:W-:-:S04]  /*2e50*/  FADD.FTZ R153, R208, -R153 ;  /* 0x80000099d0997221 */ /* 0x000fc80000010000 */
[----:B------:R-:W-:-:S04]  /*2e60*/  FMUL.FTZ R158, R6, R153 ;  /* 0x00000099069e7220 */ /* 0x000fc80000410000 */
[----:B------:R-:W-:-:S07]  /*2e70*/  @P4 FADD.FTZ R158, R158, R157 ;  /* 0x0000009d9e9e4221 */ /* 0x000fce0000010000 */
.L_x_7741:
[----:B------:R-:W-:Y:S05]  /*2e80*/  BSYNC B1 ;  /* 0x0000000000017941 */ /* 0x000fea0003800000 */
.L_x_7739:
        /* <DEDUP_REMOVED lines=15> */
.L_x_7743:
[----:B0-----:R-:W-:Y:S01]  /*2f80*/  ISETP.NE.AND P6, PT, R4, RZ, PT ;  /* 0x000000ff0400720c */ /* 0x001fe20003fc5270 */
[----:B------:R-:W-:-:S03]  /*2f90*/  @P4 HADD2.F32 R157, -RZ, R47.H0_H0 ;  /* 0x2000002fff9d4230 */ /* 0x000fc60000004100 */
[----:B------:R-:W-:-:S05]  /*2fa0*/  FSEL R152, R156, RZ, !P6 ;  /* 0x000000ff9c987208 */ /* 0x000fca0007000000 */
[----:B------:R-:W-:-:S04]  /*2fb0*/  FFMA.FTZ R153, R205, R155, R152 ;  /* 0x0000009bcd997223 */ /* 0x000fc80000010098 */
[----:B------:R-:W-:-:S04]  /*2fc0*/  FADD.FTZ R153, R174, -R153 ;  /* 0x80000099ae997221 */ /* 0x000fc80000010000 */
[----:B------:R-:W-:-:S04]  /*2fd0*/  FMUL.FTZ R158, R6, R153 ;  /* 0x00000099069e7220 */ /* 0x000fc80000410000 */
[----:B------:R-:W-:-:S07]  /*2fe0*/  @P4 FADD.FTZ R158, R158, R157 ;  /* 0x0000009d9e9e4221 */ /* 0x000fce0000010000 */
.L_x_7744:
[----:B------:R-:W-:Y:S05]  /*2ff0*/  BSYNC B1 ;  /* 0x0000000000017941 */ /* 0x000fea0003800000 */
.L_x_7742:
        /* <DEDUP_REMOVED lines=15> */
.L_x_7746:
[----:B0-----:R-:W-:Y:S01]  /*30f0*/  ISETP.NE.AND P6, PT, R4, RZ, PT ;  /* 0x000000ff0400720c */ /* 0x001fe20003fc5270 */
[----:B------:R-:W-:-:S03]  /*3100*/  @P4 HADD2.F32 R157, -RZ, R47.H1_H1 ;  /* 0x3000002fff9d4230 */ /* 0x000fc60000004100 */
[----:B------:R-:W-:-:S05]  /*3110*/  FSEL R153, R156, RZ, !P6 ;  /* 0x000000ff9c997208 */ /* 0x000fca0007000000 */
[----:B------:R-:W-:-:S04]  /*3120*/  FFMA.FTZ R152, R176, R155, R153 ;  /* 0x0000009bb0987223 */ /* 0x000fc80000010099 */
[----:B------:R-:W-:-:S04]  /*3130*/  FADD.FTZ R153, R177, -R152 ;  /* 0x80000098b1997221 */ /* 0x000fc80000010000 */
[----:B------:R-:W-:-:S04]  /*3140*/  FMUL.FTZ R160, R6, R153 ;  /* 0x0000009906a07220 */ /* 0x000fc80000410000 */
[----:B------:R-:W-:-:S07]  /*3150*/  @P4 FADD.FTZ R160, R160, R157 ;  /* 0x0000009da0a04221 */ /* 0x000fce0000010000 */
.L_x_7747:
[----:B------:R-:W-:Y:S05]  /*3160*/  BSYNC B1 ;  /* 0x0000000000017941 */ /* 0x000fea0003800000 */
.L_x_7745:
[----:B------:R-:W1:Y:S01]  /*3170*/  @P5 LDC.64 R152, c[0x0][0x308] ;  /* 0x0000c200ff985b82 */ /* 0x000e620000000a00 */
[----:B------:R-:W-:Y:S02]  /*3180*/  @P5 F2FP.F16.F32.PACK_AB R157, RZ, R160 ;  /* 0x000000a0ff9d523e */ /* 0x000fe400000000ff */
        /* <DEDUP_REMOVED lines=15> */
.L_x_7723:
[----:B------:R-:W-:Y:S05]  /*3280*/  BSYNC B0 ;  /* 0x0000000000007941 */ /* 0x000fea0003800000 */
.L_x_7722:
        /* <DEDUP_REMOVED lines=9> */
[----:B-----5:R-:W-:Y:S01]  /*3320*/  HADD2.F32 R158, -RZ, R40.H0_H0 ;  /* 0x20000028ff9e7230 */ /* 0x020fe20000004100 */
[----:B------:R-:W-:Y:S06]  /*3330*/  BRA `(.L_x_7752) ;  /* 0x0000000000287947 */ /* 0x000fec0003800000 */
.L_x_7751:
        /* <DEDUP_REMOVED lines=8> */
[----:B-----5:R-:W-:-:S05]  /*33c0*/  @P4 HADD2.F32 R157, -RZ, R40.H0_H0 ;  /* 0x20000028ff9d4230 */ /* 0x020fca0000004100 */
[----:B------:R-:W-:-:S07]  /*33d0*/  @P4 FADD.FTZ R158, R158, R157 ;  /* 0x0000009d9e9e4221 */ /* 0x000fce0000010000 */
.L_x_7752:
[----:B------:R-:W-:Y:S05]  /*33e0*/  BSYNC B1 ;  /* 0x0000000000017941 */ /* 0x000fea0003800000 */
.L_x_7750:
        /* <DEDUP_REMOVED lines=17> */
.L_x_7754:
[----:B0-----:R-:W-:Y:S01]  /*3500*/  ISETP.NE.AND P6, PT, R4, RZ, PT ;  /* 0x000000ff0400720c */ /* 0x001fe20003fc5270 */
[----:B------:R-:W-:-:S03]  /*3510*/  @P4 HADD2.F32 R157, -RZ, R40.H1_H1 ;  /* 0x30000028ff9d4230 */ /* 0x000fc60000004100 */
[----:B------:R-:W-:-:S05]  /*3520*/  FSEL R153, R156, RZ, !P6 ;  /* 0x000000ff9c997208 */ /* 0x000fca0007000000 */
[----:B------:R-:W-:-:S04]  /*3530*/  FFMA.FTZ R152, R10, R155, R153 ;  /* 0x0000009b0a987223 */ /* 0x000fc80000010099 */
[----:B------:R-:W-:-:S04]  /*3540*/  FADD.FTZ R153, R15, -R152 ;  /* 0x800000980f997221 */ /* 0x000fc80000010000 */
[----:B------:R-:W-:-:S04]  /*3550*/  FMUL.FTZ R158, R6, R153 ;  /* 0x00000099069e7220 */ /* 0x000fc80000410000 */
[----:B------:R-:W-:-:S07]  /*3560*/  @P4 FADD.FTZ R158, R158, R157 ;  /* 0x0000009d9e9e4221 */ /* 0x000fce0000010000 */
.L_x_7755:
[----:B------:R-:W-:Y:S05]  /*3570*/  BSYNC B1 ;  /* 0x0000000000017941 */ /* 0x000fea0003800000 */
.L_x_7753:
        /* <DEDUP_REMOVED lines=15> */
.L_x_7757:
[----:B0-----:R-:W-:Y:S01]  /*3670*/  ISETP.NE.AND P6, PT, R4, RZ, PT ;  /* 0x000000ff0400720c */ /* 0x001fe20003fc5270 */
[----:B------:R-:W-:-:S03]  /*3680*/  @P4 HADD2.F32 R157, -RZ, R41.H0_H0 ;  /* 0x20000029ff9d4230 */ /* 0x000fc60000004100 */
[----:B------:R-:W-:-:S05]  /*3690*/  FSEL R152, R156, RZ, !P6 ;  /* 0x000000ff9c987208 */ /* 0x000fca0007000000 */
[----:B------:R-:W-:-:S04]  /*36a0*/  FFMA.FTZ R153, R13, R155, R152 ;  /* 0x0000009b0d997223 */ /* 0x000fc80000010098 */
[----:B------:R-:W-:-:S04]  /*36b0*/  FADD.FTZ R153, R16, -R153 ;  /* 0x8000009910997221 */ /* 0x000fc80000010000 */
[----:B------:R-:W-:-:S04]  /*36c0*/  FMUL.FTZ R158, R6, R153 ;  /* 0x00000099069e7220 */ /* 0x000fc80000410000 */
[----:B------:R-:W-:-:S07]  /*36d0*/  @P4 FADD.FTZ R158, R158, R157 ;  /* 0x0000009d9e9e4221 */ /* 0x000fce0000010000 */
.L_x_7758:
[----:B------:R-:W-:Y:S05]  /*36e0*/  BSYNC B1 ;  /* 0x0000000000017941 */ /* 0x000fea0003800000 */
.L_x_7756:
        /* <DEDUP_REMOVED lines=15> */
.L_x_7760:
[----:B0-----:R-:W-:Y:S01]  /*37e0*/  ISETP.NE.AND P6, PT, R4, RZ, PT ;  /* 0x000000ff0400720c */ /* 0x001fe20003fc5270 */
[----:B------:R-:W-:-:S03]  /*37f0*/  @P4 HADD2.F32 R157, -RZ, R41.H1_H1 ;  /* 0x30000029ff9d4230 */ /* 0x000fc60000004100 */
[----:B------:R-:W-:-:S05]  /*3800*/  FSEL R153, R156, RZ, !P6 ;  /* 0x000000ff9c997208 */ /* 0x000fca0007000000 */
[----:B------:R-:W-:-:S04]  /*3810*/  FFMA.FTZ R152, R14, R155, R153 ;  /* 0x0000009b0e987223 */ /* 0x000fc80000010099 */
[----:B------:R-:W-:-:S04]  /*3820*/  FADD.FTZ R153, R19, -R152 ;  /* 0x8000009813997221 */ /* 0x000fc80000010000 */
[----:B------:R-:W-:-:S04]  /*3830*/  FMUL.FTZ R158, R6, R153 ;  /* 0x00000099069e7220 */ /* 0x000fc80000410000 */
[----:B------:R-:W-:-:S07]  /*3840*/  @P4 FADD.FTZ R158, R158, R157 ;  /* 0x0000009d9e9e4221 */ /* 0x000fce0000010000 */
.L_x_7761:
[----:B------:R-:W-:Y:S05]  /*3850*/  BSYNC B1 ;  /* 0x0000000000017941 */ /* 0x000fea0003800000 */
.L_x_7759:
        /* <DEDUP_REMOVED lines=15> */
.L_x_7763:
[----:B0-----:R-:W-:Y:S01]  /*3950*/  ISETP.NE.AND P6, PT, R4, RZ, PT ;  /* 0x000000ff0400720c */ /* 0x001fe20003fc5270 */
[----:B------:R-:W-:-:S03]  /*3960*/  @P4 HADD2.F32 R157, -RZ, R42.H0_H0 ;  /* 0x2000002aff9d4230 */ /* 0x000fc60000004100 */
[----:B------:R-:W-:-:S05]  /*3970*/  FSEL R152, R156, RZ, !P6 ;  /* 0x000000ff9c987208 */ /* 0x000fca0007000000 */
[----:B------:R-:W-:-:S04]  /*3980*/  FFMA.FTZ R153, R17, R155, R152 ;  /* 0x0000009b11997223 */ /* 0x000fc80000010098 */
[----:B------:R-:W-:-:S04]  /*3990*/  FADD.FTZ R153, R18, -R153 ;  /* 0x8000009912997221 */ /* 0x000fc80000010000 */
[----:B------:R-:W-:-:S04]  /*39a0*/  FMUL.FTZ R158, R6, R153 ;  /* 0x00000099069e7220 */ /* 0x000fc80000410000 */
[----:B------:R-:W-:-:S07]  /*39b0*/  @P4 FADD.FTZ R158, R158, R157 ;  /* 0x0000009d9e9e4221 */ /* 0x000fce0000010000 */
.L_x_7764:
[----:B------:R-:W-:Y:S05]  /*39c0*/  BSYNC B1 ;  /* 0x0000000000017941 */ /* 0x000fea0003800000 */
.L_x_7762:
        /* <DEDUP_REMOVED lines=15> */
.L_x_7766:
[----:B0-----:R-:W-:Y:S01]  /*3ac0*/  ISETP.NE.AND P6, PT, R4, RZ, PT ;  /* 0x000000ff0400720c */ /* 0x001fe20003fc5270 */
[----:B------:R-:W-:-:S03]  /*3ad0*/  @P4 HADD2.F32 R157, -RZ, R42.H1_H1 ;  /* 0x3000002aff9d4230 */ /* 0x000fc60000004100 */
[----:B------:R-:W-:-:S05]  /*3ae0*/  FSEL R153, R156, RZ, !P6 ;  /* 0x000000ff9c997208 */ /* 0x000fca0007000000 */
[----:B------:R-:W-:-:S04]  /*3af0*/  FFMA.FTZ R152, R20, R155, R153 ;  /* 0x0000009b14987223 */ /* 0x000fc80000010099 */
[----:B------:R-:W-:-:S04]  /*3b00*/  FADD.FTZ R153, R21, -R152 ;  /* 0x8000009815997221 */ /* 0x000fc80000010000 */
[----:B------:R-:W-:-:S04]  /*3b10*/  FMUL.FTZ R158, R6, R153 ;  /* 0x00000099069e7220 */ /* 0x000fc80000410000 */
[----:B------:R-:W-:-:S07]  /*3b20*/  @P4 FADD.FTZ R158, R158, R157 ;  /* 0x0000009d9e9e4221 */ /* 0x000fce0000010000 */
.L_x_7767:
[----:B------:R-:W-:Y:S05]  /*3b30*/  BSYNC B1 ;  /* 0x0000000000017941 */ /* 0x000fea0003800000 */
.L_x_7765:
        /* <DEDUP_REMOVED lines=15> */
.L_x_7769:
[----:B0-----:R-:W-:Y:S01]  /*3c30*/  ISETP.NE.AND P6, PT, R4, RZ, PT ;  /* 0x000000ff0400720c */ /* 0x001fe20003fc5270 */
[----:B------:R-:W-:-:S03]  /*3c40*/  @P4 HADD2.F32 R157, -RZ, R43.H0_H0 ;  /* 0x2000002bff9d4230 */ /* 0x000fc60000004100 */
[----:B------:R-:W-:-:S05]  /*3c50*/  FSEL R152, R156, RZ, !P6 ;  /* 0x000000ff9c987208 */ /* 0x000fca0007000000 */
[----:B------:R-:W-:-:S04]  /*3c60*/  FFMA.FTZ R153, R23, R155, R152 ;  /* 0x0000009b17997223 */ /* 0x000fc80000010098 */
[----:B------:R-:W-:-:S04]  /*3c70*/  FADD.FTZ R153, R22, -R153 ;  /* 0x8000009916997221 */ /* 0x000fc80000010000 */
[----:B------:R-:W-:-:S04]  /*3c80*/  FMUL.FTZ R158, R6, R153 ;  /* 0x00000099069e7220 */ /* 0x000fc80000410000 */
[----:B------:R-:W-:-:S07]  /*3c90*/  @P4 FADD.FTZ R158, R158, R157 ;  /* 0x0000009d9e9e4221 */ /* 0x000fce0000010000 */
.L_x_7770:
[----:B------:R-:W-:Y:S05]  /*3ca0*/  BSYNC B1 ;  /* 0x0000000000017941 */ /* 0x000fea0003800000 */
.L_x_7768:
        /* <DEDUP_REMOVED lines=15> */
.L_x_7772:
[----:B0-----:R-:W-:Y:S01]  /*3da0*/  ISETP.NE.AND P6, PT, R4, RZ, PT ;  /* 0x000000ff0400720c */ /* 0x001fe20003fc5270 */
[----:B------:R-:W-:-:S03]  /*3db0*/  @P4 HADD2.F32 R157, -RZ, R43.H1_H1 ;  /* 0x3000002bff9d4230 */ /* 0x000fc60000004100 */
[----:B------:R-:W-:-:S05]  /*3dc0*/  FSEL R153, R156, RZ, !P6 ;  /* 0x000000ff9c997208 */ /* 0x000fca0007000000 */
[----:B------:R-:W-:-:S04]  /*3dd0*/  FFMA.FTZ R152, R24, R155, R153 ;  /* 0x0000009b18987223 */ /* 0x000fc80000010099 */
[----:B------:R-:W-:-:S04]  /*3de0*/  FADD.FTZ R153, R25, -R152 ;  /* 0x8000009819997221 */ /* 0x000fc80000010000 */
[----:B------:R-:W-:-:S04]  /*3df0*/  FMUL.FTZ R160, R6, R153 ;  /* 0x0000009906a07220 */ /* 0x000fc80000410000 */
[----:B------:R-:W-:-:S07]  /*3e00*/  @P4 FADD.FTZ R160, R160, R157 ;  /* 0x0000009da0a04221 */ /* 0x000fce0000010000 */
.L_x_7773:
[----:B------:R-:W-:Y:S05]  /*3e10*/  BSYNC B1 ;  /* 0x0000000000017941 */ /* 0x000fea0003800000 */
.L_x_7771:
        /* <DEDUP_REMOVED lines=17> */
.L_x_7749:
[----:B------:R-:W-:Y:S05]  /*3f30*/  BSYNC B0 ;  /* 0x0000000000007941 */ /* 0x000fea0003800000 */
.L_x_7748:
        /* <DEDUP_REMOVED lines=9> */
[----:B-----5:R-:W-:Y:S01]  /*3fd0*/  HADD2.F32 R158, -RZ, R36.H0_H0 ;  /* 0x20000024ff9e7230 */ /* 0x020fe20000004100 */
[----:B------:R-:W-:Y:S06]  /*3fe0*/  BRA `(.L_x_7778) ;  /* 0x0000000000287947 */ /* 0x000fec0003800000 */
.L_x_7777:
        /* <DEDUP_REMOVED lines=8> */
[----:B-----5:R-:W-:-:S05]  /*4070*/  @P4 HADD2.F32 R157, -RZ, R36.H0_H0 ;  /* 0x20000024ff9d4230 */ /* 0x020fca0000004100 */
[----:B------:R-:W-:-:S07]  /*4080*/  @P4 FADD.FTZ R158, R158, R157 ;  /* 0x0000009d9e9e4221 */ /* 0x000fce0000010000 */
.L_x_7778:
[----:B------:R-:W-:Y:S05]  /*4090*/  BSYNC B1 ;  /* 0x0000000000017941 */ /* 0x000fea0003800000 */
.L_x_7776:
        /* <DEDUP_REMOVED lines=17> */
.L_x_7780:
[----:B0-----:R-:W-:Y:S01]  /*41b0*/  ISETP.NE.AND P6, PT, R4, RZ, PT ;  /* 0x000000ff0400720c */ /* 0x001fe20003fc5270 */
[----:B------:R-:W-:-:S03]  /*41c0*/  @P4 HADD2.F32 R157, -RZ, R36.H1_H1 ;  /* 0x30000024ff9d4230 */ /* 0x000fc60000004100 */
[----:B------:R-:W-:-:S05]  /*41d0*/  FSEL R153, R156, RZ, !P6 ;  /* 0x000000ff9c997208 */ /* 0x000fca0007000000 */
[----:B------:R-:W-:-:S04]  /*41e0*/  FFMA.FTZ R152, R26, R155, R153 ;  /* 0x0000009b1a987223 */ /* 0x000fc80000010099 */
[----:B------:R-:W-:-:S04]  /*41f0*/  FADD.FTZ R153, R31, -R152 ;  /* 0x800000981f997221 */ /* 0x000fc80000010000 */
[----:B------:R-:W-:-:S04]  /*4200*/  FMUL.FTZ R158, R6, R153 ;  /* 0x00000099069e7220 */ /* 0x000fc80000410000 */
[----:B------:R-:W-:-:S07]  /*4210*/  @P4 FADD.FTZ R158, R158, R157 ;  /* 0x0000009d9e9e4221 */ /* 0x000fce0000010000 */
.L_x_7781:
[----:B------:R-:W-:Y:S05]  /*4220*/  BSYNC B1 ;  /* 0x0000000000017941 */ /* 0x000fea0003800000 */
.L_x_7779:
        /* <DEDUP_REMOVED lines=15> */
.L_x_7783:
[----:B0-----:R-:W-:Y:S01]  /*4320*/  ISETP.NE.AND P6, PT, R4, RZ, PT ;  /* 0x000000ff0400720c */ /* 0x001fe20003fc5270 */
[----:B------:R-:W-:-:S03]  /*4330*/  @P4 HADD2.F32 R157, -RZ, R37.H0_H0 ;  /* 0x20000025ff9d4230 */ /* 0x000fc60000004100 */
[----:B------:R-:W-:-:S05]  /*4340*/  FSEL R152, R156, RZ, !P6 ;  /* 0x000000ff9c987208 */ /* 0x000fca0007000000 */
[----:B------:R-:W-:-:S04]  /*4350*/  FFMA.FTZ R153, R29, R155, R152 ;  /* 0x0000009b1d997223 */ /* 0x000fc80000010098 */
[----:B------:R-:W-:-:S04]  /*4360*/  FADD.FTZ R153, R168, -R153 ;  /* 0x80000099a8997221 */ /* 0x000fc80000010000 */
[----:B------:R-:W-:-:S04]  /*4370*/  FMUL.FTZ R158, R6, R153 ;  /* 0x00000099069e7220 */ /* 0x000fc80000410000 */
[----:B------:R-:W-:-:S07]  /*4380*/  @P4 FADD.FTZ R158, R158, R157 ;  /* 0x0000009d9e9e4221 */ /* 0x000fce0000010000 */
.L_x_7784:
[----:B------:R-:W-:Y:S05]  /*4390*/  BSYNC B1 ;  /* 0x0000000000017941 */ /* 0x000fea0003800000 */
.L_x_7782:
        /* <DEDUP_REMOVED lines=15> */
.L_x_7786:
[----:B0-----:R-:W-:Y:S01]  /*4490*/  ISETP.NE.AND P6, PT, R4, RZ, PT ;  /* 0x000000ff0400720c */ /* 0x001fe20003fc5270 */
[----:B------:R-:W-:-:S03]  /*44a0*/  @P4 HADD2.F32 R157, -RZ, R37.H1_H1 ;  /* 0x30000025ff9d4230 */ /* 0x000fc60000004100 */
[----:B------:R-:W-:-:S05]  /*44b0*/  FSEL R153, R156, RZ, !P6 ;  /* 0x000000ff9c997208 */ /* 0x000fca0007000000 */
[----:B------:R-:W-:-:S04]  /*44c0*/  FFMA.FTZ R152, R30, R155, R153 ;  /* 0x0000009b1e987223 */ /* 0x000fc80000010099 */
[----:B------:R-:W-:-:S04]  /*44d0*/  FADD.FTZ R153, R171, -R152 ;  /* 0x80000098ab997221 */ /* 0x000fc80000010000 */
[----:B------:R-:W-:-:S04]  /*44e0*/  FMUL.FTZ R158, R6, R153 ;  /* 0x00000099069e7220 */ /* 0x000fc80000410000 */
[----:B------:R-:W-:-:S07]  /*44f0*/  @P4 FADD.FTZ R158, R158, R157 ;  /* 0x0000009d9e9e4221 */ /* 0x000fce0000010000 */
.L_x_7787:
[----:B------:R-:W-:Y:S05]  /*4500*/  BSYNC B1 ;  /* 0x0000000000017941 */ /* 0x000fea0003800000 */
.L_x_7785:
        /* <DEDUP_REMOVED lines=15> */
.L_x_7789:
[----:B0-----:R-:W-:Y:S01]  /*4600*/  ISETP.NE.AND P6, PT, R4, RZ, PT ;  /* 0x000000ff0400720c */ /* 0x001fe20003fc5270 */
[----:B------:R-:W-:-:S03]  /*4610*/  @P4 HADD2.F32 R157, -RZ, R38.H0_H0 ;  /* 0x20000026ff9d4230 */ /* 0x000fc60000004100 */
[----:B------:R-:W-:-:S05]  /*4620*/  FSEL R152, R156, RZ, !P6 ;  /* 0x000000ff9c987208 */ /* 0x000fca0007000000 */
[----:B------:R-:W-:-:S04]  /*4630*/  FFMA.FTZ R153, R169, R155, R152 ;  /* 0x0000009ba9997223 */ /* 0x000fc80000010098 */
[----:B------:R-:W-:-:S04]  /*4640*/  FADD.FTZ R153, R170, -R153 ;  /* 0x80000099aa997221 */ /* 0x000fc80000010000 */
[----:B------:R-:W-:-:S04]  /*4650*/  FMUL.FTZ R158, R6, R153 ;  /* 0x00000099069e7220 */ /* 0x000fc80000410000 */
[----:B------:R-:W-:-:S07]  /*4660*/  @P4 FADD.FTZ R158, R158, R157 ;  /* 0x0000009d9e9e4221 */ /* 0x000fce0000010000 */
.L_x_7790:
[----:B------:R-:W-:Y:S05]  /*4670*/  BSYNC B1 ;  /* 0x0000000000017941 */ /* 0x000fea0003800000 */
.L_x_7788:
        /* <DEDUP_REMOVED lines=15> */
.L_x_7792:
[----:B0-----:R-:W-:Y:S01]  /*4770*/  ISETP.NE.AND P6, PT, R4, RZ, PT ;  /* 0x000000ff0400720c */ /* 0x001fe20003fc5270 */
[----:B------:R-:W-:-:S03]  /*4780*/  @P4 HADD2.F32 R157, -RZ, R38.H1_H1 ;  /* 0x30000026ff9d4230 */ /* 0x000fc60000004100 */
[----:B------:R-:W-:-:S05]  /*4790*/  FSEL R153, R156, RZ, !P6 ;  /* 0x000000ff9c997208 */ /* 0x000fca0007000000 */
[----:B------:R-:W-:-:S04]  /*47a0*/  FFMA.FTZ R152, R172, R155, R153 ;  /* 0x0000009bac987223 */ /* 0x000fc80000010099 */
[----:B------:R-:W-:-:S04]  /*47b0*/  FADD.FTZ R153, R173, -R152 ;  /* 0x80000098ad997221 */ /* 0x000fc80000010000 */
[----:B------:R-:W-:-:S04]  /*47c0*/  FMUL.FTZ R158, R6, R153 ;  /* 0x00000099069e7220 */ /* 0x000fc80000410000 */
[----:B------:R-:W-:-:S07]  /*47d0*/  @P4 FADD.FTZ R158, R158, R157 ;  /* 0x0000009d9e9e4221 */ /* 0x000fce0000010000 */
.L_x_7793:
[----:B------:R-:W-:Y:S05]  /*47e0*/  BSYNC B1 ;  /* 0x0000000000017941 */ /* 0x000fea0003800000 */
.L_x_7791:
        /* <DEDUP_REMOVED lines=15> */
.L_x_7795:
[----:B0-----:R-:W-:Y:S01]  /*48e0*/  ISETP.NE.AND P6, PT, R4, RZ, PT ;  /* 0x000000ff0400720c */ /* 0x001fe20003fc5270 */
[----:B------:R-:W-:-:S03]  /*48f0*/  @P4 HADD2.F32 R157, -RZ, R39.H0_H0 ;  /* 0x20000027ff9d4230 */ /* 0x000fc60000004100 */
[----:B------:R-:W-:-:S05]  /*4900*/  FSEL R152, R156, RZ, !P6 ;  /* 0x000000ff9c987208 */ /* 0x000fca0007000000 */
[----:B------:R-:W-:-:S04]  /*4910*/  FFMA.FTZ R153, R187, R155, R152 ;  /* 0x0000009bbb997223 */ /* 0x000fc80000010098 */
[----:B------:R-:W-:-:S04]  /*4920*/  FADD.FTZ R153, R186, -R153 ;  /* 0x80000099ba997221 */ /* 0x000fc80000010000 */
[----:B------:R-:W-:-:S04]  /*4930*/  FMUL.FTZ R158, R6, R153 ;  /* 0x00000099069e7220 */ /* 0x000fc80000410000 */
[----:B------:R-:W-:-:S07]  /*4940*/  @P4 FADD.FTZ R158, R158, R157 ;  /* 0x0000009d9e9e4221 */ /* 0x000fce0000010000 */
.L_x_7796:
[----:B------:R-:W-:Y:S05]  /*4950*/  BSYNC B1 ;  /* 0x0000000000017941 */ /* 0x000fea0003800000 */
.L_x_7794:
        /* <DEDUP_REMOVED lines=15> */
.L_x_7798:
[----:B0-----:R-:W-:Y:S01]  /*4a50*/  ISETP.NE.AND P6, PT, R4, RZ, PT ;  /* 0x000000ff0400720c */ /* 0x001fe20003fc5270 */
[----:B------:R-:W-:-:S03]  /*4a60*/  @P4 HADD2.F32 R157, -RZ, R39.H1_H1 ;  /* 0x30000027ff9d4230 */ /* 0x000fc60000004100 */
[----:B------:R-:W-:-:S05]  /*4a70*/  FSEL R153, R156, RZ, !P6 ;  /* 0x000000ff9c997208 */ /* 0x000fca0007000000 */
[----:B------:R-:W-:-:S04]  /*4a80*/  FFMA.FTZ R152, R188, R155, R153 ;  /* 0x0000009bbc987223 */ /* 0x000fc80000010099 */
[----:B------:R-:W-:-:S04]  /*4a90*/  FADD.FTZ R153, R189, -R152 ;  /* 0x80000098bd997221 */ /* 0x000fc80000010000 */
[----:B------:R-:W-:-:S04]  /*4aa0*/  FMUL.FTZ R160, R6, R153 ;  /* 0x0000009906a07220 */ /* 0x000fc80000410000 */
[----:B------:R-:W-:-:S07]  /*4ab0*/  @P4 FADD.FTZ R160, R160, R157 ;  /* 0x0000009da0a04221 */ /* 0x000fce0000010000 */
.L_x_7799:
[----:B------:R-:W-:Y:S05]  /*4ac0*/  BSYNC B1 ;  /* 0x0000000000017941 */ /* 0x000fea0003800000 */
.L_x_7797:
[----:B------:R-:W-:Y:S01]  /*4ad0*/  @P5 F2FP.F16.F32.PACK_AB R152, RZ, R160 ;  /* 0x000000a0ff98523e */ /* 0x000fe200000000ff */
        /* <DEDUP_REMOVED lines=11> */
[----:B------:R-:W-:-:S04]  /*4b90*/  @P3 F2FP.F16.F32.PACK_AB R157, RZ, R157 ;  /* 0x0000009dff9d323e */ /* 0x000fc800000000ff */
[----:B------:R-:W-:Y:S01]  /*4ba0*/  @P3 PRMT R151, R151, 0x5410, R157 ;  /* 0x0000541097973816 */ /* 0x000fe2000000009d */
[C---:B--2---:R-:W-:Y:S01]  /*4bb0*/  @P3 IMAD.WIDE.U32 R152, R154.reuse, 0x10, R152 ;  /* 0x000000109a983825 */ /* 0x044fe200078e0098 */
[----:B------:R-:W-:-:S04]  /*4bc0*/  IADD3 R154, R154, 0x100, RZ ;  /* 0x000001009a9a7810 */ /* 0x000fc80007ffe0ff */
[----:B------:R1:W-:Y:S03]  /*4bd0*/  @P3 STG.E.128 desc[UR4][R152.64], R148 ;  /* 0x0000009498003986 */ /* 0x0003e6000c101d04 */
.L_x_7775:
[----:B------:R-:W-:Y:S05]  /*4be0*/  BSYNC B0 ;  /* 0x0000000000007941 */ /* 0x000fea0003800000 */
.L_x_7774:
[----:B------:R-:W-:Y:S01]  /*4bf0*/  ISETP.NE.AND P4, PT, R8, RZ, PT ;  /* 0x000000ff0800720c */ /* 0x000fe20003f85270 */
[----:B------:R-:W-:-:S12]  /*4c00*/  BSSY B0, `(.L_x_7800) ;  /* 0x00000c8000007945 */ /* 0x000fd80003800000 */
[----:B------:R-:W-:Y:S05]  /*4c10*/  @!P4 BRA `(.L_x_7801) ;  /* 0x0000000c0018c947 */ /* 0x000fea0003800000 */
        /* <DEDUP_REMOVED lines=9> */
.L_x_7803:
        /* <DEDUP_REMOVED lines=8> */
[----:B-----5:R-:W-:-:S05]  /*4d30*/  @P4 HADD2.F32 R157, -RZ, R32.H0_H0 ;  /* 0x20000020ff9d4230 */ /* 0x020fca0000004100 */
[----:B------:R-:W-:-:S07]  /*4d40*/  @P4 FADD.FTZ R158, R158, R157 ;  /* 0x0000009d9e9e4221 */ /* 0x000fce0000010000 */
.L_x_7804:
[----:B------:R-:W-:Y:S05]  /*4d50*/  BSYNC B1 ;  /* 0x0000000000017941 */ /* 0x000fea0003800000 */
.L_x_7802:
        /* <DEDUP_REMOVED lines=17> */
.L_x_7806:
[----:B0-----:R-:W-:Y:S01]  /*4e70*/  ISETP.NE.AND P6, PT, R4, RZ, PT ;  /* 0x000000ff0400720c */ /* 0x001fe20003fc5270 */
[----:B------:R-:W-:-:S03]  /*4e80*/  @P4 HADD2.F32 R157, -RZ, R32.H1_H1 ;  /* 0x30000020ff9d4230 */ /* 0x000fc60000004100 */
[----:B------:R-:W-:-:S05]  /*4e90*/  FSEL R153, R156, RZ, !P6 ;  /* 0x000000ff9c997208 */ /* 0x000fca0007000000 */
[----:B------:R-:W-:-:S04]  /*4ea0*/  FFMA.FTZ R152, R190, R155, R153 ;  /* 0x0000009bbe987223 */ /* 0x000fc80000010099 */
[----:B------:R-:W-:-:S04]  /*4eb0*/  FADD.FTZ R153, R193, -R152 ;  /* 0x80000098c1997221 */ /* 0x000fc80000010000 */
[----:B------:R-:W-:-:S04]  /*4ec0*/  FMUL.FTZ R158, R6, R153 ;  /* 0x00000099069e7220 */ /* 0x000fc80000410000 */
[----:B------:R-:W-:-:S07]  /*4ed0*/  @P4 FADD.FTZ R158, R158, R157 ;  /* 0x0000009d9e9e4221 */ /* 0x000fce0000010000 */
.L_x_7807:
[----:B------:R-:W-:Y:S05]  /*4ee0*/  BSYNC B1 ;  /* 0x0000000000017941 */ /* 0x000fea0003800000 */
.L_x_7805:
        /* <DEDUP_REMOVED lines=15> */
.L_x_7809:
[----:B0-----:R-:W-:Y:S01]  /*4fe0*/  ISETP.NE.AND P6, PT, R4, RZ, PT ;  /* 0x000000ff0400720c */ /* 0x001fe20003fc5270 */
[----:B------:R-:W-:-:S03]  /*4ff0*/  @P4 HADD2.F32 R157, -RZ, R33.H0_H0 ;  /* 0x20000021ff9d4230 */ /* 0x000fc60000004100 */
[----:B------:R-:W-:-:S05]  /*5000*/  FSEL R152, R156, RZ, !P6 ;  /* 0x000000ff9c987208 */ /* 0x000fca0007000000 */
[----:B------:R-:W-:-:S04]  /*5010*/  FFMA.FTZ R153, R191, R155, R152 ;  /* 0x0000009bbf997223 */ /* 0x000fc80000010098 */
[----:B------:R-:W-:-:S04]  /*5020*/  FADD.FTZ R153, R196, -R153 ;  /* 0x80000099c4997221 */ /* 0x000fc80000010000 */
[----:B------:R-:W-:-:S04]  /*5030*/  FMUL.FTZ R158, R6, R153 ;  /* 0x00000099069e7220 */ /* 0x000fc80000410000 */
[----:B------:R-:W-:-:S07]  /*5040*/  @P4 FADD.FTZ R158, R158, R157 ;  /* 0x0000009d9e9e4221 */ /* 0x000fce0000010000 */
.L_x_7810:
[----:B------:R-:W-:Y:S05]  /*5050*/  BSYNC B1 ;  /* 0x0000000000017941 */ /* 0x000fea0003800000 */
.L_x_7808:
        /* <DEDUP_REMOVED lines=15> */
.L_x_7812:
[----:B0-----:R-:W-:Y:S01]  /*5150*/  ISETP.NE.AND P6, PT, R4, RZ, PT ;  /* 0x000000ff0400720c */ /* 0x001fe20003fc5270 */
[----:B------:R-:W-:-:S03]  /*5160*/  @P4 HADD2.F32 R157, -RZ, R33.H1_H1 ;  /* 0x30000021ff9d4230 */ /* 0x000fc60000004100 */
[----:B------:R-:W-:-:S05]  /*5170*/  FSEL R153, R156, RZ, !P6 ;  /* 0x000000ff9c997208 */ /* 0x000fca0007000000 */
[----:B------:R-:W-:-:S04]  /*5180*/  FFMA.FTZ R152, R194, R155, R153 ;  /* 0x0000009bc2987223 */ /* 0x000fc80000010099 */
[----:B------:R-:W-:-:S04]  /*5190*/  FADD.FTZ R153, R195, -R152 ;  /* 0x80000098c3997221 */ /* 0x000fc80000010000 */
[----:B------:R-:W-:-:S04]  /*51a0*/  FMUL.FTZ R158, R6, R153 ;  /* 0x00000099069e7220 */ /* 0x000fc80000410000 */
[----:B------:R-:W-:-:S07]  /*51b0*/  @P4 FADD.FTZ R158, R158, R157 ;  /* 0x0000009d9e9e4221 */ /* 0x000fce0000010000 */
.L_x_7813:
[----:B------:R-:W-:Y:S05]  /*51c0*/  BSYNC B1 ;  /* 0x0000000000017941 */ /* 0x000fea0003800000 */
.L_x_7811:
        /* <DEDUP_REMOVED lines=15> */
.L_x_7815:
[----:B0-----:R-:W-:Y:S01]  /*52c0*/  ISETP.NE.AND P6, PT, R4, RZ, PT ;  /* 0x000000ff0400720c */ /* 0x001fe20003fc5270 */
[----:B------:R-:W-:-:S03]  /*52d0*/  @P4 HADD2.F32 R157, -RZ, R34.H0_H0 ;  /* 0x20000022ff9d4230 */ /* 0x000fc60000004100 */
[----:B------:R-:W-:-:S05]  /*52e0*/  FSEL R152, R156, RZ, !P6 ;  /* 0x000000ff9c987208 */ /* 0x000fca0007000000 */
[----:B------:R-:W-:-:S04]  /*52f0*/  FFMA.FTZ R153, R197, R155, R152 ;  /* 0x0000009bc5997223 */ /* 0x000fc80000010098 */
[----:B------:R-:W-:-:S04]  /*5300*/  FADD.FTZ R153, R198, -R153 ;  /* 0x80000099c6997221 */ /* 0x000fc80000010000 */
[----:B------:R-:W-:-:S04]  /*5310*/  FMUL.FTZ R158, R6, R153 ;  /* 0x00000099069e7220 */ /* 0x000fc80000410000 */
[----:B------:R-:W-:-:S07]  /*5320*/  @P4 FADD.FTZ R158, R158, R157 ;  /* 0x0000009d9e9e4221 */ /* 0x000fce0000010000 */
.L_x_7816:
[----:B------:R-:W-:Y:S05]  /*5330*/  BSYNC B1 ;  /* 0x0000000000017941 */ /* 0x000fea0003800000 */
.L_x_7814:
        /* <DEDUP_REMOVED lines=15> */
.L_x_7818:
[----:B0-----:R-:W-:Y:S01]  /*5430*/  ISETP.NE.AND P6, PT, R4, RZ, PT ;  /* 0x000000ff0400720c */ /* 0x001fe20003fc5270 */
[----:B------:R-:W-:-:S03]  /*5440*/  @P4 HADD2.F32 R157, -RZ, R34.H1_H1 ;  /* 0x30000022ff9d4230 */ /* 0x000fc60000004100 */
[----:B------:R-:W-:-:S05]  /*5450*/  FSEL R153, R156, RZ, !P6 ;  /* 0x000000ff9c997208 */ /* 0x000fca0007000000 */
[----:B------:R-:W-:-:S04]  /*5460*/  FFMA.FTZ R152, R200, R155, R153 ;  /* 0x0000009bc8987223 */ /* 0x000fc80000010099 */
[----:B------:R-:W-:-:S04]  /*5470*/  FADD.FTZ R153, R199, -R152 ;  /* 0x80000098c7997221 */ /* 0x000fc80000010000 */
[----:B------:R-:W-:-:S04]  /*5480*/  FMUL.FTZ R158, R6, R153 ;  /* 0x00000099069e7220 */ /* 0x000fc80000410000 */
[----:B------:R-:W-:-:S07]  /*5490*/  @P4 FADD.FTZ R158, R158, R157 ;  /* 0x0000009d9e9e4221 */ /* 0x000fce0000010000 */
.L_x_7819:
[----:B------:R-:W-:Y:S05]  /*54a0*/  BSYNC B1 ;  /* 0x0000000000017941 */ /* 0x000fea0003800000 */
.L_x_7817:
        /* <DEDUP_REMOVED lines=15> */
.L_x_7821:
[----:B0-----:R-:W-:Y:S01]  /*55a0*/  ISETP.NE.AND P6, PT, R4, RZ, PT ;  /* 0x000000ff0400720c */ /* 0x001fe20003fc5270 */
[----:B------:R-:W-:-:S03]  /*55b0*/  @P4 HADD2.F32 R157, -RZ, R35.H0_H0 ;  /* 0x20000023ff9d4230 */ /* 0x000fc60000004100 */
[----:B------:R-:W-:-:S05]  /*55c0*/  FSEL R152, R156, RZ, !P6 ;  /* 0x000000ff9c987208 */ /* 0x000fca0007000000 */
[----:B------:R-:W-:-:S04]  /*55d0*/  FFMA.FTZ R153, R201, R155, R152 ;  /* 0x0000009bc9997223 */ /* 0x000fc80000010098 */
[----:B------:R-:W-:-:S04]  /*55e0*/  FADD.FTZ R153, R202, -R153 ;  /* 0x80000099ca997221 */ /* 0x000fc80000010000 */
[----:B------:R-:W-:-:S04]  /*55f0*/  FMUL.FTZ R158, R6, R153 ;  /* 0x00000099069e7220 */ /* 0x000fc80000410000 */
[----:B------:R-:W-:-:S07]  /*5600*/  @P4 FADD.FTZ R158, R158, R157 ;  /* 0x0000009d9e9e4221 */ /* 0x000fce0000010000 */
.L_x_7822:
[----:B------:R-:W-:Y:S05]  /*5610*/  BSYNC B1 ;  /* 0x0000000000017941 */ /* 0x000fea0003800000 */
.L_x_7820:
        /* <DEDUP_REMOVED lines=15> */
.L_x_7824:
[----:B0-----:R-:W-:-:S04]  /*5710*/  ISETP.NE.AND P2, PT, R4, RZ, PT ;  /* 0x000000ff0400720c */ /* 0x001fc80003f45270 */
[----:B------:R-:W-:-:S05]  /*5720*/  FSEL R153, R156, RZ, !P2 ;  /* 0x000000ff9c997208 */ /* 0x000fca0005000000 */
[----:B------:R-:W-:Y:S01]  /*5730*/  FFMA.FTZ R152, R204, R155, R153 ;  /* 0x0000009bcc987223 */ /* 0x000fe20000010099 */
[----:B------:R-:W-:-:S03]  /*5740*/  @P4 HADD2.F32 R155, -RZ, R35.H1_H1 ;  /* 0x30000023ff9b4230 */ /* 0x000fc60000004100 */
[----:B------:R-:W-:-:S04]  /*5750*/  FADD.FTZ R153, R203, -R152 ;  /* 0x80000098cb997221 */ /* 0x000fc80000010000 */
[----:B------:R-:W-:-:S04]  /*5760*/  FMUL.FTZ R6, R6, R153 ;  /* 0x0000009906067220 */ /* 0x000fc80000410000 */
[----:B------:R-:W-:-:S07]  /*5770*/  @P4 FADD.FTZ R6, R6, R155 ;  /* 0x0000009b06064221 */ /* 0x000fce0000010000 */
.L_x_7825:
[----:B------:R-:W-:Y:S05]  /*5780*/  BSYNC B1 ;  /* 0x0000000000017941 */ /* 0x000fea0003800000 */
.L_x_7823:
[----:B------:R-:W1:Y:S01]  /*5790*/  @P3 LDC.64 R152, c[0x0][0x298] ;  /* 0x0000a600ff983b82 */ /* 0x000e620000000a00 */
[----:B------:R-:W-:-:S07]  /*57a0*/  @P3 LOP3.LUT P2, RZ, R179, 0xff000000, RZ, 0xc0, !PT ;  /* 0xff000000b3ff3812 */ /* 0x000fce000784c0ff */
[----:B------:R-:W2:Y:S01]  /*57b0*/  @P5 LDC.64 R156, c[0x0][0x308] ;  /* 0x0000c200ff9c5b82 */ /* 0x000ea20000000a00 */
[----:B-1----:R-:W-:Y:S01]  /*57c0*/  @P3 FMUL.FTZ R153, R6, R153 ;  /* 0x0000009906993220 */ /* 0x002fe20000410000 */
[----:B------:R-:W-:-:S03]  /*57d0*/  @P5 F2FP.F16.F32.PACK_AB R6, RZ, R6 ;  /* 0x00000006ff06523e */ /* 0x000fc600000000ff */
[----:B------:R-:W-:Y:S01]  /*57e0*/  @P3 FMUL.FTZ R152, R153, R152 ;  /* 0x0000009899983220 */ /* 0x000fe20000410000 */
[----:B------:R-:W-:Y:S01]  /*57f0*/  @P5 PRMT R147, R147, 0x5410, R6 ;  /* 0x0000541093935816 */ /* 0x000fe20000000006 */
[----:B--2---:R-:W-:-:S03]  /*5800*/  @P5 IMAD.WIDE.U32 R156, R9, 0x10, R156 ;  /* 0x00000010099c5825 */ /* 0x004fc600078e009c */
[----:B------:R-:W-:Y:S02]  /*5810*/  @P3 FSEL R155, R152, RZ, P2 ;  /* 0x000000ff989b3208 */ /* 0x000fe40001000000 */
[----:B------:R-:W1:Y:S02]  /*5820*/  @P3 LDC.64 R152, c[0x0][0x2f8] ;  /* 0x0000be00ff983b82 */ /* 0x000e640000000a00 */
[----:B------:R-:W-:Y:S01]  /*5830*/  @P3 F2FP.F16.F32.PACK_AB R155, RZ, R155 ;  /* 0x0000009bff9b323e */ /* 0x000fe200000000ff */
[----:B------:R4:W-:Y:S03]  /*5840*/  @P5 STG.E.128 desc[UR4][R156.64], R144 ;  /* 0x000000909c005986 */ /* 0x0009e6000c101d04 */
[----:B------:R-:W-:Y:S01]  /*5850*/  @P3 PRMT R151, R151, 0x5410, R155 ;  /* 0x0000541097973816 */ /* 0x000fe2000000009b */
[----:B-1----:R-:W-:-:S05]  /*5860*/  @P3 IMAD.WIDE.U32 R152, R154, 0x10, R152 ;  /* 0x000000109a983825 */ /* 0x002fca00078e0098 */
[----:B------:R4:W-:Y:S02]  /*5870*/  @P3 STG.E.128 desc[UR4][R152.64], R148 ;  /* 0x0000009498003986 */ /* 0x0009e4000c101d04 */
.L_x_7801:
[----:B------:R-:W-:Y:S05]  /*5880*/  BSYNC B0 ;  /* 0x0000000000007941 */ /* 0x000fea0003800000 */
.L_x_7800:
[----:B------:R-:W-:Y:S02]  /*5890*/  IADD3 R5, R5, UR12, RZ ;  /* 0x0000000c05057c10 */ /* 0x000fe4000fffe0ff */
[----:B------:R-:W-:Y:S02]  /*58a0*/  ISETP.NE.AND P3, PT, R220, RZ, PT ;  /* 0x000000ffdc00720c */ /* 0x000fe40003f65270 */
[----:B------:R-:W-:Y:S02]  /*58b0*/  ISETP.GE.AND P2, PT, R5, UR13, PT ;  /* 0x0000000d05007c0c */ /* 0x000fe4000bf46270 */
[----:B------:R-:W-:-:S11]  /*58c0*/  SEL R164, RZ, 0x1, P3 ;  /* 0x00000001ffa47807 */ /* 0x000fd60001800000 */
[----:B------:R-:W-:Y:S05]  /*58d0*/  @!P2 BRA `(.L_x_7826) ;  /* 0xffffffac000ca947 */ /* 0x000fea000383ffff */
.L_x_7705:
        /* <DEDUP_REMOVED lines=17> */
.L_x_7828:
[----:B------:R-:W-:Y:S05]  /*59f0*/  BSYNC B0 ;  /* 0x0000000000007941 */ /* 0x000fea0003800000 */
.L_x_7827:
        /* <DEDUP_REMOVED lines=11> */
.L_x_7830:
[----:B------:R-:W-:Y:S05]  /*5ab0*/  BSYNC B0 ;  /* 0x0000000000007941 */ /* 0x000fea0003800000 */
.L_x_7829:
        /* <DEDUP_REMOVED lines=11> */
.L_x_7832:
[----:B------:R-:W-:Y:S05]  /*5b70*/  BSYNC B0 ;  /* 0x0000000000007941 */ /* 0x000fea0003800000 */
.L_x_7831:
        /* <DEDUP_REMOVED lines=11> */
.L_x_7721:
[----:B------:R-:W-:Y:S01]  /*5c30*/  HFMA2.MMA R164, -RZ, RZ, 0, 9.5367431640625e-07 ;  /* 0x00000010ffa47435 */ /* 0x000fe200000001ff */
[----:B------:R-:W-:Y:S02]  /*5c40*/  MOV R163, R167 ;  /* 0x000000a700a37202 */ /* 0x000fe40000000f00 */
[----:B------:R-:W-:Y:S02]  /*5c50*/  MOV R165, 0x1f ;  /* 0x0000001f00a57802 */ /* 0x000fe40000000f00 */
[----:B------:R-:W-:-:S07]  /*5c60*/  MOV R162, 0xffffffff ;  /* 0xffffffff00a27802 */ /* 0x000fce0000000f00 */
[----:B0----5:R-:W-:Y:S05]  /*5c70*/  WARPSYNC.COLLECTIVE R162, `(.L_x_7833) ;  /* 0x00000000a2087348 */ /* 0x021fea0003c00000 */
[----:B------:R1:W2:Y:S02]  /*5c80*/  SHFL.DOWN P5, R207, R163, R164, R165 ;  /* 0x080000a4a3cf7389 */ /* 0x0002a400000a00a5 */
[----:B012--5:R-:W-:Y:S01]  /*5c90*/  ENDCOLLECTIVE ;  /* 0x000000000000791b */ /* 0x027fe20003800000 */
.L_x_7833:
[----:B------:R-:W-:Y:S02]  /*5ca0*/  MOV R163, R222 ;  /* 0x000000de00a37202 */ /* 0x000fe40000000f00 */
[----:B------:R-:W-:-:S07]  /*5cb0*/  MOV R154, R207 ;  /* 0x000000cf009a7202 */ /* 0x000fce0000000f00 */
[----:B------:R-:W-:Y:S05]  /*5cc0*/  WARPSYNC.COLLECTIVE R162, `(.L_x_7834) ;  /* 0x00000000a2087348 */ /* 0x000fea0003c00000 */
[----:B------:R0:W1:Y:S02]  /*5cd0*/  SHFL.DOWN P5, R207, R163, R164, R165 ;  /* 0x080000a4a3cf7389 */ /* 0x00006400000a00a5 */
[----:B01----:R-:W-:Y:S01]  /*5ce0*/  ENDCOLLECTIVE ;  /* 0x000000000000791b */ /* 0x003fe20003800000 */
.L_x_7834:
[----:B------:R-:W-:Y:S01]  /*5cf0*/  FADD.FTZ R154, R154, R167 ;  /* 0x000000a79a9a7221 */ /* 0x000fe20000010000 */
[----:B------:R-:W-:-:S04]  /*5d00*/  HFMA2.MMA R164, -RZ, RZ, 0, 4.76837158203125e-07 ;  /* 0x00000008ffa47435 */ /* 0x000fc800000001ff */
[----:B------:R-:W-:Y:S02]  /*5d10*/  MOV R163, R154 ;  /* 0x0000009a00a37202 */ /* 0x000fe40000000f00 */
[----:B------:R-:W-:-:S07]  /*5d20*/  MOV R155, R207 ;  /* 0x000000cf009b7202 */ /* 0x000fce0000000f00 */
[----:B------:R-:W-:Y:S05]  /*5d30*/  WARPSYNC.COLLECTIVE R162, `(.L_x_7835) ;  /* 0x00000000a2087348 */ /* 0x000fea0003c00000 */
[----:B------:R0:W1:Y:S02]  /*5d40*/  SHFL.DOWN P5, R207, R163, R164, R165 ;  /* 0x080000a4a3cf7389 */ /* 0x00006400000a00a5 */
[----:B01----:R-:W-:Y:S01]  /*5d50*/  ENDCOLLECTIVE ;  /* 0x000000000000791b */ /* 0x003fe20003800000 */
.L_x_7835:
[----:B------:R-:W-:-:S05]  /*5d60*/  FADD.FTZ R155, R155, R222 ;  /* 0x000000de9b9b7221 */ /* 0x000fca0000010000 */
[----:B------:R-:W-:Y:S02]  /*5d70*/  MOV R163, R155 ;  /* 0x0000009b00a37202 */ /* 0x000fe40000000f00 */
[----:B------:R-:W-:-:S07]  /*5d80*/  MOV R157, R207 ;  /* 0x000000cf009d7202 */ /* 0x000fce0000000f00 */
[----:B------:R-:W-:Y:S05]  /*5d90*/  WARPSYNC.COLLECTIVE R162, `(.L_x_7836) ;  /* 0x00000000a2087348 */ /* 0x000fea0003c00000 */
[----:B------:R0:W1:Y:S02]  /*5da0*/  SHFL.DOWN P5, R207, R163, R164, R165 ;  /* 0x080000a4a3cf7389 */ /* 0x00006400000a00a5 */
[----:B01----:R-:W-:Y:S01]  /*5db0*/  ENDCOLLECTIVE ;  /* 0x000000000000791b */ /* 0x003fe20003800000 */
.L_x_7836:
[----:B------:R-:W-:Y:S01]  /*5dc0*/  FADD.FTZ R157, R154, R157 ;  /* 0x0000009d9a9d7221 */ /* 0x000fe20000010000 */
[----:B------:R-:W-:-:S04]  /*5dd0*/  HFMA2.MMA R164, -RZ, RZ, 0, 2.384185791015625e-07 ;  /* 0x00000004ffa47435 */ /* 0x000fc800000001ff */
[----:B------:R-:W-:Y:S02]  /*5de0*/  MOV R163, R157 ;  /* 0x0000009d00a37202 */ /* 0x000fe40000000f00 */
[----:B------:R-:W-:-:S07]  /*5df0*/  MOV R156, R207 ;  /* 0x000000cf009c7202 */ /* 0x000fce0000000f00 */
[----:B------:R-:W-:Y:S05]  /*5e00*/  WARPSYNC.COLLECTIVE R162, `(.L_x_7837) ;  /* 0x00000000a2087348 */ /* 0x000fea0003c00000 */
[----:B------:R0:W1:Y:S02]  /*5e10*/  SHFL.DOWN P5, R207, R163, R164, R165 ;  /* 0x080000a4a3cf7389 */ /* 0x00006400000a00a5 */
[----:B01----:R-:W-:Y:S01]  /*5e20*/  ENDCOLLECTIVE ;  /* 0x000000000000791b */ /* 0x003fe20003800000 */
.L_x_7837:
[----:B------:R-:W-:-:S05]  /*5e30*/  FADD.FTZ R156, R155, R156 ;  /* 0x0000009c9b9c7221 */ /* 0x000fca0000010000 */
[----:B------:R-:W-:Y:S02]  /*5e40*/  MOV R163, R156 ;  /* 0x0000009c00a37202 */ /* 0x000fe40000000f00 */
[----:B------:R-:W-:-:S07]  /*5e50*/  MOV R158, R207 ;  /* 0x000000cf009e7202 */ /* 0x000fce0000000f00 */
[----:B------:R-:W-:Y:S05]  /*5e60*/  WARPSYNC.COLLECTIVE R162, `(.L_x_7838) ;  /* 0x00000000a2087348 */ /* 0x000fea0003c00000 */
[----:B------:R0:W1:Y:S02]  /*5e70*/  SHFL.DOWN P5, R207, R163, R164, R165 ;  /* 0x080000a4a3cf7389 */ /* 0x00006400000a00a5 */
[----:B01----:R-:W-:Y:S01]  /*5e80*/  ENDCOLLECTIVE ;  /* 0x000000000000791b */ /* 0x003fe20003800000 */
.L_x_7838:
[----:B------:R-:W-:Y:S01]  /*5e90*/  FADD.FTZ R158, R157, R158 ;  /* 0x0000009e9d9e7221 */ /* 0x000fe20000010000 */
[----:B------:R-:W-:-:S04]  /*5ea0*/  HFMA2.MMA R164, -RZ, RZ, 0, 1.1920928955078125e-07 ;  /* 0x00000002ffa47435 */ /* 0x000fc800000001ff */
[----:B------:R-:W-:Y:S02]  /*5eb0*/  MOV R163, R158 ;  /* 0x0000009e00a37202 */ /* 0x000fe40000000f00 */
[----:B------:R-:W-:-:S07]  /*5ec0*/  MOV R159, R207 ;  /* 0x000000cf009f7202 */ /* 0x000fce0000000f00 */
[----:B------:R-:W-:Y:S05]  /*5ed0*/  WARPSYNC.COLLECTIVE R162, `(.L_x_7839) ;  /* 0x00000000a2087348 */ /* 0x000fea0003c00000 */
[----:B------:R0:W1:Y:S02]  /*5ee0*/  SHFL.DOWN P5, R207, R163, R164, R165 ;  /* 0x080000a4a3cf7389 */ /* 0x00006400000a00a5 */
[----:B01----:R-:W-:Y:S01]  /*5ef0*/  ENDCOLLECTIVE ;  /* 0x000000000000791b */ /* 0x003fe20003800000 */
.L_x_7839:
[----:B------:R-:W-:-:S05]  /*5f00*/  FADD.FTZ R159, R156, R159 ;  /* 0x0000009f9c9f7221 */ /* 0x000fca0000010000 */
[----:B------:R-:W-:Y:S02]  /*5f10*/  MOV R163, R159 ;  /* 0x0000009f00a37202 */ /* 0x000fe40000000f00 */
[----:B------:R-:W-:-:S07]  /*5f20*/  MOV R161, R207 ;  /* 0x000000cf00a17202 */ /* 0x000fce0000000f00 */
[----:B------:R-:W-:Y:S05]  /*5f30*/  WARPSYNC.COLLECTIVE R162, `(.L_x_7840) ;  /* 0x00000000a2087348 */ /* 0x000fea0003c00000 */
[----:B------:R0:W1:Y:S02]  /*5f40*/  SHFL.DOWN P5, R207, R163, R164, R165 ;  /* 0x080000a4a3cf7389 */ /* 0x00006400000a00a5 */
[----:B01----:R-:W-:Y:S01]  /*5f50*/  ENDCOLLECTIVE ;  /* 0x000000000000791b */ /* 0x003fe20003800000 */
.L_x_7840:
[----:B------:R-:W-:Y:S01]  /*5f60*/  FADD.FTZ R161, R158, R161 ;  /* 0x000000a19ea17221 */ /* 0x000fe20000010000 */
[----:B------:R-:W-:-:S04]  /*5f70*/  HFMA2.MMA R164, -RZ, RZ, 0, 5.9604644775390625e-08 ;  /* 0x00000001ffa47435 */ /* 0x000fc800000001ff */
[----:B------:R-:W-:Y:S02]  /*5f80*/  MOV R163, R161 ;  /* 0x000000a100a37202 */ /* 0x000fe40000000f00 */
[----:B------:R-:W-:-:S07]  /*5f90*/  MOV R160, R207 ;  /* 0x000000cf00a07202 */ /* 0x000fce0000000f00 */
[----:B------:R-:W-:Y:S05]  /*5fa0*/  WARPSYNC.COLLECTIVE R162, `(.L_x_7841) ;  /* 0x00000000a2087348 */ /* 0x000fea0003c00000 */
[----:B------:R0:W1:Y:S02]  /*5fb0*/  SHFL.DOWN P5, R207, R163, R164, R165 ;  /* 0x080000a4a3cf7389 */ /* 0x00006400000a00a5 */
[----:B01----:R-:W-:Y:S01]  /*5fc0*/  ENDCOLLECTIVE ;  /* 0x000000000000791b */ /* 0x003fe20003800000 */
.L_x_7841:
[----:B------:R-:W-:-:S05]  /*5fd0*/  FADD.FTZ R160, R159, R160 ;  /* 0x000000a09fa07221 */ /* 0x000fca0000010000 */
[----:B------:R-:W-:Y:S02]  /*5fe0*/  MOV R163, R160 ;  /* 0x000000a000a37202 */ /* 0x000fe40000000f00 */
[----:B------:R-:W-:-:S07]  /*5ff0*/  MOV R206, R207 ;  /* 0x000000cf00ce7202 */ /* 0x000fce0000000f00 */
[----:B------:R-:W-:Y:S05]  /*6000*/  WARPSYNC.COLLECTIVE R162, `(.L_x_7842) ;  /* 0x00000000a2087348 */ /* 0x000fea0003c00000 */
[----:B------:R0:W1:Y:S02]  /*6010*/  SHFL.DOWN P5, R207, R163, R164, R165 ;  /* 0x080000a4a3cf7389 */ /* 0x00006400000a00a5 */
[----:B01----:R-:W-:Y:S01]  /*6020*/  ENDCOLLECTIVE ;  /* 0x000000000000791b */ /* 0x003fe20003800000 */
.L_x_7842:
[----:B------:R-:W-:Y:S05]  /*6030*/  BRA `(.L_x_7843) ;  /* 0xffffffc000c47947 */ /* 0x000fea000383ffff */
.L_x_7844:
        /* <DEDUP_REMOVED lines=12> */
.L_x_13971:


//--------------------- .text._ZN10layer_norm22ln_bwd_finalize_kernelINS_22Kernel_traits_finalizeILj8192Ef6__halfS2_S2_fjLb0ELj1024ELj4ENS_18Kernel_traits_baseILj8192EfS2_S2_S2_fjLj1024EEEEELb0ELb1EEEvNS_9BwdParamsE --------------------------
	.section	.text._ZN10layer_norm22ln_bwd_finalize_kernelINS_22Kernel_traits_finalizeILj8192Ef6__halfS2_S2_fjLb0ELj1024ELj4ENS_18Kernel_traits_baseILj8192EfS2_S2_S2_fjLj1024EEEEELb0ELb1EEEvNS_9BwdParamsE,"ax",@progbits
	.align	128
        .global         _ZN10layer_norm22ln_bwd_finalize_kernelINS_22Kernel_traits_finalizeILj8192Ef6__halfS2_S2_fjLb0ELj1024ELj4ENS_18Kernel_traits_baseILj8192EfS2_S2_S2_fjLj1024EEEEELb0ELb1EEEvNS_9BwdParamsE
        .type           _ZN10layer_norm22ln_bwd_finalize_kernelINS_22Kernel_traits_finalizeILj8192Ef6__halfS2_S2_fjLb0ELj1024ELj4ENS_18Kernel_traits_baseILj8192EfS2_S2_S2_fjLj1024EEEEELb0ELb1EEEvNS_9BwdParamsE,@function
        .size           _ZN10layer_norm22ln_bwd_finalize_kernelINS_22Kernel_traits_finalizeILj8192Ef6__halfS2_S2_fjLb0ELj1024ELj4ENS_18Kernel_traits_baseILj8192EfS2_S2_S2_fjLj1024EEEEELb0ELb1EEEvNS_9BwdParamsE,(.L_x_13972 - _ZN10layer_norm22ln_bwd_finalize_kernelINS_22Kernel_traits_finalizeILj8192Ef6__halfS2_S2_fjLb0ELj1024ELj4ENS_18Kernel_traits_baseILj8192EfS2_S2_S2_fjLj1024EEEEELb0ELb1EEEvNS_9BwdParamsE)
        .other          _ZN10layer_norm22ln_bwd_finalize_kernelINS_22Kernel_traits_finalizeILj8192Ef6__halfS2_S2_fjLb0ELj1024ELj4ENS_18Kernel_traits_baseILj8192EfS2_S2_S2_fjLj1024EEEEELb0ELb1EEEvNS_9BwdParamsE,@"STO_CUDA_ENTRY STV_DEFAULT"
_ZN10layer_norm22ln_bwd_finalize_kernelINS_22Kernel_traits_finalizeILj8192Ef6__halfS2_S2_fjLb0ELj1024ELj4ENS_18Kernel_traits_baseILj8192EfS2_S2_S2_fjLj1024EEEEELb0ELb1EEEvNS_9BwdParamsE:
.text._ZN10layer_norm22ln_bwd_finalize_kernelINS_22Kernel_traits_finalizeILj8192Ef6__halfS2_S2_fjLb0ELj1024ELj4ENS_18Kernel_traits_baseILj8192EfS2_S2_S2_fjLj1024EEEEELb0ELb1EEEvNS_9BwdParamsE:
        /* <DEDUP_REMOVED lines=26> */
.L_x_7854:
        /* <DEDUP_REMOVED lines=31> */
.L_x_7849:
        /* <DEDUP_REMOVED lines=34> */
.L_x_7848:
[----:B------:R-:W-:Y:S05]  /*05b0*/  BSYNC B1 ;  /* 0x0000000000017941 */ /* 0x000fea0003800000 */
.L_x_7847:
        /* <DEDUP_REMOVED lines=25> */
.L_x_7851:
[----:B------:R-:W-:Y:S05]  /*0750*/  BSYNC B1 ;  /* 0x0000000000017941 */ /* 0x000fea0003800000 */
.L_x_7850:
        /* <DEDUP_REMOVED lines=12> */
.L_x_7846:
[----:B------:R-:W-:Y:S05]  /*0820*/  BSYNC B0 ;  /* 0x0000000000007941 */ /* 0x000fea0003800000 */
.L_x_7845:
        /* <DEDUP_REMOVED lines=29> */
.L_x_7865:
[----:B------:R-:W-:Y:S01]  /*0a00*/  @!P1 SHF.R.U32.HI R12, RZ, 0x3, R0 ;  /* 0x00000003ff0c9819 */ /* 0x000fe20000011600 */
[----:B----4-:R-:W-:Y:S01]  /*0a10*/  FADD.FTZ R14, R9, R14 ;  /* 0x0000000e090e7221 */ /* 0x010fe20000010000 */
[----:B---3--:R-:W-:Y:S02]  /*0a20*/  FADD.FTZ R11, R10, R11 ;  /* 0x0000000b0a0b7221 */ /* 0x008fe40000010000 */
[----:B------:R-:W-:-:S05]  /*0a30*/  @!P1 LOP3.LUT R12, R12, 0x1ffffffc, RZ, 0xc0, !PT ;  /* 0x1ffffffc0c0c9812 */ /* 0x000fca00078ec0ff */
[----:B------:R3:W-:Y:S04]  /*0a40*/  @!P1 STS [R12+UR4+0x2000], R14 ;  /* 0x0020000e0c009988 */ /* 0x0007e80008000804 */
[----:B------:R3:W-:Y:S02]  /*0a50*/  @!P1 STS [R12+UR4+0x2080], R11 ;  /* 0x0020800b0c009988 */ /* 0x0007e40008000804 */
.L_x_7852:
        /* <DEDUP_REMOVED lines=15> */
.L_x_7853:
[----:B------:R-:W-:Y:S01]  /*0b50*/  HFMA2.MMA R19, -RZ, RZ, 0, 5.9604644775390625e-08 ;  /* 0x00000001ff137435 */ /* 0x000fe200000001ff */
[----:B0--3--:R-:W-:Y:S01]  /*0b60*/  MOV R20, R10 ;  /* 0x0000000a00147202 */ /* 0x009fe20000000f00 */
[----:B------:R-:W-:Y:S01]  /*0b70*/  IMAD.MOV.U32 R22, RZ, RZ, 0x1f ;  /* 0x0000001fff167424 */ /* 0x000fe200078e00ff */
[----:B------:R-:W-:-:S08]  /*0b80*/  MOV R17, 0xffffffff ;  /* 0xffffffff00117802 */ /* 0x000fd00000000f00 */
[----:B-12---:R-:W-:Y:S05]  /*0b90*/  WARPSYNC.COLLECTIVE R17, `(.L_x_7855) ;  /* 0x0000000011087348 */ /* 0x006fea0003c00000 */
[----:B------:R0:W3:Y:S02]  /*0ba0*/  SHFL.BFLY P2, R18, R20, R19, R22 ;  /* 0x0c00001314127389 */ /* 0x0000e40000040016 */
[----:B0123--:R-:W-:Y:S01]  /*0bb0*/  ENDCOLLECTIVE ;  /* 0x000000000000791b */ /* 0x00ffe20003800000 */
.L_x_7855:
[----:B------:R-:W-:Y:S01]  /*0bc0*/  HFMA2.MMA R19, -RZ, RZ, 0, 1.1920928955078125e-07 ;  /* 0x00000002ff137435 */ /* 0x000fe200000001ff */
[----:B------:R-:W-:-:S05]  /*0bd0*/  MOV R11, R18 ;  /* 0x00000012000b7202 */ /* 0x000fca0000000f00 */
[----:B------:R-:W-:-:S05]  /*0be0*/  FADD.FTZ R11, R10, R11 ;  /* 0x0000000b0a0b7221 */ /* 0x000fca0000010000 */
[----:B------:R-:W-:-:S07]  /*0bf0*/  MOV R20, R11 ;  /* 0x0000000b00147202 */ /* 0x000fce0000000f00 */
[----:B------:R-:W-:Y:S05]  /*0c00*/  WARPSYNC.COLLECTIVE R17, `(.L_x_7856) ;  /* 0x0000000011087348 */ /* 0x000fea0003c00000 */
[----:B------:R0:W1:Y:S02]  /*0c10*/  SHFL.BFLY P2, R18, R20, R19, R22 ;  /* 0x0c00001314127389 */ /* 0x0000640000040016 */
[----:B01----:R-:W-:Y:S01]  /*0c20*/  ENDCOLLECTIVE ;  /* 0x000000000000791b */ /* 0x003fe20003800000 */
.L_x_7856:
[----:B------:R-:W-:Y:S01]  /*0c30*/  HFMA2.MMA R19, -RZ, RZ, 0, 2.384185791015625e-07 ;  /* 0x00000004ff137435 */ /* 0x000fe200000001ff */
[----:B------:R-:W-:-:S04]  /*0c40*/  IMAD.MOV.U32 R12, RZ, RZ, R18 ;  /* 0x000000ffff0c7224 */ /* 0x000fc800078e0012 */
[----:B------:R-:W-:-:S05]  /*0c50*/  FADD.FTZ R12, R11, R12 ;  /* 0x0000000c0b0c7221 */ /* 0x000fca0000010000 */
[----:B------:R-:W-:-:S07]  /*0c60*/  MOV R20, R12 ;  /* 0x0000000c00147202 */ /* 0x000fce0000000f00 */
[----:B------:R-:W-:Y:S05]  /*0c70*/  WARPSYNC.COLLECTIVE R17, `(.L_x_7857) ;  /* 0x0000000011087348 */ /* 0x000fea0003c00000 */
[----:B------:R0:W1:Y:S02]  /*0c80*/  SHFL.BFLY P2, R18, R20, R19, R22 ;  /* 0x0c00001314127389 */ /* 0x0000640000040016 */
[----:B01----:R-:W-:Y:S01]  /*0c90*/  ENDCOLLECTIVE ;  /* 0x000000000000791b */ /* 0x003fe20003800000 */
.L_x_7857:
[----:B------:R-:W-:Y:S01]  /*0ca0*/  IMAD.MOV.U32 R19, RZ, RZ, 0x8 ;  /* 0x00000008ff137424 */ /* 0x000fe200078e00ff */
[----:B------:R-:W-:-:S05]  /*0cb0*/  MOV R13, R18 ;  /* 0x00000012000d7202 */ /* 0x000fca0000000f00 */
[----:B------:R-:W-:-:S05]  /*0cc0*/  FADD.FTZ R13, R12, R13 ;  /* 0x0000000d0c0d7221 */ /* 0x000fca0000010000 */
[----:B------:R-:W-:-:S07]  /*0cd0*/  MOV R20, R13 ;  /* 0x0000000d00147202 */ /* 0x000fce0000000f00 */
[----:B------:R-:W-:Y:S05]  /*0ce0*/  WARPSYNC.COLLECTIVE R17, `(.L_x_7858) ;  /* 0x0000000011087348 */ /* 0x000fea0003c00000 */
[----:B------:R0:W1:Y:S02]  /*0cf0*/  SHFL.BFLY P2, R18, R20, R19, R22 ;  /* 0x0c00001314127389 */ /* 0x0000640000040016 */
[----:B01----:R-:W-:Y:S01]  /*0d00*/  ENDCOLLECTIVE ;  /* 0x000000000000791b */ /* 0x003fe20003800000 */
.L_x_7858:
[----:B------:R-:W-:Y:S01]  /*0d10*/  HFMA2.MMA R19, -RZ, RZ, 0, 9.5367431640625e-07 ;  /* 0x00000010ff137435 */ /* 0x000fe200000001ff */
[----:B------:R-:W-:-:S05]  /*0d20*/  MOV R10, R18 ;  /* 0x00000012000a7202 */ /* 0x000fca0000000f00 */
[----:B------:R-:W-:-:S05]  /*0d30*/  FADD.FTZ R10, R13, R10 ;  /* 0x0000000a0d0a7221 */ /* 0x000fca0000010000 */
[----:B------:R-:W-:-:S07]  /*0d40*/  MOV R20, R10 ;  /* 0x0000000a00147202 */ /* 0x000fce0000000f00 */
[----:B------:R-:W-:Y:S05]  /*0d50*/  WARPSYNC.COLLECTIVE R17, `(.L_x_7859) ;  /* 0x0000000011087348 */ /* 0x000fea0003c00000 */
[----:B------:R0:W1:Y:S02]  /*0d60*/  SHFL.BFLY P2, R18, R20, R19, R22 ;  /* 0x0c00001314127389 */ /* 0x0000640000040016 */
[----:B01----:R-:W-:Y:S01]  /*0d70*/  ENDCOLLECTIVE ;  /* 0x000000000000791b */ /* 0x003fe20003800000 */
.L_x_7859:
[----:B------:R-:W-:Y:S01]  /*0d80*/  HFMA2.MMA R19, -RZ, RZ, 0, 5.9604644775390625e-08 ;  /* 0x00000001ff137435 */ /* 0x000fe200000001ff */
[----:B------:R-:W-:Y:S01]  /*0d90*/  IMAD.MOV.U32 R20, RZ, RZ, R9 ;  /* 0x000000ffff147224 */ /* 0x000fe200078e0009 */
[----:B------:R-:W-:-:S09]  /*0da0*/  MOV R11, R18 ;  /* 0x00000012000b7202 */ /* 0x000fd20000000f00 */
[----:B------:R-:W-:Y:S05]  /*0db0*/  WARPSYNC.COLLECTIVE R17, `(.L_x_7860) ;  /* 0x0000000011087348 */ /* 0x000fea0003c00000 */
[----:B------:R0:W1:Y:S02]  /*0dc0*/  SHFL.BFLY P2, R18, R20, R19, R22 ;  /* 0x0c00001314127389 */ /* 0x0000640000040016 */
[----:B01----:R-:W-:Y:S01]  /*0dd0*/  ENDCOLLECTIVE ;  /* 0x000000000000791b */ /* 0x003fe20003800000 */
.L_x_7860:
[----:B------:R-:W-:Y:S01]  /*0de0*/  HFMA2.MMA R19, -RZ, RZ, 0, 1.1920928955078125e-07 ;  /* 0x00000002ff137435 */ /* 0x000fe200000001ff */
[----:B------:R-:W-:-:S05]  /*0df0*/  MOV R12, R18 ;  /* 0x00000012000c7202 */ /* 0x000fca0000000f00 */
[----:B------:R-:W-:-:S05]  /*0e00*/  FADD.FTZ R14, R9, R12 ;  /* 0x0000000c090e7221 */ /* 0x000fca0000010000 */
[----:B------:R-:W-:-:S07]  /*0e10*/  MOV R20, R14 ;  /* 0x0000000e00147202 */ /* 0x000fce0000000f00 */
[----:B------:R-:W-:Y:S05]  /*0e20*/  WARPSYNC.COLLECTIVE R17, `(.L_x_7861) ;  /* 0x0000000011087348 */ /* 0x000fea0003c00000 */
[----:B------:R0:W1:Y:S02]  /*0e30*/  SHFL.BFLY P2, R18, R20, R19, R22 ;  /* 0x0c00001314127389 */ /* 0x0000640000040016 */
[----:B01----:R-:W-:Y:S01]  /*0e40*/  ENDCOLLECTIVE ;  /* 0x000000000000791b */ /* 0x003fe20003800000 */
.L_x_7861:
[----:B------:R-:W-:Y:S01]  /*0e50*/  HFMA2.MMA R19, -RZ, RZ, 0, 2.384185791015625e-07 ;  /* 0x00000004ff137435 */ /* 0x000fe200000001ff */
[----:B------:R-:W-:-:S04]  /*0e60*/  IMAD.MOV.U32 R13, RZ, RZ, R18 ;  /* 0x000000ffff0d7224 */ /* 0x000fc800078e0012 */
[----:B------:R-:W-:-:S05]  /*0e70*/  FADD.FTZ R15, R14, R13 ;  /* 0x0000000d0e0f7221 */ /* 0x000fca0000010000 */
[----:B------:R-:W-:-:S07]  /*0e80*/  MOV R20, R15 ;  /* 0x0000000f00147202 */ /* 0x000fce0000000f00 */
[----:B------:R-:W-:Y:S05]  /*0e90*/  WARPSYNC.COLLECTIVE R17, `(.L_x_7862) ;  /* 0x0000000011087348 */ /* 0x000fea0003c00000 */
[----:B------:R0:W1:Y:S02]  /*0ea0*/  SHFL.BFLY P2, R18, R20, R19, R22 ;  /* 0x0c00001314127389 */ /* 0x0000640000040016 */
[----:B01----:R-:W-:Y:S01]  /*0eb0*/  ENDCOLLECTIVE ;  /* 0x000000000000791b */ /* 0x003fe20003800000 */
.L_x_7862:
[----:B------:R-:W-:Y:S01]  /*0ec0*/  IMAD.MOV.U32 R19, RZ, RZ, 0x8 ;  /* 0x00000008ff137424 */ /* 0x000fe200078e00ff */
[----:B------:R-:W-:-:S05]  /*0ed0*/  MOV R16, R18 ;  /* 0x0000001200107202 */ /* 0x000fca0000000f00 */
[----:B------:R-:W-:-:S05]  /*0ee0*/  FADD.FTZ R16, R15, R16 ;  /* 0x000000100f107221 */ /* 0x000fca0000010000 */
[----:B------:R-:W-:-:S07]  /*0ef0*/  MOV R20, R16 ;  /* 0x0000001000147202 */ /* 0x000fce0000000f00 */
[----:B------:R-:W-:Y:S05]  /*0f00*/  WARPSYNC.COLLECTIVE R17, `(.L_x_7863) ;  /* 0x0000000011087348 */ /* 0x000fea0003c00000 */
[----:B------:R0:W1:Y:S02]  /*0f10*/  SHFL.BFLY P2, R18, R20, R19, R22 ;  /* 0x0c00001314127389 */ /* 0x0000640000040016 */
[----:B01----:R-:W-:Y:S01]  /*0f20*/  ENDCOLLECTIVE ;  /* 0x000000000000791b */ /* 0x003fe20003800000 */
.L_x_7863:
[----:B------:R-:W-:Y:S01]  /*0f30*/  HFMA2.MMA R19, -RZ, RZ, 0, 9.5367431640625e-07 ;  /* 0x00000010ff137435 */ /* 0x000fe200000001ff */
[----:B------:R-:W-:-:S05]  /*0f40*/  MOV R9, R18 ;  /* 0x0000001200097202 */ /* 0x000fca0000000f00 */
[----:B------:R-:W-:-:S05]  /*0f50*/  FADD.FTZ R9, R16, R9 ;  /* 0x0000000910097221 */ /* 0x000fca0000010000 */
[----:B------:R-:W-:-:S07]  /*0f60*/  MOV R20, R9 ;  /* 0x0000000900147202 */ /* 0x000fce0000000f00 */
[----:B------:R-:W-:Y:S05]  /*0f70*/  WARPSYNC.COLLECTIVE R17, `(.L_x_7864) ;  /* 0x0000000011087348 */ /* 0x000fea0003c00000 */
[----:B------:R0:W1:Y:S02]  /*0f80*/  SHFL.BFLY P2, R18, R20, R19, R22 ;  /* 0x0c00001314127389 */ /* 0x0000640000040016 */
[----:B01----:R-:W-:Y:S01]  /*0f90*/  ENDCOLLECTIVE ;  /* 0x000000000000791b */ /* 0x003fe20003800000 */
.L_x_7864:
[----:B------:R-:W-:Y:S01]  /*0fa0*/  MOV R14, R18 ;  /* 0x00000012000e7202 */ /* 0x000fe20000000f00 */
[----:B------:R-:W-:Y:S06]  /*0fb0*/  BRA `(.L_x_7865) ;  /* 0xfffffff800907947 */ /* 0x000fec000383ffff */
.L_x_7866:
        /* <DEDUP_REMOVED lines=12> */
.L_x_13972:


//--------------------- .text._ZN10layer_norm13ln_bwd_kernelINS_13Kernel_traitsIf6__halfS2_S2_fjLj8192ELj1ELj1ELj8ELj16ENS_18Kernel_traits_baseILj8192EfS2_S2_S2_fjLj256EEEEELb1ELb0ELb1ELb1EEEvNS_9BwdParamsE --------------------------
	.section	.text._ZN10layer_norm13ln_bwd_kernelINS_13Kernel_traitsIf6__halfS2_S2_fjLj8192ELj1ELj1ELj8ELj16ENS_18Kernel_traits_baseILj8192EfS2_S2_S2_fjLj256EEEEELb1ELb0ELb1ELb1EEEvNS_9BwdParamsE,"ax",@progbits
	.align	128
        .global         _ZN10layer_norm13ln_bwd_kernelINS_13Kernel_traitsIf6__halfS2_S2_fjLj8192ELj1ELj1ELj8ELj16ENS_18Kernel_traits_baseILj8192EfS2_S2_S2_fjLj256EEEEELb1ELb0ELb1ELb1EEEvNS_9BwdParamsE
        .type           _ZN10layer_norm13ln_bwd_kernelINS_13Kernel_traitsIf6__halfS2_S2_fjLj8192ELj1ELj1ELj8ELj16ENS_18Kernel_traits_baseILj8192EfS2_S2_S2_fjLj256EEEEELb1ELb0ELb1ELb1EEEvNS_9BwdParamsE,@function
        .size           _ZN10layer_norm13ln_bwd_kernelINS_13Kernel_traitsIf6__halfS2_S2_fjLj8192ELj1ELj1ELj8ELj16ENS_18Kernel_traits_baseILj8192EfS2_S2_S2_fjLj256EEEEELb1ELb0ELb1ELb1EEEvNS_9BwdParamsE,(.L_x_13973 - _ZN10layer_norm13ln_bwd_kernelINS_13Kernel_traitsIf6__halfS2_S2_fjLj8192ELj1ELj1ELj8ELj16ENS_18Kernel_traits_baseILj8192EfS2_S2_S2_fjLj256EEEEELb1ELb0ELb1ELb1EEEvNS_9BwdParamsE)
        .other          _ZN10layer_norm13ln_bwd_kernelINS_13Kernel_traitsIf6__halfS2_S2_fjLj8192ELj1ELj1ELj8ELj16ENS_18Kernel_traits_baseILj8192EfS2_S2_S2_fjLj256EEEEELb1ELb0ELb1ELb1EEEvNS_9BwdParamsE,@"STO_CUDA_ENTRY STV_DEFAULT"
_ZN10layer_norm13ln_bwd_kernelINS_13Kernel_traitsIf6__halfS2_S2_fjLj8192ELj1ELj1ELj8ELj16ENS_18Kernel_traits_baseILj8192EfS2_S2_S2_fjLj256EEEEELb1ELb0ELb1ELb1EEEvNS_9BwdParamsE:
.text._ZN10layer_norm13ln_bwd_kernelINS_13Kernel_traitsIf6__halfS2_S2_fjLj8192ELj1ELj1ELj8ELj16ENS_18Kernel_traits_baseILj8192EfS2_S2_S2_fjLj256EEEEELb1ELb0ELb1ELb1EEEvNS_9BwdParamsE:
        /* <DEDUP_REMOVED lines=45> */
.L_x_7867:
        /* <DEDUP_REMOVED lines=47> */
.L_x_7969:
        /* <DEDUP_REMOVED lines=18> */
[C---:B-1----:R-:W-:Y:S01]  /*06e0*/  IMAD.WIDE R160, R206.reuse, 0x4, R160 ;  /* 0x00000004cea07825 */ /* 0x042fe200078e02a0 */
[----:B------:R-:W-:Y:S02]  /*06f0*/  IADD3 R206, R206, UR8, RZ ;  /* 0x00000008cece7c10 */ /* 0x000fe4000fffe0ff */
[C---:B------:R-:W-:Y:S02]  /*0700*/  IADD3 R215, R221.reuse, 0x100, RZ ;  /* 0x00000100ddd77810 */ /* 0x040fe40007ffe0ff */
[C---:B------:R-:W-:Y:S02]  /*0710*/  IADD3 R209, R221.reuse, 0x200, RZ ;  /* 0x00000200ddd17810 */ /* 0x040fe40007ffe0ff */
[C---:B------:R-:W-:Y:S01]  /*0720*/  IADD3 R200, R221.reuse, 0x300, RZ ;  /* 0x00000300ddc87810 */ /* 0x040fe20007ffe0ff */
        /* <DEDUP_REMOVED lines=36> */
.L_x_7870:
[----:B------:R-:W0:Y:S01]  /*0970*/  LDC.64 R16, c[0x0][0x238] ;  /* 0x00008e00ff107b82 */ /* 0x000e220000000a00 */
[----:B------:R-:W-:-:S05]  /*0980*/  IADD3 R0, R165, -0x1, RZ ;  /* 0xffffffffa5007810 */ /* 0x000fca0007ffe0ff */
[----:B------:R-:W-:Y:S02]  /*0990*/  IMAD R0, R0, R223, RZ ;  /* 0x000000df00007224 */ /* 0x000fe400078e02ff */
[----:B------:R-:W1:Y:S03]  /*09a0*/  LDC.64 R8, c[0x0][0x2b8] ;  /* 0x0000ae00ff087b82 */ /* 0x000e660000000a00 */
[----:B------:R-:W-:-:S04]  /*09b0*/  SHF.R.S32.HI R3, RZ, 0x1f, R0 ;  /* 0x0000001fff037819 */ /* 0x000fc80000011400 */
[----:B------:R-:W-:Y:S01]  /*09c0*/  LEA.HI R0, R3, R0, RZ, 0x3 ;  /* 0x0000000003007211 */ /* 0x000fe200078f18ff */
[----:B------:R-:W2:Y:S03]  /*09d0*/  LDC.64 R210, c[0x0][0x240] ;  /* 0x00009000ffd27b82 */ /* 0x000ea60000000a00 */
[----:B------:R-:W-:Y:S02]  /*09e0*/  LEA.HI.SX32 R3, R0, R163, 0x1d ;  /* 0x000000a300037211 */ /* 0x000fe400078feaff */
[----:B------:R-:W3:Y:S02]  /*09f0*/  LDG.E R0, desc[UR4][R160.64] ;  /* 0x00000004a0007981 */ /* 0x000ee4000c1e1900 */
[----:B------:R-:W-:Y:S01]  /*0a00*/  IADD3 R5, R3, 0x200, RZ ;  /* 0x0000020003057810 */ /* 0x000fe20007ffe0ff */
[----:B0-----:R-:W-:Y:S01]  /*0a10*/  IMAD.WIDE.U32 R164, R221, 0x10, R16 ;  /* 0x00000010dda47825 */ /* 0x001fe200078e0010 */
[----:B------:R-:W-:-:S03]  /*0a20*/  IADD3 R21, R3, 0x100, RZ ;  /* 0x0000010003157810 */ /* 0x000fc60007ffe0ff */
[----:B------:R-:W-:Y:S02]  /*0a30*/  IMAD.WIDE.U32 R24, R215, 0x10, R16 ;  /* 0x00000010d7187825 */ /* 0x000fe400078e0010 */
[----:B------:R-:W4:Y:S02]  /*0a40*/  LDG.E.128 R164, desc[UR4][R164.64] ;  /* 0x00000004a4a47981 */ /* 0x000f24000c1e1d00 */
[----:B-1----:R-:W-:-:S04]  /*0a50*/  IMAD.WIDE.U32 R28, R3, 0x10, R8 ;  /* 0x00000010031c7825 */ /* 0x002fc800078e0008 */
[----:B------:R-:W-:Y:S01]  /*0a60*/  IMAD.WIDE.U32 R12, R209, 0x10, R16 ;  /* 0x00000010d10c7825 */ /* 0x000fe200078e0010 */
[----:B------:R-:W4:Y:S03]  /*0a70*/  LDG.E.128 R24, desc[UR4][R24.64] ;  /* 0x0000000418187981 */ /* 0x000f26000c1e1d00 */
[----:B------:R-:W-:Y:S01]  /*0a80*/  IMAD.WIDE.U32 R4, R5, 0x10, R8 ;  /* 0x0000001005047825 */ /* 0x000fe200078e0008 */
[----:B------:R-:W4:Y:S03]  /*0a90*/  LDG.E.128 R28, desc[UR4][R28.64] ;  /* 0x000000041c1c7981 */ /* 0x000f26000c1e1d00 */
[----:B------:R-:W-:Y:S01]  /*0aa0*/  IMAD.WIDE.U32 R16, R200, 0x10, R16 ;  /* 0x00000010c8107825 */ /* 0x000fe200078e0010 */
[----:B------:R-:W-:Y:S01]  /*0ab0*/  IADD3 R3, R3, 0x300, RZ ;  /* 0x0000030003037810 */ /* 0x000fe20007ffe0ff */
[----:B------:R-:W4:Y:S02]  /*0ac0*/  LDG.E.128 R4, desc[UR4][R4.64] ;  /* 0x0000000404047981 */ /* 0x000f24000c1e1d00 */
[----:B------:R-:W-:-:S02]  /*0ad0*/  IMAD.WIDE.U32 R20, R21, 0x10, R8 ;  /* 0x0000001015147825 */ /* 0x000fc400078e0008 */
[----:B------:R-:W4:Y:S04]  /*0ae0*/  LDG.E.128 R12, desc[UR4][R12.64] ;  /* 0x000000040c0c7981 */ /* 0x000f28000c1e1d00 */
[----:B------:R-:W4:Y:S01]  /*0af0*/  LDG.E.128 R16, desc[UR4][R16.64] ;  /* 0x0000000410107981 */ /* 0x000f22000c1e1d00 */
[----:B------:R-:W-:-:S03]  /*0b00*/  IMAD.WIDE.U32 R8, R3, 0x10, R8 ;  /* 0x0000001003087825 */ /* 0x000fc600078e0008 */
[----:B------:R-:W4:Y:S04]  /*0b10*/  LDG.E.128 R20, desc[UR4][R20.64] ;  /* 0x0000000414147981 */ /* 0x000f28000c1e1d00 */
[----:B------:R-:W4:Y:S01]  /*0b20*/  LDG.E.128 R8, desc[UR4][R8.64] ;  /* 0x0000000408087981 */ /* 0x000f22000c1e1d00 */
        /* <DEDUP_REMOVED lines=9> */
[C---:B------:R-:W-:Y:S01]  /*0bc0*/  IADD3 R3, R219.reuse, 0x300, RZ ;  /* 0x00000300db037810 */ /* 0x040fe20007ffe0ff */
[----:B--2---:R-:W-:-:S04]  /*0bd0*/  IMAD.WIDE.U32 R218, R219, 0x8, R210 ;  /* 0x00000008dbda7825 */ /* 0x004fc800078e00d2 */
        /* <DEDUP_REMOVED lines=15> */
[----:B------:R-:W-:-:S04]  /*0cd0*/  ISETP.NE.AND P0, PT, R204, RZ, PT ;  /* 0x000000ffcc00720c */ /* 0x000fc80003f05270 */
[----:B---3--:R-:W-:Y:S01]  /*0ce0*/  FSEL R196, R0, RZ, !P0 ;  /* 0x000000ff00c47208 */ /* 0x008fe20004000000 */
[--C-:B----4-:R-:W-:Y:S02]  /*0cf0*/  HADD2.F32 R2, -RZ, R164.reuse.H0_H0 ;  /* 0x200000a4ff027230 */ /* 0x110fe40000004100 */
[----:B------:R-:W-:Y:S02]  /*0d00*/  HADD2.F32 R3, -RZ, R164.H1_H1 ;  /* 0x300000a4ff037230 */ /* 0x000fe40000004100 */
[--C-:B------:R-:W-:Y:S02]  /*0d10*/  HADD2.F32 R163, -RZ, R165.reuse.H0_H0 ;  /* 0x200000a5ffa37230 */ /* 0x100fe40000004100 */
[----:B------:R-:W-:Y:S02]  /*0d20*/  HADD2.F32 R165, -RZ, R165.H1_H1 ;  /* 0x300000a5ffa57230 */ /* 0x000fe40000004100 */
[----:B------:R-:W-:Y:S01]  /*0d30*/  FADD.FTZ R2, -R196, R2 ;  /* 0x00000002c4027221 */ /* 0x000fe20000010100 */
[----:B------:R-:W-:-:S02]  /*0d40*/  HADD2.F32 R169, -RZ, R166.H0_H0 ;  /* 0x200000a6ffa97230 */ /* 0x000fc40000004100 */
[--C-:B------:R-:W-:Y:S02]  /*0d50*/  HADD2.F32 R175, -RZ, R30.reuse.H0_H0 ;  /* 0x2000001effaf7230 */ /* 0x100fe40000004100 */
[----:B------:R-:W-:Y:S02]  /*0d60*/  HADD2.F32 R172, -RZ, R30.H1_H1 ;  /* 0x3000001effac7230 */ /* 0x000fe40000004100 */
[----:B------:R-:W-:Y:S02]  /*0d70*/  HADD2.F32 R30, -RZ, R26.H0_H0 ;  /* 0x2000001aff1e7230 */ /* 0x000fe40000004100 */
[--C-:B0-----:R-:W-:Y:S02]  /*0d80*/  HADD2.F32 R159, -RZ, R5.reuse.H0_H0 ;  /* 0x20000005ff9f7230 */ /* 0x101fe40000004100 */
[----:B------:R-:W-:Y:S02]  /*0d90*/  HADD2.F32 R160, -RZ, R5.H1_H1 ;  /* 0x30000005ffa07230 */ /* 0x000fe40000004100 */
[----:B------:R-:W-:Y:S01]  /*0da0*/  FADD.FTZ R0, -R196, R3 ;  /* 0x00000003c4007221 */ /* 0x000fe20000010100 */
[----:B------:R-:W-:-:S02]  /*0db0*/  HADD2.F32 R166, -RZ, R166.H1_H1 ;  /* 0x300000a6ffa67230 */ /* 0x000fc40000004100 */
[----:B------:R-:W-:Y:S02]  /*0dc0*/  HADD2.F32 R189, -RZ, R15.H0_H0 ;  /* 0x2000000fffbd7230 */ /* 0x000fe40000004100 */
[----:B------:R-:W-:Y:S02]  /*0dd0*/  HADD2.F32 R5, -RZ, R16.H0_H0 ;  /* 0x20000010ff057230 */ /* 0x000fe40000004100 */
[----:B------:R-:W-:Y:S02]  /*0de0*/  HADD2.F32 R180, -RZ, R167.H0_H0 ;  /* 0x200000a7ffb47230 */ /* 0x000fe40000004100 */
[----:B------:R-:W-:Y:S02]  /*0df0*/  HADD2.F32 R15, -RZ, R15.H1_H1 ;  /* 0x3000000fff0f7230 */ /* 0x000fe40000004100 */
[--C-:B------:R-:W-:Y:S02]  /*0e00*/  HADD2.F32 R161, -RZ, R4.reuse.H0_H0 ;  /* 0x20000004ffa17230 */ /* 0x100fe40000004100 */
[----:B------:R-:W-:-:S02]  /*0e10*/  HADD2.F32 R164, -RZ, R4.H1_H1 ;  /* 0x30000004ffa47230 */ /* 0x000fc40000004100 */
[C---:B------:R-:W-:Y:S01]  /*0e20*/  FADD.FTZ R4, -R196.reuse, R163 ;  /* 0x000000a3c4047221 */ /* 0x040fe20000010100 */
[--C-:B-1----:R-:W-:Y:S02]  /*0e30*/  HADD2.F32 R155, -RZ, R7.reuse.H0_H0 ;  /* 0x20000007ff9b7230 */ /* 0x102fe40000004100 */
[----:B------:R-:W-:Y:S02]  /*0e40*/  HADD2.F32 R154, -RZ, R7.H1_H1 ;  /* 0x30000007ff9a7230 */ /* 0x000fe40000004100 */
[----:B------:R-:W-:Y:S01]  /*0e50*/  FADD.FTZ R30, -R196, R30 ;  /* 0x0000001ec41e7221 */ /* 0x000fe20000010100 */
[----:B------:R-:W-:Y:S02]  /*0e60*/  HADD2.F32 R182, -RZ, R167.H1_H1 ;  /* 0x300000a7ffb67230 */ /* 0x000fe40000004100 */
[--C-:B------:R-:W-:Y:S02]  /*0e70*/  HADD2.F32 R171, -RZ, R28.reuse.H0_H0 ;  /* 0x2000001cffab7230 */ /* 0x100fe40000004100 */
[----:B------:R-:W-:-:S02]  /*0e80*/  HADD2.F32 R168, -RZ, R28.H1_H1 ;  /* 0x3000001cffa87230 */ /* 0x000fc40000004100 */
[--C-:B------:R-:W-:Y:S02]  /*0e90*/  HADD2.F32 R181, -RZ, R21.reuse.H0_H0 ;  /* 0x20000015ffb57230 */ /* 0x100fe40000004100 */
[----:B------:R-:W-:Y:S02]  /*0ea0*/  HADD2.F32 R178, -RZ, R21.H1_H1 ;  /* 0x30000015ffb27230 */ /* 0x000fe40000004100 */
[--C-:B--2---:R-:W-:Y:S02]  /*0eb0*/  HADD2.F32 R153, -RZ, R23.reuse.H0_H0 ;  /* 0x20000017ff997230 */ /* 0x104fe40000004100 */
[----:B------:R-:W-:Y:S02]  /*0ec0*/  HADD2.F32 R152, -RZ, R23.H1_H1 ;  /* 0x30000017ff987230 */ /* 0x000fe40000004100 */
[--C-:B------:R-:W-:Y:S02]  /*0ed0*/  HADD2.F32 R157, -RZ, R6.reuse.H0_H0 ;  /* 0x20000006ff9d7230 */ /* 0x100fe40000004100 */
[----:B------:R-:W-:-:S02]  /*0ee0*/  HADD2.F32 R158, -RZ, R6.H1_H1 ;  /* 0x30000006ff9e7230 */ /* 0x000fc40000004100 */
[C---:B------:R-:W-:Y:S01]  /*0ef0*/  FADD.FTZ R6, -R196.reuse, R165 ;  /* 0x000000a5c4067221 */ /* 0x040fe20000010100 */
[----:B------:R-:W-:Y:S02]  /*0f00*/  HADD2.F32 R7, -RZ, R16.H1_H1 ;  /* 0x30000010ff077230 */ /* 0x000fe40000004100 */
[----:B------:R-:W-:Y:S01]  /*0f10*/  FMUL.FTZ R3, R207, R2 ;  /* 0x00000002cf037220 */ /* 0x000fe20000410000 */
[----:B------:R-:W-:Y:S02]  /*0f20*/  HADD2.F32 R28, -RZ, R24.H0_H0 ;  /* 0x20000018ff1c7230 */ /* 0x000fe40000004100 */
        /* <DEDUP_REMOVED lines=8> */
[----:B------:R-:W-:Y:S02]  /*0fb0*/  HADD2.F32 R24, -RZ, R24.H1_H1 ;  /* 0x30000018ff187230 */ /* 0x000fe40000004100 */
[--C-:B------:R-:W-:Y:S02]  /*0fc0*/  HADD2.F32 R185, -RZ, R14.reuse.H0_H0 ;  /* 0x2000000effb97230 */ /* 0x100fe40000004100 */
[----:B------:R-:W-:-:S02]  /*0fd0*/  HADD2.F32 R187, -RZ, R14.H1_H1 ;  /* 0x3000000effbb7230 */ /* 0x000fc40000004100 */
[C---:B------:R-:W-:Y:S01]  /*0fe0*/  FADD.FTZ R14, -R196.reuse, R166 ;  /* 0x000000a6c40e7221 */ /* 0x040fe20000010100 */
[----:B------:R-:W-:Y:S02]  /*0ff0*/  HADD2.F32 R29, -RZ, R25.H0_H0 ;  /* 0x20000019ff1d7230 */ /* 0x000fe40000004100 */
[C---:B------:R-:W-:Y:S01]  /*1000*/  FADD.FTZ R180, -R196.reuse, R180 ;  /* 0x000000b4c4b47221 */ /* 0x040fe20000010100 */
[--C-:B------:R-:W-:Y:S02]  /*1010*/  HADD2.F32 R177, -RZ, R31.reuse.H0_H0 ;  /* 0x2000001fffb17230 */ /* 0x100fe40000004100 */
[----:B------:R-:W-:Y:S01]  /*1020*/  FADD.FTZ R222, -R196, R15 ;  /* 0x0000000fc4de7221 */ /* 0x000fe20000010100 */
[----:B------:R-:W-:Y:S02]  /*1030*/  HADD2.F32 R174, -RZ, R31.H1_H1 ;  /* 0x3000001fffae7230 */ /* 0x000fe40000004100 */
[----:B------:R-:W-:Y:S01]  /*1040*/  FMUL.FTZ R5, R207, R4 ;  /* 0x00000004cf057220 */ /* 0x000fe20000410000 */
[----:B------:R-:W-:-:S02]  /*1050*/  HADD2.F32 R25, -RZ, R25.H1_H1 ;  /* 0x30000019ff197230 */ /* 0x000fc40000004100 */
[C---:B------:R-:W-:Y:S01]  /*1060*/  FADD.FTZ R182, -R196.reuse, R182 ;  /* 0x000000b6c4b67221 */ /* 0x040fe20000010100 */
[----:B------:R-:W-:Y:S02]  /*1070*/  HADD2.F32 R192, -RZ, R18.H0_H0 ;  /* 0x20000012ffc07230 */ /* 0x000fe40000004100 */
[----:B------:R-:W-:Y:S01]  /*1080*/  FADD.FTZ R228, -R196, R7 ;  /* 0x00000007c4e47221 */ /* 0x000fe20000010100 */
[----:B------:R-:W-:Y:S02]  /*1090*/  HADD2.F32 R31, -RZ, R27.H0_H0 ;  /* 0x2000001bff1f7230 */ /* 0x000fe40000004100 */
[C---:B------:R-:W-:Y:S01]  /*10a0*/  FMUL.FTZ R2, R207.reuse, R6 ;  /* 0x00000006cf027220 */ /* 0x040fe20000410000 */
[----:B------:R-:W-:Y:S02]  /*10b0*/  HADD2.F32 R183, -RZ, R13.H0_H0 ;  /* 0x2000000dffb77230 */ /* 0x000fe40000004100 */
[----:B------:R-:W-:Y:S01]  /*10c0*/  FMUL.FTZ R15, R207, R30 ;  /* 0x0000001ecf0f7220 */ /* 0x000fe20000410000 */
[----:B------:R-:W-:-:S02]  /*10d0*/  HADD2.F32 R191, -RZ, R17.H0_H0 ;  /* 0x20000011ffbf7230 */ /* 0x000fc40000004100 */
[C---:B------:R-:W-:Y:S01]  /*10e0*/  FADD.FTZ R28, -R196.reuse, R28 ;  /* 0x0000001cc41c7221 */ /* 0x040fe20000010100 */
[----:B------:R-:W-:Y:S02]  /*10f0*/  HADD2.F32 R26, -RZ, R26.H1_H1 ;  /* 0x3000001aff1a7230 */ /* 0x000fe40000004100 */
[----:B------:R-:W-:Y:S01]  /*1100*/  FADD.FTZ R238, -R196, R194 ;  /* 0x000000c2c4ee7221 */ /* 0x000fe20000010100 */
[----:B------:R-:W-:Y:S02]  /*1110*/  HADD2.F32 R27, -RZ, R27.H1_H1 ;  /* 0x3000001bff1b7230 */ /* 0x000fe40000004100 */
[----:B------:R-:W-:Y:S01]  /*1120*/  FMUL.FTZ R7, R207, R12 ;  /* 0x0000000ccf077220 */ /* 0x000fe20000410000 */
[----:B------:R-:W-:Y:S02]  /*1130*/  HADD2.F32 R13, -RZ, R13.H1_H1 ;  /* 0x3000000dff0d7230 */ /* 0x000fe40000004100 */
[----:B------:R-:W-:Y:S01]  /*1140*/  FFMA.FTZ R80, R3, R171, R80 ;  /* 0x000000ab03507223 */ /* 0x000fe20000010050 */
[----:B------:R-:W-:-:S02]  /*1150*/  HADD2.F32 R17, -RZ, R17.H1_H1 ;  /* 0x30000011ff117230 */ /* 0x000fc40000004100 */
[----:B------:R-:W-:Y:S01]  /*1160*/  FADD.FTZ R140, R140, R171 ;  /* 0x000000ab8c8c7221 */ /* 0x000fe20000010000 */
[----:B------:R-:W-:Y:S02]  /*1170*/  HADD2.F32 R193, -RZ, R18.H1_H1 ;  /* 0x30000012ffc17230 */ /* 0x000fe40000004100 */
[----:B------:R-:W-:Y:S01]  /*1180*/  FMUL.FTZ R30, R76, R171 ;  /* 0x000000ab4c1e7220 */ /* 0x000fe20000410000 */
[----:B------:R-:W-:Y:S02]  /*1190*/  HADD2.F32 R198, -RZ, R19.H1_H1 ;  /* 0x30000013ffc67230 */ /* 0x000fe40000004100 */
[----:B------:R-:W-:Y:S01]  /*11a0*/  FADD.FTZ R24, -R196, R24 ;  /* 0x00000018c4187221 */ /* 0x000fe20000010100 */
[--C-:B------:R-:W-:Y:S02]  /*11b0*/  HADD2.F32 R197, -RZ, R9.reuse.H0_H0 ;  /* 0x20000009ffc57230 */ /* 0x100fe40000004100 */
[----:B------:R-:W-:Y:S01]  /*11c0*/  FMUL.FTZ R4, R207, R14 ;  /* 0x0000000ecf047220 */ /* 0x000fe20000410000 */
[----:B------:R-:W-:-:S02]  /*11d0*/  HADD2.F32 R194, -RZ, R9.H1_H1 ;  /* 0x30000009ffc27230 */ /* 0x000fc40000004100 */
        /* <DEDUP_REMOVED lines=8> */
[----:B------:R-:W-:Y:S02]  /*1260*/  HADD2.F32 R179, -RZ, R20.H0_H0 ;  /* 0x20000014ffb37230 */ /* 0x000fe40000004100 */
        /* <DEDUP_REMOVED lines=8> */
[----:B------:R-:W-:Y:S02]  /*12f0*/  HADD2.F32 R176, -RZ, R20.H1_H1 ;  /* 0x30000014ffb07230 */ /* 0x000fe40000004100 */
[----:B------:R-:W-:Y:S01]  /*1300*/  FADD.FTZ R188, -R196, R183 ;  /* 0x000000b7c4bc7221 */ /* 0x000fe20000010100 */
[--C-:B------:R-:W-:Y:S02]  /*1310*/  HADD2.F32 R167, -RZ, R22.reuse.H0_H0 ;  /* 0x20000016ffa77230 */ /* 0x100fe40000004100 */
[----:B------:R-:W-:Y:S01]  /*1320*/  FMUL.FTZ R11, R207, R28 ;  /* 0x0000001ccf0b7220 */ /* 0x000fe20000410000 */
[----:B------:R-:W-:-:S02]  /*1330*/  HADD2.F32 R156, -RZ, R22.H1_H1 ;  /* 0x30000016ff9c7230 */ /* 0x000fc40000004100 */
[-C--:B------:R-:W-:Y:S01]  /*1340*/  FFMA.FTZ R84, R7, R175.reuse, R84 ;  /* 0x000000af07547223 */ /* 0x080fe20000010054 */
[--C-:B------:R-:W-:Y:S02]  /*1350*/  HADD2.F32 R195, -RZ, R8.reuse.H0_H0 ;  /* 0x20000008ffc37230 */ /* 0x100fe40000004100 */
[----:B------:R-:W-:Y:S01]  /*1360*/  FADD.FTZ R136, R136, R175 ;  /* 0x000000af88887221 */ /* 0x000fe20000010000 */
[----:B------:R-:W-:Y:S02]  /*1370*/  HADD2.F32 R192, -RZ, R8.H1_H1 ;  /* 0x30000008ffc07230 */ /* 0x000fe40000004100 */
        /* <DEDUP_REMOVED lines=16> */
[-C--:B------:R-:W-:Y:S01]  /*1480*/  FFMA.FTZ R85, R4, R172.reuse, R85 ;  /* 0x000000ac04557223 */ /* 0x080fe20000010055 */
[----:B------:R-:W-:Y:S01]  /*1490*/  FADD.FTZ R137, R137, R172 ;  /* 0x000000ac89897221 */ /* 0x000fe20000010000 */
[----:B------:R-:W-:Y:S01]  /*14a0*/  FMUL.FTZ R175, R73, R172 ;  /* 0x000000ac49af7220 */ /* 0x000fe20000410000 */
[----:B------:R-:W-:Y:S01]  /*14b0*/  FFMA.FTZ R183, R3, R30, RZ ;  /* 0x0000001e03b77223 */ /* 0x000fe200000100ff */
        /* <DEDUP_REMOVED lines=45> */
[C---:B------:R-:W-:Y:S02]  /*1790*/  FMUL.FTZ R14, R207.reuse, R22 ;  /* 0x00000016cf0e7220 */ /* 0x040fe40000410000 */
        /* <DEDUP_REMOVED lines=53> */
[----:B------:R-:W-:Y:S01]  /*1af0*/  FMUL.FTZ R191, R57, R158 ;  /* 0x0000009e39bf7220 */ /* 0x000fe20000410000 */
[----:B------:R-:W-:Y:S01]  /*1b00*/  FADD.FTZ R154, R155, R186 ;  /* 0x000000ba9b9a7221 */ /* 0x000fe20000010000 */
[----:B------:R-:W-:Y:S01]  /*1b10*/  FMUL.FTZ R20, R207, R208 ;  /* 0x000000d0cf147220 */ /* 0x000fe20000410000 */
[----:B------:R-:W-:Y:S02]  /*1b20*/  FFMA.FTZ R153, R23, R186, R152 ;  /* 0x000000ba17997223 */ /* 0x000fe40000010098 */
[----:B------:R-:W-:-:S02]  /*1b30*/  FADD.FTZ R155, R154, R191 ;  /* 0x000000bf9a9b7221 */ /* 0x000fc40000010000 */
[----:B------:R-:W-:Y:S02]  /*1b40*/  FFMA.FTZ R152, R20, R191, R153 ;  /* 0x000000bf14987223 */ /* 0x000fe40000010099 */
[----:B------:R-:W-:Y:S02]  /*1b50*/  FADD.FTZ R154, R155, R188 ;  /* 0x000000bc9b9a7221 */ /* 0x000fe40000010000 */
        /* <DEDUP_REMOVED lines=57> */
.L_x_7871:
[----:B------:R-:W-:Y:S05]  /*1ef0*/  BSYNC B0 ;  /* 0x0000000000007941 */ /* 0x000fea0003800000 */
.L_x_7869:
        /* <DEDUP_REMOVED lines=33> */
.L_x_7980:
        /* <DEDUP_REMOVED lines=49> */
.L_x_7874:
        /* <DEDUP_REMOVED lines=9> */
.L_x_7875:
[----:B------:R-:W-:Y:S05]  /*24b0*/  BSYNC B0 ;  /* 0x0000000000007941 */ /* 0x000fea0003800000 */
.L_x_7873:
        /* <DEDUP_REMOVED lines=17> */
.L_x_7877:
[----:B------:R-:W-:-:S04]  /*25d0*/  ISETP.NE.AND P6, PT, R204, RZ, PT ;  /* 0x000000ffcc00720c */ /* 0x000fc80003fc5270 */
[----:B------:R-:W-:-:S05]  /*25e0*/  FSEL R153, R156, RZ, !P6 ;  /* 0x000000ff9c997208 */ /* 0x000fca0007000000 */
[----:B------:R-:W-:Y:S01]  /*25f0*/  FFMA.FTZ R152, R0, R155, R153 ;  /* 0x0000009b00987223 */ /* 0x000fe20000010099 */
[----:B------:R-:W-:-:S03]  /*2600*/  @P0 HADD2.F32 R153, -RZ, R44.H1_H1 ;  /* 0x3000002cff990230 */ /* 0x000fc60000004100 */
[----:B------:R-:W-:-:S04]  /*2610*/  FADD.FTZ R152, R171, -R152 ;  /* 0x80000098ab987221 */ /* 0x000fc80000010000 */
[----:B------:R-:W-:-:S04]  /*2620*/  FMUL.FTZ R158, R207, R152 ;  /* 0x00000098cf9e7220 */ /* 0x000fc80000410000 */
[----:B------:R-:W-:-:S07]  /*2630*/  @P0 FADD.FTZ R158, R158, R153 ;  /* 0x000000999e9e0221 */ /* 0x000fce0000010000 */
.L_x_7878:
[----:B------:R-:W-:Y:S05]  /*2640*/  BSYNC B0 ;  /* 0x0000000000007941 */ /* 0x000fea0003800000 */
.L_x_7876:
        /* <DEDUP_REMOVED lines=15> */
.L_x_7880:
[----:B------:R-:W-:-:S04]  /*2740*/  ISETP.NE.AND P6, PT, R204, RZ, PT ;  /* 0x000000ffcc00720c */ /* 0x000fc80003fc5270 */
[----:B------:R-:W-:-:S05]  /*2750*/  FSEL R152, R156, RZ, !P6 ;  /* 0x000000ff9c987208 */ /* 0x000fca0007000000 */
[----:B------:R-:W-:-:S04]  /*2760*/  FFMA.FTZ R153, R5, R155, R152 ;  /* 0x0000009b05997223 */ /* 0x000fc80000010098 */
[----:B------:R-:W-:Y:S01]  /*2770*/  FADD.FTZ R152, R168, -R153 ;  /* 0x80000099a8987221 */ /* 0x000fe20000010000 */
[----:B------:R-:W-:-:S03]  /*2780*/  @P0 HADD2.F32 R153, -RZ, R45.H0_H0 ;  /* 0x2000002dff990230 */ /* 0x000fc60000004100 */
[----:B------:R-:W-:-:S04]  /*2790*/  FMUL.FTZ R158, R207, R152 ;  /* 0x00000098cf9e7220 */ /* 0x000fc80000410000 */
[----:B------:R-:W-:-:S07]  /*27a0*/  @P0 FADD.FTZ R158, R158, R153 ;  /* 0x000000999e9e0221 */ /* 0x000fce0000010000 */
.L_x_7881:
[----:B------:R-:W-:Y:S05]  /*27b0*/  BSYNC B0 ;  /* 0x0000000000007941 */ /* 0x000fea0003800000 */
.L_x_7879:
        /* <DEDUP_REMOVED lines=15> */
.L_x_7883:
[----:B------:R-:W-:-:S04]  /*28b0*/  ISETP.NE.AND P6, PT, R204, RZ, PT ;  /* 0x000000ffcc00720c */ /* 0x000fc80003fc5270 */
[----:B------:R-:W-:-:S05]  /*28c0*/  FSEL R153, R156, RZ, !P6 ;  /* 0x000000ff9c997208 */ /* 0x000fca0007000000 */
[----:B------:R-:W-:Y:S01]  /*28d0*/  FFMA.FTZ R152, R2, R155, R153 ;  /* 0x0000009b02987223 */ /* 0x000fe20000010099 */
[----:B------:R-:W-:-:S03]  /*28e0*/  @P0 HADD2.F32 R153, -RZ, R45.H1_H1 ;  /* 0x3000002dff990230 */ /* 0x000fc60000004100 */
[----:B------:R-:W-:-:S04]  /*28f0*/  FADD.FTZ R152, R173, -R152 ;  /* 0x80000098ad987221 */ /* 0x000fc80000010000 */
[----:B------:R-:W-:-:S04]  /*2900*/  FMUL.FTZ R158, R207, R152 ;  /* 0x00000098cf9e7220 */ /* 0x000fc80000410000 */
[----:B------:R-:W-:-:S07]  /*2910*/  @P0 FADD.FTZ R158, R158, R153 ;  /* 0x000000999e9e0221 */ /* 0x000fce0000010000 */
.L_x_7884:
[----:B------:R-:W-:Y:S05]  /*2920*/  BSYNC B0 ;  /* 0x0000000000007941 */ /* 0x000fea0003800000 */
.L_x_7882:
        /* <DEDUP_REMOVED lines=15> */
.L_x_7886:
[----:B------:R-:W-:-:S04]  /*2a20*/  ISETP.NE.AND P6, PT, R204, RZ, PT ;  /* 0x000000ffcc00720c */ /* 0x000fc80003fc5270 */
[----:B------:R-:W-:-:S05]  /*2a30*/  FSEL R152, R156, RZ, !P6 ;  /* 0x000000ff9c987208 */ /* 0x000fca0007000000 */
[----:B------:R-:W-:-:S04]  /*2a40*/  FFMA.FTZ R153, R7, R155, R152 ;  /* 0x0000009b07997223 */ /* 0x000fc80000010098 */
[----:B------:R-:W-:Y:S01]  /*2a50*/  FADD.FTZ R152, R170, -R153 ;  /* 0x80000099aa987221 */ /* 0x000fe20000010000 */
[----:B------:R-:W-:-:S03]  /*2a60*/  @P0 HADD2.F32 R153, -RZ, R46.H0_H0 ;  /* 0x2000002eff990230 */ /* 0x000fc60000004100 */
[----:B------:R-:W-:-:S04]  /*2a70*/  FMUL.FTZ R158, R207, R152 ;  /* 0x00000098cf9e7220 */ /* 0x000fc80000410000 */
[----:B------:R-:W-:-:S07]  /*2a80*/  @P0 FADD.FTZ R158, R158, R153 ;  /* 0x000000999e9e0221 */ /* 0x000fce0000010000 */
.L_x_7887:
[----:B------:R-:W-:Y:S05]  /*2a90*/  BSYNC B0 ;  /* 0x0000000000007941 */ /* 0x000fea0003800000 */
.L_x_7885:
        /* <DEDUP_REMOVED lines=15> */
.L_x_7889:
[----:B------:R-:W-:-:S04]  /*2b90*/  ISETP.NE.AND P6, PT, R204, RZ, PT ;  /* 0x000000ffcc00720c */ /* 0x000fc80003fc5270 */
[----:B------:R-:W-:-:S05]  /*2ba0*/  FSEL R153, R156, RZ, !P6 ;  /* 0x000000ff9c997208 */ /* 0x000fca0007000000 */
[----:B------:R-:W-:Y:S01]  /*2bb0*/  FFMA.FTZ R152, R4, R155, R153 ;  /* 0x0000009b04987223 */ /* 0x000fe20000010099 */
[----:B------:R-:W-:-:S03]  /*2bc0*/  @P0 HADD2.F32 R153, -RZ, R46.H1_H1 ;  /* 0x3000002eff990230 */ /* 0x000fc60000004100 */
[----:B------:R-:W-:-:S04]  /*2bd0*/  FADD.FTZ R152, R175, -R152 ;  /* 0x80000098af987221 */ /* 0x000fc80000010000 */
[----:B------:R-:W-:-:S04]  /*2be0*/  FMUL.FTZ R158, R207, R152 ;  /* 0x00000098cf9e7220 */ /* 0x000fc80000410000 */
[----:B------:R-:W-:-:S07]  /*2bf0*/  @P0 FADD.FTZ R158, R158, R153 ;  /* 0x000000999e9e0221 */ /* 0x000fce0000010000 */
.L_x_7890:
[----:B------:R-:W-:Y:S05]  /*2c00*/  BSYNC B0 ;  /* 0x0000000000007941 */ /* 0x000fea0003800000 */
.L_x_7888:
        /* <DEDUP_REMOVED lines=15> */
.L_x_7892:
[----:B------:R-:W-:-:S04]  /*2d00*/  ISETP.NE.AND P6, PT, R204, RZ, PT ;  /* 0x000000ffcc00720c */ /* 0x000fc80003fc5270 */
[----:B------:R-:W-:-:S05]  /*2d10*/  FSEL R152, R156, RZ, !P6 ;  /* 0x000000ff9c987208 */ /* 0x000fca0007000000 */
[----:B------:R-:W-:-:S04]  /*2d20*/  FFMA.FTZ R153, R9, R155, R152 ;  /* 0x0000009b09997223 */ /* 0x000fc80000010098 */
[----:B------:R-:W-:Y:S01]  /*2d30*/  FADD.FTZ R152, R172, -R153 ;  /* 0x80000099ac987221 */ /* 0x000fe20000010000 */
[----:B------:R-:W-:-:S03]  /*2d40*/  @P0 HADD2.F32 R153, -RZ, R47.H0_H0 ;  /* 0x2000002fff990230 */ /* 0x000fc60000004100 */
[----:B------:R-:W-:-:S04]  /*2d50*/  FMUL.FTZ R158, R207, R152 ;  /* 0x00000098cf9e7220 */ /* 0x000fc80000410000 */
[----:B------:R-:W-:-:S07]  /*2d60*/  @P0 FADD.FTZ R158, R158, R153 ;  /* 0x000000999e9e0221 */ /* 0x000fce0000010000 */
.L_x_7893:
[----:B------:R-:W-:Y:S05]  /*2d70*/  BSYNC B0 ;  /* 0x0000000000007941 */ /* 0x000fea0003800000 */
.L_x_7891:
        /* <DEDUP_REMOVED lines=15> */
.L_x_7895:
[----:B------:R-:W-:-:S04]  /*2e70*/  ISETP.NE.AND P6, PT, R204, RZ, PT ;  /* 0x000000ffcc00720c */ /* 0x000fc80003fc5270 */
[----:B------:R-:W-:-:S05]  /*2e80*/  FSEL R153, R156, RZ, !P6 ;  /* 0x000000ff9c997208 */ /* 0x000fca0007000000 */
[----:B------:R-:W-:Y:S01]  /*2e90*/  FFMA.FTZ R152, R6, R155, R153 ;  /* 0x0000009b06987223 */ /* 0x000fe20000010099 */
[----:B------:R-:W-:-:S03]  /*2ea0*/  @P0 HADD2.F32 R153, -RZ, R47.H1_H1 ;  /* 0x3000002fff990230 */ /* 0x000fc60000004100 */
[----:B------:R-:W-:-:S04]  /*2eb0*/  FADD.FTZ R152, R177, -R152 ;  /* 0x80000098b1987221 */ /* 0x000fc80000010000 */
[----:B------:R-:W-:-:S04]  /*2ec0*/  FMUL.FTZ R162, R207, R152 ;  /* 0x00000098cfa27220 */ /* 0x000fc80000410000 */
[----:B------:R-:W-:-:S07]  /*2ed0*/  @P0 FADD.FTZ R162, R162, R153 ;  /* 0x00000099a2a20221 */ /* 0x000fce0000010000 */
.L_x_7896:
[----:B------:R-:W-:Y:S05]  /*2ee0*/  BSYNC B0 ;  /* 0x0000000000007941 */ /* 0x000fea0003800000 */
.L_x_7894:
        /* <DEDUP_REMOVED lines=21> */
.L_x_7898:
[----:B------:R-:W-:-:S04]  /*3040*/  ISETP.NE.AND P6, PT, R204, RZ, PT ;  /* 0x000000ffcc00720c */ /* 0x000fc80003fc5270 */
[----:B------:R-:W-:-:S05]  /*3050*/  FSEL R152, R156, RZ, !P6 ;  /* 0x000000ff9c987208 */ /* 0x000fca0007000000 */
[----:B------:R-:W-:-:S04]  /*3060*/  FFMA.FTZ R153, R11, R155, R152 ;  /* 0x0000009b0b997223 */ /* 0x000fc80000010098 */
[----:B------:R-:W-:Y:S01]  /*3070*/  FADD.FTZ R152, R174, -R153 ;  /* 0x80000099ae987221 */ /* 0x000fe20000010000 */
[----:B------:R-:W-:-:S03]  /*3080*/  @P0 HADD2.F32 R153, -RZ, R40.H0_H0 ;  /* 0x20000028ff990230 */ /* 0x000fc60000004100 */
[----:B0-----:R-:W-:-:S04]  /*3090*/  FMUL.FTZ R158, R207, R152 ;  /* 0x00000098cf9e7220 */ /* 0x001fc80000410000 */
[----:B------:R-:W-:-:S07]  /*30a0*/  @P0 FADD.FTZ R158, R158, R153 ;  /* 0x000000999e9e0221 */ /* 0x000fce0000010000 */
.L_x_7899:
[----:B------:R-:W-:Y:S05]  /*30b0*/  BSYNC B0 ;  /* 0x0000000000007941 */ /* 0x000fea0003800000 */
.L_x_7897:
        /* <DEDUP_REMOVED lines=15> */
.L_x_7901:
[----:B------:R-:W-:-:S04]  /*31b0*/  ISETP.NE.AND P6, PT, R204, RZ, PT ;  /* 0x000000ffcc00720c */ /* 0x000fc80003fc5270 */
[----:B------:R-:W-:-:S05]  /*31c0*/  FSEL R153, R156, RZ, !P6 ;  /* 0x000000ff9c997208 */ /* 0x000fca0007000000 */
[----:B------:R-:W-:Y:S01]  /*31d0*/  FFMA.FTZ R152, R8, R155, R153 ;  /* 0x0000009b08987223 */ /* 0x000fe20000010099 */
[----:B------:R-:W-:-:S03]  /*31e0*/  @P0 HADD2.F32 R153, -RZ, R40.H1_H1 ;  /* 0x30000028ff990230 */ /* 0x000fc60000004100 */
[----:B------:R-:W-:-:S04]  /*31f0*/  FADD.FTZ R152, R179, -R152 ;  /* 0x80000098b3987221 */ /* 0x000fc80000010000 */
[----:B------:R-:W-:-:S04]  /*3200*/  FMUL.FTZ R158, R207, R152 ;  /* 0x00000098cf9e7220 */ /* 0x000fc80000410000 */
[----:B------:R-:W-:-:S07]  /*3210*/  @P0 FADD.FTZ R158, R158, R153 ;  /* 0x000000999e9e0221 */ /* 0x000fce0000010000 */
.L_x_7902:
[----:B------:R-:W-:Y:S05]  /*3220*/  BSYNC B0 ;  /* 0x0000000000007941 */ /* 0x000fea0003800000 */
.L_x_7900:
        /* <DEDUP_REMOVED lines=15> */
.L_x_7904:
[----:B------:R-:W-:-:S04]  /*3320*/  ISETP.NE.AND P6, PT, R204, RZ, PT ;  /* 0x000000ffcc00720c */ /* 0x000fc80003fc5270 */
[----:B------:R-:W-:-:S05]  /*3330*/  FSEL R152, R156, RZ, !P6 ;  /* 0x000000ff9c987208 */ /* 0x000fca0007000000 */
[----:B------:R-:W-:-:S04]  /*3340*/  FFMA.FTZ R153, R13, R155, R152 ;  /* 0x0000009b0d997223 */ /* 0x000fc80000010098 */
[----:B------:R-:W-:Y:S01]  /*3350*/  FADD.FTZ R152, R176, -R153 ;  /* 0x80000099b0987221 */ /* 0x000fe20000010000 */
[----:B------:R-:W-:-:S03]  /*3360*/  @P0 HADD2.F32 R153, -RZ, R41.H0_H0 ;  /* 0x20000029ff990230 */ /* 0x000fc60000004100 */
[----:B------:R-:W-:-:S04]  /*3370*/  FMUL.FTZ R158, R207, R152 ;  /* 0x00000098cf9e7220 */ /* 0x000fc80000410000 */
[----:B------:R-:W-:-:S07]  /*3380*/  @P0 FADD.FTZ R158, R158, R153 ;  /* 0x000000999e9e0221 */ /* 0x000fce0000010000 */
.L_x_7905:
[----:B------:R-:W-:Y:S05]  /*3390*/  BSYNC B0 ;  /* 0x0000000000007941 */ /* 0x000fea0003800000 */
.L_x_7903:
        /* <DEDUP_REMOVED lines=15> */
.L_x_7907:
[----:B------:R-:W-:-:S04]  /*3490*/  ISETP.NE.AND P6, PT, R204, RZ, PT ;  /* 0x000000ffcc00720c */ /* 0x000fc80003fc5270 */
[----:B------:R-:W-:-:S05]  /*34a0*/  FSEL R153, R156, RZ, !P6 ;  /* 0x000000ff9c997208 */ /* 0x000fca0007000000 */
[----:B------:R-:W-:Y:S01]  /*34b0*/  FFMA.FTZ R152, R10, R155, R153 ;  /* 0x0000009b0a987223 */ /* 0x000fe20000010099 */
[----:B------:R-:W-:-:S03]  /*34c0*/  @P0 HADD2.F32 R153, -RZ, R41.H1_H1 ;  /* 0x30000029ff990230 */ /* 0x000fc60000004100 */
[----:B------:R-:W-:-:S04]  /*34d0*/  FADD.FTZ R152, R181, -R152 ;  /* 0x80000098b5987221 */ /* 0x000fc80000010000 */
[----:B------:R-:W-:-:S04]  /*34e0*/  FMUL.FTZ R158, R207, R152 ;  /* 0x00000098cf9e7220 */ /* 0x000fc80000410000 */
[----:B------:R-:W-:-:S07]  /*34f0*/  @P0 FADD.FTZ R158, R158, R153 ;  /* 0x000000999e9e0221 */ /* 0x000fce0000010000 */
.L_x_7908:
[----:B------:R-:W-:Y:S05]  /*3500*/  BSYNC B0 ;  /* 0x0000000000007941 */ /* 0x000fea0003800000 */
.L_x_7906:
        /* <DEDUP_REMOVED lines=15> */
.L_x_7910:
[----:B------:R-:W-:-:S04]  /*3600*/  ISETP.NE.AND P6, PT, R204, RZ, PT ;  /* 0x000000ffcc00720c */ /* 0x000fc80003fc5270 */
[----:B------:R-:W-:-:S05]  /*3610*/  FSEL R152, R156, RZ, !P6 ;  /* 0x000000ff9c987208 */ /* 0x000fca0007000000 */
[----:B------:R-:W-:-:S04]  /*3620*/  FFMA.FTZ R153, R15, R155, R152 ;  /* 0x0000009b0f997223 */ /* 0x000fc80000010098 */
[----:B------:R-:W-:Y:S01]  /*3630*/  FADD.FTZ R152, R178, -R153 ;  /* 0x80000099b2987221 */ /* 0x000fe20000010000 */
[----:B------:R-:W-:-:S03]  /*3640*/  @P0 HADD2.F32 R153, -RZ, R42.H0_H0 ;  /* 0x2000002aff990230 */ /* 0x000fc60000004100 */
[----:B------:R-:W-:-:S04]  /*3650*/  FMUL.FTZ R158, R207, R152 ;  /* 0x00000098cf9e7220 */ /* 0x000fc80000410000 */
[----:B------:R-:W-:-:S07]  /*3660*/  @P0 FADD.FTZ R158, R158, R153 ;  /* 0x000000999e9e0221 */ /* 0x000fce0000010000 */
.L_x_7911:
[----:B------:R-:W-:Y:S05]  /*3670*/  BSYNC B0 ;  /* 0x0000000000007941 */ /* 0x000fea0003800000 */
.L_x_7909:
        /* <DEDUP_REMOVED lines=15> */
.L_x_7913:
[----:B------:R-:W-:-:S04]  /*3770*/  ISETP.NE.AND P6, PT, R204, RZ, PT ;  /* 0x000000ffcc00720c */ /* 0x000fc80003fc5270 */
[----:B------:R-:W-:-:S05]  /*3780*/  FSEL R153, R156, RZ, !P6 ;  /* 0x000000ff9c997208 */ /* 0x000fca0007000000 */
[----:B------:R-:W-:Y:S01]  /*3790*/  FFMA.FTZ R152, R12, R155, R153 ;  /* 0x0000009b0c987223 */ /* 0x000fe20000010099 */
[----:B------:R-:W-:-:S03]  /*37a0*/  @P0 HADD2.F32 R153, -RZ, R42.H1_H1 ;  /* 0x3000002aff990230 */ /* 0x000fc60000004100 */
[----:B------:R-:W-:-:S04]  /*37b0*/  FADD.FTZ R152, R183, -R152 ;  /* 0x80000098b7987221 */ /* 0x000fc80000010000 */
[----:B------:R-:W-:-:S04]  /*37c0*/  FMUL.FTZ R158, R207, R152 ;  /* 0x00000098cf9e7220 */ /* 0x000fc80000410000 */
[----:B------:R-:W-:-:S07]  /*37d0*/  @P0 FADD.FTZ R158, R158, R153 ;  /* 0x000000999e9e0221 */ /* 0x000fce0000010000 */
.L_x_7914:
[----:B------:R-:W-:Y:S05]  /*37e0*/  BSYNC B0 ;  /* 0x0000000000007941 */ /* 0x000fea0003800000 */
.L_x_7912:
        /* <DEDUP_REMOVED lines=15> */
.L_x_7916:
[----:B------:R-:W-:-:S04]  /*38e0*/  ISETP.NE.AND P6, PT, R204, RZ, PT ;  /* 0x000000ffcc00720c */ /* 0x000fc80003fc5270 */
[----:B------:R-:W-:-:S05]  /*38f0*/  FSEL R152, R156, RZ, !P6 ;  /* 0x000000ff9c987208 */ /* 0x000fca0007000000 */
[----:B------:R-:W-:-:S04]  /*3900*/  FFMA.FTZ R153, R17, R155, R152 ;  /* 0x0000009b11997223 */ /* 0x000fc80000010098 */
[----:B------:R-:W-:Y:S01]  /*3910*/  FADD.FTZ R152, R180, -R153 ;  /* 0x80000099b4987221 */ /* 0x000fe20000010000 */
[----:B------:R-:W-:-:S03]  /*3920*/  @P0 HADD2.F32 R153, -RZ, R43.H0_H0 ;  /* 0x2000002bff990230 */ /* 0x000fc60000004100 */
[----:B------:R-:W-:-:S04]  /*3930*/  FMUL.FTZ R158, R207, R152 ;  /* 0x00000098cf9e7220 */ /* 0x000fc80000410000 */
[----:B------:R-:W-:-:S07]  /*3940*/  @P0 FADD.FTZ R158, R158, R153 ;  /* 0x000000999e9e0221 */ /* 0x000fce0000010000 */
.L_x_7917:
[----:B------:R-:W-:Y:S05]  /*3950*/  BSYNC B0 ;  /* 0x0000000000007941 */ /* 0x000fea0003800000 */
.L_x_7915:
        /* <DEDUP_REMOVED lines=15> */
.L_x_7919:
[----:B------:R-:W-:-:S04]  /*3a50*/  ISETP.NE.AND P6, PT, R204, RZ, PT ;  /* 0x000000ffcc00720c */ /* 0x000fc80003fc5270 */
[----:B------:R-:W-:-:S05]  /*3a60*/  FSEL R153, R156, RZ, !P6 ;  /* 0x000000ff9c997208 */ /* 0x000fca0007000000 */
[----:B------:R-:W-:Y:S01]  /*3a70*/  FFMA.FTZ R152, R14, R155, R153 ;  /* 0x0000009b0e987223 */ /* 0x000fe20000010099 */
[----:B------:R-:W-:-:S03]  /*3a80*/  @P0 HADD2.F32 R153, -RZ, R43.H1_H1 ;  /* 0x3000002bff990230 */ /* 0x000fc60000004100 */
[----:B------:R-:W-:-:S04]  /*3a90*/  FADD.FTZ R152, R185, -R152 ;  /* 0x80000098b9987221 */ /* 0x000fc80000010000 */
[----:B------:R-:W-:-:S04]  /*3aa0*/  FMUL.FTZ R162, R207, R152 ;  /* 0x00000098cfa27220 */ /* 0x000fc80000410000 */
[----:B------:R-:W-:-:S07]  /*3ab0*/  @P0 FADD.FTZ R162, R162, R153 ;  /* 0x00000099a2a20221 */ /* 0x000fce0000010000 */
.L_x_7920:
[----:B------:R-:W-:Y:S05]  /*3ac0*/  BSYNC B0 ;  /* 0x0000000000007941 */ /* 0x000fea0003800000 */
.L_x_7918:
        /* <DEDUP_REMOVED lines=22> */
.L_x_7922:
[----:B------:R-:W-:-:S04]  /*3c30*/  ISETP.NE.AND P6, PT, R204, RZ, PT ;  /* 0x000000ffcc00720c */ /* 0x000fc80003fc5270 */
[----:B------:R-:W-:-:S05]  /*3c40*/  FSEL R152, R156, RZ, !P6 ;  /* 0x000000ff9c987208 */ /* 0x000fca0007000000 */
[----:B------:R-:W-:-:S04]  /*3c50*/  FFMA.FTZ R153, R19, R155, R152 ;  /* 0x0000009b13997223 */ /* 0x000fc80000010098 */
[----:B------:R-:W-:Y:S01]  /*3c60*/  FADD.FTZ R152, R182, -R153 ;  /* 0x80000099b6987221 */ /* 0x000fe20000010000 */
[----:B------:R-:W-:-:S03]  /*3c70*/  @P0 HADD2.F32 R153, -RZ, R36.H0_H0 ;  /* 0x20000024ff990230 */ /* 0x000fc60000004100 */
[----:B0-----:R-:W-:-:S04]  /*3c80*/  FMUL.FTZ R158, R207, R152 ;  /* 0x00000098cf9e7220 */ /* 0x001fc80000410000 */
[----:B------:R-:W-:-:S07]  /*3c90*/  @P0 FADD.FTZ R158, R158, R153 ;  /* 0x000000999e9e0221 */ /* 0x000fce0000010000 */
.L_x_7923:
[----:B------:R-:W-:Y:S05]  /*3ca0*/  BSYNC B0 ;  /* 0x0000000000007941 */ /* 0x000fea0003800000 */
.L_x_7921:
        /* <DEDUP_REMOVED lines=15> */
.L_x_7925:
[----:B------:R-:W-:-:S04]  /*3da0*/  ISETP.NE.AND P6, PT, R204, RZ, PT ;  /* 0x000000ffcc00720c */ /* 0x000fc80003fc5270 */
[----:B------:R-:W-:-:S05]  /*3db0*/  FSEL R153, R156, RZ, !P6 ;  /* 0x000000ff9c997208 */ /* 0x000fca0007000000 */
[----:B------:R-:W-:Y:S01]  /*3dc0*/  FFMA.FTZ R152, R16, R155, R153 ;  /* 0x0000009b10987223 */ /* 0x000fe20000010099 */
[----:B------:R-:W-:-:S03]  /*3dd0*/  @P0 HADD2.F32 R153, -RZ, R36.H1_H1 ;  /* 0x30000024ff990230 */ /* 0x000fc60000004100 */
[----:B------:R-:W-:-:S04]  /*3de0*/  FADD.FTZ R152, R187, -R152 ;  /* 0x80000098bb987221 */ /* 0x000fc80000010000 */
[----:B------:R-:W-:-:S04]  /*3df0*/  FMUL.FTZ R158, R207, R152 ;  /* 0x00000098cf9e7220 */ /* 0x000fc80000410000 */
[----:B------:R-:W-:-:S07]  /*3e00*/  @P0 FADD.FTZ R158, R158, R153 ;  /* 0x000000999e9e0221 */ /* 0x000fce0000010000 */
.L_x_7926:
[----:B------:R-:W-:Y:S05]  /*3e10*/  BSYNC B0 ;  /* 0x0000000000007941 */ /* 0x000fea0003800000 */
.L_x_7924:
        /* <DEDUP_REMOVED lines=15> */
.L_x_7928:
[----:B------:R-:W-:-:S04]  /*3f10*/  ISETP.NE.AND P6, PT, R204, RZ, PT ;  /* 0x000000ffcc00720c */ /* 0x000fc80003fc5270 */
[----:B------:R-:W-:-:S05]  /*3f20*/  FSEL R152, R156, RZ, !P6 ;  /* 0x000000ff9c987208 */ /* 0x000fca0007000000 */
[----:B------:R-:W-:-:S04]  /*3f30*/  FFMA.FTZ R153, R21, R155, R152 ;  /* 0x0000009b15997223 */ /* 0x000fc80000010098 */
[----:B------:R-:W-:Y:S01]  /*3f40*/  FADD.FTZ R152, R184, -R153 ;  /* 0x80000099b8987221 */ /* 0x000fe20000010000 */
[----:B------:R-:W-:-:S03]  /*3f50*/  @P0 HADD2.F32 R153, -RZ, R37.H0_H0 ;  /* 0x20000025ff990230 */ /* 0x000fc60000004100 */
[----:B------:R-:W-:-:S04]  /*3f60*/  FMUL.FTZ R158, R207, R152 ;  /* 0x00000098cf9e7220 */ /* 0x000fc80000410000 */
[----:B------:R-:W-:-:S07]  /*3f70*/  @P0 FADD.FTZ R158, R158, R153 ;  /* 0x000000999e9e0221 */ /* 0x000fce0000010000 */
.L_x_7929:
[----:B------:R-:W-:Y:S05]  /*3f80*/  BSYNC B0 ;  /* 0x0000000000007941 */ /* 0x000fea0003800000 */
.L_x_7927:
        /* <DEDUP_REMOVED lines=15> */
.L_x_7931:
[----:B------:R-:W-:-:S04]  /*4080*/  ISETP.NE.AND P6, PT, R204, RZ, PT ;  /* 0x000000ffcc00720c */ /* 0x000fc80003fc5270 */
[----:B------:R-:W-:-:S05]  /*4090*/  FSEL R153, R156, RZ, !P6 ;  /* 0x000000ff9c997208 */ /* 0x000fca0007000000 */
[----:B------:R-:W-:Y:S01]  /*40a0*/  FFMA.FTZ R152, R18, R155, R153 ;  /* 0x0000009b12987223 */ /* 0x000fe20000010099 */
[----:B------:R-:W-:-:S03]  /*40b0*/  @P0 HADD2.F32 R153, -RZ, R37.H1_H1 ;  /* 0x30000025ff990230 */ /* 0x000fc60000004100 */
[----:B------:R-:W-:-:S04]  /*40c0*/  FADD.FTZ R152, R189, -R152 ;  /* 0x80000098bd987221 */ /* 0x000fc80000010000 */
[----:B------:R-:W-:-:S04]  /*40d0*/  FMUL.FTZ R158, R207, R152 ;  /* 0x00000098cf9e7220 */ /* 0x000fc80000410000 */
[----:B------:R-:W-:-:S07]  /*40e0*/  @P0 FADD.FTZ R158, R158, R153 ;  /* 0x000000999e9e0221 */ /* 0x000fce0000010000 */
.L_x_7932:
[----:B------:R-:W-:Y:S05]  /*40f0*/  BSYNC B0 ;  /* 0x0000000000007941 */ /* 0x000fea0003800000 */
.L_x_7930:
        /* <DEDUP_REMOVED lines=15> */
.L_x_7934:
[----:B------:R-:W-:-:S04]  /*41f0*/  ISETP.NE.AND P6, PT, R204, RZ, PT ;  /* 0x000000ffcc00720c */ /* 0x000fc80003fc5270 */
[----:B------:R-:W-:-:S05]  /*4200*/  FSEL R152, R156, RZ, !P6 ;  /* 0x000000ff9c987208 */ /* 0x000fca0007000000 */
[----:B------:R-:W-:-:S04]  /*4210*/  FFMA.FTZ R153, R23, R155, R152 ;  /* 0x0000009b17997223 */ /* 0x000fc80000010098 */
[----:B------:R-:W-:Y:S01]  /*4220*/  FADD.FTZ R152, R186, -R153 ;  /* 0x80000099ba987221 */ /* 0x000fe20000010000 */
[----:B------:R-:W-:-:S03]  /*4230*/  @P0 HADD2.F32 R153, -RZ, R38.H0_H0 ;  /* 0x20000026ff990230 */ /* 0x000fc60000004100 */
[----:B------:R-:W-:-:S04]  /*4240*/  FMUL.FTZ R158, R207, R152 ;  /* 0x00000098cf9e7220 */ /* 0x000fc80000410000 */
[----:B------:R-:W-:-:S07]  /*4250*/  @P0 FADD.FTZ R158, R158, R153 ;  /* 0x000000999e9e0221 */ /* 0x000fce0000010000 */
.L_x_7935:
[----:B------:R-:W-:Y:S05]  /*4260*/  BSYNC B0 ;  /* 0x0000000000007941 */ /* 0x000fea0003800000 */
.L_x_7933:
        /* <DEDUP_REMOVED lines=15> */
.L_x_7937:
[----:B------:R-:W-:-:S04]  /*4360*/  ISETP.NE.AND P6, PT, R204, RZ, PT ;  /* 0x000000ffcc00720c */ /* 0x000fc80003fc5270 */
[----:B------:R-:W-:-:S05]  /*4370*/  FSEL R153, R156, RZ, !P6 ;  /* 0x000000ff9c997208 */ /* 0x000fca0007000000 */
[----:B------:R-:W-:Y:S01]  /*4380*/  FFMA.FTZ R152, R20, R155, R153 ;  /* 0x0000009b14987223 */ /* 0x000fe20000010099 */
[----:B------:R-:W-:-:S03]  /*4390*/  @P0 HADD2.F32 R153, -RZ, R38.H1_H1 ;  /* 0x30000026ff990230 */ /* 0x000fc60000004100 */
[----:B------:R-:W-:-:S04]  /*43a0*/  FADD.FTZ R152, R191, -R152 ;  /* 0x80000098bf987221 */ /* 0x000fc80000010000 */
[----:B------:R-:W-:-:S04]  /*43b0*/  FMUL.FTZ R158, R207, R152 ;  /* 0x00000098cf9e7220 */ /* 0x000fc80000410000 */
[----:B------:R-:W-:-:S07]  /*43c0*/  @P0 FADD.FTZ R158, R158, R153 ;  /* 0x000000999e9e0221 */ /* 0x000fce0000010000 */
.L_x_7938:
[----:B------:R-:W-:Y:S05]  /*43d0*/  BSYNC B0 ;  /* 0x0000000000007941 */ /* 0x000fea0003800000 */
.L_x_7936:
        /* <DEDUP_REMOVED lines=15> */
.L_x_7940:
[----:B------:R-:W-:-:S04]  /*44d0*/  ISETP.NE.AND P6, PT, R204, RZ, PT ;  /* 0x000000ffcc00720c */ /* 0x000fc80003fc5270 */
[----:B------:R-:W-:-:S05]  /*44e0*/  FSEL R152, R156, RZ, !P6 ;  /* 0x000000ff9c987208 */ /* 0x000fca0007000000 */
[----:B------:R-:W-:-:S04]  /*44f0*/  FFMA.FTZ R153, R25, R155, R152 ;  /* 0x0000009b19997223 */ /* 0x000fc80000010098 */
[----:B------:R-:W-:Y:S01]  /*4500*/  FADD.FTZ R152, R188, -R153 ;  /* 0x80000099bc987221 */ /* 0x000fe20000010000 */
[----:B------:R-:W-:-:S03]  /*4510*/  @P0 HADD2.F32 R153, -RZ, R39.H0_H0 ;  /* 0x20000027ff990230 */ /* 0x000fc60000004100 */
[----:B------:R-:W-:-:S04]  /*4520*/  FMUL.FTZ R158, R207, R152 ;  /* 0x00000098cf9e7220 */ /* 0x000fc80000410000 */
[----:B------:R-:W-:-:S07]  /*4530*/  @P0 FADD.FTZ R158, R158, R153 ;  /* 0x000000999e9e0221 */ /* 0x000fce0000010000 */
.L_x_7941:
[----:B------:R-:W-:Y:S05]  /*4540*/  BSYNC B0 ;  /* 0x0000000000007941 */ /* 0x000fea0003800000 */
.L_x_7939:
        /* <DEDUP_REMOVED lines=15> */
.L_x_7943:
[----:B------:R-:W-:-:S04]  /*4640*/  ISETP.NE.AND P6, PT, R204, RZ, PT ;  /* 0x000000ffcc00720c */ /* 0x000fc80003fc5270 */
[----:B------:R-:W-:-:S05]  /*4650*/  FSEL R153, R156, RZ, !P6 ;  /* 0x000000ff9c997208 */ /* 0x000fca0007000000 */
[----:B------:R-:W-:Y:S01]  /*4660*/  FFMA.FTZ R152, R22, R155, R153 ;  /* 0x0000009b16987223 */ /* 0x000fe20000010099 */
[----:B------:R-:W-:-:S03]  /*4670*/  @P0 HADD2.F32 R153, -RZ, R39.H1_H1 ;  /* 0x30000027ff990230 */ /* 0x000fc60000004100 */
[----:B------:R-:W-:-:S04]  /*4680*/  FADD.FTZ R152, R193, -R152 ;  /* 0x80000098c1987221 */ /* 0x000fc80000010000 */
[----:B------:R-:W-:-:S04]  /*4690*/  FMUL.FTZ R162, R207, R152 ;  /* 0x00000098cfa27220 */ /* 0x000fc80000410000 */
[----:B------:R-:W-:-:S07]  /*46a0*/  @P0 FADD.FTZ R162, R162, R153 ;  /* 0x00000099a2a20221 */ /* 0x000fce0000010000 */
.L_x_7944:
[----:B------:R-:W-:Y:S05]  /*46b0*/  BSYNC B0 ;  /* 0x0000000000007941 */ /* 0x000fea0003800000 */
.L_x_7942:
        /* <DEDUP_REMOVED lines=22> */
.L_x_7946:
[----:B------:R-:W-:-:S04]  /*4820*/  ISETP.NE.AND P6, PT, R204, RZ, PT ;  /* 0x000000ffcc00720c */ /* 0x000fc80003fc5270 */
[----:B------:R-:W-:-:S05]  /*4830*/  FSEL R152, R156, RZ, !P6 ;  /* 0x000000ff9c987208 */ /* 0x000fca0007000000 */
[----:B------:R-:W-:-:S04]  /*4840*/  FFMA.FTZ R153, R27, R155, R152 ;  /* 0x0000009b1b997223 */ /* 0x000fc80000010098 */
[----:B------:R-:W-:Y:S01]  /*4850*/  FADD.FTZ R152, R190, -R153 ;  /* 0x80000099be987221 */ /* 0x000fe20000010000 */
[----:B------:R-:W-:-:S03]  /*4860*/  @P0 HADD2.F32 R153, -RZ, R32.H0_H0 ;  /* 0x20000020ff990230 */ /* 0x000fc60000004100 */
[----:B0-----:R-:W-:-:S04]  /*4870*/  FMUL.FTZ R158, R207, R152 ;  /* 0x00000098cf9e7220 */ /* 0x001fc80000410000 */
[----:B------:R-:W-:-:S07]  /*4880*/  @P0 FADD.FTZ R158, R158, R153 ;  /* 0x000000999e9e0221 */ /* 0x000fce0000010000 */
.L_x_7947:
[----:B------:R-:W-:Y:S05]  /*4890*/  BSYNC B0 ;  /* 0x0000000000007941 */ /* 0x000fea0003800000 */
.L_x_7945:
        /* <DEDUP_REMOVED lines=15> */
.L_x_7949:
[----:B------:R-:W-:-:S04]  /*4990*/  ISETP.NE.AND P6, PT, R204, RZ, PT ;  /* 0x000000ffcc00720c */ /* 0x000fc80003fc5270 */
[----:B------:R-:W-:-:S05]  /*49a0*/  FSEL R153, R156, RZ, !P6 ;  /* 0x000000ff9c997208 */ /* 0x000fca0007000000 */
[----:B------:R-:W-:Y:S01]  /*49b0*/  FFMA.FTZ R152, R24, R155, R153 ;  /* 0x0000009b18987223 */ /* 0x000fe20000010099 */
[----:B------:R-:W-:-:S03]  /*49c0*/  @P0 HADD2.F32 R153, -RZ, R32.H1_H1 ;  /* 0x30000020ff990230 */ /* 0x000fc60000004100 */
[----:B------:R-:W-:-:S04]  /*49d0*/  FADD.FTZ R152, R195, -R152 ;  /* 0x80000098c3987221 */ /* 0x000fc80000010000 */
[----:B------:R-:W-:-:S04]  /*49e0*/  FMUL.FTZ R158, R207, R152 ;  /* 0x00000098cf9e7220 */ /* 0x000fc80000410000 */
[----:B------:R-:W-:-:S07]  /*49f0*/  @P0 FADD.FTZ R158, R158, R153 ;  /* 0x000000999e9e0221 */ /* 0x000fce0000010000 */
.L_x_7950:
[----:B------:R-:W-:Y:S05]  /*4a00*/  BSYNC B0 ;  /* 0x0000000000007941 */ /* 0x000fea0003800000 */
.L_x_7948:
        /* <DEDUP_REMOVED lines=15> */
.L_x_7952:
[----:B------:R-:W-:-:S04]  /*4b00*/  ISETP.NE.AND P6, PT, R204, RZ, PT ;  /* 0x000000ffcc00720c */ /* 0x000fc80003fc5270 */
[----:B------:R-:W-:-:S05]  /*4b10*/  FSEL R152, R156, RZ, !P6 ;  /* 0x000000ff9c987208 */ /* 0x000fca0007000000 */
[----:B------:R-:W-:-:S04]  /*4b20*/  FFMA.FTZ R153, R29, R155, R152 ;  /* 0x0000009b1d997223 */ /* 0x000fc80000010098 */
[----:B------:R-:W-:Y:S01]  /*4b30*/  FADD.FTZ R152, R192, -R153 ;  /* 0x80000099c0987221 */ /* 0x000fe20000010000 */
[----:B------:R-:W-:-:S03]  /*4b40*/  @P0 HADD2.F32 R153, -RZ, R33.H0_H0 ;  /* 0x20000021ff990230 */ /* 0x000fc60000004100 */
[----:B------:R-:W-:-:S04]  /*4b50*/  FMUL.FTZ R158, R207, R152 ;  /* 0x00000098cf9e7220 */ /* 0x000fc80000410000 */
[----:B------:R-:W-:-:S07]  /*4b60*/  @P0 FADD.FTZ R158, R158, R153 ;  /* 0x000000999e9e0221 */ /* 0x000fce0000010000 */
.L_x_7953:
[----:B------:R-:W-:Y:S05]  /*4b70*/  BSYNC B0 ;  /* 0x0000000000007941 */ /* 0x000fea0003800000 */
.L_x_7951:
        /* <DEDUP_REMOVED lines=15> */
.L_x_7955:
[----:B------:R-:W-:-:S04]  /*4c70*/  ISETP.NE.AND P6, PT, R204, RZ, PT ;  /* 0x000000ffcc00720c */ /* 0x000fc80003fc5270 */
[----:B------:R-:W-:-:S05]  /*4c80*/  FSEL R153, R156, RZ, !P6 ;  /* 0x000000ff9c997208 */ /* 0x000fca0007000000 */
[----:B------:R-:W-:Y:S01]  /*4c90*/  FFMA.FTZ R152, R26, R155, R153 ;  /* 0x0000009b1a987223 */ /* 0x000fe20000010099 */
[----:B------:R-:W-:-:S03]  /*4ca0*/  @P0 HADD2.F32 R153, -RZ, R33.H1_H1 ;  /* 0x30000021ff990230 */ /* 0x000fc60000004100 */
[----:B------:R-:W-:-:S04]  /*4cb0*/  FADD.FTZ R152, R197, -R152 ;  /* 0x80000098c5987221 */ /* 0x000fc80000010000 */
[----:B------:R-:W-:-:S04]  /*4cc0*/  FMUL.FTZ R158, R207, R152 ;  /* 0x00000098cf9e7220 */ /* 0x000fc80000410000 */
[----:B------:R-:W-:-:S07]  /*4cd0*/  @P0 FADD.FTZ R158, R158, R153 ;  /* 0x000000999e9e0221 */ /* 0x000fce0000010000 */
.L_x_7956:
[----:B------:R-:W-:Y:S05]  /*4ce0*/  BSYNC B0 ;  /* 0x0000000000007941 */ /* 0x000fea0003800000 */
.L_x_7954:
        /* <DEDUP_REMOVED lines=15> */
.L_x_7958:
[----:B------:R-:W-:-:S04]  /*4de0*/  ISETP.NE.AND P6, PT, R204, RZ, PT ;  /* 0x000000ffcc00720c */ /* 0x000fc80003fc5270 */
[----:B------:R-:W-:-:S05]  /*4df0*/  FSEL R152, R156, RZ, !P6 ;  /* 0x000000ff9c987208 */ /* 0x000fca0007000000 */
[----:B------:R-:W-:-:S04]  /*4e00*/  FFMA.FTZ R153, R31, R155, R152 ;  /* 0x0000009b1f997223 */ /* 0x000fc80000010098 */
[----:B------:R-:W-:Y:S01]  /*4e10*/  FADD.FTZ R152, R194, -R153 ;  /* 0x80000099c2987221 */ /* 0x000fe20000010000 */
[----:B------:R-:W-:-:S03]  /*4e20*/  @P0 HADD2.F32 R153, -RZ, R34.H0_H0 ;  /* 0x20000022ff990230 */ /* 0x000fc60000004100 */
[----:B------:R-:W-:-:S04]  /*4e30*/  FMUL.FTZ R158, R207, R152 ;  /* 0x00000098cf9e7220 */ /* 0x000fc80000410000 */
[----:B------:R-:W-:-:S07]  /*4e40*/  @P0 FADD.FTZ R158, R158, R153 ;  /* 0x000000999e9e0221 */ /* 0x000fce0000010000 */
.L_x_7959:
[----:B------:R-:W-:Y:S05]  /*4e50*/  BSYNC B0 ;  /* 0x0000000000007941 */ /* 0x000fea0003800000 */
.L_x_7957:
        /* <DEDUP_REMOVED lines=15> */
.L_x_7961:
[----:B------:R-:W-:-:S04]  /*4f50*/  ISETP.NE.AND P6, PT, R204, RZ, PT ;  /* 0x000000ffcc00720c */ /* 0x000fc80003fc5270 */
[----:B------:R-:W-:-:S05]  /*4f60*/  FSEL R153, R156, RZ, !P6 ;  /* 0x000000ff9c997208 */ /* 0x000fca0007000000 */
[----:B------:R-:W-:Y:S01]  /*4f70*/  FFMA.FTZ R152, R28, R155, R153 ;  /* 0x0000009b1c987223 */ /* 0x000fe20000010099 */
[----:B------:R-:W-:-:S03]  /*4f80*/  @P0 HADD2.F32 R153, -RZ, R34.H1_H1 ;  /* 0x30000022ff990230 */ /* 0x000fc60000004100 */
[----:B------:R-:W-:-:S04]  /*4f90*/  FADD.FTZ R152, R199, -R152 ;  /* 0x80000098c7987221 */ /* 0x000fc80000010000 */
[----:B------:R-:W-:-:S04]  /*4fa0*/  FMUL.FTZ R158, R207, R152 ;  /* 0x00000098cf9e7220 */ /* 0x000fc80000410000 */
[----:B------:R-:W-:-:S07]  /*4fb0*/  @P0 FADD.FTZ R158, R158, R153 ;  /* 0x000000999e9e0221 */ /* 0x000fce0000010000 */
.L_x_7962:
[----:B------:R-:W-:Y:S05]  /*4fc0*/  BSYNC B0 ;  /* 0x0000000000007941 */ /* 0x000fea0003800000 */
.L_x_7960:
        /* <DEDUP_REMOVED lines=15> */
.L_x_7964:
[----:B------:R-:W-:-:S04]  /*50c0*/  ISETP.NE.AND P6, PT, R204, RZ, PT ;  /* 0x000000ffcc00720c */ /* 0x000fc80003fc5270 */
[----:B------:R-:W-:-:S05]  /*50d0*/  FSEL R152, R156, RZ, !P6 ;  /* 0x000000ff9c987208 */ /* 0x000fca0007000000 */
[----:B------:R-:W-:-:S04]  /*50e0*/  FFMA.FTZ R153, R169, R155, R152 ;  /* 0x0000009ba9997223 */ /* 0x000fc80000010098 */
[----:B------:R-:W-:Y:S01]  /*50f0*/  FADD.FTZ R152, R196, -R153 ;  /* 0x80000099c4987221 */ /* 0x000fe20000010000 */
[----:B------:R-:W-:-:S03]  /*5100*/  @P0 HADD2.F32 R153, -RZ, R35.H0_H0 ;  /* 0x20000023ff990230 */ /* 0x000fc60000004100 */
[----:B------:R-:W-:-:S04]  /*5110*/  FMUL.FTZ R158, R207, R152 ;  /* 0x00000098cf9e7220 */ /* 0x000fc80000410000 */
[----:B------:R-:W-:-:S07]  /*5120*/  @P0 FADD.FTZ R158, R158, R153 ;  /* 0x000000999e9e0221 */ /* 0x000fce0000010000 */
.L_x_7965:
[----:B------:R-:W-:Y:S05]  /*5130*/  BSYNC B0 ;  /* 0x0000000000007941 */ /* 0x000fea0003800000 */
.L_x_7963:
        /* <DEDUP_REMOVED lines=15> */
.L_x_7967:
[----:B------:R-:W-:-:S04]  /*5230*/  ISETP.NE.AND P2, PT, R204, RZ, PT ;  /* 0x000000ffcc00720c */ /* 0x000fc80003f45270 */
[----:B------:R-:W-:-:S05]  /*5240*/  FSEL R153, R156, RZ, !P2 ;  /* 0x000000ff9c997208 */ /* 0x000fca0005000000 */
[----:B------:R-:W-:Y:S01]  /*5250*/  FFMA.FTZ R152, R198, R155, R153 ;  /* 0x0000009bc6987223 */ /* 0x000fe20000010099 */
[----:B------:R-:W-:-:S03]  /*5260*/  @P0 HADD2.F32 R153, -RZ, R35.H1_H1 ;  /* 0x30000023ff990230 */ /* 0x000fc60000004100 */
[----:B------:R-:W-:-:S04]  /*5270*/  FADD.FTZ R152, R201, -R152 ;  /* 0x80000098c9987221 */ /* 0x000fc80000010000 */
[----:B------:R-:W-:-:S04]  /*5280*/  FMUL.FTZ R160, R207, R152 ;  /* 0x00000098cfa07220 */ /* 0x000fc80000410000 */
[----:B------:R-:W-:-:S07]  /*5290*/  @P0 FADD.FTZ R160, R160, R153 ;  /* 0x00000099a0a00221 */ /* 0x000fce0000010000 */
.L_x_7968:
[----:B------:R-:W-:Y:S05]  /*52a0*/  BSYNC B0 ;  /* 0x0000000000007941 */ /* 0x000fea0003800000 */
.L_x_7966:
        /* <DEDUP_REMOVED lines=18> */
.L_x_7868:
        /* <DEDUP_REMOVED lines=27> */
.L_x_7872:
[----:B------:R-:W-:Y:S01]  /*5580*/  HFMA2.MMA R164, -RZ, RZ, 0, 9.5367431640625e-07 ;  /* 0x00000010ffa47435 */ /* 0x000fe200000001ff */
[----:B------:R-:W-:Y:S02]  /*5590*/  MOV R165, R160 ;  /* 0x000000a000a57202 */ /* 0x000fe40000000f00 */
[----:B------:R-:W-:Y:S02]  /*55a0*/  MOV R167, 0x1f ;  /* 0x0000001f00a77802 */ /* 0x000fe40000000f00 */
[----:B------:R-:W-:-:S07]  /*55b0*/  MOV R162, 0xffffffff ;  /* 0xffffffff00a27802 */ /* 0x000fce0000000f00 */
[----:B------:R-:W-:Y:S05]  /*55c0*/  WARPSYNC.COLLECTIVE R162, `(.L_x_7970) ;  /* 0x00000000a2087348 */ /* 0x000fea0003c00000 */
[----:B------:R0:W1:Y:S02]  /*55d0*/  SHFL.DOWN P1, R163, R165, R164, R167 ;  /* 0x080000a4a5a37389 */ /* 0x00006400000200a7 */
[----:B01----:R-:W-:Y:S01]  /*55e0*/  ENDCOLLECTIVE ;  /* 0x000000000000791b */ /* 0x003fe20003800000 */
.L_x_7970:
[----:B------:R-:W-:Y:S02]  /*55f0*/  MOV R165, R161 ;  /* 0x000000a100a57202 */ /* 0x000fe40000000f00 */
[----:B------:R-:W-:-:S07]  /*5600*/  MOV R155, R163 ;  /* 0x000000a3009b7202 */ /* 0x000fce0000000f00 */
[----:B------:R-:W-:Y:S05]  /*5610*/  WARPSYNC.COLLECTIVE R162, `(.L_x_7971) ;  /* 0x00000000a2087348 */ /* 0x000fea0003c00000 */
[----:B------:R0:W1:Y:S02]  /*5620*/  SHFL.DOWN P1, R163, R165, R164, R167 ;  /* 0x080000a4a5a37389 */ /* 0x00006400000200a7 */
[----:B01----:R-:W-:Y:S01]  /*5630*/  ENDCOLLECTIVE ;  /* 0x000000000000791b */ /* 0x003fe20003800000 */
.L_x_7971:
[----:B------:R-:W-:Y:S01]  /*5640*/  FADD.FTZ R155, R155, R160 ;  /* 0x000000a09b9b7221 */ /* 0x000fe20000010000 */
[----:B------:R-:W-:-:S04]  /*5650*/  HFMA2.MMA R164, -RZ, RZ, 0, 4.76837158203125e-07 ;  /* 0x00000008ffa47435 */ /* 0x000fc800000001ff */
[----:B------:R-:W-:Y:S02]  /*5660*/  MOV R165, R155 ;  /* 0x0000009b00a57202 */ /* 0x000fe40000000f00 */
[----:B------:R-:W-:-:S07]  /*5670*/  MOV R154, R163 ;  /* 0x000000a3009a7202 */ /* 0x000fce0000000f00 */
[----:B------:R-:W-:Y:S05]  /*5680*/  WARPSYNC.COLLECTIVE R162, `(.L_x_7972) ;  /* 0x00000000a2087348 */ /* 0x000fea0003c00000 */
[----:B------:R0:W1:Y:S02]  /*5690*/  SHFL.DOWN P1, R163, R165, R164, R167 ;  /* 0x080000a4a5a37389 */ /* 0x00006400000200a7 */
[----:B01----:R-:W-:Y:S01]  /*56a0*/  ENDCOLLECTIVE ;  /* 0x000000000000791b */ /* 0x003fe20003800000 */
.L_x_7972:
[----:B------:R-:W-:-:S05]  /*56b0*/  FADD.FTZ R154, R154, R161 ;  /* 0x000000a19a9a7221 */ /* 0x000fca0000010000 */
[----:B------:R-:W-:Y:S02]  /*56c0*/  MOV R165, R154 ;  /* 0x0000009a00a57202 */ /* 0x000fe40000000f00 */
[----:B------:R-:W-:-:S07]  /*56d0*/  MOV R156, R163 ;  /* 0x000000a3009c7202 */ /* 0x000fce0000000f00 */
[----:B------:R-:W-:Y:S05]  /*56e0*/  WARPSYNC.COLLECTIVE R162, `(.L_x_7973) ;  /* 0x00000000a2087348 */ /* 0x000fea0003c00000 */
[----:B------:R0:W1:Y:S02]  /*56f0*/  SHFL.DOWN P1, R163, R165, R164, R167 ;  /* 0x080000a4a5a37389 */ /* 0x00006400000200a7 */
[----:B01----:R-:W-:Y:S01]  /*5700*/  ENDCOLLECTIVE ;  /* 0x000000000000791b */ /* 0x003fe20003800000 */
.L_x_7973:
[----:B------:R-:W-:Y:S01]  /*5710*/  FADD.FTZ R156, R155, R156 ;  /* 0x0000009c9b9c7221 */ /* 0x000fe20000010000 */
[----:B------:R-:W-:-:S04]  /*5720*/  HFMA2.MMA R164, -RZ, RZ, 0, 2.384185791015625e-07 ;  /* 0x00000004ffa47435 */ /* 0x000fc800000001ff */
[----:B------:R-:W-:Y:S02]  /*5730*/  MOV R165, R156 ;  /* 0x0000009c00a57202 */ /* 0x000fe40000000f00 */
[----:B------:R-:W-:-:S07]  /*5740*/  MOV R157, R163 ;  /* 0x000000a3009d7202 */ /* 0x000fce0000000f00 */
[----:B------:R-:W-:Y:S05]  /*5750*/  WARPSYNC.COLLECTIVE R162, `(.L_x_7974) ;  /* 0x00000000a2087348 */ /* 0x000fea0003c00000 */
[----:B------:R0:W1:Y:S02]  /*5760*/  SHFL.DOWN P1, R163, R165, R164, R167 ;  /* 0x080000a4a5a37389 */ /* 0x00006400000200a7 */
[----:B01----:R-:W-:Y:S01]  /*5770*/  ENDCOLLECTIVE ;  /* 0x000000000000791b */ /* 0x003fe20003800000 */
.L_x_7974:
[----:B------:R-:W-:-:S05]  /*5780*/  FADD.FTZ R157, R154, R157 ;  /* 0x0000009d9a9d7221 */ /* 0x000fca0000010000 */
[----:B------:R-:W-:Y:S02]  /*5790*/  MOV R165, R157 ;  /* 0x0000009d00a57202 */ /* 0x000fe40000000f00 */
[----:B------:R-:W-:-:S07]  /*57a0*/  MOV R159, R163 ;  /* 0x000000a3009f7202 */ /* 0x000fce0000000f00 */
[----:B------:R-:W-:Y:S05]  /*57b0*/  WARPSYNC.COLLECTIVE R162, `(.L_x_7975) ;  /* 0x00000000a2087348 */ /* 0x000fea0003c00000 */
[----:B------:R0:W1:Y:S02]  /*57c0*/  SHFL.DOWN P1, R163, R165, R164, R167 ;  /* 0x080000a4a5a37389 */ /* 0x00006400000200a7 */
[----:B01----:R-:W-:Y:S01]  /*57d0*/  ENDCOLLECTIVE ;  /* 0x000000000000791b */ /* 0x003fe20003800000 */
.L_x_7975:
[----:B------:R-:W-:Y:S01]  /*57e0*/  FADD.FTZ R159, R156, R159 ;  /* 0x0000009f9c9f7221 */ /* 0x000fe20000010000 */
[----:B------:R-:W-:-:S04]  /*57f0*/  HFMA2.MMA R164, -RZ, RZ, 0, 1.1920928955078125e-07 ;  /* 0x00000002ffa47435 */ /* 0x000fc800000001ff */
[----:B------:R-:W-:Y:S02]  /*5800*/  MOV R165, R159 ;  /* 0x0000009f00a57202 */ /* 0x000fe40000000f00 */
[----:B------:R-:W-:-:S07]  /*5810*/  MOV R158, R163 ;  /* 0x000000a3009e7202 */ /* 0x000fce0000000f00 */
[----:B------:R-:W-:Y:S05]  /*5820*/  WARPSYNC.COLLECTIVE R162, `(.L_x_7976) ;  /* 0x00000000a2087348 */ /* 0x000fea0003c00000 */
[----:B------:R0:W1:Y:S02]  /*5830*/  SHFL.DOWN P1, R163, R165, R164, R167 ;  /* 0x080000a4a5a37389 */ /* 0x00006400000200a7 */
[----:B01----:R-:W-:Y:S01]  /*5840*/  ENDCOLLECTIVE ;  /* 0x000000000000791b */ /* 0x003fe20003800000 */
.L_x_7976:
[----:B------:R-:W-:-:S05]  /*5850*/  FADD.FTZ R158, R157, R158 ;  /* 0x0000009e9d9e7221 */ /* 0x000fca0000010000 */
[----:B------:R-:W-:Y:S02]  /*5860*/  MOV R165, R158 ;  /* 0x0000009e00a57202 */ /* 0x000fe40000000f00 */
[----:B------:R-:W-:-:S07]  /*5870*/  MOV R160, R163 ;  /* 0x000000a300a07202 */ /* 0x000fce0000000f00 */
[----:B------:R-:W-:Y:S05]  /*5880*/  WARPSYNC.COLLECTIVE R162, `(.L_x_7977) ;  /* 0x00000000a2087348 */ /* 0x000fea0003c00000 */
[----:B------:R0:W1:Y:S02]  /*5890*/  SHFL.DOWN P1, R163, R165, R164, R167 ;  /* 0x080000a4a5a37389 */ /* 0x00006400000200a7 */
[----:B01----:R-:W-:Y:S01]  /*58a0*/  ENDCOLLECTIVE ;  /* 0x000000000000791b */ /* 0x003fe20003800000 */
.L_x_7977:
[----:B------:R-:W-:Y:S01]  /*58b0*/  FADD.FTZ R160, R159, R160 ;  /* 0x000000a09fa07221 */ /* 0x000fe20000010000 */
[----:B------:R-:W-:-:S04]  /*58c0*/  HFMA2.MMA R164, -RZ, RZ, 0, 5.9604644775390625e-08 ;  /* 0x00000001ffa47435 */ /* 0x000fc800000001ff */
[----:B------:R-:W-:Y:S02]  /*58d0*/  MOV R165, R160 ;  /* 0x000000a000a57202 */ /* 0x000fe40000000f00 */
[----:B------:R-:W-:-:S07]  /*58e0*/  MOV R161, R163 ;  /* 0x000000a300a17202 */ /* 0x000fce0000000f00 */
[----:B------:R-:W-:Y:S05]  /*58f0*/  WARPSYNC.COLLECTIVE R162, `(.L_x_7978) ;  /* 0x00000000a2087348 */ /* 0x000fea0003c00000 */
[----:B------:R0:W1:Y:S02]  /*5900*/  SHFL.DOWN P1, R163, R165, R164, R167 ;  /* 0x080000a4a5a37389 */ /* 0x00006400000200a7 */
[----:B01----:R-:W-:Y:S01]  /*5910*/  ENDCOLLECTIVE ;  /* 0x000000000000791b */ /* 0x003fe20003800000 */
.L_x_7978:
[----:B------:R-:W-:-:S05]  /*5920*/  FADD.FTZ R161, R158, R161 ;  /* 0x000000a19ea17221 */ /* 0x000fca0000010000 */
[----:B------:R-:W-:Y:S02]  /*5930*/  MOV R165, R161 ;  /* 0x000000a100a57202 */ /* 0x000fe40000000f00 */
[----:B------:R-:W-:-:S07]  /*5940*/  MOV R155, R163 ;  /* 0x000000a3009b7202 */ /* 0x000fce0000000f00 */
[----:B------:R-:W-:Y:S05]  /*5950*/  WARPSYNC.COLLECTIVE R162, `(.L_x_7979) ;  /* 0x00000000a2087348 */ /* 0x000fea0003c00000 */
[----:B------:R0:W1:Y:S02]  /*5960*/  SHFL.DOWN P1, R163, R165, R164, R167 ;  /* 0x080000a4a5a37389 */ /* 0x00006400000200a7 */
[----:B01----:R-:W-:Y:S01]  /*5970*/  ENDCOLLECTIVE ;  /* 0x000000000000791b */ /* 0x003fe20003800000 */
.L_x_7979:
[----:B------:R-:W-:Y:S01]  /*5980*/  MOV R154, R163 ;  /* 0x000000a3009a7202 */ /* 0x000fe20000000f00 */
[----:B------:R-:W-:Y:S06]  /*5990*/  BRA `(.L_x_7980) ;  /* 0xffffffc400dc7947 */ /* 0x000fec000383ffff */
.L_x_7981:
        /* <DEDUP_REMOVED lines=14> */
.L_x_13973:


//--------------------- .text._ZN10layer_norm13ln_bwd_kernelINS_13Kernel_traitsIf6__halfS2_S2_fjLj8192ELj1ELj1ELj8ELj16ENS_18Kernel_traits_baseILj8192EfS2_S2_S2_fjLj256EEEEELb1ELb1ELb0ELb0EEEvNS_9BwdParamsE --------------------------
	.section	.text._ZN10layer_norm13ln_bwd_kernelINS_13Kernel_traitsIf6__halfS2_S2_fjLj8192ELj1ELj1ELj8ELj16ENS_18Kernel_traits_baseILj8192EfS2_S2_S2_fjLj256EEEEELb1ELb1ELb0ELb0EEEvNS_9BwdParamsE,"ax",@progbits
	.align	128
        .global         _ZN10layer_norm13ln_bwd_kernelINS_13Kernel_traitsIf6__halfS2_S2_fjLj8192ELj1ELj1ELj8ELj16ENS_18Kernel_traits_baseILj8192EfS2_S2_S2_fjLj256EEEEELb1ELb1ELb0ELb0EEEvNS_9BwdParamsE
        .type           _ZN10layer_norm13ln_bwd_kernelINS_13Kernel_traitsIf6__halfS2_S2_fjLj8192ELj1ELj1ELj8ELj16ENS_18Kernel_traits_baseILj8192EfS2_S2_S2_fjLj256EEEEELb1ELb1ELb0ELb0EEEvNS_9BwdParamsE,@function
        .size           _ZN10layer_norm13ln_bwd_kernelINS_13Kernel_traitsIf6__halfS2_S2_fjLj8192ELj1ELj1ELj8ELj16ENS_18Kernel_traits_baseILj8192EfS2_S2_S2_fjLj256EEEEELb1ELb1ELb0ELb0EEEvNS_9BwdParamsE,(.L_x_13974 - _ZN10layer_norm13ln_bwd_kernelINS_13Kernel_traitsIf6__halfS2_S2_fjLj8192ELj1ELj1ELj8ELj16ENS_18Kernel_traits_baseILj8192EfS2_S2_S2_fjLj256EEEEELb1ELb1ELb0ELb0EEEvNS_9BwdParamsE)
        .other          _ZN10layer_norm13ln_bwd_kernelINS_13Kernel_traitsIf6__halfS2_S2_fjLj8192ELj1ELj1ELj8ELj16ENS_18Kernel_traits_baseILj8192EfS2_S2_S2_fjLj256EEEEELb1ELb1ELb0ELb0EEEvNS_9BwdParamsE,@"STO_CUDA_ENTRY STV_DEFAULT"
_ZN10layer_norm13ln_bwd_kernelINS_13Kernel_traitsIf6__halfS2_S2_fjLj8192ELj1ELj1ELj8ELj16ENS_18Kernel_traits_baseILj8192EfS2_S2_S2_fjLj256EEEEELb1ELb1ELb0ELb0EEEvNS_9BwdParamsE:
.text._ZN10layer_norm13ln_bwd_kernelINS_13Kernel_traitsIf6__halfS2_S2_fjLj8192ELj1ELj1ELj8ELj16ENS_18Kernel_traits_baseILj8192EfS2_S2_S2_fjLj256EEEEELb1ELb1ELb0ELb0EEEvNS_9BwdParamsE:
        /* <DEDUP_REMOVED lines=35> */
[----:B------:R-:W0:Y:S08]  /*0230*/  @P0 LDC.64 R4, c[0x0][0x278] ;  /* 0x00009e00ff040b82 */ /* 0x000e300000000a00 */
[----:B--2---:R-:W2:Y:S08]  /*0240*/  @P0 LDC.64 R2, c[0x0][0x260] ;  /* 0x00009800ff020b82 */ /* 0x004eb00000000a00 */
[----:B------:R-:W1:Y:S01]  /*0250*/  @P1 LDC.64 R8, c[0x0][0x278] ;  /* 0x00009e00ff081b82 */ /* 0x000e620000000a00 */
[----:B------:R-:W-:-:S02]  /*0260*/  MOV R23, R10 ;  /* 0x0000000a00177202 */ /* 0x000fc40000000f00 */
[----:B------:R-:W-:Y:S01]  /*0270*/  ISETP.GE.U32.AND P2, PT, R0, 0x300, PT ;  /* 0x000003000000780c */ /* 0x000fe20003f46070 */
[----:B------:R-:W-:Y:S02]  /*0280*/  ULDC.64 UR4, c[0x0][0x208] ;  /* 0x0000820000047ab9 */ /* 0x000fe40000000a00 */
[C---:B0-----:R-:W-:Y:S02]  /*0290*/  @P0 IMAD.WIDE.U32 R4, R23.reuse, 0x20, R4 ;  /* 0x0000002017040825 */ /* 0x041fe400078e0004 */
[----:B------:R-:W0:Y:S02]  /*02a0*/  @P1 LDC.64 R6, c[0x0][0x260] ;  /* 0x00009800ff061b82 */ /* 0x000e240000000a00 */
[C---:B--2---:R-:W-:Y:S01]  /*02b0*/  @P0 IMAD.WIDE.U32 R2, R23.reuse, 0x20, R2 ;  /* 0x0000002017020825 */ /* 0x044fe200078e0002 */
[----:B------:R-:W-:-:S05]  /*02c0*/  @P0 LOP3.LUT R23, R23, 0x100, RZ, 0xfc, !PT ;  /* 0x0000010017170812 */ /* 0x000fca00078efcff */
[----:B------:R-:W2:Y:S01]  /*02d0*/  @P2 LDC.64 R14, c[0x0][0x260] ;  /* 0x00009800ff0e2b82 */ /* 0x000ea20000000a00 */
[----:B-1----:R-:W-:-:S07]  /*02e0*/  @P1 IMAD.WIDE.U32 R12, R23, 0x20, R8 ;  /* 0x00000020170c1825 */ /* 0x002fce00078e0008 */
[----:B------:R-:W1:Y:S01]  /*02f0*/  @P2 LDC.64 R16, c[0x0][0x278] ;  /* 0x00009e00ff102b82 */ /* 0x000e620000000a00 */
[----:B------:R-:W5:Y:S01]  /*0300*/  @P1 LDG.E.128 R36, desc[UR4][R12.64+0x10] ;  /* 0x000010040c241981 */ /* 0x000f62000c1e1d00 */
[C---:B0-----:R-:W-:Y:S01]  /*0310*/  @P1 IMAD.WIDE.U32 R10, R23.reuse, 0x20, R6 ;  /* 0x00000020170a1825 */ /* 0x041fe200078e0006 */
[----:B------:R-:W-:-:S04]  /*0320*/  @P1 IADD3 R23, R23, 0x100, RZ ;  /* 0x0000010017171810 */ /* 0x000fc80007ffe0ff */
[----:B------:R-:W5:Y:S01]  /*0330*/  @P1 LDG.E.128 R28, desc[UR4][R10.64] ;  /* 0x000000040a1c1981 */ /* 0x000f62000c1e1d00 */
[----:B--2---:R-:W-:-:S03]  /*0340*/  @P2 IMAD.WIDE.U32 R14, R23, 0x20, R14 ;  /* 0x00000020170e2825 */ /* 0x004fc600078e000e */
        /* <DEDUP_REMOVED lines=8> */
[----:B------:R-:W4:Y:S04]  /*03d0*/  @P0 LDG.E.128 R76, desc[UR4][R4.64] ;  /* 0x00000004044c0981 */ /* 0x000f28000c1e1d00 */
[----:B------:R-:W4:Y:S04]  /*03e0*/  @P0 LDG.E.128 R80, desc[UR4][R2.64+0x10] ;  /* 0x0000100402500981 */ /* 0x000f28000c1e1d00 */
[----:B------:R-:W4:Y:S01]  /*03f0*/  @P1 LDG.E.128 R24, desc[UR4][R12.64] ;  /* 0x000000040c181981 */ /* 0x000f22000c1e1d00 */
[----:B------:R-:W-:-:S13]  /*0400*/  ISETP.GE.U32.AND P3, PT, R0, 0x400, PT ;  /* 0x000004000000780c */ /* 0x000fda0003f66070 */
[----:B------:R-:W0:Y:S08]  /*0410*/  @P3 LDC.64 R20, c[0x0][0x278] ;  /* 0x00009e00ff143b82 */ /* 0x000e300000000a00 */
[----:B------:R-:W1:Y:S01]  /*0420*/  @P3 LDC.64 R18, c[0x0][0x260] ;  /* 0x00009800ff123b82 */ /* 0x000e620000000a00 */
[----:B------:R-:W-:Y:S02]  /*0430*/  P2R R0, PR, RZ, 0x8 ;  /* 0x00000008ff007803 */ /* 0x000fe40000000000 */
[----:B------:R-:W-:-:S03]  /*0440*/  @P2 IADD3 R23, R23, 0x100, RZ ;  /* 0x0000010017172810 */ /* 0x000fc60007ffe0ff */
[----:B------:R-:W-:Y:S02]  /*0450*/  STL [R1+0x5c], R0 ;  /* 0x00005c0001007387 */ /* 0x000fe40000100800 */
[----:B0-----:R-:W-:-:S05]  /*0460*/  @P3 IMAD.WIDE.U32 R8, R23, 0x20, R20 ;  /* 0x0000002017083825 */ /* 0x001fca00078e0014 */
[----:B------:R-:W5:Y:S01]  /*0470*/  @P3 LDG.E.128 R64, desc[UR4][R8.64] ;  /* 0x0000000408403981 */ /* 0x000f62000c1e1d00 */
[----:B-1----:R-:W-:-:S03]  /*0480*/  @P3 IMAD.WIDE.U32 R6, R23, 0x20, R18 ;  /* 0x0000002017063825 */ /* 0x002fc600078e0012 */
[----:B------:R0:W5:Y:S04]  /*0490*/  @P3 LDG.E.128 R68, desc[UR4][R8.64+0x10] ;  /* 0x0000100408443981 */ /* 0x000168000c1e1d00 */
[----:B------:R1:W5:Y:S04]  /*04a0*/  @P3 LDG.E.128 R56, desc[UR4][R6.64] ;  /* 0x0000000406383981 */ /* 0x000368000c1e1d00 */
[----:B------:R1:W5:Y:S01]  /*04b0*/  @P3 LDG.E.128 R60, desc[UR4][R6.64+0x10] ;  /* 0x00001004063c3981 */ /* 0x000362000c1e1d00 */
[----:B0-----:R-:W-:-:S04]  /*04c0*/  LEA.HI R8, R22, UR6, RZ, 0x18 ;  /* 0x0000000616087c11 */ /* 0x001fc8000f8fc0ff */
        /* <DEDUP_REMOVED lines=41> */
[----:B--2---:R0:W-:Y:S04]  /*0760*/  @P0 STL.64 [R1+0x18], R72 ;  /* 0x0000184801000387 */ /* 0x0041e80000100a00 */
[----:B------:R2:W-:Y:S04]  /*0770*/  @P0 STL.64 [R1+0x20], R74 ;  /* 0x0000204a01000387 */ /* 0x0005e80000100a00 */
[----:B---3--:R-:W-:Y:S04]  /*0780*/  @P0 STL.64 [R1+0x48], R84 ;  /* 0x0000485401000387 */ /* 0x008fe80000100a00 */
[----:B------:R-:W-:Y:S04]  /*0790*/  @P0 STL.64 [R1+0x50], R86 ;  /* 0x0000505601000387 */ /* 0x000fe80000100a00 */
[----:B----4-:R3:W-:Y:S04]  /*07a0*/  @P0 STL.64 [R1+0x28], R76 ;  /* 0x0000284c01000387 */ /* 0x0107e80000100a00 */
[----:B------:R4:W-:Y:S04]  /*07b0*/  @P0 STL.64 [R1+0x30], R78 ;  /* 0x0000304e01000387 */ /* 0x0009e80000100a00 */
[----:B------:R1:W-:Y:S04]  /*07c0*/  @P0 STL.64 [R1+0x38], R80 ;  /* 0x0000385001000387 */ /* 0x0003e80000100a00 */
[----:B------:R1:W-:Y:S04]  /*07d0*/  @P0 STL.64 [R1+0x40], R82 ;  /* 0x0000405201000387 */ /* 0x0003e80000100a00 */
[----:B------:R1:W-:Y:S04]  /*07e0*/  @P1 STL.64 [R1+0x8], R24 ;  /* 0x0000081801001387 */ /* 0x0003e80000100a00 */
[----:B------:R1:W-:Y:S01]  /*07f0*/  @P1 STL.64 [R1+0x10], R26 ;  /* 0x0000101a01001387 */ /* 0x0003e20000100a00 */
[----:B0-----:R-:W-:-:S02]  /*0800*/  CS2R R72, SRZ ;  /* 0x0000000000487805 */ /* 0x001fc4000001ff00 */
[----:B--2---:R-:W-:Y:S02]  /*0810*/  CS2R R74, SRZ ;  /* 0x00000000004a7805 */ /* 0x004fe4000001ff00 */
[----:B---3--:R-:W-:Y:S02]  /*0820*/  CS2R R76, SRZ ;  /* 0x00000000004c7805 */ /* 0x008fe4000001ff00 */
[----:B----4-:R-:W-:Y:S02]  /*0830*/  CS2R R78, SRZ ;  /* 0x00000000004e7805 */ /* 0x010fe4000001ff00 */
[----:B-1----:R-:W-:Y:S02]  /*0840*/  CS2R R80, SRZ ;  /* 0x0000000000507805 */ /* 0x002fe4000001ff00 */
[----:B------:R-:W-:Y:S02]  /*0850*/  CS2R R82, SRZ ;  /* 0x0000000000527805 */ /* 0x000fe4000001ff00 */
[----:B------:R-:W-:-:S02]  /*0860*/  CS2R R84, SRZ ;  /* 0x0000000000547805 */ /* 0x000fc4000001ff00 */
[----:B------:R-:W-:Y:S01]  /*0870*/  CS2R R86, SRZ ;  /* 0x0000000000567805 */ /* 0x000fe2000001ff00 */
        /* <DEDUP_REMOVED lines=9> */
.L_x_8000:
[----:B0----5:R-:W0:Y:S01]  /*0910*/  @P3 LDC.64 R16, c[0x0][0x270] ;  /* 0x00009c00ff103b82 */ /* 0x021e220000000a00 */
[----:B------:R-:W-:Y:S02]  /*0920*/  SHF.R.S32.HI R15, RZ, 0x1f, R8 ;  /* 0x0000001fff0f7819 */ /* 0x000fe40000011408 */
[----:B------:R-:W-:-:S05]  /*0930*/  ISETP.NE.AND P5, PT, R7, RZ, PT ;  /* 0x000000ff0700720c */ /* 0x000fca0003fa5270 */
        /* <DEDUP_REMOVED lines=10> */
[----:B0-----:R-:W-:-:S06]  /*09e0*/  IMAD.WIDE R16, R8, 0x4, R16 ;  /* 0x0000000408107825 */ /* 0x001fcc00078e0210 */
[----:B-----5:R0:W5:Y:S01]  /*09f0*/  LDG.E R17, desc[UR4][R16.64] ;  /* 0x0000000410117981 */ /* 0x020162000c1e1900 */
[----:B------:R-:W-:Y:S01]  /*0a00*/  BSSY B0, `(.L_x_7983) ;  /* 0x000006d000007945 */ /* 0x000fe20003800000 */
[----:B------:R-:W-:Y:S02]  /*0a10*/  MOV R224, RZ ;  /* 0x000000ff00e07202 */ /* 0x000fe40000000f00 */
[----:B------:R-:W-:Y:S02]  /*0a20*/  MOV R226, RZ ;  /* 0x000000ff00e27202 */ /* 0x000fe40000000f00 */
[----:B0-----:R-:W-:Y:S01]  /*0a30*/  MOV R16, 0x3f800000 ;  /* 0x3f80000000107802 */ /* 0x001fe20000000f00 */
[----:B--2---:R-:W-:Y:S02]  /*0a40*/  @P3 HADD2.F32 R16, -RZ, R15.H0_H0 ;  /* 0x2000000fff103230 */ /* 0x004fe40000004100 */
[----:B------:R-:W-:Y:S01]  /*0a50*/  IMAD R15, R8, R186, RZ ;  /* 0x000000ba080f7224 */ /* 0x000fe200078e02ff */
[----:B-1----:R-:W-:-:S04]  /*0a60*/  LOP3.LUT R186, R248, 0xff, RZ, 0xc0, !PT ;  /* 0x000000fff8ba7812 */ /* 0x002fc800078ec0ff */
[----:B------:R-:W-:Y:S01]  /*0a70*/  SHF.R.S32.HI R185, RZ, 0x1f, R15 ;  /* 0x0000001fffb97819 */ /* 0x000fe2000001140f */
[----:B------:R0:W-:Y:S03]  /*0a80*/  STL [R1+0x58], R186 ;  /* 0x000058ba01007387 */ /* 0x0001e60000100800 */
[----:B------:R-:W-:-:S04]  /*0a90*/  LEA.HI R15, R185, R15, RZ, 0x3 ;  /* 0x0000000fb90f7211 */ /* 0x000fc800078f18ff */
[----:B------:R-:W-:Y:S02]  /*0aa0*/  LEA.HI.SX32 R15, R15, R186, 0x1d ;  /* 0x000000ba0f0f7211 */ /* 0x000fe400078feaff */
[----:B---3--:R-:W-:Y:S02]  /*0ab0*/  FSEL R221, R184, RZ, !P5 ;  /* 0x000000ffb8dd7208 */ /* 0x008fe40006800000 */
[----:B------:R-:W-:Y:S01]  /*0ac0*/  MOV R225, R15 ;  /* 0x0000000f00e17202 */ /* 0x000fe20000000f00 */
[----:B0-----:R-:W-:Y:S06]  /*0ad0*/  @!P0 BRA `(.L_x_7984) ;  /* 0x00000004007c8947 */ /* 0x001fec0003800000 */
        /* <DEDUP_REMOVED lines=13> */
[----:B------:R-:W3:Y:S01]  /*0bb0*/  LDL R249, [R1+0x44] ;  /* 0x0000440001f97983 */ /* 0x000ee20000100800 */
[----:B------:R-:W-:-:S04]  /*0bc0*/  ISETP.NE.U32.AND P4, PT, RZ, UR8, PT ;  /* 0x00000008ff007c0c */ /* 0x000fc8000bf85070 */
[----:B------:R-:W-:-:S13]  /*0bd0*/  ISETP.NE.AND.EX P4, PT, RZ, UR9, PT, P4 ;  /* 0x00000009ff007c0c */ /* 0x000fda000bf85340 */
[----:B------:R-:W-:-:S04]  /*0be0*/  @P4 LEA R2, P5, R15, UR8, 0x4 ;  /* 0x000000080f024c11 */ /* 0x000fc8000f8a20ff */
[----:B------:R-:W-:-:S05]  /*0bf0*/  @P4 LEA.HI.X R3, R15, UR9, RZ, 0x4, P5 ;  /* 0x000000090f034c11 */ /* 0x000fca000a8f24ff */
[----:B------:R0:W5:Y:S02]  /*0c00*/  @P4 LDG.E.128 R164, desc[UR4][R2.64] ;  /* 0x0000000402a44981 */ /* 0x000164000c1e1d00 */
[----:B0-----:R-:W-:-:S04]  /*0c10*/  LEA R2, P4, R15, UR12, 0x3 ;  /* 0x0000000c0f027c11 */ /* 0x001fc8000f8818ff */
[----:B------:R-:W-:-:S05]  /*0c20*/  LEA.HI.X R3, R15, UR13, RZ, 0x3, P4 ;  /* 0x0000000d0f037c11 */ /* 0x000fca000a0f1cff */
[----:B------:R0:W5:Y:S01]  /*0c30*/  LDG.E.64 R18, desc[UR4][R2.64] ;  /* 0x0000000402127981 */ /* 0x000162000c1e1b00 */
[----:B----4-:R-:W-:Y:S02]  /*0c40*/  HADD2.F32 R6, -RZ, R184.H0_H0 ;  /* 0x200000b8ff067230 */ /* 0x010fe40000004100 */
[----:B------:R-:W-:Y:S02]  /*0c50*/  HADD2.F32 R4, -RZ, R185.H1_H1 ;  /* 0x300000b9ff047230 */ /* 0x000fe40000004100 */
[----:B0-----:R-:W-:Y:S02]  /*0c60*/  HADD2.F32 R3, -RZ, R186.H0_H0 ;  /* 0x200000baff037230 */ /* 0x001fe40000004100 */
[----:B------:R-:W-:Y:S02]  /*0c70*/  HADD2.F32 R0, -RZ, R184.H1_H1 ;  /* 0x300000b8ff007230 */ /* 0x000fe40000004100 */
[----:B------:R-:W-:Y:S01]  /*0c80*/  FADD.FTZ R6, -R221, R6 ;  /* 0x00000006dd067221 */ /* 0x000fe20000010100 */
[----:B------:R-:W-:-:S02]  /*0c90*/  HADD2.F32 R2, -RZ, R186.H1_H1 ;  /* 0x300000baff027230 */ /* 0x000fc40000004100 */
[C---:B------:R-:W-:Y:S01]  /*0ca0*/  FADD.FTZ R4, -R221.reuse, R4 ;  /* 0x00000004dd047221 */ /* 0x040fe20000010100 */
[----:B------:R-:W-:Y:S01]  /*0cb0*/  FADD.FTZ R3, -R221, R3 ;  /* 0x00000003dd037221 */ /* 0x000fe20000010100 */
[----:B------:R-:W-:Y:S02]  /*0cc0*/  HADD2.F32 R5, -RZ, R185.H0_H0 ;  /* 0x200000b9ff057230 */ /* 0x000fe40000004100 */
[----:B-----5:R-:W-:Y:S01]  /*0cd0*/  FMUL.FTZ R4, R17, R4 ;  /* 0x0000000411047220 */ /* 0x020fe20000410000 */
[----:B------:R-:W-:Y:S01]  /*0ce0*/  FADD.FTZ R2, -R221, R2 ;  /* 0x00000002dd027221 */ /* 0x000fe20000010100 */
[----:B------:R-:W-:Y:S01]  /*0cf0*/  FMUL.FTZ R3, R17, R3 ;  /* 0x0000000311037220 */ /* 0x000fe20000410000 */
[--C-:B--2---:R-:W-:Y:S02]  /*0d00*/  HADD2.F32 R226, -RZ, R188.reuse.H0_H0 ;  /* 0x200000bcffe27230 */ /* 0x104fe40000004100 */
[----:B------:R-:W-:Y:S02]  /*0d10*/  HADD2.F32 R225, -RZ, R188.H1_H1 ;  /* 0x300000bcffe17230 */ /* 0x000fe40000004100 */
[----:B------:R-:W-:-:S02]  /*0d20*/  HADD2.F32 R224, -RZ, R189.H0_H0 ;  /* 0x200000bdffe07230 */ /* 0x000fc40000004100 */
[--C-:B------:R-:W-:Y:S02]  /*0d30*/  HADD2.F32 R186, -RZ, R191.reuse.H0_H0 ;  /* 0x200000bfffba7230 */ /* 0x100fe40000004100 */
[----:B------:R-:W-:Y:S02]  /*0d40*/  HADD2.F32 R185, -RZ, R191.H1_H1 ;  /* 0x300000bfffb97230 */ /* 0x000fe40000004100 */
[----:B------:R-:W-:Y:S01]  /*0d50*/  FADD.FTZ R191, -R221, R0 ;  /* 0x00000000ddbf7221 */ /* 0x000fe20000010100 */
[----:B------:R-:W-:Y:S02]  /*0d60*/  HADD2.F32 R189, -RZ, R189.H1_H1 ;  /* 0x300000bdffbd7230 */ /* 0x000fe40000004100 */
[----:B------:R-:W-:Y:S01]  /*0d70*/  FMUL.FTZ R0, R17, R6 ;  /* 0x0000000611007220 */ /* 0x000fe20000410000 */
[--C-:B------:R-:W-:Y:S02]  /*0d80*/  HADD2.F32 R188, -RZ, R190.reuse.H0_H0 ;  /* 0x200000beffbc7230 */ /* 0x100fe40000004100 */
[----:B------:R-:W-:Y:S01]  /*0d90*/  FMUL.FTZ R6, R245, R226 ;  /* 0x000000e2f5067220 */ /* 0x000fe20000410000 */
[----:B------:R-:W-:-:S02]  /*0da0*/  HADD2.F32 R190, -RZ, R190.H1_H1 ;  /* 0x300000beffbe7230 */ /* 0x000fc40000004100 */
[----:B------:R-:W-:Y:S01]  /*0db0*/  FADD.FTZ R107, R107, R189 ;  /* 0x000000bd6b6b7221 */ /* 0x000fe20000010000 */
[-C--:B------:R-:W-:Y:S01]  /*0dc0*/  FFMA.FTZ R75, R4, R189.reuse, R75 ;  /* 0x000000bd044b7223 */ /* 0x080fe2000001004b */
[----:B---3--:R-:W-:Y:S01]  /*0dd0*/  FMUL.FTZ R246, R242, R189 ;  /* 0x000000bdf2f67220 */ /* 0x008fe20000410000 */
[----:B------:R-:W-:Y:S01]  /*0de0*/  FADD.FTZ R108, R108, R188 ;  /* 0x000000bc6c6c7221 */ /* 0x000fe20000010000 */
[----:B------:R-:W-:Y:S01]  /*0df0*/  FMUL.FTZ R2, R17, R2 ;  /* 0x0000000211027220 */ /* 0x000fe20000410000 */
[-C--:B------:R-:W-:Y:S01]  /*0e00*/  FFMA.FTZ R76, R3, R188.reuse, R76 ;  /* 0x000000bc034c7223 */ /* 0x080fe2000001004c */
[----:B------:R-:W-:Y:S01]  /*0e10*/  FMUL.FTZ R245, R241, R188 ;  /* 0x000000bcf1f57220 */ /* 0x000fe20000410000 */
[----:B------:R-:W-:Y:S01]  /*0e20*/  FADD.FTZ R5, -R221, R5 ;  /* 0x00000005dd057221 */ /* 0x000fe20000010100 */
[----:B------:R-:W-:Y:S01]  /*0e30*/  FMUL.FTZ R199, R17, R191 ;  /* 0x000000bf11c77220 */ /* 0x000fe20000410000 */
[----:B------:R-:W-:Y:S01]  /*0e40*/  FMUL.FTZ R252, R244, R225 ;  /* 0x000000e1f4fc7220 */ /* 0x000fe20000410000 */
[----:B------:R-:W-:Y:S01]  /*0e50*/  FADD.FTZ R189, RZ, R6 ;  /* 0x00000006ffbd7221 */ /* 0x000fe20000010000 */
[----:B------:R-:W-:Y:S01]  /*0e60*/  FFMA.FTZ R188, R0, R6, RZ ;  /* 0x0000000600bc7223 */ /* 0x000fe200000100ff */
[----:B------:R-:W-:-:S02]  /*0e70*/  HADD2.F32 R184, -RZ, R187.H0_H0 ;  /* 0x200000bbffb87230 */ /* 0x000fc40000004100 */
[----:B------:R-:W-:Y:S01]  /*0e80*/  FADD.FTZ R109, R109, R190 ;  /* 0x000000be6d6d7221 */ /* 0x000fe20000010000 */
[-C--:B------:R-:W-:Y:S01]  /*0e90*/  FFMA.FTZ R77, R2, R190.reuse, R77 ;  /* 0x000000be024d7223 */ /* 0x080fe2000001004d */
[----:B------:R-:W-:Y:S01]  /*0ea0*/  FMUL.FTZ R244, R240, R190 ;  /* 0x000000bef0f47220 */ /* 0x000fe20000410000 */
[----:B------:R-:W-:Y:S01]  /*0eb0*/  FMUL.FTZ R5, R17, R5 ;  /* 0x0000000511057220 */ /* 0x000fe20000410000 */
        /* <DEDUP_REMOVED lines=33> */
.L_x_7984:
[----:B------:R-:W-:Y:S05]  /*10d0*/  BSYNC B0 ;  /* 0x0000000000007941 */ /* 0x000fea0003800000 */
.L_x_7983:
        /* <DEDUP_REMOVED lines=16> */
[----:B------:R-:W-:Y:S01]  /*11e0*/  IADD3 R225, R225, 0x100, RZ ;  /* 0x00000100e1e17810 */ /* 0x000fe20007ffe0ff */
[----:B--2---:R-:W-:Y:S02]  /*11f0*/  HADD2.F32 R200, -RZ, R184.H0_H0 ;  /* 0x200000b8ffc87230 */ /* 0x004fe40000004100 */
[--C-:B------:R-:W-:Y:S02]  /*1200*/  HADD2.F32 R195, -RZ, R185.reuse.H0_H0 ;  /* 0x200000b9ffc37230 */ /* 0x100fe40000004100 */
[----:B------:R-:W-:Y:S02]  /*1210*/  HADD2.F32 R197, -RZ, R185.H1_H1 ;  /* 0x300000b9ffc57230 */ /* 0x000fe40000004100 */
[----:B------:R-:W-:Y:S01]  /*1220*/  FADD.FTZ R185, -R221, R200 ;  /* 0x000000c8ddb97221 */ /* 0x000fe20000010100 */
[----:B------:R-:W-:-:S03]  /*1230*/  HADD2.F32 R196, -RZ, R186.H0_H0 ;  /* 0x200000baffc47230 */ /* 0x000fc60000004100 */
[----:B-----5:R-:W-:Y:S01]  /*1240*/  FMUL.FTZ R200, R17, R185 ;  /* 0x000000b911c87220 */ /* 0x020fe20000410000 */
[----:B------:R-:W-:Y:S02]  /*1250*/  HADD2.F32 R186, -RZ, R186.H1_H1 ;  /* 0x300000baffba7230 */ /* 0x000fe40000004100 */
[----:B------:R-:W-:Y:S01]  /*1260*/  FADD.FTZ R197, -R221, R197 ;  /* 0x000000c5ddc57221 */ /* 0x000fe20000010100 */
[----:B------:R-:W-:Y:S02]  /*1270*/  HADD2.F32 R194, -RZ, R184.H1_H1 ;  /* 0x300000b8ffc27230 */ /* 0x000fe40000004100 */
[--C-:B---3--:R-:W-:Y:S02]  /*1280*/  HADD2.F32 R220, -RZ, R188.reuse.H0_H0 ;  /* 0x200000bcffdc7230 */ /* 0x108fe40000004100 */
[----:B------:R-:W-:Y:S02]  /*1290*/  HADD2.F32 R232, -RZ, R188.H1_H1 ;  /* 0x300000bcffe87230 */ /* 0x000fe40000004100 */
[----:B------:R-:W-:-:S02]  /*12a0*/  HADD2.F32 R188, -RZ, R191.H0_H0 ;  /* 0x200000bfffbc7230 */ /* 0x000fc40000004100 */
[----:B------:R-:W-:Y:S02]  /*12b0*/  HADD2.F32 R185, -RZ, R191.H1_H1 ;  /* 0x300000bfffb97230 */ /* 0x000fe40000004100 */
[----:B------:R-:W-:Y:S01]  /*12c0*/  FADD.FTZ R191, -R221, R195 ;  /* 0x000000c3ddbf7221 */ /* 0x000fe20000010100 */
[----:B------:R-:W-:-:S03]  /*12d0*/  HADD2.F32 R219, -RZ, R189.H0_H0 ;  /* 0x200000bdffdb7230 */ /* 0x000fc60000004100 */
[----:B------:R-:W-:Y:S01]  /*12e0*/  FMUL.FTZ R195, R17, R191 ;  /* 0x000000bf11c37220 */ /* 0x000fe20000410000 */
[----:B------:R-:W-:Y:S01]  /*12f0*/  FADD.FTZ R191, -R221, R196 ;  /* 0x000000c4ddbf7221 */ /* 0x000fe20000010100 */
[----:B------:R-:W-:Y:S02]  /*1300*/  HADD2.F32 R198, -RZ, R189.H1_H1 ;  /* 0x300000bdffc67230 */ /* 0x000fe40000004100 */
[C---:B------:R-:W-:Y:S01]  /*1310*/  FMUL.FTZ R196, R17.reuse, R197 ;  /* 0x000000c511c47220 */ /* 0x040fe20000410000 */
[----:B------:R-:W-:Y:S02]  /*1320*/  HADD2.F32 R189, -RZ, R190.H0_H0 ;  /* 0x200000beffbd7230 */ /* 0x000fe40000004100 */
[----:B------:R-:W-:Y:S01]  /*1330*/  FMUL.FTZ R197, R17, R191 ;  /* 0x000000bf11c57220 */ /* 0x000fe20000410000 */
        /* <DEDUP_REMOVED lines=11> */
[----:B------:R-:W-:Y:S01]  /*13f0*/  FMUL.FTZ R238, R29, R232 ;  /* 0x000000e81dee7220 */ /* 0x000fe20000410000 */
[----:B------:R-:W-:Y:S01]  /*1400*/  FADD.FTZ R186, R224, R239 ;  /* 0x000000efe0ba7221 */ /* 0x000fe20000010000 */
[----:B------:R-:W-:Y:S01]  /*1410*/  FFMA.FTZ R189, R200, R239, R226 ;  /* 0x000000efc8bd7223 */ /* 0x000fe200000100e2 */
[----:B------:R-:W-:-:S02]  /*1420*/  HADD2.F32 R184, -RZ, R187.H0_H0 ;  /* 0x200000bbffb87230 */ /* 0x000fc40000004100 */
[----:B------:R-:W-:Y:S01]  /*1430*/  FMUL.FTZ R237, R30, R219 ;  /* 0x000000db1eed7220 */ /* 0x000fe20000410000 */
[----:B------:R-:W-:Y:S01]  /*1440*/  FADD.FTZ R186, R186, R238 ;  /* 0x000000eebaba7221 */ /* 0x000fe20000010000 */
[----:B------:R-:W-:Y:S01]  /*1450*/  FFMA.FTZ R189, R194, R238, R189 ;  /* 0x000000eec2bd7223 */ /* 0x000fe200000100bd */
[----:B------:R-:W-:Y:S02]  /*1460*/  FADD.FTZ R184, -R221, R184 ;  /* 0x000000b8ddb87221 */ /* 0x000fe40000010100 */
[----:B------:R-:W-:Y:S01]  /*1470*/  FADD.FTZ R186, R186, R237 ;  /* 0x000000edbaba7221 */ /* 0x000fe20000010000 */
[----:B------:R-:W-:Y:S01]  /*1480*/  FFMA.FTZ R189, R195, R237, R189 ;  /* 0x000000edc3bd7223 */ /* 0x000fe200000100bd */
[----:B------:R-:W-:Y:S02]  /*1490*/  HADD2.F32 R190, -RZ, R190.H1_H1 ;  /* 0x300000beffbe7230 */ /* 0x000fe40000004100 */
        /* <DEDUP_REMOVED lines=29> */
.L_x_7986:
[----:B------:R-:W-:Y:S05]  /*1670*/  BSYNC B0 ;  /* 0x0000000000007941 */ /* 0x000fea0003800000 */
.L_x_7985:
        /* <DEDUP_REMOVED lines=16> */
[----:B------:R-:W-:Y:S01]  /*1780*/  IADD3 R225, R225, 0x100, RZ ;  /* 0x00000100e1e17810 */ /* 0x000fe20007ffe0ff */
[--C-:B--2---:R-:W-:Y:S02]  /*1790*/  HADD2.F32 R10, -RZ, R188.reuse.H0_H0 ;  /* 0x200000bcff0a7230 */ /* 0x104fe40000004100 */
[----:B------:R-:W-:Y:S02]  /*17a0*/  HADD2.F32 R9, -RZ, R188.H1_H1 ;  /* 0x300000bcff097230 */ /* 0x000fe40000004100 */
[----:B------:R-:W-:Y:S02]  /*17b0*/  HADD2.F32 R13, -RZ, R189.H1_H1 ;  /* 0x300000bdff0d7230 */ /* 0x000fe40000004100 */
[--C-:B------:R-:W-:Y:S02]  /*17c0*/  HADD2.F32 R12, -RZ, R190.reuse.H0_H0 ;  /* 0x200000beff0c7230 */ /* 0x100fe40000004100 */
[----:B------:R-:W-:-:S02]  /*17d0*/  HADD2.F32 R14, -RZ, R190.H1_H1 ;  /* 0x300000beff0e7230 */ /* 0x000fc40000004100 */
[C---:B------:R-:W-:Y:S01]  /*17e0*/  FADD.FTZ R13, -R221.reuse, R13 ;  /* 0x0000000ddd0d7221 */ /* 0x040fe20000010100 */
[--C-:B---3--:R-:W-:Y:S02]  /*17f0*/  HADD2.F32 R214, -RZ, R184.reuse.H0_H0 ;  /* 0x200000b8ffd67230 */ /* 0x108fe40000004100 */
[----:B------:R-:W-:Y:S02]  /*1800*/  HADD2.F32 R215, -RZ, R184.H1_H1 ;  /* 0x300000b8ffd77230 */ /* 0x000fe40000004100 */
[C---:B------:R-:W-:Y:S01]  /*1810*/  FADD.FTZ R184, -R221.reuse, R10 ;  /* 0x0000000addb87221 */ /* 0x040fe20000010100 */
[----:B------:R-:W-:-:S03]  /*1820*/  FADD.FTZ R10, -R221, R9 ;  /* 0x00000009dd0a7221 */ /* 0x000fc60000010100 */
[----:B-----5:R-:W-:Y:S01]  /*1830*/  FMUL.FTZ R9, R17, R184 ;  /* 0x000000b811097220 */ /* 0x020fe20000410000 */
[----:B------:R-:W-:Y:S01]  /*1840*/  FADD.FTZ R120, R120, R214 ;  /* 0x000000d678787221 */ /* 0x000fe20000010000 */
[-C--:B------:R-:W-:Y:S02]  /*1850*/  FMUL.FTZ R231, R40, R214.reuse ;  /* 0x000000d628e77220 */ /* 0x080fe40000410000 */
[----:B------:R-:W-:Y:S01]  /*1860*/  FFMA.FTZ R88, R9, R214, R88 ;  /* 0x000000d609587223 */ /* 0x000fe20000010058 */
[----:B------:R-:W-:Y:S01]  /*1870*/  FADD.FTZ R214, -R221, R12 ;  /* 0x0000000cddd67221 */ /* 0x000fe20000010100 */
[----:B------:R-:W-:Y:S02]  /*1880*/  HADD2.F32 R11, -RZ, R189.H0_H0 ;  /* 0x200000bdff0b7230 */ /* 0x000fe40000004100 */
[----:B------:R-:W-:Y:S01]  /*1890*/  FMUL.FTZ R12, R17, R13 ;  /* 0x0000000d110c7220 */ /* 0x000fe20000410000 */
[--C-:B------:R-:W-:Y:S02]  /*18a0*/  HADD2.F32 R190, -RZ, R185.reuse.H0_H0 ;  /* 0x200000b9ffbe7230 */ /* 0x100fe40000004100 */
[----:B------:R-:W-:-:S02]  /*18b0*/  HADD2.F32 R189, -RZ, R185.H1_H1 ;  /* 0x300000b9ffbd7230 */ /* 0x000fc40000004100 */
[----:B------:R-:W-:Y:S01]  /*18c0*/  FMUL.FTZ R13, R17, R214 ;  /* 0x000000d6110d7220 */ /* 0x000fe20000410000 */
[--C-:B------:R-:W-:Y:S02]  /*18d0*/  HADD2.F32 R185, -RZ, R186.reuse.H0_H0 ;  /* 0x200000baffb97230 */ /* 0x100fe40000004100 */
[----:B------:R-:W-:Y:S01]  /*18e0*/  FADD.FTZ R14, -R221, R14 ;  /* 0x0000000edd0e7221 */ /* 0x000fe20000010100 */
[----:B------:R-:W-:Y:S02]  /*18f0*/  HADD2.F32 R186, -RZ, R186.H1_H1 ;  /* 0x300000baffba7230 */ /* 0x000fe40000004100 */
        /* <DEDUP_REMOVED lines=25> */
[----:B------:R-:W-:Y:S01]  /*1a90*/  FADD.FTZ R188, -R221, R188 ;  /* 0x000000bcddbc7221 */ /* 0x000fe20000010100 */
[--C-:B------:R-:W-:Y:S02]  /*1aa0*/  HADD2.F32 R184, -RZ, R187.reuse.H0_H0 ;  /* 0x200000bbffb87230 */ /* 0x100fe40000004100 */
        /* <DEDUP_REMOVED lines=22> */
.L_x_7988:
[----:B------:R-:W-:Y:S05]  /*1c10*/  BSYNC B0 ;  /* 0x0000000000007941 */ /* 0x000fea0003800000 */
.L_x_7987:
        /* <DEDUP_REMOVED lines=18> */
[--C-:B--2---:R-:W-:Y:S02]  /*1d40*/  HADD2.F32 R204, -RZ, R184.reuse.H0_H0 ;  /* 0x200000b8ffcc7230 */ /* 0x104fe40000004100 */
[----:B------:R-:W-:Y:S02]  /*1d50*/  HADD2.F32 R207, -RZ, R184.H1_H1 ;  /* 0x300000b8ffcf7230 */ /* 0x000fe40000004100 */
[--C-:B------:R-:W-:Y:S02]  /*1d60*/  HADD2.F32 R202, -RZ, R185.reuse.H0_H0 ;  /* 0x200000b9ffca7230 */ /* 0x100fe40000004100 */
[----:B------:R-:W-:Y:S02]  /*1d70*/  HADD2.F32 R203, -RZ, R185.H1_H1 ;  /* 0x300000b9ffcb7230 */ /* 0x000fe40000004100 */
[--C-:B------:R-:W-:Y:S02]  /*1d80*/  HADD2.F32 R185, -RZ, R187.reuse.H0_H0 ;  /* 0x200000bbffb97230 */ /* 0x100fe40000004100 */
[----:B------:R-:W-:-:S02]  /*1d90*/  HADD2.F32 R184, -RZ, R187.H1_H1 ;  /* 0x300000bbffb87230 */ /* 0x000fc40000004100 */
[C---:B------:R-:W-:Y:S01]  /*1da0*/  FADD.FTZ R187, -R221.reuse, R204 ;  /* 0x000000ccddbb7221 */ /* 0x040fe20000010100 */
[----:B------:R-:W-:Y:S02]  /*1db0*/  HADD2.F32 R201, -RZ, R186.H0_H0 ;  /* 0x200000baffc97230 */ /* 0x000fe40000004100 */
[----:B------:R-:W-:Y:S01]  /*1dc0*/  FADD.FTZ R205, -R221, R202 ;  /* 0x000000caddcd7221 */ /* 0x000fe20000010100 */
[----:B-----5:R-:W-:Y:S01]  /*1dd0*/  FMUL.FTZ R249, R17, R187 ;  /* 0x000000bb11f97220 */ /* 0x020fe20000410000 */
[C---:B------:R-:W-:Y:S01]  /*1de0*/  FADD.FTZ R202, -R221.reuse, R203 ;  /* 0x000000cbddca7221 */ /* 0x040fe20000010100 */
[C---:B------:R-:W-:Y:S01]  /*1df0*/  FADD.FTZ R201, -R221.reuse, R201 ;  /* 0x000000c9ddc97221 */ /* 0x040fe20000010100 */
[----:B---3--:R-:W-:Y:S02]  /*1e00*/  HADD2.F32 R208, -RZ, R188.H0_H0 ;  /* 0x200000bcffd07230 */ /* 0x008fe40000004100 */
[----:B------:R-:W-:Y:S01]  /*1e10*/  FADD.FTZ R207, -R221, R207 ;  /* 0x000000cfddcf7221 */ /* 0x000fe20000010100 */
[----:B------:R-:W-:-:S02]  /*1e20*/  HADD2.F32 R204, -RZ, R189.H0_H0 ;  /* 0x200000bdffcc7230 */ /* 0x000fc40000004100 */
[----:B------:R-:W-:Y:S02]  /*1e30*/  HADD2.F32 R203, -RZ, R189.H1_H1 ;  /* 0x300000bdffcb7230 */ /* 0x000fe40000004100 */
[----:B------:R-:W-:Y:S01]  /*1e40*/  FADD.FTZ R100, R100, R208 ;  /* 0x000000d064647221 */ /* 0x000fe20000010000 */
[----:B------:R-:W-:Y:S02]  /*1e50*/  HADD2.F32 R186, -RZ, R186.H1_H1 ;  /* 0x300000baffba7230 */ /* 0x000fe40000004100 */
[-C--:B------:R-:W-:Y:S01]  /*1e60*/  FFMA.FTZ R176, R249, R208.reuse, R176 ;  /* 0x000000d0f9b07223 */ /* 0x080fe200000100b0 */
[----:B------:R-:W-:Y:S02]  /*1e70*/  HADD2.F32 R189, -RZ, R190.H0_H0 ;  /* 0x200000beffbd7230 */ /* 0x000fe40000004100 */
[----:B------:R-:W-:Y:S01]  /*1e80*/  FMUL.FTZ R229, R56, R208 ;  /* 0x000000d038e57220 */ /* 0x000fe20000410000 */
[----:B------:R-:W-:Y:S02]  /*1e90*/  HADD2.F32 R206, -RZ, R188.H1_H1 ;  /* 0x300000bcffce7230 */ /* 0x000fe40000004100 */
[C---:B------:R-:W-:Y:S01]  /*1ea0*/  FMUL.FTZ R208, R17.reuse, R201 ;  /* 0x000000c911d07220 */ /* 0x040fe20000410000 */
[----:B------:R-:W-:Y:S01]  /*1eb0*/  FMUL.FTZ R227, R17, R207 ;  /* 0x000000cf11e37220 */ /* 0x000fe20000410000 */
[----:B------:R-:W-:Y:S01]  /*1ec0*/  FADD.FTZ R186, -R221, R186 ;  /* 0x000000baddba7221 */ /* 0x000fe20000010100 */
[----:B------:R-:W-:-:S02]  /*1ed0*/  HADD2.F32 R188, -RZ, R191.H0_H0 ;  /* 0x200000bfffbc7230 */ /* 0x000fc40000004100 */
[----:B------:R-:W-:Y:S01]  /*1ee0*/  FADD.FTZ R180, R180, R189 ;  /* 0x000000bdb4b47221 */ /* 0x000fe20000010000 */
[----:B------:R-:W-:Y:S02]  /*1ef0*/  HADD2.F32 R187, -RZ, R191.H1_H1 ;  /* 0x300000bfffbb7230 */ /* 0x000fe40000004100 */
[-C--:B------:R-:W-:Y:S01]  /*1f00*/  FFMA.FTZ R128, R208, R189.reuse, R128 ;  /* 0x000000bdd0807223 */ /* 0x080fe20000010080 */
[----:B------:R-:W-:Y:S01]  /*1f10*/  FMUL.FTZ R207, R60, R189 ;  /* 0x000000bd3ccf7220 */ /* 0x000fe20000410000 */
[-C--:B------:R-:W-:Y:S01]  /*1f20*/  FMUL.FTZ R213, R57, R206.reuse ;  /* 0x000000ce39d57220 */ /* 0x080fe20000410000 */
        /* <DEDUP_REMOVED lines=9> */
[----:B------:R-:W-:Y:S01]  /*1fc0*/  FADD.FTZ R185, -R221, R185 ;  /* 0x000000b9ddb97221 */ /* 0x000fe20000010100 */
[----:B------:R0:W-:Y:S01]  /*1fd0*/  STL [R1], R249 ;  /* 0x000000f901007387 */ /* 0x0001e20000100800 */
[----:B------:R-:W-:Y:S01]  /*1fe0*/  FMUL.FTZ R210, R17, R202 ;  /* 0x000000ca11d27220 */ /* 0x000fe20000410000 */
[----:B------:R-:W-:Y:S01]  /*1ff0*/  FMUL.FTZ R209, R59, R203 ;  /* 0x000000cb3bd17220 */ /* 0x000fe20000410000 */
[----:B------:R-:W-:Y:S01]  /*2000*/  FADD.FTZ R186, R186, R211 ;  /* 0x000000d3baba7221 */ /* 0x000fe20000010000 */
[----:B------:R-:W-:Y:S01]  /*2010*/  FFMA.FTZ R191, R212, R211, R191 ;  /* 0x000000d3d4bf7223 */ /* 0x000fe200000100bf */
[----:B------:R-:W-:Y:S01]  /*2020*/  FADD.FTZ R102, R102, R204 ;  /* 0x000000cc66667221 */ /* 0x000fe20000010000 */
[----:B------:R-:W-:Y:S01]  /*2030*/  FFMA.FTZ R178, R212, R204, R178 ;  /* 0x000000ccd4b27223 */ /* 0x000fe200000100b2 */
[----:B------:R-:W-:-:S02]  /*2040*/  HADD2.F32 R190, -RZ, R190.H1_H1 ;  /* 0x300000beffbe7230 */ /* 0x000fc40000004100 */
[----:B------:R-:W-:Y:S01]  /*2050*/  FMUL.FTZ R204, R17, R185 ;  /* 0x000000b911cc7220 */ /* 0x000fe20000410000 */
[----:B------:R-:W-:Y:S01]  /*2060*/  FADD.FTZ R186, R186, R209 ;  /* 0x000000d1baba7221 */ /* 0x000fe20000010000 */
[----:B------:R-:W-:Y:S01]  /*2070*/  FFMA.FTZ R185, R210, R209, R191 ;  /* 0x000000d1d2b97223 */ /* 0x000fe200000100bf */
[----:B------:R-:W-:Y:S02]  /*2080*/  FMUL.FTZ R205, R61, R190 ;  /* 0x000000be3dcd7220 */ /* 0x000fe40000410000 */
        /* <DEDUP_REMOVED lines=20> */
.L_x_7990:
[----:B------:R-:W-:Y:S05]  /*21d0*/  BSYNC B0 ;  /* 0x0000000000007941 */ /* 0x000fea0003800000 */
.L_x_7989:
        /* <DEDUP_REMOVED lines=25> */
.L_x_8017:
[----:B--2---:R-:W-:Y:S01]  /*2370*/  FADD.FTZ R185, R189, R185 ;  /* 0x000000b9bdb97221 */ /* 0x004fe20000010000 */
[----:B------:R-:W-:Y:S01]  /*2380*/  @!P5 LOP3.LUT R188, R225, 0x7, RZ, 0xc0, !PT ;  /* 0x00000007e1bcd812 */ /* 0x000fe200078ec0ff */
[----:B0-----:R-:W0:Y:S01]  /*2390*/  S2R R189, SR_CgaCtaId ;  /* 0x0000000000bd7919 */ /* 0x001e220000008800 */
[----:B------:R-:W-:Y:S01]  /*23a0*/  MOV R187, 0x400 ;  /* 0x0000040000bb7802 */ /* 0x000fe20000000f00 */
[----:B-1----:R-:W-:Y:S01]  /*23b0*/  FADD.FTZ R184, R190, R221 ;  /* 0x000000ddbeb87221 */ /* 0x002fe20000010000 */
        /* <DEDUP_REMOVED lines=31> */
[----:B------:R-:W-:Y:S02]  /*25b0*/  ISETP.NE.AND P6, PT, R7, RZ, PT ;  /* 0x000000ff0700720c */ /* 0x000fe40003fc5270 */
[----:B------:R-:W-:Y:S02]  /*25c0*/  ISETP.NE.U32.AND P5, PT, RZ, UR8, PT ;  /* 0x00000008ff007c0c */ /* 0x000fe4000bfa5070 */
[----:B------:R-:W-:Y:S02]  /*25d0*/  FSEL R184, R190, RZ, !P6 ;  /* 0x000000ffbeb87208 */ /* 0x000fe40007000000 */
[----:B------:R-:W-:-:S03]  /*25e0*/  ISETP.NE.AND.EX P5, PT, RZ, UR9, PT, P5 ;  /* 0x00000009ff007c0c */ /* 0x000fc6000bfa5350 */
[-CC-:B------:R-:W-:Y:S01]  /*25f0*/  FFMA.FTZ R185, R199, R191.reuse, R184.reuse ;  /* 0x000000bfc7b97223 */ /* 0x180fe200000100b8 */
[-CC-:B------:R-:W-:Y:S01]  /*2600*/  FFMA.FTZ R186, R0, R191.reuse, R184.reuse ;  /* 0x000000bf00ba7223 */ /* 0x180fe200000100b8 */
[----:B------:R-:W-:Y:S02]  /*2610*/  FFMA.FTZ R187, R5, R191, R184 ;  /* 0x000000bf05bb7223 */ /* 0x000fe400000100b8 */
[----:B------:R-:W-:Y:S01]  /*2620*/  FADD.FTZ R185, R252, -R185 ;  /* 0x800000b9fcb97221 */ /* 0x000fe20000010000 */
[----:B------:R-:W-:Y:S01]  /*2630*/  FADD.FTZ R186, R6, -R186 ;  /* 0x800000ba06ba7221 */ /* 0x000fe20000010000 */
[----:B------:R-:W-:Y:S02]  /*2640*/  FADD.FTZ R187, R251, -R187 ;  /* 0x800000bbfbbb7221 */ /* 0x000fe40000010000 */
[C---:B-----5:R-:W-:Y:S01]  /*2650*/  FMUL.FTZ R248, R17.reuse, R185 ;  /* 0x000000b911f87220 */ /* 0x060fe20000410000 */
[----:B------:R-:W-:Y:S01]  /*2660*/  FMUL.FTZ R188, R17, R186 ;  /* 0x000000ba11bc7220 */ /* 0x000fe20000410000 */
[----:B------:R-:W-:-:S02]  /*2670*/  @P5 HADD2.F32 R185, -RZ, R164.H0_H0 ;  /* 0x200000a4ffb95230 */ /* 0x000fc40000004100 */
[----:B------:R-:W-:Y:S01]  /*2680*/  FMUL.FTZ R249, R17, R187 ;  /* 0x000000bb11f97220 */ /* 0x000fe20000410000 */
[----:B------:R-:W-:Y:S02]  /*2690*/  @P5 HADD2.F32 R186, -RZ, R164.H1_H1 ;  /* 0x300000a4ffba5230 */ /* 0x000fe40000004100 */
[-CC-:B------:R-:W-:Y:S01]  /*26a0*/  FFMA.FTZ R187, R4, R191.reuse, R184.reuse ;  /* 0x000000bf04bb7223 */ /* 0x180fe200000100b8 */
[----:B------:R-:W-:Y:S01]  /*26b0*/  @P5 FADD.FTZ R188, R188, R185 ;  /* 0x000000b9bcbc5221 */ /* 0x000fe20000010000 */
[----:B------:R-:W-:Y:S02]  /*26c0*/  FFMA.FTZ R185, R3, R191, R184 ;  /* 0x000000bf03b97223 */ /* 0x000fe400000100b8 */
[----:B------:R-:W-:Y:S01]  /*26d0*/  FADD.FTZ R187, R246, -R187 ;  /* 0x800000bbf6bb7221 */ /* 0x000fe20000010000 */
[----:B------:R-:W-:Y:S01]  /*26e0*/  @P5 FADD.FTZ R248, R248, R186 ;  /* 0x000000baf8f85221 */ /* 0x000fe20000010000 */
[----:B------:R-:W-:Y:S02]  /*26f0*/  @P5 HADD2.F32 R186, -RZ, R165.H0_H0 ;  /* 0x200000a5ffba5230 */ /* 0x000fe40000004100 */
[----:B------:R-:W-:Y:S01]  /*2700*/  FADD.FTZ R185, R245, -R185 ;  /* 0x800000b9f5b97221 */ /* 0x000fe20000010000 */
[----:B------:R-:W-:-:S03]  /*2710*/  FMUL.FTZ R226, R17, R187 ;  /* 0x000000bb11e27220 */ /* 0x000fc60000410000 */
[----:B------:R-:W-:Y:S01]  /*2720*/  FMUL.FTZ R247, R17, R185 ;  /* 0x000000b911f77220 */ /* 0x000fe20000410000 */
[----:B------:R-:W-:Y:S02]  /*2730*/  @P5 HADD2.F32 R185, -RZ, R165.H1_H1 ;  /* 0x300000a5ffb95230 */ /* 0x000fe40000004100 */
[----:B------:R-:W-:Y:S01]  /*2740*/  @P5 FADD.FTZ R249, R249, R186 ;  /* 0x000000baf9f95221 */ /* 0x000fe20000010000 */
[----:B------:R-:W-:Y:S02]  /*2750*/  @P5 HADD2.F32 R186, -RZ, R166.H0_H0 ;  /* 0x200000a6ffba5230 */ /* 0x000fe40000004100 */
[----:B------:R-:W-:Y:S01]  /*2760*/  @P5 FADD.FTZ R226, R226, R185 ;  /* 0x000000b9e2e25221 */ /* 0x000fe20000010000 */
[-C--:B------:R-:W-:Y:S02]  /*2770*/  FFMA.FTZ R185, R2, R191.reuse, R184 ;  /* 0x000000bf02b97223 */ /* 0x080fe400000100b8 */
[----:B------:R-:W-:Y:S01]  /*2780*/  @P5 FADD.FTZ R247, R247, R186 ;  /* 0x000000baf7f75221 */ /* 0x000fe20000010000 */
[-CC-:B------:R-:W-:Y:S01]  /*2790*/  FFMA.FTZ R186, R243, R191.reuse, R184.reuse ;  /* 0x000000bff3ba7223 */ /* 0x180fe200000100b8 */
[----:B------:R-:W-:Y:S01]  /*27a0*/  FFMA.FTZ R184, R241, R191, R184 ;  /* 0x000000bff1b87223 */ /* 0x000fe200000100b8 */
[----:B------:R-:W-:-:S02]  /*27b0*/  FADD.FTZ R185, R244, -R185 ;  /* 0x800000b9f4b97221 */ /* 0x000fc40000010000 */
[----:B------:R-:W-:Y:S01]  /*27c0*/  FADD.FTZ R186, R242, -R186 ;  /* 0x800000baf2ba7221 */ /* 0x000fe20000010000 */
[----:B------:R-:W-:Y:S01]  /*27d0*/  FADD.FTZ R184, R240, -R184 ;  /* 0x800000b8f0b87221 */ /* 0x000fe20000010000 */
[C---:B------:R-:W-:Y:S01]  /*27e0*/  FMUL.FTZ R224, R17.reuse, R185 ;  /* 0x000000b911e07220 */ /* 0x040fe20000410000 */
[----:B------:R-:W-:Y:S02]  /*27f0*/  @P5 HADD2.F32 R185, -RZ, R166.H1_H1 ;  /* 0x300000a6ffb95230 */ /* 0x000fe40000004100 */
[C---:B------:R-:W-:Y:S01]  /*2800*/  FMUL.FTZ R225, R17.reuse, R186 ;  /* 0x000000ba11e17220 */ /* 0x040fe20000410000 */
[----:B------:R-:W-:Y:S01]  /*2810*/  FMUL.FTZ R221, R17, R184 ;  /* 0x000000b811dd7220 */ /* 0x000fe20000410000 */
[--C-:B------:R-:W-:Y:S01]  /*2820*/  @P5 HADD2.F32 R184, -RZ, R167.reuse.H0_H0 ;  /* 0x200000a7ffb85230 */ /* 0x100fe20000004100 */
[----:B------:R-:W0:Y:S01]  /*2830*/  LDC.64 R186, c[0x0][0x220] ;  /* 0x00008800ffba7b82 */ /* 0x000e220000000a00 */
[----:B------:R-:W-:Y:S01]  /*2840*/  @P5 FADD.FTZ R224, R224, R185 ;  /* 0x000000b9e0e05221 */ /* 0x000fe20000010000 */
[----:B------:R-:W-:-:S02]  /*2850*/  @P5 HADD2.F32 R185, -RZ, R167.H1_H1 ;  /* 0x300000a7ffb95230 */ /* 0x000fc40000004100 */
[----:B------:R-:W-:-:S03]  /*2860*/  @P5 FADD.FTZ R225, R225, R184 ;  /* 0x000000b8e1e15221 */ /* 0x000fc60000010000 */
[----:B------:R-:W-:Y:S01]  /*2870*/  @P5 FADD.FTZ R221, R221, R185 ;  /* 0x000000b9dddd5221 */ /* 0x000fe20000010000 */
[----:B------:R-:W-:-:S04]  /*2880*/  ISETP.NE.U32.AND P5, PT, RZ, UR16, PT ;  /* 0x00000010ff007c0c */ /* 0x000fc8000bfa5070 */
[----:B------:R-:W-:-:S13]  /*2890*/  ISETP.NE.AND.EX P5, PT, RZ, UR17, PT, P5 ;  /* 0x00000011ff007c0c */ /* 0x000fda000bfa5350 */
[----:B------:R-:W-:-:S04]  /*28a0*/  @P5 F2FP.F16.F32.PACK_AB R184, RZ, R188 ;  /* 0x000000bcffb8523e */ /* 0x000fc800000000ff */
        /* <DEDUP_REMOVED lines=8> */
[----:B--2---:R-:W-:-:S05]  /*2930*/  @P6 HADD2.F32 R189, -RZ, R184.H0_H0 ;  /* 0x200000b8ffbd6230 */ /* 0x004fca0000004100 */
[----:B------:R-:W-:-:S04]  /*2940*/  @P6 FMUL.FTZ R188, R250, R189 ;  /* 0x000000bdfabc6220 */ /* 0x000fc80000410000 */
[----:B------:R-:W-:Y:S01]  /*2950*/  FADD.FTZ R132, R132, R188 ;  /* 0x000000bc84847221 */ /* 0x000fe20000010000 */
[----:B------:R-:W-:-:S04]  /*2960*/  @P5 F2FP.F16.F32.PACK_AB R188, RZ, R248 ;  /* 0x000000f8ffbc523e */ /* 0x000fc800000000ff */
[----:B------:R-:W-:Y:S02]  /*2970*/  @P5 PRMT R96, R96, 0x5410, R188 ;  /* 0x0000541060605816 */ /* 0x000fe400000000bc */
        /* <DEDUP_REMOVED lines=12> */
[----:B------:R-:W0:Y:S02]  /*2a40*/  @P5 LDC.64 R188, c[0x0][0x308] ;  /* 0x0000c200ffbc5b82 */ /* 0x000e240000000a00 */
[----:B0-----:R-:W-:-:S05]  /*2a50*/  @P5 IMAD.WIDE.U32 R188, R15, 0x10, R188 ;  /* 0x000000100fbc5825 */ /* 0x001fca00078e00bc */
[----:B------:R0:W-:Y:S04]  /*2a60*/  @P5 STG.E.128 desc[UR4][R188.64], R96 ;  /* 0x00000060bc005986 */ /* 0x0001e8000c101d04 */
[----:B0-----:R-:W2:Y:S01]  /*2a70*/  LDL R189, [R1+0x28] ;  /* 0x0000280001bd7983 */ /* 0x001ea20000100800 */
[----:B------:R-:W-:-:S13]  /*2a80*/  LOP3.LUT P5, RZ, R18, 0xff00, RZ, 0xc0, !PT ;  /* 0x0000ff0012ff7812 */ /* 0x000fda00078ac0ff */
[----:B------:R-:W-:Y:S02]  /*2a90*/  @P5 HADD2.F32 R184, -RZ, R184.H1_H1 ;  /* 0x300000b8ffb85230 */ /* 0x000fe40000004100 */
[----:B--2---:R-:W-:Y:S01]  /*2aa0*/  FMUL.FTZ R188, R189, R250 ;  /* 0x000000fabdbc7220 */ /* 0x004fe20000410000 */
[-C--:B------:R-:W-:Y:S01]  /*2ab0*/  FMUL.FTZ R189, R248, R16.reuse ;  /* 0x00000010f8bd7220 */ /* 0x080fe20000410000 */
[----:B------:R-:W-:Y:S01]  /*2ac0*/  FMUL.FTZ R249, R249, R16 ;  /* 0x00000010f9f97220 */ /* 0x000fe20000410000 */
[----:B------:R-:W2:Y:S02]  /*2ad0*/  LDL R250, [R1+0x34] ;  /* 0x0000340001fa7983 */ /* 0x000ea40000100800 */
[----:B------:R-:W-:Y:S01]  /*2ae0*/  FMUL.FTZ R248, R189, UR15 ;  /* 0x0000000fbdf87c20 */ /* 0x000fe20008410000 */
[----:B------:R-:W-:Y:S02]  /*2af0*/  MOV R189, RZ ;  /* 0x000000ff00bd7202 */ /* 0x000fe40000000f00 */
[----:B------:R-:W-:Y:S01]  /*2b00*/  FSEL R188, R188, RZ, P6 ;  /* 0x000000ffbcbc7208 */ /* 0x000fe20003000000 */
[----:B------:R-:W-:-:S02]  /*2b10*/  @P5 FMUL.FTZ R189, R248, R184 ;  /* 0x000000b8f8bd5220 */ /* 0x000fc40000410000 */
[----:B------:R-:W3:Y:S02]  /*2b20*/  LDL R184, [R1+0x2c] ;  /* 0x00002c0001b87983 */ /* 0x000ee40000100800 */
[----:B------:R-:W-:Y:S01]  /*2b30*/  FADD.FTZ R133, R133, R189 ;  /* 0x000000bd85857221 */ /* 0x000fe20000010000 */
[----:B------:R-:W-:Y:S01]  /*2b40*/  FMUL.FTZ R189, R249, UR15 ;  /* 0x0000000ff9bd7c20 */ /* 0x000fe20008410000 */
[----:B---3--:R-:W-:Y:S01]  /*2b50*/  FMUL.FTZ R184, R184, R248 ;  /* 0x000000f8b8b87220 */ /* 0x008fe20000410000 */
[----:B------:R-:W-:-:S04]  /*2b60*/  HFMA2.MMA R248, -RZ, RZ, 0, 0 ;  /* 0x00000000fff87435 */ /* 0x000fc800000001ff */
[----:B------:R-:W-:Y:S02]  /*2b70*/  FSEL R184, R184, RZ, P5 ;  /* 0x000000ffb8b87208 */ /* 0x000fe40002800000 */
[----:B------:R-:W-:-:S13]  /*2b80*/  LOP3.LUT P5, RZ, R18, 0xff0000, RZ, 0xc0, !PT ;  /* 0x00ff000012ff7812 */ /* 0x000fda00078ac0ff */
[----:B------:R-:W-:-:S05]  /*2b90*/  @P5 HADD2.F32 R249, -RZ, R185.H0_H0 ;  /* 0x200000b9fff95230 */ /* 0x000fca0000004100 */
[----:B------:R-:W-:Y:S02]  /*2ba0*/  @P5 FMUL.FTZ R248, R189, R249 ;  /* 0x000000f9bdf85220 */ /* 0x000fe40000410000 */
[----:B------:R-:W3:Y:S01]  /*2bb0*/  LDL R249, [R1+0x30] ;  /* 0x0000300001f97983 */ /* 0x000ee20000100800 */
[----:B------:R-:W-:Y:S01]  /*2bc0*/  F2FP.F16.F32.PACK_AB R184, R184, R188 ;  /* 0x000000bcb8b8723e */ /* 0x000fe200000000ff */
[----:B---3--:R-:W-:-:S05]  /*2bd0*/  FMUL.FTZ R189, R249, R189 ;  /* 0x000000bdf9bd7220 */ /* 0x008fca0000410000 */
[----:B------:R-:W-:Y:S01]  /*2be0*/  FSEL R249, R189, RZ, P5 ;  /* 0x000000ffbdf97208 */ /* 0x000fe20002800000 */
[----:B------:R-:W-:Y:S01]  /*2bf0*/  FMUL.FTZ R189, R226, R16 ;  /* 0x00000010e2bd7220 */ /* 0x000fe20000410000 */
[----:B------:R-:W-:Y:S02]  /*2c00*/  LOP3.LUT P5, RZ, R18, 0xff000000, RZ, 0xc0, !PT ;  /* 0xff00000012ff7812 */ /* 0x000fe400078ac0ff */
[----:B------:R-:W-:Y:S01]  /*2c10*/  MOV R226, RZ ;  /* 0x000000ff00e27202 */ /* 0x000fe20000000f00 */
[----:B------:R-:W-:-:S10]  /*2c20*/  FMUL.FTZ R189, R189, UR15 ;  /* 0x0000000fbdbd7c20 */ /* 0x000fd40008410000 */
[----:B------:R-:W-:-:S05]  /*2c30*/  @P5 HADD2.F32 R185, -RZ, R185.H1_H1 ;  /* 0x300000b9ffb95230 */ /* 0x000fca0000004100 */
[----:B------:R-:W-:Y:S01]  /*2c40*/  @P5 FMUL.FTZ R226, R189, R185 ;  /* 0x000000b9bde25220 */ /* 0x000fe20000410000 */
[----:B--2---:R-:W-:Y:S02]  /*2c50*/  FMUL.FTZ R185, R250, R189 ;  /* 0x000000bdfab97220 */ /* 0x004fe40000410000 */
[----:B------:R-:W2:Y:S01]  /*2c60*/  LDL R250, [R1+0x24] ;  /* 0x0000240001fa7983 */ /* 0x000ea20000100800 */
[----:B------:R-:W-:Y:S01]  /*2c70*/  FMUL.FTZ R189, R247, R16 ;  /* 0x00000010f7bd7220 */ /* 0x000fe20000410000 */
[----:B------:R-:W-:Y:S01]  /*2c80*/  HFMA2.MMA R247, -RZ, RZ, 0, 0 ;  /* 0x00000000fff77435 */ /* 0x000fe200000001ff */
[----:B------:R-:W-:Y:S02]  /*2c90*/  FSEL R185, R185, RZ, P5 ;  /* 0x000000ffb9b97208 */ /* 0x000fe40002800000 */
[----:B------:R-:W-:Y:S01]  /*2ca0*/  LOP3.LUT P5, RZ, R19, 0xff, RZ, 0xc0, !PT ;  /* 0x000000ff13ff7812 */ /* 0x000fe200078ac0ff */
[----:B------:R-:W-:-:S12]  /*2cb0*/  FMUL.FTZ R189, R189, UR15 ;  /* 0x0000000fbdbd7c20 */ /* 0x000fd80008410000 */
[----:B------:R-:W-:-:S05]  /*2cc0*/  @P5 HADD2.F32 R188, -RZ, R186.H0_H0 ;  /* 0x200000baffbc5230 */ /* 0x000fca0000004100 */
[----:B------:R-:W-:Y:S02]  /*2cd0*/  @P5 FMUL.FTZ R247, R189, R188 ;  /* 0x000000bcbdf75220 */ /* 0x000fe40000410000 */
[----:B------:R-:W3:Y:S02]  /*2ce0*/  LDL R188, [R1+0x18] ;  /* 0x0000180001bc7983 */ /* 0x000ee40000100800 */
[----:B---3--:R-:W-:Y:S01]  /*2cf0*/  FMUL.FTZ R189, R188, R189 ;  /* 0x000000bdbcbd7220 */ /* 0x008fe20000410000 */
[----:B------:R-:W-:Y:S01]  /*2d00*/  FMUL.FTZ R188, R224, R16 ;  /* 0x00000010e0bc7220 */ /* 0x000fe20000410000 */
[----:B------:R-:W-:-:S03]  /*2d10*/  MOV R224, RZ ;  /* 0x000000ff00e07202 */ /* 0x000fc60000000f00 */
[----:B------:R-:W-:Y:S01]  /*2d20*/  FSEL R189, R189, RZ, P5 ;  /* 0x000000ffbdbd7208 */ /* 0x000fe20002800000 */
[----:B------:R-:W-:Y:S01]  /*2d30*/  FMUL.FTZ R188, R188, UR15 ;  /* 0x0000000fbcbc7c20 */ /* 0x000fe20008410000 */
[----:B------:R-:W-:-:S13]  /*2d40*/  LOP3.LUT P5, RZ, R19, 0xff00, RZ, 0xc0, !PT ;  /* 0x0000ff0013ff7812 */ /* 0x000fda00078ac0ff */
[----:B------:R-:W-:-:S05]  /*2d50*/  @P5 HADD2.F32 R186, -RZ, R186.H1_H1 ;  /* 0x300000baffba5230 */ /* 0x000fca0000004100 */
[----:B------:R-:W-:Y:S02]  /*2d60*/  @P5 FMUL.FTZ R224, R188, R186 ;  /* 0x000000babce05220 */ /* 0x000fe40000410000 */
[----:B------:R-:W3:Y:S01]  /*2d70*/  LDL R186, [R1+0x1c] ;  /* 0x00001c0001ba7983 */ /* 0x000ee20000100800 */
[----:B------:R-:W-:Y:S01]  /*2d80*/  F2FP.F16.F32.PACK_AB R185, R185, R249 ;  /* 0x000000f9b9b9723e */ /* 0x000fe200000000ff */
[----:B---3--:R-:W-:Y:S01]  /*2d90*/  FMUL.FTZ R186, R186, R188 ;  /* 0x000000bcbaba7220 */ /* 0x008fe20000410000 */
[----:B------:R-:W-:Y:S01]  /*2da0*/  FMUL.FTZ R188, R225, R16 ;  /* 0x00000010e1bc7220 */ /* 0x000fe20000410000 */
[----:B------:R-:W-:-:S03]  /*2db0*/  HFMA2.MMA R225, -RZ, RZ, 0, 0 ;  /* 0x00000000ffe17435 */ /* 0x000fc600000001ff */
[----:B------:R-:W-:Y:S01]  /*2dc0*/  FSEL R186, R186, RZ, P5 ;  /* 0x000000ffbaba7208 */ /* 0x000fe20002800000 */
[----:B------:R-:W-:Y:S01]  /*2dd0*/  FMUL.FTZ R188, R188, UR15 ;  /* 0x0000000fbcbc7c20 */ /* 0x000fe20008410000 */
[----:B------:R-:W-:-:S13]  /*2de0*/  LOP3.LUT P5, RZ, R19, 0xff0000, RZ, 0xc0, !PT ;  /* 0x00ff000013ff7812 */ /* 0x000fda00078ac0ff */
[----:B------:R-:W-:-:S05]  /*2df0*/  @P5 HADD2.F32 R249, -RZ, R187.H0_H0 ;  /* 0x200000bbfff95230 */ /* 0x000fca0000004100 */
[----:B------:R-:W-:Y:S02]  /*2e00*/  @P5 FMUL.FTZ R225, R188, R249 ;  /* 0x000000f9bce15220 */ /* 0x000fe40000410000 */
[----:B------:R-:W3:Y:S01]  /*2e10*/  LDL R249, [R1+0x20] ;  /* 0x0000200001f97983 */ /* 0x000ee20000100800 */
[----:B------:R-:W-:Y:S01]  /*2e20*/  FMUL.FTZ R221, R221, R16 ;  /* 0x00000010dddd7220 */ /* 0x000fe20000410000 */
[----:B------:R-:W-:Y:S01]  /*2e30*/  F2FP.F16.F32.PACK_AB R186, R186, R189 ;  /* 0x000000bdbaba723e */ /* 0x000fe200000000ff */
[----:B------:R-:W-:Y:S01]  /*2e40*/  FADD.FTZ R134, R134, R248 ;  /* 0x000000f886867221 */ /* 0x000fe20000010000 */
[----:B------:R-:W-:Y:S01]  /*2e50*/  FADD.FTZ R135, R135, R226 ;  /* 0x000000e287877221 */ /* 0x000fe20000010000 */
[----:B------:R-:W-:Y:S01]  /*2e60*/  FADD.FTZ R136, R136, R247 ;  /* 0x000000f788887221 */ /* 0x000fe20000010000 */
[----:B------:R-:W-:Y:S01]  /*2e70*/  FADD.FTZ R137, R137, R224 ;  /* 0x000000e089897221 */ /* 0x000fe20000010000 */
[----:B------:R-:W-:Y:S01]  /*2e80*/  FADD.FTZ R138, R138, R225 ;  /* 0x000000e18a8a7221 */ /* 0x000fe20000010000 */
[----:B---3--:R-:W-:Y:S01]  /*2e90*/  FMUL.FTZ R188, R249, R188 ;  /* 0x000000bcf9bc7220 */ /* 0x008fe20000410000 */
[----:B------:R-:W-:Y:S01]  /*2ea0*/  FMUL.FTZ R249, R221, UR15 ;  /* 0x0000000fddf97c20 */ /* 0x000fe20008410000 */
[----:B------:R-:W-:-:S03]  /*2eb0*/  MOV R221, RZ ;  /* 0x000000ff00dd7202 */ /* 0x000fc60000000f00 */
[----:B------:R-:W-:Y:S02]  /*2ec0*/  FSEL R188, R188, RZ, P5 ;  /* 0x000000ffbcbc7208 */ /* 0x000fe40002800000 */
[----:B------:R-:W-:-:S13]  /*2ed0*/  LOP3.LUT P5, RZ, R19, 0xff000000, RZ, 0xc0, !PT ;  /* 0xff00000013ff7812 */ /* 0x000fda00078ac0ff */
[----:B------:R-:W-:-:S05]  /*2ee0*/  @P5 HADD2.F32 R187, -RZ, R187.H1_H1 ;  /* 0x300000bbffbb5230 */ /* 0x000fca0000004100 */
[----:B------:R-:W-:Y:S01]  /*2ef0*/  @P5 FMUL.FTZ R221, R249, R187 ;  /* 0x000000bbf9dd5220 */ /* 0x000fe20000410000 */
[----:B--2---:R-:W-:-:S03]  /*2f00*/  FMUL.FTZ R187, R250, R249 ;  /* 0x000000f9fabb7220 */ /* 0x004fc60000410000 */
[----:B------:R-:W-:Y:S02]  /*2f10*/  FADD.FTZ R139, R139, R221 ;  /* 0x000000dd8b8b7221 */ /* 0x000fe40000010000 */
[----:B------:R-:W-:-:S04]  /*2f20*/  FSEL R187, R187, RZ, P5 ;  /* 0x000000ffbbbb7208 */ /* 0x000fc80002800000 */
[----:B------:R-:W-:Y:S02]  /*2f30*/  F2FP.F16.F32.PACK_AB R187, R187, R188 ;  /* 0x000000bcbbbb723e */ /* 0x000fe400000000ff */
[----:B------:R-:W0:Y:S02]  /*2f40*/  LDC.64 R188, c[0x0][0x2f8] ;  /* 0x0000be00ffbc7b82 */ /* 0x000e240000000a00 */
[C---:B0-----:R-:W-:Y:S01]  /*2f50*/  IMAD.WIDE.U32 R188, R15.reuse, 0x10, R188 ;  /* 0x000000100fbc7825 */ /* 0x041fe200078e00bc */
[----:B------:R-:W-:-:S04]  /*2f60*/  IADD3 R15, R15, 0x100, RZ ;  /* 0x000001000f0f7810 */ /* 0x000fc80007ffe0ff */
[----:B------:R0:W-:Y:S03]  /*2f70*/  STG.E.128 desc[UR4][R188.64], R184 ;  /* 0x000000b8bc007986 */ /* 0x0001e6000c101d04 */
.L_x_7993:
[----:B------:R-:W-:Y:S05]  /*2f80*/  BSYNC B0 ;  /* 0x0000000000007941 */ /* 0x000fea0003800000 */
.L_x_7992:
[----:B------:R-:W-:Y:S04]  /*2f90*/  BSSY B0, `(.L_x_7994) ;  /* 0x00000a5000007945 */ /* 0x000fe80003800000 */
[----:B------:R-:W-:Y:S05]  /*2fa0*/  @!P1 BRA `(.L_x_7995) ;  /* 0x00000008008c9947 */ /* 0x000fea0003800000 */
[----:B------:R-:W-:Y:S01]  /*2fb0*/  ISETP.NE.AND P5, PT, R7, RZ, PT ;  /* 0x000000ff0700720c */ /* 0x000fe20003fa5270 */
[----:B------:R1:W-:Y:S03]  /*2fc0*/  STL [R1+0x6c], R4 ;  /* 0x00006c0401007387 */ /* 0x0003e60000100800 */
[----:B0-----:R-:W-:Y:S01]  /*2fd0*/  FSEL R184, R190, RZ, !P5 ;  /* 0x000000ffbeb87208 */ /* 0x001fe20006800000 */
[----:B------:R0:W-:Y:S01]  /*2fe0*/  STL [R1+0x68], R3 ;  /* 0x0000680301007387 */ /* 0x0001e20000100800 */
[----:B------:R-:W-:-:S03]  /*2ff0*/  ISETP.NE.U32.AND P5, PT, RZ, UR8, PT ;  /* 0x00000008ff007c0c */ /* 0x000fc6000bfa5070 */
[-CC-:B------:R-:W-:Y:S01]  /*3000*/  FFMA.FTZ R185, R194, R191.reuse, R184.reuse ;  /* 0x000000bfc2b97223 */ /* 0x180fe200000100b8 */
[----:B------:R-:W-:Y:S01]  /*3010*/  ISETP.NE.AND.EX P5, PT, RZ, UR9, PT, P5 ;  /* 0x00000009ff007c0c */ /* 0x000fe2000bfa5350 */
[-CC-:B------:R-:W-:Y:S01]  /*3020*/  FFMA.FTZ R186, R200, R191.reuse, R184.reuse ;  /* 0x000000bfc8ba7223 */ /* 0x180fe200000100b8 */
[----:B------:R-:W-:Y:S01]  /*3030*/  FFMA.FTZ R187, R195, R191, R184 ;  /* 0x000000bfc3bb7223 */ /* 0x000fe200000100b8 */
[----:B------:R-:W-:Y:S01]  /*3040*/  FADD.FTZ R185, R238, -R185 ;  /* 0x800000b9eeb97221 */ /* 0x000fe20000010000 */
[----:B------:R2:W-:Y:S01]  /*3050*/  STL [R1+0x64], R2 ;  /* 0x0000640201007387 */ /* 0x0005e20000100800 */
[----:B------:R-:W-:Y:S01]  /*3060*/  FADD.FTZ R186, R239, -R186 ;  /* 0x800000baefba7221 */ /* 0x000fe20000010000 */
[----:B------:R-:W-:Y:S01]  /*3070*/  FADD.FTZ R187, R237, -R187 ;  /* 0x800000bbedbb7221 */ /* 0x000fe20000010000 */
[C---:B-----5:R-:W-:Y:S01]  /*3080*/  FMUL.FTZ R247, R17.reuse, R185 ;  /* 0x000000b911f77220 */ /* 0x060fe20000410000 */
[----:B------:R3:W-:Y:S01]  /*3090*/  STL [R1+0x60], R0 ;  /* 0x0000600001007387 */ /* 0x0007e20000100800 */
[C---:B------:R-:W-:Y:S01]  /*30a0*/  FMUL.FTZ R226, R17.reuse, R186 ;  /* 0x000000ba11e27220 */ /* 0x040fe20000410000 */
[----:B------:R-:W-:Y:S01]  /*30b0*/  FMUL.FTZ R248, R17, R187 ;  /* 0x000000bb11f87220 */ /* 0x000fe20000410000 */
[----:B------:R-:W-:-:S02]  /*30c0*/  FFMA.FTZ R187, R196, R191, R184 ;  /* 0x000000bfc4bb7223 */ /* 0x000fc400000100b8 */
[--C-:B------:R-:W-:Y:S02]  /*30d0*/  @P5 HADD2.F32 R185, -RZ, R168.reuse.H0_H0 ;  /* 0x200000a8ffb95230 */ /* 0x100fe40000004100 */
[----:B------:R-:W-:Y:S02]  /*30e0*/  @P5 HADD2.F32 R186, -RZ, R168.H1_H1 ;  /* 0x300000a8ffba5230 */ /* 0x000fe40000004100 */
[----:B------:R-:W-:Y:S01]  /*30f0*/  FADD.FTZ R187, R236, -R187 ;  /* 0x800000bbecbb7221 */ /* 0x000fe20000010000 */
[----:B------:R-:W-:Y:S01]  /*3100*/  @P5 FADD.FTZ R226, R226, R185 ;  /* 0x000000b9e2e25221 */ /* 0x000fe20000010000 */
[----:B------:R-:W-:Y:S01]  /*3110*/  FFMA.FTZ R185, R197, R191, R184 ;  /* 0x000000bfc5b97223 */ /* 0x000fe200000100b8 */
[----:B------:R-:W-:Y:S01]  /*3120*/  @P5 FADD.FTZ R247, R247, R186 ;  /* 0x000000baf7f75221 */ /* 0x000fe20000010000 */
[----:B------:R-:W-:Y:S02]  /*3130*/  @P5 HADD2.F32 R186, -RZ, R169.H0_H0 ;  /* 0x200000a9ffba5230 */ /* 0x000fe40000004100 */
[----:B------:R-:W-:Y:S01]  /*3140*/  FMUL.FTZ R249, R17, R187 ;  /* 0x000000bb11f97220 */ /* 0x000fe20000410000 */
[----:B------:R-:W-:-:S02]  /*3150*/  FADD.FTZ R185, R235, -R185 ;  /* 0x800000b9ebb97221 */ /* 0x000fc40000010000 */
[----:B------:R-:W-:Y:S02]  /*3160*/  @P5 FADD.FTZ R248, R248, R186 ;  /* 0x000000baf8f85221 */ /* 0x000fe40000010000 */
[----:B------:R-:W-:Y:S01]  /*3170*/  FMUL.FTZ R250, R17, R185 ;  /* 0x000000b911fa7220 */ /* 0x000fe20000410000 */
[----:B------:R-:W-:Y:S02]  /*3180*/  @P5 HADD2.F32 R185, -RZ, R169.H1_H1 ;  /* 0x300000a9ffb95230 */ /* 0x000fe40000004100 */
[----:B------:R-:W-:-:S03]  /*3190*/  @P5 HADD2.F32 R186, -RZ, R170.H0_H0 ;  /* 0x200000aaffba5230 */ /* 0x000fc60000004100 */
[----:B------:R-:W-:Y:S01]  /*31a0*/  @P5 FADD.FTZ R249, R249, R185 ;  /* 0x000000b9f9f95221 */ /* 0x000fe20000010000 */
[-C--:B------:R-:W-:Y:S01]  /*31b0*/  FFMA.FTZ R185, R198, R191.reuse, R184 ;  /* 0x000000bfc6b97223 */ /* 0x080fe200000100b8 */
[----:B------:R-:W-:Y:S01]  /*31c0*/  @P5 FADD.FTZ R250, R250, R186 ;  /* 0x000000bafafa5221 */ /* 0x000fe20000010000 */
[-CC-:B------:R-:W-:Y:S01]  /*31d0*/  FFMA.FTZ R186, R233, R191.reuse, R184.reuse ;  /* 0x000000bfe9ba7223 */ /* 0x180fe200000100b8 */
[----:B------:R-:W-:Y:S01]  /*31e0*/  FFMA.FTZ R184, R220, R191, R184 ;  /* 0x000000bfdcb87223 */ /* 0x000fe200000100b8 */
[----:B------:R-:W-:Y:S02]  /*31f0*/  FADD.FTZ R185, R234, -R185 ;  /* 0x800000b9eab97221 */ /* 0x000fe40000010000 */
[----:B------:R-:W-:Y:S01]  /*3200*/  FADD.FTZ R186, R232, -R186 ;  /* 0x800000bae8ba7221 */ /* 0x000fe20000010000 */
[----:B------:R-:W-:Y:S01]  /*3210*/  FADD.FTZ R184, R219, -R184 ;  /* 0x800000b8dbb87221 */ /* 0x000fe20000010000 */
[----:B------:R-:W-:Y:S01]  /*3220*/  FMUL.FTZ R224, R17, R185 ;  /* 0x000000b911e07220 */ /* 0x000fe20000410000 */
[----:B------:R-:W-:-:S02]  /*3230*/  @P5 HADD2.F32 R185, -RZ, R170.H1_H1 ;  /* 0x300000aaffb95230 */ /* 0x000fc40000004100 */
[C---:B------:R-:W-:Y:S01]  /*3240*/  FMUL.FTZ R225, R17.reuse, R186 ;  /* 0x000000ba11e17220 */ /* 0x040fe20000410000 */
[----:B------:R-:W-:Y:S01]  /*3250*/  FMUL.FTZ R221, R17, R184 ;  /* 0x000000b811dd7220 */ /* 0x000fe20000410000 */
[--C-:B------:R-:W-:Y:S02]  /*3260*/  @P5 HADD2.F32 R184, -RZ, R171.reuse.H0_H0 ;  /* 0x200000abffb85230 */ /* 0x100fe40000004100 */
[----:B------:R-:W-:Y:S01]  /*3270*/  @P5 FADD.FTZ R224, R224, R185 ;  /* 0x000000b9e0e05221 */ /* 0x000fe20000010000 */
[----:B------:R-:W-:Y:S02]  /*3280*/  @P5 HADD2.F32 R185, -RZ, R171.H1_H1 ;  /* 0x300000abffb95230 */ /* 0x000fe40000004100 */
[----:B------:R-:W-:-:S03]  /*3290*/  @P5 FADD.FTZ R225, R225, R184 ;  /* 0x000000b8e1e15221 */ /* 0x000fc60000010000 */
[----:B------:R-:W-:Y:S01]  /*32a0*/  @P5 FADD.FTZ R221, R221, R185 ;  /* 0x000000b9dddd5221 */ /* 0x000fe20000010000 */
[----:B------:R-:W-:-:S04]  /*32b0*/  ISETP.NE.U32.AND P5, PT, RZ, UR16, PT ;  /* 0x00000010ff007c0c */ /* 0x000fc8000bfa5070 */
[----:B------:R-:W-:-:S13]  /*32c0*/  ISETP.NE.AND.EX P5, PT, RZ, UR17, PT, P5 ;  /* 0x00000011ff007c0c */ /* 0x000fda000bfa5350 */
[----:B------:R-:W-:Y:S02]  /*32d0*/  @P5 F2FP.F16.F32.PACK_AB R184, RZ, R250 ;  /* 0x000000faffb8523e */ /* 0x000fe400000000ff */
[----:B------:R-:W-:Y:S02]  /*32e0*/  @P5 F2FP.F16.F32.PACK_AB R185, RZ, R225 ;  /* 0x000000e1ffb9523e */ /* 0x000fe400000000ff */
[----:B------:R-:W-:Y:S02]  /*32f0*/  @P5 PRMT R98, R184, 0x7610, R98 ;  /* 0x00007610b8625816 */ /* 0x000fe40000000062 */
[----:B------:R-:W-:Y:S02]  /*3300*/  @P5 PRMT R99, R185, 0x7610, R99 ;  /* 0x00007610b9635816 */ /* 0x000fe40000000063 */
[----:B------:R-:W4:Y:S01]  /*3310*/  LDC.64 R184, c[0x0][0x220] ;  /* 0x00008800ffb87b82 */ /* 0x000f220000000a00 */
[----:B-1----:R-:W-:Y:S02]  /*3320*/  @P5 F2FP.F16.F32.PACK_AB R4, RZ, R226 ;  /* 0x000000e2ff04523e */ /* 0x002fe400000000ff */
[----:B------:R-:W-:-:S02]  /*3330*/  @P5 F2FP.F16.F32.PACK_AB R186, RZ, R248 ;  /* 0x000000f8ffba523e */ /* 0x000fc400000000ff */
[----:B0-----:R-:W-:Y:S02]  /*3340*/  PRMT R3, R4, 0x7610, R3 ;  /* 0x0000761004037816 */ /* 0x001fe40000000003 */
[----:B------:R-:W-:Y:S01]  /*3350*/  @P5 F2FP.F16.F32.PACK_AB R187, RZ, R247 ;  /* 0x000000f7ffbb523e */ /* 0x000fe200000000ff */
[----:B------:R1:W5:Y:S01]  /*3360*/  LDL.LU R4, [R1+0x6c] ;  /* 0x00006c0001047983 */ /* 0x0003620000300800 */
[----:B------:R-:W-:Y:S02]  /*3370*/  @P5 PRMT R96, R3, 0x7610, R96 ;  /* 0x0000761003605816 */ /* 0x000fe40000000060 */
[----:B------:R-:W-:Y:S01]  /*3380*/  @P5 PRMT R97, R186, 0x7610, R97 ;  /* 0x00007610ba615816 */ /* 0x000fe20000000061 */
[----:B------:R1:W5:Y:S01]  /*3390*/  LDL.LU R3, [R1+0x68] ;  /* 0x0000680001037983 */ /* 0x0003620000300800 */
[----:B------:R-:W-:Y:S02]  /*33a0*/  @P5 PRMT R96, R96, 0x5410, R187 ;  /* 0x0000541060605816 */ /* 0x000fe400000000bb */
[----:B------:R-:W-:-:S02]  /*33b0*/  @P5 F2FP.F16.F32.PACK_AB R187, RZ, R249 ;  /* 0x000000f9ffbb523e */ /* 0x000fc400000000ff */
[----:B------:R-:W-:Y:S02]  /*33c0*/  @P5 F2FP.F16.F32.PACK_AB R186, RZ, R224 ;  /* 0x000000e0ffba523e */ /* 0x000fe400000000ff */
[----:B------:R-:W-:Y:S02]  /*33d0*/  @P5 PRMT R97, R97, 0x5410, R187 ;  /* 0x0000541061615816 */ /* 0x000fe400000000bb */
[----:B--2---:R-:W-:Y:S02]  /*33e0*/  @P5 F2FP.F16.F32.PACK_AB R2, RZ, R221 ;  /* 0x000000ddff02523e */ /* 0x004fe400000000ff */
[C---:B------:R-:W-:Y:S01]  /*33f0*/  @P5 LEA R188, P6, R15.reuse, UR16, 0x4 ;  /* 0x000000100fbc5c11 */ /* 0x040fe2000f8c20ff */
[----:B----4-:R-:W-:Y:S01]  /*3400*/  IMAD.WIDE.U32 R184, R15, 0x10, R184 ;  /* 0x000000100fb87825 */ /* 0x010fe200078e00b8 */
[----:B------:R-:W-:Y:S02]  /*3410*/  @P5 PRMT R98, R98, 0x5410, R186 ;  /* 0x0000541062625816 */ /* 0x000fe400000000ba */
[----:B---3--:R-:W-:-:S02]  /*3420*/  PRMT R0, R2, 0x7610, R0 ;  /* 0x0000761002007816 */ /* 0x008fc40000000000 */
[----:B------:R-:W-:Y:S01]  /*3430*/  @P5 LEA.HI.X R189, R15, UR17, RZ, 0x4, P6 ;  /* 0x000000110fbd5c11 */ /* 0x000fe2000b0f24ff */
[----:B------:R-:W2:Y:S01]  /*3440*/  LDG.E.128 R184, desc[UR4][R184.64] ;  /* 0x00000004b8b87981 */ /* 0x000ea2000c1e1d00 */
[----:B------:R-:W-:-:S03]  /*3450*/  @P5 PRMT R99, R99, 0x5410, R0 ;  /* 0x0000541063635816 */ /* 0x000fc60000000000 */
[----:B------:R-:W3:Y:S04]  /*3460*/  LDL R2, [R1+0xc] ;  /* 0x00000c0001027983 */ /* 0x000ee80000100800 */
[----:B------:R0:W-:Y:S04]  /*3470*/  @P5 STG.E.128 desc[UR4][R188.64], R96 ;  /* 0x00000060bc005986 */ /* 0x0001e8000c101d04 */
[----:B------:R-:W4:Y:S01]  /*3480*/  LDL R0, [R1+0x10] ;  /* 0x0000100001007983 */ /* 0x000f220000100800 */
[----:B0-----:R-:W-:-:S04]  /*3490*/  MOV R188, R20 ;  /* 0x0000001400bc7202 */ /* 0x001fc80000000f00 */
[----:B------:R-:W-:Y:S01]  /*34a0*/  LOP3.LUT P5, RZ, R188, 0xff, RZ, 0xc0, !PT ;  /* 0x000000ffbcff7812 */ /* 0x000fe200078ac0ff */
[----:B------:R-:W-:Y:S01]  /*34b0*/  FMUL.FTZ R189, R226, R16 ;  /* 0x00000010e2bd7220 */ /* 0x000fe20000410000 */
[----:B------:R-:W-:-:S03]  /*34c0*/  HFMA2.MMA R226, -RZ, RZ, 0, 0 ;  /* 0x00000000ffe27435 */ /* 0x000fc600000001ff */
[----:B------:R-:W-:-:S08]  /*34d0*/  FMUL.FTZ R189, R189, UR15 ;  /* 0x0000000fbdbd7c20 */ /* 0x000fd00008410000 */
[----:B--2---:R-:W-:-:S05]  /*34e0*/  @P5 HADD2.F32 R188, -RZ, R184.H0_H0 ;  /* 0x200000b8ffbc5230 */ /* 0x004fca0000004100 */
[----:B------:R-:W-:Y:S02]  /*34f0*/  @P5 FMUL.FTZ R226, R189, R188 ;  /* 0x000000bcbde25220 */ /* 0x000fe40000410000 */
[----:B------:R-:W2:Y:S02]  /*3500*/  LDL R188, [R1+0x8] ;  /* 0x0000080001bc7983 */ /* 0x000ea40000100800 */
[----:B--2---:R-:W-:-:S05]  /*3510*/  FMUL.FTZ R188, R188, R189 ;  /* 0x000000bdbcbc7220 */ /* 0x004fca0000410000 */
[----:B------:R-:W-:Y:S02]  /*3520*/  FSEL R188, R188, RZ, P5 ;  /* 0x000000ffbcbc7208 */ /* 0x000fe40002800000 */
[----:B------:R-:W-:Y:S01]  /*3530*/  LOP3.LUT P5, RZ, R20, 0xff00, RZ, 0xc0, !PT ;  /* 0x0000ff0014ff7812 */ /* 0x000fe200078ac0ff */
[----:B------:R-:W-:Y:S01]  /*3540*/  FMUL.FTZ R189, R247, R16 ;  /* 0x00000010f7bd7220 */ /* 0x000fe20000410000 */
[----:B------:R-:W-:-:S03]  /*3550*/  MOV R247, RZ ;  /* 0x000000ff00f77202 */ /* 0x000fc60000000f00 */
[----:B------:R-:W-:-:S08]  /*3560*/  FMUL.FTZ R189, R189, UR15 ;  /* 0x0000000fbdbd7c20 */ /* 0x000fd00008410000 */
[----:B------:R-:W-:-:S05]  /*3570*/  @P5 HADD2.F32 R184, -RZ, R184.H1_H1 ;  /* 0x300000b8ffb85230 */ /* 0x000fca0000004100 */
[----:B------:R-:W-:Y:S01]  /*3580*/  @P5 FMUL.FTZ R247, R189, R184 ;  /* 0x000000b8bdf75220 */ /* 0x000fe20000410000 */
[----:B---3--:R-:W-:-:S05]  /*3590*/  FMUL.FTZ R184, R2, R189 ;  /* 0x000000bd02b87220 */ /* 0x008fca0000410000 */
[----:B------:R-:W-:Y:S02]  /*35a0*/  FSEL R2, R184, RZ, P5 ;  /* 0x000000ffb8027208 */ /* 0x000fe40002800000 */
[----:B------:R-:W-:Y:S01]  /*35b0*/  LOP3.LUT P5, RZ, R20, 0xff0000, RZ, 0xc0, !PT ;  /* 0x00ff000014ff7812 */ /* 0x000fe200078ac0ff */
[----:B------:R-:W-:Y:S01]  /*35c0*/  FMUL.FTZ R184, R248, R16 ;  /* 0x00000010f8b87220 */ /* 0x000fe20000410000 */
[----:B------:R-:W-:-:S03]  /*35d0*/  HFMA2.MMA R248, -RZ, RZ, 0, 0 ;  /* 0x00000000fff87435 */ /* 0x000fc600000001ff */
[----:B------:R-:W-:-:S08]  /*35e0*/  FMUL.FTZ R189, R184, UR15 ;  /* 0x0000000fb8bd7c20 */ /* 0x000fd00008410000 */
[----:B------:R-:W-:-:S05]  /*35f0*/  @P5 HADD2.F32 R184, -RZ, R185.H0_H0 ;  /* 0x200000b9ffb85230 */ /* 0x000fca0000004100 */
[----:B------:R-:W-:Y:S01]  /*3600*/  @P5 FMUL.FTZ R248, R189, R184 ;  /* 0x000000b8bdf85220 */ /* 0x000fe20000410000 */
[----:B----4-:R-:W-:Y:S02]  /*3610*/  FMUL.FTZ R184, R0, R189 ;  /* 0x000000bd00b87220 */ /* 0x010fe40000410000 */
[----:B------:R-:W2:Y:S03]  /*3620*/  LDL R189, [R1+0x14] ;  /* 0x0000140001bd7983 */ /* 0x000ea60000100800 */
[----:B------:R-:W-:Y:S02]  /*3630*/  FSEL R0, R184, RZ, P5 ;  /* 0x000000ffb8007208 */ /* 0x000fe40002800000 */
[----:B------:R-:W-:Y:S01]  /*3640*/  LOP3.LUT P5, RZ, R20, 0xff000000, RZ, 0xc0, !PT ;  /* 0xff00000014ff7812 */ /* 0x000fe200078ac0ff */
[----:B------:R-:W-:Y:S01]  /*3650*/  FMUL.FTZ R184, R249, R16 ;  /* 0x00000010f9b87220 */ /* 0x000fe20000410000 */
[----:B------:R-:W-:-:S03]  /*3660*/  MOV R249, RZ ;  /* 0x000000ff00f97202 */ /* 0x000fc60000000f00 */
[----:B------:R-:W-:-:S08]  /*3670*/  FMUL.FTZ R184, R184, UR15 ;  /* 0x0000000fb8b87c20 */ /* 0x000fd00008410000 */
[----:B------:R-:W-:-:S05]  /*3680*/  @P5 HADD2.F32 R185, -RZ, R185.H1_H1 ;  /* 0x300000b9ffb95230 */ /* 0x000fca0000004100 */
[----:B------:R-:W-:Y:S01]  /*3690*/  @P5 FMUL.FTZ R249, R184, R185 ;  /* 0x000000b9b8f95220 */ /* 0x000fe20000410000 */
[----:B--2---:R-:W-:-:S05]  /*36a0*/  FMUL.FTZ R185, R189, R184 ;  /* 0x000000b8bdb97220 */ /* 0x004fca0000410000 */
[----:B------:R-:W-:Y:S02]  /*36b0*/  FSEL R185, R185, RZ, P5 ;  /* 0x000000ffb9b97208 */ /* 0x000fe40002800000 */
[----:B------:R-:W-:Y:S01]  /*36c0*/  LOP3.LUT P5, RZ, R21, 0xff, RZ, 0xc0, !PT ;  /* 0x000000ff15ff7812 */ /* 0x000fe200078ac0ff */
[----:B------:R-:W-:Y:S01]  /*36d0*/  FMUL.FTZ R189, R250, R16 ;  /* 0x00000010fabd7220 */ /* 0x000fe20000410000 */
[----:B------:R-:W-:Y:S01]  /*36e0*/  F2FP.F16.F32.PACK_AB R184, R2, R188 ;  /* 0x000000bc02b8723e */ /* 0x000fe200000000ff */
[----:B------:R-:W-:Y:S01]  /*36f0*/  HFMA2.MMA R250, -RZ, RZ, 0, 0 ;  /* 0x00000000fffa7435 */ /* 0x000fe200000001ff */
[----:B------:R-:W-:Y:S01]  /*3700*/  F2FP.F16.F32.PACK_AB R185, R185, R0 ;  /* 0x00000000b9b9723e */ /* 0x000fe200000000ff */
[----:B------:R-:W-:Y:S01]  /*3710*/  FMUL.FTZ R189, R189, UR15 ;  /* 0x0000000fbdbd7c20 */ /* 0x000fe20008410000 */
[----:B------:R1:W5:Y:S07]  /*3720*/  LDL.LU R2, [R1+0x64] ;  /* 0x0000640001027983 */ /* 0x00036e0000300800 */
[----:B------:R-:W-:-:S05]  /*3730*/  @P5 HADD2.F32 R188, -RZ, R186.H0_H0 ;  /* 0x200000baffbc5230 */ /* 0x000fca0000004100 */
[----:B------:R-:W-:Y:S01]  /*3740*/  @P5 FMUL.FTZ R250, R189, R188 ;  /* 0x000000bcbdfa5220 */ /* 0x000fe20000410000 */
[----:B------:R-:W-:-:S05]  /*3750*/  FMUL.FTZ R189, R36, R189 ;  /* 0x000000bd24bd7220 */ /* 0x000fca0000410000 */
[----:B------:R-:W-:Y:S02]  /*3760*/  FSEL R189, R189, RZ, P5 ;  /* 0x000000ffbdbd7208 */ /* 0x000fe40002800000 */
[----:B------:R-:W-:Y:S01]  /*3770*/  LOP3.LUT P5, RZ, R21, 0xff00, RZ, 0xc0, !PT ;  /* 0x0000ff0015ff7812 */ /* 0x000fe200078ac0ff */
[----:B------:R-:W-:Y:S01]  /*3780*/  FMUL.FTZ R188, R224, R16 ;  /* 0x00000010e0bc7220 */ /* 0x000fe20000410000 */
[----:B------:R-:W-:-:S03]  /*3790*/  MOV R224, RZ ;  /* 0x000000ff00e07202 */ /* 0x000fc60000000f00 */
[----:B------:R-:W-:-:S08]  /*37a0*/  FMUL.FTZ R188, R188, UR15 ;  /* 0x0000000fbcbc7c20 */ /* 0x000fd00008410000 */
[----:B------:R-:W-:-:S05]  /*37b0*/  @P5 HADD2.F32 R186, -RZ, R186.H1_H1 ;  /* 0x300000baffba5230 */ /* 0x000fca0000004100 */
[----:B------:R-:W-:Y:S01]  /*37c0*/  @P5 FMUL.FTZ R224, R188, R186 ;  /* 0x000000babce05220 */ /* 0x000fe20000410000 */
[----:B------:R-:W-:-:S05]  /*37d0*/  FMUL.FTZ R186, R37, R188 ;  /* 0x000000bc25ba7220 */ /* 0x000fca0000410000 */
[----:B------:R-:W-:Y:S02]  /*37e0*/  FSEL R186, R186, RZ, P5 ;  /* 0x000000ffbaba7208 */ /* 0x000fe40002800000 */
[----:B------:R-:W-:Y:S01]  /*37f0*/  LOP3.LUT P5, RZ, R21, 0xff0000, RZ, 0xc0, !PT ;  /* 0x00ff000015ff7812 */ /* 0x000fe200078ac0ff */
[----:B------:R-:W-:Y:S01]  /*3800*/  FMUL.FTZ R188, R225, R16 ;  /* 0x00000010e1bc7220 */ /* 0x000fe20000410000 */
[----:B------:R-:W-:-:S03]  /*3810*/  HFMA2.MMA R225, -RZ, RZ, 0, 0 ;  /* 0x00000000ffe17435 */ /* 0x000fc600000001ff */
[----:B------:R-:W-:-:S08]  /*3820*/  FMUL.FTZ R0, R188, UR15 ;  /* 0x0000000fbc007c20 */ /* 0x000fd00008410000 */
        /* <DEDUP_REMOVED lines=11> */
[----:B------:R-:W-:-:S04]  /*38e0*/  FSEL R187, R187, RZ, P5 ;  /* 0x000000ffbbbb7208 */ /* 0x000fc80002800000 */
[----:B------:R-:W-:Y:S02]  /*38f0*/  F2FP.F16.F32.PACK_AB R187, R187, R0 ;  /* 0x00000000bbbb723e */ /* 0x000fe400000000ff */
[----:B------:R1:W5:Y:S01]  /*3900*/  LDL.LU R0, [R1+0x60] ;  /* 0x0000600001007983 */ /* 0x0003620000300800 */
[C---:B------:R-:W-:Y:S02]  /*3910*/  LEA R188, P5, R15.reuse, UR18, 0x4 ;  /* 0x000000120fbc7c11 */ /* 0x040fe4000f8a20ff */
[----:B------:R-:W-:Y:S02]  /*3920*/  F2FP.F16.F32.PACK_AB R186, R186, R189 ;  /* 0x000000bdbaba723e */ /* 0x000fe400000000ff */
        /* <DEDUP_REMOVED lines=11> */
.L_x_7995:
[----:B------:R-:W-:Y:S05]  /*39e0*/  BSYNC B0 ;  /* 0x0000000000007941 */ /* 0x000fea0003800000 */
.L_x_7994:
[----:B------:R-:W-:Y:S04]  /*39f0*/  BSSY B0, `(.L_x_7996) ;  /* 0x00000a1000007945 */ /* 0x000fe80003800000 */
[----:B------:R-:W-:Y:S05]  /*3a00*/  @!P2 BRA `(.L_x_7997) ;  /* 0x00000008007ca947 */ /* 0x000fea0003800000 */
[----:B------:R-:W-:Y:S01]  /*3a10*/  ISETP.NE.AND P5, PT, R7, RZ, PT ;  /* 0x000000ff0700720c */ /* 0x000fe20003fa5270 */
[----:B-----5:R2:W-:Y:S03]  /*3a20*/  STL [R1+0x6c], R4 ;  /* 0x00006c0401007387 */ /* 0x0205e60000100800 */
[----:B01----:R-:W-:Y:S01]  /*3a30*/  FSEL R184, R190, RZ, !P5 ;  /* 0x000000ffbeb87208 */ /* 0x003fe20006800000 */
        /* <DEDUP_REMOVED lines=10> */
[C---:B------:R-:W-:Y:S01]  /*3ae0*/  FMUL.FTZ R247, R17.reuse, R185 ;  /* 0x000000b911f77220 */ /* 0x040fe20000410000 */
        /* <DEDUP_REMOVED lines=41> */
[----:B--2---:R-:W-:Y:S02]  /*3d80*/  @P5 F2FP.F16.F32.PACK_AB R4, RZ, R226 ;  /* 0x000000e2ff04523e */ /* 0x004fe400000000ff */
        /* <DEDUP_REMOVED lines=11> */
[----:B-1----:R-:W-:Y:S02]  /*3e40*/  @P5 F2FP.F16.F32.PACK_AB R2, RZ, R221 ;  /* 0x000000ddff02523e */ /* 0x002fe400000000ff */
[C---:B------:R-:W-:Y:S01]  /*3e50*/  @P5 LEA R188, P6, R15.reuse, UR16, 0x4 ;  /* 0x000000100fbc5c11 */ /* 0x040fe2000f8c20ff */
[----:B----4-:R-:W-:Y:S01]  /*3e60*/  IMAD.WIDE.U32 R184, R15, 0x10, R184 ;  /* 0x000000100fb87825 */ /* 0x010fe200078e00b8 */
[----:B------:R-:W-:Y:S02]  /*3e70*/  @P5 PRMT R98, R98, 0x5410, R186 ;  /* 0x0000541062625816 */ /* 0x000fe400000000ba */
[----:B---3--:R-:W-:-:S02]  /*3e80*/  PRMT R0, R2, 0x7610, R0 ;  /* 0x0000761002007816 */ /* 0x008fc40000000000 */
[----:B------:R-:W-:Y:S01]  /*3e90*/  @P5 LEA.HI.X R189, R15, UR17, RZ, 0x4, P6 ;  /* 0x000000110fbd5c11 */ /* 0x000fe2000b0f24ff */
[----:B------:R-:W3:Y:S01]  /*3ea0*/  LDG.E.128 R184, desc[UR4][R184.64] ;  /* 0x00000004b8b87981 */ /* 0x000ee2000c1e1d00 */
[----:B------:R-:W-:-:S05]  /*3eb0*/  @P5 PRMT R99, R99, 0x5410, R0 ;  /* 0x0000541063635816 */ /* 0x000fca0000000000 */
[----:B------:R0:W-:Y:S02]  /*3ec0*/  @P5 STG.E.128 desc[UR4][R188.64], R96 ;  /* 0x00000060bc005986 */ /* 0x0001e4000c101d04 */
[----:B0-----:R-:W-:-:S04]  /*3ed0*/  MOV R188, R22 ;  /* 0x0000001600bc7202 */ /* 0x001fc80000000f00 */
[----:B------:R-:W-:Y:S01]  /*3ee0*/  LOP3.LUT P5, RZ, R188, 0xff, RZ, 0xc0, !PT ;  /* 0x000000ffbcff7812 */ /* 0x000fe200078ac0ff */
[----:B------:R-:W-:Y:S01]  /*3ef0*/  FMUL.FTZ R189, R226, R16 ;  /* 0x00000010e2bd7220 */ /* 0x000fe20000410000 */
[----:B------:R-:W-:-:S03]  /*3f00*/  HFMA2.MMA R226, -RZ, RZ, 0, 0 ;  /* 0x00000000ffe27435 */ /* 0x000fc600000001ff */
[----:B------:R-:W-:-:S08]  /*3f10*/  FMUL.FTZ R189, R189, UR15 ;  /* 0x0000000fbdbd7c20 */ /* 0x000fd00008410000 */
[----:B---3--:R-:W-:-:S05]  /*3f20*/  @P5 HADD2.F32 R188, -RZ, R184.H0_H0 ;  /* 0x200000b8ffbc5230 */ /* 0x008fca0000004100 */
        /* <DEDUP_REMOVED lines=77> */
.L_x_7997:
[----:B------:R-:W-:Y:S05]  /*4400*/  BSYNC B0 ;  /* 0x0000000000007941 */ /* 0x000fea0003800000 */
.L_x_7996:
[----:B012---:R-:W2:Y:S01]  /*4410*/  LDL R184, [R1+0x5c] ;  /* 0x00005c0001b87983 */ /* 0x007ea20000100800 */
        /* <DEDUP_REMOVED lines=18> */
[C---:B-----5:R-:W-:Y:S01]  /*4540*/  FMUL.FTZ R247, R17.reuse, R189 ;  /* 0x000000bd11f77220 */ /* 0x060fe20000410000 */
[----:B------:R-:W-:-:S02]  /*4550*/  FMUL.FTZ R225, R17, R188 ;  /* 0x000000bc11e17220 */ /* 0x000fc40000410000 */
[----:B------:R-:W-:Y:S01]  /*4560*/  FMUL.FTZ R224, R17, R186 ;  /* 0x000000ba11e07220 */ /* 0x000fe20000410000 */
[-CC-:B--2---:R-:W-:Y:S01]  /*4570*/  FFMA.FTZ R221, R185, R191.reuse, R184.reuse ;  /* 0x000000bfb9dd7223 */ /* 0x184fe200000100b8 */
[-CC-:B------:R-:W-:Y:S01]  /*4580*/  FFMA.FTZ R185, R204, R191.reuse, R184.reuse ;  /* 0x000000bfccb97223 */ /* 0x180fe200000100b8 */
[----:B------:R-:W-:Y:S02]  /*4590*/  FFMA.FTZ R184, R202, R191, R184 ;  /* 0x000000bfcab87223 */ /* 0x000fe400000100b8 */
        /* <DEDUP_REMOVED lines=8> */
[----:B------:R-:W-:-:S02]  /*4620*/  @P5 HADD2.F32 R184, -RZ, R24.H0_H0 ;  /* 0x20000018ffb85230 */ /* 0x000fc40000004100 */
[----:B------:R-:W-:-:S03]  /*4630*/  @P5 HADD2.F32 R185, -RZ, R24.H1_H1 ;  /* 0x30000018ffb95230 */ /* 0x000fc60000004100 */
[----:B------:R-:W-:Y:S01]  /*4640*/  @P5 FADD.FTZ R191, R191, R184 ;  /* 0x000000b8bfbf5221 */ /* 0x000fe20000010000 */
[--C-:B------:R-:W-:Y:S02]  /*4650*/  @P5 HADD2.F32 R184, -RZ, R25.reuse.H0_H0 ;  /* 0x20000019ffb85230 */ /* 0x100fe40000004100 */
[----:B------:R-:W-:Y:S01]  /*4660*/  @P5 FADD.FTZ R221, R221, R185 ;  /* 0x000000b9dddd5221 */ /* 0x000fe20000010000 */
[----:B------:R-:W-:Y:S02]  /*4670*/  @P5 HADD2.F32 R185, -RZ, R25.H1_H1 ;  /* 0x30000019ffb95230 */ /* 0x000fe40000004100 */
[----:B------:R-:W-:Y:S01]  /*4680*/  @P5 FADD.FTZ R247, R247, R184 ;  /* 0x000000b8f7f75221 */ /* 0x000fe20000010000 */
[--C-:B------:R-:W-:Y:S02]  /*4690*/  @P5 HADD2.F32 R184, -RZ, R26.reuse.H0_H0 ;  /* 0x2000001affb85230 */ /* 0x100fe40000004100 */
[----:B------:R-:W-:Y:S01]  /*46a0*/  @P5 FADD.FTZ R225, R225, R185 ;  /* 0x000000b9e1e15221 */ /* 0x000fe20000010000 */
[----:B------:R-:W-:-:S02]  /*46b0*/  @P5 HADD2.F32 R185, -RZ, R26.H1_H1 ;  /* 0x3000001affb95230 */ /* 0x000fc40000004100 */
[----:B------:R-:W-:Y:S01]  /*46c0*/  @P5 FADD.FTZ R190, R190, R184 ;  /* 0x000000b8bebe5221 */ /* 0x000fe20000010000 */
        /* <DEDUP_REMOVED lines=11> */
[----:B------:R-:W0:Y:S01]  /*4780*/  LDC.64 R184, c[0x0][0x220] ;  /* 0x00008800ffb87b82 */ /* 0x000e220000000a00 */
[----:B------:R-:W-:Y:S02]  /*4790*/  @P5 F2FP.F16.F32.PACK_AB R186, RZ, R190 ;  /* 0x000000beffba523e */ /* 0x000fe400000000ff */
[----:B------:R-:W-:-:S02]  /*47a0*/  @P5 F2FP.F16.F32.PACK_AB R187, RZ, R226 ;  /* 0x000000e2ffbb523e */ /* 0x000fc400000000ff */
[----:B------:R-:W-:Y:S02]  /*47b0*/  @P5 PRMT R98, R186, 0x7610, R98 ;  /* 0x00007610ba625816 */ /* 0x000fe40000000062 */
[----:B------:R-:W-:Y:S02]  /*47c0*/  @P5 PRMT R99, R187, 0x7610, R99 ;  /* 0x00007610bb635816 */ /* 0x000fe40000000063 */
[----:B------:R-:W-:Y:S02]  /*47d0*/  @P5 F2FP.F16.F32.PACK_AB R186, RZ, R225 ;  /* 0x000000e1ffba523e */ /* 0x000fe400000000ff */
[----:B------:R-:W-:Y:S02]  /*47e0*/  @P5 F2FP.F16.F32.PACK_AB R187, RZ, R224 ;  /* 0x000000e0ffbb523e */ /* 0x000fe400000000ff */
[----:B------:R-:W-:Y:S02]  /*47f0*/  @P5 PRMT R97, R97, 0x5410, R186 ;  /* 0x0000541061615816 */ /* 0x000fe400000000ba */
[----:B------:R-:W-:-:S02]  /*4800*/  @P5 PRMT R98, R98, 0x5410, R187 ;  /* 0x0000541062625816 */ /* 0x000fc400000000bb */
[----:B------:R-:W-:Y:S02]  /*4810*/  @P5 F2FP.F16.F32.PACK_AB R248, RZ, R221 ;  /* 0x000000ddfff8523e */ /* 0x000fe400000000ff */
[C---:B------:R-:W-:Y:S02]  /*4820*/  @P5 LEA R188, P6, R15.reuse, UR16, 0x4 ;  /* 0x000000100fbc5c11 */ /* 0x040fe4000f8c20ff */
[----:B------:R-:W-:Y:S01]  /*4830*/  @P5 PRMT R96, R96, 0x5410, R248 ;  /* 0x0000541060605816 */ /* 0x000fe200000000f8 */
[C---:B0-----:R-:W-:Y:S01]  /*4840*/  IMAD.WIDE.U32 R184, R15.reuse, 0x10, R184 ;  /* 0x000000100fb87825 */ /* 0x041fe200078e00b8 */
[----:B------:R-:W-:-:S05]  /*4850*/  @P5 LEA.HI.X R189, R15, UR17, RZ, 0x4, P6 ;  /* 0x000000110fbd5c11 */ /* 0x000fca000b0f24ff */
[----:B------:R-:W2:Y:S01]  /*4860*/  LDG.E.128 R184, desc[UR4][R184.64] ;  /* 0x00000004b8b87981 */ /* 0x000ea2000c1e1d00 */
[----:B------:R-:W-:Y:S01]  /*4870*/  @P5 F2FP.F16.F32.PACK_AB R248, RZ, R17 ;  /* 0x00000011fff8523e */ /* 0x000fe200000000ff */
[----:B------:R-:W-:Y:S01]  /*4880*/  HFMA2.MMA R249, -RZ, RZ, 0, 0 ;  /* 0x00000000fff97435 */ /* 0x000fe200000001ff */
[-C--:B------:R-:W-:Y:S01]  /*4890*/  FMUL.FTZ R190, R190, R16.reuse ;  /* 0x00000010bebe7220 */ /* 0x080fe20000410000 */
[----:B------:R-:W-:Y:S01]  /*48a0*/  FMUL.FTZ R226, R226, R16 ;  /* 0x00000010e2e27220 */ /* 0x000fe20000410000 */
[----:B------:R-:W-:-:S05]  /*48b0*/  @P5 PRMT R99, R99, 0x5410, R248 ;  /* 0x0000541063635816 */ /* 0x000fca00000000f8 */
[----:B------:R0:W-:Y:S02]  /*48c0*/  @P5 STG.E.128 desc[UR4][R188.64], R96 ;  /* 0x00000060bc005986 */ /* 0x0001e4000c101d04 */
[----:B0-----:R-:W-:Y:S01]  /*48d0*/  MOV R188, R192 ;  /* 0x000000c000bc7202 */ /* 0x001fe20000000f00 */
[-C--:B------:R-:W-:Y:S01]  /*48e0*/  FMUL.FTZ R189, R191, R16.reuse ;  /* 0x00000010bfbd7220 */ /* 0x080fe20000410000 */
[----:B------:R-:W-:Y:S02]  /*48f0*/  FMUL.FTZ R191, R247, R16 ;  /* 0x00000010f7bf7220 */ /* 0x000fe40000410000 */
[----:B------:R-:W-:Y:S01]  /*4900*/  LOP3.LUT P5, RZ, R188, 0xff, RZ, 0xc0, !PT ;  /* 0x000000ffbcff7812 */ /* 0x000fe200078ac0ff */
[----:B------:R-:W-:Y:S01]  /*4910*/  FMUL.FTZ R189, R189, UR15 ;  /* 0x0000000fbdbd7c20 */ /* 0x000fe20008410000 */
[----:B------:R-:W-:-:S11]  /*4920*/  FMUL.FTZ R191, R191, UR15 ;  /* 0x0000000fbfbf7c20 */ /* 0x000fd60008410000 */
[----:B--2---:R-:W-:-:S05]  /*4930*/  @P5 HADD2.F32 R188, -RZ, R184.H0_H0 ;  /* 0x200000b8ffbc5230 */ /* 0x004fca0000004100 */
[----:B------:R-:W-:Y:S01]  /*4940*/  @P5 FMUL.FTZ R249, R189, R188 ;  /* 0x000000bcbdf95220 */ /* 0x000fe20000410000 */
[----:B------:R-:W-:Y:S01]  /*4950*/  FMUL.FTZ R189, R64, R189 ;  /* 0x000000bd40bd7220 */ /* 0x000fe20000410000 */
[----:B------:R-:W-:Y:S02]  /*4960*/  FMUL.FTZ R188, R221, R16 ;  /* 0x00000010ddbc7220 */ /* 0x000fe40000410000 */
[----:B------:R-:W-:Y:S02]  /*4970*/  FADD.FTZ R156, R156, R249 ;  /* 0x000000f99c9c7221 */ /* 0x000fe40000010000 */
[----:B------:R-:W-:Y:S01]  /*4980*/  FSEL R248, R189, RZ, P5 ;  /* 0x000000ffbdf87208 */ /* 0x000fe20002800000 */
[----:B------:R-:W-:Y:S01]  /*4990*/  FMUL.FTZ R189, R188, UR15 ;  /* 0x0000000fbcbd7c20 */ /* 0x000fe20008410000 */
[----:B------:R-:W-:Y:S02]  /*49a0*/  LOP3.LUT P5, RZ, R192, 0xff00, RZ, 0xc0, !PT ;  /* 0x0000ff00c0ff7812 */ /* 0x000fe400078ac0ff */
[----:B------:R-:W-:-:S11]  /*49b0*/  MOV R188, RZ ;  /* 0x000000ff00bc7202 */ /* 0x000fd60000000f00 */
[----:B------:R-:W-:-:S05]  /*49c0*/  @P5 HADD2.F32 R184, -RZ, R184.H1_H1 ;  /* 0x300000b8ffb85230 */ /* 0x000fca0000004100 */
[----:B------:R-:W-:Y:S01]  /*49d0*/  @P5 FMUL.FTZ R188, R189, R184 ;  /* 0x000000b8bdbc5220 */ /* 0x000fe20000410000 */
[----:B------:R-:W-:Y:S01]  /*49e0*/  FMUL.FTZ R184, R65, R189 ;  /* 0x000000bd41b87220 */ /* 0x000fe20000410000 */
[----:B------:R-:W-:Y:S02]  /*49f0*/  HFMA2.MMA R189, -RZ, RZ, 0, 0 ;  /* 0x00000000ffbd7435 */ /* 0x000fe400000001ff */
[----:B------:R-:W-:Y:S02]  /*4a00*/  FADD.FTZ R157, R157, R188 ;  /* 0x000000bc9d9d7221 */ /* 0x000fe40000010000 */
[----:B------:R-:W-:Y:S02]  /*4a10*/  FSEL R184, R184, RZ, P5 ;  /* 0x000000ffb8b87208 */ /* 0x000fe40002800000 */
[----:B------:R-:W-:Y:S02]  /*4a20*/  LOP3.LUT P5, RZ, R192, 0xff0000, RZ, 0xc0, !PT ;  /* 0x00ff0000c0ff7812 */ /* 0x000fe400078ac0ff */
[----:B------:R-:W-:-:S11]  /*4a30*/  F2FP.F16.F32.PACK_AB R184, R184, R248 ;  /* 0x000000f8b8b8723e */ /* 0x000fd600000000ff */
[----:B------:R-:W-:-:S05]  /*4a40*/  @P5 HADD2.F32 R221, -RZ, R185.H0_H0 ;  /* 0x200000b9ffdd5230 */ /* 0x000fca0000004100 */
[----:B------:R-:W-:Y:S01]  /*4a50*/  @P5 FMUL.FTZ R189, R191, R221 ;  /* 0x000000ddbfbd5220 */ /* 0x000fe20000410000 */
[----:B------:R-:W-:-:S03]  /*4a60*/  FMUL.FTZ R191, R66, R191 ;  /* 0x000000bf42bf7220 */ /* 0x000fc60000410000 */
[----:B------:R-:W-:Y:S02]  /*4a70*/  FADD.FTZ R158, R158, R189 ;  /* 0x000000bd9e9e7221 */ /* 0x000fe40000010000 */
[----:B------:R-:W-:Y:S01]  /*4a80*/  FSEL R250, R191, RZ, P5 ;  /* 0x000000ffbffa7208 */ /* 0x000fe20002800000 */
[----:B------:R-:W-:Y:S01]  /*4a90*/  FMUL.FTZ R191, R225, R16 ;  /* 0x00000010e1bf7220 */ /* 0x000fe20000410000 */
[----:B------:R-:W-:-:S03]  /*4aa0*/  LOP3.LUT P5, RZ, R192, 0xff000000, RZ, 0xc0, !PT ;  /* 0xff000000c0ff7812 */ /* 0x000fc600078ac0ff */
[----:B------:R-:W-:Y:S01]  /*4ab0*/  FMUL.FTZ R221, R191, UR15 ;  /* 0x0000000fbfdd7c20 */ /* 0x000fe20008410000 */
[----:B------:R-:W-:-:S09]  /*4ac0*/  MOV R191, RZ ;  /* 0x000000ff00bf7202 */ /* 0x000fd20000000f00 */
[----:B------:R-:W-:-:S05]  /*4ad0*/  @P5 HADD2.F32 R185, -RZ, R185.H1_H1 ;  /* 0x300000b9ffb95230 */ /* 0x000fca0000004100 */
[----:B------:R-:W-:Y:S01]  /*4ae0*/  @P5 FMUL.FTZ R191, R221, R185 ;  /* 0x000000b9ddbf5220 */ /* 0x000fe20000410000 */
[----:B------:R-:W-:Y:S01]  /*4af0*/  FMUL.FTZ R185, R67, R221 ;  /* 0x000000dd43b97220 */ /* 0x000fe20000410000 */
[----:B------:R-:W-:Y:S01]  /*4b00*/  FMUL.FTZ R221, R190, UR15 ;  /* 0x0000000fbedd7c20 */ /* 0x000fe20008410000 */
[----:B------:R-:W-:Y:S01]  /*4b10*/  HFMA2.MMA R190, -RZ, RZ, 0, 0 ;  /* 0x00000000ffbe7435 */ /* 0x000fe200000001ff */
        /* <DEDUP_REMOVED lines=9> */
[-C--:B------:R-:W-:Y:S01]  /*4bb0*/  FMUL.FTZ R221, R224, R16.reuse ;  /* 0x00000010e0dd7220 */ /* 0x080fe20000410000 */
[----:B------:R-:W-:Y:S01]  /*4bc0*/  LOP3.LUT P5, RZ, R193, 0xff00, RZ, 0xc0, !PT ;  /* 0x0000ff00c1ff7812 */ /* 0x000fe200078ac0ff */
[----:B------:R-:W-:Y:S01]  /*4bd0*/  FMUL.FTZ R16, R17, R16 ;  /* 0x0000001011107220 */ /* 0x000fe20000410000 */
[----:B------:R-:W-:Y:S01]  /*4be0*/  FMUL.FTZ R17, R226, UR15 ;  /* 0x0000000fe2117c20 */ /* 0x000fe20008410000 */
[----:B------:R-:W-:Y:S01]  /*4bf0*/  FMUL.FTZ R224, R221, UR15 ;  /* 0x0000000fdde07c20 */ /* 0x000fe20008410000 */
[----:B------:R-:W-:Y:S01]  /*4c00*/  MOV R221, RZ ;  /* 0x000000ff00dd7202 */ /* 0x000fe20000000f00 */
[----:B------:R-:W-:-:S08]  /*4c10*/  FMUL.FTZ R16, R16, UR15 ;  /* 0x0000000f10107c20 */ /* 0x000fd00008410000 */
        /* <DEDUP_REMOVED lines=10> */
[----:B------:R-:W-:Y:S01]  /*4cc0*/  FMUL.FTZ R17, R70, R17 ;  /* 0x0000001146117220 */ /* 0x000fe20000410000 */
[----:B------:R-:W-:Y:S02]  /*4cd0*/  MOV R226, RZ ;  /* 0x000000ff00e27202 */ /* 0x000fe40000000f00 */
[----:B------:R-:W-:Y:S02]  /*4ce0*/  FADD.FTZ R162, R162, R224 ;  /* 0x000000e0a2a27221 */ /* 0x000fe40000010000 */
[----:B------:R-:W-:Y:S02]  /*4cf0*/  FSEL R247, R17, RZ, P5 ;  /* 0x000000ff11f77208 */ /* 0x000fe40002800000 */
[----:B------:R-:W-:-:S13]  /*4d00*/  LOP3.LUT P5, RZ, R193, 0xff000000, RZ, 0xc0, !PT ;  /* 0xff000000c1ff7812 */ /* 0x000fda00078ac0ff */
[----:B------:R-:W-:-:S05]  /*4d10*/  @P5 HADD2.F32 R17, -RZ, R187.H1_H1 ;  /* 0x300000bbff115230 */ /* 0x000fca0000004100 */
[----:B------:R-:W-:Y:S01]  /*4d20*/  @P5 FMUL.FTZ R226, R16, R17 ;  /* 0x0000001110e25220 */ /* 0x000fe20000410000 */
[----:B------:R-:W-:-:S03]  /*4d30*/  FMUL.FTZ R16, R71, R16 ;  /* 0x0000001047107220 */ /* 0x000fc60000410000 */
[----:B------:R-:W-:Y:S02]  /*4d40*/  FADD.FTZ R163, R163, R226 ;  /* 0x000000e2a3a37221 */ /* 0x000fe40000010000 */
[----:B------:R-:W-:Y:S02]  /*4d50*/  FSEL R187, R16, RZ, P5 ;  /* 0x000000ff10bb7208 */ /* 0x000fe40002800000 */
[----:B------:R-:W-:Y:S02]  /*4d60*/  LEA R16, P5, R15, UR18, 0x4 ;  /* 0x000000120f107c11 */ /* 0x000fe4000f8a20ff */
[----:B------:R-:W-:Y:S02]  /*4d70*/  F2FP.F16.F32.PACK_AB R187, R187, R247 ;  /* 0x000000f7bbbb723e */ /* 0x000fe400000000ff */
[----:B------:R-:W-:-:S05]  /*4d80*/  LEA.HI.X R17, R15, UR19, RZ, 0x4, P5 ;  /* 0x000000130f117c11 */ /* 0x000fca000a8f24ff */
[----:B------:R0:W-:Y:S04]  /*4d90*/  STG.E.128 desc[UR4][R16.64], R184 ;  /* 0x000000b810007986 */ /* 0x0001e8000c101d04 */
.L_x_7999:
[----:B------:R-:W-:Y:S05]  /*4da0*/  BSYNC B0 ;  /* 0x0000000000007941 */ /* 0x000fea0003800000 */
.L_x_7998:
[----:B------:R-:W-:Y:S02]  /*4db0*/  IADD3 R8, R8, UR20, RZ ;  /* 0x0000001408087c10 */ /* 0x000fe4000fffe0ff */
[----:B------:R-:W-:Y:S02]  /*4dc0*/  SEL R15, RZ, 0x1, P4 ;  /* 0x00000001ff0f7807 */ /* 0x000fe40002000000 */
[----:B------:R-:W-:Y:S02]  /*4dd0*/  ISETP.GE.AND P4, PT, R8, UR21, PT ;  /* 0x0000001508007c0c */ /* 0x000fe4000bf86270 */
[----:B------:R-:W-:-:S11]  /*4de0*/  PRMT R247, R15, 0x7610, R247 ;  /* 0x000076100ff77816 */ /* 0x000fd600000000f7 */
[----:B------:R-:W-:Y:S05]  /*4df0*/  @!P4 BRA `(.L_x_8000) ;  /* 0xffffffb800c4c947 */ /* 0x000fea000383ffff */
.L_x_7982:
[----:B0-----:R-:W2:Y:S04]  /*4e00*/  LDL.LU R16, [R1+0x4] ;  /* 0x0000040001107983 */ /* 0x001ea80000300800 */
[----:B------:R-:W3:Y:S01]  /*4e10*/  LDL.LU R15, [R1+0x58] ;  /* 0x00005800010f7983 */ /* 0x000ee20000300800 */
[----:B------:R-:W0:Y:S01]  /*4e20*/  S2UR UR6, SR_CTAID.X ;  /* 0x00000000000679c3 */ /* 0x000e220000002500 */
[----:B------:R-:W-:Y:S01]  /*4e30*/  BSSY B0, `(.L_x_8001) ;  /* 0x0000013000007945 */ /* 0x000fe20003800000 */
[----:B-----5:R-:W0:Y:S02]  /*4e40*/  S2R R0, SR_TID.X ;  /* 0x0000000000007919 */ /* 0x020e240000002100 */
        /* <DEDUP_REMOVED lines=17> */
.L_x_8002:
[----:B------:R-:W-:Y:S05]  /*4f60*/  BSYNC B0 ;  /* 0x0000000000007941 */ /* 0x000fea0003800000 */
.L_x_8001:
        /* <DEDUP_REMOVED lines=15> */
.L_x_8004:
[----:B------:R-:W-:Y:S05]  /*5060*/  BSYNC B0 ;  /* 0x0000000000007941 */ /* 0x000fea0003800000 */
.L_x_8003:
        /* <DEDUP_REMOVED lines=15> */
.L_x_8006:
[----:B------:R-:W-:Y:S05]  /*5160*/  BSYNC B0 ;  /* 0x0000000000007941 */ /* 0x000fea0003800000 */
.L_x_8005:
        /* <DEDUP_REMOVED lines=16> */
.L_x_7991:
[----:B------:R-:W-:Y:S01]  /*5270*/  HFMA2.MMA R184, -RZ, RZ, 0, 9.5367431640625e-07 ;  /* 0x00000010ffb87435 */ /* 0x000fe200000001ff */
[----:B------:R-:W-:Y:S02]  /*5280*/  MOV R188, R224 ;  /* 0x000000e000bc7202 */ /* 0x000fe40000000f00 */
[----:B------:R-:W-:Y:S02]  /*5290*/  MOV R185, 0x1f ;  /* 0x0000001f00b97802 */ /* 0x000fe40000000f00 */
[----:B------:R-:W-:-:S07]  /*52a0*/  MOV R187, 0xffffffff ;  /* 0xffffffff00bb7802 */ /* 0x000fce0000000f00 */
[----:B-----5:R-:W-:Y:S05]  /*52b0*/  WARPSYNC.COLLECTIVE R187, `(.L_x_8007) ;  /* 0x00000000bb087348 */ /* 0x020fea0003c00000 */
[----:B------:R0:W1:Y:S02]  /*52c0*/  SHFL.DOWN P6, R191, R188, R184, R185 ;  /* 0x080000b8bcbf7389 */ /* 0x00006400000c00b9 */
[----:B01---5:R-:W-:Y:S01]  /*52d0*/  ENDCOLLECTIVE ;  /* 0x000000000000791b */ /* 0x023fe20003800000 */
.L_x_8007:
[----:B------:R-:W-:Y:S02]  /*52e0*/  MOV R188, R226 ;  /* 0x000000e200bc7202 */ /* 0x000fe40000000f00 */
[----:B------:R-:W-:-:S05]  /*52f0*/  MOV R184, R191 ;  /* 0x000000bf00b87202 */ /* 0x000fca0000000f00 */
[----:B------:R-:W-:Y:S01]  /*5300*/  FADD.FTZ R189, R184, R224 ;  /* 0x000000e0b8bd7221 */ /* 0x000fe20000010000 */
[----:B------:R-:W-:-:S11]  /*5310*/  HFMA2.MMA R184, -RZ, RZ, 0, 9.5367431640625e-07 ;  /* 0x00000010ffb87435 */ /* 0x000fd600000001ff */
[----:B------:R-:W-:Y:S05]  /*5320*/  WARPSYNC.COLLECTIVE R187, `(.L_x_8008) ;  /* 0x00000000bb087348 */ /* 0x000fea0003c00000 */
[----:B------:R0:W1:Y:S02]  /*5330*/  SHFL.DOWN P6, R191, R188, R184, R185 ;  /* 0x080000b8bcbf7389 */ /* 0x00006400000c00b9 */
[----:B01----:R-:W-:Y:S01]  /*5340*/  ENDCOLLECTIVE ;  /* 0x000000000000791b */ /* 0x003fe20003800000 */
.L_x_8008:
[----:B------:R-:W-:Y:S02]  /*5350*/  MOV R188, R189 ;  /* 0x000000bd00bc7202 */ /* 0x000fe40000000f00 */
[----:B------:R-:W-:-:S05]  /*5360*/  MOV R184, R191 ;  /* 0x000000bf00b87202 */ /* 0x000fca0000000f00 */
[----:B------:R-:W-:Y:S01]  /*5370*/  FADD.FTZ R190, R184, R226 ;  /* 0x000000e2b8be7221 */ /* 0x000fe20000010000 */
[----:B------:R-:W-:-:S11]  /*5380*/  HFMA2.MMA R184, -RZ, RZ, 0, 4.76837158203125e-07 ;  /* 0x00000008ffb87435 */ /* 0x000fd600000001ff */
[----:B------:R-:W-:Y:S05]  /*5390*/  WARPSYNC.COLLECTIVE R187, `(.L_x_8009) ;  /* 0x00000000bb087348 */ /* 0x000fea0003c00000 */
[----:B------:R0:W1:Y:S02]  /*53a0*/  SHFL.DOWN P6, R191, R188, R184, R185 ;  /* 0x080000b8bcbf7389 */ /* 0x00006400000c00b9 */
[----:B01----:R-:W-:Y:S01]  /*53b0*/  ENDCOLLECTIVE ;  /* 0x000000000000791b */ /* 0x003fe20003800000 */
.L_x_8009:
[----:B------:R-:W-:Y:S02]  /*53c0*/  MOV R188, R190 ;  /* 0x000000be00bc7202 */ /* 0x000fe40000000f00 */
[----:B------:R-:W-:-:S05]  /*53d0*/  MOV R184, R191 ;  /* 0x000000bf00b87202 */ /* 0x000fca0000000f00 */
[----:B------:R-:W-:Y:S01]  /*53e0*/  FADD.FTZ R189, R189, R184 ;  /* 0x000000b8bdbd7221 */ /* 0x000fe20000010000 */
[----:B------:R-:W-:-:S11]  /*53f0*/  HFMA2.MMA R184, -RZ, RZ, 0, 4.76837158203125e-07 ;  /* 0x00000008ffb87435 */ /* 0x000fd600000001ff */
[----:B------:R-:W-:Y:S05]  /*5400*/  WARPSYNC.COLLECTIVE R187, `(.L_x_8010) ;  /* 0x00000000bb087348 */ /* 0x000fea0003c00000 */
[----:B------:R0:W1:Y:S02]  /*5410*/  SHFL.DOWN P6, R191, R188, R184, R185 ;  /* 0x080000b8bcbf7389 */ /* 0x00006400000c00b9 */
[----:B01----:R-:W-:Y:S01]  /*5420*/  ENDCOLLECTIVE ;  /* 0x000000000000791b */ /* 0x003fe20003800000 */
.L_x_8010:
[----:B------:R-:W-:Y:S02]  /*5430*/  MOV R188, R189 ;  /* 0x000000bd00bc7202 */ /* 0x000fe40000000f00 */
[----:B------:R-:W-:-:S05]  /*5440*/  MOV R184, R191 ;  /* 0x000000bf00b87202 */ /* 0x000fca0000000f00 */
[----:B------:R-:W-:Y:S01]  /*5450*/  FADD.FTZ R190, R190, R184 ;  /* 0x000000b8bebe7221 */ /* 0x000fe20000010000 */
[----:B------:R-:W-:-:S11]  /*5460*/  HFMA2.MMA R184, -RZ, RZ, 0, 2.384185791015625e-07 ;  /* 0x00000004ffb87435 */ /* 0x000fd600000001ff */
[----:B------:R-:W-:Y:S05]  /*5470*/  WARPSYNC.COLLECTIVE R187, `(.L_x_8011) ;  /* 0x00000000bb087348 */ /* 0x000fea0003c00000 */
[----:B------:R0:W1:Y:S02]  /*5480*/  SHFL.DOWN P6, R191, R188, R184, R185 ;  /* 0x080000b8bcbf7389 */ /* 0x00006400000c00b9 */
[----:B01----:R-:W-:Y:S01]  /*5490*/  ENDCOLLECTIVE ;  /* 0x000000000000791b */ /* 0x003fe20003800000 */
.L_x_8011:
[----:B------:R-:W-:Y:S02]  /*54a0*/  MOV R188, R190 ;  /* 0x000000be00bc7202 */ /* 0x000fe40000000f00 */
[----:B------:R-:W-:-:S05]  /*54b0*/  MOV R184, R191 ;  /* 0x000000bf00b87202 */ /* 0x000fca0000000f00 */
[----:B------:R-:W-:Y:S01]  /*54c0*/  FADD.FTZ R189, R189, R184 ;  /* 0x000000b8bdbd7221 */ /* 0x000fe20000010000 */
[----:B------:R-:W-:-:S11]  /*54d0*/  HFMA2.MMA R184, -RZ, RZ, 0, 2.384185791015625e-07 ;  /* 0x00000004ffb87435 */ /* 0x000fd600000001ff */
[----:B------:R-:W-:Y:S05]  /*54e0*/  WARPSYNC.COLLECTIVE R187, `(.L_x_8012) ;  /* 0x00000000bb087348 */ /* 0x000fea0003c00000 */
[----:B------:R0:W1:Y:S02]  /*54f0*/  SHFL.DOWN P6, R191, R188, R184, R185 ;  /* 0x080000b8bcbf7389 */ /* 0x00006400000c00b9 */
[----:B01----:R-:W-:Y:S01]  /*5500*/  ENDCOLLECTIVE ;  /* 0x000000000000791b */ /* 0x003fe20003800000 */
.L_x_8012:
[----:B------:R-:W-:Y:S02]  /*5510*/  MOV R188, R189 ;  /* 0x000000bd00bc7202 */ /* 0x000fe40000000f00 */
[----:B------:R-:W-:-:S05]  /*5520*/  MOV R184, R191 ;  /* 0x000000bf00b87202 */ /* 0x000fca0000000f00 */
[----:B------:R-:W-:Y:S01]  /*5530*/  FADD.FTZ R221, R190, R184 ;  /* 0x000000b8bedd7221 */ /* 0x000fe20000010000 */
[----:B------:R-:W-:-:S11]  /*5540*/  HFMA2.MMA R184, -RZ, RZ, 0, 1.1920928955078125e-07 ;  /* 0x00000002ffb87435 */ /* 0x000fd600000001ff */
[----:B------:R-:W-:Y:S05]  /*5550*/  WARPSYNC.COLLECTIVE R187, `(.L_x_8013) ;  /* 0x00000000bb087348 */ /* 0x000fea0003c00000 */
[----:B------:R0:W1:Y:S02]  /*5560*/  SHFL.DOWN P6, R191, R188, R184, R185 ;  /* 0x080000b8bcbf7389 */ /* 0x00006400000c00b9 */
[----:B01----:R-:W-:Y:S01]  /*5570*/  ENDCOLLECTIVE ;  /* 0x000000000000791b */ /* 0x003fe20003800000 */
.L_x_8013:
[----:B------:R-:W-:Y:S02]  /*5580*/  MOV R188, R221 ;  /* 0x000000dd00bc7202 */ /* 0x000fe40000000f00 */
[----:B------:R-:W-:-:S05]  /*5590*/  MOV R184, R191 ;  /* 0x000000bf00b87202 */ /* 0x000fca0000000f00 */
[----:B------:R-:W-:Y:S01]  /*55a0*/  FADD.FTZ R190, R189, R184 ;  /* 0x000000b8bdbe7221 */ /* 0x000fe20000010000 */
[----:B------:R-:W-:-:S11]  /*55b0*/  HFMA2.MMA R184, -RZ, RZ, 0, 1.1920928955078125e-07 ;  /* 0x00000002ffb87435 */ /* 0x000fd600000001ff */
[----:B------:R-:W-:Y:S05]  /*55c0*/  WARPSYNC.COLLECTIVE R187, `(.L_x_8014) ;  /* 0x00000000bb087348 */ /* 0x000fea0003c00000 */
[----:B------:R0:W1:Y:S02]  /*55d0*/  SHFL.DOWN P6, R191, R188, R184, R185 ;  /* 0x080000b8bcbf7389 */ /* 0x00006400000c00b9 */
[----:B01----:R-:W-:Y:S01]  /*55e0*/  ENDCOLLECTIVE ;  /* 0x000000000000791b */ /* 0x003fe20003800000 */
.L_x_8014:
[----:B------:R-:W-:Y:S02]  /*55f0*/  MOV R188, R190 ;  /* 0x000000be00bc7202 */ /* 0x000fe40000000f00 */
[----:B------:R-:W-:-:S05]  /*5600*/  MOV R184, R191 ;  /* 0x000000bf00b87202 */ /* 0x000fca0000000f00 */
[----:B------:R-:W-:Y:S01]  /*5610*/  FADD.FTZ R189, R221, R184 ;  /* 0x000000b8ddbd7221 */ /* 0x000fe20000010000 */
[----:B------:R-:W-:-:S11]  /*5620*/  HFMA2.MMA R184, -RZ, RZ, 0, 5.9604644775390625e-08 ;  /* 0x00000001ffb87435 */ /* 0x000fd600000001ff */
[----:B------:R-:W-:Y:S05]  /*5630*/  WARPSYNC.COLLECTIVE R187, `(.L_x_8015) ;  /* 0x00000000bb087348 */ /* 0x000fea0003c00000 */
[----:B------:R0:W1:Y:S02]  /*5640*/  SHFL.DOWN P6, R191, R188, R184, R185 ;  /* 0x080000b8bcbf7389 */ /* 0x00006400000c00b9 */
[----:B01----:R-:W-:Y:S01]  /*5650*/  ENDCOLLECTIVE ;  /* 0x000000000000791b */ /* 0x003fe20003800000 */
.L_x_8015:
[----:B------:R-:W-:Y:S02]  /*5660*/  MOV R188, R189 ;  /* 0x000000bd00bc7202 */ /* 0x000fe40000000f00 */
[----:B------:R-:W-:-:S07]  /*5670*/  MOV R221, R191 ;  /* 0x000000bf00dd7202 */ /* 0x000fce0000000f00 */
[----:B------:R-:W-:Y:S05]  /*5680*/  WARPSYNC.COLLECTIVE R187, `(.L_x_8016) ;  /* 0x00000000bb087348 */ /* 0x000fea0003c00000 */
[----:B------:R0:W1:Y:S02]  /*5690*/  SHFL.DOWN P6, R191, R188, R184, R185 ;  /* 0x080000b8bcbf7389 */ /* 0x00006400000c00b9 */
[----:B01----:R-:W-:Y:S01]  /*56a0*/  ENDCOLLECTIVE ;  /* 0x000000000000791b */ /* 0x003fe20003800000 */
.L_x_8016:
[----:B------:R-:W-:Y:S01]  /*56b0*/  MOV R185, R191 ;  /* 0x000000bf00b97202 */ /* 0x000fe20000000f00 */
[----:B------:R-:W-:Y:S06]  /*56c0*/  BRA `(.L_x_8017) ;  /* 0xffffffcc00287947 */ /* 0x000fec000383ffff */
.L_x_8018:
        /* <DEDUP_REMOVED lines=11> */
.L_x_13974:


//--------------------- .text._ZN10layer_norm13ln_bwd_kernelINS_13Kernel_traitsIf6__halfS2_S2_fjLj8192ELj1ELj1ELj8ELj16ENS_18Kernel_traits_baseILj8192EfS2_S2_S2_fjLj256EEEEELb1ELb1ELb0ELb1EEEvNS_9BwdParamsE --------------------------
	.section	.text._ZN10layer_norm13ln_bwd_kernelINS_13Kernel_traitsIf6__halfS2_S2_fjLj8192ELj1ELj1ELj8ELj16ENS_18Kernel_traits_baseILj8192EfS2_S2_S2_fjLj256EEEEELb1ELb1ELb0ELb1EEEvNS_9BwdParamsE,"ax",@progbits
	.align	128
        .global         _ZN10layer_norm13ln_bwd_kernelINS_13Kernel_traitsIf6__halfS2_S2_fjLj8192ELj1ELj1ELj8ELj16ENS_18Kernel_traits_baseILj8192EfS2_S2_S2_fjLj256EEEEELb1ELb1ELb0ELb1EEEvNS_9BwdParamsE
        .type           _ZN10layer_norm13ln_bwd_kernelINS_13Kernel_traitsIf6__halfS2_S2_fjLj8192ELj1ELj1ELj8ELj16ENS_18Kernel_traits_baseILj8192EfS2_S2_S2_fjLj256EEEEELb1ELb1ELb0ELb1EEEvNS_9BwdParamsE,@function
        .size           _ZN10layer_norm13ln_bwd_kernelINS_13Kernel_traitsIf6__halfS2_S2_fjLj8192ELj1ELj1ELj8ELj16ENS_18Kernel_traits_baseILj8192EfS2_S2_S2_fjLj256EEEEELb1ELb1ELb0ELb1EEEvNS_9BwdParamsE,(.L_x_13975 - _ZN10layer_norm13ln_bwd_kernelINS_13Kernel_traitsIf6__halfS2_S2_fjLj8192ELj1ELj1ELj8ELj16ENS_18Kernel_traits_baseILj8192EfS2_S2_S2_fjLj256EEEEELb1ELb1ELb0ELb1EEEvNS_9BwdParamsE)
        .other          _ZN10layer_norm13ln_bwd_kernelINS_13Kernel_traitsIf6__halfS2_S2_fjLj8192ELj1ELj1ELj8ELj16ENS_18Kernel_traits_baseILj8192EfS2_S2_S2_fjLj256EEEEELb1ELb1ELb0ELb1EEEvNS_9BwdParamsE,@"STO_CUDA_ENTRY STV_DEFAULT"
_ZN10layer_norm13ln_bwd_kernelINS_13Kernel_traitsIf6__halfS2_S2_fjLj8192ELj1ELj1ELj8ELj16ENS_18Kernel_traits_baseILj8192EfS2_S2_S2_fjLj256EEEEELb1ELb1ELb0ELb1EEEvNS_9BwdParamsE:
.text._ZN10layer_norm13ln_bwd_kernelINS_13Kernel_traitsIf6__halfS2_S2_fjLj8192ELj1ELj1ELj8ELj16ENS_18Kernel_traits_baseILj8192EfS2_S2_S2_fjLj256EEEEELb1ELb1ELb0ELb1EEEvNS_9BwdParamsE:
        /* <DEDUP_REMOVED lines=66> */
.L_x_8019:
        /* <DEDUP_REMOVED lines=30> */
[----:B------:R-:W-:Y:S02]  /*0600*/  ISETP.NE.AND.EX P0, PT, RZ, UR5, PT, P0 ;  /* 0x00000005ff007c0c */ /* 0x000fe4000bf05300 */
[----:B------:R-:W-:Y:S02]  /*0610*/  CS2R R250, SRZ ;  /* 0x0000000000fa7805 */ /* 0x000fe4000001ff00 */
[----:B------:R-:W-:Y:S01]  /*0620*/  MOV R252, RZ ;  /* 0x000000ff00fc7202 */ /* 0x000fe20000000f00 */
[----:B------:R-:W5:Y:S01]  /*0630*/  LDG.E.128 R92, desc[UR6][R2.64+0x10] ;  /* 0x00001006025c7981 */ /* 0x000f62000c1e1d00 */
[----:B------:R-:W-:Y:S02]  /*0640*/  CS2R R248, SRZ ;  /* 0x0000000000f87805 */ /* 0x000fe4000001ff00 */
[----:B------:R-:W-:-:S02]  /*0650*/  CS2R R246, SRZ ;  /* 0x0000000000f67805 */ /* 0x000fc4000001ff00 */
[----:B------:R-:W-:Y:S01]  /*0660*/  CS2R R244, SRZ ;  /* 0x0000000000f47805 */ /* 0x000fe2000001ff00 */
[----:B------:R-:W5:Y:S01]  /*0670*/  LDG.E.128 R88, desc[UR6][R2.64+0x2000] ;  /* 0x0020000602587981 */ /* 0x000f62000c1e1d00 */
[----:B------:R-:W-:Y:S02]  /*0680*/  CS2R R242, SRZ ;  /* 0x0000000000f27805 */ /* 0x000fe4000001ff00 */
[----:B------:R-:W-:Y:S02]  /*0690*/  CS2R R240, SRZ ;  /* 0x0000000000f07805 */ /* 0x000fe4000001ff00 */
[----:B------:R-:W-:Y:S01]  /*06a0*/  CS2R R238, SRZ ;  /* 0x0000000000ee7805 */ /* 0x000fe2000001ff00 */
        /* <DEDUP_REMOVED lines=11> */
[----:B------:R-:W-:Y:S01]  /*0760*/  MOV R227, RZ ;  /* 0x000000ff00e37202 */ /* 0x000fe20000000f00 */
[----:B------:R-:W5:Y:S01]  /*0770*/  LDG.E.128 R72, desc[UR6][R2.64+0x6000] ;  /* 0x0060000602487981 */ /* 0x000f62000c1e1d00 */
[----:B------:R-:W-:Y:S02]  /*0780*/  CS2R R224, SRZ ;  /* 0x0000000000e07805 */ /* 0x000fe4000001ff00 */
[----:B------:R-:W-:Y:S02]  /*0790*/  CS2R R180, SRZ ;  /* 0x0000000000b47805 */ /* 0x000fe4000001ff00 */
[----:B------:R-:W-:Y:S01]  /*07a0*/  CS2R R178, SRZ ;  /* 0x0000000000b27805 */ /* 0x000fe2000001ff00 */
[----:B------:R1:W5:Y:S01]  /*07b0*/  LDG.E.128 R68, desc[UR6][R2.64+0x6010] ;  /* 0x0060100602447981 */ /* 0x000362000c1e1d00 */
        /* <DEDUP_REMOVED lines=22> */
[----:B-1----:R-:W-:Y:S01]  /*0920*/  CS2R R2, SRZ ;  /* 0x0000000000027805 */ /* 0x002fe2000001ff00 */
[----:B------:R-:W5:Y:S01]  /*0930*/  LDG.E.128 R44, desc[UR6][R4.64+0x4010] ;  /* 0x00401006042c7981 */ /* 0x000f62000c1e1d00 */
[----:B------:R-:W-:-:S03]  /*0940*/  CS2R R6, SRZ ;  /* 0x0000000000067805 */ /* 0x000fc6000001ff00 */
[----:B------:R-:W5:Y:S04]  /*0950*/  LDG.E.128 R40, desc[UR6][R4.64+0x6000] ;  /* 0x0060000604287981 */ /* 0x000f68000c1e1d00 */
[----:B------:R1:W5:Y:S02]  /*0960*/  LDG.E.128 R36, desc[UR6][R4.64+0x6010] ;  /* 0x0060100604247981 */ /* 0x000364000c1e1d00 */
[----:B01----:R-:W-:-:S07]  /*0970*/  CS2R R4, SRZ ;  /* 0x0000000000047805 */ /* 0x003fce000001ff00 */
.L_x_8023:
        /* <DEDUP_REMOVED lines=15> */
[C---:B------:R-:W-:Y:S01]  /*0a70*/  IADD3 R190, R191.reuse, 0x100, RZ ;  /* 0x00000100bfbe7810 */ /* 0x040fe20007ffe0ff */
[----:B------:R-:W1:Y:S01]  /*0a80*/  LDC.64 R196, c[0x0][0x240] ;  /* 0x00009000ffc47b82 */ /* 0x000e620000000a00 */
        /* <DEDUP_REMOVED lines=14> */
[----:B------:R-:W4:Y:S02]  /*0b70*/  LDG.E.128 R124, desc[UR6][R124.64] ;  /* 0x000000067c7c7981 */ /* 0x000f24000c1e1d00 */
[----:B------:R-:W-:-:S02]  /*0b80*/  IMAD.WIDE.U32 R140, R190, 0x10, R148 ;  /* 0x00000010be8c7825 */ /* 0x000fc400078e0094 */
[----:B------:R0:W4:Y:S04]  /*0b90*/  LDG.E R188, desc[UR6][R162.64] ;  /* 0x00000006a2bc7981 */ /* 0x000128000c1e1900 */
[----:B------:R-:W4:Y:S01]  /*0ba0*/  LDG.E.128 R140, desc[UR6][R140.64] ;  /* 0x000000068c8c7981 */ /* 0x000f22000c1e1d00 */
[----:B------:R-:W-:-:S04]  /*0bb0*/  IMAD.WIDE.U32 R144, R189, 0x10, R148 ;  /* 0x00000010bd907825 */ /* 0x000fc800078e0094 */
[----:B------:R-:W-:Y:S02]  /*0bc0*/  IMAD.WIDE.U32 R148, R187, 0x10, R148 ;  /* 0x00000010bb947825 */ /* 0x000fe400078e0094 */
[----:B------:R-:W4:Y:S04]  /*0bd0*/  LDG.E.128 R144, desc[UR6][R144.64] ;  /* 0x0000000690907981 */ /* 0x000f28000c1e1d00 */
[----:B------:R-:W4:Y:S01]  /*0be0*/  LDG.E.128 R148, desc[UR6][R148.64] ;  /* 0x0000000694947981 */ /* 0x000f22000c1e1d00 */
        /* <DEDUP_REMOVED lines=25> */
[----:B------:R-:W-:Y:S01]  /*0d80*/  UMOV UR4, 0xffffffff ;  /* 0xffffffff00047882 */ /* 0x000fe20000000000 */
[----:B------:R-:W-:Y:S01]  /*0d90*/  LOP3.LUT P2, RZ, R202, 0x1f, RZ, 0xc0, !PT ;  /* 0x0000001fcaff7812 */ /* 0x000fe2000784c0ff */
[----:B------:R-:W-:Y:S02]  /*0da0*/  @P0 HADD2.F32 R186, -RZ, R193.H0_H0 ;  /* 0x200000c1ffba0230 */ /* 0x000fe40000004100 */
[--C-:B--2---:R-:W-:Y:S02]  /*0db0*/  HADD2.F32 R193, -RZ, R120.reuse.H0_H0 ;  /* 0x20000078ffc17230 */ /* 0x104fe40000004100 */
[----:B------:R-:W-:Y:S01]  /*0dc0*/  HADD2.F32 R204, -RZ, R120.H1_H1 ;  /* 0x30000078ffcc7230 */ /* 0x000fe20000004100 */
[----:B---3--:R-:W-:Y:S01]  /*0dd0*/  FSEL R120, R192, RZ, !P4 ;  /* 0x000000ffc0787208 */ /* 0x008fe20006000000 */
        /* <DEDUP_REMOVED lines=8> */
[----:B------:R-:W-:Y:S02]  /*0e60*/  HADD2.F32 R229, -RZ, R123.H1_H1 ;  /* 0x3000007bffe57230 */ /* 0x000fe40000004100 */
[--C-:B------:R-:W-:Y:S02]  /*0e70*/  HADD2.F32 R136, -RZ, R138.reuse.H0_H0 ;  /* 0x2000008aff887230 */ /* 0x100fe40000004100 */
[----:B------:R-:W-:Y:S02]  /*0e80*/  HADD2.F32 R122, -RZ, R138.H1_H1 ;  /* 0x3000008aff7a7230 */ /* 0x000fe40000004100 */
[C---:B------:R-:W-:Y:S01]  /*0e90*/  FADD.FTZ R138, -R120.reuse, R193 ;  /* 0x000000c1788a7221 */ /* 0x040fe20000010100 */
[----:B------:R-:W-:Y:S02]  /*0ea0*/  HADD2.F32 R206, -RZ, R121.H0_H0 ;  /* 0x20000079ffce7230 */ /* 0x000fe40000004100 */
[----:B------:R-:W-:Y:S01]  /*0eb0*/  FADD.FTZ R204, -R120, R204 ;  /* 0x000000cc78cc7221 */ /* 0x000fe20000010100 */
[----:B------:R-:W-:-:S02]  /*0ec0*/  HADD2.F32 R205, -RZ, R124.H0_H0 ;  /* 0x2000007cffcd7230 */ /* 0x000fc40000004100 */
[C---:B------:R-:W-:Y:S01]  /*0ed0*/  FADD.FTZ R229, -R120.reuse, R229 ;  /* 0x000000e578e57221 */ /* 0x040fe20000010100 */
[----:B------:R-:W-:Y:S01]  /*0ee0*/  FADD.FTZ R215, -R120, R215 ;  /* 0x000000d778d77221 */ /* 0x000fe20000010100 */
[----:B------:R-:W-:Y:S01]  /*0ef0*/  FMUL.FTZ R138, R188, R138 ;  /* 0x0000008abc8a7220 */ /* 0x000fe20000410000 */
[----:B------:R-:W-:Y:S02]  /*0f00*/  HADD2.F32 R230, -RZ, R127.H0_H0 ;  /* 0x2000007fffe67230 */ /* 0x000fe40000004100 */
[----:B------:R-:W-:Y:S02]  /*0f10*/  HADD2.F32 R216, -RZ, R140.H0_H0 ;  /* 0x2000008cffd87230 */ /* 0x000fe40000004100 */
[----:B------:R-:W-:Y:S01]  /*0f20*/  FADD.FTZ R206, -R120, R206 ;  /* 0x000000ce78ce7221 */ /* 0x000fe20000010100 */
[----:B------:R-:W-:Y:S02]  /*0f30*/  HADD2.F32 R232, -RZ, R121.H1_H1 ;  /* 0x30000079ffe87230 */ /* 0x000fe40000004100 */
[----:B------:R-:W-:Y:S01]  /*0f40*/  FADD.FTZ R23, R205, R23 ;  /* 0x00000017cd177221 */ /* 0x000fe20000010000 */
[----:B------:R-:W-:-:S02]  /*0f50*/  HADD2.F32 R207, -RZ, R124.H1_H1 ;  /* 0x3000007cffcf7230 */ /* 0x000fc40000004100 */
[----:B------:R-:W-:Y:S01]  /*0f60*/  FMUL.FTZ R204, R188, R204 ;  /* 0x000000ccbccc7220 */ /* 0x000fe20000410000 */
[----:B------:R-:W-:Y:S02]  /*0f70*/  HADD2.F32 R127, -RZ, R127.H1_H1 ;  /* 0x3000007fff7f7230 */ /* 0x000fe40000004100 */
[----:B------:R-:W-:Y:S01]  /*0f80*/  FFMA.FTZ R24, R138, R205, R24 ;  /* 0x000000cd8a187223 */ /* 0x000fe20000010018 */
[----:B------:R-:W-:Y:S02]  /*0f90*/  HADD2.F32 R140, -RZ, R140.H1_H1 ;  /* 0x3000008cff8c7230 */ /* 0x000fe40000004100 */
[C---:B------:R-:W-:Y:S01]  /*0fa0*/  FMUL.FTZ R229, R188.reuse, R229 ;  /* 0x000000e5bce57220 */ /* 0x040fe20000410000 */
        /* <DEDUP_REMOVED lines=24> */
[--C-:B------:R-:W-:Y:S02]  /*1130*/  HADD2.F32 R236, -RZ, R126.reuse.H0_H0 ;  /* 0x2000007effec7230 */ /* 0x100fe40000004100 */
[----:B------:R-:W-:Y:S02]  /*1140*/  HADD2.F32 R228, -RZ, R126.H1_H1 ;  /* 0x3000007effe47230 */ /* 0x000fe40000004100 */
[----:B------:R-:W-:Y:S01]  /*1150*/  FADD.FTZ R29, R235, R29 ;  /* 0x0000001deb1d7221 */ /* 0x000fe20000010000 */
[----:B------:R-:W-:-:S02]  /*1160*/  HADD2.F32 R226, -RZ, R123.H0_H0 ;  /* 0x2000007bffe27230 */ /* 0x000fc40000004100 */
[----:B------:R-:W-:Y:S01]  /*1170*/  FMUL.FTZ R234, R188, R234 ;  /* 0x000000eabcea7220 */ /* 0x000fe20000410000 */
[--C-:B------:R-:W-:Y:S02]  /*1180*/  HADD2.F32 R121, -RZ, R139.reuse.H0_H0 ;  /* 0x2000008bff797230 */ /* 0x100fe40000004100 */
[-C--:B------:R-:W-:Y:S01]  /*1190*/  FFMA.FTZ R30, R232, R235.reuse, R30 ;  /* 0x000000ebe81e7223 */ /* 0x080fe2000001001e */
[----:B------:R-:W-:Y:S02]  /*11a0*/  HADD2.F32 R126, -RZ, R139.H1_H1 ;  /* 0x3000008bff7e7230 */ /* 0x000fe40000004100 */
[----:B------:R-:W-:Y:S01]  /*11b0*/  FADD.FTZ R139, -R120, R195 ;  /* 0x000000c3788b7221 */ /* 0x000fe20000010100 */
        /* <DEDUP_REMOVED lines=22> */
[----:B------:R-:W-:-:S02]  /*1320*/  HADD2.F32 R217, -RZ, R129.H0_H0 ;  /* 0x20000081ffd97230 */ /* 0x000fc40000004100 */
[----:B------:R-:W-:Y:S01]  /*1330*/  FMUL.FTZ R214, R188, R214 ;  /* 0x000000d6bcd67220 */ /* 0x000fe20000410000 */
[----:B------:R-:W-:Y:S01]  /*1340*/  FADD.FTZ R127, R127, R230 ;  /* 0x000000e67f7f7221 */ /* 0x000fe20000010000 */
[----:B------:R-:W-:Y:S01]  /*1350*/  FFMA.FTZ R140, R226, R230, R140 ;  /* 0x000000e6e28c7223 */ /* 0x000fe2000001008c */
[----:B------:R-:W-:Y:S02]  /*1360*/  HADD2.F32 R219, -RZ, R129.H1_H1 ;  /* 0x30000081ffdb7230 */ /* 0x000fe40000004100 */
[----:B------:R-:W-:Y:S01]  /*1370*/  FADD.FTZ R217, -R120, R217 ;  /* 0x000000d978d97221 */ /* 0x000fe20000010100 */
[----:B------:R-:W-:Y:S02]  /*1380*/  HADD2.F32 R125, -RZ, R134.H1_H1 ;  /* 0x30000086ff7d7230 */ /* 0x000fe40000004100 */
[----:B------:R-:W-:Y:S01]  /*1390*/  FADD.FTZ R155, R216, R155 ;  /* 0x0000009bd89b7221 */ /* 0x000fe20000010000 */
[-C--:B------:R-:W-:Y:S01]  /*13a0*/  FFMA.FTZ R156, R214, R216.reuse, R156 ;  /* 0x000000d8d69c7223 */ /* 0x080fe2000001009c */
[----:B------:R-:W-:Y:S01]  /*13b0*/  FMUL.FTZ R216, R88, R216 ;  /* 0x000000d858d87220 */ /* 0x000fe20000410000 */
[----:B------:R-:W-:Y:S01]  /*13c0*/  FADD.FTZ R127, R127, R231 ;  /* 0x000000e77f7f7221 */ /* 0x000fe20000010000 */
[----:B------:R-:W-:Y:S01]  /*13d0*/  FFMA.FTZ R140, R229, R231, R140 ;  /* 0x000000e7e58c7223 */ /* 0x000fe2000001008c */
[----:B------:R-:W-:-:S02]  /*13e0*/  HADD2.F32 R220, -RZ, R141.H0_H0 ;  /* 0x2000008dffdc7230 */ /* 0x000fc40000004100 */
[C---:B------:R-:W-:Y:S01]  /*13f0*/  FADD.FTZ R219, -R120.reuse, R219 ;  /* 0x000000db78db7221 */ /* 0x040fe20000010100 */
[----:B------:R-:W-:Y:S01]  /*1400*/  FADD.FTZ R125, -R120, R125 ;  /* 0x0000007d787d7221 */ /* 0x000fe20000010100 */
[----:B------:R-:W-:Y:S01]  /*1410*/  FMUL.FTZ R217, R188, R217 ;  /* 0x000000d9bcd97220 */ /* 0x000fe20000410000 */
[----:B------:R-:W-:Y:S01]  /*1420*/  FADD.FTZ R127, R127, R216 ;  /* 0x000000d87f7f7221 */ /* 0x000fe20000010000 */
[----:B------:R-:W-:Y:S01]  /*1430*/  FFMA.FTZ R140, R214, R216, R140 ;  /* 0x000000d8d68c7223 */ /* 0x000fe2000001008c */
[--C-:B------:R-:W-:Y:S02]  /*1440*/  HADD2.F32 R196, -RZ, R133.reuse.H0_H0 ;  /* 0x20000085ffc47230 */ /* 0x100fe40000004100 */
[----:B------:R-:W-:Y:S02]  /*1450*/  HADD2.F32 R198, -RZ, R133.H1_H1 ;  /* 0x30000085ffc67230 */ /* 0x000fe40000004100 */
[--C-:B------:R-:W-:Y:S02]  /*1460*/  HADD2.F32 R124, -RZ, R135.reuse.H0_H0 ;  /* 0x20000087ff7c7230 */ /* 0x100fe40000004100 */
[----:B------:R-:W-:-:S02]  /*1470*/  HADD2.F32 R123, -RZ, R135.H1_H1 ;  /* 0x30000087ff7b7230 */ /* 0x000fc40000004100 */
[----:B------:R-:W-:Y:S01]  /*1480*/  FADD.FTZ R221, -R120, R221 ;  /* 0x000000dd78dd7221 */ /* 0x000fe20000010100 */
[----:B------:R-:W-:Y:S02]  /*1490*/  HADD2.F32 R222, -RZ, R141.H1_H1 ;  /* 0x3000008dffde7230 */ /* 0x000fe40000004100 */
[----:B------:R-:W-:Y:S01]  /*14a0*/  FADD.FTZ R159, R220, R159 ;  /* 0x0000009fdc9f7221 */ /* 0x000fe20000010000 */
[--C-:B------:R-:W-:Y:S02]  /*14b0*/  HADD2.F32 R133, -RZ, R149.reuse.H0_H0 ;  /* 0x20000095ff857230 */ /* 0x100fe40000004100 */
[C---:B------:R-:W-:Y:S01]  /*14c0*/  FMUL.FTZ R219, R188.reuse, R219 ;  /* 0x000000dbbcdb7220 */ /* 0x040fe20000410000 */
[----:B------:R-:W-:Y:S02]  /*14d0*/  HADD2.F32 R135, -RZ, R149.H1_H1 ;  /* 0x30000095ff877230 */ /* 0x000fe40000004100 */
[----:B------:R-:W-:Y:S01]  /*14e0*/  FFMA.FTZ R160, R217, R220, R160 ;  /* 0x000000dcd9a07223 */ /* 0x000fe200000100a0 */
[----:B------:R-:W-:Y:S01]  /*14f0*/  FMUL.FTZ R149, R188, R125 ;  /* 0x0000007dbc957220 */ /* 0x000fe20000410000 */
[----:B------:R-:W-:-:S02]  /*1500*/  HADD2.F32 R129, -RZ, R132.H0_H0 ;  /* 0x20000084ff817230 */ /* 0x000fc40000004100 */
[----:B------:R-:W-:Y:S01]  /*1510*/  FMUL.FTZ R220, R90, R220 ;  /* 0x000000dc5adc7220 */ /* 0x000fe20000410000 */
[----:B------:R-:W-:Y:S01]  /*1520*/  FADD.FTZ R127, R127, R218 ;  /* 0x000000da7f7f7221 */ /* 0x000fe20000010000 */
[----:B------:R-:W-:Y:S01]  /*1530*/  FFMA.FTZ R125, R215, R218, R140 ;  /* 0x000000dad77d7223 */ /* 0x000fe2000001008c */
[--C-:B------:R-:W-:Y:S02]  /*1540*/  HADD2.F32 R211, -RZ, R131.reuse.H1_H1 ;  /* 0x30000083ffd37230 */ /* 0x100fe40000004100 */
[C---:B------:R-:W-:Y:S01]  /*1550*/  FADD.FTZ R208, -R120.reuse, R208 ;  /* 0x000000d078d07221 */ /* 0x040fe20000010100 */
[----:B------:R-:W-:Y:S02]  /*1560*/  HADD2.F32 R209, -RZ, R131.H0_H0 ;  /* 0x20000083ffd17230 */ /* 0x000fe40000004100 */
[----:B------:R-:W-:Y:S01]  /*1570*/  FADD.FTZ R124, -R120, R124 ;  /* 0x0000007c787c7221 */ /* 0x000fe20000010100 */
[--C-:B------:R-:W-:Y:S02]  /*1580*/  HADD2.F32 R223, -RZ, R142.reuse.H0_H0 ;  /* 0x2000008effdf7230 */ /* 0x100fe40000004100 */
        /* <DEDUP_REMOVED lines=8> */
[----:B------:R-:W-:-:S02]  /*1610*/  HADD2.F32 R210, -RZ, R142.H1_H1 ;  /* 0x3000008effd27230 */ /* 0x000fc40000004100 */
[----:B------:R-:W-:Y:S01]  /*1620*/  FADD.FTZ R209, -R120, R209 ;  /* 0x000000d178d17221 */ /* 0x000fe20000010100 */
[--C-:B------:R-:W-:Y:S02]  /*1630*/  HADD2.F32 R129, -RZ, R148.reuse.H0_H0 ;  /* 0x20000094ff817230 */ /* 0x100fe40000004100 */
[----:B------:R-:W-:Y:S01]  /*1640*/  FADD.FTZ R165, R223, R165 ;  /* 0x000000a5dfa57221 */ /* 0x000fe20000010000 */
[----:B------:R-:W-:Y:S02]  /*1650*/  HADD2.F32 R131, -RZ, R148.H1_H1 ;  /* 0x30000094ff837230 */ /* 0x000fe40000004100 */
[C---:B------:R-:W-:Y:S01]  /*1660*/  FMUL.FTZ R208, R188.reuse, R208 ;  /* 0x000000d0bcd07220 */ /* 0x040fe20000410000 */
[-C--:B------:R-:W-:Y:S01]  /*1670*/  FFMA.FTZ R168, R221, R223.reuse, R168 ;  /* 0x000000dfdda87223 */ /* 0x080fe200000100a8 */
[----:B------:R-:W-:Y:S01]  /*1680*/  FMUL.FTZ R148, R188, R124 ;  /* 0x0000007cbc947220 */ /* 0x000fe20000410000 */
[--C-:B------:R-:W-:Y:S02]  /*1690*/  HADD2.F32 R212, -RZ, R143.reuse.H0_H0 ;  /* 0x2000008fffd47230 */ /* 0x100fe40000004100 */
[----:B------:R-:W-:Y:S01]  /*16a0*/  FMUL.FTZ R223, R84, R223 ;  /* 0x000000df54df7220 */ /* 0x000fe20000410000 */
[----:B------:R-:W-:Y:S01]  /*16b0*/  FADD.FTZ R124, R127, R222 ;  /* 0x000000de7f7c7221 */ /* 0x000fe20000010000 */
[----:B------:R-:W-:Y:S01]  /*16c0*/  FFMA.FTZ R125, R219, R222, R125 ;  /* 0x000000dedb7d7223 */ /* 0x000fe2000001007d */
[----:B------:R-:W-:-:S02]  /*16d0*/  HADD2.F32 R143, -RZ, R143.H1_H1 ;  /* 0x3000008fff8f7230 */ /* 0x000fc40000004100 */
        /* <DEDUP_REMOVED lines=17> */
[----:B------:R-:W-:-:S02]  /*17f0*/  HADD2.F32 R193, -RZ, R144.H0_H0 ;  /* 0x20000090ffc17230 */ /* 0x000fc40000004100 */
[----:B------:R-:W-:Y:S01]  /*1800*/  FMUL.FTZ R192, R188, R192 ;  /* 0x000000c0bcc07220 */ /* 0x000fe20000410000 */
[----:B------:R-:W-:Y:S02]  /*1810*/  HADD2.F32 R194, -RZ, R132.H1_H1 ;  /* 0x30000084ffc27230 */ /* 0x000fe40000004100 */
        /* <DEDUP_REMOVED lines=11> */
[----:B------:R-:W-:Y:S01]  /*18d0*/  FADD.FTZ R198, -R120, R198 ;  /* 0x000000c678c67221 */ /* 0x000fe20000010100 */
[--C-:B------:R-:W-:Y:S02]  /*18e0*/  HADD2.F32 R197, -RZ, R145.reuse.H0_H0 ;  /* 0x20000091ffc57230 */ /* 0x100fe40000004100 */
[C---:B------:R-:W-:Y:S01]  /*18f0*/  FMUL.FTZ R196, R188.reuse, R196 ;  /* 0x000000c4bcc47220 */ /* 0x040fe20000410000 */
        /* <DEDUP_REMOVED lines=15> */
[-C--:B------:R-:W-:Y:S01]  /*19f0*/  FFMA.FTZ R4, R198, R199.reuse, R4 ;  /* 0x000000c7c6047223 */ /* 0x080fe20000010004 */
[----:B------:R-:W-:Y:S02]  /*1a00*/  HADD2.F32 R134, -RZ, R137.H1_H1 ;  /* 0x30000089ff867230 */ /* 0x000fe40000004100 */
[----:B------:R-:W-:Y:S01]  /*1a10*/  FMUL.FTZ R200, R188, R200 ;  /* 0x000000c8bcc87220 */ /* 0x000fe20000410000 */
[----:B------:R-:W-:Y:S01]  /*1a20*/  FMUL.FTZ R199, R83, R199 ;  /* 0x000000c753c77220 */ /* 0x000fe20000410000 */
[----:B------:R-:W-:Y:S01]  /*1a30*/  FADD.FTZ R124, R124, R197 ;  /* 0x000000c57c7c7221 */ /* 0x000fe20000010000 */
[----:B------:R-:W-:Y:S01]  /*1a40*/  FFMA.FTZ R123, R196, R197, R123 ;  /* 0x000000c5c47b7223 */ /* 0x000fe2000001007b */
[----:B------:R-:W-:-:S02]  /*1a50*/  HADD2.F32 R146, -RZ, R146.H1_H1 ;  /* 0x30000092ff927230 */ /* 0x000fc40000004100 */
[----:B------:R-:W-:Y:S01]  /*1a60*/  FADD.FTZ R225, R201, R225 ;  /* 0x000000e1c9e17221 */ /* 0x000fe20000010000 */
[-C--:B------:R-:W-:Y:S01]  /*1a70*/  FFMA.FTZ R5, R200, R201.reuse, R5 ;  /* 0x000000c9c8057223 */ /* 0x080fe20000010005 */
        /* <DEDUP_REMOVED lines=9> */
[----:B------:R-:W-:Y:S01]  /*1b10*/  FFMA.FTZ R123, R198, R199, R123 ;  /* 0x000000c7c67b7223 */ /* 0x000fe2000001007b */
[----:B------:R-:W-:Y:S01]  /*1b20*/  FADD.FTZ R120, -R120, R126 ;  /* 0x0000007e78787221 */ /* 0x000fe20000010100 */
[----:B------:R-:W-:-:S02]  /*1b30*/  HADD2.F32 R142, -RZ, R147.H0_H0 ;  /* 0x20000093ff8e7230 */ /* 0x000fc40000004100 */
[----:B------:R-:W-:Y:S02]  /*1b40*/  HADD2.F32 R126, -RZ, R147.H1_H1 ;  /* 0x30000093ff7e7230 */ /* 0x000fe40000004100 */
[----:B------:R-:W-:Y:S01]  /*1b50*/  FADD.FTZ R124, R124, R201 ;  /* 0x000000c97c7c7221 */ /* 0x000fe20000010000 */
[--C-:B------:R-:W-:Y:S02]  /*1b60*/  HADD2.F32 R145, -RZ, R151.reuse.H0_H0 ;  /* 0x20000097ff917230 */ /* 0x100fe40000004100 */
[----:B------:R-:W-:Y:S01]  /*1b70*/  FFMA.FTZ R123, R200, R201, R123 ;  /* 0x000000c9c87b7223 */ /* 0x000fe2000001007b */
[----:B------:R-:W-:Y:S02]  /*1b80*/  HADD2.F32 R147, -RZ, R151.H1_H1 ;  /* 0x30000097ff937230 */ /* 0x000fe40000004100 */
[----:B------:R-:W-:Y:S01]  /*1b90*/  FMUL.FTZ R151, R77, R146 ;  /* 0x000000924d977220 */ /* 0x000fe20000410000 */
[----:B------:R-:W-:Y:S01]  /*1ba0*/  FADD.FTZ R237, R142, R237 ;  /* 0x000000ed8eed7221 */ /* 0x000fe20000010000 */
[-C--:B------:R-:W-:Y:S01]  /*1bb0*/  FFMA.FTZ R3, R148, R142.reuse, R3 ;  /* 0x0000008e94037223 */ /* 0x080fe20000010003 */
[----:B------:R-:W-:Y:S01]  /*1bc0*/  FMUL.FTZ R142, R78, R142 ;  /* 0x0000008e4e8e7220 */ /* 0x000fe20000410000 */
[----:B------:R-:W-:Y:S01]  /*1bd0*/  FADD.FTZ R124, R124, R151 ;  /* 0x000000977c7c7221 */ /* 0x000fe20000010000 */
[----:B------:R-:W-:Y:S01]  /*1be0*/  FFMA.FTZ R123, R149, R151, R123 ;  /* 0x00000097957b7223 */ /* 0x000fe2000001007b */
[----:B------:R-:W-:-:S02]  /*1bf0*/  HADD2.F32 R137, -RZ, R150.H0_H0 ;  /* 0x20000096ff897230 */ /* 0x000fc40000004100 */
[----:B------:R-:W-:Y:S01]  /*1c00*/  FMUL.FTZ R128, R188, R128 ;  /* 0x00000080bc807220 */ /* 0x000fe20000410000 */
[----:B------:R-:W-:Y:S02]  /*1c10*/  HADD2.F32 R141, -RZ, R150.H1_H1 ;  /* 0x30000096ff8d7230 */ /* 0x000fe40000004100 */
        /* <DEDUP_REMOVED lines=77> */
.L_x_8034:
        /* <DEDUP_REMOVED lines=12> */
.L_x_8022:
        /* <DEDUP_REMOVED lines=34> */
[----:B------:R-:W-:Y:S01]  /*23d0*/  ISETP.NE.U32.AND P2, PT, RZ, UR16, PT ;  /* 0x00000010ff007c0c */ /* 0x000fe2000bf45070 */
[--C-:B-----5:R-:W-:Y:S01]  /*23e0*/  @P1 HADD2.F32 R121, -RZ, R100.reuse.H0_H0 ;  /* 0x20000064ff791230 */ /* 0x120fe20000004100 */
[----:B------:R-:W-:Y:S01]  /*23f0*/  LOP3.LUT P6, RZ, R176, 0xff0000, RZ, 0xc0, !PT ;  /* 0x00ff0000b0ff7812 */ /* 0x000fe200078cc0ff */
[----:B------:R-:W-:Y:S01]  /*2400*/  @P1 HADD2.F32 R123, -RZ, R100.H1_H1 ;  /* 0x30000064ff7b1230 */ /* 0x000fe20000004100 */
[----:B------:R-:W-:Y:S01]  /*2410*/  FSEL R202, R122, RZ, !P4 ;  /* 0x000000ff7aca7208 */ /* 0x000fe20006000000 */
[----:B------:R-:W-:Y:S01]  /*2420*/  @P1 HADD2.F32 R122, -RZ, R101.H0_H0 ;  /* 0x20000065ff7a1230 */ /* 0x000fe20000004100 */
[----:B------:R-:W-:-:S02]  /*2430*/  ISETP.NE.AND.EX P2, PT, RZ, UR17, PT, P2 ;  /* 0x00000011ff007c0c */ /* 0x000fc4000bf45320 */
[----:B------:R-:W-:Y:S01]  /*2440*/  LOP3.LUT P4, RZ, R176, 0xff00, RZ, 0xc0, !PT ;  /* 0x0000ff00b0ff7812 */ /* 0x000fe2000788c0ff */
        /* <DEDUP_REMOVED lines=9> */
[----:B------:R-:W-:Y:S01]  /*24e0*/  FMUL.FTZ R120, R188, R120 ;  /* 0x00000078bc787220 */ /* 0x000fe20000410000 */
[----:B------:R-:W-:Y:S01]  /*24f0*/  FFMA.FTZ R234, R234, R203, R202 ;  /* 0x000000cbeaea7223 */ /* 0x000fe200000100ca */
[----:B------:R-:W-:Y:S01]  /*2500*/  FMUL.FTZ R232, R188, R232 ;  /* 0x000000e8bce87220 */ /* 0x000fe20000410000 */
[----:B------:R-:W-:Y:S01]  /*2510*/  @P1 FADD.FTZ R138, R138, R121 ;  /* 0x000000798a8a1221 */ /* 0x000fe20000010000 */
[----:B------:R-:W-:Y:S01]  /*2520*/  MOV R121, R176 ;  /* 0x000000b000797202 */ /* 0x000fe20000000f00 */
[----:B------:R-:W-:Y:S01]  /*2530*/  @P1 FADD.FTZ R120, R120, R122 ;  /* 0x0000007a78781221 */ /* 0x000fe20000010000 */
[----:B------:R-:W-:Y:S01]  /*2540*/  FMUL.FTZ R122, R188, R204 ;  /* 0x000000ccbc7a7220 */ /* 0x000fe20000410000 */
[----:B------:R-:W-:-:S02]  /*2550*/  CS2R R204, SRZ ;  /* 0x0000000000cc7805 */ /* 0x000fc4000001ff00 */
[----:B------:R-:W-:Y:S01]  /*2560*/  LOP3.LUT P5, RZ, R121, 0xff, RZ, 0xc0, !PT ;  /* 0x000000ff79ff7812 */ /* 0x000fe200078ac0ff */
[----:B------:R-:W-:Y:S01]  /*2570*/  FADD.FTZ R234, R236, -R234 ;  /* 0x800000eaecea7221 */ /* 0x000fe20000010000 */
[----:B------:R-:W-:Y:S01]  /*2580*/  @P1 FADD.FTZ R122, R122, R123 ;  /* 0x0000007b7a7a1221 */ /* 0x000fe20000010000 */
[----:B------:R-:W-:Y:S01]  /*2590*/  @P2 F2FP.F16.F32.PACK_AB R121, RZ, R138 ;  /* 0x0000008aff79223e */ /* 0x000fe200000000ff */
[----:B------:R-:W-:Y:S01]  /*25a0*/  FMUL.FTZ R138, R138, R186 ;  /* 0x000000ba8a8a7220 */ /* 0x000fe20000410000 */
[----:B------:R-:W-:Y:S01]  /*25b0*/  CS2R R206, SRZ ;  /* 0x0000000000ce7805 */ /* 0x000fe2000001ff00 */
[-C--:B------:R-:W-:Y:S01]  /*25c0*/  FFMA.FTZ R139, R139, R203.reuse, R202 ;  /* 0x000000cb8b8b7223 */ /* 0x080fe200000100ca */
[----:B------:R-:W-:Y:S01]  /*25d0*/  @P2 PRMT R116, R121, 0x7610, R116 ;  /* 0x0000761079742816 */ /* 0x000fe20000000074 */
[-CC-:B------:R-:W-:Y:S01]  /*25e0*/  FFMA.FTZ R229, R229, R203.reuse, R202.reuse ;  /* 0x000000cbe5e57223 */ /* 0x180fe200000100ca */
[----:B------:R-:W-:Y:S01]  /*25f0*/  @P2 F2FP.F16.F32.PACK_AB R123, RZ, R122 ;  /* 0x0000007aff7b223e */ /* 0x000fe200000000ff */
[----:B------:R-:W-:Y:S01]  /*2600*/  FMUL.FTZ R122, R122, R186 ;  /* 0x000000ba7a7a7220 */ /* 0x000fe20000410000 */
[----:B------:R-:W-:Y:S01]  /*2610*/  @P2 F2FP.F16.F32.PACK_AB R121, RZ, R120 ;  /* 0x00000078ff79223e */ /* 0x000fe200000000ff */
[----:B------:R-:W-:Y:S01]  /*2620*/  FADD.FTZ R139, R228, -R139 ;  /* 0x8000008be48b7221 */ /* 0x000fe20000010000 */
[----:B------:R-:W-:Y:S01]  /*2630*/  @P2 PRMT R116, R116, 0x5410, R123 ;  /* 0x0000541074742816 */ /* 0x000fe2000000007b */
[----:B------:R-:W-:Y:S01]  /*2640*/  FMUL.FTZ R122, R122, UR15 ;  /* 0x0000000f7a7a7c20 */ /* 0x000fe20008410000 */
[----:B------:R-:W-:Y:S01]  /*2650*/  @P2 PRMT R117, R121, 0x7610, R117 ;  /* 0x0000761079752816 */ /* 0x000fe20000000075 */
[----:B------:R-:W-:Y:S01]  /*2660*/  FMUL.FTZ R121, R138, UR15 ;  /* 0x0000000f8a797c20 */ /* 0x000fe20008410000 */
[----:B------:R-:W-:Y:S01]  /*2670*/  FFMA.FTZ R226, R226, R203, R202 ;  /* 0x000000cbe2e27223 */ /* 0x000fe200000100ca */
[----:B------:R-:W-:-:S02]  /*2680*/  FADD.FTZ R229, R231, -R229 ;  /* 0x800000e5e7e57221 */ /* 0x000fc40000010000 */
[----:B------:R-:W-:Y:S01]  /*2690*/  FMUL.FTZ R138, R64, R121 ;  /* 0x00000079408a7220 */ /* 0x000fe20000410000 */
[----:B------:R-:W-:Y:S01]  /*26a0*/  FADD.FTZ R226, R230, -R226 ;  /* 0x800000e2e6e27221 */ /* 0x000fe20000010000 */
[----:B------:R-:W-:-:S03]  /*26b0*/  FMUL.FTZ R228, R188, R229 ;  /* 0x000000e5bce47220 */ /* 0x000fc60000410000 */
[----:B------:R-:W-:Y:S01]  /*26c0*/  FSEL R138, R138, RZ, P5 ;  /* 0x000000ff8a8a7208 */ /* 0x000fe20002800000 */
[----:B------:R-:W-:Y:S01]  /*26d0*/  FMUL.FTZ R226, R188, R226 ;  /* 0x000000e2bce27220 */ /* 0x000fe20000410000 */
[--C-:B--2---:R-:W-:Y:S02]  /*26e0*/  @P5 HADD2.F32 R123, -RZ, R124.reuse.H0_H0 ;  /* 0x2000007cff7b5230 */ /* 0x104fe40000004100 */
[----:B------:R-:W-:-:S03]  /*26f0*/  @P4 HADD2.F32 R124, -RZ, R124.H1_H1 ;  /* 0x3000007cff7c4230 */ /* 0x000fc60000004100 */
[----:B------:R-:W-:Y:S01]  /*2700*/  @P5 FMUL.FTZ R204, R121, R123 ;  /* 0x0000007b79cc5220 */ /* 0x000fe20000410000 */
[----:B------:R-:W-:Y:S01]  /*2710*/  FMUL.FTZ R121, R120, R186 ;  /* 0x000000ba78797220 */ /* 0x000fe20000410000 */
[----:B------:R-:W-:Y:S01]  /*2720*/  FMUL.FTZ R120, R65, R122 ;  /* 0x0000007a41787220 */ /* 0x000fe20000410000 */
[----:B------:R-:W-:Y:S02]  /*2730*/  @P1 HADD2.F32 R123, -RZ, R101.H1_H1 ;  /* 0x30000065ff7b1230 */ /* 0x000fe40000004100 */
[----:B------:R-:W-:Y:S01]  /*2740*/  @P4 FMUL.FTZ R205, R122, R124 ;  /* 0x0000007c7acd4220 */ /* 0x000fe20000410000 */
[----:B------:R-:W-:Y:S01]  /*2750*/  LOP3.LUT P5, RZ, R176, 0xff000000, RZ, 0xc0, !PT ;  /* 0xff000000b0ff7812 */ /* 0x000fe200078ac0ff */
[----:B------:R-:W-:Y:S01]  /*2760*/  @P1 HADD2.F32 R122, -RZ, R102.H0_H0 ;  /* 0x20000066ff7a1230 */ /* 0x000fe20000004100 */
[----:B------:R-:W-:Y:S01]  /*2770*/  FSEL R120, R120, RZ, P4 ;  /* 0x000000ff78787208 */ /* 0x000fe20002000000 */
[----:B------:R-:W-:Y:S01]  /*2780*/  @P1 FADD.FTZ R232, R232, R123 ;  /* 0x0000007be8e81221 */ /* 0x000fe20000010000 */
[----:B------:R-:W-:Y:S01]  /*2790*/  LOP3.LUT P4, RZ, R177, 0xff, RZ, 0xc0, !PT ;  /* 0x000000ffb1ff7812 */ /* 0x000fe2000788c0ff */
[----:B------:R-:W-:Y:S01]  /*27a0*/  FMUL.FTZ R123, R188, R234 ;  /* 0x000000eabc7b7220 */ /* 0x000fe20000410000 */
[----:B------:R-:W-:Y:S01]  /*27b0*/  HFMA2.MMA R176, -RZ, RZ, 0, 0 ;  /* 0x00000000ffb07435 */ /* 0x000fe200000001ff */
[----:B------:R-:W-:-:S02]  /*27c0*/  @P6 HADD2.F32 R124, -RZ, R125.H0_H0 ;  /* 0x2000007dff7c6230 */ /* 0x000fc40000004100 */
[----:B------:R-:W-:Y:S01]  /*27d0*/  FMUL.FTZ R121, R121, UR15 ;  /* 0x0000000f79797c20 */ /* 0x000fe20008410000 */
[----:B------:R-:W-:Y:S01]  /*27e0*/  @P1 FADD.FTZ R123, R123, R122 ;  /* 0x0000007a7b7b1221 */ /* 0x000fe20000010000 */
[----:B------:R-:W-:Y:S01]  /*27f0*/  FMUL.FTZ R233, R232, R186 ;  /* 0x000000bae8e97220 */ /* 0x000fe20000410000 */
[----:B------:R-:W0:Y:S01]  /*2800*/  LDC.64 R234, c[0x0][0x2f8] ;  /* 0x0000be00ffea7b82 */ /* 0x000e220000000a00 */
[----:B------:R-:W-:Y:S01]  /*2810*/  @P6 FMUL.FTZ R176, R121, R124 ;  /* 0x0000007c79b06220 */ /* 0x000fe20000410000 */
[----:B------:R-:W-:Y:S01]  /*2820*/  FMUL.FTZ R122, R123, R186 ;  /* 0x000000ba7b7a7220 */ /* 0x000fe20000410000 */
[----:B------:R-:W-:Y:S02]  /*2830*/  @P5 HADD2.F32 R125, -RZ, R125.H1_H1 ;  /* 0x3000007dff7d5230 */ /* 0x000fe40000004100 */
[----:B------:R-:W-:Y:S01]  /*2840*/  FMUL.FTZ R233, R233, UR15 ;  /* 0x0000000fe9e97c20 */ /* 0x000fe20008410000 */
[----:B------:R-:W-:Y:S01]  /*2850*/  FMUL.FTZ R121, R66, R121 ;  /* 0x0000007942797220 */ /* 0x000fe20000410000 */
[----:B------:R-:W-:-:S02]  /*2860*/  @P4 HADD2.F32 R124, -RZ, R126.H0_H0 ;  /* 0x2000007eff7c4230 */ /* 0x000fc40000004100 */
[----:B------:R-:W-:Y:S01]  /*2870*/  FMUL.FTZ R122, R122, UR15 ;  /* 0x0000000f7a7a7c20 */ /* 0x000fe20008410000 */
[----:B------:R-:W-:Y:S01]  /*2880*/  @P5 FMUL.FTZ R206, R233, R125 ;  /* 0x0000007de9ce5220 */ /* 0x000fe20000410000 */
[----:B------:R-:W-:Y:S01]  /*2890*/  FMUL.FTZ R233, R67, R233 ;  /* 0x000000e943e97220 */ /* 0x000fe20000410000 */
[----:B------:R-:W-:Y:S01]  /*28a0*/  FSEL R121, R121, RZ, P6 ;  /* 0x000000ff79797208 */ /* 0x000fe20003000000 */
[----:B------:R-:W-:Y:S01]  /*28b0*/  @P4 FMUL.FTZ R207, R122, R124 ;  /* 0x0000007c7acf4220 */ /* 0x000fe20000410000 */
[----:B------:R-:W-:Y:S01]  /*28c0*/  FMUL.FTZ R122, R60, R122 ;  /* 0x0000007a3c7a7220 */ /* 0x000fe20000410000 */
[----:B------:R-:W-:Y:S01]  /*28d0*/  LOP3.LUT P6, RZ, R177, 0xff00, RZ, 0xc0, !PT ;  /* 0x0000ff00b1ff7812 */ /* 0x000fe200078cc0ff */
[----:B------:R-:W-:Y:S01]  /*28e0*/  @P1 HADD2.F32 R124, -RZ, R102.H1_H1 ;  /* 0x30000066ff7c1230 */ /* 0x000fe20000004100 */
[----:B------:R-:W-:Y:S01]  /*28f0*/  FSEL R233, R233, RZ, P5 ;  /* 0x000000ffe9e97208 */ /* 0x000fe20002800000 */
[----:B------:R-:W-:Y:S01]  /*2900*/  @P1 HADD2.F32 R125, -RZ, R103.H1_H1 ;  /* 0x30000067ff7d1230 */ /* 0x000fe20000004100 */
[----:B------:R-:W-:-:S02]  /*2910*/  FSEL R122, R122, RZ, P4 ;  /* 0x000000ff7a7a7208 */ /* 0x000fc40002000000 */
[C---:B------:R-:W-:Y:S02]  /*2920*/  LOP3.LUT P5, RZ, R177.reuse, 0xff0000, RZ, 0xc0, !PT ;  /* 0x00ff0000b1ff7812 */ /* 0x040fe400078ac0ff */
[----:B------:R-:W-:Y:S01]  /*2930*/  LOP3.LUT P4, RZ, R177, 0xff000000, RZ, 0xc0, !PT ;  /* 0xff000000b1ff7812 */ /* 0x000fe2000788c0ff */
[----:B------:R-:W-:Y:S01]  /*2940*/  FMUL.FTZ R177, R188, R139 ;  /* 0x0000008bbcb17220 */ /* 0x000fe20000410000 */
[----:B------:R-:W-:Y:S01]  /*2950*/  @P1 FADD.FTZ R228, R228, R125 ;  /* 0x0000007de4e41221 */ /* 0x000fe20000010000 */
[----:B------:R-:W-:Y:S02]  /*2960*/  @P2 F2FP.F16.F32.PACK_AB R123, RZ, R123 ;  /* 0x0000007bff7b223e */ /* 0x000fe400000000ff */
[----:B------:R-:W-:Y:S01]  /*2970*/  @P1 FADD.FTZ R177, R177, R124 ;  /* 0x0000007cb1b11221 */ /* 0x000fe20000010000 */
[----:B------:R-:W-:Y:S01]  /*2980*/  @P1 HADD2.F32 R124, -RZ, R103.H0_H0 ;  /* 0x20000067ff7c1230 */ /* 0x000fe20000004100 */
[----:B------:R-:W-:Y:S01]  /*2990*/  @P2 F2FP.F16.F32.PACK_AB R231, RZ, R228 ;  /* 0x000000e4ffe7223e */ /* 0x000fe200000000ff */
[----:B------:R-:W-:Y:S01]  /*29a0*/  FMUL.FTZ R228, R228, R186 ;  /* 0x000000bae4e47220 */ /* 0x000fe20000410000 */
[----:B------:R-:W-:-:S02]  /*29b0*/  @P2 PRMT R118, R123, 0x7610, R118 ;  /* 0x000076107b762816 */ /* 0x000fc40000000076 */
[----:B------:R-:W-:Y:S01]  /*29c0*/  @P1 FADD.FTZ R226, R226, R124 ;  /* 0x0000007ce2e21221 */ /* 0x000fe20000010000 */
[----:B------:R-:W-:Y:S01]  /*29d0*/  @P2 F2FP.F16.F32.PACK_AB R229, RZ, R177 ;  /* 0x000000b1ffe5223e */ /* 0x000fe200000000ff */
[----:B------:R-:W-:Y:S01]  /*29e0*/  FMUL.FTZ R177, R177, R186 ;  /* 0x000000bab1b17220 */ /* 0x000fe20000410000 */
[----:B------:R-:W-:Y:S01]  /*29f0*/  FMUL.FTZ R228, R228, UR15 ;  /* 0x0000000fe4e47c20 */ /* 0x000fe20008410000 */
[----:B------:R-:W-:Y:S01]  /*2a00*/  F2FP.F16.F32.PACK_AB R120, R120, R138 ;  /* 0x0000008a7878723e */ /* 0x000fe200000000ff */
[----:B0-----:R-:W-:Y:S01]  /*2a10*/  IMAD.WIDE.U32 R138, R191, 0x10, R234 ;  /* 0x00000010bf8a7825 */ /* 0x001fe200078e00ea */
[----:B------:R-:W-:-:S03]  /*2a20*/  @P2 F2FP.F16.F32.PACK_AB R230, RZ, R226 ;  /* 0x000000e2ffe6223e */ /* 0x000fc600000000ff */
[----:B------:R-:W-:Y:S01]  /*2a30*/  FMUL.FTZ R226, R226, R186 ;  /* 0x000000bae2e27220 */ /* 0x000fe20000410000 */
[----:B------:R-:W-:Y:S01]  /*2a40*/  FMUL.FTZ R177, R177, UR15 ;  /* 0x0000000fb1b17c20 */ /* 0x000fe20008410000 */
[----:B------:R-:W-:Y:S01]  /*2a50*/  FMUL.FTZ R125, R63, R228 ;  /* 0x000000e43f7d7220 */ /* 0x000fe20000410000 */
[----:B------:R-:W0:Y:S01]  /*2a60*/  LDC.64 R234, c[0x0][0x220] ;  /* 0x00008800ffea7b82 */ /* 0x000e220000000a00 */
[----:B------:R-:W-:Y:S01]  /*2a70*/  FMUL.FTZ R226, R226, UR15 ;  /* 0x0000000fe2e27c20 */ /* 0x000fe20008410000 */
[----:B------:R-:W-:Y:S01]  /*2a80*/  FMUL.FTZ R124, R61, R177 ;  /* 0x000000b13d7c7220 */ /* 0x000fe20000410000 */
[----:B------:R-:W-:Y:S02]  /*2a90*/  @P2 F2FP.F16.F32.PACK_AB R232, RZ, R232 ;  /* 0x000000e8ffe8223e */ /* 0x000fe400000000ff */
[----:B------:R-:W-:Y:S01]  /*2aa0*/  FMUL.FTZ R123, R62, R226 ;  /* 0x000000e23e7b7220 */ /* 0x000fe20000410000 */
[----:B------:R-:W-:Y:S02]  /*2ab0*/  FSEL R125, R125, RZ, P4 ;  /* 0x000000ff7d7d7208 */ /* 0x000fe40002000000 */
[----:B------:R-:W-:-:S02]  /*2ac0*/  FSEL R124, R124, RZ, P6 ;  /* 0x000000ff7c7c7208 */ /* 0x000fc40003000000 */
[----:B------:R-:W-:Y:S02]  /*2ad0*/  FSEL R123, R123, RZ, P5 ;  /* 0x000000ff7b7b7208 */ /* 0x000fe40002800000 */
[----:B------:R-:W-:Y:S02]  /*2ae0*/  F2FP.F16.F32.PACK_AB R122, R124, R122 ;  /* 0x0000007a7c7a723e */ /* 0x000fe400000000ff */
[----:B------:R-:W-:Y:S02]  /*2af0*/  F2FP.F16.F32.PACK_AB R123, R125, R123 ;  /* 0x0000007b7d7b723e */ /* 0x000fe400000000ff */
[----:B------:R-:W1:Y:S01]  /*2b00*/  @P2 LDC.64 R124, c[0x0][0x308] ;  /* 0x0000c200ff7c2b82 */ /* 0x000e620000000a00 */
[----:B------:R-:W-:Y:S02]  /*2b10*/  @P2 PRMT R119, R230, 0x7610, R119 ;  /* 0x00007610e6772816 */ /* 0x000fe40000000077 */
[----:B------:R-:W-:Y:S02]  /*2b20*/  @P2 PRMT R117, R117, 0x5410, R232 ;  /* 0x0000541075752816 */ /* 0x000fe400000000e8 */
[----:B------:R-:W-:-:S02]  /*2b30*/  @P2 PRMT R118, R118, 0x5410, R229 ;  /* 0x0000541076762816 */ /* 0x000fc400000000e5 */
[----:B------:R-:W-:Y:S02]  /*2b40*/  @P2 PRMT R119, R119, 0x5410, R231 ;  /* 0x0000541077772816 */ /* 0x000fe400000000e7 */
[----:B------:R-:W-:Y:S01]  /*2b50*/  F2FP.F16.F32.PACK_AB R121, R233, R121 ;  /* 0x00000079e979723e */ /* 0x000fe200000000ff */
[----:B-1----:R-:W-:-:S05]  /*2b60*/  @P2 IMAD.WIDE.U32 R124, R191, 0x10, R124 ;  /* 0x00000010bf7c2825 */ /* 0x002fca00078e007c */
[----:B------:R-:W-:Y:S04]  /*2b70*/  @P2 STG.E.128 desc[UR6][R124.64], R116 ;  /* 0x000000747c002986 */ /* 0x000fe8000c101d06 */
[----:B------:R0:W-:Y:S02]  /*2b80*/  STG.E.128 desc[UR6][R138.64], R120 ;  /* 0x000000788a007986 */ /* 0x0001e4000c101d06 */
[----:B0-----:R-:W-:-:S06]  /*2b90*/  IMAD.WIDE.U32 R120, R190, 0x10, R234 ;  /* 0x00000010be787825 */ /* 0x001fcc00078e00ea */
[----:B------:R-:W2:Y:S01]  /*2ba0*/  LDG.E.128 R120, desc[UR6][R120.64] ;  /* 0x0000000678787981 */ /* 0x000ea2000c1e1d00 */
[----:B------:R-:W-:Y:S01]  /*2bb0*/  @P6 HADD2.F32 R126, -RZ, R126.H1_H1 ;  /* 0x3000007eff7e6230 */ /* 0x000fe20000004100 */
[----:B------:R-:W-:Y:S01]  /*2bc0*/  MOV R191, RZ ;  /* 0x000000ff00bf7202 */ /* 0x000fe20000000f00 */
[--C-:B------:R-:W-:Y:S02]  /*2bd0*/  @P5 HADD2.F32 R124, -RZ, R127.reuse.H0_H0 ;  /* 0x2000007fff7c5230 */ /* 0x100fe40000004100 */
[----:B------:R-:W-:Y:S01]  /*2be0*/  FFMA.FTZ R125, R214, R203, R202 ;  /* 0x000000cbd67d7223 */ /* 0x000fe200000100ca */
[----:B------:R-:W-:Y:S02]  /*2bf0*/  @P4 HADD2.F32 R127, -RZ, R127.H1_H1 ;  /* 0x3000007fff7f4230 */ /* 0x000fe40000004100 */
[----:B------:R-:W-:Y:S01]  /*2c00*/  @P6 FMUL.FTZ R191, R177, R126 ;  /* 0x0000007eb1bf6220 */ /* 0x000fe20000410000 */
[----:B------:R-:W-:Y:S01]  /*2c10*/  HFMA2.MMA R177, -RZ, RZ, 0, 0 ;  /* 0x00000000ffb17435 */ /* 0x000fe200000001ff */
[----:B------:R-:W-:Y:S01]  /*2c20*/  MOV R138, R172 ;  /* 0x000000ac008a7202 */ /* 0x000fe20000000f00 */
[----:B------:R-:W-:Y:S01]  /*2c30*/  FADD.FTZ R125, R216, -R125 ;  /* 0x8000007dd87d7221 */ /* 0x000fe20000010000 */
[----:B------:R-:W-:-:S02]  /*2c40*/  @P1 HADD2.F32 R126, -RZ, R104.H0_H0 ;  /* 0x20000068ff7e1230 */ /* 0x000fc40000004100 */
[--C-:B------:R-:W-:Y:S01]  /*2c50*/  FFMA.FTZ R219, R219, R203, R202.reuse ;  /* 0x000000cbdbdb7223 */ /* 0x100fe200000100ca */
[----:B------:R-:W-:Y:S02]  /*2c60*/  @P1 HADD2.F32 R139, -RZ, R105.H1_H1 ;  /* 0x30000069ff8b1230 */ /* 0x000fe40000004100 */
[----:B------:R-:W-:Y:S01]  /*2c70*/  @P5 FMUL.FTZ R177, R226, R124 ;  /* 0x0000007ce2b15220 */ /* 0x000fe20000410000 */
[----:B------:R-:W-:Y:S01]  /*2c80*/  MOV R226, RZ ;  /* 0x000000ff00e27202 */ /* 0x000fe20000000f00 */
[----:B------:R-:W-:Y:S01]  /*2c90*/  @P4 FMUL.FTZ R226, R228, R127 ;  /* 0x0000007fe4e24220 */ /* 0x000fe20000410000 */
[----:B------:R-:W-:Y:S01]  /*2ca0*/  FFMA.FTZ R124, R215, R203, R202 ;  /* 0x000000cbd77c7223 */ /* 0x000fe200000100ca */
[----:B------:R-:W-:Y:S01]  /*2cb0*/  LOP3.LUT P4, RZ, R138, 0xff, RZ, 0xc0, !PT ;  /* 0x000000ff8aff7812 */ /* 0x000fe2000788c0ff */
[----:B------:R-:W-:Y:S01]  /*2cc0*/  FMUL.FTZ R125, R188, R125 ;  /* 0x0000007dbc7d7220 */ /* 0x000fe20000410000 */
[----:B------:R-:W-:Y:S01]  /*2cd0*/  LOP3.LUT P5, RZ, R172, 0xff00, RZ, 0xc0, !PT ;  /* 0x0000ff00acff7812 */ /* 0x000fe200078ac0ff */
[----:B------:R-:W-:Y:S01]  /*2ce0*/  FADD.FTZ R124, R218, -R124 ;  /* 0x8000007cda7c7221 */ /* 0x000fe20000010000 */
[----:B------:R-:W-:Y:S01]  /*2cf0*/  FFMA.FTZ R127, R221, R203, R202 ;  /* 0x000000cbdd7f7223 */ /* 0x000fe200000100ca */
[----:B------:R-:W-:Y:S01]  /*2d00*/  @P1 FADD.FTZ R125, R125, R126 ;  /* 0x0000007e7d7d1221 */ /* 0x000fe20000010000 */
[----:B------:R-:W-:-:S02]  /*2d10*/  @P1 HADD2.F32 R126, -RZ, R104.H1_H1 ;  /* 0x30000068ff7e1230 */ /* 0x000fc40000004100 */
[----:B------:R-:W-:Y:S01]  /*2d20*/  FMUL.FTZ R124, R188, R124 ;  /* 0x0000007cbc7c7220 */ /* 0x000fe20000410000 */
[----:B------:R-:W-:Y:S01]  /*2d30*/  FADD.FTZ R221, R222, -R219 ;  /* 0x800000dbdedd7221 */ /* 0x000fe20000010000 */
[----:B------:R-:W-:Y:S01]  /*2d40*/  FMUL.FTZ R138, R125, R186 ;  /* 0x000000ba7d8a7220 */ /* 0x000fe20000410000 */
[----:B------:R-:W-:Y:S01]  /*2d50*/  CS2R R214, SRZ ;  /* 0x0000000000d67805 */ /* 0x000fe2000001ff00 */
[----:B------:R-:W-:Y:S01]  /*2d60*/  @P1 FADD.FTZ R124, R124, R126 ;  /* 0x0000007e7c7c1221 */ /* 0x000fe20000010000 */
[----:B------:R-:W-:Y:S01]  /*2d70*/  FMUL.FTZ R221, R188, R221 ;  /* 0x000000ddbcdd7220 */ /* 0x000fe20000410000 */
[----:B------:R-:W-:Y:S01]  /*2d80*/  FMUL.FTZ R138, R138, UR15 ;  /* 0x0000000f8a8a7c20 */ /* 0x000fe20008410000 */
[----:B------:R-:W-:Y:S01]  /*2d90*/  FFMA.FTZ R217, R217, R203, R202 ;  /* 0x000000cbd9d97223 */ /* 0x000fe200000100ca */
[----:B------:R-:W-:Y:S01]  /*2da0*/  LOP3.LUT P6, RZ, R172, 0xff0000, RZ, 0xc0, !PT ;  /* 0x00ff0000acff7812 */ /* 0x000fe200078cc0ff */
[----:B------:R-:W-:Y:S01]  /*2db0*/  @P1 FADD.FTZ R221, R221, R139 ;  /* 0x0000008bdddd1221 */ /* 0x000fe20000010000 */
[----:B------:R-:W-:Y:S01]  /*2dc0*/  FMUL.FTZ R139, R56, R138 ;  /* 0x0000008a388b7220 */ /* 0x000fe20000410000 */
[----:B------:R-:W-:Y:S01]  /*2dd0*/  FADD.FTZ R220, R220, -R217 ;  /* 0x800000d9dcdc7221 */ /* 0x000fe20000010000 */
[----:B------:R-:W-:Y:S01]  /*2de0*/  FADD.FTZ R127, R223, -R127 ;  /* 0x8000007fdf7f7221 */ /* 0x000fe20000010000 */
[----:B------:R-:W-:Y:S01]  /*2df0*/  FMUL.FTZ R219, R221, R186 ;  /* 0x000000badddb7220 */ /* 0x000fe20000410000 */
[----:B------:R-:W-:-:S02]  /*2e00*/  CS2R R216, SRZ ;  /* 0x0000000000d87805 */ /* 0x000fc4000001ff00 */
[----:B------:R-:W-:Y:S01]  /*2e10*/  FSEL R139, R139, RZ, P4 ;  /* 0x000000ff8b8b7208 */ /* 0x000fe20002000000 */
[C---:B------:R-:W-:Y:S01]  /*2e20*/  FMUL.FTZ R220, R188.reuse, R220 ;  /* 0x000000dcbcdc7220 */ /* 0x040fe20000410000 */
[----:B------:R-:W-:Y:S01]  /*2e30*/  FMUL.FTZ R127, R188, R127 ;  /* 0x0000007fbc7f7220 */ /* 0x000fe20000410000 */
[----:B------:R-:W-:Y:S01]  /*2e40*/  FMUL.FTZ R219, R219, UR15 ;  /* 0x0000000fdbdb7c20 */ /* 0x000fe20008410000 */
[-CC-:B------:R-:W-:Y:S01]  /*2e50*/  FFMA.FTZ R208, R208, R203.reuse, R202.reuse ;  /* 0x000000cbd0d07223 */ /* 0x180fe200000100ca */
[-CC-:B------:R-:W-:Y:S01]  /*2e60*/  FFMA.FTZ R209, R209, R203.reuse, R202.reuse ;  /* 0x000000cbd1d17223 */ /* 0x180fe200000100ca */
[----:B------:R-:W-:Y:S01]  /*2e70*/  FFMA.FTZ R211, R211, R203, R202 ;  /* 0x000000cbd3d37223 */ /* 0x000fe200000100ca */
[----:B------:R-:W-:Y:S01]  /*2e80*/  @P2 F2FP.F16.F32.PACK_AB R221, RZ, R221 ;  /* 0x000000ddffdd223e */ /* 0x000fe200000000ff */
[----:B------:R-:W-:Y:S01]  /*2e90*/  FADD.FTZ R210, R210, -R208 ;  /* 0x800000d0d2d27221 */ /* 0x000fe20000010000 */
[----:B------:R-:W-:Y:S01]  /*2ea0*/  @P2 F2FP.F16.F32.PACK_AB R208, RZ, R125 ;  /* 0x0000007dffd0223e */ /* 0x000fe200000000ff */
[----:B------:R-:W-:Y:S01]  /*2eb0*/  FADD.FTZ R212, R212, -R209 ;  /* 0x800000d1d4d47221 */ /* 0x000fe20000010000 */
[----:B------:R-:W-:-:S02]  /*2ec0*/  @P1 HADD2.F32 R209, -RZ, R106.H1_H1 ;  /* 0x3000006affd11230 */ /* 0x000fc40000004100 */
[----:B------:R-:W-:Y:S01]  /*2ed0*/  FADD.FTZ R213, R213, -R211 ;  /* 0x800000d3d5d57221 */ /* 0x000fe20000010000 */
[C---:B------:R-:W-:Y:S01]  /*2ee0*/  FMUL.FTZ R210, R188.reuse, R210 ;  /* 0x000000d2bcd27220 */ /* 0x040fe20000410000 */
[--C-:B------:R-:W-:Y:S02]  /*2ef0*/  @P1 HADD2.F32 R211, -RZ, R107.reuse.H0_H0 ;  /* 0x2000006bffd31230 */ /* 0x100fe40000004100 */
[C---:B------:R-:W-:Y:S01]  /*2f00*/  FMUL.FTZ R212, R188.reuse, R212 ;  /* 0x000000d4bcd47220 */ /* 0x040fe20000410000 */
[----:B------:R-:W-:Y:S01]  /*2f10*/  FMUL.FTZ R213, R188, R213 ;  /* 0x000000d5bcd57220 */ /* 0x000fe20000410000 */
[----:B------:R-:W-:Y:S01]  /*2f20*/  @P1 FADD.FTZ R210, R210, R209 ;  /* 0x000000d1d2d21221 */ /* 0x000fe20000010000 */
[----:B------:R-:W-:Y:S02]  /*2f30*/  @P1 HADD2.F32 R209, -RZ, R107.H1_H1 ;  /* 0x3000006bffd11230 */ /* 0x000fe40000004100 */
[----:B------:R-:W-:Y:S01]  /*2f40*/  @P1 FADD.FTZ R212, R212, R211 ;  /* 0x000000d3d4d41221 */ /* 0x000fe20000010000 */
[----:B------:R-:W-:Y:S01]  /*2f50*/  @P2 PRMT R116, R208, 0x7610, R116 ;  /* 0x00007610d0742816 */ /* 0x000fe20000000074 */
[-CC-:B------:R-:W-:Y:S01]  /*2f60*/  FFMA.FTZ R192, R192, R203.reuse, R202.reuse ;  /* 0x000000cbc0c07223 */ /* 0x180fe200000100ca */
[-CC-:B------:R-:W-:Y:S01]  /*2f70*/  FFMA.FTZ R194, R194, R203.reuse, R202.reuse ;  /* 0x000000cbc2c27223 */ /* 0x180fe200000100ca */
[----:B------:R-:W-:Y:S01]  /*2f80*/  @P1 FADD.FTZ R213, R213, R209 ;  /* 0x000000d1d5d51221 */ /* 0x000fe20000010000 */
[----:B------:R-:W-:Y:S01]  /*2f90*/  @P2 F2FP.F16.F32.PACK_AB R211, RZ, R212 ;  /* 0x000000d4ffd3223e */ /* 0x000fe200000000ff */
[-C--:B------:R-:W-:Y:S01]  /*2fa0*/  FMUL.FTZ R209, R212, R186.reuse ;  /* 0x000000bad4d17220 */ /* 0x080fe20000410000 */
[-CC-:B------:R-:W-:Y:S01]  /*2fb0*/  FFMA.FTZ R196, R196, R203.reuse, R202.reuse ;  /* 0x000000cbc4c47223 */ /* 0x180fe200000100ca */
[--C-:B------:R-:W-:Y:S01]  /*2fc0*/  FFMA.FTZ R198, R198, R203, R202.reuse ;  /* 0x000000cbc6c67223 */ /* 0x100fe200000100ca */
[----:B------:R-:W-:Y:S01]  /*2fd0*/  @P2 PRMT R119, R211, 0x7610, R119 ;  /* 0x00007610d3772816 */ /* 0x000fe20000000077 */
[----:B------:R-:W-:Y:S01]  /*2fe0*/  FMUL.FTZ R209, R209, UR15 ;  /* 0x0000000fd1d17c20 */ /* 0x000fe20008410000 */
[----:B------:R-:W-:Y:S01]  /*2ff0*/  @P2 F2FP.F16.F32.PACK_AB R208, RZ, R213 ;  /* 0x000000d5ffd0223e */ /* 0x000fe200000000ff */
[-CC-:B------:R-:W-:Y:S01]  /*3000*/  FFMA.FTZ R200, R200, R203.reuse, R202.reuse ;  /* 0x000000cbc8c87223 */ /* 0x180fe200000100ca */
[-CC-:B------:R-:W-:Y:S01]  /*3010*/  FFMA.FTZ R149, R149, R203.reuse, R202.reuse ;  /* 0x000000cb95957223 */ /* 0x180fe200000100ca */
[----:B------:R-:W-:Y:S01]  /*3020*/  FFMA.FTZ R148, R148, R203, R202 ;  /* 0x000000cb94947223 */ /* 0x000fe200000100ca */
[----:B------:R-:W-:Y:S01]  /*3030*/  @P2 PRMT R119, R119, 0x5410, R208 ;  /* 0x0000541077772816 */ /* 0x000fe200000000d0 */
[----:B------:R-:W-:Y:S01]  /*3040*/  FMUL.FTZ R208, R213, R186 ;  /* 0x000000bad5d07220 */ /* 0x000fe20000410000 */
[----:B------:R-:W3:Y:S03]  /*3050*/  LDL.LU R222, [R1] ;  /* 0x0000000001de7983 */ /* 0x000ee60000300800 */
[----:B------:R-:W-:Y:S01]  /*3060*/  FMUL.FTZ R208, R208, UR15 ;  /* 0x0000000fd0d07c20 */ /* 0x000fe20008410000 */
[----:B--2---:R-:W-:-:S02]  /*3070*/  @P4 HADD2.F32 R126, -RZ, R120.H0_H0 ;  /* 0x20000078ff7e4230 */ /* 0x004fc40000004100 */
[----:B------:R-:W-:-:S03]  /*3080*/  @P5 HADD2.F32 R120, -RZ, R120.H1_H1 ;  /* 0x30000078ff785230 */ /* 0x000fc60000004100 */
[----:B------:R-:W-:Y:S01]  /*3090*/  @P4 FMUL.FTZ R214, R138, R126 ;  /* 0x0000007e8ad64220 */ /* 0x000fe20000410000 */
[----:B------:R-:W-:Y:S01]  /*30a0*/  FMUL.FTZ R126, R124, R186 ;  /* 0x000000ba7c7e7220 */ /* 0x000fe20000410000 */
[----:B------:R-:W-:Y:S01]  /*30b0*/  LOP3.LUT P4, RZ, R172, 0xff000000, RZ, 0xc0, !PT ;  /* 0xff000000acff7812 */ /* 0x000fe2000788c0ff */
[----:B------:R-:W-:Y:S02]  /*30c0*/  HFMA2.MMA R172, -RZ, RZ, 0, 0 ;  /* 0x00000000ffac7435 */ /* 0x000fe400000001ff */
[----:B------:R-:W-:-:S04]  /*30d0*/  FMUL.FTZ R126, R126, UR15 ;  /* 0x0000000f7e7e7c20 */ /* 0x000fc80008410000 */
[----:B------:R-:W-:Y:S01]  /*30e0*/  @P5 FMUL.FTZ R215, R126, R120 ;  /* 0x000000787ed75220 */ /* 0x000fe20000410000 */
[----:B------:R-:W-:Y:S01]  /*30f0*/  FMUL.FTZ R138, R57, R126 ;  /* 0x0000007e398a7220 */ /* 0x000fe20000410000 */
[----:B------:R-:W-:-:S04]  /*3100*/  @P1 HADD2.F32 R120, -RZ, R105.H0_H0 ;  /* 0x20000069ff781230 */ /* 0x000fc80000004100 */
[----:B------:R-:W-:Y:S01]  /*3110*/  FSEL R138, R138, RZ, P5 ;  /* 0x000000ff8a8a7208 */ /* 0x000fe20002800000 */
[----:B------:R-:W-:Y:S01]  /*3120*/  @P1 FADD.FTZ R220, R220, R120 ;  /* 0x00000078dcdc1221 */ /* 0x000fe20000010000 */
[----:B------:R-:W-:Y:S01]  /*3130*/  LOP3.LUT P5, RZ, R173, 0xff, RZ, 0xc0, !PT ;  /* 0x000000ffadff7812 */ /* 0x000fe200078ac0ff */
[----:B------:R-:W-:Y:S02]  /*3140*/  @P1 HADD2.F32 R120, -RZ, R106.H0_H0 ;  /* 0x2000006aff781230 */ /* 0x000fe40000004100 */
[----:B------:R-:W-:Y:S01]  /*3150*/  FMUL.FTZ R218, R220, R186 ;  /* 0x000000badcda7220 */ /* 0x000fe20000410000 */
[----:B------:R-:W-:Y:S02]  /*3160*/  @P2 F2FP.F16.F32.PACK_AB R220, RZ, R220 ;  /* 0x000000dcffdc223e */ /* 0x000fe400000000ff */
[----:B------:R-:W-:Y:S01]  /*3170*/  @P1 FADD.FTZ R127, R127, R120 ;  /* 0x000000787f7f1221 */ /* 0x000fe20000010000 */
[--C-:B------:R-:W-:Y:S02]  /*3180*/  @P6 HADD2.F32 R120, -RZ, R121.reuse.H0_H0 ;  /* 0x20000079ff786230 */ /* 0x100fe40000004100 */
[----:B------:R-:W-:Y:S01]  /*3190*/  FMUL.FTZ R218, R218, UR15 ;  /* 0x0000000fdada7c20 */ /* 0x000fe20008410000 */
[----:B------:R-:W-:-:S02]  /*31a0*/  @P4 HADD2.F32 R121, -RZ, R121.H1_H1 ;  /* 0x30000079ff794230 */ /* 0x000fc40000004100 */
[----:B------:R-:W-:Y:S01]  /*31b0*/  FMUL.FTZ R126, R127, R186 ;  /* 0x000000ba7f7e7220 */ /* 0x000fe20000410000 */
[----:B------:R-:W-:Y:S01]  /*31c0*/  @P2 F2FP.F16.F32.PACK_AB R127, RZ, R127 ;  /* 0x0000007fff7f223e */ /* 0x000fe200000000ff */
[----:B------:R-:W-:Y:S01]  /*31d0*/  @P6 FMUL.FTZ R172, R218, R120 ;  /* 0x00000078daac6220 */ /* 0x000fe20000410000 */
[----:B------:R-:W-:Y:S02]  /*31e0*/  @P5 HADD2.F32 R120, -RZ, R122.H0_H0 ;  /* 0x2000007aff785230 */ /* 0x000fe40000004100 */
[----:B------:R-:W-:Y:S01]  /*31f0*/  @P4 FMUL.FTZ R216, R219, R121 ;  /* 0x00000079dbd84220 */ /* 0x000fe20000410000 */
[----:B------:R-:W-:Y:S01]  /*3200*/  FMUL.FTZ R126, R126, UR15 ;  /* 0x0000000f7e7e7c20 */ /* 0x000fe20008410000 */
[----:B------:R-:W-:Y:S01]  /*3210*/  FMUL.FTZ R219, R59, R219 ;  /* 0x000000db3bdb7220 */ /* 0x000fe20000410000 */
[----:B------:R-:W-:Y:S01]  /*3220*/  FMUL.FTZ R218, R58, R218 ;  /* 0x000000da3ada7220 */ /* 0x000fe20000410000 */
[----:B------:R-:W-:Y:S01]  /*3230*/  @P2 PRMT R118, R127, 0x7610, R118 ;  /* 0x000076107f762816 */ /* 0x000fe20000000076 */
[----:B------:R-:W-:Y:S01]  /*3240*/  @P5 FMUL.FTZ R217, R126, R120 ;  /* 0x000000787ed95220 */ /* 0x000fe20000410000 */
[----:B------:R-:W-:Y:S01]  /*3250*/  FMUL.FTZ R126, R52, R126 ;  /* 0x0000007e347e7220 */ /* 0x000fe20000410000 */
[----:B------:R-:W-:-:S02]  /*3260*/  FSEL R219, R219, RZ, P4 ;  /* 0x000000ffdbdb7208 */ /* 0x000fc40002000000 */
[----:B------:R-:W-:Y:S02]  /*3270*/  LEA R120, P4, R190, UR18, 0x4 ;  /* 0x00000012be787c11 */ /* 0x000fe4000f8820ff */
[----:B------:R-:W-:Y:S02]  /*3280*/  FSEL R218, R218, RZ, P6 ;  /* 0x000000ffdada7208 */ /* 0x000fe40003000000 */
[----:B------:R-:W-:Y:S02]  /*3290*/  FSEL R126, R126, RZ, P5 ;  /* 0x000000ff7e7e7208 */ /* 0x000fe40002800000 */
[----:B------:R-:W-:Y:S02]  /*32a0*/  LEA.HI.X R121, R190, UR19, RZ, 0x4, P4 ;  /* 0x00000013be797c11 */ /* 0x000fe4000a0f24ff */
[C---:B------:R-:W-:Y:S02]  /*32b0*/  LOP3.LUT P6, RZ, R173.reuse, 0xff00, RZ, 0xc0, !PT ;  /* 0x0000ff00adff7812 */ /* 0x040fe400078cc0ff */
[----:B------:R-:W-:-:S02]  /*32c0*/  LOP3.LUT P5, RZ, R173, 0xff0000, RZ, 0xc0, !PT ;  /* 0x00ff0000adff7812 */ /* 0x000fc400078ac0ff */
[----:B------:R-:W-:Y:S02]  /*32d0*/  LOP3.LUT P4, RZ, R173, 0xff000000, RZ, 0xc0, !PT ;  /* 0xff000000adff7812 */ /* 0x000fe4000788c0ff */
[----:B------:R-:W-:Y:S02]  /*32e0*/  @P2 F2FP.F16.F32.PACK_AB R173, RZ, R124 ;  /* 0x0000007cffad223e */ /* 0x000fe400000000ff */
[----:B------:R-:W0:Y:S01]  /*32f0*/  @P2 LDC.64 R124, c[0x0][0x308] ;  /* 0x0000c200ff7c2b82 */ /* 0x000e220000000a00 */
[----:B------:R-:W-:Y:S02]  /*3300*/  @P2 PRMT R117, R220, 0x7610, R117 ;  /* 0x00007610dc752816 */ /* 0x000fe40000000075 */
[----:B------:R-:W-:Y:S02]  /*3310*/  @P2 F2FP.F16.F32.PACK_AB R127, RZ, R210 ;  /* 0x000000d2ff7f223e */ /* 0x000fe400000000ff */
[----:B------:R-:W-:Y:S02]  /*3320*/  @P2 PRMT R116, R116, 0x5410, R173 ;  /* 0x0000541074742816 */ /* 0x000fe400000000ad */
[----:B------:R-:W-:-:S02]  /*3330*/  @P2 PRMT R117, R117, 0x5410, R221 ;  /* 0x0000541075752816 */ /* 0x000fc400000000dd */
[----:B------:R-:W-:Y:S01]  /*3340*/  @P2 PRMT R118, R118, 0x5410, R127 ;  /* 0x0000541076762816 */ /* 0x000fe2000000007f */
[----:B------:R-:W-:Y:S01]  /*3350*/  FMUL.FTZ R127, R54, R209 ;  /* 0x000000d1367f7220 */ /* 0x000fe20000410000 */
[----:B0-----:R-:W-:-:S04]  /*3360*/  @P2 IMAD.WIDE.U32 R124, R190, 0x10, R124 ;  /* 0x00000010be7c2825 */ /* 0x001fc800078e007c */
[----:B------:R-:W-:Y:S01]  /*3370*/  FMUL.FTZ R190, R210, R186 ;  /* 0x000000bad2be7220 */ /* 0x000fe20000410000 */
[----:B------:R-:W-:Y:S01]  /*3380*/  FSEL R127, R127, RZ, P5 ;  /* 0x000000ff7f7f7208 */ /* 0x000fe20002800000 */
[----:B------:R-:W-:Y:S01]  /*3390*/  FADD.FTZ R193, R193, -R192 ;  /* 0x800000c0c1c17221 */ /* 0x000fe20000010000 */
[----:B------:R-:W-:Y:S02]  /*33a0*/  @P6 HADD2.F32 R211, -RZ, R122.H1_H1 ;  /* 0x3000007affd36230 */ /* 0x000fe40000004100 */
[----:B------:R-:W-:Y:S01]  /*33b0*/  FMUL.FTZ R190, R190, UR15 ;  /* 0x0000000fbebe7c20 */ /* 0x000fe20008410000 */
[----:B------:R0:W-:Y:S01]  /*33c0*/  @P2 STG.E.128 desc[UR6][R124.64], R116 ;  /* 0x000000747c002986 */ /* 0x0001e2000c101d06 */
[----:B------:R-:W-:Y:S01]  /*33d0*/  MOV R173, RZ ;  /* 0x000000ff00ad7202 */ /* 0x000fe20000000f00 */
[----:B------:R-:W-:Y:S01]  /*33e0*/  FADD.FTZ R195, R195, -R194 ;  /* 0x800000c2c3c37221 */ /* 0x000fe20000010000 */
[----:B------:R-:W-:Y:S01]  /*33f0*/  FADD.FTZ R199, R199, -R198 ;  /* 0x800000c6c7c77221 */ /* 0x000fe20000010000 */
[----:B------:R-:W-:Y:S01]  /*3400*/  FADD.FTZ R201, R201, -R200 ;  /* 0x800000c8c9c97221 */ /* 0x000fe20000010000 */
[----:B------:R-:W-:Y:S01]  /*3410*/  FADD.FTZ R151, R151, -R149 ;  /* 0x8000009597977221 */ /* 0x000fe20000010000 */
[----:B------:R-:W2:Y:S01]  /*3420*/  LDL.LU R221, [R1+0x8] ;  /* 0x0000080001dd7983 */ /* 0x000ea20000300800 */
[----:B0-----:R-:W-:Y:S01]  /*3430*/  FMUL.FTZ R125, R55, R208 ;  /* 0x000000d0377d7220 */ /* 0x001fe20000410000 */
[----:B------:R-:W-:Y:S01]  /*3440*/  FMUL.FTZ R124, R53, R190 ;  /* 0x000000be357c7220 */ /* 0x000fe20000410000 */
[----:B------:R-:W-:Y:S01]  /*3450*/  @P6 FMUL.FTZ R173, R190, R211 ;  /* 0x000000d3bead6220 */ /* 0x000fe20000410000 */
[----:B------:R-:W-:-:S02]  /*3460*/  MOV R122, R166 ;  /* 0x000000a6007a7202 */ /* 0x000fc40000000f00 */
[----:B------:R-:W-:Y:S01]  /*3470*/  MOV R192, RZ ;  /* 0x000000ff00c07202 */ /* 0x000fe20000000f00 */
[----:B------:R-:W-:Y:S01]  /*3480*/  HFMA2.MMA R194, -RZ, RZ, 0, 0 ;  /* 0x00000000ffc27435 */ /* 0x000fe200000001ff */
[----:B------:R-:W-:Y:S01]  /*3490*/  FSEL R125, R125, RZ, P4 ;  /* 0x000000ff7d7d7208 */ /* 0x000fe20002000000 */
[----:B------:R-:W-:Y:S01]  /*34a0*/  FMUL.FTZ R200, R188, R199 ;  /* 0x000000c7bcc87220 */ /* 0x000fe20000410000 */
[----:B------:R-:W-:Y:S01]  /*34b0*/  FSEL R124, R124, RZ, P6 ;  /* 0x000000ff7c7c7208 */ /* 0x000fe20003000000 */
[----:B------:R-:W-:Y:S01]  /*34c0*/  FMUL.FTZ R201, R188, R201 ;  /* 0x000000c9bcc97220 */ /* 0x000fe20000410000 */
[----:B------:R-:W-:Y:S01]  /*34d0*/  F2FP.F16.F32.PACK_AB R127, R125, R127 ;  /* 0x0000007f7d7f723e */ /* 0x000fe200000000ff */
[----:B------:R-:W-:Y:S01]  /*34e0*/  @P1 HADD2.F32 R149, -RZ, R111.H1_H1 ;  /* 0x3000006fff951230 */ /* 0x000fe20000004100 */
[----:B------:R-:W-:Y:S01]  /*34f0*/  F2FP.F16.F32.PACK_AB R126, R124, R126 ;  /* 0x0000007e7c7e723e */ /* 0x000fe200000000ff */
[----:B------:R-:W4:Y:S01]  /*3500*/  LDL.LU R220, [R1+0x4] ;  /* 0x0000040001dc7983 */ /* 0x000f220000300800 */
[----:B------:R-:W-:-:S02]  /*3510*/  F2FP.F16.F32.PACK_AB R125, R219, R218 ;  /* 0x000000dadb7d723e */ /* 0x000fc400000000ff */
[----:B------:R-:W-:Y:S01]  /*3520*/  F2FP.F16.F32.PACK_AB R124, R138, R139 ;  /* 0x0000008b8a7c723e */ /* 0x000fe200000000ff */
[----:B------:R-:W-:Y:S01]  /*3530*/  IMAD.WIDE.U32 R138, R189, 0x10, R234 ;  /* 0x00000010bd8a7825 */ /* 0x000fe200078e00ea */
[----:B------:R-:W-:Y:S01]  /*3540*/  HFMA2.MMA R190, -RZ, RZ, 0, 0 ;  /* 0x00000000ffbe7435 */ /* 0x000fe200000001ff */
[----:B------:R-:W-:Y:S01]  /*3550*/  LOP3.LUT P6, RZ, R122, 0xff, RZ, 0xc0, !PT ;  /* 0x000000ff7aff7812 */ /* 0x000fe200078cc0ff */
[----:B------:R-:W4:Y:S04]  /*3560*/  LDL.LU R219, [R1+0x10] ;  /* 0x0000100001db7983 */ /* 0x000f280000300800 */
[----:B------:R0:W-:Y:S01]  /*3570*/  STG.E.128 desc[UR6][R120.64], R124 ;  /* 0x0000007c78007986 */ /* 0x0001e2000c101d06 */
[----:B------:R-:W-:-:S03]  /*3580*/  FMUL.FTZ R122, R188, R195 ;  /* 0x000000c3bc7a7220 */ /* 0x000fc60000410000 */
[----:B------:R-:W4:Y:S04]  /*3590*/  LDL.LU R218, [R1+0xc] ;  /* 0x00000c0001da7983 */ /* 0x000f280000300800 */
[----:B------:R-:W4:Y:S04]  /*35a0*/  LDL.LU R213, [R1+0x18] ;  /* 0x0000180001d57983 */ /* 0x000f280000300800 */
[----:B------:R-:W4:Y:S04]  /*35b0*/  LDL.LU R212, [R1+0x14] ;  /* 0x0000140001d47983 */ /* 0x000f280000300800 */
[----:B------:R-:W4:Y:S04]  /*35c0*/  LDL.LU R211, [R1+0x20] ;  /* 0x0000200001d37983 */ /* 0x000f280000300800 */
[----:B0-----:R0:W3:Y:S01]  /*35d0*/  LDG.E.128 R124, desc[UR6][R138.64] ;  /* 0x000000068a7c7981 */ /* 0x0010e2000c1e1d00 */
[----:B------:R-:W-:-:S02]  /*35e0*/  @P5 HADD2.F32 R120, -RZ, R123.H0_H0 ;  /* 0x2000007bff785230 */ /* 0x000fc40000004100 */
[----:B------:R-:W-:Y:S01]  /*35f0*/  FADD.FTZ R121, R197, -R196 ;  /* 0x800000c4c5797221 */ /* 0x000fe20000010000 */
[--C-:B------:R-:W-:Y:S01]  /*3600*/  @P1 HADD2.F32 R197, -RZ, R108.reuse.H1_H1 ;  /* 0x3000006cffc51230 */ /* 0x100fe20000004100 */
[----:B------:R-:W-:Y:S01]  /*3610*/  HFMA2.MMA R196, -RZ, RZ, 0, 0 ;  /* 0x00000000ffc47435 */ /* 0x000fe200000001ff */
[----:B------:R-:W4:Y:S01]  /*3620*/  LDL.LU R210, [R1+0x1c] ;  /* 0x00001c0001d27983 */ /* 0x000f220000300800 */
[----:B------:R-:W-:Y:S01]  /*3630*/  @P5 FMUL.FTZ R190, R209, R120 ;  /* 0x00000078d1be5220 */ /* 0x000fe20000410000 */
[----:B------:R-:W-:Y:S01]  /*3640*/  @P1 HADD2.F32 R120, -RZ, R108.H0_H0 ;  /* 0x2000006cff781230 */ /* 0x000fe20000004100 */
[----:B------:R-:W-:Y:S01]  /*3650*/  LOP3.LUT P5, RZ, R166, 0xff00, RZ, 0xc0, !PT ;  /* 0x0000ff00a6ff7812 */ /* 0x000fe200078ac0ff */
[C---:B------:R-:W-:Y:S01]  /*3660*/  FMUL.FTZ R121, R188.reuse, R121 ;  /* 0x00000079bc797220 */ /* 0x040fe20000410000 */
[----:B0-----:R-:W-:Y:S02]  /*3670*/  @P4 HADD2.F32 R139, -RZ, R123.H1_H1 ;  /* 0x3000007bff8b4230 */ /* 0x001fe40000004100 */
[----:B------:R-:W-:Y:S01]  /*3680*/  FMUL.FTZ R123, R188, R193 ;  /* 0x000000c1bc7b7220 */ /* 0x000fe20000410000 */
[----:B------:R-:W-:-:S02]  /*3690*/  @P1 HADD2.F32 R138, -RZ, R109.H0_H0 ;  /* 0x2000006dff8a1230 */ /* 0x000fc40000004100 */
[----:B------:R-:W-:Y:S01]  /*36a0*/  @P1 FADD.FTZ R122, R122, R197 ;  /* 0x000000c57a7a1221 */ /* 0x000fe20000010000 */
[----:B------:R-:W-:Y:S01]  /*36b0*/  MOV R193, RZ ;  /* 0x000000ff00c17202 */ /* 0x000fe20000000f00 */
[----:B------:R-:W-:Y:S01]  /*36c0*/  @P1 FADD.FTZ R123, R123, R120 ;  /* 0x000000787b7b1221 */ /* 0x000fe20000010000 */
[----:B------:R-:W-:Y:S01]  /*36d0*/  @P4 FMUL.FTZ R192, R208, R139 ;  /* 0x0000008bd0c04220 */ /* 0x000fe20000410000 */
[----:B------:R-:W-:Y:S01]  /*36e0*/  @P1 FADD.FTZ R121, R121, R138 ;  /* 0x0000008a79791221 */ /* 0x000fe20000010000 */
[-C--:B------:R-:W-:Y:S01]  /*36f0*/  FMUL.FTZ R138, R122, R186.reuse ;  /* 0x000000ba7a8a7220 */ /* 0x080fe20000410000 */
[----:B------:R-:W-:Y:S01]  /*3700*/  FMUL.FTZ R120, R123, R186 ;  /* 0x000000ba7b787220 */ /* 0x000fe20000410000 */
[----:B------:R-:W-:Y:S02]  /*3710*/  LOP3.LUT P4, RZ, R166, 0xff0000, RZ, 0xc0, !PT ;  /* 0x00ff0000a6ff7812 */ /* 0x000fe4000788c0ff */
[----:B------:R-:W-:Y:S01]  /*3720*/  FMUL.FTZ R195, R138, UR15 ;  /* 0x0000000f8ac37c20 */ /* 0x000fe20008410000 */
[----:B------:R-:W-:Y:S01]  /*3730*/  FMUL.FTZ R139, R120, UR15 ;  /* 0x0000000f788b7c20 */ /* 0x000fe20008410000 */
[----:B------:R-:W-:-:S02]  /*3740*/  @P2 F2FP.F16.F32.PACK_AB R209, RZ, R121 ;  /* 0x00000079ffd1223e */ /* 0x000fc400000000ff */
[----:B------:R-:W-:Y:S02]  /*3750*/  FMUL.FTZ R197, R49, R195 ;  /* 0x000000c331c57220 */ /* 0x000fe40000410000 */
[----:B------:R-:W-:Y:S02]  /*3760*/  @P2 PRMT R117, R209, 0x7610, R117 ;  /* 0x00007610d1752816 */ /* 0x000fe40000000075 */
[----:B------:R-:W4:Y:S01]  /*3770*/  LDL.LU R209, [R1+0x28] ;  /* 0x0000280001d17983 */ /* 0x000f220000300800 */
[----:B------:R-:W-:Y:S01]  /*3780*/  FSEL R197, R197, RZ, P5 ;  /* 0x000000ffc5c57208 */ /* 0x000fe20002800000 */
[--C-:B---3--:R-:W-:Y:S02]  /*3790*/  @P6 HADD2.F32 R120, -RZ, R124.reuse.H0_H0 ;  /* 0x2000007cff786230 */ /* 0x108fe40000004100 */
[----:B------:R-:W-:Y:S02]  /*37a0*/  @P5 HADD2.F32 R138, -RZ, R124.H1_H1 ;  /* 0x3000007cff8a5230 */ /* 0x000fe40000004100 */
[----:B------:R-:W-:Y:S01]  /*37b0*/  FMUL.FTZ R124, R48, R139 ;  /* 0x0000008b307c7220 */ /* 0x000fe20000410000 */
[----:B------:R-:W-:Y:S01]  /*37c0*/  @P6 FMUL.FTZ R194, R139, R120 ;  /* 0x000000788bc26220 */ /* 0x000fe20000410000 */
[----:B------:R-:W-:-:S02]  /*37d0*/  @P1 HADD2.F32 R139, -RZ, R109.H1_H1 ;  /* 0x3000006dff8b1230 */ /* 0x000fc40000004100 */
[----:B------:R-:W-:Y:S01]  /*37e0*/  @P5 FMUL.FTZ R193, R195, R138 ;  /* 0x0000008ac3c15220 */ /* 0x000fe20000410000 */
[----:B------:R-:W-:Y:S01]  /*37f0*/  FSEL R120, R124, RZ, P6 ;  /* 0x000000ff7c787208 */ /* 0x000fe20003000000 */
[-C--:B------:R-:W-:Y:S01]  /*3800*/  FMUL.FTZ R124, R121, R186.reuse ;  /* 0x000000ba797c7220 */ /* 0x080fe20000410000 */
[----:B------:R-:W-:Y:S01]  /*3810*/  LOP3.LUT P6, RZ, R166, 0xff000000, RZ, 0xc0, !PT ;  /* 0xff000000a6ff7812 */ /* 0x000fe200078cc0ff */
[----:B------:R-:W-:Y:S01]  /*3820*/  @P1 FADD.FTZ R200, R200, R139 ;  /* 0x0000008bc8c81221 */ /* 0x000fe20000010000 */
[----:B------:R-:W-:Y:S01]  /*3830*/  LOP3.LUT P5, RZ, R167, 0xff, RZ, 0xc0, !PT ;  /* 0x000000ffa7ff7812 */ /* 0x000fe200078ac0ff */
[----:B------:R-:W-:Y:S01]  /*3840*/  @P1 HADD2.F32 R166, -RZ, R110.H0_H0 ;  /* 0x2000006effa61230 */ /* 0x000fe20000004100 */
[----:B------:R-:W-:Y:S01]  /*3850*/  HFMA2.MMA R195, -RZ, RZ, 0, 0 ;  /* 0x00000000ffc37435 */ /* 0x000fe200000001ff */
[--C-:B------:R-:W-:Y:S02]  /*3860*/  @P4 HADD2.F32 R138, -RZ, R125.reuse.H0_H0 ;  /* 0x2000007dff8a4230 */ /* 0x100fe40000004100 */
[----:B------:R-:W-:Y:S01]  /*3870*/  FMUL.FTZ R198, R200, R186 ;  /* 0x000000bac8c67220 */ /* 0x000fe20000410000 */
[----:B------:R-:W-:Y:S01]  /*3880*/  FMUL.FTZ R199, R124, UR15 ;  /* 0x0000000f7cc77c20 */ /* 0x000fe20008410000 */
[----:B------:R-:W-:Y:S01]  /*3890*/  @P1 FADD.FTZ R201, R201, R166 ;  /* 0x000000a6c9c91221 */ /* 0x000fe20000010000 */
[----:B------:R-:W-:Y:S01]  /*38a0*/  MOV R166, RZ ;  /* 0x000000ff00a67202 */ /* 0x000fe20000000f00 */
[----:B------:R-:W-:Y:S01]  /*38b0*/  FMUL.FTZ R198, R198, UR15 ;  /* 0x0000000fc6c67c20 */ /* 0x000fe20008410000 */
[----:B------:R-:W-:Y:S01]  /*38c0*/  @P4 FMUL.FTZ R195, R199, R138 ;  /* 0x0000008ac7c34220 */ /* 0x000fe20000410000 */
[----:B------:R-:W-:Y:S01]  /*38d0*/  FMUL.FTZ R138, R201, R186 ;  /* 0x000000bac98a7220 */ /* 0x000fe20000410000 */
[----:B------:R-:W-:-:S02]  /*38e0*/  @P6 HADD2.F32 R139, -RZ, R125.H1_H1 ;  /* 0x3000007dff8b6230 */ /* 0x000fc40000004100 */
[----:B------:R-:W-:Y:S01]  /*38f0*/  FMUL.FTZ R199, R50, R199 ;  /* 0x000000c732c77220 */ /* 0x000fe20000410000 */
[----:B------:R-:W-:Y:S02]  /*3900*/  @P5 HADD2.F32 R124, -RZ, R126.H0_H0 ;  /* 0x2000007eff7c5230 */ /* 0x000fe40000004100 */
[----:B------:R-:W-:Y:S01]  /*3910*/  FMUL.FTZ R125, R138, UR15 ;  /* 0x0000000f8a7d7c20 */ /* 0x000fe20008410000 */
[----:B------:R-:W-:Y:S01]  /*3920*/  @P2 F2FP.F16.F32.PACK_AB R201, RZ, R201 ;  /* 0x000000c9ffc9223e */ /* 0x000fe200000000ff */
[----:B------:R-:W-:Y:S01]  /*3930*/  @P6 FMUL.FTZ R166, R198, R139 ;  /* 0x0000008bc6a66220 */ /* 0x000fe20000410000 */
[----:B------:R-:W-:Y:S01]  /*3940*/  FMUL.FTZ R198, R51, R198 ;  /* 0x000000c633c67220 */ /* 0x000fe20000410000 */
[----:B------:R-:W-:Y:S01]  /*3950*/  @P5 FMUL.FTZ R196, R125, R124 ;  /* 0x0000007c7dc45220 */ /* 0x000fe20000410000 */
[----:B------:R-:W-:Y:S01]  /*3960*/  FMUL.FTZ R208, R44, R125 ;  /* 0x0000007d2cd07220 */ /* 0x000fe20000410000 */
[----:B------:R-:W-:Y:S01]  /*3970*/  FSEL R199, R199, RZ, P4 ;  /* 0x000000ffc7c77208 */ /* 0x000fe20002000000 */
[----:B------:R-:W0:Y:S01]  /*3980*/  @P2 LDC.64 R138, c[0x0][0x308] ;  /* 0x0000c200ff8a2b82 */ /* 0x000e220000000a00 */
[----:B------:R-:W-:-:S02]  /*3990*/  FSEL R198, R198, RZ, P6 ;  /* 0x000000ffc6c67208 */ /* 0x000fc40003000000 */
[C---:B------:R-:W-:Y:S02]  /*39a0*/  LEA R124, P6, R189.reuse, UR18, 0x4 ;  /* 0x00000012bd7c7c11 */ /* 0x040fe4000f8c20ff */
[----:B------:R-:W-:Y:S02]  /*39b0*/  FSEL R208, R208, RZ, P5 ;  /* 0x000000ffd0d07208 */ /* 0x000fe40002800000 */
[----:B------:R-:W-:Y:S02]  /*39c0*/  LEA.HI.X R125, R189, UR19, RZ, 0x4, P6 ;  /* 0x00000013bd7d7c11 */ /* 0x000fe4000b0f24ff */
[C---:B------:R-:W-:Y:S02]  /*39d0*/  LOP3.LUT P4, RZ, R167.reuse, 0xff00, RZ, 0xc0, !PT ;  /* 0x0000ff00a7ff7812 */ /* 0x040fe4000788c0ff */
[C---:B------:R-:W-:Y:S02]  /*39e0*/  LOP3.LUT P5, RZ, R167.reuse, 0xff0000, RZ, 0xc0, !PT ;  /* 0x00ff0000a7ff7812 */ /* 0x040fe400078ac0ff */
[----:B------:R-:W-:Y:S01]  /*39f0*/  LOP3.LUT P6, RZ, R167, 0xff000000, RZ, 0xc0, !PT ;  /* 0xff000000a7ff7812 */ /* 0x000fe200078cc0ff */
[----:B------:R-:W-:Y:S01]  /*3a00*/  FFMA.FTZ R167, R143, R203, R202 ;  /* 0x000000cb8fa77223 */ /* 0x000fe200000100ca */
[----:B------:R-:W-:Y:S01]  /*3a10*/  FADD.FTZ R143, R142, -R148 ;  /* 0x800000948e8f7221 */ /* 0x000fe20000010000 */
[----:B------:R-:W-:Y:S01]  /*3a20*/  @P1 HADD2.F32 R148, -RZ, R111.H0_H0 ;  /* 0x2000006fff941230 */ /* 0x000fe20000004100 */
[----:B------:R-:W-:Y:S01]  /*3a30*/  @P2 F2FP.F16.F32.PACK_AB R200, RZ, R200 ;  /* 0x000000c8ffc8223e */ /* 0x000fe200000000ff */
[----:B------:R-:W-:Y:S01]  /*3a40*/  FADD.FTZ R150, R150, -R167 ;  /* 0x800000a796967221 */ /* 0x000fe20000010000 */
[----:B------:R-:W-:Y:S01]  /*3a50*/  FMUL.FTZ R167, R188, R151 ;  /* 0x00000097bca77220 */ /* 0x000fe20000410000 */
[----:B------:R-:W-:-:S02]  /*3a60*/  @P1 HADD2.F32 R142, -RZ, R110.H1_H1 ;  /* 0x3000006eff8e1230 */ /* 0x000fc40000004100 */
[C---:B------:R-:W-:Y:S01]  /*3a70*/  FMUL.FTZ R143, R188.reuse, R143 ;  /* 0x0000008fbc8f7220 */ /* 0x040fe20000410000 */
[----:B------:R-:W-:Y:S01]  /*3a80*/  FMUL.FTZ R151, R188, R150 ;  /* 0x00000096bc977220 */ /* 0x000fe20000410000 */
[----:B------:R-:W-:Y:S01]  /*3a90*/  @P2 PRMT R118, R201, 0x7610, R118 ;  /* 0x00007610c9762816 */ /* 0x000fe20000000076 */
[----:B0-----:R-:W-:-:S04]  /*3aa0*/  @P2 IMAD.WIDE.U32 R138, R189, 0x10, R138 ;  /* 0x00000010bd8a2825 */ /* 0x001fc800078e008a */
[----:B------:R-:W-:Y:S01]  /*3ab0*/  @P1 FADD.FTZ R143, R143, R148 ;  /* 0x000000948f8f1221 */ /* 0x000fe20000010000 */
[----:B------:R-:W-:Y:S01]  /*3ac0*/  @P1 FADD.FTZ R151, R151, R149 ;  /* 0x0000009597971221 */ /* 0x000fe20000010000 */
[----:B------:R-:W-:Y:S01]  /*3ad0*/  @P1 FADD.FTZ R167, R167, R142 ;  /* 0x0000008ea7a71221 */ /* 0x000fe20000010000 */
[----:B------:R-:W-:Y:S01]  /*3ae0*/  @P2 F2FP.F16.F32.PACK_AB R142, RZ, R123 ;  /* 0x0000007bff8e223e */ /* 0x000fe200000000ff */
[-C--:B------:R-:W-:Y:S01]  /*3af0*/  FMUL.FTZ R148, R143, R186.reuse ;  /* 0x000000ba8f947220 */ /* 0x080fe20000410000 */
[-C--:B------:R-:W-:Y:S01]  /*3b00*/  FMUL.FTZ R149, R151, R186.reuse ;  /* 0x000000ba97957220 */ /* 0x080fe20000410000 */
[----:B------:R-:W-:Y:S01]  /*3b10*/  FMUL.FTZ R150, R167, R186 ;  /* 0x000000baa7967220 */ /* 0x000fe20000410000 */
[----:B------:R-:W-:Y:S01]  /*3b20*/  @P2 F2FP.F16.F32.PACK_AB R189, RZ, R122 ;  /* 0x0000007affbd223e */ /* 0x000fe200000000ff */
[----:B------:R-:W-:Y:S01]  /*3b30*/  FMUL.FTZ R148, R148, UR15 ;  /* 0x0000000f94947c20 */ /* 0x000fe20008410000 */
[----:B------:R-:W-:Y:S01]  /*3b40*/  FMUL.FTZ R149, R149, UR15 ;  /* 0x0000000f95957c20 */ /* 0x000fe20008410000 */
[----:B------:R-:W-:Y:S01]  /*3b50*/  FMUL.FTZ R150, R150, UR15 ;  /* 0x0000000f96967c20 */ /* 0x000fe20008410000 */
[----:B------:R-:W-:Y:S01]  /*3b60*/  @P2 F2FP.F16.F32.PACK_AB R143, RZ, R143 ;  /* 0x0000008fff8f223e */ /* 0x000fe200000000ff */
[----:B------:R-:W-:Y:S01]  /*3b70*/  FMUL.FTZ R123, R46, R148 ;  /* 0x000000942e7b7220 */ /* 0x000fe20000410000 */
[----:B------:R-:W-:Y:S01]  /*3b80*/  FMUL.FTZ R121, R47, R149 ;  /* 0x000000952f797220 */ /* 0x000fe20000410000 */
[----:B------:R-:W-:Y:S01]  /*3b90*/  FMUL.FTZ R122, R45, R150 ;  /* 0x000000962d7a7220 */ /* 0x000fe20000410000 */
[----:B------:R-:W-:-:S02]  /*3ba0*/  @P2 F2FP.F16.F32.PACK_AB R167, RZ, R167 ;  /* 0x000000a7ffa7223e */ /* 0x000fc400000000ff */
[----:B------:R-:W-:Y:S02]  /*3bb0*/  FSEL R123, R123, RZ, P5 ;  /* 0x000000ff7b7b7208 */ /* 0x000fe40002800000 */
[----:B------:R-:W-:Y:S02]  /*3bc0*/  FSEL R121, R121, RZ, P6 ;  /* 0x000000ff79797208 */ /* 0x000fe40003000000 */
[----:B------:R-:W-:Y:S02]  /*3bd0*/  @P2 F2FP.F16.F32.PACK_AB R151, RZ, R151 ;  /* 0x00000097ff97223e */ /* 0x000fe400000000ff */
[----:B------:R-:W-:Y:S02]  /*3be0*/  @P2 PRMT R116, R142, 0x7610, R116 ;  /* 0x000076108e742816 */ /* 0x000fe40000000074 */
[----:B------:R-:W-:Y:S01]  /*3bf0*/  @P2 PRMT R119, R143, 0x7610, R119 ;  /* 0x000076108f772816 */ /* 0x000fe20000000077 */
[----:B------:R-:W-:Y:S01]  /*3c00*/  IMAD.WIDE.U32 R142, R187, 0x10, R234 ;  /* 0x00000010bb8e7825 */ /* 0x000fe200078e00ea */
[----:B------:R-:W-:-:S02]  /*3c10*/  FSEL R122, R122, RZ, P4 ;  /* 0x000000ff7a7a7208 */ /* 0x000fc40002000000 */
[----:B------:R-:W-:Y:S02]  /*3c20*/  F2FP.F16.F32.PACK_AB R123, R121, R123 ;  /* 0x0000007b797b723e */ /* 0x000fe400000000ff */
[----:B------:R-:W-:Y:S02]  /*3c30*/  @P2 PRMT R116, R116, 0x5410, R189 ;  /* 0x0000541074742816 */ /* 0x000fe400000000bd */
[----:B------:R-:W-:Y:S02]  /*3c40*/  @P2 PRMT R117, R117, 0x5410, R200 ;  /* 0x0000541075752816 */ /* 0x000fe400000000c8 */
[----:B------:R-:W-:Y:S02]  /*3c50*/  @P2 PRMT R118, R118, 0x5410, R167 ;  /* 0x0000541076762816 */ /* 0x000fe400000000a7 */
[----:B------:R-:W-:Y:S02]  /*3c60*/  @P2 PRMT R119, R119, 0x5410, R151 ;  /* 0x0000541077772816 */ /* 0x000fe40000000097 */
[----:B------:R-:W-:-:S02]  /*3c70*/  F2FP.F16.F32.PACK_AB R122, R122, R208 ;  /* 0x000000d07a7a723e */ /* 0x000fc400000000ff */
[----:B------:R-:W-:Y:S02]  /*3c80*/  F2FP.F16.F32.PACK_AB R121, R198, R199 ;  /* 0x000000c7c679723e */ /* 0x000fe400000000ff */
[----:B------:R-:W-:Y:S01]  /*3c90*/  F2FP.F16.F32.PACK_AB R120, R197, R120 ;  /* 0x00000078c578723e */ /* 0x000fe200000000ff */
[----:B------:R-:W-:Y:S04]  /*3ca0*/  @P2 STG.E.128 desc[UR6][R138.64], R116 ;  /* 0x000000748a002986 */ /* 0x000fe8000c101d06 */
[----:B------:R0:W-:Y:S04]  /*3cb0*/  STG.E.128 desc[UR6][R124.64], R120 ;  /* 0x000000787c007986 */ /* 0x0001e8000c101d06 */
[----:B------:R-:W3:Y:S04]  /*3cc0*/  LDL.LU R208, [R1+0x24] ;  /* 0x0000240001d07983 */ /* 0x000ee80000300800 */
[----:B------:R-:W3:Y:S04]  /*3cd0*/  LDL.LU R201, [R1+0x30] ;  /* 0x0000300001c97983 */ /* 0x000ee80000300800 */
[----:B------:R-:W3:Y:S04]  /*3ce0*/  LDL.LU R200, [R1+0x2c] ;  /* 0x00002c0001c87983 */ /* 0x000ee80000300800 */
[----:B------:R-:W3:Y:S04]  /*3cf0*/  LDL.LU R199, [R1+0x38] ;  /* 0x0000380001c77983 */ /* 0x000ee80000300800 */
[----:B0-----:R0:W3:Y:S04]  /*3d00*/  LDG.E.128 R120, desc[UR6][R142.64] ;  /* 0x000000068e787981 */ /* 0x0010e8000c1e1d00 */
[----:B------:R-:W3:Y:S04]  /*3d10*/  LDL.LU R198, [R1+0x34] ;  /* 0x0000340001c67983 */ /* 0x000ee80000300800 */
[----:B------:R-:W3:Y:S04]  /*3d20*/  LDL.LU R197, [R1+0x40] ;  /* 0x0000400001c57983 */ /* 0x000ee80000300800 */
[----:B------:R-:W3:Y:S01]  /*3d30*/  LDL.LU R189, [R1+0x3c] ;  /* 0x00003c0001bd7983 */ /* 0x000ee20000300800 */
[----:B------:R-:W-:Y:S01]  /*3d40*/  FFMA.FTZ R128, R128, R203, R202 ;  /* 0x000000cb80807223 */ /* 0x000fe200000100ca */
[----:B------:R-:W-:-:S02]  /*3d50*/  @P4 HADD2.F32 R167, -RZ, R126.H1_H1 ;  /* 0x3000007effa74230 */ /* 0x000fc40000004100 */
[-CC-:B------:R-:W-:Y:S01]  /*3d60*/  FFMA.FTZ R130, R130, R203.reuse, R202.reuse ;  /* 0x000000cb82827223 */ /* 0x180fe200000100ca */
[-CC-:B------:R-:W-:Y:S01]  /*3d70*/  FFMA.FTZ R140, R140, R203.reuse, R202.reuse ;  /* 0x000000cb8c8c7223 */ /* 0x180fe200000100ca */
[-C--:B------:R-:W-:Y:S01]  /*3d80*/  FFMA.FTZ R136, R136, R203.reuse, R202 ;  /* 0x000000cb88887223 */ /* 0x080fe200000100ca */
[----:B------:R-:W-:Y:S01]  /*3d90*/  FADD.FTZ R129, R129, -R128 ;  /* 0x8000008081817221 */ /* 0x000fe20000010000 */
[----:B------:R-:W-:Y:S01]  /*3da0*/  MOV R126, R162 ;  /* 0x000000a2007e7202 */ /* 0x000fe20000000f00 */
[-CC-:B------:R-:W-:Y:S01]  /*3db0*/  FFMA.FTZ R132, R132, R203.reuse, R202.reuse ;  /* 0x000000cb84847223 */ /* 0x180fe200000100ca */
[----:B------:R-:W-:Y:S01]  /*3dc0*/  MOV R151, RZ ;  /* 0x000000ff00977202 */ /* 0x000fe20000000f00 */
[----:B------:R-:W-:Y:S01]  /*3dd0*/  FFMA.FTZ R134, R134, R203, R202 ;  /* 0x000000cb86867223 */ /* 0x000fe200000100ca */
[----:B------:R-:W-:Y:S01]  /*3de0*/  FADD.FTZ R131, R131, -R130 ;  /* 0x8000008283837221 */ /* 0x000fe20000010000 */
[----:B------:R-:W-:Y:S01]  /*3df0*/  FADD.FTZ R139, R141, -R140 ;  /* 0x8000008c8d8b7221 */ /* 0x000fe20000010000 */
[----:B------:R-:W-:-:S02]  /*3e00*/  @P1 HADD2.F32 R124, -RZ, R112.H0_H0 ;  /* 0x20000070ff7c1230 */ /* 0x000fc40000004100 */
[----:B------:R-:W-:Y:S01]  /*3e10*/  @P4 FMUL.FTZ R151, R150, R167 ;  /* 0x000000a796974220 */ /* 0x000fe20000410000 */
[----:B------:R-:W-:Y:S01]  /*3e20*/  FADD.FTZ R125, R137, -R136 ;  /* 0x80000088897d7221 */ /* 0x000fe20000010000 */
[----:B------:R-:W-:Y:S01]  /*3e30*/  FMUL.FTZ R141, R188, R129 ;  /* 0x00000081bc8d7220 */ /* 0x000fe20000410000 */
[----:B------:R-:W-:Y:S01]  /*3e40*/  LOP3.LUT P4, RZ, R126, 0xff, RZ, 0xc0, !PT ;  /* 0x000000ff7eff7812 */ /* 0x000fe2000788c0ff */
[----:B------:R-:W-:Y:S02]  /*3e50*/  @P1 HADD2.F32 R126, -RZ, R112.H1_H1 ;  /* 0x30000070ff7e1230 */ /* 0x000fe40000004100 */
[----:B------:R-:W-:Y:S01]  /*3e60*/  FADD.FTZ R133, R133, -R132 ;  /* 0x8000008485857221 */ /* 0x000fe20000010000 */
[----:B------:R-:W-:Y:S01]  /*3e70*/  FADD.FTZ R135, R135, -R134 ;  /* 0x8000008687877221 */ /* 0x000fe20000010000 */
[C---:B0-----:R-:W-:Y:S01]  /*3e80*/  FMUL.FTZ R143, R188.reuse, R131 ;  /* 0x00000083bc8f7220 */ /* 0x041fe20000410000 */
[----:B------:R-:W-:Y:S01]  /*3e90*/  FMUL.FTZ R131, R188, R125 ;  /* 0x0000007dbc837220 */ /* 0x000fe20000410000 */
[----:B------:R-:W-:Y:S01]  /*3ea0*/  @P1 FADD.FTZ R141, R141, R124 ;  /* 0x0000007c8d8d1221 */ /* 0x000fe20000010000 */
[-CC-:B------:R-:W-:Y:S01]  /*3eb0*/  FFMA.FTZ R144, R144, R203.reuse, R202.reuse ;  /* 0x000000cb90907223 */ /* 0x180fe200000100ca */
[----:B------:R-:W-:Y:S01]  /*3ec0*/  FFMA.FTZ R146, R146, R203, R202 ;  /* 0x000000cb92927223 */ /* 0x000fe200000100ca */
[----:B------:R-:W-:-:S02]  /*3ed0*/  @P5 HADD2.F32 R125, -RZ, R127.H0_H0 ;  /* 0x2000007fff7d5230 */ /* 0x000fc40000004100 */
[----:B------:R-:W-:Y:S02]  /*3ee0*/  @P6 HADD2.F32 R124, -RZ, R127.H1_H1 ;  /* 0x3000007fff7c6230 */ /* 0x000fe40000004100 */
[C---:B------:R-:W-:Y:S01]  /*3ef0*/  FMUL.FTZ R129, R188.reuse, R133 ;  /* 0x00000085bc817220 */ /* 0x040fe20000410000 */
[--C-:B------:R-:W-:Y:S02]  /*3f00*/  @P1 HADD2.F32 R128, -RZ, R113.reuse.H0_H0 ;  /* 0x20000071ff801230 */ /* 0x100fe40000004100 */
[----:B------:R-:W-:Y:S01]  /*3f10*/  FMUL.FTZ R137, R188, R135 ;  /* 0x00000087bc897220 */ /* 0x000fe20000410000 */
[----:B------:R-:W-:Y:S02]  /*3f20*/  @P1 HADD2.F32 R130, -RZ, R113.H1_H1 ;  /* 0x30000071ff821230 */ /* 0x000fe40000004100 */
[----:B------:R-:W-:Y:S01]  /*3f30*/  @P1 FADD.FTZ R143, R143, R126 ;  /* 0x0000007e8f8f1221 */ /* 0x000fe20000010000 */
[--C-:B------:R-:W-:Y:S01]  /*3f40*/  @P1 HADD2.F32 R132, -RZ, R114.reuse.H0_H0 ;  /* 0x20000072ff841230 */ /* 0x100fe20000004100 */
[----:B------:R-:W-:Y:S01]  /*3f50*/  CS2R R126, SRZ ;  /* 0x00000000007e7805 */ /* 0x000fe2000001ff00 */
[----:B------:R-:W-:Y:S01]  /*3f60*/  FADD.FTZ R145, R145, -R144 ;  /* 0x8000009091917221 */ /* 0x000fe20000010000 */
[----:B------:R-:W-:Y:S01]  /*3f70*/  FADD.FTZ R147, R147, -R146 ;  /* 0x8000009293937221 */ /* 0x000fe20000010000 */
[----:B------:R-:W-:Y:S01]  /*3f80*/  @P5 FMUL.FTZ R127, R148, R125 ;  /* 0x0000007d947f5220 */ /* 0x000fe20000410000 */
[----:B------:R-:W-:Y:S01]  /*3f90*/  @P6 FMUL.FTZ R126, R149, R124 ;  /* 0x0000007c957e6220 */ /* 0x000fe20000410000 */
[----:B------:R-:W-:Y:S01]  /*3fa0*/  @P1 FADD.FTZ R129, R129, R128 ;  /* 0x0000008081811221 */ /* 0x000fe20000010000 */
[----:B------:R-:W-:Y:S01]  /*3fb0*/  @P1 FADD.FTZ R137, R137, R130 ;  /* 0x0000008289891221 */ /* 0x000fe20000010000 */
[----:B------:R-:W-:Y:S01]  /*3fc0*/  @P1 FADD.FTZ R131, R131, R132 ;  /* 0x0000008483831221 */ /* 0x000fe20000010000 */
[----:B------:R-:W0:Y:S01]  /*3fd0*/  @P2 LDC.64 R124, c[0x0][0x308] ;  /* 0x0000c200ff7c2b82 */ /* 0x000e220000000a00 */
[----:B------:R-:W-:Y:S01]  /*3fe0*/  FMUL.FTZ R133, R188, R139 ;  /* 0x0000008bbc857220 */ /* 0x000fe20000410000 */
[----:B------:R-:W-:-:S02]  /*3ff0*/  @P1 HADD2.F32 R128, -RZ, R114.H1_H1 ;  /* 0x30000072ff801230 */ /* 0x000fc40000004100 */
[C---:B------:R-:W-:Y:S01]  /*4000*/  FMUL.FTZ R135, R188.reuse, R145 ;  /* 0x00000091bc877220 */ /* 0x040fe20000410000 */
[--C-:B------:R-:W-:Y:S02]  /*4010*/  @P1 HADD2.F32 R130, -RZ, R115.reuse.H0_H0 ;  /* 0x20000073ff821230 */ /* 0x100fe40000004100 */
[----:B------:R-:W-:Y:S01]  /*4020*/  FMUL.FTZ R139, R188, R147 ;  /* 0x00000093bc8b7220 */ /* 0x000fe20000410000 */
[----:B------:R-:W-:Y:S02]  /*4030*/  @P1 HADD2.F32 R132, -RZ, R115.H1_H1 ;  /* 0x30000073ff841230 */ /* 0x000fe40000004100 */
[----:B------:R-:W-:Y:S01]  /*4040*/  @P1 FADD.FTZ R133, R133, R128 ;  /* 0x0000008085851221 */ /* 0x000fe20000010000 */
[C---:B------:R-:W-:Y:S01]  /*4050*/  LOP3.LUT P5, RZ, R162.reuse, 0xff00, RZ, 0xc0, !PT ;  /* 0x0000ff00a2ff7812 */ /* 0x040fe200078ac0ff */
[----:B------:R-:W-:Y:S01]  /*4060*/  @P1 FADD.FTZ R135, R135, R130 ;  /* 0x0000008287871221 */ /* 0x000fe20000010000 */
[----:B------:R-:W-:Y:S01]  /*4070*/  @P1 FADD.FTZ R139, R139, R132 ;  /* 0x000000848b8b1221 */ /* 0x000fe20000010000 */
[----:B------:R-:W-:-:S02]  /*4080*/  LOP3.LUT P1, RZ, R162, 0xff0000, RZ, 0xc0, !PT ;  /* 0x00ff0000a2ff7812 */ /* 0x000fc4000782c0ff */
[----:B------:R-:W-:Y:S02]  /*4090*/  @P2 F2FP.F16.F32.PACK_AB R132, RZ, R129 ;  /* 0x00000081ff84223e */ /* 0x000fe400000000ff */
[----:B------:R-:W-:Y:S01]  /*40a0*/  @P2 F2FP.F16.F32.PACK_AB R128, RZ, R141 ;  /* 0x0000008dff80223e */ /* 0x000fe200000000ff */
[-C--:B------:R-:W-:Y:S01]  /*40b0*/  FMUL.FTZ R141, R141, R186.reuse ;  /* 0x000000ba8d8d7220 */ /* 0x080fe20000410000 */
[----:B------:R-:W-:Y:S01]  /*40c0*/  @P2 F2FP.F16.F32.PACK_AB R130, RZ, R143 ;  /* 0x0000008fff82223e */ /* 0x000fe200000000ff */
[----:B------:R-:W-:Y:S01]  /*40d0*/  FMUL.FTZ R143, R143, R186 ;  /* 0x000000ba8f8f7220 */ /* 0x000fe20000410000 */
[----:B------:R-:W-:Y:S02]  /*40e0*/  @P2 F2FP.F16.F32.PACK_AB R134, RZ, R137 ;  /* 0x00000089ff86223e */ /* 0x000fe400000000ff */
[----:B------:R-:W-:Y:S01]  /*40f0*/  @P2 PRMT R117, R132, 0x7610, R117 ;  /* 0x0000761084752816 */ /* 0x000fe20000000075 */
[----:B------:R-:W-:Y:S01]  /*4100*/  HFMA2.MMA R132, -RZ, RZ, 0, 0 ;  /* 0x00000000ff847435 */ /* 0x000fe200000001ff */
[----:B------:R-:W-:-:S02]  /*4110*/  @P2 F2FP.F16.F32.PACK_AB R136, RZ, R131 ;  /* 0x00000083ff88223e */ /* 0x000fc400000000ff */
[----:B------:R-:W-:Y:S01]  /*4120*/  @P2 PRMT R116, R128, 0x7610, R116 ;  /* 0x0000761080742816 */ /* 0x000fe20000000074 */
[----:B------:R-:W-:Y:S01]  /*4130*/  FMUL.FTZ R129, R129, R186 ;  /* 0x000000ba81817220 */ /* 0x000fe20000410000 */
[----:B------:R-:W-:Y:S01]  /*4140*/  @P2 F2FP.F16.F32.PACK_AB R140, RZ, R135 ;  /* 0x00000087ff8c223e */ /* 0x000fe200000000ff */
[----:B------:R-:W-:Y:S01]  /*4150*/  FMUL.FTZ R141, R141, UR15 ;  /* 0x0000000f8d8d7c20 */ /* 0x000fe20008410000 */
[----:B------:R-:W-:Y:S01]  /*4160*/  @P2 PRMT R117, R117, 0x5410, R134 ;  /* 0x0000541075752816 */ /* 0x000fe20000000086 */
[----:B------:R-:W-:Y:S01]  /*4170*/  FMUL.FTZ R143, R143, UR15 ;  /* 0x0000000f8f8f7c20 */ /* 0x000fe20008410000 */
[----:B------:R-:W-:Y:S01]  /*4180*/  @P2 PRMT R118, R136, 0x7610, R118 ;  /* 0x0000761088762816 */ /* 0x000fe20000000076 */
[----:B------:R-:W-:Y:S01]  /*4190*/  HFMA2.MMA R134, -RZ, RZ, 0, 0 ;  /* 0x00000000ff867435 */ /* 0x000fe200000001ff */
[----:B------:R-:W-:Y:S01]  /*41a0*/  @P2 F2FP.F16.F32.PACK_AB R138, RZ, R133 ;  /* 0x00000085ff8a223e */ /* 0x000fe200000000ff */
[----:B------:R-:W-:Y:S01]  /*41b0*/  FMUL.FTZ R129, R129, UR15 ;  /* 0x0000000f81817c20 */ /* 0x000fe20008410000 */
[----:B------:R-:W-:-:S02]  /*41c0*/  @P2 F2FP.F16.F32.PACK_AB R142, RZ, R139 ;  /* 0x0000008bff8e223e */ /* 0x000fc400000000ff */
[----:B------:R-:W-:Y:S02]  /*41d0*/  @P2 PRMT R119, R140, 0x7610, R119 ;  /* 0x000076108c772816 */ /* 0x000fe40000000077 */
[----:B------:R-:W-:Y:S01]  /*41e0*/  @P2 PRMT R116, R116, 0x5410, R130 ;  /* 0x0000541074742816 */ /* 0x000fe20000000082 */
[----:B0-----:R-:W-:Y:S01]  /*41f0*/  @P2 IMAD.WIDE.U32 R124, R187, 0x10, R124 ;  /* 0x00000010bb7c2825 */ /* 0x001fe200078e007c */
[----:B------:R-:W-:-:S03]  /*4200*/  MOV R130, RZ ;  /* 0x000000ff00827202 */ /* 0x000fc60000000f00 */
[-C--:B------:R-:W-:Y:S01]  /*4210*/  FMUL.FTZ R139, R139, R186.reuse ;  /* 0x000000ba8b8b7220 */ /* 0x080fe20000410000 */
[----:B------:R-:W-:Y:S02]  /*4220*/  @P2 PRMT R118, R118, 0x5410, R138 ;  /* 0x0000541076762816 */ /* 0x000fe4000000008a */
[----:B------:R-:W-:Y:S01]  /*4230*/  @P2 PRMT R119, R119, 0x5410, R142 ;  /* 0x0000541077772816 */ /* 0x000fe2000000008e */
[-C--:B------:R-:W-:Y:S01]  /*4240*/  FMUL.FTZ R131, R131, R186.reuse ;  /* 0x000000ba83837220 */ /* 0x080fe20000410000 */
[-C--:B------:R-:W-:Y:S01]  /*4250*/  FMUL.FTZ R133, R133, R186.reuse ;  /* 0x000000ba85857220 */ /* 0x080fe20000410000 */
[-C--:B------:R-:W-:Y:S01]  /*4260*/  FMUL.FTZ R137, R137, R186.reuse ;  /* 0x000000ba89897220 */ /* 0x080fe20000410000 */
[----:B------:R-:W-:Y:S01]  /*4270*/  FMUL.FTZ R139, R139, UR15 ;  /* 0x0000000f8b8b7c20 */ /* 0x000fe20008410000 */
[----:B------:R0:W-:Y:S01]  /*4280*/  @P2 STG.E.128 desc[UR6][R124.64], R116 ;  /* 0x000000747c002986 */ /* 0x0001e2000c101d06 */
[----:B------:R-:W-:Y:S01]  /*4290*/  LOP3.LUT P2, RZ, R162, 0xff000000, RZ, 0xc0, !PT ;  /* 0xff000000a2ff7812 */ /* 0x000fe2000784c0ff */
[----:B------:R-:W-:Y:S01]  /*42a0*/  FMUL.FTZ R142, R131, UR15 ;  /* 0x0000000f838e7c20 */ /* 0x000fe20008410000 */
[----:B------:R-:W-:Y:S01]  /*42b0*/  FMUL.FTZ R144, R133, UR15 ;  /* 0x0000000f85907c20 */ /* 0x000fe20008410000 */
[----:B------:R-:W-:Y:S01]  /*42c0*/  LOP3.LUT P6, RZ, R163, 0xff00, RZ, 0xc0, !PT ;  /* 0x0000ff00a3ff7812 */ /* 0x000fe200078cc0ff */
[----:B------:R-:W-:Y:S01]  /*42d0*/  FMUL.FTZ R140, R137, UR15 ;  /* 0x0000000f898c7c20 */ /* 0x000fe20008410000 */
[----:B------:R-:W-:Y:S01]  /*42e0*/  FMUL.FTZ R131, R39, R139 ;  /* 0x0000008b27837220 */ /* 0x000fe20000410000 */
[----:B------:R-:W-:Y:S01]  /*42f0*/  FMUL.FTZ R135, R135, R186 ;  /* 0x000000ba87877220 */ /* 0x000fe20000410000 */
[----:B------:R-:W-:Y:S01]  /*4300*/  FADD.FTZ R222, R190, R222 ;  /* 0x000000debede7221 */ /* 0x000fe20000010000 */
[----:B--2---:R-:W-:Y:S01]  /*4310*/  FADD.FTZ R221, R194, R221 ;  /* 0x000000ddc2dd7221 */ /* 0x004fe20000010000 */
[----:B----4-:R-:W-:Y:S01]  /*4320*/  FADD.FTZ R220, R193, R220 ;  /* 0x000000dcc1dc7221 */ /* 0x010fe20000010000 */
[----:B0-----:R-:W-:Y:S01]  /*4330*/  FMUL.FTZ R124, R36, R142 ;  /* 0x0000008e247c7220 */ /* 0x001fe20000410000 */
[----:B------:R-:W-:Y:S01]  /*4340*/  FMUL.FTZ R125, R37, R144 ;  /* 0x00000090257d7220 */ /* 0x000fe20000410000 */
[----:B------:R-:W-:Y:S01]  /*4350*/  FADD.FTZ R210, R126, R210 ;  /* 0x000000d27ed27221 */ /* 0x000fe20000010000 */
[----:B------:R-:W-:Y:S01]  /*4360*/  FADD.FTZ R219, R195, R219 ;  /* 0x000000dbc3db7221 */ /* 0x000fe20000010000 */
[----:B------:R-:W-:Y:S01]  /*4370*/  FADD.FTZ R218, R166, R218 ;  /* 0x000000daa6da7221 */ /* 0x000fe20000010000 */
[----:B------:R0:W-:Y:S01]  /*4380*/  STL [R1], R222 ;  /* 0x000000de01007387 */ /* 0x0001e20000100800 */
[----:B------:R-:W-:Y:S01]  /*4390*/  FADD.FTZ R213, R196, R213 ;  /* 0x000000d5c4d57221 */ /* 0x000fe20000010000 */
[----:B------:R-:W-:Y:S01]  /*43a0*/  FADD.FTZ R212, R151, R212 ;  /* 0x000000d497d47221 */ /* 0x000fe20000010000 */
[----:B------:R-:W-:Y:S01]  /*43b0*/  FADD.FTZ R211, R127, R211 ;  /* 0x000000d37fd37221 */ /* 0x000fe20000010000 */
[----:B------:R0:W-:Y:S01]  /*43c0*/  STL [R1+0x8], R221 ;  /* 0x000008dd01007387 */ /* 0x0001e20000100800 */
[----:B------:R-:W-:-:S03]  /*43d0*/  MOV R137, RZ ;  /* 0x000000ff00897202 */ /* 0x000fc60000000f00 */
        /* <DEDUP_REMOVED lines=23> */
[----:B------:R-:W-:Y:S01]  /*4550*/  SEL R194, RZ, 0x1, P3 ;  /* 0x00000001ffc27807 */ /* 0x000fe20001800000 */
[----:B---3--:R-:W-:-:S02]  /*4560*/  @P4 HADD2.F32 R128, -RZ, R120.H0_H0 ;  /* 0x20000078ff804230 */ /* 0x008fc40000004100 */
[----:B------:R-:W-:Y:S02]  /*4570*/  @P5 HADD2.F32 R120, -RZ, R120.H1_H1 ;  /* 0x30000078ff785230 */ /* 0x000fe40000004100 */
[----:B------:R-:W-:Y:S02]  /*4580*/  @P1 HADD2.F32 R136, -RZ, R121.H0_H0 ;  /* 0x20000079ff881230 */ /* 0x000fe40000004100 */
[----:B------:R-:W-:Y:S01]  /*4590*/  @P4 FMUL.FTZ R132, R141, R128 ;  /* 0x000000808d844220 */ /* 0x000fe20000410000 */
[----:B------:R-:W-:Y:S01]  /*45a0*/  FMUL.FTZ R128, R41, R143 ;  /* 0x0000008f29807220 */ /* 0x000fe20000410000 */
[----:B------:R-:W-:Y:S01]  /*45b0*/  @P5 FMUL.FTZ R130, R143, R120 ;  /* 0x000000788f825220 */ /* 0x000fe20000410000 */
[----:B------:R-:W-:Y:S01]  /*45c0*/  FMUL.FTZ R120, R40, R141 ;  /* 0x0000008d28787220 */ /* 0x000fe20000410000 */
[----:B------:R-:W-:Y:S01]  /*45d0*/  @P1 FMUL.FTZ R134, R129, R136 ;  /* 0x0000008881861220 */ /* 0x000fe20000410000 */
[----:B------:R-:W-:Y:S01]  /*45e0*/  FMUL.FTZ R129, R42, R129 ;  /* 0x000000812a817220 */ /* 0x000fe20000410000 */
[----:B------:R-:W-:-:S02]  /*45f0*/  FSEL R141, R128, RZ, P5 ;  /* 0x000000ff808d7208 */ /* 0x000fc40002800000 */
[----:B------:R-:W-:Y:S02]  /*4600*/  LEA R128, P5, R187, UR18, 0x4 ;  /* 0x00000012bb807c11 */ /* 0x000fe4000f8a20ff */
[----:B------:R-:W-:Y:S02]  /*4610*/  FSEL R136, R120, RZ, P4 ;  /* 0x000000ff78887208 */ /* 0x000fe40002000000 */
[----:B------:R-:W-:Y:S02]  /*4620*/  LOP3.LUT P4, RZ, R163, 0xff, RZ, 0xc0, !PT ;  /* 0x000000ffa3ff7812 */ /* 0x000fe4000788c0ff */
[----:B------:R-:W-:Y:S02]  /*4630*/  FSEL R138, R129, RZ, P1 ;  /* 0x000000ff818a7208 */ /* 0x000fe40000800000 */
[----:B------:R-:W-:Y:S02]  /*4640*/  LEA.HI.X R129, R187, UR19, RZ, 0x4, P5 ;  /* 0x00000013bb817c11 */ /* 0x000fe4000a8f24ff */
[----:B------:R-:W-:-:S02]  /*4650*/  LOP3.LUT P1, RZ, R163, 0xff0000, RZ, 0xc0, !PT ;  /* 0x00ff0000a3ff7812 */ /* 0x000fc4000782c0ff */
[----:B------:R-:W-:Y:S01]  /*4660*/  LOP3.LUT P5, RZ, R163, 0xff000000, RZ, 0xc0, !PT ;  /* 0xff000000a3ff7812 */ /* 0x000fe200078ac0ff */
[----:B------:R-:W-:Y:S01]  /*4670*/  FMUL.FTZ R120, R43, R140 ;  /* 0x0000008c2b787220 */ /* 0x000fe20000410000 */
[----:B------:R-:W-:Y:S02]  /*4680*/  FSEL R124, R124, RZ, P4 ;  /* 0x000000ff7c7c7208 */ /* 0x000fe40002000000 */
[----:B------:R-:W-:Y:S02]  /*4690*/  FSEL R146, R131, RZ, P5 ;  /* 0x000000ff83927208 */ /* 0x000fe40002800000 */
[----:B------:R-:W-:Y:S02]  /*46a0*/  FSEL R131, R125, RZ, P6 ;  /* 0x000000ff7d837208 */ /* 0x000fe40003000000 */
[----:B------:R-:W-:Y:S01]  /*46b0*/  FSEL R125, R120, RZ, P2 ;  /* 0x000000ff787d7208 */ /* 0x000fe20001000000 */
[----:B------:R-:W-:Y:S01]  /*46c0*/  FMUL.FTZ R143, R135, UR15 ;  /* 0x0000000f878f7c20 */ /* 0x000fe20008410000 */
[----:B------:R-:W-:Y:S01]  /*46d0*/  F2FP.F16.F32.PACK_AB R126, R131, R124 ;  /* 0x0000007c837e723e */ /* 0x000fe200000000ff */
[----:B------:R-:W-:Y:S01]  /*46e0*/  @P2 HADD2.F32 R121, -RZ, R121.H1_H1 ;  /* 0x30000079ff792230 */ /* 0x000fe20000004100 */
[----:B------:R-:W-:Y:S01]  /*46f0*/  F2FP.F16.F32.PACK_AB R125, R125, R138 ;  /* 0x0000008a7d7d723e */ /* 0x000fe200000000ff */
[--C-:B------:R-:W-:Y:S01]  /*4700*/  @P4 HADD2.F32 R131, -RZ, R122.reuse.H0_H0 ;  /* 0x2000007aff834230 */ /* 0x100fe20000004100 */
[----:B------:R-:W-:Y:S01]  /*4710*/  F2FP.F16.F32.PACK_AB R124, R141, R136 ;  /* 0x000000888d7c723e */ /* 0x000fe200000000ff */
[----:B------:R-:W-:Y:S01]  /*4720*/  @P6 HADD2.F32 R133, -RZ, R122.H1_H1 ;  /* 0x3000007aff856230 */ /* 0x000fe20000004100 */
[----:B------:R-:W-:Y:S01]  /*4730*/  HFMA2.MMA R135, -RZ, RZ, 0, 0 ;  /* 0x00000000ff877435 */ /* 0x000fe200000001ff */
[----:B------:R-:W-:-:S02]  /*4740*/  @P1 HADD2.F32 R136, -RZ, R123.H0_H0 ;  /* 0x2000007bff881230 */ /* 0x000fc40000004100 */
[----:B------:R-:W-:Y:S01]  /*4750*/  FMUL.FTZ R127, R38, R143 ;  /* 0x0000008f267f7220 */ /* 0x000fe20000410000 */
[----:B------:R-:W-:Y:S01]  /*4760*/  @P5 HADD2.F32 R138, -RZ, R123.H1_H1 ;  /* 0x3000007bff8a5230 */ /* 0x000fe20000004100 */
[----:B------:R-:W-:Y:S02]  /*4770*/  MOV R120, RZ ;  /* 0x000000ff00787202 */ /* 0x000fe40000000f00 */
[----:B------:R-:W-:Y:S01]  /*4780*/  CS2R R122, SRZ ;  /* 0x00000000007a7805 */ /* 0x000fe2000001ff00 */
[----:B------:R-:W-:Y:S01]  /*4790*/  @P2 FMUL.FTZ R120, R140, R121 ;  /* 0x000000798c782220 */ /* 0x000fe20000410000 */
[----:B------:R-:W-:Y:S01]  /*47a0*/  @P4 FMUL.FTZ R122, R142, R131 ;  /* 0x000000838e7a4220 */ /* 0x000fe20000410000 */
[----:B------:R-:W-:Y:S01]  /*47b0*/  FADD.FTZ R209, R132, R209 ;  /* 0x000000d184d17221 */ /* 0x000fe20000010000 */
[----:B------:R-:W-:Y:S01]  /*47c0*/  @P6 FMUL.FTZ R123, R144, R133 ;  /* 0x00000085907b6220 */ /* 0x000fe20000410000 */
[----:B------:R-:W-:Y:S01]  /*47d0*/  FADD.FTZ R208, R130, R208 ;  /* 0x000000d082d07221 */ /* 0x000fe20000010000 */
[----:B------:R-:W-:Y:S01]  /*47e0*/  @P5 FMUL.FTZ R137, R139, R138 ;  /* 0x0000008a8b895220 */ /* 0x000fe20000410000 */
[----:B------:R-:W-:Y:S01]  /*47f0*/  FADD.FTZ R201, R134, R201 ;  /* 0x000000c986c97221 */ /* 0x000fe20000010000 */
[----:B------:R-:W-:Y:S01]  /*4800*/  FSEL R127, R127, RZ, P1 ;  /* 0x000000ff7f7f7208 */ /* 0x000fe20000800000 */
[----:B------:R-:W-:Y:S01]  /*4810*/  @P1 FMUL.FTZ R135, R143, R136 ;  /* 0x000000888f871220 */ /* 0x000fe20000410000 */
[----:B------:R-:W-:Y:S01]  /*4820*/  FADD.FTZ R200, R120, R200 ;  /* 0x000000c878c87221 */ /* 0x000fe20000010000 */
[----:B------:R-:W-:Y:S01]  /*4830*/  FADD.FTZ R199, R122, R199 ;  /* 0x000000c77ac77221 */ /* 0x000fe20000010000 */
[----:B------:R0:W-:Y:S01]  /*4840*/  STL [R1+0x28], R209 ;  /* 0x000028d101007387 */ /* 0x0001e20000100800 */
[----:B------:R-:W-:Y:S01]  /*4850*/  FADD.FTZ R198, R123, R198 ;  /* 0x000000c67bc67221 */ /* 0x000fe20000010000 */
[----:B------:R-:W-:Y:S01]  /*4860*/  FADD.FTZ R189, R137, R189 ;  /* 0x000000bd89bd7221 */ /* 0x000fe20000010000 */
[----:B------:R-:W-:Y:S01]  /*4870*/  F2FP.F16.F32.PACK_AB R127, R146, R127 ;  /* 0x0000007f927f723e */ /* 0x000fe200000000ff */
[----:B------:R0:W-:Y:S01]  /*4880*/  STL [R1+0x24], R208 ;  /* 0x000024d001007387 */ /* 0x0001e20000100800 */
[----:B------:R-:W-:-:S03]  /*4890*/  FADD.FTZ R197, R135, R197 ;  /* 0x000000c587c57221 */ /* 0x000fc60000010000 */
        /* <DEDUP_REMOVED lines=100> */
.L_x_8020:
        /* <DEDUP_REMOVED lines=38> */
.L_x_8021:
[----:B------:R-:W-:Y:S01]  /*5140*/  HFMA2.MMA R125, -RZ, RZ, 0, 9.5367431640625e-07 ;  /* 0x00000010ff7d7435 */ /* 0x000fe200000001ff */
[----:B------:R-:W-:Y:S02]  /*5150*/  MOV R126, R120 ;  /* 0x00000078007e7202 */ /* 0x000fe40000000f00 */
[----:B------:R-:W-:Y:S02]  /*5160*/  MOV R124, 0x1f ;  /* 0x0000001f007c7802 */ /* 0x000fe40000000f00 */
[----:B------:R-:W-:-:S07]  /*5170*/  MOV R122, 0xffffffff ;  /* 0xffffffff007a7802 */ /* 0x000fce0000000f00 */
[----:B-----5:R-:W-:Y:S05]  /*5180*/  WARPSYNC.COLLECTIVE R122, `(.L_x_8024) ;  /* 0x000000007a087348 */ /* 0x020fea0003c00000 */
[----:B------:R0:W1:Y:S02]  /*5190*/  SHFL.DOWN P5, R127, R126, R125, R124 ;  /* 0x0800007d7e7f7389 */ /* 0x00006400000a007c */
[----:B01---5:R-:W-:Y:S01]  /*51a0*/  ENDCOLLECTIVE ;  /* 0x000000000000791b */ /* 0x023fe20003800000 */
.L_x_8024:
[----:B------:R-:W-:Y:S01]  /*51b0*/  MOV R126, R121 ;  /* 0x00000079007e7202 */ /* 0x000fe20000000f00 */
[----:B------:R-:W-:-:S07]  /*51c0*/  FADD.FTZ R120, R120, R127 ;  /* 0x0000007f78787221 */ /* 0x000fce0000010000 */
[----:B------:R-:W-:Y:S05]  /*51d0*/  WARPSYNC.COLLECTIVE R122, `(.L_x_8025) ;  /* 0x000000007a087348 */ /* 0x000fea0003c00000 */
[----:B------:R0:W1:Y:S02]  /*51e0*/  SHFL.DOWN P5, R127, R126, R125, R124 ;  /* 0x0800007d7e7f7389 */ /* 0x00006400000a007c */
[----:B01----:R-:W-:Y:S01]  /*51f0*/  ENDCOLLECTIVE ;  /* 0x000000000000791b */ /* 0x003fe20003800000 */
.L_x_8025:
[----:B------:R-:W-:Y:S01]  /*5200*/  HFMA2.MMA R125, -RZ, RZ, 0, 4.76837158203125e-07 ;  /* 0x00000008ff7d7435 */ /* 0x000fe200000001ff */
[----:B------:R-:W-:Y:S01]  /*5210*/  MOV R126, R120 ;  /* 0x00000078007e7202 */ /* 0x000fe20000000f00 */
[----:B------:R-:W-:-:S09]  /*5220*/  FADD.FTZ R121, R121, R127 ;  /* 0x0000007f79797221 */ /* 0x000fd20000010000 */
[----:B------:R-:W-:Y:S05]  /*5230*/  WARPSYNC.COLLECTIVE R122, `(.L_x_8026) ;  /* 0x000000007a087348 */ /* 0x000fea0003c00000 */
[----:B------:R0:W1:Y:S02]  /*5240*/  SHFL.DOWN P5, R127, R126, R125, R124 ;  /* 0x0800007d7e7f7389 */ /* 0x00006400000a007c */
[----:B01----:R-:W-:Y:S01]  /*5250*/  ENDCOLLECTIVE ;  /* 0x000000000000791b */ /* 0x003fe20003800000 */
.L_x_8026:
[----:B------:R-:W-:Y:S01]  /*5260*/  MOV R126, R121 ;  /* 0x00000079007e7202 */ /* 0x000fe20000000f00 */
[----:B------:R-:W-:-:S07]  /*5270*/  FADD.FTZ R120, R120, R127 ;  /* 0x0000007f78787221 */ /* 0x000fce0000010000 */
[----:B------:R-:W-:Y:S05]  /*5280*/  WARPSYNC.COLLECTIVE R122, `(.L_x_8027) ;  /* 0x000000007a087348 */ /* 0x000fea0003c00000 */
[----:B------:R0:W1:Y:S02]  /*5290*/  SHFL.DOWN P5, R127, R126, R125, R124 ;  /* 0x0800007d7e7f7389 */ /* 0x00006400000a007c */
[----:B01----:R-:W-:Y:S01]  /*52a0*/  ENDCOLLECTIVE ;  /* 0x000000000000791b */ /* 0x003fe20003800000 */
.L_x_8027:
[----:B------:R-:W-:Y:S01]  /*52b0*/  HFMA2.MMA R125, -RZ, RZ, 0, 2.384185791015625e-07 ;  /* 0x00000004ff7d7435 */ /* 0x000fe200000001ff */
[----:B------:R-:W-:Y:S01]  /*52c0*/  MOV R126, R120 ;  /* 0x00000078007e7202 */ /* 0x000fe20000000f00 */
[----:B------:R-:W-:-:S09]  /*52d0*/  FADD.FTZ R121, R121, R127 ;  /* 0x0000007f79797221 */ /* 0x000fd20000010000 */
[----:B------:R-:W-:Y:S05]  /*52e0*/  WARPSYNC.COLLECTIVE R122, `(.L_x_8028) ;  /* 0x000000007a087348 */ /* 0x000fea0003c00000 */
[----:B------:R0:W1:Y:S02]  /*52f0*/  SHFL.DOWN P5, R127, R126, R125, R124 ;  /* 0x0800007d7e7f7389 */ /* 0x00006400000a007c */
[----:B01----:R-:W-:Y:S01]  /*5300*/  ENDCOLLECTIVE ;  /* 0x000000000000791b */ /* 0x003fe20003800000 */
.L_x_8028:
[----:B------:R-:W-:Y:S01]  /*5310*/  MOV R126, R121 ;  /* 0x00000079007e7202 */ /* 0x000fe20000000f00 */
[----:B------:R-:W-:-:S07]  /*5320*/  FADD.FTZ R120, R120, R127 ;  /* 0x0000007f78787221 */ /* 0x000fce0000010000 */
[----:B------:R-:W-:Y:S05]  /*5330*/  WARPSYNC.COLLECTIVE R122, `(.L_x_8029) ;  /* 0x000000007a087348 */ /* 0x000fea0003c00000 */
[----:B------:R0:W1:Y:S02]  /*5340*/  SHFL.DOWN P5, R127, R126, R125, R124 ;  /* 0x0800007d7e7f7389 */ /* 0x00006400000a007c */
[----:B01----:R-:W-:Y:S01]  /*5350*/  ENDCOLLECTIVE ;  /* 0x000000000000791b */ /* 0x003fe20003800000 */
.L_x_8029:
[----:B------:R-:W-:Y:S01]  /*5360*/  HFMA2.MMA R125, -RZ, RZ, 0, 1.1920928955078125e-07 ;  /* 0x00000002ff7d7435 */ /* 0x000fe200000001ff */
[----:B------:R-:W-:Y:S01]  /*5370*/  MOV R126, R120 ;  /* 0x00000078007e7202 */ /* 0x000fe20000000f00 */
[----:B------:R-:W-:-:S09]  /*5380*/  FADD.FTZ R121, R121, R127 ;  /* 0x0000007f79797221 */ /* 0x000fd20000010000 */
[----:B------:R-:W-:Y:S05]  /*5390*/  WARPSYNC.COLLECTIVE R122, `(.L_x_8030) ;  /* 0x000000007a087348 */ /* 0x000fea0003c00000 */
[----:B------:R0:W1:Y:S02]  /*53a0*/  SHFL.DOWN P5, R127, R126, R125, R124 ;  /* 0x0800007d7e7f7389 */ /* 0x00006400000a007c */
[----:B01----:R-:W-:Y:S01]  /*53b0*/  ENDCOLLECTIVE ;  /* 0x000000000000791b */ /* 0x003fe20003800000 */
.L_x_8030:
[----:B------:R-:W-:Y:S01]  /*53c0*/  MOV R126, R121 ;  /* 0x00000079007e7202 */ /* 0x000fe20000000f00 */
[----:B------:R-:W-:-:S07]  /*53d0*/  FADD.FTZ R120, R120, R127 ;  /* 0x0000007f78787221 */ /* 0x000fce0000010000 */
[----:B------:R-:W-:Y:S05]  /*53e0*/  WARPSYNC.COLLECTIVE R122, `(.L_x_8031) ;  /* 0x000000007a087348 */ /* 0x000fea0003c00000 */
[----:B------:R0:W1:Y:S02]  /*53f0*/  SHFL.DOWN P5, R127, R126, R125, R124 ;  /* 0x0800007d7e7f7389 */ /* 0x00006400000a007c */
[----:B01----:R-:W-:Y:S01]  /*5400*/  ENDCOLLECTIVE ;  /* 0x000000000000791b */ /* 0x003fe20003800000 */
.L_x_8031:
[----:B------:R-:W-:Y:S01]  /*5410*/  HFMA2.MMA R125, -RZ, RZ, 0, 5.9604644775390625e-08 ;  /* 0x00000001ff7d7435 */ /* 0x000fe200000001ff */
[----:B------:R-:W-:Y:S01]  /*5420*/  MOV R126, R120 ;  /* 0x00000078007e7202 */ /* 0x000fe20000000f00 */
[----:B------:R-:W-:-:S09]  /*5430*/  FADD.FTZ R121, R121, R127 ;  /* 0x0000007f79797221 */ /* 0x000fd20000010000 */
[----:B------:R-:W-:Y:S05]  /*5440*/  WARPSYNC.COLLECTIVE R122, `(.L_x_8032) ;  /* 0x000000007a087348 */ /* 0x000fea0003c00000 */
[----:B------:R0:W1:Y:S02]  /*5450*/  SHFL.DOWN P5, R127, R126, R125, R124 ;  /* 0x0800007d7e7f7389 */ /* 0x00006400000a007c */
[----:B01----:R-:W-:Y:S01]  /*5460*/  ENDCOLLECTIVE ;  /* 0x000000000000791b */ /* 0x003fe20003800000 */
.L_x_8032:
[----:B------:R-:W-:Y:S02]  /*5470*/  MOV R126, R121 ;  /* 0x00000079007e7202 */ /* 0x000fe40000000f00 */
[----:B------:R-:W-:-:S07]  /*5480*/  MOV R123, R127 ;  /* 0x0000007f007b7202 */ /* 0x000fce0000000f00 */
[----:B------:R-:W-:Y:S05]  /*5490*/  WARPSYNC.COLLECTIVE R122, `(.L_x_8033) ;  /* 0x000000007a087348 */ /* 0x000fea0003c00000 */
[----:B------:R0:W1:Y:S02]  /*54a0*/  SHFL.DOWN P5, R127, R126, R125, R124 ;  /* 0x0800007d7e7f7389 */ /* 0x00006400000a007c */
[----:B01----:R-:W-:Y:S01]  /*54b0*/  ENDCOLLECTIVE ;  /* 0x000000000000791b */ /* 0x003fe20003800000 */
.L_x_8033:
[----:B------:R-:W-:Y:S01]  /*54c0*/  MOV R122, R127 ;  /* 0x0000007f007a7202 */ /* 0x000fe20000000f00 */
[----:B------:R-:W-:Y:S06]  /*54d0*/  BRA `(.L_x_8034) ;  /* 0xffffffcc00047947 */ /* 0x000fec000383ffff */
.L_x_8035:
        /* <DEDUP_REMOVED lines=10> */
.L_x_13975:


//--------------------- .text._ZN10layer_norm22ln_bwd_finalize_kernelINS_22Kernel_traits_finalizeILj8192Ef6__halfS2_S2_fjLb1ELj1024ELj4ENS_18Kernel_traits_baseILj8192EfS2_S2_S2_fjLj1024EEEEELb1ELb0EEEvNS_9BwdParamsE --------------------------
	.section	.text._ZN10layer_norm22ln_bwd_finalize_kernelINS_22Kernel_traits_finalizeILj8192Ef6__halfS2_S2_fjLb1ELj1024ELj4ENS_18Kernel_traits_baseILj8192EfS2_S2_S2_fjLj1024EEEEELb1ELb0EEEvNS_9BwdParamsE,"ax",@progbits
	.align	128
        .global         _ZN10layer_norm22ln_bwd_finalize_kernelINS_22Kernel_traits_finalizeILj8192Ef6__halfS2_S2_fjLb1ELj1024ELj4ENS_18Kernel_traits_baseILj8192EfS2_S2_S2_fjLj1024EEEEELb1ELb0EEEvNS_9BwdParamsE
        .type           _ZN10layer_norm22ln_bwd_finalize_kernelINS_22Kernel_traits_finalizeILj8192Ef6__halfS2_S2_fjLb1ELj1024ELj4ENS_18Kernel_traits_baseILj8192EfS2_S2_S2_fjLj1024EEEEELb1ELb0EEEvNS_9BwdParamsE,@function
        .size           _ZN10layer_norm22ln_bwd_finalize_kernelINS_22Kernel_traits_finalizeILj8192Ef6__halfS2_S2_fjLb1ELj1024ELj4ENS_18Kernel_traits_baseILj8192EfS2_S2_S2_fjLj1024EEEEELb1ELb0EEEvNS_9BwdParamsE,(.L_x_13976 - _ZN10layer_norm22ln_bwd_finalize_kernelINS_22Kernel_traits_finalizeILj8192Ef6__halfS2_S2_fjLb1ELj1024ELj4ENS_18Kernel_traits_baseILj8192EfS2_S2_S2_fjLj1024EEEEELb1ELb0EEEvNS_9BwdParamsE)
        .other          _ZN10layer_norm22ln_bwd_finalize_kernelINS_22Kernel_traits_finalizeILj8192Ef6__halfS2_S2_fjLb1ELj1024ELj4ENS_18Kernel_traits_baseILj8192EfS2_S2_S2_fjLj1024EEEEELb1ELb0EEEvNS_9BwdParamsE,@"STO_CUDA_ENTRY STV_DEFAULT"
_ZN10layer_norm22ln_bwd_finalize_kernelINS_22Kernel_traits_finalizeILj8192Ef6__halfS2_S2_fjLb1ELj1024ELj4ENS_18Kernel_traits_baseILj8192EfS2_S2_S2_fjLj1024EEEEELb1ELb0EEEvNS_9BwdParamsE:
.text._ZN10layer_norm22ln_bwd_finalize_kernelINS_22Kernel_traits_finalizeILj8192Ef6__halfS2_S2_fjLb1ELj1024ELj4ENS_18Kernel_traits_baseILj8192EfS2_S2_S2_fjLj1024EEEEELb1ELb0EEEvNS_9BwdParamsE:
        /* <DEDUP_REMOVED lines=24> */
.L_x_8048:
        /* <DEDUP_REMOVED lines=36> */
.L_x_8040:
        /* <DEDUP_REMOVED lines=49> */
.L_x_8039:
[----:B------:R-:W-:Y:S05]  /*06d0*/  BSYNC B1 ;  /* 0x0000000000017941 */ /* 0x000fea0003800000 */
.L_x_8038:
        /* <DEDUP_REMOVED lines=31> */
.L_x_8042:
[----:B------:R-:W-:Y:S05]  /*08d0*/  BSYNC B1 ;  /* 0x0000000000017941 */ /* 0x000fea0003800000 */
.L_x_8041:
        /* <DEDUP_REMOVED lines=16> */
.L_x_8043:
[----:B------:R-:W-:Y:S05]  /*09e0*/  BSYNC B1 ;  /* 0x0000000000017941 */ /* 0x000fea0003800000 */
.L_x_8037:
[----:B------:R-:W-:Y:S05]  /*09f0*/  BSYNC B0 ;  /* 0x0000000000007941 */ /* 0x000fea0003800000 */
.L_x_8036:
        /* <DEDUP_REMOVED lines=40> */
.L_x_8064:
        /* <DEDUP_REMOVED lines=8> */
.L_x_8044:
        /* <DEDUP_REMOVED lines=20> */
.L_x_8047:
[----:B------:R-:W-:Y:S05]  /*0e40*/  BSYNC B0 ;  /* 0x0000000000007941 */ /* 0x000fea0003800000 */
.L_x_8046:
[C---:B------:R-:W-:Y:S01]  /*0e50*/  ISETP.GT.U32.AND P1, PT, R4.reuse, -0x2001, PT ;  /* 0xffffdfff0400780c */ /* 0x040fe20003f24070 */
[----:B------:R-:W-:Y:S01]  /*0e60*/  VIADD R4, R4, 0x2000 ;  /* 0x0000200004047836 */ /* 0x000fe20000000000 */
[----:B------:R-:W-:-:S11]  /*0e70*/  IADD3 R5, R5, 0x1000, RZ ;  /* 0x0000100005057810 */ /* 0x000fd60007ffe0ff */
[----:B------:R-:W-:Y:S05]  /*0e80*/  @P1 BRA `(.L_x_8048) ;  /* 0xfffffff000bc1947 */ /* 0x000fea000383ffff */
[----:B------:R-:W-:Y:S05]  /*0e90*/  EXIT ;  /* 0x000000000000794d */ /* 0x000fea0003800000 */
.L_x_8045:
[----:B0-----:R-:W-:Y:S01]  /*0ea0*/  HFMA2.MMA R24, -RZ, RZ, 0, 5.9604644775390625e-08 ;  /* 0x00000001ff187435 */ /* 0x001fe200000001ff */
[----:B----4-:R-:W-:Y:S02]  /*0eb0*/  MOV R23, R10 ;  /* 0x0000000a00177202 */ /* 0x010fe40000000f00 */
[----:B------:R-:W-:Y:S02]  /*0ec0*/  MOV R25, 0x1f ;  /* 0x0000001f00197802 */ /* 0x000fe40000000f00 */
[----:B------:R-:W-:-:S07]  /*0ed0*/  MOV R20, 0xffffffff ;  /* 0xffffffff00147802 */ /* 0x000fce0000000f00 */
[----:B-123--:R-:W-:Y:S05]  /*0ee0*/  WARPSYNC.COLLECTIVE R20, `(.L_x_8049) ;  /* 0x0000000014087348 */ /* 0x00efea0003c00000 */
[----:B------:R0:W4:Y:S02]  /*0ef0*/  SHFL.BFLY P2, R22, R23, R24, R25 ;  /* 0x0c00001817167389 */ /* 0x0001240000040019 */
[----:B01234-:R-:W-:Y:S01]  /*0f00*/  ENDCOLLECTIVE ;  /* 0x000000000000791b */ /* 0x01ffe20003800000 */
.L_x_8049:
[----:B------:R-:W-:Y:S01]  /*0f10*/  IMAD.MOV.U32 R24, RZ, RZ, 0x2 ;  /* 0x00000002ff187424 */ /* 0x000fe200078e00ff */
[----:B------:R-:W-:-:S05]  /*0f20*/  MOV R11, R22 ;  /* 0x00000016000b7202 */ /* 0x000fca0000000f00 */
[----:B------:R-:W-:-:S05]  /*0f30*/  FADD.FTZ R11, R10, R11 ;  /* 0x0000000b0a0b7221 */ /* 0x000fca0000010000 */
[----:B------:R-:W-:-:S07]  /*0f40*/  MOV R23, R11 ;  /* 0x0000000b00177202 */ /* 0x000fce0000000f00 */
[----:B------:R-:W-:Y:S05]  /*0f50*/  WARPSYNC.COLLECTIVE R20, `(.L_x_8050) ;  /* 0x0000000014087348 */ /* 0x000fea0003c00000 */
[----:B------:R0:W1:Y:S02]  /*0f60*/  SHFL.BFLY P2, R22, R23, R24, R25 ;  /* 0x0c00001817167389 */ /* 0x0000640000040019 */
[----:B01----:R-:W-:Y:S01]  /*0f70*/  ENDCOLLECTIVE ;  /* 0x000000000000791b */ /* 0x003fe20003800000 */
.L_x_8050:
[----:B------:R-:W-:Y:S01]  /*0f80*/  HFMA2.MMA R24, -RZ, RZ, 0, 2.384185791015625e-07 ;  /* 0x00000004ff187435 */ /* 0x000fe200000001ff */
[----:B------:R-:W-:-:S05]  /*0f90*/  MOV R14, R22 ;  /* 0x00000016000e7202 */ /* 0x000fca0000000f00 */
[----:B------:R-:W-:-:S05]  /*0fa0*/  FADD.FTZ R14, R11, R14 ;  /* 0x0000000e0b0e7221 */ /* 0x000fca0000010000 */
[----:B------:R-:W-:-:S07]  /*0fb0*/  MOV R23, R14 ;  /* 0x0000000e00177202 */ /* 0x000fce0000000f00 */
[----:B------:R-:W-:Y:S05]  /*0fc0*/  WARPSYNC.COLLECTIVE R20, `(.L_x_8051) ;  /* 0x0000000014087348 */ /* 0x000fea0003c00000 */
[----:B------:R0:W1:Y:S02]  /*0fd0*/  SHFL.BFLY P2, R22, R23, R24, R25 ;  /* 0x0c00001817167389 */ /* 0x0000640000040019 */
[----:B01----:R-:W-:Y:S01]  /*0fe0*/  ENDCOLLECTIVE ;  /* 0x000000000000791b */ /* 0x003fe20003800000 */
.L_x_8051:
[----:B------:R-:W-:Y:S01]  /*0ff0*/  HFMA2.MMA R24, -RZ, RZ, 0, 4.76837158203125e-07 ;  /* 0x00000008ff187435 */ /* 0x000fe200000001ff */
[----:B------:R-:W-:-:S05]  /*1000*/  MOV R13, R22 ;  /* 0x00000016000d7202 */ /* 0x000fca0000000f00 */
[----:B------:R-:W-:-:S05]  /*1010*/  FADD.FTZ R13, R14, R13 ;  /* 0x0000000d0e0d7221 */ /* 0x000fca0000010000 */
[----:B------:R-:W-:-:S07]  /*1020*/  MOV R23, R13 ;  /* 0x0000000d00177202 */ /* 0x000fce0000000f00 */
[----:B------:R-:W-:Y:S05]  /*1030*/  WARPSYNC.COLLECTIVE R20, `(.L_x_8052) ;  /* 0x0000000014087348 */ /* 0x000fea0003c00000 */
[----:B------:R0:W1:Y:S02]  /*1040*/  SHFL.BFLY P2, R22, R23, R24, R25 ;  /* 0x0c00001817167389 */ /* 0x0000640000040019 */
[----:B01----:R-:W-:Y:S01]  /*1050*/  ENDCOLLECTIVE ;  /* 0x000000000000791b */ /* 0x003fe20003800000 */
.L_x_8052:
[----:B------:R-:W-:Y:S01]  /*1060*/  HFMA2.MMA R24, -RZ, RZ, 0, 9.5367431640625e-07 ;  /* 0x00000010ff187435 */ /* 0x000fe200000001ff */
[----:B------:R-:W-:-:S05]  /*1070*/  MOV R10, R22 ;  /* 0x00000016000a7202 */ /* 0x000fca0000000f00 */
[----:B------:R-:W-:-:S04]  /*1080*/  FADD.FTZ R11, R13, R10 ;  /* 0x0000000a0d0b7221 */ /* 0x000fc80000010000 */
[----:B------:R-:W-:-:S07]  /*1090*/  IMAD.MOV.U32 R23, RZ, RZ, R11 ;  /* 0x000000ffff177224 */ /* 0x000fce00078e000b */
[----:B------:R-:W-:Y:S05]  /*10a0*/  WARPSYNC.COLLECTIVE R20, `(.L_x_8053) ;  /* 0x0000000014087348 */ /* 0x000fea0003c00000 */
[----:B------:R0:W1:Y:S02]  /*10b0*/  SHFL.BFLY P2, R22, R23, R24, R25 ;  /* 0x0c00001817167389 */ /* 0x0000640000040019 */
[----:B01----:R-:W-:Y:S01]  /*10c0*/  ENDCOLLECTIVE ;  /* 0x000000000000791b */ /* 0x003fe20003800000 */
.L_x_8053:
[----:B------:R-:W-:Y:S01]  /*10d0*/  HFMA2.MMA R24, -RZ, RZ, 0, 5.9604644775390625e-08 ;  /* 0x00000001ff187435 */ /* 0x000fe200000001ff */
[----:B------:R-:W-:Y:S02]  /*10e0*/  MOV R23, R12 ;  /* 0x0000000c00177202 */ /* 0x000fe40000000f00 */
[----:B------:R-:W-:-:S08]  /*10f0*/  MOV R10, R22 ;  /* 0x00000016000a7202 */ /* 0x000fd00000000f00 */
[----:B------:R-:W-:Y:S05]  /*1100*/  WARPSYNC.COLLECTIVE R20, `(.L_x_8054) ;  /* 0x0000000014087348 */ /* 0x000fea0003c00000 */
[----:B------:R0:W1:Y:S02]  /*1110*/  SHFL.BFLY P2, R22, R23, R24, R25 ;  /* 0x0c00001817167389 */ /* 0x0000640000040019 */
[----:B01----:R-:W-:Y:S01]  /*1120*/  ENDCOLLECTIVE ;  /* 0x000000000000791b */ /* 0x003fe20003800000 */
.L_x_8054:
[----:B------:R-:W-:Y:S01]  /*1130*/  HFMA2.MMA R24, -RZ, RZ, 0, 1.1920928955078125e-07 ;  /* 0x00000002ff187435 */ /* 0x000fe200000001ff */
[----:B------:R-:W-:-:S05]  /*1140*/  MOV R13, R22 ;  /* 0x00000016000d7202 */ /* 0x000fca0000000f00 */
[----:B------:R-:W-:-:S05]  /*1150*/  FADD.FTZ R15, R12, R13 ;  /* 0x0000000d0c0f7221 */ /* 0x000fca0000010000 */
[----:B------:R-:W-:-:S07]  /*1160*/  MOV R23, R15 ;  /* 0x0000000f00177202 */ /* 0x000fce0000000f00 */
[----:B------:R-:W-:Y:S05]  /*1170*/  WARPSYNC.COLLECTIVE R20, `(.L_x_8055) ;  /* 0x0000000014087348 */ /* 0x000fea0003c00000 */
[----:B------:R0:W1:Y:S02]  /*1180*/  SHFL.BFLY P2, R22, R23, R24, R25 ;  /* 0x0c00001817167389 */ /* 0x0000640000040019 */
[----:B01----:R-:W-:Y:S01]  /*1190*/  ENDCOLLECTIVE ;  /* 0x000000000000791b */ /* 0x003fe20003800000 */
.L_x_8055:
[----:B------:R-:W-:Y:S01]  /*11a0*/  HFMA2.MMA R24, -RZ, RZ, 0, 2.384185791015625e-07 ;  /* 0x00000004ff187435 */ /* 0x000fe200000001ff */
[----:B------:R-:W-:-:S04]  /*11b0*/  IMAD.MOV.U32 R16, RZ, RZ, R22 ;  /* 0x000000ffff107224 */ /* 0x000fc800078e0016 */
[----:B------:R-:W-:-:S05]  /*11c0*/  FADD.FTZ R16, R15, R16 ;  /* 0x000000100f107221 */ /* 0x000fca0000010000 */
[----:B------:R-:W-:-:S07]  /*11d0*/  MOV R23, R16 ;  /* 0x0000001000177202 */ /* 0x000fce0000000f00 */
[----:B------:R-:W-:Y:S05]  /*11e0*/  WARPSYNC.COLLECTIVE R20, `(.L_x_8056) ;  /* 0x0000000014087348 */ /* 0x000fea0003c00000 */
[----:B------:R0:W1:Y:S02]  /*11f0*/  SHFL.BFLY P2, R22, R23, R24, R25 ;  /* 0x0c00001817167389 */ /* 0x0000640000040019 */
[----:B01----:R-:W-:Y:S01]  /*1200*/  ENDCOLLECTIVE ;  /* 0x000000000000791b */ /* 0x003fe20003800000 */
.L_x_8056:
[----:B------:R-:W-:Y:S01]  /*1210*/  HFMA2.MMA R24, -RZ, RZ, 0, 4.76837158203125e-07 ;  /* 0x00000008ff187435 */ /* 0x000fe200000001ff */
[----:B------:R-:W-:-:S05]  /*1220*/  MOV R17, R22 ;  /* 0x0000001600117202 */ /* 0x000fca0000000f00 */
[----:B------:R-:W-:-:S05]  /*1230*/  FADD.FTZ R17, R16, R17 ;  /* 0x0000001110117221 */ /* 0x000fca0000010000 */
[----:B------:R-:W-:-:S07]  /*1240*/  MOV R23, R17 ;  /* 0x0000001100177202 */ /* 0x000fce0000000f00 */
[----:B------:R-:W-:Y:S05]  /*1250*/  WARPSYNC.COLLECTIVE R20, `(.L_x_8057) ;  /* 0x0000000014087348 */ /* 0x000fea0003c00000 */
[----:B------:R0:W1:Y:S02]  /*1260*/  SHFL.BFLY P2, R22, R23, R24, R25 ;  /* 0x0c00001817167389 */ /* 0x0000640000040019 */
[----:B01----:R-:W-:Y:S01]  /*1270*/  ENDCOLLECTIVE ;  /* 0x000000000000791b */ /* 0x003fe20003800000 */
.L_x_8057:
[----:B------:R-:W-:Y:S01]  /*1280*/  IMAD.MOV.U32 R24, RZ, RZ, 0x10 ;  /* 0x00000010ff187424 */ /* 0x000fe200078e00ff */
[----:B------:R-:W-:-:S05]  /*1290*/  MOV R12, R22 ;  /* 0x00000016000c7202 */ /* 0x000fca0000000f00 */
[----:B------:R-:W-:-:S05]  /*12a0*/  FADD.FTZ R12, R17, R12 ;  /* 0x0000000c110c7221 */ /* 0x000fca0000010000 */
[----:B------:R-:W-:-:S07]  /*12b0*/  MOV R23, R12 ;  /* 0x0000000c00177202 */ /* 0x000fce0000000f00 */
[----:B------:R-:W-:Y:S05]  /*12c0*/  WARPSYNC.COLLECTIVE R20, `(.L_x_8058) ;  /* 0x0000000014087348 */ /* 0x000fea0003c00000 */
[----:B------:R0:W1:Y:S02]  /*12d0*/  SHFL.BFLY P2, R22, R23, R24, R25 ;  /* 0x0c00001817167389 */ /* 0x0000640000040019 */
[----:B01----:R-:W-:Y:S01]  /*12e0*/  ENDCOLLECTIVE ;  /* 0x000000000000791b */ /* 0x003fe20003800000 */
.L_x_8058:
[----:B------:R-:W-:Y:S01]  /*12f0*/  HFMA2.MMA R24, -RZ, RZ, 0, 5.9604644775390625e-08 ;  /* 0x00000001ff187435 */ /* 0x000fe200000001ff */
[----:B------:R-:W-:Y:S02]  /*1300*/  MOV R23, R8 ;  /* 0x0000000800177202 */ /* 0x000fe40000000f00 */
[----:B------:R-:W-:-:S08]  /*1310*/  MOV R15, R22 ;  /* 0x00000016000f7202 */ /* 0x000fd00000000f00 */
[----:B------:R-:W-:Y:S05]  /*1320*/  WARPSYNC.COLLECTIVE R20, `(.L_x_8059) ;  /* 0x0000000014087348 */ /* 0x000fea0003c00000 */
[----:B------:R0:W1:Y:S02]  /*1330*/  SHFL.BFLY P2, R22, R23, R24, R25 ;  /* 0x0c00001817167389 */ /* 0x0000640000040019 */
[----:B01----:R-:W-:Y:S01]  /*1340*/  ENDCOLLECTIVE ;  /* 0x000000000000791b */ /* 0x003fe20003800000 */
.L_x_8059:
[----:B------:R-:W-:Y:S01]  /*1350*/  HFMA2.MMA R24, -RZ, RZ, 0, 1.1920928955078125e-07 ;  /* 0x00000002ff187435 */ /* 0x000fe200000001ff */
[----:B------:R-:W-:-:S05]  /*1360*/  MOV R17, R22 ;  /* 0x0000001600117202 */ /* 0x000fca0000000f00 */
[----:B------:R-:W-:-:S05]  /*1370*/  FADD.FTZ R18, R8, R17 ;  /* 0x0000001108127221 */ /* 0x000fca0000010000 */
[----:B------:R-:W-:-:S07]  /*1380*/  MOV R23, R18 ;  /* 0x0000001200177202 */ /* 0x000fce0000000f00 */
[----:B------:R-:W-:Y:S05]  /*1390*/  WARPSYNC.COLLECTIVE R20, `(.L_x_8060) ;  /* 0x0000000014087348 */ /* 0x000fea0003c00000 */
[----:B------:R0:W1:Y:S02]  /*13a0*/  SHFL.BFLY P2, R22, R23, R24, R25 ;  /* 0x0c00001817167389 */ /* 0x0000640000040019 */
[----:B01----:R-:W-:Y:S01]  /*13b0*/  ENDCOLLECTIVE ;  /* 0x000000000000791b */ /* 0x003fe20003800000 */
.L_x_8060:
[----:B------:R-:W-:Y:S01]  /*13c0*/  HFMA2.MMA R24, -RZ, RZ, 0, 2.384185791015625e-07 ;  /* 0x00000004ff187435 */ /* 0x000fe200000001ff */
[----:B------:R-:W-:-:S05]  /*13d0*/  MOV R13, R22 ;  /* 0x00000016000d7202 */ /* 0x000fca0000000f00 */
[----:B------:R-:W-:-:S04]  /*13e0*/  FADD.FTZ R19, R18, R13 ;  /* 0x0000000d12137221 */ /* 0x000fc80000010000 */
[----:B------:R-:W-:-:S07]  /*13f0*/  IMAD.MOV.U32 R23, RZ, RZ, R19 ;  /* 0x000000ffff177224 */ /* 0x000fce00078e0013 */
[----:B------:R-:W-:Y:S05]  /*1400*/  WARPSYNC.COLLECTIVE R20, `(.L_x_8061) ;  /* 0x0000000014087348 */ /* 0x000fea0003c00000 */
[----:B------:R0:W1:Y:S02]  /*1410*/  SHFL.BFLY P2, R22, R23, R24, R25 ;  /* 0x0c00001817167389 */ /* 0x0000640000040019 */
[----:B01----:R-:W-:Y:S01]  /*1420*/  ENDCOLLECTIVE ;  /* 0x000000000000791b */ /* 0x003fe20003800000 */
.L_x_8061:
[----:B------:R-:W-:Y:S01]  /*1430*/  HFMA2.MMA R24, -RZ, RZ, 0, 4.76837158203125e-07 ;  /* 0x00000008ff187435 */ /* 0x000fe200000001ff */
[----:B------:R-:W-:-:S05]  /*1440*/  MOV R8, R22 ;  /* 0x0000001600087202 */ /* 0x000fca0000000f00 */
[----:B------:R-:W-:-:S05]  /*1450*/  FADD.FTZ R8, R19, R8 ;  /* 0x0000000813087221 */ /* 0x000fca0000010000 */
[----:B------:R-:W-:-:S07]  /*1460*/  MOV R23, R8 ;  /* 0x0000000800177202 */ /* 0x000fce0000000f00 */
[----:B------:R-:W-:Y:S05]  /*1470*/  WARPSYNC.COLLECTIVE R20, `(.L_x_8062) ;  /* 0x0000000014087348 */ /* 0x000fea0003c00000 */
[----:B------:R0:W1:Y:S02]  /*1480*/  SHFL.BFLY P2, R22, R23, R24, R25 ;  /* 0x0c00001817167389 */ /* 0x0000640000040019 */
[----:B01----:R-:W-:Y:S01]  /*1490*/  ENDCOLLECTIVE ;  /* 0x000000000000791b */ /* 0x003fe20003800000 */
.L_x_8062:
[----:B------:R-:W-:Y:S01]  /*14a0*/  HFMA2.MMA R24, -RZ, RZ, 0, 9.5367431640625e-07 ;  /* 0x00000010ff187435 */ /* 0x000fe200000001ff */
[----:B------:R-:W-:-:S05]  /*14b0*/  MOV R21, R22 ;  /* 0x0000001600157202 */ /* 0x000fca0000000f00 */
[----:B------:R-:W-:-:S05]  /*14c0*/  FADD.FTZ R21, R8, R21 ;  /* 0x0000001508157221 */ /* 0x000fca0000010000 */
[----:B------:R-:W-:-:S07]  /*14d0*/  MOV R23, R21 ;  /* 0x0000001500177202 */ /* 0x000fce0000000f00 */
[----:B------:R-:W-:Y:S05]  /*14e0*/  WARPSYNC.COLLECTIVE R20, `(.L_x_8063) ;  /* 0x0000000014087348 */ /* 0x000fea0003c00000 */
[----:B------:R0:W1:Y:S02]  /*14f0*/  SHFL.BFLY P2, R22, R23, R24, R25 ;  /* 0x0c00001817167389 */ /* 0x0000640000040019 */
[----:B01----:R-:W-:Y:S01]  /*1500*/  ENDCOLLECTIVE ;  /* 0x000000000000791b */ /* 0x003fe20003800000 */
.L_x_8063:
[----:B------:R-:W-:Y:S01]  /*1510*/  MOV R14, R22 ;  /* 0x00000016000e7202 */ /* 0x000fe20000000f00 */
[----:B------:R-:W-:Y:S06]  /*1520*/  BRA `(.L_x_8064) ;  /* 0xfffffff400d47947 */ /* 0x000fec000383ffff */
.L_x_8065:
        /* <DEDUP_REMOVED lines=13> */
.L_x_13976:


//--------------------- .text._ZN10layer_norm13ln_bwd_kernelINS_13Kernel_traitsIf6__halfS2_S2_fjLj8192ELj1ELj1ELj8ELj16ENS_18Kernel_traits_baseILj8192EfS2_S2_S2_fjLj256EEEEELb1ELb1ELb1ELb0EEEvNS_9BwdParamsE --------------------------
	.section	.text._ZN10layer_norm13ln_bwd_kernelINS_13Kernel_traitsIf6__halfS2_S2_fjLj8192ELj1ELj1ELj8ELj16ENS_18Kernel_traits_baseILj8192EfS2_S2_S2_fjLj256EEEEELb1ELb1ELb1ELb0EEEvNS_9BwdParamsE,"ax",@progbits
	.align	128
        .global         _ZN10layer_norm13ln_bwd_kernelINS_13Kernel_traitsIf6__halfS2_S2_fjLj8192ELj1ELj1ELj8ELj16ENS_18Kernel_traits_baseILj8192EfS2_S2_S2_fjLj256EEEEELb1ELb1ELb1ELb0EEEvNS_9BwdParamsE
        .type           _ZN10layer_norm13ln_bwd_kernelINS_13Kernel_traitsIf6__halfS2_S2_fjLj8192ELj1ELj1ELj8ELj16ENS_18Kernel_traits_baseILj8192EfS2_S2_S2_fjLj256EEEEELb1ELb1ELb1ELb0EEEvNS_9BwdParamsE,@function
        .size           _ZN10layer_norm13ln_bwd_kernelINS_13Kernel_traitsIf6__halfS2_S2_fjLj8192ELj1ELj1ELj8ELj16ENS_18Kernel_traits_baseILj8192EfS2_S2_S2_fjLj256EEEEELb1ELb1ELb1ELb0EEEvNS_9BwdParamsE,(.L_x_13977 - _ZN10layer_norm13ln_bwd_kernelINS_13Kernel_traitsIf6__halfS2_S2_fjLj8192ELj1ELj1ELj8ELj16ENS_18Kernel_traits_baseILj8192EfS2_S2_S2_fjLj256EEEEELb1ELb1ELb1ELb0EEEvNS_9BwdParamsE)
        .other          _ZN10layer_norm13ln_bwd_kernelINS_13Kernel_traitsIf6__halfS2_S2_fjLj8192ELj1ELj1ELj8ELj16ENS_18Kernel_traits_baseILj8192EfS2_S2_S2_fjLj256EEEEELb1ELb1ELb1ELb0EEEvNS_9BwdParamsE,@"STO_CUDA_ENTRY STV_DEFAULT"
_ZN10layer_norm13ln_bwd_kernelINS_13Kernel_traitsIf6__halfS2_S2_fjLj8192ELj1ELj1ELj8ELj16ENS_18Kernel_traits_baseILj8192EfS2_S2_S2_fjLj256EEEEELb1ELb1ELb1ELb0EEEvNS_9BwdParamsE:
.text._ZN10layer_norm13ln_bwd_kernelINS_13Kernel_traitsIf6__halfS2_S2_fjLj8192ELj1ELj1ELj8ELj16ENS_18Kernel_traits_baseILj8192EfS2_S2_S2_fjLj256EEEEELb1ELb1ELb1ELb0EEEvNS_9BwdParamsE:
        /* <DEDUP_REMOVED lines=37> */
[----:B------:R-:W-:Y:S01]  /*0250*/  MOV R7, R5 ;  /* 0x0000000500077202 */ /* 0x000fe20000000f00 */
[----:B------:R-:W0:Y:S02]  /*0260*/  @P1 LDC.64 R18, c[0x0][0x260] ;  /* 0x00009800ff121b82 */ /* 0x000e240000000a00 */
[----:B------:R0:W2:Y:S02]  /*0270*/  LDL.64 R78, [R1+0x70] ;  /* 0x00007000014e7983 */ /* 0x0000a40000100a00 */
[----:B-1----:R-:W-:-:S04]  /*0280*/  @P3 IMAD.WIDE.U32 R2, R7, 0x20, R2 ;  /* 0x0000002007023825 */ /* 0x002fc800078e0002 */
        /* <DEDUP_REMOVED lines=93> */
[----:B-1----:R-:W-:Y:S02]  /*0860*/  CS2R R82, SRZ ;  /* 0x0000000000527805 */ /* 0x002fe4000001ff00 */
[----:B--2---:R-:W-:Y:S02]  /*0870*/  CS2R R76, SRZ ;  /* 0x00000000004c7805 */ /* 0x004fe4000001ff00 */
[----:B---3--:R-:W-:Y:S01]  /*0880*/  CS2R R78, SRZ ;  /* 0x00000000004e7805 */ /* 0x008fe2000001ff00 */
[----:B------:R-:W-:Y:S06]  /*0890*/  @P2 BRA `(.L_x_8066) ;  /* 0x00000068002c2947 */ /* 0x000fec0003800000 */
[----:B------:R-:W-:Y:S01]  /*08a0*/  HFMA2.MMA R0, -RZ, RZ, 0, 5.9604644775390625e-08 ;  /* 0x00000001ff007435 */ /* 0x000fe200000001ff */
[----:B------:R-:W-:-:S06]  /*08b0*/  MOV R65, RZ ;  /* 0x000000ff00417202 */ /* 0x000fcc0000000f00 */
[----:B------:R0:W-:Y:S04]  /*08c0*/  STL.S16 [R1+0x20], R0 ;  /* 0x0000200001007387 */ /* 0x0001e80000100600 */
.L_x_8259:
        /* <DEDUP_REMOVED lines=22> */
[C---:B-----5:R-:W-:Y:S01]  /*0a30*/  ISETP.GE.AND P3, PT, R2.reuse, 0x1, PT ;  /* 0x000000010200780c */ /* 0x060fe20003f66270 */
[----:B------:R-:W-:Y:S01]  /*0a40*/  HFMA2.MMA R186, -RZ, RZ, 0, 0 ;  /* 0x00000000ffba7435 */ /* 0x000fe200000001ff */
[----:B------:R-:W-:Y:S11]  /*0a50*/  BSSY B1, `(.L_x_8069) ;  /* 0x0000011000017945 */ /* 0x000ff60003800000 */
[----:B------:R-:W-:-:S05]  /*0a60*/  @P3 IADD3 R184, R2, -0x1, RZ ;  /* 0xffffffff02b83810 */ /* 0x000fca0007ffe0ff */
        /* <DEDUP_REMOVED lines=15> */
.L_x_8070:
[----:B------:R-:W-:Y:S05]  /*0b60*/  BSYNC B1 ;  /* 0x0000000000017941 */ /* 0x000fea0003800000 */
.L_x_8069:
        /* <DEDUP_REMOVED lines=9> */
[----:B------:R-:W-:Y:S02]  /*0c00*/  IADD3 R186, R186, 0x100, RZ ;  /* 0x00000100baba7810 */ /* 0x000fe40007ffe0ff */
[----:B------:R-:W-:-:S07]  /*0c10*/  IADD3 R187, R187, 0x100, RZ ;  /* 0x00000100bbbb7810 */ /* 0x000fce0007ffe0ff */
.L_x_8072:
[----:B------:R-:W-:Y:S05]  /*0c20*/  BSYNC B1 ;  /* 0x0000000000017941 */ /* 0x000fea0003800000 */
.L_x_8071:
        /* <DEDUP_REMOVED lines=11> */
.L_x_8074:
[----:B------:R-:W-:Y:S05]  /*0ce0*/  BSYNC B1 ;  /* 0x0000000000017941 */ /* 0x000fea0003800000 */
.L_x_8073:
[----:B012---:R-:W2:Y:S01]  /*0cf0*/  LDL R184, [R1+0x18] ;  /* 0x0000180001b87983 */ /* 0x007ea20000100800 */
[----:B------:R-:W-:Y:S01]  /*0d00*/  HFMA2.MMA R225, -RZ, RZ, 0, 0 ;  /* 0x00000000ffe17435 */ /* 0x000fe200000001ff */
[----:B------:R-:W-:Y:S02]  /*0d10*/  MOV R227, RZ ;  /* 0x000000ff00e37202 */ /* 0x000fe40000000f00 */
        /* <DEDUP_REMOVED lines=11> */
.L_x_8068:
[----:B------:R-:W2:Y:S01]  /*0dd0*/  LDL R184, [R1+0x1c] ;  /* 0x00001c0001b87983 */ /* 0x000ea20000100800 */
[----:B-----5:R-:W-:Y:S01]  /*0de0*/  ISETP.GE.AND P3, PT, R2, 0x1, PT ;  /* 0x000000010200780c */ /* 0x020fe20003f66270 */
[----:B------:R-:W0:Y:S01]  /*0df0*/  LDC.U8 R188, c[0x0][0x2a0] ;  /* 0x0000a800ffbc7b82 */ /* 0x000e220000000000 */
[----:B--2---:R-:W-:-:S07]  /*0e00*/  ISETP.NE.AND P5, PT, R184, RZ, PT ;  /* 0x000000ffb800720c */ /* 0x004fce0003fa5270 */
[----:B------:R-:W1:Y:S02]  /*0e10*/  LDC.64 R184, c[0x0][0x250] ;  /* 0x00009400ffb87b82 */ /* 0x000e640000000a00 */
[----:B-1----:R-:W-:-:S06]  /*0e20*/  IMAD.WIDE R184, R4, 0x4, R184 ;  /* 0x0000000404b87825 */ /* 0x002fcc00078e02b8 */
[----:B------:R1:W2:Y:S01]  /*0e30*/  LDG.E R184, desc[UR4][R184.64] ;  /* 0x00000004b8b87981 */ /* 0x0002a2000c1e1900 */
[----:B------:R-:W-:Y:S01]  /*0e40*/  HFMA2.MMA R221, -RZ, RZ, 0, 0 ;  /* 0x00000000ffdd7435 */ /* 0x000fe200000001ff */
[----:B0-----:R-:W-:Y:S01]  /*0e50*/  ISETP.NE.AND P4, PT, R188, RZ, PT ;  /* 0x000000ffbc00720c */ /* 0x001fe20003f85270 */
[----:B------:R-:W-:Y:S01]  /*0e60*/  BSSY B1, `(.L_x_8076) ;  /* 0x0000075000017945 */ /* 0x000fe20003800000 */
[----:B------:R-:W-:Y:S01]  /*0e70*/  HFMA2.MMA R227, -RZ, RZ, 0, 0 ;  /* 0x00000000ffe37435 */ /* 0x000fe200000001ff */
[----:B------:R-:W-:Y:S02]  /*0e80*/  MOV R225, RZ ;  /* 0x000000ff00e17202 */ /* 0x000fe40000000f00 */
[----:B------:R-:W-:Y:S02]  /*0e90*/  MOV R226, R7 ;  /* 0x0000000700e27202 */ /* 0x000fe40000000f00 */
[----:B-1----:R-:W-:Y:S02]  /*0ea0*/  IADD3 R185, R186, -0x1, RZ ;  /* 0xffffffffbab97810 */ /* 0x002fe40007ffe0ff */
        /* <DEDUP_REMOVED lines=15> */
[----:B------:R-:W4:Y:S07]  /*0fa0*/  LDL R250, [R1+0x48] ;  /* 0x0000480001fa7983 */ /* 0x000f2e0000100800 */
[----:B------:R-:W2:Y:S01]  /*0fb0*/  LDC.64 R198, c[0x0][0x240] ;  /* 0x00009000ffc67b82 */ /* 0x000ea20000000a00 */
[----:B0-----:R-:W-:-:S06]  /*0fc0*/  IMAD.WIDE.U32 R184, R7, 0x10, R184 ;  /* 0x0000001007b87825 */ /* 0x001fcc00078e00b8 */
[----:B------:R-:W2:Y:S01]  /*0fd0*/  LDG.E.128 R184, desc[UR4][R184.64] ;  /* 0x00000004b8b87981 */ /* 0x000ea2000c1e1d00 */
[----:B-1----:R-:W-:-:S06]  /*0fe0*/  IMAD.WIDE.U32 R188, R223, 0x10, R188 ;  /* 0x00000010dfbc7825 */ /* 0x002fcc00078e00bc */
[----:B------:R-:W3:Y:S01]  /*0ff0*/  LDG.E.128 R188, desc[UR4][R188.64] ;  /* 0x00000004bcbc7981 */ /* 0x000ee2000c1e1d00 */
[----:B------:R-:W-:Y:S01]  /*1000*/  ISETP.NE.U32.AND P4, PT, RZ, UR8, PT ;  /* 0x00000008ff007c0c */ /* 0x000fe2000bf85070 */
[----:B--2---:R-:W-:Y:S02]  /*1010*/  HADD2.F32 R227, -RZ, R184.H1_H1 ;  /* 0x300000b8ffe37230 */ /* 0x004fe40000004100 */
[--C-:B------:R-:W-:Y:S02]  /*1020*/  HADD2.F32 R226, -RZ, R185.reuse.H0_H0 ;  /* 0x200000b9ffe27230 */ /* 0x100fe40000004100 */
[----:B------:R-:W-:Y:S02]  /*1030*/  HADD2.F32 R245, -RZ, R185.H1_H1 ;  /* 0x300000b9fff57230 */ /* 0x000fe40000004100 */
[----:B------:R-:W-:Y:S02]  /*1040*/  HADD2.F32 R247, -RZ, R186.H0_H0 ;  /* 0x200000bafff77230 */ /* 0x000fe40000004100 */
[----:B------:R-:W-:Y:S01]  /*1050*/  FADD.FTZ R246, -R220, R227 ;  /* 0x000000e3dcf67221 */ /* 0x000fe20000010100 */
[----:B------:R-:W-:-:S02]  /*1060*/  HADD2.F32 R0, -RZ, R184.H0_H0 ;  /* 0x200000b8ff007230 */ /* 0x000fc40000004100 */
[C---:B------:R-:W-:Y:S01]  /*1070*/  FADD.FTZ R227, -R220.reuse, R226 ;  /* 0x000000e2dce37221 */ /* 0x040fe20000010100 */
[--C-:B---3--:R-:W-:Y:S02]  /*1080*/  HADD2.F32 R185, -RZ, R191.reuse.H0_H0 ;  /* 0x200000bfffb97230 */ /* 0x108fe40000004100 */
[C---:B------:R-:W-:Y:S01]  /*1090*/  FADD.FTZ R226, -R220.reuse, R245 ;  /* 0x000000f5dce27221 */ /* 0x040fe20000010100 */
[----:B------:R-:W-:Y:S01]  /*10a0*/  HADD2.F32 R184, -RZ, R191.H1_H1 ;  /* 0x300000bfffb87230 */ /* 0x000fe20000004100 */
[----:B------:R-:W2:Y:S01]  /*10b0*/  LDL R245, [R1+0x5c] ;  /* 0x00005c0001f57983 */ /* 0x000ea20000100800 */
[----:B------:R-:W-:-:S03]  /*10c0*/  FADD.FTZ R191, -R220, R247 ;  /* 0x000000f7dcbf7221 */ /* 0x000fc60000010100 */
[----:B------:R-:W3:Y:S01]  /*10d0*/  LDL R247, [R1+0x58] ;  /* 0x0000580001f77983 */ /* 0x000ee20000100800 */
[----:B------:R-:W-:Y:S01]  /*10e0*/  ISETP.NE.AND.EX P4, PT, RZ, UR9, PT, P4 ;  /* 0x00000009ff007c0c */ /* 0x000fe2000bf85340 */
[----:B------:R-:W-:Y:S01]  /*10f0*/  FADD.FTZ R0, -R220, R0 ;  /* 0x00000000dc007221 */ /* 0x000fe20000010100 */
[----:B------:R-:W-:Y:S02]  /*1100*/  HADD2.F32 R186, -RZ, R186.H1_H1 ;  /* 0x300000baffba7230 */ /* 0x000fe40000004100 */
[--C-:B------:R-:W-:Y:S02]  /*1110*/  HADD2.F32 R248, -RZ, R187.reuse.H0_H0 ;  /* 0x200000bbfff87230 */ /* 0x100fe40000004100 */
[----:B------:R-:W-:Y:S02]  /*1120*/  HADD2.F32 R249, -RZ, R187.H1_H1 ;  /* 0x300000bbfff97230 */ /* 0x000fe40000004100 */
[----:B------:R-:W-:Y:S01]  /*1130*/  FMUL.FTZ R0, R3, R0 ;  /* 0x0000000003007220 */ /* 0x000fe20000410000 */
[----:B------:R-:W-:-:S02]  /*1140*/  HADD2.F32 R19, -RZ, R188.H0_H0 ;  /* 0x200000bcff137230 */ /* 0x000fc40000004100 */
[----:B------:R-:W-:Y:S02]  /*1150*/  HADD2.F32 R225, -RZ, R188.H1_H1 ;  /* 0x300000bcffe17230 */ /* 0x000fe40000004100 */
[----:B------:R0:W5:Y:S01]  /*1160*/  @P4 LDG.E.128 R156, desc[UR4][R214.64] ;  /* 0x00000004d69c4981 */ /* 0x000162000c1e1d00 */
[----:B------:R-:W-:Y:S02]  /*1170*/  HADD2.F32 R187, -RZ, R190.H1_H1 ;  /* 0x300000beffbb7230 */ /* 0x000fe40000004100 */
[C---:B------:R-:W-:Y:S01]  /*1180*/  FMUL.FTZ R246, R3.reuse, R246 ;  /* 0x000000f603f67220 */ /* 0x040fe20000410000 */
[----:B------:R-:W-:Y:S01]  /*1190*/  FADD.FTZ R188, -R220, R248 ;  /* 0x000000f8dcbc7221 */ /* 0x000fe20000010100 */
[----:B------:R-:W-:Y:S01]  /*11a0*/  FMUL.FTZ R227, R3, R227 ;  /* 0x000000e303e37220 */ /* 0x000fe20000410000 */
[----:B------:R-:W4:Y:S01]  /*11b0*/  LDL R248, [R1+0x4c] ;  /* 0x00004c0001f87983 */ /* 0x000f220000100800 */
[----:B------:R-:W-:Y:S01]  /*11c0*/  FADD.FTZ R96, R96, R19 ;  /* 0x0000001360607221 */ /* 0x000fe20000010000 */
[----:B0-----:R-:W-:-:S02]  /*11d0*/  HADD2.F32 R215, -RZ, R189.H0_H0 ;  /* 0x200000bdffd77230 */ /* 0x001fc40000004100 */
[----:B------:R-:W-:Y:S02]  /*11e0*/  HADD2.F32 R214, -RZ, R189.H1_H1 ;  /* 0x300000bdffd67230 */ /* 0x000fe40000004100 */
[----:B------:R-:W-:Y:S02]  /*11f0*/  HADD2.F32 R189, -RZ, R190.H0_H0 ;  /* 0x200000beffbd7230 */ /* 0x000fe40000004100 */
[C---:B------:R-:W-:Y:S01]  /*1200*/  FADD.FTZ R190, -R220.reuse, R186 ;  /* 0x000000badcbe7221 */ /* 0x040fe20000010100 */
[----:B------:R-:W-:Y:S01]  /*1210*/  FADD.FTZ R186, -R220, R249 ;  /* 0x000000f9dcba7221 */ /* 0x000fe20000010100 */
[----:B------:R-:W-:Y:S01]  /*1220*/  FFMA.FTZ R64, R0, R19, R64 ;  /* 0x0000001300407223 */ /* 0x000fe20000010040 */
[----:B------:R-:W-:Y:S01]  /*1230*/  STL [R1+0x14], R246 ;  /* 0x000014f601007387 */ /* 0x000fe20000100800 */
[----:B------:R-:W-:-:S03]  /*1240*/  FADD.FTZ R98, R98, R215 ;  /* 0x000000d762627221 */ /* 0x000fc60000010000 */
[----:B------:R-:W-:Y:S01]  /*1250*/  STL [R1+0xc], R227 ;  /* 0x00000ce301007387 */ /* 0x000fe20000100800 */
[----:B------:R-:W-:Y:S01]  /*1260*/  FFMA.FTZ R66, R227, R215, R66 ;  /* 0x000000d7e3427223 */ /* 0x000fe20000010042 */
[----:B------:R-:W-:Y:S01]  /*1270*/  FADD.FTZ R97, R97, R225 ;  /* 0x000000e161617221 */ /* 0x000fe20000010000 */
[----:B------:R-:W-:Y:S01]  /*1280*/  FFMA.FTZ R65, R246, R225, R65 ;  /* 0x000000e1f6417223 */ /* 0x000fe20000010041 */
[----:B------:R-:W-:-:S06]  /*1290*/  IMAD.WIDE.U32 R198, R221, 0x8, R198 ;  /* 0x00000008ddc67825 */ /* 0x000fcc00078e00c6 */
[----:B------:R-:W5:Y:S01]  /*12a0*/  LDG.E.64 R198, desc[UR4][R198.64] ;  /* 0x00000004c6c67981 */ /* 0x000f62000c1e1b00 */
[----:B--2---:R-:W-:Y:S01]  /*12b0*/  FMUL.FTZ R249, R245, R225 ;  /* 0x000000e1f5f97220 */ /* 0x004fe20000410000 */
[----:B------:R-:W-:Y:S01]  /*12c0*/  FMUL.FTZ R245, R3, R226 ;  /* 0x000000e203f57220 */ /* 0x000fe20000410000 */
[----:B---3--:R-:W-:Y:S01]  /*12d0*/  FMUL.FTZ R19, R247, R19 ;  /* 0x00000013f7137220 */ /* 0x008fe20000410000 */
[----:B------:R-:W-:Y:S02]  /*12e0*/  FMUL.FTZ R247, R252, R215 ;  /* 0x000000d7fcf77220 */ /* 0x000fe40000410000 */
[----:B------:R0:W-:Y:S04]  /*12f0*/  STL [R1+0x10], R249 ;  /* 0x000010f901007387 */ /* 0x0001e80000100800 */
[----:B------:R-:W-:Y:S04]  /*1300*/  STL [R1+0x4], R245 ;  /* 0x000004f501007387 */ /* 0x000fe80000100800 */
[----:B------:R1:W-:Y:S01]  /*1310*/  STL [R1+0x8], R247 ;  /* 0x000008f701007387 */ /* 0x0003e20000100800 */
[----:B------:R-:W-:-:S03]  /*1320*/  FMUL.FTZ R225, R251, R214 ;  /* 0x000000d6fbe17220 */ /* 0x000fc60000410000 */
[----:B------:R-:W1:Y:S01]  /*1330*/  LDL R215, [R1+0x50] ;  /* 0x0000500001d77983 */ /* 0x000e620000100800 */
[----:B------:R-:W-:-:S03]  /*1340*/  FMUL.FTZ R252, R3, R191 ;  /* 0x000000bf03fc7220 */ /* 0x000fc60000410000 */
[----:B------:R2:W-:Y:S04]  /*1350*/  STL [R1], R225 ;  /* 0x000000e101007387 */ /* 0x0005e80000100800 */
[----:B------:R-:W3:Y:S01]  /*1360*/  LDL R191, [R1+0x54] ;  /* 0x0000540001bf7983 */ /* 0x000ee20000100800 */
[-C--:B----4-:R-:W-:Y:S01]  /*1370*/  FMUL.FTZ R251, R250, R189.reuse ;  /* 0x000000bdfafb7220 */ /* 0x090fe20000410000 */
[----:B------:R-:W-:Y:S01]  /*1380*/  FADD.FTZ R100, R100, R189 ;  /* 0x000000bd64647221 */ /* 0x000fe20000010000 */
[----:B------:R-:W-:Y:S01]  /*1390*/  FFMA.FTZ R68, R252, R189, R68 ;  /* 0x000000bdfc447223 */ /* 0x000fe20000010044 */
[----:B------:R-:W-:Y:S01]  /*13a0*/  FMUL.FTZ R250, R3, R190 ;  /* 0x000000be03fa7220 */ /* 0x000fe20000410000 */
[----:B------:R-:W-:Y:S01]  /*13b0*/  FADD.FTZ R189, RZ, R19 ;  /* 0x00000013ffbd7221 */ /* 0x000fe20000010000 */
[----:B------:R-:W-:-:S03]  /*13c0*/  FFMA.FTZ R190, R0, R19, RZ ;  /* 0x0000001300be7223 */ /* 0x000fc600000100ff */
[----:B------:R-:W-:Y:S01]  /*13d0*/  FADD.FTZ R189, R189, R249 ;  /* 0x000000f9bdbd7221 */ /* 0x000fe20000010000 */
[----:B------:R-:W-:Y:S01]  /*13e0*/  FFMA.FTZ R190, R246, R249, R190 ;  /* 0x000000f9f6be7223 */ /* 0x000fe200000100be */
[----:B------:R-:W-:Y:S01]  /*13f0*/  FADD.FTZ R101, R101, R187 ;  /* 0x000000bb65657221 */ /* 0x000fe20000010000 */
[-C--:B------:R-:W-:Y:S01]  /*1400*/  FFMA.FTZ R69, R250, R187.reuse, R69 ;  /* 0x000000bbfa457223 */ /* 0x080fe20000010045 */
[----:B0-----:R-:W-:Y:S01]  /*1410*/  FMUL.FTZ R249, R248, R187 ;  /* 0x000000bbf8f97220 */ /* 0x001fe20000410000 */
[----:B------:R-:W-:Y:S01]  /*1420*/  FADD.FTZ R189, R189, R247 ;  /* 0x000000f7bdbd7221 */ /* 0x000fe20000010000 */
[----:B------:R-:W-:Y:S01]  /*1430*/  FFMA.FTZ R187, R227, R247, R190 ;  /* 0x000000f7e3bb7223 */ /* 0x000fe200000100be */
[----:B------:R-:W-:Y:S02]  /*1440*/  FMUL.FTZ R248, R3, R188 ;  /* 0x000000bc03f87220 */ /* 0x000fe40000410000 */
[----:B------:R-:W-:Y:S01]  /*1450*/  FADD.FTZ R188, R189, R225 ;  /* 0x000000e1bdbc7221 */ /* 0x000fe20000010000 */
[----:B------:R-:W-:Y:S01]  /*1460*/  FFMA.FTZ R187, R245, R225, R187 ;  /* 0x000000e1f5bb7223 */ /* 0x000fe200000100bb */
[----:B------:R-:W-:Y:S01]  /*1470*/  FADD.FTZ R102, R102, R185 ;  /* 0x000000b966667221 */ /* 0x000fe20000010000 */
[----:B------:R-:W-:-:S02]  /*1480*/  FFMA.FTZ R70, R248, R185, R70 ;  /* 0x000000b9f8467223 */ /* 0x000fc40000010046 */
[----:B------:R-:W-:Y:S01]  /*1490*/  FFMA.FTZ R187, R252, R251, R187 ;  /* 0x000000fbfcbb7223 */ /* 0x000fe200000100bb */
[----:B------:R-:W-:-:S03]  /*14a0*/  FFMA.FTZ R67, R245, R214, R67 ;  /* 0x000000d6f5437223 */ /* 0x000fc60000010043 */
[----:B------:R-:W-:Y:S01]  /*14b0*/  FFMA.FTZ R187, R250, R249, R187 ;  /* 0x000000f9fabb7223 */ /* 0x000fe200000100bb */
[----:B------:R-:W-:Y:S01]  /*14c0*/  FMUL.FTZ R246, R3, R186 ;  /* 0x000000ba03f67220 */ /* 0x000fe20000410000 */
[----:B------:R-:W-:Y:S01]  /*14d0*/  FADD.FTZ R99, R99, R214 ;  /* 0x000000d663637221 */ /* 0x000fe20000010000 */
[----:B------:R-:W-:Y:S01]  /*14e0*/  FADD.FTZ R103, R103, R184 ;  /* 0x000000b867677221 */ /* 0x000fe20000010000 */
[----:B------:R-:W-:Y:S01]  /*14f0*/  IADD3 R223, R223, 0x100, RZ ;  /* 0x00000100dfdf7810 */ /* 0x000fe20007ffe0ff */
[----:B------:R-:W-:Y:S01]  /*1500*/  FFMA.FTZ R71, R246, R184, R71 ;  /* 0x000000b8f6477223 */ /* 0x000fe20000010047 */
[----:B------:R-:W-:Y:S02]  /*1510*/  IADD3 R221, R221, 0x100, RZ ;  /* 0x00000100dddd7810 */ /* 0x000fe40007ffe0ff */
[----:B------:R-:W-:Y:S01]  /*1520*/  IADD3 R226, R7, 0x100, RZ ;  /* 0x0000010007e27810 */ /* 0x000fe20007ffe0ff */
[----:B-1----:R-:W-:Y:S01]  /*1530*/  FMUL.FTZ R247, R215, R185 ;  /* 0x000000b9d7f77220 */ /* 0x002fe20000410000 */
[----:B------:R-:W-:-:S04]  /*1540*/  FADD.FTZ R185, R188, R251 ;  /* 0x000000fbbcb97221 */ /* 0x000fc80000010000 */
[----:B------:R-:W-:Y:S01]  /*1550*/  FADD.FTZ R185, R185, R249 ;  /* 0x000000f9b9b97221 */ /* 0x000fe20000010000 */
[----:B------:R-:W-:Y:S01]  /*1560*/  FFMA.FTZ R187, R248, R247, R187 ;  /* 0x000000f7f8bb7223 */ /* 0x000fe200000100bb */
[----:B---3--:R-:W-:Y:S02]  /*1570*/  FMUL.FTZ R245, R191, R184 ;  /* 0x000000b8bff57220 */ /* 0x008fe40000410000 */
[----:B------:R-:W-:Y:S02]  /*1580*/  FADD.FTZ R185, R185, R247 ;  /* 0x000000f7b9b97221 */ /* 0x000fe40000010000 */
[----:B------:R-:W-:Y:S02]  /*1590*/  FFMA.FTZ R227, R246, R245, R187 ;  /* 0x000000f5f6e37223 */ /* 0x000fe400000100bb */
[----:B--2---:R-:W-:-:S07]  /*15a0*/  FADD.FTZ R225, R185, R245 ;  /* 0x000000f5b9e17221 */ /* 0x004fce0000010000 */
.L_x_8077:
[----:B------:R-:W-:Y:S05]  /*15b0*/  BSYNC B1 ;  /* 0x0000000000017941 */ /* 0x000fea0003800000 */
.L_x_8076:
        /* <DEDUP_REMOVED lines=16> */
[----:B------:R-:W-:Y:S02]  /*16c0*/  IADD3 R223, R223, 0x100, RZ ;  /* 0x00000100dfdf7810 */ /* 0x000fe40007ffe0ff */
[----:B------:R-:W-:Y:S02]  /*16d0*/  IADD3 R221, R221, 0x100, RZ ;  /* 0x00000100dddd7810 */ /* 0x000fe40007ffe0ff */
[----:B------:R-:W-:Y:S01]  /*16e0*/  IADD3 R226, R226, 0x100, RZ ;  /* 0x00000100e2e27810 */ /* 0x000fe20007ffe0ff */
[----:B---3--:R-:W-:Y:S02]  /*16f0*/  HADD2.F32 R236, -RZ, R186.H0_H0 ;  /* 0x200000baffec7230 */ /* 0x008fe40000004100 */
[--C-:B------:R-:W-:Y:S02]  /*1700*/  HADD2.F32 R205, -RZ, R184.reuse.H0_H0 ;  /* 0x200000b8ffcd7230 */ /* 0x100fe40000004100 */
[----:B------:R-:W-:-:S02]  /*1710*/  HADD2.F32 R204, -RZ, R184.H1_H1 ;  /* 0x300000b8ffcc7230 */ /* 0x000fc40000004100 */
[--C-:B------:R-:W-:Y:S02]  /*1720*/  HADD2.F32 R219, -RZ, R185.reuse.H0_H0 ;  /* 0x200000b9ffdb7230 */ /* 0x100fe40000004100 */
[----:B------:R-:W-:Y:S02]  /*1730*/  HADD2.F32 R215, -RZ, R185.H1_H1 ;  /* 0x300000b9ffd77230 */ /* 0x000fe40000004100 */
[----:B------:R-:W-:Y:S02]  /*1740*/  HADD2.F32 R222, -RZ, R186.H1_H1 ;  /* 0x300000baffde7230 */ /* 0x000fe40000004100 */
[--C-:B----4-:R-:W-:Y:S02]  /*1750*/  HADD2.F32 R185, -RZ, R191.reuse.H0_H0 ;  /* 0x200000bfffb97230 */ /* 0x110fe40000004100 */
[----:B------:R-:W-:Y:S02]  /*1760*/  HADD2.F32 R184, -RZ, R191.H1_H1 ;  /* 0x300000bfffb87230 */ /* 0x000fe40000004100 */
[----:B------:R-:W-:Y:S01]  /*1770*/  FADD.FTZ R191, -R220, R236 ;  /* 0x000000ecdcbf7221 */ /* 0x000fe20000010100 */
[----:B------:R-:W-:-:S02]  /*1780*/  HADD2.F32 R203, -RZ, R188.H0_H0 ;  /* 0x200000bcffcb7230 */ /* 0x000fc40000004100 */
[C---:B------:R-:W-:Y:S01]  /*1790*/  FADD.FTZ R186, -R220.reuse, R205 ;  /* 0x000000cddcba7221 */ /* 0x040fe20000010100 */
[--C-:B------:R-:W-:Y:S02]  /*17a0*/  HADD2.F32 R237, -RZ, R187.reuse.H0_H0 ;  /* 0x200000bbffed7230 */ /* 0x100fe40000004100 */
[C---:B------:R-:W-:Y:S01]  /*17b0*/  FADD.FTZ R214, -R220.reuse, R204 ;  /* 0x000000ccdcd67221 */ /* 0x040fe20000010100 */
[----:B------:R-:W-:Y:S02]  /*17c0*/  HADD2.F32 R238, -RZ, R187.H1_H1 ;  /* 0x300000bbffee7230 */ /* 0x000fe40000004100 */
[--C-:B0-----:R-:W-:Y:S02]  /*17d0*/  HADD2.F32 R201, -RZ, R189.reuse.H0_H0 ;  /* 0x200000bdffc97230 */ /* 0x101fe40000004100 */
[----:B------:R-:W-:Y:S02]  /*17e0*/  HADD2.F32 R200, -RZ, R189.H1_H1 ;  /* 0x300000bdffc87230 */ /* 0x000fe40000004100 */
[----:B------:R-:W-:Y:S01]  /*17f0*/  FADD.FTZ R204, -R220, R215 ;  /* 0x000000d7dccc7221 */ /* 0x000fe20000010100 */
[----:B------:R-:W-:-:S02]  /*1800*/  HADD2.F32 R189, -RZ, R190.H0_H0 ;  /* 0x200000beffbd7230 */ /* 0x000fc40000004100 */
[----:B------:R-:W-:Y:S02]  /*1810*/  HADD2.F32 R187, -RZ, R190.H1_H1 ;  /* 0x300000beffbb7230 */ /* 0x000fe40000004100 */
[----:B------:R-:W-:Y:S01]  /*1820*/  FADD.FTZ R190, -R220, R222 ;  /* 0x000000dedcbe7221 */ /* 0x000fe20000010100 */
[----:B------:R-:W-:Y:S02]  /*1830*/  HADD2.F32 R202, -RZ, R188.H1_H1 ;  /* 0x300000bcffca7230 */ /* 0x000fe40000004100 */
[C---:B------:R-:W-:Y:S01]  /*1840*/  FMUL.FTZ R222, R3.reuse, R191 ;  /* 0x000000bf03de7220 */ /* 0x040fe20000410000 */
[C---:B------:R-:W-:Y:S01]  /*1850*/  FMUL.FTZ R243, R3.reuse, R186 ;  /* 0x000000ba03f37220 */ /* 0x040fe20000410000 */
[----:B------:R-:W-:Y:S01]  /*1860*/  FMUL.FTZ R242, R24, R203 ;  /* 0x000000cb18f27220 */ /* 0x000fe20000410000 */
[C---:B------:R-:W-:Y:S01]  /*1870*/  FADD.FTZ R188, -R220.reuse, R237 ;  /* 0x000000eddcbc7221 */ /* 0x040fe20000010100 */
[----:B------:R-:W-:Y:S01]  /*1880*/  FADD.FTZ R205, -R220, R219 ;  /* 0x000000dbdccd7221 */ /* 0x000fe20000010100 */
[C---:B------:R-:W-:Y:S01]  /*1890*/  FMUL.FTZ R237, R3.reuse, R204 ;  /* 0x000000cc03ed7220 */ /* 0x040fe20000410000 */
        /* <DEDUP_REMOVED lines=45> */
.L_x_8079:
[----:B------:R-:W-:Y:S05]  /*1b70*/  BSYNC B1 ;  /* 0x0000000000017941 */ /* 0x000fea0003800000 */
.L_x_8078:
        /* <DEDUP_REMOVED lines=12> */
[----:B--2---:R-:W-:-:S05]  /*1c40*/  IMAD.WIDE.U32 R16, R221, 0x8, R16 ;  /* 0x00000008dd107825 */ /* 0x004fca00078e0010 */
[----:B------:R3:W5:Y:S07]  /*1c50*/  LDG.E.64 R194, desc[UR4][R16.64] ;  /* 0x0000000410c27981 */ /* 0x00076e000c1e1b00 */
[----:B0-----:R-:W-:-:S05]  /*1c60*/  @P4 IMAD.WIDE.U32 R184, R226, 0x10, R184 ;  /* 0x00000010e2b84825 */ /* 0x001fca00078e00b8 */
[----:B------:R0:W5:Y:S01]  /*1c70*/  @P4 LDG.E.128 R164, desc[UR4][R184.64] ;  /* 0x00000004b8a44981 */ /* 0x000162000c1e1d00 */
[----:B------:R-:W-:Y:S02]  /*1c80*/  IADD3 R223, R223, 0x100, RZ ;  /* 0x00000100dfdf7810 */ /* 0x000fe40007ffe0ff */
[----:B------:R-:W-:Y:S02]  /*1c90*/  IADD3 R221, R221, 0x100, RZ ;  /* 0x00000100dddd7810 */ /* 0x000fe40007ffe0ff */
[----:B------:R-:W-:Y:S01]  /*1ca0*/  IADD3 R226, R226, 0x100, RZ ;  /* 0x00000100e2e27810 */ /* 0x000fe20007ffe0ff */
[--C-:B---3--:R-:W-:Y:S02]  /*1cb0*/  HADD2.F32 R17, -RZ, R8.reuse.H0_H0 ;  /* 0x20000008ff117230 */ /* 0x108fe40000004100 */
[----:B------:R-:W-:Y:S02]  /*1cc0*/  HADD2.F32 R8, -RZ, R8.H1_H1 ;  /* 0x30000008ff087230 */ /* 0x000fe40000004100 */
[----:B0-----:R-:W-:-:S02]  /*1cd0*/  HADD2.F32 R185, -RZ, R9.H0_H0 ;  /* 0x20000009ffb97230 */ /* 0x001fc40000004100 */
[C---:B------:R-:W-:Y:S01]  /*1ce0*/  FADD.FTZ R17, -R220.reuse, R17 ;  /* 0x00000011dc117221 */ /* 0x040fe20000010100 */
[----:B------:R-:W-:Y:S02]  /*1cf0*/  HADD2.F32 R187, -RZ, R9.H1_H1 ;  /* 0x30000009ffbb7230 */ /* 0x000fe40000004100 */
[----:B------:R-:W-:Y:S01]  /*1d00*/  FADD.FTZ R9, -R220, R8 ;  /* 0x00000008dc097221 */ /* 0x000fe20000010100 */
[--C-:B------:R-:W-:Y:S02]  /*1d10*/  HADD2.F32 R186, -RZ, R10.reuse.H0_H0 ;  /* 0x2000000affba7230 */ /* 0x100fe40000004100 */
[----:B------:R-:W-:Y:S02]  /*1d20*/  HADD2.F32 R189, -RZ, R10.H1_H1 ;  /* 0x3000000affbd7230 */ /* 0x000fe40000004100 */
[----:B------:R-:W-:Y:S01]  /*1d30*/  FMUL.FTZ R8, R3, R17 ;  /* 0x0000001103087220 */ /* 0x000fe20000410000 */
[--C-:B------:R-:W-:Y:S02]  /*1d40*/  HADD2.F32 R190, -RZ, R11.reuse.H0_H0 ;  /* 0x2000000bffbe7230 */ /* 0x100fe40000004100 */
[----:B------:R-:W-:-:S02]  /*1d50*/  HADD2.F32 R191, -RZ, R11.H1_H1 ;  /* 0x3000000bffbf7230 */ /* 0x000fc40000004100 */
[--C-:B----4-:R-:W-:Y:S02]  /*1d60*/  HADD2.F32 R10, -RZ, R12.reuse.H0_H0 ;  /* 0x2000000cff0a7230 */ /* 0x110fe40000004100 */
[C---:B------:R-:W-:Y:S01]  /*1d70*/  FADD.FTZ R188, -R220.reuse, R185 ;  /* 0x000000b9dcbc7221 */ /* 0x040fe20000010100 */
[----:B------:R-:W-:Y:S02]  /*1d80*/  HADD2.F32 R11, -RZ, R12.H1_H1 ;  /* 0x3000000cff0b7230 */ /* 0x000fe40000004100 */
[----:B------:R-:W-:Y:S01]  /*1d90*/  FMUL.FTZ R9, R3, R9 ;  /* 0x0000000903097220 */ /* 0x000fe20000410000 */
[----:B------:R-:W-:Y:S01]  /*1da0*/  FADD.FTZ R187, -R220, R187 ;  /* 0x000000bbdcbb7221 */ /* 0x000fe20000010100 */
[--C-:B------:R-:W-:Y:S02]  /*1db0*/  HADD2.F32 R12, -RZ, R13.reuse.H0_H0 ;  /* 0x2000000dff0c7230 */ /* 0x100fe40000004100 */
[----:B------:R-:W-:Y:S01]  /*1dc0*/  FADD.FTZ R112, R112, R10 ;  /* 0x0000000a70707221 */ /* 0x000fe20000010000 */
[-C--:B------:R-:W-:Y:S01]  /*1dd0*/  FFMA.FTZ R80, R8, R10.reuse, R80 ;  /* 0x0000000a08507223 */ /* 0x080fe20000010050 */
[----:B------:R-:W-:Y:S01]  /*1de0*/  FMUL.FTZ R235, R32, R10 ;  /* 0x0000000a20eb7220 */ /* 0x000fe20000410000 */
[----:B------:R-:W-:-:S02]  /*1df0*/  HADD2.F32 R184, -RZ, R13.H1_H1 ;  /* 0x3000000dffb87230 */ /* 0x000fc40000004100 */
[----:B------:R-:W-:Y:S01]  /*1e00*/  FADD.FTZ R113, R113, R11 ;  /* 0x0000000b71717221 */ /* 0x000fe20000010000 */
[----:B------:R-:W-:Y:S01]  /*1e10*/  FMUL.FTZ R10, R3, R188 ;  /* 0x000000bc030a7220 */ /* 0x000fe20000410000 */
[-C--:B------:R-:W-:Y:S01]  /*1e20*/  FFMA.FTZ R81, R9, R11.reuse, R81 ;  /* 0x0000000b09517223 */ /* 0x080fe20000010051 */
[----:B------:R-:W-:Y:S01]  /*1e30*/  FMUL.FTZ R233, R33, R11 ;  /* 0x0000000b21e97220 */ /* 0x000fe20000410000 */
        /* <DEDUP_REMOVED lines=14> */
[----:B------:R-:W-:Y:S02]  /*1f20*/  FADD.FTZ R185, -R220, R189 ;  /* 0x000000bddcb97221 */ /* 0x000fe40000010100 */
[----:B------:R-:W-:Y:S01]  /*1f30*/  FADD.FTZ R184, R184, R229 ;  /* 0x000000e5b8b87221 */ /* 0x000fe20000010000 */
[----:B------:R-:W-:Y:S01]  /*1f40*/  FFMA.FTZ R186, R10, R229, R186 ;  /* 0x000000e50aba7223 */ /* 0x000fe200000100ba */
[----:B------:R-:W-:Y:S02]  /*1f50*/  HADD2.F32 R14, -RZ, R14.H1_H1 ;  /* 0x3000000eff0e7230 */ /* 0x000fe40000004100 */
[----:B------:R-:W-:Y:S01]  /*1f60*/  FADD.FTZ R116, R116, R13 ;  /* 0x0000000d74747221 */ /* 0x000fe20000010000 */
[--C-:B------:R-:W-:Y:S02]  /*1f70*/  HADD2.F32 R16, -RZ, R15.reuse.H0_H0 ;  /* 0x2000000fff107230 */ /* 0x100fe40000004100 */
[----:B------:R-:W-:Y:S01]  /*1f80*/  FFMA.FTZ R84, R12, R13, R84 ;  /* 0x0000000d0c547223 */ /* 0x000fe20000010054 */
[----:B------:R-:W-:-:S02]  /*1f90*/  HADD2.F32 R18, -RZ, R15.H1_H1 ;  /* 0x3000000fff127230 */ /* 0x000fc40000004100 */
[----:B------:R-:W-:Y:S01]  /*1fa0*/  FMUL.FTZ R224, R36, R13 ;  /* 0x0000000d24e07220 */ /* 0x000fe20000410000 */
[----:B------:R-:W-:Y:S01]  /*1fb0*/  FADD.FTZ R15, -R220, R190 ;  /* 0x000000bedc0f7221 */ /* 0x000fe20000010100 */
        /* <DEDUP_REMOVED lines=22> */
[----:B------:R-:W-:-:S07]  /*2120*/  FFMA.FTZ R227, R17, R18, R186 ;  /* 0x0000001211e37223 */ /* 0x000fce00000100ba */
.L_x_8081:
[----:B------:R-:W-:Y:S05]  /*2130*/  BSYNC B1 ;  /* 0x0000000000017941 */ /* 0x000fea0003800000 */
.L_x_8080:
        /* <DEDUP_REMOVED lines=16> */
[----:B------:R0:W5:Y:S01]  /*2240*/  LDG.E.64 R192, desc[UR4][R206.64] ;  /* 0x00000004cec07981 */ /* 0x000162000c1e1b00 */
[----:B---3--:R-:W-:Y:S02]  /*2250*/  HADD2.F32 R210, -RZ, R184.H1_H1 ;  /* 0x300000b8ffd27230 */ /* 0x008fe40000004100 */
[--C-:B0-----:R-:W-:Y:S02]  /*2260*/  HADD2.F32 R206, -RZ, R185.reuse.H0_H0 ;  /* 0x200000b9ffce7230 */ /* 0x101fe40000004100 */
[----:B------:R-:W-:Y:S02]  /*2270*/  HADD2.F32 R208, -RZ, R185.H1_H1 ;  /* 0x300000b9ffd07230 */ /* 0x000fe40000004100 */
[----:B------:R-:W-:Y:S01]  /*2280*/  FADD.FTZ R212, -R220, R210 ;  /* 0x000000d2dcd47221 */ /* 0x000fe20000010100 */
[----:B------:R-:W-:-:S02]  /*2290*/  HADD2.F32 R207, -RZ, R186.H0_H0 ;  /* 0x200000baffcf7230 */ /* 0x000fc40000004100 */
[C---:B------:R-:W-:Y:S01]  /*22a0*/  FADD.FTZ R210, -R220.reuse, R206 ;  /* 0x000000cedcd27221 */ /* 0x040fe20000010100 */
[----:B------:R-:W-:Y:S02]  /*22b0*/  HADD2.F32 R209, -RZ, R184.H0_H0 ;  /* 0x200000b8ffd17230 */ /* 0x000fe40000004100 */
[C---:B------:R-:W-:Y:S01]  /*22c0*/  FADD.FTZ R206, -R220.reuse, R208 ;  /* 0x000000d0dcce7221 */ /* 0x040fe20000010100 */
[--C-:B------:R-:W-:Y:S02]  /*22d0*/  HADD2.F32 R185, -RZ, R187.reuse.H0_H0 ;  /* 0x200000bbffb97230 */ /* 0x100fe40000004100 */
[C---:B------:R-:W-:Y:S01]  /*22e0*/  FADD.FTZ R208, -R220.reuse, R207 ;  /* 0x000000cfdcd07221 */ /* 0x040fe20000010100 */
[----:B------:R-:W-:Y:S02]  /*22f0*/  HADD2.F32 R184, -RZ, R187.H1_H1 ;  /* 0x300000bbffb87230 */ /* 0x000fe40000004100 */
[----:B------:R-:W-:Y:S01]  /*2300*/  FADD.FTZ R187, -R220, R209 ;  /* 0x000000d1dcbb7221 */ /* 0x000fe20000010100 */
[----:B----4-:R-:W-:-:S02]  /*2310*/  HADD2.F32 R213, -RZ, R188.H0_H0 ;  /* 0x200000bcffd57230 */ /* 0x010fc40000004100 */
[C---:B------:R-:W-:Y:S01]  /*2320*/  FMUL.FTZ R208, R3.reuse, R208 ;  /* 0x000000d003d07220 */ /* 0x040fe20000410000 */
[--C-:B------:R-:W-:Y:S02]  /*2330*/  HADD2.F32 R207, -RZ, R189.reuse.H0_H0 ;  /* 0x200000bdffcf7230 */ /* 0x100fe40000004100 */
[C---:B------:R-:W-:Y:S01]  /*2340*/  FMUL.FTZ R244, R3.reuse, R187 ;  /* 0x000000bb03f47220 */ /* 0x040fe20000410000 */
[----:B------:R-:W-:Y:S02]  /*2350*/  HADD2.F32 R209, -RZ, R189.H1_H1 ;  /* 0x300000bdffd17230 */ /* 0x000fe40000004100 */
[----:B------:R-:W-:Y:S01]  /*2360*/  FMUL.FTZ R234, R48, R213 ;  /* 0x000000d530ea7220 */ /* 0x000fe20000410000 */
[----:B------:R-:W-:Y:S02]  /*2370*/  HADD2.F32 R186, -RZ, R186.H1_H1 ;  /* 0x300000baffba7230 */ /* 0x000fe40000004100 */
[----:B------:R-:W-:Y:S01]  /*2380*/  FMUL.FTZ R232, R3, R212 ;  /* 0x000000d403e87220 */ /* 0x000fe20000410000 */
[----:B------:R-:W-:-:S02]  /*2390*/  HADD2.F32 R189, -RZ, R190.H0_H0 ;  /* 0x200000beffbd7230 */ /* 0x000fc40000004100 */
[----:B------:R-:W-:Y:S01]  /*23a0*/  FMUL.FTZ R230, R3, R210 ;  /* 0x000000d203e67220 */ /* 0x000fe20000410000 */
[----:B------:R-:W-:Y:S02]  /*23b0*/  HADD2.F32 R211, -RZ, R188.H1_H1 ;  /* 0x300000bcffd37230 */ /* 0x000fe40000004100 */
[----:B------:R-:W-:Y:S01]  /*23c0*/  FADD.FTZ R186, -R220, R186 ;  /* 0x000000badcba7221 */ /* 0x000fe20000010100 */
[--C-:B------:R-:W-:Y:S02]  /*23d0*/  HADD2.F32 R188, -RZ, R191.reuse.H0_H0 ;  /* 0x200000bfffbc7230 */ /* 0x100fe40000004100 */
        /* <DEDUP_REMOVED lines=36> */
[-C--:B------:R-:W-:Y:S01]  /*2620*/  FMUL.FTZ R218, R55, R187.reuse ;  /* 0x000000bb37da7220 */ /* 0x080fe20000410000 */
[----:B------:R-:W-:Y:S01]  /*2630*/  FADD.FTZ R177, R177, R190 ;  /* 0x000000beb1b17221 */ /* 0x000fe20000010000 */
[----:B------:R-:W-:Y:S01]  /*2640*/  FADD.FTZ R186, R186, R216 ;  /* 0x000000d8baba7221 */ /* 0x000fe20000010000 */
[----:B------:R-:W-:Y:S01]  /*2650*/  FFMA.FTZ R185, R213, R216, R185 ;  /* 0x000000d8d5b97223 */ /* 0x000fe200000100b9 */
[----:B------:R-:W-:Y:S01]  /*2660*/  FFMA.FTZ R121, R211, R190, R121 ;  /* 0x000000bed3797223 */ /* 0x000fe20000010079 */
[----:B------:R-:W-:Y:S01]  /*2670*/  FADD.FTZ R178, R178, R188 ;  /* 0x000000bcb2b27221 */ /* 0x000fe20000010000 */
[----:B------:R-:W-:Y:S01]  /*2680*/  FFMA.FTZ R122, R213, R188, R122 ;  /* 0x000000bcd57a7223 */ /* 0x000fe2000001007a */
[----:B------:R-:W-:Y:S01]  /*2690*/  FADD.FTZ R179, R179, R187 ;  /* 0x000000bbb3b37221 */ /* 0x000fe20000010000 */
[C---:B------:R-:W-:Y:S01]  /*26a0*/  FFMA.FTZ R123, R217.reuse, R187, R123 ;  /* 0x000000bbd97b7223 */ /* 0x040fe2000001007b */
[----:B------:R-:W-:Y:S01]  /*26b0*/  FADD.FTZ R225, R186, R218 ;  /* 0x000000dabae17221 */ /* 0x000fe20000010000 */
[----:B------:R-:W-:-:S07]  /*26c0*/  FFMA.FTZ R227, R217, R218, R185 ;  /* 0x000000dad9e37223 */ /* 0x000fce00000100b9 */
.L_x_8075:
[----:B------:R-:W-:Y:S05]  /*26d0*/  BSYNC B0 ;  /* 0x0000000000007941 */ /* 0x000fea0003800000 */
.L_x_8067:
[----:B0-----:R-:W2:Y:S01]  /*26e0*/  LDL.LU R185, [R1+0x20] ;  /* 0x0000200001b97983 */ /* 0x001ea20000300800 */
[----:B------:R-:W-:Y:S01]  /*26f0*/  UMOV UR11, 0xffffffff ;  /* 0xffffffff000b7882 */ /* 0x000fe20000000000 */
[----:B------:R-:W0:Y:S02]  /*2700*/  S2R R184, SR_TID.X ;  /* 0x0000000000b87919 */ /* 0x000e240000002100 */
[----:B0-----:R-:W-:-:S04]  /*2710*/  SHF.R.U32.HI R220, RZ, 0x5, R184 ;  /* 0x00000005ffdc7819 */ /* 0x001fc800000116b8 */
[----:B------:R-:W-:Y:S02]  /*2720*/  LOP3.LUT R186, R220, 0x7fffff8, RZ, 0xc0, !PT ;  /* 0x07fffff8dcba7812 */ /* 0x000fe400078ec0ff */
[----:B--2---:R-:W-:-:S04]  /*2730*/  LOP3.LUT P4, RZ, R185, 0xff, RZ, 0xc0, !PT ;  /* 0x000000ffb9ff7812 */ /* 0x004fc8000788c0ff */
[----:B------:R-:W-:-:S09]  /*2740*/  P2R R215, PR, RZ, 0x10 ;  /* 0x00000010ffd77803 */ /* 0x000fd20000000000 */
        /* <DEDUP_REMOVED lines=21> */
.L_x_8276:
[----:B------:R-:W3:Y:S01]  /*28a0*/  LDL R184, [R1+0x1c] ;  /* 0x00001c0001b87983 */ /* 0x000ee20000100800 */
[----:B--2---:R-:W-:Y:S01]  /*28b0*/  FADD.FTZ R185, R189, R185 ;  /* 0x000000b9bdb97221 */ /* 0x004fe20000010000 */
[----:B------:R-:W-:Y:S01]  /*28c0*/  @!P4 LOP3.LUT R188, R220, 0x7, RZ, 0xc0, !PT ;  /* 0x00000007dcbcc812 */ /* 0x000fe200078ec0ff */
[----:B------:R-:W-:Y:S05]  /*28d0*/  WARPSYNC.ALL ;  /* 0x0000000000007948 */ /* 0x000fea0003800000 */
[----:B0-----:R-:W0:Y:S01]  /*28e0*/  S2R R189, SR_CgaCtaId ;  /* 0x0000000000bd7919 */ /* 0x001e220000008800 */
[----:B------:R-:W-:Y:S01]  /*28f0*/  MOV R187, 0x400 ;  /* 0x0000040000bb7802 */ /* 0x000fe20000000f00 */
[----:B------:R-:W-:Y:S01]  /*2900*/  BSSY B0, `(.L_x_8083) ;  /* 0x0000143000007945 */ /* 0x000fe20003800000 */
[----:B------:R-:W-:-:S02]  /*2910*/  @!P4 IADD3 R188, R186, R188, RZ ;  /* 0x000000bcbabcc210 */ /* 0x000fc40007ffe0ff */
[----:B------:R-:W-:-:S05]  /*2920*/  @P3 IADD3 R2, R2, -0x1, RZ ;  /* 0xffffffff02023810 */ /* 0x000fca0007ffe0ff */
        /* <DEDUP_REMOVED lines=40> */
.L_x_8086:
[----:B------:R-:W-:Y:S05]  /*2bb0*/  BSYNC B1 ;  /* 0x0000000000017941 */ /* 0x000fea0003800000 */
.L_x_8085:
        /* <DEDUP_REMOVED lines=9> */
.L_x_8088:
        /* <DEDUP_REMOVED lines=9> */
[----:B-----5:R-:W-:-:S05]  /*2ce0*/  @P4 HADD2.F32 R185, -RZ, R156.H0_H0 ;  /* 0x2000009cffb94230 */ /* 0x020fca0000004100 */
[----:B------:R-:W-:-:S07]  /*2cf0*/  @P4 FADD.FTZ R184, R184, R185 ;  /* 0x000000b9b8b84221 */ /* 0x000fce0000010000 */
.L_x_8089:
[----:B------:R-:W-:Y:S05]  /*2d00*/  BSYNC B1 ;  /* 0x0000000000017941 */ /* 0x000fea0003800000 */
.L_x_8087:
        /* <DEDUP_REMOVED lines=14> */
[----:B--2---:R-:W-:-:S05]  /*2df0*/  FMUL.FTZ R184, R189, R184 ;  /* 0x000000b8bdb87220 */ /* 0x004fca0000410000 */
[----:B------:R-:W-:-:S04]  /*2e00*/  FSEL R184, R184, RZ, P6 ;  /* 0x000000ffb8b87208 */ /* 0x000fc80003000000 */
[----:B------:R-:W-:-:S04]  /*2e10*/  F2FP.F16.F32.PACK_AB R184, RZ, R184 ;  /* 0x000000b8ffb8723e */ /* 0x000fc800000000ff */
[----:B------:R-:W-:-:S07]  /*2e20*/  PRMT R88, R184, 0x7610, R88 ;  /* 0x00007610b8587816 */ /* 0x000fce0000000058 */
.L_x_8091:
[----:B------:R-:W-:Y:S05]  /*2e30*/  BSYNC B1 ;  /* 0x0000000000017941 */ /* 0x000fea0003800000 */
.L_x_8090:
[----:B------:R-:W-:Y:S04]  /*2e40*/  BSSY B1, `(.L_x_8092) ;  /* 0x0000010000017945 */ /* 0x000fe80003800000 */
[----:B------:R-:W-:Y:S05]  /*2e50*/  @P2 BRA `(.L_x_8093) ;  /* 0x0000000000102947 */ /* 0x000fea0003800000 */
[----:B------:R-:W-:Y:S01]  /*2e60*/  MOV R184, RZ ;  /* 0x000000ff00b87202 */ /* 0x000fe20000000f00 */
[----:B------:R-:W-:Y:S06]  /*2e70*/  @!P4 BRA `(.L_x_8094) ;  /* 0x000000000030c947 */ /* 0x000fec0003800000 */
[----:B-----5:R-:W-:Y:S01]  /*2e80*/  HADD2.F32 R184, -RZ, R156.H1_H1 ;  /* 0x3000009cffb87230 */ /* 0x020fe20000004100 */
[----:B------:R-:W-:Y:S06]  /*2e90*/  BRA `(.L_x_8094) ;  /* 0x0000000000287947 */ /* 0x000fec0003800000 */
.L_x_8093:
[----:B------:R-:W2:Y:S01]  /*2ea0*/  LDL R188, [R1+0x14] ;  /* 0x0000140001bc7983 */ /* 0x000ea20000100800 */
[----:B------:R-:W0:Y:S03]  /*2eb0*/  LDC.U8 R189, c[0x0][0x2a0] ;  /* 0x0000a800ffbd7b82 */ /* 0x000e260000000000 */
[----:B------:R-:W3:Y:S01]  /*2ec0*/  LDL R185, [R1+0x10] ;  /* 0x0000100001b97983 */ /* 0x000ee20000100800 */
[----:B0-----:R-:W-:-:S04]  /*2ed0*/  ISETP.NE.AND P6, PT, R189, RZ, PT ;  /* 0x000000ffbd00720c */ /* 0x001fc80003fc5270 */
[----:B------:R-:W-:-:S05]  /*2ee0*/  FSEL R184, R2, RZ, !P6 ;  /* 0x000000ff02b87208 */ /* 0x000fca0007000000 */
[----:B--2---:R-:W-:-:S04]  /*2ef0*/  FFMA.FTZ R184, R188, R187, R184 ;  /* 0x000000bbbcb87223 */ /* 0x004fc800000100b8 */
[----:B---3--:R-:W-:Y:S01]  /*2f00*/  FADD.FTZ R184, R185, -R184 ;  /* 0x800000b8b9b87221 */ /* 0x008fe20000010000 */
[----:B-----5:R-:W-:-:S03]  /*2f10*/  @P4 HADD2.F32 R185, -RZ, R156.H1_H1 ;  /* 0x3000009cffb94230 */ /* 0x020fc60000004100 */
[----:B------:R-:W-:-:S04]  /*2f20*/  FMUL.FTZ R184, R3, R184 ;  /* 0x000000b803b87220 */ /* 0x000fc80000410000 */
[----:B------:R-:W-:-:S07]  /*2f30*/  @P4 FADD.FTZ R184, R184, R185 ;  /* 0x000000b9b8b84221 */ /* 0x000fce0000010000 */
.L_x_8094:
[----:B------:R-:W-:Y:S05]  /*2f40*/  BSYNC B1 ;  /* 0x0000000000017941 */ /* 0x000fea0003800000 */
.L_x_8092:
[----:B------:R-:W-:Y:S01]  /*2f50*/  @P5 F2FP.F16.F32.PACK_AB R185, RZ, R184 ;  /* 0x000000b8ffb9523e */ /* 0x000fe200000000ff */
        /* <DEDUP_REMOVED lines=8> */
[----:B------:R-:W-:-:S05]  /*2fe0*/  @P6 HADD2.F32 R188, -RZ, R180.H1_H1 ;  /* 0x300000b4ffbc6230 */ /* 0x000fca0000004100 */
[----:B------:R-:W-:-:S04]  /*2ff0*/  @P6 FMUL.FTZ R185, R184, R188 ;  /* 0x000000bcb8b96220 */ /* 0x000fc80000410000 */
[----:B------:R-:W-:Y:S01]  /*3000*/  FADD.FTZ R125, R125, R185 ;  /* 0x000000b97d7d7221 */ /* 0x000fe20000010000 */
[----:B--2---:R-:W-:-:S05]  /*3010*/  FMUL.FTZ R184, R189, R184 ;  /* 0x000000b8bdb87220 */ /* 0x004fca0000410000 */
[----:B------:R-:W-:-:S04]  /*3020*/  FSEL R184, R184, RZ, P6 ;  /* 0x000000ffb8b87208 */ /* 0x000fc80003000000 */
[----:B------:R-:W-:-:S04]  /*3030*/  F2FP.F16.F32.PACK_AB R184, RZ, R184 ;  /* 0x000000b8ffb8723e */ /* 0x000fc800000000ff */
[----:B------:R-:W-:-:S07]  /*3040*/  PRMT R88, R88, 0x5410, R184 ;  /* 0x0000541058587816 */ /* 0x000fce00000000b8 */
.L_x_8096:
[----:B------:R-:W-:Y:S05]  /*3050*/  BSYNC B1 ;  /* 0x0000000000017941 */ /* 0x000fea0003800000 */
.L_x_8095:
[----:B------:R-:W-:Y:S04]  /*3060*/  BSSY B1, `(.L_x_8097) ;  /* 0x0000011000017945 */ /* 0x000fe80003800000 */
[----:B------:R-:W-:Y:S05]  /*3070*/  @P2 BRA `(.L_x_8098) ;  /* 0x0000000000102947 */ /* 0x000fea0003800000 */
[----:B------:R-:W-:Y:S01]  /*3080*/  MOV R184, RZ ;  /* 0x000000ff00b87202 */ /* 0x000fe20000000f00 */
[----:B------:R-:W-:Y:S06]  /*3090*/  @!P4 BRA `(.L_x_8099) ;  /* 0x000000000034c947 */ /* 0x000fec0003800000 */
[----:B-----5:R-:W-:Y:S01]  /*30a0*/  HADD2.F32 R184, -RZ, R157.H0_H0 ;  /* 0x2000009dffb87230 */ /* 0x020fe20000004100 */
[----:B------:R-:W-:Y:S06]  /*30b0*/  BRA `(.L_x_8099) ;  /* 0x00000000002c7947 */ /* 0x000fec0003800000 */
.L_x_8098:
        /* <DEDUP_REMOVED lines=8> */
[----:B-----5:R-:W-:-:S03]  /*3140*/  @P4 HADD2.F32 R185, -RZ, R157.H0_H0 ;  /* 0x2000009dffb94230 */ /* 0x020fc60000004100 */
[----:B------:R-:W-:-:S04]  /*3150*/  FMUL.FTZ R184, R3, R184 ;  /* 0x000000b803b87220 */ /* 0x000fc80000410000 */
[----:B------:R-:W-:-:S07]  /*3160*/  @P4 FADD.FTZ R184, R184, R185 ;  /* 0x000000b9b8b84221 */ /* 0x000fce0000010000 */
.L_x_8099:
[----:B------:R-:W-:Y:S05]  /*3170*/  BSYNC B1 ;  /* 0x0000000000017941 */ /* 0x000fea0003800000 */
.L_x_8097:
        /* <DEDUP_REMOVED lines=16> */
.L_x_8101:
[----:B------:R-:W-:Y:S05]  /*3280*/  BSYNC B1 ;  /* 0x0000000000017941 */ /* 0x000fea0003800000 */
.L_x_8100:
[----:B------:R-:W-:Y:S04]  /*3290*/  BSSY B1, `(.L_x_8102) ;  /* 0x0000010000017945 */ /* 0x000fe80003800000 */
[----:B------:R-:W-:Y:S05]  /*32a0*/  @P2 BRA `(.L_x_8103) ;  /* 0x0000000000102947 */ /* 0x000fea0003800000 */
[----:B------:R-:W-:Y:S01]  /*32b0*/  MOV R184, RZ ;  /* 0x000000ff00b87202 */ /* 0x000fe20000000f00 */
[----:B------:R-:W-:Y:S06]  /*32c0*/  @!P4 BRA `(.L_x_8104) ;  /* 0x000000000030c947 */ /* 0x000fec0003800000 */
[----:B-----5:R-:W-:Y:S01]  /*32d0*/  HADD2.F32 R184, -RZ, R157.H1_H1 ;  /* 0x3000009dffb87230 */ /* 0x020fe20000004100 */
[----:B------:R-:W-:Y:S06]  /*32e0*/  BRA `(.L_x_8104) ;  /* 0x0000000000287947 */ /* 0x000fec0003800000 */
.L_x_8103:
[----:B------:R-:W2:Y:S01]  /*32f0*/  LDL R188, [R1+0x4] ;  /* 0x0000040001bc7983 */ /* 0x000ea20000100800 */
[----:B------:R-:W0:Y:S03]  /*3300*/  LDC.U8 R189, c[0x0][0x2a0] ;  /* 0x0000a800ffbd7b82 */ /* 0x000e260000000000 */
[----:B------:R-:W3:Y:S01]  /*3310*/  LDL R185, [R1] ;  /* 0x0000000001b97983 */ /* 0x000ee20000100800 */
[----:B0-----:R-:W-:-:S04]  /*3320*/  ISETP.NE.AND P6, PT, R189, RZ, PT ;  /* 0x000000ffbd00720c */ /* 0x001fc80003fc5270 */
[----:B------:R-:W-:-:S05]  /*3330*/  FSEL R184, R2, RZ, !P6 ;  /* 0x000000ff02b87208 */ /* 0x000fca0007000000 */
[----:B--2---:R-:W-:-:S04]  /*3340*/  FFMA.FTZ R184, R188, R187, R184 ;  /* 0x000000bbbcb87223 */ /* 0x004fc800000100b8 */
[----:B---3--:R-:W-:Y:S01]  /*3350*/  FADD.FTZ R184, R185, -R184 ;  /* 0x800000b8b9b87221 */ /* 0x008fe20000010000 */
[----:B-----5:R-:W-:-:S03]  /*3360*/  @P4 HADD2.F32 R185, -RZ, R157.H1_H1 ;  /* 0x3000009dffb94230 */ /* 0x020fc60000004100 */
[----:B------:R-:W-:-:S04]  /*3370*/  FMUL.FTZ R184, R3, R184 ;  /* 0x000000b803b87220 */ /* 0x000fc80000410000 */
[----:B------:R-:W-:-:S07]  /*3380*/  @P4 FADD.FTZ R184, R184, R185 ;  /* 0x000000b9b8b84221 */ /* 0x000fce0000010000 */
.L_x_8104:
[----:B------:R-:W-:Y:S05]  /*3390*/  BSYNC B1 ;  /* 0x0000000000017941 */ /* 0x000fea0003800000 */
.L_x_8102:
        /* <DEDUP_REMOVED lines=16> */
.L_x_8106:
[----:B------:R-:W-:Y:S05]  /*34a0*/  BSYNC B1 ;  /* 0x0000000000017941 */ /* 0x000fea0003800000 */
.L_x_8105:
[----:B------:R-:W-:Y:S04]  /*34b0*/  BSSY B1, `(.L_x_8107) ;  /* 0x000000e000017945 */ /* 0x000fe80003800000 */
[----:B------:R-:W-:Y:S05]  /*34c0*/  @P2 BRA `(.L_x_8108) ;  /* 0x0000000000102947 */ /* 0x000fea0003800000 */
[----:B------:R-:W-:Y:S01]  /*34d0*/  MOV R184, RZ ;  /* 0x000000ff00b87202 */ /* 0x000fe20000000f00 */
[----:B------:R-:W-:Y:S06]  /*34e0*/  @!P4 BRA `(.L_x_8109) ;  /* 0x000000000028c947 */ /* 0x000fec0003800000 */
[----:B-----5:R-:W-:Y:S01]  /*34f0*/  HADD2.F32 R184, -RZ, R158.H0_H0 ;  /* 0x2000009effb87230 */ /* 0x020fe20000004100 */
[----:B------:R-:W-:Y:S06]  /*3500*/  BRA `(.L_x_8109) ;  /* 0x0000000000207947 */ /* 0x000fec0003800000 */
.L_x_8108:
[----:B------:R-:W0:Y:S02]  /*3510*/  LDC.U8 R185, c[0x0][0x2a0] ;  /* 0x0000a800ffb97b82 */ /* 0x000e240000000000 */
[----:B0-----:R-:W-:Y:S01]  /*3520*/  ISETP.NE.AND P6, PT, R185, RZ, PT ;  /* 0x000000ffb900720c */ /* 0x001fe20003fc5270 */
[----:B-----5:R-:W-:-:S03]  /*3530*/  @P4 HADD2.F32 R185, -RZ, R158.H0_H0 ;  /* 0x2000009effb94230 */ /* 0x020fc60000004100 */
[----:B------:R-:W-:-:S05]  /*3540*/  FSEL R184, R2, RZ, !P6 ;  /* 0x000000ff02b87208 */ /* 0x000fca0007000000 */
[----:B------:R-:W-:-:S04]  /*3550*/  FFMA.FTZ R184, R252, R187, R184 ;  /* 0x000000bbfcb87223 */ /* 0x000fc800000100b8 */
[----:B------:R-:W-:-:S04]  /*3560*/  FADD.FTZ R184, R251, -R184 ;  /* 0x800000b8fbb87221 */ /* 0x000fc80000010000 */
[----:B------:R-:W-:-:S04]  /*3570*/  FMUL.FTZ R184, R3, R184 ;  /* 0x000000b803b87220 */ /* 0x000fc80000410000 */
[----:B------:R-:W-:-:S07]  /*3580*/  @P4 FADD.FTZ R184, R184, R185 ;  /* 0x000000b9b8b84221 */ /* 0x000fce0000010000 */
.L_x_8109:
[----:B------:R-:W-:Y:S05]  /*3590*/  BSYNC B1 ;  /* 0x0000000000017941 */ /* 0x000fea0003800000 */
.L_x_8107:
        /* <DEDUP_REMOVED lines=16> */
.L_x_8111:
[----:B------:R-:W-:Y:S05]  /*36a0*/  BSYNC B1 ;  /* 0x0000000000017941 */ /* 0x000fea0003800000 */
.L_x_8110:
[----:B------:R-:W-:Y:S04]  /*36b0*/  BSSY B1, `(.L_x_8112) ;  /* 0x000000e000017945 */ /* 0x000fe80003800000 */
[----:B------:R-:W-:Y:S05]  /*36c0*/  @P2 BRA `(.L_x_8113) ;  /* 0x0000000000102947 */ /* 0x000fea0003800000 */
[----:B------:R-:W-:Y:S01]  /*36d0*/  MOV R184, RZ ;  /* 0x000000ff00b87202 */ /* 0x000fe20000000f00 */
[----:B------:R-:W-:Y:S06]  /*36e0*/  @!P4 BRA `(.L_x_8114) ;  /* 0x000000000028c947 */ /* 0x000fec0003800000 */
[----:B-----5:R-:W-:Y:S01]  /*36f0*/  HADD2.F32 R184, -RZ, R158.H1_H1 ;  /* 0x3000009effb87230 */ /* 0x020fe20000004100 */
[----:B------:R-:W-:Y:S06]  /*3700*/  BRA `(.L_x_8114) ;  /* 0x0000000000207947 */ /* 0x000fec0003800000 */
.L_x_8113:
[----:B------:R-:W0:Y:S02]  /*3710*/  LDC.U8 R185, c[0x0][0x2a0] ;  /* 0x0000a800ffb97b82 */ /* 0x000e240000000000 */
[----:B0-----:R-:W-:Y:S01]  /*3720*/  ISETP.NE.AND P6, PT, R185, RZ, PT ;  /* 0x000000ffb900720c */ /* 0x001fe20003fc5270 */
[----:B-----5:R-:W-:-:S03]  /*3730*/  @P4 HADD2.F32 R185, -RZ, R158.H1_H1 ;  /* 0x3000009effb94230 */ /* 0x020fc60000004100 */
[----:B------:R-:W-:-:S05]  /*3740*/  FSEL R184, R2, RZ, !P6 ;  /* 0x000000ff02b87208 */ /* 0x000fca0007000000 */
[----:B------:R-:W-:-:S04]  /*3750*/  FFMA.FTZ R184, R250, R187, R184 ;  /* 0x000000bbfab87223 */ /* 0x000fc800000100b8 */
[----:B------:R-:W-:-:S04]  /*3760*/  FADD.FTZ R184, R249, -R184 ;  /* 0x800000b8f9b87221 */ /* 0x000fc80000010000 */
[----:B------:R-:W-:-:S04]  /*3770*/  FMUL.FTZ R184, R3, R184 ;  /* 0x000000b803b87220 */ /* 0x000fc80000410000 */
[----:B------:R-:W-:-:S07]  /*3780*/  @P4 FADD.FTZ R184, R184, R185 ;  /* 0x000000b9b8b84221 */ /* 0x000fce0000010000 */
.L_x_8114:
[----:B------:R-:W-:Y:S05]  /*3790*/  BSYNC B1 ;  /* 0x0000000000017941 */ /* 0x000fea0003800000 */
.L_x_8112:
        /* <DEDUP_REMOVED lines=16> */
.L_x_8116:
[----:B------:R-:W-:Y:S05]  /*38a0*/  BSYNC B1 ;  /* 0x0000000000017941 */ /* 0x000fea0003800000 */
.L_x_8115:
[----:B------:R-:W-:Y:S04]  /*38b0*/  BSSY B1, `(.L_x_8117) ;  /* 0x000000e000017945 */ /* 0x000fe80003800000 */
[----:B------:R-:W-:Y:S05]  /*38c0*/  @P2 BRA `(.L_x_8118) ;  /* 0x0000000000102947 */ /* 0x000fea0003800000 */
[----:B------:R-:W-:Y:S01]  /*38d0*/  MOV R184, RZ ;  /* 0x000000ff00b87202 */ /* 0x000fe20000000f00 */
[----:B------:R-:W-:Y:S06]  /*38e0*/  @!P4 BRA `(.L_x_8119) ;  /* 0x000000000028c947 */ /* 0x000fec0003800000 */
[----:B-----5:R-:W-:Y:S01]  /*38f0*/  HADD2.F32 R184, -RZ, R159.H0_H0 ;  /* 0x2000009fffb87230 */ /* 0x020fe20000004100 */
[----:B------:R-:W-:Y:S06]  /*3900*/  BRA `(.L_x_8119) ;  /* 0x0000000000207947 */ /* 0x000fec0003800000 */
.L_x_8118:
        /* <DEDUP_REMOVED lines=8> */
.L_x_8119:
[----:B------:R-:W-:Y:S05]  /*3990*/  BSYNC B1 ;  /* 0x0000000000017941 */ /* 0x000fea0003800000 */
.L_x_8117:
        /* <DEDUP_REMOVED lines=16> */
.L_x_8121:
[----:B------:R-:W-:Y:S05]  /*3aa0*/  BSYNC B1 ;  /* 0x0000000000017941 */ /* 0x000fea0003800000 */
.L_x_8120:
[----:B------:R-:W-:Y:S04]  /*3ab0*/  BSSY B1, `(.L_x_8122) ;  /* 0x000000e000017945 */ /* 0x000fe80003800000 */
[----:B------:R-:W-:Y:S05]  /*3ac0*/  @P2 BRA `(.L_x_8123) ;  /* 0x0000000000102947 */ /* 0x000fea0003800000 */
[----:B------:R-:W-:Y:S01]  /*3ad0*/  MOV R184, RZ ;  /* 0x000000ff00b87202 */ /* 0x000fe20000000f00 */
[----:B------:R-:W-:Y:S06]  /*3ae0*/  @!P4 BRA `(.L_x_8124) ;  /* 0x000000000028c947 */ /* 0x000fec0003800000 */
[----:B-----5:R-:W-:Y:S01]  /*3af0*/  HADD2.F32 R184, -RZ, R159.H1_H1 ;  /* 0x3000009fffb87230 */ /* 0x020fe20000004100 */
[----:B------:R-:W-:Y:S06]  /*3b00*/  BRA `(.L_x_8124) ;  /* 0x0000000000207947 */ /* 0x000fec0003800000 */
.L_x_8123:
        /* <DEDUP_REMOVED lines=8> */
.L_x_8124:
[----:B------:R-:W-:Y:S05]  /*3b90*/  BSYNC B1 ;  /* 0x0000000000017941 */ /* 0x000fea0003800000 */
.L_x_8122:
        /* <DEDUP_REMOVED lines=16> */
.L_x_8126:
[----:B------:R-:W-:Y:S05]  /*3ca0*/  BSYNC B1 ;  /* 0x0000000000017941 */ /* 0x000fea0003800000 */
.L_x_8125:
        /* <DEDUP_REMOVED lines=8> */
.L_x_8084:
[----:B------:R-:W-:Y:S05]  /*3d30*/  BSYNC B0 ;  /* 0x0000000000007941 */ /* 0x000fea0003800000 */
.L_x_8083:
[----:B------:R-:W-:Y:S04]  /*3d40*/  BSSY B0, `(.L_x_8127) ;  /* 0x0000118000007945 */ /* 0x000fe80003800000 */
[----:B------:R-:W-:Y:S05]  /*3d50*/  @!P0 BRA `(.L_x_8128) ;  /* 0x0000001000588947 */ /* 0x000fea0003800000 */
[----:B------:R-:W-:Y:S04]  /*3d60*/  BSSY B1, `(.L_x_8129) ;  /* 0x0000005000017945 */ /* 0x000fe80003800000 */
[----:B------:R-:W-:Y:S05]  /*3d70*/  @!P3 BRA `(.L_x_8130) ;  /* 0x00000000000cb947 */ /* 0x000fea0003800000 */
[----:B-----5:R-:W1:Y:S02]  /*3d80*/  LDC.64 R180, c[0x0][0x220] ;  /* 0x00008800ffb47b82 */ /* 0x020e640000000a00 */
[----:B-1----:R-:W-:-:S06]  /*3d90*/  IMAD.WIDE.U32 R180, R186, 0x10, R180 ;  /* 0x00000010bab47825 */ /* 0x002fcc00078e00b4 */
[----:B------:R-:W5:Y:S02]  /*3da0*/  LDG.E.128 R180, desc[UR4][R180.64] ;  /* 0x00000004b4b47981 */ /* 0x000f64000c1e1d00 */
.L_x_8130:
[----:B------:R-:W-:Y:S05]  /*3db0*/  BSYNC B1 ;  /* 0x0000000000017941 */ /* 0x000fea0003800000 */
.L_x_8129:
        /* <DEDUP_REMOVED lines=9> */
.L_x_8132:
        /* <DEDUP_REMOVED lines=11> */
.L_x_8133:
[----:B------:R-:W-:Y:S05]  /*3f00*/  BSYNC B1 ;  /* 0x0000000000017941 */ /* 0x000fea0003800000 */
.L_x_8131:
        /* <DEDUP_REMOVED lines=18> */
.L_x_8135:
[----:B------:R-:W-:Y:S05]  /*4030*/  BSYNC B1 ;  /* 0x0000000000017941 */ /* 0x000fea0003800000 */
.L_x_8134:
[----:B------:R-:W-:Y:S04]  /*4040*/  BSSY B1, `(.L_x_8136) ;  /* 0x000000e000017945 */ /* 0x000fe80003800000 */
[----:B------:R-:W-:Y:S05]  /*4050*/  @P2 BRA `(.L_x_8137) ;  /* 0x0000000000102947 */ /* 0x000fea0003800000 */
[----:B------:R-:W-:Y:S01]  /*4060*/  MOV R185, RZ ;  /* 0x000000ff00b97202 */ /* 0x000fe20000000f00 */
[----:B------:R-:W-:Y:S06]  /*4070*/  @!P4 BRA `(.L_x_8138) ;  /* 0x000000000028c947 */ /* 0x000fec0003800000 */
[----:B-----5:R-:W-:Y:S01]  /*4080*/  HADD2.F32 R185, -RZ, R160.H1_H1 ;  /* 0x300000a0ffb97230 */ /* 0x020fe20000004100 */
[----:B------:R-:W-:Y:S06]  /*4090*/  BRA `(.L_x_8138) ;  /* 0x0000000000207947 */ /* 0x000fec0003800000 */
.L_x_8137:
[----:B------:R-:W0:Y:S02]  /*40a0*/  LDC.U8 R184, c[0x0][0x2a0] ;  /* 0x0000a800ffb87b82 */ /* 0x000e240000000000 */
[----:B0-----:R-:W-:-:S04]  /*40b0*/  ISETP.NE.AND P6, PT, R184, RZ, PT ;  /* 0x000000ffb800720c */ /* 0x001fc80003fc5270 */
[----:B------:R-:W-:-:S05]  /*40c0*/  FSEL R184, R2, RZ, !P6 ;  /* 0x000000ff02b87208 */ /* 0x000fca0007000000 */
[----:B------:R-:W-:-:S04]  /*40d0*/  FFMA.FTZ R184, R241, R187, R184 ;  /* 0x000000bbf1b87223 */ /* 0x000fc800000100b8 */
[----:B------:R-:W-:-:S04]  /*40e0*/  FADD.FTZ R184, R240, -R184 ;  /* 0x800000b8f0b87221 */ /* 0x000fc80000010000 */
[----:B------:R-:W-:Y:S01]  /*40f0*/  FMUL.FTZ R185, R3, R184 ;  /* 0x000000b803b97220 */ /* 0x000fe20000410000 */
[----:B-----5:R-:W-:-:S05]  /*4100*/  @P4 HADD2.F32 R184, -RZ, R160.H1_H1 ;  /* 0x300000a0ffb84230 */ /* 0x020fca0000004100 */
[----:B------:R-:W-:-:S07]  /*4110*/  @P4 FADD.FTZ R185, R185, R184 ;  /* 0x000000b8b9b94221 */ /* 0x000fce0000010000 */
.L_x_8138:
[----:B------:R-:W-:Y:S05]  /*4120*/  BSYNC B1 ;  /* 0x0000000000017941 */ /* 0x000fea0003800000 */
.L_x_8136:
        /* <DEDUP_REMOVED lines=16> */
.L_x_8140:
[----:B------:R-:W-:Y:S05]  /*4230*/  BSYNC B1 ;  /* 0x0000000000017941 */ /* 0x000fea0003800000 */
.L_x_8139:
[----:B------:R-:W-:Y:S04]  /*4240*/  BSSY B1, `(.L_x_8141) ;  /* 0x000000e000017945 */ /* 0x000fe80003800000 */
[----:B------:R-:W-:Y:S05]  /*4250*/  @P2 BRA `(.L_x_8142) ;  /* 0x0000000000102947 */ /* 0x000fea0003800000 */
[----:B------:R-:W-:Y:S01]  /*4260*/  MOV R185, RZ ;  /* 0x000000ff00b97202 */ /* 0x000fe20000000f00 */
[----:B------:R-:W-:Y:S06]  /*4270*/  @!P4 BRA `(.L_x_8143) ;  /* 0x000000000028c947 */ /* 0x000fec0003800000 */
[----:B-----5:R-:W-:Y:S01]  /*4280*/  HADD2.F32 R185, -RZ, R161.H0_H0 ;  /* 0x200000a1ffb97230 */ /* 0x020fe20000004100 */
[----:B------:R-:W-:Y:S06]  /*4290*/  BRA `(.L_x_8143) ;  /* 0x0000000000207947 */ /* 0x000fec0003800000 */
.L_x_8142:
[----:B------:R-:W0:Y:S02]  /*42a0*/  LDC.U8 R184, c[0x0][0x2a0] ;  /* 0x0000a800ffb87b82 */ /* 0x000e240000000000 */
[----:B0-----:R-:W-:-:S04]  /*42b0*/  ISETP.NE.AND P6, PT, R184, RZ, PT ;  /* 0x000000ffb800720c */ /* 0x001fc80003fc5270 */
[----:B------:R-:W-:-:S05]  /*42c0*/  FSEL R184, R2, RZ, !P6 ;  /* 0x000000ff02b87208 */ /* 0x000fca0007000000 */
[----:B------:R-:W-:-:S04]  /*42d0*/  FFMA.FTZ R184, R239, R187, R184 ;  /* 0x000000bbefb87223 */ /* 0x000fc800000100b8 */
[----:B------:R-:W-:-:S04]  /*42e0*/  FADD.FTZ R184, R238, -R184 ;  /* 0x800000b8eeb87221 */ /* 0x000fc80000010000 */
[----:B------:R-:W-:Y:S01]  /*42f0*/  FMUL.FTZ R185, R3, R184 ;  /* 0x000000b803b97220 */ /* 0x000fe20000410000 */
[----:B-----5:R-:W-:-:S05]  /*4300*/  @P4 HADD2.F32 R184, -RZ, R161.H0_H0 ;  /* 0x200000a1ffb84230 */ /* 0x020fca0000004100 */
[----:B------:R-:W-:-:S07]  /*4310*/  @P4 FADD.FTZ R185, R185, R184 ;  /* 0x000000b8b9b94221 */ /* 0x000fce0000010000 */
.L_x_8143:
[----:B------:R-:W-:Y:S05]  /*4320*/  BSYNC B1 ;  /* 0x0000000000017941 */ /* 0x000fea0003800000 */
.L_x_8141:
        /* <DEDUP_REMOVED lines=16> */
.L_x_8145:
[----:B------:R-:W-:Y:S05]  /*4430*/  BSYNC B1 ;  /* 0x0000000000017941 */ /* 0x000fea0003800000 */
.L_x_8144:
[----:B------:R-:W-:Y:S04]  /*4440*/  BSSY B1, `(.L_x_8146) ;  /* 0x000000e000017945 */ /* 0x000fe80003800000 */
[----:B------:R-:W-:Y:S05]  /*4450*/  @P2 BRA `(.L_x_8147) ;  /* 0x0000000000102947 */ /* 0x000fea0003800000 */
[----:B------:R-:W-:Y:S01]  /*4460*/  MOV R185, RZ ;  /* 0x000000ff00b97202 */ /* 0x000fe20000000f00 */
[----:B------:R-:W-:Y:S06]  /*4470*/  @!P4 BRA `(.L_x_8148) ;  /* 0x000000000028c947 */ /* 0x000fec0003800000 */
[----:B-----5:R-:W-:Y:S01]  /*4480*/  HADD2.F32 R185, -RZ, R161.H1_H1 ;  /* 0x300000a1ffb97230 */ /* 0x020fe20000004100 */
[----:B------:R-:W-:Y:S06]  /*4490*/  BRA `(.L_x_8148) ;  /* 0x0000000000207947 */ /* 0x000fec0003800000 */
.L_x_8147:
        /* <DEDUP_REMOVED lines=8> */
.L_x_8148:
[----:B------:R-:W-:Y:S05]  /*4520*/  BSYNC B1 ;  /* 0x0000000000017941 */ /* 0x000fea0003800000 */
.L_x_8146:
        /* <DEDUP_REMOVED lines=16> */
.L_x_8150:
[----:B------:R-:W-:Y:S05]  /*4630*/  BSYNC B1 ;  /* 0x0000000000017941 */ /* 0x000fea0003800000 */
.L_x_8149:
[----:B------:R-:W-:Y:S04]  /*4640*/  BSSY B1, `(.L_x_8151) ;  /* 0x000000e000017945 */ /* 0x000fe80003800000 */
[----:B------:R-:W-:Y:S05]  /*4650*/  @P2 BRA `(.L_x_8152) ;  /* 0x0000000000102947 */ /* 0x000fea0003800000 */
[----:B------:R-:W-:Y:S01]  /*4660*/  MOV R185, RZ ;  /* 0x000000ff00b97202 */ /* 0x000fe20000000f00 */
[----:B------:R-:W-:Y:S06]  /*4670*/  @!P4 BRA `(.L_x_8153) ;  /* 0x000000000028c947 */ /* 0x000fec0003800000 */
[----:B-----5:R-:W-:Y:S01]  /*4680*/  HADD2.F32 R185, -RZ, R162.H0_H0 ;  /* 0x200000a2ffb97230 */ /* 0x020fe20000004100 */
[----:B------:R-:W-:Y:S06]  /*4690*/  BRA `(.L_x_8153) ;  /* 0x0000000000207947 */ /* 0x000fec0003800000 */
.L_x_8152:
        /* <DEDUP_REMOVED lines=8> */
.L_x_8153:
[----:B------:R-:W-:Y:S05]  /*4720*/  BSYNC B1 ;  /* 0x0000000000017941 */ /* 0x000fea0003800000 */
.L_x_8151:
        /* <DEDUP_REMOVED lines=16> */
.L_x_8155:
[----:B------:R-:W-:Y:S05]  /*4830*/  BSYNC B1 ;  /* 0x0000000000017941 */ /* 0x000fea0003800000 */
.L_x_8154:
[----:B------:R-:W-:Y:S04]  /*4840*/  BSSY B1, `(.L_x_8156) ;  /* 0x000000e000017945 */ /* 0x000fe80003800000 */
[----:B------:R-:W-:Y:S05]  /*4850*/  @P2 BRA `(.L_x_8157) ;  /* 0x0000000000102947 */ /* 0x000fea0003800000 */
[----:B------:R-:W-:Y:S01]  /*4860*/  MOV R185, RZ ;  /* 0x000000ff00b97202 */ /* 0x000fe20000000f00 */
[----:B------:R-:W-:Y:S06]  /*4870*/  @!P4 BRA `(.L_x_8158) ;  /* 0x000000000028c947 */ /* 0x000fec0003800000 */
[----:B-----5:R-:W-:Y:S01]  /*4880*/  HADD2.F32 R185, -RZ, R162.H1_H1 ;  /* 0x300000a2ffb97230 */ /* 0x020fe20000004100 */
[----:B------:R-:W-:Y:S06]  /*4890*/  BRA `(.L_x_8158) ;  /* 0x0000000000207947 */ /* 0x000fec0003800000 */
.L_x_8157:
        /* <DEDUP_REMOVED lines=8> */
.L_x_8158:
[----:B------:R-:W-:Y:S05]  /*4920*/  BSYNC B1 ;  /* 0x0000000000017941 */ /* 0x000fea0003800000 */
.L_x_8156:
        /* <DEDUP_REMOVED lines=16> */
.L_x_8160:
[----:B------:R-:W-:Y:S05]  /*4a30*/  BSYNC B1 ;  /* 0x0000000000017941 */ /* 0x000fea0003800000 */
.L_x_8159:
[----:B------:R-:W-:Y:S04]  /*4a40*/  BSSY B1, `(.L_x_8161) ;  /* 0x000000e000017945 */ /* 0x000fe80003800000 */
[----:B------:R-:W-:Y:S05]  /*4a50*/  @P2 BRA `(.L_x_8162) ;  /* 0x0000000000102947 */ /* 0x000fea0003800000 */
[----:B------:R-:W-:Y:S01]  /*4a60*/  MOV R185, RZ ;  /* 0x000000ff00b97202 */ /* 0x000fe20000000f00 */
[----:B------:R-:W-:Y:S06]  /*4a70*/  @!P4 BRA `(.L_x_8163) ;  /* 0x000000000028c947 */ /* 0x000fec0003800000 */
[----:B-----5:R-:W-:Y:S01]  /*4a80*/  HADD2.F32 R185, -RZ, R163.H0_H0 ;  /* 0x200000a3ffb97230 */ /* 0x020fe20000004100 */
[----:B------:R-:W-:Y:S06]  /*4a90*/  BRA `(.L_x_8163) ;  /* 0x0000000000207947 */ /* 0x000fec0003800000 */
.L_x_8162:
        /* <DEDUP_REMOVED lines=8> */
.L_x_8163:
[----:B------:R-:W-:Y:S05]  /*4b20*/  BSYNC B1 ;  /* 0x0000000000017941 */ /* 0x000fea0003800000 */
.L_x_8161:
        /* <DEDUP_REMOVED lines=16> */
.L_x_8165:
[----:B------:R-:W-:Y:S05]  /*4c30*/  BSYNC B1 ;  /* 0x0000000000017941 */ /* 0x000fea0003800000 */
.L_x_8164:
[----:B------:R-:W-:Y:S04]  /*4c40*/  BSSY B1, `(.L_x_8166) ;  /* 0x000000e000017945 */ /* 0x000fe80003800000 */
[----:B------:R-:W-:Y:S05]  /*4c50*/  @P2 BRA `(.L_x_8167) ;  /* 0x0000000000102947 */ /* 0x000fea0003800000 */
[----:B------:R-:W-:Y:S01]  /*4c60*/  MOV R185, RZ ;  /* 0x000000ff00b97202 */ /* 0x000fe20000000f00 */
[----:B------:R-:W-:Y:S06]  /*4c70*/  @!P4 BRA `(.L_x_8168) ;  /* 0x000000000028c947 */ /* 0x000fec0003800000 */
[----:B-----5:R-:W-:Y:S01]  /*4c80*/  HADD2.F32 R185, -RZ, R163.H1_H1 ;  /* 0x300000a3ffb97230 */ /* 0x020fe20000004100 */
[----:B------:R-:W-:Y:S06]  /*4c90*/  BRA `(.L_x_8168) ;  /* 0x0000000000207947 */ /* 0x000fec0003800000 */
.L_x_8167:
        /* <DEDUP_REMOVED lines=8> */
.L_x_8168:
[----:B------:R-:W-:Y:S05]  /*4d20*/  BSYNC B1 ;  /* 0x0000000000017941 */ /* 0x000fea0003800000 */
.L_x_8166:
        /* <DEDUP_REMOVED lines=16> */
.L_x_8170:
[----:B------:R-:W-:Y:S05]  /*4e30*/  BSYNC B1 ;  /* 0x0000000000017941 */ /* 0x000fea0003800000 */
.L_x_8169:
        /* <DEDUP_REMOVED lines=8> */
.L_x_8128:
[----:B------:R-:W-:Y:S05]  /*4ec0*/  BSYNC B0 ;  /* 0x0000000000007941 */ /* 0x000fea0003800000 */
.L_x_8127:
[----:B------:R-:W-:Y:S04]  /*4ed0*/  BSSY B0, `(.L_x_8171) ;  /* 0x0000110000007945 */ /* 0x000fe80003800000 */
[----:B------:R-:W-:Y:S05]  /*4ee0*/  @!P1 BRA `(.L_x_8172) ;  /* 0x0000001000389947 */ /* 0x000fea0003800000 */
[----:B------:R-:W-:Y:S04]  /*4ef0*/  BSSY B1, `(.L_x_8173) ;  /* 0x0000005000017945 */ /* 0x000fe80003800000 */
[----:B------:R-:W-:Y:S05]  /*4f00*/  @!P3 BRA `(.L_x_8174) ;  /* 0x00000000000cb947 */ /* 0x000fea0003800000 */
[----:B-----5:R-:W2:Y:S02]  /*4f10*/  LDC.64 R180, c[0x0][0x220] ;  /* 0x00008800ffb47b82 */ /* 0x020ea40000000a00 */
[----:B--2---:R-:W-:-:S06]  /*4f20*/  IMAD.WIDE.U32 R180, R186, 0x10, R180 ;  /* 0x00000010bab47825 */ /* 0x004fcc00078e00b4 */
[----:B------:R-:W5:Y:S02]  /*4f30*/  LDG.E.128 R180, desc[UR4][R180.64] ;  /* 0x00000004b4b47981 */ /* 0x000f64000c1e1d00 */
.L_x_8174:
[----:B------:R-:W-:Y:S05]  /*4f40*/  BSYNC B1 ;  /* 0x0000000000017941 */ /* 0x000fea0003800000 */
.L_x_8173:
        /* <DEDUP_REMOVED lines=9> */
.L_x_8176:
        /* <DEDUP_REMOVED lines=11> */
.L_x_8177:
[----:B------:R-:W-:Y:S05]  /*5090*/  BSYNC B1 ;  /* 0x0000000000017941 */ /* 0x000fea0003800000 */
.L_x_8175:
        /* <DEDUP_REMOVED lines=11> */
[-C--:B------:R-:W-:Y:S01]  /*5150*/  @P6 FMUL.FTZ R185, R188, R184.reuse ;  /* 0x000000b8bcb96220 */ /* 0x080fe20000410000 */
[----:B------:R-:W-:-:S03]  /*5160*/  FMUL.FTZ R184, R44, R184 ;  /* 0x000000b82cb87220 */ /* 0x000fc60000410000 */
[----:B------:R-:W-:Y:S02]  /*5170*/  FADD.FTZ R140, R140, R185 ;  /* 0x000000b98c8c7221 */ /* 0x000fe40000010000 */
[----:B------:R-:W-:-:S04]  /*5180*/  FSEL R184, R184, RZ, P6 ;  /* 0x000000ffb8b87208 */ /* 0x000fc80003000000 */
[----:B------:R-:W-:-:S04]  /*5190*/  F2FP.F16.F32.PACK_AB R184, RZ, R184 ;  /* 0x000000b8ffb8723e */ /* 0x000fc800000000ff */
[----:B------:R-:W-:-:S07]  /*51a0*/  PRMT R88, R184, 0x7610, R88 ;  /* 0x00007610b8587816 */ /* 0x000fce0000000058 */
.L_x_8179:
[----:B------:R-:W-:Y:S05]  /*51b0*/  BSYNC B1 ;  /* 0x0000000000017941 */ /* 0x000fea0003800000 */
.L_x_8178:
[----:B------:R-:W-:Y:S04]  /*51c0*/  BSSY B1, `(.L_x_8180) ;  /* 0x000000e000017945 */ /* 0x000fe80003800000 */
[----:B------:R-:W-:Y:S05]  /*51d0*/  @P2 BRA `(.L_x_8181) ;  /* 0x0000000000102947 */ /* 0x000fea0003800000 */
[----:B------:R-:W-:Y:S01]  /*51e0*/  MOV R185, RZ ;  /* 0x000000ff00b97202 */ /* 0x000fe20000000f00 */
[----:B------:R-:W-:Y:S06]  /*51f0*/  @!P4 BRA `(.L_x_8182) ;  /* 0x000000000028c947 */ /* 0x000fec0003800000 */
[----:B-----5:R-:W-:Y:S01]  /*5200*/  HADD2.F32 R185, -RZ, R164.H1_H1 ;  /* 0x300000a4ffb97230 */ /* 0x020fe20000004100 */
[----:B------:R-:W-:Y:S06]  /*5210*/  BRA `(.L_x_8182) ;  /* 0x0000000000207947 */ /* 0x000fec0003800000 */
.L_x_8181:
        /* <DEDUP_REMOVED lines=8> */
.L_x_8182:
[----:B------:R-:W-:Y:S05]  /*52a0*/  BSYNC B1 ;  /* 0x0000000000017941 */ /* 0x000fea0003800000 */
.L_x_8180:
        /* <DEDUP_REMOVED lines=8> */
[----:B------:R-:W-:-:S05]  /*5330*/  @P6 HADD2.F32 R188, -RZ, R180.H1_H1 ;  /* 0x300000b4ffbc6230 */ /* 0x000fca0000004100 */
[-C--:B------:R-:W-:Y:S01]  /*5340*/  @P6 FMUL.FTZ R185, R188, R184.reuse ;  /* 0x000000b8bcb96220 */ /* 0x080fe20000410000 */
[----:B------:R-:W-:-:S03]  /*5350*/  FMUL.FTZ R184, R45, R184 ;  /* 0x000000b82db87220 */ /* 0x000fc60000410000 */
[----:B------:R-:W-:Y:S02]  /*5360*/  FADD.FTZ R141, R141, R185 ;  /* 0x000000b98d8d7221 */ /* 0x000fe40000010000 */
[----:B------:R-:W-:-:S04]  /*5370*/  FSEL R184, R184, RZ, P6 ;  /* 0x000000ffb8b87208 */ /* 0x000fc80003000000 */
[----:B------:R-:W-:-:S04]  /*5380*/  F2FP.F16.F32.PACK_AB R184, RZ, R184 ;  /* 0x000000b8ffb8723e */ /* 0x000fc800000000ff */
[----:B------:R-:W-:-:S07]  /*5390*/  PRMT R88, R88, 0x5410, R184 ;  /* 0x0000541058587816 */ /* 0x000fce00000000b8 */
.L_x_8184:
[----:B------:R-:W-:Y:S05]  /*53a0*/  BSYNC B1 ;  /* 0x0000000000017941 */ /* 0x000fea0003800000 */
.L_x_8183:
[----:B------:R-:W-:Y:S04]  /*53b0*/  BSSY B1, `(.L_x_8185) ;  /* 0x000000e000017945 */ /* 0x000fe80003800000 */
[----:B------:R-:W-:Y:S05]  /*53c0*/  @P2 BRA `(.L_x_8186) ;  /* 0x0000000000102947 */ /* 0x000fea0003800000 */
[----:B------:R-:W-:Y:S01]  /*53d0*/  MOV R185, RZ ;  /* 0x000000ff00b97202 */ /* 0x000fe20000000f00 */
[----:B------:R-:W-:Y:S06]  /*53e0*/  @!P4 BRA `(.L_x_8187) ;  /* 0x000000000028c947 */ /* 0x000fec0003800000 */
[----:B-----5:R-:W-:Y:S01]  /*53f0*/  HADD2.F32 R185, -RZ, R165.H0_H0 ;  /* 0x200000a5ffb97230 */ /* 0x020fe20000004100 */
[----:B------:R-:W-:Y:S06]  /*5400*/  BRA `(.L_x_8187) ;  /* 0x0000000000207947 */ /* 0x000fec0003800000 */
.L_x_8186:
        /* <DEDUP_REMOVED lines=8> */
.L_x_8187:
[----:B------:R-:W-:Y:S05]  /*5490*/  BSYNC B1 ;  /* 0x0000000000017941 */ /* 0x000fea0003800000 */
.L_x_8185:
        /* <DEDUP_REMOVED lines=15> */
.L_x_8189:
[----:B------:R-:W-:Y:S05]  /*5590*/  BSYNC B1 ;  /* 0x0000000000017941 */ /* 0x000fea0003800000 */
.L_x_8188:
[----:B------:R-:W-:Y:S04]  /*55a0*/  BSSY B1, `(.L_x_8190) ;  /* 0x000000e000017945 */ /* 0x000fe80003800000 */
[----:B------:R-:W-:Y:S05]  /*55b0*/  @P2 BRA `(.L_x_8191) ;  /* 0x0000000000102947 */ /* 0x000fea0003800000 */
[----:B------:R-:W-:Y:S01]  /*55c0*/  MOV R185, RZ ;  /* 0x000000ff00b97202 */ /* 0x000fe20000000f00 */
[----:B------:R-:W-:Y:S06]  /*55d0*/  @!P4 BRA `(.L_x_8192) ;  /* 0x000000000028c947 */ /* 0x000fec0003800000 */
[----:B-----5:R-:W-:Y:S01]  /*55e0*/  HADD2.F32 R185, -RZ, R165.H1_H1 ;  /* 0x300000a5ffb97230 */ /* 0x020fe20000004100 */
[----:B------:R-:W-:Y:S06]  /*55f0*/  BRA `(.L_x_8192) ;  /* 0x0000000000207947 */ /* 0x000fec0003800000 */
.L_x_8191:
        /* <DEDUP_REMOVED lines=8> */
.L_x_8192:
[----:B------:R-:W-:Y:S05]  /*5680*/  BSYNC B1 ;  /* 0x0000000000017941 */ /* 0x000fea0003800000 */
.L_x_8190:
        /* <DEDUP_REMOVED lines=15> */
.L_x_8194:
[----:B------:R-:W-:Y:S05]  /*5780*/  BSYNC B1 ;  /* 0x0000000000017941 */ /* 0x000fea0003800000 */
.L_x_8193:
[----:B------:R-:W-:Y:S04]  /*5790*/  BSSY B1, `(.L_x_8195) ;  /* 0x000000e000017945 */ /* 0x000fe80003800000 */
[----:B------:R-:W-:Y:S05]  /*57a0*/  @P2 BRA `(.L_x_8196) ;  /* 0x0000000000102947 */ /* 0x000fea0003800000 */
[----:B------:R-:W-:Y:S01]  /*57b0*/  MOV R185, RZ ;  /* 0x000000ff00b97202 */ /* 0x000fe20000000f00 */
[----:B------:R-:W-:Y:S06]  /*57c0*/  @!P4 BRA `(.L_x_8197) ;  /* 0x000000000028c947 */ /* 0x000fec0003800000 */
[----:B-----5:R-:W-:Y:S01]  /*57d0*/  HADD2.F32 R185, -RZ, R166.H0_H0 ;  /* 0x200000a6ffb97230 */ /* 0x020fe20000004100 */
[----:B------:R-:W-:Y:S06]  /*57e0*/  BRA `(.L_x_8197) ;  /* 0x0000000000207947 */ /* 0x000fec0003800000 */
.L_x_8196:
        /* <DEDUP_REMOVED lines=8> */
.L_x_8197:
[----:B------:R-:W-:Y:S05]  /*5870*/  BSYNC B1 ;  /* 0x0000000000017941 */ /* 0x000fea0003800000 */
.L_x_8195:
        /* <DEDUP_REMOVED lines=15> */
.L_x_8199:
[----:B------:R-:W-:Y:S05]  /*5970*/  BSYNC B1 ;  /* 0x0000000000017941 */ /* 0x000fea0003800000 */
.L_x_8198:
[----:B------:R-:W-:Y:S04]  /*5980*/  BSSY B1, `(.L_x_8200) ;  /* 0x000000e000017945 */ /* 0x000fe80003800000 */
[----:B------:R-:W-:Y:S05]  /*5990*/  @P2 BRA `(.L_x_8201) ;  /* 0x0000000000102947 */ /* 0x000fea0003800000 */
[----:B------:R-:W-:Y:S01]  /*59a0*/  MOV R185, RZ ;  /* 0x000000ff00b97202 */ /* 0x000fe20000000f00 */
[----:B------:R-:W-:Y:S06]  /*59b0*/  @!P4 BRA `(.L_x_8202) ;  /* 0x000000000028c947 */ /* 0x000fec0003800000 */
[----:B-----5:R-:W-:Y:S01]  /*59c0*/  HADD2.F32 R185, -RZ, R166.H1_H1 ;  /* 0x300000a6ffb97230 */ /* 0x020fe20000004100 */
[----:B------:R-:W-:Y:S06]  /*59d0*/  BRA `(.L_x_8202) ;  /* 0x0000000000207947 */ /* 0x000fec0003800000 */
.L_x_8201:
        /* <DEDUP_REMOVED lines=8> */
.L_x_8202:
[----:B------:R-:W-:Y:S05]  /*5a60*/  BSYNC B1 ;  /* 0x0000000000017941 */ /* 0x000fea0003800000 */
.L_x_8200:
        /* <DEDUP_REMOVED lines=15> */
.L_x_8204:
[----:B------:R-:W-:Y:S05]  /*5b60*/  BSYNC B1 ;  /* 0x0000000000017941 */ /* 0x000fea0003800000 */
.L_x_8203:
[----:B------:R-:W-:Y:S04]  /*5b70*/  BSSY B1, `(.L_x_8205) ;  /* 0x000000e000017945 */ /* 0x000fe80003800000 */
[----:B------:R-:W-:Y:S05]  /*5b80*/  @P2 BRA `(.L_x_8206) ;  /* 0x0000000000102947 */ /* 0x000fea0003800000 */
[----:B------:R-:W-:Y:S01]  /*5b90*/  MOV R185, RZ ;  /* 0x000000ff00b97202 */ /* 0x000fe20000000f00 */
[----:B------:R-:W-:Y:S06]  /*5ba0*/  @!P4 BRA `(.L_x_8207) ;  /* 0x000000000028c947 */ /* 0x000fec0003800000 */
[----:B-----5:R-:W-:Y:S01]  /*5bb0*/  HADD2.F32 R185, -RZ, R167.H0_H0 ;  /* 0x200000a7ffb97230 */ /* 0x020fe20000004100 */
[----:B------:R-:W-:Y:S06]  /*5bc0*/  BRA `(.L_x_8207) ;  /* 0x0000000000207947 */ /* 0x000fec0003800000 */
.L_x_8206:
        /* <DEDUP_REMOVED lines=8> */
.L_x_8207:
[----:B------:R-:W-:Y:S05]  /*5c50*/  BSYNC B1 ;  /* 0x0000000000017941 */ /* 0x000fea0003800000 */
.L_x_8205:
        /* <DEDUP_REMOVED lines=15> */
.L_x_8209:
[----:B------:R-:W-:Y:S05]  /*5d50*/  BSYNC B1 ;  /* 0x0000000000017941 */ /* 0x000fea0003800000 */
.L_x_8208:
[----:B------:R-:W-:Y:S04]  /*5d60*/  BSSY B1, `(.L_x_8210) ;  /* 0x000000e000017945 */ /* 0x000fe80003800000 */
[----:B------:R-:W-:Y:S05]  /*5d70*/  @P2 BRA `(.L_x_8211) ;  /* 0x0000000000102947 */ /* 0x000fea0003800000 */
[----:B------:R-:W-:Y:S01]  /*5d80*/  MOV R185, RZ ;  /* 0x000000ff00b97202 */ /* 0x000fe20000000f00 */
[----:B------:R-:W-:Y:S06]  /*5d90*/  @!P4 BRA `(.L_x_8212) ;  /* 0x000000000028c947 */ /* 0x000fec0003800000 */
[----:B-----5:R-:W-:Y:S01]  /*5da0*/  HADD2.F32 R185, -RZ, R167.H1_H1 ;  /* 0x300000a7ffb97230 */ /* 0x020fe20000004100 */
[----:B------:R-:W-:Y:S06]  /*5db0*/  BRA `(.L_x_8212) ;  /* 0x0000000000207947 */ /* 0x000fec0003800000 */
.L_x_8211:
        /* <DEDUP_REMOVED lines=8> */
.L_x_8212:
[----:B------:R-:W-:Y:S05]  /*5e40*/  BSYNC B1 ;  /* 0x0000000000017941 */ /* 0x000fea0003800000 */
.L_x_8210:
        /* <DEDUP_REMOVED lines=15> */
.L_x_8214:
[----:B------:R-:W-:Y:S05]  /*5f40*/  BSYNC B1 ;  /* 0x0000000000017941 */ /* 0x000fea0003800000 */
.L_x_8213:
        /* <DEDUP_REMOVED lines=8> */
.L_x_8172:
[----:B------:R-:W-:Y:S05]  /*5fd0*/  BSYNC B0 ;  /* 0x0000000000007941 */ /* 0x000fea0003800000 */
.L_x_8171:
        /* <DEDUP_REMOVED lines=9> */
.L_x_8218:
[----:B------:R-:W-:Y:S05]  /*6070*/  BSYNC B1 ;  /* 0x0000000000017941 */ /* 0x000fea0003800000 */
.L_x_8217:
        /* <DEDUP_REMOVED lines=9> */
.L_x_8220:
        /* <DEDUP_REMOVED lines=11> */
.L_x_8221:
[----:B------:R-:W-:Y:S05]  /*61c0*/  BSYNC B1 ;  /* 0x0000000000017941 */ /* 0x000fea0003800000 */
.L_x_8219:
        /* <DEDUP_REMOVED lines=17> */
.L_x_8223:
[----:B------:R-:W-:Y:S05]  /*62e0*/  BSYNC B1 ;  /* 0x0000000000017941 */ /* 0x000fea0003800000 */
.L_x_8222:
[----:B------:R-:W-:Y:S04]  /*62f0*/  BSSY B1, `(.L_x_8224) ;  /* 0x000000e000017945 */ /* 0x000fe80003800000 */
[----:B------:R-:W-:Y:S05]  /*6300*/  @P2 BRA `(.L_x_8225) ;  /* 0x0000000000102947 */ /* 0x000fea0003800000 */
[----:B------:R-:W-:Y:S01]  /*6310*/  MOV R185, RZ ;  /* 0x000000ff00b97202 */ /* 0x000fe20000000f00 */
[----:B------:R-:W-:Y:S06]  /*6320*/  @!P4 BRA `(.L_x_8226) ;  /* 0x000000000028c947 */ /* 0x000fec0003800000 */
[----:B-----5:R-:W-:Y:S01]  /*6330*/  HADD2.F32 R185, -RZ, R20.H1_H1 ;  /* 0x30000014ffb97230 */ /* 0x020fe20000004100 */
[----:B------:R-:W-:Y:S06]  /*6340*/  BRA `(.L_x_8226) ;  /* 0x0000000000207947 */ /* 0x000fec0003800000 */
.L_x_8225:
        /* <DEDUP_REMOVED lines=8> */
.L_x_8226:
[----:B------:R-:W-:Y:S05]  /*63d0*/  BSYNC B1 ;  /* 0x0000000000017941 */ /* 0x000fea0003800000 */
.L_x_8224:
        /* <DEDUP_REMOVED lines=15> */
.L_x_8228:
[----:B------:R-:W-:Y:S05]  /*64d0*/  BSYNC B1 ;  /* 0x0000000000017941 */ /* 0x000fea0003800000 */
.L_x_8227:
[----:B------:R-:W-:Y:S04]  /*64e0*/  BSSY B1, `(.L_x_8229) ;  /* 0x000000e000017945 */ /* 0x000fe80003800000 */
[----:B------:R-:W-:Y:S05]  /*64f0*/  @P2 BRA `(.L_x_8230) ;  /* 0x0000000000102947 */ /* 0x000fea0003800000 */
[----:B------:R-:W-:Y:S01]  /*6500*/  MOV R185, RZ ;  /* 0x000000ff00b97202 */ /* 0x000fe20000000f00 */
[----:B------:R-:W-:Y:S06]  /*6510*/  @!P4 BRA `(.L_x_8231) ;  /* 0x000000000028c947 */ /* 0x000fec0003800000 */
[----:B-----5:R-:W-:Y:S01]  /*6520*/  HADD2.F32 R185, -RZ, R21.H0_H0 ;  /* 0x20000015ffb97230 */ /* 0x020fe20000004100 */
[----:B------:R-:W-:Y:S06]  /*6530*/  BRA `(.L_x_8231) ;  /* 0x0000000000207947 */ /* 0x000fec0003800000 */
.L_x_8230:
        /* <DEDUP_REMOVED lines=8> */
.L_x_8231:
[----:B------:R-:W-:Y:S05]  /*65c0*/  BSYNC B1 ;  /* 0x0000000000017941 */ /* 0x000fea0003800000 */
.L_x_8229:
        /* <DEDUP_REMOVED lines=15> */
.L_x_8233:
[----:B------:R-:W-:Y:S05]  /*66c0*/  BSYNC B1 ;  /* 0x0000000000017941 */ /* 0x000fea0003800000 */
.L_x_8232:
[----:B------:R-:W-:Y:S04]  /*66d0*/  BSSY B1, `(.L_x_8234) ;  /* 0x000000e000017945 */ /* 0x000fe80003800000 */
[----:B------:R-:W-:Y:S05]  /*66e0*/  @P2 BRA `(.L_x_8235) ;  /* 0x0000000000102947 */ /* 0x000fea0003800000 */
[----:B------:R-:W-:Y:S01]  /*66f0*/  MOV R185, RZ ;  /* 0x000000ff00b97202 */ /* 0x000fe20000000f00 */
[----:B------:R-:W-:Y:S06]  /*6700*/  @!P4 BRA `(.L_x_8236) ;  /* 0x000000000028c947 */ /* 0x000fec0003800000 */
[----:B-----5:R-:W-:Y:S01]  /*6710*/  HADD2.F32 R185, -RZ, R21.H1_H1 ;  /* 0x30000015ffb97230 */ /* 0x020fe20000004100 */
[----:B------:R-:W-:Y:S06]  /*6720*/  BRA `(.L_x_8236) ;  /* 0x0000000000207947 */ /* 0x000fec0003800000 */
.L_x_8235:
        /* <DEDUP_REMOVED lines=8> */
.L_x_8236:
[----:B------:R-:W-:Y:S05]  /*67b0*/  BSYNC B1 ;  /* 0x0000000000017941 */ /* 0x000fea0003800000 */
.L_x_8234:
        /* <DEDUP_REMOVED lines=15> */
.L_x_8238:
[----:B------:R-:W-:Y:S05]  /*68b0*/  BSYNC B1 ;  /* 0x0000000000017941 */ /* 0x000fea0003800000 */
.L_x_8237:
[----:B------:R-:W-:Y:S04]  /*68c0*/  BSSY B1, `(.L_x_8239) ;  /* 0x000000e000017945 */ /* 0x000fe80003800000 */
[----:B------:R-:W-:Y:S05]  /*68d0*/  @P2 BRA `(.L_x_8240) ;  /* 0x0000000000102947 */ /* 0x000fea0003800000 */
[----:B------:R-:W-:Y:S01]  /*68e0*/  MOV R185, RZ ;  /* 0x000000ff00b97202 */ /* 0x000fe20000000f00 */
[----:B------:R-:W-:Y:S06]  /*68f0*/  @!P4 BRA `(.L_x_8241) ;  /* 0x000000000028c947 */ /* 0x000fec0003800000 */
[----:B-----5:R-:W-:Y:S01]  /*6900*/  HADD2.F32 R185, -RZ, R22.H0_H0 ;  /* 0x20000016ffb97230 */ /* 0x020fe20000004100 */
[----:B------:R-:W-:Y:S06]  /*6910*/  BRA `(.L_x_8241) ;  /* 0x0000000000207947 */ /* 0x000fec0003800000 */
.L_x_8240:
        /* <DEDUP_REMOVED lines=8> */
.L_x_8241:
[----:B------:R-:W-:Y:S05]  /*69a0*/  BSYNC B1 ;  /* 0x0000000000017941 */ /* 0x000fea0003800000 */
.L_x_8239:
        /* <DEDUP_REMOVED lines=15> */
.L_x_8243:
[----:B------:R-:W-:Y:S05]  /*6aa0*/  BSYNC B1 ;  /* 0x0000000000017941 */ /* 0x000fea0003800000 */
.L_x_8242:
[----:B------:R-:W-:Y:S04]  /*6ab0*/  BSSY B1, `(.L_x_8244) ;  /* 0x000000e000017945 */ /* 0x000fe80003800000 */
[----:B------:R-:W-:Y:S05]  /*6ac0*/  @P2 BRA `(.L_x_8245) ;  /* 0x0000000000102947 */ /* 0x000fea0003800000 */
[----:B------:R-:W-:Y:S01]  /*6ad0*/  MOV R185, RZ ;  /* 0x000000ff00b97202 */ /* 0x000fe20000000f00 */
[----:B------:R-:W-:Y:S06]  /*6ae0*/  @!P4 BRA `(.L_x_8246) ;  /* 0x000000000028c947 */ /* 0x000fec0003800000 */
[----:B-----5:R-:W-:Y:S01]  /*6af0*/  HADD2.F32 R185, -RZ, R22.H1_H1 ;  /* 0x30000016ffb97230 */ /* 0x020fe20000004100 */
[----:B------:R-:W-:Y:S06]  /*6b00*/  BRA `(.L_x_8246) ;  /* 0x0000000000207947 */ /* 0x000fec0003800000 */
.L_x_8245:
        /* <DEDUP_REMOVED lines=8> */
.L_x_8246:
[----:B------:R-:W-:Y:S05]  /*6b90*/  BSYNC B1 ;  /* 0x0000000000017941 */ /* 0x000fea0003800000 */
.L_x_8244:
        /* <DEDUP_REMOVED lines=15> */
.L_x_8248:
[----:B------:R-:W-:Y:S05]  /*6c90*/  BSYNC B1 ;  /* 0x0000000000017941 */ /* 0x000fea0003800000 */
.L_x_8247:
[----:B------:R-:W-:Y:S04]  /*6ca0*/  BSSY B1, `(.L_x_8249) ;  /* 0x000000e000017945 */ /* 0x000fe80003800000 */
[----:B------:R-:W-:Y:S05]  /*6cb0*/  @P2 BRA `(.L_x_8250) ;  /* 0x0000000000102947 */ /* 0x000fea0003800000 */
[----:B------:R-:W-:Y:S01]  /*6cc0*/  MOV R185, RZ ;  /* 0x000000ff00b97202 */ /* 0x000fe20000000f00 */
[----:B------:R-:W-:Y:S06]  /*6cd0*/  @!P4 BRA `(.L_x_8251) ;  /* 0x000000000028c947 */ /* 0x000fec0003800000 */
[----:B-----5:R-:W-:Y:S01]  /*6ce0*/  HADD2.F32 R185, -RZ, R23.H0_H0 ;  /* 0x20000017ffb97230 */ /* 0x020fe20000004100 */
[----:B------:R-:W-:Y:S06]  /*6cf0*/  BRA `(.L_x_8251) ;  /* 0x0000000000207947 */ /* 0x000fec0003800000 */
.L_x_8250:
        /* <DEDUP_REMOVED lines=8> */
.L_x_8251:
[----:B------:R-:W-:Y:S05]  /*6d80*/  BSYNC B1 ;  /* 0x0000000000017941 */ /* 0x000fea0003800000 */
.L_x_8249:
        /* <DEDUP_REMOVED lines=15> */
.L_x_8253:
[----:B------:R-:W-:Y:S05]  /*6e80*/  BSYNC B1 ;  /* 0x0000000000017941 */ /* 0x000fea0003800000 */
.L_x_8252:
[----:B------:R-:W-:Y:S04]  /*6e90*/  BSSY B1, `(.L_x_8254) ;  /* 0x000000e000017945 */ /* 0x000fe80003800000 */
[----:B------:R-:W-:Y:S05]  /*6ea0*/  @P2 BRA `(.L_x_8255) ;  /* 0x0000000000102947 */ /* 0x000fea0003800000 */
[----:B------:R-:W-:Y:S01]  /*6eb0*/  MOV R3, RZ ;  /* 0x000000ff00037202 */ /* 0x000fe20000000f00 */
[----:B------:R-:W-:Y:S06]  /*6ec0*/  @!P4 BRA `(.L_x_8256) ;  /* 0x000000000028c947 */ /* 0x000fec0003800000 */
[----:B-----5:R-:W-:Y:S01]  /*6ed0*/  HADD2.F32 R3, -RZ, R23.H1_H1 ;  /* 0x30000017ff037230 */ /* 0x020fe20000004100 */
[----:B------:R-:W-:Y:S06]  /*6ee0*/  BRA `(.L_x_8256) ;  /* 0x0000000000207947 */ /* 0x000fec0003800000 */
.L_x_8255:
        /* <DEDUP_REMOVED lines=8> */
.L_x_8256:
[----:B------:R-:W-:Y:S05]  /*6f70*/  BSYNC B1 ;  /* 0x0000000000017941 */ /* 0x000fea0003800000 */
.L_x_8254:
        /* <DEDUP_REMOVED lines=15> */
.L_x_8258:
[----:B------:R-:W-:Y:S05]  /*7070*/  BSYNC B1 ;  /* 0x0000000000017941 */ /* 0x000fea0003800000 */
.L_x_8257:
[----:B------:R-:W0:Y:S02]  /*7080*/  @P5 LDC.64 R2, c[0x0][0x308] ;  /* 0x0000c200ff025b82 */ /* 0x000e240000000a00 */
[----:B0-----:R-:W-:-:S05]  /*7090*/  @P5 IMAD.WIDE.U32 R2, R7, 0x10, R2 ;  /* 0x0000001007025825 */ /* 0x001fca00078e0002 */
[----:B------:R0:W-:Y:S02]  /*70a0*/  @P5 STG.E.128 desc[UR4][R2.64], R168 ;  /* 0x000000a802005986 */ /* 0x0001e4000c101d04 */
[----:B0-----:R-:W0:Y:S02]  /*70b0*/  @P3 LDC.64 R2, c[0x0][0x2f8] ;  /* 0x0000be00ff023b82 */ /* 0x001e240000000a00 */
[----:B0-----:R-:W-:-:S05]  /*70c0*/  @P3 IMAD.WIDE.U32 R2, R186, 0x10, R2 ;  /* 0x00000010ba023825 */ /* 0x001fca00078e0002 */
[----:B------:R0:W-:Y:S02]  /*70d0*/  @P3 STG.E.128 desc[UR4][R2.64], R88 ;  /* 0x0000005802003986 */ /* 0x0001e4000c101d04 */
.L_x_8216:
[----:B------:R-:W-:Y:S05]  /*70e0*/  BSYNC B0 ;  /* 0x0000000000007941 */ /* 0x000fea0003800000 */
.L_x_8215:
[----:B------:R-:W-:Y:S02]  /*70f0*/  ISETP.NE.AND P3, PT, R215, RZ, PT ;  /* 0x000000ffd700720c */ /* 0x000fe40003f65270 */
[----:B------:R-:W-:Y:S02]  /*7100*/  IADD3 R4, R4, UR14, RZ ;  /* 0x0000000e04047c10 */ /* 0x000fe4000fffe0ff */
[----:B0-----:R-:W-:Y:S02]  /*7110*/  SEL R2, RZ, 0x1, P3 ;  /* 0x00000001ff027807 */ /* 0x001fe40001800000 */
[----:B------:R-:W-:-:S03]  /*7120*/  ISETP.GE.AND P2, PT, R4, UR15, PT ;  /* 0x0000000f04007c0c */ /* 0x000fc6000bf46270 */
[----:B------:R1:W-:Y:S10]  /*7130*/  STL.S16 [R1+0x20], R2 ;  /* 0x0000200201007387 */ /* 0x0003f40000100600 */
[----:B-1----:R-:W-:Y:S05]  /*7140*/  @!P2 BRA `(.L_x_8259) ;  /* 0xffffff9400e0a947 */ /* 0x002fea000383ffff */
.L_x_8066:
        /* <DEDUP_REMOVED lines=22> */
.L_x_8261:
[----:B------:R-:W-:Y:S05]  /*72b0*/  BSYNC B0 ;  /* 0x0000000000007941 */ /* 0x000fea0003800000 */
.L_x_8260:
        /* <DEDUP_REMOVED lines=15> */
.L_x_8263:
[----:B------:R-:W-:Y:S05]  /*73b0*/  BSYNC B0 ;  /* 0x0000000000007941 */ /* 0x000fea0003800000 */
.L_x_8262:
        /* <DEDUP_REMOVED lines=15> */
.L_x_8265:
[----:B------:R-:W-:Y:S05]  /*74b0*/  BSYNC B0 ;  /* 0x0000000000007941 */ /* 0x000fea0003800000 */
.L_x_8264:
        /* <DEDUP_REMOVED lines=16> */
.L_x_8082:
[----:B------:R-:W-:Y:S01]  /*75c0*/  HFMA2.MMA R184, -RZ, RZ, 0, 9.5367431640625e-07 ;  /* 0x00000010ffb87435 */ /* 0x000fe200000001ff */
[----:B------:R-:W-:Y:S02]  /*75d0*/  MOV R188, R225 ;  /* 0x000000e100bc7202 */ /* 0x000fe40000000f00 */
[----:B------:R-:W-:Y:S02]  /*75e0*/  MOV R185, 0x1f ;  /* 0x0000001f00b97802 */ /* 0x000fe40000000f00 */
[----:B------:R-:W-:-:S07]  /*75f0*/  MOV R187, 0xffffffff ;  /* 0xffffffff00bb7802 */ /* 0x000fce0000000f00 */
[----:B-----5:R-:W-:Y:S05]  /*7600*/  WARPSYNC.COLLECTIVE R187, `(.L_x_8266) ;  /* 0x00000000bb087348 */ /* 0x020fea0003c00000 */
[----:B------:R0:W1:Y:S02]  /*7610*/  SHFL.DOWN P5, R191, R188, R184, R185 ;  /* 0x080000b8bcbf7389 */ /* 0x00006400000a00b9 */
[----:B01---5:R-:W-:Y:S01]  /*7620*/  ENDCOLLECTIVE ;  /* 0x000000000000791b */ /* 0x023fe20003800000 */
.L_x_8266:
[----:B------:R-:W-:Y:S02]  /*7630*/  MOV R188, R227 ;  /* 0x000000e300bc7202 */ /* 0x000fe40000000f00 */
[----:B------:R-:W-:-:S05]  /*7640*/  MOV R184, R191 ;  /* 0x000000bf00b87202 */ /* 0x000fca0000000f00 */
[----:B------:R-:W-:Y:S01]  /*7650*/  FADD.FTZ R189, R184, R225 ;  /* 0x000000e1b8bd7221 */ /* 0x000fe20000010000 */
[----:B------:R-:W-:-:S11]  /*7660*/  HFMA2.MMA R184, -RZ, RZ, 0, 9.5367431640625e-07 ;  /* 0x00000010ffb87435 */ /* 0x000fd600000001ff */
[----:B------:R-:W-:Y:S05]  /*7670*/  WARPSYNC.COLLECTIVE R187, `(.L_x_8267) ;  /* 0x00000000bb087348 */ /* 0x000fea0003c00000 */
[----:B------:R0:W1:Y:S02]  /*7680*/  SHFL.DOWN P5, R191, R188, R184, R185 ;  /* 0x080000b8bcbf7389 */ /* 0x00006400000a00b9 */
[----:B01----:R-:W-:Y:S01]  /*7690*/  ENDCOLLECTIVE ;  /* 0x000000000000791b */ /* 0x003fe20003800000 */
.L_x_8267:
[----:B------:R-:W-:Y:S02]  /*76a0*/  MOV R188, R189 ;  /* 0x000000bd00bc7202 */ /* 0x000fe40000000f00 */
[----:B------:R-:W-:-:S05]  /*76b0*/  MOV R184, R191 ;  /* 0x000000bf00b87202 */ /* 0x000fca0000000f00 */
[----:B------:R-:W-:Y:S01]  /*76c0*/  FADD.FTZ R190, R184, R227 ;  /* 0x000000e3b8be7221 */ /* 0x000fe20000010000 */
[----:B------:R-:W-:-:S11]  /*76d0*/  HFMA2.MMA R184, -RZ, RZ, 0, 4.76837158203125e-07 ;  /* 0x00000008ffb87435 */ /* 0x000fd600000001ff */
[----:B------:R-:W-:Y:S05]  /*76e0*/  WARPSYNC.COLLECTIVE R187, `(.L_x_8268) ;  /* 0x00000000bb087348 */ /* 0x000fea0003c00000 */
[----:B------:R0:W1:Y:S02]  /*76f0*/  SHFL.DOWN P5, R191, R188, R184, R185 ;  /* 0x080000b8bcbf7389 */ /* 0x00006400000a00b9 */
[----:B01----:R-:W-:Y:S01]  /*7700*/  ENDCOLLECTIVE ;  /* 0x000000000000791b */ /* 0x003fe20003800000 */
.L_x_8268:
[----:B------:R-:W-:Y:S02]  /*7710*/  MOV R188, R190 ;  /* 0x000000be00bc7202 */ /* 0x000fe40000000f00 */
[----:B------:R-:W-:-:S05]  /*7720*/  MOV R184, R191 ;  /* 0x000000bf00b87202 */ /* 0x000fca0000000f00 */
[----:B------:R-:W-:Y:S01]  /*7730*/  FADD.FTZ R189, R189, R184 ;  /* 0x000000b8bdbd7221 */ /* 0x000fe20000010000 */
[----:B------:R-:W-:-:S11]  /*7740*/  HFMA2.MMA R184, -RZ, RZ, 0, 4.76837158203125e-07 ;  /* 0x00000008ffb87435 */ /* 0x000fd600000001ff */
[----:B------:R-:W-:Y:S05]  /*7750*/  WARPSYNC.COLLECTIVE R187, `(.L_x_8269) ;  /* 0x00000000bb087348 */ /* 0x000fea0003c00000 */
[----:B------:R0:W1:Y:S02]  /*7760*/  SHFL.DOWN P5, R191, R188, R184, R185 ;  /* 0x080000b8bcbf7389 */ /* 0x00006400000a00b9 */
[----:B01----:R-:W-:Y:S01]  /*7770*/  ENDCOLLECTIVE ;  /* 0x000000000000791b */ /* 0x003fe20003800000 */
.L_x_8269:
[----:B------:R-:W-:Y:S02]  /*7780*/  MOV R188, R189 ;  /* 0x000000bd00bc7202 */ /* 0x000fe40000000f00 */
[----:B------:R-:W-:-:S05]  /*7790*/  MOV R184, R191 ;  /* 0x000000bf00b87202 */ /* 0x000fca0000000f00 */
[----:B------:R-:W-:Y:S01]  /*77a0*/  FADD.FTZ R190, R190, R184 ;  /* 0x000000b8bebe7221 */ /* 0x000fe20000010000 */
[----:B------:R-:W-:-:S11]  /*77b0*/  HFMA2.MMA R184, -RZ, RZ, 0, 2.384185791015625e-07 ;  /* 0x00000004ffb87435 */ /* 0x000fd600000001ff */
[----:B------:R-:W-:Y:S05]  /*77c0*/  WARPSYNC.COLLECTIVE R187, `(.L_x_8270) ;  /* 0x00000000bb087348 */ /* 0x000fea0003c00000 */
[----:B------:R0:W1:Y:S02]  /*77d0*/  SHFL.DOWN P5, R191, R188, R184, R185 ;  /* 0x080000b8bcbf7389 */ /* 0x00006400000a00b9 */
[----:B01----:R-:W-:Y:S01]  /*77e0*/  ENDCOLLECTIVE ;  /* 0x000000000000791b */ /* 0x003fe20003800000 */
.L_x_8270:
[----:B------:R-:W-:Y:S02]  /*77f0*/  MOV R188, R190 ;  /* 0x000000be00bc7202 */ /* 0x000fe40000000f00 */
[----:B------:R-:W-:-:S05]  /*7800*/  MOV R184, R191 ;  /* 0x000000bf00b87202 */ /* 0x000fca0000000f00 */
[----:B------:R-:W-:Y:S01]  /*7810*/  FADD.FTZ R189, R189, R184 ;  /* 0x000000b8bdbd7221 */ /* 0x000fe20000010000 */
[----:B------:R-:W-:-:S11]  /*7820*/  HFMA2.MMA R184, -RZ, RZ, 0, 2.384185791015625e-07 ;  /* 0x00000004ffb87435 */ /* 0x000fd600000001ff */
[----:B------:R-:W-:Y:S05]  /*7830*/  WARPSYNC.COLLECTIVE R187, `(.L_x_8271) ;  /* 0x00000000bb087348 */ /* 0x000fea0003c00000 */
[----:B------:R0:W1:Y:S02]  /*7840*/  SHFL.DOWN P5, R191, R188, R184, R185 ;  /* 0x080000b8bcbf7389 */ /* 0x00006400000a00b9 */
[----:B01----:R-:W-:Y:S01]  /*7850*/  ENDCOLLECTIVE ;  /* 0x000000000000791b */ /* 0x003fe20003800000 */
.L_x_8271:
[----:B------:R-:W-:Y:S02]  /*7860*/  MOV R188, R189 ;  /* 0x000000bd00bc7202 */ /* 0x000fe40000000f00 */
[----:B------:R-:W-:-:S05]  /*7870*/  MOV R184, R191 ;  /* 0x000000bf00b87202 */ /* 0x000fca0000000f00 */
[----:B------:R-:W-:Y:S01]  /*7880*/  FADD.FTZ R214, R190, R184 ;  /* 0x000000b8bed67221 */ /* 0x000fe20000010000 */
[----:B------:R-:W-:-:S11]  /*7890*/  HFMA2.MMA R184, -RZ, RZ, 0, 1.1920928955078125e-07 ;  /* 0x00000002ffb87435 */ /* 0x000fd600000001ff */
[----:B------:R-:W-:Y:S05]  /*78a0*/  WARPSYNC.COLLECTIVE R187, `(.L_x_8272) ;  /* 0x00000000bb087348 */ /* 0x000fea0003c00000 */
[----:B------:R0:W1:Y:S02]  /*78b0*/  SHFL.DOWN P5, R191, R188, R184, R185 ;  /* 0x080000b8bcbf7389 */ /* 0x00006400000a00b9 */
[----:B01----:R-:W-:Y:S01]  /*78c0*/  ENDCOLLECTIVE ;  /* 0x000000000000791b */ /* 0x003fe20003800000 */
.L_x_8272:
[----:B------:R-:W-:Y:S02]  /*78d0*/  MOV R188, R214 ;  /* 0x000000d600bc7202 */ /* 0x000fe40000000f00 */
[----:B------:R-:W-:-:S05]  /*78e0*/  MOV R184, R191 ;  /* 0x000000bf00b87202 */ /* 0x000fca0000000f00 */
[----:B------:R-:W-:Y:S01]  /*78f0*/  FADD.FTZ R190, R189, R184 ;  /* 0x000000b8bdbe7221 */ /* 0x000fe20000010000 */
[----:B------:R-:W-:-:S11]  /*7900*/  HFMA2.MMA R184, -RZ, RZ, 0, 1.1920928955078125e-07 ;  /* 0x00000002ffb87435 */ /* 0x000fd600000001ff */
[----:B------:R-:W-:Y:S05]  /*7910*/  WARPSYNC.COLLECTIVE R187, `(.L_x_8273) ;  /* 0x00000000bb087348 */ /* 0x000fea0003c00000 */
[----:B------:R0:W1:Y:S02]  /*7920*/  SHFL.DOWN P5, R191, R188, R184, R185 ;  /* 0x080000b8bcbf7389 */ /* 0x00006400000a00b9 */
[----:B01----:R-:W-:Y:S01]  /*7930*/  ENDCOLLECTIVE ;  /* 0x000000000000791b */ /* 0x003fe20003800000 */
.L_x_8273:
[----:B------:R-:W-:Y:S02]  /*7940*/  MOV R188, R190 ;  /* 0x000000be00bc7202 */ /* 0x000fe40000000f00 */
[----:B------:R-:W-:-:S05]  /*7950*/  MOV R184, R191 ;  /* 0x000000bf00b87202 */ /* 0x000fca0000000f00 */
[----:B------:R-:W-:Y:S01]  /*7960*/  FADD.FTZ R189, R214, R184 ;  /* 0x000000b8d6bd7221 */ /* 0x000fe20000010000 */
[----:B------:R-:W-:-:S11]  /*7970*/  HFMA2.MMA R184, -RZ, RZ, 0, 5.9604644775390625e-08 ;  /* 0x00000001ffb87435 */ /* 0x000fd600000001ff */
[----:B------:R-:W-:Y:S05]  /*7980*/  WARPSYNC.COLLECTIVE R187, `(.L_x_8274) ;  /* 0x00000000bb087348 */ /* 0x000fea0003c00000 */
[----:B------:R0:W1:Y:S02]  /*7990*/  SHFL.DOWN P5, R191, R188, R184, R185 ;  /* 0x080000b8bcbf7389 */ /* 0x00006400000a00b9 */
[----:B01----:R-:W-:Y:S01]  /*79a0*/  ENDCOLLECTIVE ;  /* 0x000000000000791b */ /* 0x003fe20003800000 */
.L_x_8274:
[----:B------:R-:W-:Y:S02]  /*79b0*/  MOV R188, R189 ;  /* 0x000000bd00bc7202 */ /* 0x000fe40000000f00 */
[----:B------:R-:W-:-:S07]  /*79c0*/  MOV R214, R191 ;  /* 0x000000bf00d67202 */ /* 0x000fce0000000f00 */
[----:B------:R-:W-:Y:S05]  /*79d0*/  WARPSYNC.COLLECTIVE R187, `(.L_x_8275) ;  /* 0x00000000bb087348 */ /* 0x000fea0003c00000 */
[----:B------:R0:W1:Y:S02]  /*79e0*/  SHFL.DOWN P5, R191, R188, R184, R185 ;  /* 0x080000b8bcbf7389 */ /* 0x00006400000a00b9 */
[----:B01----:R-:W-:Y:S01]  /*79f0*/  ENDCOLLECTIVE ;  /* 0x000000000000791b */ /* 0x003fe20003800000 */
.L_x_8275:
[----:B------:R-:W-:Y:S01]  /*7a00*/  MOV R185, R191 ;  /* 0x000000bf00b97202 */ /* 0x000fe20000000f00 */
[----:B------:R-:W-:Y:S06]  /*7a10*/  BRA `(.L_x_8276) ;  /* 0xffffffac00a07947 */ /* 0x000fec000383ffff */
.L_x_8277:
        /* <DEDUP_REMOVED lines=14> */
.L_x_13977:


//--------------------- .text._ZN10layer_norm22ln_bwd_finalize_kernelINS_22Kernel_traits_finalizeILj8192Ef6__halfS2_S2_fjLb1ELj1024ELj4ENS_18Kernel_traits_baseILj8192EfS2_S2_S2_fjLj1024EEEEELb1ELb1EEEvNS_9BwdParamsE --------------------------
	.section	.text._ZN10layer_norm22ln_bwd_finalize_kernelINS_22Kernel_traits_finalizeILj8192Ef6__halfS2_S2_fjLb1ELj1024ELj4ENS_18Kernel_traits_baseILj8192EfS2_S2_S2_fjLj1024EEEEELb1ELb1EEEvNS_9BwdParamsE,"ax",@progbits
	.align	128
        .global         _ZN10layer_norm22ln_bwd_finalize_kernelINS_22Kernel_traits_finalizeILj8192Ef6__halfS2_S2_fjLb1ELj1024ELj4ENS_18Kernel_traits_baseILj8192EfS2_S2_S2_fjLj1024EEEEELb1ELb1EEEvNS_9BwdParamsE
        .type           _ZN10layer_norm22ln_bwd_finalize_kernelINS_22Kernel_traits_finalizeILj8192Ef6__halfS2_S2_fjLb1ELj1024ELj4ENS_18Kernel_traits_baseILj8192EfS2_S2_S2_fjLj1024EEEEELb1ELb1EEEvNS_9BwdParamsE,@function
        .size           _ZN10layer_norm22ln_bwd_finalize_kernelINS_22Kernel_traits_finalizeILj8192Ef6__halfS2_S2_fjLb1ELj1024ELj4ENS_18Kernel_traits_baseILj8192EfS2_S2_S2_fjLj1024EEEEELb1ELb1EEEvNS_9BwdParamsE,(.L_x_13978 - _ZN10layer_norm22ln_bwd_finalize_kernelINS_22Kernel_traits_finalizeILj8192Ef6__halfS2_S2_fjLb1ELj1024ELj4ENS_18Kernel_traits_baseILj8192EfS2_S2_S2_fjLj1024EEEEELb1ELb1EEEvNS_9BwdParamsE)
        .other          _ZN10layer_norm22ln_bwd_finalize_kernelINS_22Kernel_traits_finalizeILj8192Ef6__halfS2_S2_fjLb1ELj1024ELj4ENS_18Kernel_traits_baseILj8192EfS2_S2_S2_fjLj1024EEEEELb1ELb1EEEvNS_9BwdParamsE,@"STO_CUDA_ENTRY STV_DEFAULT"
_ZN10layer_norm22ln_bwd_finalize_kernelINS_22Kernel_traits_finalizeILj8192Ef6__halfS2_S2_fjLb1ELj1024ELj4ENS_18Kernel_traits_baseILj8192EfS2_S2_S2_fjLj1024EEEEELb1ELb1EEEvNS_9BwdParamsE:
.text._ZN10layer_norm22ln_bwd_finalize_kernelINS_22Kernel_traits_finalizeILj8192Ef6__halfS2_S2_fjLb1ELj1024ELj4ENS_18Kernel_traits_baseILj8192EfS2_S2_S2_fjLj1024EEEEELb1ELb1EEEvNS_9BwdParamsE:
        /* <DEDUP_REMOVED lines=25> */
.L_x_8289:
        /* <DEDUP_REMOVED lines=33> */
.L_x_8282:
        /* <DEDUP_REMOVED lines=49> */
.L_x_8281:
[----:B------:R-:W-:Y:S05]  /*06b0*/  BSYNC B1 ;  /* 0x0000000000017941 */ /* 0x000fea0003800000 */
.L_x_8280:
        /* <DEDUP_REMOVED lines=32> */
.L_x_8284:
[----:B------:R-:W-:Y:S05]  /*08c0*/  BSYNC B1 ;  /* 0x0000000000017941 */ /* 0x000fea0003800000 */
.L_x_8283:
        /* <DEDUP_REMOVED lines=16> */
.L_x_8279:
[----:B------:R-:W-:Y:S05]  /*09d0*/  BSYNC B0 ;  /* 0x0000000000007941 */ /* 0x000fea0003800000 */
.L_x_8278:
        /* <DEDUP_REMOVED lines=40> */
.L_x_8305:
        /* <DEDUP_REMOVED lines=8> */
.L_x_8285:
        /* <DEDUP_REMOVED lines=18> */
.L_x_8288:
[----:B------:R-:W-:Y:S05]  /*0e00*/  BSYNC B0 ;  /* 0x0000000000007941 */ /* 0x000fea0003800000 */
.L_x_8287:
[C---:B------:R-:W-:Y:S01]  /*0e10*/  ISETP.GT.U32.AND P1, PT, R4.reuse, -0x2001, PT ;  /* 0xffffdfff0400780c */ /* 0x040fe20003f24070 */
[----:B------:R-:W-:Y:S01]  /*0e20*/  VIADD R4, R4, 0x2000 ;  /* 0x0000200004047836 */ /* 0x000fe20000000000 */
[----:B------:R-:W-:-:S11]  /*0e30*/  IADD3 R5, R5, 0x1000, RZ ;  /* 0x0000100005057810 */ /* 0x000fd60007ffe0ff */
[----:B------:R-:W-:Y:S05]  /*0e40*/  @P1 BRA `(.L_x_8289) ;  /* 0xfffffff000d01947 */ /* 0x000fea000383ffff */
[----:B------:R-:W-:Y:S05]  /*0e50*/  EXIT ;  /* 0x000000000000794d */ /* 0x000fea0003800000 */
.L_x_8286:
[----:B------:R-:W-:Y:S01]  /*0e60*/  HFMA2.MMA R22, -RZ, RZ, 0, 5.9604644775390625e-08 ;  /* 0x00000001ff167435 */ /* 0x000fe200000001ff */
[----:B---3--:R-:W-:Y:S02]  /*0e70*/  MOV R23, R8 ;  /* 0x0000000800177202 */ /* 0x008fe40000000f00 */
[----:B------:R-:W-:Y:S02]  /*0e80*/  MOV R25, 0x1f ;  /* 0x0000001f00197802 */ /* 0x000fe40000000f00 */
[----:B------:R-:W-:-:S07]  /*0e90*/  MOV R20, 0xffffffff ;  /* 0xffffffff00147802 */ /* 0x000fce0000000f00 */
[----:B012---:R-:W-:Y:S05]  /*0ea0*/  WARPSYNC.COLLECTIVE R20, `(.L_x_8290) ;  /* 0x0000000014087348 */ /* 0x007fea0003c00000 */
[----:B------:R3:W4:Y:S02]  /*0eb0*/  SHFL.BFLY P2, R21, R23, R22, R25 ;  /* 0x0c00001617157389 */ /* 0x0007240000040019 */
[----:B01234-:R-:W-:Y:S01]  /*0ec0*/  ENDCOLLECTIVE ;  /* 0x000000000000791b */ /* 0x01ffe20003800000 */
.L_x_8290:
[----:B------:R-:W-:Y:S01]  /*0ed0*/  HFMA2.MMA R22, -RZ, RZ, 0, 1.1920928955078125e-07 ;  /* 0x00000002ff167435 */ /* 0x000fe200000001ff */
[----:B------:R-:W-:-:S05]  /*0ee0*/  MOV R9, R21 ;  /* 0x0000001500097202 */ /* 0x000fca0000000f00 */
[----:B------:R-:W-:-:S05]  /*0ef0*/  FADD.FTZ R9, R8, R9 ;  /* 0x0000000908097221 */ /* 0x000fca0000010000 */
[----:B------:R-:W-:-:S07]  /*0f00*/  MOV R23, R9 ;  /* 0x0000000900177202 */ /* 0x000fce0000000f00 */
[----:B------:R-:W-:Y:S05]  /*0f10*/  WARPSYNC.COLLECTIVE R20, `(.L_x_8291) ;  /* 0x0000000014087348 */ /* 0x000fea0003c00000 */
[----:B------:R0:W1:Y:S02]  /*0f20*/  SHFL.BFLY P2, R21, R23, R22, R25 ;  /* 0x0c00001617157389 */ /* 0x0000640000040019 */
[----:B01----:R-:W-:Y:S01]  /*0f30*/  ENDCOLLECTIVE ;  /* 0x000000000000791b */ /* 0x003fe20003800000 */
.L_x_8291:
[----:B------:R-:W-:Y:S01]  /*0f40*/  HFMA2.MMA R22, -RZ, RZ, 0, 2.384185791015625e-07 ;  /* 0x00000004ff167435 */ /* 0x000fe200000001ff */
[----:B------:R-:W-:-:S04]  /*0f50*/  IMAD.MOV.U32 R12, RZ, RZ, R21 ;  /* 0x000000ffff0c7224 */ /* 0x000fc800078e0015 */
[----:B------:R-:W-:-:S05]  /*0f60*/  FADD.FTZ R12, R9, R12 ;  /* 0x0000000c090c7221 */ /* 0x000fca0000010000 */
[----:B------:R-:W-:-:S07]  /*0f70*/  MOV R23, R12 ;  /* 0x0000000c00177202 */ /* 0x000fce0000000f00 */
[----:B------:R-:W-:Y:S05]  /*0f80*/  WARPSYNC.COLLECTIVE R20, `(.L_x_8292) ;  /* 0x0000000014087348 */ /* 0x000fea0003c00000 */
[----:B------:R0:W1:Y:S02]  /*0f90*/  SHFL.BFLY P2, R21, R23, R22, R25 ;  /* 0x0c00001617157389 */ /* 0x0000640000040019 */
[----:B01----:R-:W-:Y:S01]  /*0fa0*/  ENDCOLLECTIVE ;  /* 0x000000000000791b */ /* 0x003fe20003800000 */
.L_x_8292:
[----:B------:R-:W-:Y:S01]  /*0fb0*/  HFMA2.MMA R22, -RZ, RZ, 0, 4.76837158203125e-07 ;  /* 0x00000008ff167435 */ /* 0x000fe200000001ff */
[----:B------:R-:W-:-:S05]  /*0fc0*/  MOV R13, R21 ;  /* 0x00000015000d7202 */ /* 0x000fca0000000f00 */
[----:B------:R-:W-:-:S05]  /*0fd0*/  FADD.FTZ R13, R12, R13 ;  /* 0x0000000d0c0d7221 */ /* 0x000fca0000010000 */
[----:B------:R-:W-:-:S07]  /*0fe0*/  MOV R23, R13 ;  /* 0x0000000d00177202 */ /* 0x000fce0000000f00 */
[----:B------:R-:W-:Y:S05]  /*0ff0*/  WARPSYNC.COLLECTIVE R20, `(.L_x_8293) ;  /* 0x0000000014087348 */ /* 0x000fea0003c00000 */
[----:B------:R0:W1:Y:S02]  /*1000*/  SHFL.BFLY P2, R21, R23, R22, R25 ;  /* 0x0c00001617157389 */ /* 0x0000640000040019 */
[----:B01----:R-:W-:Y:S01]  /*1010*/  ENDCOLLECTIVE ;  /* 0x000000000000791b */ /* 0x003fe20003800000 */
.L_x_8293:
[----:B------:R-:W-:Y:S01]  /*1020*/  HFMA2.MMA R22, -RZ, RZ, 0, 9.5367431640625e-07 ;  /* 0x00000010ff167435 */ /* 0x000fe200000001ff */
[----:B------:R-:W-:-:S05]  /*1030*/  MOV R8, R21 ;  /* 0x0000001500087202 */ /* 0x000fca0000000f00 */
[----:B------:R-:W-:-:S05]  /*1040*/  FADD.FTZ R9, R13, R8 ;  /* 0x000000080d097221 */ /* 0x000fca0000010000 */
[----:B------:R-:W-:-:S07]  /*1050*/  MOV R23, R9 ;  /* 0x0000000900177202 */ /* 0x000fce0000000f00 */
[----:B------:R-:W-:Y:S05]  /*1060*/  WARPSYNC.COLLECTIVE R20, `(.L_x_8294) ;  /* 0x0000000014087348 */ /* 0x000fea0003c00000 */
[----:B------:R0:W1:Y:S02]  /*1070*/  SHFL.BFLY P2, R21, R23, R22, R25 ;  /* 0x0c00001617157389 */ /* 0x0000640000040019 */
[----:B01----:R-:W-:Y:S01]  /*1080*/  ENDCOLLECTIVE ;  /* 0x000000000000791b */ /* 0x003fe20003800000 */
.L_x_8294:
[----:B------:R-:W-:Y:S01]  /*1090*/  HFMA2.MMA R22, -RZ, RZ, 0, 5.9604644775390625e-08 ;  /* 0x00000001ff167435 */ /* 0x000fe200000001ff */
[----:B------:R-:W-:Y:S01]  /*10a0*/  IMAD.MOV.U32 R23, RZ, RZ, R11 ;  /* 0x000000ffff177224 */ /* 0x000fe200078e000b */
[----:B------:R-:W-:-:S09]  /*10b0*/  MOV R8, R21 ;  /* 0x0000001500087202 */ /* 0x000fd20000000f00 */
[----:B------:R-:W-:Y:S05]  /*10c0*/  WARPSYNC.COLLECTIVE R20, `(.L_x_8295) ;  /* 0x0000000014087348 */ /* 0x000fea0003c00000 */
[----:B------:R0:W1:Y:S02]  /*10d0*/  SHFL.BFLY P2, R21, R23, R22, R25 ;  /* 0x0c00001617157389 */ /* 0x0000640000040019 */
[----:B01----:R-:W-:Y:S01]  /*10e0*/  ENDCOLLECTIVE ;  /* 0x000000000000791b */ /* 0x003fe20003800000 */
.L_x_8295:
[----:B------:R-:W-:Y:S01]  /*10f0*/  HFMA2.MMA R22, -RZ, RZ, 0, 1.1920928955078125e-07 ;  /* 0x00000002ff167435 */ /* 0x000fe200000001ff */
[----:B------:R-:W-:-:S05]  /*1100*/  MOV R12, R21 ;  /* 0x00000015000c7202 */ /* 0x000fca0000000f00 */
[----:B------:R-:W-:-:S05]  /*1110*/  FADD.FTZ R14, R11, R12 ;  /* 0x0000000c0b0e7221 */ /* 0x000fca0000010000 */
[----:B------:R-:W-:-:S07]  /*1120*/  MOV R23, R14 ;  /* 0x0000000e00177202 */ /* 0x000fce0000000f00 */
[----:B------:R-:W-:Y:S05]  /*1130*/  WARPSYNC.COLLECTIVE R20, `(.L_x_8296) ;  /* 0x0000000014087348 */ /* 0x000fea0003c00000 */
[----:B------:R0:W1:Y:S02]  /*1140*/  SHFL.BFLY P2, R21, R23, R22, R25 ;  /* 0x0c00001617157389 */ /* 0x0000640000040019 */
[----:B01----:R-:W-:Y:S01]  /*1150*/  ENDCOLLECTIVE ;  /* 0x000000000000791b */ /* 0x003fe20003800000 */
.L_x_8296:
[----:B------:R-:W-:Y:S01]  /*1160*/  HFMA2.MMA R22, -RZ, RZ, 0, 2.384185791015625e-07 ;  /* 0x00000004ff167435 */ /* 0x000fe200000001ff */
[----:B------:R-:W-:-:S05]  /*1170*/  MOV R13, R21 ;  /* 0x00000015000d7202 */ /* 0x000fca0000000f00 */
[----:B------:R-:W-:-:S05]  /*1180*/  FADD.FTZ R15, R14, R13 ;  /* 0x0000000d0e0f7221 */ /* 0x000fca0000010000 */
[----:B------:R-:W-:-:S07]  /*1190*/  MOV R23, R15 ;  /* 0x0000000f00177202 */ /* 0x000fce0000000f00 */
[----:B------:R-:W-:Y:S05]  /*11a0*/  WARPSYNC.COLLECTIVE R20, `(.L_x_8297) ;  /* 0x0000000014087348 */ /* 0x000fea0003c00000 */
[----:B------:R0:W1:Y:S02]  /*11b0*/  SHFL.BFLY P2, R21, R23, R22, R25 ;  /* 0x0c00001617157389 */ /* 0x0000640000040019 */
[----:B01----:R-:W-:Y:S01]  /*11c0*/  ENDCOLLECTIVE ;  /* 0x000000000000791b */ /* 0x003fe20003800000 */
.L_x_8297:
[----:B------:R-:W-:Y:S01]  /*11d0*/  IMAD.MOV.U32 R22, RZ, RZ, 0x8 ;  /* 0x00000008ff167424 */ /* 0x000fe200078e00ff */
[----:B------:R-:W-:-:S05]  /*11e0*/  MOV R16, R21 ;  /* 0x0000001500107202 */ /* 0x000fca0000000f00 */
[----:B------:R-:W-:-:S05]  /*11f0*/  FADD.FTZ R16, R15, R16 ;  /* 0x000000100f107221 */ /* 0x000fca0000010000 */
[----:B------:R-:W-:-:S07]  /*1200*/  MOV R23, R16 ;  /* 0x0000001000177202 */ /* 0x000fce0000000f00 */
[----:B------:R-:W-:Y:S05]  /*1210*/  WARPSYNC.COLLECTIVE R20, `(.L_x_8298) ;  /* 0x0000000014087348 */ /* 0x000fea0003c00000 */
[----:B------:R0:W1:Y:S02]  /*1220*/  SHFL.BFLY P2, R21, R23, R22, R25 ;  /* 0x0c00001617157389 */ /* 0x0000640000040019 */
[----:B01----:R-:W-:Y:S01]  /*1230*/  ENDCOLLECTIVE ;  /* 0x000000000000791b */ /* 0x003fe20003800000 */
.L_x_8298:
[----:B------:R-:W-:Y:S01]  /*1240*/  HFMA2.MMA R22, -RZ, RZ, 0, 9.5367431640625e-07 ;  /* 0x00000010ff167435 */ /* 0x000fe200000001ff */
[----:B------:R-:W-:-:S05]  /*1250*/  MOV R11, R21 ;  /* 0x00000015000b7202 */ /* 0x000fca0000000f00 */
[----:B------:R-:W-:-:S05]  /*1260*/  FADD.FTZ R11, R16, R11 ;  /* 0x0000000b100b7221 */ /* 0x000fca0000010000 */
[----:B------:R-:W-:-:S07]  /*1270*/  MOV R23, R11 ;  /* 0x0000000b00177202 */ /* 0x000fce0000000f00 */
[----:B------:R-:W-:Y:S05]  /*1280*/  WARPSYNC.COLLECTIVE R20, `(.L_x_8299) ;  /* 0x0000000014087348 */ /* 0x000fea0003c00000 */
[----:B------:R0:W1:Y:S02]  /*1290*/  SHFL.BFLY P2, R21, R23, R22, R25 ;  /* 0x0c00001617157389 */ /* 0x0000640000040019 */
[----:B01----:R-:W-:Y:S01]  /*12a0*/  ENDCOLLECTIVE ;  /* 0x000000000000791b */ /* 0x003fe20003800000 */
.L_x_8299:
[----:B------:R-:W-:Y:S01]  /*12b0*/  HFMA2.MMA R22, -RZ, RZ, 0, 5.9604644775390625e-08 ;  /* 0x00000001ff167435 */ /* 0x000fe200000001ff */
[----:B------:R-:W-:Y:S02]  /*12c0*/  MOV R23, R10 ;  /* 0x0000000a00177202 */ /* 0x000fe40000000f00 */
[----:B------:R-:W-:-:S08]  /*12d0*/  MOV R12, R21 ;  /* 0x00000015000c7202 */ /* 0x000fd00000000f00 */
[----:B------:R-:W-:Y:S05]  /*12e0*/  WARPSYNC.COLLECTIVE R20, `(.L_x_8300) ;  /* 0x0000000014087348 */ /* 0x000fea0003c00000 */
[----:B------:R0:W1:Y:S02]  /*12f0*/  SHFL.BFLY P2, R21, R23, R22, R25 ;  /* 0x0c00001617157389 */ /* 0x0000640000040019 */
[----:B01----:R-:W-:Y:S01]  /*1300*/  ENDCOLLECTIVE ;  /* 0x000000000000791b */ /* 0x003fe20003800000 */
.L_x_8300:
[----:B------:R-:W-:Y:S01]  /*1310*/  HFMA2.MMA R22, -RZ, RZ, 0, 1.1920928955078125e-07 ;  /* 0x00000002ff167435 */ /* 0x000fe200000001ff */
[----:B------:R-:W-:-:S05]  /*1320*/  MOV R13, R21 ;  /* 0x00000015000d7202 */ /* 0x000fca0000000f00 */
[----:B------:R-:W-:-:S05]  /*1330*/  FADD.FTZ R17, R10, R13 ;  /* 0x0000000d0a117221 */ /* 0x000fca0000010000 */
[----:B------:R-:W-:-:S07]  /*1340*/  MOV R23, R17 ;  /* 0x0000001100177202 */ /* 0x000fce0000000f00 */
[----:B------:R-:W-:Y:S05]  /*1350*/  WARPSYNC.COLLECTIVE R20, `(.L_x_8301) ;  /* 0x0000000014087348 */ /* 0x000fea0003c00000 */
[----:B------:R0:W1:Y:S02]  /*1360*/  SHFL.BFLY P2, R21, R23, R22, R25 ;  /* 0x0c00001617157389 */ /* 0x0000640000040019 */
[----:B01----:R-:W-:Y:S01]  /*1370*/  ENDCOLLECTIVE ;  /* 0x000000000000791b */ /* 0x003fe20003800000 */
.L_x_8301:
[----:B------:R-:W-:Y:S01]  /*1380*/  HFMA2.MMA R22, -RZ, RZ, 0, 2.384185791015625e-07 ;  /* 0x00000004ff167435 */ /* 0x000fe200000001ff */
[----:B------:R-:W-:-:S04]  /*1390*/  IMAD.MOV.U32 R16, RZ, RZ, R21 ;  /* 0x000000ffff107224 */ /* 0x000fc800078e0015 */
[----:B------:R-:W-:-:S05]  /*13a0*/  FADD.FTZ R18, R17, R16 ;  /* 0x0000001011127221 */ /* 0x000fca0000010000 */
[----:B------:R-:W-:-:S07]  /*13b0*/  MOV R23, R18 ;  /* 0x0000001200177202 */ /* 0x000fce0000000f00 */
[----:B------:R-:W-:Y:S05]  /*13c0*/  WARPSYNC.COLLECTIVE R20, `(.L_x_8302) ;  /* 0x0000000014087348 */ /* 0x000fea0003c00000 */
[----:B------:R0:W1:Y:S02]  /*13d0*/  SHFL.BFLY P2, R21, R23, R22, R25 ;  /* 0x0c00001617157389 */ /* 0x0000640000040019 */
[----:B01----:R-:W-:Y:S01]  /*13e0*/  ENDCOLLECTIVE ;  /* 0x000000000000791b */ /* 0x003fe20003800000 */
.L_x_8302:
[----:B------:R-:W-:Y:S01]  /*13f0*/  HFMA2.MMA R22, -RZ, RZ, 0, 4.76837158203125e-07 ;  /* 0x00000008ff167435 */ /* 0x000fe200000001ff */
[----:B------:R-:W-:-:S05]  /*1400*/  MOV R19, R21 ;  /* 0x0000001500137202 */ /* 0x000fca0000000f00 */
[----:B------:R-:W-:-:S05]  /*1410*/  FADD.FTZ R19, R18, R19 ;  /* 0x0000001312137221 */ /* 0x000fca0000010000 */
[----:B------:R-:W-:-:S07]  /*1420*/  MOV R23, R19 ;  /* 0x0000001300177202 */ /* 0x000fce0000000f00 */
[----:B------:R-:W-:Y:S05]  /*1430*/  WARPSYNC.COLLECTIVE R20, `(.L_x_8303) ;  /* 0x0000000014087348 */ /* 0x000fea0003c00000 */
[----:B------:R0:W1:Y:S02]  /*1440*/  SHFL.BFLY P2, R21, R23, R22, R25 ;  /* 0x0c00001617157389 */ /* 0x0000640000040019 */
[----:B01----:R-:W-:Y:S01]  /*1450*/  ENDCOLLECTIVE ;  /* 0x000000000000791b */ /* 0x003fe20003800000 */
.L_x_8303:
[----:B------:R-:W-:Y:S01]  /*1460*/  HFMA2.MMA R22, -RZ, RZ, 0, 9.5367431640625e-07 ;  /* 0x00000010ff167435 */ /* 0x000fe200000001ff */
[----:B------:R-:W-:-:S05]  /*1470*/  MOV R10, R21 ;  /* 0x00000015000a7202 */ /* 0x000fca0000000f00 */
[----:B------:R-:W-:-:S05]  /*1480*/  FADD.FTZ R10, R19, R10 ;  /* 0x0000000a130a7221 */ /* 0x000fca0000010000 */
[----:B------:R-:W-:-:S07]  /*1490*/  MOV R23, R10 ;  /* 0x0000000a00177202 */ /* 0x000fce0000000f00 */
[----:B------:R-:W-:Y:S05]  /*14a0*/  WARPSYNC.COLLECTIVE R20, `(.L_x_8304) ;  /* 0x0000000014087348 */ /* 0x000fea0003c00000 */
[----:B------:R0:W1:Y:S02]  /*14b0*/  SHFL.BFLY P2, R21, R23, R22, R25 ;  /* 0x0c00001617157389 */ /* 0x0000640000040019 */
[----:B01----:R-:W-:Y:S01]  /*14c0*/  ENDCOLLECTIVE ;  /* 0x000000000000791b */ /* 0x003fe20003800000 */
.L_x_8304:
[----:B------:R-:W-:Y:S01]  /*14d0*/  MOV R15, R21 ;  /* 0x00000015000f7202 */ /* 0x000fe20000000f00 */
[----:B------:R-:W-:Y:S06]  /*14e0*/  BRA `(.L_x_8305) ;  /* 0xfffffff400dc7947 */ /* 0x000fec000383ffff */
.L_x_8306:
        /* <DEDUP_REMOVED lines=9> */
.L_x_13978:


//--------------------- .text._ZN10layer_norm13ln_bwd_kernelINS_13Kernel_traitsIf6__halfS2_S2_fjLj8192ELj1ELj1ELj8ELj16ENS_18Kernel_traits_baseILj8192EfS2_S2_S2_fjLj256EEEEELb1ELb1ELb1ELb1EEEvNS_9BwdParamsE --------------------------
	.section	.text._ZN10layer_norm13ln_bwd_kernelINS_13Kernel_traitsIf6__halfS2_S2_fjLj8192ELj1ELj1ELj8ELj16ENS_18Kernel_traits_baseILj8192EfS2_S2_S2_fjLj256EEEEELb1ELb1ELb1ELb1EEEvNS_9BwdParamsE,"ax",@progbits
	.align	128
        .global         _ZN10layer_norm13ln_bwd_kernelINS_13Kernel_traitsIf6__halfS2_S2_fjLj8192ELj1ELj1ELj8ELj16ENS_18Kernel_traits_baseILj8192EfS2_S2_S2_fjLj256EEEEELb1ELb1ELb1ELb1EEEvNS_9BwdParamsE
        .type           _ZN10layer_norm13ln_bwd_kernelINS_13Kernel_traitsIf6__halfS2_S2_fjLj8192ELj1ELj1ELj8ELj16ENS_18Kernel_traits_baseILj8192EfS2_S2_S2_fjLj256EEEEELb1ELb1ELb1ELb1EEEvNS_9BwdParamsE,@function
        .size           _ZN10layer_norm13ln_bwd_kernelINS_13Kernel_traitsIf6__halfS2_S2_fjLj8192ELj1ELj1ELj8ELj16ENS_18Kernel_traits_baseILj8192EfS2_S2_S2_fjLj256EEEEELb1ELb1ELb1ELb1EEEvNS_9BwdParamsE,(.L_x_13979 - _ZN10layer_norm13ln_bwd_kernelINS_13Kernel_traitsIf6__halfS2_S2_fjLj8192ELj1ELj1ELj8ELj16ENS_18Kernel_traits_baseILj8192EfS2_S2_S2_fjLj256EEEEELb1ELb1ELb1ELb1EEEvNS_9BwdParamsE)
        .other          _ZN10layer_norm13ln_bwd_kernelINS_13Kernel_traitsIf6__halfS2_S2_fjLj8192ELj1ELj1ELj8ELj16ENS_18Kernel_traits_baseILj8192EfS2_S2_S2_fjLj256EEEEELb1ELb1ELb1ELb1EEEvNS_9BwdParamsE,@"STO_CUDA_ENTRY STV_DEFAULT"
_ZN10layer_norm13ln_bwd_kernelINS_13Kernel_traitsIf6__halfS2_S2_fjLj8192ELj1ELj1ELj8ELj16ENS_18Kernel_traits_baseILj8192EfS2_S2_S2_fjLj256EEEEELb1ELb1ELb1ELb1EEEvNS_9BwdParamsE:
.text._ZN10layer_norm13ln_bwd_kernelINS_13Kernel_traitsIf6__halfS2_S2_fjLj8192ELj1ELj1ELj8ELj16ENS_18Kernel_traits_baseILj8192EfS2_S2_S2_fjLj256EEEEELb1ELb1ELb1ELb1EEEvNS_9BwdParamsE:
        /* <DEDUP_REMOVED lines=63> */
.L_x_8307:
        /* <DEDUP_REMOVED lines=83> */
.L_x_8479:
[----:B0-----:R-:W0:Y:S08]  /*0920*/  LDC.64 R2, c[0x0][0x288] ;  /* 0x0000a200ff027b82 */ /* 0x001e300000000a00 */
[----:B------:R-:W2:Y:S08]  /*0930*/  LDC.64 R188, c[0x0][0x258] ;  /* 0x00009600ffbc7b82 */ /* 0x000eb00000000a00 */
[----:B------:R-:W3:Y:S01]  /*0940*/  LDC.64 R190, c[0x0][0x280] ;  /* 0x0000a000ffbe7b82 */ /* 0x000ee20000000a00 */
[----:B0-----:R-:W-:-:S07]  /*0950*/  IMAD.WIDE R2, R4, 0x4, R2 ;  /* 0x0000000404027825 */ /* 0x001fce00078e0202 */
[----:B------:R-:W0:Y:S01]  /*0960*/  LDC R6, c[0x0][0x218] ;  /* 0x00008600ff067b82 */ /* 0x000e220000000800 */
[----:B------:R2:W4:Y:S07]  /*0970*/  LDG.E R5, desc[UR4][R2.64] ;  /* 0x0000000402057981 */ /* 0x00052e000c1e1900 */
[----:B------:R-:W1:Y:S01]  /*0980*/  LDC.64 R200, c[0x0][0x250] ;  /* 0x00009400ffc87b82 */ /* 0x000e620000000a00 */
[----:B--2---:R-:W-:-:S04]  /*0990*/  IMAD.WIDE R2, R4, 0x4, R188 ;  /* 0x0000000404027825 */ /* 0x004fc800078e02bc */
[C---:B---3--:R-:W-:Y:S01]  /*09a0*/  IMAD.WIDE R188, R4.reuse, 0x4, R190 ;  /* 0x0000000404bc7825 */ /* 0x048fe200078e02be */
[----:B------:R-:W2:Y:S02]  /*09b0*/  S2R R194, SR_TID.X ;  /* 0x0000000000c27919 */ /* 0x000ea40000002100 */
[----:B------:R-:W3:Y:S01]  /*09c0*/  LDC.64 R190, c[0x0][0x2c8] ;  /* 0x0000b200ffbe7b82 */ /* 0x000ee20000000a00 */
[----:B-----5:R0:W5:Y:S04]  /*09d0*/  LDG.E R3, desc[UR4][R2.64] ;  /* 0x0000000402037981 */ /* 0x020168000c1e1900 */
[----:B------:R0:W5:Y:S01]  /*09e0*/  LDG.E R188, desc[UR4][R188.64] ;  /* 0x00000004bcbc7981 */ /* 0x000162000c1e1900 */
[----:B------:R-:W-:Y:S01]  /*09f0*/  BSSY B0, `(.L_x_8309) ;  /* 0x00001b3000007945 */ /* 0x000fe20003800000 */
[----:B-1----:R-:W-:-:S04]  /*0a00*/  IMAD.WIDE R200, R4, 0x4, R200 ;  /* 0x0000000404c87825 */ /* 0x002fc800078e02c8 */
[C---:B0-----:R-:W-:Y:S01]  /*0a10*/  IMAD R2, R4.reuse, R6, RZ ;  /* 0x0000000604027224 */ /* 0x041fe200078e02ff */
[----:B------:R-:W-:-:S04]  /*0a20*/  IADD3 R4, R4, UR10, RZ ;  /* 0x0000000a04047c10 */ /* 0x000fc8000fffe0ff */
[----:B------:R-:W-:Y:S02]  /*0a30*/  SHF.R.S32.HI R6, RZ, 0x1f, R2 ;  /* 0x0000001fff067819 */ /* 0x000fe40000011402 */
[----:B------:R-:W-:Y:S02]  /*0a40*/  ISETP.GE.AND P2, PT, R4, UR11, PT ;  /* 0x0000000b04007c0c */ /* 0x000fe4000bf46270 */
[----:B------:R-:W-:Y:S02]  /*0a50*/  LEA.HI R2, R6, R2, RZ, 0x3 ;  /* 0x0000000206027211 */ /* 0x000fe400078f18ff */
[----:B--2---:R-:W-:-:S04]  /*0a60*/  LOP3.LUT R252, R194, 0xff, RZ, 0xc0, !PT ;  /* 0x000000ffc2fc7812 */ /* 0x004fc800078ec0ff */
[----:B------:R-:W-:-:S04]  /*0a70*/  LEA.HI.SX32 R2, R2, R252, 0x1d ;  /* 0x000000fc02027211 */ /* 0x000fc800078feaff */
[C---:B------:R-:W-:Y:S01]  /*0a80*/  IADD3 R6, R2.reuse, 0x200, RZ ;  /* 0x0000020002067810 */ /* 0x040fe20007ffe0ff */
[C-C-:B---3--:R-:W-:Y:S01]  /*0a90*/  IMAD.WIDE.U32 R198, R2.reuse, 0x10, R190.reuse ;  /* 0x0000001002c67825 */ /* 0x148fe200078e00be */
[C---:B------:R-:W-:Y:S02]  /*0aa0*/  IADD3 R222, R2.reuse, 0x300, RZ ;  /* 0x0000030002de7810 */ /* 0x040fe40007ffe0ff */
[----:B------:R-:W-:Y:S01]  /*0ab0*/  IADD3 R226, R2, 0x100, RZ ;  /* 0x0000010002e27810 */ /* 0x000fe20007ffe0ff */
[----:B------:R0:W-:Y:S01]  /*0ac0*/  STL [R1+0xc], R6 ;  /* 0x00000c0601007387 */ /* 0x0001e20000100800 */
[----:B------:R-:W-:-:S03]  /*0ad0*/  IMAD.WIDE.U32 R194, R6, 0x10, R190 ;  /* 0x0000001006c27825 */ /* 0x000fc600078e00be */
[----:B------:R0:W-:Y:S01]  /*0ae0*/  STL [R1+0x10], R222 ;  /* 0x000010de01007387 */ /* 0x0001e20000100800 */
[----:B------:R-:W-:-:S04]  /*0af0*/  IMAD.WIDE.U32 R196, R226, 0x10, R190 ;  /* 0x00000010e2c47825 */ /* 0x000fc800078e00be */
[----:B------:R-:W-:Y:S01]  /*0b00*/  IMAD.WIDE.U32 R190, R222, 0x10, R190 ;  /* 0x00000010debe7825 */ /* 0x000fe200078e00be */
[----:B----4-:R-:W-:-:S13]  /*0b10*/  ISETP.GT.AND P3, PT, R5, RZ, PT ;  /* 0x000000ff0500720c */ /* 0x010fda0003f64270 */
[----:B0-----:R-:W-:Y:S05]  /*0b20*/  @P3 BRA `(.L_x_8310) ;  /* 0x0000000000843947 */ /* 0x001fea0003800000 */
[----:B------:R-:W-:Y:S01]  /*0b30*/  MOV R5, UR18 ;  /* 0x0000001200057c02 */ /* 0x000fe20008000f00 */
[----:B------:R-:W0:Y:S01]  /*0b40*/  LDC R222, c[0x0][0x218] ;  /* 0x00008600ffde7b82 */ /* 0x000e220000000800 */
[----:B------:R-:W-:Y:S02]  /*0b50*/  MOV R6, UR19 ;  /* 0x0000001300067c02 */ /* 0x000fe40008000f00 */
[----:B------:R-:W-:Y:S02]  /*0b60*/  ISETP.NE.U32.AND P0, PT, R5, RZ, PT ;  /* 0x000000ff0500720c */ /* 0x000fe40003f05070 */
[----:B-----5:R-:W-:Y:S02]  /*0b70*/  ISETP.GE.AND P4, PT, R188, 0x1, PT ;  /* 0x00000001bc00780c */ /* 0x020fe40003f86270 */
[----:B------:R-:W-:-:S11]  /*0b80*/  ISETP.NE.AND.EX P0, PT, R6, RZ, PT, P0 ;  /* 0x000000ff0600720c */ /* 0x000fd60003f05300 */
[----:B------:R-:W-:Y:S02]  /*0b90*/  @P4 IADD3 R189, R188, -0x1, RZ ;  /* 0xffffffffbcbd4810 */ /* 0x000fe40007ffe0ff */
[----:B------:R1:W5:Y:S03]  /*0ba0*/  @P0 LDG.E.128 R160, desc[UR4][R198.64] ;  /* 0x00000004c6a00981 */ /* 0x000366000c1e1d00 */
[----:B0-----:R-:W-:Y:S01]  /*0bb0*/  @P4 IMAD R189, R189, R222, RZ ;  /* 0x000000debdbd4224 */ /* 0x001fe200078e02ff */
[----:B------:R0:W5:Y:S04]  /*0bc0*/  @P0 LDG.E.128 R164, desc[UR4][R196.64] ;  /* 0x00000004c4a40981 */ /* 0x000168000c1e1d00 */
[----:B------:R2:W5:Y:S01]  /*0bd0*/  @P0 LDG.E.128 R168, desc[UR4][R194.64] ;  /* 0x00000004c2a80981 */ /* 0x000562000c1e1d00 */
[----:B-1----:R-:W1:Y:S03]  /*0be0*/  LDC.64 R198, c[0x0][0x240] ;  /* 0x00009000ffc67b82 */ /* 0x002e660000000a00 */
[----:B------:R1:W5:Y:S01]  /*0bf0*/  @P0 LDG.E.128 R172, desc[UR4][R190.64] ;  /* 0x00000004beac0981 */ /* 0x000362000c1e1d00 */
[----:B0-----:R-:W-:-:S04]  /*0c00*/  @P4 SHF.R.S32.HI R196, RZ, 0x1f, R189 ;  /* 0x0000001fffc44819 */ /* 0x001fc800000114bd */
[----:B------:R-:W-:Y:S02]  /*0c10*/  @P4 LEA.HI R189, R196, R189, RZ, 0x3 ;  /* 0x000000bdc4bd4211 */ /* 0x000fe400078f18ff */
[----:B------:R-:W-:Y:S02]  /*0c20*/  MOV R196, RZ ;  /* 0x000000ff00c47202 */ /* 0x000fe40000000f00 */
[----:B------:R-:W-:-:S04]  /*0c30*/  @P4 LEA.HI.SX32 R196, R189, R252, 0x1d ;  /* 0x000000fcbdc44211 */ /* 0x000fc800078feaff */
[C---:B------:R-:W-:Y:S02]  /*0c40*/  IADD3 R197, R196.reuse, 0x200, RZ ;  /* 0x00000200c4c57810 */ /* 0x040fe40007ffe0ff */
[C---:B--2---:R-:W-:Y:S02]  /*0c50*/  IADD3 R194, R196.reuse, 0x100, RZ ;  /* 0x00000100c4c27810 */ /* 0x044fe40007ffe0ff */
[C---:B------:R-:W-:Y:S01]  /*0c60*/  IADD3 R189, R196.reuse, 0x300, RZ ;  /* 0x00000300c4bd7810 */ /* 0x040fe20007ffe0ff */
[----:B-1----:R-:W-:-:S04]  /*0c70*/  IMAD.WIDE.U32 R190, R196, 0x8, R198 ;  /* 0x00000008c4be7825 */ /* 0x002fc800078e00c6 */
[--C-:B------:R-:W-:Y:S01]  /*0c80*/  IMAD.WIDE.U32 R196, R197, 0x8, R198.reuse ;  /* 0x00000008c5c47825 */ /* 0x100fe200078e00c6 */
[----:B------:R0:W5:Y:S05]  /*0c90*/  LDG.E.64 R200, desc[UR4][R190.64] ;  /* 0x00000004bec87981 */ /* 0x00016a000c1e1b00 */
[----:B------:R-:W5:Y:S01]  /*0ca0*/  LDG.E.64 R196, desc[UR4][R196.64] ;  /* 0x00000004c4c47981 */ /* 0x000f62000c1e1b00 */
[----:B------:R-:W-:-:S04]  /*0cb0*/  IMAD.WIDE.U32 R194, R194, 0x8, R198 ;  /* 0x00000008c2c27825 */ /* 0x000fc800078e00c6 */
[----:B------:R-:W-:Y:S01]  /*0cc0*/  IMAD.WIDE.U32 R198, R189, 0x8, R198 ;  /* 0x00000008bdc67825 */ /* 0x000fe200078e00c6 */
[----:B------:R-:W-:Y:S02]  /*0cd0*/  HFMA2.MMA R252, -RZ, RZ, 0, 0 ;  /* 0x00000000fffc7435 */ /* 0x000fe400000001ff */
[----:B0-----:R-:W-:Y:S02]  /*0ce0*/  MOV R190, R198 ;  /* 0x000000c600be7202 */ /* 0x001fe40000000f00 */
[----:B------:R-:W-:Y:S02]  /*0cf0*/  MOV R191, R199 ;  /* 0x000000c700bf7202 */ /* 0x000fe40000000f00 */
[----:B------:R-:W5:Y:S04]  /*0d00*/  LDG.E.64 R198, desc[UR4][R194.64] ;  /* 0x00000004c2c67981 */ /* 0x000f68000c1e1b00 */
[----:B------:R0:W5:Y:S02]  /*0d10*/  LDG.E.64 R194, desc[UR4][R190.64] ;  /* 0x00000004bec27981 */ /* 0x000164000c1e1b00 */
[----:B0-----:R-:W-:Y:S01]  /*0d20*/  MOV R190, RZ ;  /* 0x000000ff00be7202 */ /* 0x001fe20000000f00 */
[----:B------:R-:W-:Y:S06]  /*0d30*/  BRA `(.L_x_8311) ;  /* 0x0000001400f87947 */ /* 0x000fec0003800000 */
.L_x_8310:
[----:B------:R-:W2:Y:S01]  /*0d40*/  LDL R189, [R1+0xc] ;  /* 0x00000c0001bd7983 */ /* 0x000ea20000100800 */
[----:B------:R-:W0:Y:S01]  /*0d50*/  LDC R228, c[0x0][0x218] ;  /* 0x00008600ffe47b82 */ /* 0x000e220000000800 */
[----:B------:R-:W-:Y:S01]  /*0d60*/  IADD3 R5, R5, -0x1, RZ ;  /* 0xffffffff05057810 */ /* 0x000fe20007ffe0ff */
[----:B------:R-:W1:Y:S06]  /*0d70*/  S2R R221, SR_TID.X ;  /* 0x0000000000dd7919 */ /* 0x000e6c0000002100 */
[----:B------:R-:W3:Y:S08]  /*0d80*/  LDC.64 R192, c[0x0][0x238] ;  /* 0x00008e00ffc07b82 */ /* 0x000ef00000000a00 */
[----:B------:R-:W4:Y:S01]  /*0d90*/  LDC.64 R6, c[0x0][0x2b8] ;  /* 0x0000ae00ff067b82 */ /* 0x000f220000000a00 */
[----:B-----5:R-:W-:Y:S01]  /*0da0*/  ISETP.GE.AND P4, PT, R188, 0x1, PT ;  /* 0x00000001bc00780c */ /* 0x020fe20003f86270 */
[----:B------:R-:W-:Y:S04]  /*0db0*/  STL [R1+0x8c], R24 ;  /* 0x00008c1801007387 */ /* 0x000fe80000100800 */
[----:B------:R-:W-:Y:S01]  /*0dc0*/  STL [R1+0x88], R23 ;  /* 0x0000881701007387 */ /* 0x000fe20000100800 */
[----:B0-----:R-:W-:-:S03]  /*0dd0*/  IMAD R5, R5, R228, RZ ;  /* 0x000000e405057224 */ /* 0x001fc600078e02ff */
[----:B------:R-:W-:Y:S02]  /*0de0*/  STL [R1+0x84], R22 ;  /* 0x0000841601007387 */ /* 0x000fe40000100800 */
[----:B------:R-:W-:Y:S02]  /*0df0*/  SHF.R.S32.HI R0, RZ, 0x1f, R5 ;  /* 0x0000001fff007819 */ /* 0x000fe40000011405 */
[----:B------:R-:W-:Y:S01]  /*0e00*/  STL [R1+0x80], R21 ;  /* 0x0000801501007387 */ /* 0x000fe20000100800 */
[--C-:B---3--:R-:W-:Y:S01]  /*0e10*/  IMAD.WIDE.U32 R8, R2, 0x10, R192.reuse ;  /* 0x0000001002087825 */ /* 0x108fe200078e00c0 */
[----:B------:R-:W-:Y:S02]  /*0e20*/  LEA.HI R5, R0, R5, RZ, 0x3 ;  /* 0x0000000500057211 */ /* 0x000fe400078f18ff */
[----:B------:R-:W-:Y:S01]  /*0e30*/  STL [R1+0x7c], R20 ;  /* 0x00007c1401007387 */ /* 0x000fe20000100800 */
[----:B-1----:R-:W-:Y:S01]  /*0e40*/  LOP3.LUT R225, R221, 0xff, RZ, 0xc0, !PT ;  /* 0x000000ffdde17812 */ /* 0x002fe200078ec0ff */
[----:B------:R-:W-:-:S02]  /*0e50*/  IMAD.WIDE.U32 R16, R226, 0x10, R192 ;  /* 0x00000010e2107825 */ /* 0x000fc400078e00c0 */
[----:B------:R-:W3:Y:S01]  /*0e60*/  LDG.E.128 R8, desc[UR4][R8.64] ;  /* 0x0000000408087981 */ /* 0x000ee2000c1e1d00 */
[----:B------:R-:W-:Y:S01]  /*0e70*/  LEA.HI.SX32 R5, R5, R225, 0x1d ;  /* 0x000000e105057211 */ /* 0x000fe200078feaff */
[----:B------:R-:W-:Y:S02]  /*0e80*/  IMAD.WIDE.U32 R208, R222, 0x10, R192 ;  /* 0x00000010ded07825 */ /* 0x000fe400078e00c0 */
[----:B------:R-:W3:Y:S01]  /*0e90*/  LDG.E.128 R16, desc[UR4][R16.64] ;  /* 0x0000000410107981 */ /* 0x000ee2000c1e1d00 */
[C---:B------:R-:W-:Y:S01]  /*0ea0*/  IADD3 R213, R5.reuse, 0x100, RZ ;  /* 0x0000010005d57810 */ /* 0x040fe20007ffe0ff */
[C-C-:B----4-:R-:W-:Y:S01]  /*0eb0*/  IMAD.WIDE.U32 R12, R5.reuse, 0x10, R6.reuse ;  /* 0x00000010050c7825 */ /* 0x150fe200078e0006 */
[C---:B------:R-:W-:Y:S01]  /*0ec0*/  IADD3 R217, R5.reuse, 0x200, RZ ;  /* 0x0000020005d97810 */ /* 0x040fe20007ffe0ff */
[----:B------:R-:W4:Y:S01]  /*0ed0*/  LDG.E.128 R208, desc[UR4][R208.64] ;  /* 0x00000004d0d07981 */ /* 0x000f22000c1e1d00 */
[----:B------:R-:W-:Y:S01]  /*0ee0*/  IADD3 R221, R5, 0x300, RZ ;  /* 0x0000030005dd7810 */ /* 0x000fe20007ffe0ff */
[----:B------:R-:W-:-:S02]  /*0ef0*/  IMAD.WIDE.U32 R212, R213, 0x10, R6 ;  /* 0x00000010d5d47825 */ /* 0x000fc400078e0006 */
[----:B------:R-:W4:Y:S02]  /*0f00*/  LDG.E.128 R12, desc[UR4][R12.64] ;  /* 0x000000040c0c7981 */ /* 0x000f24000c1e1d00 */
[--C-:B------:R-:W-:Y:S02]  /*0f10*/  IMAD.WIDE.U32 R216, R217, 0x10, R6.reuse ;  /* 0x00000010d9d87825 */ /* 0x100fe400078e0006 */
[----:B------:R-:W4:Y:S02]  /*0f20*/  LDG.E.128 R212, desc[UR4][R212.64] ;  /* 0x00000004d4d47981 */ /* 0x000f24000c1e1d00 */
[----:B------:R-:W-:Y:S02]  /*0f30*/  IMAD.WIDE.U32 R220, R221, 0x10, R6 ;  /* 0x00000010dddc7825 */ /* 0x000fe400078e0006 */
[----:B------:R-:W4:Y:S04]  /*0f40*/  LDG.E.128 R216, desc[UR4][R216.64] ;  /* 0x00000004d8d87981 */ /* 0x000f28000c1e1d00 */
[----:B------:R-:W4:Y:S01]  /*0f50*/  LDG.E.128 R220, desc[UR4][R220.64] ;  /* 0x00000004dcdc7981 */ /* 0x000f22000c1e1d00 */
[----:B--2---:R-:W-:Y:S01]  /*0f60*/  IMAD.WIDE.U32 R204, R189, 0x10, R192 ;  /* 0x00000010bdcc7825 */ /* 0x004fe200078e00c0 */
[----:B------:R-:W-:-:S02]  /*0f70*/  @P4 IADD3 R0, R188, -0x1, RZ ;  /* 0xffffffffbc004810 */ /* 0x000fc40007ffe0ff */
[----:B------:R0:W2:Y:S01]  /*0f80*/  LDG.E R189, desc[UR4][R200.64] ;  /* 0x00000004c8bd7981 */ /* 0x0000a2000c1e1900 */
[----:B------:R-:W1:Y:S03]  /*0f90*/  LDC.64 R192, c[0x0][0x240] ;  /* 0x00009000ffc07b82 */ /* 0x000e660000000a00 */
[----:B------:R-:W2:Y:S01]  /*0fa0*/  LDG.E.128 R204, desc[UR4][R204.64] ;  /* 0x00000004cccc7981 */ /* 0x000ea2000c1e1d00 */
[----:B------:R-:W-:-:S03]  /*0fb0*/  MOV R5, UR18 ;  /* 0x0000001200057c02 */ /* 0x000fc60008000f00 */
[----:B------:R0:W-:Y:S01]  /*0fc0*/  STL [R1+0x78], R4 ;  /* 0x0000780401007387 */ /* 0x0001e20000100800 */
[----:B------:R-:W-:Y:S01]  /*0fd0*/  @P4 IMAD R0, R0, R228, RZ ;  /* 0x000000e400004224 */ /* 0x000fe200078e02ff */
[----:B------:R-:W-:Y:S02]  /*0fe0*/  MOV R6, UR19 ;  /* 0x0000001300067c02 */ /* 0x000fe40008000f00 */
[----:B------:R-:W-:Y:S01]  /*0ff0*/  ISETP.NE.U32.AND P0, PT, R5, RZ, PT ;  /* 0x000000ff0500720c */ /* 0x000fe20003f05070 */
[----:B0-----:R-:W-:Y:S01]  /*1000*/  HFMA2.MMA R201, -RZ, RZ, 0, 0 ;  /* 0x00000000ffc97435 */ /* 0x001fe200000001ff */
[----:B------:R-:W0:Y:S01]  /*1010*/  LDC.U8 R4, c[0x0][0x2a0] ;  /* 0x0000a800ff047b82 */ /* 0x000e220000000000 */
[----:B------:R-:W-:Y:S01]  /*1020*/  @P4 SHF.R.S32.HI R7, RZ, 0x1f, R0 ;  /* 0x0000001fff074819 */ /* 0x000fe20000011400 */
[----:B------:R-:W2:Y:S01]  /*1030*/  LDL R251, [R1+0x6c] ;  /* 0x00006c0001fb7983 */ /* 0x000ea20000100800 */
[----:B------:R-:W-:Y:S02]  /*1040*/  ISETP.NE.AND.EX P0, PT, R6, RZ, PT, P0 ;  /* 0x000000ff0600720c */ /* 0x000fe40003f05300 */
[----:B------:R-:W-:-:S04]  /*1050*/  @P4 LEA.HI R7, R7, R0, RZ, 0x3 ;  /* 0x0000000007074211 */ /* 0x000fc800078f18ff */
[----:B------:R-:W-:-:S04]  /*1060*/  @P4 LEA.HI.SX32 R201, R7, R225, 0x1d ;  /* 0x000000e107c94211 */ /* 0x000fc800078feaff */
[C---:B------:R-:W-:Y:S02]  /*1070*/  IADD3 R225, R201.reuse, 0x100, RZ ;  /* 0x00000100c9e17810 */ /* 0x040fe40007ffe0ff */
[C---:B------:R-:W-:Y:S01]  /*1080*/  IADD3 R203, R201.reuse, 0x200, RZ ;  /* 0x00000200c9cb7810 */ /* 0x040fe20007ffe0ff */
[----:B------:R-:W5:Y:S01]  /*1090*/  @P0 LDG.E.128 R160, desc[UR4][R198.64] ;  /* 0x00000004c6a00981 */ /* 0x000f62000c1e1d00 */
[C---:B------:R-:W-:Y:S01]  /*10a0*/  IADD3 R7, R201.reuse, 0x300, RZ ;  /* 0x00000300c9077810 */ /* 0x040fe20007ffe0ff */
[--C-:B-1----:R-:W-:Y:S02]  /*10b0*/  IMAD.WIDE.U32 R200, R201, 0x8, R192.reuse ;  /* 0x00000008c9c87825 */ /* 0x102fe400078e00c0 */
[----:B------:R-:W5:Y:S02]  /*10c0*/  @P0 LDG.E.128 R164, desc[UR4][R196.64] ;  /* 0x00000004c4a40981 */ /* 0x000f64000c1e1d00 */
[--C-:B------:R-:W-:Y:S02]  /*10d0*/  IMAD.WIDE.U32 R224, R225, 0x8, R192.reuse ;  /* 0x00000008e1e07825 */ /* 0x100fe400078e00c0 */
[----:B------:R-:W5:Y:S02]  /*10e0*/  @P0 LDG.E.128 R168, desc[UR4][R194.64] ;  /* 0x00000004c2a80981 */ /* 0x000f64000c1e1d00 */
[----:B------:R-:W-:-:S02]  /*10f0*/  IMAD.WIDE.U32 R202, R203, 0x8, R192 ;  /* 0x00000008cbca7825 */ /* 0x000fc400078e00c0 */
[----:B------:R-:W5:Y:S01]  /*1100*/  @P0 LDG.E.128 R172, desc[UR4][R190.64] ;  /* 0x00000004beac0981 */ /* 0x000f62000c1e1d00 */
[----:B0-----:R-:W-:Y:S01]  /*1110*/  ISETP.NE.AND P0, PT, R4, RZ, PT ;  /* 0x000000ff0400720c */ /* 0x001fe20003f05270 */
[----:B------:R-:W-:Y:S02]  /*1120*/  IMAD.WIDE.U32 R192, R7, 0x8, R192 ;  /* 0x0000000807c07825 */ /* 0x000fe400078e00c0 */
[----:B------:R0:W5:Y:S02]  /*1130*/  LDG.E.64 R198, desc[UR4][R224.64] ;  /* 0x00000004e0c67981 */ /* 0x000164000c1e1b00 */
[--C-:B---3--:R-:W-:Y:S02]  /*1140*/  HADD2.F32 R232, -RZ, R8.reuse.H1_H1 ;  /* 0x30000008ffe87230 */ /* 0x108fe40000004100 */
[----:B------:R1:W5:Y:S01]  /*1150*/  LDG.E.64 R196, desc[UR4][R202.64] ;  /* 0x00000004cac47981 */ /* 0x000362000c1e1b00 */
[--C-:B------:R-:W-:Y:S02]  /*1160*/  HADD2.F32 R231, -RZ, R9.reuse.H1_H1 ;  /* 0x30000009ffe77230 */ /* 0x100fe40000004100 */
[----:B------:R-:W-:Y:S01]  /*1170*/  HADD2.F32 R0, -RZ, R8.H0_H0 ;  /* 0x20000008ff007230 */ /* 0x000fe20000004100 */
[----:B------:R3:W5:Y:S01]  /*1180*/  LDG.E.64 R194, desc[UR4][R192.64] ;  /* 0x00000004c0c27981 */ /* 0x000762000c1e1b00 */
[----:B------:R-:W-:-:S02]  /*1190*/  HADD2.F32 R229, -RZ, R9.H0_H0 ;  /* 0x20000009ffe57230 */ /* 0x000fc40000004100 */
[--C-:B0-----:R-:W-:Y:S01]  /*11a0*/  HADD2.F32 R224, -RZ, R10.reuse.H0_H0 ;  /* 0x2000000affe07230 */ /* 0x101fe20000004100 */
[----:B------:R-:W5:Y:S01]  /*11b0*/  LDG.E.64 R200, desc[UR4][R200.64] ;  /* 0x00000004c8c87981 */ /* 0x000f62000c1e1b00 */
[----:B------:R-:W-:Y:S02]  /*11c0*/  HADD2.F32 R227, -RZ, R10.H1_H1 ;  /* 0x3000000affe37230 */ /* 0x000fe40000004100 */
[--C-:B------:R-:W-:Y:S02]  /*11d0*/  HADD2.F32 R7, -RZ, R11.reuse.H0_H0 ;  /* 0x2000000bff077230 */ /* 0x100fe40000004100 */
[----:B-1----:R-:W-:Y:S02]  /*11e0*/  HADD2.F32 R202, -RZ, R11.H1_H1 ;  /* 0x3000000bffca7230 */ /* 0x002fe40000004100 */
        /* <DEDUP_REMOVED lines=20> */
[--C-:B---3--:R-:W-:Y:S02]  /*1330*/  HADD2.F32 R192, -RZ, R210.reuse.H0_H0 ;  /* 0x200000d2ffc07230 */ /* 0x108fe40000004100 */
[----:B------:R-:W-:Y:S02]  /*1340*/  HADD2.F32 R193, -RZ, R210.H1_H1 ;  /* 0x300000d2ffc17230 */ /* 0x000fe40000004100 */
[--C-:B------:R-:W-:Y:S02]  /*1350*/  HADD2.F32 R190, -RZ, R211.reuse.H0_H0 ;  /* 0x200000d3ffbe7230 */ /* 0x100fe40000004100 */
[----:B------:R-:W-:Y:S02]  /*1360*/  HADD2.F32 R191, -RZ, R211.H1_H1 ;  /* 0x300000d3ffbf7230 */ /* 0x000fe40000004100 */
[--C-:B------:R-:W-:Y:S02]  /*1370*/  HADD2.F32 R210, -RZ, R214.reuse.H0_H0 ;  /* 0x200000d6ffd27230 */ /* 0x100fe40000004100 */
[----:B------:R-:W-:-:S02]  /*1380*/  HADD2.F32 R211, -RZ, R214.H1_H1 ;  /* 0x300000d6ffd37230 */ /* 0x000fc40000004100 */
[----:B------:R-:W-:Y:S02]  /*1390*/  HADD2.F32 R208, -RZ, R215.H1_H1 ;  /* 0x300000d7ffd07230 */ /* 0x000fe40000004100 */
[----:B------:R-:W-:Y:S02]  /*13a0*/  HADD2.F32 R214, -RZ, R219.H1_H1 ;  /* 0x300000dbffd67230 */ /* 0x000fe40000004100 */
[----:B------:R-:W-:Y:S01]  /*13b0*/  HADD2.F32 R4, -RZ, R223.H1_H1 ;  /* 0x300000dfff047230 */ /* 0x000fe20000004100 */
[----:B--2---:R-:W-:Y:S01]  /*13c0*/  FSEL R189, R189, RZ, !P0 ;  /* 0x000000ffbdbd7208 */ /* 0x004fe20004000000 */
[----:B------:R-:W-:-:S04]  /*13d0*/  HADD2.F32 R8, -RZ, R204.H0_H0 ;  /* 0x200000ccff087230 */ /* 0x000fc80000004100 */
[----:B------:R-:W-:Y:S01]  /*13e0*/  FADD.FTZ R240, -R189, R232 ;  /* 0x000000e8bdf07221 */ /* 0x000fe20000010100 */
        /* <DEDUP_REMOVED lines=39> */
[C---:B------:R-:W-:Y:S01]  /*1660*/  FMUL.FTZ R20, R3.reuse, R240 ;  /* 0x000000f003147220 */ /* 0x040fe20000410000 */
[--C-:B------:R-:W-:Y:S02]  /*1670*/  HADD2.F32 R189, -RZ, R218.reuse.H0_H0 ;  /* 0x200000daffbd7230 */ /* 0x100fe40000004100 */
[----:B------:R-:W-:Y:S01]  /*1680*/  FMUL.FTZ R248, R3, R238 ;  /* 0x000000ee03f87220 */ /* 0x000fe20000410000 */
[----:B------:R-:W-:Y:S01]  /*1690*/  HADD2.F32 R190, -RZ, R218.H1_H1 ;  /* 0x300000daffbe7230 */ /* 0x000fe20000004100 */
[----:B------:R-:W2:Y:S01]  /*16a0*/  LDL R245, [R1+0x58] ;  /* 0x0000580001f57983 */ /* 0x000ea20000100800 */
[----:B------:R-:W-:Y:S02]  /*16b0*/  HADD2.F32 R215, -RZ, R219.H0_H0 ;  /* 0x200000dbffd77230 */ /* 0x000fe40000004100 */
[--C-:B------:R-:W-:Y:S01]  /*16c0*/  HADD2.F32 R219, -RZ, R221.reuse.H0_H0 ;  /* 0x200000ddffdb7230 */ /* 0x100fe20000004100 */
[----:B------:R-:W3:Y:S01]  /*16d0*/  LDL R242, [R1+0x5c] ;  /* 0x00005c0001f27983 */ /* 0x000ee20000100800 */
[----:B------:R-:W-:-:S02]  /*16e0*/  HADD2.F32 R218, -RZ, R221.H1_H1 ;  /* 0x300000ddffda7230 */ /* 0x000fc40000004100 */
[----:B------:R-:W-:Y:S01]  /*16f0*/  HADD2.F32 R221, -RZ, R223.H0_H0 ;  /* 0x200000dfffdd7230 */ /* 0x000fe20000004100 */
[----:B------:R-:W4:Y:S01]  /*1700*/  LDL R240, [R1+0x74] ;  /* 0x0000740001f07983 */ /* 0x000f220000100800 */
[----:B------:R-:W-:-:S03]  /*1710*/  FMUL.FTZ R241, R3, R234 ;  /* 0x000000ea03f17220 */ /* 0x000fc60000410000 */
[----:B------:R-:W4:Y:S04]  /*1720*/  LDL R223, [R1+0x60] ;  /* 0x0000600001df7983 */ /* 0x000f280000100800 */
[----:B------:R-:W4:Y:S04]  /*1730*/  LDL R238, [R1+0x64] ;  /* 0x0000640001ee7983 */ /* 0x000f280000100800 */
[----:B------:R0:W-:Y:S04]  /*1740*/  STL [R1], R20 ;  /* 0x0000001401007387 */ /* 0x0001e80000100800 */
[----:B------:R-:W2:Y:S01]  /*1750*/  LDL R234, [R1+0x68] ;  /* 0x0000680001ea7983 */ /* 0x000ea20000100800 */
[C---:B------:R-:W-:Y:S01]  /*1760*/  FMUL.FTZ R250, R3.reuse, R239 ;  /* 0x000000ef03fa7220 */ /* 0x040fe20000410000 */
[C---:B------:R-:W-:Y:S01]  /*1770*/  FMUL.FTZ R239, R3.reuse, R233 ;  /* 0x000000e903ef7220 */ /* 0x040fe20000410000 */
[C---:B------:R-:W-:Y:S01]  /*1780*/  FMUL.FTZ R233, R3.reuse, R229 ;  /* 0x000000e503e97220 */ /* 0x040fe20000410000 */
[C---:B------:R-:W-:Y:S01]  /*1790*/  FMUL.FTZ R229, R3.reuse, R224 ;  /* 0x000000e003e57220 */ /* 0x040fe20000410000 */
[C---:B------:R-:W-:Y:S01]  /*17a0*/  FMUL.FTZ R243, R3.reuse, R236 ;  /* 0x000000ec03f37220 */ /* 0x040fe20000410000 */
[C---:B------:R-:W-:Y:S01]  /*17b0*/  FMUL.FTZ R224, R3.reuse, R204 ;  /* 0x000000cc03e07220 */ /* 0x040fe20000410000 */
[----:B------:R-:W4:Y:S01]  /*17c0*/  LDL R236, [R1+0x70] ;  /* 0x0000700001ec7983 */ /* 0x000f220000100800 */
[C---:B------:R-:W-:Y:S01]  /*17d0*/  FMUL.FTZ R246, R3.reuse, R237 ;  /* 0x000000ed03f67220 */ /* 0x040fe20000410000 */
[----:B------:R-:W-:Y:S01]  /*17e0*/  FADD.FTZ R76, R76, R24 ;  /* 0x000000184c4c7221 */ /* 0x000fe20000010000 */
[----:B------:R-:W-:-:S02]  /*17f0*/  FMUL.FTZ R237, R3, R232 ;  /* 0x000000e803ed7220 */ /* 0x000fc40000410000 */
[-C--:B------:R-:W-:Y:S01]  /*1800*/  FFMA.FTZ R108, R246, R24.reuse, R108 ;  /* 0x00000018f66c7223 */ /* 0x080fe2000001006c */
[----:B------:R-:W-:Y:S01]  /*1810*/  FFMA.FTZ R109, R243, R23, R109 ;  /* 0x00000017f36d7223 */ /* 0x000fe2000001006d */
[----:B--2---:R-:W-:Y:S02]  /*1820*/  FMUL.FTZ R204, R234, R247 ;  /* 0x000000f7eacc7220 */ /* 0x004fe40000410000 */
[----:B------:R-:W2:Y:S01]  /*1830*/  LDL R234, [R1+0x48] ;  /* 0x0000480001ea7983 */ /* 0x000ea20000100800 */
[----:B------:R-:W-:-:S03]  /*1840*/  FMUL.FTZ R245, R245, R24 ;  /* 0x00000018f5f57220 */ /* 0x000fc60000410000 */
[----:B------:R1:W5:Y:S04]  /*1850*/  LDL.LU R24, [R1+0x8c] ;  /* 0x00008c0001187983 */ /* 0x0003680000300800 */
[----:B------:R-:W2:Y:S01]  /*1860*/  LDL R232, [R1+0x4c] ;  /* 0x00004c0001e87983 */ /* 0x000ea20000100800 */
[----:B------:R-:W-:Y:S01]  /*1870*/  FADD.FTZ R77, R77, R23 ;  /* 0x000000174d4d7221 */ /* 0x000fe20000010000 */
[----:B---3--:R-:W-:Y:S01]  /*1880*/  FMUL.FTZ R242, R242, R23 ;  /* 0x00000017f2f27220 */ /* 0x008fe20000410000 */
[-C--:B------:R-:W-:Y:S01]  /*1890*/  FFMA.FTZ R113, R20, R230.reuse, R113 ;  /* 0x000000e614717223 */ /* 0x080fe20000010071 */
[----:B------:R-:W-:Y:S01]  /*18a0*/  FADD.FTZ R81, R81, R230 ;  /* 0x000000e651517221 */ /* 0x000fe20000010000 */
[----:B------:R-:W-:Y:S01]  /*18b0*/  FMUL.FTZ R251, R251, R230 ;  /* 0x000000e6fbfb7220 */ /* 0x000fe20000410000 */
[----:B------:R1:W5:Y:S01]  /*18c0*/  LDL.LU R23, [R1+0x88] ;  /* 0x0000880001177983 */ /* 0x0003620000300800 */
[----:B------:R-:W-:-:S03]  /*18d0*/  FMUL.FTZ R0, R3, R0 ;  /* 0x0000000003007220 */ /* 0x000fc60000410000 */
[----:B------:R-:W3:Y:S01]  /*18e0*/  LDL R230, [R1+0x50] ;  /* 0x0000500001e67983 */ /* 0x000ee20000100800 */
[--C-:B------:R-:W-:Y:S02]  /*18f0*/  HADD2.F32 R225, -RZ, R212.reuse.H0_H0 ;  /* 0x200000d4ffe17230 */ /* 0x100fe40000004100 */
[----:B------:R-:W-:Y:S01]  /*1900*/  FFMA.FTZ R112, R0, R247, R112 ;  /* 0x000000f700707223 */ /* 0x000fe20000010070 */
[----:B------:R-:W-:Y:S01]  /*1910*/  FADD.FTZ R80, R80, R247 ;  /* 0x000000f750507221 */ /* 0x000fe20000010000 */
[----:B----4-:R-:W-:Y:S01]  /*1920*/  FMUL.FTZ R247, R240, R252 ;  /* 0x000000fcf0f77220 */ /* 0x010fe20000410000 */
[-C--:B------:R-:W-:Y:S01]  /*1930*/  FFMA.FTZ R110, R241, R22.reuse, R110 ;  /* 0x00000016f16e7223 */ /* 0x080fe2000001006e */
[----:B------:R-:W-:Y:S01]  /*1940*/  FADD.FTZ R78, R78, R22 ;  /* 0x000000164e4e7221 */ /* 0x000fe20000010000 */
[----:B------:R-:W-:Y:S01]  /*1950*/  FMUL.FTZ R240, R223, R22 ;  /* 0x00000016dff07220 */ /* 0x000fe20000410000 */
[-C--:B------:R-:W-:Y:S01]  /*1960*/  FFMA.FTZ R114, R250, R249.reuse, R114 ;  /* 0x000000f9fa727223 */ /* 0x080fe20000010072 */
[----:B------:R-:W-:Y:S01]  /*1970*/  FADD.FTZ R82, R82, R249 ;  /* 0x000000f952527221 */ /* 0x000fe20000010000 */
[----:B------:R1:W5:Y:S01]  /*1980*/  LDL.LU R22, [R1+0x84] ;  /* 0x0000840001167983 */ /* 0x0003620000300800 */
[----:B------:R-:W-:Y:S01]  /*1990*/  FMUL.FTZ R249, R236, R249 ;  /* 0x000000f9ecf97220 */ /* 0x000fe20000410000 */
[-C--:B------:R-:W-:Y:S01]  /*19a0*/  FFMA.FTZ R111, R239, R21.reuse, R111 ;  /* 0x00000015ef6f7223 */ /* 0x080fe2000001006f */
[----:B------:R-:W-:Y:S01]  /*19b0*/  FADD.FTZ R79, R79, R21 ;  /* 0x000000154f4f7221 */ /* 0x000fe20000010000 */
[----:B------:R-:W4:Y:S01]  /*19c0*/  LDL R223, [R1+0x54] ;  /* 0x0000540001df7983 */ /* 0x000f220000100800 */
[----:B------:R-:W-:Y:S01]  /*19d0*/  FMUL.FTZ R238, R238, R21 ;  /* 0x00000015eeee7220 */ /* 0x000fe20000410000 */
[----:B------:R-:W-:Y:S01]  /*19e0*/  FFMA.FTZ R104, R237, R225, R104 ;  /* 0x000000e1ed687223 */ /* 0x000fe20000010068 */
[----:B------:R-:W-:Y:S01]  /*19f0*/  FADD.FTZ R72, R72, R225 ;  /* 0x000000e148487221 */ /* 0x000fe20000010000 */
[----:B------:R1:W5:Y:S01]  /*1a00*/  LDL.LU R21, [R1+0x80] ;  /* 0x0000800001157983 */ /* 0x0003620000300800 */
[----:B------:R-:W-:-:S02]  /*1a10*/  HADD2.F32 R228, -RZ, R212.H1_H1 ;  /* 0x300000d4ffe47230 */ /* 0x000fc40000004100 */
[----:B------:R-:W-:-:S04]  /*1a20*/  FMUL.FTZ R235, R3, R235 ;  /* 0x000000eb03eb7220 */ /* 0x000fc80000410000 */
[-C--:B------:R-:W-:Y:S01]  /*1a30*/  FFMA.FTZ R105, R235, R228.reuse, R105 ;  /* 0x000000e4eb697223 */ /* 0x080fe20000010069 */
[----:B------:R-:W-:Y:S01]  /*1a40*/  FADD.FTZ R73, R73, R228 ;  /* 0x000000e449497221 */ /* 0x000fe20000010000 */
[----:B--2---:R-:W-:Y:S02]  /*1a50*/  FMUL.FTZ R236, R234, R225 ;  /* 0x000000e1eaec7220 */ /* 0x004fe40000410000 */
[----:B------:R-:W2:Y:S01]  /*1a60*/  LDL R225, [R1+0x34] ;  /* 0x0000340001e17983 */ /* 0x000ea20000100800 */
[----:B------:R-:W-:-:S03]  /*1a70*/  FMUL.FTZ R234, R232, R228 ;  /* 0x000000e4e8ea7220 */ /* 0x000fc60000410000 */
[----:B------:R-:W2:Y:S01]  /*1a80*/  LDL R228, [R1+0x30] ;  /* 0x0000300001e47983 */ /* 0x000ea20000100800 */
[----:B------:R-:W-:-:S05]  /*1a90*/  HADD2.F32 R212, -RZ, R213.H0_H0 ;  /* 0x200000d5ffd47230 */ /* 0x000fca0000004100 */
[-C--:B------:R-:W-:Y:S01]  /*1aa0*/  FFMA.FTZ R106, R233, R212.reuse, R106 ;  /* 0x000000d4e96a7223 */ /* 0x080fe2000001006a */
[----:B------:R-:W-:Y:S01]  /*1ab0*/  FADD.FTZ R74, R74, R212 ;  /* 0x000000d44a4a7221 */ /* 0x000fe20000010000 */
[----:B---3--:R-:W-:Y:S01]  /*1ac0*/  FMUL.FTZ R232, R230, R212 ;  /* 0x000000d4e6e87220 */ /* 0x008fe20000410000 */
[----:B------:R-:W-:Y:S01]  /*1ad0*/  FFMA.FTZ R212, R0, R204, RZ ;  /* 0x000000cc00d47223 */ /* 0x000fe200000100ff */
[----:B------:R-:W-:-:S03]  /*1ae0*/  HADD2.F32 R213, -RZ, R213.H1_H1 ;  /* 0x300000d5ffd57230 */ /* 0x000fc60000004100 */
[----:B------:R-:W-:Y:S01]  /*1af0*/  FFMA.FTZ R212, R20, R251, R212 ;  /* 0x000000fb14d47223 */ /* 0x000fe200000100d4 */
[----:B------:R-:W-:-:S03]  /*1b00*/  FMUL.FTZ R227, R3, R227 ;  /* 0x000000e303e37220 */ /* 0x000fc60000410000 */
[----:B------:R-:W-:Y:S01]  /*1b10*/  FFMA.FTZ R212, R250, R249, R212 ;  /* 0x000000f9fad47223 */ /* 0x000fe200000100d4 */
[----:B------:R-:W-:Y:S01]  /*1b20*/  FFMA.FTZ R101, R227, R211, R101 ;  /* 0x000000d3e3657223 */ /* 0x000fe20000010065 */
[----:B------:R-:W-:Y:S01]  /*1b30*/  FADD.FTZ R69, R69, R211 ;  /* 0x000000d345457221 */ /* 0x000fe20000010000 */
[----:B----4-:R-:W-:Y:S02]  /*1b40*/  FMUL.FTZ R230, R223, R213 ;  /* 0x000000d5dfe67220 */ /* 0x010fe40000410000 */
[----:B------:R-:W3:Y:S04]  /*1b50*/  LDL R223, [R1+0x38] ;  /* 0x0000380001df7983 */ /* 0x000ee80000100800 */
[----:B0-----:R1:W5:Y:S01]  /*1b60*/  LDL.LU R20, [R1+0x7c] ;  /* 0x00007c0001147983 */ /* 0x0013620000300800 */
[----:B------:R-:W-:Y:S01]  /*1b70*/  FMUL.FTZ R231, R3, R231 ;  /* 0x000000e703e77220 */ /* 0x000fe20000410000 */
[----:B------:R-:W-:-:S03]  /*1b80*/  FADD.FTZ R75, R75, R213 ;  /* 0x000000d54b4b7221 */ /* 0x000fc60000010000 */
[----:B------:R-:W-:Y:S01]  /*1b90*/  FFMA.FTZ R107, R231, R213, R107 ;  /* 0x000000d5e76b7223 */ /* 0x000fe2000001006b */
[----:B------:R-:W-:-:S04]  /*1ba0*/  FADD.FTZ R213, RZ, R204 ;  /* 0x000000ccffd57221 */ /* 0x000fc80000010000 */
[----:B------:R-:W-:Y:S01]  /*1bb0*/  FADD.FTZ R213, R213, R251 ;  /* 0x000000fbd5d57221 */ /* 0x000fe20000010000 */
[-C--:B------:R-:W-:Y:S01]  /*1bc0*/  FFMA.FTZ R100, R229, R210.reuse, R100 ;  /* 0x000000d2e5647223 */ /* 0x080fe20000010064 */
[----:B------:R-:W-:Y:S01]  /*1bd0*/  FADD.FTZ R68, R68, R210 ;  /* 0x000000d244447221 */ /* 0x000fe20000010000 */
[----:B--2---:R-:W-:Y:S01]  /*1be0*/  FMUL.FTZ R225, R225, R211 ;  /* 0x000000d3e1e17220 */ /* 0x004fe20000410000 */
[----:B------:R-:W-:Y:S02]  /*1bf0*/  FFMA.FTZ R211, R248, R247, R212 ;  /* 0x000000f7f8d37223 */ /* 0x000fe400000100d4 */
[----:B------:R-:W2:Y:S01]  /*1c00*/  LDL R212, [R1+0x3c] ;  /* 0x00003c0001d47983 */ /* 0x000ea20000100800 */
[----:B------:R-:W-:Y:S01]  /*1c10*/  FMUL.FTZ R228, R228, R210 ;  /* 0x000000d2e4e47220 */ /* 0x000fe20000410000 */
[----:B------:R-:W-:Y:S02]  /*1c20*/  FADD.FTZ R210, R213, R249 ;  /* 0x000000f9d5d27221 */ /* 0x000fe40000010000 */
[----:B------:R-:W4:Y:S02]  /*1c30*/  LDL R213, [R1+0x24] ;  /* 0x0000240001d57983 */ /* 0x000f240000100800 */
[----:B------:R-:W-:Y:S01]  /*1c40*/  FADD.FTZ R210, R210, R247 ;  /* 0x000000f7d2d27221 */ /* 0x000fe20000010000 */
[----:B------:R-:W-:-:S03]  /*1c50*/  FFMA.FTZ R211, R246, R245, R211 ;  /* 0x000000f5f6d37223 */ /* 0x000fc600000100d3 */
[----:B------:R-:W-:Y:S01]  /*1c60*/  FADD.FTZ R210, R210, R245 ;  /* 0x000000f5d2d27221 */ /* 0x000fe20000010000 */
[----:B------:R-:W-:Y:S01]  /*1c70*/  FMUL.FTZ R7, R3, R7 ;  /* 0x0000000703077220 */ /* 0x000fe20000410000 */
[----:B------:R-:W-:Y:S02]  /*1c80*/  FFMA.FTZ R211, R243, R242, R211 ;  /* 0x000000f2f3d37223 */ /* 0x000fe400000100d3 */
[----:B------:R-:W-:Y:S01]  /*1c90*/  FADD.FTZ R210, R210, R242 ;  /* 0x000000f2d2d27221 */ /* 0x000fe20000010000 */
[-C--:B------:R-:W-:Y:S01]  /*1ca0*/  FFMA.FTZ R102, R224, R205.reuse, R102 ;  /* 0x000000cde0667223 */ /* 0x080fe20000010066 */
[----:B------:R-:W-:Y:S01]  /*1cb0*/  FADD.FTZ R70, R70, R205 ;  /* 0x000000cd46467221 */ /* 0x000fe20000010000 */
[----:B------:R-:W-:Y:S01]  /*1cc0*/  FFMA.FTZ R103, R7, R208, R103 ;  /* 0x000000d007677223 */ /* 0x000fe20000010067 */
[----:B------:R-:W-:Y:S01]  /*1cd0*/  FADD.FTZ R71, R71, R208 ;  /* 0x000000d047477221 */ /* 0x000fe20000010000 */
[----:B---3--:R-:W-:Y:S01]  /*1ce0*/  FMUL.FTZ R223, R223, R205 ;  /* 0x000000cddfdf7220 */ /* 0x008fe20000410000 */
[----:B------:R-:W-:Y:S01]  /*1cf0*/  FFMA.FTZ R115, R248, R252, R115 ;  /* 0x000000fcf8737223 */ /* 0x000fe20000010073 */
[----:B------:R-:W-:-:S02]  /*1d00*/  FADD.FTZ R83, R83, R252 ;  /* 0x000000fc53537221 */ /* 0x000fc40000010000 */
[----:B------:R-:W3:Y:S01]  /*1d10*/  LDL R252, [R1+0x2c] ;  /* 0x00002c0001fc7983 */ /* 0x000ee20000100800 */
[--C-:B------:R-:W-:Y:S02]  /*1d20*/  HADD2.F32 R207, -RZ, R216.reuse.H1_H1 ;  /* 0x300000d8ffcf7230 */ /* 0x100fe40000004100 */
[C---:B------:R-:W-:Y:S01]  /*1d30*/  FMUL.FTZ R9, R3.reuse, R9 ;  /* 0x0000000903097220 */ /* 0x040fe20000410000 */
[--C-:B------:R-:W-:Y:S02]  /*1d40*/  HADD2.F32 R191, -RZ, R217.reuse.H0_H0 ;  /* 0x200000d9ffbf7230 */ /* 0x100fe40000004100 */
[C---:B------:R-:W-:Y:S01]  /*1d50*/  FMUL.FTZ R15, R3.reuse, R15 ;  /* 0x0000000f030f7220 */ /* 0x040fe20000410000 */
[----:B------:R-:W-:Y:S02]  /*1d60*/  HADD2.F32 R209, -RZ, R217.H1_H1 ;  /* 0x300000d9ffd17230 */ /* 0x000fe40000004100 */
[----:B------:R-:W-:Y:S01]  /*1d70*/  FMUL.FTZ R16, R3, R16 ;  /* 0x0000001003107220 */ /* 0x000fe20000410000 */
[----:B------:R-:W-:-:S02]  /*1d80*/  HADD2.F32 R206, -RZ, R216.H0_H0 ;  /* 0x200000d8ffce7230 */ /* 0x000fc40000004100 */
[--C-:B------:R-:W-:Y:S02]  /*1d90*/  HADD2.F32 R217, -RZ, R220.reuse.H0_H0 ;  /* 0x200000dcffd97230 */ /* 0x100fe40000004100 */
[----:B------:R-:W-:Y:S01]  /*1da0*/  FMUL.FTZ R19, R3, R19 ;  /* 0x0000001303137220 */ /* 0x000fe20000410000 */
[----:B------:R-:W-:Y:S02]  /*1db0*/  HADD2.F32 R216, -RZ, R220.H1_H1 ;  /* 0x300000dcffd87230 */ /* 0x000fe40000004100 */
[----:B------:R-:W-:Y:S01]  /*1dc0*/  FFMA.FTZ R97, R9, R207, R97 ;  /* 0x000000cf09617223 */ /* 0x000fe20000010061 */
[----:B------:R-:W-:Y:S02]  /*1dd0*/  HADD2.F32 R220, -RZ, R222.H0_H0 ;  /* 0x200000deffdc7230 */ /* 0x000fe40000004100 */
        /* <DEDUP_REMOVED lines=17> */
[----:B------:R-:W-:Y:S01]  /*1ef0*/  FADD.FTZ R208, R210, R240 ;  /* 0x000000f0d2d07221 */ /* 0x000fe20000010000 */
[----:B------:R-:W-:Y:S01]  /*1f00*/  FFMA.FTZ R210, R241, R240, R211 ;  /* 0x000000f0f1d27223 */ /* 0x000fe200000100d3 */
[----:B------:R-:W2:Y:S04]  /*1f10*/  LDL R212, [R1+0x28] ;  /* 0x0000280001d47983 */ /* 0x000ea80000100800 */
[----:B------:R-:W2:Y:S01]  /*1f20*/  LDL R211, [R1+0x20] ;  /* 0x0000200001d37983 */ /* 0x000ea20000100800 */
[----:B----4-:R-:W-:Y:S01]  /*1f30*/  FMUL.FTZ R207, R213, R207 ;  /* 0x000000cfd5cf7220 */ /* 0x010fe20000410000 */
[----:B------:R-:W-:Y:S01]  /*1f40*/  FMUL.FTZ R213, R119, R214 ;  /* 0x000000d677d57220 */ /* 0x000fe20000410000 */
[----:B------:R-:W-:Y:S01]  /*1f50*/  FMUL.FTZ R214, R120, R217 ;  /* 0x000000d978d67220 */ /* 0x000fe20000410000 */
[----:B------:R-:W-:Y:S01]  /*1f60*/  FMUL.FTZ R217, R123, R218 ;  /* 0x000000da7bd97220 */ /* 0x000fe20000410000 */
[----:B------:R-:W-:Y:S01]  /*1f70*/  FMUL.FTZ R218, R124, R220 ;  /* 0x000000dc7cda7220 */ /* 0x000fe20000410000 */
[----:B------:R-:W-:Y:S01]  /*1f80*/  FMUL.FTZ R220, R126, R221 ;  /* 0x000000dd7edc7220 */ /* 0x000fe20000410000 */
[----:B------:R-:W-:-:S02]  /*1f90*/  FMUL.FTZ R221, R127, R4 ;  /* 0x000000047fdd7220 */ /* 0x000fc40000410000 */
[----:B------:R1:W5:Y:S01]  /*1fa0*/  LDL.LU R4, [R1+0x78] ;  /* 0x0000780001047983 */ /* 0x0003620000300800 */
        /* <DEDUP_REMOVED lines=8> */
[----:B------:R-:W-:Y:S01]  /*2030*/  FMUL.FTZ R10, R3, R10 ;  /* 0x0000000a030a7220 */ /* 0x000fe20000410000 */
[----:B------:R-:W-:-:S03]  /*2040*/  FADD.FTZ R66, R66, R191 ;  /* 0x000000bf42427221 */ /* 0x000fc60000010000 */
[----:B------:R-:W-:Y:S01]  /*2050*/  FFMA.FTZ R98, R10, R191, R98 ;  /* 0x000000bf0a627223 */ /* 0x000fe20000010062 */
[C---:B------:R-:W-:Y:S01]  /*2060*/  FMUL.FTZ R12, R3.reuse, R12 ;  /* 0x0000000c030c7220 */ /* 0x040fe20000410000 */
[----:B------:R-:W-:Y:S01]  /*2070*/  FMUL.FTZ R13, R3, R13 ;  /* 0x0000000d030d7220 */ /* 0x000fe20000410000 */
[----:B------:R-:W-:Y:S02]  /*2080*/  FADD.FTZ R60, R60, R189 ;  /* 0x000000bd3c3c7221 */ /* 0x000fe40000010000 */
[----:B------:R-:W-:Y:S01]  /*2090*/  FFMA.FTZ R92, R12, R189, R92 ;  /* 0x000000bd0c5c7223 */ /* 0x000fe2000001005c */
[----:B------:R-:W-:Y:S01]  /*20a0*/  FFMA.FTZ R93, R13, R190, R93 ;  /* 0x000000be0d5d7223 */ /* 0x000fe2000001005d */
[----:B------:R-:W-:Y:S01]  /*20b0*/  FADD.FTZ R61, R61, R190 ;  /* 0x000000be3d3d7221 */ /* 0x000fe20000010000 */
[----:B------:R-:W-:Y:S01]  /*20c0*/  FMUL.FTZ R11, R3, R11 ;  /* 0x0000000b030b7220 */ /* 0x000fe20000410000 */
[----:B------:R-:W-:-:S03]  /*20d0*/  FADD.FTZ R67, R67, R209 ;  /* 0x000000d143437221 */ /* 0x000fc60000010000 */
[-C--:B------:R-:W-:Y:S01]  /*20e0*/  FFMA.FTZ R99, R11, R209.reuse, R99 ;  /* 0x000000d10b637223 */ /* 0x080fe20000010063 */
[----:B---3--:R-:W-:Y:S01]  /*20f0*/  FMUL.FTZ R209, R252, R209 ;  /* 0x000000d1fcd17220 */ /* 0x008fe20000410000 */
[C---:B------:R-:W-:Y:S01]  /*2100*/  FMUL.FTZ R14, R3.reuse, R14 ;  /* 0x0000000e030e7220 */ /* 0x040fe20000410000 */
[----:B------:R-:W-:Y:S01]  /*2110*/  FMUL.FTZ R17, R3, R17 ;  /* 0x0000001103117220 */ /* 0x000fe20000410000 */
[----:B------:R-:W-:Y:S02]  /*2120*/  FADD.FTZ R62, R62, R215 ;  /* 0x000000d73e3e7221 */ /* 0x000fe40000010000 */
[----:B------:R-:W-:Y:S01]  /*2130*/  FFMA.FTZ R94, R14, R215, R94 ;  /* 0x000000d70e5e7223 */ /* 0x000fe2000001005e */
[----:B------:R-:W-:Y:S01]  /*2140*/  FFMA.FTZ R89, R17, R216, R89 ;  /* 0x000000d811597223 */ /* 0x000fe20000010059 */
[----:B------:R-:W-:Y:S01]  /*2150*/  FADD.FTZ R57, R57, R216 ;  /* 0x000000d839397221 */ /* 0x000fe20000010000 */
[----:B------:R-:W-:Y:S01]  /*2160*/  FMUL.FTZ R18, R3, R18 ;  /* 0x0000001203127220 */ /* 0x000fe20000410000 */
[----:B------:R-:W-:-:S02]  /*2170*/  HADD2.F32 R222, -RZ, R222.H1_H1 ;  /* 0x300000deffde7230 */ /* 0x000fc40000004100 */
[----:B------:R-:W-:Y:S01]  /*2180*/  FADD.FTZ R58, R58, R219 ;  /* 0x000000db3a3a7221 */ /* 0x000fe20000010000 */
[----:B------:R-:W-:Y:S01]  /*2190*/  FMUL.FTZ R193, R3, R193 ;  /* 0x000000c103c17220 */ /* 0x000fe20000410000 */
[----:B------:R-:W-:Y:S01]  /*21a0*/  FFMA.FTZ R90, R18, R219, R90 ;  /* 0x000000db125a7223 */ /* 0x000fe2000001005a */
[----:B------:R-:W-:Y:S02]  /*21b0*/  FADD.FTZ R53, R53, R222 ;  /* 0x000000de35357221 */ /* 0x000fe40000010000 */
[----:B------:R-:W-:Y:S01]  /*21c0*/  FFMA.FTZ R85, R193, R222, R85 ;  /* 0x000000dec1557223 */ /* 0x000fe20000010055 */
[----:B--2---:R-:W-:Y:S01]  /*21d0*/  FMUL.FTZ R206, R211, R206 ;  /* 0x000000ced3ce7220 */ /* 0x004fe20000410000 */
        /* <DEDUP_REMOVED lines=9> */
[----:B------:R-:W-:Y:S01]  /*2270*/  FFMA.FTZ R211, R227, R225, R211 ;  /* 0x000000e1e3d37223 */ /* 0x000fe200000100d3 */
[----:B------:R-:W-:Y:S01]  /*2280*/  FMUL.FTZ R210, R116, R189 ;  /* 0x000000bd74d27220 */ /* 0x000fe20000410000 */
[----:B------:R-:W-:Y:S02]  /*2290*/  FADD.FTZ R191, R191, R223 ;  /* 0x000000dfbfbf7221 */ /* 0x000fe40000010000 */
[----:B------:R-:W-:Y:S01]  /*22a0*/  FFMA.FTZ R189, R224, R223, R211 ;  /* 0x000000dfe0bd7223 */ /* 0x000fe200000100d3 */
[----:B------:R-:W-:Y:S01]  /*22b0*/  FMUL.FTZ R211, R117, R190 ;  /* 0x000000be75d37220 */ /* 0x000fe20000410000 */
        /* <DEDUP_REMOVED lines=21> */
[----:B------:R-:W-:Y:S01]  /*2410*/  FFMA.FTZ R190, R16, R214, R190 ;  /* 0x000000d610be7223 */ /* 0x000fe200000100be */
[----:B------:R-:W-:Y:S01]  /*2420*/  FMUL.FTZ R216, R122, R219 ;  /* 0x000000db7ad87220 */ /* 0x000fe20000410000 */
[----:B------:R-:W-:-:S02]  /*2430*/  FADD.FTZ R189, R189, R215 ;  /* 0x000000d7bdbd7221 */ /* 0x000fc40000010000 */
[----:B------:R-:W-:Y:S02]  /*2440*/  FFMA.FTZ R190, R17, R215, R190 ;  /* 0x000000d711be7223 */ /* 0x000fe400000100be */
[----:B------:R-:W-:Y:S02]  /*2450*/  FADD.FTZ R189, R189, R216 ;  /* 0x000000d8bdbd7221 */ /* 0x000fe40000010000 */
[----:B------:R-:W-:Y:S02]  /*2460*/  FFMA.FTZ R190, R18, R216, R190 ;  /* 0x000000d812be7223 */ /* 0x000fe400000100be */
        /* <DEDUP_REMOVED lines=8> */
[----:B------:R-:W-:Y:S02]  /*24f0*/  FFMA.FTZ R190, R202, R220, R190 ;  /* 0x000000dccabe7223 */ /* 0x000fe400000100be */
[----:B------:R-:W-:-:S02]  /*2500*/  FADD.FTZ R252, R189, R221 ;  /* 0x000000ddbdfc7221 */ /* 0x000fc40000010000 */
[----:B-1----:R-:W-:-:S07]  /*2510*/  FFMA.FTZ R190, R203, R221, R190 ;  /* 0x000000ddcbbe7223 */ /* 0x002fce00000100be */
.L_x_8311:
[----:B------:R-:W-:Y:S05]  /*2520*/  BSYNC B0 ;  /* 0x0000000000007941 */ /* 0x000fea0003800000 */
.L_x_8309:
[----:B------:R-:W0:Y:S01]  /*2530*/  S2R R222, SR_TID.X ;  /* 0x0000000000de7919 */ /* 0x000e220000002100 */
[----:B-----5:R-:W-:Y:S01]  /*2540*/  MOV R191, R200 ;  /* 0x000000c800bf7202 */ /* 0x020fe20000000f00 */
[----:B------:R-:W-:Y:S01]  /*2550*/  UMOV UR6, 0xffffffff ;  /* 0xffffffff00067882 */ /* 0x000fe20000000000 */
[----:B------:R-:W-:Y:S02]  /*2560*/  LOP3.LUT P5, RZ, R244, 0xff, RZ, 0xc0, !PT ;  /* 0x000000fff4ff7812 */ /* 0x000fe400078ac0ff */
[----:B------:R-:W-:Y:S01]  /*2570*/  MOV R189, R198 ;  /* 0x000000c600bd7202 */ /* 0x000fe20000000f00 */
[----:B------:R1:W-:Y:S04]  /*2580*/  STL.S16 [R1+0x14], R191 ;  /* 0x000014bf01007387 */ /* 0x0003e80000100600 */
[----:B------:R2:W-:Y:S01]  /*2590*/  STL.S16 [R1+0x18], R189 ;  /* 0x000018bd01007387 */ /* 0x0005e20000100600 */
[----:B-1----:R-:W-:-:S02]  /*25a0*/  MOV R191, R194 ;  /* 0x000000c200bf7202 */ /* 0x002fc40000000f00 */
[----:B0-----:R-:W-:Y:S02]  /*25b0*/  LOP3.LUT P0, RZ, R222, 0x1f, RZ, 0xc0, !PT ;  /* 0x0000001fdeff7812 */ /* 0x001fe4000780c0ff */
[----:B------:R-:W-:Y:S02]  /*25c0*/  SHF.R.U32.HI R244, RZ, 0x5, R222 ;  /* 0x00000005fff47819 */ /* 0x000fe400000116de */
[----:B------:R-:W-:Y:S02]  /*25d0*/  MOV R222, R196 ;  /* 0x000000c400de7202 */ /* 0x000fe40000000f00 */
[----:B--2---:R-:W-:-:S03]  /*25e0*/  LOP3.LUT R189, R244, 0x7fffff8, RZ, 0xc0, !PT ;  /* 0x07fffff8f4bd7812 */ /* 0x004fc600078ec0ff */
[----:B------:R0:W-:Y:S01]  /*25f0*/  STL.S16 [R1+0x1c], R222 ;  /* 0x00001cde01007387 */ /* 0x0001e20000100600 */
[----:B------:R-:W-:-:S03]  /*2600*/  @!P5 IADD3 R189, R189, 0x8, RZ ;  /* 0x00000008bdbdd810 */ /* 0x000fc60007ffe0ff */
        /* <DEDUP_REMOVED lines=22> */
.L_x_8490:
[----:B------:R-:W0:Y:S04]  /*2770*/  LDL.LU R252, [R1+0x8] ;  /* 0x0000080001fc7983 */ /* 0x000e280000300800 */
[----:B-1----:R-:W2:Y:S01]  /*2780*/  LDL.LU R244, [R1+0x4] ;  /* 0x0000040001f47983 */ /* 0x002ea20000300800 */
[----:B------:R-:W-:Y:S05]  /*2790*/  WARPSYNC.ALL ;  /* 0x0000000000007948 */ /* 0x000fea0003800000 */
[----:B------:R-:W1:Y:S01]  /*27a0*/  S2R R222, SR_TID.X ;  /* 0x0000000000de7919 */ /* 0x000e620000002100 */
[----:B------:R-:W-:Y:S01]  /*27b0*/  @P4 IADD3 R188, R188, -0x1, RZ ;  /* 0xffffffffbcbc4810 */ /* 0x000fe20007ffe0ff */
        /* <DEDUP_REMOVED lines=15> */
[----:B-1----:R-:W-:Y:S01]  /*28b0*/  HFMA2.MMA R222, -RZ, RZ, 0, 0 ;  /* 0x00000000ffde7435 */ /* 0x002fe200000001ff */
        /* <DEDUP_REMOVED lines=33> */
[----:B------:R-:W-:-:S04]  /*2ad0*/  ISETP.NE.U32.AND P0, PT, R5, RZ, PT ;  /* 0x000000ff0500720c */ /* 0x000fc80003f05070 */
[----:B------:R-:W-:Y:S02]  /*2ae0*/  ISETP.NE.AND.EX P0, PT, R6, RZ, PT, P0 ;  /* 0x000000ff0600720c */ /* 0x000fe40003f05300 */
[----:B------:R-:W-:-:S11]  /*2af0*/  MOV R6, RZ ;  /* 0x000000ff00067202 */ /* 0x000fd60000000f00 */
[----:B------:R-:W-:Y:S05]  /*2b00*/  @!P0 BRA `(.L_x_8315) ;  /* 0x0000000000308947 */ /* 0x000fea0003800000 */
[----:B------:R-:W-:Y:S01]  /*2b10*/  HADD2.F32 R6, -RZ, R160.H0_H0 ;  /* 0x200000a0ff067230 */ /* 0x000fe20000004100 */
[----:B------:R-:W-:Y:S06]  /*2b20*/  BRA `(.L_x_8315) ;  /* 0x0000000000287947 */ /* 0x000fec0003800000 */
.L_x_8314:
        /* <DEDUP_REMOVED lines=8> */
[----:B------:R-:W-:-:S05]  /*2bb0*/  @P0 HADD2.F32 R5, -RZ, R160.H0_H0 ;  /* 0x200000a0ff050230 */ /* 0x000fca0000004100 */
[----:B------:R-:W-:-:S07]  /*2bc0*/  @P0 FADD.FTZ R6, R6, R5 ;  /* 0x0000000506060221 */ /* 0x000fce0000010000 */
.L_x_8315:
[----:B------:R-:W-:Y:S05]  /*2bd0*/  BSYNC B0 ;  /* 0x0000000000007941 */ /* 0x000fea0003800000 */
.L_x_8313:
[----:B------:R-:W-:Y:S01]  /*2be0*/  ISETP.NE.U32.AND P1, PT, RZ, UR14, PT ;  /* 0x0000000eff007c0c */ /* 0x000fe2000bf25070 */
[----:B------:R-:W-:Y:S03]  /*2bf0*/  BSSY B0, `(.L_x_8316) ;  /* 0x0000011000007945 */ /* 0x000fe60003800000 */
[----:B------:R-:W-:-:S13]  /*2c00*/  ISETP.NE.AND.EX P1, PT, RZ, UR15, PT, P1 ;  /* 0x0000000fff007c0c */ /* 0x000fda000bf25310 */
[----:B------:R-:W-:-:S04]  /*2c10*/  @P1 F2FP.F16.F32.PACK_AB R5, RZ, R6 ;  /* 0x00000006ff05123e */ /* 0x000fc800000000ff */
[----:B------:R-:W-:Y:S01]  /*2c20*/  @P1 PRMT R180, R5, 0x7610, R180 ;  /* 0x0000761005b41816 */ /* 0x000fe200000000b4 */
[----:B------:R-:W-:Y:S06]  /*2c30*/  @!P4 BRA `(.L_x_8317) ;  /* 0x000000000030c947 */ /* 0x000fec0003800000 */
[----:B0-----:R-:W2:Y:S01]  /*2c40*/  LDL.LU R188, [R1+0x14] ;  /* 0x0000140001bc7983 */ /* 0x001ea20000300800 */
[----:B------:R-:W-:Y:S01]  /*2c50*/  FMUL.FTZ R6, R6, UR17 ;  /* 0x0000001106067c20 */ /* 0x000fe20008410000 */
[----:B------:R-:W-:Y:S02]  /*2c60*/  MOV R5, RZ ;  /* 0x000000ff00057202 */ /* 0x000fe40000000f00 */
[----:B--2---:R-:W-:Y:S01]  /*2c70*/  LOP3.LUT P6, RZ, R188, 0xff, RZ, 0xc0, !PT ;  /* 0x000000ffbcff7812 */ /* 0x004fe200078cc0ff */
[----:B------:R-:W-:-:S12]  /*2c80*/  FMUL.FTZ R188, R6, UR16 ;  /* 0x0000001006bc7c20 */ /* 0x000fd80008410000 */
[----:B-----5:R-:W-:-:S05]  /*2c90*/  @P6 HADD2.F32 R6, -RZ, R176.H0_H0 ;  /* 0x200000b0ff066230 */ /* 0x020fca0000004100 */
[----:B------:R-:W-:-:S04]  /*2ca0*/  @P6 FMUL.FTZ R5, R188, R6 ;  /* 0x00000006bc056220 */ /* 0x000fc80000410000 */
[----:B------:R-:W-:Y:S01]  /*2cb0*/  FADD.FTZ R20, R20, R5 ;  /* 0x0000000514147221 */ /* 0x000fe20000010000 */
[----:B------:R-:W-:-:S05]  /*2cc0*/  FMUL.FTZ R5, R128, R188 ;  /* 0x000000bc80057220 */ /* 0x000fca0000410000 */
[----:B------:R-:W-:-:S04]  /*2cd0*/  FSEL R5, R5, RZ, P6 ;  /* 0x000000ff05057208 */ /* 0x000fc80003000000 */
[----:B------:R-:W-:-:S04]  /*2ce0*/  F2FP.F16.F32.PACK_AB R5, RZ, R5 ;  /* 0x00000005ff05723e */ /* 0x000fc800000000ff */
[----:B------:R-:W-:-:S07]  /*2cf0*/  PRMT R184, R5, 0x7610, R184 ;  /* 0x0000761005b87816 */ /* 0x000fce00000000b8 */
.L_x_8317:
[----:B------:R-:W-:Y:S05]  /*2d00*/  BSYNC B0 ;  /* 0x0000000000007941 */ /* 0x000fea0003800000 */
.L_x_8316:
[----:B------:R-:W-:Y:S04]  /*2d10*/  BSSY B0, `(.L_x_8318) ;  /* 0x000000f000007945 */ /* 0x000fe80003800000 */
[----:B------:R-:W-:Y:S05]  /*2d20*/  @P3 BRA `(.L_x_8319) ;  /* 0x0000000000103947 */ /* 0x000fea0003800000 */
[----:B------:R-:W-:Y:S01]  /*2d30*/  HFMA2.MMA R6, -RZ, RZ, 0, 0 ;  /* 0x00000000ff067435 */ /* 0x000fe200000001ff */
[----:B------:R-:W-:Y:S10]  /*2d40*/  @!P0 BRA `(.L_x_8320) ;  /* 0x00000000002c8947 */ /* 0x000ff40003800000 */
[----:B------:R-:W-:Y:S01]  /*2d50*/  HADD2.F32 R6, -RZ, R160.H1_H1 ;  /* 0x300000a0ff067230 */ /* 0x000fe20000004100 */
[----:B------:R-:W-:Y:S06]  /*2d60*/  BRA `(.L_x_8320) ;  /* 0x0000000000247947 */ /* 0x000fec0003800000 */
.L_x_8319:
[----:B0-----:R-:W2:Y:S01]  /*2d70*/  LDL R188, [R1] ;  /* 0x0000000001bc7983 */ /* 0x001ea20000100800 */
[----:B------:R-:W0:Y:S02]  /*2d80*/  LDC.U8 R5, c[0x0][0x2a0] ;  /* 0x0000a800ff057b82 */ /* 0x000e240000000000 */
[----:B0-----:R-:W-:-:S04]  /*2d90*/  ISETP.NE.AND P6, PT, R5, RZ, PT ;  /* 0x000000ff0500720c */ /* 0x001fc80003fc5270 */
[----:B------:R-:W-:-:S05]  /*2da0*/  FSEL R5, R190, RZ, !P6 ;  /* 0x000000ffbe057208 */ /* 0x000fca0007000000 */
[----:B--2---:R-:W-:-:S04]  /*2db0*/  FFMA.FTZ R5, R188, R191, R5 ;  /* 0x000000bfbc057223 */ /* 0x004fc80000010005 */
[----:B------:R-:W-:-:S04]  /*2dc0*/  FADD.FTZ R5, R251, -R5 ;  /* 0x80000005fb057221 */ /* 0x000fc80000010000 */
[----:B------:R-:W-:Y:S01]  /*2dd0*/  FMUL.FTZ R6, R3, R5 ;  /* 0x0000000503067220 */ /* 0x000fe20000410000 */
[----:B------:R-:W-:-:S05]  /*2de0*/  @P0 HADD2.F32 R5, -RZ, R160.H1_H1 ;  /* 0x300000a0ff050230 */ /* 0x000fca0000004100 */
[----:B------:R-:W-:-:S07]  /*2df0*/  @P0 FADD.FTZ R6, R6, R5 ;  /* 0x0000000506060221 */ /* 0x000fce0000010000 */
.L_x_8320:
[----:B------:R-:W-:Y:S05]  /*2e00*/  BSYNC B0 ;  /* 0x0000000000007941 */ /* 0x000fea0003800000 */
.L_x_8318:
[----:B------:R-:W-:Y:S01]  /*2e10*/  @P1 F2FP.F16.F32.PACK_AB R5, RZ, R6 ;  /* 0x00000006ff05123e */ /* 0x000fe200000000ff */
[----:B------:R-:W-:Y:S03]  /*2e20*/  BSSY B0, `(.L_x_8321) ;  /* 0x000000e000007945 */ /* 0x000fe60003800000 */
[----:B------:R-:W-:Y:S01]  /*2e30*/  @P1 PRMT R180, R180, 0x5410, R5 ;  /* 0x00005410b4b41816 */ /* 0x000fe20000000005 */
[----:B------:R-:W-:Y:S06]  /*2e40*/  @!P4 BRA `(.L_x_8322) ;  /* 0x00000000002cc947 */ /* 0x000fec0003800000 */
[----:B------:R-:W-:Y:S01]  /*2e50*/  LOP3.LUT P6, RZ, R200, 0xff00, RZ, 0xc0, !PT ;  /* 0x0000ff00c8ff7812 */ /* 0x000fe200078cc0ff */
[----:B------:R-:W-:Y:S01]  /*2e60*/  FMUL.FTZ R6, R6, UR17 ;  /* 0x0000001106067c20 */ /* 0x000fe20008410000 */
[----:B------:R-:W-:-:S03]  /*2e70*/  MOV R5, RZ ;  /* 0x000000ff00057202 */ /* 0x000fc60000000f00 */
[----:B0-----:R-:W-:-:S08]  /*2e80*/  FMUL.FTZ R188, R6, UR16 ;  /* 0x0000001006bc7c20 */ /* 0x001fd00008410000 */
[----:B-----5:R-:W-:-:S05]  /*2e90*/  @P6 HADD2.F32 R6, -RZ, R176.H1_H1 ;  /* 0x300000b0ff066230 */ /* 0x020fca0000004100 */
[----:B------:R-:W-:-:S04]  /*2ea0*/  @P6 FMUL.FTZ R5, R188, R6 ;  /* 0x00000006bc056220 */ /* 0x000fc80000410000 */
[----:B------:R-:W-:Y:S01]  /*2eb0*/  FADD.FTZ R21, R21, R5 ;  /* 0x0000000515157221 */ /* 0x000fe20000010000 */
[----:B------:R-:W-:-:S05]  /*2ec0*/  FMUL.FTZ R5, R129, R188 ;  /* 0x000000bc81057220 */ /* 0x000fca0000410000 */
[----:B------:R-:W-:-:S04]  /*2ed0*/  FSEL R5, R5, RZ, P6 ;  /* 0x000000ff05057208 */ /* 0x000fc80003000000 */
[----:B------:R-:W-:-:S04]  /*2ee0*/  F2FP.F16.F32.PACK_AB R5, RZ, R5 ;  /* 0x00000005ff05723e */ /* 0x000fc800000000ff */
[----:B------:R-:W-:-:S07]  /*2ef0*/  PRMT R184, R184, 0x5410, R5 ;  /* 0x00005410b8b87816 */ /* 0x000fce0000000005 */
.L_x_8322:
[----:B------:R-:W-:Y:S05]  /*2f00*/  BSYNC B0 ;  /* 0x0000000000007941 */ /* 0x000fea0003800000 */
.L_x_8321:
[----:B------:R-:W-:Y:S04]  /*2f10*/  BSSY B0, `(.L_x_8323) ;  /* 0x000000e000007945 */ /* 0x000fe80003800000 */
[----:B------:R-:W-:Y:S05]  /*2f20*/  @P3 BRA `(.L_x_8324) ;  /* 0x0000000000103947 */ /* 0x000fea0003800000 */
[----:B------:R-:W-:Y:S01]  /*2f30*/  HFMA2.MMA R6, -RZ, RZ, 0, 0 ;  /* 0x00000000ff067435 */ /* 0x000fe200000001ff */
[----:B------:R-:W-:Y:S10]  /*2f40*/  @!P0 BRA `(.L_x_8325) ;  /* 0x0000000000288947 */ /* 0x000ff40003800000 */
[----:B------:R-:W-:Y:S01]  /*2f50*/  HADD2.F32 R6, -RZ, R161.H0_H0 ;  /* 0x200000a1ff067230 */ /* 0x000fe20000004100 */
[----:B------:R-:W-:Y:S06]  /*2f60*/  BRA `(.L_x_8325) ;  /* 0x0000000000207947 */ /* 0x000fec0003800000 */
.L_x_8324:
        /* <DEDUP_REMOVED lines=8> */
.L_x_8325:
[----:B------:R-:W-:Y:S05]  /*2ff0*/  BSYNC B0 ;  /* 0x0000000000007941 */ /* 0x000fea0003800000 */
.L_x_8323:
        /* <DEDUP_REMOVED lines=8> */
[----:B-----5:R-:W-:-:S05]  /*3080*/  @P6 HADD2.F32 R6, -RZ, R177.H0_H0 ;  /* 0x200000b1ff066230 */ /* 0x020fca0000004100 */
[----:B------:R-:W-:-:S04]  /*3090*/  @P6 FMUL.FTZ R5, R188, R6 ;  /* 0x00000006bc056220 */ /* 0x000fc80000410000 */
[----:B------:R-:W-:Y:S01]  /*30a0*/  FADD.FTZ R22, R22, R5 ;  /* 0x0000000516167221 */ /* 0x000fe20000010000 */
[----:B------:R-:W-:-:S05]  /*30b0*/  FMUL.FTZ R5, R130, R188 ;  /* 0x000000bc82057220 */ /* 0x000fca0000410000 */
[----:B------:R-:W-:-:S04]  /*30c0*/  FSEL R5, R5, RZ, P6 ;  /* 0x000000ff05057208 */ /* 0x000fc80003000000 */
[----:B------:R-:W-:-:S04]  /*30d0*/  F2FP.F16.F32.PACK_AB R5, RZ, R5 ;  /* 0x00000005ff05723e */ /* 0x000fc800000000ff */
[----:B------:R-:W-:-:S07]  /*30e0*/  PRMT R185, R5, 0x7610, R185 ;  /* 0x0000761005b97816 */ /* 0x000fce00000000b9 */
.L_x_8327:
[----:B------:R-:W-:Y:S05]  /*30f0*/  BSYNC B0 ;  /* 0x0000000000007941 */ /* 0x000fea0003800000 */
.L_x_8326:
[----:B------:R-:W-:Y:S04]  /*3100*/  BSSY B0, `(.L_x_8328) ;  /* 0x000000e000007945 */ /* 0x000fe80003800000 */
[----:B------:R-:W-:Y:S05]  /*3110*/  @P3 BRA `(.L_x_8329) ;  /* 0x0000000000103947 */ /* 0x000fea0003800000 */
[----:B------:R-:W-:Y:S01]  /*3120*/  HFMA2.MMA R6, -RZ, RZ, 0, 0 ;  /* 0x00000000ff067435 */ /* 0x000fe200000001ff */
[----:B------:R-:W-:Y:S10]  /*3130*/  @!P0 BRA `(.L_x_8330) ;  /* 0x0000000000288947 */ /* 0x000ff40003800000 */
[----:B------:R-:W-:Y:S01]  /*3140*/  HADD2.F32 R6, -RZ, R161.H1_H1 ;  /* 0x300000a1ff067230 */ /* 0x000fe20000004100 */
[----:B------:R-:W-:Y:S06]  /*3150*/  BRA `(.L_x_8330) ;  /* 0x0000000000207947 */ /* 0x000fec0003800000 */
.L_x_8329:
        /* <DEDUP_REMOVED lines=8> */
.L_x_8330:
[----:B------:R-:W-:Y:S05]  /*31e0*/  BSYNC B0 ;  /* 0x0000000000007941 */ /* 0x000fea0003800000 */
.L_x_8328:
        /* <DEDUP_REMOVED lines=15> */
.L_x_8332:
[----:B------:R-:W-:Y:S05]  /*32e0*/  BSYNC B0 ;  /* 0x0000000000007941 */ /* 0x000fea0003800000 */
.L_x_8331:
[----:B------:R-:W-:Y:S04]  /*32f0*/  BSSY B0, `(.L_x_8333) ;  /* 0x000000e000007945 */ /* 0x000fe80003800000 */
[----:B------:R-:W-:Y:S05]  /*3300*/  @P3 BRA `(.L_x_8334) ;  /* 0x0000000000103947 */ /* 0x000fea0003800000 */
[----:B------:R-:W-:Y:S01]  /*3310*/  HFMA2.MMA R6, -RZ, RZ, 0, 0 ;  /* 0x00000000ff067435 */ /* 0x000fe200000001ff */
[----:B------:R-:W-:Y:S10]  /*3320*/  @!P0 BRA `(.L_x_8335) ;  /* 0x0000000000288947 */ /* 0x000ff40003800000 */
[----:B------:R-:W-:Y:S01]  /*3330*/  HADD2.F32 R6, -RZ, R162.H0_H0 ;  /* 0x200000a2ff067230 */ /* 0x000fe20000004100 */
[----:B------:R-:W-:Y:S06]  /*3340*/  BRA `(.L_x_8335) ;  /* 0x0000000000207947 */ /* 0x000fec0003800000 */
.L_x_8334:
        /* <DEDUP_REMOVED lines=8> */
.L_x_8335:
[----:B------:R-:W-:Y:S05]  /*33d0*/  BSYNC B0 ;  /* 0x0000000000007941 */ /* 0x000fea0003800000 */
.L_x_8333:
        /* <DEDUP_REMOVED lines=15> */
.L_x_8337:
[----:B------:R-:W-:Y:S05]  /*34d0*/  BSYNC B0 ;  /* 0x0000000000007941 */ /* 0x000fea0003800000 */
.L_x_8336:
[----:B------:R-:W-:Y:S04]  /*34e0*/  BSSY B0, `(.L_x_8338) ;  /* 0x000000e000007945 */ /* 0x000fe80003800000 */
[----:B------:R-:W-:Y:S05]  /*34f0*/  @P3 BRA `(.L_x_8339) ;  /* 0x0000000000103947 */ /* 0x000fea0003800000 */
[----:B------:R-:W-:Y:S01]  /*3500*/  HFMA2.MMA R6, -RZ, RZ, 0, 0 ;  /* 0x00000000ff067435 */ /* 0x000fe200000001ff */
[----:B------:R-:W-:Y:S10]  /*3510*/  @!P0 BRA `(.L_x_8340) ;  /* 0x0000000000288947 */ /* 0x000ff40003800000 */
[----:B------:R-:W-:Y:S01]  /*3520*/  HADD2.F32 R6, -RZ, R162.H1_H1 ;  /* 0x300000a2ff067230 */ /* 0x000fe20000004100 */
[----:B------:R-:W-:Y:S06]  /*3530*/  BRA `(.L_x_8340) ;  /* 0x0000000000207947 */ /* 0x000fec0003800000 */
.L_x_8339:
        /* <DEDUP_REMOVED lines=8> */
.L_x_8340:
[----:B------:R-:W-:Y:S05]  /*35c0*/  BSYNC B0 ;  /* 0x0000000000007941 */ /* 0x000fea0003800000 */
.L_x_8338:
        /* <DEDUP_REMOVED lines=15> */
.L_x_8342:
[----:B------:R-:W-:Y:S05]  /*36c0*/  BSYNC B0 ;  /* 0x0000000000007941 */ /* 0x000fea0003800000 */
.L_x_8341:
[----:B------:R-:W-:Y:S04]  /*36d0*/  BSSY B0, `(.L_x_8343) ;  /* 0x000000e000007945 */ /* 0x000fe80003800000 */
[----:B------:R-:W-:Y:S05]  /*36e0*/  @P3 BRA `(.L_x_8344) ;  /* 0x0000000000103947 */ /* 0x000fea0003800000 */
[----:B------:R-:W-:Y:S01]  /*36f0*/  HFMA2.MMA R6, -RZ, RZ, 0, 0 ;  /* 0x00000000ff067435 */ /* 0x000fe200000001ff */
[----:B------:R-:W-:Y:S10]  /*3700*/  @!P0 BRA `(.L_x_8345) ;  /* 0x0000000000288947 */ /* 0x000ff40003800000 */
[----:B------:R-:W-:Y:S01]  /*3710*/  HADD2.F32 R6, -RZ, R163.H0_H0 ;  /* 0x200000a3ff067230 */ /* 0x000fe20000004100 */
[----:B------:R-:W-:Y:S06]  /*3720*/  BRA `(.L_x_8345) ;  /* 0x0000000000207947 */ /* 0x000fec0003800000 */
.L_x_8344:
        /* <DEDUP_REMOVED lines=8> */
.L_x_8345:
[----:B------:R-:W-:Y:S05]  /*37b0*/  BSYNC B0 ;  /* 0x0000000000007941 */ /* 0x000fea0003800000 */
.L_x_8343:
        /* <DEDUP_REMOVED lines=15> */
.L_x_8347:
[----:B------:R-:W-:Y:S05]  /*38b0*/  BSYNC B0 ;  /* 0x0000000000007941 */ /* 0x000fea0003800000 */
.L_x_8346:
[----:B------:R-:W-:Y:S04]  /*38c0*/  BSSY B0, `(.L_x_8348) ;  /* 0x000000e000007945 */ /* 0x000fe80003800000 */
[----:B------:R-:W-:Y:S05]  /*38d0*/  @P3 BRA `(.L_x_8349) ;  /* 0x0000000000103947 */ /* 0x000fea0003800000 */
[----:B------:R-:W-:Y:S01]  /*38e0*/  HFMA2.MMA R6, -RZ, RZ, 0, 0 ;  /* 0x00000000ff067435 */ /* 0x000fe200000001ff */
[----:B------:R-:W-:Y:S10]  /*38f0*/  @!P0 BRA `(.L_x_8350) ;  /* 0x0000000000288947 */ /* 0x000ff40003800000 */
[----:B------:R-:W-:Y:S01]  /*3900*/  HADD2.F32 R6, -RZ, R163.H1_H1 ;  /* 0x300000a3ff067230 */ /* 0x000fe20000004100 */
[----:B------:R-:W-:Y:S06]  /*3910*/  BRA `(.L_x_8350) ;  /* 0x0000000000207947 */ /* 0x000fec0003800000 */
.L_x_8349:
        /* <DEDUP_REMOVED lines=8> */
.L_x_8350:
[----:B------:R-:W-:Y:S05]  /*39a0*/  BSYNC B0 ;  /* 0x0000000000007941 */ /* 0x000fea0003800000 */
.L_x_8348:
        /* <DEDUP_REMOVED lines=8> */
[----:B0----5:R-:W-:-:S05]  /*3a30*/  @P6 HADD2.F32 R188, -RZ, R179.H1_H1 ;  /* 0x300000b3ffbc6230 */ /* 0x021fca0000004100 */
[----:B------:R-:W-:Y:S01]  /*3a40*/  @P6 FMUL.FTZ R6, R5, R188 ;  /* 0x000000bc05066220 */ /* 0x000fe20000410000 */
[----:B------:R-:W-:-:S03]  /*3a50*/  FMUL.FTZ R5, R135, R5 ;  /* 0x0000000587057220 */ /* 0x000fc60000410000 */
[----:B------:R-:W-:Y:S02]  /*3a60*/  FADD.FTZ R27, R27, R6 ;  /* 0x000000061b1b7221 */ /* 0x000fe40000010000 */
[----:B------:R-:W-:-:S04]  /*3a70*/  FSEL R5, R5, RZ, P6 ;  /* 0x000000ff05057208 */ /* 0x000fc80003000000 */
[----:B------:R-:W-:-:S04]  /*3a80*/  F2FP.F16.F32.PACK_AB R5, RZ, R5 ;  /* 0x00000005ff05723e */ /* 0x000fc800000000ff */
[----:B------:R-:W-:-:S07]  /*3a90*/  PRMT R187, R187, 0x5410, R5 ;  /* 0x00005410bbbb7816 */ /* 0x000fce0000000005 */
.L_x_8352:
[----:B------:R-:W-:Y:S05]  /*3aa0*/  BSYNC B0 ;  /* 0x0000000000007941 */ /* 0x000fea0003800000 */
.L_x_8351:
[----:B0-----:R-:W0:Y:S01]  /*3ab0*/  @P1 LDC.64 R188, c[0x0][0x308] ;  /* 0x0000c200ffbc1b82 */ /* 0x001e220000000a00 */
        /* <DEDUP_REMOVED lines=11> */
.L_x_8354:
[----:B------:R-:W-:Y:S05]  /*3b70*/  BSYNC B0 ;  /* 0x0000000000007941 */ /* 0x000fea0003800000 */
.L_x_8353:
[----:B------:R-:W-:Y:S04]  /*3b80*/  BSSY B0, `(.L_x_8355) ;  /* 0x000000e000007945 */ /* 0x000fe80003800000 */
[----:B------:R-:W-:Y:S05]  /*3b90*/  @P3 BRA `(.L_x_8356) ;  /* 0x0000000000103947 */ /* 0x000fea0003800000 */
[----:B------:R-:W-:Y:S01]  /*3ba0*/  HFMA2.MMA R2, -RZ, RZ, 0, 0 ;  /* 0x00000000ff027435 */ /* 0x000fe200000001ff */
[----:B------:R-:W-:Y:S10]  /*3bb0*/  @!P0 BRA `(.L_x_8357) ;  /* 0x0000000000288947 */ /* 0x000ff40003800000 */
[----:B------:R-:W-:Y:S01]  /*3bc0*/  HADD2.F32 R2, -RZ, R164.H0_H0 ;  /* 0x200000a4ff027230 */ /* 0x000fe20000004100 */
[----:B------:R-:W-:Y:S06]  /*3bd0*/  BRA `(.L_x_8357) ;  /* 0x0000000000207947 */ /* 0x000fec0003800000 */
.L_x_8356:
        /* <DEDUP_REMOVED lines=8> */
.L_x_8357:
[----:B------:R-:W-:Y:S05]  /*3c60*/  BSYNC B0 ;  /* 0x0000000000007941 */ /* 0x000fea0003800000 */
.L_x_8355:
[----:B------:R-:W-:Y:S01]  /*3c70*/  @P1 F2FP.F16.F32.PACK_AB R5, RZ, R2 ;  /* 0x00000002ff05123e */ /* 0x000fe200000000ff */
        /* <DEDUP_REMOVED lines=8> */
[----:B-----5:R-:W-:-:S05]  /*3d00*/  @P6 HADD2.F32 R6, -RZ, R176.H0_H0 ;  /* 0x200000b0ff066230 */ /* 0x020fca0000004100 */
[-C--:B------:R-:W-:Y:S01]  /*3d10*/  @P6 FMUL.FTZ R5, R6, R2.reuse ;  /* 0x0000000206056220 */ /* 0x080fe20000410000 */
[----:B------:R-:W-:-:S03]  /*3d20*/  FMUL.FTZ R2, R136, R2 ;  /* 0x0000000288027220 */ /* 0x000fc60000410000 */
[----:B------:R-:W-:Y:S02]  /*3d30*/  FADD.FTZ R28, R28, R5 ;  /* 0x000000051c1c7221 */ /* 0x000fe40000010000 */
[----:B------:R-:W-:-:S04]  /*3d40*/  FSEL R2, R2, RZ, P6 ;  /* 0x000000ff02027208 */ /* 0x000fc80003000000 */
[----:B------:R-:W-:-:S04]  /*3d50*/  F2FP.F16.F32.PACK_AB R2, RZ, R2 ;  /* 0x00000002ff02723e */ /* 0x000fc800000000ff */
[----:B0-----:R-:W-:-:S07]  /*3d60*/  PRMT R184, R2, 0x7610, R184 ;  /* 0x0000761002b87816 */ /* 0x001fce00000000b8 */
.L_x_8359:
[----:B------:R-:W-:Y:S05]  /*3d70*/  BSYNC B0 ;  /* 0x0000000000007941 */ /* 0x000fea0003800000 */
.L_x_8358:
[----:B------:R-:W-:Y:S04]  /*3d80*/  BSSY B0, `(.L_x_8360) ;  /* 0x000000e000007945 */ /* 0x000fe80003800000 */
[----:B------:R-:W-:Y:S05]  /*3d90*/  @P3 BRA `(.L_x_8361) ;  /* 0x0000000000103947 */ /* 0x000fea0003800000 */
[----:B------:R-:W-:Y:S01]  /*3da0*/  HFMA2.MMA R2, -RZ, RZ, 0, 0 ;  /* 0x00000000ff027435 */ /* 0x000fe200000001ff */
[----:B------:R-:W-:Y:S10]  /*3db0*/  @!P0 BRA `(.L_x_8362) ;  /* 0x0000000000288947 */ /* 0x000ff40003800000 */
[----:B------:R-:W-:Y:S01]  /*3dc0*/  HADD2.F32 R2, -RZ, R164.H1_H1 ;  /* 0x300000a4ff027230 */ /* 0x000fe20000004100 */
[----:B------:R-:W-:Y:S06]  /*3dd0*/  BRA `(.L_x_8362) ;  /* 0x0000000000207947 */ /* 0x000fec0003800000 */
.L_x_8361:
        /* <DEDUP_REMOVED lines=8> */
.L_x_8362:
[----:B------:R-:W-:Y:S05]  /*3e60*/  BSYNC B0 ;  /* 0x0000000000007941 */ /* 0x000fea0003800000 */
.L_x_8360:
        /* <DEDUP_REMOVED lines=8> */
[----:B-----5:R-:W-:-:S05]  /*3ef0*/  @P6 HADD2.F32 R6, -RZ, R176.H1_H1 ;  /* 0x300000b0ff066230 */ /* 0x020fca0000004100 */
[-C--:B------:R-:W-:Y:S01]  /*3f00*/  @P6 FMUL.FTZ R5, R6, R2.reuse ;  /* 0x0000000206056220 */ /* 0x080fe20000410000 */
[----:B------:R-:W-:-:S03]  /*3f10*/  FMUL.FTZ R2, R137, R2 ;  /* 0x0000000289027220 */ /* 0x000fc60000410000 */
[----:B------:R-:W-:Y:S02]  /*3f20*/  FADD.FTZ R29, R29, R5 ;  /* 0x000000051d1d7221 */ /* 0x000fe40000010000 */
[----:B------:R-:W-:-:S04]  /*3f30*/  FSEL R2, R2, RZ, P6 ;  /* 0x000000ff02027208 */ /* 0x000fc80003000000 */
[----:B------:R-:W-:-:S04]  /*3f40*/  F2FP.F16.F32.PACK_AB R2, RZ, R2 ;  /* 0x00000002ff02723e */ /* 0x000fc800000000ff */
[----:B0-----:R-:W-:-:S07]  /*3f50*/  PRMT R184, R184, 0x5410, R2 ;  /* 0x00005410b8b87816 */ /* 0x001fce0000000002 */
.L_x_8364:
[----:B------:R-:W-:Y:S05]  /*3f60*/  BSYNC B0 ;  /* 0x0000000000007941 */ /* 0x000fea0003800000 */
.L_x_8363:
[----:B------:R-:W-:Y:S04]  /*3f70*/  BSSY B0, `(.L_x_8365) ;  /* 0x000000e000007945 */ /* 0x000fe80003800000 */
[----:B------:R-:W-:Y:S05]  /*3f80*/  @P3 BRA `(.L_x_8366) ;  /* 0x0000000000103947 */ /* 0x000fea0003800000 */
[----:B------:R-:W-:Y:S01]  /*3f90*/  HFMA2.MMA R2, -RZ, RZ, 0, 0 ;  /* 0x00000000ff027435 */ /* 0x000fe200000001ff */
[----:B------:R-:W-:Y:S10]  /*3fa0*/  @!P0 BRA `(.L_x_8367) ;  /* 0x0000000000288947 */ /* 0x000ff40003800000 */
[----:B------:R-:W-:Y:S01]  /*3fb0*/  HADD2.F32 R2, -RZ, R165.H0_H0 ;  /* 0x200000a5ff027230 */ /* 0x000fe20000004100 */
[----:B------:R-:W-:Y:S06]  /*3fc0*/  BRA `(.L_x_8367) ;  /* 0x0000000000207947 */ /* 0x000fec0003800000 */
.L_x_8366:
        /* <DEDUP_REMOVED lines=8> */
.L_x_8367:
[----:B------:R-:W-:Y:S05]  /*4050*/  BSYNC B0 ;  /* 0x0000000000007941 */ /* 0x000fea0003800000 */
.L_x_8365:
        /* <DEDUP_REMOVED lines=9> */
[-C--:B------:R-:W-:Y:S01]  /*40f0*/  @P6 FMUL.FTZ R5, R6, R2.reuse ;  /* 0x0000000206056220 */ /* 0x080fe20000410000 */
[----:B------:R-:W-:-:S03]  /*4100*/  FMUL.FTZ R2, R138, R2 ;  /* 0x000000028a027220 */ /* 0x000fc60000410000 */
[----:B------:R-:W-:Y:S02]  /*4110*/  FADD.FTZ R30, R30, R5 ;  /* 0x000000051e1e7221 */ /* 0x000fe40000010000 */
[----:B------:R-:W-:-:S04]  /*4120*/  FSEL R2, R2, RZ, P6 ;  /* 0x000000ff02027208 */ /* 0x000fc80003000000 */
[----:B------:R-:W-:-:S04]  /*4130*/  F2FP.F16.F32.PACK_AB R2, RZ, R2 ;  /* 0x00000002ff02723e */ /* 0x000fc800000000ff */
[----:B0-----:R-:W-:-:S07]  /*4140*/  PRMT R185, R2, 0x7610, R185 ;  /* 0x0000761002b97816 */ /* 0x001fce00000000b9 */
.L_x_8369:
[----:B------:R-:W-:Y:S05]  /*4150*/  BSYNC B0 ;  /* 0x0000000000007941 */ /* 0x000fea0003800000 */
.L_x_8368:
[----:B------:R-:W-:Y:S04]  /*4160*/  BSSY B0, `(.L_x_8370) ;  /* 0x000000e000007945 */ /* 0x000fe80003800000 */
[----:B------:R-:W-:Y:S05]  /*4170*/  @P3 BRA `(.L_x_8371) ;  /* 0x0000000000103947 */ /* 0x000fea0003800000 */
[----:B------:R-:W-:Y:S01]  /*4180*/  HFMA2.MMA R2, -RZ, RZ, 0, 0 ;  /* 0x00000000ff027435 */ /* 0x000fe200000001ff */
[----:B------:R-:W-:Y:S10]  /*4190*/  @!P0 BRA `(.L_x_8372) ;  /* 0x0000000000288947 */ /* 0x000ff40003800000 */
[----:B------:R-:W-:Y:S01]  /*41a0*/  HADD2.F32 R2, -RZ, R165.H1_H1 ;  /* 0x300000a5ff027230 */ /* 0x000fe20000004100 */
[----:B------:R-:W-:Y:S06]  /*41b0*/  BRA `(.L_x_8372) ;  /* 0x0000000000207947 */ /* 0x000fec0003800000 */
.L_x_8371:
        /* <DEDUP_REMOVED lines=8> */
.L_x_8372:
[----:B------:R-:W-:Y:S05]  /*4240*/  BSYNC B0 ;  /* 0x0000000000007941 */ /* 0x000fea0003800000 */
.L_x_8370:
        /* <DEDUP_REMOVED lines=15> */
.L_x_8374:
[----:B------:R-:W-:Y:S05]  /*4340*/  BSYNC B0 ;  /* 0x0000000000007941 */ /* 0x000fea0003800000 */
.L_x_8373:
[----:B------:R-:W-:Y:S04]  /*4350*/  BSSY B0, `(.L_x_8375) ;  /* 0x000000e000007945 */ /* 0x000fe80003800000 */
[----:B------:R-:W-:Y:S05]  /*4360*/  @P3 BRA `(.L_x_8376) ;  /* 0x0000000000103947 */ /* 0x000fea0003800000 */
[----:B------:R-:W-:Y:S01]  /*4370*/  HFMA2.MMA R2, -RZ, RZ, 0, 0 ;  /* 0x00000000ff027435 */ /* 0x000fe200000001ff */
[----:B------:R-:W-:Y:S10]  /*4380*/  @!P0 BRA `(.L_x_8377) ;  /* 0x0000000000288947 */ /* 0x000ff40003800000 */
[----:B------:R-:W-:Y:S01]  /*4390*/  HADD2.F32 R2, -RZ, R166.H0_H0 ;  /* 0x200000a6ff027230 */ /* 0x000fe20000004100 */
[----:B------:R-:W-:Y:S06]  /*43a0*/  BRA `(.L_x_8377) ;  /* 0x0000000000207947 */ /* 0x000fec0003800000 */
.L_x_8376:
        /* <DEDUP_REMOVED lines=8> */
.L_x_8377:
[----:B------:R-:W-:Y:S05]  /*4430*/  BSYNC B0 ;  /* 0x0000000000007941 */ /* 0x000fea0003800000 */
.L_x_8375:
        /* <DEDUP_REMOVED lines=15> */
.L_x_8379:
[----:B------:R-:W-:Y:S05]  /*4530*/  BSYNC B0 ;  /* 0x0000000000007941 */ /* 0x000fea0003800000 */
.L_x_8378:
[----:B------:R-:W-:Y:S04]  /*4540*/  BSSY B0, `(.L_x_8380) ;  /* 0x000000e000007945 */ /* 0x000fe80003800000 */
[----:B------:R-:W-:Y:S05]  /*4550*/  @P3 BRA `(.L_x_8381) ;  /* 0x0000000000103947 */ /* 0x000fea0003800000 */
[----:B------:R-:W-:Y:S01]  /*4560*/  HFMA2.MMA R2, -RZ, RZ, 0, 0 ;  /* 0x00000000ff027435 */ /* 0x000fe200000001ff */
[----:B------:R-:W-:Y:S10]  /*4570*/  @!P0 BRA `(.L_x_8382) ;  /* 0x0000000000288947 */ /* 0x000ff40003800000 */
[----:B------:R-:W-:Y:S01]  /*4580*/  HADD2.F32 R2, -RZ, R166.H1_H1 ;  /* 0x300000a6ff027230 */ /* 0x000fe20000004100 */
[----:B------:R-:W-:Y:S06]  /*4590*/  BRA `(.L_x_8382) ;  /* 0x0000000000207947 */ /* 0x000fec0003800000 */
.L_x_8381:
        /* <DEDUP_REMOVED lines=8> */
.L_x_8382:
[----:B------:R-:W-:Y:S05]  /*4620*/  BSYNC B0 ;  /* 0x0000000000007941 */ /* 0x000fea0003800000 */
.L_x_8380:
        /* <DEDUP_REMOVED lines=15> */
.L_x_8384:
[----:B------:R-:W-:Y:S05]  /*4720*/  BSYNC B0 ;  /* 0x0000000000007941 */ /* 0x000fea0003800000 */
.L_x_8383:
[----:B------:R-:W-:Y:S04]  /*4730*/  BSSY B0, `(.L_x_8385) ;  /* 0x000000e000007945 */ /* 0x000fe80003800000 */
[----:B------:R-:W-:Y:S05]  /*4740*/  @P3 BRA `(.L_x_8386) ;  /* 0x0000000000103947 */ /* 0x000fea0003800000 */
[----:B------:R-:W-:Y:S01]  /*4750*/  HFMA2.MMA R2, -RZ, RZ, 0, 0 ;  /* 0x00000000ff027435 */ /* 0x000fe200000001ff */
[----:B------:R-:W-:Y:S10]  /*4760*/  @!P0 BRA `(.L_x_8387) ;  /* 0x0000000000288947 */ /* 0x000ff40003800000 */
[----:B------:R-:W-:Y:S01]  /*4770*/  HADD2.F32 R2, -RZ, R167.H0_H0 ;  /* 0x200000a7ff027230 */ /* 0x000fe20000004100 */
[----:B------:R-:W-:Y:S06]  /*4780*/  BRA `(.L_x_8387) ;  /* 0x0000000000207947 */ /* 0x000fec0003800000 */
.L_x_8386:
        /* <DEDUP_REMOVED lines=8> */
.L_x_8387:
[----:B------:R-:W-:Y:S05]  /*4810*/  BSYNC B0 ;  /* 0x0000000000007941 */ /* 0x000fea0003800000 */
.L_x_8385:
        /* <DEDUP_REMOVED lines=15> */
.L_x_8389:
[----:B------:R-:W-:Y:S05]  /*4910*/  BSYNC B0 ;  /* 0x0000000000007941 */ /* 0x000fea0003800000 */
.L_x_8388:
[----:B------:R-:W-:Y:S04]  /*4920*/  BSSY B0, `(.L_x_8390) ;  /* 0x000000e000007945 */ /* 0x000fe80003800000 */
[----:B------:R-:W-:Y:S05]  /*4930*/  @P3 BRA `(.L_x_8391) ;  /* 0x0000000000103947 */ /* 0x000fea0003800000 */
[----:B------:R-:W-:Y:S01]  /*4940*/  HFMA2.MMA R2, -RZ, RZ, 0, 0 ;  /* 0x00000000ff027435 */ /* 0x000fe200000001ff */
[----:B------:R-:W-:Y:S10]  /*4950*/  @!P0 BRA `(.L_x_8392) ;  /* 0x0000000000288947 */ /* 0x000ff40003800000 */
[----:B------:R-:W-:Y:S01]  /*4960*/  HADD2.F32 R2, -RZ, R167.H1_H1 ;  /* 0x300000a7ff027230 */ /* 0x000fe20000004100 */
[----:B------:R-:W-:Y:S06]  /*4970*/  BRA `(.L_x_8392) ;  /* 0x0000000000207947 */ /* 0x000fec0003800000 */
.L_x_8391:
        /* <DEDUP_REMOVED lines=8> */
.L_x_8392:
[----:B------:R-:W-:Y:S05]  /*4a00*/  BSYNC B0 ;  /* 0x0000000000007941 */ /* 0x000fea0003800000 */
.L_x_8390:
        /* <DEDUP_REMOVED lines=15> */
.L_x_8394:
[----:B------:R-:W-:Y:S05]  /*4b00*/  BSYNC B0 ;  /* 0x0000000000007941 */ /* 0x000fea0003800000 */
.L_x_8393:
[----:B0-----:R-:W0:Y:S01]  /*4b10*/  @P1 LDC.64 R188, c[0x0][0x308] ;  /* 0x0000c200ffbc1b82 */ /* 0x001e220000000a00 */
        /* <DEDUP_REMOVED lines=12> */
.L_x_8396:
[----:B------:R-:W-:Y:S05]  /*4be0*/  BSYNC B0 ;  /* 0x0000000000007941 */ /* 0x000fea0003800000 */
.L_x_8395:
[----:B------:R-:W-:Y:S04]  /*4bf0*/  BSSY B0, `(.L_x_8397) ;  /* 0x000000e000007945 */ /* 0x000fe80003800000 */
[----:B------:R-:W-:Y:S05]  /*4c00*/  @P3 BRA `(.L_x_8398) ;  /* 0x0000000000103947 */ /* 0x000fea0003800000 */
[----:B------:R-:W-:Y:S01]  /*4c10*/  HFMA2.MMA R5, -RZ, RZ, 0, 0 ;  /* 0x00000000ff057435 */ /* 0x000fe200000001ff */
[----:B------:R-:W-:Y:S10]  /*4c20*/  @!P0 BRA `(.L_x_8399) ;  /* 0x0000000000288947 */ /* 0x000ff40003800000 */
[----:B------:R-:W-:Y:S01]  /*4c30*/  HADD2.F32 R5, -RZ, R168.H0_H0 ;  /* 0x200000a8ff057230 */ /* 0x000fe20000004100 */
[----:B------:R-:W-:Y:S06]  /*4c40*/  BRA `(.L_x_8399) ;  /* 0x0000000000207947 */ /* 0x000fec0003800000 */
.L_x_8398:
        /* <DEDUP_REMOVED lines=8> */
.L_x_8399:
[----:B------:R-:W-:Y:S05]  /*4cd0*/  BSYNC B0 ;  /* 0x0000000000007941 */ /* 0x000fea0003800000 */
.L_x_8397:
[----:B------:R-:W-:Y:S01]  /*4ce0*/  @P1 F2FP.F16.F32.PACK_AB R6, RZ, R5 ;  /* 0x00000005ff06123e */ /* 0x000fe200000000ff */
[----:B------:R-:W-:Y:S03]  /*4cf0*/  BSSY B0, `(.L_x_8400) ;  /* 0x000000f000007945 */ /* 0x000fe60003800000 */
[----:B------:R-:W-:Y:S01]  /*4d00*/  @P1 PRMT R180, R6, 0x7610, R180 ;  /* 0x0000761006b41816 */ /* 0x000fe200000000b4 */
[----:B------:R-:W-:Y:S06]  /*4d10*/  @!P4 BRA `(.L_x_8401) ;  /* 0x000000000030c947 */ /* 0x000fec0003800000 */
[----:B0-----:R-:W2:Y:S01]  /*4d20*/  LDL.LU R188, [R1+0x1c] ;  /* 0x00001c0001bc7983 */ /* 0x001ea20000300800 */
        /* <DEDUP_REMOVED lines=10> */
[----:B------:R-:W-:-:S07]  /*4dd0*/  PRMT R184, R5, 0x7610, R184 ;  /* 0x0000761005b87816 */ /* 0x000fce00000000b8 */
.L_x_8401:
[----:B------:R-:W-:Y:S05]  /*4de0*/  BSYNC B0 ;  /* 0x0000000000007941 */ /* 0x000fea0003800000 */
.L_x_8400:
[----:B------:R-:W-:Y:S04]  /*4df0*/  BSSY B0, `(.L_x_8402) ;  /* 0x000000e000007945 */ /* 0x000fe80003800000 */
[----:B------:R-:W-:Y:S05]  /*4e00*/  @P3 BRA `(.L_x_8403) ;  /* 0x0000000000103947 */ /* 0x000fea0003800000 */
[----:B------:R-:W-:Y:S01]  /*4e10*/  HFMA2.MMA R5, -RZ, RZ, 0, 0 ;  /* 0x00000000ff057435 */ /* 0x000fe200000001ff */
[----:B------:R-:W-:Y:S10]  /*4e20*/  @!P0 BRA `(.L_x_8404) ;  /* 0x0000000000288947 */ /* 0x000ff40003800000 */
[----:B------:R-:W-:Y:S01]  /*4e30*/  HADD2.F32 R5, -RZ, R168.H1_H1 ;  /* 0x300000a8ff057230 */ /* 0x000fe20000004100 */
[----:B------:R-:W-:Y:S06]  /*4e40*/  BRA `(.L_x_8404) ;  /* 0x0000000000207947 */ /* 0x000fec0003800000 */
.L_x_8403:
        /* <DEDUP_REMOVED lines=8> */
.L_x_8404:
[----:B------:R-:W-:Y:S05]  /*4ed0*/  BSYNC B0 ;  /* 0x0000000000007941 */ /* 0x000fea0003800000 */
.L_x_8402:
        /* <DEDUP_REMOVED lines=9> */
[-C--:B------:R-:W-:Y:S01]  /*4f70*/  @P6 FMUL.FTZ R6, R188, R5.reuse ;  /* 0x00000005bc066220 */ /* 0x080fe20000410000 */
[----:B------:R-:W-:-:S03]  /*4f80*/  FMUL.FTZ R5, R145, R5 ;  /* 0x0000000591057220 */ /* 0x000fc60000410000 */
[----:B------:R-:W-:Y:S02]  /*4f90*/  FADD.FTZ R37, R37, R6 ;  /* 0x0000000625257221 */ /* 0x000fe40000010000 */
[----:B------:R-:W-:-:S04]  /*4fa0*/  FSEL R5, R5, RZ, P6 ;  /* 0x000000ff05057208 */ /* 0x000fc80003000000 */
[----:B------:R-:W-:-:S04]  /*4fb0*/  F2FP.F16.F32.PACK_AB R5, RZ, R5 ;  /* 0x00000005ff05723e */ /* 0x000fc800000000ff */
[----:B------:R-:W-:-:S07]  /*4fc0*/  PRMT R184, R184, 0x5410, R5 ;  /* 0x00005410b8b87816 */ /* 0x000fce0000000005 */
.L_x_8406:
[----:B------:R-:W-:Y:S05]  /*4fd0*/  BSYNC B0 ;  /* 0x0000000000007941 */ /* 0x000fea0003800000 */
.L_x_8405:
[----:B------:R-:W-:Y:S04]  /*4fe0*/  BSSY B0, `(.L_x_8407) ;  /* 0x000000e000007945 */ /* 0x000fe80003800000 */
[----:B------:R-:W-:Y:S05]  /*4ff0*/  @P3 BRA `(.L_x_8408) ;  /* 0x0000000000103947 */ /* 0x000fea0003800000 */
[----:B------:R-:W-:Y:S01]  /*5000*/  HFMA2.MMA R5, -RZ, RZ, 0, 0 ;  /* 0x00000000ff057435 */ /* 0x000fe200000001ff */
[----:B------:R-:W-:Y:S10]  /*5010*/  @!P0 BRA `(.L_x_8409) ;  /* 0x0000000000288947 */ /* 0x000ff40003800000 */
[----:B------:R-:W-:Y:S01]  /*5020*/  HADD2.F32 R5, -RZ, R169.H0_H0 ;  /* 0x200000a9ff057230 */ /* 0x000fe20000004100 */
[----:B------:R-:W-:Y:S06]  /*5030*/  BRA `(.L_x_8409) ;  /* 0x0000000000207947 */ /* 0x000fec0003800000 */
.L_x_8408:
        /* <DEDUP_REMOVED lines=8> */
.L_x_8409:
[----:B------:R-:W-:Y:S05]  /*50c0*/  BSYNC B0 ;  /* 0x0000000000007941 */ /* 0x000fea0003800000 */
.L_x_8407:
        /* <DEDUP_REMOVED lines=8> */
[----:B0----5:R-:W-:-:S05]  /*5150*/  @P6 HADD2.F32 R188, -RZ, R177.H0_H0 ;  /* 0x200000b1ffbc6230 */ /* 0x021fca0000004100 */
[-C--:B------:R-:W-:Y:S01]  /*5160*/  @P6 FMUL.FTZ R6, R188, R5.reuse ;  /* 0x00000005bc066220 */ /* 0x080fe20000410000 */
[----:B------:R-:W-:-:S03]  /*5170*/  FMUL.FTZ R5, R146, R5 ;  /* 0x0000000592057220 */ /* 0x000fc60000410000 */
[----:B------:R-:W-:Y:S02]  /*5180*/  FADD.FTZ R38, R38, R6 ;  /* 0x0000000626267221 */ /* 0x000fe40000010000 */
[----:B------:R-:W-:-:S04]  /*5190*/  FSEL R5, R5, RZ, P6 ;  /* 0x000000ff05057208 */ /* 0x000fc80003000000 */
[----:B------:R-:W-:-:S04]  /*51a0*/  F2FP.F16.F32.PACK_AB R5, RZ, R5 ;  /* 0x00000005ff05723e */ /* 0x000fc800000000ff */
[----:B------:R-:W-:-:S07]  /*51b0*/  PRMT R185, R5, 0x7610, R185 ;  /* 0x0000761005b97816 */ /* 0x000fce00000000b9 */
.L_x_8411:
[----:B------:R-:W-:Y:S05]  /*51c0*/  BSYNC B0 ;  /* 0x0000000000007941 */ /* 0x000fea0003800000 */
.L_x_8410:
[----:B------:R-:W-:Y:S04]  /*51d0*/  BSSY B0, `(.L_x_8412) ;  /* 0x000000e000007945 */ /* 0x000fe80003800000 */
[----:B------:R-:W-:Y:S05]  /*51e0*/  @P3 BRA `(.L_x_8413) ;  /* 0x0000000000103947 */ /* 0x000fea0003800000 */
[----:B------:R-:W-:Y:S01]  /*51f0*/  HFMA2.MMA R5, -RZ, RZ, 0, 0 ;  /* 0x00000000ff057435 */ /* 0x000fe200000001ff */
[----:B------:R-:W-:Y:S10]  /*5200*/  @!P0 BRA `(.L_x_8414) ;  /* 0x0000000000288947 */ /* 0x000ff40003800000 */
[----:B------:R-:W-:Y:S01]  /*5210*/  HADD2.F32 R5, -RZ, R169.H1_H1 ;  /* 0x300000a9ff057230 */ /* 0x000fe20000004100 */
[----:B------:R-:W-:Y:S06]  /*5220*/  BRA `(.L_x_8414) ;  /* 0x0000000000207947 */ /* 0x000fec0003800000 */
.L_x_8413:
        /* <DEDUP_REMOVED lines=8> */
.L_x_8414:
[----:B------:R-:W-:Y:S05]  /*52b0*/  BSYNC B0 ;  /* 0x0000000000007941 */ /* 0x000fea0003800000 */
.L_x_8412:
        /* <DEDUP_REMOVED lines=15> */
.L_x_8416:
[----:B------:R-:W-:Y:S05]  /*53b0*/  BSYNC B0 ;  /* 0x0000000000007941 */ /* 0x000fea0003800000 */
.L_x_8415:
[----:B------:R-:W-:Y:S04]  /*53c0*/  BSSY B0, `(.L_x_8417) ;  /* 0x000000e000007945 */ /* 0x000fe80003800000 */
[----:B------:R-:W-:Y:S05]  /*53d0*/  @P3 BRA `(.L_x_8418) ;  /* 0x0000000000103947 */ /* 0x000fea0003800000 */
[----:B------:R-:W-:Y:S01]  /*53e0*/  HFMA2.MMA R5, -RZ, RZ, 0, 0 ;  /* 0x00000000ff057435 */ /* 0x000fe200000001ff */
[----:B------:R-:W-:Y:S10]  /*53f0*/  @!P0 BRA `(.L_x_8419) ;  /* 0x0000000000288947 */ /* 0x000ff40003800000 */
[----:B------:R-:W-:Y:S01]  /*5400*/  HADD2.F32 R5, -RZ, R170.H0_H0 ;  /* 0x200000aaff057230 */ /* 0x000fe20000004100 */
[----:B------:R-:W-:Y:S06]  /*5410*/  BRA `(.L_x_8419) ;  /* 0x0000000000207947 */ /* 0x000fec0003800000 */
.L_x_8418:
        /* <DEDUP_REMOVED lines=8> */
.L_x_8419:
[----:B------:R-:W-:Y:S05]  /*54a0*/  BSYNC B0 ;  /* 0x0000000000007941 */ /* 0x000fea0003800000 */
.L_x_8417:
        /* <DEDUP_REMOVED lines=15> */
.L_x_8421:
[----:B------:R-:W-:Y:S05]  /*55a0*/  BSYNC B0 ;  /* 0x0000000000007941 */ /* 0x000fea0003800000 */
.L_x_8420:
[----:B------:R-:W-:Y:S04]  /*55b0*/  BSSY B0, `(.L_x_8422) ;  /* 0x000000e000007945 */ /* 0x000fe80003800000 */
[----:B------:R-:W-:Y:S05]  /*55c0*/  @P3 BRA `(.L_x_8423) ;  /* 0x0000000000103947 */ /* 0x000fea0003800000 */
[----:B------:R-:W-:Y:S01]  /*55d0*/  HFMA2.MMA R5, -RZ, RZ, 0, 0 ;  /* 0x00000000ff057435 */ /* 0x000fe200000001ff */
[----:B------:R-:W-:Y:S10]  /*55e0*/  @!P0 BRA `(.L_x_8424) ;  /* 0x0000000000288947 */ /* 0x000ff40003800000 */
[----:B------:R-:W-:Y:S01]  /*55f0*/  HADD2.F32 R5, -RZ, R170.H1_H1 ;  /* 0x300000aaff057230 */ /* 0x000fe20000004100 */
[----:B------:R-:W-:Y:S06]  /*5600*/  BRA `(.L_x_8424) ;  /* 0x0000000000207947 */ /* 0x000fec0003800000 */
.L_x_8423:
        /* <DEDUP_REMOVED lines=8> */
.L_x_8424:
[----:B------:R-:W-:Y:S05]  /*5690*/  BSYNC B0 ;  /* 0x0000000000007941 */ /* 0x000fea0003800000 */
.L_x_8422:
        /* <DEDUP_REMOVED lines=15> */
.L_x_8426:
[----:B------:R-:W-:Y:S05]  /*5790*/  BSYNC B0 ;  /* 0x0000000000007941 */ /* 0x000fea0003800000 */
.L_x_8425:
[----:B------:R-:W-:Y:S04]  /*57a0*/  BSSY B0, `(.L_x_8427) ;  /* 0x000000e000007945 */ /* 0x000fe80003800000 */
[----:B------:R-:W-:Y:S05]  /*57b0*/  @P3 BRA `(.L_x_8428) ;  /* 0x0000000000103947 */ /* 0x000fea0003800000 */
[----:B------:R-:W-:Y:S01]  /*57c0*/  HFMA2.MMA R5, -RZ, RZ, 0, 0 ;  /* 0x00000000ff057435 */ /* 0x000fe200000001ff */
[----:B------:R-:W-:Y:S10]  /*57d0*/  @!P0 BRA `(.L_x_8429) ;  /* 0x0000000000288947 */ /* 0x000ff40003800000 */
[----:B------:R-:W-:Y:S01]  /*57e0*/  HADD2.F32 R5, -RZ, R171.H0_H0 ;  /* 0x200000abff057230 */ /* 0x000fe20000004100 */
[----:B------:R-:W-:Y:S06]  /*57f0*/  BRA `(.L_x_8429) ;  /* 0x0000000000207947 */ /* 0x000fec0003800000 */
.L_x_8428:
        /* <DEDUP_REMOVED lines=8> */
.L_x_8429:
[----:B------:R-:W-:Y:S05]  /*5880*/  BSYNC B0 ;  /* 0x0000000000007941 */ /* 0x000fea0003800000 */
.L_x_8427:
        /* <DEDUP_REMOVED lines=15> */
.L_x_8431:
[----:B------:R-:W-:Y:S05]  /*5980*/  BSYNC B0 ;  /* 0x0000000000007941 */ /* 0x000fea0003800000 */
.L_x_8430:
[----:B------:R-:W-:Y:S04]  /*5990*/  BSSY B0, `(.L_x_8432) ;  /* 0x000000e000007945 */ /* 0x000fe80003800000 */
[----:B------:R-:W-:Y:S05]  /*59a0*/  @P3 BRA `(.L_x_8433) ;  /* 0x0000000000103947 */ /* 0x000fea0003800000 */
[----:B------:R-:W-:Y:S01]  /*59b0*/  HFMA2.MMA R5, -RZ, RZ, 0, 0 ;  /* 0x00000000ff057435 */ /* 0x000fe200000001ff */
[----:B------:R-:W-:Y:S10]  /*59c0*/  @!P0 BRA `(.L_x_8434) ;  /* 0x0000000000288947 */ /* 0x000ff40003800000 */
[----:B------:R-:W-:Y:S01]  /*59d0*/  HADD2.F32 R5, -RZ, R171.H1_H1 ;  /* 0x300000abff057230 */ /* 0x000fe20000004100 */
[----:B------:R-:W-:Y:S06]  /*59e0*/  BRA `(.L_x_8434) ;  /* 0x0000000000207947 */ /* 0x000fec0003800000 */
.L_x_8433:
        /* <DEDUP_REMOVED lines=8> */
.L_x_8434:
[----:B------:R-:W-:Y:S05]  /*5a70*/  BSYNC B0 ;  /* 0x0000000000007941 */ /* 0x000fea0003800000 */
.L_x_8432:
        /* <DEDUP_REMOVED lines=15> */
.L_x_8436:
[----:B------:R-:W-:Y:S05]  /*5b70*/  BSYNC B0 ;  /* 0x0000000000007941 */ /* 0x000fea0003800000 */
.L_x_8435:
[----:B------:R-:W2:Y:S01]  /*5b80*/  LDL.LU R5, [R1+0xc] ;  /* 0x00000c0001057983 */ /* 0x000ea20000300800 */
[----:B0-----:R-:W2:Y:S01]  /*5b90*/  @P1 LDC.64 R188, c[0x0][0x308] ;  /* 0x0000c200ffbc1b82 */ /* 0x001ea20000000a00 */
[----:B------:R-:W-:Y:S01]  /*5ba0*/  BSSY B0, `(.L_x_8437) ;  /* 0x000000b000007945 */ /* 0x000fe20003800000 */
[----:B--2---:R-:W-:Y:S01]  /*5bb0*/  @P1 IMAD.WIDE.U32 R188, R5, 0x10, R188 ;  /* 0x0000001005bc1825 */ /* 0x004fe200078e00bc */
[----:B------:R-:W-:-:S04]  /*5bc0*/  IADD3 R5, R222, 0x300, RZ ;  /* 0x00000300de057810 */ /* 0x000fc80007ffe0ff */
        /* <DEDUP_REMOVED lines=8> */
.L_x_8438:
[----:B------:R-:W-:Y:S05]  /*5c50*/  BSYNC B0 ;  /* 0x0000000000007941 */ /* 0x000fea0003800000 */
.L_x_8437:
[----:B------:R-:W-:Y:S04]  /*5c60*/  BSSY B0, `(.L_x_8439) ;  /* 0x000000e000007945 */ /* 0x000fe80003800000 */
[----:B------:R-:W-:Y:S05]  /*5c70*/  @P3 BRA `(.L_x_8440) ;  /* 0x0000000000103947 */ /* 0x000fea0003800000 */
[----:B------:R-:W-:Y:S01]  /*5c80*/  HFMA2.MMA R2, -RZ, RZ, 0, 0 ;  /* 0x00000000ff027435 */ /* 0x000fe200000001ff */
[----:B------:R-:W-:Y:S10]  /*5c90*/  @!P0 BRA `(.L_x_8441) ;  /* 0x0000000000288947 */ /* 0x000ff40003800000 */
[----:B------:R-:W-:Y:S01]  /*5ca0*/  HADD2.F32 R2, -RZ, R172.H0_H0 ;  /* 0x200000acff027230 */ /* 0x000fe20000004100 */
[----:B------:R-:W-:Y:S06]  /*5cb0*/  BRA `(.L_x_8441) ;  /* 0x0000000000207947 */ /* 0x000fec0003800000 */
.L_x_8440:
        /* <DEDUP_REMOVED lines=8> */
.L_x_8441:
[----:B------:R-:W-:Y:S05]  /*5d40*/  BSYNC B0 ;  /* 0x0000000000007941 */ /* 0x000fea0003800000 */
.L_x_8439:
        /* <DEDUP_REMOVED lines=16> */
.L_x_8443:
[----:B------:R-:W-:Y:S05]  /*5e50*/  BSYNC B0 ;  /* 0x0000000000007941 */ /* 0x000fea0003800000 */
.L_x_8442:
[----:B------:R-:W-:Y:S04]  /*5e60*/  BSSY B0, `(.L_x_8444) ;  /* 0x000000e000007945 */ /* 0x000fe80003800000 */
[----:B------:R-:W-:Y:S05]  /*5e70*/  @P3 BRA `(.L_x_8445) ;  /* 0x0000000000103947 */ /* 0x000fea0003800000 */
[----:B------:R-:W-:Y:S01]  /*5e80*/  HFMA2.MMA R2, -RZ, RZ, 0, 0 ;  /* 0x00000000ff027435 */ /* 0x000fe200000001ff */
[----:B------:R-:W-:Y:S10]  /*5e90*/  @!P0 BRA `(.L_x_8446) ;  /* 0x0000000000288947 */ /* 0x000ff40003800000 */
[----:B------:R-:W-:Y:S01]  /*5ea0*/  HADD2.F32 R2, -RZ, R172.H1_H1 ;  /* 0x300000acff027230 */ /* 0x000fe20000004100 */
[----:B------:R-:W-:Y:S06]  /*5eb0*/  BRA `(.L_x_8446) ;  /* 0x0000000000207947 */ /* 0x000fec0003800000 */
.L_x_8445:
        /* <DEDUP_REMOVED lines=8> */
.L_x_8446:
[----:B------:R-:W-:Y:S05]  /*5f40*/  BSYNC B0 ;  /* 0x0000000000007941 */ /* 0x000fea0003800000 */
.L_x_8444:
        /* <DEDUP_REMOVED lines=15> */
.L_x_8448:
[----:B------:R-:W-:Y:S05]  /*6040*/  BSYNC B0 ;  /* 0x0000000000007941 */ /* 0x000fea0003800000 */
.L_x_8447:
[----:B------:R-:W-:Y:S04]  /*6050*/  BSSY B0, `(.L_x_8449) ;  /* 0x000000e000007945 */ /* 0x000fe80003800000 */
[----:B------:R-:W-:Y:S05]  /*6060*/  @P3 BRA `(.L_x_8450) ;  /* 0x0000000000103947 */ /* 0x000fea0003800000 */
[----:B------:R-:W-:Y:S01]  /*6070*/  HFMA2.MMA R2, -RZ, RZ, 0, 0 ;  /* 0x00000000ff027435 */ /* 0x000fe200000001ff */
[----:B------:R-:W-:Y:S10]  /*6080*/  @!P0 BRA `(.L_x_8451) ;  /* 0x0000000000288947 */ /* 0x000ff40003800000 */
[----:B------:R-:W-:Y:S01]  /*6090*/  HADD2.F32 R2, -RZ, R173.H0_H0 ;  /* 0x200000adff027230 */ /* 0x000fe20000004100 */
[----:B------:R-:W-:Y:S06]  /*60a0*/  BRA `(.L_x_8451) ;  /* 0x0000000000207947 */ /* 0x000fec0003800000 */
.L_x_8450:
        /* <DEDUP_REMOVED lines=8> */
.L_x_8451:
[----:B------:R-:W-:Y:S05]  /*6130*/  BSYNC B0 ;  /* 0x0000000000007941 */ /* 0x000fea0003800000 */
.L_x_8449:
        /* <DEDUP_REMOVED lines=15> */
.L_x_8453:
[----:B------:R-:W-:Y:S05]  /*6230*/  BSYNC B0 ;  /* 0x0000000000007941 */ /* 0x000fea0003800000 */
.L_x_8452:
[----:B------:R-:W-:Y:S04]  /*6240*/  BSSY B0, `(.L_x_8454) ;  /* 0x000000e000007945 */ /* 0x000fe80003800000 */
[----:B------:R-:W-:Y:S05]  /*6250*/  @P3 BRA `(.L_x_8455) ;  /* 0x0000000000103947 */ /* 0x000fea0003800000 */
[----:B------:R-:W-:Y:S01]  /*6260*/  HFMA2.MMA R2, -RZ, RZ, 0, 0 ;  /* 0x00000000ff027435 */ /* 0x000fe200000001ff */
[----:B------:R-:W-:Y:S10]  /*6270*/  @!P0 BRA `(.L_x_8456) ;  /* 0x0000000000288947 */ /* 0x000ff40003800000 */
[----:B------:R-:W-:Y:S01]  /*6280*/  HADD2.F32 R2, -RZ, R173.H1_H1 ;  /* 0x300000adff027230 */ /* 0x000fe20000004100 */
[----:B------:R-:W-:Y:S06]  /*6290*/  BRA `(.L_x_8456) ;  /* 0x0000000000207947 */ /* 0x000fec0003800000 */
.L_x_8455:
        /* <DEDUP_REMOVED lines=8> */
.L_x_8456:
[----:B------:R-:W-:Y:S05]  /*6320*/  BSYNC B0 ;  /* 0x0000000000007941 */ /* 0x000fea0003800000 */
.L_x_8454:
        /* <DEDUP_REMOVED lines=15> */
.L_x_8458:
[----:B------:R-:W-:Y:S05]  /*6420*/  BSYNC B0 ;  /* 0x0000000000007941 */ /* 0x000fea0003800000 */
.L_x_8457:
[----:B------:R-:W-:Y:S04]  /*6430*/  BSSY B0, `(.L_x_8459) ;  /* 0x000000e000007945 */ /* 0x000fe80003800000 */
[----:B------:R-:W-:Y:S05]  /*6440*/  @P3 BRA `(.L_x_8460) ;  /* 0x0000000000103947 */ /* 0x000fea0003800000 */
[----:B------:R-:W-:Y:S01]  /*6450*/  HFMA2.MMA R2, -RZ, RZ, 0, 0 ;  /* 0x00000000ff027435 */ /* 0x000fe200000001ff */
[----:B------:R-:W-:Y:S10]  /*6460*/  @!P0 BRA `(.L_x_8461) ;  /* 0x0000000000288947 */ /* 0x000ff40003800000 */
[----:B------:R-:W-:Y:S01]  /*6470*/  HADD2.F32 R2, -RZ, R174.H0_H0 ;  /* 0x200000aeff027230 */ /* 0x000fe20000004100 */
[----:B------:R-:W-:Y:S06]  /*6480*/  BRA `(.L_x_8461) ;  /* 0x0000000000207947 */ /* 0x000fec0003800000 */
.L_x_8460:
        /* <DEDUP_REMOVED lines=8> */
.L_x_8461:
[----:B------:R-:W-:Y:S05]  /*6510*/  BSYNC B0 ;  /* 0x0000000000007941 */ /* 0x000fea0003800000 */
.L_x_8459:
        /* <DEDUP_REMOVED lines=15> */
.L_x_8463:
[----:B------:R-:W-:Y:S05]  /*6610*/  BSYNC B0 ;  /* 0x0000000000007941 */ /* 0x000fea0003800000 */
.L_x_8462:
[----:B------:R-:W-:Y:S04]  /*6620*/  BSSY B0, `(.L_x_8464) ;  /* 0x000000e000007945 */ /* 0x000fe80003800000 */
[----:B------:R-:W-:Y:S05]  /*6630*/  @P3 BRA `(.L_x_8465) ;  /* 0x0000000000103947 */ /* 0x000fea0003800000 */
[----:B------:R-:W-:Y:S01]  /*6640*/  HFMA2.MMA R2, -RZ, RZ, 0, 0 ;  /* 0x00000000ff027435 */ /* 0x000fe200000001ff */
[----:B------:R-:W-:Y:S10]  /*6650*/  @!P0 BRA `(.L_x_8466) ;  /* 0x0000000000288947 */ /* 0x000ff40003800000 */
[----:B------:R-:W-:Y:S01]  /*6660*/  HADD2.F32 R2, -RZ, R174.H1_H1 ;  /* 0x300000aeff027230 */ /* 0x000fe20000004100 */
[----:B------:R-:W-:Y:S06]  /*6670*/  BRA `(.L_x_8466) ;  /* 0x0000000000207947 */ /* 0x000fec0003800000 */
.L_x_8465:
        /* <DEDUP_REMOVED lines=8> */
.L_x_8466:
[----:B------:R-:W-:Y:S05]  /*6700*/  BSYNC B0 ;  /* 0x0000000000007941 */ /* 0x000fea0003800000 */
.L_x_8464:
        /* <DEDUP_REMOVED lines=15> */
.L_x_8468:
[----:B------:R-:W-:Y:S05]  /*6800*/  BSYNC B0 ;  /* 0x0000000000007941 */ /* 0x000fea0003800000 */
.L_x_8467:
[----:B------:R-:W-:Y:S04]  /*6810*/  BSSY B0, `(.L_x_8469) ;  /* 0x000000e000007945 */ /* 0x000fe80003800000 */
[----:B------:R-:W-:Y:S05]  /*6820*/  @P3 BRA `(.L_x_8470) ;  /* 0x0000000000103947 */ /* 0x000fea0003800000 */
[----:B------:R-:W-:Y:S01]  /*6830*/  HFMA2.MMA R2, -RZ, RZ, 0, 0 ;  /* 0x00000000ff027435 */ /* 0x000fe200000001ff */
[----:B------:R-:W-:Y:S10]  /*6840*/  @!P0 BRA `(.L_x_8471) ;  /* 0x0000000000288947 */ /* 0x000ff40003800000 */
[----:B------:R-:W-:Y:S01]  /*6850*/  HADD2.F32 R2, -RZ, R175.H0_H0 ;  /* 0x200000afff027230 */ /* 0x000fe20000004100 */
[----:B------:R-:W-:Y:S06]  /*6860*/  BRA `(.L_x_8471) ;  /* 0x0000000000207947 */ /* 0x000fec0003800000 */
.L_x_8470:
        /* <DEDUP_REMOVED lines=8> */
.L_x_8471:
[----:B------:R-:W-:Y:S05]  /*68f0*/  BSYNC B0 ;  /* 0x0000000000007941 */ /* 0x000fea0003800000 */
.L_x_8469:
        /* <DEDUP_REMOVED lines=15> */
.L_x_8473:
[----:B------:R-:W-:Y:S05]  /*69f0*/  BSYNC B0 ;  /* 0x0000000000007941 */ /* 0x000fea0003800000 */
.L_x_8472:
[----:B------:R-:W-:Y:S04]  /*6a00*/  BSSY B0, `(.L_x_8474) ;  /* 0x000000e000007945 */ /* 0x000fe80003800000 */
[----:B------:R-:W-:Y:S05]  /*6a10*/  @P3 BRA `(.L_x_8475) ;  /* 0x0000000000103947 */ /* 0x000fea0003800000 */
[----:B------:R-:W-:Y:S01]  /*6a20*/  HFMA2.MMA R3, -RZ, RZ, 0, 0 ;  /* 0x00000000ff037435 */ /* 0x000fe200000001ff */
[----:B------:R-:W-:Y:S10]  /*6a30*/  @!P0 BRA `(.L_x_8476) ;  /* 0x0000000000288947 */ /* 0x000ff40003800000 */
[----:B------:R-:W-:Y:S01]  /*6a40*/  HADD2.F32 R3, -RZ, R175.H1_H1 ;  /* 0x300000afff037230 */ /* 0x000fe20000004100 */
[----:B------:R-:W-:Y:S06]  /*6a50*/  BRA `(.L_x_8476) ;  /* 0x0000000000207947 */ /* 0x000fec0003800000 */
.L_x_8475:
        /* <DEDUP_REMOVED lines=8> */
.L_x_8476:
[----:B------:R-:W-:Y:S05]  /*6ae0*/  BSYNC B0 ;  /* 0x0000000000007941 */ /* 0x000fea0003800000 */
.L_x_8474:
        /* <DEDUP_REMOVED lines=15> */
.L_x_8478:
[----:B------:R-:W-:Y:S05]  /*6be0*/  BSYNC B0 ;  /* 0x0000000000007941 */ /* 0x000fea0003800000 */
.L_x_8477:
[----:B------:R-:W2:Y:S01]  /*6bf0*/  LDL.LU R6, [R1+0x10] ;  /* 0x0000100001067983 */ /* 0x000ea20000300800 */
[----:B------:R-:W2:Y:S02]  /*6c00*/  @P1 LDC.64 R2, c[0x0][0x308] ;  /* 0x0000c200ff021b82 */ /* 0x000ea40000000a00 */
[----:B--2---:R-:W-:-:S05]  /*6c10*/  @P1 IMAD.WIDE.U32 R2, R6, 0x10, R2 ;  /* 0x0000001006021825 */ /* 0x004fca00078e0002 */
[----:B------:R1:W-:Y:S02]  /*6c20*/  @P1 STG.E.128 desc[UR4][R2.64], R180 ;  /* 0x000000b402001986 */ /* 0x0003e4000c101d04 */
[----:B-1----:R-:W1:Y:S02]  /*6c30*/  @P4 LDC.64 R2, c[0x0][0x2f8] ;  /* 0x0000be00ff024b82 */ /* 0x002e640000000a00 */
[----:B-1----:R-:W-:-:S05]  /*6c40*/  @P4 IMAD.WIDE.U32 R2, R5, 0x10, R2 ;  /* 0x0000001005024825 */ /* 0x002fca00078e0002 */
[----:B------:R1:W-:Y:S02]  /*6c50*/  @P4 STG.E.128 desc[UR4][R2.64], R184 ;  /* 0x000000b802004986 */ /* 0x0003e4000c101d04 */
[----:B-1----:R-:W-:-:S04]  /*6c60*/  SEL R2, RZ, 0x1, P5 ;  /* 0x00000001ff027807 */ /* 0x002fc80002800000 */
[----:B------:R-:W-:Y:S01]  /*6c70*/  PRMT R244, R2, 0x7610, R244 ;  /* 0x0000761002f47816 */ /* 0x000fe200000000f4 */
[----:B------:R-:W-:Y:S06]  /*6c80*/  @!P2 BRA `(.L_x_8479) ;  /* 0xffffff9c0024a947 */ /* 0x000fec000383ffff */
.L_x_8308:
        /* <DEDUP_REMOVED lines=38> */
.L_x_8312:
[----:B0-----:R-:W-:Y:S01]  /*6ef0*/  HFMA2.MMA R191, -RZ, RZ, 0, 9.5367431640625e-07 ;  /* 0x00000010ffbf7435 */ /* 0x001fe200000001ff */
[----:B------:R-:W-:Y:S01]  /*6f00*/  MOV R222, 0x1f ;  /* 0x0000001f00de7802 */ /* 0x000fe20000000f00 */
[----:B------:R0:W-:Y:S01]  /*6f10*/  STL [R1+0x78], R0 ;  /* 0x0000780001007387 */ /* 0x0001e20000100800 */
[----:B------:R-:W-:-:S08]  /*6f20*/  MOV R244, 0xffffffff ;  /* 0xffffffff00f47802 */ /* 0x000fd00000000f00 */
[----:B0-----:R-:W-:Y:S05]  /*6f30*/  WARPSYNC.COLLECTIVE R244, `(.L_x_8480) ;  /* 0x00000000f4087348 */ /* 0x001fea0003c00000 */
[----:B------:R1:W2:Y:S02]  /*6f40*/  SHFL.DOWN P1, R191, R252, R191, R222 ;  /* 0x080000bffcbf7389 */ /* 0x0002a400000200de */
[----:B012---:R-:W-:Y:S01]  /*6f50*/  ENDCOLLECTIVE ;  /* 0x000000000000791b */ /* 0x007fe20003800000 */
.L_x_8480:
[----:B------:R-:W-:Y:S01]  /*6f60*/  FADD.FTZ R0, R191, R252 ;  /* 0x000000fcbf007221 */ /* 0x000fe20000010000 */
[----:B------:R-:W-:Y:S01]  /*6f70*/  HFMA2.MMA R191, -RZ, RZ, 0, 9.5367431640625e-07 ;  /* 0x00000010ffbf7435 */ /* 0x000fe200000001ff */
[----:B------:R-:W-:-:S10]  /*6f80*/  MOV R252, R190 ;  /* 0x000000be00fc7202 */ /* 0x000fd40000000f00 */
[----:B------:R-:W-:Y:S05]  /*6f90*/  WARPSYNC.COLLECTIVE R244, `(.L_x_8481) ;  /* 0x00000000f4087348 */ /* 0x000fea0003c00000 */
[----:B------:R0:W1:Y:S02]  /*6fa0*/  SHFL.DOWN P1, R191, R252, R191, R222 ;  /* 0x080000bffcbf7389 */ /* 0x00006400000200de */
[----:B01----:R-:W-:Y:S01]  /*6fb0*/  ENDCOLLECTIVE ;  /* 0x000000000000791b */ /* 0x003fe20003800000 */
.L_x_8481:
[----:B------:R-:W-:Y:S01]  /*6fc0*/  MOV R252, R0 ;  /* 0x0000000000fc7202 */ /* 0x000fe20000000f00 */
[----:B------:R-:W-:Y:S01]  /*6fd0*/  FADD.FTZ R190, R191, R190 ;  /* 0x000000bebfbe7221 */ /* 0x000fe20000010000 */
[----:B------:R-:W-:-:S11]  /*6fe0*/  HFMA2.MMA R191, -RZ, RZ, 0, 4.76837158203125e-07 ;  /* 0x00000008ffbf7435 */ /* 0x000fd600000001ff */
[----:B------:R-:W-:Y:S05]  /*6ff0*/  WARPSYNC.COLLECTIVE R244, `(.L_x_8482) ;  /* 0x00000000f4087348 */ /* 0x000fea0003c00000 */
[----:B------:R0:W1:Y:S02]  /*7000*/  SHFL.DOWN P1, R191, R252, R191, R222 ;  /* 0x080000bffcbf7389 */ /* 0x00006400000200de */
[----:B01----:R-:W-:Y:S01]  /*7010*/  ENDCOLLECTIVE ;  /* 0x000000000000791b */ /* 0x003fe20003800000 */
.L_x_8482:
[----:B------:R-:W-:Y:S01]  /*7020*/  MOV R252, R190 ;  /* 0x000000be00fc7202 */ /* 0x000fe20000000f00 */
[----:B------:R-:W-:Y:S01]  /*7030*/  FADD.FTZ R0, R0, R191 ;  /* 0x000000bf00007221 */ /* 0x000fe20000010000 */
[----:B------:R-:W-:-:S11]  /*7040*/  HFMA2.MMA R191, -RZ, RZ, 0, 4.76837158203125e-07 ;  /* 0x00000008ffbf7435 */ /* 0x000fd600000001ff */
[----:B------:R-:W-:Y:S05]  /*7050*/  WARPSYNC.COLLECTIVE R244, `(.L_x_8483) ;  /* 0x00000000f4087348 */ /* 0x000fea0003c00000 */
[----:B------:R0:W1:Y:S02]  /*7060*/  SHFL.DOWN P1, R191, R252, R191, R222 ;  /* 0x080000bffcbf7389 */ /* 0x00006400000200de */
[----:B01----:R-:W-:Y:S01]  /*7070*/  ENDCOLLECTIVE ;  /* 0x000000000000791b */ /* 0x003fe20003800000 */
.L_x_8483:
[----:B------:R-:W-:Y:S01]  /*7080*/  MOV R252, R0 ;  /* 0x0000000000fc7202 */ /* 0x000fe20000000f00 */
[----:B------:R-:W-:Y:S01]  /*7090*/  FADD.FTZ R190, R190, R191 ;  /* 0x000000bfbebe7221 */ /* 0x000fe20000010000 */
[----:B------:R-:W-:-:S11]  /*70a0*/  HFMA2.MMA R191, -RZ, RZ, 0, 2.384185791015625e-07 ;  /* 0x00000004ffbf7435 */ /* 0x000fd600000001ff */
[----:B------:R-:W-:Y:S05]  /*70b0*/  WARPSYNC.COLLECTIVE R244, `(.L_x_8484) ;  /* 0x00000000f4087348 */ /* 0x000fea0003c00000 */
[----:B------:R0:W1:Y:S02]  /*70c0*/  SHFL.DOWN P1, R191, R252, R191, R222 ;  /* 0x080000bffcbf7389 */ /* 0x00006400000200de */
[----:B01----:R-:W-:Y:S01]  /*70d0*/  ENDCOLLECTIVE ;  /* 0x000000000000791b */ /* 0x003fe20003800000 */
.L_x_8484:
[----:B------:R-:W-:Y:S01]  /*70e0*/  MOV R252, R190 ;  /* 0x000000be00fc7202 */ /* 0x000fe20000000f00 */
[----:B------:R-:W-:Y:S01]  /*70f0*/  FADD.FTZ R0, R0, R191 ;  /* 0x000000bf00007221 */ /* 0x000fe20000010000 */
[----:B------:R-:W-:-:S11]  /*7100*/  HFMA2.MMA R191, -RZ, RZ, 0, 2.384185791015625e-07 ;  /* 0x00000004ffbf7435 */ /* 0x000fd600000001ff */
[----:B------:R-:W-:Y:S05]  /*7110*/  WARPSYNC.COLLECTIVE R244, `(.L_x_8485) ;  /* 0x00000000f4087348 */ /* 0x000fea0003c00000 */
[----:B------:R0:W1:Y:S02]  /*7120*/  SHFL.DOWN P1, R191, R252, R191, R222 ;  /* 0x080000bffcbf7389 */ /* 0x00006400000200de */
[----:B01----:R-:W-:Y:S01]  /*7130*/  ENDCOLLECTIVE ;  /* 0x000000000000791b */ /* 0x003fe20003800000 */
.L_x_8485:
[----:B------:R-:W-:Y:S01]  /*7140*/  MOV R252, R0 ;  /* 0x0000000000fc7202 */ /* 0x000fe20000000f00 */
[----:B------:R-:W-:Y:S01]  /*7150*/  FADD.FTZ R190, R190, R191 ;  /* 0x000000bfbebe7221 */ /* 0x000fe20000010000 */
[----:B------:R-:W-:-:S11]  /*7160*/  HFMA2.MMA R191, -RZ, RZ, 0, 1.1920928955078125e-07 ;  /* 0x00000002ffbf7435 */ /* 0x000fd600000001ff */
[----:B------:R-:W-:Y:S05]  /*7170*/  WARPSYNC.COLLECTIVE R244, `(.L_x_8486) ;  /* 0x00000000f4087348 */ /* 0x000fea0003c00000 */
[----:B------:R0:W1:Y:S02]  /*7180*/  SHFL.DOWN P1, R191, R252, R191, R222 ;  /* 0x080000bffcbf7389 */ /* 0x00006400000200de */
[----:B01----:R-:W-:Y:S01]  /*7190*/  ENDCOLLECTIVE ;  /* 0x000000000000791b */ /* 0x003fe20003800000 */
.L_x_8486:
[----:B------:R-:W-:Y:S01]  /*71a0*/  MOV R252, R190 ;  /* 0x000000be00fc7202 */ /* 0x000fe20000000f00 */
[----:B------:R-:W-:Y:S01]  /*71b0*/  FADD.FTZ R0, R0, R191 ;  /* 0x000000bf00007221 */ /* 0x000fe20000010000 */
[----:B------:R-:W-:-:S04]  /*71c0*/  HFMA2.MMA R191, -RZ, RZ, 0, 1.1920928955078125e-07 ;  /* 0x00000002ffbf7435 */ /* 0x000fc800000001ff */
[----:B------:R0:W-:Y:S07]  /*71d0*/  STL [R1+0x8], R0 ;  /* 0x0000080001007387 */ /* 0x0001ee0000100800 */
[----:B0-----:R-:W-:Y:S05]  /*71e0*/  WARPSYNC.COLLECTIVE R244, `(.L_x_8487) ;  /* 0x00000000f4087348 */ /* 0x001fea0003c00000 */
[----:B------:R1:W2:Y:S02]  /*71f0*/  SHFL.DOWN P1, R191, R252, R191, R222 ;  /* 0x080000bffcbf7389 */ /* 0x0002a400000200de */
[----:B012---:R-:W-:Y:S01]  /*7200*/  ENDCOLLECTIVE ;  /* 0x000000000000791b */ /* 0x007fe20003800000 */
.L_x_8487:
[----:B------:R-:W-:-:S04]  /*7210*/  MOV R244, R0 ;  /* 0x0000000000f47202 */ /* 0x000fc80000000f00 */
[----:B------:R-:W-:Y:S02]  /*7220*/  MOV R252, R244 ;  /* 0x000000f400fc7202 */ /* 0x000fe40000000f00 */
[----:B------:R-:W-:Y:S01]  /*7230*/  MOV R244, 0xffffffff ;  /* 0xffffffff00f47802 */ /* 0x000fe20000000f00 */
[----:B------:R-:W-:Y:S01]  /*7240*/  FADD.FTZ R0, R190, R191 ;  /* 0x000000bfbe007221 */ /* 0x000fe20000010000 */
[----:B------:R-:W-:-:S04]  /*7250*/  HFMA2.MMA R191, -RZ, RZ, 0, 5.9604644775390625e-08 ;  /* 0x00000001ffbf7435 */ /* 0x000fc800000001ff */
[----:B------:R0:W-:Y:S07]  /*7260*/  STL [R1+0x4], R0 ;  /* 0x0000040001007387 */ /* 0x0001ee0000100800 */
[----:B0-----:R-:W-:Y:S05]  /*7270*/  WARPSYNC.COLLECTIVE R244, `(.L_x_8488) ;  /* 0x00000000f4087348 */ /* 0x001fea0003c00000 */
[----:B------:R1:W2:Y:S02]  /*7280*/  SHFL.DOWN P1, R191, R252, R191, R222 ;  /* 0x080000bffcbf7389 */ /* 0x0002a400000200de */
[----:B012---:R-:W-:Y:S01]  /*7290*/  ENDCOLLECTIVE ;  /* 0x000000000000791b */ /* 0x007fe20003800000 */
.L_x_8488:
[----:B------:R-:W-:Y:S02]  /*72a0*/  MOV R252, R0 ;  /* 0x0000000000fc7202 */ /* 0x000fe40000000f00 */
[----:B------:R0:W5:Y:S01]  /*72b0*/  LDL.LU R0, [R1+0x78] ;  /* 0x0000780001007983 */ /* 0x0001620000300800 */
[----:B------:R-:W-:Y:S01]  /*72c0*/  MOV R190, R191 ;  /* 0x000000bf00be7202 */ /* 0x000fe20000000f00 */
[----:B------:R-:W-:-:S11]  /*72d0*/  HFMA2.MMA R191, -RZ, RZ, 0, 5.9604644775390625e-08 ;  /* 0x00000001ffbf7435 */ /* 0x000fd600000001ff */
[----:B0----5:R-:W-:Y:S05]  /*72e0*/  WARPSYNC.COLLECTIVE R244, `(.L_x_8489) ;  /* 0x00000000f4087348 */ /* 0x021fea0003c00000 */
[----:B------:R1:W2:Y:S02]  /*72f0*/  SHFL.DOWN P1, R191, R252, R191, R222 ;  /* 0x080000bffcbf7389 */ /* 0x0002a400000200de */
[----:B012--5:R-:W-:Y:S01]  /*7300*/  ENDCOLLECTIVE ;  /* 0x000000000000791b */ /* 0x027fe20003800000 */
.L_x_8489:
[----:B------:R-:W-:Y:S05]  /*7310*/  BRA `(.L_x_8490) ;  /* 0xffffffb400147947 */ /* 0x000fea000383ffff */
.L_x_8491:
        /* <DEDUP_REMOVED lines=14> */
.L_x_13979:


//--------------------- .text._ZN10layer_norm13ln_bwd_kernelINS_13Kernel_traitsI6__halfS2_fS2_fjLj8192ELj1ELj1ELj8ELj16ENS_18Kernel_traits_baseILj8192ES2_S2_fS2_fjLj256EEEEELb0ELb0ELb0ELb0EEEvNS_9BwdParamsE --------------------------
	.section	.text._ZN10layer_norm13ln_bwd_kernelINS_13Kernel_traitsI6__halfS2_fS2_fjLj8192ELj1ELj1ELj8ELj16ENS_18Kernel_traits_baseILj8192ES2_S2_fS2_fjLj256EEEEELb0ELb0ELb0ELb0EEEvNS_9BwdParamsE,"ax",@progbits
	.align	128
        .global         _ZN10layer_norm13ln_bwd_kernelINS_13Kernel_traitsI6__halfS2_fS2_fjLj8192ELj1ELj1ELj8ELj16ENS_18Kernel_traits_baseILj8192ES2_S2_fS2_fjLj256EEEEELb0ELb0ELb0ELb0EEEvNS_9BwdParamsE
        .type           _ZN10layer_norm13ln_bwd_kernelINS_13Kernel_traitsI6__halfS2_fS2_fjLj8192ELj1ELj1ELj8ELj16ENS_18Kernel_traits_baseILj8192ES2_S2_fS2_fjLj256EEEEELb0ELb0ELb0ELb0EEEvNS_9BwdParamsE,@function
        .size           _ZN10layer_norm13ln_bwd_kernelINS_13Kernel_traitsI6__halfS2_fS2_fjLj8192ELj1ELj1ELj8ELj16ENS_18Kernel_traits_baseILj8192ES2_S2_fS2_fjLj256EEEEELb0ELb0ELb0ELb0EEEvNS_9BwdParamsE,(.L_x_13980 - _ZN10layer_norm13ln_bwd_kernelINS_13Kernel_traitsI6__halfS2_fS2_fjLj8192ELj1ELj1ELj8ELj16ENS_18Kernel_traits_baseILj8192ES2_S2_fS2_fjLj256EEEEELb0ELb0ELb0ELb0EEEvNS_9BwdParamsE)
        .other          _ZN10layer_norm13ln_bwd_kernelINS_13Kernel_traitsI6__halfS2_fS2_fjLj8192ELj1ELj1ELj8ELj16ENS_18Kernel_traits_baseILj8192ES2_S2_fS2_fjLj256EEEEELb0ELb0ELb0ELb0EEEvNS_9BwdParamsE,@"STO_CUDA_ENTRY STV_DEFAULT"
_ZN10layer_norm13ln_bwd_kernelINS_13Kernel_traitsI6__halfS2_fS2_fjLj8192ELj1ELj1ELj8ELj16ENS_18Kernel_traits_baseILj8192ES2_S2_fS2_fjLj256EEEEELb0ELb0ELb0ELb0EEEvNS_9BwdParamsE:
.text._ZN10layer_norm13ln_bwd_kernelINS_13Kernel_traitsI6__halfS2_fS2_fjLj8192ELj1ELj1ELj8ELj16ENS_18Kernel_traits_baseILj8192ES2_S2_fS2_fjLj256EEEEELb0ELb0ELb0ELb0EEEvNS_9BwdParamsE:
        /* <DEDUP_REMOVED lines=110> */
[----:B0-----:R-:W-:-:S07]  /*06e0*/  HADD2.F32 R2, -RZ, R103.H1_H1 ;  /* 0x30000067ff027230 */ /* 0x001fce0000004100 */
.L_x_8510:
        /* <DEDUP_REMOVED lines=41> */
[----:B-----5:R-:W-:Y:S01]  /*0980*/  FMUL.FTZ R3, R159, R144 ;  /* 0x000000909f037220 */ /* 0x020fe20000410000 */
[----:B------:R-:W-:Y:S01]  /*0990*/  FADD.FTZ R146, -R153, R146 ;  /* 0x0000009299927221 */ /* 0x000fe20000010100 */
[----:B------:R-:W-:Y:S01]  /*09a0*/  FMUL.FTZ R224, R159, R224 ;  /* 0x000000e09fe07220 */ /* 0x000fe20000410000 */
[C---:B---3--:R-:W-:Y:S01]  /*09b0*/  FADD.FTZ R140, -R153.reuse, R140 ;  /* 0x0000008c998c7221 */ /* 0x048fe20000010100 */
[C---:B------:R-:W-:Y:S01]  /*09c0*/  FADD.FTZ R216, -R153.reuse, R141 ;  /* 0x0000008d99d87221 */ /* 0x040fe20000010100 */
[----:B------:R-:W-:Y:S01]  /*09d0*/  FADD.FTZ R214, -R153, R143 ;  /* 0x0000008f99d67221 */ /* 0x000fe20000010100 */
[----:B------:R-:W-:Y:S01]  /*09e0*/  FMUL.FTZ R223, R159, R146 ;  /* 0x000000929fdf7220 */ /* 0x000fe20000410000 */
[--C-:B----4-:R-:W-:Y:S02]  /*09f0*/  HADD2.F32 R226, -RZ, R148.reuse.H0_H0 ;  /* 0x20000094ffe27230 */ /* 0x110fe40000004100 */
[----:B------:R-:W-:-:S03]  /*0a00*/  HADD2.F32 R222, -RZ, R148.H1_H1 ;  /* 0x30000094ffde7230 */ /* 0x000fc60000004100 */
[----:B------:R-:W-:Y:S01]  /*0a10*/  FADD.FTZ R64, R64, R226 ;  /* 0x000000e240407221 */ /* 0x000fe20000010000 */
[-C--:B------:R-:W-:Y:S01]  /*0a20*/  FFMA.FTZ R96, R3, R226.reuse, R96 ;  /* 0x000000e203607223 */ /* 0x080fe20000010060 */
[----:B------:R-:W-:Y:S01]  /*0a30*/  FMUL.FTZ R226, R35, R226 ;  /* 0x000000e223e27220 */ /* 0x000fe20000410000 */
[--C-:B------:R-:W-:Y:S02]  /*0a40*/  HADD2.F32 R221, -RZ, R149.reuse.H0_H0 ;  /* 0x20000095ffdd7230 */ /* 0x100fe40000004100 */
[----:B------:R-:W-:Y:S01]  /*0a50*/  FADD.FTZ R65, R65, R222 ;  /* 0x000000de41417221 */ /* 0x000fe20000010000 */
[-C--:B------:R-:W-:Y:S01]  /*0a60*/  FFMA.FTZ R97, R224, R222.reuse, R97 ;  /* 0x000000dee0617223 */ /* 0x080fe20000010061 */
[----:B------:R-:W-:Y:S01]  /*0a70*/  FMUL.FTZ R222, R34, R222 ;  /* 0x000000de22de7220 */ /* 0x000fe20000410000 */
[----:B------:R-:W-:Y:S01]  /*0a80*/  FADD.FTZ R141, RZ, R226 ;  /* 0x000000e2ff8d7221 */ /* 0x000fe20000010000 */
[----:B------:R-:W-:Y:S01]  /*0a90*/  FFMA.FTZ R143, R3, R226, RZ ;  /* 0x000000e2038f7223 */ /* 0x000fe200000100ff */
[----:B------:R-:W-:-:S02]  /*0aa0*/  HADD2.F32 R149, -RZ, R149.H1_H1 ;  /* 0x30000095ff957230 */ /* 0x000fc40000004100 */
[----:B------:R-:W-:Y:S01]  /*0ab0*/  FADD.FTZ R148, -R153, R142 ;  /* 0x0000008e99947221 */ /* 0x000fe20000010100 */
[----:B------:R-:W-:Y:S01]  /*0ac0*/  FADD.FTZ R66, R66, R221 ;  /* 0x000000dd42427221 */ /* 0x000fe20000010000 */
[-C--:B------:R-:W-:Y:S01]  /*0ad0*/  FFMA.FTZ R98, R223, R221.reuse, R98 ;  /* 0x000000dddf627223 */ /* 0x080fe20000010062 */
[----:B------:R-:W-:Y:S01]  /*0ae0*/  FMUL.FTZ R219, R159, R140 ;  /* 0x0000008c9fdb7220 */ /* 0x000fe20000410000 */
[----:B------:R-:W-:Y:S01]  /*0af0*/  FADD.FTZ R220, -R153, R147 ;  /* 0x0000009399dc7221 */ /* 0x000fe20000010100 */
        /* <DEDUP_REMOVED lines=38> */
.L_x_8494:
[----:B------:R-:W-:Y:S05]  /*0d60*/  BSYNC B0 ;  /* 0x0000000000007941 */ /* 0x000fea0003800000 */
.L_x_8493:
        /* <DEDUP_REMOVED lines=18> */
[----:B------:R-:W-:-:S02]  /*0e90*/  FADD.FTZ R142, -R153, R142 ;  /* 0x0000008e998e7221 */ /* 0x000fc40000010100 */
[C---:B-----5:R-:W-:Y:S01]  /*0ea0*/  FMUL.FTZ R161, R159.reuse, R140 ;  /* 0x0000008c9fa17220 */ /* 0x060fe20000410000 */
[C---:B------:R-:W-:Y:S01]  /*0eb0*/  FMUL.FTZ R210, R159.reuse, R210 ;  /* 0x000000d29fd27220 */ /* 0x040fe20000410000 */
[----:B------:R-:W-:Y:S01]  /*0ec0*/  FMUL.FTZ R207, R159, R142 ;  /* 0x0000008e9fcf7220 */ /* 0x000fe20000410000 */
[----:B---3--:R-:W-:Y:S01]  /*0ed0*/  FADD.FTZ R148, -R153, R148 ;  /* 0x0000009499947221 */ /* 0x008fe20000010100 */
[--C-:B----4-:R-:W-:Y:S02]  /*0ee0*/  HADD2.F32 R212, -RZ, R144.reuse.H0_H0 ;  /* 0x20000090ffd47230 */ /* 0x110fe40000004100 */
[----:B------:R-:W-:Y:S02]  /*0ef0*/  HADD2.F32 R208, -RZ, R144.H1_H1 ;  /* 0x30000090ffd07230 */ /* 0x000fe40000004100 */
[--C-:B------:R-:W-:Y:S02]  /*0f00*/  HADD2.F32 R141, -RZ, R145.reuse.H0_H0 ;  /* 0x20000091ff8d7230 */ /* 0x100fe40000004100 */
        /* <DEDUP_REMOVED lines=15> */
[--C-:B------:R-:W-:Y:S02]  /*1000*/  HADD2.F32 R201, -RZ, R146.reuse.H0_H0 ;  /* 0x20000092ffc97230 */ /* 0x100fe40000004100 */
[C---:B0-----:R-:W-:Y:S01]  /*1010*/  FMUL.FTZ R203, R159.reuse, R148 ;  /* 0x000000949fcb7220 */ /* 0x041fe20000410000 */
[----:B------:R-:W-:Y:S01]  /*1020*/  FMUL.FTZ R204, R24, R145 ;  /* 0x0000009118cc7220 */ /* 0x000fe20000410000 */
[----:B------:R-:W-:Y:S01]  /*1030*/  FADD.FTZ R141, R140, R205 ;  /* 0x000000cd8c8d7221 */ /* 0x000fe20000010000 */
[----:B------:R-:W-:Y:S01]  /*1040*/  FMUL.FTZ R206, R159, R206 ;  /* 0x000000ce9fce7220 */ /* 0x000fe20000410000 */
[----:B------:R-:W-:Y:S01]  /*1050*/  FFMA.FTZ R143, R207, R205, R142 ;  /* 0x000000cdcf8f7223 */ /* 0x000fe2000001008e */
[----:B------:R-:W-:-:S02]  /*1060*/  HADD2.F32 R146, -RZ, R146.H1_H1 ;  /* 0x30000092ff927230 */ /* 0x000fc40000004100 */
[----:B------:R-:W-:Y:S01]  /*1070*/  FADD.FTZ R52, R52, R201 ;  /* 0x000000c934347221 */ /* 0x000fe20000010000 */
[-C--:B------:R-:W-:Y:S01]  /*1080*/  FFMA.FTZ R84, R203, R201.reuse, R84 ;  /* 0x000000c9cb547223 */ /* 0x080fe20000010054 */
[----:B------:R-:W-:Y:S01]  /*1090*/  FADD.FTZ R150, -R153, R150 ;  /* 0x0000009699967221 */ /* 0x000fe20000010100 */
[----:B------:R-:W-:Y:S01]  /*10a0*/  FMUL.FTZ R201, R23, R201 ;  /* 0x000000c917c97220 */ /* 0x000fe20000410000 */
[----:B------:R-:W-:Y:S01]  /*10b0*/  FADD.FTZ R140, R141, R204 ;  /* 0x000000cc8d8c7221 */ /* 0x000fe20000010000 */
[----:B------:R-:W-:Y:S01]  /*10c0*/  FADD.FTZ R202, -R153, R149 ;  /* 0x0000009599ca7221 */ /* 0x000fe20000010100 */
[----:B------:R-:W-:Y:S01]  /*10d0*/  FFMA.FTZ R142, R206, R204, R143 ;  /* 0x000000ccce8e7223 */ /* 0x000fe2000001008f */
[--C-:B------:R-:W-:Y:S02]  /*10e0*/  HADD2.F32 R162, -RZ, R147.reuse.H0_H0 ;  /* 0x20000093ffa27230 */ /* 0x100fe40000004100 */
[----:B------:R-:W-:Y:S01]  /*10f0*/  FMUL.FTZ R199, R22, R146 ;  /* 0x0000009216c77220 */ /* 0x000fe20000410000 */
[C---:B------:R-:W-:Y:S01]  /*1100*/  FMUL.FTZ R195, R159.reuse, R150 ;  /* 0x000000969fc37220 */ /* 0x040fe20000410000 */
[----:B------:R-:W-:Y:S01]  /*1110*/  FADD.FTZ R140, R140, R201 ;  /* 0x000000c98c8c7221 */ /* 0x000fe20000010000 */
[----:B------:R-:W-:Y:S01]  /*1120*/  FMUL.FTZ R202, R159, R202 ;  /* 0x000000ca9fca7220 */ /* 0x000fe20000410000 */
[----:B------:R-:W-:Y:S01]  /*1130*/  FFMA.FTZ R141, R203, R201, R142 ;  /* 0x000000c9cb8d7223 */ /* 0x000fe2000001008e */
[----:B------:R-:W-:-:S02]  /*1140*/  HADD2.F32 R147, -RZ, R147.H1_H1 ;  /* 0x30000093ff937230 */ /* 0x000fc40000004100 */
[----:B------:R-:W-:Y:S01]  /*1150*/  FADD.FTZ R54, R54, R162 ;  /* 0x000000a236367221 */ /* 0x000fe20000010000 */
[-C--:B------:R-:W-:Y:S01]  /*1160*/  FFMA.FTZ R86, R195, R162.reuse, R86 ;  /* 0x000000a2c3567223 */ /* 0x080fe20000010056 */
[----:B------:R-:W-:Y:S01]  /*1170*/  FADD.FTZ R143, R140, R199 ;  /* 0x000000c78c8f7221 */ /* 0x000fe20000010000 */
[----:B------:R-:W-:Y:S01]  /*1180*/  FADD.FTZ R166, -R153, R151 ;  /* 0x0000009799a67221 */ /* 0x000fe20000010100 */
        /* <DEDUP_REMOVED lines=14> */
.L_x_8496:
[----:B------:R-:W-:Y:S05]  /*1270*/  BSYNC B0 ;  /* 0x0000000000007941 */ /* 0x000fea0003800000 */
.L_x_8495:
        /* <DEDUP_REMOVED lines=19> */
[----:B------:R-:W-:-:S02]  /*13b0*/  FADD.FTZ R176, -R153, R143 ;  /* 0x0000008f99b07221 */ /* 0x000fc40000010100 */
[C---:B-----5:R-:W-:Y:S01]  /*13c0*/  FMUL.FTZ R163, R159.reuse, R140 ;  /* 0x0000008c9fa37220 */ /* 0x060fe20000410000 */
[C---:B------:R-:W-:Y:S01]  /*13d0*/  FMUL.FTZ R167, R159.reuse, R174 ;  /* 0x000000ae9fa77220 */ /* 0x040fe20000410000 */
[----:B0-----:R-:W-:Y:S01]  /*13e0*/  FMUL.FTZ R168, R159, R172 ;  /* 0x000000ac9fa87220 */ /* 0x001fe20000410000 */
[--C-:B----4-:R-:W-:Y:S02]  /*13f0*/  HADD2.F32 R141, -RZ, R144.reuse.H0_H0 ;  /* 0x20000090ff8d7230 */ /* 0x110fe40000004100 */
[----:B------:R-:W-:-:S03]  /*1400*/  HADD2.F32 R142, -RZ, R144.H1_H1 ;  /* 0x30000090ff8e7230 */ /* 0x000fc60000004100 */
[-C--:B------:R-:W-:Y:S01]  /*1410*/  FMUL.FTZ R170, R19, R141.reuse ;  /* 0x0000008d13aa7220 */ /* 0x080fe20000410000 */
[--C-:B------:R-:W-:Y:S02]  /*1420*/  HADD2.F32 R143, -RZ, R145.reuse.H0_H0 ;  /* 0x20000091ff8f7230 */ /* 0x100fe40000004100 */
        /* <DEDUP_REMOVED lines=8> */
[----:B------:R-:W-:-:S02]  /*14b0*/  HADD2.F32 R145, -RZ, R145.H1_H1 ;  /* 0x30000091ff917230 */ /* 0x000fc40000004100 */
[----:B------:R-:W-:Y:S01]  /*14c0*/  FADD.FTZ R143, R140, R169 ;  /* 0x000000a98c8f7221 */ /* 0x000fe20000010000 */
[C---:B------:R-:W-:Y:S01]  /*14d0*/  FFMA.FTZ R140, R168.reuse, R169, R141 ;  /* 0x000000a9a88c7223 */ /* 0x040fe2000001008d */
[--C-:B------:R-:W-:Y:S02]  /*14e0*/  HADD2.F32 R144, -RZ, R146.reuse.H0_H0 ;  /* 0x20000092ff907230 */ /* 0x100fe40000004100 */
[----:B------:R-:W-:Y:S01]  /*14f0*/  FADD.FTZ R49, R49, R142 ;  /* 0x0000008e31317221 */ /* 0x000fe20000010000 */
[----:B------:R-:W-:Y:S01]  /*1500*/  FFMA.FTZ R81, R168, R142, R81 ;  /* 0x0000008ea8517223 */ /* 0x000fe20000010051 */
[----:B---3--:R-:W-:Y:S01]  /*1510*/  FADD.FTZ R148, -R153, R148 ;  /* 0x0000009499947221 */ /* 0x008fe20000010100 */
[----:B------:R-:W-:Y:S01]  /*1520*/  FMUL.FTZ R172, R159, R176 ;  /* 0x000000b09fac7220 */ /* 0x000fe20000410000 */
[----:B------:R-:W-:Y:S01]  /*1530*/  FMUL.FTZ R171, R16, R145 ;  /* 0x0000009110ab7220 */ /* 0x000fe20000410000 */
[----:B------:R-:W-:Y:S01]  /*1540*/  FADD.FTZ R142, R143, R174 ;  /* 0x000000ae8f8e7221 */ /* 0x000fe20000010000 */
[----:B------:R-:W-:Y:S01]  /*1550*/  FFMA.FTZ R141, R167, R174, R140 ;  /* 0x000000aea78d7223 */ /* 0x000fe2000001008c */
[----:B------:R-:W-:-:S02]  /*1560*/  HADD2.F32 R146, -RZ, R146.H1_H1 ;  /* 0x30000092ff927230 */ /* 0x000fc40000004100 */
[----:B------:R-:W-:Y:S01]  /*1570*/  FADD.FTZ R178, -R153, R149 ;  /* 0x0000009599b27221 */ /* 0x000fe20000010100 */
[----:B------:R-:W-:Y:S01]  /*1580*/  FMUL.FTZ R173, R159, R148 ;  /* 0x000000949fad7220 */ /* 0x000fe20000410000 */
[----:B------:R-:W-:Y:S01]  /*1590*/  FMUL.FTZ R176, R15, R144 ;  /* 0x000000900fb07220 */ /* 0x000fe20000410000 */
[----:B------:R-:W-:Y:S01]  /*15a0*/  FADD.FTZ R143, R142, R171 ;  /* 0x000000ab8e8f7221 */ /* 0x000fe20000010000 */
[----:B------:R-:W-:Y:S01]  /*15b0*/  FFMA.FTZ R140, R172, R171, R141 ;  /* 0x000000abac8c7223 */ /* 0x000fe2000001008d */
[--C-:B------:R-:W-:Y:S02]  /*15c0*/  HADD2.F32 R179, -RZ, R147.reuse.H0_H0 ;  /* 0x20000093ffb37230 */ /* 0x100fe40000004100 */
[----:B------:R-:W-:Y:S01]  /*15d0*/  FADD.FTZ R150, -R153, R150 ;  /* 0x0000009699967221 */ /* 0x000fe20000010100 */
        /* <DEDUP_REMOVED lines=26> */
.L_x_8498:
[----:B------:R-:W-:Y:S05]  /*1780*/  BSYNC B0 ;  /* 0x0000000000007941 */ /* 0x000fea0003800000 */
.L_x_8497:
        /* <DEDUP_REMOVED lines=79> */
.L_x_8500:
[----:B------:R-:W-:Y:S05]  /*1c80*/  BSYNC B0 ;  /* 0x0000000000007941 */ /* 0x000fea0003800000 */
.L_x_8499:
        /* <DEDUP_REMOVED lines=28> */
.L_x_8527:
        /* <DEDUP_REMOVED lines=92> */
[----:B------:R-:W-:-:S02]  /*2410*/  F2FP.F16.F32.PACK_AB R140, R141, R140 ;  /* 0x0000008c8d8c723e */ /* 0x000fc400000000ff */
[----:B------:R-:W-:Y:S01]  /*2420*/  SEL R137, R154, R137, P6 ;  /* 0x000000899a897207 */ /* 0x000fe20003000000 */
[----:B0-----:R-:W-:Y:S01]  /*2430*/  IMAD.WIDE.U32 R144, R160, 0x10, R144 ;  /* 0x00000010a0907825 */ /* 0x001fe200078e0090 */
[----:B------:R-:W-:Y:S02]  /*2440*/  F2FP.F16.F32.PACK_AB R141, R150, R143 ;  /* 0x0000008f968d723e */ /* 0x000fe400000000ff */
[----:B------:R-:W-:Y:S02]  /*2450*/  F2FP.F16.F32.PACK_AB R142, R151, R142 ;  /* 0x0000008e978e723e */ /* 0x000fe400000000ff */
[----:B------:R-:W-:Y:S01]  /*2460*/  F2FP.F16.F32.PACK_AB R143, R228, R153 ;  /* 0x00000099e48f723e */ /* 0x000fe200000000ff */
[C---:B-1----:R-:W-:Y:S01]  /*2470*/  @P6 IMAD.WIDE.U32 R146, R160.reuse, 0x20, R146 ;  /* 0x00000020a0926825 */ /* 0x042fe200078e0092 */
[----:B------:R-:W-:-:S04]  /*2480*/  IADD3 R160, R160, 0x100, RZ ;  /* 0x00000100a0a07810 */ /* 0x000fc80007ffe0ff */
[----:B------:R0:W-:Y:S04]  /*2490*/  @P6 STG.E.128 desc[UR4][R146.64], R132 ;  /* 0x0000008492006986 */ /* 0x0001e8000c101d04 */
[----:B------:R0:W-:Y:S04]  /*24a0*/  @P6 STG.E.128 desc[UR4][R146.64+0x10], R136 ;  /* 0x0000108892006986 */ /* 0x0001e8000c101d04 */
[----:B------:R0:W-:Y:S02]  /*24b0*/  STG.E.128 desc[UR4][R144.64], R140 ;  /* 0x0000008c90007986 */ /* 0x0001e4000c101d04 */
.L_x_8503:
[----:B------:R-:W-:Y:S05]  /*24c0*/  BSYNC B0 ;  /* 0x0000000000007941 */ /* 0x000fea0003800000 */
.L_x_8502:
        /* <DEDUP_REMOVED lines=66> */
.L_x_8505:
[----:B------:R-:W-:Y:S05]  /*28f0*/  BSYNC B0 ;  /* 0x0000000000007941 */ /* 0x000fea0003800000 */
.L_x_8504:
        /* <DEDUP_REMOVED lines=66> */
.L_x_8507:
[----:B------:R-:W-:Y:S05]  /*2d20*/  BSYNC B0 ;  /* 0x0000000000007941 */ /* 0x000fea0003800000 */
.L_x_8506:
        /* <DEDUP_REMOVED lines=54> */
[----:B------:R-:W-:-:S02]  /*3090*/  F2FP.F16.F32.PACK_AB R140, R141, R140 ;  /* 0x0000008c8d8c723e */ /* 0x000fc400000000ff */
[----:B------:R-:W-:Y:S02]  /*30a0*/  SEL R137, R152, R137, P6 ;  /* 0x0000008998897207 */ /* 0x000fe40003000000 */
[----:B------:R-:W-:Y:S01]  /*30b0*/  SEL R139, R196, R139, P6 ;  /* 0x0000008bc48b7207 */ /* 0x000fe20003000000 */
[----:B0-----:R-:W-:Y:S01]  /*30c0*/  IMAD.WIDE.U32 R146, R160, 0x10, R146 ;  /* 0x00000010a0927825 */ /* 0x001fe200078e0092 */
[----:B------:R-:W-:Y:S02]  /*30d0*/  F2FP.F16.F32.PACK_AB R141, R148, R143 ;  /* 0x0000008f948d723e */ /* 0x000fe400000000ff */
[----:B------:R-:W-:Y:S02]  /*30e0*/  F2FP.F16.F32.PACK_AB R142, R149, R142 ;  /* 0x0000008e958e723e */ /* 0x000fe400000000ff */
[----:B------:R-:W-:Y:S01]  /*30f0*/  F2FP.F16.F32.PACK_AB R143, R150, R151 ;  /* 0x00000097968f723e */ /* 0x000fe200000000ff */
[----:B-1----:R-:W-:-:S05]  /*3100*/  @P6 IMAD.WIDE.U32 R144, R160, 0x20, R144 ;  /* 0x00000020a0906825 */ /* 0x002fca00078e0090 */
[----:B------:R3:W-:Y:S04]  /*3110*/  @P6 STG.E.128 desc[UR4][R144.64], R132 ;  /* 0x0000008490006986 */ /* 0x0007e8000c101d04 */
[----:B------:R3:W-:Y:S04]  /*3120*/  @P6 STG.E.128 desc[UR4][R144.64+0x10], R136 ;  /* 0x0000108890006986 */ /* 0x0007e8000c101d04 */
[----:B------:R3:W-:Y:S02]  /*3130*/  STG.E.128 desc[UR4][R146.64], R140 ;  /* 0x0000008c92007986 */ /* 0x0007e4000c101d04 */
.L_x_8509:
[----:B------:R-:W-:Y:S05]  /*3140*/  BSYNC B0 ;  /* 0x0000000000007941 */ /* 0x000fea0003800000 */
.L_x_8508:
[----:B------:R-:W-:Y:S02]  /*3150*/  IADD3 R0, R0, UR16, RZ ;  /* 0x0000001000007c10 */ /* 0x000fe4000fffe0ff */
[----:B------:R-:W-:Y:S02]  /*3160*/  SEL R152, RZ, 0x1, P0 ;  /* 0x00000001ff987807 */ /* 0x000fe40000000000 */
[----:B------:R-:W-:-:S13]  /*3170*/  ISETP.GE.AND P6, PT, R0, UR17, PT ;  /* 0x0000001100007c0c */ /* 0x000fda000bfc6270 */
[----:B------:R-:W-:Y:S05]  /*3180*/  @!P6 BRA `(.L_x_8510) ;  /* 0xffffffd40058e947 */ /* 0x000fea000383ffff */
.L_x_8492:
        /* <DEDUP_REMOVED lines=16> */
.L_x_8512:
[----:B------:R-:W-:Y:S05]  /*3290*/  BSYNC B0 ;  /* 0x0000000000007941 */ /* 0x000fea0003800000 */
.L_x_8511:
        /* <DEDUP_REMOVED lines=11> */
.L_x_8514:
[----:B------:R-:W-:Y:S05]  /*3350*/  BSYNC B0 ;  /* 0x0000000000007941 */ /* 0x000fea0003800000 */
.L_x_8513:
        /* <DEDUP_REMOVED lines=11> */
.L_x_8516:
[----:B------:R-:W-:Y:S05]  /*3410*/  BSYNC B0 ;  /* 0x0000000000007941 */ /* 0x000fea0003800000 */
.L_x_8515:
        /* <DEDUP_REMOVED lines=10> */
.L_x_8501:
[----:B------:R-:W-:Y:S02]  /*34c0*/  MOV R151, R155 ;  /* 0x0000009b00977202 */ /* 0x000fe40000000f00 */
[----:B------:R-:W-:Y:S02]  /*34d0*/  MOV R152, 0x10 ;  /* 0x0000001000987802 */ /* 0x000fe40000000f00 */
[----:B------:R-:W-:Y:S02]  /*34e0*/  MOV R153, 0x1f ;  /* 0x0000001f00997802 */ /* 0x000fe40000000f00 */
[----:B------:R-:W-:-:S07]  /*34f0*/  MOV R150, 0xffffffff ;  /* 0xffffffff00967802 */ /* 0x000fce0000000f00 */
[----:B------:R-:W-:Y:S05]  /*3500*/  WARPSYNC.COLLECTIVE R150, `(.L_x_8517) ;  /* 0x0000000096087348 */ /* 0x000fea0003c00000 */
[----:B------:R0:W1:Y:S02]  /*3510*/  SHFL.DOWN P6, R197, R151, R152, R153 ;  /* 0x0800009897c57389 */ /* 0x00006400000c0099 */
[----:B01----:R-:W-:Y:S01]  /*3520*/  ENDCOLLECTIVE ;  /* 0x000000000000791b */ /* 0x003fe20003800000 */
.L_x_8517:
[----:B------:R-:W-:Y:S02]  /*3530*/  MOV R151, R196 ;  /* 0x000000c400977202 */ /* 0x000fe40000000f00 */
[----:B------:R-:W-:-:S07]  /*3540*/  MOV R142, R197 ;  /* 0x000000c5008e7202 */ /* 0x000fce0000000f00 */
[----:B------:R-:W-:Y:S05]  /*3550*/  WARPSYNC.COLLECTIVE R150, `(.L_x_8518) ;  /* 0x0000000096087348 */ /* 0x000fea0003c00000 */
[----:B------:R0:W1:Y:S02]  /*3560*/  SHFL.DOWN P6, R197, R151, R152, R153 ;  /* 0x0800009897c57389 */ /* 0x00006400000c0099 */
[----:B01----:R-:W-:Y:S01]  /*3570*/  ENDCOLLECTIVE ;  /* 0x000000000000791b */ /* 0x003fe20003800000 */
.L_x_8518:
[----:B------:R-:W-:-:S05]  /*3580*/  FADD.FTZ R142, R142, R155 ;  /* 0x0000009b8e8e7221 */ /* 0x000fca0000010000 */
[----:B------:R-:W-:Y:S02]  /*3590*/  MOV R151, R142 ;  /* 0x0000008e00977202 */ /* 0x000fe40000000f00 */
[----:B------:R-:W-:Y:S02]  /*35a0*/  MOV R152, 0x8 ;  /* 0x0000000800987802 */ /* 0x000fe40000000f00 */
[----:B------:R-:W-:-:S07]  /*35b0*/  MOV R143, R197 ;  /* 0x000000c5008f7202 */ /* 0x000fce0000000f00 */
[----:B------:R-:W-:Y:S05]  /*35c0*/  WARPSYNC.COLLECTIVE R150, `(.L_x_8519) ;  /* 0x0000000096087348 */ /* 0x000fea0003c00000 */
[----:B------:R0:W1:Y:S02]  /*35d0*/  SHFL.DOWN P6, R197, R151, R152, R153 ;  /* 0x0800009897c57389 */ /* 0x00006400000c0099 */
[----:B01----:R-:W-:Y:S01]  /*35e0*/  ENDCOLLECTIVE ;  /* 0x000000000000791b */ /* 0x003fe20003800000 */
.L_x_8519:
[----:B------:R-:W-:-:S05]  /*35f0*/  FADD.FTZ R143, R143, R196 ;  /* 0x000000c48f8f7221 */ /* 0x000fca0000010000 */
[----:B------:R-:W-:Y:S02]  /*3600*/  MOV R151, R143 ;  /* 0x0000008f00977202 */ /* 0x000fe40000000f00 */
[----:B------:R-:W-:-:S07]  /*3610*/  MOV R145, R197 ;  /* 0x000000c500917202 */ /* 0x000fce0000000f00 */
[----:B------:R-:W-:Y:S05]  /*3620*/  WARPSYNC.COLLECTIVE R150, `(.L_x_8520) ;  /* 0x0000000096087348 */ /* 0x000fea0003c00000 */
[----:B------:R0:W1:Y:S02]  /*3630*/  SHFL.DOWN P6, R197, R151, R152, R153 ;  /* 0x0800009897c57389 */ /* 0x00006400000c0099 */
[----:B01----:R-:W-:Y:S01]  /*3640*/  ENDCOLLECTIVE ;  /* 0x000000000000791b */ /* 0x003fe20003800000 */
.L_x_8520:
[----:B------:R-:W-:-:S05]  /*3650*/  FADD.FTZ R145, R142, R145 ;  /* 0x000000918e917221 */ /* 0x000fca0000010000 */
[----:B------:R-:W-:Y:S02]  /*3660*/  MOV R151, R145 ;  /* 0x0000009100977202 */ /* 0x000fe40000000f00 */
[----:B------:R-:W-:Y:S02]  /*3670*/  MOV R152, 0x4 ;  /* 0x0000000400987802 */ /* 0x000fe40000000f00 */
[----:B------:R-:W-:-:S07]  /*3680*/  MOV R144, R197 ;  /* 0x000000c500907202 */ /* 0x000fce0000000f00 */
[----:B------:R-:W-:Y:S05]  /*3690*/  WARPSYNC.COLLECTIVE R150, `(.L_x_8521) ;  /* 0x0000000096087348 */ /* 0x000fea0003c00000 */
[----:B------:R0:W1:Y:S02]  /*36a0*/  SHFL.DOWN P6, R197, R151, R152, R153 ;  /* 0x0800009897c57389 */ /* 0x00006400000c0099 */
[----:B01----:R-:W-:Y:S01]  /*36b0*/  ENDCOLLECTIVE ;  /* 0x000000000000791b */ /* 0x003fe20003800000 */
.L_x_8521:
[----:B------:R-:W-:-:S05]  /*36c0*/  FADD.FTZ R144, R143, R144 ;  /* 0x000000908f907221 */ /* 0x000fca0000010000 */
[----:B------:R-:W-:Y:S02]  /*36d0*/  MOV R151, R144 ;  /* 0x0000009000977202 */ /* 0x000fe40000000f00 */
[----:B------:R-:W-:-:S07]  /*36e0*/  MOV R146, R197 ;  /* 0x000000c500927202 */ /* 0x000fce0000000f00 */
[----:B------:R-:W-:Y:S05]  /*36f0*/  WARPSYNC.COLLECTIVE R150, `(.L_x_8522) ;  /* 0x0000000096087348 */ /* 0x000fea0003c00000 */
[----:B------:R0:W1:Y:S02]  /*3700*/  SHFL.DOWN P6, R197, R151, R152, R153 ;  /* 0x0800009897c57389 */ /* 0x00006400000c0099 */
[----:B01----:R-:W-:Y:S01]  /*3710*/  ENDCOLLECTIVE ;  /* 0x000000000000791b */ /* 0x003fe20003800000 */
.L_x_8522:
[----:B------:R-:W-:-:S05]  /*3720*/  FADD.FTZ R146, R145, R146 ;  /* 0x0000009291927221 */ /* 0x000fca0000010000 */
[----:B------:R-:W-:Y:S02]  /*3730*/  MOV R151, R146 ;  /* 0x0000009200977202 */ /* 0x000fe40000000f00 */
[----:B------:R-:W-:Y:S02]  /*3740*/  MOV R152, 0x2 ;  /* 0x0000000200987802 */ /* 0x000fe40000000f00 */
[----:B------:R-:W-:-:S07]  /*3750*/  MOV R147, R197 ;  /* 0x000000c500937202 */ /* 0x000fce0000000f00 */
[----:B------:R-:W-:Y:S05]  /*3760*/  WARPSYNC.COLLECTIVE R150, `(.L_x_8523) ;  /* 0x0000000096087348 */ /* 0x000fea0003c00000 */
[----:B------:R0:W1:Y:S02]  /*3770*/  SHFL.DOWN P6, R197, R151, R152, R153 ;  /* 0x0800009897c57389 */ /* 0x00006400000c0099 */
[----:B01----:R-:W-:Y:S01]  /*3780*/  ENDCOLLECTIVE ;  /* 0x000000000000791b */ /* 0x003fe20003800000 */
.L_x_8523:
[----:B------:R-:W-:-:S05]  /*3790*/  FADD.FTZ R147, R144, R147 ;  /* 0x0000009390937221 */ /* 0x000fca0000010000 */
[----:B------:R-:W-:Y:S02]  /*37a0*/  MOV R151, R147 ;  /* 0x0000009300977202 */ /* 0x000fe40000000f00 */
[----:B------:R-:W-:-:S07]  /*37b0*/  MOV R149, R197 ;  /* 0x000000c500957202 */ /* 0x000fce0000000f00 */
[----:B------:R-:W-:Y:S05]  /*37c0*/  WARPSYNC.COLLECTIVE R150, `(.L_x_8524) ;  /* 0x0000000096087348 */ /* 0x000fea0003c00000 */
[----:B------:R0:W1:Y:S02]  /*37d0*/  SHFL.DOWN P6, R197, R151, R152, R153 ;  /* 0x0800009897c57389 */ /* 0x00006400000c0099 */
[----:B01----:R-:W-:Y:S01]  /*37e0*/  ENDCOLLECTIVE ;  /* 0x000000000000791b */ /* 0x003fe20003800000 */
.L_x_8524:
[----:B------:R-:W-:-:S05]  /*37f0*/  FADD.FTZ R149, R146, R149 ;  /* 0x0000009592957221 */ /* 0x000fca0000010000 */
[----:B------:R-:W-:Y:S02]  /*3800*/  MOV R151, R149 ;  /* 0x0000009500977202 */ /* 0x000fe40000000f00 */
[----:B------:R-:W-:Y:S02]  /*3810*/  MOV R152, 0x1 ;  /* 0x0000000100987802 */ /* 0x000fe40000000f00 */
[----:B------:R-:W-:-:S07]  /*3820*/  MOV R148, R197 ;  /* 0x000000c500947202 */ /* 0x000fce0000000f00 */
[----:B------:R-:W-:Y:S05]  /*3830*/  WARPSYNC.COLLECTIVE R150, `(.L_x_8525) ;  /* 0x0000000096087348 */ /* 0x000fea0003c00000 */
[----:B------:R0:W1:Y:S02]  /*3840*/  SHFL.DOWN P6, R197, R151, R152, R153 ;  /* 0x0800009897c57389 */ /* 0x00006400000c0099 */
[----:B01----:R-:W-:Y:S01]  /*3850*/  ENDCOLLECTIVE ;  /* 0x000000000000791b */ /* 0x003fe20003800000 */
.L_x_8525:
[----:B------:R-:W-:-:S05]  /*3860*/  FADD.FTZ R148, R147, R148 ;  /* 0x0000009493947221 */ /* 0x000fca0000010000 */
[----:B------:R-:W-:Y:S02]  /*3870*/  MOV R151, R148 ;  /* 0x0000009400977202 */ /* 0x000fe40000000f00 */
[----:B------:R-:W-:-:S07]  /*3880*/  MOV R196, R197 ;  /* 0x000000c500c47202 */ /* 0x000fce0000000f00 */
[----:B------:R-:W-:Y:S05]  /*3890*/  WARPSYNC.COLLECTIVE R150, `(.L_x_8526) ;  /* 0x0000000096087348 */ /* 0x000fea0003c00000 */
[----:B------:R0:W1:Y:S02]  /*38a0*/  SHFL.DOWN P6, R197, R151, R152, R153 ;  /* 0x0800009897c57389 */ /* 0x00006400000c0099 */
[----:B01----:R-:W-:Y:S01]  /*38b0*/  ENDCOLLECTIVE ;  /* 0x000000000000791b */ /* 0x003fe20003800000 */
.L_x_8526:
[----:B------:R-:W-:Y:S05]  /*38c0*/  BRA `(.L_x_8527) ;  /* 0xffffffe400607947 */ /* 0x000fea000383ffff */
.L_x_8528:
        /* <DEDUP_REMOVED lines=11> */
.L_x_13980:


//--------------------- .text._ZN10layer_norm13ln_bwd_kernelINS_13Kernel_traitsI6__halfS2_fS2_fjLj8192ELj1ELj1ELj8ELj16ENS_18Kernel_traits_baseILj8192ES2_S2_fS2_fjLj256EEEEELb0ELb0ELb0ELb1EEEvNS_9BwdParamsE --------------------------
	.section	.text._ZN10layer_norm13ln_bwd_kernelINS_13Kernel_traitsI6__halfS2_fS2_fjLj8192ELj1ELj1ELj8ELj16ENS_18Kernel_traits_baseILj8192ES2_S2_fS2_fjLj256EEEEELb0ELb0ELb0ELb1EEEvNS_9BwdParamsE,"ax",@progbits
	.align	128
        .global         _ZN10layer_norm13ln_bwd_kernelINS_13Kernel_traitsI6__halfS2_fS2_fjLj8192ELj1ELj1ELj8ELj16ENS_18Kernel_traits_baseILj8192ES2_S2_fS2_fjLj256EEEEELb0ELb0ELb0ELb1EEEvNS_9BwdParamsE
        .type           _ZN10layer_norm13ln_bwd_kernelINS_13Kernel_traitsI6__halfS2_fS2_fjLj8192ELj1ELj1ELj8ELj16ENS_18Kernel_traits_baseILj8192ES2_S2_fS2_fjLj256EEEEELb0ELb0ELb0ELb1EEEvNS_9BwdParamsE,@function
        .size           _ZN10layer_norm13ln_bwd_kernelINS_13Kernel_traitsI6__halfS2_fS2_fjLj8192ELj1ELj1ELj8ELj16ENS_18Kernel_traits_baseILj8192ES2_S2_fS2_fjLj256EEEEELb0ELb0ELb0ELb1EEEvNS_9BwdParamsE,(.L_x_13981 - _ZN10layer_norm13ln_bwd_kernelINS_13Kernel_traitsI6__halfS2_fS2_fjLj8192ELj1ELj1ELj8ELj16ENS_18Kernel_traits_baseILj8192ES2_S2_fS2_fjLj256EEEEELb0ELb0ELb0ELb1EEEvNS_9BwdParamsE)
        .other          _ZN10layer_norm13ln_bwd_kernelINS_13Kernel_traitsI6__halfS2_fS2_fjLj8192ELj1ELj1ELj8ELj16ENS_18Kernel_traits_baseILj8192ES2_S2_fS2_fjLj256EEEEELb0ELb0ELb0ELb1EEEvNS_9BwdParamsE,@"STO_CUDA_ENTRY STV_DEFAULT"
_ZN10layer_norm13ln_bwd_kernelINS_13Kernel_traitsI6__halfS2_fS2_fjLj8192ELj1ELj1ELj8ELj16ENS_18Kernel_traits_baseILj8192ES2_S2_fS2_fjLj256EEEEELb0ELb0ELb0ELb1EEEvNS_9BwdParamsE:
.text._ZN10layer_norm13ln_bwd_kernelINS_13Kernel_traitsI6__halfS2_fS2_fjLj8192ELj1ELj1ELj8ELj16ENS_18Kernel_traits_baseILj8192ES2_S2_fS2_fjLj256EEEEELb0ELb0ELb0ELb1EEEvNS_9BwdParamsE:
        /* <DEDUP_REMOVED lines=46> */
.L_x_8529:
        /* <DEDUP_REMOVED lines=50> */
[--C-:B------:R-:W-:Y:S02]  /*0600*/  HADD2.F32 R182, -RZ, R185.reuse.H0_H0 ;  /* 0x200000b9ffb67230 */ /* 0x100fe40000004100 */
[----:B------:R-:W-:Y:S02]  /*0610*/  HADD2.F32 R183, -RZ, R185.H1_H1 ;  /* 0x300000b9ffb77230 */ /* 0x000fe40000004100 */
[--C-:B----4-:R-:W-:Y:S02]  /*0620*/  HADD2.F32 R188, -RZ, R192.reuse.H0_H0 ;  /* 0x200000c0ffbc7230 */ /* 0x110fe40000004100 */
        /* <DEDUP_REMOVED lines=24> */
[----:B------:R-:W-:-:S07]  /*07b0*/  HADD2.F32 R195, -RZ, R195.H1_H1 ;  /* 0x300000c3ffc37230 */ /* 0x000fce0000004100 */
.L_x_8533:
        /* <DEDUP_REMOVED lines=14> */
[----:B------:R-:W-:Y:S02]  /*08a0*/  IADD3 R197, R207, 0x200, RZ ;  /* 0x00000200cfc57810 */ /* 0x000fe40007ffe0ff */
[----:B------:R-:W-:Y:S01]  /*08b0*/  @P0 LEA.HI.X R105, R153, R105, R88, 0x1, P1 ;  /* 0x0000006999690211 */ /* 0x000fe200008f0c58 */
[----:B------:R-:W4:Y:S01]  /*08c0*/  LDG.E R206, desc[UR6][R102.64] ;  /* 0x0000000666ce7981 */ /* 0x000f22000c1e1900 */
[C---:B------:R-:W-:Y:S01]  /*08d0*/  IADD3 R201, R207.reuse, 0x300, RZ ;  /* 0x00000300cfc97810 */ /* 0x040fe20007ffe0ff */
[--C-:B--2---:R-:W-:Y:S01]  /*08e0*/  IMAD.WIDE.U32 R116, R207, 0x20, R202.reuse ;  /* 0x00000020cf747825 */ /* 0x104fe200078e00ca */
[----:B------:R-:W1:Y:S01]  /*08f0*/  LDC.64 R162, c[0x0][0x2c8] ;  /* 0x0000b200ffa27b82 */ /* 0x000e620000000a00 */
[----:B------:R-:W2:Y:S02]  /*0900*/  @P0 LDG.E.U16 R204, desc[UR6][R104.64] ;  /* 0x0000000668cc0981 */ /* 0x000ea4000c1e1500 */
[----:B------:R-:W-:-:S02]  /*0910*/  IMAD.WIDE.U32 R128, R205, 0x20, R202 ;  /* 0x00000020cd807825 */ /* 0x000fc400078e00ca */
[----:B------:R-:W2:Y:S02]  /*0920*/  LDG.E.128 R92, desc[UR6][R116.64+0x10] ;  /* 0x00001006745c7981 */ /* 0x000ea4000c1e1d00 */
[----:B---3--:R-:W-:Y:S02]  /*0930*/  IMAD.WIDE.U32 R88, R207, 0x10, R124 ;  /* 0x00000010cf587825 */ /* 0x008fe400078e007c */
[----:B------:R-:W3:Y:S02]  /*0940*/  LDG.E.128 R84, desc[UR6][R116.64] ;  /* 0x0000000674547981 */ /* 0x000ee4000c1e1d00 */
[--C-:B------:R-:W-:Y:S02]  /*0950*/  IMAD.WIDE.U32 R170, R197, 0x20, R202.reuse ;  /* 0x00000020c5aa7825 */ /* 0x100fe400078e00ca */
[----:B------:R-:W3:Y:S02]  /*0960*/  LDG.E.128 R88, desc[UR6][R88.64] ;  /* 0x0000000658587981 */ /* 0x000ee4000c1e1d00 */
[----:B------:R-:W-:-:S02]  /*0970*/  IMAD.WIDE.U32 R202, R201, 0x20, R202 ;  /* 0x00000020c9ca7825 */ /* 0x000fc400078e00ca */
[----:B------:R-:W3:Y:S02]  /*0980*/  LDG.E.128 R96, desc[UR6][R128.64] ;  /* 0x0000000680607981 */ /* 0x000ee4000c1e1d00 */
[----:B0-----:R-:W-:Y:S02]  /*0990*/  IMAD.WIDE R198, R153, 0x4, R198 ;  /* 0x0000000499c67825 */ /* 0x001fe400078e02c6 */
[----:B------:R-:W3:Y:S02]  /*09a0*/  LDG.E.128 R104, desc[UR6][R128.64+0x10] ;  /* 0x0000100680687981 */ /* 0x000ee4000c1e1d00 */
[--C-:B------:R-:W-:Y:S02]  /*09b0*/  IMAD.WIDE.U32 R100, R205, 0x10, R124.reuse ;  /* 0x00000010cd647825 */ /* 0x100fe400078e007c */
[----:B------:R-:W3:Y:S02]  /*09c0*/  LDG.E.128 R108, desc[UR6][R170.64] ;  /* 0x00000006aa6c7981 */ /* 0x000ee4000c1e1d00 */
[----:B------:R-:W-:-:S02]  /*09d0*/  IMAD.WIDE.U32 R112, R197, 0x10, R124 ;  /* 0x00000010c5707825 */ /* 0x000fc400078e007c */
[----:B------:R-:W3:Y:S02]  /*09e0*/  LDG.E.128 R120, desc[UR6][R202.64] ;  /* 0x00000006ca787981 */ /* 0x000ee4000c1e1d00 */
[----:B------:R-:W-:Y:S02]  /*09f0*/  IMAD.WIDE.U32 R124, R201, 0x10, R124 ;  /* 0x00000010c97c7825 */ /* 0x000fe400078e007c */
[----:B------:R-:W3:Y:S04]  /*0a00*/  LDG.E.128 R128, desc[UR6][R202.64+0x10] ;  /* 0x00001006ca807981 */ /* 0x000ee8000c1e1d00 */
[----:B------:R-:W3:Y:S04]  /*0a10*/  LDG.E R199, desc[UR6][R198.64] ;  /* 0x00000006c6c77981 */ /* 0x000ee8000c1e1900 */
[----:B------:R-:W3:Y:S04]  /*0a20*/  LDG.E.128 R100, desc[UR6][R100.64] ;  /* 0x0000000664647981 */ /* 0x000ee8000c1e1d00 */
[----:B------:R-:W3:Y:S04]  /*0a30*/  LDG.E.128 R112, desc[UR6][R112.64] ;  /* 0x0000000670707981 */ /* 0x000ee8000c1e1d00 */
[----:B------:R0:W3:Y:S04]  /*0a40*/  LDG.E.128 R116, desc[UR6][R170.64+0x10] ;  /* 0x00001006aa747981 */ /* 0x0000e8000c1e1d00 */
[----:B------:R-:W3:Y:S01]  /*0a50*/  LDG.E.128 R124, desc[UR6][R124.64] ;  /* 0x000000067c7c7981 */ /* 0x000ee2000c1e1d00 */
[----:B-1----:R-:W-:-:S04]  /*0a60*/  ISETP.NE.U32.AND P1, PT, R162, RZ, PT ;  /* 0x000000ffa200720c */ /* 0x002fc80003f25070 */
[----:B------:R-:W-:-:S13]  /*0a70*/  ISETP.NE.AND.EX P1, PT, R163, RZ, PT, P1 ;  /* 0x000000ffa300720c */ /* 0x000fda0003f25310 */
[----:B------:R-:W1:Y:S08]  /*0a80*/  @P1 LDC.64 R172, c[0x0][0x2c8] ;  /* 0x0000b200ffac1b82 */ /* 0x000e700000000a00 */
[----:B0-----:R-:W0:Y:S08]  /*0a90*/  @P1 LDC.64 R170, c[0x0][0x2c8] ;  /* 0x0000b200ffaa1b82 */ /* 0x001e300000000a00 */
[----:B------:R-:W0:Y:S01]  /*0aa0*/  @P1 LDC.64 R168, c[0x0][0x2c8] ;  /* 0x0000b200ffa81b82 */ /* 0x000e220000000a00 */
[----:B------:R-:W-:Y:S01]  /*0ab0*/  ISETP.NE.AND P2, PT, RZ, UR8, PT ;  /* 0x00000008ff007c0c */ /* 0x000fe2000bf45270 */
[----:B-1----:R-:W-:Y:S01]  /*0ac0*/  @P1 IMAD.WIDE.U32 R172, R197, 0x20, R172 ;  /* 0x00000020c5ac1825 */ /* 0x002fe200078e00ac */
[----:B------:R-:W-:-:S05]  /*0ad0*/  MOV R198, 0x3f800000 ;  /* 0x3f80000000c67802 */ /* 0x000fca0000000f00 */
[----:B------:R-:W1:Y:S01]  /*0ae0*/  @P1 LDC.64 R174, c[0x0][0x2c8] ;  /* 0x0000b200ffae1b82 */ /* 0x000e620000000a00 */
[----:B------:R-:W5:Y:S01]  /*0af0*/  @P1 LDG.E.128 R60, desc[UR6][R172.64] ;  /* 0x00000006ac3c1981 */ /* 0x000f62000c1e1d00 */
[----:B0-----:R-:W-:-:S03]  /*0b00*/  @P1 IMAD.WIDE.U32 R170, R205, 0x20, R170 ;  /* 0x00000020cdaa1825 */ /* 0x001fc600078e00aa */
[----:B------:R0:W5:Y:S04]  /*0b10*/  @P1 LDG.E.128 R64, desc[UR6][R172.64+0x10] ;  /* 0x00001006ac401981 */ /* 0x000168000c1e1d00 */
[----:B------:R-:W5:Y:S04]  /*0b20*/  @P1 LDG.E.128 R52, desc[UR6][R170.64] ;  /* 0x00000006aa341981 */ /* 0x000f68000c1e1d00 */
[----:B------:R3:W5:Y:S01]  /*0b30*/  @P1 LDG.E.128 R56, desc[UR6][R170.64+0x10] ;  /* 0x00001006aa381981 */ /* 0x000762000c1e1d00 */
[----:B------:R-:W-:-:S05]  /*0b40*/  @P1 IMAD.WIDE.U32 R168, R207, 0x20, R168 ;  /* 0x00000020cfa81825 */ /* 0x000fca00078e00a8 */
[----:B------:R-:W5:Y:S04]  /*0b50*/  @P1 LDG.E.128 R44, desc[UR6][R168.64] ;  /* 0x00000006a82c1981 */ /* 0x000f68000c1e1d00 */
[----:B------:R3:W5:Y:S01]  /*0b60*/  @P1 LDG.E.128 R48, desc[UR6][R168.64+0x10] ;  /* 0x00001006a8301981 */ /* 0x000762000c1e1d00 */
[----:B-1----:R-:W-:-:S05]  /*0b70*/  @P1 IMAD.WIDE.U32 R174, R201, 0x20, R174 ;  /* 0x00000020c9ae1825 */ /* 0x002fca00078e00ae */
[----:B------:R-:W5:Y:S04]  /*0b80*/  @P1 LDG.E.128 R68, desc[UR6][R174.64] ;  /* 0x00000006ae441981 */ /* 0x000f68000c1e1d00 */
[----:B------:R1:W5:Y:S01]  /*0b90*/  @P1 LDG.E.128 R72, desc[UR6][R174.64+0x10] ;  /* 0x00001006ae481981 */ /* 0x000362000c1e1d00 */
[----:B------:R-:W-:Y:S01]  /*0ba0*/  UMOV UR4, 0xffffffff ;  /* 0xffffffff00047882 */ /* 0x000fe20000000000 */
[----:B------:R-:W-:Y:S02]  /*0bb0*/  LOP3.LUT P1, RZ, R0, 0x1f, RZ, 0xc0, !PT ;  /* 0x0000001f00ff7812 */ /* 0x000fe4000782c0ff */
[----:B----4-:R-:W-:Y:S01]  /*0bc0*/  FSEL R202, R206, RZ, !P2 ;  /* 0x000000ffceca7208 */ /* 0x010fe20005000000 */
[----:B--2---:R-:W-:-:S04]  /*0bd0*/  @P0 HADD2.F32 R198, -RZ, R204.H0_H0 ;  /* 0x200000ccffc60230 */ /* 0x004fc80000004100 */
[C---:B0-----:R-:W-:Y:S01]  /*0be0*/  FADD.FTZ R172, -R202.reuse, R92 ;  /* 0x0000005ccaac7221 */ /* 0x041fe20000010100 */
[C---:B------:R-:W-:Y:S01]  /*0bf0*/  FADD.FTZ R92, -R202.reuse, R95 ;  /* 0x0000005fca5c7221 */ /* 0x040fe20000010100 */
[C---:B---3--:R-:W-:Y:S01]  /*0c00*/  FADD.FTZ R208, -R202.reuse, R84 ;  /* 0x00000054cad07221 */ /* 0x048fe20000010100 */
[C---:B------:R-:W-:Y:S01]  /*0c10*/  FADD.FTZ R204, -R202.reuse, R85 ;  /* 0x00000055cacc7221 */ /* 0x040fe20000010100 */
[--C-:B------:R-:W-:Y:S02]  /*0c20*/  HADD2.F32 R171, -RZ, R88.reuse.H0_H0 ;  /* 0x20000058ffab7230 */ /* 0x100fe40000004100 */
[C---:B------:R-:W-:Y:S01]  /*0c30*/  FADD.FTZ R206, -R202.reuse, R87 ;  /* 0x00000057cace7221 */ /* 0x040fe20000010100 */
[----:B------:R-:W-:Y:S02]  /*0c40*/  HADD2.F32 R84, -RZ, R91.H1_H1 ;  /* 0x3000005bff547230 */ /* 0x000fe40000004100 */
[----:B------:R-:W-:Y:S01]  /*0c50*/  FADD.FTZ R170, -R202, R86 ;  /* 0x00000056caaa7221 */ /* 0x000fe20000010100 */
[----:B------:R-:W-:-:S02]  /*0c60*/  HADD2.F32 R88, -RZ, R88.H1_H1 ;  /* 0x30000058ff587230 */ /* 0x000fc40000004100 */
[----:B------:R-:W-:Y:S02]  /*0c70*/  HADD2.F32 R85, -RZ, R90.H0_H0 ;  /* 0x2000005aff557230 */ /* 0x000fe40000004100 */
[----:B------:R-:W-:Y:S02]  /*0c80*/  HADD2.F32 R87, -RZ, R91.H0_H0 ;  /* 0x2000005bff577230 */ /* 0x000fe40000004100 */
[C---:B------:R-:W-:Y:S01]  /*0c90*/  FADD.FTZ R216, -R202.reuse, R105 ;  /* 0x00000069cad87221 */ /* 0x040fe20000010100 */
[C---:B------:R-:W-:Y:S01]  /*0ca0*/  FADD.FTZ R220, -R202.reuse, R109 ;  /* 0x0000006dcadc7221 */ /* 0x040fe20000010100 */
[----:B------:R-:W-:Y:S02]  /*0cb0*/  HADD2.F32 R169, -RZ, R89.H0_H0 ;  /* 0x20000059ffa97230 */ /* 0x000fe40000004100 */
[----:B------:R-:W-:Y:S01]  /*0cc0*/  FADD.FTZ R232, -R202, R120 ;  /* 0x00000078cae87221 */ /* 0x000fe20000010100 */
[----:B------:R-:W-:Y:S01]  /*0cd0*/  FMUL.FTZ R120, R154, R171 ;  /* 0x000000ab9a787220 */ /* 0x000fe20000410000 */
[----:B------:R-:W-:Y:S01]  /*0ce0*/  FADD.FTZ R244, -R202, R128 ;  /* 0x00000080caf47221 */ /* 0x000fe20000010100 */
[C---:B------:R-:W-:Y:S01]  /*0cf0*/  FMUL.FTZ R128, R199.reuse, R92 ;  /* 0x0000005cc7807220 */ /* 0x040fe20000410000 */
[----:B------:R-:W-:Y:S01]  /*0d00*/  FMUL.FTZ R109, R199, R172 ;  /* 0x000000acc76d7220 */ /* 0x000fe20000410000 */
[----:B------:R-:W-:-:S02]  /*0d10*/  HADD2.F32 R91, -RZ, R101.H0_H0 ;  /* 0x20000065ff5b7230 */ /* 0x000fc40000004100 */
[----:B------:R-:W-:Y:S02]  /*0d20*/  HADD2.F32 R212, -RZ, R101.H1_H1 ;  /* 0x30000065ffd47230 */ /* 0x000fe40000004100 */
[C---:B------:R-:W-:Y:S01]  /*0d30*/  FMUL.FTZ R101, R199.reuse, R208 ;  /* 0x000000d0c7657220 */ /* 0x040fe20000410000 */
[--C-:B------:R-:W-:Y:S02]  /*0d40*/  HADD2.F32 R105, -RZ, R115.reuse.H0_H0 ;  /* 0x20000073ff697230 */ /* 0x100fe40000004100 */
[----:B------:R-:W-:Y:S02]  /*0d50*/  HADD2.F32 R226, -RZ, R115.H1_H1 ;  /* 0x30000073ffe27230 */ /* 0x000fe40000004100 */
[C---:B------:R-:W-:Y:S01]  /*0d60*/  FADD.FTZ R218, -R202.reuse, R107 ;  /* 0x0000006bcada7221 */ /* 0x040fe20000010100 */
[----:B------:R-:W-:Y:S01]  /*0d70*/  FADD.FTZ R228, -R202, R117 ;  /* 0x00000075cae47221 */ /* 0x000fe20000010100 */
[----:B------:R-:W-:Y:S01]  /*0d80*/  FMUL.FTZ R170, R199, R170 ;  /* 0x000000aac7aa7220 */ /* 0x000fe20000410000 */
[----:B------:R-:W-:Y:S01]  /*0d90*/  FADD.FTZ R27, R84, R27 ;  /* 0x0000001b541b7221 */ /* 0x000fe20000010000 */
[----:B------:R-:W-:Y:S01]  /*0da0*/  FFMA.FTZ R143, R128, R84, R143 ;  /* 0x00000054808f7223 */ /* 0x000fe2000001008f */
[----:B------:R-:W-:-:S02]  /*0db0*/  HADD2.F32 R115, -RZ, R125.H0_H0 ;  /* 0x2000007dff737230 */ /* 0x000fc40000004100 */
[----:B------:R-:W-:Y:S02]  /*0dc0*/  HADD2.F32 R238, -RZ, R125.H1_H1 ;  /* 0x3000007dffee7230 */ /* 0x000fe40000004100 */
[----:B------:R-:W-:Y:S01]  /*0dd0*/  FMUL.FTZ R125, R161, R84 ;  /* 0x00000054a17d7220 */ /* 0x000fe20000410000 */
[--C-:B------:R-:W-:Y:S02]  /*0de0*/  HADD2.F32 R117, -RZ, R126.reuse.H0_H0 ;  /* 0x2000007eff757230 */ /* 0x100fe40000004100 */
[----:B------:R-:W-:Y:S01]  /*0df0*/  FMUL.FTZ R107, R155, R88 ;  /* 0x000000589b6b7220 */ /* 0x000fe20000410000 */
[----:B------:R-:W-:Y:S02]  /*0e00*/  HADD2.F32 R240, -RZ, R126.H1_H1 ;  /* 0x3000007efff07230 */ /* 0x000fe40000004100 */
[----:B------:R-:W-:Y:S01]  /*0e10*/  FADD.FTZ R28, R85, R28 ;  /* 0x0000001c551c7221 */ /* 0x000fe20000010000 */
[-C--:B------:R-:W-:Y:S01]  /*0e20*/  FFMA.FTZ R144, R109, R85.reuse, R144 ;  /* 0x000000556d907223 */ /* 0x080fe20000010090 */
[----:B------:R-:W-:Y:S01]  /*0e30*/  FMUL.FTZ R126, R158, R85 ;  /* 0x000000559e7e7220 */ /* 0x000fe20000410000 */
[----:B------:R-:W-:Y:S01]  /*0e40*/  FADD.FTZ R84, RZ, R120 ;  /* 0x00000078ff547221 */ /* 0x000fe20000010000 */
[----:B------:R-:W-:Y:S01]  /*0e50*/  FMUL.FTZ R204, R199, R204 ;  /* 0x000000ccc7cc7220 */ /* 0x000fe20000410000 */
[----:B------:R-:W-:Y:S01]  /*0e60*/  FFMA.FTZ R85, R101, R120, RZ ;  /* 0x0000007865557223 */ /* 0x000fe200000100ff */
[----:B------:R-:W-:-:S02]  /*0e70*/  HADD2.F32 R86, -RZ, R89.H1_H1 ;  /* 0x30000059ff567230 */ /* 0x000fc40000004100 */
[----:B------:R-:W-:Y:S01]  /*0e80*/  FADD.FTZ R94, -R202, R94 ;  /* 0x0000005eca5e7221 */ /* 0x000fe20000010100 */
        /* <DEDUP_REMOVED lines=12> */
[----:B------:R-:W-:Y:S01]  /*0f50*/  FADD.FTZ R248, -R202, R130 ;  /* 0x00000082caf87221 */ /* 0x000fe20000010100 */
[----:B------:R-:W-:-:S02]  /*0f60*/  HADD2.F32 R90, -RZ, R90.H1_H1 ;  /* 0x3000005aff5a7230 */ /* 0x000fc40000004100 */
[----:B------:R-:W-:Y:S01]  /*0f70*/  FADD.FTZ R26, R87, R26 ;  /* 0x0000001a571a7221 */ /* 0x000fe20000010000 */
[-C--:B------:R-:W-:Y:S01]  /*0f80*/  FFMA.FTZ R142, R119, R87.reuse, R142 ;  /* 0x00000057778e7223 */ /* 0x080fe2000001008e */
[----:B------:R-:W-:Y:S01]  /*0f90*/  FMUL.FTZ R130, R160, R87 ;  /* 0x00000057a0827220 */ /* 0x000fe20000410000 */
[----:B------:R-:W-:Y:S01]  /*0fa0*/  FADD.FTZ R87, R84, R111 ;  /* 0x0000006f54577221 */ /* 0x000fe20000010000 */
[----:B------:R-:W-:Y:S01]  /*0fb0*/  FADD.FTZ R168, -R202, R93 ;  /* 0x0000005dcaa87221 */ /* 0x000fe20000010100 */
[----:B------:R-:W-:Y:S01]  /*0fc0*/  FFMA.FTZ R84, R206, R111, R85 ;  /* 0x0000006fce547223 */ /* 0x000fe20000010055 */
[----:B------:R-:W-:Y:S01]  /*0fd0*/  FADD.FTZ R236, -R202, R123 ;  /* 0x0000007bcaec7221 */ /* 0x000fe20000010100 */
        /* <DEDUP_REMOVED lines=8> */
[--C-:B------:R-:W-:Y:S02]  /*1060*/  HADD2.F32 R89, -RZ, R100.reuse.H0_H0 ;  /* 0x20000064ff597230 */ /* 0x100fe40000004100 */
[----:B------:R-:W-:Y:S01]  /*1070*/  FADD.FTZ R86, R87, R130 ;  /* 0x0000008257567221 */ /* 0x000fe20000010000 */
[C---:B------:R-:W-:Y:S01]  /*1080*/  FADD.FTZ R96, -R202.reuse, R96 ;  /* 0x00000060ca607221 */ /* 0x040fe20000010100 */
[----:B------:R-:W-:Y:S01]  /*1090*/  FFMA.FTZ R85, R119, R130, R84 ;  /* 0x0000008277557223 */ /* 0x000fe20000010054 */
[C---:B-1----:R-:W-:Y:S01]  /*10a0*/  FADD.FTZ R174, -R202.reuse, R97 ;  /* 0x00000061caae7221 */ /* 0x042fe20000010100 */
[----:B------:R-:W-:Y:S02]  /*10b0*/  HADD2.F32 R100, -RZ, R100.H1_H1 ;  /* 0x30000064ff647230 */ /* 0x000fe40000004100 */
[----:B------:R-:W-:Y:S01]  /*10c0*/  FADD.FTZ R234, -R202, R121 ;  /* 0x00000079caea7221 */ /* 0x000fe20000010100 */
[----:B------:R-:W-:-:S02]  /*10d0*/  HADD2.F32 R121, -RZ, R127.H0_H0 ;  /* 0x2000007fff797230 */ /* 0x000fc40000004100 */
[----:B------:R-:W-:Y:S01]  /*10e0*/  FMUL.FTZ R172, R164, R89 ;  /* 0x00000059a4ac7220 */ /* 0x000fe20000410000 */
[----:B------:R-:W-:Y:S02]  /*10f0*/  HADD2.F32 R242, -RZ, R127.H1_H1 ;  /* 0x3000007ffff27230 */ /* 0x000fe40000004100 */
[----:B------:R-:W-:Y:S01]  /*1100*/  FADD.FTZ R87, R86, R125 ;  /* 0x0000007d56577221 */ /* 0x000fe20000010000 */
[C---:B------:R-:W-:Y:S01]  /*1110*/  FMUL.FTZ R127, R199.reuse, R96 ;  /* 0x00000060c77f7220 */ /* 0x040fe20000410000 */
        /* <DEDUP_REMOVED lines=22> */
[----:B------:R-:W-:-:S02]  /*1280*/  HADD2.F32 R93, -RZ, R102.H0_H0 ;  /* 0x20000066ff5d7230 */ /* 0x000fc40000004100 */
[----:B------:R-:W-:Y:S01]  /*1290*/  FMUL.FTZ R173, R167, R212 ;  /* 0x000000d4a7ad7220 */ /* 0x000fe20000410000 */
[----:B------:R-:W-:Y:S01]  /*12a0*/  FADD.FTZ R86, R87, R100 ;  /* 0x0000006457567221 */ /* 0x000fe20000010000 */
[----:B------:R-:W-:Y:S01]  /*12b0*/  FMUL.FTZ R210, R199, R210 ;  /* 0x000000d2c7d27220 */ /* 0x000fe20000410000 */
[----:B------:R-:W-:Y:S01]  /*12c0*/  FFMA.FTZ R85, R129, R100, R84 ;  /* 0x0000006481557223 */ /* 0x000fe20000010054 */
[----:B------:R-:W-:Y:S01]  /*12d0*/  FADD.FTZ R152, R171, R152 ;  /* 0x00000098ab987221 */ /* 0x000fe20000010000 */
[----:B------:R-:W-:Y:S01]  /*12e0*/  FFMA.FTZ R196, R101, R171, R196 ;  /* 0x000000ab65c47223 */ /* 0x000fe200000100c4 */
[----:B------:R-:W-:Y:S02]  /*12f0*/  HADD2.F32 R102, -RZ, R102.H1_H1 ;  /* 0x30000066ff667230 */ /* 0x000fe40000004100 */
[----:B------:R-:W-:Y:S01]  /*1300*/  FMUL.FTZ R171, R199, R104 ;  /* 0x00000068c7ab7220 */ /* 0x000fe20000410000 */
        /* <DEDUP_REMOVED lines=20> */
[----:B------:R-:W-:Y:S02]  /*1450*/  HADD2.F32 R112, -RZ, R112.H1_H1 ;  /* 0x30000070ff707230 */ /* 0x000fe40000004100 */
        /* <DEDUP_REMOVED lines=139> */
.L_x_8544:
        /* <DEDUP_REMOVED lines=13> */
.L_x_8532:
        /* <DEDUP_REMOVED lines=52> */
[-C--:B------:R-:W-:Y:S01]  /*2120*/  FFMA.FTZ R128, R128, R85.reuse, R98 ;  /* 0x0000005580807223 */ /* 0x080fe20000010062 */
[----:B------:R-:W0:Y:S01]  /*2130*/  @P2 LDC.64 R96, c[0x0][0x308] ;  /* 0x0000c200ff602b82 */ /* 0x000e220000000a00 */
        /* <DEDUP_REMOVED lines=10> */
[----:B------:R-:W-:Y:S01]  /*21e0*/  FMUL.FTZ R163, R199, R108 ;  /* 0x0000006cc7a37220 */ /* 0x000fe20000410000 */
[----:B------:R-:W1:Y:S01]  /*21f0*/  LDC.64 R106, c[0x0][0x2f8] ;  /* 0x0000be00ff6a7b82 */ /* 0x000e620000000a00 */
        /* <DEDUP_REMOVED lines=21> */
[C---:B------:R-:W-:Y:S01]  /*2350*/  FMUL.FTZ R91, R199.reuse, R170 ;  /* 0x000000aac75b7220 */ /* 0x040fe20000410000 */
[----:B------:R-:W2:Y:S01]  /*2360*/  @P2 LDC.64 R108, c[0x0][0x308] ;  /* 0x0000c200ff6c2b82 */ /* 0x000ea20000000a00 */
[C---:B------:R-:W-:Y:S01]  /*2370*/  FMUL.FTZ R85, R199.reuse, R120 ;  /* 0x00000078c7557220 */ /* 0x040fe20000410000 */
[C---:B------:R-:W-:Y:S01]  /*2380*/  FMUL.FTZ R204, R199.reuse, R204 ;  /* 0x000000ccc7cc7220 */ /* 0x040fe20000410000 */
[C---:B------:R-:W-:Y:S01]  /*2390*/  FMUL.FTZ R206, R199.reuse, R206 ;  /* 0x000000cec7ce7220 */ /* 0x040fe20000410000 */
[C---:B------:R-:W-:Y:S01]  /*23a0*/  FMUL.FTZ R99, R199.reuse, R126 ;  /* 0x0000007ec7637220 */ /* 0x040fe20000410000 */
        /* <DEDUP_REMOVED lines=20> */
[----:B------:R-:W-:Y:S01]  /*24f0*/  FADD.FTZ R246, R117, -R246 ;  /* 0x800000f675f67221 */ /* 0x000fe20000010000 */
        /* <DEDUP_REMOVED lines=29> */
[----:B------:R-:W-:Y:S01]  /*26d0*/  FADD.FTZ R112, R112, -R221 ;  /* 0x800000dd70707221 */ /* 0x000fe20000010000 */
[----:B------:R0:W-:Y:S01]  /*26e0*/  @P2 STG.E.128 desc[UR6][R96.64], R88 ;  /* 0x0000005860002986 */ /* 0x0001e2000c101d06 */
[----:B------:R-:W-:Y:S01]  /*26f0*/  FMUL.FTZ R85, R206, R198 ;  /* 0x000000c6ce557220 */ /* 0x000fe20000410000 */
[----:B------:R-:W-:Y:S01]  /*2700*/  F2FP.F16.F32.PACK_AB R84, R87, R84 ;  /* 0x000000545754723e */ /* 0x000fe200000000ff */
        /* <DEDUP_REMOVED lines=9> */
[----:B------:R-:W-:Y:S01]  /*27a0*/  FADD.FTZ R114, R114, -R223 ;  /* 0x800000df72727221 */ /* 0x000fe20000010000 */
[----:B------:R-:W-:Y:S01]  /*27b0*/  FADD.FTZ R234, R113, -R234 ;  /* 0x800000ea71ea7221 */ /* 0x000fe20000010000 */
[C---:B------:R-:W-:Y:S01]  /*27c0*/  FMUL.FTZ R121, R199.reuse, R112 ;  /* 0x00000070c7797220 */ /* 0x040fe20000410000 */
[C---:B------:R-:W-:Y:S01]  /*27d0*/  FMUL.FTZ R125, R199.reuse, R110 ;  /* 0x0000006ec77d7220 */ /* 0x040fe20000410000 */
[----:B------:R-:W-:Y:S01]  /*27e0*/  FMUL.FTZ R124, R199, R228 ;  /* 0x000000e4c77c7220 */ /* 0x000fe20000410000 */
[----:B------:R-:W-:Y:S01]  /*27f0*/  F2FP.F16.F32.PACK_AB R85, R85, R86 ;  /* 0x000000565555723e */ /* 0x000fe200000000ff */
        /* <DEDUP_REMOVED lines=8> */
[----:B------:R-:W-:Y:S01]  /*2880*/  F2FP.F16.F32.PACK_AB R88, R89, R88 ;  /* 0x000000585958723e */ /* 0x000fe200000000ff */
[----:B------:R-:W0:Y:S01]  /*2890*/  @P2 LDC.64 R112, c[0x0][0x308] ;  /* 0x0000c200ff702b82 */ /* 0x000e220000000a00 */
[----:B------:R-:W-:Y:S01]  /*28a0*/  F2FP.F16.F32.PACK_AB R89, R91, R90 ;  /* 0x0000005a5b59723e */ /* 0x000fe200000000ff */
[----:B------:R-:W-:Y:S01]  /*28b0*/  FMUL.FTZ R120, R199, R230 ;  /* 0x000000e6c7787220 */ /* 0x000fe20000410000 */
[----:B------:R-:W-:Y:S01]  /*28c0*/  F2FP.F16.F32.PACK_AB R86, R168, R99 ;  /* 0x00000063a856723e */ /* 0x000fe200000000ff */
[----:B-1----:R-:W-:Y:S01]  /*28d0*/  IMAD.WIDE.U32 R110, R207, 0x10, R106 ;  /* 0x00000010cf6e7825 */ /* 0x002fe200078e006a */
[----:B------:R-:W-:-:S03]  /*28e0*/  F2FP.F16.F32.PACK_AB R87, R98, R87 ;  /* 0x000000576257723e */ /* 0x000fc600000000ff */
[----:B------:R-:W-:Y:S01]  /*28f0*/  FADD.FTZ R236, R115, -R236 ;  /* 0x800000ec73ec7221 */ /* 0x000fe20000010000 */
[----:B------:R-:W-:Y:S01]  /*2900*/  F2FP.F16.F32.PACK_AB R90, R93, R92 ;  /* 0x0000005c5d5a723e */ /* 0x000fe200000000ff */
[----:B------:R-:W-:Y:S01]  /*2910*/  FMUL.FTZ R129, R199, R114 ;  /* 0x00000072c7817220 */ /* 0x000fe20000410000 */
[----:B------:R-:W-:Y:S01]  /*2920*/  F2FP.F16.F32.PACK_AB R91, R95, R94 ;  /* 0x0000005e5f5b723e */ /* 0x000fe200000000ff */
[----:B--2---:R-:W-:Y:S01]  /*2930*/  @P2 IMAD.WIDE.U32 R108, R205, 0x20, R108 ;  /* 0x00000020cd6c2825 */ /* 0x004fe200078e006c */
[----:B------:R-:W-:-:S03]  /*2940*/  SEL R92, R103, R76, P3 ;  /* 0x0000004c675c7207 */ /* 0x000fc60001800000 */
        /* <DEDUP_REMOVED lines=40> */
[----:B------:R-:W-:Y:S01]  /*2bd0*/  F2FP.F16.F32.PACK_AB R86, R87, R86 ;  /* 0x000000565756723e */ /* 0x000fe200000000ff */
        /* <DEDUP_REMOVED lines=12> */
[----:B------:R-:W-:Y:S01]  /*2ca0*/  F2FP.F16.F32.PACK_AB R87, R89, R88 ;  /* 0x000000585957723e */ /* 0x000fe200000000ff */
[-C--:B------:R-:W-:Y:S01]  /*2cb0*/  FMUL.FTZ R89, R128, R198.reuse ;  /* 0x000000c680597220 */ /* 0x080fe20000410000 */
[-C--:B------:R-:W-:Y:S01]  /*2cc0*/  FMUL.FTZ R88, R126, R198.reuse ;  /* 0x000000c67e587220 */ /* 0x080fe20000410000 */
[-C--:B------:R-:W-:Y:S01]  /*2cd0*/  FMUL.FTZ R94, R123, R198.reuse ;  /* 0x000000c67b5e7220 */ /* 0x080fe20000410000 */
[-C--:B------:R-:W-:Y:S01]  /*2ce0*/  FMUL.FTZ R95, R122, R198.reuse ;  /* 0x000000c67a5f7220 */ /* 0x080fe20000410000 */
[-C--:B------:R-:W-:Y:S01]  /*2cf0*/  FMUL.FTZ R96, R119, R198.reuse ;  /* 0x000000c677607220 */ /* 0x080fe20000410000 */
[----:B------:R-:W-:Y:S01]  /*2d00*/  FMUL.FTZ R97, R118, R198 ;  /* 0x000000c676617220 */ /* 0x000fe20000410000 */
[----:B------:R-:W-:Y:S01]  /*2d10*/  F2FP.F16.F32.PACK_AB R92, R89, R92 ;  /* 0x0000005c595c723e */ /* 0x000fe200000000ff */
[----:B----4-:R-:W-:Y:S01]  /*2d20*/  @P2 IMAD.WIDE.U32 R104, R197, 0x20, R104 ;  /* 0x00000020c5682825 */ /* 0x010fe200078e0068 */
[----:B------:R-:W-:-:S02]  /*2d30*/  F2FP.F16.F32.PACK_AB R93, R88, R93 ;  /* 0x0000005d585d723e */ /* 0x000fc400000000ff */
[----:B------:R-:W-:Y:S01]  /*2d40*/  SEL R100, R131, R76, P3 ;  /* 0x0000004c83647207 */ /* 0x000fe20001800000 */
[----:B------:R-:W-:Y:S01]  /*2d50*/  IMAD.WIDE.U32 R116, R197, 0x10, R106 ;  /* 0x00000010c5747825 */ /* 0x000fe200078e006a */
[----:B------:R-:W-:Y:S02]  /*2d60*/  SEL R101, R130, R77, P3 ;  /* 0x0000004d82657207 */ /* 0x000fe40001800000 */
[----:B------:R-:W-:Y:S01]  /*2d70*/  F2FP.F16.F32.PACK_AB R84, R85, R84 ;  /* 0x000000545554723e */ /* 0x000fe200000000ff */
[----:B0-----:R-:W-:Y:S01]  /*2d80*/  @P2 IMAD.WIDE.U32 R112, R201, 0x20, R112 ;  /* 0x00000020c9702825 */ /* 0x001fe200078e0070 */
[----:B------:R-:W-:Y:S01]  /*2d90*/  SEL R88, R125, R80, P3 ;  /* 0x000000507d587207 */ /* 0x000fe20001800000 */
[----:B------:R0:W-:Y:S01]  /*2da0*/  @P2 STG.E.128 desc[UR6][R104.64], R100 ;  /* 0x0000006468002986 */ /* 0x0001e2000c101d06 */
[----:B------:R-:W-:Y:S01]  /*2db0*/  SEL R89, R124, R81, P3 ;  /* 0x000000517c597207 */ /* 0x000fe20001800000 */
[----:B------:R-:W-:Y:S01]  /*2dc0*/  IMAD.WIDE.U32 R106, R201, 0x10, R106 ;  /* 0x00000010c96a7825 */ /* 0x000fe200078e006a */
[----:B------:R-:W-:-:S02]  /*2dd0*/  SEL R90, R121, R82, P3 ;  /* 0x00000052795a7207 */ /* 0x000fc40001800000 */
[----:B------:R-:W-:Y:S02]  /*2de0*/  SEL R91, R120, R83, P3 ;  /* 0x00000053785b7207 */ /* 0x000fe40001800000 */
[----:B------:R-:W-:Y:S02]  /*2df0*/  F2FP.F16.F32.PACK_AB R85, R162, R163 ;  /* 0x000000a3a255723e */ /* 0x000fe400000000ff */
        /* <DEDUP_REMOVED lines=9> */
[----:B------:R-:W-:Y:S02]  /*2e90*/  F2FP.F16.F32.PACK_AB R94, R95, R94 ;  /* 0x0000005e5f5e723e */ /* 0x000fe400000000ff */
[----:B------:R-:W-:Y:S02]  /*2ea0*/  SEL R82, R119, R82, P3 ;  /* 0x0000005277527207 */ /* 0x000fe40001800000 */
[----:B------:R-:W-:Y:S02]  /*2eb0*/  SEL R83, R118, R83, P3 ;  /* 0x0000005376537207 */ /* 0x000fe40001800000 */
[----:B------:R-:W-:-:S02]  /*2ec0*/  F2FP.F16.F32.PACK_AB R95, R97, R96 ;  /* 0x00000060615f723e */ /* 0x000fc400000000ff */
        /* <DEDUP_REMOVED lines=44> */
.L_x_8530:
        /* <DEDUP_REMOVED lines=27> */
.L_x_8531:
[----:B------:R-:W-:Y:S01]  /*3340*/  HFMA2.MMA R94, -RZ, RZ, 0, 9.5367431640625e-07 ;  /* 0x00000010ff5e7435 */ /* 0x000fe200000001ff */
[----:B------:R-:W-:Y:S02]  /*3350*/  MOV R95, R86 ;  /* 0x00000056005f7202 */ /* 0x000fe40000000f00 */
[----:B------:R-:W-:Y:S02]  /*3360*/  MOV R97, 0x1f ;  /* 0x0000001f00617802 */ /* 0x000fe40000000f00 */
[----:B------:R-:W-:-:S07]  /*3370*/  MOV R92, 0xffffffff ;  /* 0xffffffff005c7802 */ /* 0x000fce0000000f00 */
[----:B-----5:R-:W-:Y:S05]  /*3380*/  WARPSYNC.COLLECTIVE R92, `(.L_x_8534) ;  /* 0x000000005c087348 */ /* 0x020fea0003c00000 */
[----:B------:R0:W1:Y:S02]  /*3390*/  SHFL.DOWN P3, R93, R95, R94, R97 ;  /* 0x0800005e5f5d7389 */ /* 0x0000640000060061 */
[----:B01---5:R-:W-:Y:S01]  /*33a0*/  ENDCOLLECTIVE ;  /* 0x000000000000791b */ /* 0x023fe20003800000 */
.L_x_8534:
[----:B------:R-:W-:Y:S02]  /*33b0*/  MOV R95, R84 ;  /* 0x00000054005f7202 */ /* 0x000fe40000000f00 */
[----:B------:R-:W-:-:S07]  /*33c0*/  MOV R85, R93 ;  /* 0x0000005d00557202 */ /* 0x000fce0000000f00 */
[----:B------:R-:W-:Y:S05]  /*33d0*/  WARPSYNC.COLLECTIVE R92, `(.L_x_8535) ;  /* 0x000000005c087348 */ /* 0x000fea0003c00000 */
[----:B------:R0:W1:Y:S02]  /*33e0*/  SHFL.DOWN P3, R93, R95, R94, R97 ;  /* 0x0800005e5f5d7389 */ /* 0x0000640000060061 */
[----:B01----:R-:W-:Y:S01]  /*33f0*/  ENDCOLLECTIVE ;  /* 0x000000000000791b */ /* 0x003fe20003800000 */
.L_x_8535:
[----:B------:R-:W-:Y:S01]  /*3400*/  FADD.FTZ R85, R86, R85 ;  /* 0x0000005556557221 */ /* 0x000fe20000010000 */
[----:B------:R-:W-:-:S04]  /*3410*/  HFMA2.MMA R94, -RZ, RZ, 0, 4.76837158203125e-07 ;  /* 0x00000008ff5e7435 */ /* 0x000fc800000001ff */
[----:B------:R-:W-:Y:S02]  /*3420*/  MOV R95, R85 ;  /* 0x00000055005f7202 */ /* 0x000fe40000000f00 */
[----:B------:R-:W-:-:S07]  /*3430*/  MOV R87, R93 ;  /* 0x0000005d00577202 */ /* 0x000fce0000000f00 */
[----:B------:R-:W-:Y:S05]  /*3440*/  WARPSYNC.COLLECTIVE R92, `(.L_x_8536) ;  /* 0x000000005c087348 */ /* 0x000fea0003c00000 */
[----:B------:R0:W1:Y:S02]  /*3450*/  SHFL.DOWN P3, R93, R95, R94, R97 ;  /* 0x0800005e5f5d7389 */ /* 0x0000640000060061 */
[----:B01----:R-:W-:Y:S01]  /*3460*/  ENDCOLLECTIVE ;  /* 0x000000000000791b */ /* 0x003fe20003800000 */
.L_x_8536:
[----:B------:R-:W-:-:S05]  /*3470*/  FADD.FTZ R87, R84, R87 ;  /* 0x0000005754577221 */ /* 0x000fca0000010000 */
[----:B------:R-:W-:Y:S02]  /*3480*/  MOV R95, R87 ;  /* 0x00000057005f7202 */ /* 0x000fe40000000f00 */
[----:B------:R-:W-:-:S07]  /*3490*/  MOV R88, R93 ;  /* 0x0000005d00587202 */ /* 0x000fce0000000f00 */
[----:B------:R-:W-:Y:S05]  /*34a0*/  WARPSYNC.COLLECTIVE R92, `(.L_x_8537) ;  /* 0x000000005c087348 */ /* 0x000fea0003c00000 */
[----:B------:R0:W1:Y:S02]  /*34b0*/  SHFL.DOWN P3, R93, R95, R94, R97 ;  /* 0x0800005e5f5d7389 */ /* 0x0000640000060061 */
[----:B01----:R-:W-:Y:S01]  /*34c0*/  ENDCOLLECTIVE ;  /* 0x000000000000791b */ /* 0x003fe20003800000 */
.L_x_8537:
[----:B------:R-:W-:Y:S01]  /*34d0*/  FADD.FTZ R88, R85, R88 ;  /* 0x0000005855587221 */ /* 0x000fe20000010000 */
[----:B------:R-:W-:-:S04]  /*34e0*/  HFMA2.MMA R94, -RZ, RZ, 0, 2.384185791015625e-07 ;  /* 0x00000004ff5e7435 */ /* 0x000fc800000001ff */
[----:B------:R-:W-:Y:S02]  /*34f0*/  MOV R95, R88 ;  /* 0x00000058005f7202 */ /* 0x000fe40000000f00 */
[----:B------:R-:W-:-:S07]  /*3500*/  MOV R90, R93 ;  /* 0x0000005d005a7202 */ /* 0x000fce0000000f00 */
[----:B------:R-:W-:Y:S05]  /*3510*/  WARPSYNC.COLLECTIVE R92, `(.L_x_8538) ;  /* 0x000000005c087348 */ /* 0x000fea0003c00000 */
[----:B------:R0:W1:Y:S02]  /*3520*/  SHFL.DOWN P3, R93, R95, R94, R97 ;  /* 0x0800005e5f5d7389 */ /* 0x0000640000060061 */
[----:B01----:R-:W-:Y:S01]  /*3530*/  ENDCOLLECTIVE ;  /* 0x000000000000791b */ /* 0x003fe20003800000 */
.L_x_8538:
[----:B------:R-:W-:-:S05]  /*3540*/  FADD.FTZ R90, R87, R90 ;  /* 0x0000005a575a7221 */ /* 0x000fca0000010000 */
[----:B------:R-:W-:Y:S02]  /*3550*/  MOV R95, R90 ;  /* 0x0000005a005f7202 */ /* 0x000fe40000000f00 */
[----:B------:R-:W-:-:S07]  /*3560*/  MOV R89, R93 ;  /* 0x0000005d00597202 */ /* 0x000fce0000000f00 */
[----:B------:R-:W-:Y:S05]  /*3570*/  WARPSYNC.COLLECTIVE R92, `(.L_x_8539) ;  /* 0x000000005c087348 */ /* 0x000fea0003c00000 */
[----:B------:R0:W1:Y:S02]  /*3580*/  SHFL.DOWN P3, R93, R95, R94, R97 ;  /* 0x0800005e5f5d7389 */ /* 0x0000640000060061 */
[----:B01----:R-:W-:Y:S01]  /*3590*/  ENDCOLLECTIVE ;  /* 0x000000000000791b */ /* 0x003fe20003800000 */
.L_x_8539:
[----:B------:R-:W-:Y:S01]  /*35a0*/  FADD.FTZ R89, R88, R89 ;  /* 0x0000005958597221 */ /* 0x000fe20000010000 */
[----:B------:R-:W-:-:S04]  /*35b0*/  HFMA2.MMA R94, -RZ, RZ, 0, 1.1920928955078125e-07 ;  /* 0x00000002ff5e7435 */ /* 0x000fc800000001ff */
[----:B------:R-:W-:Y:S02]  /*35c0*/  MOV R95, R89 ;  /* 0x00000059005f7202 */ /* 0x000fe40000000f00 */
[----:B------:R-:W-:-:S07]  /*35d0*/  MOV R91, R93 ;  /* 0x0000005d005b7202 */ /* 0x000fce0000000f00 */
[----:B------:R-:W-:Y:S05]  /*35e0*/  WARPSYNC.COLLECTIVE R92, `(.L_x_8540) ;  /* 0x000000005c087348 */ /* 0x000fea0003c00000 */
[----:B------:R0:W1:Y:S02]  /*35f0*/  SHFL.DOWN P3, R93, R95, R94, R97 ;  /* 0x0800005e5f5d7389 */ /* 0x0000640000060061 */
[----:B01----:R-:W-:Y:S01]  /*3600*/  ENDCOLLECTIVE ;  /* 0x000000000000791b */ /* 0x003fe20003800000 */
.L_x_8540:
[----:B------:R-:W-:-:S05]  /*3610*/  FADD.FTZ R91, R90, R91 ;  /* 0x0000005b5a5b7221 */ /* 0x000fca0000010000 */
[----:B------:R-:W-:Y:S02]  /*3620*/  MOV R95, R91 ;  /* 0x0000005b005f7202 */ /* 0x000fe40000000f00 */
[----:B------:R-:W-:-:S07]  /*3630*/  MOV R84, R93 ;  /* 0x0000005d00547202 */ /* 0x000fce0000000f00 */
[----:B------:R-:W-:Y:S05]  /*3640*/  WARPSYNC.COLLECTIVE R92, `(.L_x_8541) ;  /* 0x000000005c087348 */ /* 0x000fea0003c00000 */
[----:B------:R0:W1:Y:S02]  /*3650*/  SHFL.DOWN P3, R93, R95, R94, R97 ;  /* 0x0800005e5f5d7389 */ /* 0x0000640000060061 */
[----:B01----:R-:W-:Y:S01]  /*3660*/  ENDCOLLECTIVE ;  /* 0x000000000000791b */ /* 0x003fe20003800000 */
.L_x_8541:
[----:B------:R-:W-:Y:S01]  /*3670*/  FADD.FTZ R84, R89, R84 ;  /* 0x0000005459547221 */ /* 0x000fe20000010000 */
[----:B------:R-:W-:-:S04]  /*3680*/  HFMA2.MMA R94, -RZ, RZ, 0, 5.9604644775390625e-08 ;  /* 0x00000001ff5e7435 */ /* 0x000fc800000001ff */
[----:B------:R-:W-:Y:S02]  /*3690*/  MOV R95, R84 ;  /* 0x00000054005f7202 */ /* 0x000fe40000000f00 */
[----:B------:R-:W-:-:S07]  /*36a0*/  MOV R86, R93 ;  /* 0x0000005d00567202 */ /* 0x000fce0000000f00 */
[----:B------:R-:W-:Y:S05]  /*36b0*/  WARPSYNC.COLLECTIVE R92, `(.L_x_8542) ;  /* 0x000000005c087348 */ /* 0x000fea0003c00000 */
[----:B------:R0:W1:Y:S02]  /*36c0*/  SHFL.DOWN P3, R93, R95, R94, R97 ;  /* 0x0800005e5f5d7389 */ /* 0x0000640000060061 */
[----:B01----:R-:W-:Y:S01]  /*36d0*/  ENDCOLLECTIVE ;  /* 0x000000000000791b */ /* 0x003fe20003800000 */
.L_x_8542:
[----:B------:R-:W-:-:S05]  /*36e0*/  FADD.FTZ R86, R91, R86 ;  /* 0x000000565b567221 */ /* 0x000fca0000010000 */
[----:B------:R-:W-:Y:S02]  /*36f0*/  MOV R95, R86 ;  /* 0x00000056005f7202 */ /* 0x000fe40000000f00 */
[----:B------:R-:W-:-:S07]  /*3700*/  MOV R85, R93 ;  /* 0x0000005d00557202 */ /* 0x000fce0000000f00 */
[----:B------:R-:W-:Y:S05]  /*3710*/  WARPSYNC.COLLECTIVE R92, `(.L_x_8543) ;  /* 0x000000005c087348 */ /* 0x000fea0003c00000 */
[----:B------:R0:W1:Y:S02]  /*3720*/  SHFL.DOWN P3, R93, R95, R94, R97 ;  /* 0x0800005e5f5d7389 */ /* 0x0000640000060061 */
[----:B01----:R-:W-:Y:S01]  /*3730*/  ENDCOLLECTIVE ;  /* 0x000000000000791b */ /* 0x003fe20003800000 */
.L_x_8543:
[----:B------:R-:W-:Y:S01]  /*3740*/  MOV R87, R93 ;  /* 0x0000005d00577202 */ /* 0x000fe20000000f00 */
[----:B------:R-:W-:Y:S06]  /*3750*/  BRA `(.L_x_8544) ;  /* 0xffffffe4006c7947 */ /* 0x000fec000383ffff */
.L_x_8545:
        /* <DEDUP_REMOVED lines=10> */
.L_x_13981:


//--------------------- .text._ZN10layer_norm13ln_bwd_kernelINS_13Kernel_traitsI6__halfS2_fS2_fjLj8192ELj1ELj1ELj8ELj16ENS_18Kernel_traits_baseILj8192ES2_S2_fS2_fjLj256EEEEELb0ELb0ELb1ELb0EEEvNS_9BwdParamsE --------------------------
	.section	.text._ZN10layer_norm13ln_bwd_kernelINS_13Kernel_traitsI6__halfS2_fS2_fjLj8192ELj1ELj1ELj8ELj16ENS_18Kernel_traits_baseILj8192ES2_S2_fS2_fjLj256EEEEELb0ELb0ELb1ELb0EEEvNS_9BwdParamsE,"ax",@progbits
	.align	128
        .global         _ZN10layer_norm13ln_bwd_kernelINS_13Kernel_traitsI6__halfS2_fS2_fjLj8192ELj1ELj1ELj8ELj16ENS_18Kernel_traits_baseILj8192ES2_S2_fS2_fjLj256EEEEELb0ELb0ELb1ELb0EEEvNS_9BwdParamsE
        .type           _ZN10layer_norm13ln_bwd_kernelINS_13Kernel_traitsI6__halfS2_fS2_fjLj8192ELj1ELj1ELj8ELj16ENS_18Kernel_traits_baseILj8192ES2_S2_fS2_fjLj256EEEEELb0ELb0ELb1ELb0EEEvNS_9BwdParamsE,@function
        .size           _ZN10layer_norm13ln_bwd_kernelINS_13Kernel_traitsI6__halfS2_fS2_fjLj8192ELj1ELj1ELj8ELj16ENS_18Kernel_traits_baseILj8192ES2_S2_fS2_fjLj256EEEEELb0ELb0ELb1ELb0EEEvNS_9BwdParamsE,(.L_x_13982 - _ZN10layer_norm13ln_bwd_kernelINS_13Kernel_traitsI6__halfS2_fS2_fjLj8192ELj1ELj1ELj8ELj16ENS_18Kernel_traits_baseILj8192ES2_S2_fS2_fjLj256EEEEELb0ELb0ELb1ELb0EEEvNS_9BwdParamsE)
        .other          _ZN10layer_norm13ln_bwd_kernelINS_13Kernel_traitsI6__halfS2_fS2_fjLj8192ELj1ELj1ELj8ELj16ENS_18Kernel_traits_baseILj8192ES2_S2_fS2_fjLj256EEEEELb0ELb0ELb1ELb0EEEvNS_9BwdParamsE,@"STO_CUDA_ENTRY STV_DEFAULT"
_ZN10layer_norm13ln_bwd_kernelINS_13Kernel_traitsI6__halfS2_fS2_fjLj8192ELj1ELj1ELj8ELj16ENS_18Kernel_traits_baseILj8192ES2_S2_fS2_fjLj256EEEEELb0ELb0ELb1ELb0EEEvNS_9BwdParamsE:
.text._ZN10layer_norm13ln_bwd_kernelINS_13Kernel_traitsI6__halfS2_fS2_fjLj8192ELj1ELj1ELj8ELj16ENS_18Kernel_traits_baseILj8192ES2_S2_fS2_fjLj256EEEEELb0ELb0ELb1ELb0EEEvNS_9BwdParamsE:
        /* <DEDUP_REMOVED lines=85> */
[----:B------:R-:W-:Y:S01]  /*0550*/  HADD2.F32 R156, -RZ, R31.H0_H0 ;  /* 0x2000001fff9c7230 */ /* 0x000fe20000004100 */
[----:B------:R-:W-:Y:S01]  /*0560*/  P2R R2, PR, RZ, 0x8 ;  /* 0x00000008ff027803 */ /* 0x000fe20000000000 */
        /* <DEDUP_REMOVED lines=25> */
.L_x_8638:
        /* <DEDUP_REMOVED lines=28> */
.L_x_8551:
[----:B------:R-:W-:-:S07]  /*08c0*/  IADD3 R143, R3, 0x100, RZ ;  /* 0x00000100038f7810 */ /* 0x000fce0007ffe0ff */
.L_x_8550:
[----:B------:R-:W-:Y:S05]  /*08d0*/  BSYNC B1 ;  /* 0x0000000000017941 */ /* 0x000fea0003800000 */
.L_x_8549:
        /* <DEDUP_REMOVED lines=8> */
.L_x_8554:
[----:B------:R-:W-:-:S07]  /*0960*/  IADD3 R143, R143, 0x100, RZ ;  /* 0x000001008f8f7810 */ /* 0x000fce0007ffe0ff */
.L_x_8553:
[----:B------:R-:W-:Y:S05]  /*0970*/  BSYNC B1 ;  /* 0x0000000000017941 */ /* 0x000fea0003800000 */
.L_x_8552:
        /* <DEDUP_REMOVED lines=8> */
.L_x_8557:
[----:B------:R-:W-:-:S07]  /*0a00*/  IADD3 R143, R143, 0x100, RZ ;  /* 0x000001008f8f7810 */ /* 0x000fce0007ffe0ff */
.L_x_8556:
[----:B------:R-:W-:Y:S05]  /*0a10*/  BSYNC B1 ;  /* 0x0000000000017941 */ /* 0x000fea0003800000 */
.L_x_8555:
        /* <DEDUP_REMOVED lines=8> */
.L_x_8548:
        /* <DEDUP_REMOVED lines=30> */
[--C-:B----4-:R-:W-:Y:S02]  /*0c80*/  HADD2.F32 R229, -RZ, R144.reuse.H0_H0 ;  /* 0x20000090ffe57230 */ /* 0x110fe40000004100 */
[C---:B------:R-:W-:Y:S01]  /*0c90*/  FADD.FTZ R141, -R152.reuse, R141 ;  /* 0x0000008d988d7221 */ /* 0x040fe20000010100 */
[C---:B------:R-:W-:Y:S01]  /*0ca0*/  FADD.FTZ R227, -R152.reuse, R142 ;  /* 0x0000008e98e37221 */ /* 0x040fe20000010100 */
[----:B------:R-:W-:Y:S01]  /*0cb0*/  FADD.FTZ R143, -R152, R143 ;  /* 0x0000008f988f7221 */ /* 0x000fe20000010100 */
[----:B------:R-:W-:Y:S02]  /*0cc0*/  HADD2.F32 R144, -RZ, R144.H1_H1 ;  /* 0x30000090ff907230 */ /* 0x000fe40000004100 */
[----:B------:R-:W-:Y:S01]  /*0cd0*/  FADD.FTZ R60, R60, R229 ;  /* 0x000000e53c3c7221 */ /* 0x000fe20000010000 */
[-C--:B------:R-:W-:Y:S01]  /*0ce0*/  FFMA.FTZ R92, R231, R229.reuse, R92 ;  /* 0x000000e5e75c7223 */ /* 0x080fe2000001005c */
[----:B------:R-:W-:Y:S01]  /*0cf0*/  FMUL.FTZ R229, R162, R229 ;  /* 0x000000e5a2e57220 */ /* 0x000fe20000410000 */
[----:B------:R-:W-:-:S02]  /*0d00*/  HADD2.F32 R225, -RZ, R145.H0_H0 ;  /* 0x20000091ffe17230 */ /* 0x000fc40000004100 */
[C---:B------:R-:W-:Y:S01]  /*0d10*/  FMUL.FTZ R230, R4.reuse, R141 ;  /* 0x0000008d04e67220 */ /* 0x040fe20000410000 */
[C---:B------:R-:W-:Y:S01]  /*0d20*/  FMUL.FTZ R227, R4.reuse, R227 ;  /* 0x000000e304e37220 */ /* 0x040fe20000410000 */
[----:B------:R-:W-:Y:S01]  /*0d30*/  FMUL.FTZ R226, R4, R143 ;  /* 0x0000008f04e27220 */ /* 0x000fe20000410000 */
[----:B------:R-:W-:Y:S01]  /*0d40*/  FMUL.FTZ R228, R161, R144 ;  /* 0x00000090a1e47220 */ /* 0x000fe20000410000 */
[----:B------:R-:W-:Y:S01]  /*0d50*/  FADD.FTZ R141, RZ, R229 ;  /* 0x000000e5ff8d7221 */ /* 0x000fe20000010000 */
[----:B------:R-:W-:Y:S01]  /*0d60*/  FFMA.FTZ R143, R231, R229, RZ ;  /* 0x000000e5e78f7223 */ /* 0x000fe200000100ff */
[----:B------:R-:W-:Y:S02]  /*0d70*/  HADD2.F32 R224, -RZ, R145.H1_H1 ;  /* 0x30000091ffe07230 */ /* 0x000fe40000004100 */
[----:B---3--:R-:W-:Y:S01]  /*0d80*/  FADD.FTZ R223, -R152, R148 ;  /* 0x0000009498df7221 */ /* 0x008fe20000010100 */
        /* <DEDUP_REMOVED lines=8> */
[-C--:B------:R-:W-:Y:S01]  /*0e10*/  FFMA.FTZ R95, R226, R224.reuse, R95 ;  /* 0x000000e0e25f7223 */ /* 0x080fe2000001005f */
        /* <DEDUP_REMOVED lines=13> */
[C---:B------:R-:W-:Y:S01]  /*0ef0*/  FMUL.FTZ R219, R4.reuse, R219 ;  /* 0x000000db04db7220 */ /* 0x040fe20000410000 */
        /* <DEDUP_REMOVED lines=22> */
.L_x_8560:
[----:B------:R-:W-:Y:S05]  /*1060*/  BSYNC B1 ;  /* 0x0000000000017941 */ /* 0x000fea0003800000 */
.L_x_8559:
        /* <DEDUP_REMOVED lines=16> */
[----:B--2---:R-:W-:-:S04]  /*1170*/  FADD.FTZ R215, -R152, R140 ;  /* 0x0000008c98d77221 */ /* 0x004fc80000010100 */
[----:B-----5:R-:W-:Y:S01]  /*1180*/  FMUL.FTZ R215, R4, R215 ;  /* 0x000000d704d77220 */ /* 0x020fe20000410000 */
[--C-:B----4-:R-:W-:Y:S02]  /*1190*/  HADD2.F32 R213, -RZ, R144.reuse.H0_H0 ;  /* 0x20000090ffd57230 */ /* 0x110fe40000004100 */
[C---:B------:R-:W-:Y:S01]  /*11a0*/  FADD.FTZ R141, -R152.reuse, R141 ;  /* 0x0000008d988d7221 */ /* 0x040fe20000010100 */
[----:B------:R-:W-:Y:S01]  /*11b0*/  FADD.FTZ R211, -R152, R142 ;  /* 0x0000008e98d37221 */ /* 0x000fe20000010100 */
[----:B------:R-:W-:Y:S02]  /*11c0*/  HADD2.F32 R144, -RZ, R144.H1_H1 ;  /* 0x30000090ff907230 */ /* 0x000fe40000004100 */
[----:B------:R-:W-:Y:S01]  /*11d0*/  FADD.FTZ R52, R52, R213 ;  /* 0x000000d534347221 */ /* 0x000fe20000010000 */
[-C--:B------:R-:W-:Y:S01]  /*11e0*/  FFMA.FTZ R84, R215, R213.reuse, R84 ;  /* 0x000000d5d7547223 */ /* 0x080fe20000010054 */
[----:B------:R-:W-:Y:S01]  /*11f0*/  FMUL.FTZ R213, R30, R213 ;  /* 0x000000d51ed57220 */ /* 0x000fe20000410000 */
        /* <DEDUP_REMOVED lines=8> */
[----:B---3--:R-:W-:Y:S01]  /*1280*/  FADD.FTZ R207, -R152, R148 ;  /* 0x0000009498cf7221 */ /* 0x008fe20000010100 */
        /* <DEDUP_REMOVED lines=14> */
[----:B0-----:R-:W-:Y:S01]  /*1370*/  FADD.FTZ R203, -R152, R150 ;  /* 0x0000009698cb7221 */ /* 0x001fe20000010100 */
        /* <DEDUP_REMOVED lines=31> */
.L_x_8562:
[----:B------:R-:W-:Y:S05]  /*1570*/  BSYNC B1 ;  /* 0x0000000000017941 */ /* 0x000fea0003800000 */
.L_x_8561:
[----:B------:R-:W-:Y:S04]  /*1580*/  BSSY B1, `(.L_x_8563) ;  /* 0x0000050000017945 */ /* 0x000fe80003800000 */
        /* <DEDUP_REMOVED lines=17> */
[C---:B------:R-:W-:Y:S01]  /*16a0*/  FADD.FTZ R167, -R152.reuse, R140 ;  /* 0x0000008c98a77221 */ /* 0x040fe20000010100 */
[----:B------:R-:W-:-:S02]  /*16b0*/  FADD.FTZ R175, -R152, R142 ;  /* 0x0000008e98af7221 */ /* 0x000fc40000010100 */
[C---:B0----5:R-:W-:Y:S01]  /*16c0*/  FMUL.FTZ R170, R4.reuse, R177 ;  /* 0x000000b104aa7220 */ /* 0x061fe20000410000 */
[--C-:B----4-:R-:W-:Y:S02]  /*16d0*/  HADD2.F32 R141, -RZ, R144.reuse.H0_H0 ;  /* 0x20000090ff8d7230 */ /* 0x110fe40000004100 */
[--C-:B------:R-:W-:Y:S02]  /*16e0*/  HADD2.F32 R140, -RZ, R145.reuse.H1_H1 ;  /* 0x30000091ff8c7230 */ /* 0x100fe40000004100 */
[----:B------:R-:W-:Y:S01]  /*16f0*/  FMUL.FTZ R167, R4, R167 ;  /* 0x000000a704a77220 */ /* 0x000fe20000410000 */
[----:B------:R-:W-:Y:S02]  /*1700*/  HADD2.F32 R144, -RZ, R144.H1_H1 ;  /* 0x30000090ff907230 */ /* 0x000fe40000004100 */
[----:B------:R-:W-:Y:S01]  /*1710*/  FMUL.FTZ R172, R22, R141 ;  /* 0x0000008d16ac7220 */ /* 0x000fe20000410000 */
[----:B------:R-:W-:Y:S02]  /*1720*/  HADD2.F32 R143, -RZ, R145.H0_H0 ;  /* 0x20000091ff8f7230 */ /* 0x000fe40000004100 */
[----:B-1----:R-:W-:Y:S01]  /*1730*/  FMUL.FTZ R169, R4, R175 ;  /* 0x000000af04a97220 */ /* 0x002fe20000410000 */
[----:B------:R-:W-:Y:S01]  /*1740*/  FADD.FTZ R47, R47, R140 ;  /* 0x0000008c2f2f7221 */ /* 0x000fe20000010000 */
[-C--:B------:R-:W-:Y:S01]  /*1750*/  FFMA.FTZ R79, R170, R140.reuse, R79 ;  /* 0x0000008caa4f7223 */ /* 0x080fe2000001004f */
        /* <DEDUP_REMOVED lines=10> */
[----:B---3--:R-:W-:Y:S01]  /*1800*/  FADD.FTZ R145, -R152, R148 ;  /* 0x0000009498917221 */ /* 0x008fe20000010100 */
        /* <DEDUP_REMOVED lines=39> */
.L_x_8564:
[----:B------:R-:W-:Y:S05]  /*1a80*/  BSYNC B1 ;  /* 0x0000000000017941 */ /* 0x000fea0003800000 */
.L_x_8563:
        /* <DEDUP_REMOVED lines=14> */
[----:B--2---:R-:W-:-:S04]  /*1b70*/  FADD.FTZ R183, -R152, R140 ;  /* 0x0000008c98b77221 */ /* 0x004fc80000010100 */
[----:B-----5:R-:W-:Y:S01]  /*1b80*/  FMUL.FTZ R183, R4, R183 ;  /* 0x000000b704b77220 */ /* 0x020fe20000410000 */
[--C-:B----4-:R-:W-:Y:S02]  /*1b90*/  HADD2.F32 R188, -RZ, R144.reuse.H0_H0 ;  /* 0x20000090ffbc7230 */ /* 0x110fe40000004100 */
[C---:B------:R-:W-:Y:S01]  /*1ba0*/  FADD.FTZ R187, -R152.reuse, R142 ;  /* 0x0000008e98bb7221 */ /* 0x040fe20000010100 */
[----:B------:R-:W-:Y:S02]  /*1bb0*/  HADD2.F32 R144, -RZ, R144.H1_H1 ;  /* 0x30000090ff907230 */ /* 0x000fe40000004100 */
[----:B------:R-:W-:Y:S01]  /*1bc0*/  FADD.FTZ R141, -R152, R141 ;  /* 0x0000008d988d7221 */ /* 0x000fe20000010100 */
[----:B------:R-:W-:Y:S01]  /*1bd0*/  FADD.FTZ R36, R36, R188 ;  /* 0x000000bc24247221 */ /* 0x000fe20000010000 */
[-C--:B------:R-:W-:Y:S01]  /*1be0*/  FFMA.FTZ R68, R183, R188.reuse, R68 ;  /* 0x000000bcb7447223 */ /* 0x080fe20000010044 */
[----:B------:R-:W-:Y:S01]  /*1bf0*/  FMUL.FTZ R188, R13, R188 ;  /* 0x000000bc0dbc7220 */ /* 0x000fe20000410000 */
[----:B------:R-:W-:Y:S01]  /*1c00*/  FADD.FTZ R143, -R152, R143 ;  /* 0x0000008f988f7221 */ /* 0x000fe20000010100 */
[----:B------:R-:W-:-:S02]  /*1c10*/  HADD2.F32 R190, -RZ, R145.H0_H0 ;  /* 0x20000091ffbe7230 */ /* 0x000fc40000004100 */
[C---:B0-----:R-:W-:Y:S01]  /*1c20*/  FMUL.FTZ R185, R4.reuse, R187 ;  /* 0x000000bb04b97220 */ /* 0x041fe20000410000 */
[----:B------:R-:W-:Y:S01]  /*1c30*/  FMUL.FTZ R184, R4, R141 ;  /* 0x0000008d04b87220 */ /* 0x000fe20000410000 */
[----:B------:R-:W-:Y:S01]  /*1c40*/  FMUL.FTZ R187, R12, R144 ;  /* 0x000000900cbb7220 */ /* 0x000fe20000410000 */
[----:B------:R-:W-:Y:S01]  /*1c50*/  FADD.FTZ R140, R155, R188 ;  /* 0x000000bc9b8c7221 */ /* 0x000fe20000010000 */
[----:B------:R-:W-:Y:S01]  /*1c60*/  FFMA.FTZ R141, R183, R188, R196 ;  /* 0x000000bcb78d7223 */ /* 0x000fe200000100c4 */
[----:B------:R-:W-:Y:S01]  /*1c70*/  FMUL.FTZ R186, R4, R143 ;  /* 0x0000008f04ba7220 */ /* 0x000fe20000410000 */
[----:B------:R-:W-:Y:S02]  /*1c80*/  HADD2.F32 R145, -RZ, R145.H1_H1 ;  /* 0x30000091ff917230 */ /* 0x000fe40000004100 */
[----:B---3--:R-:W-:Y:S01]  /*1c90*/  FADD.FTZ R191, -R152, R148 ;  /* 0x0000009498bf7221 */ /* 0x008fe20000010100 */
[----:B------:R-:W-:Y:S01]  /*1ca0*/  FADD.FTZ R38, R38, R190 ;  /* 0x000000be26267221 */ /* 0x000fe20000010000 */
[-C--:B------:R-:W-:Y:S01]  /*1cb0*/  FFMA.FTZ R70, R185, R190.reuse, R70 ;  /* 0x000000beb9467223 */ /* 0x080fe20000010046 */
[----:B------:R-:W-:Y:S01]  /*1cc0*/  FADD.FTZ R143, R140, R187 ;  /* 0x000000bb8c8f7221 */ /* 0x000fe20000010000 */
[----:B------:R-:W-:Y:S01]  /*1cd0*/  FMUL.FTZ R190, R11, R190 ;  /* 0x000000be0bbe7220 */ /* 0x000fe20000410000 */
[----:B------:R-:W-:Y:S01]  /*1ce0*/  FFMA.FTZ R140, R184, R187, R141 ;  /* 0x000000bbb88c7223 */ /* 0x000fe2000001008d */
[----:B------:R-:W-:-:S02]  /*1cf0*/  HADD2.F32 R192, -RZ, R146.H0_H0 ;  /* 0x20000092ffc07230 */ /* 0x000fc40000004100 */
        /* <DEDUP_REMOVED lines=39> */
.L_x_8558:
[----:B------:R-:W-:Y:S05]  /*1f70*/  BSYNC B0 ;  /* 0x0000000000007941 */ /* 0x000fea0003800000 */
.L_x_8547:
        /* <DEDUP_REMOVED lines=26> */
.L_x_8655:
[----:B------:R-:W0:Y:S01]  /*2120*/  S2R R143, SR_CgaCtaId ;  /* 0x00000000008f7919 */ /* 0x000e220000008800 */
[----:B------:R-:W-:Y:S01]  /*2130*/  MOV R142, 0x400 ;  /* 0x00000400008e7802 */ /* 0x000fe20000000f00 */
[----:B--2---:R-:W-:Y:S01]  /*2140*/  FADD.FTZ R196, R149, R196 ;  /* 0x000000c495c47221 */ /* 0x004fe20000010000 */
[----:B------:R-:W-:Y:S01]  /*2150*/  @!P4 LOP3.LUT R140, R140, 0x7, RZ, 0xc0, !PT ;  /* 0x000000078c8cc812 */ /* 0x000fe200078ec0ff */
[----:B----4-:R-:W-:Y:S01]  /*2160*/  FADD.FTZ R197, R148, R197 ;  /* 0x000000c594c57221 */ /* 0x010fe20000010000 */
[----:B------:R-:W-:Y:S05]  /*2170*/  WARPSYNC.ALL ;  /* 0x0000000000007948 */ /* 0x000fea0003800000 */
[----:B------:R-:W-:Y:S01]  /*2180*/  @!P4 IADD3 R140, R141, R140, RZ ;  /* 0x0000008c8d8cc210 */ /* 0x000fe20007ffe0ff */
        /* <DEDUP_REMOVED lines=52> */
.L_x_8569:
[----:B------:R-:W-:Y:S05]  /*24d0*/  BSYNC B1 ;  /* 0x0000000000017941 */ /* 0x000fea0003800000 */
.L_x_8568:
        /* <DEDUP_REMOVED lines=11> */
.L_x_8571:
[----:B------:R-:W-:Y:S05]  /*2590*/  BSYNC B1 ;  /* 0x0000000000017941 */ /* 0x000fea0003800000 */
.L_x_8570:
        /* <DEDUP_REMOVED lines=11> */
.L_x_8573:
[----:B------:R-:W-:Y:S05]  /*2650*/  BSYNC B1 ;  /* 0x0000000000017941 */ /* 0x000fea0003800000 */
.L_x_8572:
        /* <DEDUP_REMOVED lines=11> */
.L_x_8575:
[----:B------:R-:W-:Y:S05]  /*2710*/  BSYNC B1 ;  /* 0x0000000000017941 */ /* 0x000fea0003800000 */
.L_x_8574:
        /* <DEDUP_REMOVED lines=11> */
.L_x_8577:
[----:B------:R-:W-:Y:S05]  /*27d0*/  BSYNC B1 ;  /* 0x0000000000017941 */ /* 0x000fea0003800000 */
.L_x_8576:
        /* <DEDUP_REMOVED lines=11> */
.L_x_8579:
[----:B------:R-:W-:Y:S05]  /*2890*/  BSYNC B1 ;  /* 0x0000000000017941 */ /* 0x000fea0003800000 */
.L_x_8578:
        /* <DEDUP_REMOVED lines=11> */
.L_x_8581:
[----:B------:R-:W-:Y:S05]  /*2950*/  BSYNC B1 ;  /* 0x0000000000017941 */ /* 0x000fea0003800000 */
.L_x_8580:
        /* <DEDUP_REMOVED lines=16> */
.L_x_8583:
[----:B------:R-:W-:Y:S05]  /*2a60*/  BSYNC B1 ;  /* 0x0000000000017941 */ /* 0x000fea0003800000 */
.L_x_8582:
        /* <DEDUP_REMOVED lines=13> */
[----:B------:R-:W-:Y:S02]  /*2b40*/  @P4 F2FP.F16.F32.PACK_AB R149, RZ, R149 ;  /* 0x00000095ff95423e */ /* 0x000fe400000000ff */
[----:B------:R-:W0:Y:S01]  /*2b50*/  @P5 LDC.64 R140, c[0x0][0x308] ;  /* 0x0000c200ff8c5b82 */ /* 0x000e220000000a00 */
[----:B-1----:R-:W-:Y:S01]  /*2b60*/  @P4 FMUL.FTZ R153, R153, R196 ;  /* 0x000000c499994220 */ /* 0x002fe20000410000 */
[----:B------:R-:W-:-:S04]  /*2b70*/  @P4 PRMT R136, R149, 0x7610, R136 ;  /* 0x0000761095884816 */ /* 0x000fc80000000088 */
[----:B------:R-:W-:Y:S02]  /*2b80*/  @P4 F2FP.F16.F32.PACK_AB R153, RZ, R153 ;  /* 0x00000099ff99423e */ /* 0x000fe400000000ff */
[----:B------:R-:W1:Y:S01]  /*2b90*/  @P4 LDC R197, c[0x0][0x29c] ;  /* 0x0000a700ffc54b82 */ /* 0x000e620000000800 */
[----:B--2---:R-:W-:Y:S01]  /*2ba0*/  @P4 FMUL.FTZ R151, R151, R232 ;  /* 0x000000e897974220 */ /* 0x004fe20000410000 */
[----:B------:R-:W-:-:S04]  /*2bb0*/  @P4 PRMT R137, R153, 0x7610, R137 ;  /* 0x0000761099894816 */ /* 0x000fc80000000089 */
[----:B------:R-:W-:Y:S02]  /*2bc0*/  @P4 F2FP.F16.F32.PACK_AB R151, RZ, R151 ;  /* 0x00000097ff97423e */ /* 0x000fe400000000ff */
[----:B------:R-:W2:Y:S01]  /*2bd0*/  @P4 LDC R235, c[0x0][0x29c] ;  /* 0x0000a700ffeb4b82 */ /* 0x000ea20000000800 */
[----:B---3--:R-:W-:Y:S01]  /*2be0*/  @P4 FMUL.FTZ R155, R155, R234 ;  /* 0x000000ea9b9b4220 */ /* 0x008fe20000410000 */
[----:B------:R-:W-:-:S04]  /*2bf0*/  @P4 PRMT R138, R151, 0x7610, R138 ;  /* 0x00007610978a4816 */ /* 0x000fc8000000008a */
[----:B------:R-:W-:Y:S02]  /*2c00*/  @P4 F2FP.F16.F32.PACK_AB R155, RZ, R155 ;  /* 0x0000009bff9b423e */ /* 0x000fe400000000ff */
        /* <DEDUP_REMOVED lines=8> */
[----:B------:R-:W-:-:S02]  /*2c90*/  @P4 F2FP.F16.F32.PACK_AB R148, RZ, R148 ;  /* 0x00000094ff94423e */ /* 0x000fc400000000ff */
[----:B------:R-:W1:Y:S01]  /*2ca0*/  @P4 LDC.64 R140, c[0x0][0x2f8] ;  /* 0x0000be00ff8c4b82 */ /* 0x000e620000000a00 */
[----:B--2---:R-:W-:Y:S01]  /*2cb0*/  @P4 FMUL.FTZ R146, R146, R235 ;  /* 0x000000eb92924220 */ /* 0x004fe20000410000 */
[----:B------:R-:W-:-:S04]  /*2cc0*/  @P4 PRMT R136, R136, 0x5410, R148 ;  /* 0x0000541088884816 */ /* 0x000fc80000000094 */
[----:B------:R-:W-:Y:S01]  /*2cd0*/  @P4 F2FP.F16.F32.PACK_AB R146, RZ, R146 ;  /* 0x00000092ff92423e */ /* 0x000fe200000000ff */
[----:B---3--:R-:W-:-:S03]  /*2ce0*/  @P4 FMUL.FTZ R150, R150, R237 ;  /* 0x000000ed96964220 */ /* 0x008fc60000410000 */
[----:B------:R-:W-:Y:S02]  /*2cf0*/  @P4 PRMT R137, R137, 0x5410, R146 ;  /* 0x0000541089894816 */ /* 0x000fe40000000092 */
[----:B------:R-:W-:Y:S01]  /*2d00*/  @P4 F2FP.F16.F32.PACK_AB R150, RZ, R150 ;  /* 0x00000096ff96423e */ /* 0x000fe200000000ff */
[----:B----4-:R-:W-:-:S03]  /*2d10*/  @P4 FMUL.FTZ R152, R152, R239 ;  /* 0x000000ef98984220 */ /* 0x010fc60000410000 */
[----:B------:R-:W-:Y:S02]  /*2d20*/  @P4 PRMT R138, R138, 0x5410, R150 ;  /* 0x000054108a8a4816 */ /* 0x000fe40000000096 */
[----:B------:R-:W-:Y:S01]  /*2d30*/  @P4 F2FP.F16.F32.PACK_AB R152, RZ, R152 ;  /* 0x00000098ff98423e */ /* 0x000fe200000000ff */
[----:B-1----:R-:W-:-:S03]  /*2d40*/  @P4 IMAD.WIDE.U32 R140, R145, 0x10, R140 ;  /* 0x00000010918c4825 */ /* 0x002fc600078e008c */
[----:B------:R-:W-:Y:S02]  /*2d50*/  @P4 PRMT R139, R139, 0x5410, R152 ;  /* 0x000054108b8b4816 */ /* 0x000fe40000000098 */
[----:B------:R-:W-:-:S03]  /*2d60*/  IADD3 R145, R145, 0x100, RZ ;  /* 0x0000010091917810 */ /* 0x000fc60007ffe0ff */
[----:B------:R0:W-:Y:S04]  /*2d70*/  @P4 STG.E.128 desc[UR4][R140.64], R136 ;  /* 0x000000888c004986 */ /* 0x0001e8000c101d04 */
.L_x_8567:
[----:B------:R-:W-:Y:S05]  /*2d80*/  BSYNC B0 ;  /* 0x0000000000007941 */ /* 0x000fea0003800000 */
.L_x_8566:
        /* <DEDUP_REMOVED lines=16> */
.L_x_8587:
[----:B------:R-:W-:Y:S05]  /*2e90*/  BSYNC B1 ;  /* 0x0000000000017941 */ /* 0x000fea0003800000 */
.L_x_8586:
        /* <DEDUP_REMOVED lines=11> */
.L_x_8589:
[----:B------:R-:W-:Y:S05]  /*2f50*/  BSYNC B1 ;  /* 0x0000000000017941 */ /* 0x000fea0003800000 */
.L_x_8588:
        /* <DEDUP_REMOVED lines=11> */
.L_x_8591:
[----:B------:R-:W-:Y:S05]  /*3010*/  BSYNC B1 ;  /* 0x0000000000017941 */ /* 0x000fea0003800000 */
.L_x_8590:
        /* <DEDUP_REMOVED lines=11> */
.L_x_8593:
[----:B------:R-:W-:Y:S05]  /*30d0*/  BSYNC B1 ;  /* 0x0000000000017941 */ /* 0x000fea0003800000 */
.L_x_8592:
        /* <DEDUP_REMOVED lines=11> */
.L_x_8595:
[----:B------:R-:W-:Y:S05]  /*3190*/  BSYNC B1 ;  /* 0x0000000000017941 */ /* 0x000fea0003800000 */
.L_x_8594:
        /* <DEDUP_REMOVED lines=11> */
.L_x_8597:
[----:B------:R-:W-:Y:S05]  /*3250*/  BSYNC B1 ;  /* 0x0000000000017941 */ /* 0x000fea0003800000 */
.L_x_8596:
        /* <DEDUP_REMOVED lines=11> */
.L_x_8599:
[----:B------:R-:W-:Y:S05]  /*3310*/  BSYNC B1 ;  /* 0x0000000000017941 */ /* 0x000fea0003800000 */
.L_x_8598:
        /* <DEDUP_REMOVED lines=16> */
.L_x_8601:
[----:B------:R-:W-:Y:S05]  /*3420*/  BSYNC B1 ;  /* 0x0000000000017941 */ /* 0x000fea0003800000 */
.L_x_8600:
        /* <DEDUP_REMOVED lines=31> */
[----:B------:R-:W0:Y:S01]  /*3620*/  @P4 LDC R239, c[0x0][0x29c] ;  /* 0x0000a700ffef4b82 */ /* 0x000e220000000800 */
        /* <DEDUP_REMOVED lines=10> */
[----:B0-----:R-:W-:-:S03]  /*36d0*/  @P4 FMUL.FTZ R152, R152, R239 ;  /* 0x000000ef98984220 */ /* 0x001fc60000410000 */
[----:B------:R-:W-:Y:S02]  /*36e0*/  @P4 PRMT R138, R138, 0x5410, R150 ;  /* 0x000054108a8a4816 */ /* 0x000fe40000000096 */
[----:B------:R-:W-:Y:S01]  /*36f0*/  @P4 F2FP.F16.F32.PACK_AB R152, RZ, R152 ;  /* 0x00000098ff98423e */ /* 0x000fe200000000ff */
[----:B-1----:R-:W-:-:S03]  /*3700*/  @P4 IMAD.WIDE.U32 R140, R145, 0x10, R140 ;  /* 0x00000010918c4825 */ /* 0x002fc600078e008c */
[----:B------:R-:W-:Y:S02]  /*3710*/  @P4 PRMT R139, R139, 0x5410, R152 ;  /* 0x000054108b8b4816 */ /* 0x000fe40000000098 */
[----:B------:R-:W-:-:S03]  /*3720*/  IADD3 R145, R145, 0x100, RZ ;  /* 0x0000010091917810 */ /* 0x000fc60007ffe0ff */
[----:B------:R4:W-:Y:S04]  /*3730*/  @P4 STG.E.128 desc[UR4][R140.64], R136 ;  /* 0x000000888c004986 */ /* 0x0009e8000c101d04 */
.L_x_8585:
[----:B------:R-:W-:Y:S05]  /*3740*/  BSYNC B0 ;  /* 0x0000000000007941 */ /* 0x000fea0003800000 */
.L_x_8584:
        /* <DEDUP_REMOVED lines=16> */
.L_x_8605:
[----:B------:R-:W-:Y:S05]  /*3850*/  BSYNC B1 ;  /* 0x0000000000017941 */ /* 0x000fea0003800000 */
.L_x_8604:
        /* <DEDUP_REMOVED lines=11> */
.L_x_8607:
[----:B------:R-:W-:Y:S05]  /*3910*/  BSYNC B1 ;  /* 0x0000000000017941 */ /* 0x000fea0003800000 */
.L_x_8606:
        /* <DEDUP_REMOVED lines=11> */
.L_x_8609:
[----:B------:R-:W-:Y:S05]  /*39d0*/  BSYNC B1 ;  /* 0x0000000000017941 */ /* 0x000fea0003800000 */
.L_x_8608:
        /* <DEDUP_REMOVED lines=11> */
.L_x_8611:
[----:B------:R-:W-:Y:S05]  /*3a90*/  BSYNC B1 ;  /* 0x0000000000017941 */ /* 0x000fea0003800000 */
.L_x_8610:
        /* <DEDUP_REMOVED lines=11> */
.L_x_8613:
[----:B------:R-:W-:Y:S05]  /*3b50*/  BSYNC B1 ;  /* 0x0000000000017941 */ /* 0x000fea0003800000 */
.L_x_8612:
        /* <DEDUP_REMOVED lines=11> */
.L_x_8615:
[----:B------:R-:W-:Y:S05]  /*3c10*/  BSYNC B1 ;  /* 0x0000000000017941 */ /* 0x000fea0003800000 */
.L_x_8614:
        /* <DEDUP_REMOVED lines=11> */
.L_x_8617:
[----:B------:R-:W-:Y:S05]  /*3cd0*/  BSYNC B1 ;  /* 0x0000000000017941 */ /* 0x000fea0003800000 */
.L_x_8616:
        /* <DEDUP_REMOVED lines=16> */
.L_x_8619:
[----:B------:R-:W-:Y:S05]  /*3de0*/  BSYNC B1 ;  /* 0x0000000000017941 */ /* 0x000fea0003800000 */
.L_x_8618:
        /* <DEDUP_REMOVED lines=14> */
[----:B------:R-:W0:Y:S01]  /*3ed0*/  @P4 LDC R197, c[0x0][0x29c] ;  /* 0x0000a700ffc54b82 */ /* 0x000e220000000800 */
        /* <DEDUP_REMOVED lines=12> */
[----:B0-----:R-:W-:Y:S01]  /*3fa0*/  @P4 FMUL.FTZ R148, R148, R197 ;  /* 0x000000c594944220 */ /* 0x001fe20000410000 */
[----:B------:R-:W-:-:S04]  /*3fb0*/  @P4 PRMT R139, R153, 0x7610, R139 ;  /* 0x00007610998b4816 */ /* 0x000fc8000000008b */
[----:B------:R-:W-:Y:S02]  /*3fc0*/  @P4 F2FP.F16.F32.PACK_AB R148, RZ, R148 ;  /* 0x00000094ff94423e */ /* 0x000fe400000000ff */
[----:B------:R-:W0:Y:S01]  /*3fd0*/  @P5 LDC.64 R142, c[0x0][0x308] ;  /* 0x0000c200ff8e5b82 */ /* 0x000e220000000a00 */
[----:B-1----:R-:W-:Y:S01]  /*3fe0*/  @P4 FMUL.FTZ R146, R146, R235 ;  /* 0x000000eb92924220 */ /* 0x002fe20000410000 */
[----:B------:R-:W-:-:S04]  /*3ff0*/  @P4 PRMT R136, R136, 0x5410, R148 ;  /* 0x0000541088884816 */ /* 0x000fc80000000094 */
[----:B------:R-:W-:Y:S02]  /*4000*/  @P4 F2FP.F16.F32.PACK_AB R146, RZ, R146 ;  /* 0x00000092ff92423e */ /* 0x000fe400000000ff */
[----:B------:R-:W1:Y:S01]  /*4010*/  @P4 LDC.64 R140, c[0x0][0x2f8] ;  /* 0x0000be00ff8c4b82 */ /* 0x000e620000000a00 */
[----:B--2---:R-:W-:Y:S01]  /*4020*/  @P4 FMUL.FTZ R150, R150, R237 ;  /* 0x000000ed96964220 */ /* 0x004fe20000410000 */
[----:B------:R-:W-:-:S04]  /*4030*/  @P4 PRMT R137, R137, 0x5410, R146 ;  /* 0x0000541089894816 */ /* 0x000fc80000000092 */
[----:B------:R-:W-:Y:S01]  /*4040*/  @P4 F2FP.F16.F32.PACK_AB R150, RZ, R150 ;  /* 0x00000096ff96423e */ /* 0x000fe200000000ff */
[----:B---3--:R-:W-:-:S03]  /*4050*/  @P4 FMUL.FTZ R152, R152, R239 ;  /* 0x000000ef98984220 */ /* 0x008fc60000410000 */
[----:B------:R-:W-:Y:S02]  /*4060*/  @P4 PRMT R138, R138, 0x5410, R150 ;  /* 0x000054108a8a4816 */ /* 0x000fe40000000096 */
[----:B------:R-:W-:Y:S01]  /*4070*/  @P4 F2FP.F16.F32.PACK_AB R152, RZ, R152 ;  /* 0x00000098ff98423e */ /* 0x000fe200000000ff */
[----:B0-----:R-:W-:-:S03]  /*4080*/  @P5 IMAD.WIDE.U32 R142, R3, 0x20, R142 ;  /* 0x00000020038e5825 */ /* 0x001fc600078e008e */
[----:B------:R-:W-:Y:S02]  /*4090*/  @P4 PRMT R139, R139, 0x5410, R152 ;  /* 0x000054108b8b4816 */ /* 0x000fe40000000098 */
[----:B------:R-:W-:Y:S01]  /*40a0*/  IADD3 R3, R3, 0x100, RZ ;  /* 0x0000010003037810 */ /* 0x000fe20007ffe0ff */
[----:B------:R2:W-:Y:S01]  /*40b0*/  @P5 STG.E.128 desc[UR4][R142.64], R128 ;  /* 0x000000808e005986 */ /* 0x0005e2000c101d04 */
[----:B-1----:R-:W-:-:S03]  /*40c0*/  @P4 IMAD.WIDE.U32 R140, R145, 0x10, R140 ;  /* 0x00000010918c4825 */ /* 0x002fc600078e008c */
[----:B------:R2:W-:Y:S01]  /*40d0*/  @P5 STG.E.128 desc[UR4][R142.64+0x10], R132 ;  /* 0x000010848e005986 */ /* 0x0005e2000c101d04 */
[----:B------:R-:W-:-:S03]  /*40e0*/  IADD3 R145, R145, 0x100, RZ ;  /* 0x0000010091917810 */ /* 0x000fc60007ffe0ff */
[----:B------:R2:W-:Y:S04]  /*40f0*/  @P4 STG.E.128 desc[UR4][R140.64], R136 ;  /* 0x000000888c004986 */ /* 0x0005e8000c101d04 */
.L_x_8603:
[----:B------:R-:W-:Y:S05]  /*4100*/  BSYNC B0 ;  /* 0x0000000000007941 */ /* 0x000fea0003800000 */
.L_x_8602:
        /* <DEDUP_REMOVED lines=17> */
.L_x_8623:
[----:B------:R-:W-:Y:S05]  /*4220*/  BSYNC B1 ;  /* 0x0000000000017941 */ /* 0x000fea0003800000 */
.L_x_8622:
        /* <DEDUP_REMOVED lines=11> */
.L_x_8625:
[----:B------:R-:W-:Y:S05]  /*42e0*/  BSYNC B1 ;  /* 0x0000000000017941 */ /* 0x000fea0003800000 */
.L_x_8624:
        /* <DEDUP_REMOVED lines=11> */
.L_x_8627:
[----:B------:R-:W-:Y:S05]  /*43a0*/  BSYNC B1 ;  /* 0x0000000000017941 */ /* 0x000fea0003800000 */
.L_x_8626:
        /* <DEDUP_REMOVED lines=11> */
.L_x_8629:
[----:B------:R-:W-:Y:S05]  /*4460*/  BSYNC B1 ;  /* 0x0000000000017941 */ /* 0x000fea0003800000 */
.L_x_8628:
        /* <DEDUP_REMOVED lines=11> */
.L_x_8631:
[----:B------:R-:W-:Y:S05]  /*4520*/  BSYNC B1 ;  /* 0x0000000000017941 */ /* 0x000fea0003800000 */
.L_x_8630:
        /* <DEDUP_REMOVED lines=11> */
.L_x_8633:
[----:B------:R-:W-:Y:S05]  /*45e0*/  BSYNC B1 ;  /* 0x0000000000017941 */ /* 0x000fea0003800000 */
.L_x_8632:
        /* <DEDUP_REMOVED lines=11> */
.L_x_8635:
[----:B------:R-:W-:Y:S05]  /*46a0*/  BSYNC B1 ;  /* 0x0000000000017941 */ /* 0x000fea0003800000 */
.L_x_8634:
        /* <DEDUP_REMOVED lines=16> */
.L_x_8637:
[----:B------:R-:W-:Y:S05]  /*47b0*/  BSYNC B1 ;  /* 0x0000000000017941 */ /* 0x000fea0003800000 */
.L_x_8636:
        /* <DEDUP_REMOVED lines=13> */
[----:B------:R-:W-:Y:S02]  /*4890*/  @P4 F2FP.F16.F32.PACK_AB R149, RZ, R149 ;  /* 0x00000095ff95423e */ /* 0x000fe400000000ff */
[----:B------:R-:W0:Y:S01]  /*48a0*/  @P4 LDC R196, c[0x0][0x29c] ;  /* 0x0000a700ffc44b82 */ /* 0x000e220000000800 */
[----:B-1----:R-:W-:Y:S01]  /*48b0*/  @P4 FMUL.FTZ R155, R155, R144 ;  /* 0x000000909b9b4220 */ /* 0x002fe20000410000 */
[----:B------:R-:W-:-:S04]  /*48c0*/  @P4 PRMT R136, R149, 0x7610, R136 ;  /* 0x0000761095884816 */ /* 0x000fc80000000088 */
[----:B------:R-:W-:Y:S01]  /*48d0*/  @P4 F2FP.F16.F32.PACK_AB R155, RZ, R155 ;  /* 0x0000009bff9b423e */ /* 0x000fe200000000ff */
[----:B--2---:R-:W-:Y:S01]  /*48e0*/  @P3 IMAD.WIDE.U32 R142, R3, 0x20, R140 ;  /* 0x00000020038e3825 */ /* 0x004fe200078e008c */
[----:B------:R-:W1:Y:S02]  /*48f0*/  @P4 LDC R147, c[0x0][0x29c] ;  /* 0x0000a700ff934b82 */ /* 0x000e640000000800 */
[----:B------:R-:W-:Y:S02]  /*4900*/  @P4 PRMT R137, R155, 0x7610, R137 ;  /* 0x000076109b894816 */ /* 0x000fe40000000089 */
[----:B------:R2:W-:Y:S01]  /*4910*/  @P3 STG.E.128 desc[UR4][R142.64], R128 ;  /* 0x000000808e003986 */ /* 0x0005e2000c101d04 */
[----:B---3--:R-:W-:-:S03]  /*4920*/  @P4 FMUL.FTZ R151, R151, R154 ;  /* 0x0000009a97974220 */ /* 0x008fc60000410000 */
[----:B------:R-:W3:Y:S01]  /*4930*/  @P4 LDC R3, c[0x0][0x29c] ;  /* 0x0000a700ff034b82 */ /* 0x000ee20000000800 */
[----:B------:R2:W-:Y:S01]  /*4940*/  @P3 STG.E.128 desc[UR4][R142.64+0x10], R132 ;  /* 0x000010848e003986 */ /* 0x0005e2000c101d04 */
[----:B------:R-:W-:Y:S01]  /*4950*/  @P4 F2FP.F16.F32.PACK_AB R151, RZ, R151 ;  /* 0x00000097ff97423e */ /* 0x000fe200000000ff */
[----:B0-----:R-:W-:-:S05]  /*4960*/  @P4 FMUL.FTZ R153, R153, R196 ;  /* 0x000000c499994220 */ /* 0x001fca0000410000 */
[----:B------:R-:W0:Y:S01]  /*4970*/  @P4 LDC R197, c[0x0][0x29c] ;  /* 0x0000a700ffc54b82 */ /* 0x000e220000000800 */
[----:B------:R-:W-:Y:S02]  /*4980*/  @P4 PRMT R138, R151, 0x7610, R138 ;  /* 0x00007610978a4816 */ /* 0x000fe4000000008a */
[----:B------:R-:W-:-:S05]  /*4990*/  @P4 F2FP.F16.F32.PACK_AB R153, RZ, R153 ;  /* 0x00000099ff99423e */ /* 0x000fca00000000ff */
[----:B------:R-:W4:Y:S01]  /*49a0*/  @P4 LDC R235, c[0x0][0x29c] ;  /* 0x0000a700ffeb4b82 */ /* 0x000f220000000800 */
[----:B-1----:R-:W-:Y:S01]  /*49b0*/  @P4 FMUL.FTZ R146, R146, R147 ;  /* 0x0000009392924220 */ /* 0x002fe20000410000 */
[----:B------:R-:W-:-:S04]  /*49c0*/  @P4 PRMT R139, R153, 0x7610, R139 ;  /* 0x00007610998b4816 */ /* 0x000fc8000000008b */
[----:B------:R-:W-:Y:S02]  /*49d0*/  @P4 F2FP.F16.F32.PACK_AB R146, RZ, R146 ;  /* 0x00000092ff92423e */ /* 0x000fe400000000ff */
[----:B------:R-:W1:Y:S01]  /*49e0*/  @P4 LDC.64 R140, c[0x0][0x2f8] ;  /* 0x0000be00ff8c4b82 */ /* 0x000e620000000a00 */
[----:B---3--:R-:W-:Y:S01]  /*49f0*/  @P4 FMUL.FTZ R148, R148, R3 ;  /* 0x0000000394944220 */ /* 0x008fe20000410000 */
[----:B------:R-:W-:-:S04]  /*4a00*/  @P4 PRMT R137, R137, 0x5410, R146 ;  /* 0x0000541089894816 */ /* 0x000fc80000000092 */
[----:B------:R-:W-:Y:S01]  /*4a10*/  @P4 F2FP.F16.F32.PACK_AB R148, RZ, R148 ;  /* 0x00000094ff94423e */ /* 0x000fe200000000ff */
[----:B0-----:R-:W-:-:S03]  /*4a20*/  @P4 FMUL.FTZ R150, R150, R197 ;  /* 0x000000c596964220 */ /* 0x001fc60000410000 */
[----:B------:R-:W-:Y:S02]  /*4a30*/  @P4 PRMT R136, R136, 0x5410, R148 ;  /* 0x0000541088884816 */ /* 0x000fe40000000094 */
[----:B------:R-:W-:Y:S01]  /*4a40*/  @P4 F2FP.F16.F32.PACK_AB R150, RZ, R150 ;  /* 0x00000096ff96423e */ /* 0x000fe200000000ff */
[----:B----4-:R-:W-:-:S03]  /*4a50*/  @P4 FMUL.FTZ R152, R152, R235 ;  /* 0x000000eb98984220 */ /* 0x010fc60000410000 */
[----:B------:R-:W-:Y:S02]  /*4a60*/  @P4 PRMT R138, R138, 0x5410, R150 ;  /* 0x000054108a8a4816 */ /* 0x000fe40000000096 */
[----:B------:R-:W-:Y:S01]  /*4a70*/  @P4 F2FP.F16.F32.PACK_AB R152, RZ, R152 ;  /* 0x00000098ff98423e */ /* 0x000fe200000000ff */
[----:B-1----:R-:W-:-:S03]  /*4a80*/  @P4 IMAD.WIDE.U32 R140, R145, 0x10, R140 ;  /* 0x00000010918c4825 */ /* 0x002fc600078e008c */
[----:B------:R-:W-:-:S05]  /*4a90*/  @P4 PRMT R139, R139, 0x5410, R152 ;  /* 0x000054108b8b4816 */ /* 0x000fca0000000098 */
[----:B------:R2:W-:Y:S02]  /*4aa0*/  @P4 STG.E.128 desc[UR4][R140.64], R136 ;  /* 0x000000888c004986 */ /* 0x0005e4000c101d04 */
.L_x_8621:
[----:B------:R-:W-:Y:S05]  /*4ab0*/  BSYNC B0 ;  /* 0x0000000000007941 */ /* 0x000fea0003800000 */
.L_x_8620:
[----:B------:R-:W-:Y:S02]  /*4ac0*/  IADD3 R5, R5, UR10, RZ ;  /* 0x0000000a05057c10 */ /* 0x000fe4000fffe0ff */
[----:B------:R-:W-:Y:S02]  /*4ad0*/  ISETP.NE.AND P4, PT, R233, RZ, PT ;  /* 0x000000ffe900720c */ /* 0x000fe40003f85270 */
[----:B------:R-:W-:Y:S02]  /*4ae0*/  ISETP.GE.AND P3, PT, R5, UR11, PT ;  /* 0x0000000b05007c0c */ /* 0x000fe4000bf66270 */
[----:B------:R-:W-:-:S11]  /*4af0*/  SEL R153, RZ, 0x1, P4 ;  /* 0x00000001ff997807 */ /* 0x000fd60002000000 */
[----:B------:R-:W-:Y:S05]  /*4b00*/  @!P3 BRA `(.L_x_8638) ;  /* 0xffffffb800fcb947 */ /* 0x000fea000383ffff */
.L_x_8546:
        /* <DEDUP_REMOVED lines=16> */
.L_x_8640:
[----:B------:R-:W-:Y:S05]  /*4c10*/  BSYNC B0 ;  /* 0x0000000000007941 */ /* 0x000fea0003800000 */
.L_x_8639:
        /* <DEDUP_REMOVED lines=11> */
.L_x_8642:
[----:B------:R-:W-:Y:S05]  /*4cd0*/  BSYNC B0 ;  /* 0x0000000000007941 */ /* 0x000fea0003800000 */
.L_x_8641:
        /* <DEDUP_REMOVED lines=11> */
.L_x_8644:
[----:B------:R-:W-:Y:S05]  /*4d90*/  BSYNC B0 ;  /* 0x0000000000007941 */ /* 0x000fea0003800000 */
.L_x_8643:
        /* <DEDUP_REMOVED lines=11> */
.L_x_8565:
[----:B------:R-:W-:Y:S01]  /*4e50*/  HFMA2.MMA R152, -RZ, RZ, 0, 1.847743988037109375e-06 ;  /* 0x0000001fff987435 */ /* 0x000fe200000001ff */
[----:B------:R-:W-:Y:S02]  /*4e60*/  MOV R151, 0x10 ;  /* 0x0000001000977802 */ /* 0x000fe40000000f00 */
[----:B------:R-:W-:-:S08]  /*4e70*/  MOV R150, 0xffffffff ;  /* 0xffffffff00967802 */ /* 0x000fd00000000f00 */
[----:B0--3-5:R-:W-:Y:S05]  /*4e80*/  WARPSYNC.COLLECTIVE R150, `(.L_x_8645) ;  /* 0x0000000096087348 */ /* 0x029fea0003c00000 */
[----:B------:R1:W2:Y:S02]  /*4e90*/  SHFL.DOWN P5, R197, R155, R151, R152 ;  /* 0x080000979bc57389 */ /* 0x0002a400000a0098 */
[----:B0123-5:R-:W-:Y:S01]  /*4ea0*/  ENDCOLLECTIVE ;  /* 0x000000000000791b */ /* 0x02ffe20003800000 */
.L_x_8645:
[----:B------:R-:W-:-:S05]  /*4eb0*/  MOV R142, R197 ;  /* 0x000000c5008e7202 */ /* 0x000fca0000000f00 */
[----:B------:R-:W-:Y:S01]  /*4ec0*/  FADD.FTZ R142, R142, R155 ;  /* 0x0000009b8e8e7221 */ /* 0x000fe20000010000 */
[----:B------:R-:W-:-:S07]  /*4ed0*/  MOV R155, R196 ;  /* 0x000000c4009b7202 */ /* 0x000fce0000000f00 */
[----:B------:R-:W-:Y:S05]  /*4ee0*/  WARPSYNC.COLLECTIVE R150, `(.L_x_8646) ;  /* 0x0000000096087348 */ /* 0x000fea0003c00000 */
[----:B------:R0:W1:Y:S02]  /*4ef0*/  SHFL.DOWN P5, R197, R155, R151, R152 ;  /* 0x080000979bc57389 */ /* 0x00006400000a0098 */
[----:B01----:R-:W-:Y:S01]  /*4f00*/  ENDCOLLECTIVE ;  /* 0x000000000000791b */ /* 0x003fe20003800000 */
.L_x_8646:
[----:B------:R-:W-:Y:S01]  /*4f10*/  HFMA2.MMA R151, -RZ, RZ, 0, 4.76837158203125e-07 ;  /* 0x00000008ff977435 */ /* 0x000fe200000001ff */
[----:B------:R-:W-:Y:S02]  /*4f20*/  MOV R155, R142 ;  /* 0x0000008e009b7202 */ /* 0x000fe40000000f00 */
[----:B------:R-:W-:-:S08]  /*4f30*/  MOV R143, R197 ;  /* 0x000000c5008f7202 */ /* 0x000fd00000000f00 */
[----:B------:R-:W-:Y:S05]  /*4f40*/  WARPSYNC.COLLECTIVE R150, `(.L_x_8647) ;  /* 0x0000000096087348 */ /* 0x000fea0003c00000 */
[----:B------:R0:W1:Y:S02]  /*4f50*/  SHFL.DOWN P5, R197, R155, R151, R152 ;  /* 0x080000979bc57389 */ /* 0x00006400000a0098 */
[----:B01----:R-:W-:Y:S01]  /*4f60*/  ENDCOLLECTIVE ;  /* 0x000000000000791b */ /* 0x003fe20003800000 */
.L_x_8647:
[----:B------:R-:W-:-:S05]  /*4f70*/  FADD.FTZ R143, R143, R196 ;  /* 0x000000c48f8f7221 */ /* 0x000fca0000010000 */
[----:B------:R-:W-:Y:S02]  /*4f80*/  MOV R155, R143 ;  /* 0x0000008f009b7202 */ /* 0x000fe40000000f00 */
[----:B------:R-:W-:-:S07]  /*4f90*/  MOV R145, R197 ;  /* 0x000000c500917202 */ /* 0x000fce0000000f00 */
[----:B------:R-:W-:Y:S05]  /*4fa0*/  WARPSYNC.COLLECTIVE R150, `(.L_x_8648) ;  /* 0x0000000096087348 */ /* 0x000fea0003c00000 */
[----:B------:R0:W1:Y:S02]  /*4fb0*/  SHFL.DOWN P5, R197, R155, R151, R152 ;  /* 0x080000979bc57389 */ /* 0x00006400000a0098 */
[----:B01----:R-:W-:Y:S01]  /*4fc0*/  ENDCOLLECTIVE ;  /* 0x000000000000791b */ /* 0x003fe20003800000 */
.L_x_8648:
[----:B------:R-:W-:Y:S01]  /*4fd0*/  FADD.FTZ R145, R142, R145 ;  /* 0x000000918e917221 */ /* 0x000fe20000010000 */
[----:B------:R-:W-:-:S04]  /*4fe0*/  HFMA2.MMA R151, -RZ, RZ, 0, 2.384185791015625e-07 ;  /* 0x00000004ff977435 */ /* 0x000fc800000001ff */
[----:B------:R-:W-:Y:S02]  /*4ff0*/  MOV R155, R145 ;  /* 0x00000091009b7202 */ /* 0x000fe40000000f00 */
[----:B------:R-:W-:-:S07]  /*5000*/  MOV R144, R197 ;  /* 0x000000c500907202 */ /* 0x000fce0000000f00 */
[----:B------:R-:W-:Y:S05]  /*5010*/  WARPSYNC.COLLECTIVE R150, `(.L_x_8649) ;  /* 0x0000000096087348 */ /* 0x000fea0003c00000 */
[----:B------:R0:W1:Y:S02]  /*5020*/  SHFL.DOWN P5, R197, R155, R151, R152 ;  /* 0x080000979bc57389 */ /* 0x00006400000a0098 */
[----:B01----:R-:W-:Y:S01]  /*5030*/  ENDCOLLECTIVE ;  /* 0x000000000000791b */ /* 0x003fe20003800000 */
.L_x_8649:
[----:B------:R-:W-:-:S05]  /*5040*/  FADD.FTZ R144, R143, R144 ;  /* 0x000000908f907221 */ /* 0x000fca0000010000 */
[----:B------:R-:W-:Y:S02]  /*5050*/  MOV R155, R144 ;  /* 0x00000090009b7202 */ /* 0x000fe40000000f00 */
[----:B------:R-:W-:-:S07]  /*5060*/  MOV R146, R197 ;  /* 0x000000c500927202 */ /* 0x000fce0000000f00 */
[----:B------:R-:W-:Y:S05]  /*5070*/  WARPSYNC.COLLECTIVE R150, `(.L_x_8650) ;  /* 0x0000000096087348 */ /* 0x000fea0003c00000 */
[----:B------:R0:W1:Y:S02]  /*5080*/  SHFL.DOWN P5, R197, R155, R151, R152 ;  /* 0x080000979bc57389 */ /* 0x00006400000a0098 */
[----:B01----:R-:W-:Y:S01]  /*5090*/  ENDCOLLECTIVE ;  /* 0x000000000000791b */ /* 0x003fe20003800000 */
.L_x_8650:
[----:B------:R-:W-:Y:S01]  /*50a0*/  FADD.FTZ R146, R145, R146 ;  /* 0x0000009291927221 */ /* 0x000fe20000010000 */
[----:B------:R-:W-:-:S04]  /*50b0*/  HFMA2.MMA R151, -RZ, RZ, 0, 1.1920928955078125e-07 ;  /* 0x00000002ff977435 */ /* 0x000fc800000001ff */
[----:B------:R-:W-:Y:S02]  /*50c0*/  MOV R155, R146 ;  /* 0x00000092009b7202 */ /* 0x000fe40000000f00 */
[----:B------:R-:W-:-:S07]  /*50d0*/  MOV R147, R197 ;  /* 0x000000c500937202 */ /* 0x000fce0000000f00 */
[----:B------:R-:W-:Y:S05]  /*50e0*/  WARPSYNC.COLLECTIVE R150, `(.L_x_8651) ;  /* 0x0000000096087348 */ /* 0x000fea0003c00000 */
[----:B------:R0:W1:Y:S02]  /*50f0*/  SHFL.DOWN P5, R197, R155, R151, R152 ;  /* 0x080000979bc57389 */ /* 0x00006400000a0098 */
[----:B01----:R-:W-:Y:S01]  /*5100*/  ENDCOLLECTIVE ;  /* 0x000000000000791b */ /* 0x003fe20003800000 */
.L_x_8651:
[----:B------:R-:W-:-:S05]  /*5110*/  FADD.FTZ R147, R144, R147 ;  /* 0x0000009390937221 */ /* 0x000fca0000010000 */
[----:B------:R-:W-:Y:S02]  /*5120*/  MOV R155, R147 ;  /* 0x00000093009b7202 */ /* 0x000fe40000000f00 */
[----:B------:R-:W-:-:S07]  /*5130*/  MOV R149, R197 ;  /* 0x000000c500957202 */ /* 0x000fce0000000f00 */
[----:B------:R-:W-:Y:S05]  /*5140*/  WARPSYNC.COLLECTIVE R150, `(.L_x_8652) ;  /* 0x0000000096087348 */ /* 0x000fea0003c00000 */
[----:B------:R0:W1:Y:S02]  /*5150*/  SHFL.DOWN P5, R197, R155, R151, R152 ;  /* 0x080000979bc57389 */ /* 0x00006400000a0098 */
[----:B01----:R-:W-:Y:S01]  /*5160*/  ENDCOLLECTIVE ;  /* 0x000000000000791b */ /* 0x003fe20003800000 */
.L_x_8652:
[----:B------:R-:W-:Y:S01]  /*5170*/  FADD.FTZ R149, R146, R149 ;  /* 0x0000009592957221 */ /* 0x000fe20000010000 */
[----:B------:R-:W-:-:S04]  /*5180*/  HFMA2.MMA R151, -RZ, RZ, 0, 5.9604644775390625e-08 ;  /* 0x00000001ff977435 */ /* 0x000fc800000001ff */
[----:B------:R-:W-:Y:S02]  /*5190*/  MOV R155, R149 ;  /* 0x00000095009b7202 */ /* 0x000fe40000000f00 */
[----:B------:R-:W-:-:S07]  /*51a0*/  MOV R148, R197 ;  /* 0x000000c500947202 */ /* 0x000fce0000000f00 */
[----:B------:R-:W-:Y:S05]  /*51b0*/  WARPSYNC.COLLECTIVE R150, `(.L_x_8653) ;  /* 0x0000000096087348 */ /* 0x000fea0003c00000 */
[----:B------:R0:W1:Y:S02]  /*51c0*/  SHFL.DOWN P5, R197, R155, R151, R152 ;  /* 0x080000979bc57389 */ /* 0x00006400000a0098 */
[----:B01----:R-:W-:Y:S01]  /*51d0*/  ENDCOLLECTIVE ;  /* 0x000000000000791b */ /* 0x003fe20003800000 */
.L_x_8653:
[----:B------:R-:W-:-:S05]  /*51e0*/  FADD.FTZ R148, R147, R148 ;  /* 0x0000009493947221 */ /* 0x000fca0000010000 */
[----:B------:R-:W-:Y:S02]  /*51f0*/  MOV R155, R148 ;  /* 0x00000094009b7202 */ /* 0x000fe40000000f00 */
[----:B------:R-:W-:-:S07]  /*5200*/  MOV R196, R197 ;  /* 0x000000c500c47202 */ /* 0x000fce0000000f00 */
[----:B------:R-:W-:Y:S05]  /*5210*/  WARPSYNC.COLLECTIVE R150, `(.L_x_8654) ;  /* 0x0000000096087348 */ /* 0x000fea0003c00000 */
[----:B------:R0:W1:Y:S02]  /*5220*/  SHFL.DOWN P5, R197, R155, R151, R152 ;  /* 0x080000979bc57389 */ /* 0x00006400000a0098 */
[----:B01----:R-:W-:Y:S01]  /*5230*/  ENDCOLLECTIVE ;  /* 0x000000000000791b */ /* 0x003fe20003800000 */
.L_x_8654:
[----:B------:R-:W-:Y:S05]  /*5240*/  BRA `(.L_x_8655) ;  /* 0xffffffcc00b47947 */ /* 0x000fea000383ffff */
.L_x_8656:
        /* <DEDUP_REMOVED lines=11> */
.L_x_13982:


//--------------------- .text._ZN10layer_norm13ln_bwd_kernelINS_13Kernel_traitsI6__halfS2_fS2_fjLj8192ELj1ELj1ELj8ELj16ENS_18Kernel_traits_baseILj8192ES2_S2_fS2_fjLj256EEEEELb0ELb0ELb1ELb1EEEvNS_9BwdParamsE --------------------------
	.section	.text._ZN10layer_norm13ln_bwd_kernelINS_13Kernel_traitsI6__halfS2_fS2_fjLj8192ELj1ELj1ELj8ELj16ENS_18Kernel_traits_baseILj8192ES2_S2_fS2_fjLj256EEEEELb0ELb0ELb1ELb1EEEvNS_9BwdParamsE,"ax",@progbits
	.align	128
        .global         _ZN10layer_norm13ln_bwd_kernelINS_13Kernel_traitsI6__halfS2_fS2_fjLj8192ELj1ELj1ELj8ELj16ENS_18Kernel_traits_baseILj8192ES2_S2_fS2_fjLj256EEEEELb0ELb0ELb1ELb1EEEvNS_9BwdParamsE
        .type           _ZN10layer_norm13ln_bwd_kernelINS_13Kernel_traitsI6__halfS2_fS2_fjLj8192ELj1ELj1ELj8ELj16ENS_18Kernel_traits_baseILj8192ES2_S2_fS2_fjLj256EEEEELb0ELb0ELb1ELb1EEEvNS_9BwdParamsE,@function
        .size           _ZN10layer_norm13ln_bwd_kernelINS_13Kernel_traitsI6__halfS2_fS2_fjLj8192ELj1ELj1ELj8ELj16ENS_18Kernel_traits_baseILj8192ES2_S2_fS2_fjLj256EEEEELb0ELb0ELb1ELb1EEEvNS_9BwdParamsE,(.L_x_13983 - _ZN10layer_norm13ln_bwd_kernelINS_13Kernel_traitsI6__halfS2_fS2_fjLj8192ELj1ELj1ELj8ELj16ENS_18Kernel_traits_baseILj8192ES2_S2_fS2_fjLj256EEEEELb0ELb0ELb1ELb1EEEvNS_9BwdParamsE)
        .other          _ZN10layer_norm13ln_bwd_kernelINS_13Kernel_traitsI6__halfS2_fS2_fjLj8192ELj1ELj1ELj8ELj16ENS_18Kernel_traits_baseILj8192ES2_S2_fS2_fjLj256EEEEELb0ELb0ELb1ELb1EEEvNS_9BwdParamsE,@"STO_CUDA_ENTRY STV_DEFAULT"
_ZN10layer_norm13ln_bwd_kernelINS_13Kernel_traitsI6__halfS2_fS2_fjLj8192ELj1ELj1ELj8ELj16ENS_18Kernel_traits_baseILj8192ES2_S2_fS2_fjLj256EEEEELb0ELb0ELb1ELb1EEEvNS_9BwdParamsE:
.text._ZN10layer_norm13ln_bwd_kernelINS_13Kernel_traitsI6__halfS2_fS2_fjLj8192ELj1ELj1ELj8ELj16ENS_18Kernel_traits_baseILj8192ES2_S2_fS2_fjLj256EEEEELb0ELb0ELb1ELb1EEEvNS_9BwdParamsE:
        /* <DEDUP_REMOVED lines=45> */
.L_x_8657:
        /* <DEDUP_REMOVED lines=38> */
[--C-:B--2---:R-:W-:Y:S02]  /*0530*/  HADD2.F32 R191, -RZ, R5.reuse.H0_H0 ;  /* 0x20000005ffbf7230 */ /* 0x104fe40000004100 */
[----:B------:R-:W-:Y:S02]  /*0540*/  HADD2.F32 R190, -RZ, R5.H1_H1 ;  /* 0x30000005ffbe7230 */ /* 0x000fe40000004100 */
[----:B------:R-:W0:Y:S01]  /*0550*/  LDC.U8 R5, c[0x0][0x2a0] ;  /* 0x0000a800ff057b82 */ /* 0x000e220000000000 */
[----:B------:R-:W-:-:S02]  /*0560*/  HADD2.F32 R189, -RZ, R6.H0_H0 ;  /* 0x20000006ffbd7230 */ /* 0x000fc40000004100 */
[----:B------:R-:W-:Y:S02]  /*0570*/  HADD2.F32 R188, -RZ, R6.H1_H1 ;  /* 0x30000006ffbc7230 */ /* 0x000fe40000004100 */
[--C-:B------:R-:W-:Y:S02]  /*0580*/  HADD2.F32 R187, -RZ, R7.reuse.H0_H0 ;  /* 0x20000007ffbb7230 */ /* 0x100fe40000004100 */
[----:B------:R-:W-:Y:S02]  /*0590*/  HADD2.F32 R186, -RZ, R7.H1_H1 ;  /* 0x30000007ffba7230 */ /* 0x000fe40000004100 */
[--C-:B---3--:R-:W-:Y:S02]  /*05a0*/  HADD2.F32 R185, -RZ, R8.reuse.H0_H0 ;  /* 0x20000008ffb97230 */ /* 0x108fe40000004100 */
[----:B------:R-:W-:Y:S02]  /*05b0*/  HADD2.F32 R184, -RZ, R8.H1_H1 ;  /* 0x30000008ffb87230 */ /* 0x000fe40000004100 */
[----:B------:R-:W-:-:S02]  /*05c0*/  HADD2.F32 R183, -RZ, R9.H0_H0 ;  /* 0x20000009ffb77230 */ /* 0x000fc40000004100 */
[----:B------:R-:W-:Y:S02]  /*05d0*/  HADD2.F32 R182, -RZ, R9.H1_H1 ;  /* 0x30000009ffb67230 */ /* 0x000fe40000004100 */
[--C-:B------:R-:W-:Y:S02]  /*05e0*/  HADD2.F32 R181, -RZ, R10.reuse.H0_H0 ;  /* 0x2000000affb57230 */ /* 0x100fe40000004100 */
[----:B------:R-:W-:Y:S02]  /*05f0*/  HADD2.F32 R180, -RZ, R10.H1_H1 ;  /* 0x3000000affb47230 */ /* 0x000fe40000004100 */
[--C-:B------:R-:W-:Y:S02]  /*0600*/  HADD2.F32 R23, -RZ, R11.reuse.H0_H0 ;  /* 0x2000000bff177230 */ /* 0x100fe40000004100 */
[----:B------:R-:W-:Y:S02]  /*0610*/  HADD2.F32 R22, -RZ, R11.H1_H1 ;  /* 0x3000000bff167230 */ /* 0x000fe40000004100 */
        /* <DEDUP_REMOVED lines=10> */
[--C-:B-----5:R-:W-:Y:S02]  /*06c0*/  HADD2.F32 R13, -RZ, R28.reuse.H0_H0 ;  /* 0x2000001cff0d7230 */ /* 0x120fe40000004100 */
[----:B------:R-:W-:Y:S02]  /*06d0*/  HADD2.F32 R12, -RZ, R28.H1_H1 ;  /* 0x3000001cff0c7230 */ /* 0x000fe40000004100 */
[--C-:B------:R-:W-:Y:S02]  /*06e0*/  HADD2.F32 R11, -RZ, R29.reuse.H0_H0 ;  /* 0x2000001dff0b7230 */ /* 0x100fe40000004100 */
        /* <DEDUP_REMOVED lines=8> */
[----:B0-----:R-:W-:-:S07]  /*0770*/  HADD2.F32 R192, -RZ, R4.H1_H1 ;  /* 0x30000004ffc07230 */ /* 0x001fce0000004100 */
.L_x_8727:
        /* <DEDUP_REMOVED lines=44> */
.L_x_8660:
        /* <DEDUP_REMOVED lines=9> */
[C---:B------:R-:W-:Y:S02]  /*0ad0*/  IADD3 R151, R173.reuse, 0x100, RZ ;  /* 0x00000100ad977810 */ /* 0x040fe40007ffe0ff */
[----:B------:R-:W3:Y:S01]  /*0ae0*/  LDG.E R227, desc[UR4][R148.64] ;  /* 0x0000000494e37981 */ /* 0x000ee2000c1e1900 */
[----:B-1----:R-:W-:Y:S01]  /*0af0*/  IMAD.WIDE.U32 R164, R198, 0x20, R204 ;  /* 0x00000020c6a47825 */ /* 0x002fe200078e00cc */
[----:B------:R-:W-:-:S03]  /*0b00*/  IADD3 R161, R173, 0x200, RZ ;  /* 0x00000200ada17810 */ /* 0x000fc60007ffe0ff */
        /* <DEDUP_REMOVED lines=17> */
[----:B------:R-:W2:Y:S04]  /*0c20*/  LDG.E.128 R160, desc[UR4][R160.64] ;  /* 0x00000004a0a07981 */ /* 0x000ea8000c1e1d00 */
[----:B------:R-:W2:Y:S04]  /*0c30*/  LDG.E.128 R144, desc[UR4][R208.64] ;  /* 0x00000004d0907981 */ /* 0x000ea8000c1e1d00 */
[----:B------:R0:W2:Y:S01]  /*0c40*/  LDG.E.128 R168, desc[UR4][R204.64] ;  /* 0x00000004cca87981 */ /* 0x0000a2000c1e1d00 */
        /* <DEDUP_REMOVED lines=16> */
[C---:B------:R-:W-:Y:S02]  /*0d50*/  FADD.FTZ R203, -R227.reuse, R133 ;  /* 0x00000085e3cb7221 */ /* 0x040fe40000010100 */
[----:B-----5:R-:W-:Y:S01]  /*0d60*/  FMUL.FTZ R237, R4, R237 ;  /* 0x000000ed04ed7220 */ /* 0x020fe20000410000 */
[C---:B--2---:R-:W-:Y:S01]  /*0d70*/  FADD.FTZ R229, -R227.reuse, R140 ;  /* 0x0000008ce3e57221 */ /* 0x044fe20000010100 */
[----:B------:R-:W-:Y:S02]  /*0d80*/  HADD2.F32 R235, -RZ, R136.H0_H0 ;  /* 0x20000088ffeb7230 */ /* 0x000fe40000004100 */
[----:B------:R-:W-:Y:S01]  /*0d90*/  FADD.FTZ R233, -R227, R134 ;  /* 0x00000086e3e97221 */ /* 0x000fe20000010100 */
[----:B------:R-:W-:Y:S02]  /*0da0*/  HADD2.F32 R231, -RZ, R137.H0_H0 ;  /* 0x20000089ffe77230 */ /* 0x000fe40000004100 */
[----:B------:R-:W-:-:S02]  /*0db0*/  HADD2.F32 R210, -RZ, R151.H0_H0 ;  /* 0x20000097ffd27230 */ /* 0x000fc40000004100 */
[----:B------:R-:W-:Y:S02]  /*0dc0*/  HADD2.F32 R211, -RZ, R151.H1_H1 ;  /* 0x30000097ffd37230 */ /* 0x000fe40000004100 */
[--C-:B0-----:R-:W-:Y:S02]  /*0dd0*/  HADD2.F32 R204, -RZ, R148.reuse.H0_H0 ;  /* 0x20000094ffcc7230 */ /* 0x101fe40000004100 */
[C---:B------:R-:W-:Y:S01]  /*0de0*/  FADD.FTZ R151, -R227.reuse, R154 ;  /* 0x0000009ae3977221 */ /* 0x040fe20000010100 */
[----:B------:R-:W-:Y:S02]  /*0df0*/  HADD2.F32 R205, -RZ, R148.H1_H1 ;  /* 0x30000094ffcd7230 */ /* 0x000fe40000004100 */
[C---:B-1----:R-:W-:Y:S01]  /*0e00*/  FADD.FTZ R239, -R227.reuse, R142 ;  /* 0x0000008ee3ef7221 */ /* 0x042fe20000010100 */
[----:B------:R-:W-:Y:S02]  /*0e10*/  HADD2.F32 R133, -RZ, R138.H0_H0 ;  /* 0x2000008aff857230 */ /* 0x000fe40000004100 */
[C---:B------:R-:W-:Y:S01]  /*0e20*/  FADD.FTZ R176, -R227.reuse, R176 ;  /* 0x000000b0e3b07221 */ /* 0x040fe20000010100 */
[----:B------:R-:W-:Y:S01]  /*0e30*/  FADD.FTZ R148, -R227, R177 ;  /* 0x000000b1e3947221 */ /* 0x000fe20000010100 */
[----:B------:R-:W-:-:S02]  /*0e40*/  HADD2.F32 R136, -RZ, R136.H1_H1 ;  /* 0x30000088ff887230 */ /* 0x000fc40000004100 */
[----:B------:R-:W-:Y:S01]  /*0e50*/  FMUL.FTZ R177, R4, R229 ;  /* 0x000000e504b17220 */ /* 0x000fe20000410000 */
[----:B------:R-:W-:Y:S02]  /*0e60*/  HADD2.F32 R137, -RZ, R137.H1_H1 ;  /* 0x30000089ff897230 */ /* 0x000fe40000004100 */
[----:B------:R-:W-:Y:S01]  /*0e70*/  FFMA.FTZ R24, R237, R235, R24 ;  /* 0x000000ebed187223 */ /* 0x000fe20000010018 */
[----:B------:R-:W-:Y:S01]  /*0e80*/  FADD.FTZ R68, R68, R235 ;  /* 0x000000eb44447221 */ /* 0x000fe20000010000 */
[--C-:B------:R-:W-:Y:S02]  /*0e90*/  HADD2.F32 R206, -RZ, R149.reuse.H0_H0 ;  /* 0x20000095ffce7230 */ /* 0x100fe40000004100 */
[----:B------:R-:W-:Y:S01]  /*0ea0*/  FADD.FTZ R251, -R227, R165 ;  /* 0x000000a5e3fb7221 */ /* 0x000fe20000010100 */
[----:B------:R-:W-:Y:S02]  /*0eb0*/  HADD2.F32 R207, -RZ, R149.H1_H1 ;  /* 0x30000095ffcf7230 */ /* 0x000fe40000004100 */
[C---:B------:R-:W-:Y:S01]  /*0ec0*/  FMUL.FTZ R230, R4.reuse, R225 ;  /* 0x000000e104e67220 */ /* 0x040fe20000410000 */
[----:B------:R-:W-:Y:S01]  /*0ed0*/  FMUL.FTZ R235, R193, R235 ;  /* 0x000000ebc1eb7220 */ /* 0x000fe20000410000 */
[----:B------:R-:W-:Y:S01]  /*0ee0*/  FADD.FTZ R149, -R227, R152 ;  /* 0x00000098e3957221 */ /* 0x000fe20000010100 */
[----:B------:R-:W-:Y:S01]  /*0ef0*/  FMUL.FTZ R165, R4, R151 ;  /* 0x0000009704a57220 */ /* 0x000fe20000410000 */
[----:B------:R-:W-:-:S02]  /*0f00*/  HADD2.F32 R132, -RZ, R139.H0_H0 ;  /* 0x2000008bff847230 */ /* 0x000fc40000004100 */
[C---:B------:R-:W-:Y:S01]  /*0f10*/  FADD.FTZ R178, -R227.reuse, R178 ;  /* 0x000000b2e3b27221 */ /* 0x040fe20000010100 */
[--C-:B------:R-:W-:Y:S02]  /*0f20*/  HADD2.F32 R222, -RZ, R173.reuse.H0_H0 ;  /* 0x200000adffde7230 */ /* 0x100fe40000004100 */
[C---:B------:R-:W-:Y:S01]  /*0f30*/  FMUL.FTZ R151, R4.reuse, R176 ;  /* 0x000000b004977220 */ /* 0x040fe20000410000 */
[----:B------:R-:W-:Y:S02]  /*0f40*/  HADD2.F32 R223, -RZ, R173.H1_H1 ;  /* 0x300000adffdf7230 */ /* 0x000fe40000004100 */
[----:B------:R-:W-:Y:S01]  /*0f50*/  FADD.FTZ R157, -R227, R157 ;  /* 0x0000009de39d7221 */ /* 0x000fe20000010100 */
[C---:B------:R-:W-:Y:S01]  /*0f60*/  FMUL.FTZ R233, R4.reuse, R233 ;  /* 0x000000e904e97220 */ /* 0x040fe20000410000 */
[----:B------:R-:W-:Y:S01]  /*0f70*/  FMUL.FTZ R173, R4, R239 ;  /* 0x000000ef04ad7220 */ /* 0x000fe20000410000 */
[----:B------:R-:W-:Y:S01]  /*0f80*/  FADD.FTZ R64, R64, R133 ;  /* 0x0000008540407221 */ /* 0x000fe20000010000 */
[-C--:B------:R-:W-:Y:S01]  /*0f90*/  FFMA.FTZ R28, R177, R133.reuse, R28 ;  /* 0x00000085b11c7223 */ /* 0x080fe2000001001c */
[----:B------:R-:W-:Y:S01]  /*0fa0*/  FMUL.FTZ R176, R189, R133 ;  /* 0x00000085bdb07220 */ /* 0x000fe20000410000 */
[C---:B------:R-:W-:Y:S01]  /*0fb0*/  FADD.FTZ R134, -R227.reuse, R166 ;  /* 0x000000a6e3867221 */ /* 0x040fe20000010100 */
[----:B------:R-:W-:Y:S01]  /*0fc0*/  FADD.FTZ R154, -R227, R167 ;  /* 0x000000a7e39a7221 */ /* 0x000fe20000010100 */
[----:B------:R-:W-:Y:S01]  /*0fd0*/  FMUL.FTZ R232, R192, R136 ;  /* 0x00000088c0e87220 */ /* 0x000fe20000410000 */
[-C--:B------:R-:W-:Y:S01]  /*0fe0*/  FFMA.FTZ R27, R230, R137.reuse, R27 ;  /* 0x00000089e61b7223 */ /* 0x080fe2000001001b */
[----:B------:R-:W-:Y:S01]  /*0ff0*/  FADD.FTZ R71, R71, R137 ;  /* 0x0000008947477221 */ /* 0x000fe20000010000 */
[----:B------:R-:W-:Y:S01]  /*1000*/  FMUL.FTZ R229, R190, R137 ;  /* 0x00000089bee57220 */ /* 0x000fe20000410000 */
[----:B------:R-:W-:Y:S01]  /*1010*/  FADD.FTZ R133, RZ, R235 ;  /* 0x000000ebff857221 */ /* 0x000fe20000010000 */
[C---:B------:R-:W-:Y:S01]  /*1020*/  FMUL.FTZ R234, R4.reuse, R203 ;  /* 0x000000cb04ea7220 */ /* 0x040fe20000410000 */
[----:B------:R-:W-:Y:S01]  /*1030*/  FMUL.FTZ R167, R4, R149 ;  /* 0x0000009504a77220 */ /* 0x000fe20000410000 */
[----:B------:R-:W-:Y:S01]  /*1040*/  FFMA.FTZ R137, R237, R235, RZ ;  /* 0x000000ebed897223 */ /* 0x000fe200000100ff */
[----:B------:R-:W-:-:S02]  /*1050*/  HADD2.F32 R212, -RZ, R160.H0_H0 ;  /* 0x200000a0ffd47230 */ /* 0x000fc40000004100 */
[C---:B------:R-:W-:Y:S01]  /*1060*/  FMUL.FTZ R149, R4.reuse, R178 ;  /* 0x000000b204957220 */ /* 0x040fe20000410000 */
[----:B------:R-:W-:Y:S02]  /*1070*/  HADD2.F32 R213, -RZ, R160.H1_H1 ;  /* 0x300000a0ffd57230 */ /* 0x000fe40000004100 */
[----:B------:R-:W-:Y:S01]  /*1080*/  FMUL.FTZ R160, R4, R157 ;  /* 0x0000009d04a07220 */ /* 0x000fe20000410000 */
[-C--:B------:R-:W-:Y:S01]  /*1090*/  FFMA.FTZ R26, R233, R231.reuse, R26 ;  /* 0x000000e7e91a7223 */ /* 0x080fe2000001001a */
[----:B------:R-:W-:Y:S01]  /*10a0*/  FADD.FTZ R70, R70, R231 ;  /* 0x000000e746467221 */ /* 0x000fe20000010000 */
        /* <DEDUP_REMOVED lines=9> */
[----:B------:R-:W-:Y:S02]  /*1140*/  HADD2.F32 R138, -RZ, R138.H1_H1 ;  /* 0x3000008aff8a7230 */ /* 0x000fe40000004100 */
[C---:B------:R-:W-:Y:S01]  /*1150*/  FADD.FTZ R141, -R227.reuse, R141 ;  /* 0x0000008de38d7221 */ /* 0x040fe20000010100 */
[----:B------:R-:W-:Y:S01]  /*1160*/  FADD.FTZ R137, R132, R229 ;  /* 0x000000e584897221 */ /* 0x000fe20000010000 */
[----:B------:R-:W-:Y:S01]  /*1170*/  FFMA.FTZ R132, R230, R229, R133 ;  /* 0x000000e5e6847223 */ /* 0x000fe20000010085 */
[----:B------:R-:W-:Y:S01]  /*1180*/  FADD.FTZ R135, -R227, R179 ;  /* 0x000000b3e3877221 */ /* 0x000fe20000010100 */
[--C-:B------:R-:W-:Y:S02]  /*1190*/  HADD2.F32 R220, -RZ, R172.reuse.H0_H0 ;  /* 0x200000acffdc7230 */ /* 0x100fe40000004100 */
[----:B------:R-:W-:Y:S01]  /*11a0*/  FMUL.FTZ R179, R188, R138 ;  /* 0x0000008abcb37220 */ /* 0x000fe20000410000 */
[----:B------:R-:W-:-:S02]  /*11b0*/  HADD2.F32 R221, -RZ, R172.H1_H1 ;  /* 0x300000acffdd7230 */ /* 0x000fc40000004100 */
[----:B------:R-:W-:Y:S01]  /*11c0*/  FADD.FTZ R134, R137, R176 ;  /* 0x000000b089867221 */ /* 0x000fe20000010000 */
[----:B------:R-:W-:Y:S01]  /*11d0*/  FMUL.FTZ R172, R4, R141 ;  /* 0x0000008d04ac7220 */ /* 0x000fe20000410000 */
[----:B------:R-:W-:Y:S01]  /*11e0*/  FFMA.FTZ R133, R177, R176, R132 ;  /* 0x000000b0b1857223 */ /* 0x000fe20000010084 */
[----:B------:R-:W-:Y:S02]  /*11f0*/  HADD2.F32 R139, -RZ, R139.H1_H1 ;  /* 0x3000008bff8b7230 */ /* 0x000fe40000004100 */
[C---:B------:R-:W-:Y:S01]  /*1200*/  FADD.FTZ R241, -R227.reuse, R144 ;  /* 0x00000090e3f17221 */ /* 0x040fe20000010100 */
[----:B------:R-:W-:Y:S01]  /*1210*/  FADD.FTZ R137, R134, R179 ;  /* 0x000000b386897221 */ /* 0x000fe20000010000 */
[----:B------:R-:W-:Y:S01]  /*1220*/  FADD.FTZ R143, -R227, R143 ;  /* 0x0000008fe38f7221 */ /* 0x000fe20000010100 */
[--C-:B------:R-:W-:Y:S02]  /*1230*/  HADD2.F32 R208, -RZ, R150.reuse.H0_H0 ;  /* 0x20000096ffd07230 */ /* 0x100fe40000004100 */
[----:B------:R-:W-:Y:S01]  /*1240*/  FFMA.FTZ R132, R172, R179, R133 ;  /* 0x000000b3ac847223 */ /* 0x000fe20000010085 */
[----:B------:R-:W-:-:S02]  /*1250*/  HADD2.F32 R209, -RZ, R150.H1_H1 ;  /* 0x30000096ffd17230 */ /* 0x000fc40000004100 */
[C---:B------:R-:W-:Y:S01]  /*1260*/  FADD.FTZ R150, -R227.reuse, R171 ;  /* 0x000000abe3967221 */ /* 0x040fe20000010100 */
[C---:B------:R-:W-:Y:S01]  /*1270*/  FADD.FTZ R145, -R227.reuse, R145 ;  /* 0x00000091e3917221 */ /* 0x040fe20000010100 */
[----:B------:R-:W-:Y:S01]  /*1280*/  FMUL.FTZ R171, R4, R241 ;  /* 0x000000f104ab7220 */ /* 0x000fe20000410000 */
[----:B------:R-:W-:Y:S01]  /*1290*/  FADD.FTZ R142, -R227, R170 ;  /* 0x000000aae38e7221 */ /* 0x000fe20000010100 */
[----:B------:R-:W-:Y:S01]  /*12a0*/  FMUL.FTZ R203, R186, R139 ;  /* 0x0000008bbacb7220 */ /* 0x000fe20000410000 */
[----:B------:R-:W-:Y:S01]  /*12b0*/  FADD.FTZ R134, R137, R178 ;  /* 0x000000b289867221 */ /* 0x000fe20000010000 */
[C---:B------:R-:W-:Y:S01]  /*12c0*/  FMUL.FTZ R170, R4.reuse, R143 ;  /* 0x0000008f04aa7220 */ /* 0x040fe20000410000 */
[----:B------:R-:W-:Y:S01]  /*12d0*/  FFMA.FTZ R133, R173, R178, R132 ;  /* 0x000000b2ad857223 */ /* 0x000fe20000010084 */
[C---:B------:R-:W-:Y:S01]  /*12e0*/  FADD.FTZ R140, -R227.reuse, R168 ;  /* 0x000000a8e38c7221 */ /* 0x040fe20000010100 */
[----:B------:R-:W-:Y:S01]  /*12f0*/  FADD.FTZ R243, -R227, R146 ;  /* 0x00000092e3f37221 */ /* 0x000fe20000010100 */
[----:B------:R-:W-:Y:S01]  /*1300*/  FMUL.FTZ R168, R4, R145 ;  /* 0x0000009104a87220 */ /* 0x000fe20000410000 */
[-C--:B------:R-:W-:Y:S01]  /*1310*/  FFMA.FTZ R32, R171, R204.reuse, R32 ;  /* 0x000000ccab207223 */ /* 0x080fe20000010020 */
[----:B------:R-:W-:Y:S01]  /*1320*/  FADD.FTZ R60, R60, R204 ;  /* 0x000000cc3c3c7221 */ /* 0x000fe20000010000 */
[----:B------:R-:W-:Y:S01]  /*1330*/  FMUL.FTZ R204, R185, R204 ;  /* 0x000000ccb9cc7220 */ /* 0x000fe20000410000 */
[----:B------:R-:W-:Y:S01]  /*1340*/  FADD.FTZ R137, R134, R203 ;  /* 0x000000cb86897221 */ /* 0x000fe20000010000 */
        /* <DEDUP_REMOVED lines=37> */
[----:B------:R-:W-:Y:S01]  /*15a0*/  FMUL.FTZ R162, R4, R155 ;  /* 0x0000009b04a27220 */ /* 0x000fe20000410000 */
[----:B------:R-:W-:Y:S01]  /*15b0*/  FADD.FTZ R58, R58, R210 ;  /* 0x000000d23a3a7221 */ /* 0x000fe20000010000 */
[-C--:B------:R-:W-:Y:S01]  /*15c0*/  FFMA.FTZ R38, R165, R210.reuse, R38 ;  /* 0x000000d2a5267223 */ /* 0x080fe20000010026 */
[----:B------:R-:W-:Y:S01]  /*15d0*/  FMUL.FTZ R210, R23, R210 ;  /* 0x000000d217d27220 */ /* 0x000fe20000410000 */
[----:B------:R-:W-:Y:S01]  /*15e0*/  FADD.FTZ R137, R134, R209 ;  /* 0x000000d186897221 */ /* 0x000fe20000010000 */
[----:B------:R-:W-:Y:S01]  /*15f0*/  FFMA.FTZ R132, R164, R209, R133 ;  /* 0x000000d1a4847223 */ /* 0x000fe20000010085 */
[--C-:B------:R-:W-:Y:S02]  /*1600*/  HADD2.F32 R218, -RZ, R163.reuse.H0_H0 ;  /* 0x200000a3ffda7230 */ /* 0x100fe40000004100 */
[----:B------:R-:W-:Y:S01]  /*1610*/  FADD.FTZ R59, R59, R211 ;  /* 0x000000d33b3b7221 */ /* 0x000fe20000010000 */
[----:B------:R-:W-:-:S02]  /*1620*/  HADD2.F32 R219, -RZ, R163.H1_H1 ;  /* 0x300000a3ffdb7230 */ /* 0x000fc40000004100 */
[----:B------:R-:W-:Y:S01]  /*1630*/  FMUL.FTZ R163, R4, R245 ;  /* 0x000000f504a37220 */ /* 0x000fe20000410000 */
[-C--:B------:R-:W-:Y:S01]  /*1640*/  FFMA.FTZ R39, R162, R211.reuse, R39 ;  /* 0x000000d3a2277223 */ /* 0x080fe20000010027 */
        /* <DEDUP_REMOVED lines=9> */
[----:B------:R-:W-:-:S02]  /*16e0*/  HADD2.F32 R214, -RZ, R161.H0_H0 ;  /* 0x200000a1ffd67230 */ /* 0x000fc40000004100 */
[----:B------:R-:W-:Y:S01]  /*16f0*/  FADD.FTZ R159, -R227, R159 ;  /* 0x0000009fe39f7221 */ /* 0x000fe20000010100 */
[----:B------:R-:W-:Y:S02]  /*1700*/  HADD2.F32 R215, -RZ, R161.H1_H1 ;  /* 0x300000a1ffd77230 */ /* 0x000fe40000004100 */
        /* <DEDUP_REMOVED lines=59> */
[----:B------:R-:W-:-:S02]  /*1ac0*/  HADD2.F32 R224, -RZ, R174.H0_H0 ;  /* 0x200000aeffe07230 */ /* 0x000fc40000004100 */
[-C--:B------:R-:W-:Y:S01]  /*1ad0*/  FFMA.FTZ R79, R150, R223.reuse, R79 ;  /* 0x000000df964f7223 */ /* 0x080fe2000001004f */
[----:B------:R-:W-:Y:S01]  /*1ae0*/  FADD.FTZ R47, R47, R223 ;  /* 0x000000df2f2f7221 */ /* 0x000fe20000010000 */
        /* <DEDUP_REMOVED lines=36> */
.L_x_8661:
[----:B------:R-:W-:Y:S05]  /*1d30*/  BSYNC B0 ;  /* 0x0000000000007941 */ /* 0x000fea0003800000 */
.L_x_8659:
        /* <DEDUP_REMOVED lines=25> */
.L_x_8738:
        /* <DEDUP_REMOVED lines=14> */
[----:B------:R-:W-:-:S05]  /*1fb0*/  @P5 IADD3 R200, R200, -0x1, RZ ;  /* 0xffffffffc8c85810 */ /* 0x000fca0007ffe0ff */
[----:B------:R-:W-:Y:S01]  /*1fc0*/  @P5 IMAD R200, R200, R201, RZ ;  /* 0x000000c9c8c85224 */ /* 0x000fe200078e02ff */
[----:B----4-:R-:W-:Y:S01]  /*1fd0*/  LEA R138, R139, R138, 0x18 ;  /* 0x0000008a8b8a7211 */ /* 0x010fe200078ec0ff */
[----:B------:R-:W2:Y:S03]  /*1fe0*/  @P5 LDC R201, c[0x0][0x29c] ;  /* 0x0000a700ffc95b82 */ /* 0x000ea60000000800 */
        /* <DEDUP_REMOVED lines=56> */
.L_x_8664:
[----:B------:R-:W-:Y:S05]  /*2370*/  BSYNC B0 ;  /* 0x0000000000007941 */ /* 0x000fea0003800000 */
.L_x_8663:
        /* <DEDUP_REMOVED lines=8> */
.L_x_8666:
[----:B------:R-:W-:Y:S05]  /*2400*/  BSYNC B0 ;  /* 0x0000000000007941 */ /* 0x000fea0003800000 */
.L_x_8665:
[----:B------:R-:W-:Y:S01]  /*2410*/  @P5 FMUL.FTZ R142, R143, R174 ;  /* 0x000000ae8f8e5220 */ /* 0x000fe20000410000 */
[----:B------:R-:W-:Y:S01]  /*2420*/  @P5 FMUL.FTZ R174, R138, R201 ;  /* 0x000000c98aae5220 */ /* 0x000fe20000410000 */
[----:B------:R-:W-:Y:S01]  /*2430*/  @!P3 ISETP.NE.AND.EX P2, PT, R0, RZ, PT, P2 ;  /* 0x000000ff0000b20c */ /* 0x000fe20003f45320 */
[----:B------:R-:W-:Y:S01]  /*2440*/  BSSY B0, `(.L_x_8667) ;  /* 0x000000c000007945 */ /* 0x000fe20003800000 */
[----:B------:R-:W-:Y:S02]  /*2450*/  @!P3 ISETP.NE.U32.AND P6, PT, R2, RZ, PT ;  /* 0x000000ff0200b20c */ /* 0x000fe40003fc5070 */
[----:B------:R-:W-:Y:S02]  /*2460*/  @P5 F2FP.F16.F32.PACK_AB R146, RZ, R142 ;  /* 0x0000008eff92523e */ /* 0x000fe400000000ff */
[----:B------:R-:W-:Y:S02]  /*2470*/  @P5 F2FP.F16.F32.PACK_AB R174, RZ, R174 ;  /* 0x000000aeffae523e */ /* 0x000fe400000000ff */
        /* <DEDUP_REMOVED lines=8> */
.L_x_8668:
[----:B------:R-:W-:Y:S05]  /*2500*/  BSYNC B0 ;  /* 0x0000000000007941 */ /* 0x000fea0003800000 */
.L_x_8667:
        /* <DEDUP_REMOVED lines=8> */
.L_x_8670:
[----:B------:R-:W-:Y:S05]  /*2590*/  BSYNC B0 ;  /* 0x0000000000007941 */ /* 0x000fea0003800000 */
.L_x_8669:
[----:B------:R-:W-:Y:S01]  /*25a0*/  @!P3 ISETP.NE.U32.AND P2, PT, R2, RZ, PT ;  /* 0x000000ff0200b20c */ /* 0x000fe20003f45070 */
[----:B------:R-:W-:Y:S01]  /*25b0*/  @P5 FMUL.FTZ R175, R142, R175 ;  /* 0x000000af8eaf5220 */ /* 0x000fe20000410000 */
[----:B------:R-:W-:Y:S01]  /*25c0*/  @P5 FMUL.FTZ R199, R139, R202 ;  /* 0x000000ca8bc75220 */ /* 0x000fe20000410000 */
[----:B------:R-:W-:Y:S01]  /*25d0*/  @P5 PRMT R120, R146, 0x7610, R120 ;  /* 0x0000761092785816 */ /* 0x000fe20000000078 */
[----:B------:R-:W-:Y:S01]  /*25e0*/  BSSY B0, `(.L_x_8671) ;  /* 0x000000f000007945 */ /* 0x000fe20003800000 */
[C---:B------:R-:W-:Y:S02]  /*25f0*/  @!P3 ISETP.NE.AND.EX P2, PT, R0.reuse, RZ, PT, P2 ;  /* 0x000000ff0000b20c */ /* 0x040fe40003f45320 */
[----:B------:R-:W-:Y:S02]  /*2600*/  @P5 F2FP.F16.F32.PACK_AB R146, RZ, R175 ;  /* 0x000000afff92523e */ /* 0x000fe400000000ff */
[C---:B------:R-:W-:Y:S02]  /*2610*/  @!P3 ISETP.NE.AND.EX P1, PT, R0.reuse, RZ, PT, P1 ;  /* 0x000000ff0000b20c */ /* 0x040fe40003f25310 */
[----:B------:R-:W-:-:S02]  /*2620*/  @!P3 ISETP.NE.AND.EX P6, PT, R0, RZ, PT, P6 ;  /* 0x000000ff0000b20c */ /* 0x000fc40003fc5360 */
[----:B------:R-:W-:Y:S02]  /*2630*/  @P5 PRMT R120, R120, 0x5410, R174 ;  /* 0x0000541078785816 */ /* 0x000fe400000000ae */
        /* <DEDUP_REMOVED lines=9> */
.L_x_8672:
[----:B------:R-:W-:Y:S05]  /*26d0*/  BSYNC B0 ;  /* 0x0000000000007941 */ /* 0x000fea0003800000 */
.L_x_8671:
        /* <DEDUP_REMOVED lines=10> */
.L_x_8674:
[----:B------:R-:W-:Y:S05]  /*2780*/  BSYNC B0 ;  /* 0x0000000000007941 */ /* 0x000fea0003800000 */
.L_x_8673:
        /* <DEDUP_REMOVED lines=10> */
.L_x_8676:
[----:B------:R-:W-:Y:S05]  /*2830*/  BSYNC B0 ;  /* 0x0000000000007941 */ /* 0x000fea0003800000 */
.L_x_8675:
[----:B---3--:R-:W-:Y:S01]  /*2840*/  @P5 FMUL.FTZ R134, R201, R134 ;  /* 0x00000086c9865220 */ /* 0x008fe20000410000 */
[----:B------:R-:W-:Y:S01]  /*2850*/  @P5 F2FP.F16.F32.PACK_AB R137, RZ, R137 ;  /* 0x00000089ff89523e */ /* 0x000fe200000000ff */
[----:B------:R-:W-:Y:S01]  /*2860*/  BSSY B0, `(.L_x_8677) ;  /* 0x0000019000007945 */ /* 0x000fe20003800000 */
[----:B------:R-:W-:Y:S02]  /*2870*/  ISETP.NE.U32.AND P1, PT, RZ, UR10, PT ;  /* 0x0000000aff007c0c */ /* 0x000fe4000bf25070 */
[----:B------:R-:W-:Y:S02]  /*2880*/  @!P3 ISETP.NE.U32.AND P2, PT, R2, RZ, PT ;  /* 0x000000ff0200b20c */ /* 0x000fe40003f45070 */
[----:B------:R-:W-:Y:S02]  /*2890*/  @P5 F2FP.F16.F32.PACK_AB R135, RZ, R135 ;  /* 0x00000087ff87523e */ /* 0x000fe400000000ff */
[----:B------:R-:W-:Y:S02]  /*28a0*/  @P5 PRMT R122, R137, 0x7610, R122 ;  /* 0x00007610897a5816 */ /* 0x000fe4000000007a */
[----:B------:R-:W-:-:S02]  /*28b0*/  @P5 F2FP.F16.F32.PACK_AB R134, RZ, R134 ;  /* 0x00000086ff86523e */ /* 0x000fc400000000ff */
        /* <DEDUP_REMOVED lines=19> */
.L_x_8678:
[----:B------:R-:W-:Y:S05]  /*29f0*/  BSYNC B0 ;  /* 0x0000000000007941 */ /* 0x000fea0003800000 */
.L_x_8677:
[----:B----4-:R-:W-:Y:S01]  /*2a00*/  @P5 FMUL.FTZ R143, R142, R136 ;  /* 0x000000888e8f5220 */ /* 0x010fe20000410000 */
[----:B------:R-:W-:Y:S01]  /*2a10*/  SEL R136, R175, R128, P1 ;  /* 0x00000080af887207 */ /* 0x000fe20000800000 */
[----:B------:R0:W-:Y:S01]  /*2a20*/  @P0 STG.E.128 desc[UR4][R198.64], R132 ;  /* 0x00000084c6000986 */ /* 0x0001e2000c101d04 */
[----:B------:R-:W-:Y:S01]  /*2a30*/  SEL R137, R174, R129, P1 ;  /* 0x00000081ae897207 */ /* 0x000fe20000800000 */
[----:B------:R-:W1:Y:S01]  /*2a40*/  @P5 LDC R200, c[0x0][0x29c] ;  /* 0x0000a700ffc85b82 */ /* 0x000e620000000800 */
[----:B------:R-:W-:Y:S01]  /*2a50*/  @P5 F2FP.F16.F32.PACK_AB R146, RZ, R143 ;  /* 0x0000008fff92523e */ /* 0x000fe200000000ff */
        /* <DEDUP_REMOVED lines=36> */
.L_x_8680:
[----:B------:R-:W-:Y:S05]  /*2ca0*/  BSYNC B0 ;  /* 0x0000000000007941 */ /* 0x000fea0003800000 */
.L_x_8679:
        /* <DEDUP_REMOVED lines=8> */
.L_x_8682:
[----:B------:R-:W-:Y:S05]  /*2d30*/  BSYNC B0 ;  /* 0x0000000000007941 */ /* 0x000fea0003800000 */
.L_x_8681:
        /* <DEDUP_REMOVED lines=15> */
.L_x_8684:
[----:B------:R-:W-:Y:S05]  /*2e30*/  BSYNC B0 ;  /* 0x0000000000007941 */ /* 0x000fea0003800000 */
.L_x_8683:
        /* <DEDUP_REMOVED lines=8> */
.L_x_8686:
[----:B------:R-:W-:Y:S05]  /*2ec0*/  BSYNC B0 ;  /* 0x0000000000007941 */ /* 0x000fea0003800000 */
.L_x_8685:
        /* <DEDUP_REMOVED lines=8> */
.L_x_8688:
[----:B------:R-:W-:Y:S05]  /*2f50*/  BSYNC B0 ;  /* 0x0000000000007941 */ /* 0x000fea0003800000 */
.L_x_8687:
        /* <DEDUP_REMOVED lines=8> */
[----:B------:R-:W-:Y:S02]  /*2fe0*/  @P5 F2FP.F16.F32.PACK_AB R142, RZ, R174 ;  /* 0x000000aeff8e523e */ /* 0x000fe400000000ff */
        /* <DEDUP_REMOVED lines=9> */
.L_x_8690:
[----:B------:R-:W-:Y:S05]  /*3080*/  BSYNC B0 ;  /* 0x0000000000007941 */ /* 0x000fea0003800000 */
.L_x_8689:
        /* <DEDUP_REMOVED lines=10> */
.L_x_8692:
[----:B------:R-:W-:Y:S05]  /*3130*/  BSYNC B0 ;  /* 0x0000000000007941 */ /* 0x000fea0003800000 */
.L_x_8691:
[----:B------:R-:W-:Y:S01]  /*3140*/  @P5 FMUL.FTZ R146, R199, R146 ;  /* 0x00000092c7925220 */ /* 0x000fe20000410000 */
[----:B------:R-:W-:Y:S01]  /*3150*/  @P5 F2FP.F16.F32.PACK_AB R143, RZ, R143 ;  /* 0x0000008fff8f523e */ /* 0x000fe200000000ff */
[----:B------:R-:W-:Y:S01]  /*3160*/  BSSY B0, `(.L_x_8693) ;  /* 0x0000019000007945 */ /* 0x000fe20003800000 */
[----:B------:R-:W-:Y:S02]  /*3170*/  @P5 F2FP.F16.F32.PACK_AB R198, RZ, R198 ;  /* 0x000000c6ffc6523e */ /* 0x000fe400000000ff */
[----:B------:R-:W-:Y:S02]  /*3180*/  @P5 PRMT R121, R142, 0x7610, R121 ;  /* 0x000076108e795816 */ /* 0x000fe40000000079 */
[----:B------:R-:W-:Y:S02]  /*3190*/  @!P3 ISETP.NE.U32.AND P2, PT, R2, RZ, PT ;  /* 0x000000ff0200b20c */ /* 0x000fe40003f45070 */
[----:B------:R-:W-:Y:S02]  /*31a0*/  @P5 F2FP.F16.F32.PACK_AB R146, RZ, R146 ;  /* 0x00000092ff92523e */ /* 0x000fe400000000ff */
[----:B------:R-:W-:-:S02]  /*31b0*/  @P5 F2FP.F16.F32.PACK_AB R175, RZ, R175 ;  /* 0x000000afffaf523e */ /* 0x000fc400000000ff */
        /* <DEDUP_REMOVED lines=19> */
.L_x_8694:
[----:B------:R-:W-:Y:S05]  /*32f0*/  BSYNC B0 ;  /* 0x0000000000007941 */ /* 0x000fea0003800000 */
.L_x_8693:
[----:B------:R-:W-:Y:S01]  /*3300*/  @P5 FMUL.FTZ R175, R146, R136 ;  /* 0x0000008892af5220 */ /* 0x000fe20000410000 */
[----:B------:R-:W-:Y:S01]  /*3310*/  SEL R136, R139, R128, P1 ;  /* 0x000000808b887207 */ /* 0x000fe20000800000 */
[----:B------:R-:W-:Y:S01]  /*3320*/  @P5 IMAD.WIDE.U32 R140, R197, 0x10, R140 ;  /* 0x00000010c58c5825 */ /* 0x000fe200078e008c */
[----:B------:R-:W-:Y:S01]  /*3330*/  SEL R137, R174, R129, P1 ;  /* 0x00000081ae897207 */ /* 0x000fe20000800000 */
[----:B------:R0:W-:Y:S01]  /*3340*/  @P0 STG.E.128 desc[UR4][R142.64], R132 ;  /* 0x000000848e000986 */ /* 0x0001e2000c101d04 */
[----:B------:R-:W-:Y:S01]  /*3350*/  @P5 F2FP.F16.F32.PACK_AB R175, RZ, R175 ;  /* 0x000000afffaf523e */ /* 0x000fe200000000ff */
        /* <DEDUP_REMOVED lines=35> */
.L_x_8696:
[----:B------:R-:W-:Y:S05]  /*3590*/  BSYNC B0 ;  /* 0x0000000000007941 */ /* 0x000fea0003800000 */
.L_x_8695:
        /* <DEDUP_REMOVED lines=8> */
.L_x_8698:
[----:B------:R-:W-:Y:S05]  /*3620*/  BSYNC B0 ;  /* 0x0000000000007941 */ /* 0x000fea0003800000 */
.L_x_8697:
        /* <DEDUP_REMOVED lines=15> */
.L_x_8700:
[----:B------:R-:W-:Y:S05]  /*3720*/  BSYNC B0 ;  /* 0x0000000000007941 */ /* 0x000fea0003800000 */
.L_x_8699:
        /* <DEDUP_REMOVED lines=8> */
.L_x_8702:
[----:B------:R-:W-:Y:S05]  /*37b0*/  BSYNC B0 ;  /* 0x0000000000007941 */ /* 0x000fea0003800000 */
.L_x_8701:
        /* <DEDUP_REMOVED lines=8> */
.L_x_8704:
[----:B------:R-:W-:Y:S05]  /*3840*/  BSYNC B0 ;  /* 0x0000000000007941 */ /* 0x000fea0003800000 */
.L_x_8703:
        /* <DEDUP_REMOVED lines=9> */
[----:B------:R-:W-:-:S02]  /*38e0*/  @P5 F2FP.F16.F32.PACK_AB R143, RZ, R143 ;  /* 0x0000008fff8f523e */ /* 0x000fc400000000ff */
        /* <DEDUP_REMOVED lines=9> */
.L_x_8706:
[----:B------:R-:W-:Y:S05]  /*3980*/  BSYNC B0 ;  /* 0x0000000000007941 */ /* 0x000fea0003800000 */
.L_x_8705:
        /* <DEDUP_REMOVED lines=10> */
.L_x_8708:
[----:B------:R-:W-:Y:S05]  /*3a30*/  BSYNC B0 ;  /* 0x0000000000007941 */ /* 0x000fea0003800000 */
.L_x_8707:
[----:B------:R-:W0:Y:S01]  /*3a40*/  @P5 LDC.64 R140, c[0x0][0x2f8] ;  /* 0x0000be00ff8c5b82 */ /* 0x000e220000000a00 */
[----:B------:R-:W-:Y:S01]  /*3a50*/  @P5 FMUL.FTZ R142, R199, R142 ;  /* 0x0000008ec78e5220 */ /* 0x000fe20000410000 */
[----:B------:R-:W-:Y:S01]  /*3a60*/  @P5 F2FP.F16.F32.PACK_AB R174, RZ, R174 ;  /* 0x000000aeffae523e */ /* 0x000fe200000000ff */
[----:B------:R-:W-:Y:S01]  /*3a70*/  @P0 IMAD.WIDE.U32 R196, R196, 0x20, R132 ;  /* 0x00000020c4c40825 */ /* 0x000fe200078e0084 */
[----:B------:R-:W-:Y:S01]  /*3a80*/  @!P3 ISETP.NE.U32.AND P6, PT, R2, RZ, PT ;  /* 0x000000ff0200b20c */ /* 0x000fe20003fc5070 */
[----:B------:R-:W-:Y:S01]  /*3a90*/  BSSY B0, `(.L_x_8709) ;  /* 0x0000017000007945 */ /* 0x000fe20003800000 */
[----:B------:R-:W-:Y:S02]  /*3aa0*/  @P5 F2FP.F16.F32.PACK_AB R175, RZ, R175 ;  /* 0x000000afffaf523e */ /* 0x000fe400000000ff */
[----:B------:R-:W-:Y:S02]  /*3ab0*/  @P5 F2FP.F16.F32.PACK_AB R142, RZ, R142 ;  /* 0x0000008eff8e523e */ /* 0x000fe400000000ff */
        /* <DEDUP_REMOVED lines=20> */
.L_x_8710:
[----:B------:R-:W-:Y:S05]  /*3c00*/  BSYNC B0 ;  /* 0x0000000000007941 */ /* 0x000fea0003800000 */
.L_x_8709:
[----:B------:R-:W-:Y:S01]  /*3c10*/  @P5 FMUL.FTZ R143, R142, R136 ;  /* 0x000000888e8f5220 */ /* 0x000fe20000410000 */
[----:B------:R-:W-:Y:S01]  /*3c20*/  SEL R136, R139, R128, P1 ;  /* 0x000000808b887207 */ /* 0x000fe20000800000 */
[----:B0-----:R-:W-:Y:S01]  /*3c30*/  @P5 IMAD.WIDE.U32 R140, R175, 0x10, R140 ;  /* 0x00000010af8c5825 */ /* 0x001fe200078e008c */
        /* <DEDUP_REMOVED lines=38> */
.L_x_8712:
[----:B------:R-:W-:Y:S05]  /*3ea0*/  BSYNC B0 ;  /* 0x0000000000007941 */ /* 0x000fea0003800000 */
.L_x_8711:
        /* <DEDUP_REMOVED lines=9> */
.L_x_8714:
[----:B------:R-:W-:Y:S05]  /*3f40*/  BSYNC B0 ;  /* 0x0000000000007941 */ /* 0x000fea0003800000 */
.L_x_8713:
        /* <DEDUP_REMOVED lines=9> */
.L_x_8716:
[----:B------:R-:W-:Y:S05]  /*3fe0*/  BSYNC B0 ;  /* 0x0000000000007941 */ /* 0x000fea0003800000 */
.L_x_8715:
        /* <DEDUP_REMOVED lines=8> */
.L_x_8718:
[----:B------:R-:W-:Y:S05]  /*4070*/  BSYNC B0 ;  /* 0x0000000000007941 */ /* 0x000fea0003800000 */
.L_x_8717:
        /* <DEDUP_REMOVED lines=8> */
.L_x_8720:
[----:B------:R-:W-:Y:S05]  /*4100*/  BSYNC B0 ;  /* 0x0000000000007941 */ /* 0x000fea0003800000 */
.L_x_8719:
[----:B------:R-:W-:Y:S01]  /*4110*/  @!P3 ISETP.NE.U32.AND P6, PT, R2, RZ, PT ;  /* 0x000000ff0200b20c */ /* 0x000fe20003fc5070 */
[----:B------:R-:W-:Y:S01]  /*4120*/  BSSY B0, `(.L_x_8721) ;  /* 0x0000010000007945 */ /* 0x000fe20003800000 */
[C---:B------:R-:W-:Y:S01]  /*4130*/  @!P3 ISETP.NE.AND.EX P2, PT, R0.reuse, RZ, PT, P2 ;  /* 0x000000ff0000b20c */ /* 0x040fe20003f45320 */
[----:B------:R-:W-:Y:S01]  /*4140*/  @P5 FMUL.FTZ R138, R133, R146 ;  /* 0x00000092858a5220 */ /* 0x000fe20000410000 */
[----:B------:R-:W-:Y:S01]  /*4150*/  @!P3 ISETP.NE.AND.EX P6, PT, R0, RZ, PT, P6 ;  /* 0x000000ff0000b20c */ /* 0x000fe20003fc5360 */
[----:B0-----:R-:W-:Y:S01]  /*4160*/  @P5 FMUL.FTZ R139, R134, R199 ;  /* 0x000000c7868b5220 */ /* 0x001fe20000410000 */
[----:B------:R-:W-:Y:S01]  /*4170*/  @P5 F2FP.F16.F32.PACK_AB R136, RZ, R136 ;  /* 0x00000088ff88523e */ /* 0x000fe200000000ff */
[----:B------:R-:W-:Y:S01]  /*4180*/  @P5 FMUL.FTZ R140, R135, R174 ;  /* 0x000000ae878c5220 */ /* 0x000fe20000410000 */
        /* <DEDUP_REMOVED lines=9> */
.L_x_8722:
[----:B------:R-:W-:Y:S05]  /*4220*/  BSYNC B0 ;  /* 0x0000000000007941 */ /* 0x000fea0003800000 */
.L_x_8721:
        /* <DEDUP_REMOVED lines=10> */
.L_x_8724:
[----:B------:R-:W-:Y:S05]  /*42d0*/  BSYNC B0 ;  /* 0x0000000000007941 */ /* 0x000fea0003800000 */
.L_x_8723:
[----:B------:R-:W-:Y:S01]  /*42e0*/  @P5 FMUL.FTZ R146, R175, R196 ;  /* 0x000000c4af925220 */ /* 0x000fe20000410000 */
[----:B------:R-:W-:Y:S01]  /*42f0*/  @P5 F2FP.F16.F32.PACK_AB R138, RZ, R138 ;  /* 0x0000008aff8a523e */ /* 0x000fe200000000ff */
[----:B------:R-:W-:Y:S01]  /*4300*/  BSSY B0, `(.L_x_8725) ;  /* 0x000001d000007945 */ /* 0x000fe20003800000 */
[----:B------:R-:W-:Y:S02]  /*4310*/  @P5 F2FP.F16.F32.PACK_AB R140, RZ, R140 ;  /* 0x0000008cff8c523e */ /* 0x000fe400000000ff */
[----:B------:R-:W-:Y:S02]  /*4320*/  @!P3 ISETP.NE.U32.AND P2, PT, R2, RZ, PT ;  /* 0x000000ff0200b20c */ /* 0x000fe40003f45070 */
[----:B------:R-:W-:Y:S02]  /*4330*/  @P5 F2FP.F16.F32.PACK_AB R139, RZ, R139 ;  /* 0x0000008bff8b523e */ /* 0x000fe400000000ff */
[----:B------:R-:W-:Y:S02]  /*4340*/  @P5 F2FP.F16.F32.PACK_AB R141, RZ, R141 ;  /* 0x0000008dff8d523e */ /* 0x000fe400000000ff */
[----:B------:R-:W-:-:S02]  /*4350*/  @P5 F2FP.F16.F32.PACK_AB R146, RZ, R146 ;  /* 0x00000092ff92523e */ /* 0x000fc400000000ff */
        /* <DEDUP_REMOVED lines=23> */
.L_x_8726:
[----:B------:R-:W-:Y:S05]  /*44d0*/  BSYNC B0 ;  /* 0x0000000000007941 */ /* 0x000fea0003800000 */
.L_x_8725:
[----:B------:R-:W0:Y:S01]  /*44e0*/  @P5 LDC R137, c[0x0][0x29c] ;  /* 0x0000a700ff895b82 */ /* 0x000e220000000800 */
[----:B------:R-:W-:Y:S02]  /*44f0*/  @P5 IADD3 R145, R145, 0x300, RZ ;  /* 0x0000030091915810 */ /* 0x000fe40007ffe0ff */
[----:B------:R-:W-:Y:S02]  /*4500*/  SEL R131, R136, R131, P1 ;  /* 0x0000008388837207 */ /* 0x000fe40000800000 */
[----:B------:R-:W-:Y:S02]  /*4510*/  IADD3 R194, R194, UR12, RZ ;  /* 0x0000000cc2c27c10 */ /* 0x000fe4000fffe0ff */
[----:B------:R-:W-:Y:S01]  /*4520*/  SEL R202, RZ, 0x1, P4 ;  /* 0x00000001ffca7807 */ /* 0x000fe20002000000 */
[----:B------:R-:W1:Y:S08]  /*4530*/  @P0 LDC.64 R134, c[0x0][0x308] ;  /* 0x0000c200ff860b82 */ /* 0x000e700000000a00 */
[----:B------:R-:W2:Y:S01]  /*4540*/  @P5 LDC.64 R132, c[0x0][0x2f8] ;  /* 0x0000be00ff845b82 */ /* 0x000ea20000000a00 */
[----:B0-----:R-:W-:-:S05]  /*4550*/  @P5 FMUL.FTZ R0, R136, R137 ;  /* 0x0000008988005220 */ /* 0x001fca0000410000 */
[----:B------:R-:W-:Y:S01]  /*4560*/  @P5 F2FP.F16.F32.PACK_AB R0, RZ, R0 ;  /* 0x00000000ff00523e */ /* 0x000fe200000000ff */
        /* <DEDUP_REMOVED lines=8> */
.L_x_8658:
        /* <DEDUP_REMOVED lines=27> */
.L_x_8662:
[----:B------:R-:W-:Y:S01]  /*47a0*/  HFMA2.MMA R142, -RZ, RZ, 0, 9.5367431640625e-07 ;  /* 0x00000010ff8e7435 */ /* 0x000fe200000001ff */
[----:B------:R-:W-:Y:S02]  /*47b0*/  MOV R145, R134 ;  /* 0x0000008600917202 */ /* 0x000fe40000000f00 */
[----:B------:R-:W-:Y:S02]  /*47c0*/  MOV R147, 0x1f ;  /* 0x0000001f00937802 */ /* 0x000fe40000000f00 */
[----:B------:R-:W-:-:S07]  /*47d0*/  MOV R140, 0xffffffff ;  /* 0xffffffff008c7802 */ /* 0x000fce0000000f00 */
[----:B0----5:R-:W-:Y:S05]  /*47e0*/  WARPSYNC.COLLECTIVE R140, `(.L_x_8728) ;  /* 0x000000008c087348 */ /* 0x021fea0003c00000 */
[----:B------:R1:W2:Y:S02]  /*47f0*/  SHFL.DOWN P1, R175, R145, R142, R147 ;  /* 0x0800008e91af7389 */ /* 0x0002a40000020093 */
[----:B012--5:R-:W-:Y:S01]  /*4800*/  ENDCOLLECTIVE ;  /* 0x000000000000791b */ /* 0x027fe20003800000 */
.L_x_8728:
[----:B------:R-:W-:Y:S02]  /*4810*/  MOV R145, R132 ;  /* 0x0000008400917202 */ /* 0x000fe40000000f00 */
[----:B------:R-:W-:-:S07]  /*4820*/  MOV R137, R175 ;  /* 0x000000af00897202 */ /* 0x000fce0000000f00 */
[----:B------:R-:W-:Y:S05]  /*4830*/  WARPSYNC.COLLECTIVE R140, `(.L_x_8729) ;  /* 0x000000008c087348 */ /* 0x000fea0003c00000 */
[----:B------:R0:W1:Y:S02]  /*4840*/  SHFL.DOWN P1, R175, R145, R142, R147 ;  /* 0x0800008e91af7389 */ /* 0x0000640000020093 */
[----:B01----:R-:W-:Y:S01]  /*4850*/  ENDCOLLECTIVE ;  /* 0x000000000000791b */ /* 0x003fe20003800000 */
.L_x_8729:
[----:B------:R-:W-:Y:S01]  /*4860*/  FADD.FTZ R137, R137, R134 ;  /* 0x0000008689897221 */ /* 0x000fe20000010000 */
[----:B------:R-:W-:-:S04]  /*4870*/  HFMA2.MMA R142, -RZ, RZ, 0, 4.76837158203125e-07 ;  /* 0x00000008ff8e7435 */ /* 0x000fc800000001ff */
[----:B------:R-:W-:Y:S02]  /*4880*/  MOV R145, R137 ;  /* 0x0000008900917202 */ /* 0x000fe40000000f00 */
[----:B------:R-:W-:-:S07]  /*4890*/  MOV R139, R175 ;  /* 0x000000af008b7202 */ /* 0x000fce0000000f00 */
[----:B------:R-:W-:Y:S05]  /*48a0*/  WARPSYNC.COLLECTIVE R140, `(.L_x_8730) ;  /* 0x000000008c087348 */ /* 0x000fea0003c00000 */
[----:B------:R0:W1:Y:S02]  /*48b0*/  SHFL.DOWN P1, R175, R145, R142, R147 ;  /* 0x0800008e91af7389 */ /* 0x0000640000020093 */
[----:B01----:R-:W-:Y:S01]  /*48c0*/  ENDCOLLECTIVE ;  /* 0x000000000000791b */ /* 0x003fe20003800000 */
.L_x_8730:
[----:B------:R-:W-:-:S05]  /*48d0*/  FADD.FTZ R139, R139, R132 ;  /* 0x000000848b8b7221 */ /* 0x000fca0000010000 */
[----:B------:R-:W-:Y:S02]  /*48e0*/  MOV R145, R139 ;  /* 0x0000008b00917202 */ /* 0x000fe40000000f00 */
[----:B------:R-:W-:-:S07]  /*48f0*/  MOV R136, R175 ;  /* 0x000000af00887202 */ /* 0x000fce0000000f00 */
[----:B------:R-:W-:Y:S05]  /*4900*/  WARPSYNC.COLLECTIVE R140, `(.L_x_8731) ;  /* 0x000000008c087348 */ /* 0x000fea0003c00000 */
[----:B------:R0:W1:Y:S02]  /*4910*/  SHFL.DOWN P1, R175, R145, R142, R147 ;  /* 0x0800008e91af7389 */ /* 0x0000640000020093 */
[----:B01----:R-:W-:Y:S01]  /*4920*/  ENDCOLLECTIVE ;  /* 0x000000000000791b */ /* 0x003fe20003800000 */
.L_x_8731:
[----:B------:R-:W-:Y:S01]  /*4930*/  FADD.FTZ R136, R137, R136 ;  /* 0x0000008889887221 */ /* 0x000fe20000010000 */
[----:B------:R-:W-:-:S04]  /*4940*/  HFMA2.MMA R142, -RZ, RZ, 0, 2.384185791015625e-07 ;  /* 0x00000004ff8e7435 */ /* 0x000fc800000001ff */
[----:B------:R-:W-:Y:S02]  /*4950*/  MOV R145, R136 ;  /* 0x0000008800917202 */ /* 0x000fe40000000f00 */
[----:B------:R-:W-:-:S07]  /*4960*/  MOV R138, R175 ;  /* 0x000000af008a7202 */ /* 0x000fce0000000f00 */
[----:B------:R-:W-:Y:S05]  /*4970*/  WARPSYNC.COLLECTIVE R140, `(.L_x_8732) ;  /* 0x000000008c087348 */ /* 0x000fea0003c00000 */
[----:B------:R0:W1:Y:S02]  /*4980*/  SHFL.DOWN P1, R175, R145, R142, R147 ;  /* 0x0800008e91af7389 */ /* 0x0000640000020093 */
[----:B01----:R-:W-:Y:S01]  /*4990*/  ENDCOLLECTIVE ;  /* 0x000000000000791b */ /* 0x003fe20003800000 */
.L_x_8732:
[----:B------:R-:W-:-:S05]  /*49a0*/  FADD.FTZ R138, R139, R138 ;  /* 0x0000008a8b8a7221 */ /* 0x000fca0000010000 */
[----:B------:R-:W-:Y:S02]  /*49b0*/  MOV R145, R138 ;  /* 0x0000008a00917202 */ /* 0x000fe40000000f00 */
[----:B------:R-:W-:-:S07]  /*49c0*/  MOV R141, R175 ;  /* 0x000000af008d7202 */ /* 0x000fce0000000f00 */
[----:B------:R-:W-:Y:S05]  /*49d0*/  WARPSYNC.COLLECTIVE R140, `(.L_x_8733) ;  /* 0x000000008c087348 */ /* 0x000fea0003c00000 */
[----:B------:R0:W1:Y:S02]  /*49e0*/  SHFL.DOWN P1, R175, R145, R142, R147 ;  /* 0x0800008e91af7389 */ /* 0x0000640000020093 */
[----:B01----:R-:W-:Y:S01]  /*49f0*/  ENDCOLLECTIVE ;  /* 0x000000000000791b */ /* 0x003fe20003800000 */
.L_x_8733:
[----:B------:R-:W-:Y:S01]  /*4a00*/  FADD.FTZ R141, R136, R141 ;  /* 0x0000008d888d7221 */ /* 0x000fe20000010000 */
[----:B------:R-:W-:-:S04]  /*4a10*/  HFMA2.MMA R142, -RZ, RZ, 0, 1.1920928955078125e-07 ;  /* 0x00000002ff8e7435 */ /* 0x000fc800000001ff */
[----:B------:R-:W-:Y:S02]  /*4a20*/  MOV R145, R141 ;  /* 0x0000008d00917202 */ /* 0x000fe40000000f00 */
[----:B------:R-:W-:-:S07]  /*4a30*/  MOV R143, R175 ;  /* 0x000000af008f7202 */ /* 0x000fce0000000f00 */
[----:B------:R-:W-:Y:S05]  /*4a40*/  WARPSYNC.COLLECTIVE R140, `(.L_x_8734) ;  /* 0x000000008c087348 */ /* 0x000fea0003c00000 */
[----:B------:R0:W1:Y:S02]  /*4a50*/  SHFL.DOWN P1, R175, R145, R142, R147 ;  /* 0x0800008e91af7389 */ /* 0x0000640000020093 */
[----:B01----:R-:W-:Y:S01]  /*4a60*/  ENDCOLLECTIVE ;  /* 0x000000000000791b */ /* 0x003fe20003800000 */
.L_x_8734:
[----:B------:R-:W-:-:S05]  /*4a70*/  FADD.FTZ R143, R138, R143 ;  /* 0x0000008f8a8f7221 */ /* 0x000fca0000010000 */
[----:B------:R-:W-:Y:S02]  /*4a80*/  MOV R145, R143 ;  /* 0x0000008f00917202 */ /* 0x000fe40000000f00 */
[----:B------:R-:W-:-:S07]  /*4a90*/  MOV R132, R175 ;  /* 0x000000af00847202 */ /* 0x000fce0000000f00 */
[----:B------:R-:W-:Y:S05]  /*4aa0*/  WARPSYNC.COLLECTIVE R140, `(.L_x_8735) ;  /* 0x000000008c087348 */ /* 0x000fea0003c00000 */
[----:B------:R0:W1:Y:S02]  /*4ab0*/  SHFL.DOWN P1, R175, R145, R142, R147 ;  /* 0x0800008e91af7389 */ /* 0x0000640000020093 */
[----:B01----:R-:W-:Y:S01]  /*4ac0*/  ENDCOLLECTIVE ;  /* 0x000000000000791b */ /* 0x003fe20003800000 */
.L_x_8735:
[----:B------:R-:W-:Y:S01]  /*4ad0*/  FADD.FTZ R132, R141, R132 ;  /* 0x000000848d847221 */ /* 0x000fe20000010000 */
[----:B------:R-:W-:-:S04]  /*4ae0*/  HFMA2.MMA R142, -RZ, RZ, 0, 5.9604644775390625e-08 ;  /* 0x00000001ff8e7435 */ /* 0x000fc800000001ff */
[----:B------:R-:W-:Y:S02]  /*4af0*/  MOV R145, R132 ;  /* 0x0000008400917202 */ /* 0x000fe40000000f00 */
[----:B------:R-:W-:-:S07]  /*4b00*/  MOV R134, R175 ;  /* 0x000000af00867202 */ /* 0x000fce0000000f00 */
[----:B------:R-:W-:Y:S05]  /*4b10*/  WARPSYNC.COLLECTIVE R140, `(.L_x_8736) ;  /* 0x000000008c087348 */ /* 0x000fea0003c00000 */
[----:B------:R0:W1:Y:S02]  /*4b20*/  SHFL.DOWN P1, R175, R145, R142, R147 ;  /* 0x0800008e91af7389 */ /* 0x0000640000020093 */
[----:B01----:R-:W-:Y:S01]  /*4b30*/  ENDCOLLECTIVE ;  /* 0x000000000000791b */ /* 0x003fe20003800000 */
.L_x_8736:
[----:B------:R-:W-:-:S05]  /*4b40*/  FADD.FTZ R134, R143, R134 ;  /* 0x000000868f867221 */ /* 0x000fca0000010000 */
[----:B------:R-:W-:Y:S02]  /*4b50*/  MOV R145, R134 ;  /* 0x0000008600917202 */ /* 0x000fe40000000f00 */
[----:B------:R-:W-:-:S07]  /*4b60*/  MOV R137, R175 ;  /* 0x000000af00897202 */ /* 0x000fce0000000f00 */
[----:B------:R-:W-:Y:S05]  /*4b70*/  WARPSYNC.COLLECTIVE R140, `(.L_x_8737) ;  /* 0x000000008c087348 */ /* 0x000fea0003c00000 */
[----:B------:R0:W1:Y:S02]  /*4b80*/  SHFL.DOWN P1, R175, R145, R142, R147 ;  /* 0x0800008e91af7389 */ /* 0x0000640000020093 */
[----:B01----:R-:W-:Y:S01]  /*4b90*/  ENDCOLLECTIVE ;  /* 0x000000000000791b */ /* 0x003fe20003800000 */
.L_x_8737:
[----:B------:R-:W-:Y:S05]  /*4ba0*/  BRA `(.L_x_8738) ;  /* 0xffffffd000c87947 */ /* 0x000fea000383ffff */
.L_x_8739:
        /* <DEDUP_REMOVED lines=13> */
.L_x_13983:


//--------------------- .text._ZN10layer_norm13ln_bwd_kernelINS_13Kernel_traitsI6__halfS2_fS2_fjLj8192ELj1ELj1ELj8ELj16ENS_18Kernel_traits_baseILj8192ES2_S2_fS2_fjLj256EEEEELb0ELb1ELb0ELb0EEEvNS_9BwdParamsE --------------------------
	.section	.text._ZN10layer_norm13ln_bwd_kernelINS_13Kernel_traitsI6__halfS2_fS2_fjLj8192ELj1ELj1ELj8ELj16ENS_18Kernel_traits_baseILj8192ES2_S2_fS2_fjLj256EEEEELb0ELb1ELb0ELb0EEEvNS_9BwdParamsE,"ax",@progbits
	.align	128
        .global         _ZN10layer_norm13ln_bwd_kernelINS_13Kernel_traitsI6__halfS2_fS2_fjLj8192ELj1ELj1ELj8ELj16ENS_18Kernel_traits_baseILj8192ES2_S2_fS2_fjLj256EEEEELb0ELb1ELb0ELb0EEEvNS_9BwdParamsE
        .type           _ZN10layer_norm13ln_bwd_kernelINS_13Kernel_traitsI6__halfS2_fS2_fjLj8192ELj1ELj1ELj8ELj16ENS_18Kernel_traits_baseILj8192ES2_S2_fS2_fjLj256EEEEELb0ELb1ELb0ELb0EEEvNS_9BwdParamsE,@function
        .size           _ZN10layer_norm13ln_bwd_kernelINS_13Kernel_traitsI6__halfS2_fS2_fjLj8192ELj1ELj1ELj8ELj16ENS_18Kernel_traits_baseILj8192ES2_S2_fS2_fjLj256EEEEELb0ELb1ELb0ELb0EEEvNS_9BwdParamsE,(.L_x_13984 - _ZN10layer_norm13ln_bwd_kernelINS_13Kernel_traitsI6__halfS2_fS2_fjLj8192ELj1ELj1ELj8ELj16ENS_18Kernel_traits_baseILj8192ES2_S2_fS2_fjLj256EEEEELb0ELb1ELb0ELb0EEEvNS_9BwdParamsE)
        .other          _ZN10layer_norm13ln_bwd_kernelINS_13Kernel_traitsI6__halfS2_fS2_fjLj8192ELj1ELj1ELj8ELj16ENS_18Kernel_traits_baseILj8192ES2_S2_fS2_fjLj256EEEEELb0ELb1ELb0ELb0EEEvNS_9BwdParamsE,@"STO_CUDA_ENTRY STV_DEFAULT"
_ZN10layer_norm13ln_bwd_kernelINS_13Kernel_traitsI6__halfS2_fS2_fjLj8192ELj1ELj1ELj8ELj16ENS_18Kernel_traits_baseILj8192ES2_S2_fS2_fjLj256EEEEELb0ELb1ELb0ELb0EEEvNS_9BwdParamsE:
.text._ZN10layer_norm13ln_bwd_kernelINS_13Kernel_traitsI6__halfS2_fS2_fjLj8192ELj1ELj1ELj8ELj16ENS_18Kernel_traits_baseILj8192ES2_S2_fS2_fjLj256EEEEELb0ELb1ELb0ELb0EEEvNS_9BwdParamsE:
        /* <DEDUP_REMOVED lines=110> */
[----:B------:R-:W-:Y:S01]  /*06e0*/  HFMA2.MMA R216, -RZ, RZ, 0, 5.9604644775390625e-08 ;  /* 0x00000001ffd87435 */ /* 0x000fe200000001ff */
[--C-:B------:R-:W-:Y:S01]  /*06f0*/  HADD2.F32 R252, -RZ, R16.reuse.H0_H0 ;  /* 0x20000010fffc7230 */ /* 0x100fe20000004100 */
[----:B------:R-:W-:Y:S01]  /*0700*/  ISETP.NE.AND.EX P3, PT, RZ, UR7, PT, P3 ;  /* 0x00000007ff007c0c */ /* 0x000fe2000bf65330 */
[----:B------:R1:W-:Y:S01]  /*0710*/  STL [R1+0x78], R0 ;  /* 0x0000780001007387 */ /* 0x0003e20000100800 */
[----:B------:R-:W-:Y:S01]  /*0720*/  HADD2.F32 R251, -RZ, R16.H1_H1 ;  /* 0x30000010fffb7230 */ /* 0x000fe20000004100 */
[----:B------:R-:W-:Y:S01]  /*0730*/  MOV R145, RZ ;  /* 0x000000ff00917202 */ /* 0x000fe20000000f00 */
[--C-:B------:R-:W-:Y:S01]  /*0740*/  HADD2.F32 R250, -RZ, R17.reuse.H0_H0 ;  /* 0x20000011fffa7230 */ /* 0x100fe20000004100 */
[----:B------:R2:W-:Y:S01]  /*0750*/  STL [R1+0x74], R32 ;  /* 0x0000742001007387 */ /* 0x0005e20000100800 */
[----:B------:R-:W-:-:S02]  /*0760*/  HADD2.F32 R249, -RZ, R17.H1_H1 ;  /* 0x30000011fff97230 */ /* 0x000fc40000004100 */
[----:B0-----:R-:W-:Y:S02]  /*0770*/  HADD2.F32 R3, -RZ, R33.H1_H1 ;  /* 0x30000021ff037230 */ /* 0x001fe40000004100 */
[----:B------:R-:W-:Y:S02]  /*0780*/  HADD2.F32 R248, -RZ, R18.H0_H0 ;  /* 0x20000012fff87230 */ /* 0x000fe40000004100 */
[----:B-1----:R-:W-:Y:S01]  /*0790*/  HADD2.F32 R0, -RZ, R34.H0_H0 ;  /* 0x20000022ff007230 */ /* 0x002fe20000004100 */
[----:B------:R0:W-:Y:S01]  /*07a0*/  STL [R1+0x70], R3 ;  /* 0x0000700301007387 */ /* 0x0001e20000100800 */
[----:B------:R-:W-:Y:S02]  /*07b0*/  HADD2.F32 R247, -RZ, R18.H1_H1 ;  /* 0x30000012fff77230 */ /* 0x000fe40000004100 */
[----:B--2---:R-:W-:Y:S01]  /*07c0*/  HADD2.F32 R32, -RZ, R34.H1_H1 ;  /* 0x30000022ff207230 */ /* 0x004fe20000004100 */
[----:B------:R1:W-:Y:S01]  /*07d0*/  STL [R1+0x6c], R0 ;  /* 0x00006c0001007387 */ /* 0x0003e20000100800 */
[----:B------:R-:W-:-:S02]  /*07e0*/  HADD2.F32 R246, -RZ, R19.H0_H0 ;  /* 0x20000013fff67230 */ /* 0x000fc40000004100 */
[----:B------:R-:W-:Y:S01]  /*07f0*/  HADD2.F32 R245, -RZ, R19.H1_H1 ;  /* 0x30000013fff57230 */ /* 0x000fe20000004100 */
[----:B------:R2:W-:Y:S01]  /*0800*/  STL [R1+0x68], R32 ;  /* 0x0000682001007387 */ /* 0x0005e20000100800 */
[--C-:B------:R-:W-:Y:S02]  /*0810*/  HADD2.F32 R244, -RZ, R12.reuse.H0_H0 ;  /* 0x2000000cfff47230 */ /* 0x100fe40000004100 */
[--C-:B0-----:R-:W-:Y:S02]  /*0820*/  HADD2.F32 R3, -RZ, R35.reuse.H0_H0 ;  /* 0x20000023ff037230 */ /* 0x101fe40000004100 */
[----:B------:R-:W-:Y:S02]  /*0830*/  HADD2.F32 R243, -RZ, R12.H1_H1 ;  /* 0x3000000cfff37230 */ /* 0x000fe40000004100 */
[----:B-1----:R-:W-:Y:S01]  /*0840*/  HADD2.F32 R0, -RZ, R35.H1_H1 ;  /* 0x30000023ff007230 */ /* 0x002fe20000004100 */
[----:B------:R0:W-:Y:S01]  /*0850*/  STL [R1+0x64], R3 ;  /* 0x0000640301007387 */ /* 0x0001e20000100800 */
[----:B------:R-:W-:-:S02]  /*0860*/  HADD2.F32 R242, -RZ, R13.H0_H0 ;  /* 0x2000000dfff27230 */ /* 0x000fc40000004100 */
[----:B--2---:R-:W-:Y:S01]  /*0870*/  HADD2.F32 R32, -RZ, R28.H0_H0 ;  /* 0x2000001cff207230 */ /* 0x004fe20000004100 */
[----:B------:R1:W-:Y:S01]  /*0880*/  STL [R1+0x60], R0 ;  /* 0x0000600001007387 */ /* 0x0003e20000100800 */
[----:B------:R-:W-:Y:S02]  /*0890*/  HADD2.F32 R241, -RZ, R13.H1_H1 ;  /* 0x3000000dfff17230 */ /* 0x000fe40000004100 */
[--C-:B------:R-:W-:Y:S01]  /*08a0*/  HADD2.F32 R240, -RZ, R14.reuse.H0_H0 ;  /* 0x2000000efff07230 */ /* 0x100fe20000004100 */
[----:B------:R-:W-:Y:S01]  /*08b0*/  STL [R1+0x5c], R32 ;  /* 0x00005c2001007387 */ /* 0x000fe20000100800 */
[----:B------:R-:W-:Y:S02]  /*08c0*/  HADD2.F32 R239, -RZ, R14.H1_H1 ;  /* 0x3000000effef7230 */ /* 0x000fe40000004100 */
[----:B0-----:R-:W-:Y:S02]  /*08d0*/  HADD2.F32 R3, -RZ, R28.H1_H1 ;  /* 0x3000001cff037230 */ /* 0x001fe40000004100 */
[----:B------:R-:W-:-:S02]  /*08e0*/  HADD2.F32 R28, -RZ, R29.H1_H1 ;  /* 0x3000001dff1c7230 */ /* 0x000fc40000004100 */
[----:B-1----:R-:W-:Y:S01]  /*08f0*/  HADD2.F32 R0, -RZ, R29.H0_H0 ;  /* 0x2000001dff007230 */ /* 0x002fe20000004100 */
[----:B------:R0:W-:Y:S01]  /*0900*/  STL [R1+0x58], R3 ;  /* 0x0000580301007387 */ /* 0x0001e20000100800 */
[--C-:B------:R-:W-:Y:S02]  /*0910*/  HADD2.F32 R238, -RZ, R15.reuse.H0_H0 ;  /* 0x2000000fffee7230 */ /* 0x100fe40000004100 */
[----:B------:R-:W-:Y:S01]  /*0920*/  HADD2.F32 R237, -RZ, R15.H1_H1 ;  /* 0x3000000fffed7230 */ /* 0x000fe20000004100 */
[----:B------:R1:W-:Y:S01]  /*0930*/  STL [R1+0x54], R0 ;  /* 0x0000540001007387 */ /* 0x0003e20000100800 */
[--C-:B------:R-:W-:Y:S02]  /*0940*/  HADD2.F32 R236, -RZ, R8.reuse.H0_H0 ;  /* 0x20000008ffec7230 */ /* 0x100fe40000004100 */
[----:B------:R-:W-:Y:S01]  /*0950*/  HADD2.F32 R235, -RZ, R8.H1_H1 ;  /* 0x30000008ffeb7230 */ /* 0x000fe20000004100 */
[----:B------:R2:W-:Y:S01]  /*0960*/  STL [R1+0x50], R28 ;  /* 0x0000501c01007387 */ /* 0x0005e20000100800 */
[----:B------:R-:W-:-:S02]  /*0970*/  HADD2.F32 R234, -RZ, R9.H0_H0 ;  /* 0x20000009ffea7230 */ /* 0x000fc40000004100 */
[--C-:B0-----:R-:W-:Y:S02]  /*0980*/  HADD2.F32 R3, -RZ, R30.reuse.H0_H0 ;  /* 0x2000001eff037230 */ /* 0x101fe40000004100 */
[----:B------:R-:W-:Y:S02]  /*0990*/  HADD2.F32 R233, -RZ, R9.H1_H1 ;  /* 0x30000009ffe97230 */ /* 0x000fe40000004100 */
[----:B-1----:R-:W-:Y:S01]  /*09a0*/  HADD2.F32 R0, -RZ, R30.H1_H1 ;  /* 0x3000001eff007230 */ /* 0x002fe20000004100 */
[----:B------:R0:W-:Y:S01]  /*09b0*/  STL [R1+0x4c], R3 ;  /* 0x00004c0301007387 */ /* 0x0001e20000100800 */
[--C-:B------:R-:W-:Y:S02]  /*09c0*/  HADD2.F32 R232, -RZ, R10.reuse.H0_H0 ;  /* 0x2000000affe87230 */ /* 0x100fe40000004100 */
[----:B--2---:R-:W-:Y:S01]  /*09d0*/  HADD2.F32 R28, -RZ, R31.H0_H0 ;  /* 0x2000001fff1c7230 */ /* 0x004fe20000004100 */
[----:B------:R1:W-:Y:S01]  /*09e0*/  STL [R1+0x48], R0 ;  /* 0x0000480001007387 */ /* 0x0003e20000100800 */
[----:B------:R-:W-:-:S02]  /*09f0*/  HADD2.F32 R231, -RZ, R10.H1_H1 ;  /* 0x3000000affe77230 */ /* 0x000fc40000004100 */
[--C-:B------:R-:W-:Y:S01]  /*0a00*/  HADD2.F32 R230, -RZ, R11.reuse.H0_H0 ;  /* 0x2000000bffe67230 */ /* 0x100fe20000004100 */
[----:B------:R-:W-:Y:S01]  /*0a10*/  STL [R1+0x44], R28 ;  /* 0x0000441c01007387 */ /* 0x000fe20000100800 */
[----:B------:R-:W-:Y:S02]  /*0a20*/  HADD2.F32 R229, -RZ, R11.H1_H1 ;  /* 0x3000000bffe57230 */ /* 0x000fe40000004100 */
[----:B0-----:R-:W-:Y:S02]  /*0a30*/  HADD2.F32 R3, -RZ, R31.H1_H1 ;  /* 0x3000001fff037230 */ /* 0x001fe40000004100 */
[----:B------:R-:W-:Y:S02]  /*0a40*/  HADD2.F32 R228, -RZ, R4.H0_H0 ;  /* 0x20000004ffe47230 */ /* 0x000fe40000004100 */
[--C-:B-1----:R-:W-:Y:S01]  /*0a50*/  HADD2.F32 R0, -RZ, R24.reuse.H0_H0 ;  /* 0x20000018ff007230 */ /* 0x102fe20000004100 */
[----:B------:R0:W-:Y:S01]  /*0a60*/  STL [R1+0x40], R3 ;  /* 0x0000400301007387 */ /* 0x0001e20000100800 */
[----:B------:R-:W-:-:S02]  /*0a70*/  HADD2.F32 R24, -RZ, R24.H1_H1 ;  /* 0x30000018ff187230 */ /* 0x000fc40000004100 */
[----:B------:R-:W-:Y:S01]  /*0a80*/  HADD2.F32 R227, -RZ, R4.H1_H1 ;  /* 0x30000004ffe37230 */ /* 0x000fe20000004100 */
[----:B------:R1:W-:Y:S01]  /*0a90*/  STL [R1+0x3c], R0 ;  /* 0x00003c0001007387 */ /* 0x0003e20000100800 */
[--C-:B------:R-:W-:Y:S02]  /*0aa0*/  HADD2.F32 R226, -RZ, R5.reuse.H0_H0 ;  /* 0x20000005ffe27230 */ /* 0x100fe40000004100 */
[----:B------:R-:W-:Y:S01]  /*0ab0*/  HADD2.F32 R225, -RZ, R5.H1_H1 ;  /* 0x30000005ffe17230 */ /* 0x000fe20000004100 */
[----:B------:R2:W-:Y:S01]  /*0ac0*/  STL [R1+0x38], R24 ;  /* 0x0000381801007387 */ /* 0x0005e20000100800 */
[--C-:B------:R-:W-:Y:S02]  /*0ad0*/  HADD2.F32 R224, -RZ, R6.reuse.H0_H0 ;  /* 0x20000006ffe07230 */ /* 0x100fe40000004100 */
[----:B0-----:R-:W-:Y:S02]  /*0ae0*/  HADD2.F32 R3, -RZ, R25.H0_H0 ;  /* 0x20000019ff037230 */ /* 0x001fe40000004100 */
[----:B------:R-:W-:-:S02]  /*0af0*/  HADD2.F32 R223, -RZ, R6.H1_H1 ;  /* 0x30000006ffdf7230 */ /* 0x000fc40000004100 */
[----:B-1----:R-:W-:Y:S01]  /*0b00*/  HADD2.F32 R0, -RZ, R25.H1_H1 ;  /* 0x30000019ff007230 */ /* 0x002fe20000004100 */
[----:B------:R0:W-:Y:S01]  /*0b10*/  STL [R1+0x34], R3 ;  /* 0x0000340301007387 */ /* 0x0001e20000100800 */
[--C-:B------:R-:W-:Y:S02]  /*0b20*/  HADD2.F32 R222, -RZ, R7.reuse.H0_H0 ;  /* 0x20000007ffde7230 */ /* 0x100fe40000004100 */
[----:B--2---:R-:W-:Y:S01]  /*0b30*/  HADD2.F32 R24, -RZ, R26.H0_H0 ;  /* 0x2000001aff187230 */ /* 0x004fe20000004100 */
[----:B------:R1:W-:Y:S01]  /*0b40*/  STL [R1+0x30], R0 ;  /* 0x0000300001007387 */ /* 0x0003e20000100800 */
[----:B------:R-:W-:-:S03]  /*0b50*/  HADD2.F32 R221, -RZ, R7.H1_H1 ;  /* 0x30000007ffdd7230 */ /* 0x000fc60000004100 */
[----:B------:R2:W-:Y:S01]  /*0b60*/  STL [R1+0x2c], R24 ;  /* 0x00002c1801007387 */ /* 0x0005e20000100800 */
[----:B0-----:R-:W-:Y:S02]  /*0b70*/  HADD2.F32 R3, -RZ, R26.H1_H1 ;  /* 0x3000001aff037230 */ /* 0x001fe40000004100 */
[----:B-1----:R-:W-:-:S03]  /*0b80*/  HADD2.F32 R0, -RZ, R27.H0_H0 ;  /* 0x2000001bff007230 */ /* 0x002fc60000004100 */
[----:B------:R0:W-:Y:S01]  /*0b90*/  STL [R1+0x28], R3 ;  /* 0x0000280301007387 */ /* 0x0001e20000100800 */
[----:B--2---:R-:W-:-:S03]  /*0ba0*/  HADD2.F32 R24, -RZ, R27.H1_H1 ;  /* 0x3000001bff187230 */ /* 0x004fc60000004100 */
[----:B------:R1:W-:Y:S04]  /*0bb0*/  STL [R1+0x24], R0 ;  /* 0x0000240001007387 */ /* 0x0003e80000100800 */
[----:B------:R-:W-:Y:S01]  /*0bc0*/  STL [R1+0x20], R24 ;  /* 0x0000201801007387 */ /* 0x000fe20000100800 */
[--C-:B0-----:R-:W-:Y:S02]  /*0bd0*/  HADD2.F32 R3, -RZ, R20.reuse.H0_H0 ;  /* 0x20000014ff037230 */ /* 0x101fe40000004100 */
[----:B-1----:R-:W-:-:S03]  /*0be0*/  HADD2.F32 R0, -RZ, R20.H1_H1 ;  /* 0x30000014ff007230 */ /* 0x002fc60000004100 */
[----:B------:R0:W-:Y:S01]  /*0bf0*/  STL [R1+0x1c], R3 ;  /* 0x00001c0301007387 */ /* 0x0001e20000100800 */
[----:B------:R-:W-:-:S03]  /*0c00*/  HADD2.F32 R20, -RZ, R21.H0_H0 ;  /* 0x20000015ff147230 */ /* 0x000fc60000004100 */
[----:B------:R1:W-:Y:S04]  /*0c10*/  STL [R1+0x18], R0 ;  /* 0x0000180001007387 */ /* 0x0003e80000100800 */
[----:B------:R2:W-:Y:S01]  /*0c20*/  STL [R1+0x14], R20 ;  /* 0x0000141401007387 */ /* 0x0005e20000100800 */
[----:B0-----:R-:W-:Y:S02]  /*0c30*/  HADD2.F32 R3, -RZ, R21.H1_H1 ;  /* 0x30000015ff037230 */ /* 0x001fe40000004100 */
[----:B-1----:R-:W-:-:S03]  /*0c40*/  HADD2.F32 R0, -RZ, R22.H0_H0 ;  /* 0x20000016ff007230 */ /* 0x002fc60000004100 */
[----:B------:R0:W-:Y:S01]  /*0c50*/  STL [R1+0x10], R3 ;  /* 0x0000100301007387 */ /* 0x0001e20000100800 */
[----:B--2---:R-:W-:-:S03]  /*0c60*/  HADD2.F32 R20, -RZ, R22.H1_H1 ;  /* 0x30000016ff147230 */ /* 0x004fc60000004100 */
[----:B------:R1:W-:Y:S04]  /*0c70*/  STL [R1+0xc], R0 ;  /* 0x00000c0001007387 */ /* 0x0003e80000100800 */
[----:B------:R2:W-:Y:S01]  /*0c80*/  STL [R1+0x8], R20 ;  /* 0x0000081401007387 */ /* 0x0005e20000100800 */
[--C-:B0-----:R-:W-:Y:S02]  /*0c90*/  HADD2.F32 R3, -RZ, R23.reuse.H0_H0 ;  /* 0x20000017ff037230 */ /* 0x101fe40000004100 */
[----:B-1----:R-:W-:-:S03]  /*0ca0*/  HADD2.F32 R0, -RZ, R23.H1_H1 ;  /* 0x30000017ff007230 */ /* 0x002fc60000004100 */
[----:B------:R2:W-:Y:S04]  /*0cb0*/  STL [R1+0x4], R3 ;  /* 0x0000040301007387 */ /* 0x0005e80000100800 */
[----:B------:R2:W-:Y:S02]  /*0cc0*/  STL [R1], R0 ;  /* 0x0000000001007387 */ /* 0x0005e40000100800 */
.L_x_8758:
[----:B0123--:R-:W0:Y:S01]  /*0cd0*/  @P3 LDC.64 R164, c[0x0][0x270] ;  /* 0x00009c00ffa43b82 */ /* 0x00fe220000000a00 */
[----:B--2---:R-:W-:-:S07]  /*0ce0*/  SHF.R.S32.HI R3, RZ, 0x1f, R2 ;  /* 0x0000001fff037819 */ /* 0x004fce0000011402 */
[----:B------:R-:W1:Y:S08]  /*0cf0*/  LDC.64 R166, c[0x0][0x250] ;  /* 0x00009400ffa67b82 */ /* 0x000e700000000a00 */
[----:B-----5:R-:W2:Y:S01]  /*0d00*/  LDC.64 R176, c[0x0][0x258] ;  /* 0x00009600ffb07b82 */ /* 0x020ea20000000a00 */
[----:B0-----:R-:W-:-:S07]  /*0d10*/  @P3 LEA R164, P4, R2, R164, 0x1 ;  /* 0x000000a402a43211 */ /* 0x001fce00078808ff */
[----:B------:R-:W0:Y:S01]  /*0d20*/  LDC.U8 R169, c[0x0][0x2a0] ;  /* 0x0000a800ffa97b82 */ /* 0x000e220000000000 */
[----:B------:R-:W-:-:S05]  /*0d30*/  @P3 LEA.HI.X R165, R2, R165, R3, 0x1, P4 ;  /* 0x000000a502a53211 */ /* 0x000fca00020f0c03 */
[----:B------:R1:W3:Y:S02]  /*0d40*/  @P3 LDG.E.U16 R3, desc[UR4][R164.64] ;  /* 0x00000004a4033981 */ /* 0x0002e4000c1e1500 */
[----:B-1----:R-:W-:-:S06]  /*0d50*/  IMAD.WIDE R164, R2, 0x4, R166 ;  /* 0x0000000402a47825 */ /* 0x002fcc00078e02a6 */
[----:B------:R-:W4:Y:S01]  /*0d60*/  LDG.E R164, desc[UR4][R164.64] ;  /* 0x00000004a4a47981 */ /* 0x000f22000c1e1900 */
[----:B--2---:R-:W-:Y:S01]  /*0d70*/  IMAD.WIDE R176, R2, 0x4, R176 ;  /* 0x0000000402b07825 */ /* 0x004fe200078e02b0 */
[----:B------:R-:W1:Y:S01]  /*0d80*/  S2R R168, SR_TID.X ;  /* 0x0000000000a87919 */ /* 0x000e620000002100 */
[----:B------:R-:W-:-:S04]  /*0d90*/  MOV R217, UR13 ;  /* 0x0000000d00d97c02 */ /* 0x000fc80008000f00 */
[----:B------:R2:W5:Y:S01]  /*0da0*/  LDG.E R176, desc[UR4][R176.64] ;  /* 0x00000004b0b07981 */ /* 0x000562000c1e1900 */
[----:B0-----:R-:W-:Y:S01]  /*0db0*/  ISETP.NE.AND P5, PT, R169, RZ, PT ;  /* 0x000000ffa900720c */ /* 0x001fe20003fa5270 */
[----:B------:R-:W-:Y:S01]  /*0dc0*/  BSSY B0, `(.L_x_8741) ;  /* 0x0000063000007945 */ /* 0x000fe20003800000 */
[----:B------:R-:W-:Y:S02]  /*0dd0*/  MOV R212, RZ ;  /* 0x000000ff00d47202 */ /* 0x000fe40000000f00 */
[----:B------:R-:W-:Y:S02]  /*0de0*/  MOV R211, RZ ;  /* 0x000000ff00d37202 */ /* 0x000fe40000000f00 */
[----:B--2---:R-:W-:Y:S02]  /*0df0*/  MOV R177, 0x3f800000 ;  /* 0x3f80000000b17802 */ /* 0x004fe40000000f00 */
[----:B-1----:R-:W-:Y:S01]  /*0e00*/  LOP3.LUT R218, R168, 0xff, RZ, 0xc0, !PT ;  /* 0x000000ffa8da7812 */ /* 0x002fe200078ec0ff */
[----:B---3--:R-:W-:-:S02]  /*0e10*/  @P3 HADD2.F32 R177, -RZ, R3.H0_H0 ;  /* 0x20000003ffb13230 */ /* 0x008fc40000004100 */
        /* <DEDUP_REMOVED lines=17> */
[----:B------:R-:W3:Y:S04]  /*0f30*/  LDL R206, [R1+0x6c] ;  /* 0x00006c0001ce7983 */ /* 0x000ee80000100800 */
[----:B------:R-:W3:Y:S01]  /*0f40*/  LDG.E.128 R164, desc[UR4][R164.64] ;  /* 0x00000004a4a47981 */ /* 0x000ee2000c1e1d00 */
[----:B------:R-:W-:-:S03]  /*0f50*/  ISETP.NE.U32.AND P4, PT, RZ, UR8, PT ;  /* 0x00000008ff007c0c */ /* 0x000fc6000bf85070 */
[----:B------:R-:W3:Y:S01]  /*0f60*/  LDL R204, [R1+0x68] ;  /* 0x0000680001cc7983 */ /* 0x000ee20000100800 */
[----:B------:R-:W-:-:S13]  /*0f70*/  ISETP.NE.AND.EX P4, PT, RZ, UR9, PT, P4 ;  /* 0x00000009ff007c0c */ /* 0x000fda000bf85340 */
[----:B------:R-:W-:-:S04]  /*0f80*/  @P4 LEA R168, P5, R3, UR8, 0x5 ;  /* 0x0000000803a84c11 */ /* 0x000fc8000f8a28ff */
[----:B------:R-:W-:-:S05]  /*0f90*/  @P4 LEA.HI.X R169, R3, UR9, RZ, 0x5, P5 ;  /* 0x0000000903a94c11 */ /* 0x000fca000a8f2cff */
[----:B------:R-:W5:Y:S04]  /*0fa0*/  @P4 LDG.E.128 R48, desc[UR4][R168.64] ;  /* 0x00000004a8304981 */ /* 0x000f68000c1e1d00 */
[----:B------:R4:W5:Y:S02]  /*0fb0*/  @P4 LDG.E.128 R44, desc[UR4][R168.64+0x10] ;  /* 0x00001004a82c4981 */ /* 0x000964000c1e1d00 */
[C---:B----4-:R-:W-:Y:S01]  /*0fc0*/  FADD.FTZ R168, -R208.reuse, R9 ;  /* 0x00000009d0a87221 */ /* 0x050fe20000010100 */
[----:B--2---:R-:W-:Y:S01]  /*0fd0*/  FADD.FTZ R170, -R208, R4 ;  /* 0x00000004d0aa7221 */ /* 0x004fe20000010100 */
[--C-:B---3--:R-:W-:Y:S02]  /*0fe0*/  HADD2.F32 R169, -RZ, R164.reuse.H0_H0 ;  /* 0x200000a4ffa97230 */ /* 0x108fe40000004100 */
[----:B------:R-:W-:-:S02]  /*0ff0*/  HADD2.F32 R215, -RZ, R164.H1_H1 ;  /* 0x300000a4ffd77230 */ /* 0x000fc40000004100 */
[----:B------:R-:W-:Y:S01]  /*1000*/  FADD.FTZ R164, -R208, R5 ;  /* 0x00000005d0a47221 */ /* 0x000fe20000010100 */
[----:B------:R-:W-:Y:S02]  /*1010*/  FMUL.FTZ R5, R171, R169 ;  /* 0x000000a9ab057220 */ /* 0x000fe40000410000 */
[----:B------:R-:W2:Y:S01]  /*1020*/  LDL R171, [R1+0x64] ;  /* 0x0000640001ab7983 */ /* 0x000ea20000100800 */
[----:B-----5:R-:W-:-:S03]  /*1030*/  FMUL.FTZ R4, R176, R168 ;  /* 0x000000a8b0047220 */ /* 0x020fc60000410000 */
[----:B------:R-:W3:Y:S01]  /*1040*/  LDL R168, [R1+0x60] ;  /* 0x0000600001a87983 */ /* 0x000ee20000100800 */
[C---:B------:R-:W-:Y:S01]  /*1050*/  FADD.FTZ R0, -R208.reuse, R8 ;  /* 0x00000008d0007221 */ /* 0x040fe20000010100 */
[C---:B------:R-:W-:Y:S01]  /*1060*/  FADD.FTZ R8, -R208.reuse, R11 ;  /* 0x0000000bd0087221 */ /* 0x040fe20000010100 */
[--C-:B------:R-:W-:Y:S02]  /*1070*/  HADD2.F32 R214, -RZ, R165.reuse.H0_H0 ;  /* 0x200000a5ffd67230 */ /* 0x100fe40000004100 */
[C---:B------:R-:W-:Y:S01]  /*1080*/  FADD.FTZ R9, -R208.reuse, R10 ;  /* 0x0000000ad0097221 */ /* 0x040fe20000010100 */
[----:B------:R-:W-:Y:S02]  /*1090*/  HADD2.F32 R165, -RZ, R165.H1_H1 ;  /* 0x300000a5ffa57230 */ /* 0x000fe40000004100 */
[----:B------:R-:W-:Y:S01]  /*10a0*/  FADD.FTZ R11, -R208, R7 ;  /* 0x00000007d00b7221 */ /* 0x000fe20000010100 */
        /* <DEDUP_REMOVED lines=47> */
[----:B---3--:R-:W-:-:S03]  /*13a0*/  FMUL.FTZ R204, R168, R167 ;  /* 0x000000a7a8cc7220 */ /* 0x008fc60000410000 */
[----:B------:R-:W-:Y:S01]  /*13b0*/  FADD.FTZ R165, R165, R205 ;  /* 0x000000cda5a57221 */ /* 0x000fe20000010000 */
[----:B------:R-:W-:-:S03]  /*13c0*/  FFMA.FTZ R164, R10, R205, R164 ;  /* 0x000000cd0aa47223 */ /* 0x000fc600000100a4 */
[----:B------:R-:W-:Y:S01]  /*13d0*/  FADD.FTZ R212, R165, R204 ;  /* 0x000000cca5d47221 */ /* 0x000fe20000010000 */
[----:B------:R-:W-:-:S07]  /*13e0*/  FFMA.FTZ R211, R11, R204, R164 ;  /* 0x000000cc0bd37223 */ /* 0x000fce00000100a4 */
.L_x_8742:
[----:B------:R-:W-:Y:S05]  /*13f0*/  BSYNC B0 ;  /* 0x0000000000007941 */ /* 0x000fea0003800000 */
.L_x_8741:
[----:B------:R-:W-:Y:S04]  /*1400*/  BSSY B0, `(.L_x_8743) ;  /* 0x0000058000007945 */ /* 0x000fe80003800000 */
[----:B------:R-:W-:Y:S05]  /*1410*/  @!P1 BRA `(.L_x_8744) ;  /* 0x0000000400589947 */ /* 0x000fea0003800000 */
[C---:B------:R-:W-:Y:S01]  /*1420*/  LEA R16, P4, R220.reuse, UR10, 0x5 ;  /* 0x0000000adc107c11 */ /* 0x040fe2000f8828ff */
[----:B------:R-:W0:Y:S01]  /*1430*/  LDC.64 R168, c[0x0][0x2b8] ;  /* 0x0000ae00ffa87b82 */ /* 0x000e220000000a00 */
[----:B------:R-:W2:Y:S02]  /*1440*/  LDL R209, [R1+0x5c] ;  /* 0x00005c0001d17983 */ /* 0x000ea40000100800 */
[----:B------:R-:W-:Y:S02]  /*1450*/  LEA.HI.X R17, R220, UR11, RZ, 0x5, P4 ;  /* 0x0000000bdc117c11 */ /* 0x000fe4000a0f2cff */
[----:B------:R-:W3:Y:S04]  /*1460*/  LDL R202, [R1+0x58] ;  /* 0x0000580001ca7983 */ /* 0x000ee80000100800 */
[----:B------:R-:W4:Y:S04]  /*1470*/  LDG.E.128 R164, desc[UR4][R16.64] ;  /* 0x0000000410a47981 */ /* 0x000f28000c1e1d00 */
[----:B------:R-:W3:Y:S04]  /*1480*/  LDL R200, [R1+0x54] ;  /* 0x0000540001c87983 */ /* 0x000ee80000100800 */
[----:B------:R-:W3:Y:S01]  /*1490*/  LDL R198, [R1+0x50] ;  /* 0x0000500001c67983 */ /* 0x000ee20000100800 */
[----:B------:R-:W-:-:S03]  /*14a0*/  ISETP.NE.U32.AND P4, PT, RZ, UR8, PT ;  /* 0x00000008ff007c0c */ /* 0x000fc6000bf85070 */
[----:B------:R-:W2:Y:S01]  /*14b0*/  LDG.E.128 R16, desc[UR4][R16.64+0x10] ;  /* 0x0000100410107981 */ /* 0x000ea2000c1e1d00 */
[----:B------:R-:W-:Y:S01]  /*14c0*/  ISETP.NE.AND.EX P4, PT, RZ, UR9, PT, P4 ;  /* 0x00000009ff007c0c */ /* 0x000fe2000bf85340 */
[----:B0-----:R-:W-:-:S06]  /*14d0*/  IMAD.WIDE.U32 R168, R220, 0x10, R168 ;  /* 0x00000010dca87825 */ /* 0x001fcc00078e00a8 */
[----:B------:R-:W3:Y:S06]  /*14e0*/  LDG.E.128 R168, desc[UR4][R168.64] ;  /* 0x00000004a8a87981 */ /* 0x000eec000c1e1d00 */
[----:B------:R-:W-:-:S04]  /*14f0*/  @P4 LEA R14, P5, R220, UR8, 0x5 ;  /* 0x00000008dc0e4c11 */ /* 0x000fc8000f8a28ff */
[----:B------:R-:W-:-:S05]  /*1500*/  @P4 LEA.HI.X R15, R220, UR9, RZ, 0x5, P5 ;  /* 0x00000009dc0f4c11 */ /* 0x000fca000a8f2cff */
[----:B------:R-:W5:Y:S04]  /*1510*/  @P4 LDG.E.128 R40, desc[UR4][R14.64] ;  /* 0x000000040e284981 */ /* 0x000f68000c1e1d00 */
[----:B------:R0:W5:Y:S01]  /*1520*/  @P4 LDG.E.128 R36, desc[UR4][R14.64+0x10] ;  /* 0x000010040e244981 */ /* 0x000162000c1e1d00 */
[C---:B----4-:R-:W-:Y:S01]  /*1530*/  FADD.FTZ R12, -R208.reuse, R164 ;  /* 0x000000a4d00c7221 */ /* 0x050fe20000010100 */
[C---:B------:R-:W-:Y:S01]  /*1540*/  FADD.FTZ R167, -R208.reuse, R167 ;  /* 0x000000a7d0a77221 */ /* 0x040fe20000010100 */
[C---:B0-----:R-:W-:Y:S01]  /*1550*/  FADD.FTZ R15, -R208.reuse, R166 ;  /* 0x000000a6d00f7221 */ /* 0x041fe20000010100 */
[C---:B--2---:R-:W-:Y:S01]  /*1560*/  FADD.FTZ R164, -R208.reuse, R18 ;  /* 0x00000012d0a47221 */ /* 0x044fe20000010100 */
[C---:B------:R-:W-:Y:S01]  /*1570*/  FADD.FTZ R20, -R208.reuse, R19 ;  /* 0x00000013d0147221 */ /* 0x040fe20000010100 */
[----:B------:R-:W2:Y:S04]  /*1580*/  LDL R18, [R1+0x4c] ;  /* 0x00004c0001127983 */ /* 0x000ea80000100800 */
[----:B------:R-:W4:Y:S01]  /*1590*/  LDL R19, [R1+0x48] ;  /* 0x0000480001137983 */ /* 0x000f220000100800 */
[----:B------:R-:W-:Y:S01]  /*15a0*/  FADD.FTZ R166, -R208, R16 ;  /* 0x00000010d0a67221 */ /* 0x000fe20000010100 */
[----:B-----5:R-:W-:Y:S01]  /*15b0*/  FMUL.FTZ R16, R176, R167 ;  /* 0x000000a7b0107220 */ /* 0x020fe20000410000 */
[C---:B------:R-:W-:Y:S01]  /*15c0*/  FADD.FTZ R14, -R208.reuse, R165 ;  /* 0x000000a5d00e7221 */ /* 0x040fe20000010100 */
[----:B------:R-:W4:Y:S01]  /*15d0*/  LDL R167, [R1+0x44] ;  /* 0x0000440001a77983 */ /* 0x000f220000100800 */
[----:B------:R-:W-:Y:S01]  /*15e0*/  FADD.FTZ R165, -R208, R17 ;  /* 0x00000011d0a57221 */ /* 0x000fe20000010100 */
[----:B------:R-:W-:-:S02]  /*15f0*/  FMUL.FTZ R17, R176, R166 ;  /* 0x000000a6b0117220 */ /* 0x000fc40000410000 */
[----:B------:R-:W4:Y:S01]  /*1600*/  LDL R166, [R1+0x40] ;  /* 0x0000400001a67983 */ /* 0x000f220000100800 */
[--C-:B---3--:R-:W-:Y:S02]  /*1610*/  HADD2.F32 R210, -RZ, R168.reuse.H0_H0 ;  /* 0x200000a8ffd27230 */ /* 0x108fe40000004100 */
[----:B------:R-:W-:Y:S01]  /*1620*/  FMUL.FTZ R12, R176, R12 ;  /* 0x0000000cb00c7220 */ /* 0x000fe20000410000 */
[----:B------:R-:W-:Y:S02]  /*1630*/  HADD2.F32 R168, -RZ, R168.H1_H1 ;  /* 0x300000a8ffa87230 */ /* 0x000fe40000004100 */
[----:B------:R-:W-:Y:S01]  /*1640*/  FADD.FTZ R104, R104, R210 ;  /* 0x000000d268687221 */ /* 0x000fe20000010000 */
[-C--:B------:R-:W-:Y:S01]  /*1650*/  FFMA.FTZ R136, R12, R210.reuse, R136 ;  /* 0x000000d20c887223 */ /* 0x080fe20000010088 */
[----:B------:R-:W-:Y:S01]  /*1660*/  FMUL.FTZ R210, R209, R210 ;  /* 0x000000d2d1d27220 */ /* 0x000fe20000410000 */
        /* <DEDUP_REMOVED lines=8> */
[CC--:B------:R-:W-:Y:S01]  /*16f0*/  FFMA.FTZ R138, R15.reuse, R203.reuse, R138 ;  /* 0x000000cb0f8a7223 */ /* 0x0c0fe2000001008a */
[----:B------:R-:W-:Y:S01]  /*1700*/  FMUL.FTZ R203, R200, R203 ;  /* 0x000000cbc8cb7220 */ /* 0x000fe20000410000 */
[----:B------:R-:W-:Y:S01]  /*1710*/  FADD.FTZ R212, R212, R209 ;  /* 0x000000d1d4d47221 */ /* 0x000fe20000010000 */
[----:B------:R-:W-:Y:S01]  /*1720*/  FFMA.FTZ R211, R14, R209, R211 ;  /* 0x000000d10ed37223 */ /* 0x000fe200000100d3 */
[--C-:B------:R-:W-:Y:S02]  /*1730*/  HADD2.F32 R201, -RZ, R170.reuse.H0_H0 ;  /* 0x200000aaffc97230 */ /* 0x100fe40000004100 */
        /* <DEDUP_REMOVED lines=8> */
[--C-:B------:R-:W-:Y:S02]  /*17c0*/  HADD2.F32 R199, -RZ, R171.reuse.H0_H0 ;  /* 0x200000abffc77230 */ /* 0x100fe40000004100 */
[----:B------:R-:W-:-:S03]  /*17d0*/  HADD2.F32 R171, -RZ, R171.H1_H1 ;  /* 0x300000abffab7230 */ /* 0x000fc60000004100 */
[----:B------:R-:W-:Y:S01]  /*17e0*/  FADD.FTZ R102, R102, R199 ;  /* 0x000000c766667221 */ /* 0x000fe20000010000 */
        /* <DEDUP_REMOVED lines=9> */
[----:B--2---:R-:W-:Y:S01]  /*1880*/  FMUL.FTZ R201, R18, R201 ;  /* 0x000000c912c97220 */ /* 0x004fe20000410000 */
[C---:B------:R-:W-:Y:S01]  /*1890*/  FMUL.FTZ R18, R176.reuse, R165 ;  /* 0x000000a5b0127220 */ /* 0x040fe20000410000 */
[----:B----4-:R-:W-:Y:S01]  /*18a0*/  FMUL.FTZ R200, R19, R170 ;  /* 0x000000aa13c87220 */ /* 0x010fe20000410000 */
[----:B------:R-:W-:Y:S01]  /*18b0*/  FMUL.FTZ R19, R176, R164 ;  /* 0x000000a4b0137220 */ /* 0x000fe20000410000 */
[----:B------:R-:W-:Y:S01]  /*18c0*/  FADD.FTZ R212, R212, R201 ;  /* 0x000000c9d4d47221 */ /* 0x000fe20000010000 */
[----:B------:R-:W-:-:S02]  /*18d0*/  FFMA.FTZ R211, R17, R201, R211 ;  /* 0x000000c911d37223 */ /* 0x000fc400000100d3 */
[-C--:B------:R-:W-:Y:S01]  /*18e0*/  FFMA.FTZ R134, R19, R199.reuse, R134 ;  /* 0x000000c713867223 */ /* 0x080fe20000010086 */
[----:B------:R-:W-:Y:S01]  /*18f0*/  FMUL.FTZ R199, R167, R199 ;  /* 0x000000c7a7c77220 */ /* 0x000fe20000410000 */
[----:B------:R-:W-:Y:S01]  /*1900*/  FADD.FTZ R212, R212, R200 ;  /* 0x000000c8d4d47221 */ /* 0x000fe20000010000 */
[----:B------:R-:W-:Y:S01]  /*1910*/  FFMA.FTZ R211, R18, R200, R211 ;  /* 0x000000c812d37223 */ /* 0x000fe200000100d3 */
[----:B------:R-:W-:Y:S02]  /*1920*/  FMUL.FTZ R198, R166, R171 ;  /* 0x000000aba6c67220 */ /* 0x000fe40000410000 */
[----:B------:R-:W-:Y:S01]  /*1930*/  FADD.FTZ R212, R212, R199 ;  /* 0x000000c7d4d47221 */ /* 0x000fe20000010000 */
[----:B------:R-:W-:Y:S01]  /*1940*/  FFMA.FTZ R211, R19, R199, R211 ;  /* 0x000000c713d37223 */ /* 0x000fe200000100d3 */
[----:B------:R-:W-:Y:S02]  /*1950*/  FFMA.FTZ R133, R18, R170, R133 ;  /* 0x000000aa12857223 */ /* 0x000fe40000010085 */
[----:B------:R-:W-:Y:S01]  /*1960*/  FADD.FTZ R212, R212, R198 ;  /* 0x000000c6d4d47221 */ /* 0x000fe20000010000 */
[----:B------:R-:W-:-:S07]  /*1970*/  FFMA.FTZ R211, R20, R198, R211 ;  /* 0x000000c614d37223 */ /* 0x000fce00000100d3 */
.L_x_8744:
[----:B------:R-:W-:Y:S05]  /*1980*/  BSYNC B0 ;  /* 0x0000000000007941 */ /* 0x000fea0003800000 */
.L_x_8743:
[----:B------:R-:W-:Y:S04]  /*1990*/  BSSY B0, `(.L_x_8745) ;  /* 0x0000058000007945 */ /* 0x000fe80003800000 */
[----:B------:R-:W-:Y:S05]  /*19a0*/  @!P2 BRA `(.L_x_8746) ;  /* 0x000000040058a947 */ /* 0x000fea0003800000 */
[C---:B------:R-:W-:Y:S01]  /*19b0*/  LEA R24, P4, R220.reuse, UR10, 0x5 ;  /* 0x0000000adc187c11 */ /* 0x040fe2000f8828ff */
[----:B------:R-:W0:Y:S01]  /*19c0*/  LDC.64 R168, c[0x0][0x2b8] ;  /* 0x0000ae00ffa87b82 */ /* 0x000e220000000a00 */
[----:B------:R-:W2:Y:S02]  /*19d0*/  LDL R196, [R1+0x3c] ;  /* 0x00003c0001c47983 */ /* 0x000ea40000100800 */
[----:B------:R-:W-:Y:S02]  /*19e0*/  LEA.HI.X R25, R220, UR11, RZ, 0x5, P4 ;  /* 0x0000000bdc197c11 */ /* 0x000fe4000a0f2cff */
[----:B------:R-:W3:Y:S04]  /*19f0*/  LDL R194, [R1+0x38] ;  /* 0x0000380001c27983 */ /* 0x000ee80000100800 */
[----:B------:R-:W4:Y:S01]  /*1a00*/  LDG.E.128 R164, desc[UR4][R24.64] ;  /* 0x0000000418a47981 */ /* 0x000f22000c1e1d00 */
[----:B------:R-:W-:-:S03]  /*1a10*/  ISETP.NE.U32.AND P4, PT, RZ, UR8, PT ;  /* 0x00000008ff007c0c */ /* 0x000fc6000bf85070 */
[----:B------:R-:W3:Y:S01]  /*1a20*/  LDL R192, [R1+0x34] ;  /* 0x0000340001c07983 */ /* 0x000ee20000100800 */
[----:B------:R-:W-:-:S03]  /*1a30*/  ISETP.NE.AND.EX P4, PT, RZ, UR9, PT, P4 ;  /* 0x00000009ff007c0c */ /* 0x000fc6000bf85340 */
[----:B------:R-:W3:Y:S04]  /*1a40*/  LDL R190, [R1+0x30] ;  /* 0x0000300001be7983 */ /* 0x000ee80000100800 */
[----:B------:R-:W3:Y:S01]  /*1a50*/  LDG.E.128 R24, desc[UR4][R24.64+0x10] ;  /* 0x0000100418187981 */ /* 0x000ee2000c1e1d00 */
[----:B0-----:R-:W-:-:S05]  /*1a60*/  IMAD.WIDE.U32 R168, R220, 0x10, R168 ;  /* 0x00000010dca87825 */ /* 0x001fca00078e00a8 */
[C---:B------:R-:W-:Y:S01]  /*1a70*/  @P4 LEA R22, P5, R220.reuse, UR8, 0x5 ;  /* 0x00000008dc164c11 */ /* 0x040fe2000f8a28ff */
[----:B------:R-:W2:Y:S03]  /*1a80*/  LDG.E.128 R168, desc[UR4][R168.64] ;  /* 0x00000004a8a87981 */ /* 0x000ea6000c1e1d00 */
[----:B------:R-:W-:-:S05]  /*1a90*/  @P4 LEA.HI.X R23, R220, UR9, RZ, 0x5, P5 ;  /* 0x00000009dc174c11 */ /* 0x000fca000a8f2cff */
[----:B------:R-:W5:Y:S04]  /*1aa0*/  @P4 LDG.E.128 R32, desc[UR4][R22.64] ;  /* 0x0000000416204981 */ /* 0x000f68000c1e1d00 */
[----:B------:R4:W5:Y:S02]  /*1ab0*/  @P4 LDG.E.128 R28, desc[UR4][R22.64+0x10] ;  /* 0x00001004161c4981 */ /* 0x000964000c1e1d00 */
[C---:B----4-:R-:W-:Y:S02]  /*1ac0*/  FADD.FTZ R23, -R208.reuse, R167 ;  /* 0x000000a7d0177221 */ /* 0x050fe40000010100 */
[----:B------:R-:W4:Y:S01]  /*1ad0*/  LDL R167, [R1+0x2c] ;  /* 0x00002c0001a77983 */ /* 0x000f220000100800 */
[----:B------:R-:W-:-:S03]  /*1ae0*/  FADD.FTZ R22, -R208, R166 ;  /* 0x000000a6d0167221 */ /* 0x000fc60000010100 */
[----:B------:R-:W4:Y:S01]  /*1af0*/  LDL R166, [R1+0x28] ;  /* 0x0000280001a67983 */ /* 0x000f220000100800 */
[----:B------:R-:W-:-:S03]  /*1b00*/  FADD.FTZ R21, -R208, R165 ;  /* 0x000000a5d0157221 */ /* 0x000fc60000010100 */
[----:B------:R-:W4:Y:S01]  /*1b10*/  LDL R165, [R1+0x24] ;  /* 0x0000240001a57983 */ /* 0x000f220000100800 */
[----:B------:R-:W-:-:S03]  /*1b20*/  FADD.FTZ R13, -R208, R164 ;  /* 0x000000a4d00d7221 */ /* 0x000fc60000010100 */
[----:B------:R-:W4:Y:S01]  /*1b30*/  LDL R164, [R1+0x20] ;  /* 0x0000200001a47983 */ /* 0x000f220000100800 */
[----:B-----5:R-:W-:Y:S01]  /*1b40*/  FMUL.FTZ R13, R176, R13 ;  /* 0x0000000db00d7220 */ /* 0x020fe20000410000 */
[--C-:B--2---:R-:W-:Y:S02]  /*1b50*/  HADD2.F32 R197, -RZ, R168.reuse.H0_H0 ;  /* 0x200000a8ffc57230 */ /* 0x104fe40000004100 */
[----:B------:R-:W-:-:S03]  /*1b60*/  HADD2.F32 R168, -RZ, R168.H1_H1 ;  /* 0x300000a8ffa87230 */ /* 0x000fc60000004100 */
[----:B------:R-:W-:Y:S01]  /*1b70*/  FADD.FTZ R96, R96, R197 ;  /* 0x000000c560607221 */ /* 0x000fe20000010000 */
[CC--:B------:R-:W-:Y:S01]  /*1b80*/  FFMA.FTZ R128, R13.reuse, R197.reuse, R128 ;  /* 0x000000c50d807223 */ /* 0x0c0fe20000010080 */
[----:B------:R-:W-:Y:S01]  /*1b90*/  FMUL.FTZ R197, R196, R197 ;  /* 0x000000c5c4c57220 */ /* 0x000fe20000410000 */
[--C-:B------:R-:W-:Y:S02]  /*1ba0*/  HADD2.F32 R195, -RZ, R169.reuse.H0_H0 ;  /* 0x200000a9ffc37230 */ /* 0x100fe40000004100 */
[C---:B------:R-:W-:Y:S01]  /*1bb0*/  FMUL.FTZ R22, R176.reuse, R22 ;  /* 0x00000016b0167220 */ /* 0x040fe20000410000 */
[----:B------:R-:W-:Y:S01]  /*1bc0*/  FMUL.FTZ R21, R176, R21 ;  /* 0x00000015b0157220 */ /* 0x000fe20000410000 */
[----:B---3--:R-:W-:Y:S01]  /*1bd0*/  FMUL.FTZ R196, R194, R168 ;  /* 0x000000a8c2c47220 */ /* 0x008fe20000410000 */
        /* <DEDUP_REMOVED lines=19> */
[----:B------:R-:W-:Y:S01]  /*1d10*/  FADD.FTZ R25, -R208, R25 ;  /* 0x00000019d0197221 */ /* 0x000fe20000010100 */
[----:B------:R-:W-:Y:S01]  /*1d20*/  FADD.FTZ R212, R212, R194 ;  /* 0x000000c2d4d47221 */ /* 0x000fe20000010000 */
[----:B------:R-:W-:Y:S01]  /*1d30*/  FFMA.FTZ R211, R23, R194, R211 ;  /* 0x000000c217d37223 */ /* 0x000fe200000100d3 */
[--C-:B------:R-:W-:Y:S02]  /*1d40*/  HADD2.F32 R191, -RZ, R171.reuse.H0_H0 ;  /* 0x200000abffbf7230 */ /* 0x100fe40000004100 */
[C---:B------:R-:W-:Y:S01]  /*1d50*/  FMUL.FTZ R26, R176.reuse, R26 ;  /* 0x0000001ab01a7220 */ /* 0x040fe20000410000 */
[----:B------:R-:W-:Y:S01]  /*1d60*/  FMUL.FTZ R25, R176, R25 ;  /* 0x00000019b0197220 */ /* 0x000fe20000410000 */
[----:B------:R-:W-:-:S02]  /*1d70*/  HADD2.F32 R171, -RZ, R171.H1_H1 ;  /* 0x300000abffab7230 */ /* 0x000fc40000004100 */
        /* <DEDUP_REMOVED lines=13> */
[----:B----4-:R-:W-:Y:S01]  /*1e50*/  FMUL.FTZ R193, R167, R193 ;  /* 0x000000c1a7c17220 */ /* 0x010fe20000410000 */
[----:B------:R-:W-:-:S03]  /*1e60*/  FMUL.FTZ R192, R166, R170 ;  /* 0x000000aaa6c07220 */ /* 0x000fc60000410000 */
[----:B------:R-:W-:Y:S01]  /*1e70*/  FADD.FTZ R212, R212, R193 ;  /* 0x000000c1d4d47221 */ /* 0x000fe20000010000 */
[----:B------:R-:W-:Y:S01]  /*1e80*/  FFMA.FTZ R211, R24, R193, R211 ;  /* 0x000000c118d37223 */ /* 0x000fe200000100d3 */
[----:B------:R-:W-:Y:S02]  /*1e90*/  FMUL.FTZ R191, R165, R191 ;  /* 0x000000bfa5bf7220 */ /* 0x000fe40000410000 */
[----:B------:R-:W-:Y:S01]  /*1ea0*/  FADD.FTZ R212, R212, R192 ;  /* 0x000000c0d4d47221 */ /* 0x000fe20000010000 */
[----:B------:R-:W-:Y:S01]  /*1eb0*/  FFMA.FTZ R211, R25, R192, R211 ;  /* 0x000000c019d37223 */ /* 0x000fe200000100d3 */
[----:B------:R-:W-:Y:S02]  /*1ec0*/  FMUL.FTZ R190, R164, R171 ;  /* 0x000000aba4be7220 */ /* 0x000fe40000410000 */
[----:B------:R-:W-:Y:S01]  /*1ed0*/  FADD.FTZ R212, R212, R191 ;  /* 0x000000bfd4d47221 */ /* 0x000fe20000010000 */
[----:B------:R-:W-:-:S03]  /*1ee0*/  FFMA.FTZ R211, R26, R191, R211 ;  /* 0x000000bf1ad37223 */ /* 0x000fc600000100d3 */
[----:B------:R-:W-:Y:S01]  /*1ef0*/  FADD.FTZ R212, R212, R190 ;  /* 0x000000bed4d47221 */ /* 0x000fe20000010000 */
[----:B------:R-:W-:-:S07]  /*1f00*/  FFMA.FTZ R211, R27, R190, R211 ;  /* 0x000000be1bd37223 */ /* 0x000fce00000100d3 */
.L_x_8746:
[----:B------:R-:W-:Y:S05]  /*1f10*/  BSYNC B0 ;  /* 0x0000000000007941 */ /* 0x000fea0003800000 */
.L_x_8745:
[----:B------:R-:W-:Y:S01]  /*1f20*/  ISETP.NE.AND P4, PT, R219, RZ, PT ;  /* 0x000000ffdb00720c */ /* 0x000fe20003f85270 */
[----:B------:R-:W-:-:S12]  /*1f30*/  BSSY B0, `(.L_x_8747) ;  /* 0x0000057000007945 */ /* 0x000fd80003800000 */
        /* <DEDUP_REMOVED lines=9> */
[----:B------:R-:W3:Y:S04]  /*1fd0*/  LDL R182, [R1+0xc] ;  /* 0x00000c0001b67983 */ /* 0x000ee80000100800 */
        /* <DEDUP_REMOVED lines=9> */
[C---:B----4-:R-:W-:Y:S01]  /*2070*/  FADD.FTZ R164, -R208.reuse, R164 ;  /* 0x000000a4d0a47221 */ /* 0x050fe20000010100 */
[----:B------:R-:W-:Y:S01]  /*2080*/  FADD.FTZ R165, -R208, R165 ;  /* 0x000000a5d0a57221 */ /* 0x000fe20000010100 */
[----:B--2---:R-:W-:-:S02]  /*2090*/  HADD2.F32 R189, -RZ, R172.H0_H0 ;  /* 0x200000acffbd7230 */ /* 0x004fc40000004100 */
[----:B------:R-:W-:Y:S02]  /*20a0*/  HADD2.F32 R188, -RZ, R172.H1_H1 ;  /* 0x300000acffbc7230 */ /* 0x000fe40000004100 */
[----:B-----5:R-:W-:Y:S01]  /*20b0*/  FMUL.FTZ R172, R176, R164 ;  /* 0x000000a4b0ac7220 */ /* 0x020fe20000410000 */
[----:B------:R-:W-:Y:S01]  /*20c0*/  FADD.FTZ R88, R88, R189 ;  /* 0x000000bd58587221 */ /* 0x000fe20000010000 */
[--C-:B------:R-:W-:Y:S02]  /*20d0*/  HADD2.F32 R187, -RZ, R173.reuse.H0_H0 ;  /* 0x200000adffbb7230 */ /* 0x100fe40000004100 */
[-C--:B------:R-:W-:Y:S01]  /*20e0*/  FFMA.FTZ R120, R172, R189.reuse, R120 ;  /* 0x000000bdac787223 */ /* 0x080fe20000010078 */
[----:B------:R-:W-:Y:S01]  /*20f0*/  FMUL.FTZ R189, R180, R189 ;  /* 0x000000bdb4bd7220 */ /* 0x000fe20000410000 */
[----:B------:R-:W-:Y:S01]  /*2100*/  HADD2.F32 R186, -RZ, R173.H1_H1 ;  /* 0x300000adffba7230 */ /* 0x000fe20000004100 */
[----:B------:R-:W2:Y:S01]  /*2110*/  LDL R180, [R1+0x8] ;  /* 0x0000080001b47983 */ /* 0x000ea20000100800 */
[----:B------:R-:W-:-:S03]  /*2120*/  FMUL.FTZ R173, R176, R165 ;  /* 0x000000a5b0ad7220 */ /* 0x000fc60000410000 */
[----:B------:R-:W4:Y:S04]  /*2130*/  LDL R165, [R1+0x4] ;  /* 0x0000040001a57983 */ /* 0x000f280000100800 */
[----:B------:R-:W4:Y:S01]  /*2140*/  LDL R164, [R1] ;  /* 0x0000000001a47983 */ /* 0x000f220000100800 */
[C---:B------:R-:W-:Y:S01]  /*2150*/  FADD.FTZ R166, -R208.reuse, R166 ;  /* 0x000000a6d0a67221 */ /* 0x040fe20000010100 */
[--C-:B------:R-:W-:Y:S02]  /*2160*/  HADD2.F32 R185, -RZ, R174.reuse.H0_H0 ;  /* 0x200000aeffb97230 */ /* 0x100fe40000004100 */
[----:B------:R-:W-:Y:S01]  /*2170*/  FADD.FTZ R167, -R208, R167 ;  /* 0x000000a7d0a77221 */ /* 0x000fe20000010100 */
[----:B------:R-:W-:Y:S02]  /*2180*/  HADD2.F32 R183, -RZ, R174.H1_H1 ;  /* 0x300000aeffb77230 */ /* 0x000fe40000004100 */
[----:B------:R-:W-:Y:S01]  /*2190*/  FADD.FTZ R89, R89, R188 ;  /* 0x000000bc59597221 */ /* 0x000fe20000010000 */
[----:B------:R-:W-:Y:S01]  /*21a0*/  FMUL.FTZ R174, R176, R166 ;  /* 0x000000a6b0ae7220 */ /* 0x000fe20000410000 */
[-C--:B------:R-:W-:Y:S01]  /*21b0*/  FFMA.FTZ R121, R173, R188.reuse, R121 ;  /* 0x000000bcad797223 */ /* 0x080fe20000010079 */
[----:B---3--:R-:W-:Y:S01]  /*21c0*/  FMUL.FTZ R188, R178, R188 ;  /* 0x000000bcb2bc7220 */ /* 0x008fe20000410000 */
[----:B------:R-:W-:Y:S01]  /*21d0*/  FADD.FTZ R212, R212, R189 ;  /* 0x000000bdd4d47221 */ /* 0x000fe20000010000 */
[----:B------:R-:W-:Y:S01]  /*21e0*/  FFMA.FTZ R211, R172, R189, R211 ;  /* 0x000000bdacd37223 */ /* 0x000fe200000100d3 */
[----:B------:R-:W-:-:S02]  /*21f0*/  HADD2.F32 R181, -RZ, R175.H0_H0 ;  /* 0x200000afffb57230 */ /* 0x000fc40000004100 */
[----:B------:R-:W-:Y:S01]  /*2200*/  FADD.FTZ R168, -R208, R168 ;  /* 0x000000a8d0a87221 */ /* 0x000fe20000010100 */
[----:B0-----:R-:W-:Y:S02]  /*2210*/  HADD2.F32 R179, -RZ, R175.H1_H1 ;  /* 0x300000afffb37230 */ /* 0x001fe40000004100 */
        /* <DEDUP_REMOVED lines=9> */
[CC--:B------:R-:W-:Y:S01]  /*22b0*/  FFMA.FTZ R123, R175.reuse, R186.reuse, R123 ;  /* 0x000000baaf7b7223 */ /* 0x0c0fe2000001007b */
        /* <DEDUP_REMOVED lines=19> */
[----:B--2---:R-:W-:Y:S01]  /*23f0*/  FMUL.FTZ R183, R180, R183 ;  /* 0x000000b7b4b77220 */ /* 0x004fe20000410000 */
[----:B------:R-:W-:Y:S01]  /*2400*/  FMUL.FTZ R180, R176, R171 ;  /* 0x000000abb0b47220 */ /* 0x000fe20000410000 */
[----:B----4-:R-:W-:-:S02]  /*2410*/  FMUL.FTZ R181, R165, R181 ;  /* 0x000000b5a5b57220 */ /* 0x010fc40000410000 */
        /* <DEDUP_REMOVED lines=8> */
.L_x_8748:
[----:B------:R-:W-:Y:S05]  /*24a0*/  BSYNC B0 ;  /* 0x0000000000007941 */ /* 0x000fea0003800000 */
.L_x_8747:
        /* <DEDUP_REMOVED lines=26> */
.L_x_8775:
        /* <DEDUP_REMOVED lines=58> */
[--C-:B--2---:R-:W-:Y:S02]  /*29f0*/  HADD2.F32 R208, -RZ, R164.reuse.H0_H0 ;  /* 0x200000a4ffd07230 */ /* 0x104fe40000004100 */
[----:B------:R-:W-:-:S03]  /*2a00*/  HADD2.F32 R164, -RZ, R164.H1_H1 ;  /* 0x300000a4ffa47230 */ /* 0x000fc60000004100 */
[----:B------:R-:W-:Y:S01]  /*2a10*/  FFMA.FTZ R80, R169, R208, R80 ;  /* 0x000000d0a9507223 */ /* 0x000fe20000010050 */
[--C-:B------:R-:W-:Y:S02]  /*2a20*/  HADD2.F32 R208, -RZ, R165.reuse.H0_H0 ;  /* 0x200000a5ffd07230 */ /* 0x100fe40000004100 */
[----:B------:R-:W-:Y:S01]  /*2a30*/  FFMA.FTZ R81, R168, R164, R81 ;  /* 0x000000a4a8517223 */ /* 0x000fe20000010051 */
[----:B------:R-:W-:Y:S01]  /*2a40*/  FMUL.FTZ R164, R252, R169 ;  /* 0x000000a9fca47220 */ /* 0x000fe20000410000 */
[----:B------:R-:W-:Y:S01]  /*2a50*/  FMUL.FTZ R168, R251, R168 ;  /* 0x000000a8fba87220 */ /* 0x000fe20000410000 */
[----:B------:R-:W-:-:S04]  /*2a60*/  HADD2.F32 R165, -RZ, R165.H1_H1 ;  /* 0x300000a5ffa57230 */ /* 0x000fc80000004100 */
[----:B------:R-:W-:Y:S01]  /*2a70*/  F2FP.F16.F32.PACK_AB R164, R168, R164 ;  /* 0x000000a4a8a4723e */ /* 0x000fe200000000ff */
[----:B------:R-:W-:-:S04]  /*2a80*/  FFMA.FTZ R168, R6, R170, R171 ;  /* 0x000000aa06a87223 */ /* 0x000fc800000100ab */
[----:B------:R-:W-:-:S04]  /*2a90*/  FADD.FTZ R168, R214, -R168 ;  /* 0x800000a8d6a87221 */ /* 0x000fc80000010000 */
[----:B------:R-:W-:Y:S01]  /*2aa0*/  FMUL.FTZ R169, R176, R168 ;  /* 0x000000a8b0a97220 */ /* 0x000fe20000410000 */
[----:B------:R-:W-:-:S03]  /*2ab0*/  FFMA.FTZ R168, R7, R170, R171 ;  /* 0x000000aa07a87223 */ /* 0x000fc600000100ab */
[----:B------:R-:W-:Y:S01]  /*2ac0*/  @P5 FADD.FTZ R169, R50, R169 ;  /* 0x000000a932a95221 */ /* 0x000fe20000010000 */
[----:B------:R-:W-:-:S04]  /*2ad0*/  FADD.FTZ R168, R213, -R168 ;  /* 0x800000a8d5a87221 */ /* 0x000fc80000010000 */
[----:B------:R-:W-:Y:S01]  /*2ae0*/  FMUL.FTZ R168, R176, R168 ;  /* 0x000000a8b0a87220 */ /* 0x000fe20000410000 */
[C---:B------:R-:W-:Y:S01]  /*2af0*/  SEL R158, R169.reuse, R158, P6 ;  /* 0x0000009ea99e7207 */ /* 0x040fe20003000000 */
[----:B------:R-:W-:Y:S02]  /*2b00*/  FMUL.FTZ R169, R169, R177 ;  /* 0x000000b1a9a97220 */ /* 0x000fe40000410000 */
[----:B------:R-:W-:Y:S02]  /*2b10*/  @P5 FADD.FTZ R168, R51, R168 ;  /* 0x000000a833a85221 */ /* 0x000fe40000010000 */
[----:B------:R-:W-:Y:S01]  /*2b20*/  FFMA.FTZ R82, R169, R208, R82 ;  /* 0x000000d0a9527223 */ /* 0x000fe20000010052 */
[--C-:B------:R-:W-:Y:S02]  /*2b30*/  HADD2.F32 R208, -RZ, R166.reuse.H0_H0 ;  /* 0x200000a6ffd07230 */ /* 0x100fe40000004100 */
[C---:B------:R-:W-:Y:S01]  /*2b40*/  SEL R159, R168.reuse, R159, P6 ;  /* 0x0000009fa89f7207 */ /* 0x040fe20003000000 */
[----:B------:R-:W-:Y:S01]  /*2b50*/  FMUL.FTZ R168, R168, R177 ;  /* 0x000000b1a8a87220 */ /* 0x000fe20000410000 */
[----:B------:R-:W-:-:S03]  /*2b60*/  HADD2.F32 R166, -RZ, R166.H1_H1 ;  /* 0x300000a6ffa67230 */ /* 0x000fc60000004100 */
[----:B------:R-:W-:Y:S01]  /*2b70*/  FFMA.FTZ R83, R168, R165, R83 ;  /* 0x000000a5a8537223 */ /* 0x000fe20000010053 */
[----:B------:R-:W-:Y:S01]  /*2b80*/  FMUL.FTZ R165, R250, R169 ;  /* 0x000000a9faa57220 */ /* 0x000fe20000410000 */
[----:B------:R-:W-:-:S05]  /*2b90*/  FMUL.FTZ R168, R249, R168 ;  /* 0x000000a8f9a87220 */ /* 0x000fca0000410000 */
        /* <DEDUP_REMOVED lines=18> */
[----:B------:R-:W-:Y:S01]  /*2cc0*/  FMUL.FTZ R168, R247, R168 ;  /* 0x000000a8f7a87220 */ /* 0x000fe20000410000 */
[----:B------:R-:W-:-:S04]  /*2cd0*/  FFMA.FTZ R169, R10, R170, R171 ;  /* 0x000000aa0aa97223 */ /* 0x000fc800000100ab */
[----:B------:R-:W-:Y:S01]  /*2ce0*/  F2FP.F16.F32.PACK_AB R166, R168, R166 ;  /* 0x000000a6a8a6723e */ /* 0x000fe200000000ff */
        /* <DEDUP_REMOVED lines=17> */
[----:B------:R-:W-:Y:S02]  /*2e00*/  F2FP.F16.F32.PACK_AB R167, R168, R167 ;  /* 0x000000a7a8a7723e */ /* 0x000fe400000000ff */
        /* <DEDUP_REMOVED lines=8> */
.L_x_8751:
[----:B------:R-:W-:Y:S05]  /*2e90*/  BSYNC B0 ;  /* 0x0000000000007941 */ /* 0x000fea0003800000 */
.L_x_8750:
        /* <DEDUP_REMOVED lines=48> */
[--C-:B------:R-:W-:Y:S02]  /*31a0*/  HADD2.F32 R169, -RZ, R166.reuse.H0_H0 ;  /* 0x200000a6ffa97230 */ /* 0x100fe40000004100 */
[----:B------:R-:W-:Y:S02]  /*31b0*/  HADD2.F32 R166, -RZ, R166.H1_H1 ;  /* 0x300000a6ffa67230 */ /* 0x000fe40000004100 */
[----:B------:R-:W-:Y:S01]  /*31c0*/  F2FP.F16.F32.PACK_AB R165, R168, R165 ;  /* 0x000000a5a8a5723e */ /* 0x000fe200000000ff */
[----:B------:R-:W-:-:S04]  /*31d0*/  FFMA.FTZ R168, R17, R170, R171 ;  /* 0x000000aa11a87223 */ /* 0x000fc800000100ab */
        /* <DEDUP_REMOVED lines=26> */
[-C--:B------:R-:W-:Y:S01]  /*3380*/  FMUL.FTZ R168, R168, R177.reuse ;  /* 0x000000b1a8a87220 */ /* 0x080fe20000410000 */
[----:B------:R-:W-:Y:S02]  /*3390*/  ISETP.NE.AND.EX P5, PT, RZ, UR15, PT, P5 ;  /* 0x0000000fff007c0c */ /* 0x000fe4000bfa5350 */
[C---:B------:R-:W-:Y:S01]  /*33a0*/  SEL R162, R169.reuse, R162, P6 ;  /* 0x000000a2a9a27207 */ /* 0x040fe20003000000 */
[----:B------:R-:W-:Y:S01]  /*33b0*/  FMUL.FTZ R169, R169, R177 ;  /* 0x000000b1a9a97220 */ /* 0x000fe20000410000 */
[----:B------:R-:W-:Y:S01]  /*33c0*/  FFMA.FTZ R71, R168, R167, R71 ;  /* 0x000000a7a8477223 */ /* 0x000fe20000010047 */
[----:B------:R-:W-:-:S02]  /*33d0*/  FMUL.FTZ R168, R237, R168 ;  /* 0x000000a8eda87220 */ /* 0x000fc40000410000 */
[----:B------:R-:W-:Y:S01]  /*33e0*/  FMUL.FTZ R167, R238, R169 ;  /* 0x000000a9eea77220 */ /* 0x000fe20000410000 */
[----:B------:R-:W-:-:S04]  /*33f0*/  FFMA.FTZ R70, R169, R208, R70 ;  /* 0x000000d0a9467223 */ /* 0x000fc80000010046 */
[----:B------:R-:W-:Y:S02]  /*3400*/  F2FP.F16.F32.PACK_AB R167, R168, R167 ;  /* 0x000000a7a8a7723e */ /* 0x000fe400000000ff */
[----:B------:R-:W-:-:S04]  /*3410*/  @P5 LEA R168, P6, R3, UR14, 0x5 ;  /* 0x0000000e03a85c11 */ /* 0x000fc8000f8c28ff */
[----:B------:R-:W-:-:S05]  /*3420*/  @P5 LEA.HI.X R169, R3, UR15, RZ, 0x5, P6 ;  /* 0x0000000f03a95c11 */ /* 0x000fca000b0f2cff */
[----:B------:R-:W-:Y:S04]  /*3430*/  @P5 STG.E.128 desc[UR4][R168.64], R156 ;  /* 0x0000009ca8005986 */ /* 0x000fe8000c101d04 */
[----:B------:R0:W-:Y:S02]  /*3440*/  @P5 STG.E.128 desc[UR4][R168.64+0x10], R160 ;  /* 0x000010a0a8005986 */ /* 0x0001e4000c101d04 */
[----:B0-----:R-:W-:-:S04]  /*3450*/  LEA R168, P5, R3, UR16, 0x4 ;  /* 0x0000001003a87c11 */ /* 0x001fc8000f8a20ff */
[C---:B------:R-:W-:Y:S02]  /*3460*/  LEA.HI.X R169, R3.reuse, UR17, RZ, 0x4, P5 ;  /* 0x0000001103a97c11 */ /* 0x040fe4000a8f24ff */
[----:B------:R-:W-:-:S03]  /*3470*/  IADD3 R3, R3, 0x100, RZ ;  /* 0x0000010003037810 */ /* 0x000fc60007ffe0ff */
[----:B------:R1:W-:Y:S04]  /*3480*/  STG.E.128 desc[UR4][R168.64], R164 ;  /* 0x000000a4a8007986 */ /* 0x0003e8000c101d04 */
.L_x_8753:
[----:B------:R-:W-:Y:S05]  /*3490*/  BSYNC B0 ;  /* 0x0000000000007941 */ /* 0x000fea0003800000 */
.L_x_8752:
        /* <DEDUP_REMOVED lines=95> */
.L_x_8755:
[----:B------:R-:W-:Y:S05]  /*3a90*/  BSYNC B0 ;  /* 0x0000000000007941 */ /* 0x000fea0003800000 */
.L_x_8754:
[----:B------:R-:W-:Y:S01]  /*3aa0*/  ISETP.NE.AND P5, PT, R219, RZ, PT ;  /* 0x000000ffdb00720c */ /* 0x000fe20003fa5270 */
[----:B------:R-:W-:-:S12]  /*3ab0*/  BSSY B0, `(.L_x_8756) ;  /* 0x0000060000007945 */ /* 0x000fd80003800000 */
        /* <DEDUP_REMOVED lines=24> */
[----:B------:R-:W-:Y:S01]  /*3c40*/  FMUL.FTZ R169, R228, R169 ;  /* 0x000000a9e4a97220 */ /* 0x000fe20000410000 */
[----:B------:R-:W-:Y:S01]  /*3c50*/  FFMA.FTZ R57, R168, R164, R57 ;  /* 0x000000a4a8397223 */ /* 0x000fe20000010039 */
[--C-:B------:R-:W-:Y:S01]  /*3c60*/  FFMA.FTZ R164, R174, R170, R171.reuse ;  /* 0x000000aaaea47223 */ /* 0x100fe200000100ab */
[----:B------:R-:W-:Y:S01]  /*3c70*/  FMUL.FTZ R168, R227, R168 ;  /* 0x000000a8e3a87220 */ /* 0x000fe20000410000 */
[--C-:B------:R-:W-:Y:S02]  /*3c80*/  HADD2.F32 R211, -RZ, R165.reuse.H0_H0 ;  /* 0x200000a5ffd37230 */ /* 0x100fe40000004100 */
[----:B------:R-:W-:Y:S01]  /*3c90*/  FADD.FTZ R164, R187, -R164 ;  /* 0x800000a4bba47221 */ /* 0x000fe20000010000 */
[----:B------:R-:W-:Y:S01]  /*3ca0*/  HADD2.F32 R165, -RZ, R165.H1_H1 ;  /* 0x300000a5ffa57230 */ /* 0x000fe20000004100 */
[----:B------:R-:W-:Y:S02]  /*3cb0*/  F2FP.F16.F32.PACK_AB R168, R168, R169 ;  /* 0x000000a9a8a8723e */ /* 0x000fe400000000ff */
        /* <DEDUP_REMOVED lines=9> */
[----:B------:R-:W-:Y:S02]  /*3d50*/  FMUL.FTZ R169, R226, R169 ;  /* 0x000000a9e2a97220 */ /* 0x000fe40000410000 */
[C---:B------:R-:W-:Y:S01]  /*3d60*/  SEL R159, R164.reuse, R159, P6 ;  /* 0x0000009fa49f7207 */ /* 0x040fe20003000000 */
[----:B------:R-:W-:-:S04]  /*3d70*/  FMUL.FTZ R164, R164, R177 ;  /* 0x000000b1a4a47220 */ /* 0x000fc80000410000 */
[----:B------:R-:W-:Y:S01]  /*3d80*/  FFMA.FTZ R59, R164, R165, R59 ;  /* 0x000000a5a43b7223 */ /* 0x000fe2000001003b */
        /* <DEDUP_REMOVED lines=12> */
[----:B------:R-:W-:Y:S01]  /*3e50*/  SEL R160, R164, R160, P6 ;  /* 0x000000a0a4a07207 */ /* 0x000fe20003000000 */
[----:B------:R-:W-:-:S05]  /*3e60*/  HADD2.F32 R164, -RZ, R166.H0_H0 ;  /* 0x200000a6ffa47230 */ /* 0x000fca0000004100 */
        /* <DEDUP_REMOVED lines=8> */
[----:B------:R-:W-:Y:S02]  /*3ef0*/  HADD2.F32 R164, -RZ, R166.H1_H1 ;  /* 0x300000a6ffa47230 */ /* 0x000fe40000004100 */
[-C--:B------:R-:W-:Y:S01]  /*3f00*/  FMUL.FTZ R166, R165, R177.reuse ;  /* 0x000000b1a5a67220 */ /* 0x080fe20000410000 */
[----:B------:R-:W-:Y:S01]  /*3f10*/  @P5 FADD.FTZ R171, R154, R171 ;  /* 0x000000ab9aab5221 */ /* 0x000fe20000010000 */
[----:B------:R-:W-:Y:S01]  /*3f20*/  @P5 FADD.FTZ R170, R155, R170 ;  /* 0x000000aa9baa5221 */ /* 0x000fe20000010000 */
[----:B------:R-:W-:Y:S01]  /*3f30*/  ISETP.NE.U32.AND P5, PT, RZ, UR14, PT ;  /* 0x0000000eff007c0c */ /* 0x000fe2000bfa5070 */
[----:B------:R-:W-:Y:S01]  /*3f40*/  FFMA.FTZ R53, R166, R164, R53 ;  /* 0x000000a4a6357223 */ /* 0x000fe20000010035 */
[----:B------:R-:W-:Y:S01]  /*3f50*/  FMUL.FTZ R166, R223, R166 ;  /* 0x000000a6dfa67220 */ /* 0x000fe20000410000 */
[C---:B------:R-:W-:Y:S01]  /*3f60*/  SEL R162, R171.reuse, R162, P6 ;  /* 0x000000a2aba27207 */ /* 0x040fe20003000000 */
[-C--:B------:R-:W-:Y:S01]  /*3f70*/  FMUL.FTZ R171, R171, R177.reuse ;  /* 0x000000b1abab7220 */ /* 0x080fe20000410000 */
[----:B------:R-:W-:Y:S01]  /*3f80*/  ISETP.NE.AND.EX P5, PT, RZ, UR15, PT, P5 ;  /* 0x0000000fff007c0c */ /* 0x000fe2000bfa5350 */
[C---:B------:R-:W-:Y:S01]  /*3f90*/  FMUL.FTZ R177, R170.reuse, R177 ;  /* 0x000000b1aab17220 */ /* 0x040fe20000410000 */
[----:B------:R-:W-:-:S02]  /*3fa0*/  SEL R163, R170, R163, P6 ;  /* 0x000000a3aaa37207 */ /* 0x000fc40003000000 */
[----:B------:R-:W-:-:S09]  /*3fb0*/  F2FP.F16.F32.PACK_AB R170, R166, R211 ;  /* 0x000000d3a6aa723e */ /* 0x000fd200000000ff */
[----:B------:R-:W-:-:S04]  /*3fc0*/  @P5 LEA R164, P0, R3, UR14, 0x5 ;  /* 0x0000000e03a45c11 */ /* 0x000fc8000f8028ff */
[----:B------:R-:W-:Y:S02]  /*3fd0*/  @P5 LEA.HI.X R165, R3, UR15, RZ, 0x5, P0 ;  /* 0x0000000f03a55c11 */ /* 0x000fe400080f2cff */
[----:B------:R-:W-:-:S03]  /*3fe0*/  ISETP.NE.AND P0, PT, R208, RZ, PT ;  /* 0x000000ffd000720c */ /* 0x000fc60003f05270 */
[----:B------:R-:W-:Y:S04]  /*3ff0*/  @P5 STG.E.128 desc[UR4][R164.64], R156 ;  /* 0x0000009ca4005986 */ /* 0x000fe8000c101d04 */
[----:B------:R0:W-:Y:S02]  /*4000*/  @P5 STG.E.128 desc[UR4][R164.64+0x10], R160 ;  /* 0x000010a0a4005986 */ /* 0x0001e4000c101d04 */
[--C-:B0-----:R-:W-:Y:S02]  /*4010*/  HADD2.F32 R164, -RZ, R167.reuse.H0_H0 ;  /* 0x200000a7ffa47230 */ /* 0x101fe40000004100 */
[----:B------:R-:W-:-:S03]  /*4020*/  HADD2.F32 R167, -RZ, R167.H1_H1 ;  /* 0x300000a7ffa77230 */ /* 0x000fc60000004100 */
[----:B------:R-:W-:Y:S01]  /*4030*/  FFMA.FTZ R54, R171, R164, R54 ;  /* 0x000000a4ab367223 */ /* 0x000fe20000010036 */
[----:B------:R-:W-:Y:S01]  /*4040*/  FMUL.FTZ R171, R222, R171 ;  /* 0x000000abdeab7220 */ /* 0x000fe20000410000 */
[----:B------:R-:W-:Y:S01]  /*4050*/  FMUL.FTZ R164, R221, R177 ;  /* 0x000000b1dda47220 */ /* 0x000fe20000410000 */
[----:B------:R-:W-:-:S04]  /*4060*/  FFMA.FTZ R55, R177, R167, R55 ;  /* 0x000000a7b1377223 */ /* 0x000fc80000010037 */
[----:B------:R-:W-:Y:S02]  /*4070*/  F2FP.F16.F32.PACK_AB R171, R164, R171 ;  /* 0x000000aba4ab723e */ /* 0x000fe400000000ff */
[----:B------:R-:W-:-:S04]  /*4080*/  LEA R164, P5, R3, UR16, 0x4 ;  /* 0x0000001003a47c11 */ /* 0x000fc8000f8a20ff */
[----:B------:R-:W-:-:S05]  /*4090*/  LEA.HI.X R165, R3, UR17, RZ, 0x4, P5 ;  /* 0x0000001103a57c11 */ /* 0x000fca000a8f24ff */
[----:B------:R3:W-:Y:S04]  /*40a0*/  STG.E.128 desc[UR4][R164.64], R168 ;  /* 0x000000a8a4007986 */ /* 0x0007e8000c101d04 */
.L_x_8757:
[----:B------:R-:W-:Y:S05]  /*40b0*/  BSYNC B0 ;  /* 0x0000000000007941 */ /* 0x000fea0003800000 */
.L_x_8756:
[----:B------:R-:W-:Y:S02]  /*40c0*/  IADD3 R2, R2, UR18, RZ ;  /* 0x0000001202027c10 */ /* 0x000fe4000fffe0ff */
[----:B------:R-:W-:Y:S02]  /*40d0*/  SEL R216, RZ, 0x1, P4 ;  /* 0x00000001ffd87807 */ /* 0x000fe40002000000 */
[----:B------:R-:W-:-:S13]  /*40e0*/  ISETP.GE.AND P5, PT, R2, UR19, PT ;  /* 0x0000001302007c0c */ /* 0x000fda000bfa6270 */
[----:B------:R-:W-:Y:S05]  /*40f0*/  @!P5 BRA `(.L_x_8758) ;  /* 0xffffffc800f4d947 */ /* 0x000fea000383ffff */
.L_x_8740:
        /* <DEDUP_REMOVED lines=20> */
.L_x_8760:
[----:B------:R-:W-:Y:S05]  /*4240*/  BSYNC B0 ;  /* 0x0000000000007941 */ /* 0x000fea0003800000 */
.L_x_8759:
        /* <DEDUP_REMOVED lines=15> */
.L_x_8762:
[----:B------:R-:W-:Y:S05]  /*4340*/  BSYNC B0 ;  /* 0x0000000000007941 */ /* 0x000fea0003800000 */
.L_x_8761:
        /* <DEDUP_REMOVED lines=15> */
.L_x_8764:
[----:B------:R-:W-:Y:S05]  /*4440*/  BSYNC B0 ;  /* 0x0000000000007941 */ /* 0x000fea0003800000 */
.L_x_8763:
        /* <DEDUP_REMOVED lines=15> */
.L_x_8749:
[----:B------:R-:W-:Y:S01]  /*4540*/  HFMA2.MMA R164, -RZ, RZ, 0, 9.5367431640625e-07 ;  /* 0x00000010ffa47435 */ /* 0x000fe200000001ff */
[----:B------:R-:W-:Y:S02]  /*4550*/  MOV R167, R212 ;  /* 0x000000d400a77202 */ /* 0x000fe40000000f00 */
[----:B------:R-:W-:Y:S02]  /*4560*/  MOV R165, 0x1f ;  /* 0x0000001f00a57802 */ /* 0x000fe40000000f00 */
[----:B------:R-:W-:-:S07]  /*4570*/  MOV R166, 0xffffffff ;  /* 0xffffffff00a67802 */ /* 0x000fce0000000f00 */
[----:B-----5:R-:W-:Y:S05]  /*4580*/  WARPSYNC.COLLECTIVE R166, `(.L_x_8765) ;  /* 0x00000000a6087348 */ /* 0x020fea0003c00000 */
[----:B------:R0:W1:Y:S02]  /*4590*/  SHFL.DOWN P6, R171, R167, R164, R165 ;  /* 0x080000a4a7ab7389 */ /* 0x00006400000c00a5 */
[----:B01---5:R-:W-:Y:S01]  /*45a0*/  ENDCOLLECTIVE ;  /* 0x000000000000791b */ /* 0x023fe20003800000 */
.L_x_8765:
[----:B------:R-:W-:Y:S01]  /*45b0*/  MOV R167, R211 ;  /* 0x000000d300a77202 */ /* 0x000fe20000000f00 */
[----:B------:R-:W-:-:S07]  /*45c0*/  FADD.FTZ R212, R171, R212 ;  /* 0x000000d4abd47221 */ /* 0x000fce0000010000 */
[----:B------:R-:W-:Y:S05]  /*45d0*/  WARPSYNC.COLLECTIVE R166, `(.L_x_8766) ;  /* 0x00000000a6087348 */ /* 0x000fea0003c00000 */
[----:B------:R0:W1:Y:S02]  /*45e0*/  SHFL.DOWN P6, R171, R167, R164, R165 ;  /* 0x080000a4a7ab7389 */ /* 0x00006400000c00a5 */
[----:B01----:R-:W-:Y:S01]  /*45f0*/  ENDCOLLECTIVE ;  /* 0x000000000000791b */ /* 0x003fe20003800000 */
.L_x_8766:
[----:B------:R-:W-:Y:S01]  /*4600*/  HFMA2.MMA R164, -RZ, RZ, 0, 4.76837158203125e-07 ;  /* 0x00000008ffa47435 */ /* 0x000fe200000001ff */
[----:B------:R-:W-:Y:S01]  /*4610*/  MOV R167, R212 ;  /* 0x000000d400a77202 */ /* 0x000fe20000000f00 */
[----:B------:R-:W-:-:S09]  /*4620*/  FADD.FTZ R211, R171, R211 ;  /* 0x000000d3abd37221 */ /* 0x000fd20000010000 */
[----:B------:R-:W-:Y:S05]  /*4630*/  WARPSYNC.COLLECTIVE R166, `(.L_x_8767) ;  /* 0x00000000a6087348 */ /* 0x000fea0003c00000 */
[----:B------:R0:W1:Y:S02]  /*4640*/  SHFL.DOWN P6, R171, R167, R164, R165 ;  /* 0x080000a4a7ab7389 */ /* 0x00006400000c00a5 */
[----:B01----:R-:W-:Y:S01]  /*4650*/  ENDCOLLECTIVE ;  /* 0x000000000000791b */ /* 0x003fe20003800000 */
.L_x_8767:
[----:B------:R-:W-:Y:S01]  /*4660*/  MOV R167, R211 ;  /* 0x000000d300a77202 */ /* 0x000fe20000000f00 */
[----:B------:R-:W-:-:S07]  /*4670*/  FADD.FTZ R212, R212, R171 ;  /* 0x000000abd4d47221 */ /* 0x000fce0000010000 */
[----:B------:R-:W-:Y:S05]  /*4680*/  WARPSYNC.COLLECTIVE R166, `(.L_x_8768) ;  /* 0x00000000a6087348 */ /* 0x000fea0003c00000 */
[----:B------:R0:W1:Y:S02]  /*4690*/  SHFL.DOWN P6, R171, R167, R164, R165 ;  /* 0x080000a4a7ab7389 */ /* 0x00006400000c00a5 */
[----:B01----:R-:W-:Y:S01]  /*46a0*/  ENDCOLLECTIVE ;  /* 0x000000000000791b */ /* 0x003fe20003800000 */
.L_x_8768:
[----:B------:R-:W-:Y:S01]  /*46b0*/  HFMA2.MMA R164, -RZ, RZ, 0, 2.384185791015625e-07 ;  /* 0x00000004ffa47435 */ /* 0x000fe200000001ff */
[----:B------:R-:W-:Y:S01]  /*46c0*/  MOV R167, R212 ;  /* 0x000000d400a77202 */ /* 0x000fe20000000f00 */
[----:B------:R-:W-:-:S09]  /*46d0*/  FADD.FTZ R211, R211, R171 ;  /* 0x000000abd3d37221 */ /* 0x000fd20000010000 */
[----:B------:R-:W-:Y:S05]  /*46e0*/  WARPSYNC.COLLECTIVE R166, `(.L_x_8769) ;  /* 0x00000000a6087348 */ /* 0x000fea0003c00000 */
[----:B------:R0:W1:Y:S02]  /*46f0*/  SHFL.DOWN P6, R171, R167, R164, R165 ;  /* 0x080000a4a7ab7389 */ /* 0x00006400000c00a5 */
[----:B01----:R-:W-:Y:S01]  /*4700*/  ENDCOLLECTIVE ;  /* 0x000000000000791b */ /* 0x003fe20003800000 */
.L_x_8769:
[----:B------:R-:W-:Y:S02]  /*4710*/  MOV R167, R211 ;  /* 0x000000d300a77202 */ /* 0x000fe40000000f00 */
[----:B------:R-:W-:-:S07]  /*4720*/  MOV R170, R171 ;  /* 0x000000ab00aa7202 */ /* 0x000fce0000000f00 */
[----:B------:R-:W-:Y:S05]  /*4730*/  WARPSYNC.COLLECTIVE R166, `(.L_x_8770) ;  /* 0x00000000a6087348 */ /* 0x000fea0003c00000 */
[----:B------:R0:W1:Y:S02]  /*4740*/  SHFL.DOWN P6, R171, R167, R164, R165 ;  /* 0x080000a4a7ab7389 */ /* 0x00006400000c00a5 */
[----:B01----:R-:W-:Y:S01]  /*4750*/  ENDCOLLECTIVE ;  /* 0x000000000000791b */ /* 0x003fe20003800000 */
.L_x_8770:
[----:B------:R-:W-:Y:S01]  /*4760*/  FADD.FTZ R170, R212, R170 ;  /* 0x000000aad4aa7221 */ /* 0x000fe20000010000 */
[----:B------:R-:W-:-:S04]  /*4770*/  HFMA2.MMA R164, -RZ, RZ, 0, 1.1920928955078125e-07 ;  /* 0x00000002ffa47435 */ /* 0x000fc800000001ff */
[----:B------:R-:W-:Y:S02]  /*4780*/  MOV R167, R170 ;  /* 0x000000aa00a77202 */ /* 0x000fe40000000f00 */
[----:B------:R-:W-:-:S07]  /*4790*/  MOV R169, R171 ;  /* 0x000000ab00a97202 */ /* 0x000fce0000000f00 */
[----:B------:R-:W-:Y:S05]  /*47a0*/  WARPSYNC.COLLECTIVE R166, `(.L_x_8771) ;  /* 0x00000000a6087348 */ /* 0x000fea0003c00000 */
[----:B------:R0:W1:Y:S02]  /*47b0*/  SHFL.DOWN P6, R171, R167, R164, R165 ;  /* 0x080000a4a7ab7389 */ /* 0x00006400000c00a5 */
[----:B01----:R-:W-:Y:S01]  /*47c0*/  ENDCOLLECTIVE ;  /* 0x000000000000791b */ /* 0x003fe20003800000 */
.L_x_8771:
[----:B------:R-:W-:-:S05]  /*47d0*/  FADD.FTZ R169, R211, R169 ;  /* 0x000000a9d3a97221 */ /* 0x000fca0000010000 */
[----:B------:R-:W-:Y:S01]  /*47e0*/  MOV R167, R169 ;  /* 0x000000a900a77202 */ /* 0x000fe20000000f00 */
[----:B------:R-:W-:-:S07]  /*47f0*/  FADD.FTZ R170, R170, R171 ;  /* 0x000000abaaaa7221 */ /* 0x000fce0000010000 */
[----:B------:R-:W-:Y:S05]  /*4800*/  WARPSYNC.COLLECTIVE R166, `(.L_x_8772) ;  /* 0x00000000a6087348 */ /* 0x000fea0003c00000 */
[----:B------:R0:W1:Y:S02]  /*4810*/  SHFL.DOWN P6, R171, R167, R164, R165 ;  /* 0x080000a4a7ab7389 */ /* 0x00006400000c00a5 */
[----:B01----:R-:W-:Y:S01]  /*4820*/  ENDCOLLECTIVE ;  /* 0x000000000000791b */ /* 0x003fe20003800000 */
.L_x_8772:
[----:B------:R-:W-:Y:S01]  /*4830*/  HFMA2.MMA R164, -RZ, RZ, 0, 5.9604644775390625e-08 ;  /* 0x00000001ffa47435 */ /* 0x000fe200000001ff */
[----:B------:R-:W-:Y:S01]  /*4840*/  MOV R167, R170 ;  /* 0x000000aa00a77202 */ /* 0x000fe20000000f00 */
[----:B------:R-:W-:-:S09]  /*4850*/  FADD.FTZ R169, R169, R171 ;  /* 0x000000aba9a97221 */ /* 0x000fd20000010000 */
[----:B------:R-:W-:Y:S05]  /*4860*/  WARPSYNC.COLLECTIVE R166, `(.L_x_8773) ;  /* 0x00000000a6087348 */ /* 0x000fea0003c00000 */
[----:B------:R0:W1:Y:S02]  /*4870*/  SHFL.DOWN P6, R171, R167, R164, R165 ;  /* 0x080000a4a7ab7389 */ /* 0x00006400000c00a5 */
[----:B01----:R-:W-:Y:S01]  /*4880*/  ENDCOLLECTIVE ;  /* 0x000000000000791b */ /* 0x003fe20003800000 */
.L_x_8773:
[----:B------:R-:W-:Y:S02]  /*4890*/  MOV R167, R169 ;  /* 0x000000a900a77202 */ /* 0x000fe40000000f00 */
[----:B------:R-:W-:-:S07]  /*48a0*/  MOV R208, R171 ;  /* 0x000000ab00d07202 */ /* 0x000fce0000000f00 */
[----:B------:R-:W-:Y:S05]  /*48b0*/  WARPSYNC.COLLECTIVE R166, `(.L_x_8774) ;  /* 0x00000000a6087348 */ /* 0x000fea0003c00000 */
[----:B------:R0:W1:Y:S02]  /*48c0*/  SHFL.DOWN P6, R171, R167, R164, R165 ;  /* 0x080000a4a7ab7389 */ /* 0x00006400000c00a5 */
[----:B01----:R-:W-:Y:S01]  /*48d0*/  ENDCOLLECTIVE ;  /* 0x000000000000791b */ /* 0x003fe20003800000 */
.L_x_8774:
[----:B------:R-:W-:Y:S01]  /*48e0*/  MOV R165, R171 ;  /* 0x000000ab00a57202 */ /* 0x000fe20000000f00 */
[----:B------:R-:W-:Y:S06]  /*48f0*/  BRA `(.L_x_8775) ;  /* 0xffffffdc00547947 */ /* 0x000fec000383ffff */
.L_x_8776:
        /* <DEDUP_REMOVED lines=16> */
.L_x_13984:


//--------------------- .text._ZN10layer_norm13ln_bwd_kernelINS_13Kernel_traitsI6__halfS2_fS2_fjLj8192ELj1ELj1ELj8ELj16ENS_18Kernel_traits_baseILj8192ES2_S2_fS2_fjLj256EEEEELb0ELb1ELb0ELb1EEEvNS_9BwdParamsE --------------------------
	.section	.text._ZN10layer_norm13ln_bwd_kernelINS_13Kernel_traitsI6__halfS2_fS2_fjLj8192ELj1ELj1ELj8ELj16ENS_18Kernel_traits_baseILj8192ES2_S2_fS2_fjLj256EEEEELb0ELb1ELb0ELb1EEEvNS_9BwdParamsE,"ax",@progbits
	.align	128
        .global         _ZN10layer_norm13ln_bwd_kernelINS_13Kernel_traitsI6__halfS2_fS2_fjLj8192ELj1ELj1ELj8ELj16ENS_18Kernel_traits_baseILj8192ES2_S2_fS2_fjLj256EEEEELb0ELb1ELb0ELb1EEEvNS_9BwdParamsE
        .type           _ZN10layer_norm13ln_bwd_kernelINS_13Kernel_traitsI6__halfS2_fS2_fjLj8192ELj1ELj1ELj8ELj16ENS_18Kernel_traits_baseILj8192ES2_S2_fS2_fjLj256EEEEELb0ELb1ELb0ELb1EEEvNS_9BwdParamsE,@function
        .size           _ZN10layer_norm13ln_bwd_kernelINS_13Kernel_traitsI6__halfS2_fS2_fjLj8192ELj1ELj1ELj8ELj16ENS_18Kernel_traits_baseILj8192ES2_S2_fS2_fjLj256EEEEELb0ELb1ELb0ELb1EEEvNS_9BwdParamsE,(.L_x_13985 - _ZN10layer_norm13ln_bwd_kernelINS_13Kernel_traitsI6__halfS2_fS2_fjLj8192ELj1ELj1ELj8ELj16ENS_18Kernel_traits_baseILj8192ES2_S2_fS2_fjLj256EEEEELb0ELb1ELb0ELb1EEEvNS_9BwdParamsE)
        .other          _ZN10layer_norm13ln_bwd_kernelINS_13Kernel_traitsI6__halfS2_fS2_fjLj8192ELj1ELj1ELj8ELj16ENS_18Kernel_traits_baseILj8192ES2_S2_fS2_fjLj256EEEEELb0ELb1ELb0ELb1EEEvNS_9BwdParamsE,@"STO_CUDA_ENTRY STV_DEFAULT"
_ZN10layer_norm13ln_bwd_kernelINS_13Kernel_traitsI6__halfS2_fS2_fjLj8192ELj1ELj1ELj8ELj16ENS_18Kernel_traits_baseILj8192ES2_S2_fS2_fjLj256EEEEELb0ELb1ELb0ELb1EEEvNS_9BwdParamsE:
.text._ZN10layer_norm13ln_bwd_kernelINS_13Kernel_traitsI6__halfS2_fS2_fjLj8192ELj1ELj1ELj8ELj16ENS_18Kernel_traits_baseILj8192ES2_S2_fS2_fjLj256EEEEELb0ELb1ELb0ELb1EEEvNS_9BwdParamsE:
        /* <DEDUP_REMOVED lines=64> */
.L_x_8777:
        /* <DEDUP_REMOVED lines=13> */
[----:B------:R-:W3:Y:S04]  /*04d0*/  LDG.E.128 R16, desc[UR6][R8.64] ;  /* 0x0000000608107981 */ /* 0x000ee8000c1e1d00 */
[----:B------:R-:W4:Y:S04]  /*04e0*/  LDG.E.128 R24, desc[UR6][R8.64+0x1000] ;  /* 0x0010000608187981 */ /* 0x000f28000c1e1d00 */
[----:B------:R-:W5:Y:S04]  /*04f0*/  LDG.E.128 R4, desc[UR6][R8.64+0x2000] ;  /* 0x0020000608047981 */ /* 0x000f68000c1e1d00 */
[----:B------:R0:W5:Y:S01]  /*0500*/  LDG.E.128 R196, desc[UR6][R8.64+0x3000] ;  /* 0x0030000608c47981 */ /* 0x000162000c1e1d00 */
[----:B------:R-:W-:Y:S01]  /*0510*/  ISETP.NE.U32.AND P0, PT, RZ, UR4, PT ;  /* 0x00000004ff007c0c */ /* 0x000fe2000bf05070 */
[----:B------:R-:W-:Y:S01]  /*0520*/  HFMA2.MMA R204, -RZ, RZ, 0, 5.9604644775390625e-08 ;  /* 0x00000001ffcc7435 */ /* 0x000fe200000001ff */
[----:B------:R-:W-:Y:S01]  /*0530*/  CS2R R192, SRZ ;  /* 0x0000000000c07805 */ /* 0x000fe2000001ff00 */
[----:B------:R-:W-:Y:S01]  /*0540*/  HFMA2.MMA R194, -RZ, RZ, 0, 0 ;  /* 0x00000000ffc27435 */ /* 0x000fe200000001ff */
[----:B------:R-:W-:Y:S01]  /*0550*/  ISETP.NE.AND.EX P0, PT, RZ, UR5, PT, P0 ;  /* 0x00000005ff007c0c */ /* 0x000fe2000bf05300 */
[----:B------:R-:W-:Y:S01]  /*0560*/  HFMA2.MMA R183, -RZ, RZ, 0, 0 ;  /* 0x00000000ffb77435 */ /* 0x000fe200000001ff */
[----:B------:R-:W-:-:S02]  /*0570*/  CS2R R190, SRZ ;  /* 0x0000000000be7805 */ /* 0x000fc4000001ff00 */
[----:B------:R-:W-:Y:S02]  /*0580*/  MOV R188, RZ ;  /* 0x000000ff00bc7202 */ /* 0x000fe40000000f00 */
        /* <DEDUP_REMOVED lines=27> */
[----:B0-----:R-:W-:Y:S01]  /*0740*/  CS2R R8, SRZ ;  /* 0x0000000000087805 */ /* 0x001fe2000001ff00 */
[--C-:B--2---:R-:W-:Y:S02]  /*0750*/  HADD2.F32 R2, -RZ, R12.reuse.H0_H0 ;  /* 0x2000000cff027230 */ /* 0x104fe40000004100 */
[----:B------:R-:W-:-:S02]  /*0760*/  HADD2.F32 R0, -RZ, R12.H1_H1 ;  /* 0x3000000cff007230 */ /* 0x000fc40000004100 */
[--C-:B------:R-:W-:Y:S01]  /*0770*/  HADD2.F32 R3, -RZ, R13.reuse.H0_H0 ;  /* 0x2000000dff037230 */ /* 0x100fe20000004100 */
[----:B------:R0:W-:Y:S04]  /*0780*/  STL [R1+0x7c], R2 ;  /* 0x00007c0201007387 */ /* 0x0001e80000100800 */
[----:B------:R1:W-:Y:S04]  /*0790*/  STL [R1+0x78], R0 ;  /* 0x0000780001007387 */ /* 0x0003e80000100800 */
[----:B------:R2:W-:Y:S01]  /*07a0*/  STL [R1+0x74], R3 ;  /* 0x0000740301007387 */ /* 0x0005e20000100800 */
[----:B0-----:R-:W-:Y:S01]  /*07b0*/  HADD2.F32 R2, -RZ, R13.H1_H1 ;  /* 0x3000000dff027230 */ /* 0x001fe20000004100 */
[----:B------:R-:W-:Y:S01]  /*07c0*/  CS2R R12, SRZ ;  /* 0x00000000000c7805 */ /* 0x000fe2000001ff00 */
[----:B---3--:R-:W-:-:S02]  /*07d0*/  HADD2.F32 R252, -RZ, R16.H0_H0 ;  /* 0x20000010fffc7230 */ /* 0x008fc40000004100 */
[----:B-1----:R-:W-:Y:S01]  /*07e0*/  HADD2.F32 R0, -RZ, R14.H0_H0 ;  /* 0x2000000eff007230 */ /* 0x002fe20000004100 */
[----:B------:R0:W-:Y:S01]  /*07f0*/  STL [R1+0x70], R2 ;  /* 0x0000700201007387 */ /* 0x0001e20000100800 */
[----:B------:R-:W-:Y:S02]  /*0800*/  HADD2.F32 R251, -RZ, R16.H1_H1 ;  /* 0x30000010fffb7230 */ /* 0x000fe40000004100 */
[----:B--2---:R-:W-:Y:S01]  /*0810*/  HADD2.F32 R3, -RZ, R14.H1_H1 ;  /* 0x3000000eff037230 */ /* 0x004fe20000004100 */
[----:B------:R1:W-:Y:S01]  /*0820*/  STL [R1+0x6c], R0 ;  /* 0x00006c0001007387 */ /* 0x0003e20000100800 */
[--C-:B------:R-:W-:Y:S02]  /*0830*/  HADD2.F32 R250, -RZ, R17.reuse.H0_H0 ;  /* 0x20000011fffa7230 */ /* 0x100fe40000004100 */
[----:B------:R-:W-:Y:S01]  /*0840*/  HADD2.F32 R249, -RZ, R17.H1_H1 ;  /* 0x30000011fff97230 */ /* 0x000fe20000004100 */
[----:B------:R2:W-:Y:S01]  /*0850*/  STL [R1+0x68], R3 ;  /* 0x0000680301007387 */ /* 0x0005e20000100800 */
[----:B------:R-:W-:Y:S01]  /*0860*/  HADD2.F32 R248, -RZ, R18.H0_H0 ;  /* 0x20000012fff87230 */ /* 0x000fe20000004100 */
[----:B------:R-:W-:Y:S01]  /*0870*/  CS2R R16, SRZ ;  /* 0x0000000000107805 */ /* 0x000fe2000001ff00 */
[----:B0-----:R-:W-:-:S02]  /*0880*/  HADD2.F32 R2, -RZ, R15.H0_H0 ;  /* 0x2000000fff027230 */ /* 0x001fc40000004100 */
[----:B------:R-:W-:Y:S02]  /*0890*/  HADD2.F32 R247, -RZ, R18.H1_H1 ;  /* 0x30000012fff77230 */ /* 0x000fe40000004100 */
[----:B-1----:R-:W-:Y:S01]  /*08a0*/  HADD2.F32 R0, -RZ, R15.H1_H1 ;  /* 0x3000000fff007230 */ /* 0x002fe20000004100 */
[----:B------:R0:W-:Y:S01]  /*08b0*/  STL [R1+0x64], R2 ;  /* 0x0000640201007387 */ /* 0x0001e20000100800 */
[--C-:B------:R-:W-:Y:S01]  /*08c0*/  HADD2.F32 R246, -RZ, R19.reuse.H0_H0 ;  /* 0x20000013fff67230 */ /* 0x100fe20000004100 */
[----:B------:R-:W-:Y:S01]  /*08d0*/  CS2R R14, SRZ ;  /* 0x00000000000e7805 */ /* 0x000fe2000001ff00 */
[----:B--2---:R-:W-:Y:S01]  /*08e0*/  HADD2.F32 R3, -RZ, R20.H0_H0 ;  /* 0x20000014ff037230 */ /* 0x004fe20000004100 */
[----:B------:R1:W-:Y:S01]  /*08f0*/  STL [R1+0x60], R0 ;  /* 0x0000600001007387 */ /* 0x0003e20000100800 */
[----:B------:R-:W-:Y:S01]  /*0900*/  HADD2.F32 R245, -RZ, R19.H1_H1 ;  /* 0x30000013fff57230 */ /* 0x000fe20000004100 */
[----:B------:R-:W-:Y:S01]  /*0910*/  CS2R R18, SRZ ;  /* 0x0000000000127805 */ /* 0x000fe2000001ff00 */
[--C-:B----4-:R-:W-:Y:S01]  /*0920*/  HADD2.F32 R244, -RZ, R24.reuse.H0_H0 ;  /* 0x20000018fff47230 */ /* 0x110fe20000004100 */
[----:B------:R2:W-:Y:S01]  /*0930*/  STL [R1+0x5c], R3 ;  /* 0x00005c0301007387 */ /* 0x0005e20000100800 */
[----:B------:R-:W-:-:S02]  /*0940*/  HADD2.F32 R243, -RZ, R24.H1_H1 ;  /* 0x30000018fff37230 */ /* 0x000fc40000004100 */
[----:B0-----:R-:W-:Y:S02]  /*0950*/  HADD2.F32 R2, -RZ, R20.H1_H1 ;  /* 0x30000014ff027230 */ /* 0x001fe40000004100 */
[----:B------:R-:W-:Y:S02]  /*0960*/  HADD2.F32 R242, -RZ, R25.H0_H0 ;  /* 0x20000019fff27230 */ /* 0x000fe40000004100 */
[----:B-1----:R-:W-:Y:S01]  /*0970*/  HADD2.F32 R0, -RZ, R21.H0_H0 ;  /* 0x20000015ff007230 */ /* 0x002fe20000004100 */
[----:B------:R0:W-:Y:S01]  /*0980*/  STL [R1+0x58], R2 ;  /* 0x0000580201007387 */ /* 0x0001e20000100800 */
[----:B------:R-:W-:Y:S01]  /*0990*/  HADD2.F32 R241, -RZ, R25.H1_H1 ;  /* 0x30000019fff17230 */ /* 0x000fe20000004100 */
[----:B------:R-:W-:Y:S01]  /*09a0*/  CS2R R24, SRZ ;  /* 0x0000000000187805 */ /* 0x000fe2000001ff00 */
[----:B--2---:R-:W-:Y:S01]  /*09b0*/  HADD2.F32 R3, -RZ, R21.H1_H1 ;  /* 0x30000015ff037230 */ /* 0x004fe20000004100 */
[----:B------:R1:W-:Y:S01]  /*09c0*/  STL [R1+0x54], R0 ;  /* 0x0000540001007387 */ /* 0x0003e20000100800 */
[--C-:B------:R-:W-:Y:S01]  /*09d0*/  HADD2.F32 R240, -RZ, R26.reuse.H0_H0 ;  /* 0x2000001afff07230 */ /* 0x100fe20000004100 */
[----:B------:R-:W-:Y:S01]  /*09e0*/  CS2R R20, SRZ ;  /* 0x0000000000147805 */ /* 0x000fe2000001ff00 */
[----:B------:R-:W-:Y:S01]  /*09f0*/  HADD2.F32 R239, -RZ, R26.H1_H1 ;  /* 0x3000001affef7230 */ /* 0x000fe20000004100 */
[----:B------:R2:W-:Y:S01]  /*0a00*/  STL [R1+0x50], R3 ;  /* 0x0000500301007387 */ /* 0x0005e20000100800 */
[----:B------:R-:W-:-:S02]  /*0a10*/  HADD2.F32 R238, -RZ, R27.H0_H0 ;  /* 0x2000001bffee7230 */ /* 0x000fc40000004100 */
[--C-:B0-----:R-:W-:Y:S02]  /*0a20*/  HADD2.F32 R2, -RZ, R22.reuse.H0_H0 ;  /* 0x20000016ff027230 */ /* 0x101fe40000004100 */
[----:B------:R-:W-:Y:S01]  /*0a30*/  HADD2.F32 R237, -RZ, R27.H1_H1 ;  /* 0x3000001bffed7230 */ /* 0x000fe20000004100 */
[----:B------:R-:W-:Y:S01]  /*0a40*/  CS2R R26, SRZ ;  /* 0x00000000001a7805 */ /* 0x000fe2000001ff00 */
[----:B-1----:R-:W-:Y:S01]  /*0a50*/  HADD2.F32 R0, -RZ, R22.H1_H1 ;  /* 0x30000016ff007230 */ /* 0x002fe20000004100 */
[----:B------:R0:W-:Y:S01]  /*0a60*/  STL [R1+0x4c], R2 ;  /* 0x00004c0201007387 */ /* 0x0001e20000100800 */
[--C-:B-----5:R-:W-:Y:S02]  /*0a70*/  HADD2.F32 R236, -RZ, R4.reuse.H0_H0 ;  /* 0x20000004ffec7230 */ /* 0x120fe40000004100 */
[----:B--2---:R-:W-:Y:S01]  /*0a80*/  HADD2.F32 R3, -RZ, R23.H0_H0 ;  /* 0x20000017ff037230 */ /* 0x004fe20000004100 */
[----:B------:R1:W-:Y:S01]  /*0a90*/  STL [R1+0x48], R0 ;  /* 0x0000480001007387 */ /* 0x0003e20000100800 */
[----:B------:R-:W-:-:S02]  /*0aa0*/  HADD2.F32 R235, -RZ, R4.H1_H1 ;  /* 0x30000004ffeb7230 */ /* 0x000fc40000004100 */
[--C-:B------:R-:W-:Y:S01]  /*0ab0*/  HADD2.F32 R234, -RZ, R5.reuse.H0_H0 ;  /* 0x20000005ffea7230 */ /* 0x100fe20000004100 */
[----:B------:R2:W-:Y:S01]  /*0ac0*/  STL [R1+0x44], R3 ;  /* 0x0000440301007387 */ /* 0x0005e20000100800 */
[----:B------:R-:W-:Y:S01]  /*0ad0*/  HADD2.F32 R233, -RZ, R5.H1_H1 ;  /* 0x30000005ffe97230 */ /* 0x000fe20000004100 */
[----:B------:R-:W-:Y:S01]  /*0ae0*/  CS2R R4, SRZ ;  /* 0x0000000000047805 */ /* 0x000fe2000001ff00 */
[----:B0-----:R-:W-:Y:S01]  /*0af0*/  HADD2.F32 R2, -RZ, R23.H1_H1 ;  /* 0x30000017ff027230 */ /* 0x001fe20000004100 */
[----:B------:R-:W-:Y:S01]  /*0b00*/  CS2R R22, SRZ ;  /* 0x0000000000167805 */ /* 0x000fe2000001ff00 */
[----:B------:R-:W-:Y:S02]  /*0b10*/  HADD2.F32 R232, -RZ, R6.H0_H0 ;  /* 0x20000006ffe87230 */ /* 0x000fe40000004100 */
[----:B-1----:R-:W-:Y:S01]  /*0b20*/  HADD2.F32 R0, -RZ, R28.H0_H0 ;  /* 0x2000001cff007230 */ /* 0x002fe20000004100 */
[----:B------:R0:W-:Y:S01]  /*0b30*/  STL [R1+0x40], R2 ;  /* 0x0000400201007387 */ /* 0x0001e20000100800 */
[----:B------:R-:W-:-:S02]  /*0b40*/  HADD2.F32 R231, -RZ, R6.H1_H1 ;  /* 0x30000006ffe77230 */ /* 0x000fc40000004100 */
[----:B--2---:R-:W-:Y:S01]  /*0b50*/  HADD2.F32 R3, -RZ, R28.H1_H1 ;  /* 0x3000001cff037230 */ /* 0x004fe20000004100 */
[----:B------:R1:W-:Y:S01]  /*0b60*/  STL [R1+0x3c], R0 ;  /* 0x00003c0001007387 */ /* 0x0003e20000100800 */
[--C-:B------:R-:W-:Y:S02]  /*0b70*/  HADD2.F32 R230, -RZ, R7.reuse.H0_H0 ;  /* 0x20000007ffe67230 */ /* 0x100fe40000004100 */
[----:B------:R-:W-:Y:S01]  /*0b80*/  HADD2.F32 R229, -RZ, R7.H1_H1 ;  /* 0x30000007ffe57230 */ /* 0x000fe20000004100 */
[----:B------:R2:W-:Y:S01]  /*0b90*/  STL [R1+0x38], R3 ;  /* 0x0000380301007387 */ /* 0x0005e20000100800 */
[--C-:B------:R-:W-:Y:S01]  /*0ba0*/  HADD2.F32 R228, -RZ, R196.reuse.H0_H0 ;  /* 0x200000c4ffe47230 */ /* 0x100fe20000004100 */
[----:B------:R-:W-:Y:S01]  /*0bb0*/  CS2R R6, SRZ ;  /* 0x0000000000067805 */ /* 0x000fe2000001ff00 */
[----:B0-----:R-:W-:Y:S02]  /*0bc0*/  HADD2.F32 R2, -RZ, R29.H0_H0 ;  /* 0x2000001dff027230 */ /* 0x001fe40000004100 */
[----:B------:R-:W-:-:S02]  /*0bd0*/  HADD2.F32 R227, -RZ, R196.H1_H1 ;  /* 0x300000c4ffe37230 */ /* 0x000fc40000004100 */
        /* <DEDUP_REMOVED lines=8> */
[--C-:B------:R-:W-:Y:S01]  /*0c60*/  HADD2.F32 R205, -RZ, R198.reuse.H0_H0 ;  /* 0x200000c6ffcd7230 */ /* 0x100fe20000004100 */
[----:B------:R2:W-:Y:S01]  /*0c70*/  STL [R1+0x2c], R3 ;  /* 0x00002c0301007387 */ /* 0x0005e20000100800 */
[----:B------:R-:W-:Y:S01]  /*0c80*/  HADD2.F32 R203, -RZ, R198.H1_H1 ;  /* 0x300000c6ffcb7230 */ /* 0x000fe20000004100 */
[----:B------:R-:W-:Y:S01]  /*0c90*/  MOV R198, RZ ;  /* 0x000000ff00c67202 */ /* 0x000fe20000000f00 */
[----:B0-----:R-:W-:-:S02]  /*0ca0*/  HADD2.F32 R2, -RZ, R30.H1_H1 ;  /* 0x3000001eff027230 */ /* 0x001fc40000004100 */
[----:B------:R-:W-:Y:S02]  /*0cb0*/  HADD2.F32 R202, -RZ, R199.H0_H0 ;  /* 0x200000c7ffca7230 */ /* 0x000fe40000004100 */
[----:B-1----:R-:W-:Y:S01]  /*0cc0*/  HADD2.F32 R0, -RZ, R31.H0_H0 ;  /* 0x2000001fff007230 */ /* 0x002fe20000004100 */
[----:B------:R0:W-:Y:S01]  /*0cd0*/  STL [R1+0x28], R2 ;  /* 0x0000280201007387 */ /* 0x0001e20000100800 */
[----:B------:R-:W-:Y:S02]  /*0ce0*/  HADD2.F32 R199, -RZ, R199.H1_H1 ;  /* 0x300000c7ffc77230 */ /* 0x000fe40000004100 */
[----:B--2---:R-:W-:Y:S01]  /*0cf0*/  HADD2.F32 R3, -RZ, R31.H1_H1 ;  /* 0x3000001fff037230 */ /* 0x004fe20000004100 */
[----:B------:R1:W-:Y:S01]  /*0d00*/  STL [R1+0x24], R0 ;  /* 0x0000240001007387 */ /* 0x0003e20000100800 */
[----:B------:R-:W-:-:S03]  /*0d10*/  CS2R R30, SRZ ;  /* 0x00000000001e7805 */ /* 0x000fc6000001ff00 */
[----:B------:R2:W-:Y:S01]  /*0d20*/  STL [R1+0x20], R3 ;  /* 0x0000200301007387 */ /* 0x0005e20000100800 */
[--C-:B0-----:R-:W-:Y:S02]  /*0d30*/  HADD2.F32 R2, -RZ, R32.reuse.H0_H0 ;  /* 0x20000020ff027230 */ /* 0x101fe40000004100 */
[----:B-1----:R-:W-:-:S03]  /*0d40*/  HADD2.F32 R0, -RZ, R32.H1_H1 ;  /* 0x30000020ff007230 */ /* 0x002fc60000004100 */
[----:B------:R0:W-:Y:S01]  /*0d50*/  STL [R1+0x1c], R2 ;  /* 0x00001c0201007387 */ /* 0x0001e20000100800 */
[----:B--2---:R-:W-:-:S03]  /*0d60*/  HADD2.F32 R3, -RZ, R33.H0_H0 ;  /* 0x20000021ff037230 */ /* 0x004fc60000004100 */
[----:B------:R1:W-:Y:S04]  /*0d70*/  STL [R1+0x18], R0 ;  /* 0x0000180001007387 */ /* 0x0003e80000100800 */
[----:B------:R2:W-:Y:S01]  /*0d80*/  STL [R1+0x14], R3 ;  /* 0x0000140301007387 */ /* 0x0005e20000100800 */
[----:B0-----:R-:W-:Y:S01]  /*0d90*/  HADD2.F32 R2, -RZ, R33.H1_H1 ;  /* 0x30000021ff027230 */ /* 0x001fe20000004100 */
[----:B------:R-:W-:Y:S01]  /*0da0*/  CS2R R32, SRZ ;  /* 0x0000000000207805 */ /* 0x000fe2000001ff00 */
        /* <DEDUP_REMOVED lines=8> */
[----:B------:R-:W-:-:S03]  /*0e30*/  CS2R R34, SRZ ;  /* 0x0000000000227805 */ /* 0x000fc6000001ff00 */
[----:B------:R1:W-:Y:S01]  /*0e40*/  STL [R1], R0 ;  /* 0x0000000001007387 */ /* 0x0003e20000100800 */
[----:B0-----:R-:W-:Y:S01]  /*0e50*/  CS2R R2, SRZ ;  /* 0x0000000000027805 */ /* 0x001fe2000001ff00 */
[----:B-1----:R-:W-:-:S11]  /*0e60*/  HFMA2.MMA R0, -RZ, RZ, 0, 0 ;  /* 0x00000000ff007435 */ /* 0x002fd600000001ff */
.L_x_8781:
[----:B------:R-:W0:Y:S01]  /*0e70*/  S2R R90, SR_TID.X ;  /* 0x00000000005a7919 */ /* 0x000e220000002100 */
[----:B------:R-:W1:Y:S01]  /*0e80*/  @P0 LDC.64 R84, c[0x0][0x270] ;  /* 0x00009c00ff540b82 */ /* 0x000e620000000a00 */
[----:B------:R-:W-:Y:S01]  /*0e90*/  IMAD R88, R176, UR9, RZ ;  /* 0x00000009b0587c24 */ /* 0x000fe2000f8e02ff */
[----:B------:R-:W2:Y:S04]  /*0ea0*/  LDL R216, [R1+0x68] ;  /* 0x0000680001d87983 */ /* 0x000ea80000100800 */
[----:B------:R-:W-:Y:S02]  /*0eb0*/  SHF.R.S32.HI R89, RZ, 0x1f, R88 ;  /* 0x0000001fff597819 */ /* 0x000fe40000011458 */
[----:B------:R-:W3:Y:S02]  /*0ec0*/  LDC.64 R86, c[0x0][0x250] ;  /* 0x00009400ff567b82 */ /* 0x000ee40000000a00 */
[----:B------:R-:W-:-:S06]  /*0ed0*/  LEA.HI R89, R89, R88, RZ, 0x3 ;  /* 0x0000005859597211 */ /* 0x000fcc00078f18ff */
[----:B------:R-:W4:Y:S08]  /*0ee0*/  LDC.64 R128, c[0x0][0x2b8] ;  /* 0x0000ae00ff807b82 */ /* 0x000f300000000a00 */
[----:B------:R-:W4:Y:S01]  /*0ef0*/  LDC.64 R116, c[0x0][0x238] ;  /* 0x00008e00ff747b82 */ /* 0x000f220000000a00 */
[----:B0-----:R-:W-:-:S07]  /*0f00*/  LOP3.LUT R88, R90, 0xff, RZ, 0xc0, !PT ;  /* 0x000000ff5a587812 */ /* 0x001fce00078ec0ff */
[----:B------:R-:W0:Y:S01]  /*0f10*/  LDC.64 R162, c[0x0][0x258] ;  /* 0x00009600ffa27b82 */ /* 0x000e220000000a00 */
[----:B------:R-:W-:Y:S01]  /*0f20*/  LEA.HI.SX32 R195, R89, R88, 0x1d ;  /* 0x0000005859c37211 */ /* 0x000fe200078feaff */
[C---:B---3--:R-:W-:Y:S01]  /*0f30*/  IMAD.WIDE R86, R176.reuse, 0x4, R86 ;  /* 0x00000004b0567825 */ /* 0x048fe200078e0256 */
[----:B------:R-:W-:Y:S02]  /*0f40*/  SHF.R.S32.HI R90, RZ, 0x1f, R176 ;  /* 0x0000001fff5a7819 */ /* 0x000fe400000114b0 */
[C---:B------:R-:W-:Y:S02]  /*0f50*/  IADD3 R189, R195.reuse, 0x100, RZ ;  /* 0x00000100c3bd7810 */ /* 0x040fe40007ffe0ff */
[C---:B------:R-:W-:Y:S02]  /*0f60*/  IADD3 R180, R195.reuse, 0x200, RZ ;  /* 0x00000200c3b47810 */ /* 0x040fe40007ffe0ff */
[C---:B-1----:R-:W-:Y:S02]  /*0f70*/  @P0 LEA R84, P1, R176.reuse, R84, 0x1 ;  /* 0x00000054b0540211 */ /* 0x042fe400078208ff */
[C---:B------:R-:W-:Y:S01]  /*0f80*/  IADD3 R177, R195.reuse, 0x300, RZ ;  /* 0x00000300c3b17810 */ /* 0x040fe20007ffe0ff */
[----:B----4-:R-:W-:Y:S01]  /*0f90*/  IMAD.WIDE.U32 R88, R195, 0x10, R128 ;  /* 0x00000010c3587825 */ /* 0x010fe200078e0080 */
[----:B------:R-:W-:Y:S01]  /*0fa0*/  @P0 LEA.HI.X R85, R176, R85, R90, 0x1, P1 ;  /* 0x00000055b0550211 */ /* 0x000fe200008f0c5a */
[----:B------:R-:W3:Y:S02]  /*0fb0*/  LDG.E R208, desc[UR6][R86.64] ;  /* 0x0000000656d07981 */ /* 0x000ee4000c1e1900 */
[----:B------:R-:W-:-:S02]  /*0fc0*/  IMAD.WIDE.U32 R120, R189, 0x10, R128 ;  /* 0x00000010bd787825 */ /* 0x000fc400078e0080 */
[----:B------:R-:W4:Y:S02]  /*0fd0*/  @P0 LDG.E.U16 R209, desc[UR6][R84.64] ;  /* 0x0000000654d10981 */ /* 0x000f24000c1e1500 */
[----:B------:R-:W-:Y:S01]  /*0fe0*/  IMAD.WIDE.U32 R124, R180, 0x10, R128 ;  /* 0x00000010b47c7825 */ /* 0x000fe200078e0080 */
[----:B------:R-:W-:Y:S01]  /*0ff0*/  ISETP.NE.AND P3, PT, RZ, UR8, PT ;  /* 0x00000008ff007c0c */ /* 0x000fe2000bf65270 */
[----:B------:R-:W2:Y:S02]  /*1000*/  LDG.E.128 R88, desc[UR6][R88.64] ;  /* 0x0000000658587981 */ /* 0x000ea4000c1e1d00 */
[----:B------:R-:W-:Y:S02]  /*1010*/  IMAD.WIDE.U32 R92, R195, 0x20, R116 ;  /* 0x00000020c35c7825 */ /* 0x000fe400078e0074 */
[----:B------:R-:W4:Y:S02]  /*1020*/  LDG.E.128 R120, desc[UR6][R120.64] ;  /* 0x0000000678787981 */ /* 0x000f24000c1e1d00 */
[----:B------:R-:W-:-:S02]  /*1030*/  IMAD.WIDE.U32 R128, R177, 0x10, R128 ;  /* 0x00000010b1807825 */ /* 0x000fc400078e0080 */
[----:B------:R-:W4:Y:S04]  /*1040*/  LDG.E.128 R84, desc[UR6][R92.64] ;  /* 0x000000065c547981 */ /* 0x000f28000c1e1d00 */
[----:B------:R-:W4:Y:S01]  /*1050*/  LDG.E.128 R128, desc[UR6][R128.64] ;  /* 0x0000000680807981 */ /* 0x000f22000c1e1d00 */
[----:B0-----:R-:W-:-:S03]  /*1060*/  IMAD.WIDE R162, R176, 0x4, R162 ;  /* 0x00000004b0a27825 */ /* 0x001fc600078e02a2 */
[----:B------:R-:W4:Y:S04]  /*1070*/  LDG.E.128 R124, desc[UR6][R124.64] ;  /* 0x000000067c7c7981 */ /* 0x000f28000c1e1d00 */
[----:B------:R0:W4:Y:S04]  /*1080*/  LDG.E R182, desc[UR6][R162.64] ;  /* 0x00000006a2b67981 */ /* 0x000128000c1e1900 */
[----:B------:R-:W4:Y:S01]  /*1090*/  LDG.E.128 R92, desc[UR6][R92.64+0x10] ;  /* 0x000010065c5c7981 */ /* 0x000f22000c1e1d00 */
[----:B0-----:R-:W0:Y:S02]  /*10a0*/  LDC.64 R162, c[0x0][0x2c8] ;  /* 0x0000b200ffa27b82 */ /* 0x001e240000000a00 */
[----:B0-----:R-:W-:-:S04]  /*10b0*/  ISETP.NE.U32.AND P1, PT, R162, RZ, PT ;  /* 0x000000ffa200720c */ /* 0x001fc80003f25070 */
[----:B------:R-:W-:-:S13]  /*10c0*/  ISETP.NE.AND.EX P1, PT, R163, RZ, PT, P1 ;  /* 0x000000ffa300720c */ /* 0x000fda0003f25310 */
[----:B------:R-:W0:Y:S08]  /*10d0*/  @P1 LDC.64 R168, c[0x0][0x2c8] ;  /* 0x0000b200ffa81b82 */ /* 0x000e300000000a00 */
[----:B------:R-:W1:Y:S08]  /*10e0*/  @P1 LDC.64 R170, c[0x0][0x2c8] ;  /* 0x0000b200ffaa1b82 */ /* 0x000e700000000a00 */
[----:B------:R-:W1:Y:S08]  /*10f0*/  @P1 LDC.64 R172, c[0x0][0x2c8] ;  /* 0x0000b200ffac1b82 */ /* 0x000e700000000a00 */
[----:B------:R-:W1:Y:S01]  /*1100*/  @P1 LDC.64 R200, c[0x0][0x2c8] ;  /* 0x0000b200ffc81b82 */ /* 0x000e620000000a00 */
[----:B0-----:R-:W-:-:S05]  /*1110*/  @P1 IMAD.WIDE.U32 R168, R195, 0x20, R168 ;  /* 0x00000020c3a81825 */ /* 0x001fca00078e00a8 */
[----:B------:R-:W5:Y:S04]  /*1120*/  @P1 LDG.E.128 R44, desc[UR6][R168.64] ;  /* 0x00000006a82c1981 */ /* 0x000f68000c1e1d00 */
[----:B------:R1:W5:Y:S02]  /*1130*/  @P1 LDG.E.128 R48, desc[UR6][R168.64+0x10] ;  /* 0x00001006a8301981 */ /* 0x000364000c1e1d00 */
[----:B-1----:R-:W-:-:S04]  /*1140*/  @P1 IMAD.WIDE.U32 R168, R189, 0x20, R170 ;  /* 0x00000020bda81825 */ /* 0x002fc800078e00aa */
[----:B------:R-:W-:Y:S01]  /*1150*/  @P1 IMAD.WIDE.U32 R170, R180, 0x20, R172 ;  /* 0x00000020b4aa1825 */ /* 0x000fe200078e00ac */
[----:B------:R-:W5:Y:S03]  /*1160*/  @P1 LDG.E.128 R52, desc[UR6][R168.64] ;  /* 0x00000006a8341981 */ /* 0x000f66000c1e1d00 */
[----:B------:R-:W-:Y:S01]  /*1170*/  @P1 IMAD.WIDE.U32 R172, R177, 0x20, R200 ;  /* 0x00000020b1ac1825 */ /* 0x000fe200078e00c8 */
[----:B------:R-:W5:Y:S04]  /*1180*/  @P1 LDG.E.128 R56, desc[UR6][R168.64+0x10] ;  /* 0x00001006a8381981 */ /* 0x000f68000c1e1d00 */
[----:B------:R-:W5:Y:S04]  /*1190*/  @P1 LDG.E.128 R68, desc[UR6][R172.64] ;  /* 0x00000006ac441981 */ /* 0x000f68000c1e1d00 */
[----:B------:R3:W5:Y:S01]  /*11a0*/  @P1 LDG.E.128 R72, desc[UR6][R172.64+0x10] ;  /* 0x00001006ac481981 */ /* 0x000762000c1e1d00 */
[----:B------:R-:W-:-:S03]  /*11b0*/  IMAD.WIDE.U32 R100, R189, 0x20, R116 ;  /* 0x00000020bd647825 */ /* 0x000fc600078e0074 */
[----:B------:R-:W5:Y:S01]  /*11c0*/  @P1 LDG.E.128 R60, desc[UR6][R170.64] ;  /* 0x00000006aa3c1981 */ /* 0x000f62000c1e1d00 */
[----:B------:R-:W-:-:S03]  /*11d0*/  IMAD.WIDE.U32 R108, R180, 0x20, R116 ;  /* 0x00000020b46c7825 */ /* 0x000fc600078e0074 */
[----:B------:R-:W4:Y:S04]  /*11e0*/  LDG.E.128 R96, desc[UR6][R100.64] ;  /* 0x0000000664607981 */ /* 0x000f28000c1e1d00 */
[----:B------:R0:W5:Y:S04]  /*11f0*/  @P1 LDG.E.128 R64, desc[UR6][R170.64+0x10] ;  /* 0x00001006aa401981 */ /* 0x000168000c1e1d00 */
[----:B------:R-:W4:Y:S01]  /*1200*/  LDL R200, [R1+0x6c] ;  /* 0x00006c0001c87983 */ /* 0x000f220000100800 */
[----:B---3--:R-:W-:Y:S01]  /*1210*/  FSEL R173, R208, RZ, !P3 ;  /* 0x000000ffd0ad7208 */ /* 0x008fe20005800000 */
[----:B------:R-:W-:-:S02]  /*1220*/  IMAD.WIDE.U32 R116, R177, 0x20, R116 ;  /* 0x00000020b1747825 */ /* 0x000fc400078e0074 */
[----:B------:R-:W3:Y:S04]  /*1230*/  LDG.E.128 R100, desc[UR6][R100.64+0x10] ;  /* 0x0000100664647981 */ /* 0x000ee8000c1e1d00 */
[----:B------:R-:W3:Y:S01]  /*1240*/  LDG.E.128 R104, desc[UR6][R108.64] ;  /* 0x000000066c687981 */ /* 0x000ee2000c1e1d00 */
[--C-:B--2---:R-:W-:Y:S02]  /*1250*/  HADD2.F32 R222, -RZ, R88.reuse.H1_H1 ;  /* 0x30000058ffde7230 */ /* 0x104fe40000004100 */
[----:B------:R-:W-:Y:S01]  /*1260*/  HADD2.F32 R223, -RZ, R88.H0_H0 ;  /* 0x20000058ffdf7230 */ /* 0x000fe20000004100 */
[----:B------:R-:W2:Y:S01]  /*1270*/  LDG.E.128 R112, desc[UR6][R116.64] ;  /* 0x0000000674707981 */ /* 0x000ea2000c1e1d00 */
[----:B----4-:R-:W-:Y:S02]  /*1280*/  HADD2.F32 R211, -RZ, R120.H0_H0 ;  /* 0x20000078ffd37230 */ /* 0x010fe40000004100 */
[----:B0-----:R-:W-:Y:S01]  /*1290*/  HADD2.F32 R170, -RZ, R91.H0_H0 ;  /* 0x2000005bffaa7230 */ /* 0x001fe20000004100 */
[----:B------:R-:W4:Y:S01]  /*12a0*/  LDL R208, [R1+0x70] ;  /* 0x0000700001d07983 */ /* 0x000f220000100800 */
[C---:B------:R-:W-:Y:S01]  /*12b0*/  FADD.FTZ R225, -R173.reuse, R86 ;  /* 0x00000056ade17221 */ /* 0x040fe20000010100 */
[C---:B------:R-:W-:Y:S01]  /*12c0*/  FADD.FTZ R224, -R173.reuse, R87 ;  /* 0x00000057ade07221 */ /* 0x040fe20000010100 */
[C---:B------:R-:W-:Y:S01]  /*12d0*/  FADD.FTZ R169, -R173.reuse, R84 ;  /* 0x00000054ada97221 */ /* 0x040fe20000010100 */
[----:B------:R-:W-:Y:S01]  /*12e0*/  FADD.FTZ R226, -R173, R85 ;  /* 0x00000055ade27221 */ /* 0x000fe20000010100 */
[--C-:B------:R-:W-:Y:S01]  /*12f0*/  HADD2.F32 R86, -RZ, R128.reuse.H0_H0 ;  /* 0x20000080ff567230 */ /* 0x100fe20000004100 */
[----:B------:R-:W4:Y:S01]  /*1300*/  LDG.E.128 R116, desc[UR6][R116.64+0x10] ;  /* 0x0000100674747981 */ /* 0x000f22000c1e1d00 */
[----:B------:R-:W-:-:S02]  /*1310*/  HADD2.F32 R87, -RZ, R128.H1_H1 ;  /* 0x30000080ff577230 */ /* 0x000fc40000004100 */
[--C-:B------:R-:W-:Y:S01]  /*1320*/  HADD2.F32 R84, -RZ, R129.reuse.H0_H0 ;  /* 0x20000081ff547230 */ /* 0x100fe20000004100 */
[----:B------:R-:W3:Y:S01]  /*1330*/  LDL R128, [R1+0x78] ;  /* 0x0000780001807983 */ /* 0x000ee20000100800 */
[----:B------:R-:W-:-:S03]  /*1340*/  HADD2.F32 R85, -RZ, R129.H1_H1 ;  /* 0x30000081ff557230 */ /* 0x000fc60000004100 */
[----:B------:R-:W2:Y:S01]  /*1350*/  LDL R129, [R1+0x7c] ;  /* 0x00007c0001817983 */ /* 0x000ea20000100800 */
[C---:B------:R-:W-:Y:S01]  /*1360*/  FMUL.FTZ R226, R182.reuse, R226 ;  /* 0x000000e2b6e27220 */ /* 0x040fe20000410000 */
[----:B------:R-:W-:Y:S01]  /*1370*/  FADD.FTZ R220, -R173, R92 ;  /* 0x0000005caddc7221 */ /* 0x000fe20000010100 */
[----:B------:R-:W-:Y:S01]  /*1380*/  FMUL.FTZ R92, R182, R169 ;  /* 0x000000a9b65c7220 */ /* 0x000fe20000410000 */
[----:B------:R-:W-:Y:S01]  /*1390*/  FADD.FTZ R33, R222, R33 ;  /* 0x00000021de217221 */ /* 0x000fe20000010000 */
[-C--:B------:R-:W-:Y:S01]  /*13a0*/  FFMA.FTZ R0, R226, R222.reuse, R0 ;  /* 0x000000dee2007223 */ /* 0x080fe20000010000 */
[----:B------:R-:W-:Y:S01]  /*13b0*/  FADD.FTZ R34, R223, R34 ;  /* 0x00000022df227221 */ /* 0x000fe20000010000 */
[----:B------:R-:W-:Y:S01]  /*13c0*/  FFMA.FTZ R2, R92, R223, R2 ;  /* 0x000000df5c027223 */ /* 0x000fe20000010002 */
[C---:B------:R-:W-:Y:S01]  /*13d0*/  FADD.FTZ R217, -R173.reuse, R94 ;  /* 0x0000005eadd97221 */ /* 0x040fe20000010100 */
[----:B------:R-:W-:Y:S01]  /*13e0*/  FADD.FTZ R215, -R173, R95 ;  /* 0x0000005fadd77221 */ /* 0x000fe20000010100 */
[----:B------:R-:W4:Y:S01]  /*13f0*/  LDG.E.128 R108, desc[UR6][R108.64+0x10] ;  /* 0x000010066c6c7981 */ /* 0x000f22000c1e1d00 */
[----:B---3--:R-:W-:-:S03]  /*1400*/  FMUL.FTZ R222, R128, R222 ;  /* 0x000000de80de7220 */ /* 0x008fc60000410000 */
[----:B------:R-:W3:Y:S01]  /*1410*/  LDL R128, [R1+0x5c] ;  /* 0x00005c0001807983 */ /* 0x000ee20000100800 */
[----:B--2---:R-:W-:-:S03]  /*1420*/  FMUL.FTZ R223, R129, R223 ;  /* 0x000000df81df7220 */ /* 0x004fc60000410000 */
[----:B------:R-:W2:Y:S01]  /*1430*/  LDL R129, [R1+0x60] ;  /* 0x0000600001817983 */ /* 0x000ea20000100800 */
[C---:B------:R-:W-:Y:S01]  /*1440*/  FADD.FTZ R94, -R173.reuse, R96 ;  /* 0x00000060ad5e7221 */ /* 0x040fe20000010100 */
[C---:B------:R-:W-:Y:S01]  /*1450*/  FADD.FTZ R171, -R173.reuse, R100 ;  /* 0x00000064adab7221 */ /* 0x040fe20000010100 */
[C---:B------:R-:W-:Y:S01]  /*1460*/  FADD.FTZ R95, -R173.reuse, R97 ;  /* 0x00000061ad5f7221 */ /* 0x040fe20000010100 */
[C---:B------:R-:W-:Y:S01]  /*1470*/  FADD.FTZ R100, -R173.reuse, R104 ;  /* 0x00000068ad647221 */ /* 0x040fe20000010100 */
[C---:B------:R-:W-:Y:S01]  /*1480*/  FMUL.FTZ R94, R182.reuse, R94 ;  /* 0x0000005eb65e7220 */ /* 0x040fe20000410000 */
[----:B------:R-:W-:Y:S02]  /*1490*/  HADD2.F32 R91, -RZ, R91.H1_H1 ;  /* 0x3000005bff5b7230 */ /* 0x000fe40000004100 */
[C---:B------:R-:W-:Y:S01]  /*14a0*/  FADD.FTZ R97, -R173.reuse, R99 ;  /* 0x00000063ad617221 */ /* 0x040fe20000010100 */
[C---:B------:R-:W-:Y:S01]  /*14b0*/  FADD.FTZ R104, -R173.reuse, R112 ;  /* 0x00000070ad687221 */ /* 0x040fe20000010100 */
[C---:B------:R-:W-:Y:S01]  /*14c0*/  FADD.FTZ R99, -R173.reuse, R106 ;  /* 0x0000006aad637221 */ /* 0x040fe20000010100 */
[C---:B----4-:R-:W-:Y:S01]  /*14d0*/  FADD.FTZ R112, -R173.reuse, R116 ;  /* 0x00000074ad707221 */ /* 0x050fe20000010100 */
[----:B------:R-:W-:Y:S01]  /*14e0*/  FMUL.FTZ R215, R182, R215 ;  /* 0x000000d7b6d77220 */ /* 0x000fe20000410000 */
[C---:B------:R-:W-:Y:S01]  /*14f0*/  FADD.FTZ R106, -R173.reuse, R114 ;  /* 0x00000072ad6a7221 */ /* 0x040fe20000010100 */
[C---:B------:R-:W-:Y:S01]  /*1500*/  FADD.FTZ R116, -R173.reuse, R118 ;  /* 0x00000076ad747221 */ /* 0x040fe20000010100 */
[C---:B------:R-:W-:Y:S01]  /*1510*/  FADD.FTZ R114, -R173.reuse, R117 ;  /* 0x00000075ad727221 */ /* 0x040fe20000010100 */
[----:B------:R-:W-:Y:S01]  /*1520*/  FADD.FTZ R118, -R173, R119 ;  /* 0x00000077ad767221 */ /* 0x000fe20000010100 */
[----:B------:R-:W-:Y:S01]  /*1530*/  FADD.FTZ R42, R211, R42 ;  /* 0x0000002ad32a7221 */ /* 0x000fe20000010000 */
[----:B------:R-:W-:Y:S01]  /*1540*/  FFMA.FTZ R10, R94, R211, R10 ;  /* 0x000000d35e0a7223 */ /* 0x000fe2000001000a */
[----:B------:R-:W-:-:S02]  /*1550*/  HADD2.F32 R117, -RZ, R131.H0_H0 ;  /* 0x20000083ff757230 */ /* 0x000fc40000004100 */
[----:B------:R-:W-:Y:S01]  /*1560*/  FADD.FTZ R39, R91, R39 ;  /* 0x000000275b277221 */ /* 0x000fe20000010000 */
[----:B------:R-:W-:Y:S02]  /*1570*/  HADD2.F32 R119, -RZ, R131.H1_H1 ;  /* 0x30000083ff777230 */ /* 0x000fe40000004100 */
[----:B------:R-:W-:Y:S01]  /*1580*/  FFMA.FTZ R7, R215, R91, R7 ;  /* 0x0000005bd7077223 */ /* 0x000fe20000010007 */
[----:B------:R-:W4:Y:S01]  /*1590*/  LDL R131, [R1+0x54] ;  /* 0x0000540001837983 */ /* 0x000f220000100800 */
[----:B------:R-:W-:-:S03]  /*15a0*/  FADD.FTZ R219, -R173, R93 ;  /* 0x0000005daddb7221 */ /* 0x000fc60000010100 */
[----:B------:R-:W4:Y:S01]  /*15b0*/  LDL R93, [R1+0x74] ;  /* 0x00007400015d7983 */ /* 0x000f220000100800 */
        /* <DEDUP_REMOVED lines=8> */
[C---:B------:R-:W-:Y:S01]  /*1640*/  FADD.FTZ R105, -R173.reuse, R113 ;  /* 0x00000071ad697221 */ /* 0x040fe20000010100 */
[C---:B------:R-:W-:Y:S01]  /*1650*/  FADD.FTZ R107, -R173.reuse, R115 ;  /* 0x00000073ad6b7221 */ /* 0x040fe20000010100 */
[--C-:B------:R-:W-:Y:S02]  /*1660*/  HADD2.F32 R113, -RZ, R130.reuse.H0_H0 ;  /* 0x20000082ff717230 */ /* 0x100fe40000004100 */
[----:B------:R-:W-:Y:S01]  /*1670*/  FADD.FTZ R102, -R173, R102 ;  /* 0x00000066ad667221 */ /* 0x000fe20000010100 */
[----:B------:R-:W-:-:S02]  /*1680*/  HADD2.F32 R115, -RZ, R130.H1_H1 ;  /* 0x30000082ff737230 */ /* 0x000fc40000004100 */
[C---:B------:R-:W-:Y:S01]  /*1690*/  FADD.FTZ R103, -R173.reuse, R103 ;  /* 0x00000067ad677221 */ /* 0x040fe20000010100 */
[----:B------:R-:W2:Y:S01]  /*16a0*/  LDL R130, [R1+0x64] ;  /* 0x0000640001827983 */ /* 0x000ea20000100800 */
[C---:B------:R-:W-:Y:S01]  /*16b0*/  FADD.FTZ R108, -R173.reuse, R108 ;  /* 0x0000006cad6c7221 */ /* 0x040fe20000010100 */
[C---:B------:R-:W-:Y:S01]  /*16c0*/  FADD.FTZ R109, -R173.reuse, R109 ;  /* 0x0000006dad6d7221 */ /* 0x040fe20000010100 */
[C---:B------:R-:W-:Y:S01]  /*16d0*/  FADD.FTZ R110, -R173.reuse, R110 ;  /* 0x0000006ead6e7221 */ /* 0x040fe20000010100 */
[----:B------:R-:W-:Y:S01]  /*16e0*/  FADD.FTZ R111, -R173, R111 ;  /* 0x0000006fad6f7221 */ /* 0x000fe20000010100 */
[----:B------:R-:W-:Y:S02]  /*16f0*/  HADD2.F32 R213, -RZ, R121.H0_H0 ;  /* 0x20000079ffd57230 */ /* 0x000fe40000004100 */
[C---:B------:R-:W-:Y:S01]  /*1700*/  FMUL.FTZ R96, R182.reuse, R96 ;  /* 0x00000060b6607220 */ /* 0x040fe20000410000 */
[--C-:B------:R-:W-:Y:S02]  /*1710*/  HADD2.F32 R201, -RZ, R122.reuse.H1_H1 ;  /* 0x3000007affc97230 */ /* 0x100fe40000004100 */
[----:B------:R-:W-:Y:S01]  /*1720*/  FMUL.FTZ R172, R182, R172 ;  /* 0x000000acb6ac7220 */ /* 0x000fe20000410000 */
[----:B------:R-:W-:Y:S01]  /*1730*/  HADD2.F32 R173, -RZ, R122.H0_H0 ;  /* 0x2000007affad7230 */ /* 0x000fe20000004100 */
[----:B------:R-:W2:Y:S01]  /*1740*/  LDL R129, [R1+0x4c] ;  /* 0x00004c0001817983 */ /* 0x000ea20000100800 */
[----:B------:R-:W-:-:S02]  /*1750*/  HADD2.F32 R122, -RZ, R124.H0_H0 ;  /* 0x2000007cff7a7230 */ /* 0x000fc40000004100 */
[----:B------:R-:W-:Y:S01]  /*1760*/  FADD.FTZ R132, R213, R132 ;  /* 0x00000084d5847221 */ /* 0x000fe20000010000 */
[----:B------:R-:W-:Y:S01]  /*1770*/  FFMA.FTZ R12, R96, R213, R12 ;  /* 0x000000d5600c7223 */ /* 0x000fe2000001000c */
[----:B------:R-:W-:Y:S01]  /*1780*/  FADD.FTZ R133, R201, R133 ;  /* 0x00000085c9857221 */ /* 0x000fe20000010000 */
[----:B------:R-:W-:Y:S01]  /*1790*/  FFMA.FTZ R13, R172, R201, R13 ;  /* 0x000000c9ac0d7223 */ /* 0x000fe2000001000d */
[----:B----4-:R-:W-:Y:S01]  /*17a0*/  FMUL.FTZ R213, R131, R213 ;  /* 0x000000d583d57220 */ /* 0x010fe20000410000 */
        /* <DEDUP_REMOVED lines=9> */
[----:B------:R-:W-:-:S02]  /*1840*/  FMUL.FTZ R93, R208, R89 ;  /* 0x00000059d05d7220 */ /* 0x000fc40000410000 */
[----:B------:R-:W4:Y:S01]  /*1850*/  LDL R89, [R1+0x58] ;  /* 0x0000580001597983 */ /* 0x000f220000100800 */
[----:B---3--:R-:W-:-:S03]  /*1860*/  FMUL.FTZ R201, R128, R201 ;  /* 0x000000c980c97220 */ /* 0x008fc60000410000 */
[----:B------:R-:W3:Y:S01]  /*1870*/  LDL R128, [R1+0x34] ;  /* 0x0000340001807983 */ /* 0x000ee20000100800 */
[----:B--2---:R-:W-:-:S03]  /*1880*/  FMUL.FTZ R131, R91, R122 ;  /* 0x0000007a5b837220 */ /* 0x004fc60000410000 */
[----:B------:R-:W2:Y:S01]  /*1890*/  LDL R91, [R1+0x30] ;  /* 0x00003000015b7983 */ /* 0x000ea20000100800 */
[----:B------:R-:W-:Y:S02]  /*18a0*/  HADD2.F32 R218, -RZ, R90.H0_H0 ;  /* 0x2000005affda7230 */ /* 0x000fe40000004100 */
[C---:B------:R-:W-:Y:S01]  /*18b0*/  FMUL.FTZ R220, R182.reuse, R220 ;  /* 0x000000dcb6dc7220 */ /* 0x040fe20000410000 */
[----:B------:R-:W-:Y:S01]  /*18c0*/  FMUL.FTZ R217, R182, R217 ;  /* 0x000000d9b6d97220 */ /* 0x000fe20000410000 */
[----:B------:R-:W-:Y:S01]  /*18d0*/  FADD.FTZ R40, R170, R40 ;  /* 0x00000028aa287221 */ /* 0x000fe20000010000 */
[----:B------:R-:W-:Y:S01]  /*18e0*/  FADD.FTZ R38, R218, R38 ;  /* 0x00000026da267221 */ /* 0x000fe20000010000 */
[----:B------:R-:W-:Y:S01]  /*18f0*/  FFMA.FTZ R6, R220, R218, R6 ;  /* 0x000000dadc067223 */ /* 0x000fe20000010006 */
[----:B------:R-:W-:Y:S01]  /*1900*/  FFMA.FTZ R8, R217, R170, R8 ;  /* 0x000000aad9087223 */ /* 0x000fe20000010008 */
[----:B------:R-:W-:Y:S01]  /*1910*/  FMUL.FTZ R218, R200, R218 ;  /* 0x000000dac8da7220 */ /* 0x000fe20000410000 */
[----:B------:R-:W-:Y:S01]  /*1920*/  FMUL.FTZ R170, R130, R170 ;  /* 0x000000aa82aa7220 */ /* 0x000fe20000410000 */
[----:B------:R-:W-:Y:S01]  /*1930*/  FMUL.FTZ R200, R182, R102 ;  /* 0x00000066b6c87220 */ /* 0x000fe20000410000 */
[----:B------:R-:W2:Y:S04]  /*1940*/  LDL R130, [R1+0x50] ;  /* 0x0000500001827983 */ /* 0x000ea80000100800 */
[----:B------:R-:W2:Y:S01]  /*1950*/  LDL R102, [R1+0x38] ;  /* 0x0000380001667983 */ /* 0x000ea20000100800 */
[----:B------:R-:W-:-:S02]  /*1960*/  HADD2.F32 R212, -RZ, R120.H1_H1 ;  /* 0x30000078ffd47230 */ /* 0x000fc40000004100 */
[C---:B------:R-:W-:Y:S01]  /*1970*/  FMUL.FTZ R171, R182.reuse, R171 ;  /* 0x000000abb6ab7220 */ /* 0x040fe20000410000 */
[----:B------:R-:W-:Y:S02]  /*1980*/  HADD2.F32 R214, -RZ, R121.H1_H1 ;  /* 0x30000079ffd67230 */ /* 0x000fe40000004100 */
[--C-:B------:R-:W-:Y:S02]  /*1990*/  HADD2.F32 R120, -RZ, R125.reuse.H0_H0 ;  /* 0x2000007dff787230 */ /* 0x100fe40000004100 */
[----:B------:R-:W-:Y:S02]  /*19a0*/  HADD2.F32 R121, -RZ, R125.H1_H1 ;  /* 0x3000007dff797230 */ /* 0x000fe40000004100 */
[----:B------:R-:W-:Y:S01]  /*19b0*/  FADD.FTZ R134, R173, R134 ;  /* 0x00000086ad867221 */ /* 0x000fe20000010000 */
[-C--:B------:R-:W-:Y:S01]  /*19c0*/  FFMA.FTZ R14, R171, R173.reuse, R14 ;  /* 0x000000adab0e7223 */ /* 0x080fe2000001000e */
[----:B------:R-:W-:Y:S01]  /*19d0*/  FMUL.FTZ R173, R129, R173 ;  /* 0x000000ad81ad7220 */ /* 0x000fe20000410000 */
[----:B------:R-:W-:-:S02]  /*19e0*/  FMUL.FTZ R208, R182, R103 ;  /* 0x00000067b6d07220 */ /* 0x000fc40000410000 */
[----:B------:R-:W2:Y:S01]  /*19f0*/  LDL R103, [R1+0x2c] ;  /* 0x00002c0001677983 */ /* 0x000ea20000100800 */
[----:B------:R-:W-:Y:S02]  /*1a00*/  HADD2.F32 R90, -RZ, R90.H1_H1 ;  /* 0x3000005aff5a7230 */ /* 0x000fe40000004100 */
[C---:B------:R-:W-:Y:S01]  /*1a10*/  FMUL.FTZ R219, R182.reuse, R219 ;  /* 0x000000dbb6db7220 */ /* 0x040fe20000410000 */
[----:B------:R-:W-:Y:S02]  /*1a20*/  FMUL.FTZ R95, R182, R95 ;  /* 0x0000005fb65f7220 */ /* 0x000fe40000410000 */
[----:B------:R-:W-:Y:S01]  /*1a30*/  FADD.FTZ R37, R90, R37 ;  /* 0x000000255a257221 */ /* 0x000fe20000010000 */
[-C--:B------:R-:W-:Y:S01]  /*1a40*/  FFMA.FTZ R5, R219, R90.reuse, R5 ;  /* 0x0000005adb057223 */ /* 0x080fe20000010005 */
[----:B------:R-:W-:Y:S02]  /*1a50*/  FMUL.FTZ R216, R216, R90 ;  /* 0x0000005ad8d87220 */ /* 0x000fe40000410000 */
[----:B------:R-:W2:Y:S01]  /*1a60*/  LDL R90, [R1+0x44] ;  /* 0x00004400015a7983 */ /* 0x000ea20000100800 */
[----:B------:R-:W-:Y:S01]  /*1a70*/  FADD.FTZ R41, R212, R41 ;  /* 0x00000029d4297221 */ /* 0x000fe20000010000 */
[-C--:B------:R-:W-:Y:S01]  /*1a80*/  FFMA.FTZ R9, R95, R212.reuse, R9 ;  /* 0x000000d45f097223 */ /* 0x080fe20000010009 */
[----:B----4-:R-:W-:-:S02]  /*1a90*/  FMUL.FTZ R212, R89, R212 ;  /* 0x000000d459d47220 */ /* 0x010fc40000410000 */
[----:B------:R-:W4:Y:S01]  /*1aa0*/  LDL R89, [R1+0x40] ;  /* 0x0000400001597983 */ /* 0x000f220000100800 */
[----:B---3--:R-:W-:Y:S01]  /*1ab0*/  FMUL.FTZ R129, R128, R120 ;  /* 0x0000007880817220 */ /* 0x008fe20000410000 */
[----:B--2---:R-:W-:Y:S02]  /*1ac0*/  FMUL.FTZ R128, R91, R121 ;  /* 0x000000795b807220 */ /* 0x004fe40000410000 */
[----:B------:R-:W2:Y:S01]  /*1ad0*/  LDL R91, [R1+0x24] ;  /* 0x00002400015b7983 */ /* 0x000ea20000100800 */
[----:B------:R-:W-:Y:S01]  /*1ae0*/  FMUL.FTZ R97, R182, R97 ;  /* 0x00000061b6617220 */ /* 0x000fe20000410000 */
[----:B------:R-:W-:Y:S02]  /*1af0*/  HADD2.F32 R124, -RZ, R124.H1_H1 ;  /* 0x3000007cff7c7230 */ /* 0x000fe40000004100 */
[----:B------:R-:W-:Y:S01]  /*1b00*/  FADD.FTZ R43, R214, R43 ;  /* 0x0000002bd62b7221 */ /* 0x000fe20000010000 */
[-C--:B------:R-:W-:Y:S01]  /*1b10*/  FFMA.FTZ R11, R97, R214.reuse, R11 ;  /* 0x000000d6610b7223 */ /* 0x080fe2000001000b */
[----:B------:R-:W-:Y:S01]  /*1b20*/  FMUL.FTZ R214, R130, R214 ;  /* 0x000000d682d67220 */ /* 0x000fe20000410000 */
[----:B------:R-:W-:-:S02]  /*1b30*/  FMUL.FTZ R130, R102, R124 ;  /* 0x0000007c66827220 */ /* 0x000fc40000410000 */
[----:B------:R-:W3:Y:S01]  /*1b40*/  LDL R102, [R1+0x28] ;  /* 0x0000280001667983 */ /* 0x000ee20000100800 */
[C---:B------:R-:W-:Y:S01]  /*1b50*/  FMUL.FTZ R101, R182.reuse, R101 ;  /* 0x00000065b6657220 */ /* 0x040fe20000410000 */
[----:B------:R-:W-:Y:S02]  /*1b60*/  HADD2.F32 R125, -RZ, R126.H0_H0 ;  /* 0x2000007eff7d7230 */ /* 0x000fe40000004100 */
[----:B------:R-:W-:Y:S01]  /*1b70*/  FADD.FTZ R139, R121, R139 ;  /* 0x0000008b798b7221 */ /* 0x000fe20000010000 */
[----:B------:R-:W-:Y:S01]  /*1b80*/  FFMA.FTZ R19, R101, R121, R19 ;  /* 0x0000007965137223 */ /* 0x000fe20000010013 */
[C---:B------:R-:W-:Y:S01]  /*1b90*/  FMUL.FTZ R121, R182.reuse, R108 ;  /* 0x0000006cb6797220 */ /* 0x040fe20000410000 */
[----:B------:R-:W-:Y:S02]  /*1ba0*/  HADD2.F32 R88, -RZ, R127.H0_H0 ;  /* 0x2000007fff587230 */ /* 0x000fe40000004100 */
[----:B------:R-:W-:Y:S01]  /*1bb0*/  FADD.FTZ R142, R125, R142 ;  /* 0x0000008e7d8e7221 */ /* 0x000fe20000010000 */
[----:B------:R-:W-:Y:S01]  /*1bc0*/  FMUL.FTZ R100, R182, R100 ;  /* 0x00000064b6647220 */ /* 0x000fe20000410000 */
[-C--:B------:R-:W-:Y:S01]  /*1bd0*/  FFMA.FTZ R22, R121, R125.reuse, R22 ;  /* 0x0000007d79167223 */ /* 0x080fe20000010016 */
[----:B------:R-:W-:Y:S01]  /*1be0*/  FMUL.FTZ R125, R103, R125 ;  /* 0x0000007d677d7220 */ /* 0x000fe20000410000 */
[----:B------:R-:W3:Y:S01]  /*1bf0*/  LDL R108, [R1+0x1c] ;  /* 0x00001c00016c7983 */ /* 0x000ee20000100800 */
[----:B------:R-:W-:Y:S01]  /*1c00*/  FADD.FTZ R138, R122, R138 ;  /* 0x0000008a7a8a7221 */ /* 0x000fe20000010000 */
[----:B------:R-:W-:Y:S01]  /*1c10*/  FFMA.FTZ R18, R100, R122, R18 ;  /* 0x0000007a64127223 */ /* 0x000fe20000010012 */
[----:B------:R-:W-:-:S02]  /*1c20*/  FMUL.FTZ R122, R182, R110 ;  /* 0x0000006eb67a7220 */ /* 0x000fc40000410000 */
[----:B------:R-:W3:Y:S01]  /*1c30*/  LDL R110, [R1+0x14] ;  /* 0x00001400016e7983 */ /* 0x000ee20000100800 */
[----:B------:R-:W-:Y:S01]  /*1c40*/  MOV R168, 0x3f800000 ;  /* 0x3f80000000a87802 */ /* 0x000fe20000000f00 */
[----:B------:R-:W-:Y:S02]  /*1c50*/  @P0 HADD2.F32 R168, -RZ, R209.H0_H0 ;  /* 0x200000d1ffa80230 */ /* 0x000fe40000004100 */
[--C-:B------:R-:W-:Y:S02]  /*1c60*/  HADD2.F32 R209, -RZ, R123.reuse.H0_H0 ;  /* 0x2000007bffd17230 */ /* 0x100fe40000004100 */
[----:B------:R-:W-:-:S03]  /*1c70*/  HADD2.F32 R210, -RZ, R123.H1_H1 ;  /* 0x3000007bffd27230 */ /* 0x000fc60000004100 */
[----:B------:R-:W-:Y:S01]  /*1c80*/  FADD.FTZ R136, R209, R136 ;  /* 0x00000088d1887221 */ /* 0x000fe20000010000 */
[-C--:B------:R-:W-:Y:S01]  /*1c90*/  FFMA.FTZ R16, R200, R209.reuse, R16 ;  /* 0x000000d1c8107223 */ /* 0x080fe20000010010 */
[----:B------:R-:W-:Y:S01]  /*1ca0*/  FMUL.FTZ R209, R90, R209 ;  /* 0x000000d15ad17220 */ /* 0x000fe20000410000 */
[----:B------:R-:W-:Y:S01]  /*1cb0*/  FFMA.FTZ R90, R92, R223, RZ ;  /* 0x000000df5c5a7223 */ /* 0x000fe200000100ff */
[----:B------:R-:W-:Y:S01]  /*1cc0*/  FADD.FTZ R135, R210, R135 ;  /* 0x00000087d2877221 */ /* 0x000fe20000010000 */
[----:B------:R-:W-:Y:S02]  /*1cd0*/  FFMA.FTZ R15, R208, R210, R15 ;  /* 0x000000d2d00f7223 */ /* 0x000fe4000001000f */
[----:B------:R-:W-:Y:S01]  /*1ce0*/  FFMA.FTZ R90, R226, R222, R90 ;  /* 0x000000dee25a7223 */ /* 0x000fe2000001005a */
[----:B----4-:R-:W-:Y:S01]  /*1cf0*/  FMUL.FTZ R210, R89, R210 ;  /* 0x000000d259d27220 */ /* 0x010fe20000410000 */
[----:B------:R-:W-:Y:S02]  /*1d00*/  FADD.FTZ R89, RZ, R223 ;  /* 0x000000dfff597221 */ /* 0x000fe40000010000 */
[----:B------:R-:W-:-:S02]  /*1d10*/  FFMA.FTZ R90, R225, R221, R90 ;  /* 0x000000dde15a7223 */ /* 0x000fc4000001005a */
[----:B------:R-:W-:Y:S02]  /*1d20*/  FADD.FTZ R89, R89, R222 ;  /* 0x000000de59597221 */ /* 0x000fe40000010000 */
[----:B------:R-:W-:Y:S01]  /*1d30*/  FFMA.FTZ R90, R224, R93, R90 ;  /* 0x0000005de05a7223 */ /* 0x000fe2000001005a */
[----:B--2---:R-:W-:Y:S02]  /*1d40*/  FMUL.FTZ R103, R91, R88 ;  /* 0x000000585b677220 */ /* 0x004fe40000410000 */
[----:B------:R-:W2:Y:S01]  /*1d50*/  LDL R91, [R1+0x18] ;  /* 0x00001800015b7983 */ /* 0x000ea20000100800 */
        /* <DEDUP_REMOVED lines=14> */
[C---:B------:R-:W-:Y:S02]  /*1e40*/  FMUL.FTZ R99, R182.reuse, R99 ;  /* 0x00000063b6637220 */ /* 0x040fe40000410000 */
[----:B------:R-:W-:Y:S01]  /*1e50*/  FADD.FTZ R89, R89, R212 ;  /* 0x000000d459597221 */ /* 0x000fe20000010000 */
[----:B------:R-:W-:Y:S01]  /*1e60*/  FFMA.FTZ R90, R97, R214, R90 ;  /* 0x000000d6615a7223 */ /* 0x000fe2000001005a */
[----:B------:R-:W-:Y:S02]  /*1e70*/  HADD2.F32 R123, -RZ, R126.H1_H1 ;  /* 0x3000007eff7b7230 */ /* 0x000fe40000004100 */
        /* <DEDUP_REMOVED lines=15> */
[----:B---3--:R-:W-:Y:S01]  /*1f70*/  FMUL.FTZ R123, R102, R123 ;  /* 0x0000007b667b7220 */ /* 0x008fe20000410000 */
[----:B------:R-:W3:Y:S01]  /*1f80*/  LDL R111, [R1+0x10] ;  /* 0x00001000016f7983 */ /* 0x000ee20000100800 */
[----:B------:R-:W-:Y:S01]  /*1f90*/  FADD.FTZ R89, R89, R173 ;  /* 0x000000ad59597221 */ /* 0x000fe20000010000 */
[----:B------:R-:W-:-:S02]  /*1fa0*/  FFMA.FTZ R88, R200, R209, R88 ;  /* 0x000000d1c8587223 */ /* 0x000fc40000010058 */
[----:B------:R-:W4:Y:S01]  /*1fb0*/  LDL R102, [R1+0x20] ;  /* 0x0000200001667983 */ /* 0x000f220000100800 */
[----:B------:R-:W-:Y:S01]  /*1fc0*/  FADD.FTZ R89, R89, R201 ;  /* 0x000000c959597221 */ /* 0x000fe20000010000 */
[----:B------:R-:W-:Y:S01]  /*1fd0*/  FFMA.FTZ R88, R208, R210, R88 ;  /* 0x000000d2d0587223 */ /* 0x000fe20000010058 */
[----:B------:R-:W-:Y:S01]  /*1fe0*/  FMUL.FTZ R105, R182, R105 ;  /* 0x00000069b6697220 */ /* 0x000fe20000410000 */
[----:B------:R-:W-:Y:S01]  /*1ff0*/  FADD.FTZ R145, R87, R145 ;  /* 0x0000009157917221 */ /* 0x000fe20000010000 */
[----:B------:R-:W-:Y:S01]  /*2000*/  FADD.FTZ R89, R89, R209 ;  /* 0x000000d159597221 */ /* 0x000fe20000010000 */
[----:B------:R-:W-:Y:S01]  /*2010*/  FFMA.FTZ R88, R100, R131, R88 ;  /* 0x0000008364587223 */ /* 0x000fe20000010058 */
[----:B------:R-:W-:Y:S01]  /*2020*/  FMUL.FTZ R104, R182, R104 ;  /* 0x00000068b6687220 */ /* 0x000fe20000410000 */
[----:B------:R-:W4:Y:S01]  /*2030*/  LDL R90, [R1+0x8] ;  /* 0x00000800015a7983 */ /* 0x000f220000100800 */
[----:B------:R-:W-:Y:S01]  /*2040*/  FADD.FTZ R89, R89, R210 ;  /* 0x000000d259597221 */ /* 0x000fe20000010000 */
[----:B------:R-:W-:-:S03]  /*2050*/  FFMA.FTZ R88, R98, R130, R88 ;  /* 0x0000008262587223 */ /* 0x000fc60000010058 */
[----:B------:R-:W-:Y:S01]  /*2060*/  FADD.FTZ R89, R89, R131 ;  /* 0x0000008359597221 */ /* 0x000fe20000010000 */
[----:B------:R-:W-:Y:S01]  /*2070*/  FFMA.FTZ R88, R99, R129, R88 ;  /* 0x0000008163587223 */ /* 0x000fe20000010058 */
[-C--:B------:R-:W-:Y:S02]  /*2080*/  FFMA.FTZ R25, R105, R87.reuse, R25 ;  /* 0x0000005769197223 */ /* 0x080fe40000010019 */
[----:B------:R-:W-:Y:S01]  /*2090*/  FADD.FTZ R89, R89, R130 ;  /* 0x0000008259597221 */ /* 0x000fe20000010000 */
[----:B------:R-:W-:Y:S01]  /*20a0*/  FMUL.FTZ R106, R182, R106 ;  /* 0x0000006ab66a7220 */ /* 0x000fe20000410000 */
[----:B------:R-:W-:Y:S01]  /*20b0*/  FADD.FTZ R146, R86, R146 ;  /* 0x0000009256927221 */ /* 0x000fe20000010000 */
[-C--:B------:R-:W-:Y:S01]  /*20c0*/  FFMA.FTZ R26, R104, R86.reuse, R26 ;  /* 0x00000056681a7223 */ /* 0x080fe2000001001a */
[----:B------:R-:W-:Y:S01]  /*20d0*/  FMUL.FTZ R108, R108, R86 ;  /* 0x000000566c6c7220 */ /* 0x000fe20000410000 */
[----:B------:R-:W-:Y:S02]  /*20e0*/  FADD.FTZ R86, R89, R129 ;  /* 0x0000008159567221 */ /* 0x000fe40000010000 */
[----:B------:R-:W4:Y:S01]  /*20f0*/  LDL R89, [R1+0x4] ;  /* 0x0000040001597983 */ /* 0x000f220000100800 */
[----:B------:R-:W-:Y:S01]  /*2100*/  FADD.FTZ R148, R84, R148 ;  /* 0x0000009454947221 */ /* 0x000fe20000010000 */
[-C--:B------:R-:W-:Y:S01]  /*2110*/  FFMA.FTZ R28, R106, R84.reuse, R28 ;  /* 0x000000546a1c7223 */ /* 0x080fe2000001001c */
[----:B------:R-:W-:Y:S01]  /*2120*/  FMUL.FTZ R110, R110, R84 ;  /* 0x000000546e6e7220 */ /* 0x000fe20000410000 */
[----:B--2---:R-:W-:-:S02]  /*2130*/  FMUL.FTZ R109, R91, R87 ;  /* 0x000000575b6d7220 */ /* 0x004fc40000410000 */
[----:B------:R-:W2:Y:S01]  /*2140*/  LDL R91, [R1+0xc] ;  /* 0x00000c00015b7983 */ /* 0x000ea20000100800 */
[----:B------:R-:W-:-:S04]  /*2150*/  FFMA.FTZ R87, R101, R128, R88 ;  /* 0x0000008065577223 */ /* 0x000fc80000010058 */
[----:B------:R-:W-:-:S04]  /*2160*/  FFMA.FTZ R87, R121, R125, R87 ;  /* 0x0000007d79577223 */ /* 0x000fc80000010057 */
[----:B------:R-:W-:Y:S02]  /*2170*/  FFMA.FTZ R84, R120, R123, R87 ;  /* 0x0000007b78547223 */ /* 0x000fe40000010057 */
[----:B------:R-:W2:Y:S01]  /*2180*/  LDL R87, [R1] ;  /* 0x0000000001577983 */ /* 0x000ea20000100800 */
[----:B------:R-:W-:Y:S01]  /*2190*/  FADD.FTZ R86, R86, R128 ;  /* 0x0000008056567221 */ /* 0x000fe20000010000 */
[----:B------:R-:W-:-:S03]  /*21a0*/  HADD2.F32 R127, -RZ, R127.H1_H1 ;  /* 0x3000007fff7f7230 */ /* 0x000fc60000004100 */
[----:B------:R-:W-:Y:S01]  /*21b0*/  FADD.FTZ R86, R86, R125 ;  /* 0x0000007d56567221 */ /* 0x000fe20000010000 */
[----:B------:R-:W-:-:S03]  /*21c0*/  FMUL.FTZ R107, R182, R107 ;  /* 0x0000006bb66b7220 */ /* 0x000fc60000410000 */
[----:B------:R-:W-:Y:S01]  /*21d0*/  FADD.FTZ R86, R86, R123 ;  /* 0x0000007b56567221 */ /* 0x000fe20000010000 */
[----:B------:R-:W-:Y:S01]  /*21e0*/  FADD.FTZ R147, R85, R147 ;  /* 0x0000009355937221 */ /* 0x000fe20000010000 */
[----:B------:R-:W-:Y:S01]  /*21f0*/  FFMA.FTZ R27, R107, R85, R27 ;  /* 0x000000556b1b7223 */ /* 0x000fe2000001001b */
[----:B------:R-:W-:Y:S01]  /*2200*/  FFMA.FTZ R84, R122, R103, R84 ;  /* 0x000000677a547223 */ /* 0x000fe20000010054 */
[----:B------:R-:W0:Y:S01]  /*2210*/  S2R R126, SR_TID.X ;  /* 0x00000000007e7919 */ /* 0x000e220000002100 */
[----:B------:R-:W-:Y:S01]  /*2220*/  FMUL.FTZ R112, R182, R112 ;  /* 0x00000070b6707220 */ /* 0x000fe20000410000 */
[----:B------:R-:W-:Y:S01]  /*2230*/  FADD.FTZ R150, R113, R150 ;  /* 0x0000009671967221 */ /* 0x000fe20000010000 */
[----:B---3--:R-:W-:Y:S01]  /*2240*/  FMUL.FTZ R111, R111, R85 ;  /* 0x000000556f6f7220 */ /* 0x008fe20000410000 */
[----:B------:R-:W-:Y:S01]  /*2250*/  FADD.FTZ R85, R86, R103 ;  /* 0x0000006756557221 */ /* 0x000fe20000010000 */
        /* <DEDUP_REMOVED lines=19> */
[-C--:B------:R-:W-:Y:S01]  /*2390*/  FFMA.FTZ R32, R116, R117.reuse, R32 ;  /* 0x0000007574207223 */ /* 0x080fe20000010020 */
[----:B------:R-:W-:Y:S01]  /*23a0*/  FMUL.FTZ R117, R89, R117 ;  /* 0x0000007559757220 */ /* 0x000fe20000410000 */
[----:B------:R-:W-:Y:S01]  /*23b0*/  FADD.FTZ R151, R119, R151 ;  /* 0x0000009777977221 */ /* 0x000fe20000010000 */
[----:B------:R-:W-:Y:S01]  /*23c0*/  FFMA.FTZ R31, R118, R119, R31 ;  /* 0x00000077761f7223 */ /* 0x000fe2000001001f */
[----:B------:R-:W-:Y:S01]  /*23d0*/  UMOV UR4, 0xffffffff ;  /* 0xffffffff00047882 */ /* 0x000fe20000000000 */
[----:B0-----:R-:W-:Y:S01]  /*23e0*/  LOP3.LUT P1, RZ, R126, 0x1f, RZ, 0xc0, !PT ;  /* 0x0000001f7eff7812 */ /* 0x001fe2000782c0ff */
[----:B------:R-:W-:Y:S01]  /*23f0*/  FADD.FTZ R143, R127, R143 ;  /* 0x0000008f7f8f7221 */ /* 0x000fe20000010000 */
[----:B------:R-:W-:Y:S01]  /*2400*/  FFMA.FTZ R23, R124, R127, R23 ;  /* 0x0000007f7c177223 */ /* 0x000fe20000010017 */
[----:B--2---:R-:W-:-:S04]  /*2410*/  FMUL.FTZ R113, R91, R113 ;  /* 0x000000715b717220 */ /* 0x004fc80000410000 */
        /* <DEDUP_REMOVED lines=28> */
.L_x_8792:
[----:B-1----:R-:W-:Y:S01]  /*25e0*/  FADD.FTZ R84, R84, R87 ;  /* 0x0000005754547221 */ /* 0x002fe20000010000 */
[----:B0-----:R-:W-:Y:S01]  /*25f0*/  FADD.FTZ R85, R85, R86 ;  /* 0x0000005655557221 */ /* 0x001fe20000010000 */
[----:B------:R-:W-:Y:S01]  /*2600*/  LOP3.LUT P4, RZ, R204, 0xff, RZ, 0xc0, !PT ;  /* 0x000000ffccff7812 */ /* 0x000fe2000788c0ff */
[----:B------:R-:W-:-:S12]  /*2610*/  @P1 BRA `(.L_x_8780) ;  /* 0x0000000000241947 */ /* 0x000fd80003800000 */
        /* <DEDUP_REMOVED lines=9> */
.L_x_8780:
[----:B------:R-:W-:Y:S05]  /*26b0*/  WARPSYNC.ALL ;  /* 0x0000000000007948 */ /* 0x000fea0003800000 */
[----:B------:R-:W1:Y:S08]  /*26c0*/  S2UR UR5, SR_CgaCtaId ;  /* 0x00000000000579c3 */ /* 0x000e700000008800 */
[----:B------:R-:W-:Y:S01]  /*26d0*/  BAR.SYNC.DEFER_BLOCKING 0x0 ;  /* 0x0000000000007b1d */ /* 0x000fe20000010000 */
[----:B------:R-:W-:-:S02]  /*26e0*/  SHF.R.U32.HI R88, RZ, 0x5, R126 ;  /* 0x00000005ff587819 */ /* 0x000fc4000001167e */
[----:B------:R-:W-:Y:S02]  /*26f0*/  ISETP.NE.U32.AND P1, PT, R162, RZ, PT ;  /* 0x000000ffa200720c */ /* 0x000fe40003f25070 */
[----:B------:R-:W-:Y:S01]  /*2700*/  LOP3.LUT R88, R88, 0x7fffff8, RZ, 0xc0, !PT ;  /* 0x07fffff858587812 */ /* 0x000fe200078ec0ff */
[----:B------:R-:W-:Y:S02]  /*2710*/  UMOV UR4, 0x400 ;  /* 0x0000040000047882 */ /* 0x000fe40000000000 */
[----:B------:R-:W2:Y:S01]  /*2720*/  LDC.64 R126, c[0x0][0x220] ;  /* 0x00008800ff7e7b82 */ /* 0x000ea20000000a00 */
[----:B------:R-:W-:Y:S02]  /*2730*/  ISETP.NE.U32.AND P2, PT, RZ, UR12, PT ;  /* 0x0000000cff007c0c */ /* 0x000fe4000bf45070 */
[----:B------:R-:W-:Y:S02]  /*2740*/  @!P4 IADD3 R88, R88, 0x8, RZ ;  /* 0x000000085858c810 */ /* 0x000fe40007ffe0ff */
        /* <DEDUP_REMOVED lines=28> */
[----:B------:R-:W-:Y:S02]  /*2910*/  FSEL R126, R90, RZ, !P3 ;  /* 0x000000ff5a7e7208 */ /* 0x000fe40005800000 */
[----:B------:R-:W-:-:S03]  /*2920*/  ISETP.NE.U32.AND P3, PT, RZ, UR12, PT ;  /* 0x0000000cff007c0c */ /* 0x000fc6000bf65070 */
[-CC-:B------:R-:W-:Y:S01]  /*2930*/  FFMA.FTZ R92, R92, R127.reuse, R126.reuse ;  /* 0x0000007f5c5c7223 */ /* 0x180fe2000001007e */
[-CC-:B------:R-:W-:Y:S01]  /*2940*/  FFMA.FTZ R226, R226, R127.reuse, R126.reuse ;  /* 0x0000007fe2e27223 */ /* 0x180fe2000001007e */
[----:B------:R-:W0:Y:S01]  /*2950*/  @P2 LDC.64 R88, c[0x0][0x308] ;  /* 0x0000c200ff582b82 */ /* 0x000e220000000a00 */
        /* <DEDUP_REMOVED lines=10> */
[----:B-----5:R-:W-:Y:S01]  /*2a00*/  @P1 FADD.FTZ R204, R44, R204 ;  /* 0x000000cc2ccc1221 */ /* 0x020fe20000010000 */
[----:B------:R-:W-:Y:S01]  /*2a10*/  @P1 FADD.FTZ R221, R45, R221 ;  /* 0x000000dd2ddd1221 */ /* 0x000fe20000010000 */
[----:B------:R-:W-:Y:S01]  /*2a20*/  @P1 FADD.FTZ R162, R46, R162 ;  /* 0x000000a22ea21221 */ /* 0x000fe20000010000 */
[----:B------:R-:W-:Y:S01]  /*2a30*/  @P1 FADD.FTZ R163, R47, R163 ;  /* 0x000000a32fa31221 */ /* 0x000fe20000010000 */
[----:B------:R-:W-:Y:S01]  /*2a40*/  ISETP.NE.AND.EX P3, PT, RZ, UR13, PT, P3 ;  /* 0x0000000dff007c0c */ /* 0x000fe2000bf65330 */
[-CC-:B------:R-:W-:Y:S01]  /*2a50*/  FFMA.FTZ R217, R217, R127.reuse, R126.reuse ;  /* 0x0000007fd9d97223 */ /* 0x180fe2000001007e */
[-CC-:B------:R-:W-:Y:S01]  /*2a60*/  FFMA.FTZ R220, R220, R127.reuse, R126.reuse ;  /* 0x0000007fdcdc7223 */ /* 0x180fe2000001007e */
[-CC-:B------:R-:W-:Y:S01]  /*2a70*/  FFMA.FTZ R219, R219, R127.reuse, R126.reuse ;  /* 0x0000007fdbdb7223 */ /* 0x180fe2000001007e */
[----:B------:R-:W-:Y:S01]  /*2a80*/  SEL R90, R162, R78, P3 ;  /* 0x0000004ea25a7207 */ /* 0x000fe20001800000 */
[----:B------:R-:W-:Y:S01]  /*2a90*/  FFMA.FTZ R215, R215, R127, R126 ;  /* 0x0000007fd7d77223 */ /* 0x000fe2000001007e */
[----:B------:R-:W-:Y:S01]  /*2aa0*/  SEL R91, R163, R79, P3 ;  /* 0x0000004fa35b7207 */ /* 0x000fe20001800000 */
[----:B------:R-:W-:Y:S01]  /*2ab0*/  FADD.FTZ R170, R170, -R217 ;  /* 0x800000d9aaaa7221 */ /* 0x000fe20000010000 */
[----:B------:R-:W-:Y:S01]  /*2ac0*/  FADD.FTZ R220, R218, -R220 ;  /* 0x800000dcdadc7221 */ /* 0x000fe20000010000 */
[----:B0-----:R-:W-:Y:S01]  /*2ad0*/  @P2 IMAD.WIDE.U32 R92, R195, 0x20, R88 ;  /* 0x00000020c35c2825 */ /* 0x001fe200078e0058 */
[----:B------:R-:W-:-:S03]  /*2ae0*/  SEL R88, R204, R76, P3 ;  /* 0x0000004ccc587207 */ /* 0x000fc60001800000 */
[----:B------:R-:W-:Y:S01]  /*2af0*/  FADD.FTZ R219, R216, -R219 ;  /* 0x800000dbd8db7221 */ /* 0x000fe20000010000 */
[C---:B------:R-:W-:Y:S01]  /*2b00*/  SEL R89, R221.reuse, R77, P3 ;  /* 0x0000004ddd597207 */ /* 0x040fe20001800000 */
[----:B------:R-:W-:Y:S01]  /*2b10*/  FMUL.FTZ R216, R182, R220 ;  /* 0x000000dcb6d87220 */ /* 0x000fe20000410000 */
[-C--:B------:R-:W-:Y:S01]  /*2b20*/  FMUL.FTZ R221, R221, R168.reuse ;  /* 0x000000a8dddd7220 */ /* 0x080fe20000410000 */
[-C--:B------:R-:W-:Y:S01]  /*2b30*/  FMUL.FTZ R162, R162, R168.reuse ;  /* 0x000000a8a2a27220 */ /* 0x080fe20000410000 */
[----:B------:R-:W-:Y:S01]  /*2b40*/  FMUL.FTZ R204, R204, R168 ;  /* 0x000000a8cccc7220 */ /* 0x000fe20000410000 */
[----:B------:R0:W-:Y:S01]  /*2b50*/  @P2 STG.E.128 desc[UR6][R92.64], R88 ;  /* 0x000000585c002986 */ /* 0x0001e2000c101d06 */
[----:B------:R-:W-:Y:S01]  /*2b60*/  @P1 FADD.FTZ R216, R48, R216 ;  /* 0x000000d830d81221 */ /* 0x000fe20000010000 */
[----:B------:R-:W1:Y:S01]  /*2b70*/  LDC.64 R222, c[0x0][0x220] ;  /* 0x00008800ffde7b82 */ /* 0x000e620000000a00 */
[-CC-:B------:R-:W-:Y:S01]  /*2b80*/  FFMA.FTZ R94, R94, R127.reuse, R126.reuse ;  /* 0x0000007f5e5e7223 */ /* 0x180fe2000001007e */
[-CC-:B------:R-:W-:Y:S01]  /*2b90*/  FFMA.FTZ R95, R95, R127.reuse, R126.reuse ;  /* 0x0000007f5f5f7223 */ /* 0x180fe2000001007e */
[----:B------:R-:W-:-:S02]  /*2ba0*/  FFMA.FTZ R97, R97, R127, R126 ;  /* 0x0000007f61617223 */ /* 0x000fc4000001007e */
        /* <DEDUP_REMOVED lines=9> */
[----:B0-----:R-:W-:Y:S01]  /*2c40*/  FADD.FTZ R88, R169, -R215 ;  /* 0x800000d7a9587221 */ /* 0x001fe20000010000 */
[C---:B------:R-:W-:Y:S01]  /*2c50*/  FMUL.FTZ R169, R182.reuse, R170 ;  /* 0x000000aab6a97220 */ /* 0x040fe20000410000 */
[C---:B------:R-:W-:Y:S01]  /*2c60*/  FMUL.FTZ R215, R182.reuse, R219 ;  /* 0x000000dbb6d77220 */ /* 0x040fe20000410000 */
[----:B------:R-:W-:Y:S01]  /*2c70*/  FADD.FTZ R171, R173, -R171 ;  /* 0x800000abadab7221 */ /* 0x000fe20000010000 */
[----:B------:R-:W-:Y:S01]  /*2c80*/  FMUL.FTZ R170, R182, R88 ;  /* 0x00000058b6aa7220 */ /* 0x000fe20000410000 */
[----:B------:R-:W-:Y:S01]  /*2c90*/  @P1 FADD.FTZ R169, R50, R169 ;  /* 0x000000a932a91221 */ /* 0x000fe20000010000 */
[----:B------:R-:W-:Y:S01]  /*2ca0*/  @P1 FADD.FTZ R215, R49, R215 ;  /* 0x000000d731d71221 */ /* 0x000fe20000010000 */
[----:B------:R-:W-:Y:S01]  /*2cb0*/  SEL R88, R216, R80, P3 ;  /* 0x00000050d8587207 */ /* 0x000fe20001800000 */
[----:B------:R-:W-:Y:S01]  /*2cc0*/  @P1 FADD.FTZ R170, R51, R170 ;  /* 0x000000aa33aa1221 */ /* 0x000fe20000010000 */
[----:B------:R-:W-:Y:S01]  /*2cd0*/  FADD.FTZ R172, R201, -R172 ;  /* 0x800000acc9ac7221 */ /* 0x000fe20000010000 */
[C---:B------:R-:W-:Y:S01]  /*2ce0*/  SEL R90, R169.reuse, R82, P3 ;  /* 0x00000052a95a7207 */ /* 0x040fe20001800000 */
[-C--:B------:R-:W-:Y:S01]  /*2cf0*/  FMUL.FTZ R169, R169, R168.reuse ;  /* 0x000000a8a9a97220 */ /* 0x080fe20000410000 */
[----:B------:R-:W-:Y:S01]  /*2d00*/  SEL R89, R215, R81, P3 ;  /* 0x00000051d7597207 */ /* 0x000fe20001800000 */
[----:B------:R-:W-:Y:S01]  /*2d10*/  FADD.FTZ R209, R209, -R200 ;  /* 0x800000c8d1d17221 */ /* 0x000fe20000010000 */
[C---:B------:R-:W-:Y:S01]  /*2d20*/  SEL R91, R170.reuse, R83, P3 ;  /* 0x00000053aa5b7207 */ /* 0x040fe20001800000 */
[----:B------:R-:W-:Y:S01]  /*2d30*/  FMUL.FTZ R170, R170, R168 ;  /* 0x000000a8aaaa7220 */ /* 0x000fe20000410000 */
[----:B------:R-:W-:Y:S01]  /*2d40*/  FADD.FTZ R208, R210, -R208 ;  /* 0x800000d0d2d07221 */ /* 0x000fe20000010000 */
[----:B------:R-:W-:Y:S01]  /*2d50*/  @P1 FADD.FTZ R212, R52, R212 ;  /* 0x000000d434d41221 */ /* 0x000fe20000010000 */
[----:B------:R-:W-:Y:S01]  /*2d60*/  @P1 FADD.FTZ R211, R53, R211 ;  /* 0x000000d335d31221 */ /* 0x000fe20000010000 */
[----:B------:R0:W-:Y:S02]  /*2d70*/  @P2 STG.E.128 desc[UR6][R92.64+0x10], R88 ;  /* 0x000010585c002986 */ /* 0x0001e4000c101d06 */
[----:B0-----:R-:W-:Y:S01]  /*2d80*/  FMUL.FTZ R91, R246, R169 ;  /* 0x000000a9f65b7220 */ /* 0x001fe20000410000 */
[----:B------:R-:W-:-:S05]  /*2d90*/  FMUL.FTZ R92, R245, R170 ;  /* 0x000000aaf55c7220 */ /* 0x000fca0000410000 */
[----:B------:R-:W-:Y:S02]  /*2da0*/  F2FP.F16.F32.PACK_AB R91, R92, R91 ;  /* 0x0000005b5c5b723e */ /* 0x000fe400000000ff */
[----:B------:R-:W-:Y:S01]  /*2db0*/  LEA R92, P5, R195, UR14, 0x4 ;  /* 0x0000000ec35c7c11 */ /* 0x000fe2000f8a20ff */
        /* <DEDUP_REMOVED lines=8> */
[-C--:B------:R-:W-:Y:S01]  /*2e40*/  FMUL.FTZ R171, R212, R168.reuse ;  /* 0x000000a8d4ab7220 */ /* 0x080fe20000410000 */
[----:B------:R-:W-:Y:S01]  /*2e50*/  FMUL.FTZ R172, R211, R168 ;  /* 0x000000a8d3ac7220 */ /* 0x000fe20000410000 */
        /* <DEDUP_REMOVED lines=9> */
[----:B------:R-:W-:Y:S01]  /*2ef0*/  FMUL.FTZ R129, R182, R101 ;  /* 0x00000065b6817220 */ /* 0x000fe20000410000 */
[-CC-:B------:R-:W-:Y:S01]  /*2f00*/  FFMA.FTZ R120, R120, R127.reuse, R126.reuse ;  /* 0x0000007f78787223 */ /* 0x180fe2000001007e */
        /* <DEDUP_REMOVED lines=21> */
[----:B------:R-:W-:Y:S01]  /*3060*/  @P1 FADD.FTZ R123, R66, R123 ;  /* 0x0000007b427b1221 */ /* 0x000fe20000010000 */
[----:B------:R-:W-:Y:S01]  /*3070*/  @P1 FADD.FTZ R120, R67, R120 ;  /* 0x0000007843781221 */ /* 0x000fe20000010000 */
[----:B--2---:R-:W-:-:S02]  /*3080*/  HADD2.F32 R88, -RZ, R84.H0_H0 ;  /* 0x20000054ff587230 */ /* 0x004fc40000004100 */
[----:B------:R-:W-:Y:S02]  /*3090*/  HADD2.F32 R84, -RZ, R84.H1_H1 ;  /* 0x30000054ff547230 */ /* 0x000fe40000004100 */
[----:B------:R-:W-:Y:S02]  /*30a0*/  HADD2.F32 R89, -RZ, R85.H0_H0 ;  /* 0x20000055ff597230 */ /* 0x000fe40000004100 */
[----:B------:R-:W-:Y:S01]  /*30b0*/  FFMA.FTZ R154, R204, R88, R154 ;  /* 0x00000058cc9a7223 */ /* 0x000fe2000001009a */
[----:B------:R-:W-:Y:S01]  /*30c0*/  FMUL.FTZ R88, R252, R204 ;  /* 0x000000ccfc587220 */ /* 0x000fe20000410000 */
[----:B------:R-:W-:Y:S01]  /*30d0*/  FFMA.FTZ R153, R221, R84, R153 ;  /* 0x00000054dd997223 */ /* 0x000fe20000010099 */
[----:B------:R-:W-:Y:S01]  /*30e0*/  FMUL.FTZ R84, R163, R168 ;  /* 0x000000a8a3547220 */ /* 0x000fe20000410000 */
[----:B------:R-:W-:Y:S01]  /*30f0*/  FFMA.FTZ R156, R162, R89, R156 ;  /* 0x00000059a29c7223 */ /* 0x000fe2000001009c */
[----:B------:R-:W-:Y:S01]  /*3100*/  FMUL.FTZ R89, R250, R162 ;  /* 0x000000a2fa597220 */ /* 0x000fe20000410000 */
[----:B------:R-:W-:Y:S01]  /*3110*/  FMUL.FTZ R162, R216, R168 ;  /* 0x000000a8d8a27220 */ /* 0x000fe20000410000 */
[----:B------:R-:W-:Y:S01]  /*3120*/  FMUL.FTZ R90, R249, R84 ;  /* 0x00000054f95a7220 */ /* 0x000fe20000410000 */
[----:B------:R-:W-:Y:S01]  /*3130*/  FMUL.FTZ R163, R215, R168 ;  /* 0x000000a8d7a37220 */ /* 0x000fe20000410000 */
[----:B------:R-:W-:Y:S01]  /*3140*/  FMUL.FTZ R221, R251, R221 ;  /* 0x000000ddfbdd7220 */ /* 0x000fe20000410000 */
[----:B------:R-:W-:-:S02]  /*3150*/  FFMA.FTZ R204, R96, R127, R126 ;  /* 0x0000007f60cc7223 */ /* 0x000fc4000001007e */
[----:B------:R-:W-:Y:S01]  /*3160*/  F2FP.F16.F32.PACK_AB R89, R90, R89 ;  /* 0x000000595a59723e */ /* 0x000fe200000000ff */
[----:B------:R-:W-:Y:S01]  /*3170*/  FMUL.FTZ R90, R248, R162 ;  /* 0x000000a2f85a7220 */ /* 0x000fe20000410000 */
[----:B------:R-:W-:Y:S01]  /*3180*/  FMUL.FTZ R93, R247, R163 ;  /* 0x000000a3f75d7220 */ /* 0x000fe20000410000 */
[----:B------:R-:W-:Y:S01]  /*3190*/  F2FP.F16.F32.PACK_AB R88, R221, R88 ;  /* 0x00000058dd58723e */ /* 0x000fe200000000ff */
[----:B------:R-:W-:-:S03]  /*31a0*/  FADD.FTZ R204, R213, -R204 ;  /* 0x800000ccd5cc7221 */ /* 0x000fc60000010000 */
[----:B------:R-:W-:Y:S01]  /*31b0*/  F2FP.F16.F32.PACK_AB R90, R93, R90 ;  /* 0x0000005a5d5a723e */ /* 0x000fe200000000ff */
[C---:B------:R-:W-:Y:S01]  /*31c0*/  FMUL.FTZ R204, R182.reuse, R204 ;  /* 0x000000ccb6cc7220 */ /* 0x040fe20000410000 */
[----:B------:R-:W-:Y:S01]  /*31d0*/  LEA.HI.X R93, R195, UR15, RZ, 0x4, P5 ;  /* 0x0000000fc35d7c11 */ /* 0x000fe2000a8f24ff */
[----:B------:R-:W-:Y:S02]  /*31e0*/  FMUL.FTZ R195, R182, R97 ;  /* 0x00000061b6c37220 */ /* 0x000fe40000410000 */
[----:B------:R-:W-:Y:S02]  /*31f0*/  @P1 FADD.FTZ R204, R54, R204 ;  /* 0x000000cc36cc1221 */ /* 0x000fe40000010000 */
[----:B------:R0:W-:Y:S01]  /*3200*/  STG.E.128 desc[UR6][R92.64], R88 ;  /* 0x000000585c007986 */ /* 0x0001e2000c101d06 */
[----:B------:R-:W-:Y:S01]  /*3210*/  @P1 FADD.FTZ R195, R55, R195 ;  /* 0x000000c337c31221 */ /* 0x000fe20000010000 */
[----:B0-----:R-:W0:Y:S01]  /*3220*/  @P2 LDC.64 R88, c[0x0][0x308] ;  /* 0x0000c200ff582b82 */ /* 0x001e220000000a00 */
[----:B-1----:R-:W-:Y:S01]  /*3230*/  IMAD.WIDE.U32 R92, R189, 0x10, R222 ;  /* 0x00000010bd5c7825 */ /* 0x002fe200078e00de */
[----:B------:R-:W-:-:S02]  /*3240*/  SEL R90, R204, R78, P3 ;  /* 0x0000004ecc5a7207 */ /* 0x000fc40001800000 */
[----:B------:R-:W-:-:S03]  /*3250*/  SEL R91, R195, R79, P3 ;  /* 0x0000004fc35b7207 */ /* 0x000fc60001800000 */
[----:B------:R-:W2:Y:S01]  /*3260*/  LDG.E.128 R92, desc[UR6][R92.64] ;  /* 0x000000065c5c7981 */ /* 0x000ea2000c1e1d00 */
[-C--:B------:R-:W-:Y:S01]  /*3270*/  FMUL.FTZ R173, R204, R168.reuse ;  /* 0x000000a8ccad7220 */ /* 0x080fe20000410000 */
[----:B------:R-:W-:Y:S01]  /*3280*/  FMUL.FTZ R195, R195, R168 ;  /* 0x000000a8c3c37220 */ /* 0x000fe20000410000 */
[----:B0-----:R-:W-:Y:S01]  /*3290*/  @P2 IMAD.WIDE.U32 R96, R189, 0x20, R88 ;  /* 0x00000020bd602825 */ /* 0x001fe200078e0058 */
[----:B------:R-:W-:Y:S02]  /*32a0*/  SEL R88, R212, R76, P3 ;  /* 0x0000004cd4587207 */ /* 0x000fe40001800000 */
[----:B------:R-:W-:-:S05]  /*32b0*/  SEL R89, R211, R77, P3 ;  /* 0x0000004dd3597207 */ /* 0x000fca0001800000 */
[----:B------:R0:W-:Y:S01]  /*32c0*/  @P2 STG.E.128 desc[UR6][R96.64], R88 ;  /* 0x0000005860002986 */ /* 0x0001e2000c101d06 */
        /* <DEDUP_REMOVED lines=14> */
[----:B------:R-:W-:Y:S01]  /*33b0*/  F2FP.F16.F32.PACK_AB R88, R91, R88 ;  /* 0x000000585b58723e */ /* 0x000fe200000000ff */
[----:B------:R-:W-:Y:S01]  /*33c0*/  FMUL.FTZ R91, R238, R204 ;  /* 0x000000ccee5b7220 */ /* 0x000fe20000410000 */
[----:B------:R-:W-:Y:S01]  /*33d0*/  F2FP.F16.F32.PACK_AB R89, R90, R89 ;  /* 0x000000595a59723e */ /* 0x000fe200000000ff */
[----:B------:R-:W-:Y:S01]  /*33e0*/  FMUL.FTZ R90, R240, R200 ;  /* 0x000000c8f05a7220 */ /* 0x000fe20000410000 */
[----:B------:R-:W-:-:S02]  /*33f0*/  FMUL.FTZ R97, R239, R201 ;  /* 0x000000c9ef617220 */ /* 0x000fc40000410000 */
[----:B------:R-:W-:Y:S02]  /*3400*/  F2FP.F16.F32.PACK_AB R91, R96, R91 ;  /* 0x0000005b605b723e */ /* 0x000fe400000000ff */
[----:B------:R-:W-:Y:S02]  /*3410*/  LEA R96, P5, R189, UR14, 0x4 ;  /* 0x0000000ebd607c11 */ /* 0x000fe4000f8a20ff */
[----:B------:R-:W-:Y:S02]  /*3420*/  F2FP.F16.F32.PACK_AB R90, R97, R90 ;  /* 0x0000005a615a723e */ /* 0x000fe400000000ff */
[----:B------:R-:W-:-:S05]  /*3430*/  LEA.HI.X R97, R189, UR15, RZ, 0x4, P5 ;  /* 0x0000000fbd617c11 */ /* 0x000fca000a8f24ff */
[----:B------:R0:W-:Y:S02]  /*3440*/  STG.E.128 desc[UR6][R96.64], R88 ;  /* 0x0000005860007986 */ /* 0x0001e4000c101d06 */
[----:B0-----:R-:W0:Y:S02]  /*3450*/  @P2 LDC.64 R88, c[0x0][0x308] ;  /* 0x0000c200ff582b82 */ /* 0x001e240000000a00 */
[----:B0-----:R-:W-:-:S04]  /*3460*/  @P2 IMAD.WIDE.U32 R100, R180, 0x20, R88 ;  /* 0x00000020b4642825 */ /* 0x001fc800078e0058 */
[----:B------:R-:W-:-:S06]  /*3470*/  IMAD.WIDE.U32 R88, R180, 0x10, R222 ;  /* 0x00000010b4587825 */ /* 0x000fcc00078e00de */
[----:B------:R-:W3:Y:S01]  /*3480*/  LDG.E.128 R88, desc[UR6][R88.64] ;  /* 0x0000000658587981 */ /* 0x000ee2000c1e1d00 */
[C---:B------:R-:W-:Y:S02]  /*3490*/  SEL R96, R130.reuse, R76, P3 ;  /* 0x0000004c82607207 */ /* 0x040fe40001800000 */
[C---:B------:R-:W-:Y:S01]  /*34a0*/  SEL R97, R131.reuse, R77, P3 ;  /* 0x0000004d83617207 */ /* 0x040fe20001800000 */
[-C--:B------:R-:W-:Y:S01]  /*34b0*/  FMUL.FTZ R130, R130, R168.reuse ;  /* 0x000000a882827220 */ /* 0x080fe20000410000 */
[----:B------:R-:W-:-:S03]  /*34c0*/  FMUL.FTZ R131, R131, R168 ;  /* 0x000000a883837220 */ /* 0x000fc60000410000 */
[----:B------:R0:W-:Y:S01]  /*34d0*/  @P2 STG.E.128 desc[UR6][R100.64], R96 ;  /* 0x0000006064002986 */ /* 0x0001e2000c101d06 */
        /* <DEDUP_REMOVED lines=22> */
[C---:B------:R-:W-:Y:S02]  /*3640*/  LEA R100, P5, R180.reuse, UR14, 0x4 ;  /* 0x0000000eb4647c11 */ /* 0x040fe4000f8a20ff */
[----:B------:R-:W-:Y:S01]  /*3650*/  F2FP.F16.F32.PACK_AB R99, R101, R99 ;  /* 0x000000636563723e */ /* 0x000fe200000000ff */
[----:B------:R-:W-:Y:S01]  /*3660*/  IMAD.WIDE.U32 R102, R177, 0x10, R222 ;  /* 0x00000010b1667825 */ /* 0x000fe200078e00de */
[----:B------:R-:W-:-:S05]  /*3670*/  LEA.HI.X R101, R180, UR15, RZ, 0x4, P5 ;  /* 0x0000000fb4657c11 */ /* 0x000fca000a8f24ff */
[----:B------:R0:W-:Y:S04]  /*3680*/  STG.E.128 desc[UR6][R100.64], R96 ;  /* 0x0000006064007986 */ /* 0x0001e8000c101d06 */
[----:B0-----:R0:W4:Y:S01]  /*3690*/  LDG.E.128 R96, desc[UR6][R102.64] ;  /* 0x0000000666607981 */ /* 0x001122000c1e1d00 */
[----:B------:R-:W-:-:S05]  /*36a0*/  HADD2.F32 R85, -RZ, R85.H1_H1 ;  /* 0x30000055ff557230 */ /* 0x000fca0000004100 */
[----:B------:R-:W-:Y:S01]  /*36b0*/  FFMA.FTZ R155, R84, R85, R155 ;  /* 0x00000055549b7223 */ /* 0x000fe2000001009b */
[--C-:B------:R-:W-:Y:S02]  /*36c0*/  HADD2.F32 R85, -RZ, R86.reuse.H0_H0 ;  /* 0x20000056ff557230 */ /* 0x100fe40000004100 */
[----:B------:R-:W-:Y:S02]  /*36d0*/  HADD2.F32 R86, -RZ, R86.H1_H1 ;  /* 0x30000056ff567230 */ /* 0x000fe40000004100 */
[--C-:B------:R-:W-:Y:S02]  /*36e0*/  HADD2.F32 R84, -RZ, R87.reuse.H0_H0 ;  /* 0x20000057ff547230 */ /* 0x100fe40000004100 */
[----:B------:R-:W-:Y:S01]  /*36f0*/  FFMA.FTZ R158, R162, R85, R158 ;  /* 0x00000055a29e7223 */ /* 0x000fe2000001009e */
[----:B------:R-:W-:Y:S01]  /*3700*/  FFMA.FTZ R157, R163, R86, R157 ;  /* 0x00000056a39d7223 */ /* 0x000fe2000001009d */
[-C--:B------:R-:W-:Y:S01]  /*3710*/  FFMA.FTZ R104, R104, R127.reuse, R126 ;  /* 0x0000007f68687223 */ /* 0x080fe2000001007e */
[----:B------:R-:W-:Y:S01]  /*3720*/  FFMA.FTZ R160, R169, R84, R160 ;  /* 0x00000054a9a07223 */ /* 0x000fe200000100a0 */
[-CC-:B------:R-:W-:Y:S01]  /*3730*/  FFMA.FTZ R105, R105, R127.reuse, R126.reuse ;  /* 0x0000007f69697223 */ /* 0x180fe2000001007e */
[-C--:B------:R-:W-:Y:S01]  /*3740*/  FFMA.FTZ R106, R106, R127.reuse, R126 ;  /* 0x0000007f6a6a7223 */ /* 0x080fe2000001007e */
[----:B------:R-:W-:Y:S01]  /*3750*/  FADD.FTZ R104, R108, -R104 ;  /* 0x800000686c687221 */ /* 0x000fe20000010000 */
[-CC-:B------:R-:W-:Y:S01]  /*3760*/  FFMA.FTZ R112, R112, R127.reuse, R126.reuse ;  /* 0x0000007f70707223 */ /* 0x180fe2000001007e */
[----:B------:R-:W-:Y:S01]  /*3770*/  FADD.FTZ R105, R109, -R105 ;  /* 0x800000696d697221 */ /* 0x000fe20000010000 */
[-CC-:B------:R-:W-:Y:S01]  /*3780*/  FFMA.FTZ R116, R116, R127.reuse, R126.reuse ;  /* 0x0000007f74747223 */ /* 0x180fe2000001007e */
[-CC-:B------:R-:W-:Y:S01]  /*3790*/  FFMA.FTZ R107, R107, R127.reuse, R126.reuse ;  /* 0x0000007f6b6b7223 */ /* 0x180fe2000001007e */
[----:B------:R-:W-:Y:S01]  /*37a0*/  FFMA.FTZ R114, R114, R127, R126 ;  /* 0x0000007f72727223 */ /* 0x000fe2000001007e */
[----:B------:R-:W-:-:S02]  /*37b0*/  HADD2.F32 R101, -RZ, R87.H1_H1 ;  /* 0x30000057ff657230 */ /* 0x000fc40000004100 */
[----:B------:R-:W-:Y:S01]  /*37c0*/  FFMA.FTZ R118, R118, R127, R126 ;  /* 0x0000007f76767223 */ /* 0x000fe2000001007e */
[C---:B------:R-:W-:Y:S01]  /*37d0*/  FMUL.FTZ R87, R182.reuse, R104 ;  /* 0x00000068b6577220 */ /* 0x040fe20000410000 */
[----:B------:R-:W-:Y:S01]  /*37e0*/  FMUL.FTZ R100, R182, R105 ;  /* 0x00000069b6647220 */ /* 0x000fe20000410000 */
        /* <DEDUP_REMOVED lines=8> */
[C---:B0-----:R-:W-:Y:S01]  /*3870*/  FMUL.FTZ R103, R182.reuse, R106 ;  /* 0x0000006ab6677220 */ /* 0x041fe20000410000 */
[----:B------:R-:W-:Y:S01]  /*3880*/  FMUL.FTZ R113, R182, R113 ;  /* 0x00000071b6717220 */ /* 0x000fe20000410000 */
[----:B--2---:R-:W-:-:S02]  /*3890*/  HADD2.F32 R85, -RZ, R93.H0_H0 ;  /* 0x2000005dff557230 */ /* 0x004fc40000004100 */
[----:B------:R-:W-:Y:S02]  /*38a0*/  HADD2.F32 R86, -RZ, R93.H1_H1 ;  /* 0x3000005dff567230 */ /* 0x000fe40000004100 */
[--C-:B------:R-:W-:Y:S02]  /*38b0*/  HADD2.F32 R84, -RZ, R92.reuse.H0_H0 ;  /* 0x2000005cff547230 */ /* 0x100fe40000004100 */
[----:B------:R-:W-:Y:S01]  /*38c0*/  FFMA.FTZ R166, R173, R85, R166 ;  /* 0x00000055ada67223 */ /* 0x000fe200000100a6 */
[----:B------:R-:W-:Y:S01]  /*38d0*/  FFMA.FTZ R165, R195, R86, R165 ;  /* 0x00000056c3a57223 */ /* 0x000fe200000100a5 */
[----:B------:R-:W-:Y:S02]  /*38e0*/  HADD2.F32 R92, -RZ, R92.H1_H1 ;  /* 0x3000005cff5c7230 */ /* 0x000fe40000004100 */
[----:B------:R-:W-:-:S03]  /*38f0*/  HADD2.F32 R93, -RZ, R94.H0_H0 ;  /* 0x2000005eff5d7230 */ /* 0x000fc60000004100 */
[----:B------:R-:W-:Y:S02]  /*3900*/  FFMA.FTZ R161, R172, R92, R161 ;  /* 0x0000005caca17223 */ /* 0x000fe400000100a1 */
[----:B------:R-:W-:Y:S01]  /*3910*/  FFMA.FTZ R174, R200, R93, R174 ;  /* 0x0000005dc8ae7223 */ /* 0x000fe200000100ae */
[----:B------:R-:W-:Y:S02]  /*3920*/  HADD2.F32 R94, -RZ, R94.H1_H1 ;  /* 0x3000005eff5e7230 */ /* 0x000fe40000004100 */
[C---:B------:R-:W-:Y:S01]  /*3930*/  FMUL.FTZ R117, R182.reuse, R117 ;  /* 0x00000075b6757220 */ /* 0x040fe20000410000 */
[----:B------:R-:W-:Y:S01]  /*3940*/  FFMA.FTZ R164, R171, R84, R164 ;  /* 0x00000054aba47223 */ /* 0x000fe200000100a4 */
[C---:B------:R-:W-:Y:S01]  /*3950*/  FMUL.FTZ R102, R182.reuse, R107 ;  /* 0x0000006bb6667220 */ /* 0x040fe20000410000 */
[----:B------:R-:W-:Y:S01]  /*3960*/  FMUL.FTZ R104, R182, R115 ;  /* 0x00000073b6687220 */ /* 0x000fe20000410000 */
[----:B------:R-:W-:Y:S01]  /*3970*/  FFMA.FTZ R159, R170, R101, R159 ;  /* 0x00000065aa9f7223 */ /* 0x000fe2000001009f */
[----:B------:R-:W-:Y:S01]  /*3980*/  FFMA.FTZ R167, R201, R94, R167 ;  /* 0x0000005ec9a77223 */ /* 0x000fe200000100a7 */
[----:B------:R-:W-:Y:S01]  /*3990*/  FMUL.FTZ R182, R182, R119 ;  /* 0x00000077b6b67220 */ /* 0x000fe20000410000 */
[----:B------:R-:W-:-:S02]  /*39a0*/  HADD2.F32 R101, -RZ, R95.H0_H0 ;  /* 0x2000005fff657230 */ /* 0x000fc40000004100 */
[----:B------:R-:W-:Y:S01]  /*39b0*/  FMUL.FTZ R94, R87, R168 ;  /* 0x000000a8575e7220 */ /* 0x000fe20000410000 */
[----:B------:R-:W-:Y:S01]  /*39c0*/  @P1 FADD.FTZ R103, R70, R103 ;  /* 0x0000006746671221 */ /* 0x000fe20000010000 */
[----:B------:R-:W-:Y:S01]  /*39d0*/  @P1 FADD.FTZ R113, R72, R113 ;  /* 0x0000007148711221 */ /* 0x000fe20000010000 */
[----:B------:R-:W-:Y:S01]  /*39e0*/  @P1 FADD.FTZ R117, R74, R117 ;  /* 0x000000754a751221 */ /* 0x000fe20000010000 */
[----:B------:R-:W-:Y:S01]  /*39f0*/  @P1 FADD.FTZ R102, R71, R102 ;  /* 0x0000006647661221 */ /* 0x000fe20000010000 */
[----:B------:R-:W-:Y:S01]  /*3a00*/  @P1 FADD.FTZ R104, R73, R104 ;  /* 0x0000006849681221 */ /* 0x000fe20000010000 */
[----:B------:R-:W-:Y:S01]  /*3a10*/  @P1 FADD.FTZ R182, R75, R182 ;  /* 0x000000b64bb61221 */ /* 0x000fe20000010000 */
[----:B------:R-:W-:Y:S01]  /*3a20*/  FFMA.FTZ R178, R204, R101, R178 ;  /* 0x00000065ccb27223 */ /* 0x000fe200000100b2 */
[----:B------:R-:W-:Y:S01]  /*3a30*/  SEL R77, R100, R77, P3 ;  /* 0x0000004d644d7207 */ /* 0x000fe20001800000 */
[----:B------:R-:W-:Y:S01]  /*3a40*/  HADD2.F32 R95, -RZ, R95.H1_H1 ;  /* 0x3000005fff5f7230 */ /* 0x000fe20000004100 */
[----:B------:R-:W-:Y:S01]  /*3a50*/  SEL R78, R103, R78, P3 ;  /* 0x0000004e674e7207 */ /* 0x000fe20001800000 */
[----:B------:R-:W-:Y:S01]  /*3a60*/  FMUL.FTZ R101, R102, R168 ;  /* 0x000000a866657220 */ /* 0x000fe20000410000 */
[C---:B------:R-:W-:Y:S01]  /*3a70*/  SEL R80, R113.reuse, R80, P3 ;  /* 0x0000005071507207 */ /* 0x040fe20001800000 */
[----:B------:R-:W-:Y:S01]  /*3a80*/  FMUL.FTZ R113, R113, R168 ;  /* 0x000000a871717220 */ /* 0x000fe20000410000 */
[C---:B------:R-:W-:Y:S01]  /*3a90*/  SEL R82, R117.reuse, R82, P3 ;  /* 0x0000005275527207 */ /* 0x040fe20001800000 */
[----:B------:R-:W-:Y:S01]  /*3aa0*/  FMUL.FTZ R117, R117, R168 ;  /* 0x000000a875757220 */ /* 0x000fe20000410000 */
[----:B------:R-:W-:Y:S01]  /*3ab0*/  SEL R76, R87, R76, P3 ;  /* 0x0000004c574c7207 */ /* 0x000fe20001800000 */
[----:B------:R-:W-:Y:S01]  /*3ac0*/  FFMA.FTZ R175, R208, R95, R175 ;  /* 0x0000005fd0af7223 */ /* 0x000fe200000100af */
[----:B------:R-:W-:Y:S01]  /*3ad0*/  SEL R79, R102, R79, P3 ;  /* 0x0000004f664f7207 */ /* 0x000fe20001800000 */
[----:B------:R-:W-:Y:S01]  /*3ae0*/  FMUL.FTZ R87, R205, R113 ;  /* 0x00000071cd577220 */ /* 0x000fe20000410000 */
[----:B------:R-:W-:Y:S01]  /*3af0*/  SEL R81, R104, R81, P3 ;  /* 0x0000005168517207 */ /* 0x000fe20001800000 */
[----:B------:R-:W-:Y:S01]  /*3b00*/  FMUL.FTZ R95, R202, R117 ;  /* 0x00000075ca5f7220 */ /* 0x000fe20000410000 */
[----:B------:R-:W-:-:S02]  /*3b10*/  SEL R83, R182, R83, P3 ;  /* 0x00000053b6537207 */ /* 0x000fc40001800000 */
[----:B------:R-:W-:Y:S02]  /*3b20*/  IADD3 R176, R176, UR16, RZ ;  /* 0x00000010b0b07c10 */ /* 0x000fe4000fffe0ff */
[----:B------:R-:W-:Y:S01]  /*3b30*/  SEL R204, RZ, 0x1, P4 ;  /* 0x00000001ffcc7807 */ /* 0x000fe20002000000 */
[--C-:B---3--:R-:W-:Y:S02]  /*3b40*/  HADD2.F32 R85, -RZ, R89.reuse.H0_H0 ;  /* 0x20000059ff557230 */ /* 0x108fe40000004100 */
[----:B------:R-:W-:Y:S02]  /*3b50*/  HADD2.F32 R86, -RZ, R89.H1_H1 ;  /* 0x30000059ff567230 */ /* 0x000fe40000004100 */
[--C-:B------:R-:W-:Y:S02]  /*3b60*/  HADD2.F32 R89, -RZ, R90.reuse.H0_H0 ;  /* 0x2000005aff597230 */ /* 0x100fe40000004100 */
[----:B------:R-:W-:Y:S02]  /*3b70*/  HADD2.F32 R90, -RZ, R90.H1_H1 ;  /* 0x3000005aff5a7230 */ /* 0x000fe40000004100 */
[----:B------:R-:W-:-:S02]  /*3b80*/  HADD2.F32 R93, -RZ, R91.H0_H0 ;  /* 0x2000005bff5d7230 */ /* 0x000fc40000004100 */
[----:B------:R-:W-:Y:S02]  /*3b90*/  HADD2.F32 R92, -RZ, R91.H1_H1 ;  /* 0x3000005bff5c7230 */ /* 0x000fe40000004100 */
[----:B------:R-:W-:Y:S02]  /*3ba0*/  FFMA.FTZ R185, R122, R90, R185 ;  /* 0x0000005a7ab97223 */ /* 0x000fe400000100b9 */
[----:B------:R-:W0:Y:S01]  /*3bb0*/  @P2 LDC.64 R90, c[0x0][0x308] ;  /* 0x0000c200ff5a2b82 */ /* 0x000e220000000a00 */
[--C-:B------:R-:W-:Y:S02]  /*3bc0*/  HADD2.F32 R84, -RZ, R88.reuse.H0_H0 ;  /* 0x20000058ff547230 */ /* 0x100fe40000004100 */
[----:B------:R-:W-:Y:S01]  /*3bd0*/  FFMA.FTZ R188, R123, R93, R188 ;  /* 0x0000005d7bbc7223 */ /* 0x000fe200000100bc */
[----:B------:R-:W-:Y:S01]  /*3be0*/  FMUL.FTZ R93, R100, R168 ;  /* 0x000000a8645d7220 */ /* 0x000fe20000410000 */
[----:B------:R-:W-:Y:S01]  /*3bf0*/  FFMA.FTZ R184, R128, R85, R184 ;  /* 0x0000005580b87223 */ /* 0x000fe200000100b8 */
[----:B------:R-:W-:Y:S01]  /*3c00*/  FFMA.FTZ R181, R130, R84, R181 ;  /* 0x0000005482b57223 */ /* 0x000fe200000100b5 */
[----:B------:R-:W-:Y:S01]  /*3c10*/  FMUL.FTZ R84, R228, R94 ;  /* 0x0000005ee4547220 */ /* 0x000fe20000410000 */
[----:B------:R-:W-:Y:S01]  /*3c20*/  FMUL.FTZ R85, R227, R93 ;  /* 0x0000005de3557220 */ /* 0x000fe20000410000 */
[----:B------:R-:W-:Y:S01]  /*3c30*/  FMUL.FTZ R100, R103, R168 ;  /* 0x000000a867647220 */ /* 0x000fe20000410000 */
[----:B------:R-:W-:-:S02]  /*3c40*/  HADD2.F32 R88, -RZ, R88.H1_H1 ;  /* 0x30000058ff587230 */ /* 0x000fc40000004100 */
[-C--:B------:R-:W-:Y:S01]  /*3c50*/  FMUL.FTZ R103, R104, R168.reuse ;  /* 0x000000a868677220 */ /* 0x080fe20000410000 */
[----:B------:R-:W-:Y:S01]  /*3c60*/  FMUL.FTZ R168, R182, R168 ;  /* 0x000000a8b6a87220 */ /* 0x000fe20000410000 */
[----:B------:R-:W-:Y:S01]  /*3c70*/  FFMA.FTZ R183, R129, R86, R183 ;  /* 0x0000005681b77223 */ /* 0x000fe200000100b7 */
[----:B------:R-:W-:Y:S01]  /*3c80*/  F2FP.F16.F32.PACK_AB R84, R85, R84 ;  /* 0x000000545554723e */ /* 0x000fe200000000ff */
[----:B------:R-:W-:Y:S01]  /*3c90*/  FMUL.FTZ R85, R207, R100 ;  /* 0x00000064cf557220 */ /* 0x000fe20000410000 */
[----:B------:R-:W-:Y:S01]  /*3ca0*/  FMUL.FTZ R86, R206, R101 ;  /* 0x00000065ce567220 */ /* 0x000fe20000410000 */
[----:B------:R-:W-:Y:S01]  /*3cb0*/  FMUL.FTZ R102, R203, R103 ;  /* 0x00000067cb667220 */ /* 0x000fe20000410000 */
[----:B------:R-:W-:Y:S01]  /*3cc0*/  FFMA.FTZ R179, R131, R88, R179 ;  /* 0x0000005883b37223 */ /* 0x000fe200000100b3 */
[----:B------:R-:W-:Y:S01]  /*3cd0*/  FMUL.FTZ R104, R199, R168 ;  /* 0x000000a8c7687220 */ /* 0x000fe20000410000 */
[----:B------:R-:W-:Y:S01]  /*3ce0*/  LEA R88, P1, R177, UR14, 0x4 ;  /* 0x0000000eb1587c11 */ /* 0x000fe2000f8220ff */
[----:B------:R-:W-:Y:S01]  /*3cf0*/  FFMA.FTZ R186, R121, R89, R186 ;  /* 0x0000005979ba7223 */ /* 0x000fe200000100ba */
[----:B------:R-:W-:Y:S01]  /*3d00*/  F2FP.F16.F32.PACK_AB R85, R86, R85 ;  /* 0x000000555655723e */ /* 0x000fe200000000ff */
[----:B0-----:R-:W-:Y:S01]  /*3d10*/  @P2 IMAD.WIDE.U32 R90, R177, 0x20, R90 ;  /* 0x00000020b15a2825 */ /* 0x001fe200078e005a */
[----:B------:R-:W-:-:S02]  /*3d20*/  F2FP.F16.F32.PACK_AB R86, R102, R87 ;  /* 0x000000576656723e */ /* 0x000fc400000000ff */
[----:B------:R-:W-:Y:S02]  /*3d30*/  LEA.HI.X R89, R177, UR15, RZ, 0x4, P1 ;  /* 0x0000000fb1597c11 */ /* 0x000fe400088f24ff */
[----:B------:R-:W-:Y:S01]  /*3d40*/  F2FP.F16.F32.PACK_AB R87, R104, R95 ;  /* 0x0000005f6857723e */ /* 0x000fe200000000ff */
[----:B------:R0:W-:Y:S04]  /*3d50*/  @P2 STG.E.128 desc[UR6][R90.64], R76 ;  /* 0x0000004c5a002986 */ /* 0x0001e8000c101d06 */
[----:B------:R0:W-:Y:S04]  /*3d60*/  @P2 STG.E.128 desc[UR6][R90.64+0x10], R80 ;  /* 0x000010505a002986 */ /* 0x0001e8000c101d06 */
[----:B------:R0:W-:Y:S01]  /*3d70*/  STG.E.128 desc[UR6][R88.64], R84 ;  /* 0x0000005458007986 */ /* 0x0001e2000c101d06 */
[----:B------:R-:W-:Y:S01]  /*3d80*/  ISETP.GE.AND P1, PT, R176, UR17, PT ;  /* 0x00000011b0007c0c */ /* 0x000fe2000bf26270 */
[----:B------:R-:W-:Y:S01]  /*3d90*/  FFMA.FTZ R187, R120, R92, R187 ;  /* 0x0000005c78bb7223 */ /* 0x000fe200000100bb */
[----:B----4-:R-:W-:-:S02]  /*3da0*/  HADD2.F32 R92, -RZ, R96.H0_H0 ;  /* 0x20000060ff5c7230 */ /* 0x010fc40000004100 */
[----:B------:R-:W-:Y:S02]  /*3db0*/  HADD2.F32 R95, -RZ, R97.H0_H0 ;  /* 0x20000061ff5f7230 */ /* 0x000fe40000004100 */
[----:B------:R-:W-:Y:S02]  /*3dc0*/  HADD2.F32 R102, -RZ, R98.H0_H0 ;  /* 0x20000062ff667230 */ /* 0x000fe40000004100 */
[----:B------:R-:W-:Y:S02]  /*3dd0*/  HADD2.F32 R104, -RZ, R99.H0_H0 ;  /* 0x20000063ff687230 */ /* 0x000fe40000004100 */
[----:B------:R-:W-:Y:S02]  /*3de0*/  HADD2.F32 R96, -RZ, R96.H1_H1 ;  /* 0x30000060ff607230 */ /* 0x000fe40000004100 */
[----:B------:R-:W-:Y:S02]  /*3df0*/  HADD2.F32 R97, -RZ, R97.H1_H1 ;  /* 0x30000061ff617230 */ /* 0x000fe40000004100 */
[----:B------:R-:W-:-:S02]  /*3e00*/  HADD2.F32 R98, -RZ, R98.H1_H1 ;  /* 0x30000062ff627230 */ /* 0x000fc40000004100 */
        /* <DEDUP_REMOVED lines=69> */
.L_x_8778:
        /* <DEDUP_REMOVED lines=38> */
.L_x_8779:
[----:B------:R-:W-:Y:S01]  /*44c0*/  HFMA2.MMA R89, -RZ, RZ, 0, 9.5367431640625e-07 ;  /* 0x00000010ff597435 */ /* 0x000fe200000001ff */
[----:B------:R-:W-:Y:S02]  /*44d0*/  MOV R90, R84 ;  /* 0x00000054005a7202 */ /* 0x000fe40000000f00 */
[----:B------:R-:W-:Y:S02]  /*44e0*/  MOV R88, 0x1f ;  /* 0x0000001f00587802 */ /* 0x000fe40000000f00 */
[----:B------:R-:W-:-:S07]  /*44f0*/  MOV R86, 0xffffffff ;  /* 0xffffffff00567802 */ /* 0x000fce0000000f00 */
[----:B-----5:R-:W-:Y:S05]  /*4500*/  WARPSYNC.COLLECTIVE R86, `(.L_x_8782) ;  /* 0x0000000056087348 */ /* 0x020fea0003c00000 */
[----:B------:R0:W1:Y:S02]  /*4510*/  SHFL.DOWN P2, R91, R90, R89, R88 ;  /* 0x080000595a5b7389 */ /* 0x0000640000040058 */
[----:B01---5:R-:W-:Y:S01]  /*4520*/  ENDCOLLECTIVE ;  /* 0x000000000000791b */ /* 0x023fe20003800000 */
.L_x_8782:
[----:B------:R-:W-:Y:S01]  /*4530*/  MOV R90, R85 ;  /* 0x00000055005a7202 */ /* 0x000fe20000000f00 */
[----:B------:R-:W-:-:S07]  /*4540*/  FADD.FTZ R84, R84, R91 ;  /* 0x0000005b54547221 */ /* 0x000fce0000010000 */
[----:B------:R-:W-:Y:S05]  /*4550*/  WARPSYNC.COLLECTIVE R86, `(.L_x_8783) ;  /* 0x0000000056087348 */ /* 0x000fea0003c00000 */
[----:B------:R0:W1:Y:S02]  /*4560*/  SHFL.DOWN P2, R91, R90, R89, R88 ;  /* 0x080000595a5b7389 */ /* 0x0000640000040058 */
[----:B01----:R-:W-:Y:S01]  /*4570*/  ENDCOLLECTIVE ;  /* 0x000000000000791b */ /* 0x003fe20003800000 */
.L_x_8783:
[----:B------:R-:W-:Y:S01]  /*4580*/  HFMA2.MMA R89, -RZ, RZ, 0, 4.76837158203125e-07 ;  /* 0x00000008ff597435 */ /* 0x000fe200000001ff */
[----:B------:R-:W-:Y:S01]  /*4590*/  MOV R90, R84 ;  /* 0x00000054005a7202 */ /* 0x000fe20000000f00 */
[----:B------:R-:W-:-:S09]  /*45a0*/  FADD.FTZ R85, R85, R91 ;  /* 0x0000005b55557221 */ /* 0x000fd20000010000 */
[----:B------:R-:W-:Y:S05]  /*45b0*/  WARPSYNC.COLLECTIVE R86, `(.L_x_8784) ;  /* 0x0000000056087348 */ /* 0x000fea0003c00000 */
[----:B------:R0:W1:Y:S02]  /*45c0*/  SHFL.DOWN P2, R91, R90, R89, R88 ;  /* 0x080000595a5b7389 */ /* 0x0000640000040058 */
[----:B01----:R-:W-:Y:S01]  /*45d0*/  ENDCOLLECTIVE ;  /* 0x000000000000791b */ /* 0x003fe20003800000 */
.L_x_8784:
[----:B------:R-:W-:Y:S01]  /*45e0*/  MOV R90, R85 ;  /* 0x00000055005a7202 */ /* 0x000fe20000000f00 */
[----:B------:R-:W-:-:S07]  /*45f0*/  FADD.FTZ R84, R84, R91 ;  /* 0x0000005b54547221 */ /* 0x000fce0000010000 */
[----:B------:R-:W-:Y:S05]  /*4600*/  WARPSYNC.COLLECTIVE R86, `(.L_x_8785) ;  /* 0x0000000056087348 */ /* 0x000fea0003c00000 */
[----:B------:R0:W1:Y:S02]  /*4610*/  SHFL.DOWN P2, R91, R90, R89, R88 ;  /* 0x080000595a5b7389 */ /* 0x0000640000040058 */
[----:B01----:R-:W-:Y:S01]  /*4620*/  ENDCOLLECTIVE ;  /* 0x000000000000791b */ /* 0x003fe20003800000 */
.L_x_8785:
[----:B------:R-:W-:Y:S01]  /*4630*/  HFMA2.MMA R89, -RZ, RZ, 0, 2.384185791015625e-07 ;  /* 0x00000004ff597435 */ /* 0x000fe200000001ff */
[----:B------:R-:W-:Y:S01]  /*4640*/  MOV R90, R84 ;  /* 0x00000054005a7202 */ /* 0x000fe20000000f00 */
[----:B------:R-:W-:-:S09]  /*4650*/  FADD.FTZ R85, R85, R91 ;  /* 0x0000005b55557221 */ /* 0x000fd20000010000 */
[----:B------:R-:W-:Y:S05]  /*4660*/  WARPSYNC.COLLECTIVE R86, `(.L_x_8786) ;  /* 0x0000000056087348 */ /* 0x000fea0003c00000 */
[----:B------:R0:W1:Y:S02]  /*4670*/  SHFL.DOWN P2, R91, R90, R89, R88 ;  /* 0x080000595a5b7389 */ /* 0x0000640000040058 */
[----:B01----:R-:W-:Y:S01]  /*4680*/  ENDCOLLECTIVE ;  /* 0x000000000000791b */ /* 0x003fe20003800000 */
.L_x_8786:
[----:B------:R-:W-:Y:S01]  /*4690*/  MOV R90, R85 ;  /* 0x00000055005a7202 */ /* 0x000fe20000000f00 */
[----:B------:R-:W-:-:S07]  /*46a0*/  FADD.FTZ R84, R84, R91 ;  /* 0x0000005b54547221 */ /* 0x000fce0000010000 */
[----:B------:R-:W-:Y:S05]  /*46b0*/  WARPSYNC.COLLECTIVE R86, `(.L_x_8787) ;  /* 0x0000000056087348 */ /* 0x000fea0003c00000 */
[----:B------:R0:W1:Y:S02]  /*46c0*/  SHFL.DOWN P2, R91, R90, R89, R88 ;  /* 0x080000595a5b7389 */ /* 0x0000640000040058 */
[----:B01----:R-:W-:Y:S01]  /*46d0*/  ENDCOLLECTIVE ;  /* 0x000000000000791b */ /* 0x003fe20003800000 */
.L_x_8787:
[----:B------:R-:W-:Y:S01]  /*46e0*/  HFMA2.MMA R89, -RZ, RZ, 0, 1.1920928955078125e-07 ;  /* 0x00000002ff597435 */ /* 0x000fe200000001ff */
[----:B------:R-:W-:Y:S01]  /*46f0*/  MOV R90, R84 ;  /* 0x00000054005a7202 */ /* 0x000fe20000000f00 */
[----:B------:R-:W-:-:S09]  /*4700*/  FADD.FTZ R85, R85, R91 ;  /* 0x0000005b55557221 */ /* 0x000fd20000010000 */
[----:B------:R-:W-:Y:S05]  /*4710*/  WARPSYNC.COLLECTIVE R86, `(.L_x_8788) ;  /* 0x0000000056087348 */ /* 0x000fea0003c00000 */
[----:B------:R0:W1:Y:S02]  /*4720*/  SHFL.DOWN P2, R91, R90, R89, R88 ;  /* 0x080000595a5b7389 */ /* 0x0000640000040058 */
[----:B01----:R-:W-:Y:S01]  /*4730*/  ENDCOLLECTIVE ;  /* 0x000000000000791b */ /* 0x003fe20003800000 */
.L_x_8788:
[----:B------:R-:W-:Y:S01]  /*4740*/  MOV R90, R85 ;  /* 0x00000055005a7202 */ /* 0x000fe20000000f00 */
[----:B------:R-:W-:-:S07]  /*4750*/  FADD.FTZ R84, R84, R91 ;  /* 0x0000005b54547221 */ /* 0x000fce0000010000 */
[----:B------:R-:W-:Y:S05]  /*4760*/  WARPSYNC.COLLECTIVE R86, `(.L_x_8789) ;  /* 0x0000000056087348 */ /* 0x000fea0003c00000 */
[----:B------:R0:W1:Y:S02]  /*4770*/  SHFL.DOWN P2, R91, R90, R89, R88 ;  /* 0x080000595a5b7389 */ /* 0x0000640000040058 */
[----:B01----:R-:W-:Y:S01]  /*4780*/  ENDCOLLECTIVE ;  /* 0x000000000000791b */ /* 0x003fe20003800000 */
.L_x_8789:
[----:B------:R-:W-:Y:S01]  /*4790*/  HFMA2.MMA R89, -RZ, RZ, 0, 5.9604644775390625e-08 ;  /* 0x00000001ff597435 */ /* 0x000fe200000001ff */
[----:B------:R-:W-:Y:S01]  /*47a0*/  MOV R90, R84 ;  /* 0x00000054005a7202 */ /* 0x000fe20000000f00 */
[----:B------:R-:W-:-:S09]  /*47b0*/  FADD.FTZ R85, R85, R91 ;  /* 0x0000005b55557221 */ /* 0x000fd20000010000 */
[----:B------:R-:W-:Y:S05]  /*47c0*/  WARPSYNC.COLLECTIVE R86, `(.L_x_8790) ;  /* 0x0000000056087348 */ /* 0x000fea0003c00000 */
[----:B------:R0:W1:Y:S02]  /*47d0*/  SHFL.DOWN P2, R91, R90, R89, R88 ;  /* 0x080000595a5b7389 */ /* 0x0000640000040058 */
[----:B01----:R-:W-:Y:S01]  /*47e0*/  ENDCOLLECTIVE ;  /* 0x000000000000791b */ /* 0x003fe20003800000 */
.L_x_8790:
[----:B------:R-:W-:Y:S02]  /*47f0*/  MOV R90, R85 ;  /* 0x00000055005a7202 */ /* 0x000fe40000000f00 */
[----:B------:R-:W-:-:S07]  /*4800*/  MOV R87, R91 ;  /* 0x0000005b00577202 */ /* 0x000fce0000000f00 */
[----:B------:R-:W-:Y:S05]  /*4810*/  WARPSYNC.COLLECTIVE R86, `(.L_x_8791) ;  /* 0x0000000056087348 */ /* 0x000fea0003c00000 */
[----:B------:R0:W1:Y:S02]  /*4820*/  SHFL.DOWN P2, R91, R90, R89, R88 ;  /* 0x080000595a5b7389 */ /* 0x0000640000040058 */
[----:B01----:R-:W-:Y:S01]  /*4830*/  ENDCOLLECTIVE ;  /* 0x000000000000791b */ /* 0x003fe20003800000 */
.L_x_8791:
[----:B------:R-:W-:Y:S01]  /*4840*/  MOV R86, R91 ;  /* 0x0000005b00567202 */ /* 0x000fe20000000f00 */
[----:B------:R-:W-:Y:S06]  /*4850*/  BRA `(.L_x_8792) ;  /* 0xffffffdc00607947 */ /* 0x000fec000383ffff */
.L_x_8793:
        /* <DEDUP_REMOVED lines=10> */
.L_x_13985:


//--------------------- .text._ZN10layer_norm13ln_bwd_kernelINS_13Kernel_traitsI6__halfS2_fS2_fjLj8192ELj1ELj1ELj8ELj16ENS_18Kernel_traits_baseILj8192ES2_S2_fS2_fjLj256EEEEELb0ELb1ELb1ELb0EEEvNS_9BwdParamsE --------------------------
	.section	.text._ZN10layer_norm13ln_bwd_kernelINS_13Kernel_traitsI6__halfS2_fS2_fjLj8192ELj1ELj1ELj8ELj16ENS_18Kernel_traits_baseILj8192ES2_S2_fS2_fjLj256EEEEELb0ELb1ELb1ELb0EEEvNS_9BwdParamsE,"ax",@progbits
	.align	128
        .global         _ZN10layer_norm13ln_bwd_kernelINS_13Kernel_traitsI6__halfS2_fS2_fjLj8192ELj1ELj1ELj8ELj16ENS_18Kernel_traits_baseILj8192ES2_S2_fS2_fjLj256EEEEELb0ELb1ELb1ELb0EEEvNS_9BwdParamsE
        .type           _ZN10layer_norm13ln_bwd_kernelINS_13Kernel_traitsI6__halfS2_fS2_fjLj8192ELj1ELj1ELj8ELj16ENS_18Kernel_traits_baseILj8192ES2_S2_fS2_fjLj256EEEEELb0ELb1ELb1ELb0EEEvNS_9BwdParamsE,@function
        .size           _ZN10layer_norm13ln_bwd_kernelINS_13Kernel_traitsI6__halfS2_fS2_fjLj8192ELj1ELj1ELj8ELj16ENS_18Kernel_traits_baseILj8192ES2_S2_fS2_fjLj256EEEEELb0ELb1ELb1ELb0EEEvNS_9BwdParamsE,(.L_x_13986 - _ZN10layer_norm13ln_bwd_kernelINS_13Kernel_traitsI6__halfS2_fS2_fjLj8192ELj1ELj1ELj8ELj16ENS_18Kernel_traits_baseILj8192ES2_S2_fS2_fjLj256EEEEELb0ELb1ELb1ELb0EEEvNS_9BwdParamsE)
        .other          _ZN10layer_norm13ln_bwd_kernelINS_13Kernel_traitsI6__halfS2_fS2_fjLj8192ELj1ELj1ELj8ELj16ENS_18Kernel_traits_baseILj8192ES2_S2_fS2_fjLj256EEEEELb0ELb1ELb1ELb0EEEvNS_9BwdParamsE,@"STO_CUDA_ENTRY STV_DEFAULT"
_ZN10layer_norm13ln_bwd_kernelINS_13Kernel_traitsI6__halfS2_fS2_fjLj8192ELj1ELj1ELj8ELj16ENS_18Kernel_traits_baseILj8192ES2_S2_fS2_fjLj256EEEEELb0ELb1ELb1ELb0EEEvNS_9BwdParamsE:
.text._ZN10layer_norm13ln_bwd_kernelINS_13Kernel_traitsI6__halfS2_fS2_fjLj8192ELj1ELj1ELj8ELj16ENS_18Kernel_traits_baseILj8192ES2_S2_fS2_fjLj256EEEEELb0ELb1ELb1ELb0EEEvNS_9BwdParamsE:
        /* <DEDUP_REMOVED lines=23> */
[----:B------:R-:W0:Y:S06]  /*0170*/  @P0 LDC.64 R2, c[0x0][0x260] ;  /* 0x00009800ff020b82 */ /* 0x000e2c0000000a00 */
[----:B------:R-:W-:Y:S02]  /*0180*/  @P3 LOP3.LUT R4, R4, 0x4, RZ, 0xfc, !PT ;  /* 0x0000000404043812 */ /* 0x000fe400078efcff */
        /* <DEDUP_REMOVED lines=83> */
[----:B------:R-:W1:Y:S01]  /*06c0*/  LDC.U8 R236, c[0x0][0x2a0] ;  /* 0x0000a800ffec7b82 */ /* 0x000e620000000000 */
[----:B------:R-:W-:Y:S01]  /*06d0*/  ISETP.NE.AND.EX P3, PT, RZ, UR7, PT, P3 ;  /* 0x00000007ff007c0c */ /* 0x000fe2000bf65330 */
[----:B------:R-:W-:Y:S01]  /*06e0*/  HFMA2.MMA R235, -RZ, RZ, 0, 5.9604644775390625e-08 ;  /* 0x00000001ffeb7435 */ /* 0x000fe200000001ff */
[----:B------:R2:W-:Y:S01]  /*06f0*/  STL [R1+0xb8], R5 ;  /* 0x0000b80501007387 */ /* 0x0005e20000100800 */
[----:B------:R-:W-:Y:S01]  /*0700*/  LOP3.LUT R4, R4, 0xfffffff7, RZ, 0xc0, !PT ;  /* 0xfffffff704047812 */ /* 0x000fe200078ec0ff */
[--C-:B------:R-:W-:Y:S01]  /*0710*/  HADD2.F32 R252, -RZ, R12.reuse.H0_H0 ;  /* 0x2000000cfffc7230 */ /* 0x100fe20000004100 */
[----:B------:R-:W-:Y:S01]  /*0720*/  ISETP.LT.U32.OR P3, PT, R0, 0x400, !P3 ;  /* 0x000004000000780c */ /* 0x000fe20005f61470 */
[----:B------:R3:W-:Y:S01]  /*0730*/  STL [R1+0xb4], R6 ;  /* 0x0000b40601007387 */ /* 0x0007e20000100800 */
[----:B------:R-:W-:Y:S01]  /*0740*/  HADD2.F32 R251, -RZ, R12.H1_H1 ;  /* 0x3000000cfffb7230 */ /* 0x000fe20000004100 */
[----:B------:R-:W-:Y:S01]  /*0750*/  MOV R33, RZ ;  /* 0x000000ff00217202 */ /* 0x000fe20000000f00 */
[----:B0-----:R-:W-:-:S02]  /*0760*/  HADD2.F32 R2, -RZ, R125.H1_H1 ;  /* 0x3000007dff027230 */ /* 0x001fc40000004100 */
[--C-:B------:R-:W-:Y:S02]  /*0770*/  HADD2.F32 R250, -RZ, R13.reuse.H0_H0 ;  /* 0x2000000dfffa7230 */ /* 0x100fe40000004100 */
[--C-:B--2---:R-:W-:Y:S01]  /*0780*/  HADD2.F32 R5, -RZ, R126.reuse.H0_H0 ;  /* 0x2000007eff057230 */ /* 0x104fe20000004100 */
[----:B------:R0:W-:Y:S01]  /*0790*/  STL [R1+0xb0], R2 ;  /* 0x0000b00201007387 */ /* 0x0001e20000100800 */
[----:B------:R-:W-:Y:S02]  /*07a0*/  HADD2.F32 R249, -RZ, R13.H1_H1 ;  /* 0x3000000dfff97230 */ /* 0x000fe40000004100 */
[----:B---3--:R-:W-:Y:S01]  /*07b0*/  HADD2.F32 R6, -RZ, R126.H1_H1 ;  /* 0x3000007eff067230 */ /* 0x008fe20000004100 */
[----:B------:R2:W-:Y:S01]  /*07c0*/  STL [R1+0xac], R5 ;  /* 0x0000ac0501007387 */ /* 0x0005e20000100800 */
[--C-:B------:R-:W-:Y:S01]  /*07d0*/  HADD2.F32 R248, -RZ, R14.reuse.H0_H0 ;  /* 0x2000000efff87230 */ /* 0x100fe20000004100 */
[----:B------:R-:W-:Y:S01]  /*07e0*/  @P3 LOP3.LUT R4, R4, 0x8, RZ, 0xfc, !PT ;  /* 0x0000000804043812 */ /* 0x000fe200078efcff */
[----:B------:R-:W-:Y:S01]  /*07f0*/  HADD2.F32 R247, -RZ, R14.H1_H1 ;  /* 0x3000000efff77230 */ /* 0x000fe20000004100 */
[----:B------:R3:W-:Y:S01]  /*0800*/  STL [R1+0xa8], R6 ;  /* 0x0000a80601007387 */ /* 0x0007e20000100800 */
[----:B------:R-:W-:-:S02]  /*0810*/  HADD2.F32 R246, -RZ, R15.H0_H0 ;  /* 0x2000000ffff67230 */ /* 0x000fc40000004100 */
[----:B0-----:R-:W-:Y:S02]  /*0820*/  HADD2.F32 R2, -RZ, R127.H0_H0 ;  /* 0x2000007fff027230 */ /* 0x001fe40000004100 */
[----:B------:R-:W-:Y:S02]  /*0830*/  HADD2.F32 R245, -RZ, R15.H1_H1 ;  /* 0x3000000ffff57230 */ /* 0x000fe40000004100 */
[----:B--2---:R-:W-:Y:S01]  /*0840*/  HADD2.F32 R5, -RZ, R127.H1_H1 ;  /* 0x3000007fff057230 */ /* 0x004fe20000004100 */
[----:B------:R0:W-:Y:S01]  /*0850*/  STL [R1+0xa4], R2 ;  /* 0x0000a40201007387 */ /* 0x0001e20000100800 */
[----:B------:R-:W-:Y:S02]  /*0860*/  HADD2.F32 R244, -RZ, R8.H0_H0 ;  /* 0x20000008fff47230 */ /* 0x000fe40000004100 */
[----:B---3--:R-:W-:Y:S01]  /*0870*/  HADD2.F32 R6, -RZ, R120.H0_H0 ;  /* 0x20000078ff067230 */ /* 0x008fe20000004100 */
[----:B------:R2:W-:Y:S01]  /*0880*/  STL [R1+0xa0], R5 ;  /* 0x0000a00501007387 */ /* 0x0005e20000100800 */
[----:B------:R-:W-:-:S02]  /*0890*/  HADD2.F32 R243, -RZ, R8.H1_H1 ;  /* 0x30000008fff37230 */ /* 0x000fc40000004100 */
[--C-:B------:R-:W-:Y:S01]  /*08a0*/  HADD2.F32 R242, -RZ, R9.reuse.H0_H0 ;  /* 0x20000009fff27230 */ /* 0x100fe20000004100 */
[----:B------:R3:W-:Y:S01]  /*08b0*/  STL [R1+0x9c], R6 ;  /* 0x00009c0601007387 */ /* 0x0007e20000100800 */
[----:B------:R-:W-:Y:S02]  /*08c0*/  HADD2.F32 R241, -RZ, R9.H1_H1 ;  /* 0x30000009fff17230 */ /* 0x000fe40000004100 */
[----:B0-----:R-:W-:Y:S02]  /*08d0*/  HADD2.F32 R2, -RZ, R120.H1_H1 ;  /* 0x30000078ff027230 */ /* 0x001fe40000004100 */
[--C-:B------:R-:W-:Y:S02]  /*08e0*/  HADD2.F32 R240, -RZ, R10.reuse.H0_H0 ;  /* 0x2000000afff07230 */ /* 0x100fe40000004100 */
        /* <DEDUP_REMOVED lines=8> */
[--C-:B0-----:R-:W-:Y:S02]  /*0970*/  HADD2.F32 R2, -RZ, R122.reuse.H0_H0 ;  /* 0x2000007aff027230 */ /* 0x101fe40000004100 */
[----:B--2---:R-:W-:-:S03]  /*0980*/  HADD2.F32 R5, -RZ, R122.H1_H1 ;  /* 0x3000007aff057230 */ /* 0x004fc60000004100 */
[----:B------:R0:W-:Y:S01]  /*0990*/  STL [R1+0x8c], R2 ;  /* 0x00008c0201007387 */ /* 0x0001e20000100800 */
[----:B---3--:R-:W-:-:S03]  /*09a0*/  HADD2.F32 R6, -RZ, R123.H0_H0 ;  /* 0x2000007bff067230 */ /* 0x008fc60000004100 */
[----:B------:R2:W-:Y:S04]  /*09b0*/  STL [R1+0x88], R5 ;  /* 0x0000880501007387 */ /* 0x0005e80000100800 */
[----:B------:R3:W-:Y:S01]  /*09c0*/  STL [R1+0x84], R6 ;  /* 0x0000840601007387 */ /* 0x0007e20000100800 */
[----:B0-----:R-:W-:Y:S02]  /*09d0*/  HADD2.F32 R2, -RZ, R123.H1_H1 ;  /* 0x3000007bff027230 */ /* 0x001fe40000004100 */
[----:B--2---:R-:W-:-:S03]  /*09e0*/  HADD2.F32 R5, -RZ, R28.H0_H0 ;  /* 0x2000001cff057230 */ /* 0x004fc60000004100 */
[----:B------:R0:W-:Y:S01]  /*09f0*/  STL [R1+0x80], R2 ;  /* 0x0000800201007387 */ /* 0x0001e20000100800 */
[----:B---3--:R-:W-:-:S03]  /*0a00*/  HADD2.F32 R6, -RZ, R28.H1_H1 ;  /* 0x3000001cff067230 */ /* 0x008fc60000004100 */
[----:B------:R2:W-:Y:S04]  /*0a10*/  STL [R1+0x7c], R5 ;  /* 0x00007c0501007387 */ /* 0x0005e80000100800 */
        /* <DEDUP_REMOVED lines=52> */
[----:B---3--:R-:W-:-:S03]  /*0d60*/  HADD2.F32 R6, -RZ, R18.H1_H1 ;  /* 0x30000012ff067230 */ /* 0x008fc60000004100 */
[----:B------:R2:W-:Y:S01]  /*0d70*/  STL [R1+0x10], R5 ;  /* 0x0000100501007387 */ /* 0x0005e20000100800 */
[----:B0-----:R-:W-:Y:S02]  /*0d80*/  HADD2.F32 R2, -RZ, R18.H0_H0 ;  /* 0x20000012ff027230 */ /* 0x001fe40000004100 */
[----:B--2---:R-:W-:-:S03]  /*0d90*/  HADD2.F32 R5, -RZ, R19.H0_H0 ;  /* 0x20000013ff057230 */ /* 0x004fc60000004100 */
[----:B------:R0:W-:Y:S04]  /*0da0*/  STL [R1+0xc], R2 ;  /* 0x00000c0201007387 */ /* 0x0001e80000100800 */
[----:B------:R2:W-:Y:S04]  /*0db0*/  STL [R1+0x8], R6 ;  /* 0x0000080601007387 */ /* 0x0005e80000100800 */
[----:B------:R2:W-:Y:S01]  /*0dc0*/  STL [R1+0x4], R5 ;  /* 0x0000040501007387 */ /* 0x0005e20000100800 */
[----:B0-----:R-:W-:-:S05]  /*0dd0*/  HADD2.F32 R2, -RZ, R19.H1_H1 ;  /* 0x30000013ff027230 */ /* 0x001fca0000004100 */
[----:B-1----:R2:W-:Y:S02]  /*0de0*/  STL [R1], R2 ;  /* 0x0000000201007387 */ /* 0x0025e40000100800 */
.L_x_8894:
[----:B0-2---:R-:W0:Y:S08]  /*0df0*/  LDC.64 R6, c[0x0][0x288] ;  /* 0x0000a200ff067b82 */ /* 0x005e300000000a00 */
[----:B-1-34-:R-:W1:Y:S08]  /*0e00*/  LDC.64 R168, c[0x0][0x258] ;  /* 0x00009600ffa87b82 */ /* 0x01ae700000000a00 */
[----:B------:R-:W2:Y:S01]  /*0e10*/  LDC.64 R172, c[0x0][0x280] ;  /* 0x0000a000ffac7b82 */ /* 0x000ea20000000a00 */
[----:B0-----:R-:W-:-:S07]  /*0e20*/  IMAD.WIDE R6, R3, 0x4, R6 ;  /* 0x0000000403067825 */ /* 0x001fce00078e0206 */
[----:B------:R-:W0:Y:S01]  /*0e30*/  LDC.64 R174, c[0x0][0x2c8] ;  /* 0x0000b200ffae7b82 */ /* 0x000e220000000a00 */
[----:B------:R2:W3:Y:S01]  /*0e40*/  LDG.E R170, desc[UR4][R6.64] ;  /* 0x0000000406aa7981 */ /* 0x0004e2000c1e1900 */
[----:B-1----:R-:W-:-:S05]  /*0e50*/  IMAD.WIDE R168, R3, 0x4, R168 ;  /* 0x0000000403a87825 */ /* 0x002fca00078e02a8 */
[----:B------:R-:W5:Y:S01]  /*0e60*/  LDG.E R2, desc[UR4][R168.64] ;  /* 0x00000004a8027981 */ /* 0x000f62000c1e1900 */
[----:B--2---:R-:W-:Y:S01]  /*0e70*/  IMAD.WIDE R6, R3, 0x4, R172 ;  /* 0x0000000403067825 */ /* 0x004fe200078e02ac */
[----:B------:R-:W1:Y:S04]  /*0e80*/  S2R R171, SR_TID.X ;  /* 0x0000000000ab7919 */ /* 0x000e680000002100 */
[----:B------:R2:W5:Y:S02]  /*0e90*/  LDG.E R234, desc[UR4][R6.64] ;  /* 0x0000000406ea7981 */ /* 0x000564000c1e1900 */
[----:B--2---:R-:W-:-:S05]  /*0ea0*/  MOV R6, UR9 ;  /* 0x0000000900067c02 */ /* 0x004fca0008000f00 */
[----:B------:R-:W-:-:S05]  /*0eb0*/  IMAD R5, R3, R6, RZ ;  /* 0x0000000603057224 */ /* 0x000fca00078e02ff */
[----:B------:R-:W-:-:S04]  /*0ec0*/  SHF.R.S32.HI R7, RZ, 0x1f, R5 ;  /* 0x0000001fff077819 */ /* 0x000fc80000011405 */
[----:B------:R-:W-:Y:S02]  /*0ed0*/  LEA.HI R7, R7, R5, RZ, 0x3 ;  /* 0x0000000507077211 */ /* 0x000fe400078f18ff */
[----:B-1----:R-:W-:Y:S01]  /*0ee0*/  LOP3.LUT R5, R171, 0xff, RZ, 0xc0, !PT ;  /* 0x000000ffab057812 */ /* 0x002fe200078ec0ff */
[----:B------:R-:W-:Y:S03]  /*0ef0*/  BSSY B0, `(.L_x_8795) ;  /* 0x0000199000007945 */ /* 0x000fe60003800000 */
[----:B------:R-:W-:-:S05]  /*0f00*/  LEA.HI.SX32 R7, R7, R5, 0x1d ;  /* 0x0000000507077211 */ /* 0x000fca00078feaff */
[----:B0-----:R-:W-:Y:S01]  /*0f10*/  IMAD.WIDE.U32 R202, R7, 0x20, R174 ;  /* 0x0000002007ca7825 */ /* 0x001fe200078e00ae */
[----:B---3--:R-:W-:-:S13]  /*0f20*/  ISETP.GT.AND P3, PT, R170, RZ, PT ;  /* 0x000000ffaa00720c */ /* 0x008fda0003f64270 */
        /* <DEDUP_REMOVED lines=9> */
.L_x_8799:
[----:B------:R-:W-:-:S07]  /*0fc0*/  IADD3 R168, R7, 0x100, RZ ;  /* 0x0000010007a87810 */ /* 0x000fce0007ffe0ff */
.L_x_8798:
[----:B------:R-:W-:Y:S05]  /*0fd0*/  BSYNC B1 ;  /* 0x0000000000017941 */ /* 0x000fea0003800000 */
.L_x_8797:
        /* <DEDUP_REMOVED lines=8> */
.L_x_8802:
[----:B------:R-:W-:-:S07]  /*1060*/  IADD3 R168, R168, 0x100, RZ ;  /* 0x00000100a8a87810 */ /* 0x000fce0007ffe0ff */
.L_x_8801:
[----:B------:R-:W-:Y:S05]  /*1070*/  BSYNC B1 ;  /* 0x0000000000017941 */ /* 0x000fea0003800000 */
.L_x_8800:
        /* <DEDUP_REMOVED lines=8> */
.L_x_8805:
[----:B------:R-:W-:-:S07]  /*1100*/  IADD3 R168, R168, 0x100, RZ ;  /* 0x00000100a8a87810 */ /* 0x000fce0007ffe0ff */
.L_x_8804:
[----:B------:R-:W-:Y:S05]  /*1110*/  BSYNC B1 ;  /* 0x0000000000017941 */ /* 0x000fea0003800000 */
.L_x_8803:
[----:B------:R-:W-:Y:S02]  /*1120*/  LOP3.LUT P4, RZ, R4, 0x8, RZ, 0xc0, !PT ;  /* 0x0000000804ff7812 */ /* 0x000fe4000788c0ff */
[----:B------:R-:W-:-:S11]  /*1130*/  CS2R R218, SRZ ;  /* 0x0000000000da7805 */ /* 0x000fd6000001ff00 */
[----:B------:R-:W-:Y:S05]  /*1140*/  @P4 BRA `(.L_x_8806) ;  /* 0x0000001400cc4947 */ /* 0x000fea0003800000 */
[----:B------:R-:W-:-:S05]  /*1150*/  IMAD.WIDE.U32 R24, R168, 0x20, R174 ;  /* 0x00000020a8187825 */ /* 0x000fca00078e00ae */
[----:B------:R1:W5:Y:S04]  /*1160*/  LDG.E.128 R28, desc[UR4][R24.64] ;  /* 0x00000004181c7981 */ /* 0x000368000c1e1d00 */
[----:B------:R-:W5:Y:S01]  /*1170*/  LDG.E.128 R24, desc[UR4][R24.64+0x10] ;  /* 0x0000100418187981 */ /* 0x000f62000c1e1d00 */
[----:B-1----:R-:W-:Y:S05]  /*1180*/  BRA `(.L_x_8806) ;  /* 0x0000001400bc7947 */ /* 0x002fea0003800000 */
.L_x_8796:
[----:B------:R-:W0:Y:S02]  /*1190*/  LDC.64 R168, c[0x0][0x250] ;  /* 0x00009400ffa87b82 */ /* 0x000e240000000a00 */
        /* <DEDUP_REMOVED lines=18> */
[----:B------:R-:W4:Y:S04]  /*12c0*/  LDL R224, [R1+0xb0] ;  /* 0x0000b00001e07983 */ /* 0x000f280000100800 */
[----:B------:R-:W4:Y:S04]  /*12d0*/  LDL R223, [R1+0xac] ;  /* 0x0000ac0001df7983 */ /* 0x000f280000100800 */
[----:B------:R-:W4:Y:S01]  /*12e0*/  LDL R207, [R1+0xa8] ;  /* 0x0000a80001cf7983 */ /* 0x000f220000100800 */
[----:B0-----:R-:W-:-:S03]  /*12f0*/  IMAD.WIDE.U32 R176, R7, 0x20, R176 ;  /* 0x0000002007b07825 */ /* 0x001fc600078e00b0 */
[----:B------:R-:W4:Y:S04]  /*1300*/  LDL R206, [R1+0xa4] ;  /* 0x0000a40001ce7983 */ /* 0x000f280000100800 */
[----:B------:R-:W2:Y:S01]  /*1310*/  LDG.E.128 R168, desc[UR4][R176.64] ;  /* 0x00000004b0a87981 */ /* 0x000ea2000c1e1d00 */
[----:B-1----:R-:W-:-:S06]  /*1320*/  IMAD.WIDE.U32 R172, R217, 0x10, R172 ;  /* 0x00000010d9ac7825 */ /* 0x002fcc00078e00ac */
[----:B------:R-:W3:Y:S04]  /*1330*/  LDG.E.128 R172, desc[UR4][R172.64] ;  /* 0x00000004acac7981 */ /* 0x000ee8000c1e1d00 */
[----:B------:R-:W4:Y:S01]  /*1340*/  LDG.E.128 R176, desc[UR4][R176.64+0x10] ;  /* 0x00001004b0b07981 */ /* 0x000f22000c1e1d00 */
[----:B------:R-:W-:-:S04]  /*1350*/  ISETP.NE.U32.AND P4, PT, RZ, UR12, PT ;  /* 0x0000000cff007c0c */ /* 0x000fc8000bf85070 */
[----:B------:R-:W-:-:S13]  /*1360*/  ISETP.NE.AND.EX P4, PT, RZ, UR13, PT, P4 ;  /* 0x0000000dff007c0c */ /* 0x000fda000bf85340 */
[----:B------:R0:W5:Y:S04]  /*1370*/  @P4 LDG.E.128 R120, desc[UR4][R202.64] ;  /* 0x00000004ca784981 */ /* 0x000168000c1e1d00 */
[----:B------:R0:W5:Y:S01]  /*1380*/  @P4 LDG.E.128 R124, desc[UR4][R202.64+0x10] ;  /* 0x00001004ca7c4981 */ /* 0x000162000c1e1d00 */
[----:B--2---:R-:W-:-:S04]  /*1390*/  FADD.FTZ R170, -R211, R170 ;  /* 0x000000aad3aa7221 */ /* 0x004fc80000010100 */
[----:B-----5:R-:W-:Y:S02]  /*13a0*/  FMUL.FTZ R231, R2, R170 ;  /* 0x000000aa02e77220 */ /* 0x020fe40000410000 */
[----:B------:R-:W2:Y:S01]  /*13b0*/  LDL R170, [R1+0xa0] ;  /* 0x0000a00001aa7983 */ /* 0x000ea20000100800 */
[----:B------:R-:W-:Y:S01]  /*13c0*/  FADD.FTZ R0, -R211, R168 ;  /* 0x000000a8d3007221 */ /* 0x000fe20000010100 */
[----:B---3--:R-:W-:-:S03]  /*13d0*/  HADD2.F32 R208, -RZ, R172.H0_H0 ;  /* 0x200000acffd07230 */ /* 0x008fc60000004100 */
[----:B------:R-:W-:Y:S01]  /*13e0*/  FMUL.FTZ R0, R2, R0 ;  /* 0x0000000002007220 */ /* 0x000fe20000410000 */
[----:B------:R-:W-:Y:S01]  /*13f0*/  FADD.FTZ R169, -R211, R169 ;  /* 0x000000a9d3a97221 */ /* 0x000fe20000010100 */
[----:B------:R-:W-:Y:S02]  /*1400*/  HADD2.F32 R172, -RZ, R172.H1_H1 ;  /* 0x300000acffac7230 */ /* 0x000fe40000004100 */
[----:B------:R-:W-:Y:S01]  /*1410*/  FADD.FTZ R56, R56, R208 ;  /* 0x000000d038387221 */ /* 0x000fe20000010000 */
[-C--:B------:R-:W-:Y:S01]  /*1420*/  FFMA.FTZ R32, R0, R208.reuse, R32 ;  /* 0x000000d000207223 */ /* 0x080fe20000010020 */
[----:B------:R-:W-:Y:S01]  /*1430*/  FMUL.FTZ R208, R227, R208 ;  /* 0x000000d0e3d07220 */ /* 0x000fe20000410000 */
[--C-:B------:R-:W-:Y:S02]  /*1440*/  HADD2.F32 R230, -RZ, R173.reuse.H0_H0 ;  /* 0x200000adffe67230 */ /* 0x100fe40000004100 */
[----:B------:R-:W-:Y:S01]  /*1450*/  FMUL.FTZ R233, R2, R169 ;  /* 0x000000a902e97220 */ /* 0x000fe20000410000 */
[----:B------:R-:W-:Y:S01]  /*1460*/  FMUL.FTZ R232, R228, R172 ;  /* 0x000000ace4e87220 */ /* 0x000fe20000410000 */
[----:B------:R-:W-:Y:S01]  /*1470*/  FADD.FTZ R169, RZ, R208 ;  /* 0x000000d0ffa97221 */ /* 0x000fe20000010000 */
[----:B------:R-:W-:Y:S01]  /*1480*/  FFMA.FTZ R168, R0, R208, RZ ;  /* 0x000000d000a87223 */ /* 0x000fe200000100ff */
[----:B------:R-:W-:-:S02]  /*1490*/  HADD2.F32 R173, -RZ, R173.H1_H1 ;  /* 0x300000adffad7230 */ /* 0x000fc40000004100 */
[----:B----4-:R-:W-:Y:S01]  /*14a0*/  FADD.FTZ R176, -R211, R176 ;  /* 0x000000b0d3b07221 */ /* 0x010fe20000010100 */
        /* <DEDUP_REMOVED lines=45> */
[----:B------:R-:W-:Y:S01]  /*1780*/  IADD3 R221, R7, 0x100, RZ ;  /* 0x0000010007dd7810 */ /* 0x000fe20007ffe0ff */
[----:B--2---:R-:W-:-:S04]  /*1790*/  FMUL.FTZ R206, R170, R175 ;  /* 0x000000afaace7220 */ /* 0x004fc80000410000 */
[----:B------:R-:W-:Y:S01]  /*17a0*/  FADD.FTZ R219, R169, R206 ;  /* 0x000000cea9db7221 */ /* 0x000fe20000010000 */
[----:B0-----:R-:W-:-:S07]  /*17b0*/  FFMA.FTZ R218, R207, R206, R168 ;  /* 0x000000cecfda7223 */ /* 0x001fce00000100a8 */
.L_x_8808:
[----:B------:R-:W-:Y:S05]  /*17c0*/  BSYNC B1 ;  /* 0x0000000000017941 */ /* 0x000fea0003800000 */
.L_x_8807:
        /* <DEDUP_REMOVED lines=10> */
[----:B0-----:R-:W-:-:S03]  /*1870*/  IMAD.WIDE.U32 R176, R221, 0x20, R176 ;  /* 0x00000020ddb07825 */ /* 0x001fc600078e00b0 */
[----:B------:R-:W3:Y:S04]  /*1880*/  LDL R195, [R1+0x84] ;  /* 0x0000840001c37983 */ /* 0x000ee80000100800 */
[----:B------:R-:W2:Y:S01]  /*1890*/  LDG.E.128 R168, desc[UR4][R176.64] ;  /* 0x00000004b0a87981 */ /* 0x000ea2000c1e1d00 */
[----:B-1----:R-:W-:Y:S01]  /*18a0*/  IMAD.WIDE.U32 R172, R217, 0x10, R172 ;  /* 0x00000010d9ac7825 */ /* 0x002fe200078e00ac */
[----:B------:R-:W-:-:S05]  /*18b0*/  ISETP.NE.AND.EX P4, PT, RZ, UR13, PT, P4 ;  /* 0x0000000dff007c0c */ /* 0x000fca000bf85340 */
[----:B------:R-:W3:Y:S04]  /*18c0*/  LDG.E.128 R172, desc[UR4][R172.64] ;  /* 0x00000004acac7981 */ /* 0x000ee8000c1e1d00 */
[----:B------:R-:W3:Y:S04]  /*18d0*/  LDG.E.128 R176, desc[UR4][R176.64+0x10] ;  /* 0x00001004b0b07981 */ /* 0x000ee8000c1e1d00 */
[----:B----4-:R-:W-:Y:S02]  /*18e0*/  @P4 IMAD.WIDE.U32 R196, R221, 0x20, R202 ;  /* 0x00000020ddc44825 */ /* 0x010fe400078e00ca */
[----:B------:R-:W4:Y:S04]  /*18f0*/  LDL R203, [R1+0x98] ;  /* 0x0000980001cb7983 */ /* 0x000f280000100800 */
[----:B------:R-:W4:Y:S04]  /*1900*/  LDL R202, [R1+0x94] ;  /* 0x0000940001ca7983 */ /* 0x000f280000100800 */
[----:B------:R-:W5:Y:S04]  /*1910*/  @P4 LDG.E.128 R128, desc[UR4][R196.64] ;  /* 0x00000004c4804981 */ /* 0x000f68000c1e1d00 */
[----:B------:R0:W5:Y:S01]  /*1920*/  @P4 LDG.E.128 R132, desc[UR4][R196.64+0x10] ;  /* 0x00001004c4844981 */ /* 0x000162000c1e1d00 */
[----:B--2---:R-:W-:-:S04]  /*1930*/  FADD.FTZ R168, -R211, R168 ;  /* 0x000000a8d3a87221 */ /* 0x004fc80000010100 */
[----:B-----5:R-:W-:Y:S02]  /*1940*/  FMUL.FTZ R220, R2, R168 ;  /* 0x000000a802dc7220 */ /* 0x020fe40000410000 */
[----:B------:R-:W2:Y:S01]  /*1950*/  LDL R168, [R1+0x80] ;  /* 0x0000800001a87983 */ /* 0x000ea20000100800 */
[--C-:B---3--:R-:W-:Y:S02]  /*1960*/  HADD2.F32 R216, -RZ, R172.reuse.H0_H0 ;  /* 0x200000acffd87230 */ /* 0x108fe40000004100 */
[C---:B------:R-:W-:Y:S01]  /*1970*/  FADD.FTZ R170, -R211.reuse, R170 ;  /* 0x000000aad3aa7221 */ /* 0x040fe20000010100 */
[----:B------:R-:W-:Y:S02]  /*1980*/  HADD2.F32 R172, -RZ, R172.H1_H1 ;  /* 0x300000acffac7230 */ /* 0x000fe40000004100 */
[----:B------:R-:W-:Y:S01]  /*1990*/  FADD.FTZ R169, -R211, R169 ;  /* 0x000000a9d3a97221 */ /* 0x000fe20000010100 */
[----:B------:R-:W-:Y:S01]  /*19a0*/  FADD.FTZ R64, R64, R216 ;  /* 0x000000d840407221 */ /* 0x000fe20000010000 */
[-C--:B------:R-:W-:Y:S01]  /*19b0*/  FFMA.FTZ R40, R220, R216.reuse, R40 ;  /* 0x000000d8dc287223 */ /* 0x080fe20000010028 */
[----:B------:R-:W-:Y:S01]  /*19c0*/  FMUL.FTZ R216, R204, R216 ;  /* 0x000000d8ccd87220 */ /* 0x000fe20000410000 */
[----:B------:R-:W-:-:S02]  /*19d0*/  HADD2.F32 R212, -RZ, R173.H0_H0 ;  /* 0x200000adffd47230 */ /* 0x000fc40000004100 */
[C---:B------:R-:W-:Y:S01]  /*19e0*/  FMUL.FTZ R213, R2.reuse, R170 ;  /* 0x000000aa02d57220 */ /* 0x040fe20000410000 */
[----:B------:R-:W-:Y:S01]  /*19f0*/  FMUL.FTZ R215, R2, R169 ;  /* 0x000000a902d77220 */ /* 0x000fe20000410000 */
[----:B----4-:R-:W-:Y:S01]  /*1a00*/  FMUL.FTZ R214, R203, R172 ;  /* 0x000000accbd67220 */ /* 0x010fe20000410000 */
        /* <DEDUP_REMOVED lines=24> */
[----:B0-----:R-:W-:-:S02]  /*1b90*/  HADD2.F32 R197, -RZ, R175.H0_H0 ;  /* 0x200000afffc57230 */ /* 0x001fc40000004100 */
[----:B------:R-:W-:Y:S01]  /*1ba0*/  FMUL.FTZ R199, R198, R174 ;  /* 0x000000aec6c77220 */ /* 0x000fe20000410000 */
[C---:B------:R-:W-:Y:S01]  /*1bb0*/  FMUL.FTZ R198, R2.reuse, R178 ;  /* 0x000000b202c67220 */ /* 0x040fe20000410000 */
        /* <DEDUP_REMOVED lines=25> */
[----:B------:R-:W-:-:S07]  /*1d50*/  FFMA.FTZ R218, R196, R195, R218 ;  /* 0x000000c3c4da7223 */ /* 0x000fce00000100da */
.L_x_8810:
[----:B------:R-:W-:Y:S05]  /*1d60*/  BSYNC B1 ;  /* 0x0000000000017941 */ /* 0x000fea0003800000 */
.L_x_8809:
        /* <DEDUP_REMOVED lines=22> */
[----:B--2---:R-:W-:-:S04]  /*1ed0*/  FADD.FTZ R23, -R211, R8 ;  /* 0x00000008d3177221 */ /* 0x004fc80000010100 */
[----:B-----5:R-:W-:Y:S01]  /*1ee0*/  FMUL.FTZ R23, R2, R23 ;  /* 0x0000001702177220 */ /* 0x020fe20000410000 */
[----:B---3--:R-:W-:Y:S02]  /*1ef0*/  HADD2.F32 R170, -RZ, R12.H0_H0 ;  /* 0x2000000cffaa7230 */ /* 0x008fe40000004100 */
[----:B----4-:R-:W-:-:S03]  /*1f00*/  FADD.FTZ R168, -R211, R19 ;  /* 0x00000013d3a87221 */ /* 0x010fc60000010100 */
[----:B------:R-:W-:Y:S01]  /*1f10*/  FADD.FTZ R72, R72, R170 ;  /* 0x000000aa48487221 */ /* 0x000fe20000010000 */
[-C--:B------:R-:W-:Y:S01]  /*1f20*/  FFMA.FTZ R48, R23, R170.reuse, R48 ;  /* 0x000000aa17307223 */ /* 0x080fe20000010030 */
[----:B------:R-:W-:Y:S02]  /*1f30*/  FMUL.FTZ R19, R179, R170 ;  /* 0x000000aab3137220 */ /* 0x000fe40000410000 */
[----:B------:R-:W2:Y:S01]  /*1f40*/  LDL R170, [R1+0x60] ;  /* 0x0000600001aa7983 */ /* 0x000ea20000100800 */
[----:B------:R-:W-:Y:S02]  /*1f50*/  HADD2.F32 R171, -RZ, R12.H1_H1 ;  /* 0x3000000cffab7230 */ /* 0x000fe40000004100 */
[C---:B------:R-:W-:Y:S01]  /*1f60*/  FADD.FTZ R22, -R211.reuse, R9 ;  /* 0x00000009d3167221 */ /* 0x040fe20000010100 */
[C---:B0-----:R-:W-:Y:S01]  /*1f70*/  FADD.FTZ R20, -R211.reuse, R11 ;  /* 0x0000000bd3147221 */ /* 0x041fe20000010100 */
[--C-:B------:R-:W-:Y:S02]  /*1f80*/  HADD2.F32 R11, -RZ, R13.reuse.H0_H0 ;  /* 0x2000000dff0b7230 */ /* 0x100fe40000004100 */
[C---:B------:R-:W-:Y:S01]  /*1f90*/  FADD.FTZ R169, -R211.reuse, R18 ;  /* 0x00000012d3a97221 */ /* 0x040fe20000010100 */
[----:B------:R-:W-:Y:S01]  /*1fa0*/  FADD.FTZ R21, -R211, R10 ;  /* 0x0000000ad3157221 */ /* 0x000fe20000010100 */
        /* <DEDUP_REMOVED lines=10> */
[----:B------:R-:W-:Y:S01]  /*2050*/  FMUL.FTZ R20, R2, R20 ;  /* 0x0000001402147220 */ /* 0x000fe20000410000 */
[----:B------:R-:W-:Y:S02]  /*2060*/  HADD2.F32 R9, -RZ, R14.H0_H0 ;  /* 0x2000000eff097230 */ /* 0x000fe40000004100 */
[----:B------:R-:W-:Y:S01]  /*2070*/  FADD.FTZ R16, -R211, R16 ;  /* 0x00000010d3107221 */ /* 0x000fe20000010100 */
[--C-:B------:R-:W-:Y:S02]  /*2080*/  HADD2.F32 R10, -RZ, R15.reuse.H0_H0 ;  /* 0x2000000fff0a7230 */ /* 0x100fe40000004100 */
[----:B------:R-:W-:Y:S01]  /*2090*/  FADD.FTZ R219, R219, R17 ;  /* 0x00000011dbdb7221 */ /* 0x000fe20000010000 */
[----:B------:R-:W-:-:S02]  /*20a0*/  HADD2.F32 R8, -RZ, R15.H1_H1 ;  /* 0x3000000fff087230 */ /* 0x000fc40000004100 */
[----:B------:R-:W-:Y:S01]  /*20b0*/  FMUL.FTZ R15, R176, R13 ;  /* 0x0000000db00f7220 */ /* 0x000fe20000410000 */
        /* <DEDUP_REMOVED lines=36> */
.L_x_8812:
[----:B------:R-:W-:Y:S05]  /*2300*/  BSYNC B1 ;  /* 0x0000000000017941 */ /* 0x000fea0003800000 */
.L_x_8811:
[----:B------:R-:W-:-:S13]  /*2310*/  LOP3.LUT P4, RZ, R4, 0x4, RZ, 0xc0, !PT ;  /* 0x0000000404ff7812 */ /* 0x000fda000788c0ff */
[----:B------:R-:W-:Y:S05]  /*2320*/  @!P4 BRA `(.L_x_8806) ;  /* 0x000000040054c947 */ /* 0x000fea0003800000 */
[----:B------:R-:W0:Y:S01]  /*2330*/  LDC.64 R172, c[0x0][0x238] ;  /* 0x00008e00ffac7b82 */ /* 0x000e220000000a00 */
[----:B------:R-:W2:Y:S07]  /*2340*/  LDL R190, [R1+0x5c] ;  /* 0x00005c0001be7983 */ /* 0x000eae0000100800 */
[----:B------:R-:W1:Y:S01]  /*2350*/  LDC.64 R176, c[0x0][0x2b8] ;  /* 0x0000ae00ffb07b82 */ /* 0x000e620000000a00 */
[----:B------:R-:W3:Y:S07]  /*2360*/  LDL R188, [R1+0x58] ;  /* 0x0000580001bc7983 */ /* 0x000eee0000100800 */
[----:B------:R-:W4:Y:S01]  /*2370*/  LDC.64 R202, c[0x0][0x2c8] ;  /* 0x0000b200ffca7b82 */ /* 0x000f220000000a00 */
[----:B------:R-:W-:Y:S01]  /*2380*/  ISETP.NE.U32.AND P4, PT, RZ, UR12, PT ;  /* 0x0000000cff007c0c */ /* 0x000fe2000bf85070 */
[----:B------:R-:W3:Y:S04]  /*2390*/  LDL R187, [R1+0x54] ;  /* 0x0000540001bb7983 */ /* 0x000ee80000100800 */
[----:B------:R-:W3:Y:S01]  /*23a0*/  LDL R185, [R1+0x50] ;  /* 0x0000500001b97983 */ /* 0x000ee20000100800 */
[----:B0-----:R-:W-:-:S03]  /*23b0*/  IMAD.WIDE.U32 R172, R221, 0x20, R172 ;  /* 0x00000020ddac7825 */ /* 0x001fc600078e00ac */
[----:B------:R-:W3:Y:S04]  /*23c0*/  LDL R184, [R1+0x4c] ;  /* 0x00004c0001b87983 */ /* 0x000ee80000100800 */
[----:B------:R-:W2:Y:S01]  /*23d0*/  LDG.E.128 R168, desc[UR4][R172.64] ;  /* 0x00000004aca87981 */ /* 0x000ea2000c1e1d00 */
[----:B-1----:R-:W-:-:S03]  /*23e0*/  IMAD.WIDE.U32 R176, R217, 0x10, R176 ;  /* 0x00000010d9b07825 */ /* 0x002fc600078e00b0 */
[----:B------:R-:W3:Y:S04]  /*23f0*/  LDL R183, [R1+0x48] ;  /* 0x0000480001b77983 */ /* 0x000ee80000100800 */
[----:B------:R-:W3:Y:S01]  /*2400*/  LDG.E.128 R176, desc[UR4][R176.64] ;  /* 0x00000004b0b07981 */ /* 0x000ee2000c1e1d00 */
[----:B------:R-:W-:-:S03]  /*2410*/  ISETP.NE.AND.EX P4, PT, RZ, UR13, PT, P4 ;  /* 0x0000000dff007c0c */ /* 0x000fc6000bf85340 */
[----:B------:R-:W3:Y:S10]  /*2420*/  LDG.E.128 R172, desc[UR4][R172.64+0x10] ;  /* 0x00001004acac7981 */ /* 0x000ef4000c1e1d00 */
[----:B----4-:R-:W-:-:S02]  /*2430*/  @P4 IMAD.WIDE.U32 R180, R221, 0x20, R202 ;  /* 0x00000020ddb44825 */ /* 0x010fc400078e00ca */
        /* <DEDUP_REMOVED lines=34> */
[C---:B------:R-:W-:Y:S01]  /*2660*/  FADD.FTZ R174, -R211.reuse, R174 ;  /* 0x000000aed3ae7221 */ /* 0x040fe20000010100 */
        /* <DEDUP_REMOVED lines=16> */
[----:B----4-:R-:W-:Y:S01]  /*2770*/  FMUL.FTZ R182, R202, R182 ;  /* 0x000000b6cab67220 */ /* 0x010fe20000410000 */
[----:B------:R-:W-:Y:S01]  /*2780*/  FADD.FTZ R219, R219, R184 ;  /* 0x000000b8dbdb7221 */ /* 0x000fe20000010000 */
[----:B------:R-:W-:Y:S01]  /*2790*/  FFMA.FTZ R218, R185, R184, R218 ;  /* 0x000000b8b9da7223 */ /* 0x000fe200000100da */
[----:B0-----:R-:W-:-:S02]  /*27a0*/  FMUL.FTZ R181, R2, R175 ;  /* 0x000000af02b57220 */ /* 0x001fc40000410000 */
        /* <DEDUP_REMOVED lines=10> */
[----:B--2---:R-:W-:-:S04]  /*2850*/  FMUL.FTZ R180, R168, R179 ;  /* 0x000000b3a8b47220 */ /* 0x004fc80000410000 */
[----:B------:R-:W-:Y:S01]  /*2860*/  FADD.FTZ R219, R219, R180 ;  /* 0x000000b4dbdb7221 */ /* 0x000fe20000010000 */
[----:B------:R-:W-:-:S07]  /*2870*/  FFMA.FTZ R218, R181, R180, R218 ;  /* 0x000000b4b5da7223 */ /* 0x000fce00000100da */
.L_x_8806:
[----:B------:R-:W-:Y:S05]  /*2880*/  BSYNC B0 ;  /* 0x0000000000007941 */ /* 0x000fea0003800000 */
.L_x_8795:
        /* <DEDUP_REMOVED lines=28> */
.L_x_8911:
[----:B-1----:R-:W-:Y:S01]  /*2a50*/  FADD.FTZ R169, R173, R169 ;  /* 0x000000a9ada97221 */ /* 0x002fe20000010000 */
[----:B------:R-:W-:Y:S01]  /*2a60*/  @!P4 LOP3.LUT R171, R177, 0x7, RZ, 0xc0, !PT ;  /* 0x00000007b1abc812 */ /* 0x000fe200078ec0ff */
[----:B--2---:R-:W1:Y:S01]  /*2a70*/  S2R R173, SR_CgaCtaId ;  /* 0x0000000000ad7919 */ /* 0x004e620000008800 */
[----:B------:R-:W-:Y:S01]  /*2a80*/  MOV R170, 0x400 ;  /* 0x0000040000aa7802 */ /* 0x000fe20000000f00 */
[----:B------:R-:W-:Y:S01]  /*2a90*/  FADD.FTZ R168, R174, R176 ;  /* 0x000000b0aea87221 */ /* 0x000fe20000010000 */
[----:B------:R-:W-:Y:S01]  /*2aa0*/  @!P4 IADD3 R171, R172, R171, RZ ;  /* 0x000000abacabc210 */ /* 0x000fe20007ffe0ff */
[----:B------:R-:W-:Y:S05]  /*2ab0*/  WARPSYNC.ALL ;  /* 0x0000000000007948 */ /* 0x000fea0003800000 */
[----:B------:R-:W-:Y:S01]  /*2ac0*/  BSSY B0, `(.L_x_8814) ;  /* 0x00000f6000007945 */ /* 0x000fe20003800000 */
[----:B-1----:R-:W-:-:S04]  /*2ad0*/  LEA R170, R173, R170, 0x18 ;  /* 0x000000aaadaa7211 */ /* 0x002fc800078ec0ff */
[-C--:B------:R-:W-:Y:S02]  /*2ae0*/  @!P4 LEA R171, R171, R170.reuse, 0x3 ;  /* 0x000000aaababc211 */ /* 0x080fe400078e18ff */
[----:B------:R-:W-:-:S03]  /*2af0*/  LEA R172, R172, R170, 0x3 ;  /* 0x000000aaacac7211 */ /* 0x000fc600078e18ff */
        /* <DEDUP_REMOVED lines=21> */
[----:B-1----:R-:W-:Y:S01]  /*2c50*/  HFMA2.MMA R172, -RZ, RZ, 0, 0 ;  /* 0x00000000ffac7435 */ /* 0x002fe200000001ff */
        /* <DEDUP_REMOVED lines=15> */
.L_x_8817:
[----:B------:R-:W-:Y:S05]  /*2d50*/  BSYNC B1 ;  /* 0x0000000000017941 */ /* 0x000fea0003800000 */
.L_x_8816:
[----:B------:R-:W1:Y:S01]  /*2d60*/  @!P3 LDC.64 R168, c[0x0][0x2c8] ;  /* 0x0000b200ffa8bb82 */ /* 0x000e620000000a00 */
        /* <DEDUP_REMOVED lines=15> */
.L_x_8819:
[----:B------:R-:W-:Y:S05]  /*2e60*/  BSYNC B1 ;  /* 0x0000000000017941 */ /* 0x000fea0003800000 */
.L_x_8818:
        /* <DEDUP_REMOVED lines=10> */
[----:B-----5:R-:W-:-:S05]  /*2f10*/  @P4 HADD2.F32 R175, -RZ, R156.H0_H0 ;  /* 0x2000009cffaf4230 */ /* 0x020fca0000004100 */
[----:B------:R-:W-:Y:S01]  /*2f20*/  @P4 FFMA.FTZ R88, R176, R175, R88 ;  /* 0x000000afb0584223 */ /* 0x000fe20000010058 */
[----:B--2---:R-:W-:-:S05]  /*2f30*/  @P4 FMUL.FTZ R175, R177, R176 ;  /* 0x000000b0b1af4220 */ /* 0x004fca0000410000 */
[----:B------:R-:W-:-:S04]  /*2f40*/  @P4 F2FP.F16.F32.PACK_AB R175, RZ, R175 ;  /* 0x000000afffaf423e */ /* 0x000fc800000000ff */
        /* <DEDUP_REMOVED lines=11> */
.L_x_8821:
[----:B------:R-:W-:Y:S05]  /*3000*/  BSYNC B1 ;  /* 0x0000000000017941 */ /* 0x000fea0003800000 */
.L_x_8820:
[----:B------:R-:W2:Y:S01]  /*3010*/  LDL R177, [R1+0x38] ;  /* 0x0000380001b17983 */ /* 0x000ea20000100800 */
[----:B------:R-:W1:Y:S01]  /*3020*/  @P4 LDC R176, c[0x0][0x29c] ;  /* 0x0000a700ffb04b82 */ /* 0x000e620000000800 */
[----:B------:R-:W-:Y:S01]  /*3030*/  SEL R161, R175, R161, P5 ;  /* 0x000000a1afa17207 */ /* 0x000fe20002800000 */
[----:B------:R-:W-:Y:S01]  /*3040*/  BSSY B1, `(.L_x_8822) ;  /* 0x0000013000017945 */ /* 0x000fe20003800000 */
[----:B------:R-:W-:-:S04]  /*3050*/  @!P3 ISETP.NE.U32.AND P6, PT, R168, RZ, PT ;  /* 0x000000ffa800b20c */ /* 0x000fc80003fc5070 */
[----:B------:R-:W-:Y:S01]  /*3060*/  @!P3 ISETP.NE.AND.EX P6, PT, R169, RZ, PT, P6 ;  /* 0x000000ffa900b20c */ /* 0x000fe20003fc5360 */
[----:B-1----:R-:W-:Y:S01]  /*3070*/  @P4 FMUL.FTZ R176, R175, R176 ;  /* 0x000000b0afb04220 */ /* 0x002fe20000410000 */
[----:B------:R-:W-:-:S05]  /*3080*/  @P4 HADD2.F32 R175, -RZ, R156.H1_H1 ;  /* 0x3000009cffaf4230 */ /* 0x000fca0000004100 */
        /* <DEDUP_REMOVED lines=14> */
.L_x_8823:
[----:B------:R-:W-:Y:S05]  /*3170*/  BSYNC B1 ;  /* 0x0000000000017941 */ /* 0x000fea0003800000 */
.L_x_8822:
[----:B------:R-:W2:Y:S01]  /*3180*/  LDL R177, [R1+0x34] ;  /* 0x0000340001b17983 */ /* 0x000ea20000100800 */
[----:B------:R-:W1:Y:S01]  /*3190*/  @P4 LDC R176, c[0x0][0x29c] ;  /* 0x0000a700ffb04b82 */ /* 0x000e620000000800 */
[----:B------:R-:W-:Y:S01]  /*31a0*/  SEL R162, R175, R162, P5 ;  /* 0x000000a2afa27207 */ /* 0x000fe20002800000 */
[----:B------:R-:W-:Y:S01]  /*31b0*/  BSSY B1, `(.L_x_8824) ;  /* 0x0000013000017945 */ /* 0x000fe20003800000 */
[----:B------:R-:W-:-:S04]  /*31c0*/  @!P3 ISETP.NE.U32.AND P6, PT, R168, RZ, PT ;  /* 0x000000ffa800b20c */ /* 0x000fc80003fc5070 */
[----:B------:R-:W-:Y:S01]  /*31d0*/  @!P3 ISETP.NE.AND.EX P6, PT, R169, RZ, PT, P6 ;  /* 0x000000ffa900b20c */ /* 0x000fe20003fc5360 */
[----:B-1----:R-:W-:Y:S01]  /*31e0*/  @P4 FMUL.FTZ R176, R175, R176 ;  /* 0x000000b0afb04220 */ /* 0x002fe20000410000 */
[----:B------:R-:W-:-:S05]  /*31f0*/  @P4 HADD2.F32 R175, -RZ, R157.H0_H0 ;  /* 0x2000009dffaf4230 */ /* 0x000fca0000004100 */
        /* <DEDUP_REMOVED lines=14> */
.L_x_8825:
[----:B------:R-:W-:Y:S05]  /*32e0*/  BSYNC B1 ;  /* 0x0000000000017941 */ /* 0x000fea0003800000 */
.L_x_8824:
        /* <DEDUP_REMOVED lines=22> */
.L_x_8827:
[----:B------:R-:W-:Y:S05]  /*3450*/  BSYNC B1 ;  /* 0x0000000000017941 */ /* 0x000fea0003800000 */
.L_x_8826:
        /* <DEDUP_REMOVED lines=22> */
.L_x_8829:
[----:B------:R-:W-:Y:S05]  /*35c0*/  BSYNC B1 ;  /* 0x0000000000017941 */ /* 0x000fea0003800000 */
.L_x_8828:
        /* <DEDUP_REMOVED lines=22> */
.L_x_8831:
[----:B------:R-:W-:Y:S05]  /*3730*/  BSYNC B1 ;  /* 0x0000000000017941 */ /* 0x000fea0003800000 */
.L_x_8830:
        /* <DEDUP_REMOVED lines=25> */
.L_x_8833:
[----:B------:R-:W-:Y:S05]  /*38d0*/  BSYNC B1 ;  /* 0x0000000000017941 */ /* 0x000fea0003800000 */
.L_x_8832:
        /* <DEDUP_REMOVED lines=11> */
[----:B------:R-:W-:-:S05]  /*3990*/  @P4 HADD2.F32 R168, -RZ, R159.H1_H1 ;  /* 0x3000009fffa84230 */ /* 0x000fca0000004100 */
[----:B------:R-:W-:Y:S02]  /*39a0*/  @P4 FFMA.FTZ R95, R175, R168, R95 ;  /* 0x000000a8af5f4223 */ /* 0x000fe4000001005f */
[----:B------:R-:W1:Y:S02]  /*39b0*/  @P4 LDC.64 R168, c[0x0][0x2f8] ;  /* 0x0000be00ffa84b82 */ /* 0x000e640000000a00 */
[C---:B-1----:R-:W-:Y:S01]  /*39c0*/  @P4 IMAD.WIDE.U32 R168, R172.reuse, 0x10, R168 ;  /* 0x00000010aca84825 */ /* 0x042fe200078e00a8 */
[----:B------:R-:W-:-:S03]  /*39d0*/  IADD3 R172, R172, 0x100, RZ ;  /* 0x00000100acac7810 */ /* 0x000fc60007ffe0ff */
[----:B--2---:R-:W-:-:S05]  /*39e0*/  @P4 FMUL.FTZ R170, R176, R175 ;  /* 0x000000afb0aa4220 */ /* 0x004fca0000410000 */
[----:B------:R-:W-:-:S04]  /*39f0*/  @P4 F2FP.F16.F32.PACK_AB R170, RZ, R170 ;  /* 0x000000aaffaa423e */ /* 0x000fc800000000ff */
[----:B------:R-:W-:-:S05]  /*3a00*/  @P4 PRMT R167, R167, 0x5410, R170 ;  /* 0x00005410a7a74816 */ /* 0x000fca00000000aa */
[----:B------:R1:W-:Y:S02]  /*3a10*/  @P4 STG.E.128 desc[UR4][R168.64], R164 ;  /* 0x000000a4a8004986 */ /* 0x0003e4000c101d04 */
.L_x_8815:
[----:B------:R-:W-:Y:S05]  /*3a20*/  BSYNC B0 ;  /* 0x0000000000007941 */ /* 0x000fea0003800000 */
.L_x_8814:
[----:B------:R-:W-:Y:S04]  /*3a30*/  BSSY B0, `(.L_x_8834) ;  /* 0x00000d4000007945 */ /* 0x000fe80003800000 */
[----:B------:R-:W-:Y:S05]  /*3a40*/  @!P1 BRA `(.L_x_8835) ;  /* 0x0000000c00489947 */ /* 0x000fea0003800000 */
[----:B------:R-:W-:Y:S04]  /*3a50*/  BSSY B1, `(.L_x_8836) ;  /* 0x0000005000017945 */ /* 0x000fe80003800000 */
[----:B------:R-:W-:Y:S05]  /*3a60*/  @!P4 BRA `(.L_x_8837) ;  /* 0x00000000000cc947 */ /* 0x000fea0003800000 */
[----:B------:R-:W2:Y:S02]  /*3a70*/  LDC.64 R156, c[0x0][0x220] ;  /* 0x00008800ff9c7b82 */ /* 0x000ea40000000a00 */
[----:B--2---:R-:W-:-:S06]  /*3a80*/  IMAD.WIDE.U32 R156, R172, 0x10, R156 ;  /* 0x00000010ac9c7825 */ /* 0x004fcc00078e009c */
[----:B------:R-:W5:Y:S02]  /*3a90*/  LDG.E.128 R156, desc[UR4][R156.64] ;  /* 0x000000049c9c7981 */ /* 0x000f64000c1e1d00 */
.L_x_8837:
[----:B------:R-:W-:Y:S05]  /*3aa0*/  BSYNC B1 ;  /* 0x0000000000017941 */ /* 0x000fea0003800000 */
.L_x_8836:
[----:B-1----:R-:W1:Y:S01]  /*3ab0*/  @!P3 LDC.64 R168, c[0x0][0x2c8] ;  /* 0x0000b200ffa8bb82 */ /* 0x002e620000000a00 */
        /* <DEDUP_REMOVED lines=15> */
.L_x_8839:
[----:B------:R-:W-:Y:S05]  /*3bb0*/  BSYNC B1 ;  /* 0x0000000000017941 */ /* 0x000fea0003800000 */
.L_x_8838:
        /* <DEDUP_REMOVED lines=11> */
[-C--:B------:R-:W-:Y:S01]  /*3c70*/  @P4 FFMA.FTZ R96, R175, R176.reuse, R96 ;  /* 0x000000b0af604223 */ /* 0x080fe20000010060 */
        /* <DEDUP_REMOVED lines=13> */
.L_x_8841:
[----:B------:R-:W-:Y:S05]  /*3d50*/  BSYNC B1 ;  /* 0x0000000000017941 */ /* 0x000fea0003800000 */
.L_x_8840:
        /* <DEDUP_REMOVED lines=22> */
.L_x_8843:
[----:B------:R-:W-:Y:S05]  /*3ec0*/  BSYNC B1 ;  /* 0x0000000000017941 */ /* 0x000fea0003800000 */
.L_x_8842:
        /* <DEDUP_REMOVED lines=22> */
.L_x_8845:
[----:B------:R-:W-:Y:S05]  /*4030*/  BSYNC B1 ;  /* 0x0000000000017941 */ /* 0x000fea0003800000 */
.L_x_8844:
        /* <DEDUP_REMOVED lines=22> */
.L_x_8847:
[----:B------:R-:W-:Y:S05]  /*41a0*/  BSYNC B1 ;  /* 0x0000000000017941 */ /* 0x000fea0003800000 */
.L_x_8846:
        /* <DEDUP_REMOVED lines=22> */
.L_x_8849:
[----:B------:R-:W-:Y:S05]  /*4310*/  BSYNC B1 ;  /* 0x0000000000017941 */ /* 0x000fea0003800000 */
.L_x_8848:
        /* <DEDUP_REMOVED lines=22> */
.L_x_8851:
[----:B------:R-:W-:Y:S05]  /*4480*/  BSYNC B1 ;  /* 0x0000000000017941 */ /* 0x000fea0003800000 */
.L_x_8850:
        /* <DEDUP_REMOVED lines=25> */
.L_x_8853:
[----:B------:R-:W-:Y:S05]  /*4620*/  BSYNC B1 ;  /* 0x0000000000017941 */ /* 0x000fea0003800000 */
.L_x_8852:
[----:B------:R-:W2:Y:S01]  /*4630*/  LDL R176, [R1] ;  /* 0x0000000001b07983 */ /* 0x000ea20000100800 */
        /* <DEDUP_REMOVED lines=19> */
.L_x_8835:
[----:B------:R-:W-:Y:S05]  /*4770*/  BSYNC B0 ;  /* 0x0000000000007941 */ /* 0x000fea0003800000 */
.L_x_8834:
[----:B------:R-:W-:Y:S04]  /*4780*/  BSSY B0, `(.L_x_8854) ;  /* 0x00000cc000007945 */ /* 0x000fe80003800000 */
[----:B------:R-:W-:Y:S05]  /*4790*/  @!P2 BRA `(.L_x_8855) ;  /* 0x0000000c0028a947 */ /* 0x000fea0003800000 */
[----:B------:R-:W-:Y:S04]  /*47a0*/  BSSY B1, `(.L_x_8856) ;  /* 0x0000005000017945 */ /* 0x000fe80003800000 */
[----:B------:R-:W-:Y:S05]  /*47b0*/  @!P4 BRA `(.L_x_8857) ;  /* 0x00000000000cc947 */ /* 0x000fea0003800000 */
[----:B------:R-:W3:Y:S02]  /*47c0*/  LDC.64 R156, c[0x0][0x220] ;  /* 0x00008800ff9c7b82 */ /* 0x000ee40000000a00 */
[----:B---3--:R-:W-:-:S06]  /*47d0*/  IMAD.WIDE.U32 R156, R172, 0x10, R156 ;  /* 0x00000010ac9c7825 */ /* 0x008fcc00078e009c */
[----:B------:R-:W5:Y:S02]  /*47e0*/  LDG.E.128 R156, desc[UR4][R156.64] ;  /* 0x000000049c9c7981 */ /* 0x000f64000c1e1d00 */
.L_x_8857:
[----:B------:R-:W-:Y:S05]  /*47f0*/  BSYNC B1 ;  /* 0x0000000000017941 */ /* 0x000fea0003800000 */
.L_x_8856:
[----:B-12---:R-:W1:Y:S01]  /*4800*/  @!P3 LDC.64 R168, c[0x0][0x2c8] ;  /* 0x0000b200ffa8bb82 */ /* 0x006e620000000a00 */
        /* <DEDUP_REMOVED lines=15> */
.L_x_8859:
[----:B------:R-:W-:Y:S05]  /*4900*/  BSYNC B1 ;  /* 0x0000000000017941 */ /* 0x000fea0003800000 */
.L_x_8858:
        /* <DEDUP_REMOVED lines=9> */
[----:B-----5:R-:W-:-:S05]  /*49a0*/  @P4 HADD2.F32 R175, -RZ, R156.H0_H0 ;  /* 0x2000009cffaf4230 */ /* 0x020fca0000004100 */
[-C--:B------:R-:W-:Y:S01]  /*49b0*/  @P4 FFMA.FTZ R104, R175, R176.reuse, R104 ;  /* 0x000000b0af684223 */ /* 0x080fe20000010068 */
[----:B------:R-:W-:-:S05]  /*49c0*/  @P4 FMUL.FTZ R175, R252, R176 ;  /* 0x000000b0fcaf4220 */ /* 0x000fca0000410000 */
        /* <DEDUP_REMOVED lines=12> */
.L_x_8861:
[----:B------:R-:W-:Y:S05]  /*4a90*/  BSYNC B1 ;  /* 0x0000000000017941 */ /* 0x000fea0003800000 */
.L_x_8860:
        /* <DEDUP_REMOVED lines=21> */
.L_x_8863:
[----:B------:R-:W-:Y:S05]  /*4bf0*/  BSYNC B1 ;  /* 0x0000000000017941 */ /* 0x000fea0003800000 */
.L_x_8862:
        /* <DEDUP_REMOVED lines=21> */
.L_x_8865:
[----:B------:R-:W-:Y:S05]  /*4d50*/  BSYNC B1 ;  /* 0x0000000000017941 */ /* 0x000fea0003800000 */
.L_x_8864:
        /* <DEDUP_REMOVED lines=21> */
.L_x_8867:
[----:B------:R-:W-:Y:S05]  /*4eb0*/  BSYNC B1 ;  /* 0x0000000000017941 */ /* 0x000fea0003800000 */
.L_x_8866:
        /* <DEDUP_REMOVED lines=21> */
.L_x_8869:
[----:B------:R-:W-:Y:S05]  /*5010*/  BSYNC B1 ;  /* 0x0000000000017941 */ /* 0x000fea0003800000 */
.L_x_8868:
        /* <DEDUP_REMOVED lines=21> */
.L_x_8871:
[----:B------:R-:W-:Y:S05]  /*5170*/  BSYNC B1 ;  /* 0x0000000000017941 */ /* 0x000fea0003800000 */
.L_x_8870:
        /* <DEDUP_REMOVED lines=24> */
.L_x_8873:
[----:B------:R-:W-:Y:S05]  /*5300*/  BSYNC B1 ;  /* 0x0000000000017941 */ /* 0x000fea0003800000 */
.L_x_8872:
        /* <DEDUP_REMOVED lines=10> */
[----:B------:R-:W-:-:S03]  /*53b0*/  @P4 HADD2.F32 R168, -RZ, R159.H1_H1 ;  /* 0x3000009fffa84230 */ /* 0x000fc60000004100 */
[-C--:B------:R-:W-:Y:S02]  /*53c0*/  @P4 FMUL.FTZ R170, R245, R175.reuse ;  /* 0x000000aff5aa4220 */ /* 0x080fe40000410000 */
[----:B------:R-:W-:Y:S02]  /*53d0*/  @P4 FFMA.FTZ R111, R168, R175, R111 ;  /* 0x000000afa86f4223 */ /* 0x000fe4000001006f */
[----:B------:R-:W1:Y:S01]  /*53e0*/  @P4 LDC.64 R168, c[0x0][0x2f8] ;  /* 0x0000be00ffa84b82 */ /* 0x000e620000000a00 */
[----:B------:R-:W-:-:S04]  /*53f0*/  @P4 F2FP.F16.F32.PACK_AB R170, RZ, R170 ;  /* 0x000000aaffaa423e */ /* 0x000fc800000000ff */
[----:B------:R-:W-:Y:S01]  /*5400*/  @P4 PRMT R167, R167, 0x5410, R170 ;  /* 0x00005410a7a74816 */ /* 0x000fe200000000aa */
[C---:B-1----:R-:W-:Y:S01]  /*5410*/  @P4 IMAD.WIDE.U32 R168, R172.reuse, 0x10, R168 ;  /* 0x00000010aca84825 */ /* 0x042fe200078e00a8 */
[----:B------:R-:W-:-:S04]  /*5420*/  IADD3 R172, R172, 0x100, RZ ;  /* 0x00000100acac7810 */ /* 0x000fc80007ffe0ff */
[----:B------:R3:W-:Y:S03]  /*5430*/  @P4 STG.E.128 desc[UR4][R168.64], R164 ;  /* 0x000000a4a8004986 */ /* 0x0007e6000c101d04 */
.L_x_8855:
[----:B------:R-:W-:Y:S05]  /*5440*/  BSYNC B0 ;  /* 0x0000000000007941 */ /* 0x000fea0003800000 */
.L_x_8854:
        /* <DEDUP_REMOVED lines=8> */
.L_x_8877:
[----:B------:R-:W-:Y:S05]  /*54d0*/  BSYNC B1 ;  /* 0x0000000000017941 */ /* 0x000fea0003800000 */
.L_x_8876:
        /* <DEDUP_REMOVED lines=16> */
.L_x_8879:
[----:B------:R-:W-:Y:S05]  /*55e0*/  BSYNC B1 ;  /* 0x0000000000017941 */ /* 0x000fea0003800000 */
.L_x_8878:
        /* <DEDUP_REMOVED lines=24> */
.L_x_8881:
[----:B------:R-:W-:Y:S05]  /*5770*/  BSYNC B1 ;  /* 0x0000000000017941 */ /* 0x000fea0003800000 */
.L_x_8880:
        /* <DEDUP_REMOVED lines=21> */
.L_x_8883:
[----:B------:R-:W-:Y:S05]  /*58d0*/  BSYNC B1 ;  /* 0x0000000000017941 */ /* 0x000fea0003800000 */
.L_x_8882:
        /* <DEDUP_REMOVED lines=21> */
.L_x_8885:
[----:B------:R-:W-:Y:S05]  /*5a30*/  BSYNC B1 ;  /* 0x0000000000017941 */ /* 0x000fea0003800000 */
.L_x_8884:
        /* <DEDUP_REMOVED lines=21> */
.L_x_8887:
[----:B------:R-:W-:Y:S05]  /*5b90*/  BSYNC B1 ;  /* 0x0000000000017941 */ /* 0x000fea0003800000 */
.L_x_8886:
        /* <DEDUP_REMOVED lines=21> */
.L_x_8889:
[----:B------:R-:W-:Y:S05]  /*5cf0*/  BSYNC B1 ;  /* 0x0000000000017941 */ /* 0x000fea0003800000 */
.L_x_8888:
        /* <DEDUP_REMOVED lines=21> */
.L_x_8891:
[----:B------:R-:W-:Y:S05]  /*5e50*/  BSYNC B1 ;  /* 0x0000000000017941 */ /* 0x000fea0003800000 */
.L_x_8890:
        /* <DEDUP_REMOVED lines=21> */
.L_x_8893:
[----:B------:R-:W-:Y:S05]  /*5fb0*/  BSYNC B1 ;  /* 0x0000000000017941 */ /* 0x000fea0003800000 */
.L_x_8892:
[----:B------:R-:W-:Y:S01]  /*5fc0*/  ISETP.NE.U32.AND P3, PT, R170, RZ, PT ;  /* 0x000000ffaa00720c */ /* 0x000fe20003f65070 */
[----:B------:R-:W1:Y:S01]  /*5fd0*/  @P4 LDC R2, c[0x0][0x29c] ;  /* 0x0000a700ff024b82 */ /* 0x000e620000000800 */
[----:B------:R-:W-:Y:S02]  /*5fe0*/  SEL R151, R175, R151, P5 ;  /* 0x00000097af977207 */ /* 0x000fe40002800000 */
[----:B------:R-:W-:-:S13]  /*5ff0*/  ISETP.NE.AND.EX P3, PT, R171, RZ, PT, P3 ;  /* 0x000000ffab00720c */ /* 0x000fda0003f65330 */
[----:B------:R-:W2:Y:S01]  /*6000*/  @P3 LDC.64 R168, c[0x0][0x308] ;  /* 0x0000c200ffa83b82 */ /* 0x000ea20000000a00 */
[----:B-1----:R-:W-:-:S04]  /*6010*/  @P4 FMUL.FTZ R175, R175, R2 ;  /* 0x00000002afaf4220 */ /* 0x002fc80000410000 */
[----:B------:R-:W-:-:S05]  /*6020*/  @P4 FMUL.FTZ R2, R237, R175 ;  /* 0x000000afed024220 */ /* 0x000fca0000410000 */
[----:B------:R-:W-:-:S04]  /*6030*/  @P4 F2FP.F16.F32.PACK_AB R2, RZ, R2 ;  /* 0x00000002ff02423e */ /* 0x000fc800000000ff */
[----:B------:R-:W-:Y:S01]  /*6040*/  @P4 PRMT R167, R167, 0x5410, R2 ;  /* 0x00005410a7a74816 */ /* 0x000fe20000000002 */
[----:B--2---:R-:W-:-:S04]  /*6050*/  @P3 IMAD.WIDE.U32 R168, R7, 0x20, R168 ;  /* 0x0000002007a83825 */ /* 0x004fc800078e00a8 */
[----:B------:R-:W-:Y:S01]  /*6060*/  @P4 HADD2.F32 R7, -RZ, R159.H1_H1 ;  /* 0x3000009fff074230 */ /* 0x000fe20000004100 */
[----:B------:R-:W-:Y:S04]  /*6070*/  @P3 STG.E.128 desc[UR4][R168.64], R160 ;  /* 0x000000a0a8003986 */ /* 0x000fe8000c101d04 */
[----:B------:R1:W-:Y:S01]  /*6080*/  @P3 STG.E.128 desc[UR4][R168.64+0x10], R148 ;  /* 0x00001094a8003986 */ /* 0x0003e2000c101d04 */
[----:B------:R-:W-:Y:S01]  /*6090*/  @P4 FFMA.FTZ R119, R7, R175, R119 ;  /* 0x000000af07774223 */ /* 0x000fe20000010077 */
[----:B-1----:R-:W1:Y:S02]  /*60a0*/  @P4 LDC.64 R168, c[0x0][0x2f8] ;  /* 0x0000be00ffa84b82 */ /* 0x002e640000000a00 */
[----:B-1----:R-:W-:-:S05]  /*60b0*/  @P4 IMAD.WIDE.U32 R168, R172, 0x10, R168 ;  /* 0x00000010aca84825 */ /* 0x002fca00078e00a8 */
[----:B------:R4:W-:Y:S02]  /*60c0*/  @P4 STG.E.128 desc[UR4][R168.64], R164 ;  /* 0x000000a4a8004986 */ /* 0x0009e4000c101d04 */
.L_x_8875:
[----:B------:R-:W-:Y:S05]  /*60d0*/  BSYNC B0 ;  /* 0x0000000000007941 */ /* 0x000fea0003800000 */
.L_x_8874:
[----:B------:R-:W-:Y:S02]  /*60e0*/  IADD3 R3, R3, UR10, RZ ;  /* 0x0000000a03037c10 */ /* 0x000fe4000fffe0ff */
[----:B------:R-:W-:Y:S02]  /*60f0*/  LOP3.LUT P4, RZ, R4, 0x2, RZ, 0xc0, !PT ;  /* 0x0000000204ff7812 */ /* 0x000fe4000788c0ff */
[----:B------:R-:W-:Y:S02]  /*6100*/  ISETP.GE.AND P3, PT, R3, UR11, PT ;  /* 0x0000000b03007c0c */ /* 0x000fe4000bf66270 */
[----:B------:R-:W-:-:S11]  /*6110*/  SEL R235, RZ, 0x1, P4 ;  /* 0x00000001ffeb7807 */ /* 0x000fd60002000000 */
[----:B------:R-:W-:Y:S05]  /*6120*/  @!P3 BRA `(.L_x_8894) ;  /* 0xffffffac0030b947 */ /* 0x000fea000383ffff */
.L_x_8794:
        /* <DEDUP_REMOVED lines=20> */
.L_x_8896:
[----:B------:R-:W-:Y:S05]  /*6270*/  BSYNC B0 ;  /* 0x0000000000007941 */ /* 0x000fea0003800000 */
.L_x_8895:
        /* <DEDUP_REMOVED lines=15> */
.L_x_8898:
[----:B------:R-:W-:Y:S05]  /*6370*/  BSYNC B0 ;  /* 0x0000000000007941 */ /* 0x000fea0003800000 */
.L_x_8897:
        /* <DEDUP_REMOVED lines=15> */
.L_x_8900:
[----:B------:R-:W-:Y:S05]  /*6470*/  BSYNC B0 ;  /* 0x0000000000007941 */ /* 0x000fea0003800000 */
.L_x_8899:
[----:B------:R-:W-:-:S13]  /*6480*/  LOP3.LUT P0, RZ, R4, 0x4, RZ, 0xc0, !PT ;  /* 0x0000000404ff7812 */ /* 0x000fda000780c0ff */
[----:B------:R-:W-:Y:S05]  /*6490*/  @!P0 EXIT ;  /* 0x000000000000894d */ /* 0x000fea0003800000 */
[----:B0-----:R-:W0:Y:S08]  /*64a0*/  LDC.64 R2, c[0x0][0x2d0] ;  /* 0x0000b400ff027b82 */ /* 0x001e300000000a00 */
[----:B------:R-:W5:Y:S08]  /*64b0*/  LDC.64 R4, c[0x0][0x2d8] ;  /* 0x0000b600ff047b82 */ /* 0x000f700000000a00 */
[----:B------:R-:W1:Y:S01]  /*64c0*/  LDC.64 R6, c[0x0][0x2f0] ;  /* 0x0000bc00ff067b82 */ /* 0x000e620000000a00 */
[----:B0-----:R-:W-:-:S05]  /*64d0*/  IMAD.WIDE.U32 R2, R11, 0x20, R2 ;  /* 0x000000200b027825 */ /* 0x001fca00078e0002 */
[----:B------:R-:W-:Y:S01]  /*64e0*/  STG.E.128 desc[UR4][R2.64], R144 ;  /* 0x0000009002007986 */ /* 0x000fe2000c101d04 */
[----:B-----5:R-:W-:-:S03]  /*64f0*/  IMAD.WIDE.U32 R4, R11, 0x20, R4 ;  /* 0x000000200b047825 */ /* 0x020fc600078e0004 */
[----:B------:R-:W-:Y:S04]  /*6500*/  STG.E.128 desc[UR4][R2.64+0x10], R152 ;  /* 0x0000109802007986 */ /* 0x000fe8000c101d04 */
[----:B------:R-:W-:Y:S01]  /*6510*/  STG.E.128 desc[UR4][R4.64], R80 ;  /* 0x0000005004007986 */ /* 0x000fe2000c101d04 */
[----:B-1----:R-:W-:-:S03]  /*6520*/  IMAD.WIDE.U32 R6, R11, 0x20, R6 ;  /* 0x000000200b067825 */ /* 0x002fc600078e0006 */
[----:B------:R-:W-:Y:S04]  /*6530*/  STG.E.128 desc[UR4][R4.64+0x10], R84 ;  /* 0x0000105404007986 */ /* 0x000fe8000c101d04 */
[----:B------:R-:W-:Y:S04]  /*6540*/  STG.E.128 desc[UR4][R6.64], R112 ;  /* 0x0000007006007986 */ /* 0x000fe8000c101d04 */
[----:B------:R-:W-:Y:S01]  /*6550*/  STG.E.128 desc[UR4][R6.64+0x10], R116 ;  /* 0x0000107406007986 */ /* 0x000fe2000c101d04 */
[----:B------:R-:W-:Y:S05]  /*6560*/  EXIT ;  /* 0x000000000000794d */ /* 0x000fea0003800000 */
.L_x_8813:
[----:B------:R-:W-:Y:S01]  /*6570*/  HFMA2.MMA R168, -RZ, RZ, 0, 9.5367431640625e-07 ;  /* 0x00000010ffa87435 */ /* 0x000fe200000001ff */
[----:B------:R-:W-:Y:S02]  /*6580*/  MOV R171, R219 ;  /* 0x000000db00ab7202 */ /* 0x000fe40000000f00 */
[----:B------:R-:W-:Y:S02]  /*6590*/  MOV R169, 0x1f ;  /* 0x0000001f00a97802 */ /* 0x000fe40000000f00 */
[----:B------:R-:W-:-:S07]  /*65a0*/  MOV R170, 0xffffffff ;  /* 0xffffffff00aa7802 */ /* 0x000fce0000000f00 */
[----:B0----5:R-:W-:Y:S05]  /*65b0*/  WARPSYNC.COLLECTIVE R170, `(.L_x_8901) ;  /* 0x00000000aa087348 */ /* 0x021fea0003c00000 */
[----:B------:R1:W2:Y:S02]  /*65c0*/  SHFL.DOWN P5, R175, R171, R168, R169 ;  /* 0x080000a8abaf7389 */ /* 0x0002a400000a00a9 */
[----:B012--5:R-:W-:Y:S01]  /*65d0*/  ENDCOLLECTIVE ;  /* 0x000000000000791b */ /* 0x027fe20003800000 */
.L_x_8901:
[----:B------:R-:W-:Y:S01]  /*65e0*/  MOV R171, R218 ;  /* 0x000000da00ab7202 */ /* 0x000fe20000000f00 */
[----:B------:R-:W-:-:S07]  /*65f0*/  FADD.FTZ R219, R175, R219 ;  /* 0x000000dbafdb7221 */ /* 0x000fce0000010000 */
[----:B------:R-:W-:Y:S05]  /*6600*/  WARPSYNC.COLLECTIVE R170, `(.L_x_8902) ;  /* 0x00000000aa087348 */ /* 0x000fea0003c00000 */
[----:B------:R0:W1:Y:S02]  /*6610*/  SHFL.DOWN P5, R175, R171, R168, R169 ;  /* 0x080000a8abaf7389 */ /* 0x00006400000a00a9 */
[----:B01----:R-:W-:Y:S01]  /*6620*/  ENDCOLLECTIVE ;  /* 0x000000000000791b */ /* 0x003fe20003800000 */
.L_x_8902:
[----:B------:R-:W-:Y:S01]  /*6630*/  HFMA2.MMA R168, -RZ, RZ, 0, 4.76837158203125e-07 ;  /* 0x00000008ffa87435 */ /* 0x000fe200000001ff */
[----:B------:R-:W-:Y:S01]  /*6640*/  MOV R171, R219 ;  /* 0x000000db00ab7202 */ /* 0x000fe20000000f00 */
[----:B------:R-:W-:-:S09]  /*6650*/  FADD.FTZ R218, R175, R218 ;  /* 0x000000daafda7221 */ /* 0x000fd20000010000 */
[----:B------:R-:W-:Y:S05]  /*6660*/  WARPSYNC.COLLECTIVE R170, `(.L_x_8903) ;  /* 0x00000000aa087348 */ /* 0x000fea0003c00000 */
[----:B------:R0:W1:Y:S02]  /*6670*/  SHFL.DOWN P5, R175, R171, R168, R169 ;  /* 0x080000a8abaf7389 */ /* 0x00006400000a00a9 */
[----:B01----:R-:W-:Y:S01]  /*6680*/  ENDCOLLECTIVE ;  /* 0x000000000000791b */ /* 0x003fe20003800000 */
.L_x_8903:
[----:B------:R-:W-:Y:S01]  /*6690*/  MOV R171, R218 ;  /* 0x000000da00ab7202 */ /* 0x000fe20000000f00 */
[----:B------:R-:W-:-:S07]  /*66a0*/  FADD.FTZ R219, R219, R175 ;  /* 0x000000afdbdb7221 */ /* 0x000fce0000010000 */
[----:B------:R-:W-:Y:S05]  /*66b0*/  WARPSYNC.COLLECTIVE R170, `(.L_x_8904) ;  /* 0x00000000aa087348 */ /* 0x000fea0003c00000 */
[----:B------:R0:W1:Y:S02]  /*66c0*/  SHFL.DOWN P5, R175, R171, R168, R169 ;  /* 0x080000a8abaf7389 */ /* 0x00006400000a00a9 */
[----:B01----:R-:W-:Y:S01]  /*66d0*/  ENDCOLLECTIVE ;  /* 0x000000000000791b */ /* 0x003fe20003800000 */
.L_x_8904:
[----:B------:R-:W-:Y:S01]  /*66e0*/  HFMA2.MMA R168, -RZ, RZ, 0, 2.384185791015625e-07 ;  /* 0x00000004ffa87435 */ /* 0x000fe200000001ff */
[----:B------:R-:W-:Y:S01]  /*66f0*/  MOV R171, R219 ;  /* 0x000000db00ab7202 */ /* 0x000fe20000000f00 */
[----:B------:R-:W-:-:S09]  /*6700*/  FADD.FTZ R218, R218, R175 ;  /* 0x000000afdada7221 */ /* 0x000fd20000010000 */
[----:B------:R-:W-:Y:S05]  /*6710*/  WARPSYNC.COLLECTIVE R170, `(.L_x_8905) ;  /* 0x00000000aa087348 */ /* 0x000fea0003c00000 */
[----:B------:R0:W1:Y:S02]  /*6720*/  SHFL.DOWN P5, R175, R171, R168, R169 ;  /* 0x080000a8abaf7389 */ /* 0x00006400000a00a9 */
[----:B01----:R-:W-:Y:S01]  /*6730*/  ENDCOLLECTIVE ;  /* 0x000000000000791b */ /* 0x003fe20003800000 */
.L_x_8905:
[----:B------:R-:W-:Y:S02]  /*6740*/  MOV R171, R218 ;  /* 0x000000da00ab7202 */ /* 0x000fe40000000f00 */
[----:B------:R-:W-:-:S07]  /*6750*/  MOV R174, R175 ;  /* 0x000000af00ae7202 */ /* 0x000fce0000000f00 */
[----:B------:R-:W-:Y:S05]  /*6760*/  WARPSYNC.COLLECTIVE R170, `(.L_x_8906) ;  /* 0x00000000aa087348 */ /* 0x000fea0003c00000 */
[----:B------:R0:W1:Y:S02]  /*6770*/  SHFL.DOWN P5, R175, R171, R168, R169 ;  /* 0x080000a8abaf7389 */ /* 0x00006400000a00a9 */
[----:B01----:R-:W-:Y:S01]  /*6780*/  ENDCOLLECTIVE ;  /* 0x000000000000791b */ /* 0x003fe20003800000 */
.L_x_8906:
[----:B------:R-:W-:Y:S01]  /*6790*/  FADD.FTZ R174, R219, R174 ;  /* 0x000000aedbae7221 */ /* 0x000fe20000010000 */
[----:B------:R-:W-:-:S04]  /*67a0*/  HFMA2.MMA R168, -RZ, RZ, 0, 1.1920928955078125e-07 ;  /* 0x00000002ffa87435 */ /* 0x000fc800000001ff */
[----:B------:R-:W-:Y:S02]  /*67b0*/  MOV R171, R174 ;  /* 0x000000ae00ab7202 */ /* 0x000fe40000000f00 */
[----:B------:R-:W-:-:S07]  /*67c0*/  MOV R173, R175 ;  /* 0x000000af00ad7202 */ /* 0x000fce0000000f00 */
[----:B------:R-:W-:Y:S05]  /*67d0*/  WARPSYNC.COLLECTIVE R170, `(.L_x_8907) ;  /* 0x00000000aa087348 */ /* 0x000fea0003c00000 */
[----:B------:R0:W1:Y:S02]  /*67e0*/  SHFL.DOWN P5, R175, R171, R168, R169 ;  /* 0x080000a8abaf7389 */ /* 0x00006400000a00a9 */
[----:B01----:R-:W-:Y:S01]  /*67f0*/  ENDCOLLECTIVE ;  /* 0x000000000000791b */ /* 0x003fe20003800000 */
.L_x_8907:
[----:B------:R-:W-:-:S05]  /*6800*/  FADD.FTZ R173, R218, R173 ;  /* 0x000000addaad7221 */ /* 0x000fca0000010000 */
[----:B------:R-:W-:Y:S01]  /*6810*/  MOV R171, R173 ;  /* 0x000000ad00ab7202 */ /* 0x000fe20000000f00 */
[----:B------:R-:W-:-:S07]  /*6820*/  FADD.FTZ R174, R174, R175 ;  /* 0x000000afaeae7221 */ /* 0x000fce0000010000 */
[----:B------:R-:W-:Y:S05]  /*6830*/  WARPSYNC.COLLECTIVE R170, `(.L_x_8908) ;  /* 0x00000000aa087348 */ /* 0x000fea0003c00000 */
[----:B------:R0:W1:Y:S02]  /*6840*/  SHFL.DOWN P5, R175, R171, R168, R169 ;  /* 0x080000a8abaf7389 */ /* 0x00006400000a00a9 */
[----:B01----:R-:W-:Y:S01]  /*6850*/  ENDCOLLECTIVE ;  /* 0x000000000000791b */ /* 0x003fe20003800000 */
.L_x_8908:
[----:B------:R-:W-:Y:S01]  /*6860*/  HFMA2.MMA R168, -RZ, RZ, 0, 5.9604644775390625e-08 ;  /* 0x00000001ffa87435 */ /* 0x000fe200000001ff */
[----:B------:R-:W-:Y:S01]  /*6870*/  MOV R171, R174 ;  /* 0x000000ae00ab7202 */ /* 0x000fe20000000f00 */
[----:B------:R-:W-:-:S09]  /*6880*/  FADD.FTZ R173, R173, R175 ;  /* 0x000000afadad7221 */ /* 0x000fd20000010000 */
[----:B------:R-:W-:Y:S05]  /*6890*/  WARPSYNC.COLLECTIVE R170, `(.L_x_8909) ;  /* 0x00000000aa087348 */ /* 0x000fea0003c00000 */
[----:B------:R0:W1:Y:S02]  /*68a0*/  SHFL.DOWN P5, R175, R171, R168, R169 ;  /* 0x080000a8abaf7389 */ /* 0x00006400000a00a9 */
[----:B01----:R-:W-:Y:S01]  /*68b0*/  ENDCOLLECTIVE ;  /* 0x000000000000791b */ /* 0x003fe20003800000 */
.L_x_8909:
[----:B------:R-:W-:Y:S02]  /*68c0*/  MOV R171, R173 ;  /* 0x000000ad00ab7202 */ /* 0x000fe40000000f00 */
[----:B------:R-:W-:-:S07]  /*68d0*/  MOV R176, R175 ;  /* 0x000000af00b07202 */ /* 0x000fce0000000f00 */
[----:B------:R-:W-:Y:S05]  /*68e0*/  WARPSYNC.COLLECTIVE R170, `(.L_x_8910) ;  /* 0x00000000aa087348 */ /* 0x000fea0003c00000 */
[----:B------:R0:W1:Y:S02]  /*68f0*/  SHFL.DOWN P5, R175, R171, R168, R169 ;  /* 0x080000a8abaf7389 */ /* 0x00006400000a00a9 */
[----:B01----:R-:W-:Y:S01]  /*6900*/  ENDCOLLECTIVE ;  /* 0x000000000000791b */ /* 0x003fe20003800000 */
.L_x_8910:
[----:B------:R-:W-:Y:S01]  /*6910*/  MOV R169, R175 ;  /* 0x000000af00a97202 */ /* 0x000fe20000000f00 */
[----:B------:R-:W-:Y:S06]  /*6920*/  BRA `(.L_x_8911) ;  /* 0xffffffc000487947 */ /* 0x000fec000383ffff */
.L_x_8912:
        /* <DEDUP_REMOVED lines=13> */
.L_x_13986:


//--------------------- .text._ZN10layer_norm13ln_bwd_kernelINS_13Kernel_traitsI6__halfS2_fS2_fjLj8192ELj1ELj1ELj8ELj16ENS_18Kernel_traits_baseILj8192ES2_S2_fS2_fjLj256EEEEELb0ELb1ELb1ELb1EEEvNS_9BwdParamsE --------------------------
	.section	.text._ZN10layer_norm13ln_bwd_kernelINS_13Kernel_traitsI6__halfS2_fS2_fjLj8192ELj1ELj1ELj8ELj16ENS_18Kernel_traits_baseILj8192ES2_S2_fS2_fjLj256EEEEELb0ELb1ELb1ELb1EEEvNS_9BwdParamsE,"ax",@progbits
	.align	128
        .global         _ZN10layer_norm13ln_bwd_kernelINS_13Kernel_traitsI6__halfS2_fS2_fjLj8192ELj1ELj1ELj8ELj16ENS_18Kernel_traits_baseILj8192ES2_S2_fS2_fjLj256EEEEELb0ELb1ELb1ELb1EEEvNS_9BwdParamsE
        .type           _ZN10layer_norm13ln_bwd_kernelINS_13Kernel_traitsI6__halfS2_fS2_fjLj8192ELj1ELj1ELj8ELj16ENS_18Kernel_traits_baseILj8192ES2_S2_fS2_fjLj256EEEEELb0ELb1ELb1ELb1EEEvNS_9BwdParamsE,@function
        .size           _ZN10layer_norm13ln_bwd_kernelINS_13Kernel_traitsI6__halfS2_fS2_fjLj8192ELj1ELj1ELj8ELj16ENS_18Kernel_traits_baseILj8192ES2_S2_fS2_fjLj256EEEEELb0ELb1ELb1ELb1EEEvNS_9BwdParamsE,(.L_x_13987 - _ZN10layer_norm13ln_bwd_kernelINS_13Kernel_traitsI6__halfS2_fS2_fjLj8192ELj1ELj1ELj8ELj16ENS_18Kernel_traits_baseILj8192ES2_S2_fS2_fjLj256EEEEELb0ELb1ELb1ELb1EEEvNS_9BwdParamsE)
        .other          _ZN10layer_norm13ln_bwd_kernelINS_13Kernel_traitsI6__halfS2_fS2_fjLj8192ELj1ELj1ELj8ELj16ENS_18Kernel_traits_baseILj8192ES2_S2_fS2_fjLj256EEEEELb0ELb1ELb1ELb1EEEvNS_9BwdParamsE,@"STO_CUDA_ENTRY STV_DEFAULT"
_ZN10layer_norm13ln_bwd_kernelINS_13Kernel_traitsI6__halfS2_fS2_fjLj8192ELj1ELj1ELj8ELj16ENS_18Kernel_traits_baseILj8192ES2_S2_fS2_fjLj256EEEEELb0ELb1ELb1ELb1EEEvNS_9BwdParamsE:
.text._ZN10layer_norm13ln_bwd_kernelINS_13Kernel_traitsI6__halfS2_fS2_fjLj8192ELj1ELj1ELj8ELj16ENS_18Kernel_traits_baseILj8192ES2_S2_fS2_fjLj256EEEEELb0ELb1ELb1ELb1EEEvNS_9BwdParamsE:
        /* <DEDUP_REMOVED lines=72> */
.L_x_8913:
[----:B------:R-:W-:Y:S02]  /*0480*/  ULDC.64 UR6, c[0x0][0x260] ;  /* 0x0000980000067ab9 */ /* 0x000fe40000000a00 */
        /* <DEDUP_REMOVED lines=57> */
[--C-:B0-----:R-:W-:Y:S01]  /*0820*/  HADD2.F32 R4, -RZ, R9.reuse.H0_H0 ;  /* 0x20000009ff047230 */ /* 0x101fe20000004100 */
        /* <DEDUP_REMOVED lines=11> */
[----:B------:R0:W-:Y:S01]  /*08e0*/  STL [R1+0x64], R3 ;  /* 0x0000640301007387 */ /* 0x0001e20000100800 */
[----:B---3--:R-:W-:-:S03]  /*08f0*/  HADD2.F32 R4, -RZ, R12.H0_H0 ;  /* 0x2000000cff047230 */ /* 0x008fc60000004100 */
        /* <DEDUP_REMOVED lines=11> */
[----:B--2---:R-:W-:-:S03]  /*09b0*/  HADD2.F32 R4, -RZ, R15.H0_H0 ;  /* 0x2000000fff047230 */ /* 0x004fc60000004100 */
[----:B------:R4:W-:Y:S04]  /*09c0*/  STL [R1+0x48], R0 ;  /* 0x0000480001007387 */ /* 0x0009e80000100800 */
[----:B------:R1:W-:Y:S01]  /*09d0*/  STL [R1+0x44], R4 ;  /* 0x0000440401007387 */ /* 0x0003e20000100800 */
[----:B0-----:R-:W-:Y:S02]  /*09e0*/  HADD2.F32 R3, -RZ, R15.H1_H1 ;  /* 0x3000000fff037230 */ /* 0x001fe40000004100 */
[----:B----4-:R-:W-:-:S03]  /*09f0*/  HADD2.F32 R0, -RZ, R16.H0_H0 ;  /* 0x20000010ff007230 */ /* 0x010fc60000004100 */
[----:B------:R0:W-:Y:S01]  /*0a00*/  STL [R1+0x40], R3 ;  /* 0x0000400301007387 */ /* 0x0001e20000100800 */
[----:B-1----:R-:W-:-:S03]  /*0a10*/  HADD2.F32 R4, -RZ, R16.H1_H1 ;  /* 0x30000010ff047230 */ /* 0x002fc60000004100 */
        /* <DEDUP_REMOVED lines=30> */
.L_x_8983:
        /* <DEDUP_REMOVED lines=18> */
[C---:B------:R-:W-:Y:S02]  /*0d20*/  IADD3 R216, R232.reuse, 0x100, RZ ;  /* 0x00000100e8d87810 */ /* 0x040fe40007ffe0ff */
[C---:B------:R-:W-:Y:S02]  /*0d30*/  IADD3 R244, R232.reuse, 0x200, RZ ;  /* 0x00000200e8f47810 */ /* 0x040fe40007ffe0ff */
[C---:B------:R-:W-:Y:S01]  /*0d40*/  IADD3 R245, R232.reuse, 0x300, RZ ;  /* 0x00000300e8f57810 */ /* 0x040fe20007ffe0ff */
[----:B--2---:R-:W-:-:S04]  /*0d50*/  IMAD.WIDE.U32 R186, R232, 0x20, R180 ;  /* 0x00000020e8ba7825 */ /* 0x004fc800078e00b4 */
[----:B------:R-:W-:-:S04]  /*0d60*/  IMAD.WIDE.U32 R184, R216, 0x20, R180 ;  /* 0x00000020d8b87825 */ /* 0x000fc800078e00b4 */
[----:B------:R-:W-:-:S04]  /*0d70*/  IMAD.WIDE.U32 R182, R244, 0x20, R180 ;  /* 0x00000020f4b67825 */ /* 0x000fc800078e00b4 */
[----:B------:R-:W-:Y:S01]  /*0d80*/  IMAD.WIDE.U32 R180, R245, 0x20, R180 ;  /* 0x00000020f5b47825 */ /* 0x000fe200078e00b4 */
[----:B---3--:R-:W-:-:S13]  /*0d90*/  ISETP.GT.AND P3, PT, R188, RZ, PT ;  /* 0x000000ffbc00720c */ /* 0x008fda0003f64270 */
[----:B------:R-:W-:Y:S05]  /*0da0*/  @P3 BRA `(.L_x_8916) ;  /* 0x0000000000403947 */ /* 0x000fea0003800000 */
[----:B------:R-:W-:Y:S02]  /*0db0*/  MOV R4, UR14 ;  /* 0x0000000e00047c02 */ /* 0x000fe40008000f00 */
[----:B------:R-:W-:Y:S02]  /*0dc0*/  CS2R R188, SRZ ;  /* 0x0000000000bc7805 */ /* 0x000fe4000001ff00 */
[----:B------:R-:W-:Y:S02]  /*0dd0*/  MOV R5, UR15 ;  /* 0x0000000f00057c02 */ /* 0x000fe40008000f00 */
        /* <DEDUP_REMOVED lines=13> */
.L_x_8916:
        /* <DEDUP_REMOVED lines=9> */
[----:B-1----:R-:W0:Y:S01]  /*0f40*/  LDC.U8 R84, c[0x0][0x2a0] ;  /* 0x0000a800ff547b82 */ /* 0x002e220000000000 */
[----:B------:R1:W4:Y:S01]  /*0f50*/  LDG.E R0, desc[UR4][R4.64] ;  /* 0x0000000404007981 */ /* 0x000322000c1e1900 */
[----:B--2---:R-:W-:-:S04]  /*0f60*/  IMAD.WIDE.U32 R192, R216, 0x20, R208 ;  /* 0x00000020d8c07825 */ /* 0x004fc800078e00d0 */
[----:B------:R-:W-:Y:S01]  /*0f70*/  IMAD.WIDE.U32 R16, R232, 0x20, R208 ;  /* 0x00000020e8107825 */ /* 0x000fe200078e00d0 */
[----:B-1----:R-:W-:Y:S02]  /*0f80*/  LEA.HI.SX32 R4, R9, R190, 0x1d ;  /* 0x000000be09047211 */ /* 0x002fe400078feaff */
[----:B------:R-:W2:Y:S02]  /*0f90*/  LDG.E.128 R188, desc[UR4][R192.64] ;  /* 0x00000004c0bc7981 */ /* 0x000ea4000c1e1d00 */
[C---:B------:R-:W-:Y:S01]  /*0fa0*/  IADD3 R224, R4.reuse, 0x300, RZ ;  /* 0x0000030004e07810 */ /* 0x040fe20007ffe0ff */
[--C-:B---3--:R-:W-:Y:S01]  /*0fb0*/  IMAD.WIDE.U32 R12, R4, 0x10, R6.reuse ;  /* 0x00000010040c7825 */ /* 0x108fe200078e0006 */
[----:B------:R-:W-:Y:S01]  /*0fc0*/  MOV R5, UR15 ;  /* 0x0000000f00057c02 */ /* 0x000fe20008000f00 */
[----:B------:R-:W3:Y:S02]  /*0fd0*/  LDG.E.128 R8, desc[UR4][R16.64] ;  /* 0x0000000410087981 */ /* 0x000ee4000c1e1d00 */
[----:B------:R-:W-:Y:S01]  /*0fe0*/  IMAD.WIDE.U32 R224, R224, 0x10, R6 ;  /* 0x00000010e0e07825 */ /* 0x000fe200078e0006 */
[C---:B------:R-:W-:Y:S01]  /*0ff0*/  IADD3 R213, R4.reuse, 0x100, RZ ;  /* 0x0000010004d57810 */ /* 0x040fe20007ffe0ff */
[----:B------:R-:W3:Y:S04]  /*1000*/  LDG.E.128 R12, desc[UR4][R12.64] ;  /* 0x000000040c0c7981 */ /* 0x000ee8000c1e1d00 */
[----:B------:R-:W3:Y:S01]  /*1010*/  LDG.E.128 R224, desc[UR4][R224.64] ;  /* 0x00000004e0e07981 */ /* 0x000ee2000c1e1d00 */
[----:B------:R-:W-:-:S02]  /*1020*/  IADD3 R220, R4, 0x200, RZ ;  /* 0x0000020004dc7810 */ /* 0x000fc40007ffe0ff */
[----:B------:R-:W-:Y:S01]  /*1030*/  MOV R4, UR14 ;  /* 0x0000000e00047c02 */ /* 0x000fe20008000f00 */
[----:B------:R-:W-:Y:S01]  /*1040*/  IMAD.WIDE.U32 R200, R244, 0x20, R208 ;  /* 0x00000020f4c87825 */ /* 0x000fe200078e00d0 */
[----:B------:R-:W3:Y:S02]  /*1050*/  LDG.E.128 R16, desc[UR4][R16.64+0x10] ;  /* 0x0000100410107981 */ /* 0x000ee4000c1e1d00 */
[----:B------:R-:W-:Y:S01]  /*1060*/  ISETP.NE.U32.AND P0, PT, R4, RZ, PT ;  /* 0x000000ff0400720c */ /* 0x000fe20003f05070 */
[----:B------:R-:W-:Y:S01]  /*1070*/  IMAD.WIDE.U32 R220, R220, 0x10, R6 ;  /* 0x00000010dcdc7825 */ /* 0x000fe200078e0006 */
[----:B------:R-:W3:Y:S02]  /*1080*/  LDG.E.128 R196, desc[UR4][R200.64] ;  /* 0x00000004c8c47981 */ /* 0x000ee4000c1e1d00 */
[----:B------:R-:W-:Y:S02]  /*1090*/  ISETP.NE.AND.EX P0, PT, R5, RZ, PT, P0 ;  /* 0x000000ff0500720c */ /* 0x000fe40003f05300 */
[----:B------:R-:W3:Y:S04]  /*10a0*/  LDG.E.128 R192, desc[UR4][R192.64+0x10] ;  /* 0x00001004c0c07981 */ /* 0x000ee8000c1e1d00 */
[----:B------:R-:W3:Y:S04]  /*10b0*/  LDG.E.128 R220, desc[UR4][R220.64] ;  /* 0x00000004dcdc7981 */ /* 0x000ee8000c1e1d00 */
[----:B------:R-:W3:Y:S04]  /*10c0*/  LDG.E.128 R200, desc[UR4][R200.64+0x10] ;  /* 0x00001004c8c87981 */ /* 0x000ee8000c1e1d00 */
        /* <DEDUP_REMOVED lines=8> */
[----:B0-----:R-:W-:-:S04]  /*1150*/  ISETP.NE.AND P0, PT, R84, RZ, PT ;  /* 0x000000ff5400720c */ /* 0x001fc80003f05270 */
[----:B----4-:R-:W-:-:S05]  /*1160*/  FSEL R180, R0, RZ, !P0 ;  /* 0x000000ff00b47208 */ /* 0x010fca0004000000 */
[C---:B--2---:R-:W-:Y:S01]  /*1170*/  FADD.FTZ R190, -R180.reuse, R190 ;  /* 0x000000beb4be7221 */ /* 0x044fe20000010100 */
[--C-:B---3--:R-:W-:Y:S02]  /*1180*/  HADD2.F32 R187, -RZ, R224.reuse.H0_H0 ;  /* 0x200000e0ffbb7230 */ /* 0x108fe40000004100 */
[----:B------:R-:W-:Y:S02]  /*1190*/  HADD2.F32 R186, -RZ, R224.H1_H1 ;  /* 0x300000e0ffba7230 */ /* 0x000fe40000004100 */
[----:B-----5:R-:W-:Y:S02]  /*11a0*/  FMUL.FTZ R224, R3, R190 ;  /* 0x000000be03e07220 */ /* 0x020fe40000410000 */
[----:B------:R-:W2:Y:S01]  /*11b0*/  LDL R190, [R1+0x74] ;  /* 0x0000740001be7983 */ /* 0x000ea20000100800 */
[----:B------:R-:W-:Y:S01]  /*11c0*/  FADD.FTZ R189, -R180, R189 ;  /* 0x000000bdb4bd7221 */ /* 0x000fe20000010100 */
[--C-:B------:R-:W-:Y:S02]  /*11d0*/  HADD2.F32 R251, -RZ, R226.reuse.H0_H0 ;  /* 0x200000e2fffb7230 */ /* 0x100fe40000004100 */
[----:B------:R-:W-:-:S02]  /*11e0*/  HADD2.F32 R250, -RZ, R226.H1_H1 ;  /* 0x300000e2fffa7230 */ /* 0x000fc40000004100 */
[----:B------:R-:W-:Y:S02]  /*11f0*/  FMUL.FTZ R226, R3, R189 ;  /* 0x000000bd03e27220 */ /* 0x000fe40000410000 */
[----:B------:R-:W3:Y:S01]  /*1200*/  LDL R189, [R1+0x70] ;  /* 0x0000700001bd7983 */ /* 0x000ee20000100800 */
[----:B------:R-:W-:-:S04]  /*1210*/  IMAD.WIDE.U32 R208, R245, 0x20, R208 ;  /* 0x00000020f5d07825 */ /* 0x000fc800078e00d0 */
[----:B------:R-:W-:Y:S01]  /*1220*/  FADD.FTZ R10, -R180, R10 ;  /* 0x0000000ab40a7221 */ /* 0x000fe20000010100 */
[----:B------:R-:W-:Y:S01]  /*1230*/  IMAD.WIDE.U32 R212, R213, 0x10, R6 ;  /* 0x00000010d5d47825 */ /* 0x000fe200078e0006 */
[----:B------:R-:W4:Y:S03]  /*1240*/  LDG.E.128 R204, desc[UR4][R208.64] ;  /* 0x00000004d0cc7981 */ /* 0x000f26000c1e1d00 */
[----:B------:R-:W-:Y:S01]  /*1250*/  FMUL.FTZ R241, R3, R10 ;  /* 0x0000000a03f17220 */ /* 0x000fe20000410000 */
[----:B------:R-:W-:Y:S01]  /*1260*/  HADD2.F32 R240, -RZ, R13.H0_H0 ;  /* 0x2000000dfff07230 */ /* 0x000fe20000004100 */
[----:B------:R-:W4:Y:S01]  /*1270*/  LDG.E.128 R212, desc[UR4][R212.64] ;  /* 0x00000004d4d47981 */ /* 0x000f22000c1e1d00 */
[----:B------:R-:W-:-:S03]  /*1280*/  HADD2.F32 R217, -RZ, R12.H0_H0 ;  /* 0x2000000cffd97230 */ /* 0x000fc60000004100 */
[----:B------:R-:W4:Y:S01]  /*1290*/  LDG.E.128 R208, desc[UR4][R208.64+0x10] ;  /* 0x00001004d0d07981 */ /* 0x000f22000c1e1d00 */
[----:B------:R-:W-:Y:S02]  /*12a0*/  HADD2.F32 R242, -RZ, R12.H1_H1 ;  /* 0x3000000cfff27230 */ /* 0x000fe40000004100 */
[----:B------:R-:W-:Y:S01]  /*12b0*/  FADD.FTZ R12, -R180, R201 ;  /* 0x000000c9b40c7221 */ /* 0x000fe20000010100 */
[--C-:B------:R-:W-:Y:S02]  /*12c0*/  HADD2.F32 R84, -RZ, R227.reuse.H0_H0 ;  /* 0x200000e3ff547230 */ /* 0x100fe40000004100 */
[----:B------:R-:W-:Y:S01]  /*12d0*/  FFMA.FTZ R54, R241, R240, R54 ;  /* 0x000000f0f1367223 */ /* 0x000fe20000010036 */
[----:B------:R-:W-:Y:S02]  /*12e0*/  HADD2.F32 R252, -RZ, R227.H1_H1 ;  /* 0x300000e3fffc7230 */ /* 0x000fe40000004100 */
[----:B------:R-:W-:Y:S01]  /*12f0*/  FADD.FTZ R146, R146, R240 ;  /* 0x000000f092927221 */ /* 0x000fe20000010000 */
[--C-:B------:R-:W-:Y:S01]  /*1300*/  HADD2.F32 R184, -RZ, R221.reuse.H0_H0 ;  /* 0x200000ddffb87230 */ /* 0x100fe20000004100 */
[----:B------:R-:W4:Y:S01]  /*1310*/  LDL R227, [R1+0x68] ;  /* 0x0000680001e37983 */ /* 0x000f220000100800 */
[----:B------:R-:W-:-:S03]  /*1320*/  HADD2.F32 R201, -RZ, R221.H1_H1 ;  /* 0x300000ddffc97230 */ /* 0x000fc60000004100 */
[----:B------:R-:W4:Y:S01]  /*1330*/  LDL R221, [R1+0x5c] ;  /* 0x00005c0001dd7983 */ /* 0x000f220000100800 */
[C---:B------:R-:W-:Y:S01]  /*1340*/  FADD.FTZ R191, -R180.reuse, R191 ;  /* 0x000000bfb4bf7221 */ /* 0x040fe20000010100 */
[----:B------:R-:W-:Y:S02]  /*1350*/  HADD2.F32 R238, -RZ, R13.H1_H1 ;  /* 0x3000000dffee7230 */ /* 0x000fe40000004100 */
[C---:B------:R-:W-:Y:S01]  /*1360*/  FADD.FTZ R13, -R180.reuse, R202 ;  /* 0x000000cab40d7221 */ /* 0x040fe20000010100 */
[--C-:B------:R-:W-:Y:S02]  /*1370*/  HADD2.F32 R236, -RZ, R14.reuse.H0_H0 ;  /* 0x2000000effec7230 */ /* 0x100fe40000004100 */
[----:B------:R-:W-:Y:S02]  /*1380*/  HADD2.F32 R234, -RZ, R14.H1_H1 ;  /* 0x3000000effea7230 */ /* 0x000fe40000004100 */
[----:B------:R-:W-:Y:S01]  /*1390*/  FADD.FTZ R14, -R180, R203 ;  /* 0x000000cbb40e7221 */ /* 0x000fe20000010100 */
[----:B------:R-:W-:-:S02]  /*13a0*/  HADD2.F32 R202, -RZ, R222.H0_H0 ;  /* 0x200000deffca7230 */ /* 0x000fc40000004100 */
[----:B------:R-:W-:Y:S02]  /*13b0*/  HADD2.F32 R203, -RZ, R222.H1_H1 ;  /* 0x300000deffcb7230 */ /* 0x000fe40000004100 */
[----:B------:R-:W-:Y:S02]  /*13c0*/  FMUL.FTZ R222, R3, R191 ;  /* 0x000000bf03de7220 */ /* 0x000fe40000410000 */
[----:B------:R-:W4:Y:S01]  /*13d0*/  LDL R191, [R1+0x78] ;  /* 0x0000780001bf7983 */ /* 0x000f220000100800 */
[----:B--2---:R-:W-:-:S03]  /*13e0*/  FMUL.FTZ R240, R190, R240 ;  /* 0x000000f0bef07220 */ /* 0x004fc60000410000 */
[----:B------:R-:W2:Y:S01]  /*13f0*/  LDL R190, [R1+0x50] ;  /* 0x0000500001be7983 */ /* 0x000ea20000100800 */
[C---:B------:R-:W-:Y:S01]  /*1400*/  FADD.FTZ R11, -R180.reuse, R11 ;  /* 0x0000000bb40b7221 */ /* 0x040fe20000010100 */
[----:B------:R-:W-:-:S03]  /*1410*/  FADD.FTZ R188, -R180, R188 ;  /* 0x000000bcb4bc7221 */ /* 0x000fc60000010100 */
[C---:B------:R-:W-:Y:S01]  /*1420*/  FMUL.FTZ R239, R3.reuse, R11 ;  /* 0x0000000b03ef7220 */ /* 0x040fe20000410000 */
[----:B------:R-:W-:Y:S01]  /*1430*/  FMUL.FTZ R228, R3, R188 ;  /* 0x000000bc03e47220 */ /* 0x000fe20000410000 */
[----:B------:R-:W-:Y:S01]  /*1440*/  FADD.FTZ R147, R147, R238 ;  /* 0x000000ee93937221 */ /* 0x000fe20000010000 */
[----:B------:R-:W2:Y:S01]  /*1450*/  LDL R188, [R1+0x6c] ;  /* 0x00006c0001bc7983 */ /* 0x000ea20000100800 */
[-C--:B------:R-:W-:Y:S01]  /*1460*/  FFMA.FTZ R55, R239, R238.reuse, R55 ;  /* 0x000000eeef377223 */ /* 0x080fe20000010037 */
[----:B---3--:R-:W-:Y:S02]  /*1470*/  FMUL.FTZ R238, R189, R238 ;  /* 0x000000eebdee7220 */ /* 0x008fe40000410000 */
[----:B------:R-:W3:Y:S01]  /*1480*/  LDL R189, [R1+0x4c] ;  /* 0x00004c0001bd7983 */ /* 0x000ee20000100800 */
[C---:B------:R-:W-:Y:S01]  /*1490*/  FADD.FTZ R17, -R180.reuse, R17 ;  /* 0x00000011b4117221 */ /* 0x040fe20000010100 */
[----:B------:R-:W-:Y:S01]  /*14a0*/  FADD.FTZ R0, -R180, R8 ;  /* 0x00000008b4007221 */ /* 0x000fe20000010100 */
[----:B------:R-:W-:-:S02]  /*14b0*/  HADD2.F32 R231, -RZ, R15.H0_H0 ;  /* 0x2000000fffe77230 */ /* 0x000fc40000004100 */
        /* <DEDUP_REMOVED lines=14> */
[C---:B----4-:R-:W-:Y:S01]  /*15a0*/  FADD.FTZ R15, -R180.reuse, R204 ;  /* 0x000000ccb40f7221 */ /* 0x050fe20000010100 */
        /* <DEDUP_REMOVED lines=8> */
[----:B------:R-:W-:-:S02]  /*1630*/  HADD2.F32 R181, -RZ, R212.H0_H0 ;  /* 0x200000d4ffb57230 */ /* 0x000fc40000004100 */
[----:B------:R-:W-:Y:S01]  /*1640*/  FADD.FTZ R141, R141, R234 ;  /* 0x000000ea8d8d7221 */ /* 0x000fe20000010000 */
[--C-:B------:R-:W-:Y:S02]  /*1650*/  HADD2.F32 R180, -RZ, R213.reuse.H0_H0 ;  /* 0x200000d5ffb47230 */ /* 0x100fe40000004100 */
[----:B------:R-:W-:Y:S01]  /*1660*/  FMUL.FTZ R243, R3, R9 ;  /* 0x0000000903f37220 */ /* 0x000fe20000410000 */
[----:B------:R-:W-:Y:S02]  /*1670*/  HADD2.F32 R213, -RZ, R213.H1_H1 ;  /* 0x300000d5ffd57230 */ /* 0x000fe40000004100 */
[-C--:B------:R-:W-:Y:S01]  /*1680*/  FFMA.FTZ R57, R235, R234.reuse, R57 ;  /* 0x000000eaeb397223 */ /* 0x080fe20000010039 */
[----:B------:R-:W-:Y:S01]  /*1690*/  FMUL.FTZ R234, R227, R234 ;  /* 0x000000eae3ea7220 */ /* 0x000fe20000410000 */
[----:B------:R-:W-:Y:S01]  /*16a0*/  FMUL.FTZ R9, R3, R198 ;  /* 0x000000c603097220 */ /* 0x000fe20000410000 */
[----:B------:R-:W-:Y:S01]  /*16b0*/  FMUL.FTZ R227, R221, R181 ;  /* 0x000000b5dde37220 */ /* 0x000fe20000410000 */
[----:B------:R-:W4:Y:S01]  /*16c0*/  LDL R198, [R1+0x44] ;  /* 0x0000440001c67983 */ /* 0x000f220000100800 */
[----:B------:R-:W-:-:S02]  /*16d0*/  HADD2.F32 R204, -RZ, R223.H0_H0 ;  /* 0x200000dfffcc7230 */ /* 0x000fc40000004100 */
[----:B------:R-:W-:Y:S01]  /*16e0*/  FFMA.FTZ R53, R243, R242, R53 ;  /* 0x000000f2f3357223 */ /* 0x000fe20000010035 */
[----:B------:R-:W-:Y:S02]  /*16f0*/  HADD2.F32 R185, -RZ, R223.H1_H1 ;  /* 0x300000dfffb97230 */ /* 0x000fe40000004100 */
[----:B------:R-:W-:Y:S01]  /*1700*/  FADD.FTZ R145, R145, R242 ;  /* 0x000000f291917221 */ /* 0x000fe20000010000 */
[----:B------:R-:W4:Y:S04]  /*1710*/  LDL R223, [R1+0x60] ;  /* 0x0000600001df7983 */ /* 0x000f280000100800 */
[----:B------:R-:W4:Y:S01]  /*1720*/  LDL R195, [R1+0x7c] ;  /* 0x00007c0001c37983 */ /* 0x000f220000100800 */
[----:B--2---:R-:W-:-:S03]  /*1730*/  FMUL.FTZ R221, R190, R213 ;  /* 0x000000d5bedd7220 */ /* 0x004fc60000410000 */
[----:B------:R-:W2:Y:S01]  /*1740*/  LDL R190, [R1+0x3c] ;  /* 0x00003c0001be7983 */ /* 0x000ea20000100800 */
[----:B------:R-:W-:-:S03]  /*1750*/  FMUL.FTZ R242, R191, R242 ;  /* 0x000000f2bff27220 */ /* 0x000fc60000410000 */
[----:B------:R-:W2:Y:S01]  /*1760*/  LDL R191, [R1+0x54] ;  /* 0x0000540001bf7983 */ /* 0x000ea20000100800 */
[C---:B------:R-:W-:Y:S01]  /*1770*/  FMUL.FTZ R237, R3.reuse, R16 ;  /* 0x0000001003ed7220 */ /* 0x040fe20000410000 */
[----:B------:R-:W-:Y:S02]  /*1780*/  HADD2.F32 R219, -RZ, R214.H0_H0 ;  /* 0x200000d6ffdb7230 */ /* 0x000fe40000004100 */
[--C-:B------:R-:W-:Y:S02]  /*1790*/  HADD2.F32 R183, -RZ, R220.reuse.H0_H0 ;  /* 0x200000dcffb77230 */ /* 0x100fe40000004100 */
[----:B------:R-:W-:Y:S02]  /*17a0*/  HADD2.F32 R182, -RZ, R220.H1_H1 ;  /* 0x300000dcffb67230 */ /* 0x000fe40000004100 */
[----:B------:R-:W-:Y:S01]  /*17b0*/  FMUL.FTZ R220, R3, R192 ;  /* 0x000000c003dc7220 */ /* 0x000fe20000410000 */
[----:B------:R-:W-:Y:S01]  /*17c0*/  FADD.FTZ R140, R140, R236 ;  /* 0x000000ec8c8c7221 */ /* 0x000fe20000010000 */
[----:B------:R-:W-:Y:S01]  /*17d0*/  FFMA.FTZ R56, R237, R236, R56 ;  /* 0x000000eced387223 */ /* 0x000fe20000010038 */
[----:B------:R-:W-:-:S02]  /*17e0*/  HADD2.F32 R249, -RZ, R225.H0_H0 ;  /* 0x200000e1fff97230 */ /* 0x000fc40000004100 */
[----:B------:R-:W-:Y:S01]  /*17f0*/  FMUL.FTZ R236, R188, R236 ;  /* 0x000000ecbcec7220 */ /* 0x000fe20000410000 */
[----:B------:R-:W-:Y:S02]  /*1800*/  HADD2.F32 R248, -RZ, R225.H1_H1 ;  /* 0x300000e1fff87230 */ /* 0x000fe40000004100 */
[----:B------:R-:W-:Y:S01]  /*1810*/  FMUL.FTZ R10, R3, R199 ;  /* 0x000000c7030a7220 */ /* 0x000fe20000410000 */
[----:B------:R-:W2:Y:S01]  /*1820*/  LDL R225, [R1+0x64] ;  /* 0x0000640001e17983 */ /* 0x000ea20000100800 */
[----:B------:R-:W-:Y:S01]  /*1830*/  FADD.FTZ R132, R132, R219 ;  /* 0x000000db84847221 */ /* 0x000fe20000010000 */
[-C--:B------:R-:W-:Y:S01]  /*1840*/  FFMA.FTZ R64, R220, R219.reuse, R64 ;  /* 0x000000dbdc407223 */ /* 0x080fe20000010040 */
[----:B---3--:R-:W-:Y:S01]  /*1850*/  FMUL.FTZ R219, R189, R219 ;  /* 0x000000dbbddb7220 */ /* 0x008fe20000410000 */
[----:B------:R-:W3:Y:S04]  /*1860*/  LDL R188, [R1+0x48] ;  /* 0x0000480001bc7983 */ /* 0x000ee80000100800 */
[----:B------:R-:W3:Y:S04]  /*1870*/  LDL R199, [R1+0x58] ;  /* 0x0000580001c77983 */ /* 0x000ee80000100800 */
[----:B------:R-:W3:Y:S01]  /*1880*/  LDL R189, [R1+0x38] ;  /* 0x0000380001bd7983 */ /* 0x000ee20000100800 */
[----:B------:R-:W-:-:S02]  /*1890*/  HADD2.F32 R196, -RZ, R215.H0_H0 ;  /* 0x200000d7ffc47230 */ /* 0x000fc40000004100 */
[----:B------:R-:W-:Y:S02]  /*18a0*/  HADD2.F32 R197, -RZ, R215.H1_H1 ;  /* 0x300000d7ffc57230 */ /* 0x000fe40000004100 */
[C---:B------:R-:W-:Y:S01]  /*18b0*/  FMUL.FTZ R215, R3.reuse, R194 ;  /* 0x000000c203d77220 */ /* 0x040fe20000410000 */
[----:B------:R-:W-:Y:S01]  /*18c0*/  FMUL.FTZ R7, R3, R7 ;  /* 0x0000000703077220 */ /* 0x000fe20000410000 */
[----:B------:R-:W-:Y:S02]  /*18d0*/  FADD.FTZ R134, R134, R196 ;  /* 0x000000c486867221 */ /* 0x000fe40000010000 */
[-C--:B------:R-:W-:Y:S01]  /*18e0*/  FFMA.FTZ R66, R215, R196.reuse, R66 ;  /* 0x000000c4d7427223 */ /* 0x080fe20000010042 */
[----:B------:R-:W-:Y:S01]  /*18f0*/  FFMA.FTZ R68, R7, R183, R68 ;  /* 0x000000b707447223 */ /* 0x000fe20000010044 */
[----:B------:R-:W-:Y:S01]  /*1900*/  FADD.FTZ R128, R128, R183 ;  /* 0x000000b780807221 */ /* 0x000fe20000010000 */
[----:B----4-:R-:W-:Y:S01]  /*1910*/  FMUL.FTZ R196, R198, R196 ;  /* 0x000000c4c6c47220 */ /* 0x010fe20000410000 */
[----:B------:R-:W-:Y:S01]  /*1920*/  FMUL.FTZ R230, R3, R19 ;  /* 0x0000001303e67220 */ /* 0x000fe20000410000 */
[----:B------:R-:W-:-:S03]  /*1930*/  FADD.FTZ R143, R143, R229 ;  /* 0x000000e58f8f7221 */ /* 0x000fc60000010000 */
[-C--:B------:R-:W-:Y:S01]  /*1940*/  FFMA.FTZ R59, R230, R229.reuse, R59 ;  /* 0x000000e5e63b7223 */ /* 0x080fe2000001003b */
[----:B------:R-:W-:Y:S01]  /*1950*/  FMUL.FTZ R229, R223, R229 ;  /* 0x000000e5dfe57220 */ /* 0x000fe20000410000 */
[----:B--2---:R-:W-:Y:S02]  /*1960*/  FMUL.FTZ R198, R190, R183 ;  /* 0x000000b7bec67220 */ /* 0x004fe40000410000 */
[----:B------:R-:W2:Y:S01]  /*1970*/  LDL R183, [R1+0x1c] ;  /* 0x00001c0001b77983 */ /* 0x000ea20000100800 */
[----:B------:R-:W-:-:S03]  /*1980*/  FMUL.FTZ R223, R191, R180 ;  /* 0x000000b4bfdf7220 */ /* 0x000fc60000410000 */
[----:B------:R-:W4:Y:S01]  /*1990*/  LDL R191, [R1+0x40] ;  /* 0x0000400001bf7983 */ /* 0x000f220000100800 */
[----:B------:R-:W-:Y:S01]  /*19a0*/  FMUL.FTZ R0, R3, R0 ;  /* 0x0000000003007220 */ /* 0x000fe20000410000 */
[----:B------:R-:W-:Y:S01]  /*19b0*/  FMUL.FTZ R195, R195, R217 ;  /* 0x000000d9c3c37220 */ /* 0x000fe20000410000 */
[----:B------:R-:W-:Y:S01]  /*19c0*/  FFMA.FTZ R60, R228, R181, R60 ;  /* 0x000000b5e43c7223 */ /* 0x000fe2000001003c */
[----:B------:R-:W-:Y:S01]  /*19d0*/  FADD.FTZ R136, R136, R181 ;  /* 0x000000b588887221 */ /* 0x000fe20000010000 */
[----:B------:R-:W-:Y:S01]  /*19e0*/  FFMA.FTZ R62, R224, R180, R62 ;  /* 0x000000b4e03e7223 */ /* 0x000fe2000001003e */
[----:B------:R-:W-:Y:S01]  /*19f0*/  FADD.FTZ R138, R138, R180 ;  /* 0x000000b48a8a7221 */ /* 0x000fe20000010000 */
[----:B------:R-:W-:Y:S01]  /*1a00*/  FADD.FTZ R180, RZ, R195 ;  /* 0x000000c3ffb47221 */ /* 0x000fe20000010000 */
[----:B------:R-:W-:Y:S01]  /*1a10*/  FFMA.FTZ R181, R0, R195, RZ ;  /* 0x000000c300b57223 */ /* 0x000fe200000100ff */
[----:B------:R-:W-:Y:S02]  /*1a20*/  HADD2.F32 R214, -RZ, R214.H1_H1 ;  /* 0x300000d6ffd67230 */ /* 0x000fe40000004100 */
[----:B------:R-:W-:Y:S01]  /*1a30*/  FMUL.FTZ R233, R3, R18 ;  /* 0x0000001203e97220 */ /* 0x000fe20000410000 */
[----:B------:R-:W-:Y:S01]  /*1a40*/  FADD.FTZ R180, R180, R242 ;  /* 0x000000f2b4b47221 */ /* 0x000fe20000010000 */
[----:B------:R-:W-:Y:S01]  /*1a50*/  FFMA.FTZ R181, R243, R242, R181 ;  /* 0x000000f2f3b57223 */ /* 0x000fe200000100b5 */
[----:B------:R-:W-:-:S02]  /*1a60*/  HADD2.F32 R212, -RZ, R212.H1_H1 ;  /* 0x300000d4ffd47230 */ /* 0x000fc40000004100 */
[----:B------:R-:W-:Y:S01]  /*1a70*/  FADD.FTZ R144, R144, R217 ;  /* 0x000000d990907221 */ /* 0x000fe20000010000 */
[----:B------:R-:W-:Y:S01]  /*1a80*/  FADD.FTZ R180, R180, R240 ;  /* 0x000000f0b4b47221 */ /* 0x000fe20000010000 */
[----:B------:R-:W-:Y:S01]  /*1a90*/  FFMA.FTZ R181, R241, R240, R181 ;  /* 0x000000f0f1b57223 */ /* 0x000fe200000100b5 */
[----:B------:R-:W-:Y:S01]  /*1aa0*/  FFMA.FTZ R52, R0, R217, R52 ;  /* 0x000000d900347223 */ /* 0x000fe20000010034 */
[----:B------:R-:W-:Y:S01]  /*1ab0*/  FADD.FTZ R142, R142, R231 ;  /* 0x000000e78e8e7221 */ /* 0x000fe20000010000 */
[-C--:B------:R-:W-:Y:S01]  /*1ac0*/  FFMA.FTZ R58, R233, R231.reuse, R58 ;  /* 0x000000e7e93a7223 */ /* 0x080fe2000001003a */
[----:B------:R-:W4:Y:S01]  /*1ad0*/  LDL R190, [R1+0x28] ;  /* 0x0000280001be7983 */ /* 0x000f220000100800 */
[----:B------:R-:W-:Y:S01]  /*1ae0*/  FMUL.FTZ R231, R225, R231 ;  /* 0x000000e7e1e77220 */ /* 0x000fe20000410000 */
[----:B---3--:R-:W-:Y:S01]  /*1af0*/  FMUL.FTZ R217, R188, R214 ;  /* 0x000000d6bcd97220 */ /* 0x008fe20000410000 */
[----:B------:R-:W-:Y:S01]  /*1b00*/  FMUL.FTZ R225, R199, R212 ;  /* 0x000000d4c7e17220 */ /* 0x000fe20000410000 */
[----:B------:R-:W-:Y:S01]  /*1b10*/  FADD.FTZ R180, R180, R238 ;  /* 0x000000eeb4b47221 */ /* 0x000fe20000010000 */
[----:B------:R-:W-:Y:S01]  /*1b20*/  FFMA.FTZ R188, R239, R238, R181 ;  /* 0x000000eeefbc7223 */ /* 0x000fe200000100b5 */
[----:B------:R-:W-:-:S02]  /*1b30*/  FMUL.FTZ R199, R189, R182 ;  /* 0x000000b6bdc77220 */ /* 0x000fc40000410000 */
[----:B------:R-:W3:Y:S01]  /*1b40*/  LDL R189, [R1+0x24] ;  /* 0x0000240001bd7983 */ /* 0x000ee20000100800 */
[----:B------:R-:W-:Y:S01]  /*1b50*/  FMUL.FTZ R16, R3, R205 ;  /* 0x000000cd03107220 */ /* 0x000fe20000410000 */
[----:B------:R-:W-:Y:S01]  /*1b60*/  FADD.FTZ R181, R180, R236 ;  /* 0x000000ecb4b57221 */ /* 0x000fe20000010000 */
[----:B------:R-:W-:Y:S01]  /*1b70*/  FFMA.FTZ R180, R237, R236, R188 ;  /* 0x000000ecedb47223 */ /* 0x000fe200000100bc */
[----:B------:R-:W3:Y:S01]  /*1b80*/  LDL R205, [R1+0x30] ;  /* 0x0000300001cd7983 */ /* 0x000ee20000100800 */
[----:B------:R-:W-:-:S03]  /*1b90*/  FMUL.FTZ R11, R3, R200 ;  /* 0x000000c8030b7220 */ /* 0x000fc60000410000 */
[----:B------:R-:W3:Y:S01]  /*1ba0*/  LDL R188, [R1+0x20] ;  /* 0x0000200001bc7983 */ /* 0x000ee20000100800 */
[----:B------:R-:W-:-:S03]  /*1bb0*/  FMUL.FTZ R8, R3, R8 ;  /* 0x0000000803087220 */ /* 0x000fc60000410000 */
[----:B------:R-:W3:Y:S01]  /*1bc0*/  LDL R200, [R1+0x34] ;  /* 0x0000340001c87983 */ /* 0x000ee20000100800 */
[----:B------:R-:W-:Y:S01]  /*1bd0*/  FFMA.FTZ R69, R8, R182, R69 ;  /* 0x000000b608457223 */ /* 0x000fe20000010045 */
[----:B------:R-:W-:Y:S02]  /*1be0*/  FADD.FTZ R129, R129, R182 ;  /* 0x000000b681817221 */ /* 0x000fe40000010000 */
[----:B------:R-:W3:Y:S01]  /*1bf0*/  LDL R182, [R1+0x18] ;  /* 0x0000180001b67983 */ /* 0x000ee20000100800 */
[C---:B------:R-:W-:Y:S01]  /*1c00*/  FMUL.FTZ R17, R3.reuse, R206 ;  /* 0x000000ce03117220 */ /* 0x040fe20000410000 */
[----:B------:R-:W-:Y:S01]  /*1c10*/  FMUL.FTZ R6, R3, R6 ;  /* 0x0000000603067220 */ /* 0x000fe20000410000 */
[----:B------:R-:W-:Y:S01]  /*1c20*/  FADD.FTZ R135, R135, R197 ;  /* 0x000000c587877221 */ /* 0x000fe20000010000 */
[----:B--2---:R-:W-:Y:S02]  /*1c30*/  FMUL.FTZ R206, R183, R187 ;  /* 0x000000bbb7ce7220 */ /* 0x004fe40000410000 */
[----:B------:R-:W2:Y:S01]  /*1c40*/  LDL R183, [R1+0x4] ;  /* 0x0000040001b77983 */ /* 0x000ea20000100800 */
[-C--:B------:R-:W-:Y:S01]  /*1c50*/  FFMA.FTZ R67, R6, R197.reuse, R67 ;  /* 0x000000c506437223 */ /* 0x080fe20000010043 */
[----:B----4-:R-:W-:-:S02]  /*1c60*/  FMUL.FTZ R197, R191, R197 ;  /* 0x000000c5bfc57220 */ /* 0x010fc40000410000 */
[----:B------:R-:W4:Y:S01]  /*1c70*/  LDL R191, [R1+0x2c] ;  /* 0x00002c0001bf7983 */ /* 0x000f220000100800 */
[C---:B------:R-:W-:Y:S01]  /*1c80*/  FMUL.FTZ R12, R3.reuse, R12 ;  /* 0x0000000c030c7220 */ /* 0x040fe20000410000 */
[----:B------:R-:W-:Y:S01]  /*1c90*/  FMUL.FTZ R13, R3, R13 ;  /* 0x0000000d030d7220 */ /* 0x000fe20000410000 */
[----:B------:R-:W-:Y:S02]  /*1ca0*/  FADD.FTZ R125, R125, R203 ;  /* 0x000000cb7d7d7221 */ /* 0x000fe40000010000 */
[----:B------:R-:W-:Y:S01]  /*1cb0*/  FFMA.FTZ R73, R12, R203, R73 ;  /* 0x000000cb0c497223 */ /* 0x000fe20000010049 */
[----:B------:R-:W-:Y:S01]  /*1cc0*/  FADD.FTZ R126, R126, R204 ;  /* 0x000000cc7e7e7221 */ /* 0x000fe20000010000 */
[----:B------:R-:W-:Y:S01]  /*1cd0*/  FFMA.FTZ R74, R13, R204, R74 ;  /* 0x000000cc0d4a7223 */ /* 0x000fe2000001004a */
[----:B------:R-:W-:Y:S01]  /*1ce0*/  FFMA.FTZ R71, R10, R201, R71 ;  /* 0x000000c90a477223 */ /* 0x000fe20000010047 */
[----:B------:R-:W-:Y:S01]  /*1cf0*/  FADD.FTZ R131, R131, R201 ;  /* 0x000000c983837221 */ /* 0x000fe20000010000 */
[----:B------:R-:W-:-:S02]  /*1d00*/  FMUL.FTZ R203, R190, R203 ;  /* 0x000000cbbecb7220 */ /* 0x000fc40000410000 */
[----:B------:R-:W4:Y:S01]  /*1d10*/  LDL R190, [R1+0x14] ;  /* 0x0000140001be7983 */ /* 0x000f220000100800 */
[----:B---3--:R-:W-:-:S03]  /*1d20*/  FMUL.FTZ R204, R189, R204 ;  /* 0x000000ccbdcc7220 */ /* 0x008fc60000410000 */
[----:B------:R-:W3:Y:S01]  /*1d30*/  LDL R189, [R1+0x10] ;  /* 0x0000100001bd7983 */ /* 0x000ee20000100800 */
[----:B------:R-:W-:Y:S01]  /*1d40*/  FMUL.FTZ R201, R205, R201 ;  /* 0x000000c9cdc97220 */ /* 0x000fe20000410000 */
[----:B------:R-:W-:Y:S02]  /*1d50*/  FMUL.FTZ R205, R188, R185 ;  /* 0x000000b9bccd7220 */ /* 0x000fe40000410000 */
[----:B------:R-:W3:Y:S01]  /*1d60*/  LDL R188, [R1+0xc] ;  /* 0x00000c0001bc7983 */ /* 0x000ee20000100800 */
[-C--:B------:R-:W-:Y:S01]  /*1d70*/  FFMA.FTZ R70, R9, R184.reuse, R70 ;  /* 0x000000b809467223 */ /* 0x080fe20000010046 */
[----:B------:R-:W-:Y:S01]  /*1d80*/  FADD.FTZ R130, R130, R184 ;  /* 0x000000b882827221 */ /* 0x000fe20000010000 */
[----:B------:R-:W-:Y:S02]  /*1d90*/  FMUL.FTZ R200, R200, R184 ;  /* 0x000000b8c8c87220 */ /* 0x000fe40000410000 */
[----:B------:R-:W3:Y:S01]  /*1da0*/  LDL R184, [R1+0x8] ;  /* 0x0000080001b87983 */ /* 0x000ee20000100800 */
[----:B------:R-:W-:Y:S01]  /*1db0*/  FMUL.FTZ R18, R3, R207 ;  /* 0x000000cf03127220 */ /* 0x000fe20000410000 */
[----:B------:R-:W-:-:S02]  /*1dc0*/  FMUL.FTZ R207, R182, R186 ;  /* 0x000000bab6cf7220 */ /* 0x000fc40000410000 */
[----:B------:R-:W3:Y:S01]  /*1dd0*/  LDL R182, [R1] ;  /* 0x0000000001b67983 */ /* 0x000ee20000100800 */
[C---:B------:R-:W-:Y:S01]  /*1de0*/  FMUL.FTZ R218, R3.reuse, R193 ;  /* 0x000000c103da7220 */ /* 0x040fe20000410000 */
[----:B------:R-:W-:Y:S01]  /*1df0*/  FMUL.FTZ R193, R3, R210 ;  /* 0x000000d203c17220 */ /* 0x000fe20000410000 */
[----:B------:R-:W-:Y:S01]  /*1e00*/  FFMA.FTZ R61, R226, R212, R61 ;  /* 0x000000d4e23d7223 */ /* 0x000fe2000001003d */
[----:B------:R-:W-:Y:S01]  /*1e10*/  FADD.FTZ R137, R137, R212 ;  /* 0x000000d489897221 */ /* 0x000fe20000010000 */
[----:B------:R-:W-:Y:S01]  /*1e20*/  FADD.FTZ R118, R118, R84 ;  /* 0x0000005476767221 */ /* 0x000fe20000010000 */
[----:B------:R-:W-:Y:S01]  /*1e30*/  FFMA.FTZ R82, R193, R84, R82 ;  /* 0x00000054c1527223 */ /* 0x000fe20000010052 */
        /* <DEDUP_REMOVED lines=14> */
[----:B--2---:R-:W-:Y:S02]  /*1f20*/  FMUL.FTZ R212, R183, R84 ;  /* 0x00000054b7d47220 */ /* 0x004fe40000410000 */
        /* <DEDUP_REMOVED lines=37> */
[----:B---3--:R-:W-:Y:S01]  /*2180*/  FMUL.FTZ R209, R189, R248 ;  /* 0x000000f8bdd17220 */ /* 0x008fe20000410000 */
        /* <DEDUP_REMOVED lines=36> */
.L_x_8917:
[----:B------:R-:W-:Y:S05]  /*23d0*/  BSYNC B0 ;  /* 0x0000000000007941 */ /* 0x000fea0003800000 */
.L_x_8915:
        /* <DEDUP_REMOVED lines=26> */
.L_x_8994:
        /* <DEDUP_REMOVED lines=9> */
[----:B------:R-:W-:Y:S01]  /*2610*/  @!P0 IADD3 R186, R184, R186, RZ ;  /* 0x000000bab8ba8210 */ /* 0x000fe20007ffe0ff */
[----:B------:R-:W0:Y:S01]  /*2620*/  LDC.U8 R249, c[0x0][0x2a0] ;  /* 0x0000a800fff97b82 */ /* 0x000e220000000000 */
[----:B------:R-:W-:-:S05]  /*2630*/  @P1 IADD3 R180, R246, -0x1, RZ ;  /* 0xfffffffff6b41810 */ /* 0x000fca0007ffe0ff */
        /* <DEDUP_REMOVED lines=9> */
[----:B------:R-:W-:Y:S01]  /*26d0*/  LEA R188, R184, R188, 0x3 ;  /* 0x000000bcb8bc7211 */ /* 0x000fe200078e18ff */
[----:B------:R-:W-:Y:S01]  /*26e0*/  BAR.SYNC.DEFER_BLOCKING 0x0 ;  /* 0x0000000000007b1d */ /* 0x000fe20000010000 */
[----:B-1----:R-:W-:-:S05]  /*26f0*/  @P1 IMAD.WIDE.U32 R180, R214, 0x10, R180 ;  /* 0x00000010d6b41825 */ /* 0x002fca00078e00b4 */
[----:B------:R-:W1:Y:S04]  /*2700*/  LDS.128 R184, [R188+0x8000] ;  /* 0x00800000bcb87984 */ /* 0x000e680000000c00 */
[----:B------:R2:W5:Y:S01]  /*2710*/  @P1 LDG.E.128 R164, desc[UR4][R180.64] ;  /* 0x00000004b4a41981 */ /* 0x000562000c1e1d00 */
[C---:B------:R-:W-:Y:S01]  /*2720*/  @!P3 ISETP.NE.U32.AND P4, PT, R4.reuse, RZ, PT ;  /* 0x000000ff0400b20c */ /* 0x040fe20003f85070 */
[----:B------:R-:W-:Y:S01]  /*2730*/  BSSY B0, `(.L_x_8919) ;  /* 0x0000024000007945 */ /* 0x000fe20003800000 */
[----:B------:R-:W-:Y:S02]  /*2740*/  @!P3 ISETP.NE.U32.AND P0, PT, R4, RZ, PT ;  /* 0x000000ff0400b20c */ /* 0x000fe40003f05070 */
[----:B------:R-:W-:Y:S01]  /*2750*/  @!P3 ISETP.NE.AND.EX P4, PT, R5, RZ, PT, P4 ;  /* 0x000000ff0500b20c */ /* 0x000fe20003f85340 */
[----:B--2---:R-:W2:Y:S01]  /*2760*/  LDS.128 R180, [R188+0x8010] ;  /* 0x00801000bcb47984 */ /* 0x004ea20000000c00 */
        /* <DEDUP_REMOVED lines=8> */
[----:B------:R-:W-:Y:S01]  /*27f0*/  FADD.FTZ R181, R183, R181 ;  /* 0x000000b5b7b57221 */ /* 0x000fe20000010000 */
[----:B------:R-:W-:Y:S01]  /*2800*/  @!P3 FSEL R180, R48, RZ, P4 ;  /* 0x000000ff30b4b208 */ /* 0x000fe20002000000 */
[----:B------:R-:W2:Y:S01]  /*2810*/  LDS.128 R188, [R188+0x8030] ;  /* 0x00803000bcbc7984 */ /* 0x000ea20000000c00 */
[----:B-1----:R-:W-:Y:S01]  /*2820*/  FADD.FTZ R182, R182, R184 ;  /* 0x000000b8b6b67221 */ /* 0x002fe20000010000 */
[----:B------:R-:W-:-:S03]  /*2830*/  FADD.FTZ R181, R181, R185 ;  /* 0x000000b9b5b57221 */ /* 0x000fc60000010000 */
[----:B------:R-:W-:Y:S01]  /*2840*/  FADD.FTZ R186, R186, R182 ;  /* 0x000000b6baba7221 */ /* 0x000fe20000010000 */
[----:B------:R-:W-:Y:S01]  /*2850*/  FADD.FTZ R187, R187, R181 ;  /* 0x000000b5bbbb7221 */ /* 0x000fe20000010000 */
[----:B------:R-:W1:Y:S02]  /*2860*/  @P1 LDC R182, c[0x0][0x29c] ;  /* 0x0000a700ffb61b82 */ /* 0x000e640000000800 */
[----:B--2---:R-:W-:Y:S01]  /*2870*/  FADD.FTZ R186, R186, R188 ;  /* 0x000000bcbaba7221 */ /* 0x004fe20000010000 */
[----:B------:R-:W-:-:S03]  /*2880*/  FADD.FTZ R187, R187, R189 ;  /* 0x000000bdbbbb7221 */ /* 0x000fc60000010000 */
[----:B------:R-:W-:Y:S01]  /*2890*/  FADD.FTZ R186, R190, R186 ;  /* 0x000000babeba7221 */ /* 0x000fe20000010000 */
[----:B------:R-:W-:Y:S01]  /*28a0*/  FADD.FTZ R187, R191, R187 ;  /* 0x000000bbbfbb7221 */ /* 0x000fe20000010000 */
[----:B------:R-:W2:Y:S02]  /*28b0*/  @P1 LDC R181, c[0x0][0x29c] ;  /* 0x0000a700ffb51b82 */ /* 0x000ea40000000800 */
[----:B------:R-:W-:Y:S01]  /*28c0*/  FMUL.FTZ R186, R186, UR8 ;  /* 0x00000008baba7c20 */ /* 0x000fe20008410000 */
[----:B------:R-:W-:Y:S01]  /*28d0*/  FMUL.FTZ R187, R187, UR8 ;  /* 0x00000008bbbb7c20 */ /* 0x000fe20008410000 */
        /* <DEDUP_REMOVED lines=9> */
.L_x_8920:
[----:B------:R-:W-:Y:S05]  /*2970*/  BSYNC B0 ;  /* 0x0000000000007941 */ /* 0x000fea0003800000 */
.L_x_8919:
[----:B-----5:R-:W-:Y:S02]  /*2980*/  @P1 HADD2.F32 R183, -RZ, R164.H0_H0 ;  /* 0x200000a4ffb71230 */ /* 0x020fe40000004100 */
[----:B--2---:R-:W-:Y:S01]  /*2990*/  @P1 FMUL.FTZ R181, R180, R181 ;  /* 0x000000b5b4b51220 */ /* 0x004fe20000410000 */
[----:B------:R-:W-:Y:S01]  /*29a0*/  @P1 HADD2.F32 R184, -RZ, R160.H0_H0 ;  /* 0x200000a0ffb81230 */ /* 0x000fe20000004100 */
[----:B------:R-:W-:Y:S01]  /*29b0*/  @!P3 ISETP.NE.AND.EX P0, PT, R5, RZ, PT, P0 ;  /* 0x000000ff0500b20c */ /* 0x000fe20003f05300 */
[----:B------:R-:W-:Y:S01]  /*29c0*/  BSSY B0, `(.L_x_8921) ;  /* 0x000000d000007945 */ /* 0x000fe20003800000 */
[C---:B------:R-:W-:Y:S02]  /*29d0*/  @P1 FFMA.FTZ R112, R181.reuse, R183, R112 ;  /* 0x000000b7b5701223 */ /* 0x040fe40000010070 */
[----:B------:R-:W-:Y:S01]  /*29e0*/  @P1 FMUL.FTZ R184, R181, R184 ;  /* 0x000000b8b5b81220 */ /* 0x000fe20000410000 */
[----:B------:R-:W-:Y:S01]  /*29f0*/  @!P3 FSEL R181, R49, RZ, P0 ;  /* 0x000000ff31b5b208 */ /* 0x000fe20000000000 */
        /* <DEDUP_REMOVED lines=9> */
.L_x_8922:
[----:B------:R-:W-:Y:S05]  /*2a90*/  BSYNC B0 ;  /* 0x0000000000007941 */ /* 0x000fea0003800000 */
.L_x_8921:
[----:B------:R-:W0:Y:S01]  /*2aa0*/  @P1 LDC R183, c[0x0][0x29c] ;  /* 0x0000a700ffb71b82 */ /* 0x000e220000000800 */
[----:B------:R-:W-:Y:S02]  /*2ab0*/  @P1 HADD2.F32 R189, -RZ, R160.H1_H1 ;  /* 0x300000a0ffbd1230 */ /* 0x000fe40000004100 */
[----:B-1----:R-:W-:Y:S01]  /*2ac0*/  @P1 FMUL.FTZ R182, R181, R182 ;  /* 0x000000b6b5b61220 */ /* 0x002fe20000410000 */
[----:B------:R-:W-:Y:S01]  /*2ad0*/  @P1 F2FP.F16.F32.PACK_AB R184, RZ, R184 ;  /* 0x000000b8ffb8123e */ /* 0x000fe200000000ff */
[----:B------:R-:W-:Y:S01]  /*2ae0*/  @P1 HADD2.F32 R188, -RZ, R164.H1_H1 ;  /* 0x300000a4ffbc1230 */ /* 0x000fe20000004100 */
[----:B------:R-:W-:Y:S01]  /*2af0*/  @!P3 ISETP.NE.U32.AND P4, PT, R4, RZ, PT ;  /* 0x000000ff0400b20c */ /* 0x000fe20003f85070 */
[----:B------:R-:W-:Y:S01]  /*2b00*/  @P1 FMUL.FTZ R189, R182, R189 ;  /* 0x000000bdb6bd1220 */ /* 0x000fe20000410000 */
[----:B------:R-:W-:Y:S01]  /*2b10*/  @P1 PRMT R176, R184, 0x7610, R176 ;  /* 0x00007610b8b01816 */ /* 0x000fe200000000b0 */
[----:B------:R-:W1:Y:S01]  /*2b20*/  @P1 LDC R185, c[0x0][0x29c] ;  /* 0x0000a700ffb91b82 */ /* 0x000e620000000800 */
[----:B------:R-:W-:Y:S01]  /*2b30*/  @!P3 ISETP.NE.AND.EX P4, PT, R5, RZ, PT, P4 ;  /* 0x000000ff0500b20c */ /* 0x000fe20003f85340 */
[----:B------:R-:W-:Y:S01]  /*2b40*/  BSSY B0, `(.L_x_8923) ;  /* 0x000000f000007945 */ /* 0x000fe20003800000 */
[----:B------:R-:W-:Y:S01]  /*2b50*/  @P1 F2FP.F16.F32.PACK_AB R189, RZ, R189 ;  /* 0x000000bdffbd123e */ /* 0x000fe200000000ff */
[----:B------:R-:W-:Y:S01]  /*2b60*/  @P1 FFMA.FTZ R113, R182, R188, R113 ;  /* 0x000000bcb6711223 */ /* 0x000fe20000010071 */
[----:B------:R-:W-:-:S02]  /*2b70*/  @!P3 ISETP.NE.U32.AND P0, PT, R4, RZ, PT ;  /* 0x000000ff0400b20c */ /* 0x000fc40003f05070 */
        /* <DEDUP_REMOVED lines=11> */
.L_x_8924:
[----:B------:R-:W-:Y:S05]  /*2c30*/  BSYNC B0 ;  /* 0x0000000000007941 */ /* 0x000fea0003800000 */
.L_x_8923:
[----:B------:R-:W-:Y:S02]  /*2c40*/  @P1 HADD2.F32 R184, -RZ, R165.H0_H0 ;  /* 0x200000a5ffb81230 */ /* 0x000fe40000004100 */
[----:B0-----:R-:W-:Y:S01]  /*2c50*/  @P1 FMUL.FTZ R183, R182, R183 ;  /* 0x000000b7b6b71220 */ /* 0x001fe20000410000 */
        /* <DEDUP_REMOVED lines=15> */
.L_x_8926:
[----:B------:R-:W-:Y:S05]  /*2d50*/  BSYNC B0 ;  /* 0x0000000000007941 */ /* 0x000fea0003800000 */
.L_x_8925:
[----:B------:R-:W0:Y:S01]  /*2d60*/  @P1 LDC R190, c[0x0][0x29c] ;  /* 0x0000a700ffbe1b82 */ /* 0x000e220000000800 */
[----:B------:R-:W-:Y:S02]  /*2d70*/  @P1 HADD2.F32 R188, -RZ, R165.H1_H1 ;  /* 0x300000a5ffbc1230 */ /* 0x000fe40000004100 */
[----:B-1----:R-:W-:Y:S01]  /*2d80*/  @P1 FMUL.FTZ R185, R183, R185 ;  /* 0x000000b9b7b91220 */ /* 0x002fe20000410000 */
[----:B------:R-:W-:Y:S01]  /*2d90*/  @P1 HADD2.F32 R191, -RZ, R161.H1_H1 ;  /* 0x300000a1ffbf1230 */ /* 0x000fe20000004100 */
[C---:B------:R-:W-:Y:S01]  /*2da0*/  @!P3 ISETP.NE.U32.AND P4, PT, R4.reuse, RZ, PT ;  /* 0x000000ff0400b20c */ /* 0x040fe20003f85070 */
[----:B------:R-:W-:Y:S01]  /*2db0*/  BSSY B0, `(.L_x_8927) ;  /* 0x0000012000007945 */ /* 0x000fe20003800000 */
[C---:B------:R-:W-:Y:S01]  /*2dc0*/  @P1 FFMA.FTZ R115, R185.reuse, R188, R115 ;  /* 0x000000bcb9731223 */ /* 0x040fe20000010073 */
[----:B------:R-:W-:Y:S01]  /*2dd0*/  @!P3 ISETP.NE.U32.AND P0, PT, R4, RZ, PT ;  /* 0x000000ff0400b20c */ /* 0x000fe20003f05070 */
[----:B------:R-:W1:Y:S01]  /*2de0*/  @P1 LDC R184, c[0x0][0x29c] ;  /* 0x0000a700ffb81b82 */ /* 0x000e620000000800 */
[----:B------:R-:W-:Y:S01]  /*2df0*/  @P1 FMUL.FTZ R188, R185, R191 ;  /* 0x000000bfb9bc1220 */ /* 0x000fe20000410000 */
[----:B------:R-:W-:-:S02]  /*2e00*/  @!P3 ISETP.NE.AND.EX P4, PT, R5, RZ, PT, P4 ;  /* 0x000000ff0500b20c */ /* 0x000fc40003f85340 */
[----:B------:R-:W-:Y:S02]  /*2e10*/  @P1 F2FP.F16.F32.PACK_AB R189, RZ, R189 ;  /* 0x000000bdffbd123e */ /* 0x000fe400000000ff */
[----:B------:R-:W-:Y:S02]  /*2e20*/  @P1 F2FP.F16.F32.PACK_AB R188, RZ, R188 ;  /* 0x000000bcffbc123e */ /* 0x000fe400000000ff */
        /* <DEDUP_REMOVED lines=10> */
.L_x_8928:
[----:B------:R-:W-:Y:S05]  /*2ed0*/  BSYNC B0 ;  /* 0x0000000000007941 */ /* 0x000fea0003800000 */
.L_x_8927:
        /* <DEDUP_REMOVED lines=17> */
.L_x_8930:
[----:B------:R-:W-:Y:S05]  /*2ff0*/  BSYNC B0 ;  /* 0x0000000000007941 */ /* 0x000fea0003800000 */
.L_x_8929:
[----:B-1----:R-:W-:Y:S01]  /*3000*/  @P1 FMUL.FTZ R184, R246, R184 ;  /* 0x000000b8f6b81220 */ /* 0x002fe20000410000 */
[----:B------:R-:W-:Y:S01]  /*3010*/  @P1 HADD2.F32 R185, -RZ, R166.H1_H1 ;  /* 0x300000a6ffb91230 */ /* 0x000fe20000004100 */
[----:B------:R-:W-:Y:S01]  /*3020*/  @P1 F2FP.F16.F32.PACK_AB R190, RZ, R190 ;  /* 0x000000beffbe123e */ /* 0x000fe200000000ff */
[----:B------:R-:W-:Y:S01]  /*3030*/  @P1 HADD2.F32 R191, -RZ, R162.H1_H1 ;  /* 0x300000a2ffbf1230 */ /* 0x000fe20000004100 */
[----:B------:R-:W-:Y:S01]  /*3040*/  @!P3 ISETP.NE.U32.AND P4, PT, R4, RZ, PT ;  /* 0x000000ff0400b20c */ /* 0x000fe20003f85070 */
[----:B------:R-:W-:Y:S01]  /*3050*/  BSSY B0, `(.L_x_8931) ;  /* 0x0000016000007945 */ /* 0x000fe20003800000 */
[----:B------:R-:W-:Y:S01]  /*3060*/  @P1 FFMA.FTZ R109, R184, R185, R109 ;  /* 0x000000b9b86d1223 */ /* 0x000fe2000001006d */
[----:B------:R-:W-:Y:S01]  /*3070*/  @P1 PRMT R178, R190, 0x7610, R178 ;  /* 0x00007610beb21816 */ /* 0x000fe200000000b2 */
[----:B------:R-:W-:Y:S01]  /*3080*/  @P1 FMUL.FTZ R191, R184, R191 ;  /* 0x000000bfb8bf1220 */ /* 0x000fe20000410000 */
[----:B------:R-:W0:Y:S01]  /*3090*/  @P1 LDC R185, c[0x0][0x29c] ;  /* 0x0000a700ffb91b82 */ /* 0x000e220000000800 */
[----:B------:R-:W-:-:S02]  /*30a0*/  @P1 PRMT R177, R189, 0x7610, R177 ;  /* 0x00007610bdb11816 */ /* 0x000fc400000000b1 */
[----:B------:R-:W-:Y:S02]  /*30b0*/  @!P3 ISETP.NE.AND.EX P4, PT, R5, RZ, PT, P4 ;  /* 0x000000ff0500b20c */ /* 0x000fe40003f85340 */
[----:B------:R-:W-:Y:S02]  /*30c0*/  @P1 F2FP.F16.F32.PACK_AB R191, RZ, R191 ;  /* 0x000000bfffbf123e */ /* 0x000fe400000000ff */
[----:B------:R-:W-:Y:S01]  /*30d0*/  @P1 PRMT R177, R177, 0x5410, R188 ;  /* 0x00005410b1b11816 */ /* 0x000fe200000000bc */
[----:B------:R-:W1:Y:S01]  /*30e0*/  @P1 LDC R184, c[0x0][0x29c] ;  /* 0x0000a700ffb81b82 */ /* 0x000e620000000800 */
[----:B------:R-:W-:Y:S02]  /*30f0*/  @P1 PRMT R178, R178, 0x5410, R191 ;  /* 0x00005410b2b21816 */ /* 0x000fe400000000bf */
[----:B------:R-:W-:Y:S02]  /*3100*/  @!P3 ISETP.NE.U32.AND P0, PT, R4, RZ, PT ;  /* 0x000000ff0400b20c */ /* 0x000fe40003f05070 */
        /* <DEDUP_REMOVED lines=10> */
.L_x_8932:
[----:B------:R-:W-:Y:S05]  /*31b0*/  BSYNC B0 ;  /* 0x0000000000007941 */ /* 0x000fea0003800000 */
.L_x_8931:
        /* <DEDUP_REMOVED lines=17> */
.L_x_8934:
[----:B------:R-:W-:Y:S05]  /*32d0*/  BSYNC B0 ;  /* 0x0000000000007941 */ /* 0x000fea0003800000 */
.L_x_8933:
[----:B------:R-:W-:Y:S01]  /*32e0*/  ISETP.NE.U32.AND P0, PT, RZ, UR10, PT ;  /* 0x0000000aff007c0c */ /* 0x000fe2000bf05070 */
[----:B------:R-:W-:Y:S02]  /*32f0*/  @P1 HADD2.F32 R185, -RZ, R167.H1_H1 ;  /* 0x300000a7ffb91230 */ /* 0x000fe40000004100 */
[----:B-1----:R-:W-:Y:S01]  /*3300*/  @P1 FMUL.FTZ R184, R190, R184 ;  /* 0x000000b8beb81220 */ /* 0x002fe20000410000 */
[----:B------:R-:W-:Y:S02]  /*3310*/  ISETP.NE.U32.AND P4, PT, RZ, UR10, PT ;  /* 0x0000000aff007c0c */ /* 0x000fe4000bf85070 */
[----:B------:R-:W-:Y:S01]  /*3320*/  ISETP.NE.AND.EX P0, PT, RZ, UR11, PT, P0 ;  /* 0x0000000bff007c0c */ /* 0x000fe2000bf05300 */
[----:B------:R-:W-:Y:S01]  /*3330*/  @P1 FFMA.FTZ R111, R184, R185, R111 ;  /* 0x000000b9b86f1223 */ /* 0x000fe2000001006f */
[----:B------:R-:W-:Y:S01]  /*3340*/  @P1 HADD2.F32 R185, -RZ, R163.H1_H1 ;  /* 0x300000a3ffb91230 */ /* 0x000fe20000004100 */
[----:B------:R-:W-:Y:S02]  /*3350*/  ISETP.NE.AND.EX P4, PT, RZ, UR11, PT, P4 ;  /* 0x0000000bff007c0c */ /* 0x000fe4000bf85340 */
[----:B------:R-:W-:-:S02]  /*3360*/  @P1 F2FP.F16.F32.PACK_AB R189, RZ, R189 ;  /* 0x000000bdffbd123e */ /* 0x000fc400000000ff */
[----:B------:R-:W-:Y:S01]  /*3370*/  @P1 FMUL.FTZ R188, R184, R185 ;  /* 0x000000b9b8bc1220 */ /* 0x000fe20000410000 */
[----:B------:R-:W-:Y:S02]  /*3380*/  SEL R180, R180, R168, P4 ;  /* 0x000000a8b4b47207 */ /* 0x000fe40002000000 */
[----:B------:R-:W-:Y:S02]  /*3390*/  SEL R181, R181, R169, P4 ;  /* 0x000000a9b5b57207 */ /* 0x000fe40002000000 */
[----:B------:R-:W-:Y:S01]  /*33a0*/  SEL R182, R182, R170, P4 ;  /* 0x000000aab6b67207 */ /* 0x000fe20002000000 */
[----:B------:R-:W0:Y:S01]  /*33b0*/  @P0 LDC.64 R184, c[0x0][0x308] ;  /* 0x0000c200ffb80b82 */ /* 0x000e220000000a00 */
[----:B------:R-:W-:Y:S02]  /*33c0*/  SEL R183, R183, R171, P4 ;  /* 0x000000abb7b77207 */ /* 0x000fe40002000000 */
[----:B------:R-:W-:Y:S02]  /*33d0*/  @P1 F2FP.F16.F32.PACK_AB R188, RZ, R188 ;  /* 0x000000bcffbc123e */ /* 0x000fe400000000ff */
        /* <DEDUP_REMOVED lines=8> */
[----:B------:R-:W-:Y:S01]  /*3460*/  SEL R183, R190, R175, P4 ;  /* 0x000000afbeb77207 */ /* 0x000fe20002000000 */
[----:B------:R-:W0:Y:S04]  /*3470*/  @P1 LDC R191, c[0x0][0x29c] ;  /* 0x0000a700ffbf1b82 */ /* 0x000e280000000800 */
[----:B------:R1:W-:Y:S04]  /*3480*/  @P0 STG.E.128 desc[UR4][R184.64+0x10], R180 ;  /* 0x000010b4b8000986 */ /* 0x0003e8000c101d04 */
[----:B------:R-:W2:Y:S08]  /*3490*/  @P1 LDC R190, c[0x0][0x29c] ;  /* 0x0000a700ffbe1b82 */ /* 0x000eb00000000800 */
[----:B-1----:R-:W1:Y:S08]  /*34a0*/  @P1 LDC.64 R182, c[0x0][0x2f8] ;  /* 0x0000be00ffb61b82 */ /* 0x002e700000000a00 */
[----:B------:R-:W3:Y:S01]  /*34b0*/  @P1 LDC.64 R180, c[0x0][0x220] ;  /* 0x00008800ffb41b82 */ /* 0x000ee20000000a00 */
[----:B-1----:R-:W-:-:S05]  /*34c0*/  @P1 IMAD.WIDE.U32 R182, R214, 0x10, R182 ;  /* 0x00000010d6b61825 */ /* 0x002fca00078e00b6 */
[----:B------:R1:W-:Y:S01]  /*34d0*/  @P1 STG.E.128 desc[UR4][R182.64], R176 ;  /* 0x000000b0b6001986 */ /* 0x0003e2000c101d04 */
[----:B------:R-:W-:Y:S01]  /*34e0*/  @!P3 ISETP.NE.U32.AND P5, PT, R4, RZ, PT ;  /* 0x000000ff0400b20c */ /* 0x000fe20003fa5070 */
[----:B---3--:R-:W-:Y:S01]  /*34f0*/  @P1 IMAD.WIDE.U32 R180, R188, 0x10, R180 ;  /* 0x00000010bcb41825 */ /* 0x008fe200078e00b4 */
[----:B-1----:R-:W1:Y:S02]  /*3500*/  @P1 LDC R183, c[0x0][0x29c] ;  /* 0x0000a700ffb71b82 */ /* 0x002e640000000800 */
[----:B------:R-:W-:Y:S01]  /*3510*/  @!P3 ISETP.NE.AND.EX P5, PT, R5, RZ, PT, P5 ;  /* 0x000000ff0500b20c */ /* 0x000fe20003fa5350 */
[----:B------:R-:W-:Y:S01]  /*3520*/  BSSY B0, `(.L_x_8935) ;  /* 0x000000c000007945 */ /* 0x000fe20003800000 */
[----:B------:R3:W5:Y:S02]  /*3530*/  @P1 LDG.E.128 R164, desc[UR4][R180.64] ;  /* 0x00000004b4a41981 */ /* 0x000764000c1e1d00 */
[----:B---3--:R-:W-:Y:S01]  /*3540*/  @!P3 FSEL R180, R40, RZ, P5 ;  /* 0x000000ff28b4b208 */ /* 0x008fe20002800000 */
[----:B0-2---:R-:W-:Y:S08]  /*3550*/  @!P3 BRA `(.L_x_8936) ;  /* 0x000000000020b947 */ /* 0x005ff00003800000 */
        /* <DEDUP_REMOVED lines=8> */
.L_x_8936:
[----:B------:R-:W-:Y:S05]  /*35e0*/  BSYNC B0 ;  /* 0x0000000000007941 */ /* 0x000fea0003800000 */
.L_x_8935:
[----:B------:R-:W-:Y:S01]  /*35f0*/  @!P3 ISETP.NE.U32.AND P5, PT, R4, RZ, PT ;  /* 0x000000ff0400b20c */ /* 0x000fe20003fa5070 */
[----:B-----5:R-:W-:Y:S02]  /*3600*/  @P1 HADD2.F32 R181, -RZ, R164.H0_H0 ;  /* 0x200000a4ffb51230 */ /* 0x020fe40000004100 */
[----:B-1----:R-:W-:Y:S01]  /*3610*/  @P1 FMUL.FTZ R183, R180, R183 ;  /* 0x000000b7b4b71220 */ /* 0x002fe20000410000 */
[----:B------:R-:W-:Y:S01]  /*3620*/  @P1 HADD2.F32 R182, -RZ, R156.H0_H0 ;  /* 0x2000009cffb61230 */ /* 0x000fe20000004100 */
[----:B------:R-:W-:Y:S01]  /*3630*/  @!P3 ISETP.NE.AND.EX P5, PT, R5, RZ, PT, P5 ;  /* 0x000000ff0500b20c */ /* 0x000fe20003fa5350 */
[----:B------:R-:W-:Y:S01]  /*3640*/  BSSY B0, `(.L_x_8937) ;  /* 0x000000d000007945 */ /* 0x000fe20003800000 */
[----:B------:R-:W-:Y:S02]  /*3650*/  @P1 FFMA.FTZ R104, R181, R183, R104 ;  /* 0x000000b7b5681223 */ /* 0x000fe40000010068 */
        /* <DEDUP_REMOVED lines=11> */
.L_x_8938:
[----:B------:R-:W-:Y:S05]  /*3710*/  BSYNC B0 ;  /* 0x0000000000007941 */ /* 0x000fea0003800000 */
.L_x_8937:
[----:B------:R-:W-:Y:S01]  /*3720*/  @!P3 ISETP.NE.U32.AND P5, PT, R4, RZ, PT ;  /* 0x000000ff0400b20c */ /* 0x000fe20003fa5070 */
[----:B------:R-:W-:Y:S02]  /*3730*/  @P1 HADD2.F32 R182, -RZ, R164.H1_H1 ;  /* 0x300000a4ffb61230 */ /* 0x000fe40000004100 */
[----:B------:R-:W-:Y:S01]  /*3740*/  @P1 FMUL.FTZ R190, R181, R190 ;  /* 0x000000beb5be1220 */ /* 0x000fe20000410000 */
[----:B------:R-:W-:Y:S01]  /*3750*/  @P1 HADD2.F32 R184, -RZ, R156.H1_H1 ;  /* 0x3000009cffb81230 */ /* 0x000fe20000004100 */
        /* <DEDUP_REMOVED lines=14> */
.L_x_8940:
[----:B------:R-:W-:Y:S05]  /*3840*/  BSYNC B0 ;  /* 0x0000000000007941 */ /* 0x000fea0003800000 */
.L_x_8939:
[----:B------:R-:W0:Y:S01]  /*3850*/  @P1 LDC R189, c[0x0][0x29c] ;  /* 0x0000a700ffbd1b82 */ /* 0x000e220000000800 */
[----:B------:R-:W-:Y:S02]  /*3860*/  @P1 HADD2.F32 R246, -RZ, R157.H0_H0 ;  /* 0x2000009dfff61230 */ /* 0x000fe40000004100 */
[----:B------:R-:W-:Y:S01]  /*3870*/  @P1 FMUL.FTZ R191, R182, R191 ;  /* 0x000000bfb6bf1220 */ /* 0x000fe20000410000 */
[----:B------:R-:W-:Y:S01]  /*3880*/  @P1 F2FP.F16.F32.PACK_AB R183, RZ, R183 ;  /* 0x000000b7ffb7123e */ /* 0x000fe200000000ff */
[----:B------:R-:W-:Y:S01]  /*3890*/  @P1 HADD2.F32 R232, -RZ, R165.H0_H0 ;  /* 0x200000a5ffe81230 */ /* 0x000fe20000004100 */
[----:B------:R-:W-:Y:S01]  /*38a0*/  @!P3 ISETP.NE.U32.AND P5, PT, R4, RZ, PT ;  /* 0x000000ff0400b20c */ /* 0x000fe20003fa5070 */
[----:B------:R-:W-:Y:S01]  /*38b0*/  @P1 FMUL.FTZ R246, R191, R246 ;  /* 0x000000f6bff61220 */ /* 0x000fe20000410000 */
[----:B------:R-:W-:Y:S01]  /*38c0*/  @P1 F2FP.F16.F32.PACK_AB R190, RZ, R190 ;  /* 0x000000beffbe123e */ /* 0x000fe200000000ff */
[----:B------:R-:W1:Y:S01]  /*38d0*/  @P1 LDC R185, c[0x0][0x29c] ;  /* 0x0000a700ffb91b82 */ /* 0x000e620000000800 */
[----:B------:R-:W-:Y:S01]  /*38e0*/  @P1 PRMT R176, R183, 0x7610, R176 ;  /* 0x00007610b7b01816 */ /* 0x000fe200000000b0 */
[----:B------:R-:W-:Y:S01]  /*38f0*/  BSSY B0, `(.L_x_8941) ;  /* 0x0000011000007945 */ /* 0x000fe20003800000 */
[----:B------:R-:W-:Y:S01]  /*3900*/  @P1 F2FP.F16.F32.PACK_AB R246, RZ, R246 ;  /* 0x000000f6fff6123e */ /* 0x000fe200000000ff */
[----:B------:R-:W-:Y:S01]  /*3910*/  @P1 FFMA.FTZ R106, R232, R191, R106 ;  /* 0x000000bfe86a1223 */ /* 0x000fe2000001006a */
[----:B------:R-:W-:-:S02]  /*3920*/  @!P3 ISETP.NE.AND.EX P5, PT, R5, RZ, PT, P5 ;  /* 0x000000ff0500b20c */ /* 0x000fc40003fa5350 */
        /* <DEDUP_REMOVED lines=13> */
.L_x_8942:
[----:B------:R-:W-:Y:S05]  /*3a00*/  BSYNC B0 ;  /* 0x0000000000007941 */ /* 0x000fea0003800000 */
.L_x_8941:
[----:B------:R-:W-:Y:S01]  /*3a10*/  @!P3 ISETP.NE.U32.AND P5, PT, R4, RZ, PT ;  /* 0x000000ff0400b20c */ /* 0x000fe20003fa5070 */
[----:B------:R-:W-:Y:S02]  /*3a20*/  @P1 HADD2.F32 R190, -RZ, R165.H1_H1 ;  /* 0x300000a5ffbe1230 */ /* 0x000fe40000004100 */
[----:B0-----:R-:W-:Y:S01]  /*3a30*/  @P1 FMUL.FTZ R189, R183, R189 ;  /* 0x000000bdb7bd1220 */ /* 0x001fe20000410000 */
        /* <DEDUP_REMOVED lines=15> */
.L_x_8944:
[----:B------:R-:W-:Y:S05]  /*3b30*/  BSYNC B0 ;  /* 0x0000000000007941 */ /* 0x000fea0003800000 */
.L_x_8943:
[----:B------:R-:W-:Y:S01]  /*3b40*/  @!P3 ISETP.NE.U32.AND P5, PT, R4, RZ, PT ;  /* 0x000000ff0400b20c */ /* 0x000fe20003fa5070 */
[----:B------:R-:W-:Y:S02]  /*3b50*/  @P1 HADD2.F32 R190, -RZ, R166.H0_H0 ;  /* 0x200000a6ffbe1230 */ /* 0x000fe40000004100 */
        /* <DEDUP_REMOVED lines=16> */
.L_x_8946:
[----:B------:R-:W-:Y:S05]  /*3c60*/  BSYNC B0 ;  /* 0x0000000000007941 */ /* 0x000fea0003800000 */
.L_x_8945:
[----:B--2---:R-:W-:Y:S01]  /*3c70*/  @P1 FMUL.FTZ R184, R246, R184 ;  /* 0x000000b8f6b81220 */ /* 0x004fe20000410000 */
[----:B------:R-:W-:Y:S01]  /*3c80*/  @P1 HADD2.F32 R185, -RZ, R166.H1_H1 ;  /* 0x300000a6ffb91230 */ /* 0x000fe20000004100 */
[----:B------:R-:W-:Y:S01]  /*3c90*/  @P1 F2FP.F16.F32.PACK_AB R190, RZ, R190 ;  /* 0x000000beffbe123e */ /* 0x000fe200000000ff */
[----:B------:R-:W-:Y:S01]  /*3ca0*/  @P1 HADD2.F32 R191, -RZ, R158.H1_H1 ;  /* 0x3000009effbf1230 */ /* 0x000fe20000004100 */
[----:B------:R-:W-:Y:S01]  /*3cb0*/  @!P3 ISETP.NE.U32.AND P5, PT, R4, RZ, PT ;  /* 0x000000ff0400b20c */ /* 0x000fe20003fa5070 */
[----:B------:R-:W-:Y:S01]  /*3cc0*/  BSSY B0, `(.L_x_8947) ;  /* 0x0000015000007945 */ /* 0x000fe20003800000 */
[----:B------:R-:W-:Y:S01]  /*3cd0*/  @P1 FFMA.FTZ R101, R185, R184, R101 ;  /* 0x000000b8b9651223 */ /* 0x000fe20000010065 */
[----:B------:R-:W-:Y:S01]  /*3ce0*/  @P1 F2FP.F16.F32.PACK_AB R189, RZ, R189 ;  /* 0x000000bdffbd123e */ /* 0x000fe200000000ff */
[----:B------:R-:W-:Y:S01]  /*3cf0*/  @P1 FMUL.FTZ R191, R184, R191 ;  /* 0x000000bfb8bf1220 */ /* 0x000fe20000410000 */
[----:B------:R-:W0:Y:S01]  /*3d00*/  @P1 LDC R185, c[0x0][0x29c] ;  /* 0x0000a700ffb91b82 */ /* 0x000e220000000800 */
[----:B------:R-:W-:-:S02]  /*3d10*/  @!P3 ISETP.NE.AND.EX P5, PT, R5, RZ, PT, P5 ;  /* 0x000000ff0500b20c */ /* 0x000fc40003fa5350 */
[----:B------:R-:W-:Y:S02]  /*3d20*/  @P1 PRMT R178, R190, 0x7610, R178 ;  /* 0x00007610beb21816 */ /* 0x000fe400000000b2 */
[----:B------:R-:W-:Y:S02]  /*3d30*/  @P1 F2FP.F16.F32.PACK_AB R191, RZ, R191 ;  /* 0x000000bfffbf123e */ /* 0x000fe400000000ff */
[----:B------:R-:W-:Y:S01]  /*3d40*/  @P1 PRMT R177, R177, 0x5410, R189 ;  /* 0x00005410b1b11816 */ /* 0x000fe200000000bd */
[----:B------:R-:W1:Y:S01]  /*3d50*/  @P1 LDC R184, c[0x0][0x29c] ;  /* 0x0000a700ffb81b82 */ /* 0x000e620000000800 */
        /* <DEDUP_REMOVED lines=11> */
.L_x_8948:
[----:B------:R-:W-:Y:S05]  /*3e10*/  BSYNC B0 ;  /* 0x0000000000007941 */ /* 0x000fea0003800000 */
.L_x_8947:
[----:B------:R-:W-:Y:S01]  /*3e20*/  @!P3 ISETP.NE.U32.AND P5, PT, R4, RZ, PT ;  /* 0x000000ff0400b20c */ /* 0x000fe20003fa5070 */
[----:B------:R-:W-:Y:S02]  /*3e30*/  @P1 HADD2.F32 R189, -RZ, R167.H0_H0 ;  /* 0x200000a7ffbd1230 */ /* 0x000fe40000004100 */
[----:B0-----:R-:W-:Y:S01]  /*3e40*/  @P1 FMUL.FTZ R185, R232, R185 ;  /* 0x000000b9e8b91220 */ /* 0x001fe20000410000 */
        /* <DEDUP_REMOVED lines=15> */
.L_x_8950:
[----:B------:R-:W-:Y:S05]  /*3f40*/  BSYNC B0 ;  /* 0x0000000000007941 */ /* 0x000fea0003800000 */
.L_x_8949:
[----:B------:R-:W-:Y:S02]  /*3f50*/  @P1 HADD2.F32 R185, -RZ, R167.H1_H1 ;  /* 0x300000a7ffb91230 */ /* 0x000fe40000004100 */
[----:B-1----:R-:W-:Y:S01]  /*3f60*/  @P1 FMUL.FTZ R184, R191, R184 ;  /* 0x000000b8bfb81220 */ /* 0x002fe20000410000 */
[----:B------:R-:W-:Y:S02]  /*3f70*/  SEL R180, R180, R168, P4 ;  /* 0x000000a8b4b47207 */ /* 0x000fe40002000000 */
[----:B------:R-:W-:Y:S01]  /*3f80*/  SEL R181, R181, R169, P4 ;  /* 0x000000a9b5b57207 */ /* 0x000fe20002000000 */
[----:B------:R-:W-:Y:S01]  /*3f90*/  @P1 FFMA.FTZ R103, R185, R184, R103 ;  /* 0x000000b8b9671223 */ /* 0x000fe20000010067 */
[----:B------:R-:W-:Y:S01]  /*3fa0*/  @P1 HADD2.F32 R185, -RZ, R159.H1_H1 ;  /* 0x3000009fffb91230 */ /* 0x000fe20000004100 */
[----:B------:R-:W-:Y:S02]  /*3fb0*/  SEL R182, R182, R170, P4 ;  /* 0x000000aab6b67207 */ /* 0x000fe40002000000 */
[----:B------:R-:W-:-:S02]  /*3fc0*/  SEL R183, R183, R171, P4 ;  /* 0x000000abb7b77207 */ /* 0x000fc40002000000 */
[----:B------:R-:W-:Y:S01]  /*3fd0*/  @P1 FMUL.FTZ R189, R184, R185 ;  /* 0x000000b9b8bd1220 */ /* 0x000fe20000410000 */
[----:B------:R-:W-:Y:S01]  /*3fe0*/  @P1 F2FP.F16.F32.PACK_AB R190, RZ, R190 ;  /* 0x000000beffbe123e */ /* 0x000fe200000000ff */
[----:B------:R-:W0:Y:S03]  /*3ff0*/  @P0 LDC.64 R184, c[0x0][0x308] ;  /* 0x0000c200ffb80b82 */ /* 0x000e260000000a00 */
[----:B------:R-:W-:Y:S02]  /*4000*/  @P1 F2FP.F16.F32.PACK_AB R189, RZ, R189 ;  /* 0x000000bdffbd123e */ /* 0x000fe400000000ff */
[----:B------:R-:W-:-:S04]  /*4010*/  @P1 PRMT R179, R190, 0x7610, R179 ;  /* 0x00007610beb31816 */ /* 0x000fc800000000b3 */
        /* <DEDUP_REMOVED lines=10> */
[----:B0-----:R-:W-:Y:S01]  /*40c0*/  @P1 IMAD.WIDE.U32 R182, R188, 0x10, R182 ;  /* 0x00000010bcb61825 */ /* 0x001fe200078e00b6 */
[----:B------:R-:W-:-:S04]  /*40d0*/  IADD3 R188, R214, 0x200, RZ ;  /* 0x00000200d6bc7810 */ /* 0x000fc80007ffe0ff */
        /* <DEDUP_REMOVED lines=18> */
.L_x_8952:
[----:B------:R-:W-:Y:S05]  /*4200*/  BSYNC B0 ;  /* 0x0000000000007941 */ /* 0x000fea0003800000 */
.L_x_8951:
[----:B------:R-:W-:Y:S01]  /*4210*/  @!P3 ISETP.NE.U32.AND P5, PT, R4, RZ, PT ;  /* 0x000000ff0400b20c */ /* 0x000fe20003fa5070 */
[----:B-----5:R-:W-:Y:S02]  /*4220*/  @P1 HADD2.F32 R181, -RZ, R164.H0_H0 ;  /* 0x200000a4ffb51230 */ /* 0x020fe40000004100 */
[----:B0-----:R-:W-:Y:S01]  /*4230*/  @P1 FMUL.FTZ R182, R180, R182 ;  /* 0x000000b6b4b61220 */ /* 0x001fe20000410000 */
[----:B------:R-:W-:Y:S01]  /*4240*/  BSSY B0, `(.L_x_8953) ;  /* 0x000000d000007945 */ /* 0x000fe20003800000 */
[----:B------:R-:W-:Y:S02]  /*4250*/  @!P3 ISETP.NE.AND.EX P5, PT, R5, RZ, PT, P5 ;  /* 0x000000ff0500b20c */ /* 0x000fe40003fa5350 */
[----:B------:R-:W-:Y:S02]  /*4260*/  @P1 FFMA.FTZ R96, R181, R182, R96 ;  /* 0x000000b6b5601223 */ /* 0x000fe40000010060 */
        /* <DEDUP_REMOVED lines=10> */
.L_x_8954:
[----:B------:R-:W-:Y:S05]  /*4310*/  BSYNC B0 ;  /* 0x0000000000007941 */ /* 0x000fea0003800000 */
.L_x_8953:
[----:B------:R-:W0:Y:S01]  /*4320*/  @P1 LDC R189, c[0x0][0x29c] ;  /* 0x0000a700ffbd1b82 */ /* 0x000e220000000800 */
[----:B------:R-:W-:Y:S02]  /*4330*/  @P1 HADD2.F32 R184, -RZ, R152.H0_H0 ;  /* 0x20000098ffb81230 */ /* 0x000fe40000004100 */
[----:B-1----:R-:W-:Y:S01]  /*4340*/  @P1 FMUL.FTZ R183, R181, R183 ;  /* 0x000000b7b5b71220 */ /* 0x002fe20000410000 */
[----:B------:R-:W-:Y:S01]  /*4350*/  @P1 HADD2.F32 R185, -RZ, R164.H1_H1 ;  /* 0x300000a4ffb91230 */ /* 0x000fe20000004100 */
[----:B------:R-:W-:Y:S01]  /*4360*/  @!P3 ISETP.NE.U32.AND P5, PT, R4, RZ, PT ;  /* 0x000000ff0400b20c */ /* 0x000fe20003fa5070 */
[----:B------:R-:W-:Y:S01]  /*4370*/  BSSY B0, `(.L_x_8955) ;  /* 0x0000013000007945 */ /* 0x000fe20003800000 */
[----:B------:R-:W-:Y:S01]  /*4380*/  @P1 FMUL.FTZ R184, R182, R184 ;  /* 0x000000b8b6b81220 */ /* 0x000fe20000410000 */
[----:B------:R-:W-:Y:S01]  /*4390*/  @P1 HADD2.F32 R182, -RZ, R152.H1_H1 ;  /* 0x30000098ffb61230 */ /* 0x000fe20000004100 */
[----:B------:R-:W1:Y:S01]  /*43a0*/  @P1 LDC R190, c[0x0][0x29c] ;  /* 0x0000a700ffbe1b82 */ /* 0x000e620000000800 */
[----:B------:R-:W-:Y:S01]  /*43b0*/  @P1 FFMA.FTZ R97, R185, R183, R97 ;  /* 0x000000b7b9611223 */ /* 0x000fe20000010061 */
[----:B------:R-:W-:-:S02]  /*43c0*/  @!P3 ISETP.NE.AND.EX P5, PT, R5, RZ, PT, P5 ;  /* 0x000000ff0500b20c */ /* 0x000fc40003fa5350 */
[----:B------:R-:W-:Y:S01]  /*43d0*/  @P1 FMUL.FTZ R185, R183, R182 ;  /* 0x000000b6b7b91220 */ /* 0x000fe20000410000 */
[----:B------:R-:W-:Y:S02]  /*43e0*/  @P1 F2FP.F16.F32.PACK_AB R184, RZ, R184 ;  /* 0x000000b8ffb8123e */ /* 0x000fe400000000ff */
[----:B------:R-:W-:Y:S02]  /*43f0*/  @!P3 FSEL R182, R34, RZ, P5 ;  /* 0x000000ff22b6b208 */ /* 0x000fe40002800000 */
[----:B------:R-:W-:Y:S01]  /*4400*/  @P1 F2FP.F16.F32.PACK_AB R185, RZ, R185 ;  /* 0x000000b9ffb9123e */ /* 0x000fe200000000ff */
        /* <DEDUP_REMOVED lines=9> */
.L_x_8956:
[----:B------:R-:W-:Y:S05]  /*44a0*/  BSYNC B0 ;  /* 0x0000000000007941 */ /* 0x000fea0003800000 */
.L_x_8955:
        /* <DEDUP_REMOVED lines=18> */
.L_x_8958:
[----:B------:R-:W-:Y:S05]  /*45d0*/  BSYNC B0 ;  /* 0x0000000000007941 */ /* 0x000fea0003800000 */
.L_x_8957:
[----:B------:R-:W0:Y:S01]  /*45e0*/  @P1 LDC R191, c[0x0][0x29c] ;  /* 0x0000a700ffbf1b82 */ /* 0x000e220000000800 */
[----:B------:R-:W-:Y:S02]  /*45f0*/  @P1 HADD2.F32 R246, -RZ, R153.H1_H1 ;  /* 0x30000099fff61230 */ /* 0x000fe40000004100 */
[----:B-1----:R-:W-:Y:S01]  /*4600*/  @P1 FMUL.FTZ R190, R183, R190 ;  /* 0x000000beb7be1220 */ /* 0x002fe20000410000 */
[----:B------:R-:W-:Y:S01]  /*4610*/  @!P3 ISETP.NE.U32.AND P5, PT, R4, RZ, PT ;  /* 0x000000ff0400b20c */ /* 0x000fe20003fa5070 */
[----:B------:R-:W-:Y:S01]  /*4620*/  @P1 HADD2.F32 R232, -RZ, R165.H1_H1 ;  /* 0x300000a5ffe81230 */ /* 0x000fe20000004100 */
[----:B------:R-:W-:Y:S01]  /*4630*/  @P1 PRMT R176, R184, 0x7610, R176 ;  /* 0x00007610b8b01816 */ /* 0x000fe200000000b0 */
[----:B------:R-:W-:Y:S01]  /*4640*/  @P1 FMUL.FTZ R246, R190, R246 ;  /* 0x000000f6bef61220 */ /* 0x000fe20000410000 */
[----:B------:R-:W-:Y:S01]  /*4650*/  @!P3 ISETP.NE.AND.EX P5, PT, R5, RZ, PT, P5 ;  /* 0x000000ff0500b20c */ /* 0x000fe20003fa5350 */
[----:B------:R-:W1:Y:S01]  /*4660*/  @P1 LDC R216, c[0x0][0x29c] ;  /* 0x0000a700ffd81b82 */ /* 0x000e620000000800 */
[----:B------:R-:W-:Y:S01]  /*4670*/  BSSY B0, `(.L_x_8959) ;  /* 0x000000f000007945 */ /* 0x000fe20003800000 */
[----:B------:R-:W-:Y:S01]  /*4680*/  @P1 PRMT R176, R176, 0x5410, R185 ;  /* 0x00005410b0b01816 */ /* 0x000fe200000000b9 */
[----:B------:R-:W-:Y:S01]  /*4690*/  @P1 FFMA.FTZ R99, R232, R190, R99 ;  /* 0x000000bee8631223 */ /* 0x000fe20000010063 */
[----:B------:R-:W-:-:S02]  /*46a0*/  @P1 F2FP.F16.F32.PACK_AB R184, RZ, R189 ;  /* 0x000000bdffb8123e */ /* 0x000fc400000000ff */
        /* <DEDUP_REMOVED lines=11> */
.L_x_8960:
[----:B------:R-:W-:Y:S05]  /*4760*/  BSYNC B0 ;  /* 0x0000000000007941 */ /* 0x000fea0003800000 */
.L_x_8959:
[----:B------:R-:W-:Y:S01]  /*4770*/  @!P3 ISETP.NE.U32.AND P5, PT, R4, RZ, PT ;  /* 0x000000ff0400b20c */ /* 0x000fe20003fa5070 */
[----:B------:R-:W-:Y:S02]  /*4780*/  @P1 HADD2.F32 R189, -RZ, R166.H0_H0 ;  /* 0x200000a6ffbd1230 */ /* 0x000fe40000004100 */
        /* <DEDUP_REMOVED lines=14> */
.L_x_8962:
[----:B------:R-:W-:Y:S05]  /*4870*/  BSYNC B0 ;  /* 0x0000000000007941 */ /* 0x000fea0003800000 */
.L_x_8961:
[----:B------:R-:W-:Y:S02]  /*4880*/  @P1 HADD2.F32 R190, -RZ, R154.H0_H0 ;  /* 0x2000009affbe1230 */ /* 0x000fe40000004100 */
[----:B-1----:R-:W-:Y:S01]  /*4890*/  @P1 FMUL.FTZ R216, R246, R216 ;  /* 0x000000d8f6d81220 */ /* 0x002fe20000410000 */
[----:B------:R-:W-:Y:S01]  /*48a0*/  @P1 HADD2.F32 R189, -RZ, R166.H1_H1 ;  /* 0x300000a6ffbd1230 */ /* 0x000fe20000004100 */
[----:B------:R-:W-:Y:S01]  /*48b0*/  @!P3 ISETP.NE.U32.AND P5, PT, R4, RZ, PT ;  /* 0x000000ff0400b20c */ /* 0x000fe20003fa5070 */
[----:B------:R-:W-:Y:S02]  /*48c0*/  @P1 HADD2.F32 R232, -RZ, R154.H1_H1 ;  /* 0x3000009affe81230 */ /* 0x000fe40000004100 */
[----:B------:R-:W-:Y:S01]  /*48d0*/  @P1 FMUL.FTZ R191, R191, R190 ;  /* 0x000000bebfbf1220 */ /* 0x000fe20000410000 */
[----:B------:R-:W-:Y:S01]  /*48e0*/  @P1 PRMT R177, R184, 0x7610, R177 ;  /* 0x00007610b8b11816 */ /* 0x000fe200000000b1 */
[----:B------:R-:W-:Y:S01]  /*48f0*/  @P1 FFMA.FTZ R93, R189, R216, R93 ;  /* 0x000000d8bd5d1223 */ /* 0x000fe2000001005d */
[----:B------:R-:W0:Y:S01]  /*4900*/  @P1 LDC R190, c[0x0][0x29c] ;  /* 0x0000a700ffbe1b82 */ /* 0x000e220000000800 */
[----:B------:R-:W-:Y:S01]  /*4910*/  @P1 FMUL.FTZ R232, R216, R232 ;  /* 0x000000e8d8e81220 */ /* 0x000fe20000410000 */
[----:B------:R-:W-:Y:S01]  /*4920*/  @!P3 ISETP.NE.AND.EX P5, PT, R5, RZ, PT, P5 ;  /* 0x000000ff0500b20c */ /* 0x000fe20003fa5350 */
[----:B------:R-:W-:Y:S01]  /*4930*/  BSSY B0, `(.L_x_8963) ;  /* 0x000000f000007945 */ /* 0x000fe20003800000 */
[----:B------:R-:W-:-:S02]  /*4940*/  @P1 PRMT R177, R177, 0x5410, R185 ;  /* 0x00005410b1b11816 */ /* 0x000fc400000000b9 */
[----:B------:R-:W-:Y:S02]  /*4950*/  @P1 F2FP.F16.F32.PACK_AB R184, RZ, R232 ;  /* 0x000000e8ffb8123e */ /* 0x000fe400000000ff */
[----:B------:R-:W1:Y:S01]  /*4960*/  @P1 LDC R189, c[0x0][0x29c] ;  /* 0x0000a700ffbd1b82 */ /* 0x000e620000000800 */
        /* <DEDUP_REMOVED lines=11> */
.L_x_8964:
[----:B------:R-:W-:Y:S05]  /*4a20*/  BSYNC B0 ;  /* 0x0000000000007941 */ /* 0x000fea0003800000 */
.L_x_8963:
        /* <DEDUP_REMOVED lines=18> */
.L_x_8966:
[----:B------:R-:W-:Y:S05]  /*4b50*/  BSYNC B0 ;  /* 0x0000000000007941 */ /* 0x000fea0003800000 */
.L_x_8965:
[----:B------:R-:W-:Y:S01]  /*4b60*/  @P1 PRMT R178, R185, 0x7610, R178 ;  /* 0x00007610b9b21816 */ /* 0x000fe200000000b2 */
[----:B------:R-:W-:Y:S01]  /*4b70*/  @P1 HADD2.F32 R190, -RZ, R155.H1_H1 ;  /* 0x3000009bffbe1230 */ /* 0x000fe20000004100 */
[----:B------:R-:W-:Y:S01]  /*4b80*/  SEL R180, R180, R168, P4 ;  /* 0x000000a8b4b47207 */ /* 0x000fe20002000000 */
[----:B-1----:R-:W-:Y:S01]  /*4b90*/  @P1 FMUL.FTZ R189, R216, R189 ;  /* 0x000000bdd8bd1220 */ /* 0x002fe20000410000 */
[----:B------:R-:W-:Y:S02]  /*4ba0*/  @P1 PRMT R178, R178, 0x5410, R184 ;  /* 0x00005410b2b21816 */ /* 0x000fe400000000b8 */
[----:B------:R-:W0:Y:S01]  /*4bb0*/  @P0 LDC.64 R184, c[0x0][0x308] ;  /* 0x0000c200ffb80b82 */ /* 0x000e220000000a00 */
[----:B------:R-:W-:Y:S01]  /*4bc0*/  SEL R181, R181, R169, P4 ;  /* 0x000000a9b5b57207 */ /* 0x000fe20002000000 */
[----:B------:R-:W-:Y:S01]  /*4bd0*/  @P1 FMUL.FTZ R190, R189, R190 ;  /* 0x000000bebdbe1220 */ /* 0x000fe20000410000 */
[----:B------:R-:W-:Y:S02]  /*4be0*/  SEL R182, R182, R170, P4 ;  /* 0x000000aab6b67207 */ /* 0x000fe40002000000 */
[----:B------:R-:W-:-:S02]  /*4bf0*/  SEL R183, R183, R171, P4 ;  /* 0x000000abb7b77207 */ /* 0x000fc40002000000 */
[----:B------:R-:W-:Y:S02]  /*4c00*/  @P1 F2FP.F16.F32.PACK_AB R191, RZ, R191 ;  /* 0x000000bfffbf123e */ /* 0x000fe400000000ff */
[----:B------:R-:W-:Y:S02]  /*4c10*/  @P1 F2FP.F16.F32.PACK_AB R190, RZ, R190 ;  /* 0x000000beffbe123e */ /* 0x000fe400000000ff */
[----:B------:R-:W-:Y:S02]  /*4c20*/  @P1 PRMT R179, R191, 0x7610, R179 ;  /* 0x00007610bfb31816 */ /* 0x000fe400000000b3 */
[----:B------:R-:W-:Y:S02]  /*4c30*/  IADD3 R214, R214, 0x300, RZ ;  /* 0x00000300d6d67810 */ /* 0x000fe40007ffe0ff */
        /* <DEDUP_REMOVED lines=10> */
[----:B------:R-:W2:Y:S01]  /*4ce0*/  @P1 LDC.64 R180, c[0x0][0x220] ;  /* 0x00008800ffb41b82 */ /* 0x000ea20000000a00 */
[----:B0-----:R-:W-:-:S05]  /*4cf0*/  @P1 IMAD.WIDE.U32 R182, R188, 0x10, R182 ;  /* 0x00000010bcb61825 */ /* 0x001fca00078e00b6 */
[----:B------:R0:W-:Y:S01]  /*4d00*/  @P1 STG.E.128 desc[UR4][R182.64], R176 ;  /* 0x000000b0b6001986 */ /* 0x0001e2000c101d04 */
[----:B--2---:R-:W-:Y:S01]  /*4d10*/  @P1 IMAD.WIDE.U32 R180, R214, 0x10, R180 ;  /* 0x00000010d6b41825 */ /* 0x004fe200078e00b4 */
[----:B------:R-:W-:-:S03]  /*4d20*/  @!P3 ISETP.NE.U32.AND P5, PT, R4, RZ, PT ;  /* 0x000000ff0400b20c */ /* 0x000fc60003fa5070 */
[----:B0-----:R-:W-:Y:S01]  /*4d30*/  @P1 HADD2.F32 R182, -RZ, R167.H1_H1 ;  /* 0x300000a7ffb61230 */ /* 0x001fe20000004100 */
[----:B------:R-:W0:Y:S01]  /*4d40*/  @P1 LDC R183, c[0x0][0x29c] ;  /* 0x0000a700ffb71b82 */ /* 0x000e220000000800 */
[----:B------:R2:W5:Y:S01]  /*4d50*/  @P1 LDG.E.128 R164, desc[UR4][R180.64] ;  /* 0x00000004b4a41981 */ /* 0x000562000c1e1d00 */
[----:B------:R-:W-:Y:S01]  /*4d60*/  @!P3 ISETP.NE.AND.EX P5, PT, R5, RZ, PT, P5 ;  /* 0x000000ff0500b20c */ /* 0x000fe20003fa5350 */
[----:B------:R-:W-:Y:S01]  /*4d70*/  BSSY B0, `(.L_x_8967) ;  /* 0x000000e000007945 */ /* 0x000fe20003800000 */
[----:B------:R-:W-:Y:S02]  /*4d80*/  @P1 FFMA.FTZ R95, R182, R189, R95 ;  /* 0x000000bdb65f1223 */ /* 0x000fe4000001005f */
[----:B------:R-:W-:Y:S02]  /*4d90*/  @!P3 FSEL R188, R24, RZ, P5 ;  /* 0x000000ff18bcb208 */ /* 0x000fe40002800000 */
[----:B--2---:R-:W2:Y:S08]  /*4da0*/  @P1 LDC R180, c[0x0][0x29c] ;  /* 0x0000a700ffb41b82 */ /* 0x004eb00000000800 */
[----:B------:R-:W3:Y:S01]  /*4db0*/  @P1 LDC R181, c[0x0][0x29c] ;  /* 0x0000a700ffb51b82 */ /* 0x000ee20000000800 */
[----:B-1----:R-:W-:Y:S05]  /*4dc0*/  @!P3 BRA `(.L_x_8968) ;  /* 0x000000000020b947 */ /* 0x002fea0003800000 */
        /* <DEDUP_REMOVED lines=8> */
.L_x_8968:
[----:B------:R-:W-:Y:S05]  /*4e50*/  BSYNC B0 ;  /* 0x0000000000007941 */ /* 0x000fea0003800000 */
.L_x_8967:
[----:B------:R-:W-:Y:S01]  /*4e60*/  @!P3 ISETP.NE.U32.AND P5, PT, R4, RZ, PT ;  /* 0x000000ff0400b20c */ /* 0x000fe20003fa5070 */
[----:B-----5:R-:W-:Y:S02]  /*4e70*/  @P1 HADD2.F32 R182, -RZ, R164.H0_H0 ;  /* 0x200000a4ffb61230 */ /* 0x020fe40000004100 */
[----:B--2---:R-:W-:Y:S01]  /*4e80*/  @P1 FMUL.FTZ R180, R188, R180 ;  /* 0x000000b4bcb41220 */ /* 0x004fe20000410000 */
        /* <DEDUP_REMOVED lines=15> */
.L_x_8970:
[----:B------:R-:W-:Y:S05]  /*4f80*/  BSYNC B0 ;  /* 0x0000000000007941 */ /* 0x000fea0003800000 */
.L_x_8969:
        /* <DEDUP_REMOVED lines=18> */
.L_x_8972:
[----:B------:R-:W-:Y:S05]  /*50b0*/  BSYNC B0 ;  /* 0x0000000000007941 */ /* 0x000fea0003800000 */
.L_x_8971:
[----:B------:R-:W-:Y:S01]  /*50c0*/  @!P3 ISETP.NE.U32.AND P5, PT, R4, RZ, PT ;  /* 0x000000ff0400b20c */ /* 0x000fe20003fa5070 */
[----:B------:R-:W-:Y:S02]  /*50d0*/  @P1 HADD2.F32 R180, -RZ, R165.H0_H0 ;  /* 0x200000a5ffb41230 */ /* 0x000fe40000004100 */
[----:B---3--:R-:W-:Y:S01]  /*50e0*/  @P1 FMUL.FTZ R181, R182, R181 ;  /* 0x000000b5b6b51220 */ /* 0x008fe20000410000 */
        /* <DEDUP_REMOVED lines=15> */
.L_x_8974:
[----:B------:R-:W-:Y:S05]  /*51e0*/  BSYNC B0 ;  /* 0x0000000000007941 */ /* 0x000fea0003800000 */
.L_x_8973:
[----:B------:R-:W-:Y:S01]  /*51f0*/  @P1 FMUL.FTZ R189, R180, R190 ;  /* 0x000000beb4bd1220 */ /* 0x000fe20000410000 */
[----:B------:R-:W-:Y:S01]  /*5200*/  @P1 HADD2.F32 R190, -RZ, R165.H1_H1 ;  /* 0x300000a5ffbe1230 */ /* 0x000fe20000004100 */
[----:B------:R-:W-:Y:S01]  /*5210*/  @!P3 ISETP.NE.U32.AND P5, PT, R4, RZ, PT ;  /* 0x000000ff0400b20c */ /* 0x000fe20003fa5070 */
[----:B------:R-:W-:Y:S01]  /*5220*/  @P1 HADD2.F32 R191, -RZ, R149.H1_H1 ;  /* 0x30000095ffbf1230 */ /* 0x000fe20000004100 */
[----:B------:R-:W-:Y:S01]  /*5230*/  BSSY B0, `(.L_x_8975) ;  /* 0x0000017000007945 */ /* 0x000fe20003800000 */
[----:B------:R-:W-:Y:S01]  /*5240*/  SEL R169, R184, R169, P4 ;  /* 0x000000a9b8a97207 */ /* 0x000fe20002000000 */
[----:B------:R-:W-:Y:S01]  /*5250*/  @P1 FFMA.FTZ R91, R190, R189, R91 ;  /* 0x000000bdbe5b1223 */ /* 0x000fe2000001005b */
[----:B------:R-:W-:Y:S01]  /*5260*/  @!P3 ISETP.NE.AND.EX P5, PT, R5, RZ, PT, P5 ;  /* 0x000000ff0500b20c */ /* 0x000fe20003fa5350 */
[----:B------:R-:W-:Y:S01]  /*5270*/  @P1 FMUL.FTZ R191, R189, R191 ;  /* 0x000000bfbdbf1220 */ /* 0x000fe20000410000 */
[----:B------:R-:W-:Y:S01]  /*5280*/  @P1 F2FP.F16.F32.PACK_AB R185, RZ, R185 ;  /* 0x000000b9ffb9123e */ /* 0x000fe200000000ff */
[----:B------:R-:W0:Y:S01]  /*5290*/  @P1 LDC R189, c[0x0][0x29c] ;  /* 0x0000a700ffbd1b82 */ /* 0x000e220000000800 */
[----:B------:R-:W-:-:S02]  /*52a0*/  @P1 F2FP.F16.F32.PACK_AB R183, RZ, R183 ;  /* 0x000000b7ffb7123e */ /* 0x000fc400000000ff */
[----:B------:R-:W-:Y:S02]  /*52b0*/  @P1 F2FP.F16.F32.PACK_AB R181, RZ, R181 ;  /* 0x000000b5ffb5123e */ /* 0x000fe400000000ff */
[----:B------:R-:W-:Y:S02]  /*52c0*/  @P1 F2FP.F16.F32.PACK_AB R191, RZ, R191 ;  /* 0x000000bfffbf123e */ /* 0x000fe400000000ff */
[----:B------:R-:W-:Y:S02]  /*52d0*/  SEL R168, R188, R168, P4 ;  /* 0x000000a8bca87207 */ /* 0x000fe40002000000 */
[----:B------:R-:W-:Y:S02]  /*52e0*/  SEL R170, R182, R170, P4 ;  /* 0x000000aab6aa7207 */ /* 0x000fe40002000000 */
        /* <DEDUP_REMOVED lines=11> */
.L_x_8976:
[----:B------:R-:W-:Y:S05]  /*53a0*/  BSYNC B0 ;  /* 0x0000000000007941 */ /* 0x000fea0003800000 */
.L_x_8975:
[----:B------:R-:W1:Y:S01]  /*53b0*/  @P1 LDC R180, c[0x0][0x29c] ;  /* 0x0000a700ffb41b82 */ /* 0x000e620000000800 */
[----:B------:R-:W-:Y:S02]  /*53c0*/  @P1 HADD2.F32 R190, -RZ, R150.H0_H0 ;  /* 0x20000096ffbe1230 */ /* 0x000fe40000004100 */
[----:B0-----:R-:W-:Y:S01]  /*53d0*/  @P1 FMUL.FTZ R189, R184, R189 ;  /* 0x000000bdb8bd1220 */ /* 0x001fe20000410000 */
[----:B------:R-:W-:Y:S01]  /*53e0*/  @!P3 ISETP.NE.U32.AND P5, PT, R4, RZ, PT ;  /* 0x000000ff0400b20c */ /* 0x000fe20003fa5070 */
[----:B------:R-:W-:Y:S01]  /*53f0*/  @P1 HADD2.F32 R188, -RZ, R166.H0_H0 ;  /* 0x200000a6ffbc1230 */ /* 0x000fe20000004100 */
[----:B------:R-:W-:Y:S01]  /*5400*/  BSSY B0, `(.L_x_8977) ;  /* 0x0000012000007945 */ /* 0x000fe20003800000 */
[----:B------:R-:W-:Y:S01]  /*5410*/  @P1 FMUL.FTZ R190, R189, R190 ;  /* 0x000000bebdbe1220 */ /* 0x000fe20000410000 */
[----:B------:R-:W-:Y:S01]  /*5420*/  @!P3 ISETP.NE.AND.EX P5, PT, R5, RZ, PT, P5 ;  /* 0x000000ff0500b20c */ /* 0x000fe20003fa5350 */
[----:B------:R-:W0:Y:S01]  /*5430*/  @P1 LDC R182, c[0x0][0x29c] ;  /* 0x0000a700ffb61b82 */ /* 0x000e220000000800 */
[----:B------:R-:W-:Y:S01]  /*5440*/  SEL R172, R184, R172, P4 ;  /* 0x000000acb8ac7207 */ /* 0x000fe20002000000 */
[----:B------:R-:W-:Y:S01]  /*5450*/  @P1 FFMA.FTZ R84, R188, R189, R84 ;  /* 0x000000bdbc541223 */ /* 0x000fe20000010054 */
[----:B------:R-:W-:-:S02]  /*5460*/  @P1 F2FP.F16.F32.PACK_AB R190, RZ, R190 ;  /* 0x000000beffbe123e */ /* 0x000fc400000000ff */
        /* <DEDUP_REMOVED lines=11> */
.L_x_8978:
[----:B------:R-:W-:Y:S05]  /*5520*/  BSYNC B0 ;  /* 0x0000000000007941 */ /* 0x000fea0003800000 */
.L_x_8977:
[----:B------:R-:W-:Y:S01]  /*5530*/  @!P3 ISETP.NE.U32.AND P5, PT, R4, RZ, PT ;  /* 0x000000ff0400b20c */ /* 0x000fe20003fa5070 */
[C---:B-1----:R-:W-:Y:S01]  /*5540*/  @P1 FMUL.FTZ R180, R184.reuse, R180 ;  /* 0x000000b4b8b41220 */ /* 0x042fe20000410000 */
[----:B------:R-:W-:Y:S01]  /*5550*/  SEL R173, R184, R173, P4 ;  /* 0x000000adb8ad7207 */ /* 0x000fe20002000000 */
[----:B------:R-:W-:Y:S01]  /*5560*/  @P1 HADD2.F32 R184, -RZ, R166.H1_H1 ;  /* 0x300000a6ffb81230 */ /* 0x000fe20000004100 */
[----:B------:R-:W-:Y:S01]  /*5570*/  @!P3 ISETP.NE.AND.EX P5, PT, R5, RZ, PT, P5 ;  /* 0x000000ff0500b20c */ /* 0x000fe20003fa5350 */
[----:B------:R-:W-:Y:S01]  /*5580*/  @P1 HADD2.F32 R185, -RZ, R150.H1_H1 ;  /* 0x30000096ffb91230 */ /* 0x000fe20000004100 */
[----:B------:R-:W-:Y:S02]  /*5590*/  BSSY B0, `(.L_x_8979) ;  /* 0x000000d000007945 */ /* 0x000fe40003800000 */
        /* <DEDUP_REMOVED lines=12> */
.L_x_8980:
[----:B------:R-:W-:Y:S05]  /*5660*/  BSYNC B0 ;  /* 0x0000000000007941 */ /* 0x000fea0003800000 */
.L_x_8979:
[----:B------:R-:W-:Y:S02]  /*5670*/  @P1 HADD2.F32 R184, -RZ, R151.H0_H0 ;  /* 0x20000097ffb81230 */ /* 0x000fe40000004100 */
[----:B0-----:R-:W-:Y:S01]  /*5680*/  @P1 FMUL.FTZ R182, R180, R182 ;  /* 0x000000b6b4b61220 */ /* 0x001fe20000410000 */
[----:B------:R-:W-:Y:S01]  /*5690*/  @!P3 ISETP.NE.U32.AND P5, PT, R4, RZ, PT ;  /* 0x000000ff0400b20c */ /* 0x000fe20003fa5070 */
[----:B------:R-:W-:Y:S01]  /*56a0*/  BSSY B0, `(.L_x_8981) ;  /* 0x0000018000007945 */ /* 0x000fe20003800000 */
[----:B------:R-:W-:Y:S01]  /*56b0*/  SEL R174, R180, R174, P4 ;  /* 0x000000aeb4ae7207 */ /* 0x000fe20002000000 */
[----:B------:R-:W-:Y:S01]  /*56c0*/  @P1 FMUL.FTZ R184, R182, R184 ;  /* 0x000000b8b6b81220 */ /* 0x000fe20000410000 */
[----:B------:R-:W-:Y:S01]  /*56d0*/  @P1 HADD2.F32 R180, -RZ, R167.H0_H0 ;  /* 0x200000a7ffb41230 */ /* 0x000fe20000004100 */
[----:B------:R-:W-:Y:S02]  /*56e0*/  @P1 F2FP.F16.F32.PACK_AB R185, RZ, R185 ;  /* 0x000000b9ffb9123e */ /* 0x000fe400000000ff */
[----:B------:R-:W-:-:S02]  /*56f0*/  @P1 PRMT R177, R181, 0x7610, R177 ;  /* 0x00007610b5b11816 */ /* 0x000fc400000000b1 */
[----:B------:R-:W-:Y:S01]  /*5700*/  @P1 F2FP.F16.F32.PACK_AB R184, RZ, R184 ;  /* 0x000000b8ffb8123e */ /* 0x000fe200000000ff */
[----:B------:R-:W-:Y:S01]  /*5710*/  @P1 FFMA.FTZ R86, R180, R182, R86 ;  /* 0x000000b6b4561223 */ /* 0x000fe20000010056 */
[----:B------:R-:W-:Y:S02]  /*5720*/  @!P3 ISETP.NE.AND.EX P5, PT, R5, RZ, PT, P5 ;  /* 0x000000ff0500b20c */ /* 0x000fe40003fa5350 */
[----:B------:R-:W-:Y:S02]  /*5730*/  @P1 PRMT R178, R190, 0x7610, R178 ;  /* 0x00007610beb21816 */ /* 0x000fe400000000b2 */
[----:B------:R-:W-:Y:S02]  /*5740*/  @P1 PRMT R176, R176, 0x5410, R183 ;  /* 0x00005410b0b01816 */ /* 0x000fe400000000b7 */
[----:B------:R-:W-:Y:S02]  /*5750*/  @P1 PRMT R177, R177, 0x5410, R191 ;  /* 0x00005410b1b11816 */ /* 0x000fe400000000bf */
[----:B------:R-:W-:-:S02]  /*5760*/  @P1 PRMT R178, R178, 0x5410, R185 ;  /* 0x00005410b2b21816 */ /* 0x000fc400000000b9 */
        /* <DEDUP_REMOVED lines=11> */
.L_x_8982:
[----:B------:R-:W-:Y:S05]  /*5820*/  BSYNC B0 ;  /* 0x0000000000007941 */ /* 0x000fea0003800000 */
.L_x_8981:
[----:B------:R-:W0:Y:S01]  /*5830*/  @P1 LDC R3, c[0x0][0x29c] ;  /* 0x0000a700ff031b82 */ /* 0x000e220000000800 */
[----:B------:R-:W-:Y:S01]  /*5840*/  @P1 HADD2.F32 R4, -RZ, R167.H1_H1 ;  /* 0x300000a7ff041230 */ /* 0x000fe20000004100 */
[----:B------:R-:W-:Y:S02]  /*5850*/  SEL R175, R180, R175, P4 ;  /* 0x000000afb4af7207 */ /* 0x000fe40002000000 */
[----:B------:R-:W-:Y:S02]  /*5860*/  IADD3 R2, R2, UR12, RZ ;  /* 0x0000000c02027c10 */ /* 0x000fe4000fffe0ff */
[----:B------:R-:W-:Y:S01]  /*5870*/  SEL R247, RZ, 0x1, P2 ;  /* 0x00000001fff77807 */ /* 0x000fe20001000000 */
[----:B0-----:R-:W-:-:S04]  /*5880*/  @P1 FMUL.FTZ R3, R180, R3 ;  /* 0x00000003b4031220 */ /* 0x001fc80000410000 */
[----:B------:R-:W-:Y:S01]  /*5890*/  @P1 FFMA.FTZ R87, R4, R3, R87 ;  /* 0x0000000304571223 */ /* 0x000fe20000010057 */
[----:B------:R-:W-:-:S05]  /*58a0*/  @P1 HADD2.F32 R4, -RZ, R151.H1_H1 ;  /* 0x30000097ff041230 */ /* 0x000fca0000004100 */
[----:B------:R-:W-:Y:S02]  /*58b0*/  @P1 FMUL.FTZ R3, R3, R4 ;  /* 0x0000000403031220 */ /* 0x000fe40000410000 */
[----:B------:R-:W0:Y:S03]  /*58c0*/  @P0 LDC.64 R4, c[0x0][0x308] ;  /* 0x0000c200ff040b82 */ /* 0x000e260000000a00 */
[----:B------:R-:W-:-:S04]  /*58d0*/  @P1 F2FP.F16.F32.PACK_AB R3, RZ, R3 ;  /* 0x00000003ff03123e */ /* 0x000fc800000000ff */
        /* <DEDUP_REMOVED lines=9> */
.L_x_8914:
        /* <DEDUP_REMOVED lines=37> */
.L_x_8918:
[----:B------:R-:W-:Y:S01]  /*5bc0*/  HFMA2.MMA R180, -RZ, RZ, 0, 9.5367431640625e-07 ;  /* 0x00000010ffb47435 */ /* 0x000fe200000001ff */
[----:B------:R-:W-:Y:S02]  /*5bd0*/  MOV R187, R189 ;  /* 0x000000bd00bb7202 */ /* 0x000fe40000000f00 */
[----:B------:R-:W-:Y:S02]  /*5be0*/  MOV R181, 0x1f ;  /* 0x0000001f00b57802 */ /* 0x000fe40000000f00 */
[----:B------:R-:W-:-:S07]  /*5bf0*/  MOV R185, 0xffffffff ;  /* 0xffffffff00b97802 */ /* 0x000fce0000000f00 */
[----:B-----5:R-:W-:Y:S05]  /*5c00*/  WARPSYNC.COLLECTIVE R185, `(.L_x_8984) ;  /* 0x00000000b9087348 */ /* 0x020fea0003c00000 */
[----:B------:R0:W1:Y:S02]  /*5c10*/  SHFL.DOWN P1, R190, R187, R180, R181 ;  /* 0x080000b4bbbe7389 */ /* 0x00006400000200b5 */
[----:B01---5:R-:W-:Y:S01]  /*5c20*/  ENDCOLLECTIVE ;  /* 0x000000000000791b */ /* 0x023fe20003800000 */
.L_x_8984:
[----:B------:R-:W-:Y:S01]  /*5c30*/  MOV R187, R188 ;  /* 0x000000bc00bb7202 */ /* 0x000fe20000000f00 */
[----:B------:R-:W-:-:S07]  /*5c40*/  FADD.FTZ R189, R190, R189 ;  /* 0x000000bdbebd7221 */ /* 0x000fce0000010000 */
[----:B------:R-:W-:Y:S05]  /*5c50*/  WARPSYNC.COLLECTIVE R185, `(.L_x_8985) ;  /* 0x00000000b9087348 */ /* 0x000fea0003c00000 */
[----:B------:R0:W1:Y:S02]  /*5c60*/  SHFL.DOWN P1, R190, R187, R180, R181 ;  /* 0x080000b4bbbe7389 */ /* 0x00006400000200b5 */
[----:B01----:R-:W-:Y:S01]  /*5c70*/  ENDCOLLECTIVE ;  /* 0x000000000000791b */ /* 0x003fe20003800000 */
.L_x_8985:
[----:B------:R-:W-:Y:S01]  /*5c80*/  HFMA2.MMA R180, -RZ, RZ, 0, 4.76837158203125e-07 ;  /* 0x00000008ffb47435 */ /* 0x000fe200000001ff */
[----:B------:R-:W-:Y:S01]  /*5c90*/  MOV R187, R189 ;  /* 0x000000bd00bb7202 */ /* 0x000fe20000000f00 */
[----:B------:R-:W-:-:S09]  /*5ca0*/  FADD.FTZ R188, R190, R188 ;  /* 0x000000bcbebc7221 */ /* 0x000fd20000010000 */
[----:B------:R-:W-:Y:S05]  /*5cb0*/  WARPSYNC.COLLECTIVE R185, `(.L_x_8986) ;  /* 0x00000000b9087348 */ /* 0x000fea0003c00000 */
[----:B------:R0:W1:Y:S02]  /*5cc0*/  SHFL.DOWN P1, R190, R187, R180, R181 ;  /* 0x080000b4bbbe7389 */ /* 0x00006400000200b5 */
[----:B01----:R-:W-:Y:S01]  /*5cd0*/  ENDCOLLECTIVE ;  /* 0x000000000000791b */ /* 0x003fe20003800000 */
.L_x_8986:
[----:B------:R-:W-:Y:S01]  /*5ce0*/  MOV R187, R188 ;  /* 0x000000bc00bb7202 */ /* 0x000fe20000000f00 */
[----:B------:R-:W-:-:S07]  /*5cf0*/  FADD.FTZ R189, R189, R190 ;  /* 0x000000bebdbd7221 */ /* 0x000fce0000010000 */
[----:B------:R-:W-:Y:S05]  /*5d00*/  WARPSYNC.COLLECTIVE R185, `(.L_x_8987) ;  /* 0x00000000b9087348 */ /* 0x000fea0003c00000 */
[----:B------:R0:W1:Y:S02]  /*5d10*/  SHFL.DOWN P1, R190, R187, R180, R181 ;  /* 0x080000b4bbbe7389 */ /* 0x00006400000200b5 */
[----:B01----:R-:W-:Y:S01]  /*5d20*/  ENDCOLLECTIVE ;  /* 0x000000000000791b */ /* 0x003fe20003800000 */
.L_x_8987:
[----:B------:R-:W-:Y:S01]  /*5d30*/  HFMA2.MMA R180, -RZ, RZ, 0, 2.384185791015625e-07 ;  /* 0x00000004ffb47435 */ /* 0x000fe200000001ff */
[----:B------:R-:W-:Y:S01]  /*5d40*/  MOV R187, R189 ;  /* 0x000000bd00bb7202 */ /* 0x000fe20000000f00 */
[----:B------:R-:W-:-:S09]  /*5d50*/  FADD.FTZ R188, R188, R190 ;  /* 0x000000bebcbc7221 */ /* 0x000fd20000010000 */
[----:B------:R-:W-:Y:S05]  /*5d60*/  WARPSYNC.COLLECTIVE R185, `(.L_x_8988) ;  /* 0x00000000b9087348 */ /* 0x000fea0003c00000 */
[----:B------:R0:W1:Y:S02]  /*5d70*/  SHFL.DOWN P1, R190, R187, R180, R181 ;  /* 0x080000b4bbbe7389 */ /* 0x00006400000200b5 */
[----:B01----:R-:W-:Y:S01]  /*5d80*/  ENDCOLLECTIVE ;  /* 0x000000000000791b */ /* 0x003fe20003800000 */
.L_x_8988:
[----:B------:R-:W-:Y:S02]  /*5d90*/  MOV R187, R188 ;  /* 0x000000bc00bb7202 */ /* 0x000fe40000000f00 */
[----:B------:R-:W-:-:S07]  /*5da0*/  MOV R182, R190 ;  /* 0x000000be00b67202 */ /* 0x000fce0000000f00 */
[----:B------:R-:W-:Y:S05]  /*5db0*/  WARPSYNC.COLLECTIVE R185, `(.L_x_8989) ;  /* 0x00000000b9087348 */ /* 0x000fea0003c00000 */
[----:B------:R0:W1:Y:S02]  /*5dc0*/  SHFL.DOWN P1, R190, R187, R180, R181 ;  /* 0x080000b4bbbe7389 */ /* 0x00006400000200b5 */
[----:B01----:R-:W-:Y:S01]  /*5dd0*/  ENDCOLLECTIVE ;  /* 0x000000000000791b */ /* 0x003fe20003800000 */
.L_x_8989:
[----:B------:R-:W-:Y:S01]  /*5de0*/  FADD.FTZ R182, R189, R182 ;  /* 0x000000b6bdb67221 */ /* 0x000fe20000010000 */
[----:B------:R-:W-:-:S04]  /*5df0*/  HFMA2.MMA R180, -RZ, RZ, 0, 1.1920928955078125e-07 ;  /* 0x00000002ffb47435 */ /* 0x000fc800000001ff */
[----:B------:R-:W-:Y:S02]  /*5e00*/  MOV R187, R182 ;  /* 0x000000b600bb7202 */ /* 0x000fe40000000f00 */
[----:B------:R-:W-:-:S07]  /*5e10*/  MOV R183, R190 ;  /* 0x000000be00b77202 */ /* 0x000fce0000000f00 */
[----:B------:R-:W-:Y:S05]  /*5e20*/  WARPSYNC.COLLECTIVE R185, `(.L_x_8990) ;  /* 0x00000000b9087348 */ /* 0x000fea0003c00000 */
[----:B------:R0:W1:Y:S02]  /*5e30*/  SHFL.DOWN P1, R190, R187, R180, R181 ;  /* 0x080000b4bbbe7389 */ /* 0x00006400000200b5 */
[----:B01----:R-:W-:Y:S01]  /*5e40*/  ENDCOLLECTIVE ;  /* 0x000000000000791b */ /* 0x003fe20003800000 */
.L_x_8990:
[----:B------:R-:W-:-:S05]  /*5e50*/  FADD.FTZ R183, R188, R183 ;  /* 0x000000b7bcb77221 */ /* 0x000fca0000010000 */
[----:B------:R-:W-:Y:S01]  /*5e60*/  MOV R187, R183 ;  /* 0x000000b700bb7202 */ /* 0x000fe20000000f00 */
[----:B------:R-:W-:-:S07]  /*5e70*/  FADD.FTZ R182, R182, R190 ;  /* 0x000000beb6b67221 */ /* 0x000fce0000010000 */
[----:B------:R-:W-:Y:S05]  /*5e80*/  WARPSYNC.COLLECTIVE R185, `(.L_x_8991) ;  /* 0x00000000b9087348 */ /* 0x000fea0003c00000 */
[----:B------:R0:W1:Y:S02]  /*5e90*/  SHFL.DOWN P1, R190, R187, R180, R181 ;  /* 0x080000b4bbbe7389 */ /* 0x00006400000200b5 */
[----:B01----:R-:W-:Y:S01]  /*5ea0*/  ENDCOLLECTIVE ;  /* 0x000000000000791b */ /* 0x003fe20003800000 */
.L_x_8991:
[----:B------:R-:W-:Y:S01]  /*5eb0*/  HFMA2.MMA R180, -RZ, RZ, 0, 5.9604644775390625e-08 ;  /* 0x00000001ffb47435 */ /* 0x000fe200000001ff */
[----:B------:R-:W-:Y:S01]  /*5ec0*/  MOV R187, R182 ;  /* 0x000000b600bb7202 */ /* 0x000fe20000000f00 */
[----:B------:R-:W-:-:S09]  /*5ed0*/  FADD.FTZ R183, R183, R190 ;  /* 0x000000beb7b77221 */ /* 0x000fd20000010000 */
[----:B------:R-:W-:Y:S05]  /*5ee0*/  WARPSYNC.COLLECTIVE R185, `(.L_x_8992) ;  /* 0x00000000b9087348 */ /* 0x000fea0003c00000 */
[----:B------:R0:W1:Y:S02]  /*5ef0*/  SHFL.DOWN P1, R190, R187, R180, R181 ;  /* 0x080000b4bbbe7389 */ /* 0x00006400000200b5 */
[----:B01----:R-:W-:Y:S01]  /*5f00*/  ENDCOLLECTIVE ;  /* 0x000000000000791b */ /* 0x003fe20003800000 */
.L_x_8992:
[----:B------:R-:W-:Y:S02]  /*5f10*/  MOV R187, R183 ;  /* 0x000000b700bb7202 */ /* 0x000fe40000000f00 */
[----:B------:R-:W-:-:S07]  /*5f20*/  MOV R186, R190 ;  /* 0x000000be00ba7202 */ /* 0x000fce0000000f00 */
[----:B------:R-:W-:Y:S05]  /*5f30*/  WARPSYNC.COLLECTIVE R185, `(.L_x_8993) ;  /* 0x00000000b9087348 */ /* 0x000fea0003c00000 */
[----:B------:R0:W1:Y:S02]  /*5f40*/  SHFL.DOWN P1, R190, R187, R180, R181 ;  /* 0x080000b4bbbe7389 */ /* 0x00006400000200b5 */
[----:B01----:R-:W-:Y:S01]  /*5f50*/  ENDCOLLECTIVE ;  /* 0x000000000000791b */ /* 0x003fe20003800000 */
.L_x_8993:
[----:B------:R-:W-:Y:S01]  /*5f60*/  MOV R185, R190 ;  /* 0x000000be00b97202 */ /* 0x000fe20000000f00 */
[----:B------:R-:W-:Y:S06]  /*5f70*/  BRA `(.L_x_8994) ;  /* 0xffffffc400807947 */ /* 0x000fec000383ffff */
.L_x_8995:
        /* <DEDUP_REMOVED lines=16> */
.L_x_13987:


//--------------------- .text._ZN10layer_norm13ln_bwd_kernelINS_13Kernel_traitsI6__halfS2_fS2_fjLj8192ELj1ELj1ELj8ELj16ENS_18Kernel_traits_baseILj8192ES2_S2_fS2_fjLj256EEEEELb1ELb0ELb0ELb0EEEvNS_9BwdParamsE --------------------------
	.section	.text._ZN10layer_norm13ln_bwd_kernelINS_13Kernel_traitsI6__halfS2_fS2_fjLj8192ELj1ELj1ELj8ELj16ENS_18Kernel_traits_baseILj8192ES2_S2_fS2_fjLj256EEEEELb1ELb0ELb0ELb0EEEvNS_9BwdParamsE,"ax",@progbits
	.align	128
        .global         _ZN10layer_norm13ln_bwd_kernelINS_13Kernel_traitsI6__halfS2_fS2_fjLj8192ELj1ELj1ELj8ELj16ENS_18Kernel_traits_baseILj8192ES2_S2_fS2_fjLj256EEEEELb1ELb0ELb0ELb0EEEvNS_9BwdParamsE
        .type           _ZN10layer_norm13ln_bwd_kernelINS_13Kernel_traitsI6__halfS2_fS2_fjLj8192ELj1ELj1ELj8ELj16ENS_18Kernel_traits_baseILj8192ES2_S2_fS2_fjLj256EEEEELb1ELb0ELb0ELb0EEEvNS_9BwdParamsE,@function
        .size           _ZN10layer_norm13ln_bwd_kernelINS_13Kernel_traitsI6__halfS2_fS2_fjLj8192ELj1ELj1ELj8ELj16ENS_18Kernel_traits_baseILj8192ES2_S2_fS2_fjLj256EEEEELb1ELb0ELb0ELb0EEEvNS_9BwdParamsE,(.L_x_13988 - _ZN10layer_norm13ln_bwd_kernelINS_13Kernel_traitsI6__halfS2_fS2_fjLj8192ELj1ELj1ELj8ELj16ENS_18Kernel_traits_baseILj8192ES2_S2_fS2_fjLj256EEEEELb1ELb0ELb0ELb0EEEvNS_9BwdParamsE)
        .other          _ZN10layer_norm13ln_bwd_kernelINS_13Kernel_traitsI6__halfS2_fS2_fjLj8192ELj1ELj1ELj8ELj16ENS_18Kernel_traits_baseILj8192ES2_S2_fS2_fjLj256EEEEELb1ELb0ELb0ELb0EEEvNS_9BwdParamsE,@"STO_CUDA_ENTRY STV_DEFAULT"
_ZN10layer_norm13ln_bwd_kernelINS_13Kernel_traitsI6__halfS2_fS2_fjLj8192ELj1ELj1ELj8ELj16ENS_18Kernel_traits_baseILj8192ES2_S2_fS2_fjLj256EEEEELb1ELb0ELb0ELb0EEEvNS_9BwdParamsE:
.text._ZN10layer_norm13ln_bwd_kernelINS_13Kernel_traitsI6__halfS2_fS2_fjLj8192ELj1ELj1ELj8ELj16ENS_18Kernel_traits_baseILj8192ES2_S2_fS2_fjLj256EEEEELb1ELb0ELb0ELb0EEEvNS_9BwdParamsE:
        /* <DEDUP_REMOVED lines=114> */
.L_x_9014:
        /* <DEDUP_REMOVED lines=42> */
[----:B------:R-:W-:-:S03]  /*09c0*/  FADD.FTZ R223, -R153, R146 ;  /* 0x0000009299df7221 */ /* 0x000fc60000010100 */
[C---:B-----5:R-:W-:Y:S01]  /*09d0*/  FMUL.FTZ R3, R160.reuse, R3 ;  /* 0x00000003a0037220 */ /* 0x060fe20000410000 */
[----:B------:R-:W-:Y:S01]  /*09e0*/  FADD.FTZ R147, -R153, R147 ;  /* 0x0000009399937221 */ /* 0x000fe20000010100 */
[C---:B------:R-:W-:Y:S01]  /*09f0*/  FMUL.FTZ R223, R160.reuse, R223 ;  /* 0x000000dfa0df7220 */ /* 0x040fe20000410000 */
[----:B------:R-:W-:Y:S01]  /*0a00*/  FMUL.FTZ R226, R160, R155 ;  /* 0x0000009ba0e27220 */ /* 0x000fe20000410000 */
[--C-:B----4-:R-:W-:Y:S02]  /*0a10*/  HADD2.F32 R145, -RZ, R148.reuse.H0_H0 ;  /* 0x20000094ff917230 */ /* 0x110fe40000004100 */
[----:B------:R-:W-:-:S03]  /*0a20*/  HADD2.F32 R148, -RZ, R148.H1_H1 ;  /* 0x30000094ff947230 */ /* 0x000fc60000004100 */
[----:B------:R-:W-:Y:S01]  /*0a30*/  FMUL.FTZ R228, R156, R145 ;  /* 0x000000919ce47220 */ /* 0x000fe20000410000 */
[--C-:B------:R-:W-:Y:S02]  /*0a40*/  HADD2.F32 R221, -RZ, R149.reuse.H0_H0 ;  /* 0x20000095ffdd7230 */ /* 0x100fe40000004100 */
[----:B------:R-:W-:Y:S02]  /*0a50*/  HADD2.F32 R220, -RZ, R149.H1_H1 ;  /* 0x30000095ffdc7230 */ /* 0x000fe40000004100 */
[C---:B---3--:R-:W-:Y:S01]  /*0a60*/  FADD.FTZ R149, -R153.reuse, R141 ;  /* 0x0000008d99957221 */ /* 0x048fe20000010100 */
[--C-:B------:R-:W-:Y:S02]  /*0a70*/  HADD2.F32 R213, -RZ, R151.reuse.H0_H0 ;  /* 0x20000097ffd57230 */ /* 0x100fe40000004100 */
[----:B------:R-:W-:Y:S02]  /*0a80*/  HADD2.F32 R144, -RZ, R151.H1_H1 ;  /* 0x30000097ff907230 */ /* 0x000fe40000004100 */
[----:B------:R-:W-:Y:S01]  /*0a90*/  FADD.FTZ R151, -R153, R143 ;  /* 0x0000008f99977221 */ /* 0x000fe20000010100 */
[----:B------:R-:W-:Y:S01]  /*0aa0*/  FMUL.FTZ R224, R35, R148 ;  /* 0x0000009423e07220 */ /* 0x000fe20000410000 */
[----:B------:R-:W-:Y:S01]  /*0ab0*/  FADD.FTZ R141, RZ, R228 ;  /* 0x000000e4ff8d7221 */ /* 0x000fe20000010000 */
[----:B------:R-:W-:Y:S01]  /*0ac0*/  FFMA.FTZ R143, R3, R228, RZ ;  /* 0x000000e4038f7223 */ /* 0x000fe200000100ff */
[C---:B------:R-:W-:Y:S01]  /*0ad0*/  FADD.FTZ R219, -R153.reuse, R140 ;  /* 0x0000008c99db7221 */ /* 0x040fe20000010100 */
        /* <DEDUP_REMOVED lines=43> */
[----:B0-----:R-:W-:Y:S01]  /*0d90*/  FADD.FTZ R197, R140, R211 ;  /* 0x000000d38cc57221 */ /* 0x001fe20000010000 */
[----:B------:R-:W-:-:S07]  /*0da0*/  FFMA.FTZ R196, R214, R211, R142 ;  /* 0x000000d3d6c47223 */ /* 0x000fce000001008e */
.L_x_8998:
[----:B------:R-:W-:Y:S05]  /*0db0*/  BSYNC B0 ;  /* 0x0000000000007941 */ /* 0x000fea0003800000 */
.L_x_8997:
        /* <DEDUP_REMOVED lines=21> */
[----:B------:R-:W-:-:S03]  /*0f10*/  FADD.FTZ R209, -R153, R142 ;  /* 0x0000008e99d17221 */ /* 0x000fc60000010100 */
[C---:B0----5:R-:W-:Y:S01]  /*0f20*/  FMUL.FTZ R163, R160.reuse, R195 ;  /* 0x000000c3a0a37220 */ /* 0x061fe20000410000 */
[----:B------:R-:W-:Y:S01]  /*0f30*/  FADD.FTZ R143, -R153, R143 ;  /* 0x0000008f998f7221 */ /* 0x000fe20000010100 */
[C---:B------:R-:W-:Y:S01]  /*0f40*/  FMUL.FTZ R210, R160.reuse, R199 ;  /* 0x000000c7a0d27220 */ /* 0x040fe20000410000 */
[----:B------:R-:W-:Y:S01]  /*0f50*/  FMUL.FTZ R209, R160, R209 ;  /* 0x000000d1a0d17220 */ /* 0x000fe20000410000 */
        /* <DEDUP_REMOVED lines=9> */
[----:B------:R-:W-:Y:S02]  /*0ff0*/  HADD2.F32 R204, -RZ, R145.H1_H1 ;  /* 0x30000091ffcc7230 */ /* 0x000fe40000004100 */
[----:B---3--:R-:W-:Y:S01]  /*1000*/  FADD.FTZ R205, -R153, R148 ;  /* 0x0000009499cd7221 */ /* 0x008fe20000010100 */
        /* <DEDUP_REMOVED lines=24> */
[----:B------:R-:W-:Y:S01]  /*1190*/  FMUL.FTZ R202, R160, R149 ;  /* 0x00000095a0ca7220 */ /* 0x000fe20000410000 */
[----:B------:R-:W-:Y:S01]  /*11a0*/  FMUL.FTZ R201, R23, R146 ;  /* 0x0000009217c97220 */ /* 0x000fe20000410000 */
[----:B------:R-:W-:Y:S01]  /*11b0*/  FADD.FTZ R142, R142, R203 ;  /* 0x000000cb8e8e7221 */ /* 0x000fe20000010000 */
[----:B------:R-:W-:Y:S01]  /*11c0*/  FFMA.FTZ R141, R205, R203, R144 ;  /* 0x000000cbcd8d7223 */ /* 0x000fe20000010090 */
[----:B------:R-:W-:Y:S02]  /*11d0*/  HADD2.F32 R140, -RZ, R147.H1_H1 ;  /* 0x30000093ff8c7230 */ /* 0x000fe40000004100 */
        /* <DEDUP_REMOVED lines=17> */
.L_x_9000:
[----:B------:R-:W-:Y:S05]  /*12f0*/  BSYNC B0 ;  /* 0x0000000000007941 */ /* 0x000fea0003800000 */
.L_x_8999:
        /* <DEDUP_REMOVED lines=22> */
[----:B------:R-:W-:Y:S02]  /*1460*/  FADD.FTZ R175, -R153, R142 ;  /* 0x0000008e99af7221 */ /* 0x000fe40000010100 */
[C---:B-1---5:R-:W-:Y:S01]  /*1470*/  FMUL.FTZ R170, R160.reuse, R177 ;  /* 0x000000b1a0aa7220 */ /* 0x062fe20000410000 */
[C---:B------:R-:W-:Y:S01]  /*1480*/  FMUL.FTZ R165, R160.reuse, R165 ;  /* 0x000000a5a0a57220 */ /* 0x040fe20000410000 */
[C---:B------:R-:W-:Y:S01]  /*1490*/  FMUL.FTZ R166, R160.reuse, R173 ;  /* 0x000000ada0a67220 */ /* 0x040fe20000410000 */
[----:B0-----:R-:W-:Y:S01]  /*14a0*/  FMUL.FTZ R169, R160, R175 ;  /* 0x000000afa0a97220 */ /* 0x001fe20000410000 */
[----:B----4-:R-:W-:-:S02]  /*14b0*/  HADD2.F32 R141, -RZ, R144.H0_H0 ;  /* 0x20000090ff8d7230 */ /* 0x010fc40000004100 */
[--C-:B------:R-:W-:Y:S02]  /*14c0*/  HADD2.F32 R140, -RZ, R145.reuse.H1_H1 ;  /* 0x30000091ff8c7230 */ /* 0x100fe40000004100 */
[----:B------:R-:W-:Y:S02]  /*14d0*/  HADD2.F32 R144, -RZ, R144.H1_H1 ;  /* 0x30000090ff907230 */ /* 0x000fe40000004100 */
[-C--:B------:R-:W-:Y:S01]  /*14e0*/  FMUL.FTZ R168, R20, R141.reuse ;  /* 0x0000008d14a87220 */ /* 0x080fe20000410000 */
[----:B------:R-:W-:Y:S02]  /*14f0*/  HADD2.F32 R143, -RZ, R145.H0_H0 ;  /* 0x20000091ff8f7230 */ /* 0x000fe40000004100 */
        /* <DEDUP_REMOVED lines=13> */
[----:B---3--:R-:W-:Y:S01]  /*15d0*/  FADD.FTZ R145, -R153, R148 ;  /* 0x0000009499917221 */ /* 0x008fe20000010100 */
[----:B------:R-:W-:-:S02]  /*15e0*/  HADD2.F32 R179, -RZ, R146.H0_H0 ;  /* 0x20000092ffb37230 */ /* 0x000fc40000004100 */
[----:B------:R-:W-:Y:S01]  /*15f0*/  FADD.FTZ R142, R143, R172 ;  /* 0x000000ac8f8e7221 */ /* 0x000fe20000010000 */
[----:B------:R-:W-:Y:S01]  /*1600*/  FFMA.FTZ R141, R169, R172, R140 ;  /* 0x000000aca98d7223 */ /* 0x000fe2000001008c */
[----:B------:R-:W-:Y:S01]  /*1610*/  FMUL.FTZ R175, R160, R145 ;  /* 0x00000091a0af7220 */ /* 0x000fe20000410000 */
[----:B------:R-:W-:Y:S02]  /*1620*/  HADD2.F32 R146, -RZ, R146.H1_H1 ;  /* 0x30000092ff927230 */ /* 0x000fe40000004100 */
[C---:B------:R-:W-:Y:S01]  /*1630*/  FADD.FTZ R225, -R153.reuse, R150 ;  /* 0x0000009699e17221 */ /* 0x040fe20000010100 */
[----:B------:R-:W-:Y:S01]  /*1640*/  FADD.FTZ R149, -R153, R149 ;  /* 0x0000009599957221 */ /* 0x000fe20000010100 */
[----:B------:R-:W-:Y:S01]  /*1650*/  FMUL.FTZ R174, R16, R179 ;  /* 0x000000b310ae7220 */ /* 0x000fe20000410000 */
[----:B------:R-:W-:Y:S01]  /*1660*/  FADD.FTZ R143, R142, R173 ;  /* 0x000000ad8e8f7221 */ /* 0x000fe20000010000 */
[----:B------:R-:W-:Y:S01]  /*1670*/  FFMA.FTZ R140, R170, R173, R141 ;  /* 0x000000adaa8c7223 */ /* 0x000fe2000001008d */
[----:B------:R-:W-:-:S02]  /*1680*/  HADD2.F32 R178, -RZ, R147.H0_H0 ;  /* 0x20000093ffb27230 */ /* 0x000fc40000004100 */
[----:B------:R-:W-:Y:S01]  /*1690*/  FADD.FTZ R44, R44, R179 ;  /* 0x000000b32c2c7221 */ /* 0x000fe20000010000 */
[----:B------:R-:W-:Y:S01]  /*16a0*/  FFMA.FTZ R76, R175, R179, R76 ;  /* 0x000000b3af4c7223 */ /* 0x000fe2000001004c */
        /* <DEDUP_REMOVED lines=24> */
.L_x_9002:
[----:B------:R-:W-:Y:S05]  /*1830*/  BSYNC B0 ;  /* 0x0000000000007941 */ /* 0x000fea0003800000 */
.L_x_9001:
        /* <DEDUP_REMOVED lines=23> */
[----:B------:R-:W-:Y:S01]  /*19b0*/  FADD.FTZ R143, -R153, R143 ;  /* 0x0000008f998f7221 */ /* 0x000fe20000010100 */
[C---:B0-----:R-:W-:Y:S01]  /*19c0*/  FMUL.FTZ R184, R160.reuse, R141 ;  /* 0x0000008da0b87220 */ /* 0x041fe20000410000 */
        /* <DEDUP_REMOVED lines=58> */
.L_x_9004:
[----:B------:R-:W-:Y:S05]  /*1d70*/  BSYNC B0 ;  /* 0x0000000000007941 */ /* 0x000fea0003800000 */
.L_x_9003:
        /* <DEDUP_REMOVED lines=27> */
.L_x_9031:
        /* <DEDUP_REMOVED lines=71> */
[----:B------:R-:W-:Y:S01]  /*23a0*/  F2FP.F16.F32.PACK_AB R140, R143, R140 ;  /* 0x0000008c8f8c723e */ /* 0x000fe200000000ff */
        /* <DEDUP_REMOVED lines=36> */
[----:B------:R-:W-:Y:S02]  /*25f0*/  F2FP.F16.F32.PACK_AB R143, R240, R229 ;  /* 0x000000e5f08f723e */ /* 0x000fe400000000ff */
        /* <DEDUP_REMOVED lines=10> */
[----:B------:R-:W-:Y:S01]  /*26a0*/  F2FP.F16.F32.PACK_AB R141, R153, R150 ;  /* 0x00000096998d723e */ /* 0x000fe200000000ff */
[----:B0-----:R-:W-:Y:S01]  /*26b0*/  IMAD.WIDE.U32 R144, R161, 0x10, R144 ;  /* 0x00000010a1907825 */ /* 0x001fe200078e0090 */
[----:B------:R-:W-:-:S03]  /*26c0*/  F2FP.F16.F32.PACK_AB R142, R197, R154 ;  /* 0x0000009ac58e723e */ /* 0x000fc600000000ff */
[C---:B-1----:R-:W-:Y:S01]  /*26d0*/  @P5 IMAD.WIDE.U32 R146, R161.reuse, 0x20, R146 ;  /* 0x00000020a1925825 */ /* 0x042fe200078e0092 */
[----:B------:R-:W-:-:S04]  /*26e0*/  IADD3 R161, R161, 0x100, RZ ;  /* 0x00000100a1a17810 */ /* 0x000fc80007ffe0ff */
[----:B------:R0:W-:Y:S04]  /*26f0*/  @P5 STG.E.128 desc[UR4][R146.64], R132 ;  /* 0x0000008492005986 */ /* 0x0001e8000c101d04 */
[----:B------:R0:W-:Y:S04]  /*2700*/  @P5 STG.E.128 desc[UR4][R146.64+0x10], R136 ;  /* 0x0000108892005986 */ /* 0x0001e8000c101d04 */
[----:B------:R0:W-:Y:S02]  /*2710*/  STG.E.128 desc[UR4][R144.64], R140 ;  /* 0x0000008c90007986 */ /* 0x0001e4000c101d04 */
.L_x_9007:
[----:B------:R-:W-:Y:S05]  /*2720*/  BSYNC B0 ;  /* 0x0000000000007941 */ /* 0x000fea0003800000 */
.L_x_9006:
        /* <DEDUP_REMOVED lines=36> */
[----:B------:R-:W-:Y:S02]  /*2970*/  F2FP.F16.F32.PACK_AB R140, R143, R140 ;  /* 0x0000008c8f8c723e */ /* 0x000fe400000000ff */
        /* <DEDUP_REMOVED lines=54> */
.L_x_9009:
[----:B------:R-:W-:Y:S05]  /*2ce0*/  BSYNC B0 ;  /* 0x0000000000007941 */ /* 0x000fea0003800000 */
.L_x_9008:
        /* <DEDUP_REMOVED lines=32> */
[----:B------:R-:W-:Y:S02]  /*2ef0*/  F2FP.F16.F32.PACK_AB R140, R143, R140 ;  /* 0x0000008c8f8c723e */ /* 0x000fe400000000ff */
        /* <DEDUP_REMOVED lines=58> */
.L_x_9011:
[----:B------:R-:W-:Y:S05]  /*32a0*/  BSYNC B0 ;  /* 0x0000000000007941 */ /* 0x000fea0003800000 */
.L_x_9010:
        /* <DEDUP_REMOVED lines=74> */
[----:B------:R-:W-:Y:S02]  /*3750*/  F2FP.F16.F32.PACK_AB R143, R225, R196 ;  /* 0x000000c4e18f723e */ /* 0x000fe400000000ff */
        /* <DEDUP_REMOVED lines=10> */
[----:B------:R-:W-:Y:S02]  /*3800*/  F2FP.F16.F32.PACK_AB R141, R153, R150 ;  /* 0x00000096998d723e */ /* 0x000fe400000000ff */
[----:B------:R-:W-:Y:S01]  /*3810*/  F2FP.F16.F32.PACK_AB R142, R149, R154 ;  /* 0x0000009a958e723e */ /* 0x000fe200000000ff */
[----:B0-----:R-:W-:-:S05]  /*3820*/  @P5 IMAD.WIDE.U32 R144, R161, 0x20, R144 ;  /* 0x00000020a1905825 */ /* 0x001fca00078e0090 */
[----:B------:R3:W-:Y:S04]  /*3830*/  @P5 STG.E.128 desc[UR4][R144.64], R132 ;  /* 0x0000008490005986 */ /* 0x0007e8000c101d04 */
[----:B------:R3:W-:Y:S04]  /*3840*/  @P5 STG.E.128 desc[UR4][R144.64+0x10], R136 ;  /* 0x0000108890005986 */ /* 0x0007e8000c101d04 */
[----:B------:R3:W-:Y:S02]  /*3850*/  STG.E.128 desc[UR4][R146.64], R140 ;  /* 0x0000008c92007986 */ /* 0x0007e4000c101d04 */
.L_x_9013:
[----:B------:R-:W-:Y:S05]  /*3860*/  BSYNC B0 ;  /* 0x0000000000007941 */ /* 0x000fea0003800000 */
.L_x_9012:
[----:B------:R-:W-:Y:S02]  /*3870*/  IADD3 R2, R2, UR18, RZ ;  /* 0x0000001202027c10 */ /* 0x000fe4000fffe0ff */
[----:B------:R-:W-:Y:S02]  /*3880*/  SEL R152, RZ, 0x1, P4 ;  /* 0x00000001ff987807 */ /* 0x000fe40002000000 */
[----:B------:R-:W-:-:S13]  /*3890*/  ISETP.GE.AND P5, PT, R2, UR19, PT ;  /* 0x0000001302007c0c */ /* 0x000fda000bfa6270 */
[----:B------:R-:W-:Y:S05]  /*38a0*/  @!P5 BRA `(.L_x_9014) ;  /* 0xffffffcc009cd947 */ /* 0x000fea000383ffff */
.L_x_8996:
        /* <DEDUP_REMOVED lines=16> */
.L_x_9016:
[----:B------:R-:W-:Y:S05]  /*39b0*/  BSYNC B0 ;  /* 0x0000000000007941 */ /* 0x000fea0003800000 */
.L_x_9015:
        /* <DEDUP_REMOVED lines=11> */
.L_x_9018:
[----:B------:R-:W-:Y:S05]  /*3a70*/  BSYNC B0 ;  /* 0x0000000000007941 */ /* 0x000fea0003800000 */
.L_x_9017:
        /* <DEDUP_REMOVED lines=11> */
.L_x_9020:
[----:B------:R-:W-:Y:S05]  /*3b30*/  BSYNC B0 ;  /* 0x0000000000007941 */ /* 0x000fea0003800000 */
.L_x_9019:
        /* <DEDUP_REMOVED lines=11> */
.L_x_9005:
[----:B------:R-:W-:Y:S02]  /*3bf0*/  MOV R153, R197 ;  /* 0x000000c500997202 */ /* 0x000fe40000000f00 */
[----:B------:R-:W-:Y:S02]  /*3c00*/  MOV R152, 0x10 ;  /* 0x0000001000987802 */ /* 0x000fe40000000f00 */
[----:B------:R-:W-:Y:S02]  /*3c10*/  MOV R155, 0x1f ;  /* 0x0000001f009b7802 */ /* 0x000fe40000000f00 */
[----:B------:R-:W-:-:S07]  /*3c20*/  MOV R150, 0xffffffff ;  /* 0xffffffff00967802 */ /* 0x000fce0000000f00 */
[----:B------:R-:W-:Y:S05]  /*3c30*/  WARPSYNC.COLLECTIVE R150, `(.L_x_9021) ;  /* 0x0000000096087348 */ /* 0x000fea0003c00000 */
[----:B------:R0:W1:Y:S02]  /*3c40*/  SHFL.DOWN P6, R151, R153, R152, R155 ;  /* 0x0800009899977389 */ /* 0x00006400000c009b */
[----:B01----:R-:W-:Y:S01]  /*3c50*/  ENDCOLLECTIVE ;  /* 0x000000000000791b */ /* 0x003fe20003800000 */
.L_x_9021:
[----:B------:R-:W-:Y:S02]  /*3c60*/  MOV R153, R196 ;  /* 0x000000c400997202 */ /* 0x000fe40000000f00 */
[----:B------:R-:W-:-:S07]  /*3c70*/  MOV R142, R151 ;  /* 0x00000097008e7202 */ /* 0x000fce0000000f00 */
[----:B------:R-:W-:Y:S05]  /*3c80*/  WARPSYNC.COLLECTIVE R150, `(.L_x_9022) ;  /* 0x0000000096087348 */ /* 0x000fea0003c00000 */
[----:B------:R0:W1:Y:S02]  /*3c90*/  SHFL.DOWN P6, R151, R153, R152, R155 ;  /* 0x0800009899977389 */ /* 0x00006400000c009b */
[----:B01----:R-:W-:Y:S01]  /*3ca0*/  ENDCOLLECTIVE ;  /* 0x000000000000791b */ /* 0x003fe20003800000 */
.L_x_9022:
[----:B------:R-:W-:-:S05]  /*3cb0*/  FADD.FTZ R142, R142, R197 ;  /* 0x000000c58e8e7221 */ /* 0x000fca0000010000 */
[----:B------:R-:W-:Y:S02]  /*3cc0*/  MOV R153, R142 ;  /* 0x0000008e00997202 */ /* 0x000fe40000000f00 */
[----:B------:R-:W-:Y:S02]  /*3cd0*/  MOV R152, 0x8 ;  /* 0x0000000800987802 */ /* 0x000fe40000000f00 */
[----:B------:R-:W-:-:S07]  /*3ce0*/  MOV R143, R151 ;  /* 0x00000097008f7202 */ /* 0x000fce0000000f00 */
[----:B------:R-:W-:Y:S05]  /*3cf0*/  WARPSYNC.COLLECTIVE R150, `(.L_x_9023) ;  /* 0x0000000096087348 */ /* 0x000fea0003c00000 */
[----:B------:R0:W1:Y:S02]  /*3d00*/  SHFL.DOWN P6, R151, R153, R152, R155 ;  /* 0x0800009899977389 */ /* 0x00006400000c009b */
[----:B01----:R-:W-:Y:S01]  /*3d10*/  ENDCOLLECTIVE ;  /* 0x000000000000791b */ /* 0x003fe20003800000 */
.L_x_9023:
[----:B------:R-:W-:-:S05]  /*3d20*/  FADD.FTZ R143, R143, R196 ;  /* 0x000000c48f8f7221 */ /* 0x000fca0000010000 */
[----:B------:R-:W-:Y:S02]  /*3d30*/  MOV R153, R143 ;  /* 0x0000008f00997202 */ /* 0x000fe40000000f00 */
[----:B------:R-:W-:-:S07]  /*3d40*/  MOV R145, R151 ;  /* 0x0000009700917202 */ /* 0x000fce0000000f00 */
[----:B------:R-:W-:Y:S05]  /*3d50*/  WARPSYNC.COLLECTIVE R150, `(.L_x_9024) ;  /* 0x0000000096087348 */ /* 0x000fea0003c00000 */
[----:B------:R0:W1:Y:S02]  /*3d60*/  SHFL.DOWN P6, R151, R153, R152, R155 ;  /* 0x0800009899977389 */ /* 0x00006400000c009b */
[----:B01----:R-:W-:Y:S01]  /*3d70*/  ENDCOLLECTIVE ;  /* 0x000000000000791b */ /* 0x003fe20003800000 */
.L_x_9024:
[----:B------:R-:W-:-:S05]  /*3d80*/  FADD.FTZ R145, R142, R145 ;  /* 0x000000918e917221 */ /* 0x000fca0000010000 */
[----:B------:R-:W-:Y:S02]  /*3d90*/  MOV R153, R145 ;  /* 0x0000009100997202 */ /* 0x000fe40000000f00 */
[----:B------:R-:W-:Y:S02]  /*3da0*/  MOV R152, 0x4 ;  /* 0x0000000400987802 */ /* 0x000fe40000000f00 */
[----:B------:R-:W-:-:S07]  /*3db0*/  MOV R144, R151 ;  /* 0x0000009700907202 */ /* 0x000fce0000000f00 */
[----:B------:R-:W-:Y:S05]  /*3dc0*/  WARPSYNC.COLLECTIVE R150, `(.L_x_9025) ;  /* 0x0000000096087348 */ /* 0x000fea0003c00000 */
[----:B------:R0:W1:Y:S02]  /*3dd0*/  SHFL.DOWN P6, R151, R153, R152, R155 ;  /* 0x0800009899977389 */ /* 0x00006400000c009b */
[----:B01----:R-:W-:Y:S01]  /*3de0*/  ENDCOLLECTIVE ;  /* 0x000000000000791b */ /* 0x003fe20003800000 */
.L_x_9025:
[----:B------:R-:W-:-:S05]  /*3df0*/  FADD.FTZ R144, R143, R144 ;  /* 0x000000908f907221 */ /* 0x000fca0000010000 */
[----:B------:R-:W-:Y:S02]  /*3e00*/  MOV R153, R144 ;  /* 0x0000009000997202 */ /* 0x000fe40000000f00 */
[----:B------:R-:W-:-:S07]  /*3e10*/  MOV R146, R151 ;  /* 0x0000009700927202 */ /* 0x000fce0000000f00 */
[----:B------:R-:W-:Y:S05]  /*3e20*/  WARPSYNC.COLLECTIVE R150, `(.L_x_9026) ;  /* 0x0000000096087348 */ /* 0x000fea0003c00000 */
[----:B------:R0:W1:Y:S02]  /*3e30*/  SHFL.DOWN P6, R151, R153, R152, R155 ;  /* 0x0800009899977389 */ /* 0x00006400000c009b */
[----:B01----:R-:W-:Y:S01]  /*3e40*/  ENDCOLLECTIVE ;  /* 0x000000000000791b */ /* 0x003fe20003800000 */
.L_x_9026:
[----:B------:R-:W-:-:S05]  /*3e50*/  FADD.FTZ R146, R145, R146 ;  /* 0x0000009291927221 */ /* 0x000fca0000010000 */
[----:B------:R-:W-:Y:S02]  /*3e60*/  MOV R153, R146 ;  /* 0x0000009200997202 */ /* 0x000fe40000000f00 */
[----:B------:R-:W-:Y:S02]  /*3e70*/  MOV R152, 0x2 ;  /* 0x0000000200987802 */ /* 0x000fe40000000f00 */
[----:B------:R-:W-:-:S07]  /*3e80*/  MOV R147, R151 ;  /* 0x0000009700937202 */ /* 0x000fce0000000f00 */
[----:B------:R-:W-:Y:S05]  /*3e90*/  WARPSYNC.COLLECTIVE R150, `(.L_x_9027) ;  /* 0x0000000096087348 */ /* 0x000fea0003c00000 */
[----:B------:R0:W1:Y:S02]  /*3ea0*/  SHFL.DOWN P6, R151, R153, R152, R155 ;  /* 0x0800009899977389 */ /* 0x00006400000c009b */
[----:B01----:R-:W-:Y:S01]  /*3eb0*/  ENDCOLLECTIVE ;  /* 0x000000000000791b */ /* 0x003fe20003800000 */
.L_x_9027:
[----:B------:R-:W-:-:S05]  /*3ec0*/  FADD.FTZ R147, R144, R147 ;  /* 0x0000009390937221 */ /* 0x000fca0000010000 */
[----:B------:R-:W-:Y:S02]  /*3ed0*/  MOV R153, R147 ;  /* 0x0000009300997202 */ /* 0x000fe40000000f00 */
[----:B------:R-:W-:-:S07]  /*3ee0*/  MOV R149, R151 ;  /* 0x0000009700957202 */ /* 0x000fce0000000f00 */
[----:B------:R-:W-:Y:S05]  /*3ef0*/  WARPSYNC.COLLECTIVE R150, `(.L_x_9028) ;  /* 0x0000000096087348 */ /* 0x000fea0003c00000 */
[----:B------:R0:W1:Y:S02]  /*3f00*/  SHFL.DOWN P6, R151, R153, R152, R155 ;  /* 0x0800009899977389 */ /* 0x00006400000c009b */
[----:B01----:R-:W-:Y:S01]  /*3f10*/  ENDCOLLECTIVE ;  /* 0x000000000000791b */ /* 0x003fe20003800000 */
.L_x_9028:
[----:B------:R-:W-:-:S05]  /*3f20*/  FADD.FTZ R149, R146, R149 ;  /* 0x0000009592957221 */ /* 0x000fca0000010000 */
[----:B------:R-:W-:Y:S02]  /*3f30*/  MOV R153, R149 ;  /* 0x0000009500997202 */ /* 0x000fe40000000f00 */
[----:B------:R-:W-:Y:S02]  /*3f40*/  MOV R152, 0x1 ;  /* 0x0000000100987802 */ /* 0x000fe40000000f00 */
[----:B------:R-:W-:-:S07]  /*3f50*/  MOV R148, R151 ;  /* 0x0000009700947202 */ /* 0x000fce0000000f00 */
[----:B------:R-:W-:Y:S05]  /*3f60*/  WARPSYNC.COLLECTIVE R150, `(.L_x_9029) ;  /* 0x0000000096087348 */ /* 0x000fea0003c00000 */
[----:B------:R0:W1:Y:S02]  /*3f70*/  SHFL.DOWN P6, R151, R153, R152, R155 ;  /* 0x0800009899977389 */ /* 0x00006400000c009b */
[----:B01----:R-:W-:Y:S01]  /*3f80*/  ENDCOLLECTIVE ;  /* 0x000000000000791b */ /* 0x003fe20003800000 */
.L_x_9029:
[----:B------:R-:W-:-:S05]  /*3f90*/  FADD.FTZ R148, R147, R148 ;  /* 0x0000009493947221 */ /* 0x000fca0000010000 */
[----:B------:R-:W-:Y:S02]  /*3fa0*/  MOV R153, R148 ;  /* 0x0000009400997202 */ /* 0x000fe40000000f00 */
[----:B------:R-:W-:-:S07]  /*3fb0*/  MOV R196, R151 ;  /* 0x0000009700c47202 */ /* 0x000fce0000000f00 */
[----:B------:R-:W-:Y:S05]  /*3fc0*/  WARPSYNC.COLLECTIVE R150, `(.L_x_9030) ;  /* 0x0000000096087348 */ /* 0x000fea0003c00000 */
[----:B------:R0:W1:Y:S02]  /*3fd0*/  SHFL.DOWN P6, R151, R153, R152, R155 ;  /* 0x0800009899977389 */ /* 0x00006400000c009b */
[----:B01----:R-:W-:Y:S01]  /*3fe0*/  ENDCOLLECTIVE ;  /* 0x000000000000791b */ /* 0x003fe20003800000 */
.L_x_9030:
[----:B------:R-:W-:Y:S01]  /*3ff0*/  MOV R197, R151 ;  /* 0x0000009700c57202 */ /* 0x000fe20000000f00 */
[----:B------:R-:W-:Y:S06]  /*4000*/  BRA `(.L_x_9031) ;  /* 0xffffffdc00c87947 */ /* 0x000fec000383ffff */
.L_x_9032:
        /* <DEDUP_REMOVED lines=15> */
.L_x_13988:


//--------------------- .text._ZN10layer_norm13ln_bwd_kernelINS_13Kernel_traitsI6__halfS2_fS2_fjLj8192ELj1ELj1ELj8ELj16ENS_18Kernel_traits_baseILj8192ES2_S2_fS2_fjLj256EEEEELb1ELb0ELb0ELb1EEEvNS_9BwdParamsE --------------------------
	.section	.text._ZN10layer_norm13ln_bwd_kernelINS_13Kernel_traitsI6__halfS2_fS2_fjLj8192ELj1ELj1ELj8ELj16ENS_18Kernel_traits_baseILj8192ES2_S2_fS2_fjLj256EEEEELb1ELb0ELb0ELb1EEEvNS_9BwdParamsE,"ax",@progbits
	.align	128
        .global         _ZN10layer_norm13ln_bwd_kernelINS_13Kernel_traitsI6__halfS2_fS2_fjLj8192ELj1ELj1ELj8ELj16ENS_18Kernel_traits_baseILj8192ES2_S2_fS2_fjLj256EEEEELb1ELb0ELb0ELb1EEEvNS_9BwdParamsE
        .type           _ZN10layer_norm13ln_bwd_kernelINS_13Kernel_traitsI6__halfS2_fS2_fjLj8192ELj1ELj1ELj8ELj16ENS_18Kernel_traits_baseILj8192ES2_S2_fS2_fjLj256EEEEELb1ELb0ELb0ELb1EEEvNS_9BwdParamsE,@function
        .size           _ZN10layer_norm13ln_bwd_kernelINS_13Kernel_traitsI6__halfS2_fS2_fjLj8192ELj1ELj1ELj8ELj16ENS_18Kernel_traits_baseILj8192ES2_S2_fS2_fjLj256EEEEELb1ELb0ELb0ELb1EEEvNS_9BwdParamsE,(.L_x_13989 - _ZN10layer_norm13ln_bwd_kernelINS_13Kernel_traitsI6__halfS2_fS2_fjLj8192ELj1ELj1ELj8ELj16ENS_18Kernel_traits_baseILj8192ES2_S2_fS2_fjLj256EEEEELb1ELb0ELb0ELb1EEEvNS_9BwdParamsE)
        .other          _ZN10layer_norm13ln_bwd_kernelINS_13Kernel_traitsI6__halfS2_fS2_fjLj8192ELj1ELj1ELj8ELj16ENS_18Kernel_traits_baseILj8192ES2_S2_fS2_fjLj256EEEEELb1ELb0ELb0ELb1EEEvNS_9BwdParamsE,@"STO_CUDA_ENTRY STV_DEFAULT"
_ZN10layer_norm13ln_bwd_kernelINS_13Kernel_traitsI6__halfS2_fS2_fjLj8192ELj1ELj1ELj8ELj16ENS_18Kernel_traits_baseILj8192ES2_S2_fS2_fjLj256EEEEELb1ELb0ELb0ELb1EEEvNS_9BwdParamsE:
.text._ZN10layer_norm13ln_bwd_kernelINS_13Kernel_traitsI6__halfS2_fS2_fjLj8192ELj1ELj1ELj8ELj16ENS_18Kernel_traits_baseILj8192ES2_S2_fS2_fjLj256EEEEELb1ELb0ELb0ELb1EEEvNS_9BwdParamsE:
        /* <DEDUP_REMOVED lines=47> */
.L_x_9033:
        /* <DEDUP_REMOVED lines=19> */
[----:B0-----:R-:W-:Y:S02]  /*0420*/  CS2R R2, SRZ ;  /* 0x0000000000027805 */ /* 0x001fe4000001ff00 */
[----:B------:R-:W-:-:S02]  /*0430*/  CS2R R148, SRZ ;  /* 0x0000000000947805 */ /* 0x000fc4000001ff00 */
[----:B------:R-:W-:Y:S02]  /*0440*/  CS2R R146, SRZ ;  /* 0x0000000000927805 */ /* 0x000fe4000001ff00 */
[----:B------:R-:W-:Y:S02]  /*0450*/  MOV R152, RZ ;  /* 0x000000ff00987202 */ /* 0x000fe40000000f00 */
        /* <DEDUP_REMOVED lines=25> */
[----:B---3--:R-:W-:-:S02]  /*05f0*/  HADD2.F32 R171, -RZ, R8.H0_H0 ;  /* 0x20000008ffab7230 */ /* 0x008fc40000004100 */
        /* <DEDUP_REMOVED lines=9> */
[--C-:B----4-:R-:W-:Y:S02]  /*0690*/  HADD2.F32 R179, -RZ, R12.reuse.H0_H0 ;  /* 0x2000000cffb37230 */ /* 0x110fe40000004100 */
        /* <DEDUP_REMOVED lines=9> */
[--C-:B-----5:R-:W-:Y:S02]  /*0730*/  HADD2.F32 R187, -RZ, R16.reuse.H0_H0 ;  /* 0x20000010ffbb7230 */ /* 0x120fe40000004100 */
        /* <DEDUP_REMOVED lines=8> */
[----:B------:R-:W-:-:S07]  /*07c0*/  CS2R R18, SRZ ;  /* 0x0000000000127805 */ /* 0x000fce000001ff00 */
.L_x_9037:
[----:B---3--:R-:W0:Y:S01]  /*07d0*/  @P0 LDC.64 R104, c[0x0][0x270] ;  /* 0x00009c00ff680b82 */ /* 0x008e220000000a00 */
        /* <DEDUP_REMOVED lines=16> */
[C-C-:B--2---:R-:W-:Y:S01]  /*08e0*/  IMAD.WIDE.U32 R116, R205.reuse, 0x20, R210.reuse ;  /* 0x00000020cd747825 */ /* 0x144fe200078e00d2 */
[----:B------:R-:W-:Y:S01]  /*08f0*/  IADD3 R199, R205, 0x300, RZ ;  /* 0x00000300cdc77810 */ /* 0x000fe20007ffe0ff */
[----:B------:R-:W2:Y:S01]  /*0900*/  @P0 LDG.E.U16 R204, desc[UR6][R104.64] ;  /* 0x0000000668cc0981 */ /* 0x000ea2000c1e1500 */
[----:B------:R-:W1:Y:S01]  /*0910*/  LDC.64 R160, c[0x0][0x2c8] ;  /* 0x0000b200ffa07b82 */ /* 0x000e620000000a00 */
[----:B------:R-:W-:-:S02]  /*0920*/  IMAD.WIDE.U32 R128, R203, 0x20, R210 ;  /* 0x00000020cb807825 */ /* 0x000fc400078e00d2 */
[----:B------:R-:W2:Y:S02]  /*0930*/  LDG.E.128 R84, desc[UR6][R116.64] ;  /* 0x0000000674547981 */ /* 0x000ea4000c1e1d00 */
[--C-:B---3--:R-:W-:Y:S02]  /*0940*/  IMAD.WIDE.U32 R88, R205, 0x10, R124.reuse ;  /* 0x00000010cd587825 */ /* 0x108fe400078e007c */
[----:B------:R-:W3:Y:S02]  /*0950*/  LDG.E.128 R92, desc[UR6][R116.64+0x10] ;  /* 0x00001006745c7981 */ /* 0x000ee4000c1e1d00 */
[----:B------:R-:W-:Y:S02]  /*0960*/  IMAD.WIDE.U32 R100, R203, 0x10, R124 ;  /* 0x00000010cb647825 */ /* 0x000fe400078e007c */
[----:B------:R-:W3:Y:S02]  /*0970*/  LDG.E.128 R88, desc[UR6][R88.64] ;  /* 0x0000000658587981 */ /* 0x000ee4000c1e1d00 */
[----:B------:R-:W-:-:S02]  /*0980*/  IMAD.WIDE.U32 R158, R201, 0x20, R210 ;  /* 0x00000020c99e7825 */ /* 0x000fc400078e00d2 */
[----:B------:R-:W3:Y:S02]  /*0990*/  LDG.E.128 R96, desc[UR6][R128.64] ;  /* 0x0000000680607981 */ /* 0x000ee4000c1e1d00 */
[----:B0-----:R-:W-:Y:S02]  /*09a0*/  IMAD.WIDE R212, R196, 0x4, R212 ;  /* 0x00000004c4d47825 */ /* 0x001fe400078e02d4 */
[----:B------:R-:W3:Y:S04]  /*09b0*/  LDG.E.128 R100, desc[UR6][R100.64] ;  /* 0x0000000664647981 */ /* 0x000ee8000c1e1d00 */
[----:B------:R-:W3:Y:S01]  /*09c0*/  LDG.E.128 R104, desc[UR6][R128.64+0x10] ;  /* 0x0000100680687981 */ /* 0x000ee2000c1e1d00 */
[----:B------:R-:W-:-:S03]  /*09d0*/  IMAD.WIDE.U32 R210, R199, 0x20, R210 ;  /* 0x00000020c7d27825 */ /* 0x000fc600078e00d2 */
[----:B------:R-:W3:Y:S04]  /*09e0*/  LDG.E.128 R116, desc[UR6][R158.64+0x10] ;  /* 0x000010069e747981 */ /* 0x000ee8000c1e1d00 */
[----:B------:R-:W3:Y:S04]  /*09f0*/  LDG.E R198, desc[UR6][R212.64] ;  /* 0x00000006d4c67981 */ /* 0x000ee8000c1e1900 */
[----:B------:R0:W3:Y:S04]  /*0a00*/  LDG.E.128 R108, desc[UR6][R158.64] ;  /* 0x000000069e6c7981 */ /* 0x0000e8000c1e1d00 */
[----:B------:R-:W3:Y:S01]  /*0a10*/  LDG.E.128 R120, desc[UR6][R210.64] ;  /* 0x00000006d2787981 */ /* 0x000ee2000c1e1d00 */
[----:B------:R-:W-:-:S03]  /*0a20*/  IMAD.WIDE.U32 R112, R201, 0x10, R124 ;  /* 0x00000010c9707825 */ /* 0x000fc600078e007c */
[----:B------:R0:W3:Y:S01]  /*0a30*/  LDG.E.128 R128, desc[UR6][R210.64+0x10] ;  /* 0x00001006d2807981 */ /* 0x0000e2000c1e1d00 */
[----:B------:R-:W-:Y:S01]  /*0a40*/  IMAD.WIDE.U32 R124, R199, 0x10, R124 ;  /* 0x00000010c77c7825 */ /* 0x000fe200078e007c */
[----:B-1----:R-:W-:Y:S01]  /*0a50*/  ISETP.NE.U32.AND P1, PT, R160, RZ, PT ;  /* 0x000000ffa000720c */ /* 0x002fe20003f25070 */
[----:B0-----:R-:W0:Y:S01]  /*0a60*/  LDC.64 R158, c[0x0][0x240] ;  /* 0x00009000ff9e7b82 */ /* 0x001e220000000a00 */
[----:B------:R-:W3:Y:S04]  /*0a70*/  LDG.E.128 R112, desc[UR6][R112.64] ;  /* 0x0000000670707981 */ /* 0x000ee8000c1e1d00 */
[----:B------:R-:W3:Y:S01]  /*0a80*/  LDG.E.128 R124, desc[UR6][R124.64] ;  /* 0x000000067c7c7981 */ /* 0x000ee2000c1e1d00 */
        /* <DEDUP_REMOVED lines=26> */
[----:B------:R-:W-:Y:S01]  /*0c30*/  MOV R197, 0x3f800000 ;  /* 0x3f80000000c57802 */ /* 0x000fe20000000f00 */
[----:B------:R-:W-:Y:S01]  /*0c40*/  UMOV UR4, 0xffffffff ;  /* 0xffffffff00047882 */ /* 0x000fe20000000000 */
[----:B------:R-:W-:-:S02]  /*0c50*/  LOP3.LUT P1, RZ, R0, 0x1f, RZ, 0xc0, !PT ;  /* 0x0000001f00ff7812 */ /* 0x000fc4000782c0ff */
[----:B----4-:R-:W-:-:S05]  /*0c60*/  FSEL R202, R202, RZ, !P2 ;  /* 0x000000ffcaca7208 */ /* 0x010fca0005000000 */
[C---:B--2---:R-:W-:Y:S01]  /*0c70*/  FADD.FTZ R207, -R202.reuse, R84 ;  /* 0x00000054cacf7221 */ /* 0x044fe20000010100 */
[C---:B------:R-:W-:Y:S01]  /*0c80*/  FADD.FTZ R85, -R202.reuse, R85 ;  /* 0x00000055ca557221 */ /* 0x040fe20000010100 */
[--C-:B---3--:R-:W-:Y:S02]  /*0c90*/  HADD2.F32 R84, -RZ, R88.reuse.H0_H0 ;  /* 0x20000058ff547230 */ /* 0x108fe40000004100 */
[----:B0-----:R-:W-:Y:S02]  /*0ca0*/  HADD2.F32 R211, -RZ, R88.H1_H1 ;  /* 0x30000058ffd37230 */ /* 0x001fe40000004100 */
[--C-:B------:R-:W-:Y:S02]  /*0cb0*/  HADD2.F32 R215, -RZ, R91.reuse.H0_H0 ;  /* 0x2000005bffd77230 */ /* 0x100fe40000004100 */
[C---:B------:R-:W-:Y:S01]  /*0cc0*/  FADD.FTZ R223, -R202.reuse, R99 ;  /* 0x00000063cadf7221 */ /* 0x040fe20000010100 */
[----:B------:R-:W-:Y:S02]  /*0cd0*/  HADD2.F32 R88, -RZ, R91.H1_H1 ;  /* 0x3000005bff587230 */ /* 0x000fe40000004100 */
[----:B------:R-:W-:Y:S01]  /*0ce0*/  FADD.FTZ R91, -R202, R92 ;  /* 0x0000005cca5b7221 */ /* 0x000fe20000010100 */
[----:B------:R-:W-:-:S02]  /*0cf0*/  HADD2.F32 R99, -RZ, R100.H0_H0 ;  /* 0x20000064ff637230 */ /* 0x000fc40000004100 */
[----:B------:R-:W-:Y:S02]  /*0d00*/  HADD2.F32 R92, -RZ, R100.H1_H1 ;  /* 0x30000064ff5c7230 */ /* 0x000fe40000004100 */
[C---:B------:R-:W-:Y:S01]  /*0d10*/  FADD.FTZ R229, -R202.reuse, R106 ;  /* 0x0000006acae57221 */ /* 0x040fe20000010100 */
[C---:B-1----:R-:W-:Y:S01]  /*0d20*/  FADD.FTZ R209, -R202.reuse, R86 ;  /* 0x00000056cad17221 */ /* 0x042fe20000010100 */
[----:B------:R-:W-:Y:S01]  /*0d30*/  FADD.FTZ R243, -R202, R119 ;  /* 0x00000077caf37221 */ /* 0x000fe20000010100 */
[-C--:B------:R-:W-:Y:S01]  /*0d40*/  FMUL.FTZ R119, R153, R84.reuse ;  /* 0x0000005499777220 */ /* 0x080fe20000410000 */
[C---:B------:R-:W-:Y:S01]  /*0d50*/  FMUL.FTZ R100, R198.reuse, R207 ;  /* 0x000000cfc6647220 */ /* 0x040fe20000410000 */
[----:B------:R-:W-:Y:S01]  /*0d60*/  FMUL.FTZ R106, R198, R85 ;  /* 0x00000055c66a7220 */ /* 0x000fe20000410000 */
[----:B------:R-:W-:Y:S01]  /*0d70*/  FADD.FTZ R87, -R202, R87 ;  /* 0x00000057ca577221 */ /* 0x000fe20000010100 */
[--C-:B------:R-:W-:Y:S02]  /*0d80*/  HADD2.F32 R86, -RZ, R89.reuse.H0_H0 ;  /* 0x20000059ff567230 */ /* 0x100fe40000004100 */
[----:B------:R-:W-:Y:S01]  /*0d90*/  FADD.FTZ R152, R84, R152 ;  /* 0x0000009854987221 */ /* 0x000fe20000010000 */
[----:B------:R-:W-:Y:S01]  /*0da0*/  FFMA.FTZ R195, R100, R84, R195 ;  /* 0x0000005464c37223 */ /* 0x000fe200000100c3 */
[----:B------:R-:W-:Y:S01]  /*0db0*/  FADD.FTZ R150, R211, R150 ;  /* 0x00000096d3967221 */ /* 0x000fe20000010000 */
[-C--:B------:R-:W-:Y:S01]  /*0dc0*/  FFMA.FTZ R151, R106, R211.reuse, R151 ;  /* 0x000000d36a977223 */ /* 0x080fe20000010097 */
[----:B------:R-:W-:Y:S01]  /*0dd0*/  FMUL.FTZ R211, R154, R211 ;  /* 0x000000d39ad37220 */ /* 0x000fe20000410000 */
[----:B------:R-:W-:Y:S01]  /*0de0*/  FADD.FTZ R84, RZ, R119 ;  /* 0x00000077ff547221 */ /* 0x000fe20000010000 */
[----:B------:R-:W-:Y:S01]  /*0df0*/  FFMA.FTZ R85, R100, R119, RZ ;  /* 0x0000007764557223 */ /* 0x000fe200000100ff */
[----:B------:R-:W-:-:S02]  /*0e00*/  HADD2.F32 R213, -RZ, R89.H1_H1 ;  /* 0x30000059ffd57230 */ /* 0x000fc40000004100 */
[C---:B------:R-:W-:Y:S01]  /*0e10*/  FADD.FTZ R233, -R202.reuse, R110 ;  /* 0x0000006ecae97221 */ /* 0x040fe20000010100 */
[----:B------:R-:W-:Y:S01]  /*0e20*/  FADD.FTZ R247, -R202, R121 ;  /* 0x00000079caf77221 */ /* 0x000fe20000010100 */
[----:B------:R-:W-:Y:S01]  /*0e30*/  FMUL.FTZ R110, R198, R87 ;  /* 0x00000057c66e7220 */ /* 0x000fe20000410000 */
[----:B------:R-:W-:Y:S01]  /*0e40*/  FADD.FTZ R231, -R202, R108 ;  /* 0x0000006ccae77221 */ /* 0x000fe20000010100 */
[----:B------:R-:W-:Y:S01]  /*0e50*/  FMUL.FTZ R121, R155, R86 ;  /* 0x000000569b797220 */ /* 0x000fe20000410000 */
[----:B------:R-:W-:Y:S01]  /*0e60*/  FADD.FTZ R84, R84, R211 ;  /* 0x000000d354547221 */ /* 0x000fe20000010000 */
[----:B------:R-:W-:Y:S01]  /*0e70*/  FMUL.FTZ R108, R198, R209 ;  /* 0x000000d1c66c7220 */ /* 0x000fe20000410000 */
        /* <DEDUP_REMOVED lines=8> */
[C---:B------:R-:W-:Y:S01]  /*0f00*/  FADD.FTZ R249, -R202.reuse, R122 ;  /* 0x0000007acaf97221 */ /* 0x040fe20000010100 */
[----:B------:R-:W-:Y:S01]  /*0f10*/  FADD.FTZ R251, -R202, R123 ;  /* 0x0000007bcafb7221 */ /* 0x000fe20000010100 */
[----:B------:R-:W-:Y:S01]  /*0f20*/  FMUL.FTZ R122, R157, R89 ;  /* 0x000000599d7a7220 */ /* 0x000fe20000410000 */
[----:B------:R-:W-:Y:S01]  /*0f30*/  FADD.FTZ R87, R84, R213 ;  /* 0x000000d554577221 */ /* 0x000fe20000010000 */
[----:B------:R-:W-:Y:S01]  /*0f40*/  FADD.FTZ R93, -R202, R93 ;  /* 0x0000005dca5d7221 */ /* 0x000fe20000010100 */
[----:B------:R-:W-:Y:S01]  /*0f50*/  FMUL.FTZ R123, R198, R91 ;  /* 0x0000005bc67b7220 */ /* 0x000fe20000410000 */
[----:B------:R-:W-:Y:S01]  /*0f60*/  FFMA.FTZ R84, R110, R213, R85 ;  /* 0x000000d56e547223 */ /* 0x000fe20000010055 */
[--C-:B------:R-:W-:Y:S02]  /*0f70*/  HADD2.F32 R206, -RZ, R127.reuse.H0_H0 ;  /* 0x2000007fffce7230 */ /* 0x100fe40000004100 */
[----:B------:R-:W-:Y:S01]  /*0f80*/  FADD.FTZ R148, R86, R148 ;  /* 0x0000009456947221 */ /* 0x000fe20000010000 */
[----:B------:R-:W-:-:S02]  /*0f90*/  HADD2.F32 R208, -RZ, R127.H1_H1 ;  /* 0x3000007fffd07230 */ /* 0x000fc40000004100 */
[----:B------:R-:W-:Y:S01]  /*0fa0*/  FFMA.FTZ R149, R108, R86, R149 ;  /* 0x000000566c957223 */ /* 0x000fe20000010095 */
[----:B------:R-:W-:Y:S01]  /*0fb0*/  FADD.FTZ R241, -R202, R118 ;  /* 0x00000076caf17221 */ /* 0x000fe20000010100 */
[----:B------:R-:W-:Y:S01]  /*0fc0*/  FMUL.FTZ R127, R168, R90 ;  /* 0x0000005aa87f7220 */ /* 0x000fe20000410000 */
[----:B------:R-:W-:Y:S01]  /*0fd0*/  FADD.FTZ R86, R87, R122 ;  /* 0x0000007a57567221 */ /* 0x000fe20000010000 */
[----:B------:R-:W-:Y:S01]  /*0fe0*/  FADD.FTZ R217, -R202, R94 ;  /* 0x0000005ecad97221 */ /* 0x000fe20000010100 */
[----:B------:R-:W-:Y:S01]  /*0ff0*/  FMUL.FTZ R118, R198, R93 ;  /* 0x0000005dc6767220 */ /* 0x000fe20000410000 */
[----:B------:R-:W-:Y:S01]  /*1000*/  FFMA.FTZ R85, R123, R122, R84 ;  /* 0x0000007a7b557223 */ /* 0x000fe20000010054 */
[----:B------:R-:W-:Y:S01]  /*1010*/  FADD.FTZ R212, -R202, R130 ;  /* 0x00000082cad47221 */ /* 0x000fe20000010100 */
[----:B------:R-:W-:Y:S01]  /*1020*/  FMUL.FTZ R130, R169, R215 ;  /* 0x000000d7a9827220 */ /* 0x000fe20000410000 */
[----:B------:R-:W-:Y:S01]  /*1030*/  FADD.FTZ R87, R86, R127 ;  /* 0x0000007f56577221 */ /* 0x000fe20000010000 */
[----:B------:R-:W-:Y:S01]  /*1040*/  FADD.FTZ R95, -R202, R95 ;  /* 0x0000005fca5f7221 */ /* 0x000fe20000010100 */
[----:B------:R-:W-:Y:S01]  /*1050*/  FMUL.FTZ R217, R198, R217 ;  /* 0x000000d9c6d97220 */ /* 0x000fe20000410000 */
[----:B------:R-:W-:Y:S01]  /*1060*/  FFMA.FTZ R84, R118, R127, R85 ;  /* 0x0000007f76547223 */ /* 0x000fe20000010055 */
[C---:B------:R-:W-:Y:S01]  /*1070*/  FADD.FTZ R214, -R202.reuse, R131 ;  /* 0x00000083cad67221 */ /* 0x040fe20000010100 */
[----:B------:R-:W-:Y:S01]  /*1080*/  FADD.FTZ R210, -R202, R128 ;  /* 0x00000080cad27221 */ /* 0x000fe20000010100 */
[----:B------:R-:W-:Y:S01]  /*1090*/  FMUL.FTZ R131, R170, R88 ;  /* 0x00000058aa837220 */ /* 0x000fe20000410000 */
[----:B------:R-:W-:Y:S01]  /*10a0*/  FADD.FTZ R86, R87, R130 ;  /* 0x0000008257567221 */ /* 0x000fe20000010000 */
[----:B------:R-:W-:Y:S01]  /*10b0*/  FADD.FTZ R219, -R202, R96 ;  /* 0x00000060cadb7221 */ /* 0x000fe20000010100 */
[----:B------:R-:W-:Y:S01]  /*10c0*/  FMUL.FTZ R128, R198, R95 ;  /* 0x0000005fc6807220 */ /* 0x000fe20000410000 */
[----:B------:R-:W-:Y:S01]  /*10d0*/  FFMA.FTZ R85, R217, R130, R84 ;  /* 0x00000082d9557223 */ /* 0x000fe20000010054 */
[----:B------:R-:W-:Y:S01]  /*10e0*/  FMUL.FTZ R218, R171, R99 ;  /* 0x00000063abda7220 */ /* 0x000fe20000410000 */
[----:B------:R-:W-:Y:S01]  /*10f0*/  FADD.FTZ R87, R86, R131 ;  /* 0x0000008356577221 */ /* 0x000fe20000010000 */
[----:B------:R-:W-:Y:S01]  /*1100*/  FADD.FTZ R97, -R202, R97 ;  /* 0x00000061ca617221 */ /* 0x000fe20000010100 */
[----:B------:R-:W-:-:S02]  /*1110*/  HADD2.F32 R227, -RZ, R103.H0_H0 ;  /* 0x20000067ffe37230 */ /* 0x000fc40000004100 */
[----:B------:R-:W-:Y:S01]  /*1120*/  FMUL.FTZ R219, R198, R219 ;  /* 0x000000dbc6db7220 */ /* 0x000fe20000410000 */
[----:B------:R-:W-:Y:S02]  /*1130*/  HADD2.F32 R96, -RZ, R103.H1_H1 ;  /* 0x30000067ff607230 */ /* 0x000fe40000004100 */
[----:B------:R-:W-:Y:S01]  /*1140*/  FFMA.FTZ R86, R128, R131, R85 ;  /* 0x0000008380567223 */ /* 0x000fe20000010055 */
[C---:B------:R-:W-:Y:S01]  /*1150*/  FADD.FTZ R103, -R202.reuse, R104 ;  /* 0x00000068ca677221 */ /* 0x040fe20000010100 */
[----:B------:R-:W-:Y:S02]  /*1160*/  HADD2.F32 R225, -RZ, R101.H0_H0 ;  /* 0x20000065ffe17230 */ /* 0x000fe40000004100 */
        /* <DEDUP_REMOVED lines=15> */
[----:B------:R-:W-:-:S02]  /*1260*/  HADD2.F32 R94, -RZ, R101.H1_H1 ;  /* 0x30000065ff5e7230 */ /* 0x000fc40000004100 */
[----:B------:R-:W-:Y:S01]  /*1270*/  FMUL.FTZ R220, R173, R225 ;  /* 0x000000e1addc7220 */ /* 0x000fe20000410000 */
[----:B------:R-:W-:Y:S01]  /*1280*/  FADD.FTZ R87, R84, R207 ;  /* 0x000000cf54577221 */ /* 0x000fe20000010000 */
[----:B------:R-:W-:Y:S01]  /*1290*/  FMUL.FTZ R221, R198, R221 ;  /* 0x000000ddc6dd7220 */ /* 0x000fe20000410000 */
[----:B------:R-:W-:Y:S01]  /*12a0*/  FFMA.FTZ R84, R202, R207, R85 ;  /* 0x000000cfca547223 */ /* 0x000fe20000010055 */
[--C-:B------:R-:W-:Y:S02]  /*12b0*/  HADD2.F32 R101, -RZ, R102.reuse.H0_H0 ;  /* 0x20000066ff657230 */ /* 0x100fe40000004100 */
[----:B------:R-:W-:Y:S01]  /*12c0*/  FMUL.FTZ R209, R174, R94 ;  /* 0x0000005eaed17220 */ /* 0x000fe20000410000 */
[----:B------:R-:W-:Y:S01]  /*12d0*/  FADD.FTZ R86, R87, R220 ;  /* 0x000000dc57567221 */ /* 0x000fe20000010000 */
[----:B------:R-:W-:Y:S01]  /*12e0*/  FMUL.FTZ R216, R198, R223 ;  /* 0x000000dfc6d87220 */ /* 0x000fe20000410000 */
[----:B------:R-:W-:Y:S01]  /*12f0*/  FFMA.FTZ R85, R221, R220, R84 ;  /* 0x000000dcdd557223 */ /* 0x000fe20000010054 */
[----:B------:R-:W-:-:S02]  /*1300*/  HADD2.F32 R102, -RZ, R102.H1_H1 ;  /* 0x30000066ff667230 */ /* 0x000fc40000004100 */
        /* <DEDUP_REMOVED lines=62> */
[----:B------:R-:W-:Y:S01]  /*16f0*/  FMUL.FTZ R113, R186, R104 ;  /* 0x00000068ba717220 */ /* 0x000fe20000410000 */
[----:B------:R-:W-:Y:S01]  /*1700*/  FADD.FTZ R86, R87, R114 ;  /* 0x0000007257567221 */ /* 0x000fe20000010000 */
[----:B------:R-:W-:Y:S01]  /*1710*/  FMUL.FTZ R238, R198, R243 ;  /* 0x000000f3c6ee7220 */ /* 0x000fe20000410000 */
        /* <DEDUP_REMOVED lines=15> */
[----:B------:R-:W-:Y:S02]  /*1810*/  @P0 HADD2.F32 R197, -RZ, R204.H0_H0 ;  /* 0x200000ccffc50230 */ /* 0x000fe40000004100 */
[----:B------:R-:W-:Y:S01]  /*1820*/  FADD.FTZ R6, R120, R6 ;  /* 0x0000000678067221 */ /* 0x000fe20000010000 */
[----:B------:R-:W-:-:S02]  /*1830*/  HADD2.F32 R204, -RZ, R125.H1_H1 ;  /* 0x3000007dffcc7230 */ /* 0x000fc40000004100 */
[-C--:B------:R-:W-:Y:S01]  /*1840*/  FFMA.FTZ R34, R249, R120.reuse, R34 ;  /* 0x00000078f9227223 */ /* 0x080fe20000010022 */
[----:B------:R-:W-:Y:S01]  /*1850*/  FADD.FTZ R87, R84, R117 ;  /* 0x0000007554577221 */ /* 0x000fe20000010000 */
[----:B------:R-:W-:Y:S01]  /*1860*/  FMUL.FTZ R120, R189, R120 ;  /* 0x00000078bd787220 */ /* 0x000fe20000410000 */
        /* <DEDUP_REMOVED lines=84> */
.L_x_9048:
        /* <DEDUP_REMOVED lines=13> */
.L_x_9036:
        /* <DEDUP_REMOVED lines=51> */
[----:B------:R-:W-:Y:S01]  /*21b0*/  FMUL.FTZ R90, R198, R213 ;  /* 0x000000d5c65a7220 */ /* 0x000fe20000410000 */
[----:B------:R-:W-:Y:S01]  /*21c0*/  FFMA.FTZ R118, R118, R91, R92 ;  /* 0x0000005b76767223 */ /* 0x000fe2000001005c */
[----:B------:R-:W-:Y:S01]  /*21d0*/  FMUL.FTZ R89, R198, R123 ;  /* 0x0000007bc6597220 */ /* 0x000fe20000410000 */
[----:B------:R-:W-:Y:S01]  /*21e0*/  @P2 FADD.FTZ R93, R44, R93 ;  /* 0x0000005d2c5d2221 */ /* 0x000fe20000010000 */
[----:B------:R-:W-:Y:S01]  /*21f0*/  @P2 FADD.FTZ R94, R45, R94 ;  /* 0x0000005e2d5e2221 */ /* 0x000fe20000010000 */
[----:B------:R-:W-:Y:S01]  /*2200*/  FFMA.FTZ R108, R108, R91, R92 ;  /* 0x0000005b6c6c7223 */ /* 0x000fe2000001005c */
[----:B------:R-:W-:Y:S01]  /*2210*/  @P2 FADD.FTZ R90, R47, R90 ;  /* 0x0000005a2f5a2221 */ /* 0x000fe20000010000 */
[-C--:B------:R-:W-:Y:S01]  /*2220*/  FMUL.FTZ R84, R93, R197.reuse ;  /* 0x000000c55d547220 */ /* 0x080fe20000410000 */
[----:B------:R-:W-:Y:S01]  /*2230*/  @P2 FADD.FTZ R89, R48, R89 ;  /* 0x0000005930592221 */ /* 0x000fe20000010000 */
[-C--:B------:R-:W-:Y:S01]  /*2240*/  FMUL.FTZ R85, R94, R197.reuse ;  /* 0x000000c55e557220 */ /* 0x080fe20000410000 */
[----:B------:R-:W-:Y:S01]  /*2250*/  FADD.FTZ R127, R127, -R118 ;  /* 0x800000767f7f7221 */ /* 0x000fe20000010000 */
[----:B------:R-:W-:Y:S01]  /*2260*/  FADD.FTZ R95, R121, -R108 ;  /* 0x8000006c795f7221 */ /* 0x000fe20000010000 */
[----:B------:R-:W-:Y:S01]  /*2270*/  FMUL.FTZ R84, R84, UR11 ;  /* 0x0000000b54547c20 */ /* 0x000fe20008410000 */
[-C--:B------:R-:W-:Y:S01]  /*2280*/  FMUL.FTZ R88, R90, R197.reuse ;  /* 0x000000c55a587220 */ /* 0x080fe20000410000 */
[----:B------:R-:W-:Y:S01]  /*2290*/  FMUL.FTZ R96, R89, R197 ;  /* 0x000000c559607220 */ /* 0x000fe20000410000 */
[--C-:B------:R-:W-:Y:S01]  /*22a0*/  FFMA.FTZ R217, R217, R91, R92.reuse ;  /* 0x0000005bd9d97223 */ /* 0x100fe2000001005c */
[----:B------:R-:W-:Y:S01]  /*22b0*/  FMUL.FTZ R85, R85, UR11 ;  /* 0x0000000b55557c20 */ /* 0x000fe20008410000 */
[C---:B------:R-:W-:Y:S01]  /*22c0*/  FMUL.FTZ R98, R198.reuse, R127 ;  /* 0x0000007fc6627220 */ /* 0x040fe20000410000 */
[----:B------:R-:W-:Y:S01]  /*22d0*/  FMUL.FTZ R95, R198, R95 ;  /* 0x0000005fc65f7220 */ /* 0x000fe20000410000 */
[----:B------:R-:W-:Y:S01]  /*22e0*/  FMUL.FTZ R88, R88, UR11 ;  /* 0x0000000b58587c20 */ /* 0x000fe20008410000 */
[----:B------:R-:W-:Y:S01]  /*22f0*/  FSEL R87, R84, RZ, P6 ;  /* 0x000000ff54577208 */ /* 0x000fe20003000000 */
[----:B------:R-:W-:Y:S01]  /*2300*/  FMUL.FTZ R96, R96, UR11 ;  /* 0x0000000b60607c20 */ /* 0x000fe20008410000 */
[----:B------:R-:W-:Y:S01]  /*2310*/  FADD.FTZ R217, R130, -R217 ;  /* 0x800000d982d97221 */ /* 0x000fe20000010000 */
[-C--:B------:R-:W-:Y:S01]  /*2320*/  FFMA.FTZ R219, R219, R91.reuse, R92 ;  /* 0x0000005bdbdb7223 */ /* 0x080fe2000001005c */
[----:B------:R-:W-:Y:S01]  /*2330*/  LOP3.LUT P6, RZ, R163, 0xff, RZ, 0xc0, !PT ;  /* 0x000000ffa3ff7812 */ /* 0x000fe200078cc0ff */
[----:B------:R-:W-:Y:S01]  /*2340*/  @P2 FADD.FTZ R98, R49, R98 ;  /* 0x0000006231622221 */ /* 0x000fe20000010000 */
[----:B------:R-:W-:Y:S01]  /*2350*/  @P2 FADD.FTZ R95, R46, R95 ;  /* 0x0000005f2e5f2221 */ /* 0x000fe20000010000 */
[----:B------:R-:W-:Y:S01]  /*2360*/  FSEL R84, R85, RZ, P1 ;  /* 0x000000ff55547208 */ /* 0x000fe20000800000 */
[--C-:B------:R-:W-:Y:S01]  /*2370*/  FFMA.FTZ R128, R128, R91, R92.reuse ;  /* 0x0000005b80807223 */ /* 0x100fe2000001005c */
[----:B------:R-:W-:Y:S01]  /*2380*/  FSEL R85, R88, RZ, P3 ;  /* 0x000000ff58557208 */ /* 0x000fe20001800000 */
[----:B------:R-:W-:Y:S01]  /*2390*/  FADD.FTZ R219, R218, -R219 ;  /* 0x800000dbdadb7221 */ /* 0x000fe20000010000 */
[----:B------:R-:W-:Y:S01]  /*23a0*/  FMUL.FTZ R99, R198, R217 ;  /* 0x000000d9c6637220 */ /* 0x000fe20000410000 */
[----:B------:R-:W-:Y:S01]  /*23b0*/  FSEL R88, R96, RZ, P6 ;  /* 0x000000ff60587208 */ /* 0x000fe20003000000 */
[----:B------:R-:W-:Y:S01]  /*23c0*/  FFMA.FTZ R202, R202, R91, R92 ;  /* 0x0000005bcaca7223 */ /* 0x000fe2000001005c */
[-C--:B------:R-:W-:Y:S01]  /*23d0*/  FMUL.FTZ R96, R98, R197.reuse ;  /* 0x000000c562607220 */ /* 0x080fe20000410000 */
[----:B------:R-:W-:Y:S01]  /*23e0*/  FMUL.FTZ R86, R95, R197 ;  /* 0x000000c55f567220 */ /* 0x000fe20000410000 */
[----:B------:R-:W-:Y:S01]  /*23f0*/  FADD.FTZ R131, R131, -R128 ;  /* 0x8000008083837221 */ /* 0x000fe20000010000 */
[----:B------:R-:W-:Y:S01]  /*2400*/  @P2 FADD.FTZ R99, R50, R99 ;  /* 0x0000006332632221 */ /* 0x000fe20000010000 */
[----:B------:R-:W-:Y:S01]  /*2410*/  FMUL.FTZ R123, R198, R219 ;  /* 0x000000dbc67b7220 */ /* 0x000fe20000410000 */
[----:B------:R-:W-:Y:S01]  /*2420*/  FADD.FTZ R207, R207, -R202 ;  /* 0x800000cacfcf7221 */ /* 0x000fe20000010000 */
[--C-:B------:R-:W-:Y:S01]  /*2430*/  FFMA.FTZ R103, R103, R91, R92.reuse ;  /* 0x0000005b67677223 */ /* 0x100fe2000001005c */
[----:B------:R-:W-:Y:S01]  /*2440*/  FMUL.FTZ R96, R96, UR11 ;  /* 0x0000000b60607c20 */ /* 0x000fe20008410000 */
[----:B------:R-:W-:Y:S01]  /*2450*/  FMUL.FTZ R86, R86, UR11 ;  /* 0x0000000b56567c20 */ /* 0x000fe20008410000 */
[----:B------:R-:W-:Y:S01]  /*2460*/  LOP3.LUT P1, RZ, R163, 0xff00, RZ, 0xc0, !PT ;  /* 0x0000ff00a3ff7812 */ /* 0x000fe2000782c0ff */
[----:B------:R-:W-:Y:S01]  /*2470*/  FMUL.FTZ R202, R198, R131 ;  /* 0x00000083c6ca7220 */ /* 0x000fe20000410000 */
[----:B------:R-:W-:Y:S01]  /*2480*/  LOP3.LUT P6, RZ, R97, 0xff, RZ, 0xc0, !PT ;  /* 0x000000ff61ff7812 */ /* 0x000fe200078cc0ff */
[----:B------:R-:W-:Y:S01]  /*2490*/  FMUL.FTZ R97, R99, R197 ;  /* 0x000000c563617220 */ /* 0x000fe20000410000 */
[----:B------:R-:W-:Y:S01]  /*24a0*/  @P2 FADD.FTZ R123, R52, R123 ;  /* 0x0000007b347b2221 */ /* 0x000fe20000010000 */
[--C-:B------:R-:W-:Y:S01]  /*24b0*/  FFMA.FTZ R221, R221, R91, R92.reuse ;  /* 0x0000005bdddd7223 */ /* 0x100fe2000001005c */
[----:B------:R-:W-:Y:S01]  /*24c0*/  FADD.FTZ R103, R224, -R103 ;  /* 0x80000067e0677221 */ /* 0x000fe20000010000 */
[----:B------:R-:W-:Y:S01]  /*24d0*/  FMUL.FTZ R122, R198, R207 ;  /* 0x000000cfc67a7220 */ /* 0x000fe20000410000 */
[----:B------:R-:W-:Y:S01]  /*24e0*/  FSEL R213, R96, RZ, P1 ;  /* 0x000000ff60d57208 */ /* 0x000fe20000800000 */
[----:B------:R-:W-:Y:S01]  /*24f0*/  FFMA.FTZ R216, R216, R91, R92 ;  /* 0x0000005bd8d87223 */ /* 0x000fe2000001005c */
[----:B------:R-:W-:Y:S01]  /*2500*/  FSEL R86, R86, RZ, P5 ;  /* 0x000000ff56567208 */ /* 0x000fe20002800000 */
[----:B------:R-:W-:Y:S01]  /*2510*/  @P2 FADD.FTZ R202, R51, R202 ;  /* 0x000000ca33ca2221 */ /* 0x000fe20000010000 */
[----:B------:R-:W-:Y:S01]  /*2520*/  FMUL.FTZ R97, R97, UR11 ;  /* 0x0000000b61617c20 */ /* 0x000fe20008410000 */
[----:B------:R-:W-:Y:S01]  /*2530*/  FMUL.FTZ R96, R123, R197 ;  /* 0x000000c57b607220 */ /* 0x000fe20000410000 */
[----:B------:R-:W-:Y:S01]  /*2540*/  LOP3.LUT P5, RZ, R163, 0xff0000, RZ, 0xc0, !PT ;  /* 0x00ff0000a3ff7812 */ /* 0x000fe200078ac0ff */
[----:B------:R-:W-:Y:S01]  /*2550*/  FADD.FTZ R221, R220, -R221 ;  /* 0x800000dddcdd7221 */ /* 0x000fe20000010000 */
[----:B------:R-:W-:Y:S01]  /*2560*/  FMUL.FTZ R119, R198, R103 ;  /* 0x00000067c6777220 */ /* 0x000fe20000410000 */
[----:B------:R-:W-:Y:S01]  /*2570*/  @P2 FADD.FTZ R122, R53, R122 ;  /* 0x0000007a357a2221 */ /* 0x000fe20000010000 */
[----:B------:R-:W-:Y:S01]  /*2580*/  FMUL.FTZ R100, R202, R197 ;  /* 0x000000c5ca647220 */ /* 0x000fe20000410000 */
[----:B------:R-:W-:Y:S01]  /*2590*/  FADD.FTZ R209, R209, -R216 ;  /* 0x800000d8d1d17221 */ /* 0x000fe20000010000 */
[----:B------:R-:W-:Y:S01]  /*25a0*/  FMUL.FTZ R96, R96, UR11 ;  /* 0x0000000b60607c20 */ /* 0x000fe20008410000 */
[----:B------:R-:W-:Y:S01]  /*25b0*/  FSEL R211, R97, RZ, P5 ;  /* 0x000000ff61d37208 */ /* 0x000fe20002800000 */
[--C-:B------:R-:W-:Y:S01]  /*25c0*/  FFMA.FTZ R229, R229, R91, R92.reuse ;  /* 0x0000005be5e57223 */ /* 0x100fe2000001005c */
[----:B------:R-:W-:Y:S01]  /*25d0*/  FMUL.FTZ R121, R198, R221 ;  /* 0x000000ddc6797220 */ /* 0x000fe20000410000 */
[----:B------:R-:W-:Y:S01]  /*25e0*/  FMUL.FTZ R97, R122, R197 ;  /* 0x000000c57a617220 */ /* 0x000fe20000410000 */
[----:B------:R-:W-:Y:S01]  /*25f0*/  @P2 FADD.FTZ R119, R56, R119 ;  /* 0x0000007738772221 */ /* 0x000fe20000010000 */
[----:B------:R-:W-:Y:S01]  /*2600*/  FMUL.FTZ R100, R100, UR11 ;  /* 0x0000000b64647c20 */ /* 0x000fe20008410000 */
[----:B------:R-:W-:Y:S01]  /*2610*/  FMUL.FTZ R118, R198, R209 ;  /* 0x000000d1c6767220 */ /* 0x000fe20000410000 */
[-CC-:B------:R-:W-:Y:S01]  /*2620*/  FFMA.FTZ R222, R222, R91.reuse, R92.reuse ;  /* 0x0000005bdede7223 */ /* 0x180fe2000001005c */
[----:B------:R-:W-:Y:S01]  /*2630*/  FFMA.FTZ R102, R102, R91, R92 ;  /* 0x0000005b66667223 */ /* 0x000fe2000001005c */
[----:B------:R-:W-:Y:S01]  /*2640*/  LOP3.LUT P3, RZ, R163, 0xff000000, RZ, 0xc0, !PT ;  /* 0xff000000a3ff7812 */ /* 0x000fe2000786c0ff */
[----:B------:R-:W-:Y:S01]  /*2650*/  FADD.FTZ R229, R226, -R229 ;  /* 0x800000e5e2e57221 */ /* 0x000fe20000010000 */
[----:B------:R-:W-:Y:S01]  /*2660*/  FSEL R209, R96, RZ, P6 ;  /* 0x000000ff60d17208 */ /* 0x000fe20003000000 */
[----:B------:R-:W-:Y:S01]  /*2670*/  @P2 FADD.FTZ R121, R54, R121 ;  /* 0x0000007936792221 */ /* 0x000fe20000010000 */
[----:B------:R-:W-:Y:S01]  /*2680*/  FMUL.FTZ R97, R97, UR11 ;  /* 0x0000000b61617c20 */ /* 0x000fe20008410000 */
[----:B------:R-:W-:Y:S01]  /*2690*/  FMUL.FTZ R96, R119, R197 ;  /* 0x000000c577607220 */ /* 0x000fe20000410000 */
[----:B------:R-:W-:Y:S01]  /*26a0*/  LOP3.LUT P1, RZ, R164, 0xff00, RZ, 0xc0, !PT ;  /* 0x0000ff00a4ff7812 */ /* 0x000fe2000782c0ff */
[----:B------:R-:W-:Y:S01]  /*26b0*/  FADD.FTZ R101, R101, -R222 ;  /* 0x800000de65657221 */ /* 0x000fe20000010000 */
[----:B------:R-:W-:Y:S01]  /*26c0*/  FADD.FTZ R105, R105, -R102 ;  /* 0x8000006669697221 */ /* 0x000fe20000010000 */
[----:B------:R-:W-:Y:S01]  /*26d0*/  FSEL R208, R100, RZ, P3 ;  /* 0x000000ff64d07208 */ /* 0x000fe20001800000 */
[----:B------:R-:W-:Y:S01]  /*26e0*/  @P2 FADD.FTZ R118, R55, R118 ;  /* 0x0000007637762221 */ /* 0x000fe20000010000 */
[----:B------:R-:W-:Y:S01]  /*26f0*/  FMUL.FTZ R161, R198, R229 ;  /* 0x000000e5c6a17220 */ /* 0x000fe20000410000 */
[----:B------:R-:W-:Y:S01]  /*2700*/  FMUL.FTZ R100, R121, R197 ;  /* 0x000000c579647220 */ /* 0x000fe20000410000 */
[----:B------:R-:W-:Y:S01]  /*2710*/  FMUL.FTZ R96, R96, UR11 ;  /* 0x0000000b60607c20 */ /* 0x000fe20008410000 */
[----:B------:R-:W-:Y:S01]  /*2720*/  LOP3.LUT P5, RZ, R164, 0xff0000, RZ, 0xc0, !PT ;  /* 0x00ff0000a4ff7812 */ /* 0x000fe200078ac0ff */
[----:B------:R-:W-:Y:S01]  /*2730*/  FFMA.FTZ R228, R228, R91, R92 ;  /* 0x0000005be4e47223 */ /* 0x000fe2000001005c */
[----:B------:R-:W-:Y:S01]  /*2740*/  LOP3.LUT P3, RZ, R164, 0xff000000, RZ, 0xc0, !PT ;  /* 0xff000000a4ff7812 */ /* 0x000fe2000786c0ff */
[C---:B------:R-:W-:Y:S01]  /*2750*/  FMUL.FTZ R160, R198.reuse, R101 ;  /* 0x00000065c6a07220 */ /* 0x040fe20000410000 */
[----:B------:R-:W-:Y:S01]  /*2760*/  LOP3.LUT P6, RZ, R165, 0xff, RZ, 0xc0, !PT ;  /* 0x000000ffa5ff7812 */ /* 0x000fe200078cc0ff */
[----:B------:R-:W-:Y:S01]  /*2770*/  FMUL.FTZ R164, R198, R105 ;  /* 0x00000069c6a47220 */ /* 0x000fe20000410000 */
[----:B------:R-:W-:Y:S01]  /*2780*/  FSEL R110, R97, RZ, P1 ;  /* 0x000000ff616e7208 */ /* 0x000fe20000800000 */
[----:B------:R-:W-:Y:S01]  /*2790*/  FMUL.FTZ R103, R118, R197 ;  /* 0x000000c576677220 */ /* 0x000fe20000410000 */
[----:B------:R-:W-:Y:S01]  /*27a0*/  MOV R97, R166 ;  /* 0x000000a600617202 */ /* 0x000fe20000000f00 */
[----:B------:R-:W-:Y:S01]  /*27b0*/  @P2 FADD.FTZ R161, R58, R161 ;  /* 0x000000a13aa12221 */ /* 0x000fe20000010000 */
[----:B------:R-:W-:Y:S01]  /*27c0*/  FMUL.FTZ R100, R100, UR11 ;  /* 0x0000000b64647c20 */ /* 0x000fe20008410000 */
[----:B------:R-:W-:Y:S01]  /*27d0*/  FSEL R210, R96, RZ, P6 ;  /* 0x000000ff60d27208 */ /* 0x000fe20003000000 */
[----:B------:R-:W-:Y:S01]  /*27e0*/  FADD.FTZ R107, R107, -R228 ;  /* 0x800000e46b6b7221 */ /* 0x000fe20000010000 */
[----:B------:R-:W-:Y:S01]  /*27f0*/  LOP3.LUT P6, RZ, R97, 0xff, RZ, 0xc0, !PT ;  /* 0x000000ff61ff7812 */ /* 0x000fe200078cc0ff */
[----:B------:R-:W-:Y:S01]  /*2800*/  FFMA.FTZ R231, R231, R91, R92 ;  /* 0x0000005be7e77223 */ /* 0x000fe2000001005c */
[----:B------:R-:W-:Y:S01]  /*2810*/  @P2 FADD.FTZ R160, R57, R160 ;  /* 0x000000a039a02221 */ /* 0x000fe20000010000 */
[----:B------:R-:W-:Y:S01]  /*2820*/  @P2 FADD.FTZ R164, R59, R164 ;  /* 0x000000a43ba42221 */ /* 0x000fe20000010000 */
[----:B------:R-:W-:Y:S01]  /*2830*/  FMUL.FTZ R103, R103, UR11 ;  /* 0x0000000b67677c20 */ /* 0x000fe20008410000 */
[----:B------:R-:W-:Y:S01]  /*2840*/  FMUL.FTZ R97, R161, R197 ;  /* 0x000000c5a1617220 */ /* 0x000fe20000410000 */
[----:B------:R-:W-:Y:S01]  /*2850*/  FSEL R207, R100, RZ, P5 ;  /* 0x000000ff64cf7208 */ /* 0x000fe20002800000 */
[----:B------:R-:W-:Y:S01]  /*2860*/  FMUL.FTZ R200, R198, R107 ;  /* 0x0000006bc6c87220 */ /* 0x000fe20000410000 */
[----:B------:R-:W-:Y:S01]  /*2870*/  FADD.FTZ R231, R232, -R231 ;  /* 0x800000e7e8e77221 */ /* 0x000fe20000010000 */
[-C--:B------:R-:W-:Y:S01]  /*2880*/  FMUL.FTZ R96, R160, R197.reuse ;  /* 0x000000c5a0607220 */ /* 0x080fe20000410000 */
[----:B------:R-:W-:Y:S01]  /*2890*/  FMUL.FTZ R100, R164, R197 ;  /* 0x000000c5a4647220 */ /* 0x000fe20000410000 */
[-C--:B------:R-:W-:Y:S01]  /*28a0*/  FFMA.FTZ R115, R115, R91.reuse, R92 ;  /* 0x0000005b73737223 */ /* 0x080fe2000001005c */
[----:B------:R-:W-:Y:S01]  /*28b0*/  FMUL.FTZ R97, R97, UR11 ;  /* 0x0000000b61617c20 */ /* 0x000fe20008410000 */
[----:B------:R-:W-:Y:S01]  /*28c0*/  LOP3.LUT P5, RZ, R165, 0xff0000, RZ, 0xc0, !PT ;  /* 0x00ff0000a5ff7812 */ /* 0x000fe200078ac0ff */
[----:B------:R-:W-:Y:S01]  /*28d0*/  @P2 FADD.FTZ R200, R61, R200 ;  /* 0x000000c83dc82221 */ /* 0x000fe20000010000 */
[----:B------:R-:W-:Y:S01]  /*28e0*/  FSEL R108, R103, RZ, P3 ;  /* 0x000000ff676c7208 */ /* 0x000fe20001800000 */
[-CC-:B------:R-:W-:Y:S01]  /*28f0*/  FFMA.FTZ R236, R236, R91.reuse, R92.reuse ;  /* 0x0000005becec7223 */ /* 0x180fe2000001005c */
[C---:B------:R-:W-:Y:S01]  /*2900*/  LOP3.LUT P1, RZ, R165.reuse, 0xff00, RZ, 0xc0, !PT ;  /* 0x0000ff00a5ff7812 */ /* 0x040fe2000782c0ff */
[----:B------:R-:W-:Y:S01]  /*2910*/  FFMA.FTZ R230, R230, R91, R92 ;  /* 0x0000005be6e67223 */ /* 0x000fe2000001005c */
[----:B------:R-:W-:Y:S01]  /*2920*/  LOP3.LUT P3, RZ, R165, 0xff000000, RZ, 0xc0, !PT ;  /* 0xff000000a5ff7812 */ /* 0x000fe2000786c0ff */
[----:B------:R-:W-:Y:S01]  /*2930*/  FMUL.FTZ R96, R96, UR11 ;  /* 0x0000000b60607c20 */ /* 0x000fe20008410000 */
[----:B------:R-:W-:Y:S01]  /*2940*/  FMUL.FTZ R165, R198, R231 ;  /* 0x000000e7c6a57220 */ /* 0x000fe20000410000 */
[----:B------:R-:W-:Y:S01]  /*2950*/  FMUL.FTZ R100, R100, UR11 ;  /* 0x0000000b64647c20 */ /* 0x000fe20008410000 */
[----:B------:R-:W-:Y:S01]  /*2960*/  FADD.FTZ R115, R234, -R115 ;  /* 0x80000073ea737221 */ /* 0x000fe20000010000 */
[----:B------:R-:W-:Y:S01]  /*2970*/  FSEL R212, R97, RZ, P5 ;  /* 0x000000ff61d47208 */ /* 0x000fe20002800000 */
[----:B------:R-:W-:Y:S01]  /*2980*/  FMUL.FTZ R97, R200, R197 ;  /* 0x000000c5c8617220 */ /* 0x000fe20000410000 */
[----:B------:R-:W-:Y:S01]  /*2990*/  FADD.FTZ R111, R111, -R236 ;  /* 0x800000ec6f6f7221 */ /* 0x000fe20000010000 */
[----:B------:R-:W-:Y:S01]  /*29a0*/  FADD.FTZ R101, R109, -R230 ;  /* 0x800000e66d657221 */ /* 0x000fe20000010000 */
[----:B------:R-:W-:Y:S01]  /*29b0*/  @P2 FADD.FTZ R165, R60, R165 ;  /* 0x000000a53ca52221 */ /* 0x000fe20000010000 */
[----:B------:R-:W-:Y:S01]  /*29c0*/  FSEL R217, R96, RZ, P1 ;  /* 0x000000ff60d97208 */ /* 0x000fe20000800000 */
[----:B------:R-:W-:Y:S01]  /*29d0*/  FMUL.FTZ R131, R198, R115 ;  /* 0x00000073c6837220 */ /* 0x000fe20000410000 */
[----:B------:R-:W-:Y:S01]  /*29e0*/  FSEL R109, R100, RZ, P3 ;  /* 0x000000ff646d7208 */ /* 0x000fe20001800000 */
[----:B------:R-:W-:Y:S01]  /*29f0*/  FMUL.FTZ R97, R97, UR11 ;  /* 0x0000000b61617c20 */ /* 0x000fe20008410000 */
[C---:B------:R-:W-:Y:S01]  /*2a00*/  LOP3.LUT P1, RZ, R166.reuse, 0xff00, RZ, 0xc0, !PT ;  /* 0x0000ff00a6ff7812 */ /* 0x040fe2000782c0ff */
[----:B------:R-:W-:Y:S01]  /*2a10*/  FMUL.FTZ R96, R165, R197 ;  /* 0x000000c5a5607220 */ /* 0x000fe20000410000 */
[----:B------:R-:W-:Y:S01]  /*2a20*/  LOP3.LUT P5, RZ, R166, 0xff0000, RZ, 0xc0, !PT ;  /* 0x00ff0000a6ff7812 */ /* 0x000fe200078ac0ff */
[----:B------:R-:W-:Y:S01]  /*2a30*/  @P2 FADD.FTZ R131, R64, R131 ;  /* 0x0000008340832221 */ /* 0x000fe20000010000 */
[----:B------:R-:W-:Y:S01]  /*2a40*/  LOP3.LUT P3, RZ, R166, 0xff000000, RZ, 0xc0, !PT ;  /* 0xff000000a6ff7812 */ /* 0x000fe2000786c0ff */
[----:B------:R-:W-:Y:S01]  /*2a50*/  FMUL.FTZ R166, R198, R111 ;  /* 0x0000006fc6a67220 */ /* 0x000fe20000410000 */
[----:B------:R-:W-:Y:S01]  /*2a60*/  FFMA.FTZ R233, R233, R91, R92 ;  /* 0x0000005be9e97223 */ /* 0x000fe2000001005c */
[----:B------:R-:W-:Y:S01]  /*2a70*/  FMUL.FTZ R96, R96, UR11 ;  /* 0x0000000b60607c20 */ /* 0x000fe20008410000 */
[----:B------:R-:W-:Y:S01]  /*2a80*/  FSEL R128, R97, RZ, P1 ;  /* 0x000000ff61807208 */ /* 0x000fe20000800000 */
[----:B------:R-:W-:Y:S01]  /*2a90*/  @P2 FADD.FTZ R166, R65, R166 ;  /* 0x000000a641a62221 */ /* 0x000fe20000010000 */
[----:B------:R-:W-:Y:S01]  /*2aa0*/  FMUL.FTZ R162, R198, R101 ;  /* 0x00000065c6a27220 */ /* 0x000fe20000410000 */
        /* <DEDUP_REMOVED lines=12> */
[----:B------:R-:W-:Y:S01]  /*2b70*/  FADD.FTZ R233, R112, -R233 ;  /* 0x800000e970e97221 */ /* 0x000fe20000010000 */
[----:B------:R-:W-:Y:S01]  /*2b80*/  FSEL R115, R96, RZ, P6 ;  /* 0x000000ff60737208 */ /* 0x000fe20003000000 */
[----:B------:R-:W-:Y:S01]  /*2b90*/  FMUL.FTZ R97, R97, UR11 ;  /* 0x0000000b61617c20 */ /* 0x000fe20008410000 */
[----:B------:R-:W-:Y:S01]  /*2ba0*/  LOP3.LUT P6, RZ, R167, 0xff, RZ, 0xc0, !PT ;  /* 0x000000ffa7ff7812 */ /* 0x000fe200078cc0ff */
[----:B------:R-:W-:Y:S01]  /*2bb0*/  FMUL.FTZ R91, R91, UR11 ;  /* 0x0000000b5b5b7c20 */ /* 0x000fe20008410000 */
[----:B------:R-:W-:Y:S01]  /*2bc0*/  FMUL.FTZ R163, R198, R233 ;  /* 0x000000e9c6a37220 */ /* 0x000fe20000410000 */
[----:B------:R-:W-:Y:S01]  /*2bd0*/  LOP3.LUT P1, RZ, R167, 0xff00, RZ, 0xc0, !PT ;  /* 0x0000ff00a7ff7812 */ /* 0x000fe2000782c0ff */
[----:B------:R-:W-:Y:S01]  /*2be0*/  FADD.FTZ R241, R114, -R241 ;  /* 0x800000f172f17221 */ /* 0x000fe20000010000 */
[----:B------:R-:W-:Y:S01]  /*2bf0*/  FSEL R130, R97, RZ, P6 ;  /* 0x000000ff61827208 */ /* 0x000fe20003000000 */
[----:B------:R-:W-:Y:S01]  /*2c00*/  FADD.FTZ R97, R117, -R104 ;  /* 0x8000006875617221 */ /* 0x000fe20000010000 */
[----:B------:R-:W-:Y:S01]  /*2c10*/  @P2 FADD.FTZ R163, R62, R163 ;  /* 0x000000a33ea32221 */ /* 0x000fe20000010000 */
[----:B------:R-:W-:Y:S01]  /*2c20*/  FSEL R117, R91, RZ, P1 ;  /* 0x000000ff5b757208 */ /* 0x000fe20000800000 */
[----:B------:R-:W-:Y:S01]  /*2c30*/  FMUL.FTZ R219, R198, R241 ;  /* 0x000000f1c6db7220 */ /* 0x000fe20000410000 */
[----:B------:R-:W-:Y:S01]  /*2c40*/  ISETP.NE.U32.AND P1, PT, RZ, UR12, PT ;  /* 0x0000000cff007c0c */ /* 0x000fe2000bf25070 */
[----:B------:R-:W-:Y:S01]  /*2c50*/  FADD.FTZ R113, R113, -R238 ;  /* 0x800000ee71717221 */ /* 0x000fe20000010000 */
[----:B------:R-:W-:Y:S01]  /*2c60*/  FMUL.FTZ R100, R163, R197 ;  /* 0x000000c5a3647220 */ /* 0x000fe20000410000 */
[----:B------:R-:W-:Y:S01]  /*2c70*/  @P2 FADD.FTZ R162, R63, R162 ;  /* 0x000000a23fa22221 */ /* 0x000fe20000010000 */
[----:B------:R-:W-:Y:S01]  /*2c80*/  FADD.FTZ R221, R124, -R223 ;  /* 0x800000df7cdd7221 */ /* 0x000fe20000010000 */
[----:B------:R-:W-:Y:S01]  /*2c90*/  ISETP.NE.AND.EX P1, PT, RZ, UR13, PT, P1 ;  /* 0x0000000dff007c0c */ /* 0x000fe2000bf25310 */
[----:B------:R-:W-:Y:S01]  /*2ca0*/  @P2 FADD.FTZ R219, R66, R219 ;  /* 0x000000db42db2221 */ /* 0x000fe20000010000 */
[----:B------:R-:W-:Y:S01]  /*2cb0*/  FMUL.FTZ R124, R198, R113 ;  /* 0x00000071c67c7220 */ /* 0x000fe20000410000 */
[----:B------:R-:W-:Y:S01]  /*2cc0*/  FADD.FTZ R245, R116, -R245 ;  /* 0x800000f574f57221 */ /* 0x000fe20000010000 */
[----:B------:R-:W-:Y:S01]  /*2cd0*/  FMUL.FTZ R100, R100, UR11 ;  /* 0x0000000b64647c20 */ /* 0x000fe20008410000 */
[----:B------:R-:W-:Y:S01]  /*2ce0*/  FADD.FTZ R249, R120, -R249 ;  /* 0x800000f978f97221 */ /* 0x000fe20000010000 */
[-C--:B------:R-:W-:Y:S01]  /*2cf0*/  FMUL.FTZ R96, R162, R197.reuse ;  /* 0x000000c5a2607220 */ /* 0x080fe20000410000 */
[----:B------:R-:W-:Y:S01]  /*2d00*/  FMUL.FTZ R91, R219, R197 ;  /* 0x000000c5db5b7220 */ /* 0x000fe20000410000 */
[----:B------:R-:W-:Y:S01]  /*2d10*/  @P2 FADD.FTZ R124, R67, R124 ;  /* 0x0000007c437c2221 */ /* 0x000fe20000010000 */
[C---:B------:R-:W-:Y:S01]  /*2d20*/  FMUL.FTZ R225, R198.reuse, R245 ;  /* 0x000000f5c6e17220 */ /* 0x040fe20000410000 */
[----:B------:R-:W-:Y:S01]  /*2d30*/  FMUL.FTZ R223, R198, R249 ;  /* 0x000000f9c6df7220 */ /* 0x000fe20000410000 */
[----:B------:R-:W-:Y:S01]  /*2d40*/  FMUL.FTZ R96, R96, UR11 ;  /* 0x0000000b60607c20 */ /* 0x000fe20008410000 */
[----:B------:R-:W-:Y:S01]  /*2d50*/  FSEL R112, R100, RZ, P5 ;  /* 0x000000ff64707208 */ /* 0x000fe20002800000 */
[----:B------:R-:W-:Y:S01]  /*2d60*/  FMUL.FTZ R91, R91, UR11 ;  /* 0x0000000b5b5b7c20 */ /* 0x000fe20008410000 */
[----:B------:R-:W-:Y:S01]  /*2d70*/  LOP3.LUT P5, RZ, R167, 0xff0000, RZ, 0xc0, !PT ;  /* 0x00ff0000a7ff7812 */ /* 0x000fe200078ac0ff */
[----:B------:R-:W-:Y:S01]  /*2d80*/  FMUL.FTZ R92, R124, R197 ;  /* 0x000000c57c5c7220 */ /* 0x000fe20000410000 */
[----:B------:R-:W-:Y:S01]  /*2d90*/  FADD.FTZ R129, R206, -R129 ;  /* 0x80000081ce817221 */ /* 0x000fe20000010000 */
[----:B------:R-:W-:Y:S01]  /*2da0*/  @P2 FADD.FTZ R225, R68, R225 ;  /* 0x000000e144e12221 */ /* 0x000fe20000010000 */
[----:B------:R-:W-:Y:S01]  /*2db0*/  FMUL.FTZ R206, R198, R97 ;  /* 0x00000061c6ce7220 */ /* 0x000fe20000410000 */
[----:B------:R-:W-:Y:S01]  /*2dc0*/  @P2 FADD.FTZ R223, R70, R223 ;  /* 0x000000df46df2221 */ /* 0x000fe20000010000 */
[----:B------:R-:W-:Y:S01]  /*2dd0*/  FSEL R127, R96, RZ, P3 ;  /* 0x000000ff607f7208 */ /* 0x000fe20001800000 */
[----:B------:R-:W-:Y:S01]  /*2de0*/  FADD.FTZ R215, R215, -R240 ;  /* 0x800000f0d7d77221 */ /* 0x000fe20000010000 */
[----:B------:R-:W-:Y:S01]  /*2df0*/  FMUL.FTZ R92, R92, UR11 ;  /* 0x0000000b5c5c7c20 */ /* 0x000fe20008410000 */
[----:B------:R-:W-:Y:S01]  /*2e00*/  FSEL R120, R91, RZ, P5 ;  /* 0x000000ff5b787208 */ /* 0x000fe20002800000 */
[----:B------:R-:W0:Y:S01]  /*2e10*/  @P1 LDC.64 R102, c[0x0][0x308] ;  /* 0x0000c200ff661b82 */ /* 0x000e220000000a00 */
[----:B------:R-:W-:Y:S01]  /*2e20*/  LOP3.LUT P3, RZ, R167, 0xff000000, RZ, 0xc0, !PT ;  /* 0xff000000a7ff7812 */ /* 0x000fe2000786c0ff */
[-C--:B------:R-:W-:Y:S01]  /*2e30*/  FMUL.FTZ R91, R225, R197.reuse ;  /* 0x000000c5e15b7220 */ /* 0x080fe20000410000 */
[----:B------:R-:W-:Y:S01]  /*2e40*/  MOV R100, R158 ;  /* 0x0000009e00647202 */ /* 0x000fe20000000f00 */
[----:B------:R-:W-:Y:S01]  /*2e50*/  @P2 FADD.FTZ R206, R69, R206 ;  /* 0x000000ce45ce2221 */ /* 0x000fe20000010000 */
[----:B------:R-:W-:Y:S01]  /*2e60*/  FMUL.FTZ R96, R223, R197 ;  /* 0x000000c5df607220 */ /* 0x000fe20000410000 */
[----:B------:R-:W-:Y:S01]  /*2e70*/  FADD.FTZ R125, R125, -R204 ;  /* 0x800000cc7d7d7221 */ /* 0x000fe20000010000 */
[C---:B------:R-:W-:Y:S01]  /*2e80*/  FMUL.FTZ R221, R198.reuse, R221 ;  /* 0x000000ddc6dd7220 */ /* 0x040fe20000410000 */
[----:B------:R-:W1:Y:S01]  /*2e90*/  LDC.64 R106, c[0x0][0x2f8] ;  /* 0x0000be00ff6a7b82 */ /* 0x000e620000000a00 */
[----:B------:R-:W-:Y:S01]  /*2ea0*/  FMUL.FTZ R204, R198, R215 ;  /* 0x000000d7c6cc7220 */ /* 0x000fe20000410000 */
[----:B------:R-:W-:Y:S01]  /*2eb0*/  FSEL R167, R92, RZ, P3 ;  /* 0x000000ff5ca77208 */ /* 0x000fe20001800000 */
[----:B------:R-:W-:Y:S01]  /*2ec0*/  FMUL.FTZ R91, R91, UR11 ;  /* 0x0000000b5b5b7c20 */ /* 0x000fe20008410000 */
[----:B------:R-:W-:Y:S01]  /*2ed0*/  LOP3.LUT P6, RZ, R100, 0xff, RZ, 0xc0, !PT ;  /* 0x000000ff64ff7812 */ /* 0x000fe200078cc0ff */
[----:B------:R-:W-:Y:S01]  /*2ee0*/  FMUL.FTZ R92, R206, R197 ;  /* 0x000000c5ce5c7220 */ /* 0x000fe20000410000 */
[----:B------:R-:W-:Y:S01]  /*2ef0*/  FMUL.FTZ R96, R96, UR11 ;  /* 0x0000000b60607c20 */ /* 0x000fe20008410000 */
[----:B------:R-:W-:Y:S01]  /*2f00*/  FADD.FTZ R101, R126, -R101 ;  /* 0x800000657e657221 */ /* 0x000fe20000010000 */
[----:B------:R-:W-:Y:S01]  /*2f10*/  LOP3.LUT P3, RZ, R158, 0xff0000, RZ, 0xc0, !PT ;  /* 0x00ff00009eff7812 */ /* 0x000fe2000786c0ff */
[----:B------:R-:W-:Y:S01]  /*2f20*/  @P2 FADD.FTZ R221, R72, R221 ;  /* 0x000000dd48dd2221 */ /* 0x000fe20000010000 */
[----:B------:R-:W-:Y:S01]  /*2f30*/  @P2 FADD.FTZ R204, R71, R204 ;  /* 0x000000cc47cc2221 */ /* 0x000fe20000010000 */
[----:B------:R-:W-:Y:S01]  /*2f40*/  FMUL.FTZ R92, R92, UR11 ;  /* 0x0000000b5c5c7c20 */ /* 0x000fe20008410000 */
[----:B------:R-:W-:Y:S01]  /*2f50*/  FSEL R116, R91, RZ, P6 ;  /* 0x000000ff5b747208 */ /* 0x000fe20003000000 */
[C---:B------:R-:W-:Y:S01]  /*2f60*/  FMUL.FTZ R126, R198.reuse, R125 ;  /* 0x0000007dc67e7220 */ /* 0x040fe20000410000 */
[----:B------:R-:W-:Y:S01]  /*2f70*/  FMUL.FTZ R215, R198, R129 ;  /* 0x00000081c6d77220 */ /* 0x000fe20000410000 */
[----:B------:R-:W-:Y:S01]  /*2f80*/  LOP3.LUT P5, RZ, R158, 0xff00, RZ, 0xc0, !PT ;  /* 0x0000ff009eff7812 */ /* 0x000fe200078ac0ff */
[----:B------:R-:W-:Y:S01]  /*2f90*/  FMUL.FTZ R91, R221, R197 ;  /* 0x000000c5dd5b7220 */ /* 0x000fe20000410000 */
[----:B------:R-:W-:Y:S01]  /*2fa0*/  FSEL R114, R96, RZ, P3 ;  /* 0x000000ff60727208 */ /* 0x000fe20001800000 */
[----:B------:R-:W-:Y:S01]  /*2fb0*/  FMUL.FTZ R198, R198, R101 ;  /* 0x00000065c6c67220 */ /* 0x000fe20000410000 */
[----:B------:R-:W-:Y:S01]  /*2fc0*/  FMUL.FTZ R97, R204, R197 ;  /* 0x000000c5cc617220 */ /* 0x000fe20000410000 */
[----:B------:R-:W-:Y:S01]  /*2fd0*/  ISETP.NE.U32.AND P3, PT, RZ, UR12, PT ;  /* 0x0000000cff007c0c */ /* 0x000fe2000bf65070 */
[----:B------:R-:W2:Y:S01]  /*2fe0*/  @P1 LDC.64 R100, c[0x0][0x308] ;  /* 0x0000c200ff641b82 */ /* 0x000ea20000000a00 */
[----:B------:R-:W-:Y:S01]  /*2ff0*/  FSEL R129, R92, RZ, P5 ;  /* 0x000000ff5c817208 */ /* 0x000fe20002800000 */
[----:B------:R-:W-:Y:S01]  /*3000*/  FMUL.FTZ R91, R91, UR11 ;  /* 0x0000000b5b5b7c20 */ /* 0x000fe20008410000 */
[----:B------:R-:W-:Y:S01]  /*3010*/  FMUL.FTZ R97, R97, UR11 ;  /* 0x0000000b61617c20 */ /* 0x000fe20008410000 */
[----:B------:R-:W-:Y:S01]  /*3020*/  LOP3.LUT P5, RZ, R159, 0xff, RZ, 0xc0, !PT ;  /* 0x000000ff9fff7812 */ /* 0x000fe200078ac0ff */
[----:B0-----:R-:W-:Y:S01]  /*3030*/  @P1 IMAD.WIDE.U32 R102, R205, 0x20, R102 ;  /* 0x00000020cd661825 */ /* 0x001fe200078e0066 */
[----:B------:R-:W-:-:S03]  /*3040*/  ISETP.NE.AND.EX P3, PT, RZ, UR13, PT, P3 ;  /* 0x0000000dff007c0c */ /* 0x000fc6000bf65330 */
[----:B------:R-:W-:Y:S01]  /*3050*/  @P2 FADD.FTZ R126, R73, R126 ;  /* 0x0000007e497e2221 */ /* 0x000fe20000010000 */
[----:B------:R-:W-:Y:S01]  /*3060*/  LOP3.LUT P6, RZ, R158, 0xff000000, RZ, 0xc0, !PT ;  /* 0xff0000009eff7812 */ /* 0x000fe200078cc0ff */
[----:B------:R-:W0:Y:S01]  /*3070*/  @P1 LDC.64 R104, c[0x0][0x308] ;  /* 0x0000c200ff681b82 */ /* 0x000e220000000a00 */
[----:B------:R-:W-:Y:S01]  /*3080*/  FSEL R113, R91, RZ, P5 ;  /* 0x000000ff5b717208 */ /* 0x000fe20002800000 */
[----:B------:R-:W-:Y:S01]  /*3090*/  @P2 FADD.FTZ R215, R74, R215 ;  /* 0x000000d74ad72221 */ /* 0x000fe20000010000 */
[----:B------:R-:W-:Y:S01]  /*30a0*/  SEL R96, R89, R80, P3 ;  /* 0x0000005059607207 */ /* 0x000fe20001800000 */
[----:B------:R-:W-:Y:S01]  /*30b0*/  @P2 FADD.FTZ R198, R75, R198 ;  /* 0x000000c64bc62221 */ /* 0x000fe20000010000 */
[----:B------:R-:W-:Y:S02]  /*30c0*/  FSEL R125, R97, RZ, P6 ;  /* 0x000000ff617d7208 */ /* 0x000fe40003000000 */
[----:B------:R-:W-:Y:S02]  /*30d0*/  SEL R92, R93, R76, P3 ;  /* 0x0000004c5d5c7207 */ /* 0x000fe40001800000 */
[----:B------:R-:W-:-:S02]  /*30e0*/  F2FP.F16.F32.PACK_AB R89, R108, R207 ;  /* 0x000000cf6c59723e */ /* 0x000fc400000000ff */
[----:B------:R-:W-:Y:S02]  /*30f0*/  F2FP.F16.F32.PACK_AB R91, R109, R212 ;  /* 0x000000d46d5b723e */ /* 0x000fe400000000ff */
[----:B------:R-:W-:Y:S01]  /*3100*/  SEL R93, R94, R77, P3 ;  /* 0x0000004d5e5d7207 */ /* 0x000fe20001800000 */
[----:B------:R-:W3:Y:S01]  /*3110*/  @P1 LDC.64 R108, c[0x0][0x308] ;  /* 0x0000c200ff6c1b82 */ /* 0x000ee20000000a00 */
[----:B------:R-:W-:Y:S02]  /*3120*/  SEL R97, R98, R81, P3 ;  /* 0x0000005162617207 */ /* 0x000fe40001800000 */
[----:B------:R-:W-:Y:S02]  /*3130*/  F2FP.F16.F32.PACK_AB R85, R85, R86 ;  /* 0x000000565555723e */ /* 0x000fe400000000ff */
[----:B------:R-:W-:Y:S02]  /*3140*/  SEL R94, R95, R78, P3 ;  /* 0x0000004e5f5e7207 */ /* 0x000fe40001800000 */
[----:B------:R-:W-:-:S02]  /*3150*/  SEL R98, R99, R82, P3 ;  /* 0x0000005263627207 */ /* 0x000fc40001800000 */
[----:B------:R-:W-:Y:S01]  /*3160*/  F2FP.F16.F32.PACK_AB R86, R213, R88 ;  /* 0x00000058d556723e */ /* 0x000fe200000000ff */
[----:B0-----:R-:W-:Y:S01]  /*3170*/  @P1 IMAD.WIDE.U32 R104, R201, 0x20, R104 ;  /* 0x00000020c9681825 */ /* 0x001fe200078e0068 */
[----:B------:R-:W-:Y:S02]  /*3180*/  SEL R95, R90, R79, P3 ;  /* 0x0000004f5a5f7207 */ /* 0x000fe40001800000 */
[----:B------:R-:W-:Y:S02]  /*3190*/  SEL R99, R202, R83, P3 ;  /* 0x00000053ca637207 */ /* 0x000fe40001800000 */
[----:B------:R-:W-:Y:S01]  /*31a0*/  F2FP.F16.F32.PACK_AB R84, R84, R87 ;  /* 0x000000575454723e */ /* 0x000fe200000000ff */
[----:B------:R0:W-:Y:S01]  /*31b0*/  @P1 STG.E.128 desc[UR6][R102.64], R92 ;  /* 0x0000005c66001986 */ /* 0x0001e2000c101d06 */
[----:B------:R-:W-:Y:S01]  /*31c0*/  F2FP.F16.F32.PACK_AB R88, R110, R209 ;  /* 0x000000d16e58723e */ /* 0x000fe200000000ff */
[----:B-1----:R-:W-:Y:S01]  /*31d0*/  IMAD.WIDE.U32 R110, R205, 0x10, R106 ;  /* 0x00000010cd6e7825 */ /* 0x002fe200078e006a */
[----:B------:R-:W-:Y:S01]  /*31e0*/  F2FP.F16.F32.PACK_AB R87, R208, R211 ;  /* 0x000000d3d057723e */ /* 0x000fe200000000ff */
[----:B------:R1:W-:Y:S01]  /*31f0*/  @P1 STG.E.128 desc[UR6][R102.64+0x10], R96 ;  /* 0x0000106066001986 */ /* 0x0003e2000c101d06 */
[----:B------:R-:W-:-:S02]  /*3200*/  LOP3.LUT P6, RZ, R159, 0xff00, RZ, 0xc0, !PT ;  /* 0x0000ff009fff7812 */ /* 0x000fc400078cc0ff */
[C---:B------:R-:W-:Y:S01]  /*3210*/  LOP3.LUT P5, RZ, R159.reuse, 0xff0000, RZ, 0xc0, !PT ;  /* 0x00ff00009fff7812 */ /* 0x040fe200078ac0ff */
[----:B------:R4:W-:Y:S01]  /*3220*/  STG.E.128 desc[UR6][R110.64], R84 ;  /* 0x000000546e007986 */ /* 0x0009e2000c101d06 */
[----:B------:R-:W-:Y:S01]  /*3230*/  LOP3.LUT P2, RZ, R159, 0xff000000, RZ, 0xc0, !PT ;  /* 0xff0000009fff7812 */ /* 0x000fe2000784c0ff */
[----:B--2---:R-:W-:Y:S01]  /*3240*/  @P1 IMAD.WIDE.U32 R158, R203, 0x20, R100 ;  /* 0x00000020cb9e1825 */ /* 0x004fe200078e0064 */
[----:B------:R-:W-:Y:S02]  /*3250*/  F2FP.F16.F32.PACK_AB R90, R217, R210 ;  /* 0x000000d2d95a723e */ /* 0x000fe400000000ff */
[-C--:B------:R-:W-:Y:S01]  /*3260*/  SEL R100, R165, R76.reuse, P3 ;  /* 0x0000004ca5647207 */ /* 0x080fe20001800000 */
[----:B------:R-:W-:Y:S01]  /*3270*/  IMAD.WIDE.U32 R202, R203, 0x10, R106 ;  /* 0x00000010cbca7825 */ /* 0x000fe200078e006a */
[----:B------:R-:W-:Y:S02]  /*3280*/  SEL R101, R200, R77, P3 ;  /* 0x0000004dc8657207 */ /* 0x000fe40001800000 */
[----:B------:R-:W-:Y:S01]  /*3290*/  SEL R200, RZ, 0x1, P4 ;  /* 0x00000001ffc87807 */ /* 0x000fe20002000000 */
[----:B---3--:R-:W-:Y:S01]  /*32a0*/  @P1 IMAD.WIDE.U32 R108, R199, 0x20, R108 ;  /* 0x00000020c76c1825 */ /* 0x008fe200078e006c */
[----:B0-----:R-:W-:-:S02]  /*32b0*/  SEL R92, R123, R76, P3 ;  /* 0x0000004c7b5c7207 */ /* 0x001fc40001800000 */
[----:B------:R-:W-:Y:S02]  /*32c0*/  SEL R93, R122, R77, P3 ;  /* 0x0000004d7a5d7207 */ /* 0x000fe40001800000 */
[-C--:B-1----:R-:W-:Y:S02]  /*32d0*/  SEL R97, R160, R81.reuse, P3 ;  /* 0x00000051a0617207 */ /* 0x082fe40001800000 */
[-C--:B------:R-:W-:Y:S02]  /*32e0*/  SEL R98, R161, R82.reuse, P3 ;  /* 0x00000052a1627207 */ /* 0x080fe40001800000 */
[-C--:B----4-:R-:W-:Y:S02]  /*32f0*/  SEL R85, R166, R81.reuse, P3 ;  /* 0x00000051a6557207 */ /* 0x090fe40001800000 */
[-C--:B------:R-:W-:Y:S02]  /*3300*/  SEL R86, R219, R82.reuse, P3 ;  /* 0x00000052db567207 */ /* 0x080fe40001800000 */
        /* <DEDUP_REMOVED lines=9> */
[----:B------:R-:W-:Y:S01]  /*33a0*/  SEL R96, R119, R80, P3 ;  /* 0x0000005077607207 */ /* 0x000fe20001800000 */
[----:B------:R-:W-:Y:S01]  /*33b0*/  FMUL.FTZ R197, R197, UR11 ;  /* 0x0000000bc5c57c20 */ /* 0x000fe20008410000 */
[----:B------:R-:W-:Y:S01]  /*33c0*/  SEL R99, R164, R83, P3 ;  /* 0x00000053a4637207 */ /* 0x000fe20001800000 */
[----:B------:R0:W-:Y:S01]  /*33d0*/  @P1 STG.E.128 desc[UR6][R158.64], R92 ;  /* 0x0000005c9e001986 */ /* 0x0001e2000c101d06 */
[----:B------:R-:W-:Y:S01]  /*33e0*/  SEL R102, R163, R78, P3 ;  /* 0x0000004ea3667207 */ /* 0x000fe20001800000 */
[--C-:B------:R-:W-:Y:S01]  /*33f0*/  IMAD.WIDE.U32 R118, R201, 0x10, R106.reuse ;  /* 0x00000010c9767825 */ /* 0x100fe200078e006a */
[----:B------:R-:W-:Y:S01]  /*3400*/  SEL R103, R162, R79, P3 ;  /* 0x0000004fa2677207 */ /* 0x000fe20001800000 */
[----:B------:R1:W-:Y:S01]  /*3410*/  @P1 STG.E.128 desc[UR6][R158.64+0x10], R96 ;  /* 0x000010609e001986 */ /* 0x0003e2000c101d06 */
[----:B------:R-:W-:Y:S01]  /*3420*/  SEL R84, R131, R80, P3 ;  /* 0x0000005083547207 */ /* 0x000fe20001800000 */
[----:B------:R-:W-:Y:S01]  /*3430*/  IMAD.WIDE.U32 R106, R199, 0x10, R106 ;  /* 0x00000010c76a7825 */ /* 0x000fe200078e006a */
[----:B------:R-:W-:Y:S01]  /*3440*/  SEL R87, R124, R83, P3 ;  /* 0x000000537c577207 */ /* 0x000fe20001800000 */
[----:B------:R2:W-:Y:S01]  /*3450*/  STG.E.128 desc[UR6][R202.64], R88 ;  /* 0x00000058ca007986 */ /* 0x0005e2000c101d06 */
[----:B------:R-:W-:-:S02]  /*3460*/  SEL R76, R225, R76, P3 ;  /* 0x0000004ce14c7207 */ /* 0x000fc40001800000 */
[----:B------:R-:W-:Y:S01]  /*3470*/  SEL R77, R206, R77, P3 ;  /* 0x0000004dce4d7207 */ /* 0x000fe20001800000 */
[----:B------:R3:W-:Y:S01]  /*3480*/  @P1 STG.E.128 desc[UR6][R104.64], R100 ;  /* 0x0000006468001986 */ /* 0x0007e2000c101d06 */
[----:B------:R-:W-:Y:S02]  /*3490*/  SEL R78, R223, R78, P3 ;  /* 0x0000004edf4e7207 */ /* 0x000fe40001800000 */
[----:B------:R-:W-:Y:S01]  /*34a0*/  SEL R79, R204, R79, P3 ;  /* 0x0000004fcc4f7207 */ /* 0x000fe20001800000 */
[----:B------:R3:W-:Y:S01]  /*34b0*/  @P1 STG.E.128 desc[UR6][R104.64+0x10], R84 ;  /* 0x0000105468001986 */ /* 0x0007e2000c101d06 */
[----:B------:R-:W-:Y:S02]  /*34c0*/  SEL R80, R221, R80, P3 ;  /* 0x00000050dd507207 */ /* 0x000fe40001800000 */
[----:B0-----:R-:W-:Y:S02]  /*34d0*/  FSEL R94, R126, RZ, P6 ;  /* 0x000000ff7e5e7208 */ /* 0x001fe40003000000 */
[----:B------:R-:W-:-:S02]  /*34e0*/  FSEL R95, R215, RZ, P5 ;  /* 0x000000ffd75f7208 */ /* 0x000fc40002800000 */
[----:B-1----:R-:W-:Y:S02]  /*34f0*/  FSEL R96, R197, RZ, P2 ;  /* 0x000000ffc5607208 */ /* 0x002fe40001000000 */
[----:B------:R-:W-:Y:S02]  /*3500*/  SEL R83, R198, R83, P3 ;  /* 0x00000053c6537207 */ /* 0x000fe40001800000 */
[----:B--2---:R-:W-:Y:S02]  /*3510*/  F2FP.F16.F32.PACK_AB R88, R128, R115 ;  /* 0x000000738058723e */ /* 0x004fe400000000ff */
[----:B------:R-:W-:Y:S02]  /*3520*/  F2FP.F16.F32.PACK_AB R89, R127, R112 ;  /* 0x000000707f59723e */ /* 0x000fe400000000ff */
[----:B------:R-:W-:Y:S02]  /*3530*/  F2FP.F16.F32.PACK_AB R90, R117, R130 ;  /* 0x00000082755a723e */ /* 0x000fe400000000ff */
[----:B------:R-:W-:-:S02]  /*3540*/  F2FP.F16.F32.PACK_AB R91, R167, R120 ;  /* 0x00000078a75b723e */ /* 0x000fc400000000ff */
[----:B------:R-:W-:Y:S02]  /*3550*/  F2FP.F16.F32.PACK_AB R92, R129, R116 ;  /* 0x00000074815c723e */ /* 0x000fe400000000ff */
[----:B------:R-:W-:Y:S01]  /*3560*/  F2FP.F16.F32.PACK_AB R93, R125, R114 ;  /* 0x000000727d5d723e */ /* 0x000fe200000000ff */
[----:B------:R3:W-:Y:S01]  /*3570*/  STG.E.128 desc[UR6][R118.64], R88 ;  /* 0x0000005876007986 */ /* 0x0007e2000c101d06 */
[----:B------:R-:W-:Y:S02]  /*3580*/  F2FP.F16.F32.PACK_AB R94, R94, R113 ;  /* 0x000000715e5e723e */ /* 0x000fe400000000ff */
[----:B------:R-:W-:Y:S01]  /*3590*/  F2FP.F16.F32.PACK_AB R95, R96, R95 ;  /* 0x0000005f605f723e */ /* 0x000fe200000000ff */
[----:B------:R3:W-:Y:S04]  /*35a0*/  @P1 STG.E.128 desc[UR6][R108.64], R76 ;  /* 0x0000004c6c001986 */ /* 0x0007e8000c101d06 */
[----:B------:R3:W-:Y:S01]  /*35b0*/  @P1 STG.E.128 desc[UR6][R108.64+0x10], R80 ;  /* 0x000010506c001986 */ /* 0x0007e2000c101d06 */
        /* <DEDUP_REMOVED lines=43> */
.L_x_9034:
        /* <DEDUP_REMOVED lines=27> */
.L_x_9035:
[----:B------:R-:W-:Y:S01]  /*3a20*/  HFMA2.MMA R94, -RZ, RZ, 0, 9.5367431640625e-07 ;  /* 0x00000010ff5e7435 */ /* 0x000fe200000001ff */
[----:B------:R-:W-:Y:S02]  /*3a30*/  MOV R95, R87 ;  /* 0x00000057005f7202 */ /* 0x000fe40000000f00 */
[----:B------:R-:W-:Y:S02]  /*3a40*/  MOV R97, 0x1f ;  /* 0x0000001f00617802 */ /* 0x000fe40000000f00 */
[----:B------:R-:W-:-:S07]  /*3a50*/  MOV R92, 0xffffffff ;  /* 0xffffffff005c7802 */ /* 0x000fce0000000f00 */
[----:B-----5:R-:W-:Y:S05]  /*3a60*/  WARPSYNC.COLLECTIVE R92, `(.L_x_9038) ;  /* 0x000000005c087348 */ /* 0x020fea0003c00000 */
[----:B------:R0:W1:Y:S02]  /*3a70*/  SHFL.DOWN P3, R93, R95, R94, R97 ;  /* 0x0800005e5f5d7389 */ /* 0x0000640000060061 */
[----:B01---5:R-:W-:Y:S01]  /*3a80*/  ENDCOLLECTIVE ;  /* 0x000000000000791b */ /* 0x023fe20003800000 */
.L_x_9038:
[----:B------:R-:W-:Y:S02]  /*3a90*/  MOV R95, R85 ;  /* 0x00000055005f7202 */ /* 0x000fe40000000f00 */
[----:B------:R-:W-:-:S07]  /*3aa0*/  MOV R84, R93 ;  /* 0x0000005d00547202 */ /* 0x000fce0000000f00 */
[----:B------:R-:W-:Y:S05]  /*3ab0*/  WARPSYNC.COLLECTIVE R92, `(.L_x_9039) ;  /* 0x000000005c087348 */ /* 0x000fea0003c00000 */
[----:B------:R0:W1:Y:S02]  /*3ac0*/  SHFL.DOWN P3, R93, R95, R94, R97 ;  /* 0x0800005e5f5d7389 */ /* 0x0000640000060061 */
[----:B01----:R-:W-:Y:S01]  /*3ad0*/  ENDCOLLECTIVE ;  /* 0x000000000000791b */ /* 0x003fe20003800000 */
.L_x_9039:
[----:B------:R-:W-:Y:S01]  /*3ae0*/  FADD.FTZ R84, R87, R84 ;  /* 0x0000005457547221 */ /* 0x000fe20000010000 */
[----:B------:R-:W-:-:S04]  /*3af0*/  HFMA2.MMA R94, -RZ, RZ, 0, 4.76837158203125e-07 ;  /* 0x00000008ff5e7435 */ /* 0x000fc800000001ff */
[----:B------:R-:W-:Y:S02]  /*3b00*/  MOV R95, R84 ;  /* 0x00000054005f7202 */ /* 0x000fe40000000f00 */
[----:B------:R-:W-:-:S07]  /*3b10*/  MOV R86, R93 ;  /* 0x0000005d00567202 */ /* 0x000fce0000000f00 */
[----:B------:R-:W-:Y:S05]  /*3b20*/  WARPSYNC.COLLECTIVE R92, `(.L_x_9040) ;  /* 0x000000005c087348 */ /* 0x000fea0003c00000 */
[----:B------:R0:W1:Y:S02]  /*3b30*/  SHFL.DOWN P3, R93, R95, R94, R97 ;  /* 0x0800005e5f5d7389 */ /* 0x0000640000060061 */
[----:B01----:R-:W-:Y:S01]  /*3b40*/  ENDCOLLECTIVE ;  /* 0x000000000000791b */ /* 0x003fe20003800000 */
.L_x_9040:
[----:B------:R-:W-:-:S05]  /*3b50*/  FADD.FTZ R86, R85, R86 ;  /* 0x0000005655567221 */ /* 0x000fca0000010000 */
[----:B------:R-:W-:Y:S02]  /*3b60*/  MOV R95, R86 ;  /* 0x00000056005f7202 */ /* 0x000fe40000000f00 */
[----:B------:R-:W-:-:S07]  /*3b70*/  MOV R89, R93 ;  /* 0x0000005d00597202 */ /* 0x000fce0000000f00 */
[----:B------:R-:W-:Y:S05]  /*3b80*/  WARPSYNC.COLLECTIVE R92, `(.L_x_9041) ;  /* 0x000000005c087348 */ /* 0x000fea0003c00000 */
[----:B------:R0:W1:Y:S02]  /*3b90*/  SHFL.DOWN P3, R93, R95, R94, R97 ;  /* 0x0800005e5f5d7389 */ /* 0x0000640000060061 */
[----:B01----:R-:W-:Y:S01]  /*3ba0*/  ENDCOLLECTIVE ;  /* 0x000000000000791b */ /* 0x003fe20003800000 */
.L_x_9041:
[----:B------:R-:W-:Y:S01]  /*3bb0*/  FADD.FTZ R89, R84, R89 ;  /* 0x0000005954597221 */ /* 0x000fe20000010000 */
[----:B------:R-:W-:-:S04]  /*3bc0*/  HFMA2.MMA R94, -RZ, RZ, 0, 2.384185791015625e-07 ;  /* 0x00000004ff5e7435 */ /* 0x000fc800000001ff */
[----:B------:R-:W-:Y:S02]  /*3bd0*/  MOV R95, R89 ;  /* 0x00000059005f7202 */ /* 0x000fe40000000f00 */
[----:B------:R-:W-:-:S07]  /*3be0*/  MOV R91, R93 ;  /* 0x0000005d005b7202 */ /* 0x000fce0000000f00 */
[----:B------:R-:W-:Y:S05]  /*3bf0*/  WARPSYNC.COLLECTIVE R92, `(.L_x_9042) ;  /* 0x000000005c087348 */ /* 0x000fea0003c00000 */
[----:B------:R0:W1:Y:S02]  /*3c00*/  SHFL.DOWN P3, R93, R95, R94, R97 ;  /* 0x0800005e5f5d7389 */ /* 0x0000640000060061 */
[----:B01----:R-:W-:Y:S01]  /*3c10*/  ENDCOLLECTIVE ;  /* 0x000000000000791b */ /* 0x003fe20003800000 */
.L_x_9042:
[----:B------:R-:W-:-:S05]  /*3c20*/  FADD.FTZ R91, R86, R91 ;  /* 0x0000005b565b7221 */ /* 0x000fca0000010000 */
[----:B------:R-:W-:Y:S02]  /*3c30*/  MOV R95, R91 ;  /* 0x0000005b005f7202 */ /* 0x000fe40000000f00 */
[----:B------:R-:W-:-:S07]  /*3c40*/  MOV R88, R93 ;  /* 0x0000005d00587202 */ /* 0x000fce0000000f00 */
[----:B------:R-:W-:Y:S05]  /*3c50*/  WARPSYNC.COLLECTIVE R92, `(.L_x_9043) ;  /* 0x000000005c087348 */ /* 0x000fea0003c00000 */
[----:B------:R0:W1:Y:S02]  /*3c60*/  SHFL.DOWN P3, R93, R95, R94, R97 ;  /* 0x0800005e5f5d7389 */ /* 0x0000640000060061 */
[----:B01----:R-:W-:Y:S01]  /*3c70*/  ENDCOLLECTIVE ;  /* 0x000000000000791b */ /* 0x003fe20003800000 */
.L_x_9043:
[----:B------:R-:W-:Y:S01]  /*3c80*/  FADD.FTZ R88, R89, R88 ;  /* 0x0000005859587221 */ /* 0x000fe20000010000 */
[----:B------:R-:W-:-:S04]  /*3c90*/  HFMA2.MMA R94, -RZ, RZ, 0, 1.1920928955078125e-07 ;  /* 0x00000002ff5e7435 */ /* 0x000fc800000001ff */
[----:B------:R-:W-:Y:S02]  /*3ca0*/  MOV R95, R88 ;  /* 0x00000058005f7202 */ /* 0x000fe40000000f00 */
[----:B------:R-:W-:-:S07]  /*3cb0*/  MOV R90, R93 ;  /* 0x0000005d005a7202 */ /* 0x000fce0000000f00 */
[----:B------:R-:W-:Y:S05]  /*3cc0*/  WARPSYNC.COLLECTIVE R92, `(.L_x_9044) ;  /* 0x000000005c087348 */ /* 0x000fea0003c00000 */
[----:B------:R0:W1:Y:S02]  /*3cd0*/  SHFL.DOWN P3, R93, R95, R94, R97 ;  /* 0x0800005e5f5d7389 */ /* 0x0000640000060061 */
[----:B01----:R-:W-:Y:S01]  /*3ce0*/  ENDCOLLECTIVE ;  /* 0x000000000000791b */ /* 0x003fe20003800000 */
.L_x_9044:
[----:B------:R-:W-:-:S05]  /*3cf0*/  FADD.FTZ R90, R91, R90 ;  /* 0x0000005a5b5a7221 */ /* 0x000fca0000010000 */
[----:B------:R-:W-:Y:S02]  /*3d00*/  MOV R95, R90 ;  /* 0x0000005a005f7202 */ /* 0x000fe40000000f00 */
[----:B------:R-:W-:-:S07]  /*3d10*/  MOV R85, R93 ;  /* 0x0000005d00557202 */ /* 0x000fce0000000f00 */
[----:B------:R-:W-:Y:S05]  /*3d20*/  WARPSYNC.COLLECTIVE R92, `(.L_x_9045) ;  /* 0x000000005c087348 */ /* 0x000fea0003c00000 */
[----:B------:R0:W1:Y:S02]  /*3d30*/  SHFL.DOWN P3, R93, R95, R94, R97 ;  /* 0x0800005e5f5d7389 */ /* 0x0000640000060061 */
[----:B01----:R-:W-:Y:S01]  /*3d40*/  ENDCOLLECTIVE ;  /* 0x000000000000791b */ /* 0x003fe20003800000 */
.L_x_9045:
[----:B------:R-:W-:Y:S01]  /*3d50*/  FADD.FTZ R85, R88, R85 ;  /* 0x0000005558557221 */ /* 0x000fe20000010000 */
[----:B------:R-:W-:-:S04]  /*3d60*/  HFMA2.MMA R94, -RZ, RZ, 0, 5.9604644775390625e-08 ;  /* 0x00000001ff5e7435 */ /* 0x000fc800000001ff */
[----:B------:R-:W-:Y:S02]  /*3d70*/  MOV R95, R85 ;  /* 0x00000055005f7202 */ /* 0x000fe40000000f00 */
[----:B------:R-:W-:-:S07]  /*3d80*/  MOV R87, R93 ;  /* 0x0000005d00577202 */ /* 0x000fce0000000f00 */
[----:B------:R-:W-:Y:S05]  /*3d90*/  WARPSYNC.COLLECTIVE R92, `(.L_x_9046) ;  /* 0x000000005c087348 */ /* 0x000fea0003c00000 */
[----:B------:R0:W1:Y:S02]  /*3da0*/  SHFL.DOWN P3, R93, R95, R94, R97 ;  /* 0x0800005e5f5d7389 */ /* 0x0000640000060061 */
[----:B01----:R-:W-:Y:S01]  /*3db0*/  ENDCOLLECTIVE ;  /* 0x000000000000791b */ /* 0x003fe20003800000 */
.L_x_9046:
[----:B------:R-:W-:-:S05]  /*3dc0*/  FADD.FTZ R87, R90, R87 ;  /* 0x000000575a577221 */ /* 0x000fca0000010000 */
[----:B------:R-:W-:Y:S02]  /*3dd0*/  MOV R95, R87 ;  /* 0x00000057005f7202 */ /* 0x000fe40000000f00 */
[----:B------:R-:W-:-:S07]  /*3de0*/  MOV R84, R93 ;  /* 0x0000005d00547202 */ /* 0x000fce0000000f00 */
[----:B------:R-:W-:Y:S05]  /*3df0*/  WARPSYNC.COLLECTIVE R92, `(.L_x_9047) ;  /* 0x000000005c087348 */ /* 0x000fea0003c00000 */
[----:B------:R0:W1:Y:S02]  /*3e00*/  SHFL.DOWN P3, R93, R95, R94, R97 ;  /* 0x0800005e5f5d7389 */ /* 0x0000640000060061 */
[----:B01----:R-:W-:Y:S01]  /*3e10*/  ENDCOLLECTIVE ;  /* 0x000000000000791b */ /* 0x003fe20003800000 */
.L_x_9047:
[----:B------:R-:W-:Y:S01]  /*3e20*/  MOV R86, R93 ;  /* 0x0000005d00567202 */ /* 0x000fe20000000f00 */
[----:B------:R-:W-:Y:S06]  /*3e30*/  BRA `(.L_x_9048) ;  /* 0xffffffdc00dc7947 */ /* 0x000fec000383ffff */
.L_x_9049:
        /* <DEDUP_REMOVED lines=12> */
.L_x_13989:


//--------------------- .text._ZN10layer_norm22ln_bwd_finalize_kernelINS_22Kernel_traits_finalizeILj8192E6__halfS2_fS2_fjLb0ELj1024ELj4ENS_18Kernel_traits_baseILj8192ES2_S2_fS2_fjLj1024EEEEELb0ELb0EEEvNS_9BwdParamsE --------------------------
	.section	.text._ZN10layer_norm22ln_bwd_finalize_kernelINS_22Kernel_traits_finalizeILj8192E6__halfS2_fS2_fjLb0ELj1024ELj4ENS_18Kernel_traits_baseILj8192ES2_S2_fS2_fjLj1024EEEEELb0ELb0EEEvNS_9BwdParamsE,"ax",@progbits
	.align	128
        .global         _ZN10layer_norm22ln_bwd_finalize_kernelINS_22Kernel_traits_finalizeILj8192E6__halfS2_fS2_fjLb0ELj1024ELj4ENS_18Kernel_traits_baseILj8192ES2_S2_fS2_fjLj1024EEEEELb0ELb0EEEvNS_9BwdParamsE
        .type           _ZN10layer_norm22ln_bwd_finalize_kernelINS_22Kernel_traits_finalizeILj8192E6__halfS2_fS2_fjLb0ELj1024ELj4ENS_18Kernel_traits_baseILj8192ES2_S2_fS2_fjLj1024EEEEELb0ELb0EEEvNS_9BwdParamsE,@function
        .size           _ZN10layer_norm22ln_bwd_finalize_kernelINS_22Kernel_traits_finalizeILj8192E6__halfS2_fS2_fjLb0ELj1024ELj4ENS_18Kernel_traits_baseILj8192ES2_S2_fS2_fjLj1024EEEEELb0ELb0EEEvNS_9BwdParamsE,(.L_x_13990 - _ZN10layer_norm22ln_bwd_finalize_kernelINS_22Kernel_traits_finalizeILj8192E6__halfS2_fS2_fjLb0ELj1024ELj4ENS_18Kernel_traits_baseILj8192ES2_S2_fS2_fjLj1024EEEEELb0ELb0EEEvNS_9BwdParamsE)
        .other          _ZN10layer_norm22ln_bwd_finalize_kernelINS_22Kernel_traits_finalizeILj8192E6__halfS2_fS2_fjLb0ELj1024ELj4ENS_18Kernel_traits_baseILj8192ES2_S2_fS2_fjLj1024EEEEELb0ELb0EEEvNS_9BwdParamsE,@"STO_CUDA_ENTRY STV_DEFAULT"
_ZN10layer_norm22ln_bwd_finalize_kernelINS_22Kernel_traits_finalizeILj8192E6__halfS2_fS2_fjLb0ELj1024ELj4ENS_18Kernel_traits_baseILj8192ES2_S2_fS2_fjLj1024EEEEELb0ELb0EEEvNS_9BwdParamsE:
.text._ZN10layer_norm22ln_bwd_finalize_kernelINS_22Kernel_traits_finalizeILj8192E6__halfS2_fS2_fjLb0ELj1024ELj4ENS_18Kernel_traits_baseILj8192ES2_S2_fS2_fjLj1024EEEEELb0ELb0EEEvNS_9BwdParamsE:
        /* <DEDUP_REMOVED lines=25> */
.L_x_9062:
        /* <DEDUP_REMOVED lines=30> */
.L_x_9054:
        /* <DEDUP_REMOVED lines=36> */
.L_x_9053:
[----:B------:R-:W-:Y:S05]  /*05b0*/  BSYNC B1 ;  /* 0x0000000000017941 */ /* 0x000fea0003800000 */
.L_x_9052:
        /* <DEDUP_REMOVED lines=24> */
.L_x_9056:
[----:B------:R-:W-:Y:S05]  /*0740*/  BSYNC B1 ;  /* 0x0000000000017941 */ /* 0x000fea0003800000 */
.L_x_9055:
        /* <DEDUP_REMOVED lines=12> */
.L_x_9057:
[----:B------:R-:W-:Y:S05]  /*0810*/  BSYNC B1 ;  /* 0x0000000000017941 */ /* 0x000fea0003800000 */
.L_x_9051:
[----:B------:R-:W-:Y:S05]  /*0820*/  BSYNC B0 ;  /* 0x0000000000007941 */ /* 0x000fea0003800000 */
.L_x_9050:
        /* <DEDUP_REMOVED lines=29> */
.L_x_9073:
[----:B---3--:R-:W-:Y:S01]  /*0a00*/  FADD.FTZ R9, R18, R9 ;  /* 0x0000000912097221 */ /* 0x008fe20000010000 */
[----:B--2---:R-:W-:-:S04]  /*0a10*/  FADD.FTZ R11, R10, R11 ;  /* 0x0000000b0a0b7221 */ /* 0x004fc80000010000 */
[----:B------:R2:W-:Y:S04]  /*0a20*/  @!P1 STS [R6+0x2000], R9 ;  /* 0x0020000906009388 */ /* 0x0005e80000000800 */
[----:B------:R2:W-:Y:S02]  /*0a30*/  @!P1 STS [R6+0x2080], R11 ;  /* 0x0020800b06009388 */ /* 0x0005e40000000800 */
.L_x_9058:
        /* <DEDUP_REMOVED lines=18> */
.L_x_9061:
[----:B------:R-:W-:Y:S05]  /*0b60*/  BSYNC B0 ;  /* 0x0000000000007941 */ /* 0x000fea0003800000 */
.L_x_9060:
[C---:B------:R-:W-:Y:S01]  /*0b70*/  ISETP.GT.U32.AND P1, PT, R3.reuse, -0x2001, PT ;  /* 0xffffdfff0300780c */ /* 0x040fe20003f24070 */
[----:B------:R-:W-:Y:S01]  /*0b80*/  VIADD R4, R4, 0x1000 ;  /* 0x0000100004047836 */ /* 0x000fe20000000000 */
[----:B------:R-:W-:-:S11]  /*0b90*/  IADD3 R3, R3, 0x2000, RZ ;  /* 0x0000200003037810 */ /* 0x000fd60007ffe0ff */
[----:B------:R-:W-:Y:S05]  /*0ba0*/  @P1 BRA `(.L_x_9062) ;  /* 0xfffffff400781947 */ /* 0x000fea000383ffff */
[----:B------:R-:W-:Y:S05]  /*0bb0*/  EXIT ;  /* 0x000000000000794d */ /* 0x000fea0003800000 */
.L_x_9059:
[----:B------:R-:W-:Y:S01]  /*0bc0*/  HFMA2.MMA R21, -RZ, RZ, 0, 5.9604644775390625e-08 ;  /* 0x00000001ff157435 */ /* 0x000fe200000001ff */
[----:B0--3--:R-:W-:Y:S01]  /*0bd0*/  MOV R22, R10 ;  /* 0x0000000a00167202 */ /* 0x009fe20000000f00 */
[----:B------:R-:W-:Y:S01]  /*0be0*/  IMAD.MOV.U32 R19, RZ, RZ, -0x1 ;  /* 0xffffffffff137424 */ /* 0x000fe200078e00ff */
[----:B------:R-:W-:-:S08]  /*0bf0*/  MOV R24, 0x1f ;  /* 0x0000001f00187802 */ /* 0x000fd00000000f00 */
[----:B-12---:R-:W-:Y:S05]  /*0c00*/  WARPSYNC.COLLECTIVE R19, `(.L_x_9063) ;  /* 0x0000000013087348 */ /* 0x006fea0003c00000 */
[----:B------:R0:W3:Y:S02]  /*0c10*/  SHFL.BFLY P2, R20, R22, R21, R24 ;  /* 0x0c00001516147389 */ /* 0x0000e40000040018 */
[----:B0123--:R-:W-:Y:S01]  /*0c20*/  ENDCOLLECTIVE ;  /* 0x000000000000791b */ /* 0x00ffe20003800000 */
.L_x_9063:
[----:B------:R-:W-:Y:S01]  /*0c30*/  HFMA2.MMA R21, -RZ, RZ, 0, 1.1920928955078125e-07 ;  /* 0x00000002ff157435 */ /* 0x000fe200000001ff */
[----:B------:R-:W-:-:S05]  /*0c40*/  MOV R11, R20 ;  /* 0x00000014000b7202 */ /* 0x000fca0000000f00 */
[----:B------:R-:W-:-:S05]  /*0c50*/  FADD.FTZ R11, R10, R11 ;  /* 0x0000000b0a0b7221 */ /* 0x000fca0000010000 */
[----:B------:R-:W-:-:S07]  /*0c60*/  MOV R22, R11 ;  /* 0x0000000b00167202 */ /* 0x000fce0000000f00 */
[----:B------:R-:W-:Y:S05]  /*0c70*/  WARPSYNC.COLLECTIVE R19, `(.L_x_9064) ;  /* 0x0000000013087348 */ /* 0x000fea0003c00000 */
[----:B------:R0:W1:Y:S02]  /*0c80*/  SHFL.BFLY P2, R20, R22, R21, R24 ;  /* 0x0c00001516147389 */ /* 0x0000640000040018 */
[----:B01----:R-:W-:Y:S01]  /*0c90*/  ENDCOLLECTIVE ;  /* 0x000000000000791b */ /* 0x003fe20003800000 */
.L_x_9064:
[----:B------:R-:W-:Y:S01]  /*0ca0*/  HFMA2.MMA R21, -RZ, RZ, 0, 2.384185791015625e-07 ;  /* 0x00000004ff157435 */ /* 0x000fe200000001ff */
[----:B------:R-:W-:-:S04]  /*0cb0*/  IMAD.MOV.U32 R14, RZ, RZ, R20 ;  /* 0x000000ffff0e7224 */ /* 0x000fc800078e0014 */
[----:B------:R-:W-:-:S05]  /*0cc0*/  FADD.FTZ R14, R11, R14 ;  /* 0x0000000e0b0e7221 */ /* 0x000fca0000010000 */
[----:B------:R-:W-:-:S07]  /*0cd0*/  MOV R22, R14 ;  /* 0x0000000e00167202 */ /* 0x000fce0000000f00 */
[----:B------:R-:W-:Y:S05]  /*0ce0*/  WARPSYNC.COLLECTIVE R19, `(.L_x_9065) ;  /* 0x0000000013087348 */ /* 0x000fea0003c00000 */
[----:B------:R0:W1:Y:S02]  /*0cf0*/  SHFL.BFLY P2, R20, R22, R21, R24 ;  /* 0x0c00001516147389 */ /* 0x0000640000040018 */
[----:B01----:R-:W-:Y:S01]  /*0d00*/  ENDCOLLECTIVE ;  /* 0x000000000000791b */ /* 0x003fe20003800000 */
.L_x_9065:
[----:B------:R-:W-:Y:S01]  /*0d10*/  HFMA2.MMA R21, -RZ, RZ, 0, 4.76837158203125e-07 ;  /* 0x00000008ff157435 */ /* 0x000fe200000001ff */
[----:B------:R-:W-:-:S05]  /*0d20*/  MOV R13, R20 ;  /* 0x00000014000d7202 */ /* 0x000fca0000000f00 */
[----:B------:R-:W-:-:S04]  /*0d30*/  FADD.FTZ R13, R14, R13 ;  /* 0x0000000d0e0d7221 */ /* 0x000fc80000010000 */
[----:B------:R-:W-:-:S07]  /*0d40*/  IMAD.MOV.U32 R22, RZ, RZ, R13 ;  /* 0x000000ffff167224 */ /* 0x000fce00078e000d */
[----:B------:R-:W-:Y:S05]  /*0d50*/  WARPSYNC.COLLECTIVE R19, `(.L_x_9066) ;  /* 0x0000000013087348 */ /* 0x000fea0003c00000 */
[----:B------:R0:W1:Y:S02]  /*0d60*/  SHFL.BFLY P2, R20, R22, R21, R24 ;  /* 0x0c00001516147389 */ /* 0x0000640000040018 */
[----:B01----:R-:W-:Y:S01]  /*0d70*/  ENDCOLLECTIVE ;  /* 0x000000000000791b */ /* 0x003fe20003800000 */
.L_x_9066:
[----:B------:R-:W-:Y:S01]  /*0d80*/  IMAD.MOV.U32 R21, RZ, RZ, 0x10 ;  /* 0x00000010ff157424 */ /* 0x000fe200078e00ff */
[----:B------:R-:W-:-:S05]  /*0d90*/  MOV R10, R20 ;  /* 0x00000014000a7202 */ /* 0x000fca0000000f00 */
[----:B------:R-:W-:-:S05]  /*0da0*/  FADD.FTZ R10, R13, R10 ;  /* 0x0000000a0d0a7221 */ /* 0x000fca0000010000 */
[----:B------:R-:W-:-:S07]  /*0db0*/  MOV R22, R10 ;  /* 0x0000000a00167202 */ /* 0x000fce0000000f00 */
[----:B------:R-:W-:Y:S05]  /*0dc0*/  WARPSYNC.COLLECTIVE R19, `(.L_x_9067) ;  /* 0x0000000013087348 */ /* 0x000fea0003c00000 */
[----:B------:R0:W1:Y:S02]  /*0dd0*/  SHFL.BFLY P2, R20, R22, R21, R24 ;  /* 0x0c00001516147389 */ /* 0x0000640000040018 */
[----:B01----:R-:W-:Y:S01]  /*0de0*/  ENDCOLLECTIVE ;  /* 0x000000000000791b */ /* 0x003fe20003800000 */
.L_x_9067:
[----:B------:R-:W-:Y:S01]  /*0df0*/  HFMA2.MMA R21, -RZ, RZ, 0, 5.9604644775390625e-08 ;  /* 0x00000001ff157435 */ /* 0x000fe200000001ff */
[----:B------:R-:W-:Y:S02]  /*0e00*/  MOV R22, R9 ;  /* 0x0000000900167202 */ /* 0x000fe40000000f00 */
[----:B------:R-:W-:-:S08]  /*0e10*/  MOV R11, R20 ;  /* 0x00000014000b7202 */ /* 0x000fd00000000f00 */
[----:B------:R-:W-:Y:S05]  /*0e20*/  WARPSYNC.COLLECTIVE R19, `(.L_x_9068) ;  /* 0x0000000013087348 */ /* 0x000fea0003c00000 */
[----:B------:R0:W1:Y:S02]  /*0e30*/  SHFL.BFLY P2, R20, R22, R21, R24 ;  /* 0x0c00001516147389 */ /* 0x0000640000040018 */
[----:B01----:R-:W-:Y:S01]  /*0e40*/  ENDCOLLECTIVE ;  /* 0x000000000000791b */ /* 0x003fe20003800000 */
.L_x_9068:
[----:B------:R-:W-:Y:S01]  /*0e50*/  HFMA2.MMA R21, -RZ, RZ, 0, 1.1920928955078125e-07 ;  /* 0x00000002ff157435 */ /* 0x000fe200000001ff */
[----:B------:R-:W-:-:S04]  /*0e60*/  IMAD.MOV.U32 R14, RZ, RZ, R20 ;  /* 0x000000ffff0e7224 */ /* 0x000fc800078e0014 */
[----:B------:R-:W-:-:S05]  /*0e70*/  FADD.FTZ R15, R9, R14 ;  /* 0x0000000e090f7221 */ /* 0x000fca0000010000 */
[----:B------:R-:W-:-:S07]  /*0e80*/  MOV R22, R15 ;  /* 0x0000000f00167202 */ /* 0x000fce0000000f00 */
[----:B------:R-:W-:Y:S05]  /*0e90*/  WARPSYNC.COLLECTIVE R19, `(.L_x_9069) ;  /* 0x0000000013087348 */ /* 0x000fea0003c00000 */
[----:B------:R0:W1:Y:S02]  /*0ea0*/  SHFL.BFLY P2, R20, R22, R21, R24 ;  /* 0x0c00001516147389 */ /* 0x0000640000040018 */
[----:B01----:R-:W-:Y:S01]  /*0eb0*/  ENDCOLLECTIVE ;  /* 0x000000000000791b */ /* 0x003fe20003800000 */
.L_x_9069:
[----:B------:R-:W-:Y:S01]  /*0ec0*/  HFMA2.MMA R21, -RZ, RZ, 0, 2.384185791015625e-07 ;  /* 0x00000004ff157435 */ /* 0x000fe200000001ff */
[----:B------:R-:W-:-:S05]  /*0ed0*/  MOV R16, R20 ;  /* 0x0000001400107202 */ /* 0x000fca0000000f00 */
[----:B------:R-:W-:-:S04]  /*0ee0*/  FADD.FTZ R16, R15, R16 ;  /* 0x000000100f107221 */ /* 0x000fc80000010000 */
[----:B------:R-:W-:-:S07]  /*0ef0*/  IMAD.MOV.U32 R22, RZ, RZ, R16 ;  /* 0x000000ffff167224 */ /* 0x000fce00078e0010 */
[----:B------:R-:W-:Y:S05]  /*0f00*/  WARPSYNC.COLLECTIVE R19, `(.L_x_9070) ;  /* 0x0000000013087348 */ /* 0x000fea0003c00000 */
[----:B------:R0:W1:Y:S02]  /*0f10*/  SHFL.BFLY P2, R20, R22, R21, R24 ;  /* 0x0c00001516147389 */ /* 0x0000640000040018 */
[----:B01----:R-:W-:Y:S01]  /*0f20*/  ENDCOLLECTIVE ;  /* 0x000000000000791b */ /* 0x003fe20003800000 */
.L_x_9070:
[----:B------:R-:W-:Y:S01]  /*0f30*/  IMAD.MOV.U32 R21, RZ, RZ, 0x8 ;  /* 0x00000008ff157424 */ /* 0x000fe200078e00ff */
[----:B------:R-:W-:-:S05]  /*0f40*/  MOV R17, R20 ;  /* 0x0000001400117202 */ /* 0x000fca0000000f00 */
[----:B------:R-:W-:-:S05]  /*0f50*/  FADD.FTZ R17, R16, R17 ;  /* 0x0000001110117221 */ /* 0x000fca0000010000 */
[----:B------:R-:W-:-:S07]  /*0f60*/  MOV R22, R17 ;  /* 0x0000001100167202 */ /* 0x000fce0000000f00 */
[----:B------:R-:W-:Y:S05]  /*0f70*/  WARPSYNC.COLLECTIVE R19, `(.L_x_9071) ;  /* 0x0000000013087348 */ /* 0x000fea0003c00000 */
[----:B------:R0:W1:Y:S02]  /*0f80*/  SHFL.BFLY P2, R20, R22, R21, R24 ;  /* 0x0c00001516147389 */ /* 0x0000640000040018 */
[----:B01----:R-:W-:Y:S01]  /*0f90*/  ENDCOLLECTIVE ;  /* 0x000000000000791b */ /* 0x003fe20003800000 */
.L_x_9071:
[----:B------:R-:W-:Y:S01]  /*0fa0*/  HFMA2.MMA R21, -RZ, RZ, 0, 9.5367431640625e-07 ;  /* 0x00000010ff157435 */ /* 0x000fe200000001ff */
[----:B------:R-:W-:-:S05]  /*0fb0*/  MOV R18, R20 ;  /* 0x0000001400127202 */ /* 0x000fca0000000f00 */
[----:B------:R-:W-:-:S05]  /*0fc0*/  FADD.FTZ R18, R17, R18 ;  /* 0x0000001211127221 */ /* 0x000fca0000010000 */
[----:B------:R-:W-:-:S07]  /*0fd0*/  MOV R22, R18 ;  /* 0x0000001200167202 */ /* 0x000fce0000000f00 */
[----:B------:R-:W-:Y:S05]  /*0fe0*/  WARPSYNC.COLLECTIVE R19, `(.L_x_9072) ;  /* 0x0000000013087348 */ /* 0x000fea0003c00000 */
[----:B------:R0:W1:Y:S02]  /*0ff0*/  SHFL.BFLY P2, R20, R22, R21, R24 ;  /* 0x0c00001516147389 */ /* 0x0000640000040018 */
[----:B01----:R-:W-:Y:S01]  /*1000*/  ENDCOLLECTIVE ;  /* 0x000000000000791b */ /* 0x003fe20003800000 */
.L_x_9072:
[----:B------:R-:W-:Y:S01]  /*1010*/  MOV R9, R20 ;  /* 0x0000001400097202 */ /* 0x000fe20000000f00 */
[----:B------:R-:W-:Y:S06]  /*1020*/  BRA `(.L_x_9073) ;  /* 0xfffffff800747947 */ /* 0x000fec000383ffff */
.L_x_9074:
        /* <DEDUP_REMOVED lines=13> */
.L_x_13990:


//--------------------- .text._ZN10layer_norm13ln_bwd_kernelINS_13Kernel_traitsI6__halfS2_fS2_fjLj8192ELj1ELj1ELj8ELj16ENS_18Kernel_traits_baseILj8192ES2_S2_fS2_fjLj256EEEEELb1ELb0ELb1ELb0EEEvNS_9BwdParamsE --------------------------
	.section	.text._ZN10layer_norm13ln_bwd_kernelINS_13Kernel_traitsI6__halfS2_fS2_fjLj8192ELj1ELj1ELj8ELj16ENS_18Kernel_traits_baseILj8192ES2_S2_fS2_fjLj256EEEEELb1ELb0ELb1ELb0EEEvNS_9BwdParamsE,"ax",@progbits
	.align	128
        .global         _ZN10layer_norm13ln_bwd_kernelINS_13Kernel_traitsI6__halfS2_fS2_fjLj8192ELj1ELj1ELj8ELj16ENS_18Kernel_traits_baseILj8192ES2_S2_fS2_fjLj256EEEEELb1ELb0ELb1ELb0EEEvNS_9BwdParamsE
        .type           _ZN10layer_norm13ln_bwd_kernelINS_13Kernel_traitsI6__halfS2_fS2_fjLj8192ELj1ELj1ELj8ELj16ENS_18Kernel_traits_baseILj8192ES2_S2_fS2_fjLj256EEEEELb1ELb0ELb1ELb0EEEvNS_9BwdParamsE,@function
        .size           _ZN10layer_norm13ln_bwd_kernelINS_13Kernel_traitsI6__halfS2_fS2_fjLj8192ELj1ELj1ELj8ELj16ENS_18Kernel_traits_baseILj8192ES2_S2_fS2_fjLj256EEEEELb1ELb0ELb1ELb0EEEvNS_9BwdParamsE,(.L_x_13991 - _ZN10layer_norm13ln_bwd_kernelINS_13Kernel_traitsI6__halfS2_fS2_fjLj8192ELj1ELj1ELj8ELj16ENS_18Kernel_traits_baseILj8192ES2_S2_fS2_fjLj256EEEEELb1ELb0ELb1ELb0EEEvNS_9BwdParamsE)
        .other          _ZN10layer_norm13ln_bwd_kernelINS_13Kernel_traitsI6__halfS2_fS2_fjLj8192ELj1ELj1ELj8ELj16ENS_18Kernel_traits_baseILj8192ES2_S2_fS2_fjLj256EEEEELb1ELb0ELb1ELb0EEEvNS_9BwdParamsE,@"STO_CUDA_ENTRY STV_DEFAULT"
_ZN10layer_norm13ln_bwd_kernelINS_13Kernel_traitsI6__halfS2_fS2_fjLj8192ELj1ELj1ELj8ELj16ENS_18Kernel_traits_baseILj8192ES2_S2_fS2_fjLj256EEEEELb1ELb0ELb1ELb0EEEvNS_9BwdParamsE:
.text._ZN10layer_norm13ln_bwd_kernelINS_13Kernel_traitsI6__halfS2_fS2_fjLj8192ELj1ELj1ELj8ELj16ENS_18Kernel_traits_baseILj8192ES2_S2_fS2_fjLj256EEEEELb1ELb0ELb1ELb0EEEvNS_9BwdParamsE:
        /* <DEDUP_REMOVED lines=71> */
[--C-:B-----5:R-:W-:Y:S01]  /*0470*/  HADD2.F32 R158, -RZ, R17.reuse.H0_H0 ;  /* 0x20000011ff9e7230 */ /* 0x120fe20000004100 */
[----:B------:R-:W-:Y:S01]  /*0480*/  HFMA2.MMA R155, -RZ, RZ, 0, 5.9604644775390625e-08 ;  /* 0x00000001ff9b7435 */ /* 0x000fe200000001ff */
[----:B------:R-:W-:Y:S01]  /*0490*/  HADD2.F32 R157, -RZ, R17.H1_H1 ;  /* 0x30000011ff9d7230 */ /* 0x000fe20000004100 */
[----:B------:R-:W-:Y:S01]  /*04a0*/  MOV R93, RZ ;  /* 0x000000ff005d7202 */ /* 0x000fe20000000f00 */
[----:B------:R-:W0:Y:S01]  /*04b0*/  LDC.U8 R17, c[0x0][0x2a0] ;  /* 0x0000a800ff117b82 */ /* 0x000e220000000000 */
        /* <DEDUP_REMOVED lines=30> */
.L_x_9164:
        /* <DEDUP_REMOVED lines=22> */
[----:B------:R-:W-:Y:S01]  /*0800*/  HFMA2.MMA R143, -RZ, RZ, 0, 0 ;  /* 0x00000000ff8f7435 */ /* 0x000fe200000001ff */
[----:B------:R-:W-:Y:S01]  /*0810*/  BSSY B1, `(.L_x_9078) ;  /* 0x0000011000017945 */ /* 0x000fe20003800000 */
        /* <DEDUP_REMOVED lines=14> */
[----:B------:R-:W-:Y:S02]  /*0900*/  IADD3 R145, R0, 0x100, RZ ;  /* 0x0000010000917810 */ /* 0x000fe40007ffe0ff */
[----:B------:R-:W-:-:S07]  /*0910*/  IADD3 R143, R143, 0x100, RZ ;  /* 0x000001008f8f7810 */ /* 0x000fce0007ffe0ff */
.L_x_9079:
[----:B------:R-:W-:Y:S05]  /*0920*/  BSYNC B1 ;  /* 0x0000000000017941 */ /* 0x000fea0003800000 */
.L_x_9078:
        /* <DEDUP_REMOVED lines=12> */
.L_x_9081:
[----:B------:R-:W-:Y:S05]  /*09f0*/  BSYNC B1 ;  /* 0x0000000000017941 */ /* 0x000fea0003800000 */
.L_x_9080:
        /* <DEDUP_REMOVED lines=10> */
[----:B------:R-:W-:Y:S02]  /*0aa0*/  IADD3 R143, R143, 0x100, RZ ;  /* 0x000001008f8f7810 */ /* 0x000fe40007ffe0ff */
[----:B------:R-:W-:-:S07]  /*0ab0*/  IADD3 R145, R145, 0x100, RZ ;  /* 0x0000010091917810 */ /* 0x000fce0007ffe0ff */
.L_x_9083:
[----:B------:R-:W-:Y:S05]  /*0ac0*/  BSYNC B1 ;  /* 0x0000000000017941 */ /* 0x000fea0003800000 */
.L_x_9082:
        /* <DEDUP_REMOVED lines=12> */
.L_x_9077:
[----:B------:R-:W0:Y:S02]  /*0b90*/  LDC.64 R140, c[0x0][0x250] ;  /* 0x00009400ff8c7b82 */ /* 0x000e240000000a00 */
[----:B0-----:R-:W-:-:S06]  /*0ba0*/  IMAD.WIDE R140, R3, 0x4, R140 ;  /* 0x00000004038c7825 */ /* 0x001fcc00078e028c */
[----:B------:R-:W2:Y:S01]  /*0bb0*/  LDG.E R140, desc[UR4][R140.64] ;  /* 0x000000048c8c7981 */ /* 0x000ea2000c1e1900 */
        /* <DEDUP_REMOVED lines=99> */
.L_x_9086:
[----:B------:R-:W-:Y:S05]  /*11f0*/  BSYNC B1 ;  /* 0x0000000000017941 */ /* 0x000fea0003800000 */
.L_x_9085:
        /* <DEDUP_REMOVED lines=17> */
[----:B------:R-:W-:Y:S02]  /*1310*/  IADD3 R239, R239, 0x100, RZ ;  /* 0x00000100efef7810 */ /* 0x000fe40007ffe0ff */
[----:B------:R-:W-:Y:S02]  /*1320*/  IADD3 R154, R154, 0x100, RZ ;  /* 0x000001009a9a7810 */ /* 0x000fe40007ffe0ff */
[----:B------:R-:W-:Y:S01]  /*1330*/  IADD3 R236, R236, 0x100, RZ ;  /* 0x00000100ecec7810 */ /* 0x000fe20007ffe0ff */
[----:B---3--:R-:W-:-:S04]  /*1340*/  FADD.FTZ R221, -R153, R140 ;  /* 0x0000008c99dd7221 */ /* 0x008fc80000010100 */
[----:B------:R-:W-:Y:S01]  /*1350*/  FMUL.FTZ R221, R2, R221 ;  /* 0x000000dd02dd7220 */ /* 0x000fe20000410000 */
        /* <DEDUP_REMOVED lines=10> */
[C---:B------:R-:W-:Y:S01]  /*1400*/  FMUL.FTZ R217, R2.reuse, R217 ;  /* 0x000000d902d97220 */ /* 0x040fe20000410000 */
[-C--:B------:R-:W-:Y:S01]  /*1410*/  FMUL.FTZ R216, R27, R144.reuse ;  /* 0x000000901bd87220 */ /* 0x080fe20000410000 */
[----:B------:R-:W-:Y:S01]  /*1420*/  FADD.FTZ R201, R201, R219 ;  /* 0x000000dbc9c97221 */ /* 0x000fe20000010000 */
[----:B------:R-:W-:Y:S01]  /*1430*/  FFMA.FTZ R141, R221, R219, R200 ;  /* 0x000000dbdd8d7223 */ /* 0x000fe200000100c8 */
[----:B------:R-:W-:Y:S02]  /*1440*/  HADD2.F32 R212, -RZ, R145.H1_H1 ;  /* 0x30000091ffd47230 */ /* 0x000fe40000004100 */
        /* <DEDUP_REMOVED lines=47> */
.L_x_9088:
[----:B------:R-:W-:Y:S05]  /*1740*/  BSYNC B1 ;  /* 0x0000000000017941 */ /* 0x000fea0003800000 */
.L_x_9087:
        /* <DEDUP_REMOVED lines=20> */
[C---:B---3--:R-:W-:Y:S01]  /*1890*/  FADD.FTZ R187, -R153.reuse, R141 ;  /* 0x0000008d99bb7221 */ /* 0x048fe20000010100 */
[C---:B------:R-:W-:Y:S01]  /*18a0*/  FADD.FTZ R197, -R153.reuse, R140 ;  /* 0x0000008c99c57221 */ /* 0x040fe20000010100 */
[C---:B------:R-:W-:Y:S01]  /*18b0*/  FADD.FTZ R195, -R153.reuse, R142 ;  /* 0x0000008e99c37221 */ /* 0x040fe20000010100 */
[----:B0-----:R-:W-:Y:S01]  /*18c0*/  FADD.FTZ R191, -R153, R143 ;  /* 0x0000008f99bf7221 */ /* 0x001fe20000010100 */
[----:B----4-:R-:W-:-:S02]  /*18d0*/  HADD2.F32 R141, -RZ, R144.H0_H0 ;  /* 0x20000090ff8d7230 */ /* 0x010fc40000004100 */
[----:B------:R-:W-:Y:S01]  /*18e0*/  FMUL.FTZ R197, R2, R197 ;  /* 0x000000c502c57220 */ /* 0x000fe20000410000 */
[----:B------:R-:W-:Y:S02]  /*18f0*/  HADD2.F32 R144, -RZ, R144.H1_H1 ;  /* 0x30000090ff907230 */ /* 0x000fe40000004100 */
[----:B------:R-:W-:Y:S01]  /*1900*/  FMUL.FTZ R204, R20, R141 ;  /* 0x0000008d14cc7220 */ /* 0x000fe20000410000 */
[--C-:B------:R-:W-:Y:S02]  /*1910*/  HADD2.F32 R143, -RZ, R145.reuse.H0_H0 ;  /* 0x20000091ff8f7230 */ /* 0x100fe40000004100 */
        /* <DEDUP_REMOVED lines=10> */
[----:B------:R-:W-:-:S02]  /*19c0*/  HADD2.F32 R145, -RZ, R145.H1_H1 ;  /* 0x30000091ff917230 */ /* 0x000fc40000004100 */
[----:B------:R-:W-:Y:S01]  /*19d0*/  FADD.FTZ R193, -R153, R148 ;  /* 0x0000009499c17221 */ /* 0x000fe20000010100 */
        /* <DEDUP_REMOVED lines=16> */
[--C-:B-1----:R-:W-:Y:S02]  /*1ae0*/  HADD2.F32 R189, -RZ, R147.reuse.H0_H0 ;  /* 0x20000093ffbd7230 */ /* 0x102fe40000004100 */
        /* <DEDUP_REMOVED lines=26> */
.L_x_9090:
[----:B------:R-:W-:Y:S05]  /*1c90*/  BSYNC B1 ;  /* 0x0000000000017941 */ /* 0x000fea0003800000 */
.L_x_9089:
        /* <DEDUP_REMOVED lines=16> */
[----:B---3--:R-:W-:-:S04]  /*1da0*/  FADD.FTZ R185, -R153, R140 ;  /* 0x0000008c99b97221 */ /* 0x008fc80000010100 */
[----:B------:R-:W-:Y:S01]  /*1db0*/  FMUL.FTZ R185, R2, R185 ;  /* 0x000000b902b97220 */ /* 0x000fe20000410000 */
        /* <DEDUP_REMOVED lines=9> */
[C---:B------:R-:W-:Y:S01]  /*1e50*/  FMUL.FTZ R186, R2.reuse, R141 ;  /* 0x0000008d02ba7220 */ /* 0x040fe20000410000 */
[----:B------:R-:W-:Y:S01]  /*1e60*/  FMUL.FTZ R183, R2, R183 ;  /* 0x000000b702b77220 */ /* 0x000fe20000410000 */
[----:B------:R-:W-:Y:S01]  /*1e70*/  FMUL.FTZ R181, R10, R144 ;  /* 0x000000900ab57220 */ /* 0x000fe20000410000 */
[----:B------:R-:W-:Y:S01]  /*1e80*/  FADD.FTZ R140, R201, R182 ;  /* 0x000000b6c98c7221 */ /* 0x000fe20000010000 */
[----:B------:R-:W-:Y:S01]  /*1e90*/  FFMA.FTZ R141, R185, R182, R200 ;  /* 0x000000b6b98d7223 */ /* 0x000fe200000100c8 */
[----:B------:R-:W-:Y:S01]  /*1ea0*/  FMUL.FTZ R184, R2, R143 ;  /* 0x0000008f02b87220 */ /* 0x000fe20000410000 */
[----:B------:R-:W-:Y:S02]  /*1eb0*/  HADD2.F32 R145, -RZ, R145.H1_H1 ;  /* 0x30000091ff917230 */ /* 0x000fe40000004100 */
[----:B------:R-:W-:Y:S01]  /*1ec0*/  FADD.FTZ R179, -R153, R148 ;  /* 0x0000009499b37221 */ /* 0x000fe20000010100 */
        /* <DEDUP_REMOVED lines=45> */
.L_x_9084:
[----:B------:R-:W-:Y:S05]  /*21a0*/  BSYNC B0 ;  /* 0x0000000000007941 */ /* 0x000fea0003800000 */
.L_x_9076:
[----:B------:R-:W-:Y:S01]  /*21b0*/  LOP3.LUT P6, RZ, R155, 0xff, RZ, 0xc0, !PT ;  /* 0x000000ff9bff7812 */ /* 0x000fe200078cc0ff */
[----:B------:R-:W-:Y:S01]  /*21c0*/  UMOV UR9, 0xffffffff ;  /* 0xffffffff00097882 */ /* 0x000fe20000000000 */
[----:B-123--:R-:W-:Y:S02]  /*21d0*/  SHF.R.U32.HI R141, RZ, 0x5, R152 ;  /* 0x00000005ff8d7819 */ /* 0x00efe40000011698 */
[----:B------:R-:W-:Y:S02]  /*21e0*/  P2R R236, PR, RZ, 0x40 ;  /* 0x00000040ffec7803 */ /* 0x000fe40000000000 */
[----:B------:R-:W-:-:S07]  /*21f0*/  LOP3.LUT R140, R141, 0x7fffff8, RZ, 0xc0, !PT ;  /* 0x07fffff88d8c7812 */ /* 0x000fce00078ec0ff */
[----:B------:R-:W-:Y:S02]  /*2200*/  @!P6 IADD3 R140, R140, 0x8, RZ ;  /* 0x000000088c8ce810 */ /* 0x000fe40007ffe0ff */
        /* <DEDUP_REMOVED lines=21> */
.L_x_9181:
        /* <DEDUP_REMOVED lines=11> */
[----:B----4-:R-:W-:-:S03]  /*2410*/  LEA R240, R140, R142, 0x3 ;  /* 0x0000008e8cf07211 */ /* 0x010fc600078e18ff */
        /* <DEDUP_REMOVED lines=9> */
[----:B------:R-:W-:-:S02]  /*24b0*/  @P0 IADD3 R141, R238, -0x1, RZ ;  /* 0xffffffffee8d0810 */ /* 0x000fc40007ffe0ff */
[----:B------:R-:W-:Y:S01]  /*24c0*/  FADD.FTZ R241, R142, R241 ;  /* 0x000000f18ef17221 */ /* 0x000fe20000010000 */
[----:B------:R-:W-:Y:S02]  /*24d0*/  FADD.FTZ R140, R143, R140 ;  /* 0x0000008c8f8c7221 */ /* 0x000fe40000010000 */
[----:B------:R-:W-:Y:S02]  /*24e0*/  @P0 IMAD R141, R141, R170, RZ ;  /* 0x000000aa8d8d0224 */ /* 0x000fe400078e02ff */
[----:B--2---:R-:W-:Y:S01]  /*24f0*/  FADD.FTZ R241, R241, R144 ;  /* 0x00000090f1f17221 */ /* 0x004fe20000010000 */
[----:B------:R-:W-:-:S03]  /*2500*/  FADD.FTZ R140, R140, R145 ;  /* 0x000000918c8c7221 */ /* 0x000fc60000010000 */
[----:B------:R-:W-:Y:S01]  /*2510*/  FADD.FTZ R241, R146, R241 ;  /* 0x000000f192f17221 */ /* 0x000fe20000010000 */
[----:B------:R-:W-:Y:S01]  /*2520*/  FADD.FTZ R140, R147, R140 ;  /* 0x0000008c938c7221 */ /* 0x000fe20000010000 */
[----:B------:R-:W-:Y:S01]  /*2530*/  @P0 SHF.R.S32.HI R142, RZ, 0x1f, R141 ;  /* 0x0000001fff8e0819 */ /* 0x000fe2000001148d */
[----:B------:R-:W-:Y:S01]  /*2540*/  HFMA2.MMA R147, -RZ, RZ, 0, 0 ;  /* 0x00000000ff937435 */ /* 0x000fe200000001ff */
[----:B0-----:R-:W-:Y:S01]  /*2550*/  FADD.FTZ R241, R241, R148 ;  /* 0x00000094f1f17221 */ /* 0x001fe20000010000 */
        /* <DEDUP_REMOVED lines=28> */
.L_x_9095:
[----:B------:R-:W-:Y:S05]  /*2720*/  BSYNC B1 ;  /* 0x0000000000017941 */ /* 0x000fea0003800000 */
.L_x_9094:
        /* <DEDUP_REMOVED lines=15> */
.L_x_9097:
[----:B------:R-:W-:Y:S05]  /*2820*/  BSYNC B1 ;  /* 0x0000000000017941 */ /* 0x000fea0003800000 */
.L_x_9096:
        /* <DEDUP_REMOVED lines=17> */
.L_x_9099:
[----:B------:R-:W-:Y:S05]  /*2940*/  BSYNC B1 ;  /* 0x0000000000017941 */ /* 0x000fea0003800000 */
.L_x_9098:
        /* <DEDUP_REMOVED lines=15> */
.L_x_9101:
[----:B------:R-:W-:Y:S05]  /*2a40*/  BSYNC B1 ;  /* 0x0000000000017941 */ /* 0x000fea0003800000 */
.L_x_9100:
        /* <DEDUP_REMOVED lines=17> */
.L_x_9103:
[----:B------:R-:W-:Y:S05]  /*2b60*/  BSYNC B1 ;  /* 0x0000000000017941 */ /* 0x000fea0003800000 */
.L_x_9102:
        /* <DEDUP_REMOVED lines=16> */
.L_x_9105:
[----:B------:R-:W-:Y:S05]  /*2c70*/  BSYNC B1 ;  /* 0x0000000000017941 */ /* 0x000fea0003800000 */
.L_x_9104:
        /* <DEDUP_REMOVED lines=16> */
.L_x_9107:
[----:B------:R-:W-:Y:S05]  /*2d80*/  BSYNC B1 ;  /* 0x0000000000017941 */ /* 0x000fea0003800000 */
.L_x_9106:
        /* <DEDUP_REMOVED lines=16> */
.L_x_9109:
[----:B------:R-:W-:Y:S05]  /*2e90*/  BSYNC B1 ;  /* 0x0000000000017941 */ /* 0x000fea0003800000 */
.L_x_9108:
[----:B0-----:R-:W-:Y:S02]  /*2ea0*/  ISETP.NE.U32.AND P6, PT, R142, RZ, PT ;  /* 0x000000ff8e00720c */ /* 0x001fe40003fc5070 */
[----:B------:R-:W-:Y:S02]  /*2eb0*/  @P0 F2FP.F16.F32.PACK_AB R144, RZ, R144 ;  /* 0x00000090ff90023e */ /* 0x000fe400000000ff */
[----:B------:R-:W-:Y:S02]  /*2ec0*/  ISETP.NE.AND.EX P6, PT, R143, RZ, PT, P6 ;  /* 0x000000ff8f00720c */ /* 0x000fe40003fc5360 */
[----:B------:R-:W-:Y:S02]  /*2ed0*/  @P0 F2FP.F16.F32.PACK_AB R148, RZ, R148 ;  /* 0x00000094ff94023e */ /* 0x000fe400000000ff */
        /* <DEDUP_REMOVED lines=9> */
[----:B------:R-:W-:Y:S02]  /*2f70*/  @P0 F2FP.F16.F32.PACK_AB R152, RZ, R152 ;  /* 0x00000098ff98023e */ /* 0x000fe400000000ff */
[----:B------:R-:W-:Y:S02]  /*2f80*/  ISETP.NE.AND.EX P6, PT, R143, RZ, PT, P6 ;  /* 0x000000ff8f00720c */ /* 0x000fe40003fc5360 */
[----:B------:R-:W-:Y:S02]  /*2f90*/  @P0 F2FP.F16.F32.PACK_AB R201, RZ, R201 ;  /* 0x000000c9ffc9023e */ /* 0x000fe400000000ff */
[----:B------:R-:W-:Y:S02]  /*2fa0*/  @P0 F2FP.F16.F32.PACK_AB R145, RZ, R145 ;  /* 0x00000091ff91023e */ /* 0x000fe400000000ff */
[----:B------:R-:W-:-:S02]  /*2fb0*/  @P0 F2FP.F16.F32.PACK_AB R150, RZ, R150 ;  /* 0x00000096ff96023e */ /* 0x000fc400000000ff */
[----:B------:R-:W-:Y:S02]  /*2fc0*/  @P0 PRMT R136, R144, 0x7610, R136 ;  /* 0x0000761090880816 */ /* 0x000fe40000000088 */
[----:B------:R-:W-:Y:S02]  /*2fd0*/  @P0 PRMT R137, R148, 0x7610, R137 ;  /* 0x0000761094890816 */ /* 0x000fe40000000089 */
[----:B------:R-:W-:Y:S01]  /*2fe0*/  @P0 F2FP.F16.F32.PACK_AB R155, RZ, R155 ;  /* 0x0000009bff9b023e */ /* 0x000fe200000000ff */
        /* <DEDUP_REMOVED lines=21> */
.L_x_9093:
[----:B------:R-:W-:Y:S05]  /*3140*/  BSYNC B0 ;  /* 0x0000000000007941 */ /* 0x000fea0003800000 */
.L_x_9092:
        /* <DEDUP_REMOVED lines=17> */
.L_x_9113:
[----:B------:R-:W-:Y:S05]  /*3260*/  BSYNC B1 ;  /* 0x0000000000017941 */ /* 0x000fea0003800000 */
.L_x_9112:
        /* <DEDUP_REMOVED lines=15> */
.L_x_9115:
[----:B------:R-:W-:Y:S05]  /*3360*/  BSYNC B1 ;  /* 0x0000000000017941 */ /* 0x000fea0003800000 */
.L_x_9114:
        /* <DEDUP_REMOVED lines=17> */
.L_x_9117:
[----:B------:R-:W-:Y:S05]  /*3480*/  BSYNC B1 ;  /* 0x0000000000017941 */ /* 0x000fea0003800000 */
.L_x_9116:
        /* <DEDUP_REMOVED lines=15> */
.L_x_9119:
[----:B------:R-:W-:Y:S05]  /*3580*/  BSYNC B1 ;  /* 0x0000000000017941 */ /* 0x000fea0003800000 */
.L_x_9118:
        /* <DEDUP_REMOVED lines=17> */
.L_x_9121:
[----:B------:R-:W-:Y:S05]  /*36a0*/  BSYNC B1 ;  /* 0x0000000000017941 */ /* 0x000fea0003800000 */
.L_x_9120:
        /* <DEDUP_REMOVED lines=16> */
.L_x_9123:
[----:B------:R-:W-:Y:S05]  /*37b0*/  BSYNC B1 ;  /* 0x0000000000017941 */ /* 0x000fea0003800000 */
.L_x_9122:
        /* <DEDUP_REMOVED lines=16> */
.L_x_9125:
[----:B------:R-:W-:Y:S05]  /*38c0*/  BSYNC B1 ;  /* 0x0000000000017941 */ /* 0x000fea0003800000 */
.L_x_9124:
        /* <DEDUP_REMOVED lines=16> */
.L_x_9127:
[----:B------:R-:W-:Y:S05]  /*39d0*/  BSYNC B1 ;  /* 0x0000000000017941 */ /* 0x000fea0003800000 */
.L_x_9126:
        /* <DEDUP_REMOVED lines=42> */
.L_x_9111:
[----:B------:R-:W-:Y:S05]  /*3c80*/  BSYNC B0 ;  /* 0x0000000000007941 */ /* 0x000fea0003800000 */
.L_x_9110:
        /* <DEDUP_REMOVED lines=17> */
.L_x_9131:
[----:B------:R-:W-:Y:S05]  /*3da0*/  BSYNC B1 ;  /* 0x0000000000017941 */ /* 0x000fea0003800000 */
.L_x_9130:
        /* <DEDUP_REMOVED lines=15> */
.L_x_9133:
[----:B------:R-:W-:Y:S05]  /*3ea0*/  BSYNC B1 ;  /* 0x0000000000017941 */ /* 0x000fea0003800000 */
.L_x_9132:
        /* <DEDUP_REMOVED lines=17> */
.L_x_9135:
[----:B------:R-:W-:Y:S05]  /*3fc0*/  BSYNC B1 ;  /* 0x0000000000017941 */ /* 0x000fea0003800000 */
.L_x_9134:
        /* <DEDUP_REMOVED lines=15> */
.L_x_9137:
[----:B------:R-:W-:Y:S05]  /*40c0*/  BSYNC B1 ;  /* 0x0000000000017941 */ /* 0x000fea0003800000 */
.L_x_9136:
        /* <DEDUP_REMOVED lines=17> */
.L_x_9139:
[----:B------:R-:W-:Y:S05]  /*41e0*/  BSYNC B1 ;  /* 0x0000000000017941 */ /* 0x000fea0003800000 */
.L_x_9138:
        /* <DEDUP_REMOVED lines=16> */
.L_x_9141:
[----:B------:R-:W-:Y:S05]  /*42f0*/  BSYNC B1 ;  /* 0x0000000000017941 */ /* 0x000fea0003800000 */
.L_x_9140:
        /* <DEDUP_REMOVED lines=16> */
.L_x_9143:
[----:B------:R-:W-:Y:S05]  /*4400*/  BSYNC B1 ;  /* 0x0000000000017941 */ /* 0x000fea0003800000 */
.L_x_9142:
        /* <DEDUP_REMOVED lines=16> */
.L_x_9145:
[----:B------:R-:W-:Y:S05]  /*4510*/  BSYNC B1 ;  /* 0x0000000000017941 */ /* 0x000fea0003800000 */
.L_x_9144:
[----:B0-----:R-:W-:Y:S01]  /*4520*/  ISETP.NE.U32.AND P6, PT, R142, RZ, PT ;  /* 0x000000ff8e00720c */ /* 0x001fe20003fc5070 */
[----:B------:R-:W0:Y:S01]  /*4530*/  @P0 LDC.64 R140, c[0x0][0x298] ;  /* 0x0000a600ff8c0b82 */ /* 0x000e220000000a00 */
        /* <DEDUP_REMOVED lines=13> */
[----:B------:R-:W-:Y:S02]  /*4610*/  @P0 F2FP.F16.F32.PACK_AB R154, RZ, R154 ;  /* 0x0000009aff9a023e */ /* 0x000fe400000000ff */
[----:B------:R-:W-:Y:S01]  /*4620*/  ISETP.NE.AND.EX P6, PT, R143, RZ, PT, P6 ;  /* 0x000000ff8f00720c */ /* 0x000fe20003fc5360 */
[----:B------:R-:W-:Y:S01]  /*4630*/  @P0 FMUL.FTZ R140, R141, R140 ;  /* 0x0000008c8d8c0220 */ /* 0x000fe20000410000 */
        /* <DEDUP_REMOVED lines=19> */
[----:B------:R-:W-:-:S04]  /*4770*/  @P0 F2FP.F16.F32.PACK_AB R151, RZ, R151 ;  /* 0x00000097ff97023e */ /* 0x000fc800000000ff */
[----:B------:R-:W-:Y:S01]  /*4780*/  @P0 PRMT R139, R139, 0x5410, R151 ;  /* 0x000054108b8b0816 */ /* 0x000fe20000000097 */
[C---:B-1----:R-:W-:Y:S01]  /*4790*/  @P0 IMAD.WIDE.U32 R140, R147.reuse, 0x10, R140 ;  /* 0x00000010938c0825 */ /* 0x042fe200078e008c */
[----:B------:R-:W-:-:S04]  /*47a0*/  IADD3 R147, R147, 0x100, RZ ;  /* 0x0000010093937810 */ /* 0x000fc80007ffe0ff */
[----:B------:R0:W-:Y:S03]  /*47b0*/  @P0 STG.E.128 desc[UR4][R140.64], R136 ;  /* 0x000000888c000986 */ /* 0x0001e6000c101d04 */
.L_x_9129:
[----:B------:R-:W-:Y:S05]  /*47c0*/  BSYNC B0 ;  /* 0x0000000000007941 */ /* 0x000fea0003800000 */
.L_x_9128:
        /* <DEDUP_REMOVED lines=17> */
.L_x_9149:
[----:B------:R-:W-:Y:S05]  /*48e0*/  BSYNC B1 ;  /* 0x0000000000017941 */ /* 0x000fea0003800000 */
.L_x_9148:
        /* <DEDUP_REMOVED lines=15> */
.L_x_9151:
[----:B------:R-:W-:Y:S05]  /*49e0*/  BSYNC B1 ;  /* 0x0000000000017941 */ /* 0x000fea0003800000 */
.L_x_9150:
        /* <DEDUP_REMOVED lines=17> */
.L_x_9153:
[----:B------:R-:W-:Y:S05]  /*4b00*/  BSYNC B1 ;  /* 0x0000000000017941 */ /* 0x000fea0003800000 */
.L_x_9152:
        /* <DEDUP_REMOVED lines=15> */
.L_x_9155:
[----:B------:R-:W-:Y:S05]  /*4c00*/  BSYNC B1 ;  /* 0x0000000000017941 */ /* 0x000fea0003800000 */
.L_x_9154:
        /* <DEDUP_REMOVED lines=17> */
.L_x_9157:
[----:B------:R-:W-:Y:S05]  /*4d20*/  BSYNC B1 ;  /* 0x0000000000017941 */ /* 0x000fea0003800000 */
.L_x_9156:
        /* <DEDUP_REMOVED lines=16> */
.L_x_9159:
[----:B------:R-:W-:Y:S05]  /*4e30*/  BSYNC B1 ;  /* 0x0000000000017941 */ /* 0x000fea0003800000 */
.L_x_9158:
        /* <DEDUP_REMOVED lines=16> */
.L_x_9161:
[----:B------:R-:W-:Y:S05]  /*4f40*/  BSYNC B1 ;  /* 0x0000000000017941 */ /* 0x000fea0003800000 */
.L_x_9160:
        /* <DEDUP_REMOVED lines=17> */
.L_x_9163:
[----:B------:R-:W-:Y:S05]  /*5060*/  BSYNC B1 ;  /* 0x0000000000017941 */ /* 0x000fea0003800000 */
.L_x_9162:
[----:B-1----:R-:W-:Y:S01]  /*5070*/  ISETP.NE.U32.AND P1, PT, R142, RZ, PT ;  /* 0x000000ff8e00720c */ /* 0x002fe20003f25070 */
[----:B0-----:R-:W-:Y:S01]  /*5080*/  @P0 FMUL.FTZ R145, R242, R145 ;  /* 0x00000091f2910220 */ /* 0x001fe20000410000 */
[----:B------:R-:W0:Y:S01]  /*5090*/  @P0 LDC.64 R140, c[0x0][0x2f8] ;  /* 0x0000be00ff8c0b82 */ /* 0x000e220000000a00 */
[----:B------:R-:W-:Y:S02]  /*50a0*/  @P0 F2FP.F16.F32.PACK_AB R148, RZ, R148 ;  /* 0x00000094ff94023e */ /* 0x000fe400000000ff */
[----:B------:R-:W-:Y:S01]  /*50b0*/  ISETP.NE.AND.EX P1, PT, R143, RZ, PT, P1 ;  /* 0x000000ff8f00720c */ /* 0x000fe20003f25310 */
[----:B------:R-:W-:Y:S01]  /*50c0*/  @P0 FMUL.FTZ R144, R145, R144 ;  /* 0x0000009091900220 */ /* 0x000fe20000410000 */
        /* <DEDUP_REMOVED lines=11> */
[----:B------:R-:W-:Y:S02]  /*5180*/  @P0 F2FP.F16.F32.PACK_AB R200, RZ, R200 ;  /* 0x000000c8ffc8023e */ /* 0x000fe400000000ff */
[----:B------:R-:W-:Y:S02]  /*5190*/  @P0 FSEL R144, R144, RZ, P1 ;  /* 0x000000ff90900208 */ /* 0x000fe40000800000 */
[----:B------:R-:W-:Y:S02]  /*51a0*/  ISETP.NE.U32.AND P1, PT, R142, RZ, PT ;  /* 0x000000ff8e00720c */ /* 0x000fe40003f25070 */
[----:B------:R-:W-:Y:S02]  /*51b0*/  @P0 F2FP.F16.F32.PACK_AB R241, RZ, R241 ;  /* 0x000000f1fff1023e */ /* 0x000fe400000000ff */
[----:B------:R-:W-:-:S02]  /*51c0*/  ISETP.NE.AND.EX P1, PT, R143, RZ, PT, P1 ;  /* 0x000000ff8f00720c */ /* 0x000fc40003f25310 */
[----:B------:R-:W-:Y:S02]  /*51d0*/  @P0 F2FP.F16.F32.PACK_AB R150, RZ, R150 ;  /* 0x00000096ff96023e */ /* 0x000fe400000000ff */
[----:B------:R-:W-:Y:S02]  /*51e0*/  @P0 F2FP.F16.F32.PACK_AB R155, RZ, R155 ;  /* 0x0000009bff9b023e */ /* 0x000fe400000000ff */
[----:B------:R-:W-:Y:S02]  /*51f0*/  @P0 PRMT R136, R148, 0x7610, R136 ;  /* 0x0000761094880816 */ /* 0x000fe40000000088 */
[----:B------:R-:W-:Y:S02]  /*5200*/  @P0 PRMT R137, R152, 0x7610, R137 ;  /* 0x0000761098890816 */ /* 0x000fe40000000089 */
[----:B------:R-:W-:Y:S02]  /*5210*/  @P0 F2FP.F16.F32.PACK_AB R239, RZ, R239 ;  /* 0x000000efffef023e */ /* 0x000fe400000000ff */
[----:B------:R-:W-:Y:S01]  /*5220*/  @P0 PRMT R138, R200, 0x7610, R138 ;  /* 0x00007610c88a0816 */ /* 0x000fe2000000008a */
[----:B------:R-:W0:Y:S01]  /*5230*/  @P1 LDC.64 R142, c[0x0][0x308] ;  /* 0x0000c200ff8e1b82 */ /* 0x000e220000000a00 */
[----:B------:R-:W-:-:S02]  /*5240*/  @P0 F2FP.F16.F32.PACK_AB R144, RZ, R144 ;  /* 0x00000090ff90023e */ /* 0x000fc400000000ff */
        /* <DEDUP_REMOVED lines=9> */
.L_x_9147:
[----:B------:R-:W-:Y:S05]  /*52e0*/  BSYNC B0 ;  /* 0x0000000000007941 */ /* 0x000fea0003800000 */
.L_x_9146:
[----:B------:R-:W-:Y:S02]  /*52f0*/  IADD3 R3, R3, UR10, RZ ;  /* 0x0000000a03037c10 */ /* 0x000fe4000fffe0ff */
[----:B------:R-:W-:Y:S02]  /*5300*/  ISETP.NE.AND P1, PT, R236, RZ, PT ;  /* 0x000000ffec00720c */ /* 0x000fe40003f25270 */
[----:B------:R-:W-:Y:S02]  /*5310*/  ISETP.GE.AND P0, PT, R3, UR11, PT ;  /* 0x0000000b03007c0c */ /* 0x000fe4000bf06270 */
[----:B------:R-:W-:-:S11]  /*5320*/  SEL R155, RZ, 0x1, P1 ;  /* 0x00000001ff9b7807 */ /* 0x000fd60000800000 */
[----:B------:R-:W-:Y:S05]  /*5330*/  @!P0 BRA `(.L_x_9164) ;  /* 0xffffffb000d88947 */ /* 0x000fea000383ffff */
.L_x_9075:
        /* <DEDUP_REMOVED lines=16> */
.L_x_9166:
[----:B------:R-:W-:Y:S05]  /*5440*/  BSYNC B0 ;  /* 0x0000000000007941 */ /* 0x000fea0003800000 */
.L_x_9165:
        /* <DEDUP_REMOVED lines=11> */
.L_x_9168:
[----:B------:R-:W-:Y:S05]  /*5500*/  BSYNC B0 ;  /* 0x0000000000007941 */ /* 0x000fea0003800000 */
.L_x_9167:
        /* <DEDUP_REMOVED lines=11> */
.L_x_9170:
[----:B------:R-:W-:Y:S05]  /*55c0*/  BSYNC B0 ;  /* 0x0000000000007941 */ /* 0x000fea0003800000 */
.L_x_9169:
        /* <DEDUP_REMOVED lines=10> */
.L_x_9091:
[----:B------:R-:W-:Y:S01]  /*5670*/  HFMA2.MMA R154, -RZ, RZ, 0, 9.5367431640625e-07 ;  /* 0x00000010ff9a7435 */ /* 0x000fe200000001ff */
[----:B------:R-:W-:Y:S02]  /*5680*/  MOV R153, R201 ;  /* 0x000000c900997202 */ /* 0x000fe40000000f00 */
[----:B------:R-:W-:Y:S02]  /*5690*/  MOV R155, 0x1f ;  /* 0x0000001f009b7802 */ /* 0x000fe40000000f00 */
[----:B------:R-:W-:-:S07]  /*56a0*/  MOV R150, 0xffffffff ;  /* 0xffffffff00967802 */ /* 0x000fce0000000f00 */
[----:B----45:R-:W-:Y:S05]  /*56b0*/  WARPSYNC.COLLECTIVE R150, `(.L_x_9171) ;  /* 0x0000000096087348 */ /* 0x030fea0003c00000 */
[----:B------:R0:W1:Y:S02]  /*56c0*/  SHFL.DOWN P6, R151, R153, R154, R155 ;  /* 0x0800009a99977389 */ /* 0x00006400000c009b */
[----:B01--45:R-:W-:Y:S01]  /*56d0*/  ENDCOLLECTIVE ;  /* 0x000000000000791b */ /* 0x033fe20003800000 */
.L_x_9171:
[----:B------:R-:W-:Y:S02]  /*56e0*/  MOV R153, R200 ;  /* 0x000000c800997202 */ /* 0x000fe40000000f00 */
[----:B------:R-:W-:-:S07]  /*56f0*/  MOV R142, R151 ;  /* 0x00000097008e7202 */ /* 0x000fce0000000f00 */
[----:B------:R-:W-:Y:S05]  /*5700*/  WARPSYNC.COLLECTIVE R150, `(.L_x_9172) ;  /* 0x0000000096087348 */ /* 0x000fea0003c00000 */
[----:B------:R0:W1:Y:S02]  /*5710*/  SHFL.DOWN P6, R151, R153, R154, R155 ;  /* 0x0800009a99977389 */ /* 0x00006400000c009b */
[----:B01----:R-:W-:Y:S01]  /*5720*/  ENDCOLLECTIVE ;  /* 0x000000000000791b */ /* 0x003fe20003800000 */
.L_x_9172:
[----:B------:R-:W-:Y:S01]  /*5730*/  FADD.FTZ R142, R142, R201 ;  /* 0x000000c98e8e7221 */ /* 0x000fe20000010000 */
[----:B------:R-:W-:-:S04]  /*5740*/  HFMA2.MMA R154, -RZ, RZ, 0, 4.76837158203125e-07 ;  /* 0x00000008ff9a7435 */ /* 0x000fc800000001ff */
[----:B------:R-:W-:Y:S02]  /*5750*/  MOV R153, R142 ;  /* 0x0000008e00997202 */ /* 0x000fe40000000f00 */
[----:B------:R-:W-:-:S07]  /*5760*/  MOV R143, R151 ;  /* 0x00000097008f7202 */ /* 0x000fce0000000f00 */
[----:B------:R-:W-:Y:S05]  /*5770*/  WARPSYNC.COLLECTIVE R150, `(.L_x_9173) ;  /* 0x0000000096087348 */ /* 0x000fea0003c00000 */
[----:B------:R0:W1:Y:S02]  /*5780*/  SHFL.DOWN P6, R151, R153, R154, R155 ;  /* 0x0800009a99977389 */ /* 0x00006400000c009b */
[----:B01----:R-:W-:Y:S01]  /*5790*/  ENDCOLLECTIVE ;  /* 0x000000000000791b */ /* 0x003fe20003800000 */
.L_x_9173:
[----:B------:R-:W-:-:S05]  /*57a0*/  FADD.FTZ R143, R143, R200 ;  /* 0x000000c88f8f7221 */ /* 0x000fca0000010000 */
[----:B------:R-:W-:Y:S02]  /*57b0*/  MOV R153, R143 ;  /* 0x0000008f00997202 */ /* 0x000fe40000000f00 */
[----:B------:R-:W-:-:S07]  /*57c0*/  MOV R145, R151 ;  /* 0x0000009700917202 */ /* 0x000fce0000000f00 */
[----:B------:R-:W-:Y:S05]  /*57d0*/  WARPSYNC.COLLECTIVE R150, `(.L_x_9174) ;  /* 0x0000000096087348 */ /* 0x000fea0003c00000 */
[----:B------:R0:W1:Y:S02]  /*57e0*/  SHFL.DOWN P6, R151, R153, R154, R155 ;  /* 0x0800009a99977389 */ /* 0x00006400000c009b */
[----:B01----:R-:W-:Y:S01]  /*57f0*/  ENDCOLLECTIVE ;  /* 0x000000000000791b */ /* 0x003fe20003800000 */
.L_x_9174:
[----:B------:R-:W-:Y:S01]  /*5800*/  FADD.FTZ R145, R142, R145 ;  /* 0x000000918e917221 */ /* 0x000fe20000010000 */
[----:B------:R-:W-:-:S04]  /*5810*/  HFMA2.MMA R154, -RZ, RZ, 0, 2.384185791015625e-07 ;  /* 0x00000004ff9a7435 */ /* 0x000fc800000001ff */
[----:B------:R-:W-:Y:S02]  /*5820*/  MOV R153, R145 ;  /* 0x0000009100997202 */ /* 0x000fe40000000f00 */
[----:B------:R-:W-:-:S07]  /*5830*/  MOV R144, R151 ;  /* 0x0000009700907202 */ /* 0x000fce0000000f00 */
[----:B------:R-:W-:Y:S05]  /*5840*/  WARPSYNC.COLLECTIVE R150, `(.L_x_9175) ;  /* 0x0000000096087348 */ /* 0x000fea0003c00000 */
[----:B------:R0:W1:Y:S02]  /*5850*/  SHFL.DOWN P6, R151, R153, R154, R155 ;  /* 0x0800009a99977389 */ /* 0x00006400000c009b */
[----:B01----:R-:W-:Y:S01]  /*5860*/  ENDCOLLECTIVE ;  /* 0x000000000000791b */ /* 0x003fe20003800000 */
.L_x_9175:
[----:B------:R-:W-:-:S05]  /*5870*/  FADD.FTZ R144, R143, R144 ;  /* 0x000000908f907221 */ /* 0x000fca0000010000 */
[----:B------:R-:W-:Y:S02]  /*5880*/  MOV R153, R144 ;  /* 0x0000009000997202 */ /* 0x000fe40000000f00 */
[----:B------:R-:W-:-:S07]  /*5890*/  MOV R146, R151 ;  /* 0x0000009700927202 */ /* 0x000fce0000000f00 */
[----:B------:R-:W-:Y:S05]  /*58a0*/  WARPSYNC.COLLECTIVE R150, `(.L_x_9176) ;  /* 0x0000000096087348 */ /* 0x000fea0003c00000 */
[----:B------:R0:W1:Y:S02]  /*58b0*/  SHFL.DOWN P6, R151, R153, R154, R155 ;  /* 0x0800009a99977389 */ /* 0x00006400000c009b */
[----:B01----:R-:W-:Y:S01]  /*58c0*/  ENDCOLLECTIVE ;  /* 0x000000000000791b */ /* 0x003fe20003800000 */
.L_x_9176:
[----:B------:R-:W-:Y:S01]  /*58d0*/  FADD.FTZ R146, R145, R146 ;  /* 0x0000009291927221 */ /* 0x000fe20000010000 */
[----:B------:R-:W-:-:S04]  /*58e0*/  HFMA2.MMA R154, -RZ, RZ, 0, 1.1920928955078125e-07 ;  /* 0x00000002ff9a7435 */ /* 0x000fc800000001ff */
[----:B------:R-:W-:Y:S02]  /*58f0*/  MOV R153, R146 ;  /* 0x0000009200997202 */ /* 0x000fe40000000f00 */
[----:B------:R-:W-:-:S07]  /*5900*/  MOV R147, R151 ;  /* 0x0000009700937202 */ /* 0x000fce0000000f00 */
[----:B------:R-:W-:Y:S05]  /*5910*/  WARPSYNC.COLLECTIVE R150, `(.L_x_9177) ;  /* 0x0000000096087348 */ /* 0x000fea0003c00000 */
[----:B------:R0:W1:Y:S02]  /*5920*/  SHFL.DOWN P6, R151, R153, R154, R155 ;  /* 0x0800009a99977389 */ /* 0x00006400000c009b */
[----:B01----:R-:W-:Y:S01]  /*5930*/  ENDCOLLECTIVE ;  /* 0x000000000000791b */ /* 0x003fe20003800000 */
.L_x_9177:
[----:B------:R-:W-:-:S05]  /*5940*/  FADD.FTZ R147, R144, R147 ;  /* 0x0000009390937221 */ /* 0x000fca0000010000 */
[----:B------:R-:W-:Y:S02]  /*5950*/  MOV R153, R147 ;  /* 0x0000009300997202 */ /* 0x000fe40000000f00 */
[----:B------:R-:W-:-:S07]  /*5960*/  MOV R149, R151 ;  /* 0x0000009700957202 */ /* 0x000fce0000000f00 */
[----:B------:R-:W-:Y:S05]  /*5970*/  WARPSYNC.COLLECTIVE R150, `(.L_x_9178) ;  /* 0x0000000096087348 */ /* 0x000fea0003c00000 */
[----:B------:R0:W1:Y:S02]  /*5980*/  SHFL.DOWN P6, R151, R153, R154, R155 ;  /* 0x0800009a99977389 */ /* 0x00006400000c009b */
[----:B01----:R-:W-:Y:S01]  /*5990*/  ENDCOLLECTIVE ;  /* 0x000000000000791b */ /* 0x003fe20003800000 */
.L_x_9178:
[----:B------:R-:W-:Y:S01]  /*59a0*/  FADD.FTZ R149, R146, R149 ;  /* 0x0000009592957221 */ /* 0x000fe20000010000 */
[----:B------:R-:W-:-:S04]  /*59b0*/  HFMA2.MMA R154, -RZ, RZ, 0, 5.9604644775390625e-08 ;  /* 0x00000001ff9a7435 */ /* 0x000fc800000001ff */
[----:B------:R-:W-:Y:S02]  /*59c0*/  MOV R153, R149 ;  /* 0x0000009500997202 */ /* 0x000fe40000000f00 */
[----:B------:R-:W-:-:S07]  /*59d0*/  MOV R148, R151 ;  /* 0x0000009700947202 */ /* 0x000fce0000000f00 */
[----:B------:R-:W-:Y:S05]  /*59e0*/  WARPSYNC.COLLECTIVE R150, `(.L_x_9179) ;  /* 0x0000000096087348 */ /* 0x000fea0003c00000 */
[----:B------:R0:W1:Y:S02]  /*59f0*/  SHFL.DOWN P6, R151, R153, R154, R155 ;  /* 0x0800009a99977389 */ /* 0x00006400000c009b */
[----:B01----:R-:W-:Y:S01]  /*5a00*/  ENDCOLLECTIVE ;  /* 0x000000000000791b */ /* 0x003fe20003800000 */
.L_x_9179:
[----:B------:R-:W-:-:S05]  /*5a10*/  FADD.FTZ R148, R147, R148 ;  /* 0x0000009493947221 */ /* 0x000fca0000010000 */
[----:B------:R-:W-:Y:S02]  /*5a20*/  MOV R153, R148 ;  /* 0x0000009400997202 */ /* 0x000fe40000000f00 */
[----:B------:R-:W-:-:S07]  /*5a30*/  MOV R200, R151 ;  /* 0x0000009700c87202 */ /* 0x000fce0000000f00 */
[----:B------:R-:W-:Y:S05]  /*5a40*/  WARPSYNC.COLLECTIVE R150, `(.L_x_9180) ;  /* 0x0000000096087348 */ /* 0x000fea0003c00000 */
[----:B------:R0:W1:Y:S02]  /*5a50*/  SHFL.DOWN P6, R151, R153, R154, R155 ;  /* 0x0800009a99977389 */ /* 0x00006400000c009b */
[----:B01----:R-:W-:Y:S01]  /*5a60*/  ENDCOLLECTIVE ;  /* 0x000000000000791b */ /* 0x003fe20003800000 */
.L_x_9180:
[----:B------:R-:W-:Y:S01]  /*5a70*/  MOV R201, R151 ;  /* 0x0000009700c97202 */ /* 0x000fe20000000f00 */
[----:B------:R-:W-:Y:S06]  /*5a80*/  BRA `(.L_x_9181) ;  /* 0xffffffc800347947 */ /* 0x000fec000383ffff */
.L_x_9182:
        /* <DEDUP_REMOVED lines=15> */
.L_x_13991:


//--------------------- .text._ZN10layer_norm22ln_bwd_finalize_kernelINS_22Kernel_traits_finalizeILj8192E6__halfS2_fS2_fjLb0ELj1024ELj4ENS_18Kernel_traits_baseILj8192ES2_S2_fS2_fjLj1024EEEEELb0ELb1EEEvNS_9BwdParamsE --------------------------
	.section	.text._ZN10layer_norm22ln_bwd_finalize_kernelINS_22Kernel_traits_finalizeILj8192E6__halfS2_fS2_fjLb0ELj1024ELj4ENS_18Kernel_traits_baseILj8192ES2_S2_fS2_fjLj1024EEEEELb0ELb1EEEvNS_9BwdParamsE,"ax",@progbits
	.align	128
        .global         _ZN10layer_norm22ln_bwd_finalize_kernelINS_22Kernel_traits_finalizeILj8192E6__halfS2_fS2_fjLb0ELj1024ELj4ENS_18Kernel_traits_baseILj8192ES2_S2_fS2_fjLj1024EEEEELb0ELb1EEEvNS_9BwdParamsE
        .type           _ZN10layer_norm22ln_bwd_finalize_kernelINS_22Kernel_traits_finalizeILj8192E6__halfS2_fS2_fjLb0ELj1024ELj4ENS_18Kernel_traits_baseILj8192ES2_S2_fS2_fjLj1024EEEEELb0ELb1EEEvNS_9BwdParamsE,@function
        .size           _ZN10layer_norm22ln_bwd_finalize_kernelINS_22Kernel_traits_finalizeILj8192E6__halfS2_fS2_fjLb0ELj1024ELj4ENS_18Kernel_traits_baseILj8192ES2_S2_fS2_fjLj1024EEEEELb0ELb1EEEvNS_9BwdParamsE,(.L_x_13992 - _ZN10layer_norm22ln_bwd_finalize_kernelINS_22Kernel_traits_finalizeILj8192E6__halfS2_fS2_fjLb0ELj1024ELj4ENS_18Kernel_traits_baseILj8192ES2_S2_fS2_fjLj1024EEEEELb0ELb1EEEvNS_9BwdParamsE)
        .other          _ZN10layer_norm22ln_bwd_finalize_kernelINS_22Kernel_traits_finalizeILj8192E6__halfS2_fS2_fjLb0ELj1024ELj4ENS_18Kernel_traits_baseILj8192ES2_S2_fS2_fjLj1024EEEEELb0ELb1EEEvNS_9BwdParamsE,@"STO_CUDA_ENTRY STV_DEFAULT"
_ZN10layer_norm22ln_bwd_finalize_kernelINS_22Kernel_traits_finalizeILj8192E6__halfS2_fS2_fjLb0ELj1024ELj4ENS_18Kernel_traits_baseILj8192ES2_S2_fS2_fjLj1024EEEEELb0ELb1EEEvNS_9BwdParamsE:
.text._ZN10layer_norm22ln_bwd_finalize_kernelINS_22Kernel_traits_finalizeILj8192E6__halfS2_fS2_fjLb0ELj1024ELj4ENS_18Kernel_traits_baseILj8192ES2_S2_fS2_fjLj1024EEEEELb0ELb1EEEvNS_9BwdParamsE:
        /* <DEDUP_REMOVED lines=26> */
.L_x_9194:
        /* <DEDUP_REMOVED lines=31> */
.L_x_9187:
        /* <DEDUP_REMOVED lines=34> */
.L_x_9186:
[----:B------:R-:W-:Y:S05]  /*05b0*/  BSYNC B1 ;  /* 0x0000000000017941 */ /* 0x000fea0003800000 */
.L_x_9185:
        /* <DEDUP_REMOVED lines=25> */
.L_x_9189:
[----:B------:R-:W-:Y:S05]  /*0750*/  BSYNC B1 ;  /* 0x0000000000017941 */ /* 0x000fea0003800000 */
.L_x_9188:
        /* <DEDUP_REMOVED lines=12> */
.L_x_9184:
[----:B------:R-:W-:Y:S05]  /*0820*/  BSYNC B0 ;  /* 0x0000000000007941 */ /* 0x000fea0003800000 */
.L_x_9183:
        /* <DEDUP_REMOVED lines=29> */
.L_x_9205:
[----:B------:R-:W-:Y:S01]  /*0a00*/  @!P1 SHF.R.U32.HI R12, RZ, 0x3, R0 ;  /* 0x00000003ff0c9819 */ /* 0x000fe20000011600 */
[----:B----4-:R-:W-:Y:S01]  /*0a10*/  FADD.FTZ R14, R9, R14 ;  /* 0x0000000e090e7221 */ /* 0x010fe20000010000 */
[----:B---3--:R-:W-:Y:S02]  /*0a20*/  FADD.FTZ R11, R10, R11 ;  /* 0x0000000b0a0b7221 */ /* 0x008fe40000010000 */
[----:B------:R-:W-:-:S05]  /*0a30*/  @!P1 LOP3.LUT R12, R12, 0x1ffffffc, RZ, 0xc0, !PT ;  /* 0x1ffffffc0c0c9812 */ /* 0x000fca00078ec0ff */
[----:B------:R3:W-:Y:S04]  /*0a40*/  @!P1 STS [R12+UR4+0x2000], R14 ;  /* 0x0020000e0c009988 */ /* 0x0007e80008000804 */
[----:B------:R3:W-:Y:S02]  /*0a50*/  @!P1 STS [R12+UR4+0x2080], R11 ;  /* 0x0020800b0c009988 */ /* 0x0007e40008000804 */
.L_x_9190:
        /* <DEDUP_REMOVED lines=14> */
.L_x_9193:
[----:B------:R-:W-:Y:S05]  /*0b40*/  BSYNC B0 ;  /* 0x0000000000007941 */ /* 0x000fea0003800000 */
.L_x_9192:
[C---:B------:R-:W-:Y:S02]  /*0b50*/  ISETP.GT.U32.AND P1, PT, R3.reuse, -0x2001, PT ;  /* 0xffffdfff0300780c */ /* 0x040fe40003f24070 */
[----:B------:R-:W-:Y:S02]  /*0b60*/  IADD3 R3, R3, 0x2000, RZ ;  /* 0x0000200003037810 */ /* 0x000fe40007ffe0ff */
[----:B------:R-:W-:-:S09]  /*0b70*/  IADD3 R4, R4, 0x1000, RZ ;  /* 0x0000100004047810 */ /* 0x000fd20007ffe0ff */
[----:B------:R-:W-:Y:S05]  /*0b80*/  @P1 BRA `(.L_x_9194) ;  /* 0xfffffff400841947 */ /* 0x000fea000383ffff */
[----:B------:R-:W-:Y:S05]  /*0b90*/  EXIT ;  /* 0x000000000000794d */ /* 0x000fea0003800000 */
.L_x_9191:
[----:B------:R-:W-:Y:S01]  /*0ba0*/  HFMA2.MMA R22, -RZ, RZ, 0, 1.847743988037109375e-06 ;  /* 0x0000001fff167435 */ /* 0x000fe200000001ff */
[----:B0--3--:R-:W-:Y:S01]  /*0bb0*/  MOV R20, R10 ;  /* 0x0000000a00147202 */ /* 0x009fe20000000f00 */
[----:B------:R-:W-:Y:S01]  /*0bc0*/  IMAD.MOV.U32 R19, RZ, RZ, 0x1 ;  /* 0x00000001ff137424 */ /* 0x000fe200078e00ff */
[----:B------:R-:W-:-:S08]  /*0bd0*/  MOV R17, 0xffffffff ;  /* 0xffffffff00117802 */ /* 0x000fd00000000f00 */
[----:B-12---:R-:W-:Y:S05]  /*0be0*/  WARPSYNC.COLLECTIVE R17, `(.L_x_9195) ;  /* 0x0000000011087348 */ /* 0x006fea0003c00000 */
[----:B------:R0:W3:Y:S02]  /*0bf0*/  SHFL.BFLY P2, R18, R20, R19, R22 ;  /* 0x0c00001314127389 */ /* 0x0000e40000040016 */
[----:B0123--:R-:W-:Y:S01]  /*0c00*/  ENDCOLLECTIVE ;  /* 0x000000000000791b */ /* 0x00ffe20003800000 */
.L_x_9195:
[----:B------:R-:W-:Y:S01]  /*0c10*/  HFMA2.MMA R19, -RZ, RZ, 0, 1.1920928955078125e-07 ;  /* 0x00000002ff137435 */ /* 0x000fe200000001ff */
[----:B------:R-:W-:-:S05]  /*0c20*/  MOV R11, R18 ;  /* 0x00000012000b7202 */ /* 0x000fca0000000f00 */
[----:B------:R-:W-:-:S04]  /*0c30*/  FADD.FTZ R11, R10, R11 ;  /* 0x0000000b0a0b7221 */ /* 0x000fc80000010000 */
[----:B------:R-:W-:-:S07]  /*0c40*/  IMAD.MOV.U32 R20, RZ, RZ, R11 ;  /* 0x000000ffff147224 */ /* 0x000fce00078e000b */
[----:B------:R-:W-:Y:S05]  /*0c50*/  WARPSYNC.COLLECTIVE R17, `(.L_x_9196) ;  /* 0x0000000011087348 */ /* 0x000fea0003c00000 */
[----:B------:R0:W1:Y:S02]  /*0c60*/  SHFL.BFLY P2, R18, R20, R19, R22 ;  /* 0x0c00001314127389 */ /* 0x0000640000040016 */
[----:B01----:R-:W-:Y:S01]  /*0c70*/  ENDCOLLECTIVE ;  /* 0x000000000000791b */ /* 0x003fe20003800000 */
.L_x_9196:
[----:B------:R-:W-:Y:S01]  /*0c80*/  IMAD.MOV.U32 R19, RZ, RZ, 0x4 ;  /* 0x00000004ff137424 */ /* 0x000fe200078e00ff */
[----:B------:R-:W-:-:S05]  /*0c90*/  MOV R12, R18 ;  /* 0x00000012000c7202 */ /* 0x000fca0000000f00 */
[----:B------:R-:W-:-:S05]  /*0ca0*/  FADD.FTZ R12, R11, R12 ;  /* 0x0000000c0b0c7221 */ /* 0x000fca0000010000 */
[----:B------:R-:W-:-:S07]  /*0cb0*/  MOV R20, R12 ;  /* 0x0000000c00147202 */ /* 0x000fce0000000f00 */
[----:B------:R-:W-:Y:S05]  /*0cc0*/  WARPSYNC.COLLECTIVE R17, `(.L_x_9197) ;  /* 0x0000000011087348 */ /* 0x000fea0003c00000 */
[----:B------:R0:W1:Y:S02]  /*0cd0*/  SHFL.BFLY P2, R18, R20, R19, R22 ;  /* 0x0c00001314127389 */ /* 0x0000640000040016 */
[----:B01----:R-:W-:Y:S01]  /*0ce0*/  ENDCOLLECTIVE ;  /* 0x000000000000791b */ /* 0x003fe20003800000 */
.L_x_9197:
[----:B------:R-:W-:Y:S01]  /*0cf0*/  HFMA2.MMA R19, -RZ, RZ, 0, 4.76837158203125e-07 ;  /* 0x00000008ff137435 */ /* 0x000fe200000001ff */
[----:B------:R-:W-:-:S05]  /*0d00*/  MOV R13, R18 ;  /* 0x00000012000d7202 */ /* 0x000fca0000000f00 */
[----:B------:R-:W-:-:S05]  /*0d10*/  FADD.FTZ R13, R12, R13 ;  /* 0x0000000d0c0d7221 */ /* 0x000fca0000010000 */
[----:B------:R-:W-:-:S07]  /*0d20*/  MOV R20, R13 ;  /* 0x0000000d00147202 */ /* 0x000fce0000000f00 */
[----:B------:R-:W-:Y:S05]  /*0d30*/  WARPSYNC.COLLECTIVE R17, `(.L_x_9198) ;  /* 0x0000000011087348 */ /* 0x000fea0003c00000 */
[----:B------:R0:W1:Y:S02]  /*0d40*/  SHFL.BFLY P2, R18, R20, R19, R22 ;  /* 0x0c00001314127389 */ /* 0x0000640000040016 */
[----:B01----:R-:W-:Y:S01]  /*0d50*/  ENDCOLLECTIVE ;  /* 0x000000000000791b */ /* 0x003fe20003800000 */
.L_x_9198:
[----:B------:R-:W-:Y:S01]  /*0d60*/  HFMA2.MMA R19, -RZ, RZ, 0, 9.5367431640625e-07 ;  /* 0x00000010ff137435 */ /* 0x000fe200000001ff */
[----:B------:R-:W-:-:S04]  /*0d70*/  IMAD.MOV.U32 R10, RZ, RZ, R18 ;  /* 0x000000ffff0a7224 */ /* 0x000fc800078e0012 */
[----:B------:R-:W-:-:S05]  /*0d80*/  FADD.FTZ R10, R13, R10 ;  /* 0x0000000a0d0a7221 */ /* 0x000fca0000010000 */
[----:B------:R-:W-:-:S07]  /*0d90*/  MOV R20, R10 ;  /* 0x0000000a00147202 */ /* 0x000fce0000000f00 */
[----:B------:R-:W-:Y:S05]  /*0da0*/  WARPSYNC.COLLECTIVE R17, `(.L_x_9199) ;  /* 0x0000000011087348 */ /* 0x000fea0003c00000 */
[----:B------:R0:W1:Y:S02]  /*0db0*/  SHFL.BFLY P2, R18, R20, R19, R22 ;  /* 0x0c00001314127389 */ /* 0x0000640000040016 */
[----:B01----:R-:W-:Y:S01]  /*0dc0*/  ENDCOLLECTIVE ;  /* 0x000000000000791b */ /* 0x003fe20003800000 */
.L_x_9199:
[----:B------:R-:W-:Y:S01]  /*0dd0*/  HFMA2.MMA R19, -RZ, RZ, 0, 5.9604644775390625e-08 ;  /* 0x00000001ff137435 */ /* 0x000fe200000001ff */
[----:B------:R-:W-:Y:S01]  /*0de0*/  IMAD.MOV.U32 R20, RZ, RZ, R9 ;  /* 0x000000ffff147224 */ /* 0x000fe200078e0009 */
[----:B------:R-:W-:-:S09]  /*0df0*/  MOV R11, R18 ;  /* 0x00000012000b7202 */ /* 0x000fd20000000f00 */
[----:B------:R-:W-:Y:S05]  /*0e00*/  WARPSYNC.COLLECTIVE R17, `(.L_x_9200) ;  /* 0x0000000011087348 */ /* 0x000fea0003c00000 */
[----:B------:R0:W1:Y:S02]  /*0e10*/  SHFL.BFLY P2, R18, R20, R19, R22 ;  /* 0x0c00001314127389 */ /* 0x0000640000040016 */
[----:B01----:R-:W-:Y:S01]  /*0e20*/  ENDCOLLECTIVE ;  /* 0x000000000000791b */ /* 0x003fe20003800000 */
.L_x_9200:
[----:B------:R-:W-:Y:S01]  /*0e30*/  HFMA2.MMA R19, -RZ, RZ, 0, 1.1920928955078125e-07 ;  /* 0x00000002ff137435 */ /* 0x000fe200000001ff */
[----:B------:R-:W-:-:S05]  /*0e40*/  MOV R12, R18 ;  /* 0x00000012000c7202 */ /* 0x000fca0000000f00 */
[----:B------:R-:W-:-:S05]  /*0e50*/  FADD.FTZ R14, R9, R12 ;  /* 0x0000000c090e7221 */ /* 0x000fca0000010000 */
[----:B------:R-:W-:-:S07]  /*0e60*/  MOV R20, R14 ;  /* 0x0000000e00147202 */ /* 0x000fce0000000f00 */
[----:B------:R-:W-:Y:S05]  /*0e70*/  WARPSYNC.COLLECTIVE R17, `(.L_x_9201) ;  /* 0x0000000011087348 */ /* 0x000fea0003c00000 */
[----:B------:R0:W1:Y:S02]  /*0e80*/  SHFL.BFLY P2, R18, R20, R19, R22 ;  /* 0x0c00001314127389 */ /* 0x0000640000040016 */
[----:B01----:R-:W-:Y:S01]  /*0e90*/  ENDCOLLECTIVE ;  /* 0x000000000000791b */ /* 0x003fe20003800000 */
.L_x_9201:
[----:B------:R-:W-:Y:S01]  /*0ea0*/  HFMA2.MMA R19, -RZ, RZ, 0, 2.384185791015625e-07 ;  /* 0x00000004ff137435 */ /* 0x000fe200000001ff */
[----:B------:R-:W-:-:S04]  /*0eb0*/  IMAD.MOV.U32 R13, RZ, RZ, R18 ;  /* 0x000000ffff0d7224 */ /* 0x000fc800078e0012 */
[----:B------:R-:W-:-:S05]  /*0ec0*/  FADD.FTZ R15, R14, R13 ;  /* 0x0000000d0e0f7221 */ /* 0x000fca0000010000 */
[----:B------:R-:W-:-:S07]  /*0ed0*/  MOV R20, R15 ;  /* 0x0000000f00147202 */ /* 0x000fce0000000f00 */
[----:B------:R-:W-:Y:S05]  /*0ee0*/  WARPSYNC.COLLECTIVE R17, `(.L_x_9202) ;  /* 0x0000000011087348 */ /* 0x000fea0003c00000 */
[----:B------:R0:W1:Y:S02]  /*0ef0*/  SHFL.BFLY P2, R18, R20, R19, R22 ;  /* 0x0c00001314127389 */ /* 0x0000640000040016 */
[----:B01----:R-:W-:Y:S01]  /*0f00*/  ENDCOLLECTIVE ;  /* 0x000000000000791b */ /* 0x003fe20003800000 */
.L_x_9202:
[----:B------:R-:W-:Y:S01]  /*0f10*/  IMAD.MOV.U32 R19, RZ, RZ, 0x8 ;  /* 0x00000008ff137424 */ /* 0x000fe200078e00ff */
[----:B------:R-:W-:-:S05]  /*0f20*/  MOV R16, R18 ;  /* 0x0000001200107202 */ /* 0x000fca0000000f00 */
[----:B------:R-:W-:-:S05]  /*0f30*/  FADD.FTZ R16, R15, R16 ;  /* 0x000000100f107221 */ /* 0x000fca0000010000 */
[----:B------:R-:W-:-:S07]  /*0f40*/  MOV R20, R16 ;  /* 0x0000001000147202 */ /* 0x000fce0000000f00 */
[----:B------:R-:W-:Y:S05]  /*0f50*/  WARPSYNC.COLLECTIVE R17, `(.L_x_9203) ;  /* 0x0000000011087348 */ /* 0x000fea0003c00000 */
[----:B------:R0:W1:Y:S02]  /*0f60*/  SHFL.BFLY P2, R18, R20, R19, R22 ;  /* 0x0c00001314127389 */ /* 0x0000640000040016 */
[----:B01----:R-:W-:Y:S01]  /*0f70*/  ENDCOLLECTIVE ;  /* 0x000000000000791b */ /* 0x003fe20003800000 */
.L_x_9203:
[----:B------:R-:W-:Y:S01]  /*0f80*/  HFMA2.MMA R19, -RZ, RZ, 0, 9.5367431640625e-07 ;  /* 0x00000010ff137435 */ /* 0x000fe200000001ff */
[----:B------:R-:W-:-:S05]  /*0f90*/  MOV R9, R18 ;  /* 0x0000001200097202 */ /* 0x000fca0000000f00 */
[----:B------:R-:W-:-:S05]  /*0fa0*/  FADD.FTZ R9, R16, R9 ;  /* 0x0000000910097221 */ /* 0x000fca0000010000 */
[----:B------:R-:W-:-:S07]  /*0fb0*/  MOV R20, R9 ;  /* 0x0000000900147202 */ /* 0x000fce0000000f00 */
[----:B------:R-:W-:Y:S05]  /*0fc0*/  WARPSYNC.COLLECTIVE R17, `(.L_x_9204) ;  /* 0x0000000011087348 */ /* 0x000fea0003c00000 */
[----:B------:R0:W1:Y:S02]  /*0fd0*/  SHFL.BFLY P2, R18, R20, R19, R22 ;  /* 0x0c00001314127389 */ /* 0x0000640000040016 */
[----:B01----:R-:W-:Y:S01]  /*0fe0*/  ENDCOLLECTIVE ;  /* 0x000000000000791b */ /* 0x003fe20003800000 */
.L_x_9204:
[----:B------:R-:W-:Y:S01]  /*0ff0*/  MOV R14, R18 ;  /* 0x00000012000e7202 */ /* 0x000fe20000000f00 */
[----:B------:R-:W-:Y:S06]  /*1000*/  BRA `(.L_x_9205) ;  /* 0xfffffff8007c7947 */ /* 0x000fec000383ffff */
.L_x_9206:
        /* <DEDUP_REMOVED lines=15> */
.L_x_13992:


//--------------------- .text._ZN10layer_norm13ln_bwd_kernelINS_13Kernel_traitsI6__halfS2_fS2_fjLj8192ELj1ELj1ELj8ELj16ENS_18Kernel_traits_baseILj8192ES2_S2_fS2_fjLj256EEEEELb1ELb0ELb1ELb1EEEvNS_9BwdParamsE --------------------------
	.section	.text._ZN10layer_norm13ln_bwd_kernelINS_13Kernel_traitsI6__halfS2_fS2_fjLj8192ELj1ELj1ELj8ELj16ENS_18Kernel_traits_baseILj8192ES2_S2_fS2_fjLj256EEEEELb1ELb0ELb1ELb1EEEvNS_9BwdParamsE,"ax",@progbits
	.align	128
        .global         _ZN10layer_norm13ln_bwd_kernelINS_13Kernel_traitsI6__halfS2_fS2_fjLj8192ELj1ELj1ELj8ELj16ENS_18Kernel_traits_baseILj8192ES2_S2_fS2_fjLj256EEEEELb1ELb0ELb1ELb1EEEvNS_9BwdParamsE
        .type           _ZN10layer_norm13ln_bwd_kernelINS_13Kernel_traitsI6__halfS2_fS2_fjLj8192ELj1ELj1ELj8ELj16ENS_18Kernel_traits_baseILj8192ES2_S2_fS2_fjLj256EEEEELb1ELb0ELb1ELb1EEEvNS_9BwdParamsE,@function
        .size           _ZN10layer_norm13ln_bwd_kernelINS_13Kernel_traitsI6__halfS2_fS2_fjLj8192ELj1ELj1ELj8ELj16ENS_18Kernel_traits_baseILj8192ES2_S2_fS2_fjLj256EEEEELb1ELb0ELb1ELb1EEEvNS_9BwdParamsE,(.L_x_13993 - _ZN10layer_norm13ln_bwd_kernelINS_13Kernel_traitsI6__halfS2_fS2_fjLj8192ELj1ELj1ELj8ELj16ENS_18Kernel_traits_baseILj8192ES2_S2_fS2_fjLj256EEEEELb1ELb0ELb1ELb1EEEvNS_9BwdParamsE)
        .other          _ZN10layer_norm13ln_bwd_kernelINS_13Kernel_traitsI6__halfS2_fS2_fjLj8192ELj1ELj1ELj8ELj16ENS_18Kernel_traits_baseILj8192ES2_S2_fS2_fjLj256EEEEELb1ELb0ELb1ELb1EEEvNS_9BwdParamsE,@"STO_CUDA_ENTRY STV_DEFAULT"
_ZN10layer_norm13ln_bwd_kernelINS_13Kernel_traitsI6__halfS2_fS2_fjLj8192ELj1ELj1ELj8ELj16ENS_18Kernel_traits_baseILj8192ES2_S2_fS2_fjLj256EEEEELb1ELb0ELb1ELb1EEEvNS_9BwdParamsE:
.text._ZN10layer_norm13ln_bwd_kernelINS_13Kernel_traitsI6__halfS2_fS2_fjLj8192ELj1ELj1ELj8ELj16ENS_18Kernel_traits_baseILj8192ES2_S2_fS2_fjLj256EEEEELb1ELb0ELb1ELb1EEEvNS_9BwdParamsE:
        /* <DEDUP_REMOVED lines=45> */
.L_x_9207:
        /* <DEDUP_REMOVED lines=75> */
.L_x_9277:
        /* <DEDUP_REMOVED lines=19> */
[C---:B------:R-:W-:Y:S02]  /*08b0*/  IADD3 R231, R234.reuse, 0x100, RZ ;  /* 0x00000100eae77810 */ /* 0x040fe40007ffe0ff */
[----:B------:R-:W-:Y:S01]  /*08c0*/  IADD3 R195, R234, 0x200, RZ ;  /* 0x00000200eac37810 */ /* 0x000fe20007ffe0ff */
[----:B------:R-:W-:Y:S01]  /*08d0*/  BSSY B0, `(.L_x_9209) ;  /* 0x000016c000007945 */ /* 0x000fe20003800000 */
[----:B------:R-:W-:Y:S02]  /*08e0*/  IADD3 R194, R194, UR8, RZ ;  /* 0x00000008c2c27c10 */ /* 0x000fe4000fffe0ff */
[C---:B0-----:R-:W-:Y:S01]  /*08f0*/  IADD3 R3, R234.reuse, 0x300, RZ ;  /* 0x00000300ea037810 */ /* 0x041fe20007ffe0ff */
        /* <DEDUP_REMOVED lines=39> */
[----:B------:R-:W-:Y:S01]  /*0b70*/  MOV R137, RZ ;  /* 0x000000ff00897202 */ /* 0x000fe20000000f00 */
[----:B-1----:R-:W-:Y:S09]  /*0b80*/  BRA `(.L_x_9211) ;  /* 0x0000001400007947 */ /* 0x002ff20003800000 */
.L_x_9210:
        /* <DEDUP_REMOVED lines=9> */
[C---:B------:R-:W-:Y:S01]  /*0c20*/  IADD3 R161, R173.reuse, 0x200, RZ ;  /* 0x00000200ada17810 */ /* 0x040fe20007ffe0ff */
[----:B0-----:R-:W-:Y:S01]  /*0c30*/  IMAD.WIDE.U32 R164, R234, 0x20, R198 ;  /* 0x00000020eaa47825 */ /* 0x001fe200078e00c6 */
[----:B------:R-:W-:-:S03]  /*0c40*/  IADD3 R149, R173, 0x100, RZ ;  /* 0x00000100ad957810 */ /* 0x000fc60007ffe0ff */
[----:B------:R-:W-:Y:S01]  /*0c50*/  IMAD.WIDE.U32 R204, R231, 0x20, R198 ;  /* 0x00000020e7cc7825 */ /* 0x000fe200078e00c6 */
[----:B------:R-:W4:Y:S03]  /*0c60*/  LDG.E.128 R132, desc[UR4][R164.64] ;  /* 0x00000004a4847981 */ /* 0x000f26000c1e1d00 */
[C-C-:B---3--:R-:W-:Y:S01]  /*0c70*/  IMAD.WIDE.U32 R136, R173.reuse, 0x10, R168.reuse ;  /* 0x00000010ad887825 */ /* 0x148fe200078e00a8 */
[----:B------:R-:W-:Y:S01]  /*0c80*/  IADD3 R173, R173, 0x300, RZ ;  /* 0x00000300adad7810 */ /* 0x000fe20007ffe0ff */
[----:B------:R-:W3:Y:S02]  /*0c90*/  LDG.E.128 R144, desc[UR4][R204.64] ;  /* 0x00000004cc907981 */ /* 0x000ee4000c1e1d00 */
[----:B------:R-:W-:Y:S02]  /*0ca0*/  IMAD.WIDE.U32 R160, R161, 0x10, R168 ;  /* 0x00000010a1a07825 */ /* 0x000fe400078e00a8 */
[----:B------:R-:W3:Y:S02]  /*0cb0*/  LDG.E.128 R136, desc[UR4][R136.64] ;  /* 0x0000000488887981 */ /* 0x000ee4000c1e1d00 */
[----:B------:R-:W-:-:S02]  /*0cc0*/  IMAD.WIDE.U32 R202, R195, 0x20, R198 ;  /* 0x00000020c3ca7825 */ /* 0x000fc400078e00c6 */
[----:B------:R-:W3:Y:S02]  /*0cd0*/  LDG.E.128 R160, desc[UR4][R160.64] ;  /* 0x00000004a0a07981 */ /* 0x000ee4000c1e1d00 */
[----:B------:R-:W-:Y:S02]  /*0ce0*/  IMAD.WIDE.U32 R198, R3, 0x20, R198 ;  /* 0x0000002003c67825 */ /* 0x000fe400078e00c6 */
[----:B------:R-:W3:Y:S02]  /*0cf0*/  LDG.E.128 R156, desc[UR4][R202.64] ;  /* 0x00000004ca9c7981 */ /* 0x000ee4000c1e1d00 */
[--C-:B------:R-:W-:Y:S02]  /*0d00*/  IMAD.WIDE.U32 R148, R149, 0x10, R168.reuse ;  /* 0x0000001095947825 */ /* 0x100fe400078e00a8 */
[----:B------:R-:W3:Y:S02]  /*0d10*/  LDG.E.128 R140, desc[UR4][R164.64+0x10] ;  /* 0x00001004a48c7981 */ /* 0x000ee4000c1e1d00 */
[----:B------:R-:W-:-:S02]  /*0d20*/  IMAD.WIDE.U32 R172, R173, 0x10, R168 ;  /* 0x00000010adac7825 */ /* 0x000fc400078e00a8 */
[----:B------:R-:W3:Y:S04]  /*0d30*/  LDG.E.128 R168, desc[UR4][R198.64] ;  /* 0x00000004c6a87981 */ /* 0x000ee8000c1e1d00 */
[----:B------:R0:W3:Y:S04]  /*0d40*/  LDG.E.128 R176, desc[UR4][R198.64+0x10] ;  /* 0x00001004c6b07981 */ /* 0x0000e8000c1e1d00 */
[----:B------:R-:W3:Y:S04]  /*0d50*/  LDG.E.128 R164, desc[UR4][R202.64+0x10] ;  /* 0x00001004caa47981 */ /* 0x000ee8000c1e1d00 */
[----:B------:R-:W3:Y:S04]  /*0d60*/  LDG.E.128 R148, desc[UR4][R148.64] ;  /* 0x0000000494947981 */ /* 0x000ee8000c1e1d00 */
[----:B------:R4:W3:Y:S04]  /*0d70*/  LDG.E.128 R152, desc[UR4][R204.64+0x10] ;  /* 0x00001004cc987981 */ /* 0x0008e8000c1e1d00 */
        /* <DEDUP_REMOVED lines=35> */
[----:B------:R-:W-:Y:S02]  /*0fb0*/  FADD.FTZ R205, -R198, R135 ;  /* 0x00000087c6cd7221 */ /* 0x000fe40000010100 */
[----:B------:R-:W-:Y:S01]  /*0fc0*/  FMUL.FTZ R229, R4, R229 ;  /* 0x000000e504e57220 */ /* 0x000fe20000410000 */
[C---:B---3--:R-:W-:Y:S01]  /*0fd0*/  FADD.FTZ R247, -R198.reuse, R146 ;  /* 0x00000092c6f77221 */ /* 0x048fe20000010100 */
[----:B------:R-:W-:Y:S02]  /*0fe0*/  HADD2.F32 R227, -RZ, R136.H0_H0 ;  /* 0x20000088ffe37230 */ /* 0x000fe40000004100 */
[----:B0-----:R-:W-:Y:S01]  /*0ff0*/  FADD.FTZ R237, -R198, R144 ;  /* 0x00000090c6ed7221 */ /* 0x001fe20000010100 */
[----:B------:R-:W-:Y:S02]  /*1000*/  HADD2.F32 R223, -RZ, R137.H0_H0 ;  /* 0x20000089ffdf7230 */ /* 0x000fe40000004100 */
[----:B------:R-:W-:-:S02]  /*1010*/  HADD2.F32 R134, -RZ, R160.H0_H0 ;  /* 0x200000a0ff867230 */ /* 0x000fc40000004100 */
[----:B------:R-:W-:Y:S02]  /*1020*/  HADD2.F32 R135, -RZ, R160.H1_H1 ;  /* 0x300000a0ff877230 */ /* 0x000fe40000004100 */
[C---:B------:R-:W-:Y:S01]  /*1030*/  FADD.FTZ R146, -R198.reuse, R159 ;  /* 0x0000009fc6927221 */ /* 0x040fe20000010100 */
[--C-:B------:R-:W-:Y:S02]  /*1040*/  HADD2.F32 R160, -RZ, R162.reuse.H0_H0 ;  /* 0x200000a2ffa07230 */ /* 0x100fe40000004100 */
[----:B------:R-:W-:Y:S02]  /*1050*/  HADD2.F32 R159, -RZ, R162.H1_H1 ;  /* 0x300000a2ff9f7230 */ /* 0x000fe40000004100 */
[C---:B------:R-:W-:Y:S01]  /*1060*/  FADD.FTZ R213, -R198.reuse, R143 ;  /* 0x0000008fc6d57221 */ /* 0x040fe20000010100 */
[----:B------:R-:W-:Y:S02]  /*1070*/  HADD2.F32 R137, -RZ, R137.H1_H1 ;  /* 0x30000089ff897230 */ /* 0x000fe40000004100 */
[----:B------:R-:W-:Y:S01]  /*1080*/  FADD.FTZ R217, -R198, R142 ;  /* 0x0000008ec6d97221 */ /* 0x000fe20000010100 */
[----:B------:R-:W-:-:S02]  /*1090*/  HADD2.F32 R215, -RZ, R139.H0_H0 ;  /* 0x2000008bffd77230 */ /* 0x000fc40000004100 */
[C---:B------:R-:W-:Y:S01]  /*10a0*/  FADD.FTZ R201, -R198.reuse, R133 ;  /* 0x00000085c6c97221 */ /* 0x040fe20000010100 */
[----:B------:R-:W-:Y:S02]  /*10b0*/  HADD2.F32 R136, -RZ, R136.H1_H1 ;  /* 0x30000088ff887230 */ /* 0x000fe40000004100 */
[C---:B------:R-:W-:Y:S01]  /*10c0*/  FADD.FTZ R142, -R198.reuse, R157 ;  /* 0x0000009dc68e7221 */ /* 0x040fe20000010100 */
[----:B------:R-:W-:Y:S02]  /*10d0*/  HADD2.F32 R139, -RZ, R139.H1_H1 ;  /* 0x3000008bff8b7230 */ /* 0x000fe40000004100 */
[C---:B------:R-:W-:Y:S01]  /*10e0*/  FADD.FTZ R144, -R198.reuse, R158 ;  /* 0x0000009ec6907221 */ /* 0x040fe20000010100 */
[----:B------:R-:W-:Y:S01]  /*10f0*/  FADD.FTZ R214, -R198, R176 ;  /* 0x000000b0c6d67221 */ /* 0x000fe20000010100 */
[----:B------:R-:W-:Y:S01]  /*1100*/  FMUL.FTZ R224, R4, R205 ;  /* 0x000000cd04e07220 */ /* 0x000fe20000410000 */
[C---:B------:R-:W-:Y:S01]  /*1110*/  FADD.FTZ R162, -R198.reuse, R167 ;  /* 0x000000a7c6a27221 */ /* 0x040fe20000010100 */
[----:B------:R-:W-:Y:S01]  /*1120*/  FADD.FTZ R167, -R198, R168 ;  /* 0x000000a8c6a77221 */ /* 0x000fe20000010100 */
[----:B------:R-:W-:Y:S01]  /*1130*/  FFMA.FTZ R24, R229, R227, R24 ;  /* 0x000000e3e5187223 */ /* 0x000fe20000010018 */
[----:B------:R-:W-:Y:S01]  /*1140*/  FADD.FTZ R68, R68, R227 ;  /* 0x000000e344447221 */ /* 0x000fe20000010000 */
[----:B------:R-:W-:Y:S01]  /*1150*/  FADD.FTZ R209, -R198, R141 ;  /* 0x0000008dc6d17221 */ /* 0x000fe20000010100 */
[----:B------:R-:W-:-:S02]  /*1160*/  HADD2.F32 R158, -RZ, R163.H0_H0 ;  /* 0x200000a3ff9e7230 */ /* 0x000fc40000004100 */
[----:B------:R-:W-:Y:S01]  /*1170*/  FMUL.FTZ R216, R4, R213 ;  /* 0x000000d504d87220 */ /* 0x000fe20000410000 */
[----:B------:R-:W-:Y:S02]  /*1180*/  HADD2.F32 R157, -RZ, R163.H1_H1 ;  /* 0x300000a3ff9d7230 */ /* 0x000fe40000004100 */
[----:B------:R-:W-:Y:S01]  /*1190*/  FMUL.FTZ R227, R193, R227 ;  /* 0x000000e3c1e37220 */ /* 0x000fe20000410000 */
[----:B------:R-:W-:Y:S01]  /*11a0*/  FADD.FTZ R163, -R198, R171 ;  /* 0x000000abc6a37221 */ /* 0x000fe20000010100 */
[--C-:B------:R-:W-:Y:S02]  /*11b0*/  HADD2.F32 R219, -RZ, R138.reuse.H0_H0 ;  /* 0x2000008affdb7230 */ /* 0x100fe40000004100 */
[C---:B------:R-:W-:Y:S01]  /*11c0*/  FMUL.FTZ R171, R4.reuse, R167 ;  /* 0x000000a704ab7220 */ /* 0x040fe20000410000 */
[----:B------:R-:W-:Y:S02]  /*11d0*/  HADD2.F32 R138, -RZ, R138.H1_H1 ;  /* 0x3000008aff8a7230 */ /* 0x000fe40000004100 */
[C---:B------:R-:W-:Y:S01]  /*11e0*/  FMUL.FTZ R228, R4.reuse, R201 ;  /* 0x000000c904e47220 */ /* 0x040fe20000410000 */
[C---:B------:R-:W-:Y:S01]  /*11f0*/  FMUL.FTZ R225, R4.reuse, R225 ;  /* 0x000000e104e17220 */ /* 0x040fe20000410000 */
[----:B------:R-:W-:Y:S01]  /*1200*/  FMUL.FTZ R167, R4, R214 ;  /* 0x000000d604a77220 */ /* 0x000fe20000410000 */
[-C--:B------:R-:W-:Y:S01]  /*1210*/  FFMA.FTZ R27, R224, R137.reuse, R27 ;  /* 0x00000089e01b7223 */ /* 0x080fe2000001001b */
[----:B------:R-:W-:Y:S01]  /*1220*/  FADD.FTZ R71, R71, R137 ;  /* 0x0000008947477221 */ /* 0x000fe20000010000 */
[----:B------:R-:W-:Y:S01]  /*1230*/  FMUL.FTZ R222, R190, R137 ;  /* 0x00000089bede7220 */ /* 0x000fe20000410000 */
[----:B------:R-:W-:Y:S01]  /*1240*/  FMUL.FTZ R220, R4, R209 ;  /* 0x000000d104dc7220 */ /* 0x000fe20000410000 */
[-C--:B------:R-:W-:Y:S01]  /*1250*/  FMUL.FTZ R226, R192, R136.reuse ;  /* 0x00000088c0e27220 */ /* 0x080fe20000410000 */
[----:B------:R-:W-:Y:S01]  /*1260*/  FADD.FTZ R67, R67, R139 ;  /* 0x0000008b43437221 */ /* 0x000fe20000010000 */
[-C--:B------:R-:W-:Y:S01]  /*1270*/  FFMA.FTZ R31, R216, R139.reuse, R31 ;  /* 0x0000008bd81f7223 */ /* 0x080fe2000001001f */
[----:B------:R-:W-:Y:S01]  /*1280*/  FMUL.FTZ R214, R186, R139 ;  /* 0x0000008bbad67220 */ /* 0x000fe20000410000 */
[----:B------:R-:W-:Y:S01]  /*1290*/  FADD.FTZ R137, RZ, R227 ;  /* 0x000000e3ff897221 */ /* 0x000fe20000010000 */
[----:B------:R-:W-:Y:S01]  /*12a0*/  FFMA.FTZ R139, R229, R227, RZ ;  /* 0x000000e3e58b7223 */ /* 0x000fe200000100ff */
[----:B------:R-:W-:Y:S01]  /*12b0*/  FADD.FTZ R221, -R198, R140 ;  /* 0x0000008cc6dd7221 */ /* 0x000fe20000010100 */
[----:B------:R-:W-:Y:S01]  /*12c0*/  FFMA.FTZ R25, R228, R136, R25 ;  /* 0x00000088e4197223 */ /* 0x000fe20000010019 */
[----:B------:R-:W-:Y:S01]  /*12d0*/  FADD.FTZ R69, R69, R136 ;  /* 0x0000008845457221 */ /* 0x000fe20000010000 */
[-C--:B------:R-:W-:Y:S01]  /*12e0*/  FFMA.FTZ R26, R225, R223.reuse, R26 ;  /* 0x000000dfe11a7223 */ /* 0x080fe2000001001a */
[----:B------:R-:W-:Y:S01]  /*12f0*/  FADD.FTZ R70, R70, R223 ;  /* 0x000000df46467221 */ /* 0x000fe20000010000 */
        /* <DEDUP_REMOVED lines=25> */
[C---:B------:R-:W-:Y:S01]  /*1490*/  FADD.FTZ R206, -R198.reuse, R164 ;  /* 0x000000a4c6ce7221 */ /* 0x040fe20000010100 */
[----:B------:R-:W-:Y:S01]  /*14a0*/  FFMA.FTZ R139, R217, R215, R138 ;  /* 0x000000d7d98b7223 */ /* 0x000fe2000001008a */
[C---:B------:R-:W-:Y:S01]  /*14b0*/  FADD.FTZ R164, -R198.reuse, R165 ;  /* 0x000000a5c6a47221 */ /* 0x040fe20000010100 */
[----:B------:R-:W-:Y:S02]  /*14c0*/  HADD2.F32 R148, -RZ, R148.H1_H1 ;  /* 0x30000094ff947230 */ /* 0x000fe40000004100 */
[C---:B------:R-:W-:Y:S01]  /*14d0*/  FADD.FTZ R251, -R198.reuse, R156 ;  /* 0x0000009cc6fb7221 */ /* 0x040fe20000010100 */
[----:B------:R-:W-:Y:S01]  /*14e0*/  FADD.FTZ R210, -R198, R177 ;  /* 0x000000b1c6d27221 */ /* 0x000fe20000010100 */
[-C--:B------:R-:W-:Y:S01]  /*14f0*/  FFMA.FTZ R32, R213, R211.reuse, R32 ;  /* 0x000000d3d5207223 */ /* 0x080fe20000010020 */
[----:B------:R-:W-:Y:S01]  /*1500*/  FADD.FTZ R60, R60, R211 ;  /* 0x000000d33c3c7221 */ /* 0x000fe20000010000 */
[C---:B------:R-:W-:Y:S01]  /*1510*/  FADD.FTZ R249, -R198.reuse, R155 ;  /* 0x0000009bc6f97221 */ /* 0x040fe20000010100 */
[----:B------:R-:W-:Y:S01]  /*1520*/  FMUL.FTZ R211, R185, R211 ;  /* 0x000000d3b9d37220 */ /* 0x000fe20000410000 */
[----:B------:R-:W-:Y:S01]  /*1530*/  FADD.FTZ R136, R137, R214 ;  /* 0x000000d689887221 */ /* 0x000fe20000010000 */
[C---:B------:R-:W-:Y:S01]  /*1540*/  FADD.FTZ R145, -R198.reuse, R145 ;  /* 0x00000091c6917221 */ /* 0x040fe20000010100 */
[----:B------:R-:W-:Y:S01]  /*1550*/  FADD.FTZ R165, -R198, R169 ;  /* 0x000000a9c6a57221 */ /* 0x000fe20000010100 */
[----:B------:R-:W-:-:S02]  /*1560*/  HADD2.F32 R156, -RZ, R172.H0_H0 ;  /* 0x200000acff9c7230 */ /* 0x000fc40000004100 */
[----:B------:R-:W-:Y:S01]  /*1570*/  FFMA.FTZ R138, R216, R214, R139 ;  /* 0x000000d6d88a7223 */ /* 0x000fe2000001008b */
[----:B------:R-:W-:Y:S02]  /*1580*/  HADD2.F32 R155, -RZ, R172.H1_H1 ;  /* 0x300000acff9b7230 */ /* 0x000fe40000004100 */
[C---:B------:R-:W-:Y:S01]  /*1590*/  FADD.FTZ R178, -R198.reuse, R178 ;  /* 0x000000b2c6b27221 */ /* 0x040fe20000010100 */
[--C-:B------:R-:W-:Y:S02]  /*15a0*/  HADD2.F32 R207, -RZ, R149.reuse.H0_H0 ;  /* 0x20000095ffcf7230 */ /* 0x100fe40000004100 */
[----:B------:R-:W-:Y:S01]  /*15b0*/  FADD.FTZ R143, -R198, R179 ;  /* 0x000000b3c68f7221 */ /* 0x000fe20000010100 */
[C---:B------:R-:W-:Y:S01]  /*15c0*/  FMUL.FTZ R172, R4.reuse, R164 ;  /* 0x000000a404ac7220 */ /* 0x040fe20000410000 */
[C---:B------:R-:W-:Y:S01]  /*15d0*/  FMUL.FTZ R209, R4.reuse, R247 ;  /* 0x000000f704d17220 */ /* 0x040fe20000410000 */
[C---:B------:R-:W-:Y:S01]  /*15e0*/  FMUL.FTZ R179, R4.reuse, R251 ;  /* 0x000000fb04b37220 */ /* 0x040fe20000410000 */
[----:B------:R-:W-:Y:S01]  /*15f0*/  FMUL.FTZ R164, R4, R210 ;  /* 0x000000d204a47220 */ /* 0x000fe20000410000 */
[----:B------:R-:W-:Y:S01]  /*1600*/  FMUL.FTZ R210, R184, R148 ;  /* 0x00000094b8d27220 */ /* 0x000fe20000410000 */
[----:B------:R-:W-:Y:S01]  /*1610*/  FADD.FTZ R137, R136, R211 ;  /* 0x000000d388897221 */ /* 0x000fe20000010000 */
[----:B------:R-:W-:Y:S01]  /*1620*/  FADD.FTZ R166, -R198, R166 ;  /* 0x000000a6c6a67221 */ /* 0x000fe20000010100 */
[C---:B------:R-:W-:Y:S01]  /*1630*/  FMUL.FTZ R212, R4.reuse, R145 ;  /* 0x0000009104d47220 */ /* 0x040fe20000410000 */
[C---:B------:R-:W-:Y:S01]  /*1640*/  FMUL.FTZ R168, R4.reuse, R165 ;  /* 0x000000a504a87220 */ /* 0x040fe20000410000 */
[----:B------:R-:W-:Y:S01]  /*1650*/  FFMA.FTZ R139, R213, R211, R138 ;  /* 0x000000d3d58b7223 */ /* 0x000fe2000001008a */
        /* <DEDUP_REMOVED lines=8> */
[-C--:B------:R-:W-:Y:S01]  /*16e0*/  FFMA.FTZ R84, R179, R134.reuse, R84 ;  /* 0x00000086b3547223 */ /* 0x080fe20000010054 */
[----:B------:R-:W-:Y:S01]  /*16f0*/  FADD.FTZ R52, R52, R134 ;  /* 0x0000008634347221 */ /* 0x000fe20000010000 */
[----:B------:R-:W-:Y:S01]  /*1700*/  FMUL.FTZ R178, R21, R134 ;  /* 0x0000008615b27220 */ /* 0x000fe20000410000 */
[--C-:B------:R-:W-:Y:S02]  /*1710*/  HADD2.F32 R154, -RZ, R173.reuse.H0_H0 ;  /* 0x200000adff9a7230 */ /* 0x100fe40000004100 */
[----:B------:R-:W-:Y:S01]  /*1720*/  FMUL.FTZ R207, R183, R207 ;  /* 0x000000cfb7cf7220 */ /* 0x000fe20000410000 */
[----:B------:R-:W-:-:S02]  /*1730*/  HADD2.F32 R153, -RZ, R173.H1_H1 ;  /* 0x300000adff997230 */ /* 0x000fc40000004100 */
[----:B------:R-:W-:Y:S01]  /*1740*/  FADD.FTZ R134, R137, R210 ;  /* 0x000000d289867221 */ /* 0x000fe20000010000 */
[----:B------:R-:W-:Y:S01]  /*1750*/  FADD.FTZ R147, -R198, R147 ;  /* 0x00000093c6937221 */ /* 0x000fe20000010100 */
[----:B------:R-:W-:Y:S01]  /*1760*/  FMUL.FTZ R173, R4, R166 ;  /* 0x000000a604ad7220 */ /* 0x000fe20000410000 */
[----:B------:R-:W-:Y:S01]  /*1770*/  FFMA.FTZ R136, R212, R210, R139 ;  /* 0x000000d2d4887223 */ /* 0x000fe2000001008b */
[----:B------:R-:W-:Y:S02]  /*1780*/  HADD2.F32 R203, -RZ, R150.H0_H0 ;  /* 0x20000096ffcb7230 */ /* 0x000fe40000004100 */
[C---:B------:R-:W-:Y:S01]  /*1790*/  FMUL.FTZ R166, R4.reuse, R163 ;  /* 0x000000a304a67220 */ /* 0x040fe20000410000 */
[----:B------:R-:W-:Y:S02]  /*17a0*/  HADD2.F32 R132, -RZ, R161.H0_H0 ;  /* 0x200000a1ff847230 */ /* 0x000fe40000004100 */
[----:B------:R-:W-:Y:S01]  /*17b0*/  FMUL.FTZ R205, R4, R202 ;  /* 0x000000ca04cd7220 */ /* 0x000fe20000410000 */
[----:B------:R-:W-:-:S02]  /*17c0*/  HADD2.F32 R140, -RZ, R175.H0_H0 ;  /* 0x200000afff8c7230 */ /* 0x000fc40000004100 */
[C---:B------:R-:W-:Y:S01]  /*17d0*/  FMUL.FTZ R177, R4.reuse, R144 ;  /* 0x0000009004b17220 */ /* 0x040fe20000410000 */
[----:B------:R-:W-:Y:S02]  /*17e0*/  HADD2.F32 R133, -RZ, R175.H1_H1 ;  /* 0x300000afff857230 */ /* 0x000fe40000004100 */
[----:B------:R-:W-:Y:S01]  /*17f0*/  FMUL.FTZ R175, R4, R206 ;  /* 0x000000ce04af7220 */ /* 0x000fe20000410000 */
[-C--:B------:R-:W-:Y:S01]  /*1800*/  FFMA.FTZ R85, R176, R135.reuse, R85 ;  /* 0x00000087b0557223 */ /* 0x080fe20000010055 */
[----:B------:R-:W-:Y:S01]  /*1810*/  FADD.FTZ R53, R53, R135 ;  /* 0x0000008735357221 */ /* 0x000fe20000010000 */
[----:B------:R-:W-:Y:S01]  /*1820*/  FMUL.FTZ R163, R20, R135 ;  /* 0x0000008714a37220 */ /* 0x000fe20000410000 */
[----:B------:R-:W-:Y:S01]  /*1830*/  FMUL.FTZ R206, R182, R149 ;  /* 0x00000095b6ce7220 */ /* 0x000fe20000410000 */
[----:B------:R-:W-:Y:S01]  /*1840*/  FADD.FTZ R135, R134, R207 ;  /* 0x000000cf86877221 */ /* 0x000fe20000010000 */
[----:B------:R-:W-:Y:S01]  /*1850*/  FADD.FTZ R169, -R198, R170 ;  /* 0x000000aac6a97221 */ /* 0x000fe20000010100 */
[C---:B------:R-:W-:Y:S01]  /*1860*/  FMUL.FTZ R208, R4.reuse, R147 ;  /* 0x0000009304d07220 */ /* 0x040fe20000410000 */
[----:B------:R-:W-:Y:S01]  /*1870*/  FFMA.FTZ R137, R209, R207, R136 ;  /* 0x000000cfd1897223 */ /* 0x000fe20000010088 */
[----:B------:R-:W-:Y:S01]  /*1880*/  FMUL.FTZ R170, R4, R162 ;  /* 0x000000a204aa7220 */ /* 0x000fe20000410000 */
[----:B------:R-:W-:-:S02]  /*1890*/  HADD2.F32 R150, -RZ, R150.H1_H1 ;  /* 0x30000096ff967230 */ /* 0x000fc40000004100 */
[----:B------:R-:W-:Y:S01]  /*18a0*/  FADD.FTZ R56, R56, R203 ;  /* 0x000000cb38387221 */ /* 0x000fe20000010000 */
[-C--:B------:R-:W-:Y:S01]  /*18b0*/  FFMA.FTZ R36, R205, R203.reuse, R36 ;  /* 0x000000cbcd247223 */ /* 0x080fe20000010024 */
[-C--:B------:R-:W-:Y:S01]  /*18c0*/  FFMA.FTZ R86, R177, R132.reuse, R86 ;  /* 0x00000084b1567223 */ /* 0x080fe20000010056 */
[----:B------:R-:W-:Y:S01]  /*18d0*/  FADD.FTZ R54, R54, R132 ;  /* 0x0000008436367221 */ /* 0x000fe20000010000 */
[----:B------:R-:W-:Y:S01]  /*18e0*/  FMUL.FTZ R162, R19, R132 ;  /* 0x0000008413a27220 */ /* 0x000fe20000410000 */
        /* <DEDUP_REMOVED lines=106> */
.L_x_9211:
[----:B------:R-:W-:Y:S05]  /*1f90*/  BSYNC B0 ;  /* 0x0000000000007941 */ /* 0x000fea0003800000 */
.L_x_9209:
[----:B------:R-:W-:Y:S01]  /*1fa0*/  LOP3.LUT P6, RZ, R197, 0xff, RZ, 0xc0, !PT ;  /* 0x000000ffc5ff7812 */ /* 0x000fe200078cc0ff */
[----:B------:R-:W-:Y:S01]  /*1fb0*/  UMOV UR6, 0xffffffff ;  /* 0xffffffff00067882 */ /* 0x000fe20000000000 */
[----:B------:R-:W-:Y:S02]  /*1fc0*/  LOP3.LUT P0, RZ, R196, 0x1f, RZ, 0xc0, !PT ;  /* 0x0000001fc4ff7812 */ /* 0x000fe4000780c0ff */
[----:B-----5:R-:W-:Y:S02]  /*1fd0*/  MOV R132, R244 ;  /* 0x000000f400847202 */ /* 0x020fe40000000f00 */
[----:B------:R-:W-:Y:S02]  /*1fe0*/  SHF.R.U32.HI R196, RZ, 0x5, R196 ;  /* 0x00000005ffc47819 */ /* 0x000fe400000116c4 */
[----:B------:R-:W-:Y:S02]  /*1ff0*/  PRMT R246, R132, 0x7610, R246 ;  /* 0x0000761084f67816 */ /* 0x000fe400000000f6 */
[----:B------:R-:W-:-:S02]  /*2000*/  MOV R133, R242 ;  /* 0x000000f200857202 */ /* 0x000fc40000000f00 */
[----:B------:R-:W-:Y:S02]  /*2010*/  MOV R134, R240 ;  /* 0x000000f000867202 */ /* 0x000fe40000000f00 */
[----:B------:R-:W-:Y:S02]  /*2020*/  MOV R136, R238 ;  /* 0x000000ee00887202 */ /* 0x000fe40000000f00 */
[----:B------:R-:W-:Y:S02]  /*2030*/  LOP3.LUT R132, R196, 0x7fffff8, RZ, 0xc0, !PT ;  /* 0x07fffff8c4847812 */ /* 0x000fe400078ec0ff */
        /* <DEDUP_REMOVED lines=23> */
.L_x_9288:
        /* <DEDUP_REMOVED lines=54> */
.L_x_9214:
[----:B------:R-:W-:Y:S05]  /*2510*/  BSYNC B0 ;  /* 0x0000000000007941 */ /* 0x000fea0003800000 */
.L_x_9213:
        /* <DEDUP_REMOVED lines=11> */
.L_x_9216:
[----:B------:R-:W-:Y:S05]  /*25d0*/  BSYNC B0 ;  /* 0x0000000000007941 */ /* 0x000fea0003800000 */
.L_x_9215:
        /* <DEDUP_REMOVED lines=11> */
.L_x_9218:
[----:B------:R-:W-:Y:S05]  /*2690*/  BSYNC B0 ;  /* 0x0000000000007941 */ /* 0x000fea0003800000 */
.L_x_9217:
        /* <DEDUP_REMOVED lines=13> */
.L_x_9220:
[----:B------:R-:W-:Y:S05]  /*2770*/  BSYNC B0 ;  /* 0x0000000000007941 */ /* 0x000fea0003800000 */
.L_x_9219:
        /* <DEDUP_REMOVED lines=33> */
.L_x_9222:
[----:B------:R-:W-:Y:S05]  /*2990*/  BSYNC B0 ;  /* 0x0000000000007941 */ /* 0x000fea0003800000 */
.L_x_9221:
        /* <DEDUP_REMOVED lines=15> */
.L_x_9224:
[----:B------:R-:W-:Y:S05]  /*2a90*/  BSYNC B0 ;  /* 0x0000000000007941 */ /* 0x000fea0003800000 */
.L_x_9223:
        /* <DEDUP_REMOVED lines=17> */
.L_x_9226:
[----:B------:R-:W-:Y:S05]  /*2bb0*/  BSYNC B0 ;  /* 0x0000000000007941 */ /* 0x000fea0003800000 */
.L_x_9225:
        /* <DEDUP_REMOVED lines=16> */
.L_x_9228:
[----:B------:R-:W-:Y:S05]  /*2cc0*/  BSYNC B0 ;  /* 0x0000000000007941 */ /* 0x000fea0003800000 */
.L_x_9227:
[C---:B------:R-:W-:Y:S01]  /*2cd0*/  @P5 LOP3.LUT P2, RZ, R245.reuse, 0xff0000, RZ, 0xc0, !PT ;  /* 0x00ff0000f5ff5812 */ /* 0x040fe2000784c0ff */
[----:B------:R-:W-:Y:S01]  /*2ce0*/  HFMA2.MMA R196, -RZ, RZ, 0, 0 ;  /* 0x00000000ffc47435 */ /* 0x000fe200000001ff */
[----:B------:R-:W-:Y:S01]  /*2cf0*/  @P5 F2FP.F16.F32.PACK_AB R140, RZ, R140 ;  /* 0x0000008cff8c523e */ /* 0x000fe200000000ff */
        /* <DEDUP_REMOVED lines=8> */
[----:B------:R-:W-:Y:S02]  /*2d80*/  @P5 F2FP.F16.F32.PACK_AB R138, RZ, R138 ;  /* 0x0000008aff8a523e */ /* 0x000fe400000000ff */
[----:B------:R-:W-:Y:S01]  /*2d90*/  @P5 F2FP.F16.F32.PACK_AB R139, RZ, R139 ;  /* 0x0000008bff8b523e */ /* 0x000fe200000000ff */
[----:B------:R-:W1:Y:S01]  /*2da0*/  @P5 LDC.64 R232, c[0x0][0x2f8] ;  /* 0x0000be00ffe85b82 */ /* 0x000e620000000a00 */
[----:B------:R-:W-:Y:S02]  /*2db0*/  @P5 F2FP.F16.F32.PACK_AB R144, RZ, R144 ;  /* 0x00000090ff90523e */ /* 0x000fe400000000ff */
[----:B------:R-:W-:-:S02]  /*2dc0*/  @P5 F2FP.F16.F32.PACK_AB R145, RZ, R145 ;  /* 0x00000091ff91523e */ /* 0x000fc400000000ff */
[----:B------:R-:W-:Y:S02]  /*2dd0*/  @P5 PRMT R128, R128, 0x5410, R138 ;  /* 0x0000541080805816 */ /* 0x000fe4000000008a */
[----:B------:R-:W-:Y:S02]  /*2de0*/  @P5 F2FP.F16.F32.PACK_AB R141, RZ, R141 ;  /* 0x0000008dff8d523e */ /* 0x000fe400000000ff */
[----:B------:R-:W-:Y:S02]  /*2df0*/  @P5 PRMT R129, R139, 0x7610, R129 ;  /* 0x000076108b815816 */ /* 0x000fe40000000081 */
[----:B------:R-:W-:Y:S02]  /*2e00*/  @P5 PRMT R130, R144, 0x7610, R130 ;  /* 0x0000761090825816 */ /* 0x000fe40000000082 */
[----:B------:R-:W-:Y:S02]  /*2e10*/  @P5 F2FP.F16.F32.PACK_AB R138, RZ, R134 ;  /* 0x00000086ff8a523e */ /* 0x000fe400000000ff */
        /* <DEDUP_REMOVED lines=12> */
[----:B------:R-:W-:Y:S02]  /*2ee0*/  @P5 F2FP.F16.F32.PACK_AB R137, RZ, R137 ;  /* 0x00000089ff89523e */ /* 0x000fe400000000ff */
        /* <DEDUP_REMOVED lines=16> */
.L_x_9230:
[----:B------:R-:W-:Y:S05]  /*2ff0*/  BSYNC B0 ;  /* 0x0000000000007941 */ /* 0x000fea0003800000 */
.L_x_9229:
        /* <DEDUP_REMOVED lines=15> */
.L_x_9232:
[----:B------:R-:W-:Y:S05]  /*30f0*/  BSYNC B0 ;  /* 0x0000000000007941 */ /* 0x000fea0003800000 */
.L_x_9231:
        /* <DEDUP_REMOVED lines=15> */
.L_x_9234:
[----:B------:R-:W-:Y:S05]  /*31f0*/  BSYNC B0 ;  /* 0x0000000000007941 */ /* 0x000fea0003800000 */
.L_x_9233:
        /* <DEDUP_REMOVED lines=20> */
.L_x_9236:
[----:B------:R-:W-:Y:S05]  /*3340*/  BSYNC B0 ;  /* 0x0000000000007941 */ /* 0x000fea0003800000 */
.L_x_9235:
        /* <DEDUP_REMOVED lines=19> */
.L_x_9238:
[----:B------:R-:W-:Y:S05]  /*3480*/  BSYNC B0 ;  /* 0x0000000000007941 */ /* 0x000fea0003800000 */
.L_x_9237:
        /* <DEDUP_REMOVED lines=15> */
.L_x_9240:
[----:B------:R-:W-:Y:S05]  /*3580*/  BSYNC B0 ;  /* 0x0000000000007941 */ /* 0x000fea0003800000 */
.L_x_9239:
        /* <DEDUP_REMOVED lines=16> */
.L_x_9242:
[----:B------:R-:W-:Y:S05]  /*3690*/  BSYNC B0 ;  /* 0x0000000000007941 */ /* 0x000fea0003800000 */
.L_x_9241:
        /* <DEDUP_REMOVED lines=19> */
.L_x_9244:
[----:B------:R-:W-:Y:S05]  /*37d0*/  BSYNC B0 ;  /* 0x0000000000007941 */ /* 0x000fea0003800000 */
.L_x_9243:
        /* <DEDUP_REMOVED lines=19> */
.L_x_9246:
[----:B------:R-:W-:Y:S05]  /*3910*/  BSYNC B0 ;  /* 0x0000000000007941 */ /* 0x000fea0003800000 */
.L_x_9245:
[----:B--2---:R-:W-:Y:S01]  /*3920*/  @P5 FMUL.FTZ R139, R243, R139 ;  /* 0x0000008bf38b5220 */ /* 0x004fe20000410000 */
[----:B------:R-:W-:Y:S01]  /*3930*/  @P5 LOP3.LUT P2, RZ, R236, 0xff, RZ, 0xc0, !PT ;  /* 0x000000ffecff5812 */ /* 0x000fe2000784c0ff */
[----:B------:R-:W-:Y:S01]  /*3940*/  BSSY B0, `(.L_x_9247) ;  /* 0x000000e000007945 */ /* 0x000fe20003800000 */
[----:B------:R-:W-:Y:S01]  /*3950*/  @P5 F2FP.F16.F32.PACK_AB R142, RZ, R142 ;  /* 0x0000008eff8e523e */ /* 0x000fe200000000ff */
        /* <DEDUP_REMOVED lines=12> */
.L_x_9248:
[----:B------:R-:W-:Y:S05]  /*3a20*/  BSYNC B0 ;  /* 0x0000000000007941 */ /* 0x000fea0003800000 */
.L_x_9247:
[----:B------:R-:W1:Y:S01]  /*3a30*/  @P5 LDC.64 R236, c[0x0][0x2f8] ;  /* 0x0000be00ffec5b82 */ /* 0x000e620000000a00 */
[----:B0-----:R-:W-:Y:S01]  /*3a40*/  @P5 FMUL.FTZ R141, R134, R141 ;  /* 0x0000008d868d5220 */ /* 0x001fe20000410000 */
[----:B------:R-:W-:Y:S01]  /*3a50*/  @P5 LOP3.LUT P2, RZ, R240, 0xff00, RZ, 0xc0, !PT ;  /* 0x0000ff00f0ff5812 */ /* 0x000fe2000784c0ff */
[----:B------:R-:W-:Y:S01]  /*3a60*/  BSSY B0, `(.L_x_9249) ;  /* 0x0000019000007945 */ /* 0x000fe20003800000 */
[----:B------:R-:W-:Y:S01]  /*3a70*/  @P5 F2FP.F16.F32.PACK_AB R135, RZ, R231 ;  /* 0x000000e7ff87523e */ /* 0x000fe200000000ff */
[----:B------:R-:W-:Y:S01]  /*3a80*/  @P5 FMUL.FTZ R140, R141, R140 ;  /* 0x0000008c8d8c5220 */ /* 0x000fe20000410000 */
[----:B------:R-:W-:Y:S02]  /*3a90*/  @P5 F2FP.F16.F32.PACK_AB R232, RZ, R232 ;  /* 0x000000e8ffe8523e */ /* 0x000fe400000000ff */
[----:B------:R-:W0:Y:S01]  /*3aa0*/  @P5 LDC.64 R132, c[0x0][0x298] ;  /* 0x0000a600ff845b82 */ /* 0x000e220000000a00 */
[----:B------:R-:W-:Y:S02]  /*3ab0*/  @P5 PRMT R128, R142, 0x7610, R128 ;  /* 0x000076108e805816 */ /* 0x000fe40000000080 */
[----:B------:R-:W-:-:S02]  /*3ac0*/  @P5 FSEL R231, R140, RZ, P2 ;  /* 0x000000ff8ce75208 */ /* 0x000fc40001000000 */
[----:B------:R-:W-:Y:S02]  /*3ad0*/  @!P3 ISETP.NE.U32.AND P2, PT, R2, RZ, PT ;  /* 0x000000ff0200b20c */ /* 0x000fe40003f45070 */
[----:B------:R-:W-:Y:S01]  /*3ae0*/  @P5 PRMT R129, R232, 0x7610, R129 ;  /* 0x00007610e8815816 */ /* 0x000fe20000000081 */
[----:B------:R-:W2:Y:S01]  /*3af0*/  @P0 LDC.64 R234, c[0x0][0x308] ;  /* 0x0000c200ffea0b82 */ /* 0x000ea20000000a00 */
[----:B------:R-:W-:Y:S02]  /*3b00*/  @P5 F2FP.F16.F32.PACK_AB R143, RZ, R143 ;  /* 0x0000008fff8f523e */ /* 0x000fe400000000ff */
[----:B------:R-:W-:Y:S02]  /*3b10*/  @P5 F2FP.F16.F32.PACK_AB R244, RZ, R244 ;  /* 0x000000f4fff4523e */ /* 0x000fe400000000ff */
[----:B------:R-:W-:Y:S02]  /*3b20*/  @!P3 ISETP.NE.AND.EX P2, PT, R0, RZ, PT, P2 ;  /* 0x000000ff0000b20c */ /* 0x000fe40003f45320 */
[----:B------:R-:W-:-:S02]  /*3b30*/  @P5 PRMT R129, R129, 0x5410, R135 ;  /* 0x0000541081815816 */ /* 0x000fc40000000087 */
[----:B------:R-:W-:Y:S02]  /*3b40*/  @P5 PRMT R128, R128, 0x5410, R143 ;  /* 0x0000541080805816 */ /* 0x000fe4000000008f */
        /* <DEDUP_REMOVED lines=10> */
.L_x_9250:
[----:B------:R-:W-:Y:S05]  /*3bf0*/  BSYNC B0 ;  /* 0x0000000000007941 */ /* 0x000fea0003800000 */
.L_x_9249:
[----:B------:R-:W3:Y:S01]  /*3c00*/  @P5 LDC.64 R136, c[0x0][0x298] ;  /* 0x0000a600ff885b82 */ /* 0x000ee20000000a00 */
[----:B0-----:R-:W-:Y:S01]  /*3c10*/  @P5 FMUL.FTZ R133, R135, R133 ;  /* 0x0000008587855220 */ /* 0x001fe20000410000 */
[----:B------:R-:W-:Y:S01]  /*3c20*/  @P5 LOP3.LUT P2, RZ, R240, 0xff0000, RZ, 0xc0, !PT ;  /* 0x00ff0000f0ff5812 */ /* 0x000fe2000784c0ff */
[----:B------:R-:W-:Y:S01]  /*3c30*/  BSSY B0, `(.L_x_9251) ;  /* 0x0000016000007945 */ /* 0x000fe20003800000 */
[----:B------:R-:W-:Y:S01]  /*3c40*/  @P5 PRMT R130, R130, 0x5410, R245 ;  /* 0x0000541082825816 */ /* 0x000fe200000000f5 */
[----:B------:R-:W-:Y:S01]  /*3c50*/  @P5 FMUL.FTZ R132, R133, R132 ;  /* 0x0000008485845220 */ /* 0x000fe20000410000 */
[----:B------:R-:W-:Y:S01]  /*3c60*/  @P5 IADD3 R133, R196, 0x100, RZ ;  /* 0x00000100c4855810 */ /* 0x000fe20007ffe0ff */
[----:B--2---:R-:W-:Y:S01]  /*3c70*/  @P0 IMAD.WIDE.U32 R234, R195, 0x20, R234 ;  /* 0x00000020c3ea0825 */ /* 0x004fe200078e00ea */
[----:B------:R-:W-:Y:S02]  /*3c80*/  @P5 F2FP.F16.F32.PACK_AB R233, RZ, R233 ;  /* 0x000000e9ffe9523e */ /* 0x000fe400000000ff */
[----:B------:R-:W-:Y:S01]  /*3c90*/  @P5 FSEL R232, R132, RZ, P2 ;  /* 0x000000ff84e85208 */ /* 0x000fe20001000000 */
[----:B-1----:R-:W-:Y:S01]  /*3ca0*/  @P5 IMAD.WIDE.U32 R236, R133, 0x10, R236 ;  /* 0x0000001085ec5825 */ /* 0x002fe200078e00ec */
[----:B------:R-:W-:-:S02]  /*3cb0*/  @!P3 ISETP.NE.U32.AND P2, PT, R2, RZ, PT ;  /* 0x000000ff0200b20c */ /* 0x000fc40003f45070 */
[----:B------:R-:W-:Y:S02]  /*3cc0*/  SEL R133, R134, R121, P1 ;  /* 0x0000007986857207 */ /* 0x000fe40000800000 */
[----:B------:R-:W-:Y:S02]  /*3cd0*/  @!P3 ISETP.NE.AND.EX P2, PT, R0, RZ, PT, P2 ;  /* 0x000000ff0000b20c */ /* 0x000fe40003f45320 */
[----:B------:R-:W-:Y:S02]  /*3ce0*/  @P5 F2FP.F16.F32.PACK_AB R242, RZ, R242 ;  /* 0x000000f2fff2523e */ /* 0x000fe400000000ff */
        /* <DEDUP_REMOVED lines=10> */
.L_x_9252:
[----:B------:R-:W-:Y:S05]  /*3d90*/  BSYNC B0 ;  /* 0x0000000000007941 */ /* 0x000fea0003800000 */
.L_x_9251:
        /* <DEDUP_REMOVED lines=24> */
.L_x_9254:
[----:B------:R-:W-:Y:S05]  /*3f20*/  BSYNC B0 ;  /* 0x0000000000007941 */ /* 0x000fea0003800000 */
.L_x_9253:
        /* <DEDUP_REMOVED lines=15> */
.L_x_9256:
[----:B------:R-:W-:Y:S05]  /*4020*/  BSYNC B0 ;  /* 0x0000000000007941 */ /* 0x000fea0003800000 */
.L_x_9255:
        /* <DEDUP_REMOVED lines=15> */
.L_x_9258:
[----:B------:R-:W-:Y:S05]  /*4120*/  BSYNC B0 ;  /* 0x0000000000007941 */ /* 0x000fea0003800000 */
.L_x_9257:
        /* <DEDUP_REMOVED lines=18> */
.L_x_9260:
[----:B------:R-:W-:Y:S05]  /*4250*/  BSYNC B0 ;  /* 0x0000000000007941 */ /* 0x000fea0003800000 */
.L_x_9259:
        /* <DEDUP_REMOVED lines=21> */
.L_x_9262:
[----:B------:R-:W-:Y:S05]  /*43b0*/  BSYNC B0 ;  /* 0x0000000000007941 */ /* 0x000fea0003800000 */
.L_x_9261:
        /* <DEDUP_REMOVED lines=15> */
.L_x_9264:
[----:B------:R-:W-:Y:S05]  /*44b0*/  BSYNC B0 ;  /* 0x0000000000007941 */ /* 0x000fea0003800000 */
.L_x_9263:
        /* <DEDUP_REMOVED lines=15> */
.L_x_9266:
[----:B------:R-:W-:Y:S05]  /*45b0*/  BSYNC B0 ;  /* 0x0000000000007941 */ /* 0x000fea0003800000 */
.L_x_9265:
        /* <DEDUP_REMOVED lines=15> */
.L_x_9268:
[----:B------:R-:W-:Y:S05]  /*46b0*/  BSYNC B0 ;  /* 0x0000000000007941 */ /* 0x000fea0003800000 */
.L_x_9267:
        /* <DEDUP_REMOVED lines=16> */
.L_x_9270:
[----:B------:R-:W-:Y:S05]  /*47c0*/  BSYNC B0 ;  /* 0x0000000000007941 */ /* 0x000fea0003800000 */
.L_x_9269:
[----:B0-----:R-:W-:Y:S01]  /*47d0*/  @P5 FMUL.FTZ R133, R145, R133 ;  /* 0x0000008591855220 */ /* 0x001fe20000410000 */
[----:B------:R-:W-:Y:S01]  /*47e0*/  @P5 LOP3.LUT P2, RZ, R239, 0xff, RZ, 0xc0, !PT ;  /* 0x000000ffefff5812 */ /* 0x000fe2000784c0ff */
[----:B------:R-:W-:Y:S01]  /*47f0*/  BSSY B0, `(.L_x_9271) ;  /* 0x0000014000007945 */ /* 0x000fe20003800000 */
[----:B------:R-:W-:Y:S01]  /*4800*/  @P5 F2FP.F16.F32.PACK_AB R134, RZ, R197 ;  /* 0x000000c5ff86523e */ /* 0x000fe200000000ff */
[----:B------:R-:W-:Y:S01]  /*4810*/  @P5 FMUL.FTZ R135, R133, R132 ;  /* 0x0000008485875220 */ /* 0x000fe20000410000 */
[----:B------:R-:W-:Y:S01]  /*4820*/  @P5 F2FP.F16.F32.PACK_AB R231, RZ, R231 ;  /* 0x000000e7ffe7523e */ /* 0x000fe200000000ff */
[----:B------:R-:W0:Y:S01]  /*4830*/  @P5 LDC.64 R132, c[0x0][0x298] ;  /* 0x0000a600ff845b82 */ /* 0x000e220000000a00 */
[----:B------:R-:W-:Y:S02]  /*4840*/  @P5 PRMT R128, R134, 0x7610, R128 ;  /* 0x0000761086805816 */ /* 0x000fe40000000080 */
[----:B------:R-:W-:Y:S02]  /*4850*/  @P5 FSEL R197, R135, RZ, P2 ;  /* 0x000000ff87c55208 */ /* 0x000fe40001000000 */
[----:B------:R-:W-:-:S02]  /*4860*/  @!P3 ISETP.NE.U32.AND P2, PT, R2, RZ, PT ;  /* 0x000000ff0200b20c */ /* 0x000fc40003f45070 */
[----:B------:R-:W-:Y:S02]  /*4870*/  @P5 PRMT R128, R128, 0x5410, R231 ;  /* 0x0000541080805816 */ /* 0x000fe400000000e7 */
[----:B------:R-:W-:Y:S02]  /*4880*/  @!P3 ISETP.NE.AND.EX P2, PT, R0, RZ, PT, P2 ;  /* 0x000000ff0000b20c */ /* 0x000fe40003f45320 */
        /* <DEDUP_REMOVED lines=10> */
.L_x_9272:
[----:B------:R-:W-:Y:S05]  /*4930*/  BSYNC B0 ;  /* 0x0000000000007941 */ /* 0x000fea0003800000 */
.L_x_9271:
[----:B0-----:R-:W-:Y:S01]  /*4940*/  @P5 FMUL.FTZ R133, R230, R133 ;  /* 0x00000085e6855220 */ /* 0x001fe20000410000 */
[----:B------:R-:W0:Y:S01]  /*4950*/  @P5 LDC.64 R134, c[0x0][0x2f8] ;  /* 0x0000be00ff865b82 */ /* 0x000e220000000a00 */
[----:B------:R-:W-:Y:S01]  /*4960*/  @P5 LOP3.LUT P2, RZ, R239, 0xff00, RZ, 0xc0, !PT ;  /* 0x0000ff00efff5812 */ /* 0x000fe2000784c0ff */
[----:B------:R-:W-:Y:S01]  /*4970*/  BSSY B0, `(.L_x_9273) ;  /* 0x0000018000007945 */ /* 0x000fe20003800000 */
[----:B------:R-:W-:Y:S01]  /*4980*/  @P5 FMUL.FTZ R231, R133, R132 ;  /* 0x0000008485e75220 */ /* 0x000fe20000410000 */
[----:B------:R-:W-:Y:S02]  /*4990*/  @P5 PRMT R129, R232, 0x7610, R129 ;  /* 0x00007610e8815816 */ /* 0x000fe40000000081 */
[----:B------:R-:W-:Y:S02]  /*49a0*/  @P5 F2FP.F16.F32.PACK_AB R233, RZ, R233 ;  /* 0x000000e9ffe9523e */ /* 0x000fe400000000ff */
[----:B------:R-:W1:Y:S01]  /*49b0*/  @P5 LDC.64 R132, c[0x0][0x298] ;  /* 0x0000a600ff845b82 */ /* 0x000e620000000a00 */
[----:B------:R-:W-:-:S02]  /*49c0*/  @P5 FSEL R232, R231, RZ, P2 ;  /* 0x000000ffe7e85208 */ /* 0x000fc40001000000 */
[----:B------:R-:W-:Y:S02]  /*49d0*/  @!P3 ISETP.NE.U32.AND P2, PT, R2, RZ, PT ;  /* 0x000000ff0200b20c */ /* 0x000fe40003f45070 */
[----:B------:R-:W-:Y:S02]  /*49e0*/  @P5 IADD3 R231, R196, 0x200, RZ ;  /* 0x00000200c4e75810 */ /* 0x000fe40007ffe0ff */
[----:B------:R-:W-:Y:S02]  /*49f0*/  @P5 F2FP.F16.F32.PACK_AB R236, RZ, R236 ;  /* 0x000000ecffec523e */ /* 0x000fe400000000ff */
[----:B------:R-:W-:Y:S02]  /*4a00*/  @P5 PRMT R130, R233, 0x7610, R130 ;  /* 0x00007610e9825816 */ /* 0x000fe40000000082 */
[----:B------:R-:W-:Y:S02]  /*4a10*/  @!P3 ISETP.NE.AND.EX P2, PT, R0, RZ, PT, P2 ;  /* 0x000000ff0000b20c */ /* 0x000fe40003f45320 */
[----:B------:R-:W-:-:S02]  /*4a20*/  @P5 PRMT R129, R129, 0x5410, R242 ;  /* 0x0000541081815816 */ /* 0x000fc400000000f2 */
[----:B------:R-:W-:Y:S01]  /*4a30*/  @P5 PRMT R130, R130, 0x5410, R236 ;  /* 0x0000541082825816 */ /* 0x000fe200000000ec */
[----:B0-----:R-:W-:Y:S01]  /*4a40*/  @P5 IMAD.WIDE.U32 R134, R231, 0x10, R134 ;  /* 0x00000010e7865825 */ /* 0x001fe200078e0086 */
        /* <DEDUP_REMOVED lines=10> */
.L_x_9274:
[----:B------:R-:W-:Y:S05]  /*4af0*/  BSYNC B0 ;  /* 0x0000000000007941 */ /* 0x000fea0003800000 */
.L_x_9273:
[----:B-1----:R-:W-:Y:S01]  /*4b00*/  @P5 FMUL.FTZ R133, R231, R133 ;  /* 0x00000085e7855220 */ /* 0x002fe20000410000 */
[----:B------:R-:W-:Y:S01]  /*4b10*/  @P5 PRMT R131, R195, 0x7610, R131 ;  /* 0x00007610c3835816 */ /* 0x000fe20000000083 */
[----:B------:R-:W-:Y:S01]  /*4b20*/  BSSY B0, `(.L_x_9275) ;  /* 0x0000025000007945 */ /* 0x000fe20003800000 */
[----:B------:R-:W-:Y:S01]  /*4b30*/  @P5 LOP3.LUT P2, RZ, R239, 0xff0000, RZ, 0xc0, !PT ;  /* 0x00ff0000efff5812 */ /* 0x000fe2000784c0ff */
[----:B------:R-:W-:Y:S01]  /*4b40*/  @P5 FMUL.FTZ R132, R133, R132 ;  /* 0x0000008485845220 */ /* 0x000fe20000410000 */
[----:B------:R-:W-:Y:S02]  /*4b50*/  @P5 PRMT R131, R131, 0x5410, R138 ;  /* 0x0000541083835816 */ /* 0x000fe4000000008a */
[----:B------:R-:W-:Y:S02]  /*4b60*/  @P5 F2FP.F16.F32.PACK_AB R137, RZ, R137 ;  /* 0x00000089ff89523e */ /* 0x000fe400000000ff */
[----:B------:R-:W-:Y:S01]  /*4b70*/  @P5 FSEL R132, R132, RZ, P2 ;  /* 0x000000ff84845208 */ /* 0x000fe20001000000 */
[----:B------:R0:W-:Y:S01]  /*4b80*/  @P5 STG.E.128 desc[UR4][R134.64], R128 ;  /* 0x0000008086005986 */ /* 0x0001e2000c101d04 */
[----:B------:R-:W-:-:S02]  /*4b90*/  @P5 F2FP.F16.F32.PACK_AB R143, RZ, R143 ;  /* 0x0000008fff8f523e */ /* 0x000fc400000000ff */
[----:B------:R-:W-:Y:S02]  /*4ba0*/  @P5 F2FP.F16.F32.PACK_AB R197, RZ, R197 ;  /* 0x000000c5ffc5523e */ /* 0x000fe400000000ff */
[----:B------:R-:W-:Y:S02]  /*4bb0*/  @!P3 ISETP.NE.U32.AND P2, PT, R2, RZ, PT ;  /* 0x000000ff0200b20c */ /* 0x000fe40003f45070 */
[----:B------:R-:W-:Y:S02]  /*4bc0*/  @P5 F2FP.F16.F32.PACK_AB R140, RZ, R140 ;  /* 0x0000008cff8c523e */ /* 0x000fe400000000ff */
[----:B------:R-:W-:Y:S02]  /*4bd0*/  @P5 F2FP.F16.F32.PACK_AB R144, RZ, R144 ;  /* 0x00000090ff90523e */ /* 0x000fe400000000ff */
[----:B------:R-:W-:Y:S02]  /*4be0*/  @P5 F2FP.F16.F32.PACK_AB R232, RZ, R232 ;  /* 0x000000e8ffe8523e */ /* 0x000fe400000000ff */
[----:B------:R-:W-:-:S02]  /*4bf0*/  @P5 F2FP.F16.F32.PACK_AB R132, RZ, R132 ;  /* 0x00000084ff84523e */ /* 0x000fc400000000ff */
        /* <DEDUP_REMOVED lines=23> */
.L_x_9276:
[----:B------:R-:W-:Y:S05]  /*4d70*/  BSYNC B0 ;  /* 0x0000000000007941 */ /* 0x000fea0003800000 */
.L_x_9275:
        /* <DEDUP_REMOVED lines=11> */
[----:B------:R-:W-:Y:S01]  /*4e30*/  @P5 F2FP.F16.F32.PACK_AB R132, RZ, R132 ;  /* 0x00000084ff84523e */ /* 0x000fe200000000ff */
[----:B------:R0:W-:Y:S01]  /*4e40*/  @P0 STG.E.128 desc[UR4][R136.64], R120 ;  /* 0x0000007888000986 */ /* 0x0001e2000c101d04 */
[----:B--2---:R-:W-:Y:S02]  /*4e50*/  @P5 IMAD.WIDE.U32 R134, R133, 0x10, R134 ;  /* 0x0000001085865825 */ /* 0x004fe400078e0086 */
[----:B------:R-:W-:Y:S01]  /*4e60*/  @P5 PRMT R131, R131, 0x5410, R132 ;  /* 0x0000541083835816 */ /* 0x000fe20000000084 */
[----:B------:R0:W-:Y:S04]  /*4e70*/  @P0 STG.E.128 desc[UR4][R136.64+0x10], R124 ;  /* 0x0000107c88000986 */ /* 0x0001e8000c101d04 */
[----:B------:R0:W-:Y:S01]  /*4e80*/  @P5 STG.E.128 desc[UR4][R134.64], R128 ;  /* 0x0000008086005986 */ /* 0x0001e2000c101d04 */
[----:B------:R-:W-:Y:S05]  /*4e90*/  @!P4 BRA `(.L_x_9277) ;  /* 0xffffffb80038c947 */ /* 0x000fea000383ffff */
.L_x_9208:
        /* <DEDUP_REMOVED lines=28> */
.L_x_9212:
[----:B------:R-:W-:Y:S01]  /*5060*/  HFMA2.MMA R143, -RZ, RZ, 0, 9.5367431640625e-07 ;  /* 0x00000010ff8f7435 */ /* 0x000fe200000001ff */
[----:B------:R-:W-:Y:S02]  /*5070*/  MOV R144, R135 ;  /* 0x0000008700907202 */ /* 0x000fe40000000f00 */
[----:B------:R-:W-:Y:S02]  /*5080*/  MOV R146, 0x1f ;  /* 0x0000001f00927802 */ /* 0x000fe40000000f00 */
[----:B------:R-:W-:-:S07]  /*5090*/  MOV R141, 0xffffffff ;  /* 0xffffffff008d7802 */ /* 0x000fce0000000f00 */
[----:B------:R-:W-:Y:S05]  /*50a0*/  WARPSYNC.COLLECTIVE R141, `(.L_x_9278) ;  /* 0x000000008d087348 */ /* 0x000fea0003c00000 */
[----:B------:R0:W1:Y:S02]  /*50b0*/  SHFL.DOWN P1, R142, R144, R143, R146 ;  /* 0x0800008f908e7389 */ /* 0x0000640000020092 */
[----:B01----:R-:W-:Y:S01]  /*50c0*/  ENDCOLLECTIVE ;  /* 0x000000000000791b */ /* 0x003fe20003800000 */
.L_x_9278:
[----:B------:R-:W-:Y:S02]  /*50d0*/  MOV R144, R137 ;  /* 0x0000008900907202 */ /* 0x000fe40000000f00 */
[----:B------:R-:W-:-:S07]  /*50e0*/  MOV R134, R142 ;  /* 0x0000008e00867202 */ /* 0x000fce0000000f00 */
[----:B------:R-:W-:Y:S05]  /*50f0*/  WARPSYNC.COLLECTIVE R141, `(.L_x_9279) ;  /* 0x000000008d087348 */ /* 0x000fea0003c00000 */
[----:B------:R0:W1:Y:S02]  /*5100*/  SHFL.DOWN P1, R142, R144, R143, R146 ;  /* 0x0800008f908e7389 */ /* 0x0000640000020092 */
[----:B01----:R-:W-:Y:S01]  /*5110*/  ENDCOLLECTIVE ;  /* 0x000000000000791b */ /* 0x003fe20003800000 */
.L_x_9279:
[----:B------:R-:W-:Y:S01]  /*5120*/  FADD.FTZ R134, R134, R135 ;  /* 0x0000008786867221 */ /* 0x000fe20000010000 */
[----:B------:R-:W-:-:S04]  /*5130*/  HFMA2.MMA R143, -RZ, RZ, 0, 4.76837158203125e-07 ;  /* 0x00000008ff8f7435 */ /* 0x000fc800000001ff */
[----:B------:R-:W-:Y:S02]  /*5140*/  MOV R144, R134 ;  /* 0x0000008600907202 */ /* 0x000fe40000000f00 */
[----:B------:R-:W-:-:S07]  /*5150*/  MOV R136, R142 ;  /* 0x0000008e00887202 */ /* 0x000fce0000000f00 */
[----:B------:R-:W-:Y:S05]  /*5160*/  WARPSYNC.COLLECTIVE R141, `(.L_x_9280) ;  /* 0x000000008d087348 */ /* 0x000fea0003c00000 */
[----:B------:R0:W1:Y:S02]  /*5170*/  SHFL.DOWN P1, R142, R144, R143, R146 ;  /* 0x0800008f908e7389 */ /* 0x0000640000020092 */
[----:B01----:R-:W-:Y:S01]  /*5180*/  ENDCOLLECTIVE ;  /* 0x000000000000791b */ /* 0x003fe20003800000 */
.L_x_9280:
[----:B------:R-:W-:-:S05]  /*5190*/  FADD.FTZ R136, R136, R137 ;  /* 0x0000008988887221 */ /* 0x000fca0000010000 */
[----:B------:R-:W-:Y:S02]  /*51a0*/  MOV R144, R136 ;  /* 0x0000008800907202 */ /* 0x000fe40000000f00 */
[----:B------:R-:W-:-:S07]  /*51b0*/  MOV R133, R142 ;  /* 0x0000008e00857202 */ /* 0x000fce0000000f00 */
[----:B------:R-:W-:Y:S05]  /*51c0*/  WARPSYNC.COLLECTIVE R141, `(.L_x_9281) ;  /* 0x000000008d087348 */ /* 0x000fea0003c00000 */
[----:B------:R0:W1:Y:S02]  /*51d0*/  SHFL.DOWN P1, R142, R144, R143, R146 ;  /* 0x0800008f908e7389 */ /* 0x0000640000020092 */
[----:B01----:R-:W-:Y:S01]  /*51e0*/  ENDCOLLECTIVE ;  /* 0x000000000000791b */ /* 0x003fe20003800000 */
.L_x_9281:
[----:B------:R-:W-:Y:S01]  /*51f0*/  FADD.FTZ R133, R134, R133 ;  /* 0x0000008586857221 */ /* 0x000fe20000010000 */
[----:B------:R-:W-:-:S04]  /*5200*/  HFMA2.MMA R143, -RZ, RZ, 0, 2.384185791015625e-07 ;  /* 0x00000004ff8f7435 */ /* 0x000fc800000001ff */
[----:B------:R-:W-:Y:S02]  /*5210*/  MOV R144, R133 ;  /* 0x0000008500907202 */ /* 0x000fe40000000f00 */
[----:B------:R-:W-:-:S07]  /*5220*/  MOV R139, R142 ;  /* 0x0000008e008b7202 */ /* 0x000fce0000000f00 */
[----:B------:R-:W-:Y:S05]  /*5230*/  WARPSYNC.COLLECTIVE R141, `(.L_x_9282) ;  /* 0x000000008d087348 */ /* 0x000fea0003c00000 */
[----:B------:R0:W1:Y:S02]  /*5240*/  SHFL.DOWN P1, R142, R144, R143, R146 ;  /* 0x0800008f908e7389 */ /* 0x0000640000020092 */
[----:B01----:R-:W-:Y:S01]  /*5250*/  ENDCOLLECTIVE ;  /* 0x000000000000791b */ /* 0x003fe20003800000 */
.L_x_9282:
[----:B------:R-:W-:-:S05]  /*5260*/  FADD.FTZ R139, R136, R139 ;  /* 0x0000008b888b7221 */ /* 0x000fca0000010000 */
[----:B------:R-:W-:Y:S02]  /*5270*/  MOV R144, R139 ;  /* 0x0000008b00907202 */ /* 0x000fe40000000f00 */
[----:B------:R-:W-:-:S07]  /*5280*/  MOV R138, R142 ;  /* 0x0000008e008a7202 */ /* 0x000fce0000000f00 */
[----:B------:R-:W-:Y:S05]  /*5290*/  WARPSYNC.COLLECTIVE R141, `(.L_x_9283) ;  /* 0x000000008d087348 */ /* 0x000fea0003c00000 */
[----:B------:R0:W1:Y:S02]  /*52a0*/  SHFL.DOWN P1, R142, R144, R143, R146 ;  /* 0x0800008f908e7389 */ /* 0x0000640000020092 */
[----:B01----:R-:W-:Y:S01]  /*52b0*/  ENDCOLLECTIVE ;  /* 0x000000000000791b */ /* 0x003fe20003800000 */
.L_x_9283:
[----:B------:R-:W-:Y:S01]  /*52c0*/  FADD.FTZ R138, R133, R138 ;  /* 0x0000008a858a7221 */ /* 0x000fe20000010000 */
[----:B------:R-:W-:-:S04]  /*52d0*/  HFMA2.MMA R143, -RZ, RZ, 0, 1.1920928955078125e-07 ;  /* 0x00000002ff8f7435 */ /* 0x000fc800000001ff */
[----:B------:R-:W-:Y:S02]  /*52e0*/  MOV R144, R138 ;  /* 0x0000008a00907202 */ /* 0x000fe40000000f00 */
[----:B------:R-:W-:-:S07]  /*52f0*/  MOV R140, R142 ;  /* 0x0000008e008c7202 */ /* 0x000fce0000000f00 */
[----:B------:R-:W-:Y:S05]  /*5300*/  WARPSYNC.COLLECTIVE R141, `(.L_x_9284) ;  /* 0x000000008d087348 */ /* 0x000fea0003c00000 */
[----:B------:R0:W1:Y:S02]  /*5310*/  SHFL.DOWN P1, R142, R144, R143, R146 ;  /* 0x0800008f908e7389 */ /* 0x0000640000020092 */
[----:B01----:R-:W-:Y:S01]  /*5320*/  ENDCOLLECTIVE ;  /* 0x000000000000791b */ /* 0x003fe20003800000 */
.L_x_9284:
[----:B------:R-:W-:-:S05]  /*5330*/  FADD.FTZ R140, R139, R140 ;  /* 0x0000008c8b8c7221 */ /* 0x000fca0000010000 */
[----:B------:R-:W-:Y:S02]  /*5340*/  MOV R144, R140 ;  /* 0x0000008c00907202 */ /* 0x000fe40000000f00 */
[----:B------:R-:W-:-:S07]  /*5350*/  MOV R135, R142 ;  /* 0x0000008e00877202 */ /* 0x000fce0000000f00 */
[----:B------:R-:W-:Y:S05]  /*5360*/  WARPSYNC.COLLECTIVE R141, `(.L_x_9285) ;  /* 0x000000008d087348 */ /* 0x000fea0003c00000 */
[----:B------:R0:W1:Y:S02]  /*5370*/  SHFL.DOWN P1, R142, R144, R143, R146 ;  /* 0x0800008f908e7389 */ /* 0x0000640000020092 */
[----:B01----:R-:W-:Y:S01]  /*5380*/  ENDCOLLECTIVE ;  /* 0x000000000000791b */ /* 0x003fe20003800000 */
.L_x_9285:
[----:B------:R-:W-:Y:S01]  /*5390*/  FADD.FTZ R135, R138, R135 ;  /* 0x000000878a877221 */ /* 0x000fe20000010000 */
[----:B------:R-:W-:-:S04]  /*53a0*/  HFMA2.MMA R143, -RZ, RZ, 0, 5.9604644775390625e-08 ;  /* 0x00000001ff8f7435 */ /* 0x000fc800000001ff */
[----:B------:R-:W-:Y:S02]  /*53b0*/  MOV R144, R135 ;  /* 0x0000008700907202 */ /* 0x000fe40000000f00 */
[----:B------:R-:W-:-:S07]  /*53c0*/  MOV R137, R142 ;  /* 0x0000008e00897202 */ /* 0x000fce0000000f00 */
[----:B------:R-:W-:Y:S05]  /*53d0*/  WARPSYNC.COLLECTIVE R141, `(.L_x_9286) ;  /* 0x000000008d087348 */ /* 0x000fea0003c00000 */
[----:B------:R0:W1:Y:S02]  /*53e0*/  SHFL.DOWN P1, R142, R144, R143, R146 ;  /* 0x0800008f908e7389 */ /* 0x0000640000020092 */
[----:B01----:R-:W-:Y:S01]  /*53f0*/  ENDCOLLECTIVE ;  /* 0x000000000000791b */ /* 0x003fe20003800000 */
.L_x_9286:
[----:B------:R-:W-:-:S05]  /*5400*/  FADD.FTZ R137, R140, R137 ;  /* 0x000000898c897221 */ /* 0x000fca0000010000 */
[----:B------:R-:W-:Y:S02]  /*5410*/  MOV R144, R137 ;  /* 0x0000008900907202 */ /* 0x000fe40000000f00 */
[----:B------:R-:W-:-:S07]  /*5420*/  MOV R134, R142 ;  /* 0x0000008e00867202 */ /* 0x000fce0000000f00 */
[----:B------:R-:W-:Y:S05]  /*5430*/  WARPSYNC.COLLECTIVE R141, `(.L_x_9287) ;  /* 0x000000008d087348 */ /* 0x000fea0003c00000 */
[----:B------:R0:W1:Y:S02]  /*5440*/  SHFL.DOWN P1, R142, R144, R143, R146 ;  /* 0x0800008f908e7389 */ /* 0x0000640000020092 */
[----:B01----:R-:W-:Y:S01]  /*5450*/  ENDCOLLECTIVE ;  /* 0x000000000000791b */ /* 0x003fe20003800000 */
.L_x_9287:
[----:B------:R-:W-:Y:S01]  /*5460*/  MOV R136, R142 ;  /* 0x0000008e00887202 */ /* 0x000fe20000000f00 */
[----:B------:R-:W-:Y:S06]  /*5470*/  BRA `(.L_x_9288) ;  /* 0xffffffcc004c7947 */ /* 0x000fec000383ffff */
.L_x_9289:
        /* <DEDUP_REMOVED lines=16> */
.L_x_13993:


//--------------------- .text._ZN10layer_norm13ln_bwd_kernelINS_13Kernel_traitsI6__halfS2_fS2_fjLj8192ELj1ELj1ELj8ELj16ENS_18Kernel_traits_baseILj8192ES2_S2_fS2_fjLj256EEEEELb1ELb1ELb0ELb0EEEvNS_9BwdParamsE --------------------------
	.section	.text._ZN10layer_norm13ln_bwd_kernelINS_13Kernel_traitsI6__halfS2_fS2_fjLj8192ELj1ELj1ELj8ELj16ENS_18Kernel_traits_baseILj8192ES2_S2_fS2_fjLj256EEEEELb1ELb1ELb0ELb0EEEvNS_9BwdParamsE,"ax",@progbits
	.align	128
        .global         _ZN10layer_norm13ln_bwd_kernelINS_13Kernel_traitsI6__halfS2_fS2_fjLj8192ELj1ELj1ELj8ELj16ENS_18Kernel_traits_baseILj8192ES2_S2_fS2_fjLj256EEEEELb1ELb1ELb0ELb0EEEvNS_9BwdParamsE
        .type           _ZN10layer_norm13ln_bwd_kernelINS_13Kernel_traitsI6__halfS2_fS2_fjLj8192ELj1ELj1ELj8ELj16ENS_18Kernel_traits_baseILj8192ES2_S2_fS2_fjLj256EEEEELb1ELb1ELb0ELb0EEEvNS_9BwdParamsE,@function
        .size           _ZN10layer_norm13ln_bwd_kernelINS_13Kernel_traitsI6__halfS2_fS2_fjLj8192ELj1ELj1ELj8ELj16ENS_18Kernel_traits_baseILj8192ES2_S2_fS2_fjLj256EEEEELb1ELb1ELb0ELb0EEEvNS_9BwdParamsE,(.L_x_13994 - _ZN10layer_norm13ln_bwd_kernelINS_13Kernel_traitsI6__halfS2_fS2_fjLj8192ELj1ELj1ELj8ELj16ENS_18Kernel_traits_baseILj8192ES2_S2_fS2_fjLj256EEEEELb1ELb1ELb0ELb0EEEvNS_9BwdParamsE)
        .other          _ZN10layer_norm13ln_bwd_kernelINS_13Kernel_traitsI6__halfS2_fS2_fjLj8192ELj1ELj1ELj8ELj16ENS_18Kernel_traits_baseILj8192ES2_S2_fS2_fjLj256EEEEELb1ELb1ELb0ELb0EEEvNS_9BwdParamsE,@"STO_CUDA_ENTRY STV_DEFAULT"
_ZN10layer_norm13ln_bwd_kernelINS_13Kernel_traitsI6__halfS2_fS2_fjLj8192ELj1ELj1ELj8ELj16ENS_18Kernel_traits_baseILj8192ES2_S2_fS2_fjLj256EEEEELb1ELb1ELb0ELb0EEEvNS_9BwdParamsE:
.text._ZN10layer_norm13ln_bwd_kernelINS_13Kernel_traitsI6__halfS2_fS2_fjLj8192ELj1ELj1ELj8ELj16ENS_18Kernel_traits_baseILj8192ES2_S2_fS2_fjLj256EEEEELb1ELb1ELb0ELb0EEEvNS_9BwdParamsE:
        /* <DEDUP_REMOVED lines=32> */
[----:B------:R-:W3:Y:S01]  /*0200*/  @P0 LDC.64 R30, c[0x0][0x260] ;  /* 0x00009800ff1e0b82 */ /* 0x000ee20000000a00 */
[----:B0-----:R-:W-:-:S07]  /*0210*/  @P3 IMAD.WIDE.U32 R28, R47, 0x10, R28 ;  /* 0x000000102f1c3825 */ /* 0x001fce00078e001c */
[----:B------:R-:W0:Y:S01]  /*0220*/  @P0 LDC.64 R34, c[0x0][0x278] ;  /* 0x00009e00ff220b82 */ /* 0x000e220000000a00 */
[----:B------:R-:W5:Y:S01]  /*0230*/  @P3 LDG.E.128 R8, desc[UR4][R28.64] ;  /* 0x000000041c083981 */ /* 0x000f62000c1e1d00 */
[----:B-1----:R-:W-:-:S06]  /*0240*/  @P3 IMAD.WIDE.U32 R2, R47, 0x10, R2 ;  /* 0x000000102f023825 */ /* 0x002fcc00078e0002 */
[----:B------:R-:W1:Y:S01]  /*0250*/  @P1 LDC.64 R38, c[0x0][0x260] ;  /* 0x00009800ff261b82 */ /* 0x000e620000000a00 */
[----:B------:R-:W-:Y:S01]  /*0260*/  @P3 LOP3.LUT R47, R47, 0x100, RZ, 0xfc, !PT ;  /* 0x000001002f2f3812 */ /* 0x000fe200078efcff */
[----:B------:R2:W5:Y:S04]  /*0270*/  @P3 LDG.E.128 R24, desc[UR4][R2.64] ;  /* 0x0000000402183981 */ /* 0x000568000c1e1d00 */
[----:B---3--:R-:W-:Y:S02]  /*0280*/  @P0 IMAD.WIDE.U32 R32, R47, 0x10, R30 ;  /* 0x000000102f200825 */ /* 0x008fe400078e001e */
[----:B------:R-:W3:Y:S01]  /*0290*/  @P1 LDC.64 R40, c[0x0][0x278] ;  /* 0x00009e00ff281b82 */ /* 0x000ee20000000a00 */
[----:B------:R-:W-:Y:S02]  /*02a0*/  CS2R R50, SRZ ;  /* 0x0000000000327805 */ /* 0x000fe4000001ff00 */
[----:B------:R-:W-:-:S02]  /*02b0*/  CS2R R52, SRZ ;  /* 0x0000000000347805 */ /* 0x000fc4000001ff00 */
[----:B------:R-:W-:Y:S01]  /*02c0*/  CS2R R54, SRZ ;  /* 0x0000000000367805 */ /* 0x000fe2000001ff00 */
[----:B------:R4:W5:Y:S02]  /*02d0*/  @P0 LDG.E.128 R20, desc[UR4][R32.64] ;  /* 0x0000000420140981 */ /* 0x000964000c1e1d00 */
[----:B------:R-:W4:Y:S01]  /*02e0*/  @P2 LDC.64 R42, c[0x0][0x260] ;  /* 0x00009800ff2a2b82 */ /* 0x000f220000000a00 */
[C---:B0-----:R-:W-:Y:S01]  /*02f0*/  @P0 IMAD.WIDE.U32 R36, R47.reuse, 0x10, R34 ;  /* 0x000000102f240825 */ /* 0x041fe200078e0022 */
[----:B------:R-:W-:-:S06]  /*0300*/  @P0 IADD3 R47, R47, 0x100, RZ ;  /* 0x000001002f2f0810 */ /* 0x000fcc0007ffe0ff */
[----:B------:R-:W0:Y:S01]  /*0310*/  @P2 LDC.64 R44, c[0x0][0x278] ;  /* 0x00009e00ff2c2b82 */ /* 0x000e220000000a00 */
[C---:B-1----:R-:W-:Y:S01]  /*0320*/  @P1 IMAD.WIDE.U32 R38, R47.reuse, 0x10, R38 ;  /* 0x000000102f261825 */ /* 0x042fe200078e0026 */
[----:B--2---:R-:W-:Y:S01]  /*0330*/  LEA.HI R2, R118, UR6, RZ, 0x18 ;  /* 0x0000000676027c11 */ /* 0x004fe2000f8fc0ff */
[----:B------:R1:W5:Y:S02]  /*0340*/  @P0 LDG.E.128 R244, desc[UR4][R36.64] ;  /* 0x0000000424f40981 */ /* 0x000364000c1e1d00 */
[C---:B---3--:R-:W-:Y:S01]  /*0350*/  @P1 IMAD.WIDE.U32 R40, R47.reuse, 0x10, R40 ;  /* 0x000000102f281825 */ /* 0x048fe200078e0028 */
[----:B------:R-:W-:Y:S01]  /*0360*/  @P1 IADD3 R47, R47, 0x100, RZ ;  /* 0x000001002f2f1810 */ /* 0x000fe20007ffe0ff */
[----:B------:R2:W5:Y:S01]  /*0370*/  @P1 LDG.E.128 R16, desc[UR4][R38.64] ;  /* 0x0000000426101981 */ /* 0x000562000c1e1d00 */
[----:B----4-:R-:W-:Y:S02]  /*0380*/  CS2R R32, SRZ ;  /* 0x0000000000207805 */ /* 0x010fe4000001ff00 */
[----:B------:R-:W-:-:S02]  /*0390*/  CS2R R56, SRZ ;  /* 0x0000000000387805 */ /* 0x000fc4000001ff00 */
[----:B-1----:R-:W-:Y:S01]  /*03a0*/  CS2R R36, SRZ ;  /* 0x0000000000247805 */ /* 0x002fe2000001ff00 */
[----:B------:R1:W5:Y:S01]  /*03b0*/  @P1 LDG.E.128 R236, desc[UR4][R40.64] ;  /* 0x0000000428ec1981 */ /* 0x000362000c1e1d00 */
[----:B------:R-:W-:-:S05]  /*03c0*/  @P2 IMAD.WIDE.U32 R30, R47, 0x10, R42 ;  /* 0x000000102f1e2825 */ /* 0x000fca00078e002a */
[----:B------:R-:W5:Y:S01]  /*03d0*/  @P2 LDG.E.128 R12, desc[UR4][R30.64] ;  /* 0x000000041e0c2981 */ /* 0x000f62000c1e1d00 */
[----:B0-----:R-:W-:-:S05]  /*03e0*/  @P2 IMAD.WIDE.U32 R34, R47, 0x10, R44 ;  /* 0x000000102f222825 */ /* 0x001fca00078e002c */
[----:B------:R0:W5:Y:S01]  /*03f0*/  @P2 LDG.E.128 R4, desc[UR4][R34.64] ;  /* 0x0000000422042981 */ /* 0x000162000c1e1d00 */
[----:B------:R-:W-:Y:S02]  /*0400*/  ISETP.GE.AND P2, PT, R2, UR7, PT ;  /* 0x0000000702007c0c */ /* 0x000fe4000bf46270 */
[----:B--2---:R-:W-:Y:S02]  /*0410*/  CS2R R38, SRZ ;  /* 0x0000000000267805 */ /* 0x004fe4000001ff00 */
[----:B-1----:R-:W-:Y:S02]  /*0420*/  CS2R R40, SRZ ;  /* 0x0000000000287805 */ /* 0x002fe4000001ff00 */
[----:B------:R-:W-:Y:S02]  /*0430*/  CS2R R42, SRZ ;  /* 0x00000000002a7805 */ /* 0x000fe4000001ff00 */
[----:B------:R-:W-:Y:S02]  /*0440*/  CS2R R44, SRZ ;  /* 0x00000000002c7805 */ /* 0x000fe4000001ff00 */
[----:B------:R-:W-:-:S02]  /*0450*/  CS2R R46, SRZ ;  /* 0x00000000002e7805 */ /* 0x000fc4000001ff00 */
[----:B------:R-:W-:Y:S02]  /*0460*/  CS2R R58, SRZ ;  /* 0x00000000003a7805 */ /* 0x000fe4000001ff00 */
[----:B------:R-:W-:Y:S02]  /*0470*/  CS2R R60, SRZ ;  /* 0x00000000003c7805 */ /* 0x000fe4000001ff00 */
[----:B------:R-:W-:Y:S02]  /*0480*/  CS2R R62, SRZ ;  /* 0x00000000003e7805 */ /* 0x000fe4000001ff00 */
[----:B0-----:R-:W-:Y:S02]  /*0490*/  CS2R R34, SRZ ;  /* 0x0000000000227805 */ /* 0x001fe4000001ff00 */
        /* <DEDUP_REMOVED lines=51> */
[----:B------:R-:W-:-:S02]  /*07d0*/  HADD2.F32 R246, -RZ, R236.H0_H0 ;  /* 0x200000ecfff67230 */ /* 0x000fc40000004100 */
[--C-:B-1----:R-:W-:Y:S01]  /*07e0*/  HADD2.F32 R24, -RZ, R26.reuse.H0_H0 ;  /* 0x2000001aff187230 */ /* 0x102fe20000004100 */
[----:B------:R0:W-:Y:S01]  /*07f0*/  STL [R1+0x9c], R0 ;  /* 0x00009c0001007387 */ /* 0x0001e20000100800 */
[----:B------:R-:W-:Y:S02]  /*0800*/  HADD2.F32 R243, -RZ, R237.H1_H1 ;  /* 0x300000edfff37230 */ /* 0x000fe40000004100 */
[----:B--2---:R-:W-:Y:S01]  /*0810*/  HADD2.F32 R3, -RZ, R26.H1_H1 ;  /* 0x3000001aff037230 */ /* 0x004fe20000004100 */
[----:B------:R1:W-:Y:S01]  /*0820*/  STL [R1+0x98], R24 ;  /* 0x0000981801007387 */ /* 0x0003e20000100800 */
[--C-:B------:R-:W-:Y:S02]  /*0830*/  HADD2.F32 R242, -RZ, R238.reuse.H0_H0 ;  /* 0x200000eefff27230 */ /* 0x100fe40000004100 */
[----:B------:R-:W-:Y:S01]  /*0840*/  HADD2.F32 R241, -RZ, R238.H1_H1 ;  /* 0x300000eefff17230 */ /* 0x000fe20000004100 */
[----:B------:R2:W-:Y:S01]  /*0850*/  STL [R1+0x94], R3 ;  /* 0x0000940301007387 */ /* 0x0005e20000100800 */
[----:B------:R-:W-:-:S02]  /*0860*/  HADD2.F32 R240, -RZ, R239.H0_H0 ;  /* 0x200000effff07230 */ /* 0x000fc40000004100 */
[----:B0-----:R-:W-:Y:S02]  /*0870*/  HADD2.F32 R0, -RZ, R27.H0_H0 ;  /* 0x2000001bff007230 */ /* 0x001fe40000004100 */
[----:B------:R-:W-:Y:S02]  /*0880*/  HADD2.F32 R247, -RZ, R247.H1_H1 ;  /* 0x300000f7fff77230 */ /* 0x000fe40000004100 */
[----:B-1----:R-:W-:Y:S01]  /*0890*/  HADD2.F32 R24, -RZ, R27.H1_H1 ;  /* 0x3000001bff187230 */ /* 0x002fe20000004100 */
[----:B------:R0:W-:Y:S01]  /*08a0*/  STL [R1+0x90], R0 ;  /* 0x0000900001007387 */ /* 0x0001e20000100800 */
[----:B------:R-:W-:Y:S02]  /*08b0*/  HADD2.F32 R239, -RZ, R239.H1_H1 ;  /* 0x300000efffef7230 */ /* 0x000fe40000004100 */
[----:B--2---:R-:W-:Y:S01]  /*08c0*/  HADD2.F32 R3, -RZ, R20.H0_H0 ;  /* 0x20000014ff037230 */ /* 0x004fe20000004100 */
[----:B------:R-:W-:Y:S01]  /*08d0*/  STL [R1+0x8c], R24 ;  /* 0x00008c1801007387 */ /* 0x000fe20000100800 */
[----:B------:R-:W-:-:S02]  /*08e0*/  HADD2.F32 R238, -RZ, R4.H0_H0 ;  /* 0x20000004ffee7230 */ /* 0x000fc40000004100 */
[----:B------:R-:W-:Y:S01]  /*08f0*/  HADD2.F32 R235, -RZ, R5.H1_H1 ;  /* 0x30000005ffeb7230 */ /* 0x000fe20000004100 */
[----:B------:R1:W-:Y:S01]  /*0900*/  STL [R1+0x88], R3 ;  /* 0x0000880301007387 */ /* 0x0003e20000100800 */
[----:B------:R-:W-:Y:S02]  /*0910*/  HADD2.F32 R234, -RZ, R6.H0_H0 ;  /* 0x20000006ffea7230 */ /* 0x000fe40000004100 */
[----:B0-----:R-:W-:Y:S02]  /*0920*/  HADD2.F32 R0, -RZ, R20.H1_H1 ;  /* 0x30000014ff007230 */ /* 0x001fe40000004100 */
[----:B------:R-:W-:Y:S02]  /*0930*/  HADD2.F32 R20, -RZ, R21.H0_H0 ;  /* 0x20000015ff147230 */ /* 0x000fe40000004100 */
[----:B------:R-:W-:Y:S01]  /*0940*/  HADD2.F32 R233, -RZ, R6.H1_H1 ;  /* 0x30000006ffe97230 */ /* 0x000fe20000004100 */
[----:B------:R0:W-:Y:S01]  /*0950*/  STL [R1+0x84], R0 ;  /* 0x0000840001007387 */ /* 0x0001e20000100800 */
[----:B------:R-:W-:-:S02]  /*0960*/  HADD2.F32 R232, -RZ, R7.H0_H0 ;  /* 0x20000007ffe87230 */ /* 0x000fc40000004100 */
[----:B-1----:R-:W-:Y:S01]  /*0970*/  HADD2.F32 R3, -RZ, R21.H1_H1 ;  /* 0x30000015ff037230 */ /* 0x002fe20000004100 */
[----:B------:R1:W-:Y:S01]  /*0980*/  STL [R1+0x80], R20 ;  /* 0x0000801401007387 */ /* 0x0003e20000100800 */
[----:B------:R-:W-:-:S03]  /*0990*/  HADD2.F32 R231, -RZ, R7.H1_H1 ;  /* 0x30000007ffe77230 */ /* 0x000fc60000004100 */
        /* <DEDUP_REMOVED lines=11> */
[----:B------:R-:W-:Y:S01]  /*0a50*/  STL [R1+0x68], R20 ;  /* 0x0000681401007387 */ /* 0x000fe20000100800 */
[----:B------:R-:W-:-:S03]  /*0a60*/  HADD2.F32 R16, -RZ, R17.H1_H1 ;  /* 0x30000011ff107230 */ /* 0x000fc60000004100 */
[----:B------:R1:W-:Y:S01]  /*0a70*/  STL [R1+0x64], R3 ;  /* 0x0000640301007387 */ /* 0x0003e20000100800 */
[----:B0-----:R-:W-:-:S05]  /*0a80*/  HADD2.F32 R0, -RZ, R17.H0_H0 ;  /* 0x20000011ff007230 */ /* 0x001fca0000004100 */
[----:B------:R0:W-:Y:S01]  /*0a90*/  STL [R1+0x60], R0 ;  /* 0x0000600001007387 */ /* 0x0001e20000100800 */
[----:B-1----:R-:W-:-:S03]  /*0aa0*/  HADD2.F32 R3, -RZ, R18.H0_H0 ;  /* 0x20000012ff037230 */ /* 0x002fc60000004100 */
[----:B------:R1:W-:Y:S04]  /*0ab0*/  STL [R1+0x5c], R16 ;  /* 0x00005c1001007387 */ /* 0x0003e80000100800 */
[----:B------:R2:W-:Y:S01]  /*0ac0*/  STL [R1+0x58], R3 ;  /* 0x0000580301007387 */ /* 0x0005e20000100800 */
[----:B0-----:R-:W-:Y:S02]  /*0ad0*/  HADD2.F32 R0, -RZ, R18.H1_H1 ;  /* 0x30000012ff007230 */ /* 0x001fe40000004100 */
[----:B-1----:R-:W-:-:S03]  /*0ae0*/  HADD2.F32 R16, -RZ, R19.H0_H0 ;  /* 0x20000013ff107230 */ /* 0x002fc60000004100 */
[----:B------:R0:W-:Y:S01]  /*0af0*/  STL [R1+0x54], R0 ;  /* 0x0000540001007387 */ /* 0x0001e20000100800 */
[----:B--2---:R-:W-:-:S03]  /*0b00*/  HADD2.F32 R3, -RZ, R19.H1_H1 ;  /* 0x30000013ff037230 */ /* 0x004fc60000004100 */
[----:B------:R-:W-:Y:S04]  /*0b10*/  STL [R1+0x50], R16 ;  /* 0x0000501001007387 */ /* 0x000fe80000100800 */
[----:B------:R1:W-:Y:S01]  /*0b20*/  STL [R1+0x4c], R3 ;  /* 0x00004c0301007387 */ /* 0x0003e20000100800 */
[--C-:B0-----:R-:W-:Y:S02]  /*0b30*/  HADD2.F32 R0, -RZ, R12.reuse.H0_H0 ;  /* 0x2000000cff007230 */ /* 0x101fe40000004100 */
[----:B------:R-:W-:-:S03]  /*0b40*/  HADD2.F32 R12, -RZ, R12.H1_H1 ;  /* 0x3000000cff0c7230 */ /* 0x000fc60000004100 */
        /* <DEDUP_REMOVED lines=14> */
[----:B------:R-:W-:Y:S04]  /*0c30*/  STL [R1+0x2c], R12 ;  /* 0x00002c0c01007387 */ /* 0x000fe80000100800 */
[----:B------:R1:W-:Y:S01]  /*0c40*/  STL [R1+0x28], R3 ;  /* 0x0000280301007387 */ /* 0x0003e20000100800 */
[----:B0-----:R-:W-:Y:S02]  /*0c50*/  HADD2.F32 R0, -RZ, R8.H1_H1 ;  /* 0x30000008ff007230 */ /* 0x001fe40000004100 */
[----:B------:R-:W-:-:S03]  /*0c60*/  HADD2.F32 R8, -RZ, R9.H0_H0 ;  /* 0x20000009ff087230 */ /* 0x000fc60000004100 */
        /* <DEDUP_REMOVED lines=15> */
[----:B------:R-:W-:Y:S02]  /*0d60*/  HADD2.F32 R244, -RZ, R237.H0_H0 ;  /* 0x200000edfff47230 */ /* 0x000fe40000004100 */
[----:B------:R-:W-:Y:S01]  /*0d70*/  HADD2.F32 R237, -RZ, R4.H1_H1 ;  /* 0x30000004ffed7230 */ /* 0x000fe20000004100 */
[----:B------:R1:W-:Y:S01]  /*0d80*/  STL [R1+0x4], R3 ;  /* 0x0000040301007387 */ /* 0x0003e20000100800 */
[----:B0-----:R-:W-:Y:S02]  /*0d90*/  HADD2.F32 R0, -RZ, R245.H0_H0 ;  /* 0x200000f5ff007230 */ /* 0x001fe40000004100 */
[----:B------:R-:W-:Y:S02]  /*0da0*/  HADD2.F32 R245, -RZ, R236.H1_H1 ;  /* 0x300000ecfff57230 */ /* 0x000fe40000004100 */
[----:B------:R-:W-:Y:S01]  /*0db0*/  HADD2.F32 R236, -RZ, R5.H0_H0 ;  /* 0x20000005ffec7230 */ /* 0x000fe20000004100 */
[----:B------:R0:W-:Y:S01]  /*0dc0*/  STL [R1], R0 ;  /* 0x0000000001007387 */ /* 0x0001e20000100800 */
[----:B-1----:R-:W-:-:S07]  /*0dd0*/  P2R R3, PR, RZ, 0x8 ;  /* 0x00000008ff037803 */ /* 0x002fce0000000000 */
.L_x_9308:
[----:B-1--45:R-:W1:Y:S01]  /*0de0*/  @P2 LDC.64 R10, c[0x0][0x270] ;  /* 0x00009c00ff0a2b82 */ /* 0x032e620000000a00 */
[----:B------:R-:W-:Y:S02]  /*0df0*/  SHF.R.S32.HI R12, RZ, 0x1f, R2 ;  /* 0x0000001fff0c7819 */ /* 0x000fe40000011402 */
[----:B------:R-:W-:Y:S02]  /*0e00*/  ISETP.NE.AND P4, PT, R230, RZ, PT ;  /* 0x000000ffe600720c */ /* 0x000fe40003f85270 */
[----:B------:R-:W-:-:S03]  /*0e10*/  ISETP.NE.AND P5, PT, R3, RZ, PT ;  /* 0x000000ff0300720c */ /* 0x000fc60003fa5270 */
[----:B--23--:R-:W2:Y:S01]  /*0e20*/  LDC.64 R168, c[0x0][0x250] ;  /* 0x00009400ffa87b82 */ /* 0x00cea20000000a00 */
[----:B-1----:R-:W-:-:S04]  /*0e30*/  @P2 LEA R10, P3, R2, R10, 0x1 ;  /* 0x0000000a020a2211 */ /* 0x002fc800078608ff */
[----:B------:R-:W-:-:S05]  /*0e40*/  @P2 LEA.HI.X R11, R2, R11, R12, 0x1, P3 ;  /* 0x0000000b020b2211 */ /* 0x000fca00018f0c0c */
[----:B------:R2:W3:Y:S02]  /*0e50*/  @P2 LDG.E.U16 R12, desc[UR4][R10.64] ;  /* 0x000000040a0c2981 */ /* 0x0004e4000c1e1500 */
[----:B--2---:R-:W-:-:S05]  /*0e60*/  IMAD.WIDE R10, R2, 0x4, R168 ;  /* 0x00000004020a7825 */ /* 0x004fca00078e02a8 */
[----:B------:R1:W2:Y:S02]  /*0e70*/  LDG.E R208, desc[UR4][R10.64] ;  /* 0x000000040ad07981 */ /* 0x0002a4000c1e1900 */
[----:B-1----:R-:W1:Y:S01]  /*0e80*/  LDC.64 R10, c[0x0][0x258] ;  /* 0x00009600ff0a7b82 */ /* 0x002e620000000a00 */
[----:B------:R-:W4:Y:S01]  /*0e90*/  S2R R252, SR_TID.X ;  /* 0x0000000000fc7919 */ /* 0x000f220000002100 */
[----:B------:R-:W-:Y:S01]  /*0ea0*/  MOV R227, UR22 ;  /* 0x0000001600e37c02 */ /* 0x000fe20008000f00 */
[----:B-1----:R-:W-:-:S06]  /*0eb0*/  IMAD.WIDE R10, R2, 0x4, R10 ;  /* 0x00000004020a7825 */ /* 0x002fcc00078e020a */
[----:B------:R1:W5:Y:S01]  /*0ec0*/  LDG.E R10, desc[UR4][R10.64] ;  /* 0x000000040a0a7981 */ /* 0x000362000c1e1900 */
[----:B------:R-:W-:Y:S01]  /*0ed0*/  BSSY B0, `(.L_x_9291) ;  /* 0x0000066000007945 */ /* 0x000fe20003800000 */
[----:B------:R-:W-:Y:S02]  /*0ee0*/  MOV R215, RZ ;  /* 0x000000ff00d77202 */ /* 0x000fe40000000f00 */
[----:B----4-:R-:W-:Y:S02]  /*0ef0*/  LOP3.LUT R228, R252, 0xff, RZ, 0xc0, !PT ;  /* 0x000000fffce47812 */ /* 0x010fe400078ec0ff */
[----:B------:R-:W-:Y:S02]  /*0f00*/  MOV R212, RZ ;  /* 0x000000ff00d47202 */ /* 0x000fe40000000f00 */
[----:B-1----:R-:W-:Y:S01]  /*0f10*/  MOV R11, 0x3f800000 ;  /* 0x3f800000000b7802 */ /* 0x002fe20000000f00 */
[----:B---3--:R-:W-:Y:S02]  /*0f20*/  @P2 HADD2.F32 R11, -RZ, R12.H0_H0 ;  /* 0x2000000cff0b2230 */ /* 0x008fe40000004100 */
[----:B------:R-:W-:-:S05]  /*0f30*/  IMAD R12, R2, R227, RZ ;  /* 0x000000e3020c7224 */ /* 0x000fca00078e02ff */
[----:B------:R-:W-:-:S04]  /*0f40*/  SHF.R.S32.HI R168, RZ, 0x1f, R12 ;  /* 0x0000001fffa87819 */ /* 0x000fc8000001140c */
[----:B------:R-:W-:-:S04]  /*0f50*/  LEA.HI R12, R168, R12, RZ, 0x3 ;  /* 0x0000000ca80c7211 */ /* 0x000fc800078f18ff */
[----:B------:R-:W-:Y:S02]  /*0f60*/  LEA.HI.SX32 R12, R12, R228, 0x1d ;  /* 0x000000e40c0c7211 */ /* 0x000fe400078feaff */
[----:B--2---:R-:W-:Y:S02]  /*0f70*/  FSEL R208, R208, RZ, !P5 ;  /* 0x000000ffd0d07208 */ /* 0x004fe40006800000 */
[----:B------:R-:W-:Y:S01]  /*0f80*/  MOV R214, R12 ;  /* 0x0000000c00d67202 */ /* 0x000fe20000000f00 */
[----:B------:R-:W-:Y:S06]  /*0f90*/  @!P4 BRA `(.L_x_9292) ;  /* 0x000000040064c947 */ /* 0x000fec0003800000 */
[----:B------:R-:W1:Y:S01]  /*0fa0*/  LDC.64 R176, c[0x0][0x2b8] ;  /* 0x0000ae00ffb07b82 */ /* 0x000e620000000a00 */
        /* <DEDUP_REMOVED lines=8> */
[----:B------:R-:W2:Y:S01]  /*1030*/  LDG.E.128 R4, desc[UR4][R4.64+0x10] ;  /* 0x0000100404047981 */ /* 0x000ea2000c1e1d00 */
[----:B------:R-:W-:Y:S01]  /*1040*/  ISETP.NE.AND.EX P3, PT, RZ, UR9, PT, P3 ;  /* 0x00000009ff007c0c */ /* 0x000fe2000bf65330 */
[C---:B-1----:R-:W-:Y:S02]  /*1050*/  IMAD.WIDE.U32 R176, R12.reuse, 0x10, R176 ;  /* 0x000000100cb07825 */ /* 0x042fe400078e00b0 */
[----:B------:R-:W3:Y:S04]  /*1060*/  LDL R212, [R1+0x94] ;  /* 0x0000940001d47983 */ /* 0x000ee80000100800 */
[----:B------:R-:W3:Y:S06]  /*1070*/  LDG.E.128 R176, desc[UR4][R176.64] ;  /* 0x00000004b0b07981 */ /* 0x000eec000c1e1d00 */
[----:B------:R-:W-:-:S04]  /*1080*/  @P3 LEA R8, P4, R12, UR8, 0x5 ;  /* 0x000000080c083c11 */ /* 0x000fc8000f8828ff */
[----:B------:R-:W-:-:S05]  /*1090*/  @P3 LEA.HI.X R9, R12, UR9, RZ, 0x5, P4 ;  /* 0x000000090c093c11 */ /* 0x000fca000a0f2cff */
[----:B------:R-:W5:Y:S04]  /*10a0*/  @P3 LDG.E.128 R128, desc[UR4][R8.64] ;  /* 0x0000000408803981 */ /* 0x000f68000c1e1d00 */
[----:B------:R1:W5:Y:S01]  /*10b0*/  @P3 LDG.E.128 R132, desc[UR4][R8.64+0x10] ;  /* 0x0000100408843981 */ /* 0x000362000c1e1d00 */
[----:B------:R-:W-:-:S04]  /*10c0*/  LEA R180, P3, R12, UR12, 0x3 ;  /* 0x0000000c0cb47c11 */ /* 0x000fc8000f8618ff */
[----:B------:R-:W-:-:S06]  /*10d0*/  LEA.HI.X R181, R12, UR13, RZ, 0x3, P3 ;  /* 0x0000000d0cb57c11 */ /* 0x000fcc00098f1cff */
[----:B------:R-:W5:Y:S01]  /*10e0*/  LDG.E.64 R180, desc[UR4][R180.64] ;  /* 0x00000004b4b47981 */ /* 0x000f62000c1e1b00 */
[C---:B----4-:R-:W-:Y:S01]  /*10f0*/  FADD.FTZ R169, -R208.reuse, R169 ;  /* 0x000000a9d0a97221 */ /* 0x050fe20000010100 */
[C---:B0-----:R-:W-:Y:S01]  /*1100*/  FADD.FTZ R0, -R208.reuse, R168 ;  /* 0x000000a8d0007221 */ /* 0x041fe20000010100 */
[----:B--2---:R-:W-:Y:S02]  /*1110*/  FADD.FTZ R168, -R208, R4 ;  /* 0x00000004d0a87221 */ /* 0x004fe40000010100 */
[----:B-----5:R-:W-:Y:S02]  /*1120*/  FMUL.FTZ R4, R10, R169 ;  /* 0x000000a90a047220 */ /* 0x020fe40000410000 */
[----:B------:R-:W2:Y:S01]  /*1130*/  LDL R169, [R1+0x98] ;  /* 0x0000980001a97983 */ /* 0x000ea20000100800 */
[----:B-1----:R-:W-:Y:S01]  /*1140*/  FADD.FTZ R9, -R208, R5 ;  /* 0x00000005d0097221 */ /* 0x002fe20000010100 */
[--C-:B---3--:R-:W-:Y:S02]  /*1150*/  HADD2.F32 R8, -RZ, R176.reuse.H0_H0 ;  /* 0x200000b0ff087230 */ /* 0x108fe40000004100 */
[----:B------:R-:W-:-:S02]  /*1160*/  HADD2.F32 R176, -RZ, R176.H1_H1 ;  /* 0x300000b0ffb07230 */ /* 0x000fc40000004100 */
[C---:B------:R-:W-:Y:S01]  /*1170*/  FADD.FTZ R170, -R208.reuse, R170 ;  /* 0x000000aad0aa7221 */ /* 0x040fe20000010100 */
[----:B------:R-:W-:Y:S02]  /*1180*/  FMUL.FTZ R5, R225, R8 ;  /* 0x00000008e1057220 */ /* 0x000fe40000410000 */
[----:B------:R-:W-:Y:S02]  /*1190*/  FMUL.FTZ R225, R207, R176 ;  /* 0x000000b0cfe17220 */ /* 0x000fe40000410000 */
[----:B------:R-:W3:Y:S01]  /*11a0*/  LDL R207, [R1+0x90] ;  /* 0x0000900001cf7983 */ /* 0x000ee20000100800 */
[----:B------:R-:W-:Y:S01]  /*11b0*/  FADD.FTZ R220, -R208, R6 ;  /* 0x00000006d0dc7221 */ /* 0x000fe20000010100 */
[C---:B------:R-:W-:Y:S02]  /*11c0*/  FMUL.FTZ R6, R10.reuse, R170 ;  /* 0x000000aa0a067220 */ /* 0x040fe40000410000 */
[----:B------:R-:W4:Y:S01]  /*11d0*/  LDL R170, [R1+0x8c] ;  /* 0x00008c0001aa7983 */ /* 0x000f220000100800 */
[----:B------:R-:W-:Y:S01]  /*11e0*/  FMUL.FTZ R0, R10, R0 ;  /* 0x000000000a007220 */ /* 0x000fe20000410000 */
[----:B------:R-:W-:-:S02]  /*11f0*/  HADD2.F32 R222, -RZ, R178.H0_H0 ;  /* 0x200000b2ffde7230 */ /* 0x000fc40000004100 */
[----:B------:R-:W-:Y:S01]  /*1200*/  FADD.FTZ R64, R64, R8 ;  /* 0x0000000840407221 */ /* 0x000fe20000010000 */
[----:B------:R-:W-:Y:S01]  /*1210*/  FFMA.FTZ R32, R0, R8, R32 ;  /* 0x0000000800207223 */ /* 0x000fe20000010020 */
[----:B------:R-:W-:Y:S01]  /*1220*/  FMUL.FTZ R8, R10, R168 ;  /* 0x000000a80a087220 */ /* 0x000fe20000410000 */
[--C-:B------:R-:W-:Y:S02]  /*1230*/  HADD2.F32 R224, -RZ, R177.reuse.H0_H0 ;  /* 0x200000b1ffe07230 */ /* 0x100fe40000004100 */
[----:B------:R-:W-:Y:S01]  /*1240*/  FADD.FTZ R68, R68, R222 ;  /* 0x000000de44447221 */ /* 0x000fe20000010000 */
[----:B------:R-:W-:Y:S01]  /*1250*/  FFMA.FTZ R36, R8, R222, R36 ;  /* 0x000000de08247223 */ /* 0x000fe20000010024 */
[----:B------:R-:W-:Y:S01]  /*1260*/  FFMA.FTZ R168, R0, R5, RZ ;  /* 0x0000000500a87223 */ /* 0x000fe200000100ff */
[----:B------:R-:W-:Y:S02]  /*1270*/  HADD2.F32 R177, -RZ, R177.H1_H1 ;  /* 0x300000b1ffb17230 */ /* 0x000fe40000004100 */
[----:B------:R-:W-:Y:S01]  /*1280*/  FADD.FTZ R66, R66, R224 ;  /* 0x000000e042427221 */ /* 0x000fe20000010000 */
[-C--:B------:R-:W-:Y:S01]  /*1290*/  FFMA.FTZ R34, R6, R224.reuse, R34 ;  /* 0x000000e006227223 */ /* 0x080fe20000010022 */
[----:B------:R-:W-:Y:S01]  /*12a0*/  FADD.FTZ R171, -R208, R171 ;  /* 0x000000abd0ab7221 */ /* 0x000fe20000010100 */
[----:B------:R-:W-:Y:S01]  /*12b0*/  FMUL.FTZ R224, R223, R224 ;  /* 0x000000e0dfe07220 */ /* 0x000fe20000410000 */
[----:B------:R-:W-:Y:S01]  /*12c0*/  FFMA.FTZ R168, R4, R225, R168 ;  /* 0x000000e104a87223 */ /* 0x000fe200000100a8 */
[----:B------:R-:W-:Y:S01]  /*12d0*/  FADD.FTZ R218, -R208, R7 ;  /* 0x00000007d0da7221 */ /* 0x000fe20000010100 */
[----:B------:R-:W-:Y:S01]  /*12e0*/  FMUL.FTZ R7, R10, R171 ;  /* 0x000000ab0a077220 */ /* 0x000fe20000410000 */
[----:B------:R-:W-:Y:S01]  /*12f0*/  FMUL.FTZ R223, R221, R177 ;  /* 0x000000b1dddf7220 */ /* 0x000fe20000410000 */
[----:B------:R-:W-:Y:S01]  /*1300*/  FFMA.FTZ R168, R6, R224, R168 ;  /* 0x000000e006a87223 */ /* 0x000fe200000100a8 */
[----:B------:R-:W-:-:S03]  /*1310*/  HADD2.F32 R178, -RZ, R178.H1_H1 ;  /* 0x300000b2ffb27230 */ /* 0x000fc60000004100 */
[----:B------:R-:W-:Y:S01]  /*1320*/  FFMA.FTZ R168, R7, R223, R168 ;  /* 0x000000df07a87223 */ /* 0x000fe200000100a8 */
[--C-:B------:R-:W-:Y:S02]  /*1330*/  HADD2.F32 R219, -RZ, R179.reuse.H0_H0 ;  /* 0x200000b3ffdb7230 */ /* 0x100fe40000004100 */
[C---:B------:R-:W-:Y:S01]  /*1340*/  FMUL.FTZ R220, R10.reuse, R220 ;  /* 0x000000dc0adc7220 */ /* 0x040fe20000410000 */
[----:B------:R-:W-:Y:S01]  /*1350*/  FMUL.FTZ R9, R10, R9 ;  /* 0x000000090a097220 */ /* 0x000fe20000410000 */
[----:B------:R-:W-:Y:S01]  /*1360*/  FMUL.FTZ R221, R212, R178 ;  /* 0x000000b2d4dd7220 */ /* 0x000fe20000410000 */
[----:B------:R-:W-:Y:S02]  /*1370*/  HADD2.F32 R179, -RZ, R179.H1_H1 ;  /* 0x300000b3ffb37230 */ /* 0x000fe40000004100 */
        /* <DEDUP_REMOVED lines=13> */
[----:B------:R-:W-:-:S04]  /*1450*/  FADD.FTZ R169, RZ, R5 ;  /* 0x00000005ffa97221 */ /* 0x000fc80000010000 */
[----:B------:R-:W-:-:S04]  /*1460*/  FADD.FTZ R169, R169, R225 ;  /* 0x000000e1a9a97221 */ /* 0x000fc80000010000 */
[----:B------:R-:W-:-:S04]  /*1470*/  FADD.FTZ R169, R169, R224 ;  /* 0x000000e0a9a97221 */ /* 0x000fc80000010000 */
[----:B------:R-:W-:Y:S01]  /*1480*/  FADD.FTZ R169, R169, R223 ;  /* 0x000000dfa9a97221 */ /* 0x000fe20000010000 */
[----:B------:R-:W-:-:S03]  /*1490*/  FFMA.FTZ R168, R8, R222, R168 ;  /* 0x000000de08a87223 */ /* 0x000fc600000100a8 */
[----:B------:R-:W-:Y:S01]  /*14a0*/  FADD.FTZ R169, R169, R222 ;  /* 0x000000dea9a97221 */ /* 0x000fe20000010000 */
[----:B---3--:R-:W-:Y:S01]  /*14b0*/  FMUL.FTZ R219, R207, R219 ;  /* 0x000000dbcfdb7220 */ /* 0x008fe20000410000 */
[----:B------:R-:W-:Y:S02]  /*14c0*/  FFMA.FTZ R168, R9, R221, R168 ;  /* 0x000000dd09a87223 */ /* 0x000fe400000100a8 */
[----:B------:R-:W-:Y:S01]  /*14d0*/  FADD.FTZ R169, R169, R221 ;  /* 0x000000dda9a97221 */ /* 0x000fe20000010000 */
[----:B----4-:R-:W-:Y:S01]  /*14e0*/  FMUL.FTZ R207, R170, R179 ;  /* 0x000000b3aacf7220 */ /* 0x010fe20000410000 */
[----:B------:R-:W-:Y:S02]  /*14f0*/  FFMA.FTZ R168, R220, R219, R168 ;  /* 0x000000dbdca87223 */ /* 0x000fe400000100a8 */
[----:B------:R-:W-:Y:S02]  /*1500*/  FADD.FTZ R169, R169, R219 ;  /* 0x000000dba9a97221 */ /* 0x000fe40000010000 */
[----:B------:R-:W-:-:S02]  /*1510*/  FFMA.FTZ R212, R218, R207, R168 ;  /* 0x000000cfdad47223 */ /* 0x000fc400000100a8 */
[----:B------:R-:W-:-:S07]  /*1520*/  FADD.FTZ R215, R169, R207 ;  /* 0x000000cfa9d77221 */ /* 0x000fce0000010000 */
.L_x_9292:
[----:B------:R-:W-:Y:S05]  /*1530*/  BSYNC B0 ;  /* 0x0000000000007941 */ /* 0x000fea0003800000 */
.L_x_9291:
[----:B------:R-:W-:Y:S04]  /*1540*/  BSSY B0, `(.L_x_9293) ;  /* 0x000005b000007945 */ /* 0x000fe80003800000 */
[----:B------:R-:W-:Y:S05]  /*1550*/  @!P0 BRA `(.L_x_9294) ;  /* 0x0000000400648947 */ /* 0x000fea0003800000 */
[C---:B------:R-:W-:Y:S01]  /*1560*/  LEA R184, P3, R214.reuse, UR10, 0x5 ;  /* 0x0000000ad6b87c11 */ /* 0x040fe2000f8628ff */
[----:B------:R-:W1:Y:S01]  /*1570*/  LDC.64 R176, c[0x0][0x2b8] ;  /* 0x0000ae00ffb07b82 */ /* 0x000e620000000a00 */
[----:B------:R-:W2:Y:S02]  /*1580*/  LDL R213, [R1+0x84] ;  /* 0x0000840001d57983 */ /* 0x000ea40000100800 */
[----:B------:R-:W-:Y:S02]  /*1590*/  LEA.HI.X R185, R214, UR11, RZ, 0x5, P3 ;  /* 0x0000000bd6b97c11 */ /* 0x000fe400098f2cff */
[----:B------:R-:W3:Y:S04]  /*15a0*/  LDL R210, [R1+0x80] ;  /* 0x0000800001d27983 */ /* 0x000ee80000100800 */
[----:B------:R-:W4:Y:S01]  /*15b0*/  LDG.E.128 R168, desc[UR4][R184.64] ;  /* 0x00000004b8a87981 */ /* 0x000f22000c1e1d00 */
[----:B------:R-:W-:-:S03]  /*15c0*/  ISETP.NE.U32.AND P3, PT, RZ, UR8, PT ;  /* 0x00000008ff007c0c */ /* 0x000fc6000bf65070 */
[----:B------:R-:W3:Y:S01]  /*15d0*/  LDL R206, [R1+0x7c] ;  /* 0x00007c0001ce7983 */ /* 0x000ee20000100800 */
[----:B------:R-:W-:-:S03]  /*15e0*/  ISETP.NE.AND.EX P3, PT, RZ, UR9, PT, P3 ;  /* 0x00000009ff007c0c */ /* 0x000fc6000bf65330 */
[----:B------:R-:W2:Y:S01]  /*15f0*/  LDG.E.128 R184, desc[UR4][R184.64+0x10] ;  /* 0x00001004b8b87981 */ /* 0x000ea2000c1e1d00 */
[----:B-1----:R-:W-:-:S09]  /*1600*/  IMAD.WIDE.U32 R176, R214, 0x10, R176 ;  /* 0x00000010d6b07825 */ /* 0x002fd200078e00b0 */
[C---:B------:R-:W-:Y:S01]  /*1610*/  @P3 LEA R14, P4, R214.reuse, UR8, 0x5 ;  /* 0x00000008d60e3c11 */ /* 0x040fe2000f8828ff */
[----:B------:R-:W3:Y:S03]  /*1620*/  LDG.E.128 R176, desc[UR4][R176.64] ;  /* 0x00000004b0b07981 */ /* 0x000ee6000c1e1d00 */
[----:B------:R-:W-:-:S05]  /*1630*/  @P3 LEA.HI.X R15, R214, UR9, RZ, 0x5, P4 ;  /* 0x00000009d60f3c11 */ /* 0x000fca000a0f2cff */
[----:B------:R-:W5:Y:S04]  /*1640*/  @P3 LDG.E.128 R136, desc[UR4][R14.64] ;  /* 0x000000040e883981 */ /* 0x000f68000c1e1d00 */
[----:B------:R4:W5:Y:S02]  /*1650*/  @P3 LDG.E.128 R140, desc[UR4][R14.64+0x10] ;  /* 0x000010040e8c3981 */ /* 0x000964000c1e1d00 */
[C---:B----4-:R-:W-:Y:S02]  /*1660*/  FADD.FTZ R14, -R208.reuse, R169 ;  /* 0x000000a9d00e7221 */ /* 0x050fe40000010100 */
[----:B------:R-:W4:Y:S01]  /*1670*/  LDL R169, [R1+0x88] ;  /* 0x0000880001a97983 */ /* 0x000f220000100800 */
[C---:B------:R-:W-:Y:S01]  /*1680*/  FADD.FTZ R183, -R208.reuse, R168 ;  /* 0x000000a8d0b77221 */ /* 0x040fe20000010100 */
[----:B------:R-:W-:-:S02]  /*1690*/  FADD.FTZ R16, -R208, R171 ;  /* 0x000000abd0107221 */ /* 0x000fc40000010100 */
[----:B------:R-:W4:Y:S01]  /*16a0*/  LDL R171, [R1+0x74] ;  /* 0x0000740001ab7983 */ /* 0x000f220000100800 */
[----:B--2---:R-:W-:-:S03]  /*16b0*/  FADD.FTZ R17, -R208, R184 ;  /* 0x000000b8d0117221 */ /* 0x004fc60000010100 */
[----:B------:R-:W2:Y:S01]  /*16c0*/  LDL R184, [R1+0x78] ;  /* 0x0000780001b87983 */ /* 0x000ea20000100800 */
[----:B-----5:R-:W-:Y:S01]  /*16d0*/  FMUL.FTZ R183, R10, R183 ;  /* 0x000000b70ab77220 */ /* 0x020fe20000410000 */
[----:B------:R-:W-:Y:S02]  /*16e0*/  FADD.FTZ R15, -R208, R170 ;  /* 0x000000aad00f7221 */ /* 0x000fe40000010100 */
[----:B------:R-:W2:Y:S01]  /*16f0*/  LDL R170, [R1+0x70] ;  /* 0x0000700001aa7983 */ /* 0x000ea20000100800 */
[----:B---3--:R-:W-:Y:S01]  /*1700*/  HADD2.F32 R217, -RZ, R176.H0_H0 ;  /* 0x200000b0ffd97230 */ /* 0x008fe20000004100 */
[----:B------:R-:W-:-:S04]  /*1710*/  LEA R30, P3, R214, UR12, 0x3 ;  /* 0x0000000cd61e7c11 */ /* 0x000fc8000f8618ff */
[----:B------:R-:W-:Y:S01]  /*1720*/  FADD.FTZ R72, R72, R217 ;  /* 0x000000d948487221 */ /* 0x000fe20000010000 */
[----:B------:R-:W-:Y:S01]  /*1730*/  FFMA.FTZ R40, R183, R217, R40 ;  /* 0x000000d9b7287223 */ /* 0x000fe20000010028 */
[----:B------:R-:W-:-:S06]  /*1740*/  LEA.HI.X R31, R214, UR13, RZ, 0x3, P3 ;  /* 0x0000000dd61f7c11 */ /* 0x000fcc00098f1cff */
[----:B------:R-:W5:Y:S01]  /*1750*/  LDG.E.64 R30, desc[UR4][R30.64] ;  /* 0x000000041e1e7981 */ /* 0x000f62000c1e1b00 */
[----:B----4-:R-:W-:-:S03]  /*1760*/  FMUL.FTZ R217, R169, R217 ;  /* 0x000000d9a9d97220 */ /* 0x010fc60000410000 */
[----:B------:R-:W3:Y:S01]  /*1770*/  LDL R169, [R1+0x6c] ;  /* 0x00006c0001a97983 */ /* 0x000ee20000100800 */
[----:B------:R-:W-:Y:S02]  /*1780*/  HADD2.F32 R176, -RZ, R176.H1_H1 ;  /* 0x300000b0ffb07230 */ /* 0x000fe40000004100 */
[C---:B------:R-:W-:Y:S01]  /*1790*/  FMUL.FTZ R15, R10.reuse, R15 ;  /* 0x0000000f0a0f7220 */ /* 0x040fe20000410000 */
[--C-:B------:R-:W-:Y:S02]  /*17a0*/  HADD2.F32 R211, -RZ, R177.reuse.H0_H0 ;  /* 0x200000b1ffd37230 */ /* 0x100fe40000004100 */
        /* <DEDUP_REMOVED lines=20> */
[----:B--2---:R-:W-:Y:S01]  /*18f0*/  FMUL.FTZ R209, R184, R209 ;  /* 0x000000d1b8d17220 */ /* 0x004fe20000410000 */
        /* <DEDUP_REMOVED lines=8> */
[----:B------:R-:W-:Y:S01]  /*1980*/  FADD.FTZ R185, -R208, R187 ;  /* 0x000000bbd0b97221 */ /* 0x000fe20000010100 */
[----:B------:R-:W-:-:S02]  /*1990*/  HADD2.F32 R179, -RZ, R179.H1_H1 ;  /* 0x300000b3ffb37230 */ /* 0x000fc40000004100 */
        /* <DEDUP_REMOVED lines=17> */
[----:B------:R-:W-:Y:S01]  /*1ab0*/  IADD3 R214, R214, 0x100, RZ ;  /* 0x00000100d6d67810 */ /* 0x000fe20007ffe0ff */
[----:B---3--:R-:W-:-:S04]  /*1ac0*/  FMUL.FTZ R184, R169, R179 ;  /* 0x000000b3a9b87220 */ /* 0x008fc80000410000 */
[----:B------:R-:W-:Y:S01]  /*1ad0*/  FADD.FTZ R215, R215, R184 ;  /* 0x000000b8d7d77221 */ /* 0x000fe20000010000 */
[----:B------:R-:W-:-:S07]  /*1ae0*/  FFMA.FTZ R212, R185, R184, R212 ;  /* 0x000000b8b9d47223 */ /* 0x000fce00000100d4 */
.L_x_9294:
[----:B------:R-:W-:Y:S05]  /*1af0*/  BSYNC B0 ;  /* 0x0000000000007941 */ /* 0x000fea0003800000 */
.L_x_9293:
[----:B------:R-:W-:Y:S04]  /*1b00*/  BSSY B0, `(.L_x_9295) ;  /* 0x000005b000007945 */ /* 0x000fe80003800000 */
[----:B------:R-:W-:Y:S05]  /*1b10*/  @!P1 BRA `(.L_x_9296) ;  /* 0x0000000400649947 */ /* 0x000fea0003800000 */
        /* <DEDUP_REMOVED lines=9> */
[----:B------:R-:W3:Y:S01]  /*1bb0*/  LDG.E.128 R176, desc[UR4][R176.64+0x10] ;  /* 0x00001004b0b07981 */ /* 0x000ee2000c1e1d00 */
[----:B------:R-:W-:Y:S01]  /*1bc0*/  ISETP.NE.AND.EX P3, PT, RZ, UR9, PT, P3 ;  /* 0x00000009ff007c0c */ /* 0x000fe2000bf65330 */
[----:B-1----:R-:W-:-:S06]  /*1bd0*/  IMAD.WIDE.U32 R168, R214, 0x10, R168 ;  /* 0x00000010d6a87825 */ /* 0x002fcc00078e00a8 */
[----:B------:R-:W2:Y:S06]  /*1be0*/  LDG.E.128 R168, desc[UR4][R168.64] ;  /* 0x00000004a8a87981 */ /* 0x000eac000c1e1d00 */
[----:B------:R-:W-:-:S04]  /*1bf0*/  @P3 LEA R28, P4, R214, UR8, 0x5 ;  /* 0x00000008d61c3c11 */ /* 0x000fc8000f8828ff */
[----:B------:R-:W-:-:S05]  /*1c00*/  @P3 LEA.HI.X R29, R214, UR9, RZ, 0x5, P4 ;  /* 0x00000009d61d3c11 */ /* 0x000fca000a0f2cff */
[----:B------:R-:W5:Y:S04]  /*1c10*/  @P3 LDG.E.128 R144, desc[UR4][R28.64] ;  /* 0x000000041c903981 */ /* 0x000f68000c1e1d00 */
[----:B------:R1:W5:Y:S02]  /*1c20*/  @P3 LDG.E.128 R148, desc[UR4][R28.64+0x10] ;  /* 0x000010041c943981 */ /* 0x000364000c1e1d00 */
[----:B-1----:R-:W-:-:S04]  /*1c30*/  LEA R28, P3, R214, UR12, 0x3 ;  /* 0x0000000cd61c7c11 */ /* 0x002fc8000f8618ff */
[----:B------:R-:W-:-:S06]  /*1c40*/  LEA.HI.X R29, R214, UR13, RZ, 0x3, P3 ;  /* 0x0000000dd61d7c11 */ /* 0x000fcc00098f1cff */
[----:B------:R-:W5:Y:S01]  /*1c50*/  LDG.E.64 R28, desc[UR4][R28.64] ;  /* 0x000000041c1c7981 */ /* 0x000f62000c1e1b00 */
[----:B----4-:R-:W-:-:S04]  /*1c60*/  FADD.FTZ R182, -R208, R20 ;  /* 0x00000014d0b67221 */ /* 0x010fc80000010100 */
[----:B-----5:R-:W-:Y:S01]  /*1c70*/  FMUL.FTZ R182, R10, R182 ;  /* 0x000000b60ab67220 */ /* 0x020fe20000410000 */
[C---:B------:R-:W-:Y:S01]  /*1c80*/  FADD.FTZ R19, -R208.reuse, R21 ;  /* 0x00000015d0137221 */ /* 0x040fe20000010100 */
[C---:B------:R-:W-:Y:S01]  /*1c90*/  FADD.FTZ R21, -R208.reuse, R23 ;  /* 0x00000017d0157221 */ /* 0x040fe20000010100 */
[----:B------:R-:W-:Y:S01]  /*1ca0*/  FADD.FTZ R20, -R208, R22 ;  /* 0x00000016d0147221 */ /* 0x000fe20000010100 */
[----:B--2---:R-:W-:-:S05]  /*1cb0*/  HADD2.F32 R216, -RZ, R168.H0_H0 ;  /* 0x200000a8ffd87230 */ /* 0x004fca0000004100 */
[----:B------:R-:W-:Y:S01]  /*1cc0*/  FADD.FTZ R80, R80, R216 ;  /* 0x000000d850507221 */ /* 0x000fe20000010000 */
[-C--:B------:R-:W-:Y:S01]  /*1cd0*/  FFMA.FTZ R48, R182, R216.reuse, R48 ;  /* 0x000000d8b6307223 */ /* 0x080fe20000010030 */
[----:B------:R-:W-:Y:S02]  /*1ce0*/  FMUL.FTZ R216, R197, R216 ;  /* 0x000000d8c5d87220 */ /* 0x000fe40000410000 */
[----:B------:R-:W2:Y:S01]  /*1cf0*/  LDL R197, [R1+0x58] ;  /* 0x0000580001c57983 */ /* 0x000ea20000100800 */
[C---:B---3--:R-:W-:Y:S01]  /*1d00*/  FADD.FTZ R23, -R208.reuse, R177 ;  /* 0x000000b1d0177221 */ /* 0x048fe20000010100 */
[----:B------:R-:W-:Y:S02]  /*1d10*/  HADD2.F32 R168, -RZ, R168.H1_H1 ;  /* 0x300000a8ffa87230 */ /* 0x000fe40000004100 */
[----:B------:R-:W3:Y:S01]  /*1d20*/  LDL R177, [R1+0x54] ;  /* 0x0000540001b17983 */ /* 0x000ee20000100800 */
[----:B------:R-:W-:Y:S01]  /*1d30*/  FADD.FTZ R22, -R208, R176 ;  /* 0x000000b0d0167221 */ /* 0x000fe20000010100 */
[----:B------:R-:W-:-:S02]  /*1d40*/  FMUL.FTZ R19, R10, R19 ;  /* 0x000000130a137220 */ /* 0x000fc40000410000 */
[----:B------:R-:W4:Y:S01]  /*1d50*/  LDL R176, [R1+0x50] ;  /* 0x0000500001b07983 */ /* 0x000f220000100800 */
[----:B------:R-:W-:Y:S01]  /*1d60*/  FADD.FTZ R81, R81, R168 ;  /* 0x000000a851517221 */ /* 0x000fe20000010000 */
[-C--:B------:R-:W-:Y:S01]  /*1d70*/  FFMA.FTZ R49, R19, R168.reuse, R49 ;  /* 0x000000a813317223 */ /* 0x080fe20000010031 */
[----:B------:R-:W-:Y:S02]  /*1d80*/  FMUL.FTZ R205, R201, R168 ;  /* 0x000000a8c9cd7220 */ /* 0x000fe40000410000 */
[----:B------:R-:W4:Y:S01]  /*1d90*/  LDL R168, [R1+0x4c] ;  /* 0x00004c0001a87983 */ /* 0x000f220000100800 */
[--C-:B------:R-:W-:Y:S02]  /*1da0*/  HADD2.F32 R204, -RZ, R169.reuse.H0_H0 ;  /* 0x200000a9ffcc7230 */ /* 0x100fe40000004100 */
        /* <DEDUP_REMOVED lines=21> */
[--C-:B------:R-:W-:Y:S02]  /*1f00*/  HADD2.F32 R199, -RZ, R171.reuse.H0_H0 ;  /* 0x200000abffc77230 */ /* 0x100fe40000004100 */
[C---:B------:R-:W-:Y:S01]  /*1f10*/  FMUL.FTZ R200, R10.reuse, R178 ;  /* 0x000000b20ac87220 */ /* 0x040fe20000410000 */
[----:B------:R-:W-:Y:S01]  /*1f20*/  FMUL.FTZ R23, R10, R23 ;  /* 0x000000170a177220 */ /* 0x000fe20000410000 */
[----:B------:R-:W-:Y:S02]  /*1f30*/  HADD2.F32 R171, -RZ, R171.H1_H1 ;  /* 0x300000abffab7230 */ /* 0x000fe40000004100 */
[----:B------:R-:W-:Y:S01]  /*1f40*/  FADD.FTZ R179, -R208, R179 ;  /* 0x000000b3d0b37221 */ /* 0x000fe20000010100 */
        /* <DEDUP_REMOVED lines=13> */
[----:B------:R-:W-:Y:S01]  /*2020*/  FFMA.FTZ R212, R22, R202, R212 ;  /* 0x000000ca16d47223 */ /* 0x000fe200000100d4 */
[----:B----4-:R-:W-:Y:S02]  /*2030*/  FMUL.FTZ R199, R176, R199 ;  /* 0x000000c7b0c77220 */ /* 0x010fe40000410000 */
[----:B------:R-:W-:Y:S01]  /*2040*/  FADD.FTZ R215, R215, R201 ;  /* 0x000000c9d7d77221 */ /* 0x000fe20000010000 */
[----:B------:R-:W-:Y:S01]  /*2050*/  FFMA.FTZ R212, R23, R201, R212 ;  /* 0x000000c917d47223 */ /* 0x000fe200000100d4 */
[----:B------:R-:W-:Y:S02]  /*2060*/  FMUL.FTZ R197, R168, R171 ;  /* 0x000000aba8c57220 */ /* 0x000fe40000410000 */
[----:B------:R-:W-:Y:S01]  /*2070*/  FADD.FTZ R215, R215, R199 ;  /* 0x000000c7d7d77221 */ /* 0x000fe20000010000 */
[----:B------:R-:W-:-:S03]  /*2080*/  FFMA.FTZ R212, R200, R199, R212 ;  /* 0x000000c7c8d47223 */ /* 0x000fc600000100d4 */
[----:B------:R-:W-:Y:S01]  /*2090*/  FADD.FTZ R215, R215, R197 ;  /* 0x000000c5d7d77221 */ /* 0x000fe20000010000 */
[----:B------:R-:W-:-:S07]  /*20a0*/  FFMA.FTZ R212, R198, R197, R212 ;  /* 0x000000c5c6d47223 */ /* 0x000fce00000100d4 */
.L_x_9296:
[----:B------:R-:W-:Y:S05]  /*20b0*/  BSYNC B0 ;  /* 0x0000000000007941 */ /* 0x000fea0003800000 */
.L_x_9295:
[----:B------:R-:W-:Y:S01]  /*20c0*/  ISETP.NE.AND P3, PT, R229, RZ, PT ;  /* 0x000000ffe500720c */ /* 0x000fe20003f65270 */
[----:B------:R-:W-:-:S12]  /*20d0*/  BSSY B0, `(.L_x_9297) ;  /* 0x000005a000007945 */ /* 0x000fd80003800000 */
[----:B------:R-:W-:Y:S05]  /*20e0*/  @!P3 BRA `(.L_x_9298) ;  /* 0x000000040060b947 */ /* 0x000fea0003800000 */
[----:B------:R-:W1:Y:S01]  /*20f0*/  LDC.64 R168, c[0x0][0x2b8] ;  /* 0x0000ae00ffa87b82 */ /* 0x000e620000000a00 */
        /* <DEDUP_REMOVED lines=8> */
[----:B------:R-:W-:Y:S01]  /*2180*/  ISETP.NE.U32.AND P3, PT, RZ, UR8, PT ;  /* 0x00000008ff007c0c */ /* 0x000fe2000bf65070 */
[----:B-1----:R-:W-:-:S02]  /*2190*/  IMAD.WIDE.U32 R168, R214, 0x10, R168 ;  /* 0x00000010d6a87825 */ /* 0x002fc400078e00a8 */
[----:B------:R-:W3:Y:S01]  /*21a0*/  LDG.E.128 R176, desc[UR4][R176.64+0x10] ;  /* 0x00001004b0b07981 */ /* 0x000ee2000c1e1d00 */
[----:B------:R-:W-:-:S03]  /*21b0*/  ISETP.NE.AND.EX P3, PT, RZ, UR9, PT, P3 ;  /* 0x00000009ff007c0c */ /* 0x000fc6000bf65330 */
[----:B------:R-:W2:Y:S10]  /*21c0*/  LDG.E.128 R168, desc[UR4][R168.64] ;  /* 0x00000004a8a87981 */ /* 0x000eb4000c1e1d00 */
[----:B------:R-:W-:-:S04]  /*21d0*/  @P3 LEA R24, P4, R214, UR8, 0x5 ;  /* 0x00000008d6183c11 */ /* 0x000fc8000f8828ff */
[----:B------:R-:W-:-:S05]  /*21e0*/  @P3 LEA.HI.X R25, R214, UR9, RZ, 0x5, P4 ;  /* 0x00000009d6193c11 */ /* 0x000fca000a0f2cff */
[----:B------:R-:W5:Y:S04]  /*21f0*/  @P3 LDG.E.128 R152, desc[UR4][R24.64] ;  /* 0x0000000418983981 */ /* 0x000f68000c1e1d00 */
[----:B------:R4:W5:Y:S01]  /*2200*/  @P3 LDG.E.128 R156, desc[UR4][R24.64+0x10] ;  /* 0x00001004189c3981 */ /* 0x000962000c1e1d00 */
[----:B------:R-:W-:-:S04]  /*2210*/  LEA R26, P3, R214, UR12, 0x3 ;  /* 0x0000000cd61a7c11 */ /* 0x000fc8000f8618ff */
[----:B------:R-:W-:Y:S02]  /*2220*/  LEA.HI.X R27, R214, UR13, RZ, 0x3, P3 ;  /* 0x0000000dd61b7c11 */ /* 0x000fe400098f1cff */
[----:B------:R-:W3:Y:S04]  /*2230*/  LDL R214, [R1+0x48] ;  /* 0x0000480001d67983 */ /* 0x000ee80000100800 */
[----:B------:R-:W5:Y:S01]  /*2240*/  LDG.E.64 R26, desc[UR4][R26.64] ;  /* 0x000000041a1a7981 */ /* 0x000f62000c1e1b00 */
[C---:B----4-:R-:W-:Y:S01]  /*2250*/  FADD.FTZ R24, -R208.reuse, R173 ;  /* 0x000000add0187221 */ /* 0x050fe20000010100 */
[C---:B------:R-:W-:Y:S01]  /*2260*/  FADD.FTZ R13, -R208.reuse, R172 ;  /* 0x000000acd00d7221 */ /* 0x040fe20000010100 */
[----:B------:R-:W-:Y:S02]  /*2270*/  FADD.FTZ R172, -R208, R175 ;  /* 0x000000afd0ac7221 */ /* 0x000fe40000010100 */
[----:B-----5:R-:W-:Y:S01]  /*2280*/  FMUL.FTZ R24, R10, R24 ;  /* 0x000000180a187220 */ /* 0x020fe20000410000 */
[----:B------:R-:W4:Y:S01]  /*2290*/  LDL R175, [R1+0x30] ;  /* 0x0000300001af7983 */ /* 0x000f220000100800 */
[----:B--2---:R-:W-:-:S02]  /*22a0*/  HADD2.F32 R196, -RZ, R168.H0_H0 ;  /* 0x200000a8ffc47230 */ /* 0x004fc40000004100 */
[----:B------:R-:W-:-:S05]  /*22b0*/  HADD2.F32 R168, -RZ, R168.H1_H1 ;  /* 0x300000a8ffa87230 */ /* 0x000fca0000004100 */
[----:B------:R-:W-:Y:S01]  /*22c0*/  FADD.FTZ R89, R89, R168 ;  /* 0x000000a859597221 */ /* 0x000fe20000010000 */
[-C--:B------:R-:W-:Y:S01]  /*22d0*/  FFMA.FTZ R57, R24, R168.reuse, R57 ;  /* 0x000000a818397223 */ /* 0x080fe20000010039 */
[----:B------:R-:W-:Y:S02]  /*22e0*/  FMUL.FTZ R195, R195, R168 ;  /* 0x000000a8c3c37220 */ /* 0x000fe40000410000 */
[----:B------:R-:W2:Y:S01]  /*22f0*/  LDL R168, [R1+0x2c] ;  /* 0x00002c0001a87983 */ /* 0x000ea20000100800 */
[----:B------:R-:W-:Y:S01]  /*2300*/  FMUL.FTZ R13, R10, R13 ;  /* 0x0000000d0a0d7220 */ /* 0x000fe20000410000 */
[----:B------:R-:W-:Y:S01]  /*2310*/  FADD.FTZ R25, -R208, R174 ;  /* 0x000000aed0197221 */ /* 0x000fe20000010100 */
[----:B------:R-:W-:Y:S02]  /*2320*/  FADD.FTZ R88, R88, R196 ;  /* 0x000000c458587221 */ /* 0x000fe40000010000 */
[----:B------:R-:W-:Y:S01]  /*2330*/  FFMA.FTZ R56, R13, R196, R56 ;  /* 0x000000c40d387223 */ /* 0x000fe20000010038 */
[----:B------:R-:W-:-:S02]  /*2340*/  HADD2.F32 R194, -RZ, R169.H0_H0 ;  /* 0x200000a9ffc27230 */ /* 0x000fc40000004100 */
[----:B------:R-:W-:Y:S01]  /*2350*/  FMUL.FTZ R25, R10, R25 ;  /* 0x000000190a197220 */ /* 0x000fe20000410000 */
[----:B---3--:R-:W-:Y:S01]  /*2360*/  FADD.FTZ R173, -R208, R176 ;  /* 0x000000b0d0ad7221 */ /* 0x008fe20000010100 */
[----:B------:R-:W-:Y:S02]  /*2370*/  HADD2.F32 R169, -RZ, R169.H1_H1 ;  /* 0x300000a9ffa97230 */ /* 0x000fe40000004100 */
[----:B------:R-:W-:Y:S01]  /*2380*/  FADD.FTZ R90, R90, R194 ;  /* 0x000000c25a5a7221 */ /* 0x000fe20000010000 */
[----:B------:R-:W-:Y:S01]  /*2390*/  FFMA.FTZ R58, R25, R194, R58 ;  /* 0x000000c2193a7223 */ /* 0x000fe2000001003a */
[----:B------:R-:W-:-:S04]  /*23a0*/  FMUL.FTZ R196, R214, R196 ;  /* 0x000000c4d6c47220 */ /* 0x000fc80000410000 */
[----:B------:R-:W-:Y:S01]  /*23b0*/  FADD.FTZ R215, R215, R196 ;  /* 0x000000c4d7d77221 */ /* 0x000fe20000010000 */
[----:B------:R-:W-:Y:S01]  /*23c0*/  FFMA.FTZ R212, R13, R196, R212 ;  /* 0x000000c40dd47223 */ /* 0x000fe200000100d4 */
[----:B------:R-:W-:Y:S02]  /*23d0*/  FMUL.FTZ R194, R193, R194 ;  /* 0x000000c2c1c27220 */ /* 0x000fe40000410000 */
        /* <DEDUP_REMOVED lines=35> */
[----:B----4-:R-:W-:-:S04]  /*2610*/  FMUL.FTZ R189, R175, R189 ;  /* 0x000000bdafbd7220 */ /* 0x010fc80000410000 */
[----:B------:R-:W-:Y:S01]  /*2620*/  FADD.FTZ R215, R215, R189 ;  /* 0x000000bdd7d77221 */ /* 0x000fe20000010000 */
[----:B------:R-:W-:Y:S01]  /*2630*/  FFMA.FTZ R212, R190, R189, R212 ;  /* 0x000000bdbed47223 */ /* 0x000fe200000100d4 */
[----:B--2---:R-:W-:-:S04]  /*2640*/  FMUL.FTZ R175, R168, R171 ;  /* 0x000000aba8af7220 */ /* 0x004fc80000410000 */
[----:B------:R-:W-:Y:S01]  /*2650*/  FADD.FTZ R215, R215, R175 ;  /* 0x000000afd7d77221 */ /* 0x000fe20000010000 */
[----:B------:R-:W-:-:S07]  /*2660*/  FFMA.FTZ R212, R188, R175, R212 ;  /* 0x000000afbcd47223 */ /* 0x000fce00000100d4 */
.L_x_9298:
[----:B------:R-:W-:Y:S05]  /*2670*/  BSYNC B0 ;  /* 0x0000000000007941 */ /* 0x000fea0003800000 */
.L_x_9297:
[----:B------:R-:W-:Y:S01]  /*2680*/  LOP3.LUT P3, RZ, R226, 0xff, RZ, 0xc0, !PT ;  /* 0x000000ffe2ff7812 */ /* 0x000fe2000786c0ff */
[----:B------:R-:W-:Y:S01]  /*2690*/  UMOV UR6, 0xffffffff ;  /* 0xffffffff00067882 */ /* 0x000fe20000000000 */
[----:B------:R-:W-:Y:S02]  /*26a0*/  SHF.R.U32.HI R214, RZ, 0x5, R252 ;  /* 0x00000005ffd67819 */ /* 0x000fe400000116fc */
[----:B------:R-:W-:Y:S02]  /*26b0*/  LOP3.LUT P4, RZ, R252, 0x1f, RZ, 0xc0, !PT ;  /* 0x0000001ffcff7812 */ /* 0x000fe4000788c0ff */
[----:B------:R-:W-:-:S07]  /*26c0*/  LOP3.LUT R176, R214, 0x7fffff8, RZ, 0xc0, !PT ;  /* 0x07fffff8d6b07812 */ /* 0x000fce00078ec0ff */
[----:B------:R-:W-:Y:S01]  /*26d0*/  @!P3 IADD3 R176, R176, 0x8, RZ ;  /* 0x00000008b0b0b810 */ /* 0x000fe20007ffe0ff */
[----:B------:R-:W-:Y:S06]  /*26e0*/  BRA.DIV UR6, `(.L_x_9299) ;  /* 0x0000002a06d07947 */ /* 0x000fec000b800000 */
        /* <DEDUP_REMOVED lines=18> */
.L_x_9325:
[----:B-1----:R-:W-:Y:S01]  /*2810*/  FADD.FTZ R169, R177, R169 ;  /* 0x000000a9b1a97221 */ /* 0x002fe20000010000 */
[----:B------:R-:W-:Y:S01]  /*2820*/  @!P4 LOP3.LUT R171, R214, 0x7, RZ, 0xc0, !PT ;  /* 0x00000007d6abc812 */ /* 0x000fe200078ec0ff */
[----:B--2---:R-:W1:Y:S01]  /*2830*/  S2R R177, SR_CgaCtaId ;  /* 0x0000000000b17919 */ /* 0x004e620000008800 */
[----:B------:R-:W-:Y:S01]  /*2840*/  MOV R170, 0x400 ;  /* 0x0000040000aa7802 */ /* 0x000fe20000000f00 */
[----:B------:R-:W-:Y:S01]  /*2850*/  FADD.FTZ R168, R178, R208 ;  /* 0x000000d0b2a87221 */ /* 0x000fe20000010000 */
[----:B------:R-:W-:Y:S01]  /*2860*/  @!P4 IADD3 R171, R176, R171, RZ ;  /* 0x000000abb0abc210 */ /* 0x000fe20007ffe0ff */
[----:B------:R-:W-:Y:S05]  /*2870*/  WARPSYNC.ALL ;  /* 0x0000000000007948 */ /* 0x000fea0003800000 */
[----:B------:R-:W-:Y:S01]  /*2880*/  ISETP.NE.AND P5, PT, R230, RZ, PT ;  /* 0x000000ffe600720c */ /* 0x000fe20003fa5270 */
[----:B------:R-:W-:Y:S01]  /*2890*/  BSSY B0, `(.L_x_9300) ;  /* 0x00000ad000007945 */ /* 0x000fe20003800000 */
        /* <DEDUP_REMOVED lines=27> */
[----:B------:R-:W-:Y:S06]  /*2a50*/  @!P5 BRA `(.L_x_9301) ;  /* 0x000000080040d947 */ /* 0x000fec0003800000 */
[----:B------:R-:W1:Y:S01]  /*2a60*/  LDC.64 R168, c[0x0][0x220] ;  /* 0x00008800ffa87b82 */ /* 0x000e620000000a00 */
[----:B------:R-:W2:Y:S04]  /*2a70*/  LDL R215, [R1+0x28] ;  /* 0x0000280001d77983 */ /* 0x000ea80000100800 */
[----:B------:R-:W3:Y:S01]  /*2a80*/  LDL R226, [R1+0x24] ;  /* 0x0000240001e27983 */ /* 0x000ee20000100800 */
[----:B------:R-:W-:Y:S01]  /*2a90*/  ISETP.NE.AND P5, PT, R3, RZ, PT ;  /* 0x000000ff0300720c */ /* 0x000fe20003fa5270 */
[----:B------:R-:W-:Y:S02]  /*2aa0*/  HFMA2.MMA R177, -RZ, RZ, 0, 0 ;  /* 0x00000000ffb17435 */ /* 0x000fe400000001ff */
[----:B------:R-:W4:Y:S01]  /*2ab0*/  LDL R252, [R1+0x20] ;  /* 0x0000200001fc7983 */ /* 0x000f220000100800 */
[----:B-1----:R-:W-:-:S06]  /*2ac0*/  IMAD.WIDE.U32 R168, R12, 0x10, R168 ;  /* 0x000000100ca87825 */ /* 0x002fcc00078e00a8 */
        /* <DEDUP_REMOVED lines=13> */
[----:B--2---:R-:W-:-:S05]  /*2ba0*/  @P4 HADD2.F32 R176, -RZ, R168.H0_H0 ;  /* 0x200000a8ffb04230 */ /* 0x004fca0000004100 */
        /* <DEDUP_REMOVED lines=9> */
[----:B------:R-:W-:Y:S01]  /*2c40*/  SEL R160, R214, R160, P4 ;  /* 0x000000a0d6a07207 */ /* 0x000fe20002000000 */
[----:B------:R-:W-:Y:S02]  /*2c50*/  HFMA2.MMA R214, -RZ, RZ, 0, 0 ;  /* 0x00000000ffd67435 */ /* 0x000fe400000001ff */
[----:B------:R-:W-:Y:S01]  /*2c60*/  FMUL.FTZ R215, R179, R11 ;  /* 0x0000000bb3d77220 */ /* 0x000fe20000410000 */
[----:B------:R-:W-:-:S03]  /*2c70*/  @P6 HADD2.F32 R168, -RZ, R168.H1_H1 ;  /* 0x300000a8ffa86230 */ /* 0x000fc60000004100 */
        /* <DEDUP_REMOVED lines=15> */
[----:B------:R-:W-:Y:S02]  /*2d70*/  @P6 HADD2.F32 R177, -RZ, R169.H0_H0 ;  /* 0x200000a9ffb16230 */ /* 0x000fe40000004100 */
        /* <DEDUP_REMOVED lines=11> */
[----:B------:R-:W-:Y:S01]  /*2e30*/  @P5 FADD.FTZ R179, R131, R179 ;  /* 0x000000b383b35221 */ /* 0x000fe20000010000 */
[----:B------:R-:W-:-:S03]  /*2e40*/  HFMA2.MMA R215, -RZ, RZ, 0, 0 ;  /* 0x00000000ffd77435 */ /* 0x000fc600000001ff */
[----:B------:R-:W-:Y:S01]  /*2e50*/  FMUL.FTZ R214, R179, R11 ;  /* 0x0000000bb3d67220 */ /* 0x000fe20000410000 */
[----:B------:R-:W-:-:S03]  /*2e60*/  @P6 HADD2.F32 R169, -RZ, R169.H1_H1 ;  /* 0x300000a9ffa96230 */ /* 0x000fc60000004100 */
        /* <DEDUP_REMOVED lines=15> */
[----:B------:R-:W-:-:S03]  /*2f60*/  @P6 HADD2.F32 R214, -RZ, R170.H0_H0 ;  /* 0x200000aaffd66230 */ /* 0x000fc60000004100 */
[----:B------:R-:W-:-:S04]  /*2f70*/  FMUL.FTZ R179, R179, UR15 ;  /* 0x0000000fb3b37c20 */ /* 0x000fc80008410000 */
[----:B------:R-:W-:Y:S01]  /*2f80*/  @P6 FMUL.FTZ R215, R179, R214 ;  /* 0x000000d6b3d76220 */ /* 0x000fe20000410000 */
[----:B------:R-:W-:Y:S01]  /*2f90*/  MOV R214, RZ ;  /* 0x000000ff00d67202 */ /* 0x000fe20000000f00 */
[----:B---3--:R-:W-:Y:S01]  /*2fa0*/  @P6 FMUL.FTZ R214, R252, R179 ;  /* 0x000000b3fcd66220 */ /* 0x008fe20000410000 */
[----:B------:R-:W-:Y:S01]  /*2fb0*/  FFMA.FTZ R179, R9, R212, R178 ;  /* 0x000000d409b37223 */ /* 0x000fe200000100b2 */
[----:B------:R-:W-:Y:S01]  /*2fc0*/  FADD.FTZ R100, R100, R215 ;  /* 0x000000d764647221 */ /* 0x000fe20000010000 */
[----:B------:R-:W3:Y:S02]  /*2fd0*/  LDL R252, [R1+0xc] ;  /* 0x00000c0001fc7983 */ /* 0x000ee40000100800 */
[----:B------:R-:W-:Y:S01]  /*2fe0*/  FADD.FTZ R179, R221, -R179 ;  /* 0x800000b3ddb37221 */ /* 0x000fe20000010000 */
[----:B------:R-:W-:-:S03]  /*2ff0*/  LOP3.LUT P6, RZ, R181, 0xff00, RZ, 0xc0, !PT ;  /* 0x0000ff00b5ff7812 */ /* 0x000fc600078cc0ff */
[----:B------:R-:W-:-:S04]  /*3000*/  FMUL.FTZ R179, R10, R179 ;  /* 0x000000b30ab37220 */ /* 0x000fc80000410000 */
[----:B------:R-:W-:Y:S01]  /*3010*/  @P5 FADD.FTZ R179, R133, R179 ;  /* 0x000000b385b35221 */ /* 0x000fe20000010000 */
[----:B------:R-:W-:-:S04]  /*3020*/  HFMA2.MMA R215, -RZ, RZ, 0, 0 ;  /* 0x00000000ffd77435 */ /* 0x000fc800000001ff */
[C---:B------:R-:W-:Y:S01]  /*3030*/  SEL R165, R179.reuse, R165, P4 ;  /* 0x000000a5b3a57207 */ /* 0x040fe20002000000 */
[----:B------:R-:W-:Y:S01]  /*3040*/  FMUL.FTZ R179, R179, R11 ;  /* 0x0000000bb3b37220 */ /* 0x000fe20000410000 */
[----:B------:R-:W-:-:S03]  /*3050*/  @P6 HADD2.F32 R170, -RZ, R170.H1_H1 ;  /* 0x300000aaffaa6230 */ /* 0x000fc60000004100 */
        /* <DEDUP_REMOVED lines=18> */
[----:B------:R-:W-:-:S05]  /*3180*/  @P5 HADD2.F32 R226, -RZ, R171.H0_H0 ;  /* 0x200000abffe25230 */ /* 0x000fca0000004100 */
        /* <DEDUP_REMOVED lines=8> */
[----:B------:R-:W-:Y:S02]  /*3210*/  F2FP.F16.F32.PACK_AB R169, R169, R177 ;  /* 0x000000b1a9a9723e */ /* 0x000fe400000000ff */
[----:B------:R-:W-:Y:S02]  /*3220*/  F2FP.F16.F32.PACK_AB R168, R168, R176 ;  /* 0x000000b0a8a8723e */ /* 0x000fe400000000ff */
[----:B------:R-:W-:Y:S01]  /*3230*/  F2FP.F16.F32.PACK_AB R170, R170, R214 ;  /* 0x000000d6aaaa723e */ /* 0x000fe200000000ff */
[----:B--2---:R-:W-:Y:S01]  /*3240*/  @P5 FMUL.FTZ R215, R226, R179 ;  /* 0x000000b3e2d75220 */ /* 0x004fe20000410000 */
[----:B------:R-:W-:Y:S01]  /*3250*/  @P4 HADD2.F32 R179, -RZ, R171.H1_H1 ;  /* 0x300000abffb34230 */ /* 0x000fe20000004100 */
[----:B------:R-:W-:Y:S01]  /*3260*/  HFMA2.MMA R171, -RZ, RZ, 0, 0 ;  /* 0x00000000ffab7435 */ /* 0x000fe200000001ff */
[----:B------:R-:W-:Y:S01]  /*3270*/  MOV R226, RZ ;  /* 0x000000ff00e27202 */ /* 0x000fe20000000f00 */
[----:B---3--:R-:W-:-:S04]  /*3280*/  @P4 FMUL.FTZ R226, R252, R178 ;  /* 0x000000b2fce24220 */ /* 0x008fc80000410000 */
[----:B------:R-:W-:Y:S01]  /*3290*/  @P4 FMUL.FTZ R171, R178, R179 ;  /* 0x000000b3b2ab4220 */ /* 0x000fe20000410000 */
[----:B------:R-:W-:-:S04]  /*32a0*/  ISETP.NE.U32.AND P4, PT, RZ, UR16, PT ;  /* 0x00000010ff007c0c */ /* 0x000fc8000bf85070 */
[----:B------:R-:W-:-:S13]  /*32b0*/  ISETP.NE.AND.EX P4, PT, RZ, UR17, PT, P4 ;  /* 0x00000011ff007c0c */ /* 0x000fda000bf85340 */
[----:B------:R-:W1:Y:S02]  /*32c0*/  @P4 LDC.64 R178, c[0x0][0x308] ;  /* 0x0000c200ffb24b82 */ /* 0x000e640000000a00 */
[----:B-1----:R-:W-:-:S05]  /*32d0*/  @P4 IMAD.WIDE.U32 R178, R12, 0x20, R178 ;  /* 0x000000200cb24825 */ /* 0x002fca00078e00b2 */
[----:B------:R-:W-:Y:S04]  /*32e0*/  @P4 STG.E.128 desc[UR4][R178.64], R160 ;  /* 0x000000a0b2004986 */ /* 0x000fe8000c101d04 */
[----:B------:R1:W-:Y:S02]  /*32f0*/  @P4 STG.E.128 desc[UR4][R178.64+0x10], R164 ;  /* 0x000010a4b2004986 */ /* 0x0003e4000c101d04 */
[----:B-1----:R-:W1:Y:S01]  /*3300*/  LDC.64 R178, c[0x0][0x2f8] ;  /* 0x0000be00ffb27b82 */ /* 0x002e620000000a00 */
[----:B------:R-:W-:Y:S01]  /*3310*/  FADD.FTZ R103, R103, R171 ;  /* 0x000000ab67677221 */ /* 0x000fe20000010000 */
[----:B------:R-:W-:Y:S01]  /*3320*/  F2FP.F16.F32.PACK_AB R171, R226, R215 ;  /* 0x000000d7e2ab723e */ /* 0x000fe200000000ff */
[----:B-1----:R-:W-:-:S05]  /*3330*/  IMAD.WIDE.U32 R176, R12, 0x10, R178 ;  /* 0x000000100cb07825 */ /* 0x002fca00078e00b2 */
[----:B------:R1:W-:Y:S01]  /*3340*/  STG.E.128 desc[UR4][R176.64], R168 ;  /* 0x000000a8b0007986 */ /* 0x0003e2000c101d04 */
[----:B------:R-:W-:-:S07]  /*3350*/  IADD3 R12, R12, 0x100, RZ ;  /* 0x000001000c0c7810 */ /* 0x000fce0007ffe0ff */
.L_x_9301:
[----:B------:R-:W-:Y:S05]  /*3360*/  BSYNC B0 ;  /* 0x0000000000007941 */ /* 0x000fea0003800000 */
.L_x_9300:
[----:B------:R-:W-:Y:S04]  /*3370*/  BSSY B0, `(.L_x_9302) ;  /* 0x000008d000007945 */ /* 0x000fe80003800000 */
[----:B------:R-:W-:Y:S05]  /*3380*/  @!P0 BRA `(.L_x_9303) ;  /* 0x00000008002c8947 */ /* 0x000fea0003800000 */
[----:B-1----:R-:W1:Y:S01]  /*3390*/  LDC.64 R168, c[0x0][0x220] ;  /* 0x00008800ffa87b82 */ /* 0x002e620000000a00 */
[----:B------:R-:W2:Y:S04]  /*33a0*/  LDL R215, [R1+0x8] ;  /* 0x0000080001d77983 */ /* 0x000ea80000100800 */
[----:B------:R-:W3:Y:S01]  /*33b0*/  LDL R252, [R1+0x4] ;  /* 0x0000040001fc7983 */ /* 0x000ee20000100800 */
[----:B------:R-:W-:-:S03]  /*33c0*/  ISETP.NE.AND P4, PT, R3, RZ, PT ;  /* 0x000000ff0300720c */ /* 0x000fc60003f85270 */
[----:B------:R-:W4:Y:S01]  /*33d0*/  LDL R226, [R1] ;  /* 0x0000000001e27983 */ /* 0x000f220000100800 */
[----:B-1----:R-:W-:-:S06]  /*33e0*/  IMAD.WIDE.U32 R168, R12, 0x10, R168 ;  /* 0x000000100ca87825 */ /* 0x002fcc00078e00a8 */
[----:B------:R-:W2:Y:S01]  /*33f0*/  LDG.E.128 R168, desc[UR4][R168.64] ;  /* 0x00000004a8a87981 */ /* 0x000ea2000c1e1d00 */
[----:B------:R-:W-:Y:S02]  /*3400*/  FSEL R176, R208, RZ, !P4 ;  /* 0x000000ffd0b07208 */ /* 0x000fe40006000000 */
[----:B------:R-:W-:Y:S02]  /*3410*/  ISETP.NE.U32.AND P5, PT, RZ, UR8, PT ;  /* 0x00000008ff007c0c */ /* 0x000fe4000bfa5070 */
[----:B-----5:R-:W-:Y:S01]  /*3420*/  MOV R214, R30 ;  /* 0x0000001e00d67202 */ /* 0x020fe20000000f00 */
[----:B------:R-:W-:Y:S01]  /*3430*/  FFMA.FTZ R177, R183, R212, R176 ;  /* 0x000000d4b7b17223 */ /* 0x000fe200000100b0 */
[----:B------:R-:W-:Y:S02]  /*3440*/  ISETP.NE.AND.EX P5, PT, RZ, UR9, PT, P5 ;  /* 0x00000009ff007c0c */ /* 0x000fe4000bfa5350 */
[----:B------:R-:W-:Y:S01]  /*3450*/  LOP3.LUT P4, RZ, R214, 0xff, RZ, 0xc0, !PT ;  /* 0x000000ffd6ff7812 */ /* 0x000fe2000788c0ff */
[----:B------:R-:W-:-:S04]  /*3460*/  FADD.FTZ R177, R217, -R177 ;  /* 0x800000b1d9b17221 */ /* 0x000fc80000010000 */
[----:B------:R-:W-:Y:S01]  /*3470*/  FMUL.FTZ R179, R10, R177 ;  /* 0x000000b10ab37220 */ /* 0x000fe20000410000 */
[----:B------:R-:W-:-:S05]  /*3480*/  HFMA2.MMA R177, -RZ, RZ, 0, 0 ;  /* 0x00000000ffb17435 */ /* 0x000fca00000001ff */
[----:B------:R-:W-:-:S04]  /*3490*/  @P5 FADD.FTZ R179, R136, R179 ;  /* 0x000000b388b35221 */ /* 0x000fc80000010000 */
[----:B------:R-:W-:-:S04]  /*34a0*/  FMUL.FTZ R178, R179, R11 ;  /* 0x0000000bb3b27220 */ /* 0x000fc80000410000 */
[----:B------:R-:W-:Y:S01]  /*34b0*/  FMUL.FTZ R178, R178, UR15 ;  /* 0x0000000fb2b27c20 */ /* 0x000fe20008410000 */
[----:B------:R-:W-:Y:S01]  /*34c0*/  LOP3.LUT P6, RZ, R30, 0xff00, RZ, 0xc0, !PT ;  /* 0x0000ff001eff7812 */ /* 0x000fe200078cc0ff */
        /* <DEDUP_REMOVED lines=12> */
[C---:B------:R-:W-:Y:S01]  /*3590*/  FMUL.FTZ R215, R178.reuse, R11 ;  /* 0x0000000bb2d77220 */ /* 0x040fe20000410000 */
[----:B------:R-:W-:Y:S01]  /*35a0*/  @P6 HADD2.F32 R168, -RZ, R168.H1_H1 ;  /* 0x300000a8ffa86230 */ /* 0x000fe20000004100 */
[----:B------:R-:W-:Y:S01]  /*35b0*/  SEL R161, R178, R161, P4 ;  /* 0x000000a1b2a17207 */ /* 0x000fe20002000000 */
[----:B------:R-:W-:Y:S01]  /*35c0*/  FFMA.FTZ R178, R15, R212, R176 ;  /* 0x000000d40fb27223 */ /* 0x000fe200000100b0 */
[----:B------:R-:W-:-:S03]  /*35d0*/  FMUL.FTZ R215, R215, UR15 ;  /* 0x0000000fd7d77c20 */ /* 0x000fc60008410000 */
[----:B------:R-:W-:Y:S01]  /*35e0*/  FADD.FTZ R178, R211, -R178 ;  /* 0x800000b2d3b27221 */ /* 0x000fe20000010000 */
[----:B------:R-:W-:Y:S01]  /*35f0*/  @P6 FMUL.FTZ R179, R215, R168 ;  /* 0x000000a8d7b36220 */ /* 0x000fe20000410000 */
[----:B------:R-:W-:Y:S01]  /*3600*/  MOV R168, RZ ;  /* 0x000000ff00a87202 */ /* 0x000fe20000000f00 */
[----:B---3--:R-:W-:Y:S01]  /*3610*/  @P6 FMUL.FTZ R168, R252, R215 ;  /* 0x000000d7fca86220 */ /* 0x008fe20000410000 */
[----:B------:R-:W-:Y:S01]  /*3620*/  LOP3.LUT P6, RZ, R30, 0xff0000, RZ, 0xc0, !PT ;  /* 0x00ff00001eff7812 */ /* 0x000fe200078cc0ff */
[----:B------:R-:W-:Y:S01]  /*3630*/  FMUL.FTZ R178, R10, R178 ;  /* 0x000000b20ab27220 */ /* 0x000fe20000410000 */
[----:B------:R-:W-:-:S03]  /*3640*/  FADD.FTZ R104, R104, R177 ;  /* 0x000000b168687221 */ /* 0x000fc60000010000 */
[----:B------:R-:W-:Y:S01]  /*3650*/  @P5 FADD.FTZ R178, R138, R178 ;  /* 0x000000b28ab25221 */ /* 0x000fe20000010000 */
[----:B------:R-:W-:Y:S01]  /*3660*/  FADD.FTZ R105, R105, R179 ;  /* 0x000000b369697221 */ /* 0x000fe20000010000 */
[----:B------:R-:W-:Y:S02]  /*3670*/  HFMA2.MMA R179, -RZ, RZ, 0, 0 ;  /* 0x00000000ffb37435 */ /* 0x000fe400000001ff */
[----:B------:R-:W-:-:S04]  /*3680*/  FMUL.FTZ R177, R178, R11 ;  /* 0x0000000bb2b17220 */ /* 0x000fc80000410000 */
[----:B------:R-:W-:Y:S02]  /*3690*/  @P6 HADD2.F32 R215, -RZ, R169.H0_H0 ;  /* 0x200000a9ffd76230 */ /* 0x000fe40000004100 */
[----:B------:R-:W-:-:S04]  /*36a0*/  FMUL.FTZ R177, R177, UR15 ;  /* 0x0000000fb1b17c20 */ /* 0x000fc80008410000 */
[----:B------:R-:W-:Y:S01]  /*36b0*/  @P6 FMUL.FTZ R179, R177, R215 ;  /* 0x000000d7b1b36220 */ /* 0x000fe20000410000 */
[----:B------:R-:W-:Y:S01]  /*36c0*/  MOV R215, RZ ;  /* 0x000000ff00d77202 */ /* 0x000fe20000000f00 */
[----:B----4-:R-:W-:Y:S01]  /*36d0*/  @P6 FMUL.FTZ R215, R226, R177 ;  /* 0x000000b1e2d76220 */ /* 0x010fe20000410000 */
[----:B------:R-:W-:Y:S01]  /*36e0*/  FFMA.FTZ R177, R16, R212, R176 ;  /* 0x000000d410b17223 */ /* 0x000fe200000100b0 */
[----:B------:R-:W-:-:S03]  /*36f0*/  LOP3.LUT P6, RZ, R30, 0xff000000, RZ, 0xc0, !PT ;  /* 0xff0000001eff7812 */ /* 0x000fc600078cc0ff */
[----:B------:R-:W-:-:S04]  /*3700*/  FADD.FTZ R177, R210, -R177 ;  /* 0x800000b1d2b17221 */ /* 0x000fc80000010000 */
[----:B------:R-:W-:Y:S01]  /*3710*/  FMUL.FTZ R177, R10, R177 ;  /* 0x000000b10ab17220 */ /* 0x000fe20000410000 */
[----:B------:R-:W-:-:S03]  /*3720*/  SEL R162, R178, R162, P4 ;  /* 0x000000a2b2a27207 */ /* 0x000fc60002000000 */
[----:B------:R-:W-:Y:S01]  /*3730*/  @P5 FADD.FTZ R177, R139, R177 ;  /* 0x000000b18bb15221 */ /* 0x000fe20000010000 */
[----:B------:R-:W-:Y:S01]  /*3740*/  FADD.FTZ R106, R106, R179 ;  /* 0x000000b36a6a7221 */ /* 0x000fe20000010000 */
[----:B------:R-:W-:Y:S02]  /*3750*/  HFMA2.MMA R179, -RZ, RZ, 0, 0 ;  /* 0x00000000ffb37435 */ /* 0x000fe400000001ff */
[C---:B------:R-:W-:Y:S01]  /*3760*/  FMUL.FTZ R178, R177.reuse, R11 ;  /* 0x0000000bb1b27220 */ /* 0x040fe20000410000 */
[----:B------:R-:W-:Y:S01]  /*3770*/  SEL R163, R177, R163, P4 ;  /* 0x000000a3b1a37207 */ /* 0x000fe20002000000 */
[----:B------:R-:W-:Y:S02]  /*3780*/  @P6 HADD2.F32 R169, -RZ, R169.H1_H1 ;  /* 0x300000a9ffa96230 */ /* 0x000fe40000004100 */
[----:B------:R-:W-:Y:S01]  /*3790*/  FFMA.FTZ R177, R17, R212, R176 ;  /* 0x000000d411b17223 */ /* 0x000fe200000100b0 */
[----:B------:R-:W-:-:S03]  /*37a0*/  FMUL.FTZ R178, R178, UR15 ;  /* 0x0000000fb2b27c20 */ /* 0x000fc60008410000 */
[----:B------:R-:W-:Y:S01]  /*37b0*/  FADD.FTZ R177, R209, -R177 ;  /* 0x800000b1d1b17221 */ /* 0x000fe20000010000 */
[----:B------:R-:W-:Y:S01]  /*37c0*/  @P6 FMUL.FTZ R179, R178, R169 ;  /* 0x000000a9b2b36220 */ /* 0x000fe20000410000 */
[----:B------:R-:W-:Y:S01]  /*37d0*/  MOV R169, RZ ;  /* 0x000000ff00a97202 */ /* 0x000fe20000000f00 */
[----:B------:R-:W-:Y:S01]  /*37e0*/  @P6 FMUL.FTZ R169, R251, R178 ;  /* 0x000000b2fba96220 */ /* 0x000fe20000410000 */
[----:B------:R-:W-:Y:S01]  /*37f0*/  FMUL.FTZ R177, R10, R177 ;  /* 0x000000b10ab17220 */ /* 0x000fe20000410000 */
[----:B------:R-:W-:-:S03]  /*3800*/  LOP3.LUT P6, RZ, R31, 0xff, RZ, 0xc0, !PT ;  /* 0x000000ff1fff7812 */ /* 0x000fc600078cc0ff */
[----:B------:R-:W-:Y:S01]  /*3810*/  @P5 FADD.FTZ R177, R140, R177 ;  /* 0x000000b18cb15221 */ /* 0x000fe20000010000 */
[----:B------:R-:W-:Y:S01]  /*3820*/  FADD.FTZ R107, R107, R179 ;  /* 0x000000b36b6b7221 */ /* 0x000fe20000010000 */
[----:B------:R-:W-:-:S03]  /*3830*/  HFMA2.MMA R178, -RZ, RZ, 0, 0 ;  /* 0x00000000ffb27435 */ /* 0x000fc600000001ff */
[C---:B------:R-:W-:Y:S01]  /*3840*/  SEL R164, R177.reuse, R164, P4 ;  /* 0x000000a4b1a47207 */ /* 0x040fe20002000000 */
[----:B------:R-:W-:-:S04]  /*3850*/  FMUL.FTZ R177, R177, R11 ;  /* 0x0000000bb1b17220 */ /* 0x000fc80000410000 */
[----:B------:R-:W-:Y:S02]  /*3860*/  @P6 HADD2.F32 R179, -RZ, R170.H0_H0 ;  /* 0x200000aaffb36230 */ /* 0x000fe40000004100 */
[----:B------:R-:W-:Y:S01]  /*3870*/  FMUL.FTZ R177, R177, UR15 ;  /* 0x0000000fb1b17c20 */ /* 0x000fe20008410000 */
[----:B------:R-:W-:-:S03]  /*3880*/  MOV R226, RZ ;  /* 0x000000ff00e27202 */ /* 0x000fc60000000f00 */
[----:B------:R-:W-:Y:S01]  /*3890*/  @P6 FMUL.FTZ R178, R177, R179 ;  /* 0x000000b3b1b26220 */ /* 0x000fe20000410000 */
[----:B------:R-:W-:Y:S01]  /*38a0*/  @P6 FMUL.FTZ R226, R250, R177 ;  /* 0x000000b1fae26220 */ /* 0x000fe20000410000 */
        /* <DEDUP_REMOVED lines=9> */
[----:B------:R-:W-:-:S03]  /*3940*/  @P6 HADD2.F32 R170, -RZ, R170.H1_H1 ;  /* 0x300000aaffaa6230 */ /* 0x000fc60000004100 */
        /* <DEDUP_REMOVED lines=19> */
[----:B------:R-:W-:Y:S02]  /*3a80*/  @P5 HADD2.F32 R179, -RZ, R171.H0_H0 ;  /* 0x200000abffb35230 */ /* 0x000fe40000004100 */
[----:B------:R-:W-:-:S05]  /*3a90*/  FMUL.FTZ R177, R177, UR15 ;  /* 0x0000000fb1b17c20 */ /* 0x000fca0008410000 */
[----:B------:R-:W-:-:S05]  /*3aa0*/  @P4 HADD2.F32 R171, -RZ, R171.H1_H1 ;  /* 0x300000abffab4230 */ /* 0x000fca0000004100 */
        /* <DEDUP_REMOVED lines=14> */
[----:B------:R-:W-:-:S03]  /*3b90*/  F2FP.F16.F32.PACK_AB R171, R171, R176 ;  /* 0x000000b0abab723e */ /* 0x000fc600000000ff */
[----:B------:R2:W-:Y:S04]  /*3ba0*/  @P4 STG.E.128 desc[UR4][R178.64], R160 ;  /* 0x000000a0b2004986 */ /* 0x0005e8000c101d04 */
[----:B------:R2:W-:Y:S01]  /*3bb0*/  @P4 STG.E.128 desc[UR4][R178.64+0x10], R164 ;  /* 0x000010a4b2004986 */ /* 0x0005e2000c101d04 */
[----:B------:R-:W-:Y:S02]  /*3bc0*/  LEA R176, P4, R12, UR18, 0x4 ;  /* 0x000000120cb07c11 */ /* 0x000fe4000f8820ff */
[----:B------:R-:W-:Y:S02]  /*3bd0*/  F2FP.F16.F32.PACK_AB R170, R170, R226 ;  /* 0x000000e2aaaa723e */ /* 0x000fe400000000ff */
[----:B------:R-:W-:Y:S02]  /*3be0*/  LEA.HI.X R177, R12, UR19, RZ, 0x4, P4 ;  /* 0x000000130cb17c11 */ /* 0x000fe4000a0f24ff */
[----:B------:R-:W-:-:S02]  /*3bf0*/  F2FP.F16.F32.PACK_AB R169, R169, R215 ;  /* 0x000000d7a9a9723e */ /* 0x000fc400000000ff */
[----:B------:R-:W-:-:S05]  /*3c00*/  F2FP.F16.F32.PACK_AB R168, R168, R214 ;  /* 0x000000d6a8a8723e */ /* 0x000fca00000000ff */
[----:B------:R2:W-:Y:S01]  /*3c10*/  STG.E.128 desc[UR4][R176.64], R168 ;  /* 0x000000a8b0007986 */ /* 0x0005e2000c101d04 */
[----:B------:R-:W-:Y:S01]  /*3c20*/  FADD.FTZ R111, R111, R252 ;  /* 0x000000fc6f6f7221 */ /* 0x000fe20000010000 */
[----:B------:R-:W-:-:S07]  /*3c30*/  IADD3 R12, R12, 0x100, RZ ;  /* 0x000001000c0c7810 */ /* 0x000fce0007ffe0ff */
.L_x_9303:
[----:B------:R-:W-:Y:S05]  /*3c40*/  BSYNC B0 ;  /* 0x0000000000007941 */ /* 0x000fea0003800000 */
.L_x_9302:
[----:B------:R-:W-:Y:S04]  /*3c50*/  BSSY B0, `(.L_x_9304) ;  /* 0x000008a000007945 */ /* 0x000fe80003800000 */
[----:B------:R-:W-:Y:S05]  /*3c60*/  @!P1 BRA `(.L_x_9305) ;  /* 0x0000000800209947 */ /* 0x000fea0003800000 */
[----:B-12---:R-:W1:Y:S01]  /*3c70*/  LDC.64 R168, c[0x0][0x220] ;  /* 0x00008800ffa87b82 */ /* 0x006e620000000a00 */
[----:B------:R-:W-:Y:S01]  /*3c80*/  ISETP.NE.AND P4, PT, R3, RZ, PT ;  /* 0x000000ff0300720c */ /* 0x000fe20003f85270 */
[----:B-1----:R-:W-:-:S06]  /*3c90*/  IMAD.WIDE.U32 R168, R12, 0x10, R168 ;  /* 0x000000100ca87825 */ /* 0x002fcc00078e00a8 */
        /* <DEDUP_REMOVED lines=16> */
[--C-:B--2---:R-:W-:Y:S02]  /*3da0*/  @P4 HADD2.F32 R214, -RZ, R168.reuse.H0_H0 ;  /* 0x200000a8ffd64230 */ /* 0x104fe40000004100 */
[----:B------:R-:W-:-:S03]  /*3db0*/  @P6 HADD2.F32 R168, -RZ, R168.H1_H1 ;  /* 0x300000a8ffa86230 */ /* 0x000fc60000004100 */
[----:B------:R-:W-:Y:S01]  /*3dc0*/  @P4 FMUL.FTZ R177, R178, R214 ;  /* 0x000000d6b2b14220 */ /* 0x000fe20000410000 */
[----:B------:R-:W-:Y:S01]  /*3dd0*/  MOV R214, RZ ;  /* 0x000000ff00d67202 */ /* 0x000fe20000000f00 */
[----:B------:R-:W-:Y:S01]  /*3de0*/  @P4 FMUL.FTZ R214, R246, R178 ;  /* 0x000000b2f6d64220 */ /* 0x000fe20000410000 */
[----:B------:R-:W-:Y:S01]  /*3df0*/  FFMA.FTZ R178, R19, R212, R176 ;  /* 0x000000d413b27223 */ /* 0x000fe200000100b0 */
[----:B------:R-:W-:Y:S01]  /*3e00*/  ISETP.NE.U32.AND P4, PT, RZ, UR16, PT ;  /* 0x00000010ff007c0c */ /* 0x000fe2000bf85070 */
[----:B------:R-:W-:Y:S02]  /*3e10*/  FADD.FTZ R112, R112, R177 ;  /* 0x000000b170707221 */ /* 0x000fe40000010000 */
        /* <DEDUP_REMOVED lines=16> */
[----:B------:R-:W-:Y:S01]  /*3f20*/  FADD.FTZ R113, R113, R179 ;  /* 0x000000b371717221 */ /* 0x000fe20000010000 */
[----:B------:R-:W-:Y:S01]  /*3f30*/  HFMA2.MMA R179, -RZ, RZ, 0, 0 ;  /* 0x00000000ffb37435 */ /* 0x000fe200000001ff */
[----:B------:R-:W-:Y:S01]  /*3f40*/  F2FP.F16.F32.PACK_AB R168, R168, R214 ;  /* 0x000000d6a8a8723e */ /* 0x000fe200000000ff */
[----:B------:R-:W-:-:S04]  /*3f50*/  @P5 FADD.FTZ R178, R146, R178 ;  /* 0x000000b292b25221 */ /* 0x000fc80000010000 */
[C---:B------:R-:W-:Y:S01]  /*3f60*/  FMUL.FTZ R177, R178.reuse, R11 ;  /* 0x0000000bb2b17220 */ /* 0x040fe20000410000 */
[----:B------:R-:W-:-:S03]  /*3f70*/  SEL R162, R178, R162, P4 ;  /* 0x000000a2b2a27207 */ /* 0x000fc60002000000 */
[----:B------:R-:W-:Y:S02]  /*3f80*/  @P6 HADD2.F32 R215, -RZ, R169.H0_H0 ;  /* 0x200000a9ffd76230 */ /* 0x000fe40000004100 */
        /* <DEDUP_REMOVED lines=11> */
[----:B------:R-:W-:Y:S02]  /*4040*/  @P6 HADD2.F32 R169, -RZ, R169.H1_H1 ;  /* 0x300000a9ffa96230 */ /* 0x000fe40000004100 */
[C---:B------:R-:W-:Y:S01]  /*4050*/  FMUL.FTZ R178, R177.reuse, R11 ;  /* 0x0000000bb1b27220 */ /* 0x040fe20000410000 */
[----:B------:R-:W-:Y:S01]  /*4060*/  SEL R163, R177, R163, P4 ;  /* 0x000000a3b1a37207 */ /* 0x000fe20002000000 */
[----:B------:R-:W-:Y:S02]  /*4070*/  FFMA.FTZ R177, R22, R212, R176 ;  /* 0x000000d416b17223 */ /* 0x000fe400000100b0 */
[----:B------:R-:W-:Y:S02]  /*4080*/  FMUL.FTZ R178, R178, UR15 ;  /* 0x0000000fb2b27c20 */ /* 0x000fe40008410000 */
[----:B------:R-:W-:-:S02]  /*4090*/  FADD.FTZ R177, R202, -R177 ;  /* 0x800000b1cab17221 */ /* 0x000fc40000010000 */
        /* <DEDUP_REMOVED lines=8> */
[----:B------:R-:W-:-:S04]  /*4120*/  F2FP.F16.F32.PACK_AB R169, R169, R215 ;  /* 0x000000d7a9a9723e */ /* 0x000fc800000000ff */
[C---:B------:R-:W-:Y:S01]  /*4130*/  SEL R164, R177.reuse, R164, P4 ;  /* 0x000000a4b1a47207 */ /* 0x040fe20002000000 */
[----:B------:R-:W-:-:S04]  /*4140*/  FMUL.FTZ R177, R177, R11 ;  /* 0x0000000bb1b17220 */ /* 0x000fc80000410000 */
[----:B------:R-:W-:Y:S02]  /*4150*/  @P6 HADD2.F32 R179, -RZ, R170.H0_H0 ;  /* 0x200000aaffb36230 */ /* 0x000fe40000004100 */
        /* <DEDUP_REMOVED lines=10> */
[----:B------:R-:W-:-:S03]  /*4200*/  @P6 HADD2.F32 R170, -RZ, R170.H1_H1 ;  /* 0x300000aaffaa6230 */ /* 0x000fc60000004100 */
[C---:B------:R-:W-:Y:S01]  /*4210*/  SEL R165, R177.reuse, R165, P4 ;  /* 0x000000a5b1a57207 */ /* 0x040fe20002000000 */
[----:B------:R-:W-:-:S04]  /*4220*/  FMUL.FTZ R177, R177, R11 ;  /* 0x0000000bb1b17220 */ /* 0x000fc80000410000 */
        /* <DEDUP_REMOVED lines=9> */
[----:B------:R-:W-:Y:S02]  /*42c0*/  F2FP.F16.F32.PACK_AB R170, R170, R226 ;  /* 0x000000e2aaaa723e */ /* 0x000fe400000000ff */
        /* <DEDUP_REMOVED lines=13> */
[----:B------:R-:W-:-:S05]  /*43a0*/  @P5 HADD2.F32 R179, -RZ, R171.H0_H0 ;  /* 0x200000abffb35230 */ /* 0x000fca0000004100 */
[----:B------:R-:W-:Y:S02]  /*43b0*/  @P5 FMUL.FTZ R176, R178, R179 ;  /* 0x000000b3b2b05220 */ /* 0x000fe40000410000 */
[----:B------:R-:W-:Y:S02]  /*43c0*/  @P4 HADD2.F32 R171, -RZ, R171.H1_H1 ;  /* 0x300000abffab4230 */ /* 0x000fe40000004100 */
[----:B------:R-:W-:Y:S01]  /*43d0*/  FADD.FTZ R118, R118, R176 ;  /* 0x000000b076767221 */ /* 0x000fe20000010000 */
[----:B------:R-:W-:Y:S01]  /*43e0*/  MOV R176, RZ ;  /* 0x000000ff00b07202 */ /* 0x000fe20000000f00 */
[----:B------:R-:W-:Y:S01]  /*43f0*/  @P5 FMUL.FTZ R176, R240, R178 ;  /* 0x000000b2f0b05220 */ /* 0x000fe20000410000 */
[----:B------:R-:W-:Y:S01]  /*4400*/  @P4 FMUL.FTZ R252, R177, R171 ;  /* 0x000000abb1fc4220 */ /* 0x000fe20000410000 */
[----:B------:R-:W-:Y:S01]  /*4410*/  MOV R171, RZ ;  /* 0x000000ff00ab7202 */ /* 0x000fe20000000f00 */
[----:B------:R-:W-:Y:S01]  /*4420*/  @P4 FMUL.FTZ R171, R239, R177 ;  /* 0x000000b1efab4220 */ /* 0x000fe20000410000 */
[----:B------:R-:W-:Y:S01]  /*4430*/  ISETP.NE.U32.AND P4, PT, RZ, UR16, PT ;  /* 0x00000010ff007c0c */ /* 0x000fe2000bf85070 */
[----:B------:R-:W-:-:S03]  /*4440*/  FADD.FTZ R119, R119, R252 ;  /* 0x000000fc77777221 */ /* 0x000fc60000010000 */
[----:B------:R-:W-:Y:S02]  /*4450*/  ISETP.NE.AND.EX P4, PT, RZ, UR17, PT, P4 ;  /* 0x00000011ff007c0c */ /* 0x000fe4000bf85340 */
[----:B------:R-:W-:-:S11]  /*4460*/  F2FP.F16.F32.PACK_AB R171, R171, R176 ;  /* 0x000000b0abab723e */ /* 0x000fd600000000ff */
        /* <DEDUP_REMOVED lines=8> */
.L_x_9305:
[----:B------:R-:W-:Y:S05]  /*44f0*/  BSYNC B0 ;  /* 0x0000000000007941 */ /* 0x000fea0003800000 */
.L_x_9304:
[----:B------:R-:W-:Y:S01]  /*4500*/  ISETP.NE.AND P4, PT, R229, RZ, PT ;  /* 0x000000ffe500720c */ /* 0x000fe20003f85270 */
[----:B------:R-:W-:-:S12]  /*4510*/  BSSY B0, `(.L_x_9306) ;  /* 0x0000088000007945 */ /* 0x000fd80003800000 */
[----:B------:R-:W-:Y:S05]  /*4520*/  @!P4 BRA `(.L_x_9307) ;  /* 0x000000080018c947 */ /* 0x000fea0003800000 */
[----:B-123--:R-:W1:Y:S01]  /*4530*/  LDC.64 R168, c[0x0][0x220] ;  /* 0x00008800ffa87b82 */ /* 0x00ee620000000a00 */
[----:B------:R-:W-:Y:S01]  /*4540*/  ISETP.NE.AND P4, PT, R3, RZ, PT ;  /* 0x000000ff0300720c */ /* 0x000fe20003f85270 */
[----:B-1----:R-:W-:-:S06]  /*4550*/  IMAD.WIDE.U32 R168, R12, 0x10, R168 ;  /* 0x000000100ca87825 */ /* 0x002fcc00078e00a8 */
        /* <DEDUP_REMOVED lines=69> */
[----:B------:R-:W-:-:S03]  /*49b0*/  F2FP.F16.F32.PACK_AB R169, R169, R179 ;  /* 0x000000b3a9a9723e */ /* 0x000fc600000000ff */
[----:B------:R-:W-:-:S04]  /*49c0*/  FMUL.FTZ R177, R10, R177 ;  /* 0x000000b10ab17220 */ /* 0x000fc80000410000 */
[----:B------:R-:W-:Y:S02]  /*49d0*/  @P5 FADD.FTZ R177, R156, R177 ;  /* 0x000000b19cb15221 */ /* 0x000fe40000010000 */
[----:B------:R-:W-:-:S03]  /*49e0*/  @P6 HADD2.F32 R214, -RZ, R170.H0_H0 ;  /* 0x200000aaffd66230 */ /* 0x000fc60000004100 */
        /* <DEDUP_REMOVED lines=26> */
[----:B------:R-:W-:Y:S02]  /*4b90*/  F2FP.F16.F32.PACK_AB R170, R170, R208 ;  /* 0x000000d0aaaa723e */ /* 0x000fe400000000ff */
        /* <DEDUP_REMOVED lines=11> */
[----:B------:R-:W-:Y:S02]  /*4c50*/  @P4 HADD2.F32 R176, -RZ, R171.H0_H0 ;  /* 0x200000abffb04230 */ /* 0x000fe40000004100 */
[----:B------:R-:W-:-:S03]  /*4c60*/  @P4 FMUL.FTZ R226, R232, R11 ;  /* 0x0000000be8e24220 */ /* 0x000fc60000410000 */
[----:B------:R-:W-:Y:S01]  /*4c70*/  @P4 FMUL.FTZ R212, R11, R176 ;  /* 0x000000b00bd44220 */ /* 0x000fe20000410000 */
[----:B------:R-:W-:-:S03]  /*4c80*/  LOP3.LUT P4, RZ, R27, 0xff000000, RZ, 0xc0, !PT ;  /* 0xff0000001bff7812 */ /* 0x000fc6000788c0ff */
[----:B------:R-:W-:-:S10]  /*4c90*/  FADD.FTZ R126, R126, R212 ;  /* 0x000000d47e7e7221 */ /* 0x000fd40000010000 */
[----:B------:R-:W-:-:S05]  /*4ca0*/  @P4 HADD2.F32 R171, -RZ, R171.H1_H1 ;  /* 0x300000abffab4230 */ /* 0x000fca0000004100 */
        /* <DEDUP_REMOVED lines=12> */
[----:B------:R-:W-:-:S05]  /*4d70*/  LEA.HI.X R11, R12, UR19, RZ, 0x4, P4 ;  /* 0x000000130c0b7c11 */ /* 0x000fca000a0f24ff */
[----:B------:R4:W-:Y:S04]  /*4d80*/  STG.E.128 desc[UR4][R10.64], R168 ;  /* 0x000000a80a007986 */ /* 0x0009e8000c101d04 */
.L_x_9307:
[----:B------:R-:W-:Y:S05]  /*4d90*/  BSYNC B0 ;  /* 0x0000000000007941 */ /* 0x000fea0003800000 */
.L_x_9306:
[----:B------:R-:W-:Y:S02]  /*4da0*/  IADD3 R2, R2, UR20, RZ ;  /* 0x0000001402027c10 */ /* 0x000fe4000fffe0ff */
[----:B------:R-:W-:Y:S02]  /*4db0*/  SEL R226, RZ, 0x1, P3 ;  /* 0x00000001ffe27807 */ /* 0x000fe40001800000 */
[----:B------:R-:W-:-:S13]  /*4dc0*/  ISETP.GE.AND P3, PT, R2, UR21, PT ;  /* 0x0000001502007c0c */ /* 0x000fda000bf66270 */
[----:B------:R-:W-:Y:S05]  /*4dd0*/  @!P3 BRA `(.L_x_9308) ;  /* 0xffffffc00000b947 */ /* 0x000fea000383ffff */
.L_x_9290:
[----:B0-----:R-:W0:Y:S01]  /*4de0*/  S2R R0, SR_TID.X ;  /* 0x0000000000007919 */ /* 0x001e220000002100 */
        /* <DEDUP_REMOVED lines=8> */
[----:B-----5:R-:W1:Y:S08]  /*4e70*/  LDC.64 R4, c[0x0][0x2d8] ;  /* 0x0000b600ff047b82 */ /* 0x020e700000000a00 */
        /* <DEDUP_REMOVED lines=11> */
.L_x_9310:
[----:B------:R-:W-:Y:S05]  /*4f30*/  BSYNC B0 ;  /* 0x0000000000007941 */ /* 0x000fea0003800000 */
.L_x_9309:
[----:B------:R-:W-:Y:S04]  /*4f40*/  BSSY B0, `(.L_x_9311) ;  /* 0x000000f000007945 */ /* 0x000fe80003800000 */
[----:B------:R-:W-:Y:S05]  /*4f50*/  @!P0 BRA `(.L_x_9312) ;  /* 0x0000000000348947 */ /* 0x000fea0003800000 */
[----:B0-----:R-:W0:Y:S08]  /*4f60*/  LDC.64 R2, c[0x0][0x2d0] ;  /* 0x0000b400ff027b82 */ /* 0x001e300000000a00 */
        /* <DEDUP_REMOVED lines=12> */
.L_x_9312:
[----:B------:R-:W-:Y:S05]  /*5030*/  BSYNC B0 ;  /* 0x0000000000007941 */ /* 0x000fea0003800000 */
.L_x_9311:
        /* <DEDUP_REMOVED lines=15> */
.L_x_9314:
[----:B------:R-:W-:Y:S05]  /*5130*/  BSYNC B0 ;  /* 0x0000000000007941 */ /* 0x000fea0003800000 */
.L_x_9313:
[----:B------:R-:W-:-:S13]  /*5140*/  ISETP.NE.AND P0, PT, R229, RZ, PT ;  /* 0x000000ffe500720c */ /* 0x000fda0003f05270 */
[----:B------:R-:W-:Y:S05]  /*5150*/  @!P0 EXIT ;  /* 0x000000000000894d */ /* 0x000fea0003800000 */
[----:B0-----:R-:W0:Y:S08]  /*5160*/  LDC.64 R2, c[0x0][0x2d0] ;  /* 0x0000b400ff027b82 */ /* 0x001e300000000a00 */
[----:B-----5:R-:W1:Y:S08]  /*5170*/  LDC.64 R4, c[0x0][0x2d8] ;  /* 0x0000b600ff047b82 */ /* 0x020e700000000a00 */
        /* <DEDUP_REMOVED lines=11> */
.L_x_9299:
[----:B------:R-:W-:Y:S01]  /*5230*/  HFMA2.MMA R168, -RZ, RZ, 0, 9.5367431640625e-07 ;  /* 0x00000010ffa87435 */ /* 0x000fe200000001ff */
[----:B------:R-:W-:Y:S02]  /*5240*/  MOV R171, R215 ;  /* 0x000000d700ab7202 */ /* 0x000fe40000000f00 */
[----:B------:R-:W-:Y:S02]  /*5250*/  MOV R169, 0x1f ;  /* 0x0000001f00a97802 */ /* 0x000fe40000000f00 */
[----:B------:R-:W-:-:S07]  /*5260*/  MOV R170, 0xffffffff ;  /* 0xffffffff00aa7802 */ /* 0x000fce0000000f00 */
[----:B0----5:R-:W-:Y:S05]  /*5270*/  WARPSYNC.COLLECTIVE R170, `(.L_x_9315) ;  /* 0x00000000aa087348 */ /* 0x021fea0003c00000 */
[----:B------:R1:W2:Y:S02]  /*5280*/  SHFL.DOWN P5, R179, R171, R168, R169 ;  /* 0x080000a8abb37389 */ /* 0x0002a400000a00a9 */
[----:B012--5:R-:W-:Y:S01]  /*5290*/  ENDCOLLECTIVE ;  /* 0x000000000000791b */ /* 0x027fe20003800000 */
.L_x_9315:
[----:B------:R-:W-:Y:S01]  /*52a0*/  MOV R171, R212 ;  /* 0x000000d400ab7202 */ /* 0x000fe20000000f00 */
[----:B------:R-:W-:-:S07]  /*52b0*/  FADD.FTZ R215, R179, R215 ;  /* 0x000000d7b3d77221 */ /* 0x000fce0000010000 */
[----:B------:R-:W-:Y:S05]  /*52c0*/  WARPSYNC.COLLECTIVE R170, `(.L_x_9316) ;  /* 0x00000000aa087348 */ /* 0x000fea0003c00000 */
[----:B------:R0:W1:Y:S02]  /*52d0*/  SHFL.DOWN P5, R179, R171, R168, R169 ;  /* 0x080000a8abb37389 */ /* 0x00006400000a00a9 */
[----:B01----:R-:W-:Y:S01]  /*52e0*/  ENDCOLLECTIVE ;  /* 0x000000000000791b */ /* 0x003fe20003800000 */
.L_x_9316:
[----:B------:R-:W-:Y:S01]  /*52f0*/  HFMA2.MMA R168, -RZ, RZ, 0, 4.76837158203125e-07 ;  /* 0x00000008ffa87435 */ /* 0x000fe200000001ff */
[----:B------:R-:W-:Y:S01]  /*5300*/  MOV R171, R215 ;  /* 0x000000d700ab7202 */ /* 0x000fe20000000f00 */
[----:B------:R-:W-:-:S09]  /*5310*/  FADD.FTZ R212, R179, R212 ;  /* 0x000000d4b3d47221 */ /* 0x000fd20000010000 */
[----:B------:R-:W-:Y:S05]  /*5320*/  WARPSYNC.COLLECTIVE R170, `(.L_x_9317) ;  /* 0x00000000aa087348 */ /* 0x000fea0003c00000 */
[----:B------:R0:W1:Y:S02]  /*5330*/  SHFL.DOWN P5, R179, R171, R168, R169 ;  /* 0x080000a8abb37389 */ /* 0x00006400000a00a9 */
[----:B01----:R-:W-:Y:S01]  /*5340*/  ENDCOLLECTIVE ;  /* 0x000000000000791b */ /* 0x003fe20003800000 */
.L_x_9317:
[----:B------:R-:W-:Y:S01]  /*5350*/  MOV R171, R212 ;  /* 0x000000d400ab7202 */ /* 0x000fe20000000f00 */
[----:B------:R-:W-:-:S07]  /*5360*/  FADD.FTZ R215, R215, R179 ;  /* 0x000000b3d7d77221 */ /* 0x000fce0000010000 */
[----:B------:R-:W-:Y:S05]  /*5370*/  WARPSYNC.COLLECTIVE R170, `(.L_x_9318) ;  /* 0x00000000aa087348 */ /* 0x000fea0003c00000 */
[----:B------:R0:W1:Y:S02]  /*5380*/  SHFL.DOWN P5, R179, R171, R168, R169 ;  /* 0x080000a8abb37389 */ /* 0x00006400000a00a9 */
[----:B01----:R-:W-:Y:S01]  /*5390*/  ENDCOLLECTIVE ;  /* 0x000000000000791b */ /* 0x003fe20003800000 */
.L_x_9318:
[----:B------:R-:W-:Y:S01]  /*53a0*/  HFMA2.MMA R168, -RZ, RZ, 0, 2.384185791015625e-07 ;  /* 0x00000004ffa87435 */ /* 0x000fe200000001ff */
[----:B------:R-:W-:Y:S01]  /*53b0*/  MOV R171, R215 ;  /* 0x000000d700ab7202 */ /* 0x000fe20000000f00 */
[----:B------:R-:W-:-:S09]  /*53c0*/  FADD.FTZ R212, R212, R179 ;  /* 0x000000b3d4d47221 */ /* 0x000fd20000010000 */
[----:B------:R-:W-:Y:S05]  /*53d0*/  WARPSYNC.COLLECTIVE R170, `(.L_x_9319) ;  /* 0x00000000aa087348 */ /* 0x000fea0003c00000 */
[----:B------:R0:W1:Y:S02]  /*53e0*/  SHFL.DOWN P5, R179, R171, R168, R169 ;  /* 0x080000a8abb37389 */ /* 0x00006400000a00a9 */
[----:B01----:R-:W-:Y:S01]  /*53f0*/  ENDCOLLECTIVE ;  /* 0x000000000000791b */ /* 0x003fe20003800000 */
.L_x_9319:
[----:B------:R-:W-:Y:S02]  /*5400*/  MOV R171, R212 ;  /* 0x000000d400ab7202 */ /* 0x000fe40000000f00 */
[----:B------:R-:W-:-:S07]  /*5410*/  MOV R178, R179 ;  /* 0x000000b300b27202 */ /* 0x000fce0000000f00 */
[----:B------:R-:W-:Y:S05]  /*5420*/  WARPSYNC.COLLECTIVE R170, `(.L_x_9320) ;  /* 0x00000000aa087348 */ /* 0x000fea0003c00000 */
[----:B------:R0:W1:Y:S02]  /*5430*/  SHFL.DOWN P5, R179, R171, R168, R169 ;  /* 0x080000a8abb37389 */ /* 0x00006400000a00a9 */
[----:B01----:R-:W-:Y:S01]  /*5440*/  ENDCOLLECTIVE ;  /* 0x000000000000791b */ /* 0x003fe20003800000 */
.L_x_9320:
[----:B------:R-:W-:Y:S01]  /*5450*/  FADD.FTZ R178, R215, R178 ;  /* 0x000000b2d7b27221 */ /* 0x000fe20000010000 */
[----:B------:R-:W-:-:S04]  /*5460*/  HFMA2.MMA R168, -RZ, RZ, 0, 1.1920928955078125e-07 ;  /* 0x00000002ffa87435 */ /* 0x000fc800000001ff */
[----:B------:R-:W-:Y:S02]  /*5470*/  MOV R171, R178 ;  /* 0x000000b200ab7202 */ /* 0x000fe40000000f00 */
[----:B------:R-:W-:-:S07]  /*5480*/  MOV R177, R179 ;  /* 0x000000b300b17202 */ /* 0x000fce0000000f00 */
[----:B------:R-:W-:Y:S05]  /*5490*/  WARPSYNC.COLLECTIVE R170, `(.L_x_9321) ;  /* 0x00000000aa087348 */ /* 0x000fea0003c00000 */
[----:B------:R0:W1:Y:S02]  /*54a0*/  SHFL.DOWN P5, R179, R171, R168, R169 ;  /* 0x080000a8abb37389 */ /* 0x00006400000a00a9 */
[----:B01----:R-:W-:Y:S01]  /*54b0*/  ENDCOLLECTIVE ;  /* 0x000000000000791b */ /* 0x003fe20003800000 */
.L_x_9321:
[----:B------:R-:W-:-:S05]  /*54c0*/  FADD.FTZ R177, R212, R177 ;  /* 0x000000b1d4b17221 */ /* 0x000fca0000010000 */
[----:B------:R-:W-:Y:S01]  /*54d0*/  MOV R171, R177 ;  /* 0x000000b100ab7202 */ /* 0x000fe20000000f00 */
[----:B------:R-:W-:-:S07]  /*54e0*/  FADD.FTZ R178, R178, R179 ;  /* 0x000000b3b2b27221 */ /* 0x000fce0000010000 */
[----:B------:R-:W-:Y:S05]  /*54f0*/  WARPSYNC.COLLECTIVE R170, `(.L_x_9322) ;  /* 0x00000000aa087348 */ /* 0x000fea0003c00000 */
[----:B------:R0:W1:Y:S02]  /*5500*/  SHFL.DOWN P5, R179, R171, R168, R169 ;  /* 0x080000a8abb37389 */ /* 0x00006400000a00a9 */
[----:B01----:R-:W-:Y:S01]  /*5510*/  ENDCOLLECTIVE ;  /* 0x000000000000791b */ /* 0x003fe20003800000 */
.L_x_9322:
[----:B------:R-:W-:Y:S01]  /*5520*/  HFMA2.MMA R168, -RZ, RZ, 0, 5.9604644775390625e-08 ;  /* 0x00000001ffa87435 */ /* 0x000fe200000001ff */
[----:B------:R-:W-:Y:S01]  /*5530*/  MOV R171, R178 ;  /* 0x000000b200ab7202 */ /* 0x000fe20000000f00 */
[----:B------:R-:W-:-:S09]  /*5540*/  FADD.FTZ R177, R177, R179 ;  /* 0x000000b3b1b17221 */ /* 0x000fd20000010000 */
[----:B------:R-:W-:Y:S05]  /*5550*/  WARPSYNC.COLLECTIVE R170, `(.L_x_9323) ;  /* 0x00000000aa087348 */ /* 0x000fea0003c00000 */
[----:B------:R0:W1:Y:S02]  /*5560*/  SHFL.DOWN P5, R179, R171, R168, R169 ;  /* 0x080000a8abb37389 */ /* 0x00006400000a00a9 */
[----:B01----:R-:W-:Y:S01]  /*5570*/  ENDCOLLECTIVE ;  /* 0x000000000000791b */ /* 0x003fe20003800000 */
.L_x_9323:
[----:B------:R-:W-:Y:S02]  /*5580*/  MOV R171, R177 ;  /* 0x000000b100ab7202 */ /* 0x000fe40000000f00 */
[----:B------:R-:W-:-:S07]  /*5590*/  MOV R208, R179 ;  /* 0x000000b300d07202 */ /* 0x000fce0000000f00 */
[----:B------:R-:W-:Y:S05]  /*55a0*/  WARPSYNC.COLLECTIVE R170, `(.L_x_9324) ;  /* 0x00000000aa087348 */ /* 0x000fea0003c00000 */
[----:B------:R0:W1:Y:S02]  /*55b0*/  SHFL.DOWN P5, R179, R171, R168, R169 ;  /* 0x080000a8abb37389 */ /* 0x00006400000a00a9 */
[----:B01----:R-:W-:Y:S01]  /*55c0*/  ENDCOLLECTIVE ;  /* 0x000000000000791b */ /* 0x003fe20003800000 */
.L_x_9324:
[----:B------:R-:W-:Y:S01]  /*55d0*/  MOV R169, R179 ;  /* 0x000000b300a97202 */ /* 0x000fe20000000f00 */
[----:B------:R-:W-:Y:S06]  /*55e0*/  BRA `(.L_x_9325) ;  /* 0xffffffd000887947 */ /* 0x000fec000383ffff */
.L_x_9326:
        /* <DEDUP_REMOVED lines=9> */
.L_x_13994:


//--------------------- .text._ZN10layer_norm13ln_bwd_kernelINS_13Kernel_traitsI6__halfS2_fS2_fjLj8192ELj1ELj1ELj8ELj16ENS_18Kernel_traits_baseILj8192ES2_S2_fS2_fjLj256EEEEELb1ELb1ELb0ELb1EEEvNS_9BwdParamsE --------------------------
	.section	.text._ZN10layer_norm13ln_bwd_kernelINS_13Kernel_traitsI6__halfS2_fS2_fjLj8192ELj1ELj1ELj8ELj16ENS_18Kernel_traits_baseILj8192ES2_S2_fS2_fjLj256EEEEELb1ELb1ELb0ELb1EEEvNS_9BwdParamsE,"ax",@progbits
	.align	128
        .global         _ZN10layer_norm13ln_bwd_kernelINS_13Kernel_traitsI6__halfS2_fS2_fjLj8192ELj1ELj1ELj8ELj16ENS_18Kernel_traits_baseILj8192ES2_S2_fS2_fjLj256EEEEELb1ELb1ELb0ELb1EEEvNS_9BwdParamsE
        .type           _ZN10layer_norm13ln_bwd_kernelINS_13Kernel_traitsI6__halfS2_fS2_fjLj8192ELj1ELj1ELj8ELj16ENS_18Kernel_traits_baseILj8192ES2_S2_fS2_fjLj256EEEEELb1ELb1ELb0ELb1EEEvNS_9BwdParamsE,@function
        .size           _ZN10layer_norm13ln_bwd_kernelINS_13Kernel_traitsI6__halfS2_fS2_fjLj8192ELj1ELj1ELj8ELj16ENS_18Kernel_traits_baseILj8192ES2_S2_fS2_fjLj256EEEEELb1ELb1ELb0ELb1EEEvNS_9BwdParamsE,(.L_x_13995 - _ZN10layer_norm13ln_bwd_kernelINS_13Kernel_traitsI6__halfS2_fS2_fjLj8192ELj1ELj1ELj8ELj16ENS_18Kernel_traits_baseILj8192ES2_S2_fS2_fjLj256EEEEELb1ELb1ELb0ELb1EEEvNS_9BwdParamsE)
        .other          _ZN10layer_norm13ln_bwd_kernelINS_13Kernel_traitsI6__halfS2_fS2_fjLj8192ELj1ELj1ELj8ELj16ENS_18Kernel_traits_baseILj8192ES2_S2_fS2_fjLj256EEEEELb1ELb1ELb0ELb1EEEvNS_9BwdParamsE,@"STO_CUDA_ENTRY STV_DEFAULT"
_ZN10layer_norm13ln_bwd_kernelINS_13Kernel_traitsI6__halfS2_fS2_fjLj8192ELj1ELj1ELj8ELj16ENS_18Kernel_traits_baseILj8192ES2_S2_fS2_fjLj256EEEEELb1ELb1ELb0ELb1EEEvNS_9BwdParamsE:
.text._ZN10layer_norm13ln_bwd_kernelINS_13Kernel_traitsI6__halfS2_fS2_fjLj8192ELj1ELj1ELj8ELj16ENS_18Kernel_traits_baseILj8192ES2_S2_fS2_fjLj256EEEEELb1ELb1ELb0ELb1EEEvNS_9BwdParamsE:
        /* <DEDUP_REMOVED lines=75> */
.L_x_9327:
[----:B------:R-:W-:Y:S02]  /*04b0*/  ULDC.64 UR6, c[0x0][0x260] ;  /* 0x0000980000067ab9 */ /* 0x000fe40000000a00 */
[----:B------:R-:W-:-:S04]  /*04c0*/  LEA R2, P0, R0, UR6, 0x4 ;  /* 0x0000000600027c11 */ /* 0x000fc8000f8020ff */
[----:B------:R-:W-:Y:S01]  /*04d0*/  IADD3.X R3, RZ, UR7, RZ, P0, !PT ;  /* 0x00000007ff037c10 */ /* 0x000fe200087fe4ff */
[----:B------:R-:W-:-:S04]  /*04e0*/  ULDC.64 UR6, c[0x0][0x270] ;  /* 0x00009c0000067ab9 */ /* 0x000fc80000000a00 */
[----:B------:R-:W2:Y:S04]  /*04f0*/  LDG.E.128 R4, desc[UR4][R2.64] ;  /* 0x0000000402047981 */ /* 0x000ea8000c1e1d00 */
[----:B------:R-:W3:Y:S04]  /*0500*/  LDG.E.128 R8, desc[UR4][R2.64+0x1000] ;  /* 0x0010000402087981 */ /* 0x000ee8000c1e1d00 */
[----:B------:R-:W4:Y:S04]  /*0510*/  LDG.E.128 R12, desc[UR4][R2.64+0x2000] ;  /* 0x00200004020c7981 */ /* 0x000f28000c1e1d00 */
[----:B------:R0:W3:Y:S01]  /*0520*/  LDG.E.128 R16, desc[UR4][R2.64+0x3000] ;  /* 0x0030000402107981 */ /* 0x0000e2000c1e1d00 */
        /* <DEDUP_REMOVED lines=45> */
[----:B0-----:R-:W-:Y:S02]  /*0800*/  HADD2.F32 R3, -RZ, R4.H1_H1 ;  /* 0x30000004ff037230 */ /* 0x001fe40000004100 */
[----:B------:R-:W-:Y:S01]  /*0810*/  HADD2.F32 R2, -RZ, R5.H0_H0 ;  /* 0x20000005ff027230 */ /* 0x000fe20000004100 */
[----:B------:R0:W-:Y:S04]  /*0820*/  STL [R1+0x5c], R0 ;  /* 0x00005c0001007387 */ /* 0x0001e80000100800 */
[----:B------:R1:W-:Y:S01]  /*0830*/  STL [R1+0x58], R3 ;  /* 0x0000580301007387 */ /* 0x0003e20000100800 */
[----:B---3--:R-:W-:-:S03]  /*0840*/  HADD2.F32 R252, -RZ, R16.H0_H0 ;  /* 0x20000010fffc7230 */ /* 0x008fc60000004100 */
[----:B------:R2:W-:Y:S01]  /*0850*/  STL [R1+0x54], R2 ;  /* 0x0000540201007387 */ /* 0x0005e20000100800 */
[----:B------:R-:W-:Y:S02]  /*0860*/  HADD2.F32 R251, -RZ, R16.H1_H1 ;  /* 0x30000010fffb7230 */ /* 0x000fe40000004100 */
[----:B0-----:R-:W-:Y:S01]  /*0870*/  HADD2.F32 R0, -RZ, R5.H1_H1 ;  /* 0x30000005ff007230 */ /* 0x001fe20000004100 */
[----:B------:R-:W-:Y:S01]  /*0880*/  CS2R R4, SRZ ;  /* 0x0000000000047805 */ /* 0x000fe2000001ff00 */
[--C-:B------:R-:W-:Y:S02]  /*0890*/  HADD2.F32 R250, -RZ, R17.reuse.H0_H0 ;  /* 0x20000011fffa7230 */ /* 0x100fe40000004100 */
[--C-:B-1----:R-:W-:Y:S01]  /*08a0*/  HADD2.F32 R3, -RZ, R6.reuse.H0_H0 ;  /* 0x20000006ff037230 */ /* 0x102fe20000004100 */
[----:B------:R0:W-:Y:S01]  /*08b0*/  STL [R1+0x50], R0 ;  /* 0x0000500001007387 */ /* 0x0001e20000100800 */
[----:B------:R-:W-:Y:S01]  /*08c0*/  HADD2.F32 R249, -RZ, R17.H1_H1 ;  /* 0x30000011fff97230 */ /* 0x000fe20000004100 */
[----:B------:R-:W-:Y:S01]  /*08d0*/  CS2R R16, SRZ ;  /* 0x0000000000107805 */ /* 0x000fe2000001ff00 */
[----:B--2---:R-:W-:Y:S01]  /*08e0*/  HADD2.F32 R2, -RZ, R6.H1_H1 ;  /* 0x30000006ff027230 */ /* 0x004fe20000004100 */
[----:B------:R1:W-:Y:S01]  /*08f0*/  STL [R1+0x4c], R3 ;  /* 0x00004c0301007387 */ /* 0x0003e20000100800 */
[----:B------:R-:W-:-:S02]  /*0900*/  HADD2.F32 R248, -RZ, R18.H0_H0 ;  /* 0x20000012fff87230 */ /* 0x000fc40000004100 */
[----:B------:R-:W-:Y:S01]  /*0910*/  HADD2.F32 R247, -RZ, R18.H1_H1 ;  /* 0x30000012fff77230 */ /* 0x000fe20000004100 */
[----:B------:R2:W-:Y:S01]  /*0920*/  STL [R1+0x48], R2 ;  /* 0x0000480201007387 */ /* 0x0005e20000100800 */
[----:B------:R-:W-:Y:S02]  /*0930*/  HADD2.F32 R246, -RZ, R19.H0_H0 ;  /* 0x20000013fff67230 */ /* 0x000fe40000004100 */
[----:B0-----:R-:W-:Y:S02]  /*0940*/  HADD2.F32 R0, -RZ, R7.H0_H0 ;  /* 0x20000007ff007230 */ /* 0x001fe40000004100 */
[----:B------:R-:W-:Y:S01]  /*0950*/  HADD2.F32 R245, -RZ, R19.H1_H1 ;  /* 0x30000013fff57230 */ /* 0x000fe20000004100 */
[----:B------:R-:W-:Y:S01]  /*0960*/  CS2R R18, SRZ ;  /* 0x0000000000127805 */ /* 0x000fe2000001ff00 */
[----:B-1----:R-:W-:Y:S01]  /*0970*/  HADD2.F32 R3, -RZ, R7.H1_H1 ;  /* 0x30000007ff037230 */ /* 0x002fe20000004100 */
[----:B------:R0:W-:Y:S01]  /*0980*/  STL [R1+0x44], R0 ;  /* 0x0000440001007387 */ /* 0x0001e20000100800 */
[----:B------:R-:W-:Y:S01]  /*0990*/  CS2R R6, SRZ ;  /* 0x0000000000067805 */ /* 0x000fe2000001ff00 */
[----:B--2---:R-:W-:-:S02]  /*09a0*/  HADD2.F32 R2, -RZ, R8.H0_H0 ;  /* 0x20000008ff027230 */ /* 0x004fc40000004100 */
[----:B------:R1:W-:Y:S04]  /*09b0*/  STL [R1+0x40], R3 ;  /* 0x0000400301007387 */ /* 0x0003e80000100800 */
[----:B------:R2:W-:Y:S01]  /*09c0*/  STL [R1+0x3c], R2 ;  /* 0x00003c0201007387 */ /* 0x0005e20000100800 */
[----:B0-----:R-:W-:Y:S02]  /*09d0*/  HADD2.F32 R0, -RZ, R8.H1_H1 ;  /* 0x30000008ff007230 */ /* 0x001fe40000004100 */
[----:B-1----:R-:W-:-:S03]  /*09e0*/  HADD2.F32 R3, -RZ, R9.H0_H0 ;  /* 0x20000009ff037230 */ /* 0x002fc60000004100 */
[----:B------:R0:W-:Y:S01]  /*09f0*/  STL [R1+0x38], R0 ;  /* 0x0000380001007387 */ /* 0x0001e20000100800 */
[----:B--2---:R-:W-:-:S03]  /*0a00*/  HADD2.F32 R2, -RZ, R9.H1_H1 ;  /* 0x30000009ff027230 */ /* 0x004fc60000004100 */
        /* <DEDUP_REMOVED lines=11> */
[----:B----4-:R-:W-:-:S03]  /*0ac0*/  HADD2.F32 R3, -RZ, R13.H0_H0 ;  /* 0x2000000dff037230 */ /* 0x010fc60000004100 */
[----:B------:R0:W-:Y:S01]  /*0ad0*/  STL [R1+0x20], R0 ;  /* 0x0000200001007387 */ /* 0x0001e20000100800 */
[----:B-1----:R-:W-:-:S05]  /*0ae0*/  HADD2.F32 R2, -RZ, R12.H0_H0 ;  /* 0x2000000cff027230 */ /* 0x002fca0000004100 */
[----:B------:R1:W-:Y:S01]  /*0af0*/  STL [R1+0x1c], R2 ;  /* 0x00001c0201007387 */ /* 0x0003e20000100800 */
[----:B0-----:R-:W-:-:S05]  /*0b00*/  HADD2.F32 R0, -RZ, R12.H1_H1 ;  /* 0x3000000cff007230 */ /* 0x001fca0000004100 */
[----:B------:R0:W-:Y:S01]  /*0b10*/  STL [R1+0x18], R0 ;  /* 0x0000180001007387 */ /* 0x0001e20000100800 */
[----:B-1----:R-:W-:-:S03]  /*0b20*/  HADD2.F32 R2, -RZ, R13.H1_H1 ;  /* 0x3000000dff027230 */ /* 0x002fc60000004100 */
[----:B------:R1:W-:Y:S01]  /*0b30*/  STL [R1+0x14], R3 ;  /* 0x0000140301007387 */ /* 0x0003e20000100800 */
[----:B------:R-:W-:-:S03]  /*0b40*/  CS2R R12, SRZ ;  /* 0x00000000000c7805 */ /* 0x000fc6000001ff00 */
[----:B------:R2:W-:Y:S01]  /*0b50*/  STL [R1+0x10], R2 ;  /* 0x0000100201007387 */ /* 0x0005e20000100800 */
[--C-:B0-----:R-:W-:Y:S02]  /*0b60*/  HADD2.F32 R0, -RZ, R14.reuse.H0_H0 ;  /* 0x2000000eff007230 */ /* 0x101fe40000004100 */
[----:B-1----:R-:W-:-:S03]  /*0b70*/  HADD2.F32 R3, -RZ, R14.H1_H1 ;  /* 0x3000000eff037230 */ /* 0x002fc60000004100 */
[----:B------:R0:W-:Y:S01]  /*0b80*/  STL [R1+0xc], R0 ;  /* 0x00000c0001007387 */ /* 0x0001e20000100800 */
[----:B--2---:R-:W-:-:S03]  /*0b90*/  HADD2.F32 R2, -RZ, R15.H0_H0 ;  /* 0x2000000fff027230 */ /* 0x004fc60000004100 */
[----:B------:R-:W-:Y:S04]  /*0ba0*/  STL [R1+0x8], R3 ;  /* 0x0000080301007387 */ /* 0x000fe80000100800 */
[----:B------:R1:W-:Y:S01]  /*0bb0*/  STL [R1+0x4], R2 ;  /* 0x0000040201007387 */ /* 0x0003e20000100800 */
[----:B0-----:R-:W-:Y:S01]  /*0bc0*/  HADD2.F32 R0, -RZ, R15.H1_H1 ;  /* 0x3000000fff007230 */ /* 0x001fe20000004100 */
[----:B------:R-:W-:-:S04]  /*0bd0*/  CS2R R14, SRZ ;  /* 0x00000000000e7805 */ /* 0x000fc8000001ff00 */
[----:B------:R0:W-:Y:S01]  /*0be0*/  STL [R1], R0 ;  /* 0x0000000001007387 */ /* 0x0001e20000100800 */
[----:B-1----:R-:W-:Y:S01]  /*0bf0*/  CS2R R2, SRZ ;  /* 0x0000000000027805 */ /* 0x002fe2000001ff00 */
[----:B0-----:R-:W-:-:S11]  /*0c00*/  HFMA2.MMA R0, -RZ, RZ, 0, 0 ;  /* 0x00000000ff007435 */ /* 0x001fd600000001ff */
.L_x_9330:
[----:B0-----:R-:W0:Y:S01]  /*0c10*/  S2R R102, SR_TID.X ;  /* 0x0000000000667919 */ /* 0x001e220000002100 */
        /* <DEDUP_REMOVED lines=11> */
[----:B--2---:R-:W-:Y:S01]  /*0cd0*/  IMAD.WIDE R98, R179, 0x4, R98 ;  /* 0x00000004b3627825 */ /* 0x004fe200078e0262 */
[----:B------:R-:W0:Y:S01]  /*0ce0*/  LDC.64 R150, c[0x0][0x258] ;  /* 0x00009600ff967b82 */ /* 0x000e220000000a00 */
[----:B------:R1:W2:Y:S01]  /*0cf0*/  @P0 LDG.E.U16 R195, desc[UR4][R96.64] ;  /* 0x0000000460c30981 */ /* 0x0002a2000c1e1500 */
[----:B------:R-:W-:-:S03]  /*0d00*/  LEA.HI.SX32 R191, R101, R102, 0x1d ;  /* 0x0000006665bf7211 */ /* 0x000fc600078feaff */
[----:B------:R-:W2:Y:S01]  /*0d10*/  LDG.E R231, desc[UR4][R98.64] ;  /* 0x0000000462e77981 */ /* 0x000ea2000c1e1900 */
[C---:B------:R-:W-:Y:S01]  /*0d20*/  IADD3 R184, R191.reuse, 0x200, RZ ;  /* 0x00000200bfb87810 */ /* 0x040fe20007ffe0ff */
[--C-:B---3--:R-:W-:Y:S01]  /*0d30*/  IMAD.WIDE.U32 R104, R191, 0x20, R132.reuse ;  /* 0x00000020bf687825 */ /* 0x108fe200078e0084 */
[----:B------:R-:W3:Y:S03]  /*0d40*/  LDC.64 R172, c[0x0][0x2c8] ;  /* 0x0000b200ffac7b82 */ /* 0x000ee60000000a00 */
[----:B------:R-:W-:-:S04]  /*0d50*/  IMAD.WIDE.U32 R124, R184, 0x20, R132 ;  /* 0x00000020b87c7825 */ /* 0x000fc800078e0084 */
[----:B----4-:R-:W-:Y:S01]  /*0d60*/  IMAD.WIDE.U32 R136, R184, 0x10, R140 ;  /* 0x00000010b8887825 */ /* 0x010fe200078e008c */
[----:B------:R-:W4:Y:S01]  /*0d70*/  LDG.E.128 R96, desc[UR4][R104.64] ;  /* 0x0000000468607981 */ /* 0x000f22000c1e1d00 */
[----:B------:R-:W3:Y:S03]  /*0d80*/  LDC.64 R196, c[0x0][0x240] ;  /* 0x00009000ffc47b82 */ /* 0x000ee60000000a00 */
[----:B------:R-:W3:Y:S04]  /*0d90*/  LDG.E.128 R120, desc[UR4][R124.64] ;  /* 0x000000047c787981 */ /* 0x000ee8000c1e1d00 */
[----:B------:R-:W3:Y:S01]  /*0da0*/  LDG.E.128 R136, desc[UR4][R136.64] ;  /* 0x0000000488887981 */ /* 0x000ee2000c1e1d00 */
[----:B------:R-:W-:-:S02]  /*0db0*/  IADD3 R185, R191, 0x100, RZ ;  /* 0x00000100bfb97810 */ /* 0x000fc40007ffe0ff */
[C---:B------:R-:W-:Y:S01]  /*0dc0*/  IADD3 R180, R191.reuse, 0x300, RZ ;  /* 0x00000300bfb47810 */ /* 0x040fe20007ffe0ff */
[----:B------:R-:W-:Y:S01]  /*0dd0*/  IMAD.WIDE.U32 R100, R191, 0x10, R140 ;  /* 0x00000010bf647825 */ /* 0x000fe200078e008c */
[----:B------:R-:W-:Y:S01]  /*0de0*/  ISETP.NE.AND P2, PT, RZ, UR8, PT ;  /* 0x00000008ff007c0c */ /* 0x000fe2000bf45270 */
[----:B------:R-:W1:Y:S02]  /*0df0*/  LDG.E.128 R124, desc[UR4][R124.64+0x10] ;  /* 0x000010047c7c7981 */ /* 0x000e64000c1e1d00 */
[C---:B------:R-:W-:Y:S02]  /*0e00*/  IMAD.WIDE.U32 R116, R185.reuse, 0x20, R132 ;  /* 0x00000020b9747825 */ /* 0x040fe400078e0084 */
[----:B------:R-:W3:Y:S02]  /*0e10*/  LDG.E.128 R104, desc[UR4][R104.64+0x10] ;  /* 0x0000100468687981 */ /* 0x000ee4000c1e1d00 */
[----:B------:R-:W-:Y:S02]  /*0e20*/  IMAD.WIDE.U32 R112, R185, 0x10, R140 ;  /* 0x00000010b9707825 */ /* 0x000fe400078e008c */
[----:B------:R-:W3:Y:S02]  /*0e30*/  LDG.E.128 R108, desc[UR4][R116.64] ;  /* 0x00000004746c7981 */ /* 0x000ee4000c1e1d00 */
[----:B------:R-:W-:-:S02]  /*0e40*/  IMAD.WIDE.U32 R132, R180, 0x20, R132 ;  /* 0x00000020b4847825 */ /* 0x000fc400078e0084 */
[----:B------:R-:W3:Y:S04]  /*0e50*/  LDG.E.128 R112, desc[UR4][R112.64] ;  /* 0x0000000470707981 */ /* 0x000ee8000c1e1d00 */
[----:B------:R-:W3:Y:S01]  /*0e60*/  LDG.E.128 R128, desc[UR4][R132.64] ;  /* 0x0000000484807981 */ /* 0x000ee2000c1e1d00 */
[----:B0-----:R-:W-:-:S03]  /*0e70*/  IMAD.WIDE R150, R179, 0x4, R150 ;  /* 0x00000004b3967825 */ /* 0x001fc600078e0296 */
[----:B------:R-:W3:Y:S04]  /*0e80*/  LDG.E.128 R116, desc[UR4][R116.64+0x10] ;  /* 0x0000100474747981 */ /* 0x000ee8000c1e1d00 */
[----:B------:R-:W3:Y:S04]  /*0e90*/  LDG.E.128 R100, desc[UR4][R100.64] ;  /* 0x0000000464647981 */ /* 0x000ee8000c1e1d00 */
[----:B------:R-:W3:Y:S04]  /*0ea0*/  LDG.E.128 R132, desc[UR4][R132.64+0x10] ;  /* 0x0000100484847981 */ /* 0x000ee8000c1e1d00 */
[----:B------:R0:W3:Y:S01]  /*0eb0*/  LDG.E R181, desc[UR4][R150.64] ;  /* 0x0000000496b57981 */ /* 0x0000e2000c1e1900 */
[----:B--2---:R-:W-:-:S05]  /*0ec0*/  FSEL R231, R231, RZ, !P2 ;  /* 0x000000ffe7e77208 */ /* 0x004fca0005000000 */
[C---:B----4-:R-:W-:Y:S01]  /*0ed0*/  FADD.FTZ R209, -R231.reuse, R96 ;  /* 0x00000060e7d17221 */ /* 0x050fe20000010100 */
[C---:B------:R-:W-:Y:S01]  /*0ee0*/  FADD.FTZ R218, -R231.reuse, R97 ;  /* 0x00000061e7da7221 */ /* 0x040fe20000010100 */
[C---:B-1----:R-:W-:Y:S01]  /*0ef0*/  FADD.FTZ R97, -R231.reuse, R126 ;  /* 0x0000007ee7617221 */ /* 0x042fe20000010100 */
[----:B------:R-:W-:Y:S01]  /*0f00*/  FADD.FTZ R96, -R231, R127 ;  /* 0x0000007fe7607221 */ /* 0x000fe20000010100 */
[--C-:B---3--:R-:W-:Y:S02]  /*0f10*/  HADD2.F32 R126, -RZ, R136.reuse.H0_H0 ;  /* 0x20000088ff7e7230 */ /* 0x108fe40000004100 */
[----:B------:R-:W-:Y:S02]  /*0f20*/  HADD2.F32 R127, -RZ, R136.H1_H1 ;  /* 0x30000088ff7f7230 */ /* 0x000fe40000004100 */
[----:B------:R-:W2:Y:S01]  /*0f30*/  LDL R136, [R1+0x4c] ;  /* 0x00004c0001887983 */ /* 0x000ea20000100800 */
[----:B------:R-:W-:Y:S01]  /*0f40*/  ISETP.NE.U32.AND P1, PT, R172, RZ, PT ;  /* 0x000000ffac00720c */ /* 0x000fe20003f25070 */
[----:B------:R-:W-:-:S03]  /*0f50*/  IMAD.WIDE.U32 R140, R180, 0x10, R140 ;  /* 0x00000010b48c7825 */ /* 0x000fc600078e008c */
[----:B------:R-:W-:-:S03]  /*0f60*/  ISETP.NE.AND.EX P1, PT, R173, RZ, PT, P1 ;  /* 0x000000ffad00720c */ /* 0x000fc60003f25310 */
[----:B------:R-:W3:Y:S10]  /*0f70*/  LDG.E.128 R140, desc[UR4][R140.64] ;  /* 0x000000048c8c7981 */ /* 0x000ef4000c1e1d00 */
[----:B------:R-:W1:Y:S08]  /*0f80*/  @P1 LDC.64 R166, c[0x0][0x2c8] ;  /* 0x0000b200ffa61b82 */ /* 0x000e700000000a00 */
[----:B0-----:R-:W0:Y:S08]  /*0f90*/  @P1 LDC.64 R150, c[0x0][0x2c8] ;  /* 0x0000b200ff961b82 */ /* 0x001e300000000a00 */
[----:B------:R-:W4:Y:S08]  /*0fa0*/  @P1 LDC.64 R158, c[0x0][0x2c8] ;  /* 0x0000b200ff9e1b82 */ /* 0x000f300000000a00 */
[----:B------:R-:W4:Y:S01]  /*0fb0*/  @P1 LDC.64 R152, c[0x0][0x2c8] ;  /* 0x0000b200ff981b82 */ /* 0x000f220000000a00 */
[----:B-1----:R-:W-:-:S04]  /*0fc0*/  @P1 IMAD.WIDE.U32 R166, R180, 0x20, R166 ;  /* 0x00000020b4a61825 */ /* 0x002fc800078e00a6 */
[C---:B------:R-:W-:Y:S01]  /*0fd0*/  IMAD.WIDE.U32 R182, R191.reuse, 0x8, R196 ;  /* 0x00000008bfb67825 */ /* 0x040fe200078e00c4 */
[----:B-----5:R-:W5:Y:S03]  /*0fe0*/  @P1 LDG.E.128 R80, desc[UR4][R166.64] ;  /* 0x00000004a6501981 */ /* 0x020f66000c1e1d00 */
[----:B0-----:R-:W-:Y:S01]  /*0ff0*/  @P1 IMAD.WIDE.U32 R150, R191, 0x20, R150 ;  /* 0x00000020bf961825 */ /* 0x001fe200078e0096 */
[----:B------:R-:W5:Y:S01]  /*1000*/  @P1 LDG.E.128 R84, desc[UR4][R166.64+0x10] ;  /* 0x00001004a6541981 */ /* 0x000f62000c1e1d00 */
[----:B------:R-:W-:Y:S02]  /*1010*/  LOP3.LUT P4, RZ, R194, 0xff, RZ, 0xc0, !PT ;  /* 0x000000ffc2ff7812 */ /* 0x000fe4000788c0ff */
[----:B----4-:R-:W-:Y:S01]  /*1020*/  @P1 IMAD.WIDE.U32 R158, R185, 0x20, R158 ;  /* 0x00000020b99e1825 */ /* 0x010fe200078e009e */
[----:B------:R-:W5:Y:S03]  /*1030*/  @P1 LDG.E.128 R56, desc[UR4][R150.64] ;  /* 0x0000000496381981 */ /* 0x000f66000c1e1d00 */
[----:B------:R-:W-:Y:S01]  /*1040*/  FADD.FTZ R194, -R231, R117 ;  /* 0x00000075e7c27221 */ /* 0x000fe20000010100 */
[----:B------:R0:W5:Y:S01]  /*1050*/  LDG.E.64 R166, desc[UR4][R182.64] ;  /* 0x00000004b6a67981 */ /* 0x000162000c1e1b00 */
[----:B------:R-:W-:-:S03]  /*1060*/  @P1 IMAD.WIDE.U32 R152, R184, 0x20, R152 ;  /* 0x00000020b8981825 */ /* 0x000fc600078e0098 */
[----:B------:R1:W5:Y:S01]  /*1070*/  @P1 LDG.E.128 R60, desc[UR4][R150.64+0x10] ;  /* 0x00001004963c1981 */ /* 0x000362000c1e1d00 */
[C---:B------:R-:W-:Y:S01]  /*1080*/  FADD.FTZ R117, -R231.reuse, R135 ;  /* 0x00000087e7757221 */ /* 0x040fe20000010100 */
[--C-:B------:R-:W-:Y:S02]  /*1090*/  HADD2.F32 R202, -RZ, R112.reuse.H0_H0 ;  /* 0x20000070ffca7230 */ /* 0x100fe40000004100 */
[----:B------:R-:W5:Y:S01]  /*10a0*/  @P1 LDG.E.128 R64, desc[UR4][R158.64] ;  /* 0x000000049e401981 */ /* 0x000f62000c1e1d00 */
[----:B------:R-:W-:Y:S01]  /*10b0*/  HADD2.F32 R203, -RZ, R112.H1_H1 ;  /* 0x30000070ffcb7230 */ /* 0x000fe20000004100 */
[----:B0-----:R-:W-:Y:S01]  /*10c0*/  MOV R182, 0x3f800000 ;  /* 0x3f80000000b67802 */ /* 0x001fe20000000f00 */
[----:B------:R-:W-:Y:S01]  /*10d0*/  @P0 HADD2.F32 R182, -RZ, R195.H0_H0 ;  /* 0x200000c3ffb60230 */ /* 0x000fe20000004100 */
[----:B------:R0:W5:Y:S01]  /*10e0*/  @P1 LDG.E.128 R68, desc[UR4][R158.64+0x10] ;  /* 0x000010049e441981 */ /* 0x000162000c1e1d00 */
[----:B------:R-:W-:Y:S02]  /*10f0*/  HADD2.F32 R195, -RZ, R114.H0_H0 ;  /* 0x20000072ffc37230 */ /* 0x000fe40000004100 */
[----:B------:R-:W-:Y:S01]  /*1100*/  FADD.FTZ R112, -R231, R134 ;  /* 0x00000086e7707221 */ /* 0x000fe20000010100 */
[--C-:B-1----:R-:W-:Y:S01]  /*1110*/  IMAD.WIDE.U32 R150, R180, 0x8, R196.reuse ;  /* 0x00000008b4967825 */ /* 0x102fe200078e00c4 */
[----:B------:R-:W5:Y:S04]  /*1120*/  @P1 LDG.E.128 R72, desc[UR4][R152.64] ;  /* 0x0000000498481981 */ /* 0x000f68000c1e1d00 */
[----:B------:R1:W5:Y:S01]  /*1130*/  @P1 LDG.E.128 R76, desc[UR4][R152.64+0x10] ;  /* 0x00001004984c1981 */ /* 0x000362000c1e1d00 */
[----:B0-----:R-:W-:-:S04]  /*1140*/  IMAD.WIDE.U32 R158, R185, 0x8, R196 ;  /* 0x00000008b99e7825 */ /* 0x001fc800078e00c4 */
[C---:B------:R-:W-:Y:S01]  /*1150*/  FADD.FTZ R214, -R231.reuse, R104 ;  /* 0x00000068e7d67221 */ /* 0x040fe20000010100 */
[----:B------:R-:W-:Y:S02]  /*1160*/  HADD2.F32 R135, -RZ, R137.H1_H1 ;  /* 0x30000089ff877230 */ /* 0x000fe40000004100 */
[----:B------:R-:W-:Y:S02]  /*1170*/  HADD2.F32 R212, -RZ, R102.H0_H0 ;  /* 0x20000066ffd47230 */ /* 0x000fe40000004100 */
[----:B------:R-:W-:Y:S01]  /*1180*/  FADD.FTZ R210, -R231, R106 ;  /* 0x0000006ae7d27221 */ /* 0x000fe20000010100 */
[----:B-1----:R-:W-:-:S04]  /*1190*/  IMAD.WIDE.U32 R152, R184, 0x8, R196 ;  /* 0x00000008b8987825 */ /* 0x002fc800078e00c4 */
[----:B------:R-:W-:Y:S01]  /*11a0*/  FADD.FTZ R183, -R231, R116 ;  /* 0x00000074e7b77221 */ /* 0x000fe20000010100 */
[--C-:B------:R-:W-:Y:S02]  /*11b0*/  HADD2.F32 R204, -RZ, R113.reuse.H0_H0 ;  /* 0x20000071ffcc7230 */ /* 0x100fe40000004100 */
[----:B------:R-:W-:Y:S02]  /*11c0*/  HADD2.F32 R205, -RZ, R113.H1_H1 ;  /* 0x30000071ffcd7230 */ /* 0x000fe40000004100 */
[--C-:B------:R-:W-:Y:S02]  /*11d0*/  HADD2.F32 R200, -RZ, R101.reuse.H0_H0 ;  /* 0x20000065ffc87230 */ /* 0x100fe40000004100 */
[----:B------:R-:W-:Y:S02]  /*11e0*/  HADD2.F32 R213, -RZ, R101.H1_H1 ;  /* 0x30000065ffd57230 */ /* 0x000fe40000004100 */
[----:B------:R-:W-:Y:S02]  /*11f0*/  HADD2.F32 R216, -RZ, R100.H0_H0 ;  /* 0x20000064ffd87230 */ /* 0x000fe40000004100 */
[----:B------:R-:W-:Y:S01]  /*1200*/  FMUL.FTZ R218, R181, R218 ;  /* 0x000000dab5da7220 */ /* 0x000fe20000410000 */
[----:B------:R-:W-:-:S02]  /*1210*/  HADD2.F32 R197, -RZ, R114.H1_H1 ;  /* 0x30000072ffc57230 */ /* 0x000fc40000004100 */
[----:B------:R-:W-:Y:S01]  /*1220*/  FADD.FTZ R114, -R231, R131 ;  /* 0x00000083e7727221 */ /* 0x000fe20000010100 */
[----:B------:R-:W-:Y:S02]  /*1230*/  HADD2.F32 R134, -RZ, R137.H0_H0 ;  /* 0x20000089ff867230 */ /* 0x000fe40000004100 */
[----:B------:R-:W-:Y:S01]  /*1240*/  FMUL.FTZ R214, R181, R214 ;  /* 0x000000d6b5d67220 */ /* 0x000fe20000410000 */
[--C-:B------:R-:W-:Y:S02]  /*1250*/  HADD2.F32 R137, -RZ, R138.reuse.H0_H0 ;  /* 0x2000008aff897230 */ /* 0x100fe40000004100 */
[C---:B------:R-:W-:Y:S01]  /*1260*/  FADD.FTZ R106, -R231.reuse, R109 ;  /* 0x0000006de76a7221 */ /* 0x040fe20000010100 */
[----:B------:R-:W-:Y:S02]  /*1270*/  HADD2.F32 R131, -RZ, R138.H1_H1 ;  /* 0x3000008aff837230 */ /* 0x000fe40000004100 */
[----:B------:R-:W-:Y:S01]  /*1280*/  FADD.FTZ R38, R212, R38 ;  /* 0x00000026d4267221 */ /* 0x000fe20000010000 */
[----:B------:R-:W4:Y:S01]  /*1290*/  LDL R138, [R1+0x5c] ;  /* 0x00005c00018a7983 */ /* 0x000f220000100800 */
[C---:B------:R-:W-:Y:S01]  /*12a0*/  FADD.FTZ R109, -R231.reuse, R121 ;  /* 0x00000079e76d7221 */ /* 0x040fe20000010100 */
[C---:B------:R-:W-:Y:S01]  /*12b0*/  FADD.FTZ R121, -R231.reuse, R133 ;  /* 0x00000085e7797221 */ /* 0x040fe20000010100 */
[----:B------:R-:W-:Y:S01]  /*12c0*/  FFMA.FTZ R6, R214, R212, R6 ;  /* 0x000000d4d6067223 */ /* 0x000fe20000010006 */
[----:B------:R-:W4:Y:S01]  /*12d0*/  LDL R133, [R1+0x58] ;  /* 0x0000580001857983 */ /* 0x000f220000100800 */
[----:B------:R-:W-:Y:S01]  /*12e0*/  FADD.FTZ R196, -R231, R118 ;  /* 0x00000076e7c47221 */ /* 0x000fe20000010100 */
[----:B------:R-:W-:Y:S01]  /*12f0*/  FMUL.FTZ R104, R181, R209 ;  /* 0x000000d1b5687220 */ /* 0x000fe20000410000 */
[----:B------:R-:W-:-:S02]  /*1300*/  HADD2.F32 R206, -RZ, R100.H1_H1 ;  /* 0x30000064ffce7230 */ /* 0x000fc40000004100 */
[----:B------:R-:W-:Y:S02]  /*1310*/  HADD2.F32 R207, -RZ, R103.H0_H0 ;  /* 0x20000067ffcf7230 */ /* 0x000fe40000004100 */
[C---:B------:R-:W-:Y:S01]  /*1320*/  FADD.FTZ R215, -R231.reuse, R99 ;  /* 0x00000063e7d77221 */ /* 0x040fe20000010100 */
[C---:B------:R-:W-:Y:S01]  /*1330*/  FADD.FTZ R211, -R231.reuse, R105 ;  /* 0x00000069e7d37221 */ /* 0x040fe20000010100 */
[----:B------:R-:W-:Y:S02]  /*1340*/  HADD2.F32 R102, -RZ, R102.H1_H1 ;  /* 0x30000066ff667230 */ /* 0x000fe40000004100 */
[C---:B------:R-:W-:Y:S01]  /*1350*/  FADD.FTZ R208, -R231.reuse, R107 ;  /* 0x0000006be7d07221 */ /* 0x040fe20000010100 */
[----:B------:R-:W-:Y:S01]  /*1360*/  FADD.FTZ R198, -R231, R119 ;  /* 0x00000077e7c67221 */ /* 0x000fe20000010100 */
[----:B------:R-:W-:Y:S01]  /*1370*/  FMUL.FTZ R210, R181, R210 ;  /* 0x000000d2b5d27220 */ /* 0x000fe20000410000 */
[----:B------:R-:W-:Y:S02]  /*1380*/  HADD2.F32 R199, -RZ, R115.H0_H0 ;  /* 0x20000073ffc77230 */ /* 0x000fe40000004100 */
[C---:B------:R-:W-:Y:S01]  /*1390*/  FADD.FTZ R201, -R231.reuse, R111 ;  /* 0x0000006fe7c97221 */ /* 0x040fe20000010100 */
[----:B------:R-:W-:Y:S01]  /*13a0*/  FADD.FTZ R217, -R231, R98 ;  /* 0x00000062e7d97221 */ /* 0x000fe20000010100 */
[----:B------:R-:W-:Y:S01]  /*13b0*/  FADD.FTZ R160, R126, R160 ;  /* 0x000000a07ea07221 */ /* 0x000fe20000010000 */
[----:B------:R-:W-:Y:S01]  /*13c0*/  FMUL.FTZ R194, R181, R194 ;  /* 0x000000c2b5c27220 */ /* 0x000fe20000410000 */
[----:B------:R-:W-:Y:S01]  /*13d0*/  FADD.FTZ R154, R195, R154 ;  /* 0x0000009ac39a7221 */ /* 0x000fe20000010000 */
[----:B------:R-:W-:Y:S01]  /*13e0*/  FADD.FTZ R161, R135, R161 ;  /* 0x000000a187a17221 */ /* 0x000fe20000010000 */
[----:B------:R-:W5:Y:S04]  /*13f0*/  LDG.E.64 R158, desc[UR4][R158.64] ;  /* 0x000000049e9e7981 */ /* 0x000f68000c1e1b00 */
[----:B------:R-:W5:Y:S04]  /*1400*/  LDG.E.64 R152, desc[UR4][R152.64] ;  /* 0x0000000498987981 */ /* 0x000f68000c1e1b00 */
[----:B------:R-:W5:Y:S01]  /*1410*/  LDG.E.64 R150, desc[UR4][R150.64] ;  /* 0x0000000496967981 */ /* 0x000f62000c1e1b00 */
[----:B--2---:R-:W-:-:S03]  /*1420*/  FMUL.FTZ R212, R136, R212 ;  /* 0x000000d488d47220 */ /* 0x004fc60000410000 */
[----:B------:R-:W2:Y:S01]  /*1430*/  LDL R136, [R1+0x40] ;  /* 0x0000400001887983 */ /* 0x000ea20000100800 */
[C---:B------:R-:W-:Y:S01]  /*1440*/  FADD.FTZ R116, -R231.reuse, R129 ;  /* 0x00000081e7747221 */ /* 0x040fe20000010100 */
[--C-:B---3--:R-:W-:Y:S02]  /*1450*/  HADD2.F32 R118, -RZ, R140.reuse.H0_H0 ;  /* 0x2000008cff767230 */ /* 0x108fe40000004100 */
[----:B------:R-:W-:Y:S02]  /*1460*/  HADD2.F32 R129, -RZ, R140.H1_H1 ;  /* 0x3000008cff817230 */ /* 0x000fe40000004100 */
[----:B------:R-:W3:Y:S01]  /*1470*/  LDL R140, [R1+0x50] ;  /* 0x00005000018c7983 */ /* 0x000ee20000100800 */
[----:B------:R-:W-:Y:S01]  /*1480*/  FADD.FTZ R113, -R231, R130 ;  /* 0x00000082e7717221 */ /* 0x000fe20000010100 */
[--C-:B------:R-:W-:Y:S02]  /*1490*/  HADD2.F32 R130, -RZ, R139.reuse.H0_H0 ;  /* 0x2000008bff827230 */ /* 0x100fe40000004100 */
[----:B------:R-:W-:-:S02]  /*14a0*/  HADD2.F32 R101, -RZ, R139.H1_H1 ;  /* 0x3000008bff657230 */ /* 0x000fc40000004100 */
[----:B------:R-:W3:Y:S01]  /*14b0*/  LDL R139, [R1+0x48] ;  /* 0x00004800018b7983 */ /* 0x000ee20000100800 */
[----:B------:R-:W-:Y:S01]  /*14c0*/  FADD.FTZ R34, R216, R34 ;  /* 0x00000022d8227221 */ /* 0x000fe20000010000 */
[----:B------:R-:W-:Y:S01]  /*14d0*/  FFMA.FTZ R2, R104, R216, R2 ;  /* 0x000000d868027223 */ /* 0x000fe20000010002 */
[----:B------:R-:W-:Y:S02]  /*14e0*/  HADD2.F32 R103, -RZ, R103.H1_H1 ;  /* 0x30000067ff677230 */ /* 0x000fe40000004100 */
[----:B------:R-:W-:Y:S01]  /*14f0*/  FADD.FTZ R33, R206, R33 ;  /* 0x00000021ce217221 */ /* 0x000fe20000010000 */
[----:B------:R-:W-:Y:S01]  /*1500*/  FFMA.FTZ R0, R218, R206, R0 ;  /* 0x000000ceda007223 */ /* 0x000fe20000010000 */
[----:B----4-:R-:W-:Y:S02]  /*1510*/  FMUL.FTZ R216, R138, R216 ;  /* 0x000000d88ad87220 */ /* 0x010fe40000410000 */
[----:B------:R-:W4:Y:S01]  /*1520*/  LDL R138, [R1+0x44] ;  /* 0x00004400018a7983 */ /* 0x000f220000100800 */
[----:B------:R-:W-:Y:S01]  /*1530*/  FMUL.FTZ R133, R133, R206 ;  /* 0x000000ce85857220 */ /* 0x000fe20000410000 */
[----:B--2---:R-:W-:-:S02]  /*1540*/  FMUL.FTZ R206, R136, R103 ;  /* 0x0000006788ce7220 */ /* 0x004fc40000410000 */
[----:B------:R-:W2:Y:S01]  /*1550*/  LDL R136, [R1+0x24] ;  /* 0x0000240001887983 */ /* 0x000ea20000100800 */
[----:B------:R-:W-:Y:S01]  /*1560*/  FMUL.FTZ R215, R181, R215 ;  /* 0x000000d7b5d77220 */ /* 0x000fe20000410000 */
[----:B------:R-:W-:-:S03]  /*1570*/  FADD.FTZ R35, R213, R35 ;  /* 0x00000023d5237221 */ /* 0x000fc60000010000 */
[-C--:B------:R-:W-:Y:S01]  /*1580*/  FFMA.FTZ R3, R215, R213.reuse, R3 ;  /* 0x000000d5d7037223 */ /* 0x080fe20000010003 */
[----:B---3--:R-:W-:Y:S02]  /*1590*/  FMUL.FTZ R213, R140, R213 ;  /* 0x000000d58cd57220 */ /* 0x008fe40000410000 */
[----:B------:R-:W3:Y:S01]  /*15a0*/  LDL R140, [R1+0x30] ;  /* 0x00003000018c7983 */ /* 0x000ee20000100800 */
[----:B------:R-:W-:Y:S01]  /*15b0*/  FMUL.FTZ R211, R181, R211 ;  /* 0x000000d3b5d37220 */ /* 0x000fe20000410000 */
[C---:B------:R-:W-:Y:S01]  /*15c0*/  FADD.FTZ R105, -R231.reuse, R108 ;  /* 0x0000006ce7697221 */ /* 0x040fe20000010100 */
[----:B------:R-:W-:Y:S01]  /*15d0*/  FADD.FTZ R119, -R231, R132 ;  /* 0x00000084e7777221 */ /* 0x000fe20000010100 */
[----:B------:R-:W-:Y:S01]  /*15e0*/  FMUL.FTZ R208, R181, R208 ;  /* 0x000000d0b5d07220 */ /* 0x000fe20000410000 */
[----:B------:R-:W-:Y:S01]  /*15f0*/  FADD.FTZ R108, -R231, R120 ;  /* 0x00000078e76c7221 */ /* 0x000fe20000010100 */
[----:B------:R-:W3:Y:S01]  /*1600*/  LDL R132, [R1+0x54] ;  /* 0x0000540001847983 */ /* 0x000ee20000100800 */
[----:B------:R-:W-:Y:S01]  /*1610*/  FADD.FTZ R37, R102, R37 ;  /* 0x0000002566257221 */ /* 0x000fe20000010000 */
[-C--:B------:R-:W-:Y:S01]  /*1620*/  FFMA.FTZ R5, R211, R102.reuse, R5 ;  /* 0x00000066d3057223 */ /* 0x080fe20000010005 */
[----:B------:R-:W-:Y:S01]  /*1630*/  FMUL.FTZ R209, R139, R102 ;  /* 0x000000668bd17220 */ /* 0x000fe20000410000 */
[----:B------:R-:W-:Y:S01]  /*1640*/  FADD.FTZ R120, -R231, R128 ;  /* 0x00000080e7787221 */ /* 0x000fe20000010100 */
[----:B------:R-:W3:Y:S01]  /*1650*/  LDL R102, [R1+0x20] ;  /* 0x0000200001667983 */ /* 0x000ee20000100800 */
[----:B------:R-:W-:-:S02]  /*1660*/  HADD2.F32 R128, -RZ, R141.H0_H0 ;  /* 0x2000008dff807230 */ /* 0x000fc40000004100 */
[----:B------:R-:W-:Y:S01]  /*1670*/  FADD.FTZ R39, R103, R39 ;  /* 0x0000002767277221 */ /* 0x000fe20000010000 */
[----:B------:R-:W-:Y:S02]  /*1680*/  HADD2.F32 R100, -RZ, R141.H1_H1 ;  /* 0x3000008dff647230 */ /* 0x000fe40000004100 */
[----:B------:R-:W-:Y:S01]  /*1690*/  FFMA.FTZ R7, R208, R103, R7 ;  /* 0x00000067d0077223 */ /* 0x000fe20000010007 */
[----:B------:R-:W3:Y:S04]  /*16a0*/  LDL R141, [R1+0x34] ;  /* 0x00003400018d7983 */ /* 0x000ee80000100800 */
[----:B------:R-:W3:Y:S01]  /*16b0*/  LDL R103, [R1+0x1c] ;  /* 0x00001c0001677983 */ /* 0x000ee20000100800 */
[----:B------:R-:W-:Y:S01]  /*16c0*/  FADD.FTZ R144, R207, R144 ;  /* 0x00000090cf907221 */ /* 0x000fe20000010000 */
[----:B------:R-:W-:Y:S01]  /*16d0*/  FFMA.FTZ R8, R210, R207, R8 ;  /* 0x000000cfd2087223 */ /* 0x000fe20000010008 */
[----:B------:R-:W-:Y:S01]  /*16e0*/  FMUL.FTZ R196, R181, R196 ;  /* 0x000000c4b5c47220 */ /* 0x000fe20000410000 */
[----:B------:R-:W3:Y:S01]  /*16f0*/  LDL R139, [R1+0x2c] ;  /* 0x00002c00018b7983 */ /* 0x000ee20000100800 */
[----:B------:R-:W-:-:S02]  /*1700*/  FADD.FTZ R156, R199, R156 ;  /* 0x0000009cc79c7221 */ /* 0x000fc40000010000 */
[----:B------:R-:W-:Y:S01]  /*1710*/  FFMA.FTZ R16, R196, R199, R16 ;  /* 0x000000c7c4107223 */ /* 0x000fe20000010010 */
[----:B----4-:R-:W-:Y:S02]  /*1720*/  FMUL.FTZ R207, R138, R207 ;  /* 0x000000cf8acf7220 */ /* 0x010fe40000410000 */
[----:B------:R-:W4:Y:S01]  /*1730*/  LDL R138, [R1+0x28] ;  /* 0x00002800018a7983 */ /* 0x000f220000100800 */
[----:B--2---:R-:W-:-:S03]  /*1740*/  FMUL.FTZ R199, R136, R199 ;  /* 0x000000c788c77220 */ /* 0x004fc60000410000 */
[----:B------:R-:W2:Y:S01]  /*1750*/  LDL R136, [R1+0x10] ;  /* 0x0000100001887983 */ /* 0x000ea20000100800 */
[C---:B------:R-:W-:Y:S01]  /*1760*/  FADD.FTZ R107, -R231.reuse, R110 ;  /* 0x0000006ee76b7221 */ /* 0x040fe20000010100 */
[C---:B------:R-:W-:Y:S01]  /*1770*/  FADD.FTZ R110, -R231.reuse, R122 ;  /* 0x0000007ae76e7221 */ /* 0x040fe20000010100 */
[----:B------:R-:W-:Y:S01]  /*1780*/  FADD.FTZ R111, -R231, R123 ;  /* 0x0000007be76f7221 */ /* 0x000fe20000010100 */
[--C-:B------:R-:W-:Y:S02]  /*1790*/  HADD2.F32 R123, -RZ, R143.reuse.H0_H0 ;  /* 0x2000008fff7b7230 */ /* 0x100fe40000004100 */
[----:B------:R-:W-:Y:S01]  /*17a0*/  FMUL.FTZ R201, R181, R201 ;  /* 0x000000c9b5c97220 */ /* 0x000fe20000410000 */
[----:B------:R-:W-:Y:S02]  /*17b0*/  HADD2.F32 R122, -RZ, R143.H1_H1 ;  /* 0x3000008fff7a7230 */ /* 0x000fe40000004100 */
[----:B------:R-:W2:Y:S01]  /*17c0*/  LDL R143, [R1+0x3c] ;  /* 0x00003c00018f7983 */ /* 0x000ea20000100800 */
[----:B------:R-:W-:Y:S01]  /*17d0*/  FADD.FTZ R98, -R231, R124 ;  /* 0x0000007ce7627221 */ /* 0x000fe20000010100 */
[----:B------:R-:W-:-:S02]  /*17e0*/  HADD2.F32 R99, -RZ, R142.H0_H0 ;  /* 0x2000008eff637230 */ /* 0x000fc40000004100 */
[----:B------:R-:W-:Y:S01]  /*17f0*/  FADD.FTZ R147, R205, R147 ;  /* 0x00000093cd937221 */ /* 0x000fe20000010000 */
[----:B------:R-:W-:Y:S02]  /*1800*/  HADD2.F32 R124, -RZ, R142.H1_H1 ;  /* 0x3000008eff7c7230 */ /* 0x000fe40000004100 */
[-C--:B------:R-:W-:Y:S01]  /*1810*/  FFMA.FTZ R11, R201, R205.reuse, R11 ;  /* 0x000000cdc90b7223 */ /* 0x080fe2000001000b */
[----:B------:R-:W2:Y:S01]  /*1820*/  LDL R142, [R1+0x38] ;  /* 0x00003800018e7983 */ /* 0x000ea20000100800 */
[----:B---3--:R-:W-:-:S03]  /*1830*/  FMUL.FTZ R205, R140, R205 ;  /* 0x000000cd8ccd7220 */ /* 0x008fc60000410000 */
[----:B------:R-:W3:Y:S01]  /*1840*/  LDL R140, [R1+0x14] ;  /* 0x00001400018c7983 */ /* 0x000ee20000100800 */
[----:B------:R-:W-:Y:S02]  /*1850*/  HADD2.F32 R115, -RZ, R115.H1_H1 ;  /* 0x30000073ff737230 */ /* 0x000fe40000004100 */
[C---:B------:R-:W-:Y:S01]  /*1860*/  FMUL.FTZ R217, R181.reuse, R217 ;  /* 0x000000d9b5d97220 */ /* 0x040fe20000410000 */
[C---:B------:R-:W-:Y:S01]  /*1870*/  FMUL.FTZ R107, R181.reuse, R107 ;  /* 0x0000006bb56b7220 */ /* 0x040fe20000410000 */
[----:B------:R-:W-:Y:S01]  /*1880*/  FMUL.FTZ R108, R181, R108 ;  /* 0x0000006cb56c7220 */ /* 0x000fe20000410000 */
[----:B------:R-:W-:Y:S01]  /*1890*/  FADD.FTZ R36, R200, R36 ;  /* 0x00000024c8247221 */ /* 0x000fe20000010000 */
[-C--:B------:R-:W-:Y:S01]  /*18a0*/  FFMA.FTZ R4, R217, R200.reuse, R4 ;  /* 0x000000c8d9047223 */ /* 0x080fe20000010004 */
[----:B------:R-:W-:Y:S01]  /*18b0*/  FMUL.FTZ R132, R132, R200 ;  /* 0x000000c884847220 */ /* 0x000fe20000410000 */
[-C--:B------:R-:W-:Y:S01]  /*18c0*/  FMUL.FTZ R200, R102, R115.reuse ;  /* 0x0000007366c87220 */ /* 0x080fe20000410000 */
[----:B------:R-:W-:Y:S01]  /*18d0*/  FADD.FTZ R148, R204, R148 ;  /* 0x00000094cc947221 */ /* 0x000fe20000010000 */
[-C--:B------:R-:W-:Y:S01]  /*18e0*/  FFMA.FTZ R12, R107, R204.reuse, R12 ;  /* 0x000000cc6b0c7223 */ /* 0x080fe2000001000c */
[----:B------:R-:W-:Y:S01]  /*18f0*/  FADD.FTZ R102, RZ, R216 ;  /* 0x000000d8ff667221 */ /* 0x000fe20000010000 */
[----:B------:R-:W-:Y:S01]  /*1900*/  FMUL.FTZ R204, R141, R204 ;  /* 0x000000cc8dcc7220 */ /* 0x000fe20000410000 */
[-C--:B------:R-:W-:Y:S01]  /*1910*/  FFMA.FTZ R18, R108, R126.reuse, R18 ;  /* 0x0000007e6c127223 */ /* 0x080fe20000010012 */
[----:B------:R-:W3:Y:S01]  /*1920*/  LDL R141, [R1+0x18] ;  /* 0x00001800018d7983 */ /* 0x000ee20000100800 */
[----:B------:R-:W-:Y:S01]  /*1930*/  FMUL.FTZ R126, R103, R126 ;  /* 0x0000007e677e7220 */ /* 0x000fe20000410000 */
[----:B------:R-:W-:Y:S01]  /*1940*/  FMUL.FTZ R198, R181, R198 ;  /* 0x000000c6b5c67220 */ /* 0x000fe20000410000 */
[----:B------:R-:W-:Y:S01]  /*1950*/  FFMA.FTZ R103, R104, R216, RZ ;  /* 0x000000d868677223 */ /* 0x000fe200000100ff */
[----:B------:R-:W-:Y:S01]  /*1960*/  FADD.FTZ R102, R102, R133 ;  /* 0x0000008566667221 */ /* 0x000fe20000010000 */
        /* <DEDUP_REMOVED lines=13> */
[----:B------:R-:W3:Y:S03]  /*1a40*/  LDL R139, [R1+0x8] ;  /* 0x00000800018b7983 */ /* 0x000ee60000100800 */
[----:B------:R-:W-:Y:S01]  /*1a50*/  FADD.FTZ R103, R103, R209 ;  /* 0x000000d167677221 */ /* 0x000fe20000010000 */
[----:B------:R-:W3:Y:S01]  /*1a60*/  LDL R115, [R1+0x4] ;  /* 0x0000040001737983 */ /* 0x000ee20000100800 */
[----:B------:R-:W-:Y:S01]  /*1a70*/  FFMA.FTZ R19, R111, R135, R19 ;  /* 0x000000876f137223 */ /* 0x000fe20000010013 */
[----:B----4-:R-:W-:-:S02]  /*1a80*/  FMUL.FTZ R197, R138, R197 ;  /* 0x000000c58ac57220 */ /* 0x010fc40000410000 */
[----:B------:R-:W4:Y:S01]  /*1a90*/  LDL R138, [R1+0xc] ;  /* 0x00000c00018a7983 */ /* 0x000f220000100800 */
[----:B--2---:R-:W-:Y:S01]  /*1aa0*/  FMUL.FTZ R135, R136, R135 ;  /* 0x0000008788877220 */ /* 0x004fe20000410000 */
[----:B------:R-:W-:Y:S01]  /*1ab0*/  FMUL.FTZ R136, R181, R98 ;  /* 0x00000062b5887220 */ /* 0x000fe20000410000 */
[----:B------:R-:W-:Y:S02]  /*1ac0*/  FADD.FTZ R98, R103, R207 ;  /* 0x000000cf67627221 */ /* 0x000fe40000010000 */
[----:B------:R-:W2:Y:S01]  /*1ad0*/  LDL R103, [R1] ;  /* 0x0000000001677983 */ /* 0x000ea20000100800 */
[----:B------:R-:W-:-:S04]  /*1ae0*/  FFMA.FTZ R102, R215, R213, R102 ;  /* 0x000000d5d7667223 */ /* 0x000fc80000010066 */
[----:B------:R-:W-:Y:S01]  /*1af0*/  FFMA.FTZ R102, R214, R212, R102 ;  /* 0x000000d4d6667223 */ /* 0x000fe20000010066 */
[----:B------:R-:W-:-:S03]  /*1b00*/  FMUL.FTZ R105, R181, R105 ;  /* 0x00000069b5697220 */ /* 0x000fc60000410000 */
[----:B------:R-:W-:Y:S01]  /*1b10*/  FFMA.FTZ R102, R211, R209, R102 ;  /* 0x000000d1d3667223 */ /* 0x000fe20000010066 */
[----:B------:R-:W-:-:S03]  /*1b20*/  FMUL.FTZ R106, R181, R106 ;  /* 0x0000006ab56a7220 */ /* 0x000fc60000410000 */
        /* <DEDUP_REMOVED lines=14> */
[----:B---3--:R-:W-:Y:S01]  /*1c10*/  FMUL.FTZ R134, R140, R134 ;  /* 0x000000868c867220 */ /* 0x008fe20000410000 */
        /* <DEDUP_REMOVED lines=32> */
[----:B------:R-:W0:Y:S01]  /*1e20*/  S2R R231, SR_TID.X ;  /* 0x0000000000e77919 */ /* 0x000e220000002100 */
[----:B------:R-:W-:Y:S01]  /*1e30*/  FMUL.FTZ R141, R115, R130 ;  /* 0x00000082738d7220 */ /* 0x000fe20000410000 */
[C---:B------:R-:W-:Y:S01]  /*1e40*/  FMUL.FTZ R120, R181.reuse, R120 ;  /* 0x00000078b5787220 */ /* 0x040fe20000410000 */
[----:B------:R-:W-:Y:S01]  /*1e50*/  FMUL.FTZ R116, R181, R116 ;  /* 0x00000074b5747220 */ /* 0x000fe20000410000 */
[----:B------:R-:W-:-:S02]  /*1e60*/  FADD.FTZ R170, R118, R170 ;  /* 0x000000aa76aa7221 */ /* 0x000fc40000010000 */
        /* <DEDUP_REMOVED lines=8> */
[----:B----4-:R-:W-:Y:S01]  /*1ef0*/  FMUL.FTZ R137, R138, R137 ;  /* 0x000000898a897220 */ /* 0x010fe20000410000 */
[----:B------:R-:W-:-:S03]  /*1f00*/  FMUL.FTZ R138, R181, R125 ;  /* 0x0000007db58a7220 */ /* 0x000fc60000410000 */
        /* <DEDUP_REMOVED lines=8> */
[----:B------:R-:W-:Y:S01]  /*1f90*/  FMUL.FTZ R115, R249, R100 ;  /* 0x00000064f9737220 */ /* 0x000fe20000410000 */
[C---:B------:R-:W-:Y:S01]  /*1fa0*/  FMUL.FTZ R121, R181.reuse, R121 ;  /* 0x00000079b5797220 */ /* 0x040fe20000410000 */
        /* <DEDUP_REMOVED lines=12> */
[----:B0-----:R-:W-:Y:S01]  /*2070*/  SHF.R.U32.HI R131, RZ, 0x5, R231 ;  /* 0x00000005ff837819 */ /* 0x001fe200000116e7 */
[----:B------:R-:W-:Y:S01]  /*2080*/  FADD.FTZ R176, R99, R176 ;  /* 0x000000b063b07221 */ /* 0x000fe20000010000 */
[----:B------:R-:W-:Y:S01]  /*2090*/  FFMA.FTZ R30, R119, R99, R30 ;  /* 0x00000063771e7223 */ /* 0x000fe2000001001e */
[----:B------:R-:W-:Y:S01]  /*20a0*/  FADD.FTZ R177, R122, R177 ;  /* 0x000000b17ab17221 */ /* 0x000fe20000010000 */
[-C--:B------:R-:W-:Y:S01]  /*20b0*/  FFMA.FTZ R31, R117, R122.reuse, R31 ;  /* 0x0000007a751f7223 */ /* 0x080fe2000001001f */
[----:B------:R-:W-:Y:S01]  /*20c0*/  UMOV UR6, 0xffffffff ;  /* 0xffffffff00067882 */ /* 0x000fe20000000000 */
[----:B------:R-:W-:Y:S01]  /*20d0*/  FMUL.FTZ R122, R245, R122 ;  /* 0x0000007af57a7220 */ /* 0x000fe20000410000 */
[----:B------:R-:W-:Y:S01]  /*20e0*/  LOP3.LUT R98, R131, 0x7fffff8, RZ, 0xc0, !PT ;  /* 0x07fffff883627812 */ /* 0x000fe200078ec0ff */
[----:B------:R-:W-:Y:S01]  /*20f0*/  FADD.FTZ R168, R130, R168 ;  /* 0x000000a882a87221 */ /* 0x000fe20000010000 */
[----:B------:R-:W-:Y:S01]  /*2100*/  LOP3.LUT P1, RZ, R231, 0x1f, RZ, 0xc0, !PT ;  /* 0x0000001fe7ff7812 */ /* 0x000fe2000782c0ff */
[----:B------:R-:W-:Y:S01]  /*2110*/  FFMA.FTZ R24, R140, R130, R24 ;  /* 0x000000828c187223 */ /* 0x000fe20000010018 */
[----:B------:R-:W-:Y:S01]  /*2120*/  FADD.FTZ R165, R101, R165 ;  /* 0x000000a565a57221 */ /* 0x000fe20000010000 */
[-C--:B------:R-:W-:Y:S01]  /*2130*/  FFMA.FTZ R23, R142, R101.reuse, R23 ;  /* 0x000000658e177223 */ /* 0x080fe20000010017 */
[----:B------:R-:W-:Y:S01]  /*2140*/  FADD.FTZ R171, R100, R171 ;  /* 0x000000ab64ab7221 */ /* 0x000fe20000010000 */
[----:B------:R-:W-:Y:S01]  /*2150*/  FFMA.FTZ R27, R114, R100, R27 ;  /* 0x00000064721b7223 */ /* 0x000fe2000001001b */
[----:B------:R-:W-:Y:S01]  /*2160*/  @!P4 IADD3 R98, R98, 0x8, RZ ;  /* 0x000000086262c810 */ /* 0x000fe20007ffe0ff */
        /* <DEDUP_REMOVED lines=38> */
.L_x_9341:
[----:B------:R-:W2:Y:S01]  /*23d0*/  S2R R101, SR_CgaCtaId ;  /* 0x0000000000657919 */ /* 0x000ea20000008800 */
[----:B01----:R-:W-:Y:S01]  /*23e0*/  FADD.FTZ R97, R97, R100 ;  /* 0x0000006461617221 */ /* 0x003fe20000010000 */
[----:B------:R-:W-:Y:S01]  /*23f0*/  @!P1 LOP3.LUT R100, R131, 0x7, RZ, 0xc0, !PT ;  /* 0x0000000783649812 */ /* 0x000fe200078ec0ff */
[----:B------:R-:W-:Y:S01]  /*2400*/  FADD.FTZ R96, R99, R96 ;  /* 0x0000006063607221 */ /* 0x000fe20000010000 */
[----:B------:R-:W-:Y:S01]  /*2410*/  MOV R130, 0x400 ;  /* 0x0000040000827802 */ /* 0x000fe20000000f00 */
[----:B------:R-:W-:Y:S05]  /*2420*/  WARPSYNC.ALL ;  /* 0x0000000000007948 */ /* 0x000fea0003800000 */
[----:B------:R-:W-:-:S02]  /*2430*/  @!P1 IADD3 R100, R98, R100, RZ ;  /* 0x0000006462649210 */ /* 0x000fc40007ffe0ff */
[----:B--2---:R-:W-:-:S04]  /*2440*/  LEA R130, R101, R130, 0x18 ;  /* 0x0000008265827211 */ /* 0x004fc800078ec0ff */
[-C--:B------:R-:W-:Y:S02]  /*2450*/  @!P1 LEA R100, R100, R130.reuse, 0x3 ;  /* 0x0000008264649211 */ /* 0x080fe400078e18ff */
[----:B------:R-:W-:-:S03]  /*2460*/  LEA R130, R98, R130, 0x3 ;  /* 0x0000008262827211 */ /* 0x000fc600078e18ff */
[----:B------:R-:W-:Y:S01]  /*2470*/  @!P1 STS.64 [R100+0x8000], R96 ;  /* 0x0080006064009388 */ /* 0x000fe20000000a00 */
[----:B------:R-:W-:Y:S06]  /*2480*/  BAR.SYNC.DEFER_BLOCKING 0x0 ;  /* 0x0000000000007b1d */ /* 0x000fec0000010000 */
        /* <DEDUP_REMOVED lines=15> */
[----:B------:R-:W-:Y:S02]  /*2580*/  FADD.FTZ R101, R103, R101 ;  /* 0x0000006567657221 */ /* 0x000fe40000010000 */
[----:B------:R-:W1:Y:S02]  /*2590*/  LDC.64 R102, c[0x0][0x220] ;  /* 0x00008800ff667b82 */ /* 0x000e640000000a00 */
[----:B0-----:R-:W-:Y:S01]  /*25a0*/  FADD.FTZ R97, R101, R97 ;  /* 0x0000006165617221 */ /* 0x001fe20000010000 */
[----:B------:R-:W-:-:S03]  /*25b0*/  FADD.FTZ R100, R100, R96 ;  /* 0x0000006064647221 */ /* 0x000fc60000010000 */
[----:B------:R-:W-:Y:S01]  /*25c0*/  FADD.FTZ R131, R99, R97 ;  /* 0x0000006163837221 */ /* 0x000fe20000010000 */
[----:B-1----:R-:W-:-:S04]  /*25d0*/  IMAD.WIDE.U32 R96, R191, 0x10, R102 ;  /* 0x00000010bf607825 */ /* 0x002fc800078e0066 */
        /* <DEDUP_REMOVED lines=16> */
[----:B------:R-:W-:Y:S01]  /*26e0*/  FADD.FTZ R101, R133, -R101 ;  /* 0x8000006585657221 */ /* 0x000fe20000010000 */
[----:B------:R-:W-:Y:S01]  /*26f0*/  FADD.FTZ R132, R132, -R217 ;  /* 0x800000d984847221 */ /* 0x000fe20000010000 */
[----:B------:R-:W-:Y:S01]  /*2700*/  CS2R R216, SRZ ;  /* 0x0000000000d87805 */ /* 0x000fe2000001ff00 */
[C---:B------:R-:W-:Y:S01]  /*2710*/  FMUL.FTZ R100, R181.reuse, R104 ;  /* 0x00000068b5647220 */ /* 0x040fe20000410000 */
[----:B------:R-:W-:Y:S01]  /*2720*/  FMUL.FTZ R101, R181, R101 ;  /* 0x00000065b5657220 */ /* 0x000fe20000410000 */
[-CC-:B------:R-:W-:Y:S01]  /*2730*/  FFMA.FTZ R215, R215, R131.reuse, R130.reuse ;  /* 0x00000083d7d77223 */ /* 0x180fe20000010082 */
[-C--:B------:R-:W-:Y:S01]  /*2740*/  FFMA.FTZ R214, R214, R131.reuse, R130 ;  /* 0x00000083d6d67223 */ /* 0x080fe20000010082 */
[----:B------:R-:W-:Y:S01]  /*2750*/  @P1 FADD.FTZ R100, R56, R100 ;  /* 0x0000006438641221 */ /* 0x000fe20000010000 */
[----:B------:R-:W-:Y:S01]  /*2760*/  @P1 FADD.FTZ R101, R57, R101 ;  /* 0x0000006539651221 */ /* 0x000fe20000010000 */
[----:B------:R-:W-:Y:S01]  /*2770*/  FADD.FTZ R215, R213, -R215 ;  /* 0x800000d7d5d77221 */ /* 0x000fe20000010000 */
[----:B------:R-:W-:Y:S01]  /*2780*/  FADD.FTZ R212, R212, -R214 ;  /* 0x800000d6d4d47221 */ /* 0x000fe20000010000 */
[----:B------:R-:W-:Y:S01]  /*2790*/  FMUL.FTZ R103, R100, R182 ;  /* 0x000000b664677220 */ /* 0x000fe20000410000 */
[----:B------:R-:W-:Y:S01]  /*27a0*/  @P2 HADD2.F32 R133, -RZ, R52.H0_H0 ;  /* 0x20000034ff852230 */ /* 0x000fe20000004100 */
[----:B------:R-:W-:Y:S01]  /*27b0*/  MOV R213, RZ ;  /* 0x000000ff00d57202 */ /* 0x000fe20000000f00 */
[----:B------:R-:W-:Y:S01]  /*27c0*/  FMUL.FTZ R214, R181, R212 ;  /* 0x000000d4b5d67220 */ /* 0x000fe20000410000 */
[----:B------:R-:W-:Y:S01]  /*27d0*/  FMUL.FTZ R103, R103, UR11 ;  /* 0x0000000b67677c20 */ /* 0x000fe20008410000 */
[----:B------:R-:W-:Y:S01]  /*27e0*/  HFMA2.MMA R212, -RZ, RZ, 0, 0 ;  /* 0x00000000ffd47435 */ /* 0x000fe200000001ff */
[----:B------:R-:W-:Y:S01]  /*27f0*/  ISETP.NE.AND.EX P3, PT, RZ, UR13, PT, P3 ;  /* 0x0000000dff007c0c */ /* 0x000fe2000bf65330 */
[----:B------:R-:W-:Y:S01]  /*2800*/  @P1 FADD.FTZ R214, R60, R214 ;  /* 0x000000d63cd61221 */ /* 0x000fe20000010000 */
[-CC-:B------:R-:W-:Y:S01]  /*2810*/  FFMA.FTZ R211, R211, R131.reuse, R130.reuse ;  /* 0x00000083d3d37223 */ /* 0x180fe20000010082 */
[----:B------:R-:W-:Y:S01]  /*2820*/  LOP3.LUT P5, RZ, R167, 0xff00, RZ, 0xc0, !PT ;  /* 0x0000ff00a7ff7812 */ /* 0x000fe200078ac0ff */
[----:B------:R-:W-:Y:S01]  /*2830*/  FFMA.FTZ R210, R210, R131, R130 ;  /* 0x00000083d2d27223 */ /* 0x000fe20000010082 */
[----:B------:R-:W-:Y:S01]  /*2840*/  SEL R100, R100, R88, P3 ;  /* 0x0000005864647207 */ /* 0x000fe20001800000 */
[----:B------:R-:W-:Y:S01]  /*2850*/  FADD.FTZ R211, R209, -R211 ;  /* 0x800000d3d1d37221 */ /* 0x000fe20000010000 */
[----:B------:R-:W-:Y:S01]  /*2860*/  LOP3.LUT P6, RZ, R167, 0xff0000, RZ, 0xc0, !PT ;  /* 0x00ff0000a7ff7812 */ /* 0x000fe200078cc0ff */
[----:B------:R-:W-:-:S04]  /*2870*/  FADD.FTZ R207, R207, -R210 ;  /* 0x800000d2cfcf7221 */ /* 0x000fc80000010000 */
[----:B------:R-:W-:-:S04]  /*2880*/  FMUL.FTZ R207, R181, R207 ;  /* 0x000000cfb5cf7220 */ /* 0x000fc80000410000 */
[----:B------:R-:W-:Y:S01]  /*2890*/  @P1 FADD.FTZ R207, R62, R207 ;  /* 0x000000cf3ecf1221 */ /* 0x000fe20000010000 */
[----:B--2---:R-:W-:-:S05]  /*28a0*/  @P2 HADD2.F32 R104, -RZ, R96.H0_H0 ;  /* 0x20000060ff682230 */ /* 0x004fca0000004100 */
[C---:B------:R-:W-:Y:S01]  /*28b0*/  @P2 FMUL.FTZ R102, R103.reuse, R104 ;  /* 0x0000006867662220 */ /* 0x040fe20000410000 */
[----:B------:R-:W-:Y:S01]  /*28c0*/  MOV R104, RZ ;  /* 0x000000ff00687202 */ /* 0x000fe20000000f00 */
[----:B------:R-:W-:Y:S01]  /*28d0*/  @P2 FMUL.FTZ R104, R103, R133 ;  /* 0x0000008567682220 */ /* 0x000fe20000410000 */
[----:B------:R-:W-:Y:S01]  /*28e0*/  LOP3.LUT P2, RZ, R166, 0xff00, RZ, 0xc0, !PT ;  /* 0x0000ff00a6ff7812 */ /* 0x000fe2000784c0ff */
[C---:B------:R-:W-:Y:S01]  /*28f0*/  FMUL.FTZ R133, R101.reuse, R182 ;  /* 0x000000b665857220 */ /* 0x040fe20000410000 */
[----:B------:R-:W-:Y:S01]  /*2900*/  FADD.FTZ R187, R102, R187 ;  /* 0x000000bb66bb7221 */ /* 0x000fe20000010000 */
[----:B------:R-:W-:-:S10]  /*2910*/  SEL R101, R101, R89, P3 ;  /* 0x0000005965657207 */ /* 0x000fd40001800000 */
[----:B------:R-:W-:Y:S02]  /*2920*/  @P2 HADD2.F32 R103, -RZ, R96.H1_H1 ;  /* 0x30000060ff672230 */ /* 0x000fe40000004100 */
[----:B------:R-:W-:Y:S01]  /*2930*/  FMUL.FTZ R96, R133, UR11 ;  /* 0x0000000b85607c20 */ /* 0x000fe20008410000 */
[----:B------:R-:W-:Y:S01]  /*2940*/  HFMA2.MMA R133, -RZ, RZ, 0, 0 ;  /* 0x00000000ff857435 */ /* 0x000fe200000001ff */
[----:B------:R-:W-:-:S05]  /*2950*/  @P2 HADD2.F32 R102, -RZ, R52.H1_H1 ;  /* 0x30000034ff662230 */ /* 0x000fca0000004100 */
[C---:B------:R-:W-:Y:S01]  /*2960*/  @P2 FMUL.FTZ R133, R96.reuse, R103 ;  /* 0x0000006760852220 */ /* 0x040fe20000410000 */
[----:B------:R-:W-:Y:S01]  /*2970*/  @P2 FMUL.FTZ R217, R96, R102 ;  /* 0x0000006660d92220 */ /* 0x000fe20000410000 */
[----:B------:R-:W-:Y:S01]  /*2980*/  LOP3.LUT P2, RZ, R166, 0xff0000, RZ, 0xc0, !PT ;  /* 0x00ff0000a6ff7812 */ /* 0x000fe2000784c0ff */
[----:B------:R-:W-:Y:S01]  /*2990*/  FMUL.FTZ R102, R181, R132 ;  /* 0x00000084b5667220 */ /* 0x000fe20000410000 */
[----:B------:R-:W-:-:S03]  /*29a0*/  MOV R132, RZ ;  /* 0x000000ff00847202 */ /* 0x000fc60000000f00 */
[----:B------:R-:W-:-:S04]  /*29b0*/  @P1 FADD.FTZ R102, R58, R102 ;  /* 0x000000663a661221 */ /* 0x000fc80000010000 */
[C---:B------:R-:W-:Y:S01]  /*29c0*/  FMUL.FTZ R96, R102.reuse, R182 ;  /* 0x000000b666607220 */ /* 0x040fe20000410000 */
[----:B------:R-:W-:-:S03]  /*29d0*/  SEL R102, R102, R90, P3 ;  /* 0x0000005a66667207 */ /* 0x000fc60001800000 */
[----:B------:R-:W-:Y:S02]  /*29e0*/  @P2 HADD2.F32 R103, -RZ, R97.H0_H0 ;  /* 0x20000061ff672230 */ /* 0x000fe40000004100 */
[----:B------:R-:W-:-:S04]  /*29f0*/  FMUL.FTZ R96, R96, UR11 ;  /* 0x0000000b60607c20 */ /* 0x000fc80008410000 */
[----:B------:R-:W-:Y:S01]  /*2a00*/  @P2 FMUL.FTZ R132, R96, R103 ;  /* 0x0000006760842220 */ /* 0x000fe20000410000 */
[----:B------:R-:W-:-:S05]  /*2a10*/  @P2 HADD2.F32 R103, -RZ, R53.H0_H0 ;  /* 0x20000035ff672230 */ /* 0x000fca0000004100 */
[----:B------:R-:W-:Y:S01]  /*2a20*/  @P2 FMUL.FTZ R216, R96, R103 ;  /* 0x0000006760d82220 */ /* 0x000fe20000410000 */
[----:B------:R-:W-:Y:S01]  /*2a30*/  LOP3.LUT P2, RZ, R166, 0xff000000, RZ, 0xc0, !PT ;  /* 0xff000000a6ff7812 */ /* 0x000fe2000784c0ff */
[----:B------:R-:W-:Y:S01]  /*2a40*/  FMUL.FTZ R103, R181, R215 ;  /* 0x000000d7b5677220 */ /* 0x000fe20000410000 */
[----:B------:R-:W-:-:S03]  /*2a50*/  HFMA2.MMA R166, -RZ, RZ, 0, 0 ;  /* 0x00000000ffa67435 */ /* 0x000fc600000001ff */
[----:B------:R-:W-:-:S04]  /*2a60*/  @P1 FADD.FTZ R103, R59, R103 ;  /* 0x000000673b671221 */ /* 0x000fc80000010000 */
[C---:B------:R-:W-:Y:S01]  /*2a70*/  FMUL.FTZ R96, R103.reuse, R182 ;  /* 0x000000b667607220 */ /* 0x040fe20000410000 */
[----:B------:R-:W-:-:S03]  /*2a80*/  SEL R103, R103, R91, P3 ;  /* 0x0000005b67677207 */ /* 0x000fc60001800000 */
[----:B------:R-:W-:Y:S02]  /*2a90*/  @P2 HADD2.F32 R97, -RZ, R97.H1_H1 ;  /* 0x30000061ff612230 */ /* 0x000fe40000004100 */
[----:B------:R-:W-:-:S04]  /*2aa0*/  FMUL.FTZ R96, R96, UR11 ;  /* 0x0000000b60607c20 */ /* 0x000fc80008410000 */
[----:B------:R-:W-:Y:S01]  /*2ab0*/  @P2 FMUL.FTZ R166, R96, R97 ;  /* 0x0000006160a62220 */ /* 0x000fe20000410000 */
[----:B------:R-:W-:-:S05]  /*2ac0*/  @P2 HADD2.F32 R97, -RZ, R53.H1_H1 ;  /* 0x30000035ff612230 */ /* 0x000fca0000004100 */
[----:B------:R-:W-:Y:S01]  /*2ad0*/  @P2 FMUL.FTZ R213, R96, R97 ;  /* 0x0000006160d52220 */ /* 0x000fe20000410000 */
[----:B------:R-:W-:Y:S01]  /*2ae0*/  LOP3.LUT P2, RZ, R167, 0xff, RZ, 0xc0, !PT ;  /* 0x000000ffa7ff7812 */ /* 0x000fe2000784c0ff */
[----:B------:R-:W-:-:S04]  /*2af0*/  FMUL.FTZ R96, R214, R182 ;  /* 0x000000b6d6607220 */ /* 0x000fc80000410000 */
[----:B------:R-:W-:-:S08]  /*2b00*/  FMUL.FTZ R96, R96, UR11 ;  /* 0x0000000b60607c20 */ /* 0x000fd00008410000 */
[----:B------:R-:W-:-:S05]  /*2b10*/  @P2 HADD2.F32 R97, -RZ, R98.H0_H0 ;  /* 0x20000062ff612230 */ /* 0x000fca0000004100 */
[----:B------:R-:W-:Y:S01]  /*2b20*/  @P2 FMUL.FTZ R172, R96, R97 ;  /* 0x0000006160ac2220 */ /* 0x000fe20000410000 */
[----:B------:R-:W-:-:S05]  /*2b30*/  @P2 HADD2.F32 R97, -RZ, R54.H0_H0 ;  /* 0x20000036ff612230 */ /* 0x000fca0000004100 */
[----:B------:R-:W-:Y:S01]  /*2b40*/  @P2 FMUL.FTZ R212, R96, R97 ;  /* 0x0000006160d42220 */ /* 0x000fe20000410000 */
[----:B------:R-:W-:-:S04]  /*2b50*/  ISETP.NE.U32.AND P2, PT, RZ, UR12, PT ;  /* 0x0000000cff007c0c */ /* 0x000fc8000bf45070 */
[----:B------:R-:W-:-:S13]  /*2b60*/  ISETP.NE.AND.EX P2, PT, RZ, UR13, PT, P2 ;  /* 0x0000000dff007c0c */ /* 0x000fda000bf45320 */
[----:B------:R-:W0:Y:S02]  /*2b70*/  @P2 LDC.64 R96, c[0x0][0x308] ;  /* 0x0000c200ff602b82 */ /* 0x000e240000000a00 */
[----:B0-----:R-:W-:-:S05]  /*2b80*/  @P2 IMAD.WIDE.U32 R96, R191, 0x20, R96 ;  /* 0x00000020bf602825 */ /* 0x001fca00078e0060 */
[----:B------:R0:W-:Y:S02]  /*2b90*/  @P2 STG.E.128 desc[UR4][R96.64], R100 ;  /* 0x0000006460002986 */ /* 0x0001e4000c101d04 */
[----:B0-----:R-:W-:Y:S01]  /*2ba0*/  FMUL.FTZ R101, R181, R211 ;  /* 0x000000d3b5657220 */ /* 0x001fe20000410000 */
[----:B------:R-:W-:Y:S02]  /*2bb0*/  @P5 HADD2.F32 R102, -RZ, R98.H1_H1 ;  /* 0x30000062ff665230 */ /* 0x000fe40000004100 */
[----:B------:R-:W-:Y:S01]  /*2bc0*/  FFMA.FTZ R100, R208, R131, R130 ;  /* 0x00000083d0647223 */ /* 0x000fe20000010082 */
[----:B------:R-:W0:Y:S01]  /*2bd0*/  LDC.64 R210, c[0x0][0x220] ;  /* 0x00008800ffd27b82 */ /* 0x000e220000000a00 */
[----:B------:R-:W-:Y:S02]  /*2be0*/  @P1 FADD.FTZ R101, R61, R101 ;  /* 0x000000653d651221 */ /* 0x000fe40000010000 */
[----:B------:R-:W-:Y:S01]  /*2bf0*/  FADD.FTZ R100, R206, -R100 ;  /* 0x80000064ce647221 */ /* 0x000fe20000010000 */
[----:B------:R-:W-:Y:S01]  /*2c00*/  MOV R206, RZ ;  /* 0x000000ff00ce7202 */ /* 0x000fe20000000f00 */
[C---:B------:R-:W-:Y:S01]  /*2c10*/  FMUL.FTZ R103, R101.reuse, R182 ;  /* 0x000000b665677220 */ /* 0x040fe20000410000 */
[----:B------:R-:W-:-:S02]  /*2c20*/  SEL R101, R101, R93, P3 ;  /* 0x0000005d65657207 */ /* 0x000fc40001800000 */
[----:B------:R-:W1:Y:S01]  /*2c30*/  LDC.64 R208, c[0x0][0x2f8] ;  /* 0x0000be00ffd07b82 */ /* 0x000e620000000a00 */
[----:B------:R-:W-:-:S04]  /*2c40*/  FMUL.FTZ R98, R103, UR11 ;  /* 0x0000000b67627c20 */ /* 0x000fc80008410000 */
[----:B------:R-:W-:Y:S01]  /*2c50*/  @P5 FMUL.FTZ R173, R98, R102 ;  /* 0x0000006662ad5220 */ /* 0x000fe20000410000 */
[----:B------:R-:W-:-:S05]  /*2c60*/  @P5 HADD2.F32 R102, -RZ, R54.H1_H1 ;  /* 0x30000036ff665230 */ /* 0x000fca0000004100 */
[----:B------:R-:W-:Y:S01]  /*2c70*/  @P5 FMUL.FTZ R206, R98, R102 ;  /* 0x0000006662ce5220 */ /* 0x000fe20000410000 */
[----:B------:R-:W-:Y:S01]  /*2c80*/  FMUL.FTZ R98, R181, R100 ;  /* 0x00000064b5627220 */ /* 0x000fe20000410000 */
[----:B------:R-:W-:Y:S02]  /*2c90*/  SEL R100, R214, R92, P3 ;  /* 0x0000005cd6647207 */ /* 0x000fe40001800000 */
[----:B------:R-:W-:Y:S01]  /*2ca0*/  SEL R102, R207, R94, P3 ;  /* 0x0000005ecf667207 */ /* 0x000fe20001800000 */
[----:B------:R-:W-:Y:S01]  /*2cb0*/  @P1 FADD.FTZ R98, R63, R98 ;  /* 0x000000623f621221 */ /* 0x000fe20000010000 */
[----:B------:R-:W-:Y:S01]  /*2cc0*/  LOP3.LUT P5, RZ, R167, 0xff000000, RZ, 0xc0, !PT ;  /* 0xff000000a7ff7812 */ /* 0x000fe200078ac0ff */
[----:B------:R-:W-:-:S03]  /*2cd0*/  HFMA2.MMA R167, -RZ, RZ, 0, 0 ;  /* 0x00000000ffa77435 */ /* 0x000fc600000001ff */
[C---:B------:R-:W-:Y:S01]  /*2ce0*/  SEL R103, R98.reuse, R95, P3 ;  /* 0x0000005f62677207 */ /* 0x040fe20001800000 */
[----:B------:R-:W-:-:S04]  /*2cf0*/  FMUL.FTZ R98, R98, R182 ;  /* 0x000000b662627220 */ /* 0x000fc80000410000 */
[----:B------:R2:W-:Y:S01]  /*2d00*/  @P2 STG.E.128 desc[UR4][R96.64+0x10], R100 ;  /* 0x0000106460002986 */ /* 0x0005e2000c101d04 */
[----:B------:R-:W-:Y:S01]  /*2d10*/  FMUL.FTZ R98, R98, UR11 ;  /* 0x0000000b62627c20 */ /* 0x000fe20008410000 */
[----:B--2---:R-:W-:Y:S01]  /*2d20*/  FMUL.FTZ R96, R207, R182 ;  /* 0x000000b6cf607220 */ /* 0x004fe20000410000 */
[----:B------:R-:W-:Y:S01]  /*2d30*/  @P6 HADD2.F32 R97, -RZ, R99.H0_H0 ;  /* 0x20000063ff616230 */ /* 0x000fe20000004100 */
[----:B------:R-:W-:Y:S02]  /*2d40*/  MOV R103, RZ ;  /* 0x000000ff00677202 */ /* 0x000fe40000000f00 */
[----:B------:R-:W-:Y:S01]  /*2d50*/  FMUL.FTZ R96, R96, UR11 ;  /* 0x0000000b60607c20 */ /* 0x000fe20008410000 */
[----:B------:R-:W-:Y:S02]  /*2d60*/  F2FP.F16.F32.PACK_AB R100, R217, R104 ;  /* 0x00000068d964723e */ /* 0x000fe400000000ff */
[----:B------:R-:W-:Y:S01]  /*2d70*/  F2FP.F16.F32.PACK_AB R101, R213, R216 ;  /* 0x000000d8d565723e */ /* 0x000fe200000000ff */
[----:B------:R-:W-:Y:S01]  /*2d80*/  @P6 FMUL.FTZ R167, R96, R97 ;  /* 0x0000006160a76220 */ /* 0x000fe20000410000 */
[----:B------:R-:W-:Y:S01]  /*2d90*/  @P6 HADD2.F32 R97, -RZ, R55.H0_H0 ;  /* 0x20000037ff616230 */ /* 0x000fe20000004100 */
[----:B------:R-:W-:-:S04]  /*2da0*/  F2FP.F16.F32.PACK_AB R102, R206, R212 ;  /* 0x000000d4ce66723e */ /* 0x000fc800000000ff */
[----:B------:R-:W-:Y:S01]  /*2db0*/  @P6 FMUL.FTZ R103, R96, R97 ;  /* 0x0000006160676220 */ /* 0x000fe20000410000 */
[----:B------:R-:W-:Y:S01]  /*2dc0*/  HFMA2.MMA R96, -RZ, RZ, 0, 0 ;  /* 0x00000000ff607435 */ /* 0x000fe200000001ff */
[----:B------:R-:W-:-:S05]  /*2dd0*/  @P5 HADD2.F32 R97, -RZ, R55.H1_H1 ;  /* 0x30000037ff615230 */ /* 0x000fca0000004100 */
[----:B------:R-:W-:-:S05]  /*2de0*/  @P5 FMUL.FTZ R96, R98, R97 ;  /* 0x0000006162605220 */ /* 0x000fca0000410000 */
[----:B------:R-:W-:Y:S01]  /*2df0*/  F2FP.F16.F32.PACK_AB R103, R96, R103 ;  /* 0x000000676067723e */ /* 0x000fe200000000ff */
[----:B-1----:R-:W-:-:S05]  /*2e00*/  IMAD.WIDE.U32 R96, R191, 0x10, R208 ;  /* 0x00000010bf607825 */ /* 0x002fca00078e00d0 */
[----:B------:R0:W-:Y:S02]  /*2e10*/  STG.E.128 desc[UR4][R96.64], R100 ;  /* 0x0000006460007986 */ /* 0x0001e4000c101d04 */
[----:B0-----:R-:W-:Y:S01]  /*2e20*/  IMAD.WIDE.U32 R100, R185, 0x10, R210 ;  /* 0x00000010b9647825 */ /* 0x001fe200078e00d2 */
[----:B------:R-:W0:Y:S05]  /*2e30*/  @P2 LDC.64 R96, c[0x0][0x308] ;  /* 0x0000c200ff602b82 */ /* 0x000e2a0000000a00 */
[----:B------:R-:W2:Y:S01]  /*2e40*/  LDG.E.128 R100, desc[UR4][R100.64] ;  /* 0x0000000464647981 */ /* 0x000ea2000c1e1d00 */
[-CC-:B------:R-:W-:Y:S01]  /*2e50*/  FFMA.FTZ R106, R106, R131.reuse, R130.reuse ;  /* 0x000000836a6a7223 */ /* 0x180fe20000010082 */
[-CC-:B------:R-:W-:Y:S01]  /*2e60*/  FFMA.FTZ R105, R105, R131.reuse, R130.reuse ;  /* 0x0000008369697223 */ /* 0x180fe20000010082 */
[-CC-:B------:R-:W-:Y:S01]  /*2e70*/  FFMA.FTZ R201, R201, R131.reuse, R130.reuse ;  /* 0x00000083c9c97223 */ /* 0x180fe20000010082 */
[-C--:B------:R-:W-:Y:S01]  /*2e80*/  FFMA.FTZ R183, R183, R131.reuse, R130 ;  /* 0x00000083b7b77223 */ /* 0x080fe20000010082 */
[----:B------:R-:W-:Y:S01]  /*2e90*/  FADD.FTZ R106, R203, -R106 ;  /* 0x8000006acb6a7221 */ /* 0x000fe20000010000 */
[----:B------:R-:W-:Y:S01]  /*2ea0*/  FFMA.FTZ R203, R107, R131, R130 ;  /* 0x000000836bcb7223 */ /* 0x000fe20000010082 */
[----:B------:R-:W-:Y:S01]  /*2eb0*/  FADD.FTZ R105, R202, -R105 ;  /* 0x80000069ca697221 */ /* 0x000fe20000010000 */
[----:B------:R-:W-:Y:S01]  /*2ec0*/  FADD.FTZ R201, R205, -R201 ;  /* 0x800000c9cdc97221 */ /* 0x000fe20000010000 */
[C---:B------:R-:W-:Y:S01]  /*2ed0*/  FMUL.FTZ R202, R181.reuse, R106 ;  /* 0x0000006ab5ca7220 */ /* 0x040fe20000410000 */
[----:B------:R-:W-:Y:S01]  /*2ee0*/  FADD.FTZ R203, R204, -R203 ;  /* 0x800000cbcccb7221 */ /* 0x000fe20000010000 */
[C---:B------:R-:W-:Y:S01]  /*2ef0*/  FMUL.FTZ R204, R181.reuse, R105 ;  /* 0x00000069b5cc7220 */ /* 0x040fe20000410000 */
[----:B------:R-:W-:Y:S01]  /*2f00*/  FMUL.FTZ R201, R181, R201 ;  /* 0x000000c9b5c97220 */ /* 0x000fe20000410000 */
[----:B------:R-:W-:Y:S01]  /*2f10*/  @P1 FADD.FTZ R202, R65, R202 ;  /* 0x000000ca41ca1221 */ /* 0x000fe20000010000 */
[----:B------:R-:W-:Y:S01]  /*2f20*/  FMUL.FTZ R203, R181, R203 ;  /* 0x000000cbb5cb7220 */ /* 0x000fe20000410000 */
[----:B------:R-:W-:Y:S01]  /*2f30*/  @P1 FADD.FTZ R204, R64, R204 ;  /* 0x000000cc40cc1221 */ /* 0x000fe20000010000 */
[----:B------:R-:W-:Y:S01]  /*2f40*/  @P1 FADD.FTZ R201, R67, R201 ;  /* 0x000000c943c91221 */ /* 0x000fe20000010000 */
[----:B------:R-:W-:Y:S01]  /*2f50*/  FFMA.FTZ R194, R194, R131, R130 ;  /* 0x00000083c2c27223 */ /* 0x000fe20000010082 */
        /* <DEDUP_REMOVED lines=9> */
[----:B------:R-:W-:Y:S02]  /*2ff0*/  @P5 HADD2.F32 R99, -RZ, R99.H1_H1 ;  /* 0x30000063ff635230 */ /* 0x000fe40000004100 */
[----:B------:R-:W-:Y:S01]  /*3000*/  FMUL.FTZ R204, R204, R182 ;  /* 0x000000b6cccc7220 */ /* 0x000fe20000410000 */
[----:B------:R-:W-:Y:S01]  /*3010*/  FMUL.FTZ R197, R181, R194 ;  /* 0x000000c2b5c57220 */ /* 0x000fe20000410000 */
[----:B------:R-:W-:Y:S01]  /*3020*/  CS2R R194, SRZ ;  /* 0x0000000000c27805 */ /* 0x000fe2000001ff00 */
[----:B------:R0:W-:Y:S01]  /*3030*/  @P2 STG.E.128 desc[UR4][R96.64], R104 ;  /* 0x0000006860002986 */ /* 0x0001e2000c101d04 */
[----:B------:R-:W-:Y:S01]  /*3040*/  @P5 FMUL.FTZ R194, R98, R99 ;  /* 0x0000006362c25220 */ /* 0x000fe20000410000 */
[----:B------:R-:W-:Y:S01]  /*3050*/  @P1 FADD.FTZ R197, R69, R197 ;  /* 0x000000c545c51221 */ /* 0x000fe20000010000 */
[----:B------:R-:W-:Y:S01]  /*3060*/  LOP3.LUT P5, RZ, R158, 0xff00, RZ, 0xc0, !PT ;  /* 0x0000ff009eff7812 */ /* 0x000fe200078ac0ff */
[----:B------:R-:W-:Y:S01]  /*3070*/  HFMA2.MMA R191, -RZ, RZ, 0, 0 ;  /* 0x00000000ffbf7435 */ /* 0x000fe200000001ff */
        /* <DEDUP_REMOVED lines=12> */
[----:B------:R-:W-:Y:S01]  /*3140*/  HFMA2.MMA R183, -RZ, RZ, 0, 0 ;  /* 0x00000000ffb77435 */ /* 0x000fe200000001ff */
[----:B------:R-:W-:Y:S01]  /*3150*/  FMUL.FTZ R199, R181, R104 ;  /* 0x00000068b5c77220 */ /* 0x000fe20000410000 */
[----:B------:R-:W-:Y:S01]  /*3160*/  @P1 FADD.FTZ R198, R70, R198 ;  /* 0x000000c646c61221 */ /* 0x000fe20000010000 */
[----:B------:R-:W-:Y:S01]  /*3170*/  FMUL.FTZ R197, R197, R182 ;  /* 0x000000b6c5c57220 */ /* 0x000fe20000410000 */
[----:B------:R-:W-:Y:S01]  /*3180*/  SEL R104, R196, R92, P3 ;  /* 0x0000005cc4687207 */ /* 0x000fe20001800000 */
[----:B------:R-:W-:-:S02]  /*3190*/  @P1 FADD.FTZ R199, R71, R199 ;  /* 0x000000c747c71221 */ /* 0x000fc40000010000 */
[----:B------:R-:W-:-:S03]  /*31a0*/  SEL R106, R198, R94, P3 ;  /* 0x0000005ec66a7207 */ /* 0x000fc60001800000 */
[----:B------:R-:W-:-:S05]  /*31b0*/  SEL R107, R199, R95, P3 ;  /* 0x0000005fc76b7207 */ /* 0x000fca0001800000 */
[----:B------:R0:W-:Y:S02]  /*31c0*/  @P2 STG.E.128 desc[UR4][R96.64+0x10], R104 ;  /* 0x0000106860002986 */ /* 0x0001e4000c101d04 */
[----:B0-----:R-:W-:Y:S01]  /*31d0*/  MOV R96, R158 ;  /* 0x0000009e00607202 */ /* 0x001fe20000000f00 */
[----:B------:R-:W-:Y:S01]  /*31e0*/  FMUL.FTZ R106, R198, R182 ;  /* 0x000000b6c66a7220 */ /* 0x000fe20000410000 */
[----:B------:R-:W-:Y:S02]  /*31f0*/  MOV R107, RZ ;  /* 0x000000ff006b7202 */ /* 0x000fe40000000f00 */
[----:B------:R-:W-:Y:S01]  /*3200*/  LOP3.LUT P6, RZ, R96, 0xff, RZ, 0xc0, !PT ;  /* 0x000000ff60ff7812 */ /* 0x000fe200078cc0ff */
[----:B------:R-:W-:Y:S01]  /*3210*/  FMUL.FTZ R106, R106, UR11 ;  /* 0x0000000b6a6a7c20 */ /* 0x000fe20008410000 */
[----:B------:R-:W-:-:S11]  /*3220*/  MOV R96, RZ ;  /* 0x000000ff00607202 */ /* 0x000fd60000000f00 */
[----:B------:R-:W-:-:S05]  /*3230*/  @P6 HADD2.F32 R97, -RZ, R48.H0_H0 ;  /* 0x20000030ff616230 */ /* 0x000fca0000004100 */
[----:B------:R-:W-:Y:S01]  /*3240*/  @P6 FMUL.FTZ R96, R204, R97 ;  /* 0x00000061cc606220 */ /* 0x000fe20000410000 */
[----:B------:R-:W-:Y:S01]  /*3250*/  MOV R97, RZ ;  /* 0x000000ff00617202 */ /* 0x000fe20000000f00 */
[--C-:B--2---:R-:W-:Y:S02]  /*3260*/  @P6 HADD2.F32 R98, -RZ, R100.reuse.H0_H0 ;  /* 0x20000064ff626230 */ /* 0x104fe40000004100 */
[----:B------:R-:W-:-:S03]  /*3270*/  @P5 HADD2.F32 R100, -RZ, R100.H1_H1 ;  /* 0x30000064ff645230 */ /* 0x000fc60000004100 */
[----:B------:R-:W-:Y:S01]  /*3280*/  @P6 FMUL.FTZ R191, R204, R98 ;  /* 0x00000062ccbf6220 */ /* 0x000fe20000410000 */
[----:B------:R-:W-:Y:S01]  /*3290*/  LOP3.LUT P6, RZ, R158, 0xff0000, RZ, 0xc0, !PT ;  /* 0x00ff00009eff7812 */ /* 0x000fe200078cc0ff */
[----:B------:R-:W-:Y:S02]  /*32a0*/  @P5 HADD2.F32 R98, -RZ, R48.H1_H1 ;  /* 0x30000030ff625230 */ /* 0x000fe40000004100 */
[----:B------:R-:W-:-:S03]  /*32b0*/  @P5 FMUL.FTZ R183, R202, R100 ;  /* 0x00000064cab75220 */ /* 0x000fc60000410000 */
[----:B------:R-:W-:Y:S01]  /*32c0*/  @P5 FMUL.FTZ R97, R202, R98 ;  /* 0x00000062ca615220 */ /* 0x000fe20000410000 */
[----:B------:R-:W-:Y:S01]  /*32d0*/  LOP3.LUT P5, RZ, R158, 0xff000000, RZ, 0xc0, !PT ;  /* 0xff0000009eff7812 */ /* 0x000fe200078ac0ff */
[----:B------:R-:W-:Y:S01]  /*32e0*/  HFMA2.MMA R98, -RZ, RZ, 0, 0 ;  /* 0x00000000ff627435 */ /* 0x000fe200000001ff */
[----:B------:R-:W-:Y:S02]  /*32f0*/  MOV R158, RZ ;  /* 0x000000ff009e7202 */ /* 0x000fe40000000f00 */
[----:B------:R-:W-:Y:S02]  /*3300*/  F2FP.F16.F32.PACK_AB R96, R97, R96 ;  /* 0x000000606160723e */ /* 0x000fe400000000ff */
[----:B------:R-:W-:Y:S02]  /*3310*/  @P6 HADD2.F32 R100, -RZ, R101.H0_H0 ;  /* 0x20000065ff646230 */ /* 0x000fe40000004100 */
[----:B------:R-:W-:-:S03]  /*3320*/  @P6 HADD2.F32 R104, -RZ, R49.H0_H0 ;  /* 0x20000031ff686230 */ /* 0x000fc60000004100 */
[----:B------:R-:W-:Y:S01]  /*3330*/  @P6 FMUL.FTZ R195, R99, R100 ;  /* 0x0000006463c36220 */ /* 0x000fe20000410000 */
[----:B------:R-:W-:Y:S01]  /*3340*/  FMUL.FTZ R100, R201, R182 ;  /* 0x000000b6c9647220 */ /* 0x000fe20000410000 */
[----:B------:R-:W-:Y:S01]  /*3350*/  @P6 FMUL.FTZ R98, R99, R104 ;  /* 0x0000006863626220 */ /* 0x000fe20000410000 */
[C---:B------:R-:W-:Y:S01]  /*3360*/  LOP3.LUT P6, RZ, R159.reuse, 0xff, RZ, 0xc0, !PT ;  /* 0x000000ff9fff7812 */ /* 0x040fe200078cc0ff */
[----:B------:R-:W-:Y:S02]  /*3370*/  @P5 HADD2.F32 R104, -RZ, R101.H1_H1 ;  /* 0x30000065ff685230 */ /* 0x000fe40000004100 */
[----:B------:R-:W-:Y:S01]  /*3380*/  FMUL.FTZ R100, R100, UR11 ;  /* 0x0000000b64647c20 */ /* 0x000fe20008410000 */
[----:B------:R-:W-:Y:S01]  /*3390*/  HFMA2.MMA R99, -RZ, RZ, 0, 0 ;  /* 0x00000000ff637435 */ /* 0x000fe200000001ff */
[----:B------:R-:W-:Y:S02]  /*33a0*/  @P5 HADD2.F32 R101, -RZ, R49.H1_H1 ;  /* 0x30000031ff655230 */ /* 0x000fe40000004100 */
[----:B------:R-:W-:Y:S01]  /*33b0*/  @P5 FMUL.FTZ R158, R100, R104 ;  /* 0x00000068649e5220 */ /* 0x000fe20000410000 */
[----:B------:R-:W-:Y:S01]  /*33c0*/  FMUL.FTZ R104, R196, R182 ;  /* 0x000000b6c4687220 */ /* 0x000fe20000410000 */
[----:B------:R-:W-:Y:S01]  /*33d0*/  MOV R196, RZ ;  /* 0x000000ff00c47202 */ /* 0x000fe20000000f00 */
[----:B------:R-:W-:Y:S01]  /*33e0*/  @P5 FMUL.FTZ R99, R100, R101 ;  /* 0x0000006564635220 */ /* 0x000fe20000410000 */
[----:B------:R-:W-:Y:S01]  /*33f0*/  LOP3.LUT P5, RZ, R159, 0xff00, RZ, 0xc0, !PT ;  /* 0x0000ff009fff7812 */ /* 0x000fe200078ac0ff */
[----:B------:R-:W-:Y:S01]  /*3400*/  FMUL.FTZ R100, R104, UR11 ;  /* 0x0000000b68647c20 */ /* 0x000fe20008410000 */
[----:B------:R-:W-:Y:S01]  /*3410*/  CS2R R104, SRZ ;  /* 0x0000000000687805 */ /* 0x000fe2000001ff00 */
[----:B------:R-:W-:Y:S01]  /*3420*/  @P6 HADD2.F32 R101, -RZ, R102.H0_H0 ;  /* 0x20000066ff656230 */ /* 0x000fe20000004100 */
[----:B------:R-:W-:-:S04]  /*3430*/  F2FP.F16.F32.PACK_AB R97, R99, R98 ;  /* 0x000000626361723e */ /* 0x000fc800000000ff */
[----:B------:R-:W-:Y:S01]  /*3440*/  @P6 FMUL.FTZ R196, R100, R101 ;  /* 0x0000006564c46220 */ /* 0x000fe20000410000 */
[----:B------:R-:W-:-:S04]  /*3450*/  @P6 HADD2.F32 R101, -RZ, R50.H0_H0 ;  /* 0x20000032ff656230 */ /* 0x000fc80000004100 */
[----:B------:R-:W-:Y:S02]  /*3460*/  @P5 HADD2.F32 R102, -RZ, R102.H1_H1 ;  /* 0x30000066ff665230 */ /* 0x000fe40000004100 */
[----:B------:R-:W-:Y:S01]  /*3470*/  @P6 FMUL.FTZ R104, R100, R101 ;  /* 0x0000006564686220 */ /* 0x000fe20000410000 */
[----:B------:R-:W-:Y:S01]  /*3480*/  FMUL.FTZ R100, R197, UR11 ;  /* 0x0000000bc5647c20 */ /* 0x000fe20008410000 */
[----:B------:R-:W-:Y:S01]  /*3490*/  HFMA2.MMA R197, -RZ, RZ, 0, 0 ;  /* 0x00000000ffc57435 */ /* 0x000fe200000001ff */
[----:B------:R-:W-:Y:S01]  /*34a0*/  @P5 HADD2.F32 R101, -RZ, R50.H1_H1 ;  /* 0x30000032ff655230 */ /* 0x000fe20000004100 */
[----:B------:R-:W-:-:S04]  /*34b0*/  LOP3.LUT P6, RZ, R159, 0xff0000, RZ, 0xc0, !PT ;  /* 0x00ff00009fff7812 */ /* 0x000fc800078cc0ff */
[C---:B------:R-:W-:Y:S01]  /*34c0*/  @P5 FMUL.FTZ R105, R100.reuse, R101 ;  /* 0x0000006564695220 */ /* 0x040fe20000410000 */
[----:B------:R-:W-:Y:S01]  /*34d0*/  @P5 FMUL.FTZ R197, R100, R102 ;  /* 0x0000006664c55220 */ /* 0x000fe20000410000 */
[----:B------:R-:W-:Y:S01]  /*34e0*/  LEA R100, P5, R185, UR14, 0x4 ;  /* 0x0000000eb9647c11 */ /* 0x000fe2000f8a20ff */
[----:B------:R-:W-:Y:S02]  /*34f0*/  FMUL.FTZ R102, R199, R182 ;  /* 0x000000b6c7667220 */ /* 0x000fe40000410000 */
[----:B------:R-:W-:Y:S01]  /*3500*/  F2FP.F16.F32.PACK_AB R98, R105, R104 ;  /* 0x000000686962723e */ /* 0x000fe200000000ff */
[----:B------:R-:W-:Y:S01]  /*3510*/  IMAD.WIDE.U32 R104, R184, 0x10, R210 ;  /* 0x00000010b8687825 */ /* 0x000fe200078e00d2 */
[----:B------:R-:W-:-:S03]  /*3520*/  LEA.HI.X R101, R185, UR15, RZ, 0x4, P5 ;  /* 0x0000000fb9657c11 */ /* 0x000fc6000a8f24ff */
[----:B------:R-:W-:Y:S01]  /*3530*/  FMUL.FTZ R102, R102, UR11 ;  /* 0x0000000b66667c20 */ /* 0x000fe20008410000 */
[----:B------:R-:W-:Y:S01]  /*3540*/  LOP3.LUT P5, RZ, R159, 0xff000000, RZ, 0xc0, !PT ;  /* 0xff0000009fff7812 */ /* 0x000fe200078ac0ff */
[----:B------:R-:W-:Y:S01]  /*3550*/  HFMA2.MMA R159, -RZ, RZ, 0, 0 ;  /* 0x00000000ff9f7435 */ /* 0x000fe200000001ff */
[----:B------:R-:W-:-:S05]  /*3560*/  @P6 HADD2.F32 R185, -RZ, R51.H0_H0 ;  /* 0x20000033ffb96230 */ /* 0x000fca0000004100 */
[----:B------:R-:W-:-:S06]  /*3570*/  @P6 FMUL.FTZ R107, R106, R185 ;  /* 0x000000b96a6b6220 */ /* 0x000fcc0000410000 */
[----:B------:R-:W-:-:S05]  /*3580*/  @P5 HADD2.F32 R198, -RZ, R51.H1_H1 ;  /* 0x30000033ffc65230 */ /* 0x000fca0000004100 */
[----:B------:R-:W-:-:S05]  /*3590*/  @P5 FMUL.FTZ R159, R102, R198 ;  /* 0x000000c6669f5220 */ /* 0x000fca0000410000 */
[----:B------:R-:W-:-:S05]  /*35a0*/  F2FP.F16.F32.PACK_AB R99, R159, R107 ;  /* 0x0000006b9f63723e */ /* 0x000fca00000000ff */
[----:B------:R0:W-:Y:S04]  /*35b0*/  STG.E.128 desc[UR4][R100.64], R96 ;  /* 0x0000006064007986 */ /* 0x0001e8000c101d04 */
[----:B0-----:R0:W2:Y:S01]  /*35c0*/  LDG.E.128 R96, desc[UR4][R104.64] ;  /* 0x0000000468607981 */ /* 0x0010a2000c1e1d00 */
[--C-:B------:R-:W-:Y:S01]  /*35d0*/  @P6 HADD2.F32 R100, -RZ, R103.reuse.H0_H0 ;  /* 0x20000067ff646230 */ /* 0x100fe20000004100 */
[----:B------:R-:W-:Y:S01]  /*35e0*/  MOV R101, R152 ;  /* 0x0000009800657202 */ /* 0x000fe20000000f00 */
[-CC-:B------:R-:W-:Y:S01]  /*35f0*/  FFMA.FTZ R108, R108, R131.reuse, R130.reuse ;  /* 0x000000836c6c7223 */ /* 0x180fe20000010082 */
[----:B------:R-:W-:Y:S01]  /*3600*/  MOV R159, RZ ;  /* 0x000000ff009f7202 */ /* 0x000fe20000000f00 */
[-CC-:B------:R-:W-:Y:S01]  /*3610*/  FFMA.FTZ R109, R109, R131.reuse, R130.reuse ;  /* 0x000000836d6d7223 */ /* 0x180fe20000010082 */
[----:B------:R-:W-:Y:S01]  /*3620*/  @P6 FMUL.FTZ R159, R106, R100 ;  /* 0x000000646a9f6220 */ /* 0x000fe20000410000 */
[----:B------:R-:W-:Y:S01]  /*3630*/  LOP3.LUT P6, RZ, R101, 0xff, RZ, 0xc0, !PT ;  /* 0x000000ff65ff7812 */ /* 0x000fe200078cc0ff */
[-CC-:B------:R-:W-:Y:S01]  /*3640*/  FFMA.FTZ R101, R110, R131.reuse, R130.reuse ;  /* 0x000000836e657223 */ /* 0x180fe20000010082 */
[----:B------:R-:W-:Y:S01]  /*3650*/  FFMA.FTZ R100, R111, R131, R130 ;  /* 0x000000836f647223 */ /* 0x000fe20000010082 */
[----:B------:R-:W-:-:S02]  /*3660*/  @P5 HADD2.F32 R103, -RZ, R103.H1_H1 ;  /* 0x30000067ff675230 */ /* 0x000fc40000004100 */
[----:B------:R-:W-:Y:S01]  /*3670*/  FFMA.FTZ R142, R142, R131, R130 ;  /* 0x000000838e8e7223 */ /* 0x000fe20000010082 */
[----:B------:R-:W-:Y:S01]  /*3680*/  FADD.FTZ R126, R126, -R108 ;  /* 0x8000006c7e7e7221 */ /* 0x000fe20000010000 */
[----:B------:R-:W-:Y:S01]  /*3690*/  FADD.FTZ R101, R134, -R101 ;  /* 0x8000006586657221 */ /* 0x000fe20000010000 */
[----:B------:R-:W-:Y:S01]  /*36a0*/  FADD.FTZ R100, R135, -R100 ;  /* 0x8000006487647221 */ /* 0x000fe20000010000 */
[----:B------:R-:W-:Y:S01]  /*36b0*/  CS2R R134, SRZ ;  /* 0x0000000000867805 */ /* 0x000fe2000001ff00 */
[----:B------:R-:W-:Y:S01]  /*36c0*/  FADD.FTZ R127, R127, -R109 ;  /* 0x8000006d7f7f7221 */ /* 0x000fe20000010000 */
[----:B------:R-:W-:Y:S01]  /*36d0*/  FADD.FTZ R107, R143, -R142 ;  /* 0x8000008e8f6b7221 */ /* 0x000fe20000010000 */
[----:B------:R-:W-:Y:S01]  /*36e0*/  @P5 FMUL.FTZ R134, R102, R103 ;  /* 0x0000006766865220 */ /* 0x000fe20000410000 */
[C---:B------:R-:W-:Y:S01]  /*36f0*/  FMUL.FTZ R143, R181.reuse, R126 ;  /* 0x0000007eb58f7220 */ /* 0x040fe20000410000 */
[----:B------:R-:W-:Y:S01]  /*3700*/  LOP3.LUT P5, RZ, R152, 0xff00, RZ, 0xc0, !PT ;  /* 0x0000ff0098ff7812 */ /* 0x000fe200078ac0ff */
[----:B------:R-:W-:Y:S01]  /*3710*/  FMUL.FTZ R102, R181, R127 ;  /* 0x0000007fb5667220 */ /* 0x000fe20000410000 */
[----:B0-----:R-:W-:Y:S01]  /*3720*/  FFMA.FTZ R104, R136, R131, R130 ;  /* 0x0000008388687223 */ /* 0x001fe20000010082 */
[----:B------:R-:W-:Y:S01]  /*3730*/  @P1 FADD.FTZ R143, R72, R143 ;  /* 0x0000008f488f1221 */ /* 0x000fe20000010000 */
[----:B------:R-:W-:-:S02]  /*3740*/  @P6 HADD2.F32 R110, -RZ, R44.H0_H0 ;  /* 0x2000002cff6e6230 */ /* 0x000fc40000004100 */
[----:B------:R-:W-:Y:S01]  /*3750*/  @P1 FADD.FTZ R102, R73, R102 ;  /* 0x0000006649661221 */ /* 0x000fe20000010000 */
[----:B------:R-:W-:Y:S01]  /*3760*/  FADD.FTZ R104, R137, -R104 ;  /* 0x8000006889687221 */ /* 0x000fe20000010000 */
[-C--:B------:R-:W-:Y:S01]  /*3770*/  FMUL.FTZ R127, R143, R182.reuse ;  /* 0x000000b68f7f7220 */ /* 0x080fe20000410000 */
[----:B------:R-:W-:Y:S01]  /*3780*/  CS2R R136, SRZ ;  /* 0x0000000000887805 */ /* 0x000fe2000001ff00 */
[----:B------:R-:W-:Y:S01]  /*3790*/  FMUL.FTZ R111, R102, R182 ;  /* 0x000000b6666f7220 */ /* 0x000fe20000410000 */
[----:B------:R-:W-:Y:S01]  /*37a0*/  CS2R R108, SRZ ;  /* 0x00000000006c7805 */ /* 0x000fe2000001ff00 */
[----:B------:R-:W-:Y:S01]  /*37b0*/  FMUL.FTZ R127, R127, UR11 ;  /* 0x0000000b7f7f7c20 */ /* 0x000fe20008410000 */
[----:B------:R-:W-:Y:S01]  /*37c0*/  FMUL.FTZ R142, R181, R101 ;  /* 0x00000065b58e7220 */ /* 0x000fe20000410000 */
[----:B------:R-:W-:Y:S02]  /*37d0*/  @P5 HADD2.F32 R126, -RZ, R44.H1_H1 ;  /* 0x3000002cff7e5230 */ /* 0x000fe40000004100 */
[----:B------:R-:W-:Y:S01]  /*37e0*/  FMUL.FTZ R111, R111, UR11 ;  /* 0x0000000b6f6f7c20 */ /* 0x000fe20008410000 */
[----:B------:R-:W-:Y:S01]  /*37f0*/  @P6 FMUL.FTZ R108, R127, R110 ;  /* 0x0000006e7f6c6220 */ /* 0x000fe20000410000 */
[----:B------:R-:W-:Y:S01]  /*3800*/  @P1 FADD.FTZ R142, R74, R142 ;  /* 0x0000008e4a8e1221 */ /* 0x000fe20000010000 */
[----:B------:R-:W-:Y:S01]  /*3810*/  FFMA.FTZ R138, R138, R131, R130 ;  /* 0x000000838a8a7223 */ /* 0x000fe20000010082 */
[----:B------:R-:W-:Y:S01]  /*3820*/  @P5 FMUL.FTZ R109, R111, R126 ;  /* 0x0000007e6f6d5220 */ /* 0x000fe20000410000 */
[----:B------:R-:W-:Y:S01]  /*3830*/  MOV R198, RZ ;  /* 0x000000ff00c67202 */ /* 0x000fe20000000f00 */
[----:B------:R-:W-:Y:S01]  /*3840*/  FMUL.FTZ R101, R142, R182 ;  /* 0x000000b68e657220 */ /* 0x000fe20000410000 */
[----:B------:R-:W-:Y:S01]  /*3850*/  FADD.FTZ R105, R139, -R138 ;  /* 0x8000008a8b697221 */ /* 0x000fe20000010000 */
[----:B------:R-:W-:Y:S01]  /*3860*/  CS2R R138, SRZ ;  /* 0x00000000008a7805 */ /* 0x000fe2000001ff00 */
[----:B------:R-:W-:Y:S01]  /*3870*/  FMUL.FTZ R104, R181, R104 ;  /* 0x00000068b5687220 */ /* 0x000fe20000410000 */
[----:B------:R-:W-:Y:S01]  /*3880*/  FMUL.FTZ R101, R101, UR11 ;  /* 0x0000000b65657c20 */ /* 0x000fe20008410000 */
[----:B------:R-:W-:Y:S01]  /*3890*/  FMUL.FTZ R105, R181, R105 ;  /* 0x00000069b5697220 */ /* 0x000fe20000410000 */
[----:B------:R-:W-:Y:S01]  /*38a0*/  FFMA.FTZ R106, R140, R131, R130 ;  /* 0x000000838c6a7223 */ /* 0x000fe20000010082 */
[----:B------:R-:W-:Y:S01]  /*38b0*/  @P1 FADD.FTZ R104, R76, R104 ;  /* 0x000000684c681221 */ /* 0x000fe20000010000 */
[----:B------:R-:W-:Y:S01]  /*38c0*/  HFMA2.MMA R140, -RZ, RZ, 0, 0 ;  /* 0x00000000ff8c7435 */ /* 0x000fe200000001ff */
[----:B------:R-:W-:Y:S01]  /*38d0*/  @P1 FADD.FTZ R105, R77, R105 ;  /* 0x000000694d691221 */ /* 0x000fe20000010000 */
[----:B------:R-:W-:Y:S01]  /*38e0*/  FADD.FTZ R106, R141, -R106 ;  /* 0x8000006a8d6a7221 */ /* 0x000fe20000010000 */
[----:B------:R-:W-:Y:S01]  /*38f0*/  FMUL.FTZ R107, R181, R107 ;  /* 0x0000006bb56b7220 */ /* 0x000fe20000410000 */
[----:B------:R-:W-:-:S02]  /*3900*/  F2FP.F16.F32.PACK_AB R108, R109, R108 ;  /* 0x0000006c6d6c723e */ /* 0x000fc400000000ff */
[----:B------:R-:W-:Y:S01]  /*3910*/  FMUL.FTZ R106, R181, R106 ;  /* 0x0000006ab56a7220 */ /* 0x000fe20000410000 */
[----:B------:R-:W-:-:S03]  /*3920*/  @P1 FADD.FTZ R107, R79, R107 ;  /* 0x0000006b4f6b1221 */ /* 0x000fc60000010000 */
[----:B------:R-:W-:Y:S01]  /*3930*/  @P1 FADD.FTZ R106, R78, R106 ;  /* 0x0000006a4e6a1221 */ /* 0x000fe20000010000 */
[C---:B------:R-:W-:Y:S01]  /*3940*/  FMUL.FTZ R141, R107.reuse, R182 ;  /* 0x000000b66b8d7220 */ /* 0x040fe20000410000 */
[----:B------:R-:W-:-:S03]  /*3950*/  SEL R107, R107, R95, P3 ;  /* 0x0000005f6b6b7207 */ /* 0x000fc60001800000 */
[----:B------:R-:W-:Y:S01]  /*3960*/  FMUL.FTZ R141, R141, UR11 ;  /* 0x0000000b8d8d7c20 */ /* 0x000fe20008410000 */
[--C-:B--2---:R-:W-:Y:S02]  /*3970*/  @P6 HADD2.F32 R103, -RZ, R96.reuse.H0_H0 ;  /* 0x20000060ff676230 */ /* 0x104fe40000004100 */
[----:B------:R-:W-:-:S03]  /*3980*/  @P5 HADD2.F32 R96, -RZ, R96.H1_H1 ;  /* 0x30000060ff605230 */ /* 0x000fc60000004100 */
[----:B------:R-:W-:Y:S01]  /*3990*/  @P6 FMUL.FTZ R136, R127, R103 ;  /* 0x000000677f886220 */ /* 0x000fe20000410000 */
[C---:B------:R-:W-:Y:S01]  /*39a0*/  LOP3.LUT P6, RZ, R152.reuse, 0xff0000, RZ, 0xc0, !PT ;  /* 0x00ff000098ff7812 */ /* 0x040fe200078cc0ff */
[----:B------:R-:W-:Y:S01]  /*39b0*/  @P5 FMUL.FTZ R135, R111, R96 ;  /* 0x000000606f875220 */ /* 0x000fe20000410000 */
[----:B------:R-:W-:Y:S01]  /*39c0*/  LOP3.LUT P5, RZ, R152, 0xff000000, RZ, 0xc0, !PT ;  /* 0xff00000098ff7812 */ /* 0x000fe200078ac0ff */
[----:B------:R-:W-:Y:S01]  /*39d0*/  FMUL.FTZ R103, R181, R100 ;  /* 0x00000064b5677220 */ /* 0x000fe20000410000 */
[----:B------:R-:W-:-:S03]  /*39e0*/  HFMA2.MMA R152, -RZ, RZ, 0, 0 ;  /* 0x00000000ff987435 */ /* 0x000fc600000001ff */
[----:B------:R-:W-:-:S04]  /*39f0*/  @P1 FADD.FTZ R103, R75, R103 ;  /* 0x000000674b671221 */ /* 0x000fc80000010000 */
[C---:B------:R-:W-:Y:S01]  /*3a00*/  FMUL.FTZ R111, R103.reuse, R182 ;  /* 0x000000b6676f7220 */ /* 0x040fe20000410000 */
[----:B------:R-:W-:Y:S01]  /*3a10*/  SEL R103, R103, R91, P3 ;  /* 0x0000005b67677207 */ /* 0x000fe20001800000 */
[----:B------:R-:W-:Y:S02]  /*3a20*/  @P6 HADD2.F32 R110, -RZ, R45.H0_H0 ;  /* 0x2000002dff6e6230 */ /* 0x000fe40000004100 */
[----:B------:R-:W-:Y:S02]  /*3a30*/  @P6 HADD2.F32 R96, -RZ, R97.H0_H0 ;  /* 0x20000061ff606230 */ /* 0x000fe40000004100 */
[----:B------:R-:W-:Y:S01]  /*3a40*/  FMUL.FTZ R111, R111, UR11 ;  /* 0x0000000b6f6f7c20 */ /* 0x000fe20008410000 */
[----:B------:R-:W-:Y:S02]  /*3a50*/  @P5 HADD2.F32 R100, -RZ, R45.H1_H1 ;  /* 0x3000002dff645230 */ /* 0x000fe40000004100 */
[----:B------:R-:W-:Y:S01]  /*3a60*/  @P6 FMUL.FTZ R152, R101, R110 ;  /* 0x0000006e65986220 */ /* 0x000fe20000410000 */
[----:B------:R-:W-:-:S02]  /*3a70*/  @P5 HADD2.F32 R97, -RZ, R97.H1_H1 ;  /* 0x30000061ff615230 */ /* 0x000fc40000004100 */
[----:B------:R-:W-:Y:S01]  /*3a80*/  @P6 FMUL.FTZ R138, R101, R96 ;  /* 0x00000060658a6220 */ /* 0x000fe20000410000 */
[----:B------:R-:W-:Y:S01]  /*3a90*/  LOP3.LUT P6, RZ, R153, 0xff, RZ, 0xc0, !PT ;  /* 0x000000ff99ff7812 */ /* 0x000fe200078cc0ff */
[C---:B------:R-:W-:Y:S01]  /*3aa0*/  @P5 FMUL.FTZ R198, R111.reuse, R100 ;  /* 0x000000646fc65220 */ /* 0x040fe20000410000 */
[CC--:B------:R-:W-:Y:S01]  /*3ab0*/  FMUL.FTZ R101, R104.reuse, R182.reuse ;  /* 0x000000b668657220 */ /* 0x0c0fe20000410000 */
[----:B------:R-:W-:Y:S01]  /*3ac0*/  @P5 FMUL.FTZ R137, R111, R97 ;  /* 0x000000616f895220 */ /* 0x000fe20000410000 */
[----:B------:R-:W-:Y:S01]  /*3ad0*/  LOP3.LUT P5, RZ, R153, 0xff00, RZ, 0xc0, !PT ;  /* 0x0000ff0099ff7812 */ /* 0x000fe200078ac0ff */
[----:B------:R-:W-:Y:S01]  /*3ae0*/  FMUL.FTZ R97, R105, R182 ;  /* 0x000000b669617220 */ /* 0x000fe20000410000 */
[----:B------:R-:W-:Y:S01]  /*3af0*/  FMUL.FTZ R101, R101, UR11 ;  /* 0x0000000b65657c20 */ /* 0x000fe20008410000 */
[----:B------:R-:W-:Y:S02]  /*3b00*/  CS2R R110, SRZ ;  /* 0x00000000006e7805 */ /* 0x000fe4000001ff00 */
[----:B------:R-:W-:Y:S01]  /*3b10*/  SEL R104, R104, R92, P3 ;  /* 0x0000005c68687207 */ /* 0x000fe20001800000 */
[----:B------:R-:W-:Y:S01]  /*3b20*/  FMUL.FTZ R97, R97, UR11 ;  /* 0x0000000b61617c20 */ /* 0x000fe20008410000 */
[----:B------:R-:W-:-:S02]  /*3b30*/  SEL R105, R105, R93, P3 ;  /* 0x0000005d69697207 */ /* 0x000fc40001800000 */
[----:B------:R-:W-:Y:S01]  /*3b40*/  F2FP.F16.F32.PACK_AB R109, R198, R152 ;  /* 0x00000098c66d723e */ /* 0x000fe200000000ff */
[----:B------:R-:W-:Y:S02]  /*3b50*/  @P6 HADD2.F32 R100, -RZ, R46.H0_H0 ;  /* 0x2000002eff646230 */ /* 0x000fe40000004100 */
[--C-:B------:R-:W-:Y:S02]  /*3b60*/  @P6 HADD2.F32 R96, -RZ, R98.reuse.H0_H0 ;  /* 0x20000062ff606230 */ /* 0x100fe40000004100 */
[----:B------:R-:W-:Y:S02]  /*3b70*/  @P5 HADD2.F32 R126, -RZ, R98.H1_H1 ;  /* 0x30000062ff7e5230 */ /* 0x000fe40000004100 */
[C---:B------:R-:W-:Y:S01]  /*3b80*/  @P6 FMUL.FTZ R110, R101.reuse, R100 ;  /* 0x00000064656e6220 */ /* 0x040fe20000410000 */
[----:B------:R-:W-:Y:S02]  /*3b90*/  @P5 HADD2.F32 R98, -RZ, R46.H1_H1 ;  /* 0x3000002eff625230 */ /* 0x000fe40000004100 */
[----:B------:R-:W-:Y:S01]  /*3ba0*/  @P6 FMUL.FTZ R139, R101, R96 ;  /* 0x00000060658b6220 */ /* 0x000fe20000410000 */
[C---:B------:R-:W-:Y:S01]  /*3bb0*/  LEA R96, P6, R184.reuse, UR14, 0x4 ;  /* 0x0000000eb8607c11 */ /* 0x040fe2000f8c20ff */
[----:B------:R-:W0:Y:S01]  /*3bc0*/  @P2 LDC.64 R100, c[0x0][0x308] ;  /* 0x0000c200ff642b82 */ /* 0x000e220000000a00 */
[C---:B------:R-:W-:Y:S01]  /*3bd0*/  @P5 FMUL.FTZ R140, R97.reuse, R126 ;  /* 0x0000007e618c5220 */ /* 0x040fe20000410000 */
[----:B------:R-:W-:Y:S01]  /*3be0*/  @P5 FMUL.FTZ R111, R97, R98 ;  /* 0x00000062616f5220 */ /* 0x000fe20000410000 */
[----:B------:R-:W-:Y:S01]  /*3bf0*/  LEA.HI.X R97, R184, UR15, RZ, 0x4, P6 ;  /* 0x0000000fb8617c11 */ /* 0x000fe2000b0f24ff */
[----:B------:R-:W-:Y:S01]  /*3c00*/  FMUL.FTZ R98, R106, R182 ;  /* 0x000000b66a627220 */ /* 0x000fe20000410000 */
[----:B------:R-:W-:-:S02]  /*3c10*/  LOP3.LUT P5, RZ, R153, 0xff0000, RZ, 0xc0, !PT ;  /* 0x00ff000099ff7812 */ /* 0x000fc400078ac0ff */
[----:B------:R-:W-:Y:S02]  /*3c20*/  CS2R R126, SRZ ;  /* 0x00000000007e7805 */ /* 0x000fe4000001ff00 */
[----:B------:R-:W-:Y:S01]  /*3c30*/  LOP3.LUT P6, RZ, R153, 0xff000000, RZ, 0xc0, !PT ;  /* 0xff00000099ff7812 */ /* 0x000fe200078cc0ff */
[----:B------:R-:W-:Y:S01]  /*3c40*/  FMUL.FTZ R98, R98, UR11 ;  /* 0x0000000b62627c20 */ /* 0x000fe20008410000 */
[----:B------:R-:W-:Y:S02]  /*3c50*/  SEL R106, R106, R94, P3 ;  /* 0x0000005e6a6a7207 */ /* 0x000fe40001800000 */
[----:B------:R-:W-:-:S05]  /*3c60*/  F2FP.F16.F32.PACK_AB R110, R111, R110 ;  /* 0x0000006e6f6e723e */ /* 0x000fca00000000ff */
[----:B------:R-:W-:-:S04]  /*3c70*/  @P5 HADD2.F32 R153, -RZ, R47.H0_H0 ;  /* 0x2000002fff995230 */ /* 0x000fc80000004100 */
[----:B------:R-:W-:Y:S02]  /*3c80*/  @P6 HADD2.F32 R185, -RZ, R47.H1_H1 ;  /* 0x3000002fffb96230 */ /* 0x000fe40000004100 */
[----:B------:R-:W-:-:S03]  /*3c90*/  @P5 FMUL.FTZ R126, R98, R153 ;  /* 0x00000099627e5220 */ /* 0x000fc60000410000 */
[----:B------:R-:W-:Y:S01]  /*3ca0*/  @P6 FMUL.FTZ R127, R141, R185 ;  /* 0x000000b98d7f6220 */ /* 0x000fe20000410000 */
[----:B0-----:R-:W-:Y:S01]  /*3cb0*/  @P2 IMAD.WIDE.U32 R184, R184, 0x20, R100 ;  /* 0x00000020b8b82825 */ /* 0x001fe200078e0064 */
[----:B------:R-:W-:Y:S02]  /*3cc0*/  SEL R101, R102, R89, P3 ;  /* 0x0000005966657207 */ /* 0x000fe40001800000 */
[----:B------:R-:W-:Y:S02]  /*3cd0*/  SEL R100, R143, R88, P3 ;  /* 0x000000588f647207 */ /* 0x000fe40001800000 */
[----:B------:R-:W-:Y:S01]  /*3ce0*/  SEL R102, R142, R90, P3 ;  /* 0x0000005a8e667207 */ /* 0x000fe20001800000 */
[----:B------:R-:W-:Y:S01]  /*3cf0*/  @P2 STG.E.128 desc[UR4][R184.64+0x10], R104 ;  /* 0x00001068b8002986 */ /* 0x000fe2000c101d04 */
[----:B------:R-:W-:Y:S01]  /*3d00*/  F2FP.F16.F32.PACK_AB R111, R127, R126 ;  /* 0x0000007e7f6f723e */ /* 0x000fe200000000ff */
[----:B------:R-:W-:Y:S02]  /*3d10*/  IMAD.WIDE.U32 R126, R180, 0x10, R210 ;  /* 0x00000010b47e7825 */ /* 0x000fe400078e00d2 */
[----:B------:R0:W-:Y:S04]  /*3d20*/  @P2 STG.E.128 desc[UR4][R184.64], R100 ;  /* 0x00000064b8002986 */ /* 0x0001e8000c101d04 */
[----:B------:R1:W-:Y:S04]  /*3d30*/  STG.E.128 desc[UR4][R96.64], R108 ;  /* 0x0000006c60007986 */ /* 0x0003e8000c101d04 */
[----:B0-----:R0:W2:Y:S01]  /*3d40*/  LDG.E.128 R100, desc[UR4][R126.64] ;  /* 0x000000047e647981 */ /* 0x0010a2000c1e1d00 */
[----:B------:R-:W-:Y:S01]  /*3d50*/  FFMA.FTZ R199, R120, R131, R130 ;  /* 0x0000008378c77223 */ /* 0x000fe20000010082 */
[--C-:B------:R-:W-:Y:S01]  /*3d60*/  @P5 HADD2.F32 R153, -RZ, R99.reuse.H0_H0 ;  /* 0x20000063ff995230 */ /* 0x100fe20000004100 */
[----:B------:R-:W-:Y:S01]  /*3d70*/  MOV R142, R150 ;  /* 0x00000096008e7202 */ /* 0x000fe20000000f00 */
[----:B-1----:R-:W-:-:S02]  /*3d80*/  @P6 HADD2.F32 R96, -RZ, R99.H1_H1 ;  /* 0x30000063ff606230 */ /* 0x002fc40000004100 */
[----:B------:R-:W-:Y:S01]  /*3d90*/  FADD.FTZ R118, R118, -R199 ;  /* 0x800000c776767221 */ /* 0x000fe20000010000 */
[----:B------:R-:W-:Y:S01]  /*3da0*/  MOV R143, RZ ;  /* 0x000000ff008f7202 */ /* 0x000fe20000000f00 */
[----:B------:R-:W-:Y:S01]  /*3db0*/  @P5 FMUL.FTZ R143, R98, R153 ;  /* 0x00000099628f5220 */ /* 0x000fe20000410000 */
[----:B------:R-:W-:Y:S01]  /*3dc0*/  LOP3.LUT P5, RZ, R142, 0xff, RZ, 0xc0, !PT ;  /* 0x000000ff8eff7812 */ /* 0x000fe200078ac0ff */
[----:B------:R-:W-:Y:S01]  /*3dd0*/  FMUL.FTZ R105, R181, R118 ;  /* 0x00000076b5697220 */ /* 0x000fe20000410000 */
[----:B------:R-:W-:Y:S01]  /*3de0*/  HFMA2.MMA R98, -RZ, RZ, 0, 0 ;  /* 0x00000000ff627435 */ /* 0x000fe200000001ff */
[-CC-:B------:R-:W-:Y:S01]  /*3df0*/  FFMA.FTZ R116, R116, R131.reuse, R130.reuse ;  /* 0x0000008374747223 */ /* 0x180fe20000010082 */
[----:B------:R-:W-:Y:S01]  /*3e00*/  CS2R R106, SRZ ;  /* 0x00000000006a7805 */ /* 0x000fe2000001ff00 */
[----:B------:R-:W-:Y:S01]  /*3e10*/  @P1 FADD.FTZ R105, R80, R105 ;  /* 0x0000006950691221 */ /* 0x000fe20000010000 */
[----:B------:R-:W-:Y:S01]  /*3e20*/  FFMA.FTZ R113, R113, R131, R130 ;  /* 0x0000008371717223 */ /* 0x000fe20000010082 */
[----:B------:R-:W-:Y:S01]  /*3e30*/  FADD.FTZ R116, R129, -R116 ;  /* 0x8000007481747221 */ /* 0x000fe20000010000 */
[----:B------:R-:W-:Y:S01]  /*3e40*/  @P6 FMUL.FTZ R98, R141, R96 ;  /* 0x000000608d626220 */ /* 0x000fe20000410000 */
[----:B------:R-:W-:Y:S01]  /*3e50*/  FMUL.FTZ R97, R105, R182 ;  /* 0x000000b669617220 */ /* 0x000fe20000410000 */
[----:B------:R-:W-:Y:S01]  /*3e60*/  LOP3.LUT P6, RZ, R150, 0xff00, RZ, 0xc0, !PT ;  /* 0x0000ff0096ff7812 */ /* 0x000fe200078cc0ff */
[----:B------:R-:W-:Y:S01]  /*3e70*/  FADD.FTZ R128, R128, -R113 ;  /* 0x8000007180807221 */ /* 0x000fe20000010000 */
[----:B------:R-:W-:Y:S01]  /*3e80*/  FMUL.FTZ R116, R181, R116 ;  /* 0x00000074b5747220 */ /* 0x000fe20000410000 */
[----:B------:R-:W-:-:S02]  /*3e90*/  @P5 HADD2.F32 R104, -RZ, R40.H0_H0 ;  /* 0x20000028ff685230 */ /* 0x000fc40000004100 */
[----:B------:R-:W-:Y:S01]  /*3ea0*/  FMUL.FTZ R97, R97, UR11 ;  /* 0x0000000b61617c20 */ /* 0x000fe20008410000 */
[-CC-:B------:R-:W-:Y:S01]  /*3eb0*/  FFMA.FTZ R114, R114, R131.reuse, R130.reuse ;  /* 0x0000008372727223 */ /* 0x180fe20000010082 */
[-CC-:B------:R-:W-:Y:S01]  /*3ec0*/  FFMA.FTZ R108, R119, R131.reuse, R130.reuse ;  /* 0x00000083776c7223 */ /* 0x180fe20000010082 */
[-CC-:B------:R-:W-:Y:S01]  /*3ed0*/  FFMA.FTZ R121, R121, R131.reuse, R130.reuse ;  /* 0x0000008379797223 */ /* 0x180fe20000010082 */
[----:B------:R-:W-:Y:S01]  /*3ee0*/  @P5 FMUL.FTZ R106, R97, R104 ;  /* 0x00000068616a5220 */ /* 0x000fe20000410000 */
[-CC-:B------:R-:W-:Y:S01]  /*3ef0*/  FFMA.FTZ R110, R112, R131.reuse, R130.reuse ;  /* 0x00000083706e7223 */ /* 0x180fe20000010082 */
[----:B------:R-:W-:Y:S01]  /*3f00*/  FFMA.FTZ R117, R117, R131, R130 ;  /* 0x0000008375757223 */ /* 0x000fe20000010082 */
[----:B------:R-:W-:Y:S01]  /*3f10*/  FMUL.FTZ R111, R181, R128 ;  /* 0x00000080b56f7220 */ /* 0x000fe20000410000 */
[----:B------:R-:W-:Y:S01]  /*3f20*/  @P1 FADD.FTZ R116, R81, R116 ;  /* 0x0000007451741221 */ /* 0x000fe20000010000 */
[----:B------:R-:W-:Y:S01]  /*3f30*/  FADD.FTZ R112, R115, -R114 ;  /* 0x8000007273707221 */ /* 0x000fe20000010000 */
[----:B------:R-:W-:Y:S01]  /*3f40*/  FADD.FTZ R120, R125, -R108 ;  /* 0x8000006c7d787221 */ /* 0x000fe20000010000 */
[----:B------:R-:W-:Y:S01]  /*3f50*/  FADD.FTZ R124, R124, -R121 ;  /* 0x800000797c7c7221 */ /* 0x000fe20000010000 */
[----:B0-----:R-:W-:Y:S01]  /*3f60*/  FADD.FTZ R126, R123, -R110 ;  /* 0x8000006e7b7e7221 */ /* 0x001fe20000010000 */
[----:B------:R-:W-:Y:S01]  /*3f70*/  FADD.FTZ R122, R122, -R117 ;  /* 0x800000757a7a7221 */ /* 0x000fe20000010000 */
[----:B------:R-:W-:Y:S01]  /*3f80*/  @P1 FADD.FTZ R111, R82, R111 ;  /* 0x0000006f526f1221 */ /* 0x000fe20000010000 */
[----:B------:R-:W-:Y:S01]  /*3f90*/  FMUL.FTZ R104, R116, R182 ;  /* 0x000000b674687220 */ /* 0x000fe20000410000 */
[C---:B------:R-:W-:Y:S01]  /*3fa0*/  FMUL.FTZ R118, R181.reuse, R112 ;  /* 0x00000070b5767220 */ /* 0x040fe20000410000 */
[C---:B------:R-:W-:Y:S01]  /*3fb0*/  FMUL.FTZ R112, R181.reuse, R124 ;  /* 0x0000007cb5707220 */ /* 0x040fe20000410000 */
[C---:B------:R-:W-:Y:S01]  /*3fc0*/  FMUL.FTZ R117, R181.reuse, R126 ;  /* 0x0000007eb5757220 */ /* 0x040fe20000410000 */
[----:B------:R-:W-:Y:S01]  /*3fd0*/  FMUL.FTZ R122, R181, R122 ;  /* 0x0000007ab57a7220 */ /* 0x000fe20000410000 */
[----:B------:R-:W-:-:S02]  /*3fe0*/  @P6 HADD2.F32 R110, -RZ, R40.H1_H1 ;  /* 0x30000028ff6e6230 */ /* 0x000fc40000004100 */
[----:B------:R-:W-:Y:S01]  /*3ff0*/  FMUL.FTZ R113, R111, R182 ;  /* 0x000000b66f717220 */ /* 0x000fe20000410000 */
[----:B------:R-:W-:Y:S01]  /*4000*/  FMUL.FTZ R115, R104, UR11 ;  /* 0x0000000b68737c20 */ /* 0x000fe20008410000 */
[----:B------:R-:W-:Y:S01]  /*4010*/  CS2R R108, SRZ ;  /* 0x00000000006c7805 */ /* 0x000fe2000001ff00 */
[----:B------:R-:W-:Y:S01]  /*4020*/  @P1 FADD.FTZ R118, R83, R118 ;  /* 0x0000007653761221 */ /* 0x000fe20000010000 */
[----:B------:R-:W-:Y:S01]  /*4030*/  @P1 FADD.FTZ R112, R85, R112 ;  /* 0x0000007055701221 */ /* 0x000fe20000010000 */
[----:B------:R-:W-:Y:S01]  /*4040*/  @P1 FADD.FTZ R117, R86, R117 ;  /* 0x0000007556751221 */ /* 0x000fe20000010000 */
[----:B------:R-:W-:Y:S01]  /*4050*/  @P1 FADD.FTZ R122, R87, R122 ;  /* 0x0000007a577a1221 */ /* 0x000fe20000010000 */
[----:B------:R-:W-:Y:S01]  /*4060*/  FMUL.FTZ R113, R113, UR11 ;  /* 0x0000000b71717c20 */ /* 0x000fe20008410000 */
[----:B------:R-:W-:Y:S01]  /*4070*/  @P6 FMUL.FTZ R109, R115, R110 ;  /* 0x0000006e736d6220 */ /* 0x000fe20000410000 */
[----:B------:R-:W-:Y:S02]  /*4080*/  SEL R90, R111, R90, P3 ;  /* 0x0000005a6f5a7207 */ /* 0x000fe40001800000 */
[----:B------:R-:W-:-:S02]  /*4090*/  CS2R R110, SRZ ;  /* 0x00000000006e7805 */ /* 0x000fc4000001ff00 */
[----:B------:R-:W-:Y:S01]  /*40a0*/  SEL R88, R105, R88, P3 ;  /* 0x0000005869587207 */ /* 0x000fe20001800000 */
[----:B------:R-:W-:Y:S01]  /*40b0*/  FADD.FTZ R235, R98, R235 ;  /* 0x000000eb62eb7221 */ /* 0x000fe20000010000 */
[----:B------:R-:W-:Y:S01]  /*40c0*/  SEL R89, R116, R89, P3 ;  /* 0x0000005974597207 */ /* 0x000fe20001800000 */
[----:B------:R-:W-:Y:S01]  /*40d0*/  HFMA2.MMA R116, -RZ, RZ, 0, 0 ;  /* 0x00000000ff747435 */ /* 0x000fe200000001ff */
[----:B------:R-:W-:Y:S01]  /*40e0*/  SEL R91, R118, R91, P3 ;  /* 0x0000005b765b7207 */ /* 0x000fe20001800000 */
[----:B------:R-:W-:Y:S01]  /*40f0*/  FADD.FTZ R193, R194, R193 ;  /* 0x000000c1c2c17221 */ /* 0x000fe20000010000 */
[C---:B------:R-:W-:Y:S01]  /*4100*/  SEL R93, R112.reuse, R93, P3 ;  /* 0x0000005d705d7207 */ /* 0x040fe20001800000 */
[----:B------:R-:W-:Y:S01]  /*4110*/  FMUL.FTZ R112, R112, R182 ;  /* 0x000000b670707220 */ /* 0x000fe20000410000 */
[C---:B------:R-:W-:Y:S01]  /*4120*/  SEL R94, R117.reuse, R94, P3 ;  /* 0x0000005e755e7207 */ /* 0x040fe20001800000 */
[-C--:B------:R-:W-:Y:S01]  /*4130*/  FMUL.FTZ R117, R117, R182.reuse ;  /* 0x000000b675757220 */ /* 0x080fe20000410000 */
[C---:B------:R-:W-:Y:S01]  /*4140*/  SEL R95, R122.reuse, R95, P3 ;  /* 0x0000005f7a5f7207 */ /* 0x040fe20001800000 */
[----:B------:R-:W-:Y:S01]  /*4150*/  FMUL.FTZ R122, R122, R182 ;  /* 0x000000b67a7a7220 */ /* 0x000fe20000410000 */
[----:B------:R-:W-:Y:S01]  /*4160*/  FMUL.FTZ R123, R112, UR11 ;  /* 0x0000000b707b7c20 */ /* 0x000fe20008410000 */
[----:B------:R-:W-:Y:S01]  /*4170*/  FMUL.FTZ R117, R117, UR11 ;  /* 0x0000000b75757c20 */ /* 0x000fe20008410000 */
[----:B------:R-:W-:Y:S01]  /*4180*/  MOV R119, RZ ;  /* 0x000000ff00777202 */ /* 0x000fe20000000f00 */
[----:B------:R-:W-:Y:S01]  /*4190*/  FMUL.FTZ R122, R122, UR11 ;  /* 0x0000000b7a7a7c20 */ /* 0x000fe20008410000 */
        /* <DEDUP_REMOVED lines=23> */
[----:B--2---:R-:W-:-:S02]  /*4310*/  @P5 HADD2.F32 R99, -RZ, R100.H0_H0 ;  /* 0x20000064ff635230 */ /* 0x004fc40000004100 */
[----:B------:R-:W-:-:S03]  /*4320*/  @P6 HADD2.F32 R100, -RZ, R100.H1_H1 ;  /* 0x30000064ff646230 */ /* 0x000fc60000004100 */
[----:B------:R-:W-:Y:S01]  /*4330*/  @P5 FMUL.FTZ R107, R97, R99 ;  /* 0x00000063616b5220 */ /* 0x000fe20000410000 */
[----:B------:R-:W-:Y:S01]  /*4340*/  LOP3.LUT P5, RZ, R150, 0xff0000, RZ, 0xc0, !PT ;  /* 0x00ff000096ff7812 */ /* 0x000fe200078ac0ff */
[----:B------:R-:W0:Y:S01]  /*4350*/  @P2 LDC.64 R96, c[0x0][0x308] ;  /* 0x0000c200ff602b82 */ /* 0x000e220000000a00 */
[----:B------:R-:W-:Y:S01]  /*4360*/  FMUL.FTZ R99, R181, R120 ;  /* 0x00000078b5637220 */ /* 0x000fe20000410000 */
[----:B------:R-:W-:Y:S01]  /*4370*/  @P6 FMUL.FTZ R110, R115, R100 ;  /* 0x00000064736e6220 */ /* 0x000fe20000410000 */
[----:B------:R-:W-:Y:S01]  /*4380*/  FMUL.FTZ R100, R118, R182 ;  /* 0x000000b676647220 */ /* 0x000fe20000410000 */
[----:B------:R-:W-:Y:S01]  /*4390*/  FADD.FTZ R238, R107, R238 ;  /* 0x000000ee6bee7221 */ /* 0x000fe20000010000 */
[----:B------:R-:W-:Y:S01]  /*43a0*/  @P1 FADD.FTZ R99, R84, R99 ;  /* 0x0000006354631221 */ /* 0x000fe20000010000 */
[----:B------:R-:W-:Y:S01]  /*43b0*/  LOP3.LUT P1, RZ, R150, 0xff000000, RZ, 0xc0, !PT ;  /* 0xff00000096ff7812 */ /* 0x000fe2000782c0ff */
[----:B------:R-:W-:Y:S01]  /*43c0*/  FMUL.FTZ R100, R100, UR11 ;  /* 0x0000000b64647c20 */ /* 0x000fe20008410000 */
[----:B------:R-:W-:-:S02]  /*43d0*/  FADD.FTZ R237, R110, R237 ;  /* 0x000000ed6eed7221 */ /* 0x000fc40000010000 */
[C---:B------:R-:W-:Y:S01]  /*43e0*/  SEL R92, R99.reuse, R92, P3 ;  /* 0x0000005c635c7207 */ /* 0x040fe20001800000 */
[----:B------:R-:W-:Y:S01]  /*43f0*/  FMUL.FTZ R99, R99, R182 ;  /* 0x000000b663637220 */ /* 0x000fe20000410000 */
[----:B------:R-:W-:Y:S01]  /*4400*/  @P5 HADD2.F32 R104, -RZ, R101.H0_H0 ;  /* 0x20000065ff685230 */ /* 0x000fe20000004100 */
[----:B------:R-:W-:Y:S01]  /*4410*/  LOP3.LUT P3, RZ, R151, 0xff00, RZ, 0xc0, !PT ;  /* 0x0000ff0097ff7812 */ /* 0x000fe2000786c0ff */
[--C-:B------:R-:W-:Y:S02]  /*4420*/  @P5 HADD2.F32 R114, -RZ, R41.reuse.H0_H0 ;  /* 0x20000029ff725230 */ /* 0x100fe40000004100 */
[----:B------:R-:W-:Y:S01]  /*4430*/  FMUL.FTZ R121, R99, UR11 ;  /* 0x0000000b63797c20 */ /* 0x000fe20008410000 */
[C---:B------:R-:W-:Y:S01]  /*4440*/  @P5 FMUL.FTZ R111, R113.reuse, R104 ;  /* 0x00000068716f5220 */ /* 0x040fe20000410000 */
[C---:B------:R-:W-:Y:S01]  /*4450*/  LEA R104, P6, R180.reuse, UR14, 0x4 ;  /* 0x0000000eb4687c11 */ /* 0x040fe2000f8c20ff */
[----:B------:R-:W-:Y:S01]  /*4460*/  @P5 FMUL.FTZ R108, R113, R114 ;  /* 0x00000072716c5220 */ /* 0x000fe20000410000 */
[C---:B------:R-:W-:Y:S01]  /*4470*/  LOP3.LUT P5, RZ, R151.reuse, 0xff, RZ, 0xc0, !PT ;  /* 0x000000ff97ff7812 */ /* 0x040fe200078ac0ff */
[----:B------:R-:W-:Y:S01]  /*4480*/  @P1 HADD2.F32 R115, -RZ, R41.H1_H1 ;  /* 0x30000029ff731230 */ /* 0x000fe20000004100 */
[C---:B------:R-:W-:Y:S01]  /*4490*/  LEA.HI.X R105, R180.reuse, UR15, RZ, 0x4, P6 ;  /* 0x0000000fb4697c11 */ /* 0x040fe2000b0f24ff */
[----:B------:R-:W-:Y:S01]  /*44a0*/  @P1 HADD2.F32 R101, -RZ, R101.H1_H1 ;  /* 0x30000065ff651230 */ /* 0x000fe20000004100 */
[----:B------:R-:W-:Y:S01]  /*44b0*/  LOP3.LUT P6, RZ, R151, 0xff000000, RZ, 0xc0, !PT ;  /* 0xff00000097ff7812 */ /* 0x000fe200078cc0ff */
[----:B0-----:R-:W-:Y:S01]  /*44c0*/  @P2 IMAD.WIDE.U32 R96, R180, 0x20, R96 ;  /* 0x00000020b4602825 */ /* 0x001fe200078e0060 */
[----:B------:R-:W-:-:S03]  /*44d0*/  MOV R113, RZ ;  /* 0x000000ff00717202 */ /* 0x000fc60000000f00 */
[----:B------:R-:W-:Y:S01]  /*44e0*/  @P1 FMUL.FTZ R113, R100, R115 ;  /* 0x0000007364711220 */ /* 0x000fe20000410000 */
[----:B------:R-:W-:Y:S01]  /*44f0*/  MOV R115, RZ ;  /* 0x000000ff00737202 */ /* 0x000fe20000000f00 */
[----:B------:R-:W-:Y:S01]  /*4500*/  @P3 HADD2.F32 R114, -RZ, R42.H1_H1 ;  /* 0x3000002aff723230 */ /* 0x000fe20000004100 */
[----:B------:R-:W-:Y:S01]  /*4510*/  @P2 STG.E.128 desc[UR4][R96.64], R88 ;  /* 0x0000005860002986 */ /* 0x000fe2000c101d04 */
[----:B------:R-:W-:-:S03]  /*4520*/  FADD.FTZ R240, R111, R240 ;  /* 0x000000f06ff07221 */ /* 0x000fc60000010000 */
[----:B------:R0:W-:Y:S01]  /*4530*/  @P2 STG.E.128 desc[UR4][R96.64+0x10], R92 ;  /* 0x0000105c60002986 */ /* 0x0001e2000c101d04 */
[----:B------:R-:W-:Y:S01]  /*4540*/  LOP3.LUT P2, RZ, R151, 0xff0000, RZ, 0xc0, !PT ;  /* 0x00ff000097ff7812 */ /* 0x000fe2000784c0ff */
[----:B------:R-:W-:Y:S01]  /*4550*/  @P3 FMUL.FTZ R115, R123, R114 ;  /* 0x000000727b733220 */ /* 0x000fe20000410000 */
[----:B------:R-:W-:Y:S01]  /*4560*/  @P6 HADD2.F32 R120, -RZ, R43.H1_H1 ;  /* 0x3000002bff786230 */ /* 0x000fe20000004100 */
[----:B------:R-:W-:-:S04]  /*4570*/  HFMA2.MMA R114, -RZ, RZ, 0, 0 ;  /* 0x00000000ff727435 */ /* 0x000fc800000001ff */
[----:B------:R-:W-:-:S06]  /*4580*/  @P6 FMUL.FTZ R119, R122, R120 ;  /* 0x000000787a776220 */ /* 0x000fcc0000410000 */
[----:B------:R-:W-:Y:S02]  /*4590*/  @P2 HADD2.F32 R118, -RZ, R43.H0_H0 ;  /* 0x2000002bff762230 */ /* 0x000fe40000004100 */
[----:B------:R-:W-:Y:S01]  /*45a0*/  @P2 HADD2.F32 R112, -RZ, R103.H0_H0 ;  /* 0x20000067ff702230 */ /* 0x000fe20000004100 */
[----:B0-----:R-:W-:Y:S01]  /*45b0*/  HFMA2.MMA R96, -RZ, RZ, 0, 0 ;  /* 0x00000000ff607435 */ /* 0x001fe200000001ff */
[----:B------:R-:W-:Y:S02]  /*45c0*/  @P5 HADD2.F32 R97, -RZ, R42.H0_H0 ;  /* 0x2000002aff615230 */ /* 0x000fe40000004100 */
[----:B------:R-:W-:-:S03]  /*45d0*/  @P2 FMUL.FTZ R116, R117, R118 ;  /* 0x0000007675742220 */ /* 0x000fc60000410000 */
[----:B------:R-:W-:Y:S02]  /*45e0*/  @P5 FMUL.FTZ R96, R121, R97 ;  /* 0x0000006179605220 */ /* 0x000fe40000410000 */
[----:B------:R-:W-:Y:S02]  /*45f0*/  F2FP.F16.F32.PACK_AB R99, R119, R116 ;  /* 0x000000747763723e */ /* 0x000fe400000000ff */
[----:B------:R-:W-:Y:S01]  /*4600*/  F2FP.F16.F32.PACK_AB R97, R113, R108 ;  /* 0x0000006c7161723e */ /* 0x000fe200000000ff */
[----:B------:R-:W-:Y:S01]  /*4610*/  HFMA2.MMA R108, -RZ, RZ, 0, 0 ;  /* 0x00000000ff6c7435 */ /* 0x000fe200000001ff */
[----:B------:R-:W-:Y:S01]  /*4620*/  F2FP.F16.F32.PACK_AB R98, R115, R96 ;  /* 0x000000607362723e */ /* 0x000fe200000000ff */
[----:B------:R-:W-:Y:S01]  /*4630*/  @P6 HADD2.F32 R115, -RZ, R103.H1_H1 ;  /* 0x30000067ff736230 */ /* 0x000fe20000004100 */
[----:B------:R-:W-:Y:S01]  /*4640*/  F2FP.F16.F32.PACK_AB R96, R109, R106 ;  /* 0x0000006a6d60723e */ /* 0x000fe200000000ff */
[--C-:B------:R-:W-:Y:S01]  /*4650*/  @P5 HADD2.F32 R106, -RZ, R102.reuse.H0_H0 ;  /* 0x20000066ff6a5230 */ /* 0x100fe20000004100 */
[----:B------:R-:W-:Y:S01]  /*4660*/  MOV R113, RZ ;  /* 0x000000ff00717202 */ /* 0x000fe20000000f00 */
[----:B------:R-:W-:Y:S01]  /*4670*/  @P3 HADD2.F32 R109, -RZ, R102.H1_H1 ;  /* 0x30000066ff6d3230 */ /* 0x000fe20000004100 */
[----:B------:R-:W-:Y:S01]  /*4680*/  CS2R R102, SRZ ;  /* 0x0000000000667805 */ /* 0x000fe2000001ff00 */
[----:B------:R0:W-:Y:S01]  /*4690*/  STG.E.128 desc[UR4][R104.64], R96 ;  /* 0x0000006068007986 */ /* 0x0001e2000c101d04 */
[----:B------:R-:W-:Y:S01]  /*46a0*/  @P1 FMUL.FTZ R102, R100, R101 ;  /* 0x0000006564661220 */ /* 0x000fe20000410000 */
[----:B------:R-:W-:Y:S01]  /*46b0*/  ISETP.GE.AND P1, PT, R179, UR17, PT ;  /* 0x00000011b3007c0c */ /* 0x000fe2000bf26270 */
[----:B------:R-:W-:Y:S01]  /*46c0*/  @P5 FMUL.FTZ R103, R121, R106 ;  /* 0x0000006a79675220 */ /* 0x000fe20000410000 */
[----:B------:R-:W-:Y:S01]  /*46d0*/  @P3 FMUL.FTZ R108, R123, R109 ;  /* 0x0000006d7b6c3220 */ /* 0x000fe20000410000 */
[----:B------:R-:W-:Y:S01]  /*46e0*/  @P2 FMUL.FTZ R113, R117, R112 ;  /* 0x0000007075712220 */ /* 0x000fe20000410000 */
[----:B------:R-:W-:Y:S01]  /*46f0*/  @P6 FMUL.FTZ R114, R122, R115 ;  /* 0x000000737a726220 */ /* 0x000fe20000410000 */
[----:B------:R-:W-:Y:S01]  /*4700*/  FADD.FTZ R239, R102, R239 ;  /* 0x000000ef66ef7221 */ /* 0x000fe20000010000 */
[----:B------:R-:W-:Y:S01]  /*4710*/  FADD.FTZ R242, R103, R242 ;  /* 0x000000f267f27221 */ /* 0x000fe20000010000 */
[----:B------:R-:W-:Y:S01]  /*4720*/  FADD.FTZ R241, R108, R241 ;  /* 0x000000f16cf17221 */ /* 0x000fe20000010000 */
[----:B------:R-:W-:Y:S01]  /*4730*/  FADD.FTZ R244, R113, R244 ;  /* 0x000000f471f47221 */ /* 0x000fe20000010000 */
[----:B------:R-:W-:-:S04]  /*4740*/  FADD.FTZ R243, R114, R243 ;  /* 0x000000f372f37221 */ /* 0x000fc80000010000 */
        /* <DEDUP_REMOVED lines=69> */
.L_x_9328:
[----:B------:R-:W1:Y:S01]  /*4ba0*/  S2R R0, SR_TID.X ;  /* 0x0000000000007919 */ /* 0x000e620000002100 */
[----:B------:R-:W2:Y:S08]  /*4bb0*/  S2UR UR6, SR_CTAID.X ;  /* 0x00000000000679c3 */ /* 0x000eb00000002500 */
[----:B------:R-:W3:Y:S08]  /*4bc0*/  LDC.64 R2, c[0x0][0x2d0] ;  /* 0x0000b400ff027b82 */ /* 0x000ef00000000a00 */
[----:B------:R-:W4:Y:S08]  /*4bd0*/  LDC.64 R56, c[0x0][0x2d8] ;  /* 0x0000b600ff387b82 */ /* 0x000f300000000a00 */
[----:B------:R-:W5:Y:S01]  /*4be0*/  LDC.64 R58, c[0x0][0x2f0] ;  /* 0x0000bc00ff3a7b82 */ /* 0x000f620000000a00 */
[----:B-1----:R-:W-:-:S02]  /*4bf0*/  LOP3.LUT R76, R0, 0xff, RZ, 0xc0, !PT ;  /* 0x000000ff004c7812 */ /* 0x002fc400078ec0ff */
[----:B--2---:R-:W-:Y:S01]  /*4c00*/  LEA.HI R0, R0, UR6, RZ, 0x18 ;  /* 0x0000000600007c11 */ /* 0x004fe2000f8fc0ff */
[----:B------:R-:W-:-:S04]  /*4c10*/  ULDC UR6, c[0x0][0x218] ;  /* 0x0000860000067ab9 */ /* 0x000fc80000000800 */
[----:B------:R-:W-:-:S05]  /*4c20*/  IMAD R0, R0, UR6, RZ ;  /* 0x0000000600007c24 */ /* 0x000fca000f8e02ff */
[----:B------:R-:W-:-:S05]  /*4c30*/  LEA.HI R77, R0, R76, RZ, 0x1d ;  /* 0x0000004c004d7211 */ /* 0x000fca00078fe8ff */
[----:B---3--:R-:W-:-:S04]  /*4c40*/  IMAD.WIDE.U32 R2, R77, 0x20, R2 ;  /* 0x000000204d027825 */ /* 0x008fc800078e0002 */
[C---:B----4-:R-:W-:Y:S01]  /*4c50*/  IMAD.WIDE.U32 R56, R77.reuse, 0x20, R56 ;  /* 0x000000204d387825 */ /* 0x050fe200078e0038 */
[----:B------:R-:W-:Y:S03]  /*4c60*/  STG.E.128 desc[UR4][R2.64], R44 ;  /* 0x0000002c02007986 */ /* 0x000fe6000c101d04 */
[----:B-----5:R-:W-:Y:S01]  /*4c70*/  IMAD.WIDE.U32 R58, R77, 0x20, R58 ;  /* 0x000000204d3a7825 */ /* 0x020fe200078e003a */
        /* <DEDUP_REMOVED lines=24> */
.L_x_9329:
[----:B------:R-:W-:Y:S01]  /*4e00*/  HFMA2.MMA R102, -RZ, RZ, 0, 9.5367431640625e-07 ;  /* 0x00000010ff667435 */ /* 0x000fe200000001ff */
[----:B------:R-:W-:Y:S02]  /*4e10*/  MOV R103, R99 ;  /* 0x0000006300677202 */ /* 0x000fe40000000f00 */
[----:B------:R-:W-:Y:S02]  /*4e20*/  MOV R101, 0x1f ;  /* 0x0000001f00657802 */ /* 0x000fe40000000f00 */
[----:B------:R-:W-:-:S07]  /*4e30*/  MOV R100, 0xffffffff ;  /* 0xffffffff00647802 */ /* 0x000fce0000000f00 */
[----:B-----5:R-:W-:Y:S05]  /*4e40*/  WARPSYNC.COLLECTIVE R100, `(.L_x_9331) ;  /* 0x0000000064087348 */ /* 0x020fea0003c00000 */
[----:B------:R0:W1:Y:S02]  /*4e50*/  SHFL.DOWN P3, R130, R103, R102, R101 ;  /* 0x0800006667827389 */ /* 0x0000640000060065 */
[----:B01---5:R-:W-:Y:S01]  /*4e60*/  ENDCOLLECTIVE ;  /* 0x000000000000791b */ /* 0x023fe20003800000 */
.L_x_9331:
[----:B------:R-:W-:Y:S01]  /*4e70*/  MOV R103, R97 ;  /* 0x0000006100677202 */ /* 0x000fe20000000f00 */
[----:B------:R-:W-:-:S07]  /*4e80*/  FADD.FTZ R99, R99, R130 ;  /* 0x0000008263637221 */ /* 0x000fce0000010000 */
[----:B------:R-:W-:Y:S05]  /*4e90*/  WARPSYNC.COLLECTIVE R100, `(.L_x_9332) ;  /* 0x0000000064087348 */ /* 0x000fea0003c00000 */
[----:B------:R0:W1:Y:S02]  /*4ea0*/  SHFL.DOWN P3, R130, R103, R102, R101 ;  /* 0x0800006667827389 */ /* 0x0000640000060065 */
[----:B01----:R-:W-:Y:S01]  /*4eb0*/  ENDCOLLECTIVE ;  /* 0x000000000000791b */ /* 0x003fe20003800000 */
.L_x_9332:
[----:B------:R-:W-:Y:S01]  /*4ec0*/  HFMA2.MMA R102, -RZ, RZ, 0, 4.76837158203125e-07 ;  /* 0x00000008ff667435 */ /* 0x000fe200000001ff */
[----:B------:R-:W-:Y:S01]  /*4ed0*/  MOV R103, R99 ;  /* 0x0000006300677202 */ /* 0x000fe20000000f00 */
[----:B------:R-:W-:-:S09]  /*4ee0*/  FADD.FTZ R97, R97, R130 ;  /* 0x0000008261617221 */ /* 0x000fd20000010000 */
[----:B------:R-:W-:Y:S05]  /*4ef0*/  WARPSYNC.COLLECTIVE R100, `(.L_x_9333) ;  /* 0x0000000064087348 */ /* 0x000fea0003c00000 */
[----:B------:R0:W1:Y:S02]  /*4f00*/  SHFL.DOWN P3, R130, R103, R102, R101 ;  /* 0x0800006667827389 */ /* 0x0000640000060065 */
[----:B01----:R-:W-:Y:S01]  /*4f10*/  ENDCOLLECTIVE ;  /* 0x000000000000791b */ /* 0x003fe20003800000 */
.L_x_9333:
[----:B------:R-:W-:Y:S01]  /*4f20*/  MOV R103, R97 ;  /* 0x0000006100677202 */ /* 0x000fe20000000f00 */
[----:B------:R-:W-:-:S07]  /*4f30*/  FADD.FTZ R99, R99, R130 ;  /* 0x0000008263637221 */ /* 0x000fce0000010000 */
[----:B------:R-:W-:Y:S05]  /*4f40*/  WARPSYNC.COLLECTIVE R100, `(.L_x_9334) ;  /* 0x0000000064087348 */ /* 0x000fea0003c00000 */
[----:B------:R0:W1:Y:S02]  /*4f50*/  SHFL.DOWN P3, R130, R103, R102, R101 ;  /* 0x0800006667827389 */ /* 0x0000640000060065 */
[----:B01----:R-:W-:Y:S01]  /*4f60*/  ENDCOLLECTIVE ;  /* 0x000000000000791b */ /* 0x003fe20003800000 */
.L_x_9334:
[----:B------:R-:W-:Y:S01]  /*4f70*/  HFMA2.MMA R102, -RZ, RZ, 0, 2.384185791015625e-07 ;  /* 0x00000004ff667435 */ /* 0x000fe200000001ff */
[----:B------:R-:W-:Y:S01]  /*4f80*/  MOV R103, R99 ;  /* 0x0000006300677202 */ /* 0x000fe20000000f00 */
[----:B------:R-:W-:-:S09]  /*4f90*/  FADD.FTZ R97, R97, R130 ;  /* 0x0000008261617221 */ /* 0x000fd20000010000 */
[----:B------:R-:W-:Y:S05]  /*4fa0*/  WARPSYNC.COLLECTIVE R100, `(.L_x_9335) ;  /* 0x0000000064087348 */ /* 0x000fea0003c00000 */
[----:B------:R0:W1:Y:S02]  /*4fb0*/  SHFL.DOWN P3, R130, R103, R102, R101 ;  /* 0x0800006667827389 */ /* 0x0000640000060065 */
[----:B01----:R-:W-:Y:S01]  /*4fc0*/  ENDCOLLECTIVE ;  /* 0x000000000000791b */ /* 0x003fe20003800000 */
.L_x_9335:
[----:B------:R-:W-:Y:S01]  /*4fd0*/  MOV R103, R97 ;  /* 0x0000006100677202 */ /* 0x000fe20000000f00 */
[----:B------:R-:W-:-:S07]  /*4fe0*/  FADD.FTZ R99, R99, R130 ;  /* 0x0000008263637221 */ /* 0x000fce0000010000 */
[----:B------:R-:W-:Y:S05]  /*4ff0*/  WARPSYNC.COLLECTIVE R100, `(.L_x_9336) ;  /* 0x0000000064087348 */ /* 0x000fea0003c00000 */
[----:B------:R0:W1:Y:S02]  /*5000*/  SHFL.DOWN P3, R130, R103, R102, R101 ;  /* 0x0800006667827389 */ /* 0x0000640000060065 */
[----:B01----:R-:W-:Y:S01]  /*5010*/  ENDCOLLECTIVE ;  /* 0x000000000000791b */ /* 0x003fe20003800000 */
.L_x_9336:
[----:B------:R-:W-:Y:S01]  /*5020*/  HFMA2.MMA R102, -RZ, RZ, 0, 1.1920928955078125e-07 ;  /* 0x00000002ff667435 */ /* 0x000fe200000001ff */
[----:B------:R-:W-:Y:S01]  /*5030*/  MOV R103, R99 ;  /* 0x0000006300677202 */ /* 0x000fe20000000f00 */
[----:B------:R-:W-:-:S09]  /*5040*/  FADD.FTZ R97, R97, R130 ;  /* 0x0000008261617221 */ /* 0x000fd20000010000 */
[----:B------:R-:W-:Y:S05]  /*5050*/  WARPSYNC.COLLECTIVE R100, `(.L_x_9337) ;  /* 0x0000000064087348 */ /* 0x000fea0003c00000 */
[----:B------:R0:W1:Y:S02]  /*5060*/  SHFL.DOWN P3, R130, R103, R102, R101 ;  /* 0x0800006667827389 */ /* 0x0000640000060065 */
[----:B01----:R-:W-:Y:S01]  /*5070*/  ENDCOLLECTIVE ;  /* 0x000000000000791b */ /* 0x003fe20003800000 */
.L_x_9337:
[----:B------:R-:W-:Y:S01]  /*5080*/  MOV R103, R97 ;  /* 0x0000006100677202 */ /* 0x000fe20000000f00 */
[----:B------:R-:W-:-:S07]  /*5090*/  FADD.FTZ R99, R99, R130 ;  /* 0x0000008263637221 */ /* 0x000fce0000010000 */
[----:B------:R-:W-:Y:S05]  /*50a0*/  WARPSYNC.COLLECTIVE R100, `(.L_x_9338) ;  /* 0x0000000064087348 */ /* 0x000fea0003c00000 */
[----:B------:R0:W1:Y:S02]  /*50b0*/  SHFL.DOWN P3, R130, R103, R102, R101 ;  /* 0x0800006667827389 */ /* 0x0000640000060065 */
[----:B01----:R-:W-:Y:S01]  /*50c0*/  ENDCOLLECTIVE ;  /* 0x000000000000791b */ /* 0x003fe20003800000 */
.L_x_9338:
[----:B------:R-:W-:Y:S01]  /*50d0*/  HFMA2.MMA R102, -RZ, RZ, 0, 5.9604644775390625e-08 ;  /* 0x00000001ff667435 */ /* 0x000fe200000001ff */
[----:B------:R-:W-:Y:S01]  /*50e0*/  MOV R103, R99 ;  /* 0x0000006300677202 */ /* 0x000fe20000000f00 */
[----:B------:R-:W-:-:S09]  /*50f0*/  FADD.FTZ R97, R97, R130 ;  /* 0x0000008261617221 */ /* 0x000fd20000010000 */
[----:B------:R-:W-:Y:S05]  /*5100*/  WARPSYNC.COLLECTIVE R100, `(.L_x_9339) ;  /* 0x0000000064087348 */ /* 0x000fea0003c00000 */
[----:B------:R0:W1:Y:S02]  /*5110*/  SHFL.DOWN P3, R130, R103, R102, R101 ;  /* 0x0800006667827389 */ /* 0x0000640000060065 */
[----:B01----:R-:W-:Y:S01]  /*5120*/  ENDCOLLECTIVE ;  /* 0x000000000000791b */ /* 0x003fe20003800000 */
.L_x_9339:
[----:B------:R-:W-:Y:S02]  /*5130*/  MOV R103, R97 ;  /* 0x0000006100677202 */ /* 0x000fe40000000f00 */
[----:B------:R-:W-:-:S07]  /*5140*/  MOV R96, R130 ;  /* 0x0000008200607202 */ /* 0x000fce0000000f00 */
[----:B------:R-:W-:Y:S05]  /*5150*/  WARPSYNC.COLLECTIVE R100, `(.L_x_9340) ;  /* 0x0000000064087348 */ /* 0x000fea0003c00000 */
[----:B------:R0:W1:Y:S02]  /*5160*/  SHFL.DOWN P3, R130, R103, R102, R101 ;  /* 0x0800006667827389 */ /* 0x0000640000060065 */
[----:B01----:R-:W-:Y:S01]  /*5170*/  ENDCOLLECTIVE ;  /* 0x000000000000791b */ /* 0x003fe20003800000 */
.L_x_9340:
[----:B------:R-:W-:Y:S01]  /*5180*/  MOV R100, R130 ;  /* 0x0000008200647202 */ /* 0x000fe20000000f00 */
[----:B------:R-:W-:Y:S06]  /*5190*/  BRA `(.L_x_9341) ;  /* 0xffffffd0008c7947 */ /* 0x000fec000383ffff */
.L_x_9342:
        /* <DEDUP_REMOVED lines=14> */
.L_x_13995:


//--------------------- .text._ZN10layer_norm22ln_bwd_finalize_kernelINS_22Kernel_traits_finalizeILj8192E6__halfS2_fS2_fjLb1ELj1024ELj4ENS_18Kernel_traits_baseILj8192ES2_S2_fS2_fjLj1024EEEEELb1ELb0EEEvNS_9BwdParamsE --------------------------
	.section	.text._ZN10layer_norm22ln_bwd_finalize_kernelINS_22Kernel_traits_finalizeILj8192E6__halfS2_fS2_fjLb1ELj1024ELj4ENS_18Kernel_traits_baseILj8192ES2_S2_fS2_fjLj1024EEEEELb1ELb0EEEvNS_9BwdParamsE,"ax",@progbits
	.align	128
        .global         _ZN10layer_norm22ln_bwd_finalize_kernelINS_22Kernel_traits_finalizeILj8192E6__halfS2_fS2_fjLb1ELj1024ELj4ENS_18Kernel_traits_baseILj8192ES2_S2_fS2_fjLj1024EEEEELb1ELb0EEEvNS_9BwdParamsE
        .type           _ZN10layer_norm22ln_bwd_finalize_kernelINS_22Kernel_traits_finalizeILj8192E6__halfS2_fS2_fjLb1ELj1024ELj4ENS_18Kernel_traits_baseILj8192ES2_S2_fS2_fjLj1024EEEEELb1ELb0EEEvNS_9BwdParamsE,@function
        .size           _ZN10layer_norm22ln_bwd_finalize_kernelINS_22Kernel_traits_finalizeILj8192E6__halfS2_fS2_fjLb1ELj1024ELj4ENS_18Kernel_traits_baseILj8192ES2_S2_fS2_fjLj1024EEEEELb1ELb0EEEvNS_9BwdParamsE,(.L_x_13996 - _ZN10layer_norm22ln_bwd_finalize_kernelINS_22Kernel_traits_finalizeILj8192E6__halfS2_fS2_fjLb1ELj1024ELj4ENS_18Kernel_traits_baseILj8192ES2_S2_fS2_fjLj1024EEEEELb1ELb0EEEvNS_9BwdParamsE)
        .other          _ZN10layer_norm22ln_bwd_finalize_kernelINS_22Kernel_traits_finalizeILj8192E6__halfS2_fS2_fjLb1ELj1024ELj4ENS_18Kernel_traits_baseILj8192ES2_S2_fS2_fjLj1024EEEEELb1ELb0EEEvNS_9BwdParamsE,@"STO_CUDA_ENTRY STV_DEFAULT"
_ZN10layer_norm22ln_bwd_finalize_kernelINS_22Kernel_traits_finalizeILj8192E6__halfS2_fS2_fjLb1ELj1024ELj4ENS_18Kernel_traits_baseILj8192ES2_S2_fS2_fjLj1024EEEEELb1ELb0EEEvNS_9BwdParamsE:
.text._ZN10layer_norm22ln_bwd_finalize_kernelINS_22Kernel_traits_finalizeILj8192E6__halfS2_fS2_fjLb1ELj1024ELj4ENS_18Kernel_traits_baseILj8192ES2_S2_fS2_fjLj1024EEEEELb1ELb0EEEvNS_9BwdParamsE:
        /* <DEDUP_REMOVED lines=24> */
.L_x_9355:
        /* <DEDUP_REMOVED lines=36> */
.L_x_9347:
        /* <DEDUP_REMOVED lines=49> */
.L_x_9346:
[----:B------:R-:W-:Y:S05]  /*06d0*/  BSYNC B1 ;  /* 0x0000000000017941 */ /* 0x000fea0003800000 */
.L_x_9345:
        /* <DEDUP_REMOVED lines=31> */
.L_x_9349:
[----:B------:R-:W-:Y:S05]  /*08d0*/  BSYNC B1 ;  /* 0x0000000000017941 */ /* 0x000fea0003800000 */
.L_x_9348:
        /* <DEDUP_REMOVED lines=16> */
.L_x_9350:
[----:B------:R-:W-:Y:S05]  /*09e0*/  BSYNC B1 ;  /* 0x0000000000017941 */ /* 0x000fea0003800000 */
.L_x_9344:
[----:B------:R-:W-:Y:S05]  /*09f0*/  BSYNC B0 ;  /* 0x0000000000007941 */ /* 0x000fea0003800000 */
.L_x_9343:
        /* <DEDUP_REMOVED lines=40> */
.L_x_9371:
        /* <DEDUP_REMOVED lines=8> */
.L_x_9351:
        /* <DEDUP_REMOVED lines=23> */
.L_x_9354:
[----:B------:R-:W-:Y:S05]  /*0e70*/  BSYNC B0 ;  /* 0x0000000000007941 */ /* 0x000fea0003800000 */
.L_x_9353:
[C---:B------:R-:W-:Y:S01]  /*0e80*/  ISETP.GT.U32.AND P1, PT, R4.reuse, -0x2001, PT ;  /* 0xffffdfff0400780c */ /* 0x040fe20003f24070 */
[----:B------:R-:W-:Y:S01]  /*0e90*/  VIADD R4, R4, 0x2000 ;  /* 0x0000200004047836 */ /* 0x000fe20000000000 */
[----:B------:R-:W-:-:S11]  /*0ea0*/  IADD3 R5, R5, 0x1000, RZ ;  /* 0x0000100005057810 */ /* 0x000fd60007ffe0ff */
[----:B------:R-:W-:Y:S05]  /*0eb0*/  @P1 BRA `(.L_x_9355) ;  /* 0xfffffff000b01947 */ /* 0x000fea000383ffff */
[----:B------:R-:W-:Y:S05]  /*0ec0*/  EXIT ;  /* 0x000000000000794d */ /* 0x000fea0003800000 */
.L_x_9352:
[----:B0-----:R-:W-:Y:S01]  /*0ed0*/  HFMA2.MMA R24, -RZ, RZ, 0, 5.9604644775390625e-08 ;  /* 0x00000001ff187435 */ /* 0x001fe200000001ff */
[----:B----4-:R-:W-:Y:S02]  /*0ee0*/  MOV R23, R10 ;  /* 0x0000000a00177202 */ /* 0x010fe40000000f00 */
[----:B------:R-:W-:Y:S02]  /*0ef0*/  MOV R25, 0x1f ;  /* 0x0000001f00197802 */ /* 0x000fe40000000f00 */
[----:B------:R-:W-:-:S07]  /*0f00*/  MOV R20, 0xffffffff ;  /* 0xffffffff00147802 */ /* 0x000fce0000000f00 */
[----:B-123--:R-:W-:Y:S05]  /*0f10*/  WARPSYNC.COLLECTIVE R20, `(.L_x_9356) ;  /* 0x0000000014087348 */ /* 0x00efea0003c00000 */
[----:B------:R0:W4:Y:S02]  /*0f20*/  SHFL.BFLY P2, R22, R23, R24, R25 ;  /* 0x0c00001817167389 */ /* 0x0001240000040019 */
[----:B01234-:R-:W-:Y:S01]  /*0f30*/  ENDCOLLECTIVE ;  /* 0x000000000000791b */ /* 0x01ffe20003800000 */
.L_x_9356:
[----:B------:R-:W-:Y:S01]  /*0f40*/  HFMA2.MMA R24, -RZ, RZ, 0, 1.1920928955078125e-07 ;  /* 0x00000002ff187435 */ /* 0x000fe200000001ff */
[----:B------:R-:W-:-:S05]  /*0f50*/  MOV R11, R22 ;  /* 0x00000016000b7202 */ /* 0x000fca0000000f00 */
[----:B------:R-:W-:-:S04]  /*0f60*/  FADD.FTZ R11, R10, R11 ;  /* 0x0000000b0a0b7221 */ /* 0x000fc80000010000 */
[----:B------:R-:W-:-:S07]  /*0f70*/  IMAD.MOV.U32 R23, RZ, RZ, R11 ;  /* 0x000000ffff177224 */ /* 0x000fce00078e000b */
[----:B------:R-:W-:Y:S05]  /*0f80*/  WARPSYNC.COLLECTIVE R20, `(.L_x_9357) ;  /* 0x0000000014087348 */ /* 0x000fea0003c00000 */
[----:B------:R0:W1:Y:S02]  /*0f90*/  SHFL.BFLY P2, R22, R23, R24, R25 ;  /* 0x0c00001817167389 */ /* 0x0000640000040019 */
[----:B01----:R-:W-:Y:S01]  /*0fa0*/  ENDCOLLECTIVE ;  /* 0x000000000000791b */ /* 0x003fe20003800000 */
.L_x_9357:
[----:B------:R-:W-:Y:S01]  /*0fb0*/  HFMA2.MMA R24, -RZ, RZ, 0, 2.384185791015625e-07 ;  /* 0x00000004ff187435 */ /* 0x000fe200000001ff */
[----:B------:R-:W-:-:S05]  /*0fc0*/  MOV R14, R22 ;  /* 0x00000016000e7202 */ /* 0x000fca0000000f00 */
[----:B------:R-:W-:-:S05]  /*0fd0*/  FADD.FTZ R14, R11, R14 ;  /* 0x0000000e0b0e7221 */ /* 0x000fca0000010000 */
[----:B------:R-:W-:-:S07]  /*0fe0*/  MOV R23, R14 ;  /* 0x0000000e00177202 */ /* 0x000fce0000000f00 */
[----:B------:R-:W-:Y:S05]  /*0ff0*/  WARPSYNC.COLLECTIVE R20, `(.L_x_9358) ;  /* 0x0000000014087348 */ /* 0x000fea0003c00000 */
[----:B------:R0:W1:Y:S02]  /*1000*/  SHFL.BFLY P2, R22, R23, R24, R25 ;  /* 0x0c00001817167389 */ /* 0x0000640000040019 */
[----:B01----:R-:W-:Y:S01]  /*1010*/  ENDCOLLECTIVE ;  /* 0x000000000000791b */ /* 0x003fe20003800000 */
.L_x_9358:
[----:B------:R-:W-:Y:S01]  /*1020*/  IMAD.MOV.U32 R24, RZ, RZ, 0x8 ;  /* 0x00000008ff187424 */ /* 0x000fe200078e00ff */
[----:B------:R-:W-:-:S05]  /*1030*/  MOV R13, R22 ;  /* 0x00000016000d7202 */ /* 0x000fca0000000f00 */
[----:B------:R-:W-:-:S05]  /*1040*/  FADD.FTZ R13, R14, R13 ;  /* 0x0000000d0e0d7221 */ /* 0x000fca0000010000 */
[----:B------:R-:W-:-:S07]  /*1050*/  MOV R23, R13 ;  /* 0x0000000d00177202 */ /* 0x000fce0000000f00 */
[----:B------:R-:W-:Y:S05]  /*1060*/  WARPSYNC.COLLECTIVE R20, `(.L_x_9359) ;  /* 0x0000000014087348 */ /* 0x000fea0003c00000 */
[----:B------:R0:W1:Y:S02]  /*1070*/  SHFL.BFLY P2, R22, R23, R24, R25 ;  /* 0x0c00001817167389 */ /* 0x0000640000040019 */
[----:B01----:R-:W-:Y:S01]  /*1080*/  ENDCOLLECTIVE ;  /* 0x000000000000791b */ /* 0x003fe20003800000 */
.L_x_9359:
[----:B------:R-:W-:Y:S01]  /*1090*/  HFMA2.MMA R24, -RZ, RZ, 0, 9.5367431640625e-07 ;  /* 0x00000010ff187435 */ /* 0x000fe200000001ff */
[----:B------:R-:W-:-:S05]  /*10a0*/  MOV R10, R22 ;  /* 0x00000016000a7202 */ /* 0x000fca0000000f00 */
[----:B------:R-:W-:-:S05]  /*10b0*/  FADD.FTZ R11, R13, R10 ;  /* 0x0000000a0d0b7221 */ /* 0x000fca0000010000 */
[----:B------:R-:W-:-:S07]  /*10c0*/  MOV R23, R11 ;  /* 0x0000000b00177202 */ /* 0x000fce0000000f00 */
[----:B------:R-:W-:Y:S05]  /*10d0*/  WARPSYNC.COLLECTIVE R20, `(.L_x_9360) ;  /* 0x0000000014087348 */ /* 0x000fea0003c00000 */
[----:B------:R0:W1:Y:S02]  /*10e0*/  SHFL.BFLY P2, R22, R23, R24, R25 ;  /* 0x0c00001817167389 */ /* 0x0000640000040019 */
[----:B01----:R-:W-:Y:S01]  /*10f0*/  ENDCOLLECTIVE ;  /* 0x000000000000791b */ /* 0x003fe20003800000 */
.L_x_9360:
[----:B------:R-:W-:Y:S01]  /*1100*/  HFMA2.MMA R24, -RZ, RZ, 0, 5.9604644775390625e-08 ;  /* 0x00000001ff187435 */ /* 0x000fe200000001ff */
[----:B------:R-:W-:Y:S02]  /*1110*/  MOV R23, R12 ;  /* 0x0000000c00177202 */ /* 0x000fe40000000f00 */
[----:B------:R-:W-:-:S08]  /*1120*/  MOV R10, R22 ;  /* 0x00000016000a7202 */ /* 0x000fd00000000f00 */
[----:B------:R-:W-:Y:S05]  /*1130*/  WARPSYNC.COLLECTIVE R20, `(.L_x_9361) ;  /* 0x0000000014087348 */ /* 0x000fea0003c00000 */
[----:B------:R0:W1:Y:S02]  /*1140*/  SHFL.BFLY P2, R22, R23, R24, R25 ;  /* 0x0c00001817167389 */ /* 0x0000640000040019 */
[----:B01----:R-:W-:Y:S01]  /*1150*/  ENDCOLLECTIVE ;  /* 0x000000000000791b */ /* 0x003fe20003800000 */
.L_x_9361:
[----:B------:R-:W-:Y:S01]  /*1160*/  HFMA2.MMA R24, -RZ, RZ, 0, 1.1920928955078125e-07 ;  /* 0x00000002ff187435 */ /* 0x000fe200000001ff */
[----:B------:R-:W-:-:S04]  /*1170*/  IMAD.MOV.U32 R13, RZ, RZ, R22 ;  /* 0x000000ffff0d7224 */ /* 0x000fc800078e0016 */
[----:B------:R-:W-:-:S05]  /*1180*/  FADD.FTZ R15, R12, R13 ;  /* 0x0000000d0c0f7221 */ /* 0x000fca0000010000 */
[----:B------:R-:W-:-:S07]  /*1190*/  MOV R23, R15 ;  /* 0x0000000f00177202 */ /* 0x000fce0000000f00 */
[----:B------:R-:W-:Y:S05]  /*11a0*/  WARPSYNC.COLLECTIVE R20, `(.L_x_9362) ;  /* 0x0000000014087348 */ /* 0x000fea0003c00000 */
[----:B------:R0:W1:Y:S02]  /*11b0*/  SHFL.BFLY P2, R22, R23, R24, R25 ;  /* 0x0c00001817167389 */ /* 0x0000640000040019 */
[----:B01----:R-:W-:Y:S01]  /*11c0*/  ENDCOLLECTIVE ;  /* 0x000000000000791b */ /* 0x003fe20003800000 */
.L_x_9362:
[----:B------:R-:W-:Y:S01]  /*11d0*/  HFMA2.MMA R24, -RZ, RZ, 0, 2.384185791015625e-07 ;  /* 0x00000004ff187435 */ /* 0x000fe200000001ff */
[----:B------:R-:W-:-:S05]  /*11e0*/  MOV R16, R22 ;  /* 0x0000001600107202 */ /* 0x000fca0000000f00 */
[----:B------:R-:W-:-:S05]  /*11f0*/  FADD.FTZ R16, R15, R16 ;  /* 0x000000100f107221 */ /* 0x000fca0000010000 */
[----:B------:R-:W-:-:S07]  /*1200*/  MOV R23, R16 ;  /* 0x0000001000177202 */ /* 0x000fce0000000f00 */
[----:B------:R-:W-:Y:S05]  /*1210*/  WARPSYNC.COLLECTIVE R20, `(.L_x_9363) ;  /* 0x0000000014087348 */ /* 0x000fea0003c00000 */
[----:B------:R0:W1:Y:S02]  /*1220*/  SHFL.BFLY P2, R22, R23, R24, R25 ;  /* 0x0c00001817167389 */ /* 0x0000640000040019 */
[----:B01----:R-:W-:Y:S01]  /*1230*/  ENDCOLLECTIVE ;  /* 0x000000000000791b */ /* 0x003fe20003800000 */
.L_x_9363:
[----:B------:R-:W-:Y:S01]  /*1240*/  HFMA2.MMA R24, -RZ, RZ, 0, 4.76837158203125e-07 ;  /* 0x00000008ff187435 */ /* 0x000fe200000001ff */
[----:B------:R-:W-:-:S05]  /*1250*/  MOV R17, R22 ;  /* 0x0000001600117202 */ /* 0x000fca0000000f00 */
[----:B------:R-:W-:-:S04]  /*1260*/  FADD.FTZ R17, R16, R17 ;  /* 0x0000001110117221 */ /* 0x000fc80000010000 */
[----:B------:R-:W-:-:S07]  /*1270*/  IMAD.MOV.U32 R23, RZ, RZ, R17 ;  /* 0x000000ffff177224 */ /* 0x000fce00078e0011 */
[----:B------:R-:W-:Y:S05]  /*1280*/  WARPSYNC.COLLECTIVE R20, `(.L_x_9364) ;  /* 0x0000000014087348 */ /* 0x000fea0003c00000 */
[----:B------:R0:W1:Y:S02]  /*1290*/  SHFL.BFLY P2, R22, R23, R24, R25 ;  /* 0x0c00001817167389 */ /* 0x0000640000040019 */
[----:B01----:R-:W-:Y:S01]  /*12a0*/  ENDCOLLECTIVE ;  /* 0x000000000000791b */ /* 0x003fe20003800000 */
.L_x_9364:
[----:B------:R-:W-:Y:S01]  /*12b0*/  HFMA2.MMA R24, -RZ, RZ, 0, 9.5367431640625e-07 ;  /* 0x00000010ff187435 */ /* 0x000fe200000001ff */
[----:B------:R-:W-:-:S05]  /*12c0*/  MOV R12, R22 ;  /* 0x00000016000c7202 */ /* 0x000fca0000000f00 */
[----:B------:R-:W-:-:S05]  /*12d0*/  FADD.FTZ R12, R17, R12 ;  /* 0x0000000c110c7221 */ /* 0x000fca0000010000 */
[----:B------:R-:W-:-:S07]  /*12e0*/  MOV R23, R12 ;  /* 0x0000000c00177202 */ /* 0x000fce0000000f00 */
[----:B------:R-:W-:Y:S05]  /*12f0*/  WARPSYNC.COLLECTIVE R20, `(.L_x_9365) ;  /* 0x0000000014087348 */ /* 0x000fea0003c00000 */
[----:B------:R0:W1:Y:S02]  /*1300*/  SHFL.BFLY P2, R22, R23, R24, R25 ;  /* 0x0c00001817167389 */ /* 0x0000640000040019 */
[----:B01----:R-:W-:Y:S01]  /*1310*/  ENDCOLLECTIVE ;  /* 0x000000000000791b */ /* 0x003fe20003800000 */
.L_x_9365:
[----:B------:R-:W-:Y:S01]  /*1320*/  MOV R23, R8 ;  /* 0x0000000800177202 */ /* 0x000fe20000000f00 */
[----:B------:R-:W-:Y:S01]  /*1330*/  IMAD.MOV.U32 R24, RZ, RZ, 0x1 ;  /* 0x00000001ff187424 */ /* 0x000fe200078e00ff */
[----:B------:R-:W-:-:S07]  /*1340*/  MOV R15, R22 ;  /* 0x00000016000f7202 */ /* 0x000fce0000000f00 */
[----:B------:R-:W-:Y:S05]  /*1350*/  WARPSYNC.COLLECTIVE R20, `(.L_x_9366) ;  /* 0x0000000014087348 */ /* 0x000fea0003c00000 */
[----:B------:R0:W1:Y:S02]  /*1360*/  SHFL.BFLY P2, R22, R23, R24, R25 ;  /* 0x0c00001817167389 */ /* 0x0000640000040019 */
[----:B01----:R-:W-:Y:S01]  /*1370*/  ENDCOLLECTIVE ;  /* 0x000000000000791b */ /* 0x003fe20003800000 */
.L_x_9366:
[----:B------:R-:W-:Y:S01]  /*1380*/  HFMA2.MMA R24, -RZ, RZ, 0, 1.1920928955078125e-07 ;  /* 0x00000002ff187435 */ /* 0x000fe200000001ff */
[----:B------:R-:W-:-:S05]  /*1390*/  MOV R17, R22 ;  /* 0x0000001600117202 */ /* 0x000fca0000000f00 */
[----:B------:R-:W-:-:S05]  /*13a0*/  FADD.FTZ R18, R8, R17 ;  /* 0x0000001108127221 */ /* 0x000fca0000010000 */
[----:B------:R-:W-:-:S07]  /*13b0*/  MOV R23, R18 ;  /* 0x0000001200177202 */ /* 0x000fce0000000f00 */
[----:B------:R-:W-:Y:S05]  /*13c0*/  WARPSYNC.COLLECTIVE R20, `(.L_x_9367) ;  /* 0x0000000014087348 */ /* 0x000fea0003c00000 */
[----:B------:R0:W1:Y:S02]  /*13d0*/  SHFL.BFLY P2, R22, R23, R24, R25 ;  /* 0x0c00001817167389 */ /* 0x0000640000040019 */
[----:B01----:R-:W-:Y:S01]  /*13e0*/  ENDCOLLECTIVE ;  /* 0x000000000000791b */ /* 0x003fe20003800000 */
.L_x_9367:
[----:B------:R-:W-:Y:S01]  /*13f0*/  HFMA2.MMA R24, -RZ, RZ, 0, 2.384185791015625e-07 ;  /* 0x00000004ff187435 */ /* 0x000fe200000001ff */
[----:B------:R-:W-:-:S05]  /*1400*/  MOV R13, R22 ;  /* 0x00000016000d7202 */ /* 0x000fca0000000f00 */
[----:B------:R-:W-:-:S05]  /*1410*/  FADD.FTZ R19, R18, R13 ;  /* 0x0000000d12137221 */ /* 0x000fca0000010000 */
[----:B------:R-:W-:-:S07]  /*1420*/  MOV R23, R19 ;  /* 0x0000001300177202 */ /* 0x000fce0000000f00 */
[----:B------:R-:W-:Y:S05]  /*1430*/  WARPSYNC.COLLECTIVE R20, `(.L_x_9368) ;  /* 0x0000000014087348 */ /* 0x000fea0003c00000 */
[----:B------:R0:W1:Y:S02]  /*1440*/  SHFL.BFLY P2, R22, R23, R24, R25 ;  /* 0x0c00001817167389 */ /* 0x0000640000040019 */
[----:B01----:R-:W-:Y:S01]  /*1450*/  ENDCOLLECTIVE ;  /* 0x000000000000791b */ /* 0x003fe20003800000 */
.L_x_9368:
[----:B------:R-:W-:Y:S01]  /*1460*/  HFMA2.MMA R24, -RZ, RZ, 0, 4.76837158203125e-07 ;  /* 0x00000008ff187435 */ /* 0x000fe200000001ff */
[----:B------:R-:W-:-:S04]  /*1470*/  IMAD.MOV.U32 R8, RZ, RZ, R22 ;  /* 0x000000ffff087224 */ /* 0x000fc800078e0016 */
[----:B------:R-:W-:-:S05]  /*1480*/  FADD.FTZ R8, R19, R8 ;  /* 0x0000000813087221 */ /* 0x000fca0000010000 */
[----:B------:R-:W-:-:S07]  /*1490*/  MOV R23, R8 ;  /* 0x0000000800177202 */ /* 0x000fce0000000f00 */
[----:B------:R-:W-:Y:S05]  /*14a0*/  WARPSYNC.COLLECTIVE R20, `(.L_x_9369) ;  /* 0x0000000014087348 */ /* 0x000fea0003c00000 */
[----:B------:R0:W1:Y:S02]  /*14b0*/  SHFL.BFLY P2, R22, R23, R24, R25 ;  /* 0x0c00001817167389 */ /* 0x0000640000040019 */
[----:B01----:R-:W-:Y:S01]  /*14c0*/  ENDCOLLECTIVE ;  /* 0x000000000000791b */ /* 0x003fe20003800000 */
.L_x_9369:
[----:B------:R-:W-:Y:S01]  /*14d0*/  HFMA2.MMA R24, -RZ, RZ, 0, 9.5367431640625e-07 ;  /* 0x00000010ff187435 */ /* 0x000fe200000001ff */
[----:B------:R-:W-:-:S05]  /*14e0*/  MOV R21, R22 ;  /* 0x0000001600157202 */ /* 0x000fca0000000f00 */
[----:B------:R-:W-:-:S05]  /*14f0*/  FADD.FTZ R21, R8, R21 ;  /* 0x0000001508157221 */ /* 0x000fca0000010000 */
[----:B------:R-:W-:-:S07]  /*1500*/  MOV R23, R21 ;  /* 0x0000001500177202 */ /* 0x000fce0000000f00 */
[----:B------:R-:W-:Y:S05]  /*1510*/  WARPSYNC.COLLECTIVE R20, `(.L_x_9370) ;  /* 0x0000000014087348 */ /* 0x000fea0003c00000 */
[----:B------:R0:W1:Y:S02]  /*1520*/  SHFL.BFLY P2, R22, R23, R24, R25 ;  /* 0x0c00001817167389 */ /* 0x0000640000040019 */
[----:B01----:R-:W-:Y:S01]  /*1530*/  ENDCOLLECTIVE ;  /* 0x000000000000791b */ /* 0x003fe20003800000 */
.L_x_9370:
[----:B------:R-:W-:Y:S01]  /*1540*/  MOV R14, R22 ;  /* 0x00000016000e7202 */ /* 0x000fe20000000f00 */
[----:B------:R-:W-:Y:S06]  /*1550*/  BRA `(.L_x_9371) ;  /* 0xfffffff400c87947 */ /* 0x000fec000383ffff */
.L_x_9372:
        /* <DEDUP_REMOVED lines=10> */
.L_x_13996:


//--------------------- .text._ZN10layer_norm13ln_bwd_kernelINS_13Kernel_traitsI6__halfS2_fS2_fjLj8192ELj1ELj1ELj8ELj16ENS_18Kernel_traits_baseILj8192ES2_S2_fS2_fjLj256EEEEELb1ELb1ELb1ELb0EEEvNS_9BwdParamsE --------------------------
	.section	.text._ZN10layer_norm13ln_bwd_kernelINS_13Kernel_traitsI6__halfS2_fS2_fjLj8192ELj1ELj1ELj8ELj16ENS_18Kernel_traits_baseILj8192ES2_S2_fS2_fjLj256EEEEELb1ELb1ELb1ELb0EEEvNS_9BwdParamsE,"ax",@progbits
	.align	128
        .global         _ZN10layer_norm13ln_bwd_kernelINS_13Kernel_traitsI6__halfS2_fS2_fjLj8192ELj1ELj1ELj8ELj16ENS_18Kernel_traits_baseILj8192ES2_S2_fS2_fjLj256EEEEELb1ELb1ELb1ELb0EEEvNS_9BwdParamsE
        .type           _ZN10layer_norm13ln_bwd_kernelINS_13Kernel_traitsI6__halfS2_fS2_fjLj8192ELj1ELj1ELj8ELj16ENS_18Kernel_traits_baseILj8192ES2_S2_fS2_fjLj256EEEEELb1ELb1ELb1ELb0EEEvNS_9BwdParamsE,@function
        .size           _ZN10layer_norm13ln_bwd_kernelINS_13Kernel_traitsI6__halfS2_fS2_fjLj8192ELj1ELj1ELj8ELj16ENS_18Kernel_traits_baseILj8192ES2_S2_fS2_fjLj256EEEEELb1ELb1ELb1ELb0EEEvNS_9BwdParamsE,(.L_x_13997 - _ZN10layer_norm13ln_bwd_kernelINS_13Kernel_traitsI6__halfS2_fS2_fjLj8192ELj1ELj1ELj8ELj16ENS_18Kernel_traits_baseILj8192ES2_S2_fS2_fjLj256EEEEELb1ELb1ELb1ELb0EEEvNS_9BwdParamsE)
        .other          _ZN10layer_norm13ln_bwd_kernelINS_13Kernel_traitsI6__halfS2_fS2_fjLj8192ELj1ELj1ELj8ELj16ENS_18Kernel_traits_baseILj8192ES2_S2_fS2_fjLj256EEEEELb1ELb1ELb1ELb0EEEvNS_9BwdParamsE,@"STO_CUDA_ENTRY STV_DEFAULT"
_ZN10layer_norm13ln_bwd_kernelINS_13Kernel_traitsI6__halfS2_fS2_fjLj8192ELj1ELj1ELj8ELj16ENS_18Kernel_traits_baseILj8192ES2_S2_fS2_fjLj256EEEEELb1ELb1ELb1ELb0EEEvNS_9BwdParamsE:
.text._ZN10layer_norm13ln_bwd_kernelINS_13Kernel_traitsI6__halfS2_fS2_fjLj8192ELj1ELj1ELj8ELj16ENS_18Kernel_traits_baseILj8192ES2_S2_fS2_fjLj256EEEEELb1ELb1ELb1ELb0EEEvNS_9BwdParamsE:
        /* <DEDUP_REMOVED lines=58> */
[----:B------:R-:W-:Y:S01]  /*03a0*/  ISETP.GE.AND P3, PT, R5, UR7, PT ;  /* 0x0000000705007c0c */ /* 0x000fe2000bf66270 */
[----:B------:R-:W-:Y:S01]  /*03b0*/  ULDC.64 UR6, c[0x0][0x2c8] ;  /* 0x0000b20000067ab9 */ /* 0x000fe20000000a00 */
[----:B0-----:R-:W-:Y:S02]  /*03c0*/  CS2R R36, SRZ ;  /* 0x0000000000247805 */ /* 0x001fe4000001ff00 */
[----:B------:R-:W-:Y:S02]  /*03d0*/  CS2R R42, SRZ ;  /* 0x00000000002a7805 */ /* 0x000fe4000001ff00 */
[----:B------:R-:W-:Y:S02]  /*03e0*/  CS2R R44, SRZ ;  /* 0x00000000002c7805 */ /* 0x000fe4000001ff00 */
[----:B------:R-:W-:Y:S02]  /*03f0*/  CS2R R46, SRZ ;  /* 0x00000000002e7805 */ /* 0x000fe4000001ff00 */
[----:B------:R-:W-:-:S02]  /*0400*/  CS2R R48, SRZ ;  /* 0x0000000000307805 */ /* 0x000fc4000001ff00 */
[----:B------:R-:W-:Y:S02]  /*0410*/  CS2R R84, SRZ ;  /* 0x0000000000547805 */ /* 0x000fe4000001ff00 */
[----:B------:R-:W-:Y:S02]  /*0420*/  CS2R R86, SRZ ;  /* 0x0000000000567805 */ /* 0x000fe4000001ff00 */
[----:B-1----:R-:W-:Y:S02]  /*0430*/  CS2R R38, SRZ ;  /* 0x0000000000267805 */ /* 0x002fe4000001ff00 */
        /* <DEDUP_REMOVED lines=36> */
[----:B------:R-:W0:Y:S01]  /*0680*/  LDC.U8 R245, c[0x0][0x2a0] ;  /* 0x0000a800fff57b82 */ /* 0x000e220000000000 */
[----:B------:R-:W-:Y:S01]  /*0690*/  HADD2.F32 R3, -RZ, R124.H1_H1 ;  /* 0x3000007cff037230 */ /* 0x000fe20000004100 */
[----:B------:R-:W-:Y:S01]  /*06a0*/  HFMA2.MMA R244, -RZ, RZ, 0, 5.9604644775390625e-08 ;  /* 0x00000001fff47435 */ /* 0x000fe200000001ff */
[----:B------:R-:W-:Y:S01]  /*06b0*/  HADD2.F32 R0, -RZ, R125.H0_H0 ;  /* 0x2000007dff007230 */ /* 0x000fe20000004100 */
[----:B------:R1:W-:Y:S01]  /*06c0*/  STL [R1+0xe0], R4 ;  /* 0x0000e00401007387 */ /* 0x0003e20000100800 */
[----:B------:R-:W-:Y:S01]  /*06d0*/  HADD2.F32 R252, -RZ, R8.H1_H1 ;  /* 0x30000008fffc7230 */ /* 0x000fe20000004100 */
[----:B------:R-:W-:Y:S01]  /*06e0*/  MOV R33, RZ ;  /* 0x000000ff00217202 */ /* 0x000fe20000000f00 */
[--C-:B------:R-:W-:Y:S01]  /*06f0*/  HADD2.F32 R251, -RZ, R9.reuse.H0_H0 ;  /* 0x20000009fffb7230 */ /* 0x100fe20000004100 */
[----:B------:R2:W-:Y:S01]  /*0700*/  STL [R1+0xdc], R3 ;  /* 0x0000dc0301007387 */ /* 0x0005e20000100800 */
[----:B------:R-:W-:-:S02]  /*0710*/  HADD2.F32 R250, -RZ, R9.H1_H1 ;  /* 0x30000009fffa7230 */ /* 0x000fc40000004100 */
[--C-:B------:R-:W-:Y:S01]  /*0720*/  HADD2.F32 R249, -RZ, R10.reuse.H0_H0 ;  /* 0x2000000afff97230 */ /* 0x100fe20000004100 */
[----:B------:R3:W-:Y:S01]  /*0730*/  STL [R1+0xd8], R0 ;  /* 0x0000d80001007387 */ /* 0x0007e20000100800 */
[----:B------:R-:W-:Y:S02]  /*0740*/  HADD2.F32 R248, -RZ, R10.H1_H1 ;  /* 0x3000000afff87230 */ /* 0x000fe40000004100 */
[----:B-1----:R-:W-:Y:S02]  /*0750*/  HADD2.F32 R4, -RZ, R125.H1_H1 ;  /* 0x3000007dff047230 */ /* 0x002fe40000004100 */
[--C-:B------:R-:W-:Y:S02]  /*0760*/  HADD2.F32 R247, -RZ, R11.reuse.H0_H0 ;  /* 0x2000000bfff77230 */ /* 0x100fe40000004100 */
[----:B--2---:R-:W-:Y:S01]  /*0770*/  HADD2.F32 R3, -RZ, R126.H0_H0 ;  /* 0x2000007eff037230 */ /* 0x004fe20000004100 */
[----:B------:R1:W-:Y:S01]  /*0780*/  STL [R1+0xd4], R4 ;  /* 0x0000d40401007387 */ /* 0x0003e20000100800 */
[----:B------:R-:W-:-:S02]  /*0790*/  HADD2.F32 R246, -RZ, R11.H1_H1 ;  /* 0x3000000bfff67230 */ /* 0x000fc40000004100 */
[----:B---3--:R-:W-:Y:S01]  /*07a0*/  HADD2.F32 R0, -RZ, R126.H1_H1 ;  /* 0x3000007eff007230 */ /* 0x008fe20000004100 */
        /* <DEDUP_REMOVED lines=103> */
[----:B0-----:R1:W-:Y:S02]  /*0e20*/  STL [R1], R0 ;  /* 0x0000000001007387 */ /* 0x0013e40000100800 */
.L_x_9534:
[----:B0-----:R-:W0:Y:S08]  /*0e30*/  LDC.64 R6, c[0x0][0x288] ;  /* 0x0000a200ff067b82 */ /* 0x001e300000000a00 */
[----:B-123--:R-:W2:Y:S08]  /*0e40*/  LDC.64 R168, c[0x0][0x258] ;  /* 0x00009600ffa87b82 */ /* 0x00eeb00000000a00 */
[----:B------:R-:W3:Y:S01]  /*0e50*/  LDC.64 R172, c[0x0][0x280] ;  /* 0x0000a000ffac7b82 */ /* 0x000ee20000000a00 */
[----:B0-----:R-:W-:-:S07]  /*0e60*/  IMAD.WIDE R6, R5, 0x4, R6 ;  /* 0x0000000405067825 */ /* 0x001fce00078e0206 */
[----:B------:R-:W0:Y:S01]  /*0e70*/  LDC.64 R174, c[0x0][0x2c8] ;  /* 0x0000b200ffae7b82 */ /* 0x000e220000000a00 */
[----:B------:R3:W4:Y:S01]  /*0e80*/  LDG.E R170, desc[UR4][R6.64] ;  /* 0x0000000406aa7981 */ /* 0x000722000c1e1900 */
[----:B--2---:R-:W-:-:S05]  /*0e90*/  IMAD.WIDE R168, R5, 0x4, R168 ;  /* 0x0000000405a87825 */ /* 0x004fca00078e02a8 */
[----:B-1---5:R-:W5:Y:S01]  /*0ea0*/  LDG.E R4, desc[UR4][R168.64] ;  /* 0x00000004a8047981 */ /* 0x022f62000c1e1900 */
[----:B---3--:R-:W-:Y:S01]  /*0eb0*/  IMAD.WIDE R6, R5, 0x4, R172 ;  /* 0x0000000405067825 */ /* 0x008fe200078e02ac */
        /* <DEDUP_REMOVED lines=29> */
[----:B------:R-:W-:Y:S02]  /*1090*/  IADD3 R170, R170, 0x100, RZ ;  /* 0x00000100aaaa7810 */ /* 0x000fe40007ffe0ff */
[----:B-1----:R-:W-:-:S07]  /*10a0*/  IADD3 R171, R8, 0x100, RZ ;  /* 0x0000010008ab7810 */ /* 0x002fce0007ffe0ff */
.L_x_9377:
[----:B------:R-:W-:Y:S05]  /*10b0*/  BSYNC B1 ;  /* 0x0000000000017941 */ /* 0x000fea0003800000 */
.L_x_9376:
        /* <DEDUP_REMOVED lines=10> */
[----:B------:R-:W-:Y:S02]  /*1160*/  IADD3 R170, R170, 0x100, RZ ;  /* 0x00000100aaaa7810 */ /* 0x000fe40007ffe0ff */
[----:B------:R-:W-:-:S07]  /*1170*/  IADD3 R171, R171, 0x100, RZ ;  /* 0x00000100abab7810 */ /* 0x000fce0007ffe0ff */
.L_x_9379:
[----:B------:R-:W-:Y:S05]  /*1180*/  BSYNC B1 ;  /* 0x0000000000017941 */ /* 0x000fea0003800000 */
.L_x_9378:
        /* <DEDUP_REMOVED lines=12> */
.L_x_9381:
[----:B------:R-:W-:Y:S05]  /*1250*/  BSYNC B1 ;  /* 0x0000000000017941 */ /* 0x000fea0003800000 */
.L_x_9380:
[----:B------:R-:W-:Y:S01]  /*1260*/  LOP3.LUT P5, RZ, R2, 0x2, RZ, 0xc0, !PT ;  /* 0x0000000202ff7812 */ /* 0x000fe200078ac0ff */
[----:B------:R-:W-:Y:S01]  /*1270*/  HFMA2.MMA R221, -RZ, RZ, 0, 0 ;  /* 0x00000000ffdd7435 */ /* 0x000fe200000001ff */
[----:B------:R-:W-:-:S11]  /*1280*/  MOV R222, RZ ;  /* 0x000000ff00de7202 */ /* 0x000fd60000000f00 */
        /* <DEDUP_REMOVED lines=9> */
[----:B------:R-:W-:Y:S01]  /*1320*/  MOV R222, RZ ;  /* 0x000000ff00de7202 */ /* 0x000fe20000000f00 */
[----:B------:R-:W-:Y:S06]  /*1330*/  BRA `(.L_x_9382) ;  /* 0x0000001800187947 */ /* 0x000fec0003800000 */
.L_x_9375:
[----:B------:R-:W0:Y:S02]  /*1340*/  LDC.64 R168, c[0x0][0x250] ;  /* 0x00009400ffa87b82 */ /* 0x000e240000000a00 */
[----:B0-----:R-:W-:-:S06]  /*1350*/  IMAD.WIDE R168, R5, 0x4, R168 ;  /* 0x0000000405a87825 */ /* 0x001fcc00078e02a8 */
[----:B------:R0:W2:Y:S01]  /*1360*/  LDG.E R168, desc[UR4][R168.64] ;  /* 0x00000004a8a87981 */ /* 0x0000a2000c1e1900 */
        /* <DEDUP_REMOVED lines=35> */
[----:B------:R-:W-:Y:S01]  /*15a0*/  ISETP.NE.AND.EX P5, PT, RZ, UR7, PT, P5 ;  /* 0x00000007ff007c0c */ /* 0x000fe2000bfa5350 */
[----:B------:R-:W-:-:S06]  /*15b0*/  IMAD.WIDE.U32 R180, R211, 0x8, R180 ;  /* 0x00000008d3b47825 */ /* 0x000fcc00078e00b4 */
[----:B------:R-:W5:Y:S06]  /*15c0*/  LDG.E.64 R180, desc[UR4][R180.64] ;  /* 0x00000004b4b47981 */ /* 0x000f6c000c1e1b00 */
[----:B------:R0:W5:Y:S04]  /*15d0*/  @P5 LDG.E.128 R124, desc[UR4][R206.64] ;  /* 0x00000004ce7c5981 */ /* 0x000168000c1e1d00 */
[----:B------:R0:W5:Y:S01]  /*15e0*/  @P5 LDG.E.128 R128, desc[UR4][R206.64+0x10] ;  /* 0x00001004ce805981 */ /* 0x000162000c1e1d00 */
[----:B--2---:R-:W-:-:S04]  /*15f0*/  FADD.FTZ R170, -R210, R170 ;  /* 0x000000aad2aa7221 */ /* 0x004fc80000010100 */
[----:B------:R-:W-:Y:S02]  /*1600*/  FMUL.FTZ R241, R4, R170 ;  /* 0x000000aa04f17220 */ /* 0x000fe40000410000 */
        /* <DEDUP_REMOVED lines=65> */
[----:B0-----:R-:W-:-:S07]  /*1a20*/  FFMA.FTZ R222, R231, R230, R168 ;  /* 0x000000e6e7de7223 */ /* 0x001fce00000100a8 */
.L_x_9384:
[----:B------:R-:W-:Y:S05]  /*1a30*/  BSYNC B1 ;  /* 0x0000000000017941 */ /* 0x000fea0003800000 */
.L_x_9383:
        /* <DEDUP_REMOVED lines=22> */
[----:B------:R0:W5:Y:S02]  /*1ba0*/  @P5 LDG.E.128 R136, desc[UR4][R182.64+0x10] ;  /* 0x00001004b6885981 */ /* 0x000164000c1e1d00 */
[----:B0-----:R-:W-:-:S06]  /*1bb0*/  IMAD.WIDE.U32 R182, R211, 0x8, R188 ;  /* 0x00000008d3b67825 */ /* 0x001fcc00078e00bc */
[----:B------:R-:W5:Y:S01]  /*1bc0*/  LDG.E.64 R182, desc[UR4][R182.64] ;  /* 0x00000004b6b67981 */ /* 0x000f62000c1e1b00 */
[----:B--2---:R-:W-:-:S04]  /*1bd0*/  FADD.FTZ R168, -R210, R168 ;  /* 0x000000a8d2a87221 */ /* 0x004fc80000010100 */
[----:B------:R-:W-:Y:S02]  /*1be0*/  FMUL.FTZ R229, R4, R168 ;  /* 0x000000a804e57220 */ /* 0x000fe40000410000 */
        /* <DEDUP_REMOVED lines=52> */
[----:B------:R-:W-:Y:S01]  /*1f30*/  IADD3 R220, R220, 0x100, RZ ;  /* 0x00000100dcdc7810 */ /* 0x000fe20007ffe0ff */
        /* <DEDUP_REMOVED lines=13> */
.L_x_9386:
[----:B------:R-:W-:Y:S05]  /*2010*/  BSYNC B1 ;  /* 0x0000000000017941 */ /* 0x000fea0003800000 */
.L_x_9385:
[----:B------:R-:W-:Y:S04]  /*2020*/  BSSY B1, `(.L_x_9387) ;  /* 0x000005d000017945 */ /* 0x000fe80003800000 */
[----:B------:R-:W-:Y:S05]  /*2030*/  @!P2 BRA `(.L_x_9388) ;  /* 0x00000004006ca947 */ /* 0x000fea0003800000 */
        /* <DEDUP_REMOVED lines=10> */
[----:B------:R-:W4:Y:S01]  /*20e0*/  LDL R171, [R1+0x88] ;  /* 0x0000880001ab7983 */ /* 0x000f220000100800 */
[----:B------:R-:W0:Y:S03]  /*20f0*/  LDC.64 R168, c[0x0][0x2c8] ;  /* 0x0000b200ffa87b82 */ /* 0x000e260000000a00 */
[----:B------:R-:W2:Y:S01]  /*2100*/  LDG.E.128 R12, desc[UR4][R20.64] ;  /* 0x00000004140c7981 */ /* 0x000ea2000c1e1d00 */
[----:B-1----:R-:W-:-:S06]  /*2110*/  IMAD.WIDE.U32 R16, R220, 0x10, R16 ;  /* 0x00000010dc107825 */ /* 0x002fcc00078e0010 */
[----:B------:R-:W3:Y:S04]  /*2120*/  LDG.E.128 R16, desc[UR4][R16.64] ;  /* 0x0000000410107981 */ /* 0x000ee8000c1e1d00 */
[----:B------:R-:W4:Y:S01]  /*2130*/  LDG.E.128 R20, desc[UR4][R20.64+0x10] ;  /* 0x0000100414147981 */ /* 0x000f22000c1e1d00 */
[----:B------:R-:W-:-:S06]  /*2140*/  IMAD.WIDE.U32 R184, R211, 0x8, R184 ;  /* 0x00000008d3b87825 */ /* 0x000fcc00078e00b8 */
[----:B------:R-:W5:Y:S01]  /*2150*/  LDG.E.64 R184, desc[UR4][R184.64] ;  /* 0x00000004b8b87981 */ /* 0x000f62000c1e1b00 */
[----:B------:R-:W-:-:S04]  /*2160*/  ISETP.NE.U32.AND P5, PT, RZ, UR6, PT ;  /* 0x00000006ff007c0c */ /* 0x000fc8000bfa5070 */
[----:B------:R-:W-:Y:S01]  /*2170*/  ISETP.NE.AND.EX P5, PT, RZ, UR7, PT, P5 ;  /* 0x00000007ff007c0c */ /* 0x000fe2000bfa5350 */
[C---:B--2---:R-:W-:Y:S01]  /*2180*/  FADD.FTZ R9, -R210.reuse, R12 ;  /* 0x0000000cd2097221 */ /* 0x044fe20000010100 */
[C---:B------:R-:W-:Y:S01]  /*2190*/  FADD.FTZ R12, -R210.reuse, R15 ;  /* 0x0000000fd20c7221 */ /* 0x040fe20000010100 */
[C---:B----4-:R-:W-:Y:S01]  /*21a0*/  FADD.FTZ R15, -R210.reuse, R20 ;  /* 0x00000014d20f7221 */ /* 0x050fe20000010100 */
[C---:B------:R-:W-:Y:S01]  /*21b0*/  FADD.FTZ R20, -R210.reuse, R22 ;  /* 0x00000016d2147221 */ /* 0x040fe20000010100 */
[----:B------:R-:W-:Y:S02]  /*21c0*/  FADD.FTZ R22, -R210, R23 ;  /* 0x00000017d2167221 */ /* 0x000fe40000010100 */
[----:B------:R-:W2:Y:S06]  /*21d0*/  LDL R23, [R1+0x84] ;  /* 0x0000840001177983 */ /* 0x000eac0000100800 */
[----:B0-----:R-:W-:-:S04]  /*21e0*/  @P5 IMAD.WIDE.U32 R10, R223, 0x20, R168 ;  /* 0x00000020df0a5825 */ /* 0x001fc800078e00a8 */
[----:B------:R-:W-:Y:S01]  /*21f0*/  FMUL.FTZ R9, R4, R9 ;  /* 0x0000000904097220 */ /* 0x000fe20000410000 */
[--C-:B---3--:R-:W-:Y:S01]  /*2200*/  HADD2.F32 R226, -RZ, R16.reuse.H0_H0 ;  /* 0x20000010ffe27230 */ /* 0x108fe20000004100 */
[----:B------:R-:W5:Y:S04]  /*2210*/  @P5 LDG.E.128 R140, desc[UR4][R10.64] ;  /* 0x000000040a8c5981 */ /* 0x000f68000c1e1d00 */
[----:B------:R0:W5:Y:S01]  /*2220*/  @P5 LDG.E.128 R144, desc[UR4][R10.64+0x10] ;  /* 0x000010040a905981 */ /* 0x000162000c1e1d00 */
[----:B------:R-:W-:Y:S01]  /*2230*/  FADD.FTZ R76, R76, R226 ;  /* 0x000000e24c4c7221 */ /* 0x000fe20000010000 */
[-C--:B------:R-:W-:Y:S01]  /*2240*/  FFMA.FTZ R48, R9, R226.reuse, R48 ;  /* 0x000000e209307223 */ /* 0x080fe20000010030 */
[----:B------:R-:W-:Y:S01]  /*2250*/  FMUL.FTZ R226, R177, R226 ;  /* 0x000000e2b1e27220 */ /* 0x000fe20000410000 */
[----:B0-----:R-:W-:Y:S01]  /*2260*/  FADD.FTZ R10, -R210, R13 ;  /* 0x0000000dd20a7221 */ /* 0x001fe20000010100 */
[----:B------:R-:W-:-:S02]  /*2270*/  HADD2.F32 R13, -RZ, R16.H1_H1 ;  /* 0x30000010ff0d7230 */ /* 0x000fc40000004100 */
[----:B------:R-:W-:Y:S01]  /*2280*/  FADD.FTZ R11, -R210, R14 ;  /* 0x0000000ed20b7221 */ /* 0x000fe20000010100 */
[C---:B------:R-:W-:Y:S01]  /*2290*/  FMUL.FTZ R10, R4.reuse, R10 ;  /* 0x0000000a040a7220 */ /* 0x040fe20000410000 */
[--C-:B------:R-:W-:Y:S02]  /*22a0*/  HADD2.F32 R14, -RZ, R17.reuse.H0_H0 ;  /* 0x20000011ff0e7230 */ /* 0x100fe40000004100 */
[----:B------:R-:W-:Y:S01]  /*22b0*/  FMUL.FTZ R11, R4, R11 ;  /* 0x0000000b040b7220 */ /* 0x000fe20000410000 */
[----:B------:R-:W-:Y:S01]  /*22c0*/  FADD.FTZ R77, R77, R13 ;  /* 0x0000000d4d4d7221 */ /* 0x000fe20000010000 */
[-C--:B------:R-:W-:Y:S01]  /*22d0*/  FFMA.FTZ R49, R10, R13.reuse, R49 ;  /* 0x0000000d0a317223 */ /* 0x080fe20000010031 */
[----:B------:R-:W-:Y:S01]  /*22e0*/  FMUL.FTZ R13, R176, R13 ;  /* 0x0000000db00d7220 */ /* 0x000fe20000410000 */
[----:B------:R-:W-:Y:S01]  /*22f0*/  FADD.FTZ R221, R221, R226 ;  /* 0x000000e2dddd7221 */ /* 0x000fe20000010000 */
[----:B------:R-:W-:Y:S01]  /*2300*/  FFMA.FTZ R222, R9, R226, R222 ;  /* 0x000000e209de7223 */ /* 0x000fe200000100de */
[----:B------:R-:W-:-:S02]  /*2310*/  HADD2.F32 R16, -RZ, R17.H1_H1 ;  /* 0x30000011ff107230 */ /* 0x000fc40000004100 */
[----:B------:R-:W-:Y:S01]  /*2320*/  FMUL.FTZ R12, R4, R12 ;  /* 0x0000000c040c7220 */ /* 0x000fe20000410000 */
[----:B------:R-:W-:Y:S01]  /*2330*/  FADD.FTZ R78, R78, R14 ;  /* 0x0000000e4e4e7221 */ /* 0x000fe20000010000 */
[-C--:B------:R-:W-:Y:S01]  /*2340*/  FFMA.FTZ R50, R11, R14.reuse, R50 ;  /* 0x0000000e0b327223 */ /* 0x080fe20000010032 */
[----:B------:R-:W-:Y:S01]  /*2350*/  FMUL.FTZ R14, R175, R14 ;  /* 0x0000000eaf0e7220 */ /* 0x000fe20000410000 */
[----:B------:R-:W-:Y:S01]  /*2360*/  FADD.FTZ R221, R221, R13 ;  /* 0x0000000ddddd7221 */ /* 0x000fe20000010000 */
[----:B------:R-:W-:Y:S01]  /*2370*/  FFMA.FTZ R222, R10, R13, R222 ;  /* 0x0000000d0ade7223 */ /* 0x000fe200000100de */
        /* <DEDUP_REMOVED lines=15> */
[----:B------:R-:W-:Y:S01]  /*2470*/  FMUL.FTZ R18, R4, R18 ;  /* 0x0000001204127220 */ /* 0x000fe20000410000 */
[----:B------:R-:W-:Y:S02]  /*2480*/  HADD2.F32 R168, -RZ, R19.H1_H1 ;  /* 0x30000013ffa87230 */ /* 0x000fe40000004100 */
        /* <DEDUP_REMOVED lines=16> */
[-C--:B------:R-:W-:Y:S01]  /*2590*/  FFMA.FTZ R55, R22, R168.reuse, R55 ;  /* 0x000000a816377223 */ /* 0x080fe20000010037 */
[----:B------:R-:W-:Y:S02]  /*25a0*/  IADD3 R211, R211, 0x100, RZ ;  /* 0x00000100d3d37810 */ /* 0x000fe40007ffe0ff */
[----:B------:R-:W-:Y:S01]  /*25b0*/  IADD3 R223, R223, 0x100, RZ ;  /* 0x00000100dfdf7810 */ /* 0x000fe20007ffe0ff */
[----:B--2---:R-:W-:-:S04]  /*25c0*/  FMUL.FTZ R23, R23, R168 ;  /* 0x000000a817177220 */ /* 0x004fc80000410000 */
[----:B------:R-:W-:Y:S01]  /*25d0*/  FADD.FTZ R221, R221, R23 ;  /* 0x00000017dddd7221 */ /* 0x000fe20000010000 */
[----:B------:R-:W-:-:S07]  /*25e0*/  FFMA.FTZ R222, R22, R23, R222 ;  /* 0x0000001716de7223 */ /* 0x000fce00000100de */
.L_x_9388:
[----:B------:R-:W-:Y:S05]  /*25f0*/  BSYNC B1 ;  /* 0x0000000000017941 */ /* 0x000fea0003800000 */
.L_x_9387:
        /* <DEDUP_REMOVED lines=18> */
[----:B------:R-:W-:-:S04]  /*2720*/  ISETP.NE.U32.AND P5, PT, RZ, UR6, PT ;  /* 0x00000006ff007c0c */ /* 0x000fc8000bfa5070 */
[----:B------:R-:W-:Y:S01]  /*2730*/  ISETP.NE.AND.EX P5, PT, RZ, UR7, PT, P5 ;  /* 0x00000007ff007c0c */ /* 0x000fe2000bfa5350 */
[----:B0-----:R-:W-:-:S04]  /*2740*/  IMAD.WIDE.U32 R194, R211, 0x8, R194 ;  /* 0x00000008d3c27825 */ /* 0x001fc800078e00c2 */
[----:B--2---:R-:W-:-:S04]  /*2750*/  FADD.FTZ R168, -R210, R168 ;  /* 0x000000a8d2a87221 */ /* 0x004fc80000010100 */
[----:B------:R-:W-:Y:S02]  /*2760*/  FMUL.FTZ R227, R4, R168 ;  /* 0x000000a804e37220 */ /* 0x000fe40000410000 */
[----:B------:R-:W2:Y:S02]  /*2770*/  LDL R168, [R1+0x64] ;  /* 0x0000640001a87983 */ /* 0x000ea40000100800 */
[----:B------:R-:W-:-:S04]  /*2780*/  @P5 IMAD.WIDE.U32 R186, R223, 0x20, R206 ;  /* 0x00000020dfba5825 */ /* 0x000fc800078e00ce */
[--C-:B---3--:R-:W-:Y:S02]  /*2790*/  HADD2.F32 R225, -RZ, R176.reuse.H0_H0 ;  /* 0x200000b0ffe17230 */ /* 0x108fe40000004100 */
[C---:B------:R-:W-:Y:S01]  /*27a0*/  FADD.FTZ R170, -R210.reuse, R170 ;  /* 0x000000aad2aa7221 */ /* 0x040fe20000010100 */
[----:B------:R-:W-:Y:S02]  /*27b0*/  HADD2.F32 R176, -RZ, R176.H1_H1 ;  /* 0x300000b0ffb07230 */ /* 0x000fe40000004100 */
[----:B------:R-:W-:Y:S01]  /*27c0*/  FADD.FTZ R169, -R210, R169 ;  /* 0x000000a9d2a97221 */ /* 0x000fe20000010100 */
[----:B------:R-:W5:Y:S01]  /*27d0*/  @P5 LDG.E.128 R28, desc[UR4][R186.64] ;  /* 0x00000004ba1c5981 */ /* 0x000f62000c1e1d00 */
[----:B------:R-:W-:Y:S01]  /*27e0*/  FADD.FTZ R148, R148, R225 ;  /* 0x000000e194947221 */ /* 0x000fe20000010000 */
[-C--:B------:R-:W-:Y:S01]  /*27f0*/  FFMA.FTZ R84, R227, R225.reuse, R84 ;  /* 0x000000e1e3547223 */ /* 0x080fe20000010054 */
[----:B------:R-:W-:Y:S01]  /*2800*/  FMUL.FTZ R225, R203, R225 ;  /* 0x000000e1cbe17220 */ /* 0x000fe20000410000 */
[----:B------:R-:W5:Y:S01]  /*2810*/  @P5 LDG.E.128 R24, desc[UR4][R186.64+0x10] ;  /* 0x00001004ba185981 */ /* 0x000f62000c1e1d00 */
[----:B------:R-:W-:-:S02]  /*2820*/  HADD2.F32 R197, -RZ, R177.H0_H0 ;  /* 0x200000b1ffc57230 */ /* 0x000fc40000004100 */
[----:B------:R-:W-:Y:S01]  /*2830*/  FMUL.FTZ R224, R4, R169 ;  /* 0x000000a904e07220 */ /* 0x000fe20000410000 */
[----:B------:R-:W-:Y:S01]  /*2840*/  FMUL.FTZ R196, R196, R176 ;  /* 0x000000b0c4c47220 */ /* 0x000fe20000410000 */
[----:B------:R-:W-:Y:S01]  /*2850*/  FADD.FTZ R221, R221, R225 ;  /* 0x000000e1dddd7221 */ /* 0x000fe20000010000 */
[----:B------:R-:W-:Y:S01]  /*2860*/  FFMA.FTZ R222, R227, R225, R222 ;  /* 0x000000e1e3de7223 */ /* 0x000fe200000100de */
[----:B------:R0:W5:Y:S01]  /*2870*/  LDG.E.64 R186, desc[UR4][R194.64] ;  /* 0x00000004c2ba7981 */ /* 0x000162000c1e1b00 */
[----:B----4-:R-:W-:Y:S01]  /*2880*/  FADD.FTZ R172, -R210, R172 ;  /* 0x000000acd2ac7221 */ /* 0x010fe20000010100 */
[----:B------:R-:W-:Y:S02]  /*2890*/  HADD2.F32 R177, -RZ, R177.H1_H1 ;  /* 0x300000b1ffb17230 */ /* 0x000fe40000004100 */
[----:B------:R-:W-:Y:S01]  /*28a0*/  FADD.FTZ R150, R150, R197 ;  /* 0x000000c596967221 */ /* 0x000fe20000010000 */
[----:B------:R-:W-:Y:S01]  /*28b0*/  FADD.FTZ R171, -R210, R171 ;  /* 0x000000abd2ab7221 */ /* 0x000fe20000010100 */
[----:B------:R-:W-:Y:S01]  /*28c0*/  FADD.FTZ R221, R221, R196 ;  /* 0x000000c4dddd7221 */ /* 0x000fe20000010000 */
[----:B0-----:R-:W-:Y:S01]  /*28d0*/  FMUL.FTZ R194, R4, R170 ;  /* 0x000000aa04c27220 */ /* 0x001fe20000410000 */
[----:B------:R-:W-:-:S03]  /*28e0*/  FFMA.FTZ R222, R224, R196, R222 ;  /* 0x000000c4e0de7223 */ /* 0x000fc600000100de */
        /* <DEDUP_REMOVED lines=43> */
.L_x_9382:
[----:B------:R-:W-:Y:S05]  /*2ba0*/  BSYNC B0 ;  /* 0x0000000000007941 */ /* 0x000fea0003800000 */
.L_x_9374:
[----:B-123--:R-:W0:Y:S01]  /*2bb0*/  S2R R168, SR_TID.X ;  /* 0x0000000000a87919 */ /* 0x00ee220000002100 */
        /* <DEDUP_REMOVED lines=27> */
.L_x_9551:
        /* <DEDUP_REMOVED lines=47> */
.L_x_9393:
[----:B------:R-:W-:Y:S05]  /*3060*/  BSYNC B1 ;  /* 0x0000000000017941 */ /* 0x000fea0003800000 */
.L_x_9392:
[----:B------:R-:W0:Y:S01]  /*3070*/  @!P3 LDC.64 R168, c[0x0][0x2c8] ;  /* 0x0000b200ffa8bb82 */ /* 0x000e220000000a00 */
        /* <DEDUP_REMOVED lines=15> */
.L_x_9395:
[----:B------:R-:W-:Y:S05]  /*3170*/  BSYNC B1 ;  /* 0x0000000000017941 */ /* 0x000fea0003800000 */
.L_x_9394:
        /* <DEDUP_REMOVED lines=11> */
[----:B------:R-:W-:-:S05]  /*3230*/  @P6 HADD2.F32 R176, -RZ, R156.H0_H0 ;  /* 0x2000009cffb06230 */ /* 0x000fca0000004100 */
[----:B------:R-:W-:-:S04]  /*3240*/  @P6 FMUL.FTZ R175, R174, R176 ;  /* 0x000000b0aeaf6220 */ /* 0x000fc80000410000 */
[----:B------:R-:W-:Y:S01]  /*3250*/  FADD.FTZ R92, R92, R175 ;  /* 0x000000af5c5c7221 */ /* 0x000fe20000010000 */
[----:B------:R-:W-:-:S06]  /*3260*/  HFMA2.MMA R175, -RZ, RZ, 0, 0 ;  /* 0x00000000ffaf7435 */ /* 0x000fcc00000001ff */
[----:B--2---:R-:W-:-:S05]  /*3270*/  @P6 FMUL.FTZ R175, R177, R174 ;  /* 0x000000aeb1af6220 */ /* 0x004fca0000410000 */
[----:B------:R-:W-:-:S04]  /*3280*/  F2FP.F16.F32.PACK_AB R175, RZ, R175 ;  /* 0x000000afffaf723e */ /* 0x000fc800000000ff */
[----:B------:R-:W-:-:S07]  /*3290*/  PRMT R164, R175, 0x7610, R164 ;  /* 0x00007610afa47816 */ /* 0x000fce00000000a4 */
.L_x_9397:
[----:B------:R-:W-:Y:S05]  /*32a0*/  BSYNC B1 ;  /* 0x0000000000017941 */ /* 0x000fea0003800000 */
.L_x_9396:
        /* <DEDUP_REMOVED lines=13> */
.L_x_9399:
[----:B------:R-:W-:Y:S05]  /*3380*/  BSYNC B1 ;  /* 0x0000000000017941 */ /* 0x000fea0003800000 */
.L_x_9398:
        /* <DEDUP_REMOVED lines=15> */
.L_x_9401:
[----:B------:R-:W-:Y:S05]  /*3480*/  BSYNC B1 ;  /* 0x0000000000017941 */ /* 0x000fea0003800000 */
.L_x_9400:
        /* <DEDUP_REMOVED lines=13> */
.L_x_9403:
[----:B------:R-:W-:Y:S05]  /*3560*/  BSYNC B1 ;  /* 0x0000000000017941 */ /* 0x000fea0003800000 */
.L_x_9402:
        /* <DEDUP_REMOVED lines=15> */
.L_x_9405:
[----:B------:R-:W-:Y:S05]  /*3660*/  BSYNC B1 ;  /* 0x0000000000017941 */ /* 0x000fea0003800000 */
.L_x_9404:
        /* <DEDUP_REMOVED lines=13> */
.L_x_9407:
[----:B------:R-:W-:Y:S05]  /*3740*/  BSYNC B1 ;  /* 0x0000000000017941 */ /* 0x000fea0003800000 */
.L_x_9406:
        /* <DEDUP_REMOVED lines=15> */
.L_x_9409:
[----:B------:R-:W-:Y:S05]  /*3840*/  BSYNC B1 ;  /* 0x0000000000017941 */ /* 0x000fea0003800000 */
.L_x_9408:
        /* <DEDUP_REMOVED lines=13> */
.L_x_9411:
[----:B------:R-:W-:Y:S05]  /*3920*/  BSYNC B1 ;  /* 0x0000000000017941 */ /* 0x000fea0003800000 */
.L_x_9410:
        /* <DEDUP_REMOVED lines=15> */
.L_x_9413:
[----:B------:R-:W-:Y:S05]  /*3a20*/  BSYNC B1 ;  /* 0x0000000000017941 */ /* 0x000fea0003800000 */
.L_x_9412:
        /* <DEDUP_REMOVED lines=13> */
.L_x_9415:
[----:B------:R-:W-:Y:S05]  /*3b00*/  BSYNC B1 ;  /* 0x0000000000017941 */ /* 0x000fea0003800000 */
.L_x_9414:
        /* <DEDUP_REMOVED lines=15> */
.L_x_9417:
[----:B------:R-:W-:Y:S05]  /*3c00*/  BSYNC B1 ;  /* 0x0000000000017941 */ /* 0x000fea0003800000 */
.L_x_9416:
        /* <DEDUP_REMOVED lines=13> */
.L_x_9419:
[----:B------:R-:W-:Y:S05]  /*3ce0*/  BSYNC B1 ;  /* 0x0000000000017941 */ /* 0x000fea0003800000 */
.L_x_9418:
        /* <DEDUP_REMOVED lines=15> */
.L_x_9421:
[----:B------:R-:W-:Y:S05]  /*3de0*/  BSYNC B1 ;  /* 0x0000000000017941 */ /* 0x000fea0003800000 */
.L_x_9420:
        /* <DEDUP_REMOVED lines=16> */
.L_x_9423:
[----:B------:R-:W-:Y:S05]  /*3ef0*/  BSYNC B1 ;  /* 0x0000000000017941 */ /* 0x000fea0003800000 */
.L_x_9422:
        /* <DEDUP_REMOVED lines=21> */
.L_x_9425:
[----:B------:R-:W-:Y:S05]  /*4050*/  BSYNC B1 ;  /* 0x0000000000017941 */ /* 0x000fea0003800000 */
.L_x_9424:
[----:B0-----:R-:W0:Y:S01]  /*4060*/  @P4 LDC.64 R168, c[0x0][0x2f8] ;  /* 0x0000be00ffa84b82 */ /* 0x001e220000000a00 */
[----:B------:R-:W-:Y:S01]  /*4070*/  IADD3 R8, R8, 0x100, RZ ;  /* 0x0000010008087810 */ /* 0x000fe20007ffe0ff */
[C---:B0-----:R-:W-:Y:S01]  /*4080*/  @P4 IMAD.WIDE.U32 R168, R3.reuse, 0x10, R168 ;  /* 0x0000001003a84825 */ /* 0x041fe200078e00a8 */
[----:B------:R-:W-:-:S04]  /*4090*/  IADD3 R3, R3, 0x100, RZ ;  /* 0x0000010003037810 */ /* 0x000fc80007ffe0ff */
[----:B------:R0:W-:Y:S03]  /*40a0*/  @P4 STG.E.128 desc[UR4][R168.64], R164 ;  /* 0x000000a4a8004986 */ /* 0x0001e6000c101d04 */
.L_x_9391:
[----:B------:R-:W-:Y:S05]  /*40b0*/  BSYNC B0 ;  /* 0x0000000000007941 */ /* 0x000fea0003800000 */
.L_x_9390:
[----:B------:R-:W-:Y:S04]  /*40c0*/  BSSY B0, `(.L_x_9426) ;  /* 0x000010c000007945 */ /* 0x000fe80003800000 */
[----:B------:R-:W-:Y:S05]  /*40d0*/  @!P1 BRA `(.L_x_9427) ;  /* 0x0000001000289947 */ /* 0x000fea0003800000 */
[----:B------:R-:W-:Y:S04]  /*40e0*/  BSSY B1, `(.L_x_9428) ;  /* 0x0000005000017945 */ /* 0x000fe80003800000 */
[----:B------:R-:W-:Y:S05]  /*40f0*/  @!P4 BRA `(.L_x_9429) ;  /* 0x00000000000cc947 */ /* 0x000fea0003800000 */
[----:B------:R-:W1:Y:S02]  /*4100*/  LDC.64 R156, c[0x0][0x220] ;  /* 0x00008800ff9c7b82 */ /* 0x000e640000000a00 */
[----:B-1----:R-:W-:-:S06]  /*4110*/  IMAD.WIDE.U32 R156, R3, 0x10, R156 ;  /* 0x00000010039c7825 */ /* 0x002fcc00078e009c */
[----:B------:R-:W5:Y:S02]  /*4120*/  LDG.E.128 R156, desc[UR4][R156.64] ;  /* 0x000000049c9c7981 */ /* 0x000f64000c1e1d00 */
.L_x_9429:
[----:B------:R-:W-:Y:S05]  /*4130*/  BSYNC B1 ;  /* 0x0000000000017941 */ /* 0x000fea0003800000 */
.L_x_9428:
        /* <DEDUP_REMOVED lines=16> */
.L_x_9431:
[----:B------:R-:W-:Y:S05]  /*4240*/  BSYNC B1 ;  /* 0x0000000000017941 */ /* 0x000fea0003800000 */
.L_x_9430:
        /* <DEDUP_REMOVED lines=18> */
.L_x_9433:
[----:B------:R-:W-:Y:S05]  /*4370*/  BSYNC B1 ;  /* 0x0000000000017941 */ /* 0x000fea0003800000 */
.L_x_9432:
        /* <DEDUP_REMOVED lines=13> */
.L_x_9435:
[----:B------:R-:W-:Y:S05]  /*4450*/  BSYNC B1 ;  /* 0x0000000000017941 */ /* 0x000fea0003800000 */
.L_x_9434:
        /* <DEDUP_REMOVED lines=15> */
.L_x_9437:
[----:B------:R-:W-:Y:S05]  /*4550*/  BSYNC B1 ;  /* 0x0000000000017941 */ /* 0x000fea0003800000 */
.L_x_9436:
        /* <DEDUP_REMOVED lines=13> */
.L_x_9439:
[----:B------:R-:W-:Y:S05]  /*4630*/  BSYNC B1 ;  /* 0x0000000000017941 */ /* 0x000fea0003800000 */
.L_x_9438:
        /* <DEDUP_REMOVED lines=15> */
.L_x_9441:
[----:B------:R-:W-:Y:S05]  /*4730*/  BSYNC B1 ;  /* 0x0000000000017941 */ /* 0x000fea0003800000 */
.L_x_9440:
        /* <DEDUP_REMOVED lines=13> */
.L_x_9443:
[----:B------:R-:W-:Y:S05]  /*4810*/  BSYNC B1 ;  /* 0x0000000000017941 */ /* 0x000fea0003800000 */
.L_x_9442:
        /* <DEDUP_REMOVED lines=15> */
.L_x_9445:
[----:B------:R-:W-:Y:S05]  /*4910*/  BSYNC B1 ;  /* 0x0000000000017941 */ /* 0x000fea0003800000 */
.L_x_9444:
        /* <DEDUP_REMOVED lines=13> */
.L_x_9447:
[----:B------:R-:W-:Y:S05]  /*49f0*/  BSYNC B1 ;  /* 0x0000000000017941 */ /* 0x000fea0003800000 */
.L_x_9446:
        /* <DEDUP_REMOVED lines=15> */
.L_x_9449:
[----:B------:R-:W-:Y:S05]  /*4af0*/  BSYNC B1 ;  /* 0x0000000000017941 */ /* 0x000fea0003800000 */
.L_x_9448:
        /* <DEDUP_REMOVED lines=13> */
.L_x_9451:
[----:B------:R-:W-:Y:S05]  /*4bd0*/  BSYNC B1 ;  /* 0x0000000000017941 */ /* 0x000fea0003800000 */
.L_x_9450:
        /* <DEDUP_REMOVED lines=15> */
.L_x_9453:
[----:B------:R-:W-:Y:S05]  /*4cd0*/  BSYNC B1 ;  /* 0x0000000000017941 */ /* 0x000fea0003800000 */
.L_x_9452:
        /* <DEDUP_REMOVED lines=13> */
.L_x_9455:
[----:B------:R-:W-:Y:S05]  /*4db0*/  BSYNC B1 ;  /* 0x0000000000017941 */ /* 0x000fea0003800000 */
.L_x_9454:
        /* <DEDUP_REMOVED lines=15> */
.L_x_9457:
[----:B------:R-:W-:Y:S05]  /*4eb0*/  BSYNC B1 ;  /* 0x0000000000017941 */ /* 0x000fea0003800000 */
.L_x_9456:
        /* <DEDUP_REMOVED lines=16> */
.L_x_9459:
[----:B------:R-:W-:Y:S05]  /*4fc0*/  BSYNC B1 ;  /* 0x0000000000017941 */ /* 0x000fea0003800000 */
.L_x_9458:
        /* <DEDUP_REMOVED lines=21> */
.L_x_9461:
[----:B------:R-:W-:Y:S05]  /*5120*/  BSYNC B1 ;  /* 0x0000000000017941 */ /* 0x000fea0003800000 */
.L_x_9460:
[----:B0-----:R-:W0:Y:S01]  /*5130*/  @P4 LDC.64 R168, c[0x0][0x2f8] ;  /* 0x0000be00ffa84b82 */ /* 0x001e220000000a00 */
[----:B------:R-:W-:Y:S01]  /*5140*/  IADD3 R8, R8, 0x100, RZ ;  /* 0x0000010008087810 */ /* 0x000fe20007ffe0ff */
[C---:B0-----:R-:W-:Y:S01]  /*5150*/  @P4 IMAD.WIDE.U32 R168, R3.reuse, 0x10, R168 ;  /* 0x0000001003a84825 */ /* 0x041fe200078e00a8 */
[----:B------:R-:W-:-:S04]  /*5160*/  IADD3 R3, R3, 0x100, RZ ;  /* 0x0000010003037810 */ /* 0x000fc80007ffe0ff */
[----:B------:R1:W-:Y:S03]  /*5170*/  @P4 STG.E.128 desc[UR4][R168.64], R164 ;  /* 0x000000a4a8004986 */ /* 0x0003e6000c101d04 */
.L_x_9427:
[----:B------:R-:W-:Y:S05]  /*5180*/  BSYNC B0 ;  /* 0x0000000000007941 */ /* 0x000fea0003800000 */
.L_x_9426:
[----:B------:R-:W-:Y:S04]  /*5190*/  BSSY B0, `(.L_x_9462) ;  /* 0x000010c000007945 */ /* 0x000fe80003800000 */
[----:B------:R-:W-:Y:S05]  /*51a0*/  @!P2 BRA `(.L_x_9463) ;  /* 0x000000100028a947 */ /* 0x000fea0003800000 */
[----:B------:R-:W-:Y:S04]  /*51b0*/  BSSY B1, `(.L_x_9464) ;  /* 0x0000005000017945 */ /* 0x000fe80003800000 */
[----:B------:R-:W-:Y:S05]  /*51c0*/  @!P4 BRA `(.L_x_9465) ;  /* 0x00000000000cc947 */ /* 0x000fea0003800000 */
[----:B------:R-:W2:Y:S02]  /*51d0*/  LDC.64 R156, c[0x0][0x220] ;  /* 0x00008800ff9c7b82 */ /* 0x000ea40000000a00 */
[----:B--2---:R-:W-:-:S06]  /*51e0*/  IMAD.WIDE.U32 R156, R3, 0x10, R156 ;  /* 0x00000010039c7825 */ /* 0x004fcc00078e009c */
[----:B------:R-:W5:Y:S02]  /*51f0*/  LDG.E.128 R156, desc[UR4][R156.64] ;  /* 0x000000049c9c7981 */ /* 0x000f64000c1e1d00 */
.L_x_9465:
[----:B------:R-:W-:Y:S05]  /*5200*/  BSYNC B1 ;  /* 0x0000000000017941 */ /* 0x000fea0003800000 */
.L_x_9464:
[----:B01----:R-:W0:Y:S01]  /*5210*/  @!P3 LDC.64 R168, c[0x0][0x2c8] ;  /* 0x0000b200ffa8bb82 */ /* 0x003e220000000a00 */
        /* <DEDUP_REMOVED lines=15> */
.L_x_9467:
[----:B------:R-:W-:Y:S05]  /*5310*/  BSYNC B1 ;  /* 0x0000000000017941 */ /* 0x000fea0003800000 */
.L_x_9466:
        /* <DEDUP_REMOVED lines=18> */
.L_x_9469:
[----:B------:R-:W-:Y:S05]  /*5440*/  BSYNC B1 ;  /* 0x0000000000017941 */ /* 0x000fea0003800000 */
.L_x_9468:
        /* <DEDUP_REMOVED lines=13> */
.L_x_9471:
[----:B------:R-:W-:Y:S05]  /*5520*/  BSYNC B1 ;  /* 0x0000000000017941 */ /* 0x000fea0003800000 */
.L_x_9470:
        /* <DEDUP_REMOVED lines=15> */
.L_x_9473:
[----:B------:R-:W-:Y:S05]  /*5620*/  BSYNC B1 ;  /* 0x0000000000017941 */ /* 0x000fea0003800000 */
.L_x_9472:
        /* <DEDUP_REMOVED lines=13> */
.L_x_9475:
[----:B------:R-:W-:Y:S05]  /*5700*/  BSYNC B1 ;  /* 0x0000000000017941 */ /* 0x000fea0003800000 */
.L_x_9474:
        /* <DEDUP_REMOVED lines=15> */
.L_x_9477:
[----:B------:R-:W-:Y:S05]  /*5800*/  BSYNC B1 ;  /* 0x0000000000017941 */ /* 0x000fea0003800000 */
.L_x_9476:
        /* <DEDUP_REMOVED lines=13> */
.L_x_9479:
[----:B------:R-:W-:Y:S05]  /*58e0*/  BSYNC B1 ;  /* 0x0000000000017941 */ /* 0x000fea0003800000 */
.L_x_9478:
        /* <DEDUP_REMOVED lines=15> */
.L_x_9481:
[----:B------:R-:W-:Y:S05]  /*59e0*/  BSYNC B1 ;  /* 0x0000000000017941 */ /* 0x000fea0003800000 */
.L_x_9480:
        /* <DEDUP_REMOVED lines=13> */
.L_x_9483:
[----:B------:R-:W-:Y:S05]  /*5ac0*/  BSYNC B1 ;  /* 0x0000000000017941 */ /* 0x000fea0003800000 */
.L_x_9482:
        /* <DEDUP_REMOVED lines=15> */
.L_x_9485:
[----:B------:R-:W-:Y:S05]  /*5bc0*/  BSYNC B1 ;  /* 0x0000000000017941 */ /* 0x000fea0003800000 */
.L_x_9484:
        /* <DEDUP_REMOVED lines=13> */
.L_x_9487:
[----:B------:R-:W-:Y:S05]  /*5ca0*/  BSYNC B1 ;  /* 0x0000000000017941 */ /* 0x000fea0003800000 */
.L_x_9486:
        /* <DEDUP_REMOVED lines=15> */
.L_x_9489:
[----:B------:R-:W-:Y:S05]  /*5da0*/  BSYNC B1 ;  /* 0x0000000000017941 */ /* 0x000fea0003800000 */
.L_x_9488:
        /* <DEDUP_REMOVED lines=13> */
.L_x_9491:
[----:B------:R-:W-:Y:S05]  /*5e80*/  BSYNC B1 ;  /* 0x0000000000017941 */ /* 0x000fea0003800000 */
.L_x_9490:
        /* <DEDUP_REMOVED lines=15> */
.L_x_9493:
[----:B------:R-:W-:Y:S05]  /*5f80*/  BSYNC B1 ;  /* 0x0000000000017941 */ /* 0x000fea0003800000 */
.L_x_9492:
        /* <DEDUP_REMOVED lines=16> */
.L_x_9495:
[----:B------:R-:W-:Y:S05]  /*6090*/  BSYNC B1 ;  /* 0x0000000000017941 */ /* 0x000fea0003800000 */
.L_x_9494:
        /* <DEDUP_REMOVED lines=21> */
.L_x_9497:
[----:B------:R-:W-:Y:S05]  /*61f0*/  BSYNC B1 ;  /* 0x0000000000017941 */ /* 0x000fea0003800000 */
.L_x_9496:
[----:B0-----:R-:W0:Y:S01]  /*6200*/  @P4 LDC.64 R168, c[0x0][0x2f8] ;  /* 0x0000be00ffa84b82 */ /* 0x001e220000000a00 */
[----:B------:R-:W-:Y:S01]  /*6210*/  IADD3 R8, R8, 0x100, RZ ;  /* 0x0000010008087810 */ /* 0x000fe20007ffe0ff */
[C---:B0-----:R-:W-:Y:S01]  /*6220*/  @P4 IMAD.WIDE.U32 R168, R3.reuse, 0x10, R168 ;  /* 0x0000001003a84825 */ /* 0x041fe200078e00a8 */
[----:B------:R-:W-:-:S04]  /*6230*/  IADD3 R3, R3, 0x100, RZ ;  /* 0x0000010003037810 */ /* 0x000fc80007ffe0ff */
[----:B------:R2:W-:Y:S03]  /*6240*/  @P4 STG.E.128 desc[UR4][R168.64], R164 ;  /* 0x000000a4a8004986 */ /* 0x0005e6000c101d04 */
.L_x_9463:
[----:B------:R-:W-:Y:S05]  /*6250*/  BSYNC B0 ;  /* 0x0000000000007941 */ /* 0x000fea0003800000 */
.L_x_9462:
        /* <DEDUP_REMOVED lines=8> */
.L_x_9501:
[----:B------:R-:W-:Y:S05]  /*62e0*/  BSYNC B1 ;  /* 0x0000000000017941 */ /* 0x000fea0003800000 */
.L_x_9500:
[----:B012---:R-:W0:Y:S01]  /*62f0*/  @!P3 LDC.64 R168, c[0x0][0x2c8] ;  /* 0x0000b200ffa8bb82 */ /* 0x007e220000000a00 */
        /* <DEDUP_REMOVED lines=15> */
.L_x_9503:
[----:B------:R-:W-:Y:S05]  /*63f0*/  BSYNC B1 ;  /* 0x0000000000017941 */ /* 0x000fea0003800000 */
.L_x_9502:
        /* <DEDUP_REMOVED lines=18> */
.L_x_9505:
[----:B------:R-:W-:Y:S05]  /*6520*/  BSYNC B1 ;  /* 0x0000000000017941 */ /* 0x000fea0003800000 */
.L_x_9504:
        /* <DEDUP_REMOVED lines=13> */
.L_x_9507:
[----:B------:R-:W-:Y:S05]  /*6600*/  BSYNC B1 ;  /* 0x0000000000017941 */ /* 0x000fea0003800000 */
.L_x_9506:
[----:B------:R-:W-:Y:S01]  /*6610*/  BSSY B1, `(.L_x_9508) ;  /* 0x000000e000017945 */ /* 0x000fe20003800000 */
[----:B------:R-:W-:-:S03]  /*6620*/  SEL R161, R174, R161, P5 ;  /* 0x000000a1aea17207 */ /* 0x000fc60002800000 */
[----:B------:R-:W-:Y:S05]  /*6630*/  @!P4 BRA `(.L_x_9509) ;  /* 0x00000000002cc947 */ /* 0x000fea0003800000 */
        /* <DEDUP_REMOVED lines=11> */
.L_x_9509:
[----:B------:R-:W-:Y:S05]  /*66f0*/  BSYNC B1 ;  /* 0x0000000000017941 */ /* 0x000fea0003800000 */
.L_x_9508:
        /* <DEDUP_REMOVED lines=13> */
.L_x_9511:
[----:B------:R-:W-:Y:S05]  /*67d0*/  BSYNC B1 ;  /* 0x0000000000017941 */ /* 0x000fea0003800000 */
.L_x_9510:
[----:B------:R-:W-:Y:S01]  /*67e0*/  BSSY B1, `(.L_x_9512) ;  /* 0x000000e000017945 */ /* 0x000fe20003800000 */
[----:B------:R-:W-:-:S03]  /*67f0*/  SEL R162, R174, R162, P5 ;  /* 0x000000a2aea27207 */ /* 0x000fc60002800000 */
[----:B------:R-:W-:Y:S05]  /*6800*/  @!P4 BRA `(.L_x_9513) ;  /* 0x00000000002cc947 */ /* 0x000fea0003800000 */
        /* <DEDUP_REMOVED lines=8> */
[----:B------:R-:W-:-:S05]  /*6890*/  @P6 FMUL.FTZ R175, R251, R174 ;  /* 0x000000aefbaf6220 */ /* 0x000fca0000410000 */
[----:B------:R-:W-:-:S04]  /*68a0*/  F2FP.F16.F32.PACK_AB R175, RZ, R175 ;  /* 0x000000afffaf723e */ /* 0x000fc800000000ff */
[----:B------:R-:W-:-:S07]  /*68b0*/  PRMT R165, R175, 0x7610, R165 ;  /* 0x00007610afa57816 */ /* 0x000fce00000000a5 */
.L_x_9513:
[----:B------:R-:W-:Y:S05]  /*68c0*/  BSYNC B1 ;  /* 0x0000000000017941 */ /* 0x000fea0003800000 */
.L_x_9512:
        /* <DEDUP_REMOVED lines=13> */
.L_x_9515:
[----:B------:R-:W-:Y:S05]  /*69a0*/  BSYNC B1 ;  /* 0x0000000000017941 */ /* 0x000fea0003800000 */
.L_x_9514:
        /* <DEDUP_REMOVED lines=14> */
.L_x_9517:
[----:B------:R-:W-:Y:S05]  /*6a90*/  BSYNC B1 ;  /* 0x0000000000017941 */ /* 0x000fea0003800000 */
.L_x_9516:
        /* <DEDUP_REMOVED lines=13> */
.L_x_9519:
[----:B------:R-:W-:Y:S05]  /*6b70*/  BSYNC B1 ;  /* 0x0000000000017941 */ /* 0x000fea0003800000 */
.L_x_9518:
        /* <DEDUP_REMOVED lines=14> */
.L_x_9521:
[----:B------:R-:W-:Y:S05]  /*6c60*/  BSYNC B1 ;  /* 0x0000000000017941 */ /* 0x000fea0003800000 */
.L_x_9520:
        /* <DEDUP_REMOVED lines=13> */
.L_x_9523:
[----:B------:R-:W-:Y:S05]  /*6d40*/  BSYNC B1 ;  /* 0x0000000000017941 */ /* 0x000fea0003800000 */
.L_x_9522:
        /* <DEDUP_REMOVED lines=14> */
.L_x_9525:
[----:B------:R-:W-:Y:S05]  /*6e30*/  BSYNC B1 ;  /* 0x0000000000017941 */ /* 0x000fea0003800000 */
.L_x_9524:
        /* <DEDUP_REMOVED lines=13> */
.L_x_9527:
[----:B------:R-:W-:Y:S05]  /*6f10*/  BSYNC B1 ;  /* 0x0000000000017941 */ /* 0x000fea0003800000 */
.L_x_9526:
        /* <DEDUP_REMOVED lines=14> */
.L_x_9529:
[----:B------:R-:W-:Y:S05]  /*7000*/  BSYNC B1 ;  /* 0x0000000000017941 */ /* 0x000fea0003800000 */
.L_x_9528:
        /* <DEDUP_REMOVED lines=13> */
.L_x_9531:
[----:B------:R-:W-:Y:S05]  /*70e0*/  BSYNC B1 ;  /* 0x0000000000017941 */ /* 0x000fea0003800000 */
.L_x_9530:
        /* <DEDUP_REMOVED lines=22> */
.L_x_9533:
[----:B------:R-:W-:Y:S05]  /*7250*/  BSYNC B1 ;  /* 0x0000000000017941 */ /* 0x000fea0003800000 */
.L_x_9532:
[----:B------:R3:W-:Y:S02]  /*7260*/  @P4 STG.E.128 desc[UR4][R168.64], R164 ;  /* 0x000000a4a8004986 */ /* 0x0007e4000c101d04 */
.L_x_9499:
[----:B------:R-:W-:Y:S05]  /*7270*/  BSYNC B0 ;  /* 0x0000000000007941 */ /* 0x000fea0003800000 */
.L_x_9498:
[----:B------:R-:W-:Y:S02]  /*7280*/  IADD3 R5, R5, UR12, RZ ;  /* 0x0000000c05057c10 */ /* 0x000fe4000fffe0ff */
[----:B------:R-:W-:Y:S02]  /*7290*/  LOP3.LUT P4, RZ, R2, 0x4, RZ, 0xc0, !PT ;  /* 0x0000000402ff7812 */ /* 0x000fe4000788c0ff */
[----:B------:R-:W-:Y:S02]  /*72a0*/  ISETP.GE.AND P3, PT, R5, UR13, PT ;  /* 0x0000000d05007c0c */ /* 0x000fe4000bf66270 */
[----:B------:R-:W-:-:S11]  /*72b0*/  SEL R244, RZ, 0x1, P4 ;  /* 0x00000001fff47807 */ /* 0x000fd60002000000 */
[----:B------:R-:W-:Y:S05]  /*72c0*/  @!P3 BRA `(.L_x_9534) ;  /* 0xffffff9800d8b947 */ /* 0x000fea000383ffff */
.L_x_9373:
        /* <DEDUP_REMOVED lines=20> */
.L_x_9536:
[----:B------:R-:W-:Y:S05]  /*7410*/  BSYNC B0 ;  /* 0x0000000000007941 */ /* 0x000fea0003800000 */
.L_x_9535:
        /* <DEDUP_REMOVED lines=15> */
.L_x_9538:
[----:B------:R-:W-:Y:S05]  /*7510*/  BSYNC B0 ;  /* 0x0000000000007941 */ /* 0x000fea0003800000 */
.L_x_9537:
        /* <DEDUP_REMOVED lines=15> */
.L_x_9540:
[----:B------:R-:W-:Y:S05]  /*7610*/  BSYNC B0 ;  /* 0x0000000000007941 */ /* 0x000fea0003800000 */
.L_x_9539:
        /* <DEDUP_REMOVED lines=15> */
.L_x_9389:
[----:B------:R-:W-:Y:S01]  /*7710*/  HFMA2.MMA R168, -RZ, RZ, 0, 9.5367431640625e-07 ;  /* 0x00000010ffa87435 */ /* 0x000fe200000001ff */
[----:B------:R-:W-:Y:S02]  /*7720*/  MOV R171, R221 ;  /* 0x000000dd00ab7202 */ /* 0x000fe40000000f00 */
[----:B------:R-:W-:Y:S02]  /*7730*/  MOV R169, 0x1f ;  /* 0x0000001f00a97802 */ /* 0x000fe40000000f00 */
[----:B------:R-:W-:-:S07]  /*7740*/  MOV R170, 0xffffffff ;  /* 0xffffffff00aa7802 */ /* 0x000fce0000000f00 */
[----:B-----5:R-:W-:Y:S05]  /*7750*/  WARPSYNC.COLLECTIVE R170, `(.L_x_9541) ;  /* 0x00000000aa087348 */ /* 0x020fea0003c00000 */
[----:B------:R0:W1:Y:S02]  /*7760*/  SHFL.DOWN P6, R175, R171, R168, R169 ;  /* 0x080000a8abaf7389 */ /* 0x00006400000c00a9 */
[----:B01---5:R-:W-:Y:S01]  /*7770*/  ENDCOLLECTIVE ;  /* 0x000000000000791b */ /* 0x023fe20003800000 */
.L_x_9541:
[----:B------:R-:W-:Y:S01]  /*7780*/  MOV R171, R222 ;  /* 0x000000de00ab7202 */ /* 0x000fe20000000f00 */
[----:B------:R-:W-:-:S07]  /*7790*/  FADD.FTZ R221, R175, R221 ;  /* 0x000000ddafdd7221 */ /* 0x000fce0000010000 */
[----:B------:R-:W-:Y:S05]  /*77a0*/  WARPSYNC.COLLECTIVE R170, `(.L_x_9542) ;  /* 0x00000000aa087348 */ /* 0x000fea0003c00000 */
[----:B------:R0:W1:Y:S02]  /*77b0*/  SHFL.DOWN P6, R175, R171, R168, R169 ;  /* 0x080000a8abaf7389 */ /* 0x00006400000c00a9 */
[----:B01----:R-:W-:Y:S01]  /*77c0*/  ENDCOLLECTIVE ;  /* 0x000000000000791b */ /* 0x003fe20003800000 */
.L_x_9542:
[----:B------:R-:W-:Y:S01]  /*77d0*/  HFMA2.MMA R168, -RZ, RZ, 0, 4.76837158203125e-07 ;  /* 0x00000008ffa87435 */ /* 0x000fe200000001ff */
[----:B------:R-:W-:Y:S01]  /*77e0*/  MOV R171, R221 ;  /* 0x000000dd00ab7202 */ /* 0x000fe20000000f00 */
[----:B------:R-:W-:-:S09]  /*77f0*/  FADD.FTZ R222, R175, R222 ;  /* 0x000000deafde7221 */ /* 0x000fd20000010000 */
[----:B------:R-:W-:Y:S05]  /*7800*/  WARPSYNC.COLLECTIVE R170, `(.L_x_9543) ;  /* 0x00000000aa087348 */ /* 0x000fea0003c00000 */
[----:B------:R0:W1:Y:S02]  /*7810*/  SHFL.DOWN P6, R175, R171, R168, R169 ;  /* 0x080000a8abaf7389 */ /* 0x00006400000c00a9 */
[----:B01----:R-:W-:Y:S01]  /*7820*/  ENDCOLLECTIVE ;  /* 0x000000000000791b */ /* 0x003fe20003800000 */
.L_x_9543:
[----:B------:R-:W-:Y:S01]  /*7830*/  MOV R171, R222 ;  /* 0x000000de00ab7202 */ /* 0x000fe20000000f00 */
[----:B------:R-:W-:-:S07]  /*7840*/  FADD.FTZ R221, R221, R175 ;  /* 0x000000afdddd7221 */ /* 0x000fce0000010000 */
[----:B------:R-:W-:Y:S05]  /*7850*/  WARPSYNC.COLLECTIVE R170, `(.L_x_9544) ;  /* 0x00000000aa087348 */ /* 0x000fea0003c00000 */
[----:B------:R0:W1:Y:S02]  /*7860*/  SHFL.DOWN P6, R175, R171, R168, R169 ;  /* 0x080000a8abaf7389 */ /* 0x00006400000c00a9 */
[----:B01----:R-:W-:Y:S01]  /*7870*/  ENDCOLLECTIVE ;  /* 0x000000000000791b */ /* 0x003fe20003800000 */
.L_x_9544:
[----:B------:R-:W-:Y:S01]  /*7880*/  HFMA2.MMA R168, -RZ, RZ, 0, 2.384185791015625e-07 ;  /* 0x00000004ffa87435 */ /* 0x000fe200000001ff */
[----:B------:R-:W-:Y:S01]  /*7890*/  MOV R171, R221 ;  /* 0x000000dd00ab7202 */ /* 0x000fe20000000f00 */
[----:B------:R-:W-:-:S09]  /*78a0*/  FADD.FTZ R222, R222, R175 ;  /* 0x000000afdede7221 */ /* 0x000fd20000010000 */
[----:B------:R-:W-:Y:S05]  /*78b0*/  WARPSYNC.COLLECTIVE R170, `(.L_x_9545) ;  /* 0x00000000aa087348 */ /* 0x000fea0003c00000 */
[----:B------:R0:W1:Y:S02]  /*78c0*/  SHFL.DOWN P6, R175, R171, R168, R169 ;  /* 0x080000a8abaf7389 */ /* 0x00006400000c00a9 */
[----:B01----:R-:W-:Y:S01]  /*78d0*/  ENDCOLLECTIVE ;  /* 0x000000000000791b */ /* 0x003fe20003800000 */
.L_x_9545:
[----:B------:R-:W-:Y:S02]  /*78e0*/  MOV R171, R222 ;  /* 0x000000de00ab7202 */ /* 0x000fe40000000f00 */
[----:B------:R-:W-:-:S07]  /*78f0*/  MOV R174, R175 ;  /* 0x000000af00ae7202 */ /* 0x000fce0000000f00 */
[----:B------:R-:W-:Y:S05]  /*7900*/  WARPSYNC.COLLECTIVE R170, `(.L_x_9546) ;  /* 0x00000000aa087348 */ /* 0x000fea0003c00000 */
[----:B------:R0:W1:Y:S02]  /*7910*/  SHFL.DOWN P6, R175, R171, R168, R169 ;  /* 0x080000a8abaf7389 */ /* 0x00006400000c00a9 */
[----:B01----:R-:W-:Y:S01]  /*7920*/  ENDCOLLECTIVE ;  /* 0x000000000000791b */ /* 0x003fe20003800000 */
.L_x_9546:
[----:B------:R-:W-:Y:S01]  /*7930*/  FADD.FTZ R174, R221, R174 ;  /* 0x000000aeddae7221 */ /* 0x000fe20000010000 */
[----:B------:R-:W-:-:S04]  /*7940*/  HFMA2.MMA R168, -RZ, RZ, 0, 1.1920928955078125e-07 ;  /* 0x00000002ffa87435 */ /* 0x000fc800000001ff */
[----:B------:R-:W-:Y:S02]  /*7950*/  MOV R171, R174 ;  /* 0x000000ae00ab7202 */ /* 0x000fe40000000f00 */
[----:B------:R-:W-:-:S07]  /*7960*/  MOV R173, R175 ;  /* 0x000000af00ad7202 */ /* 0x000fce0000000f00 */
[----:B------:R-:W-:Y:S05]  /*7970*/  WARPSYNC.COLLECTIVE R170, `(.L_x_9547) ;  /* 0x00000000aa087348 */ /* 0x000fea0003c00000 */
[----:B------:R0:W1:Y:S02]  /*7980*/  SHFL.DOWN P6, R175, R171, R168, R169 ;  /* 0x080000a8abaf7389 */ /* 0x00006400000c00a9 */
[----:B01----:R-:W-:Y:S01]  /*7990*/  ENDCOLLECTIVE ;  /* 0x000000000000791b */ /* 0x003fe20003800000 */
.L_x_9547:
[----:B------:R-:W-:-:S05]  /*79a0*/  FADD.FTZ R173, R222, R173 ;  /* 0x000000addead7221 */ /* 0x000fca0000010000 */
[----:B------:R-:W-:Y:S01]  /*79b0*/  MOV R171, R173 ;  /* 0x000000ad00ab7202 */ /* 0x000fe20000000f00 */
[----:B------:R-:W-:-:S07]  /*79c0*/  FADD.FTZ R174, R174, R175 ;  /* 0x000000afaeae7221 */ /* 0x000fce0000010000 */
[----:B------:R-:W-:Y:S05]  /*79d0*/  WARPSYNC.COLLECTIVE R170, `(.L_x_9548) ;  /* 0x00000000aa087348 */ /* 0x000fea0003c00000 */
[----:B------:R0:W1:Y:S02]  /*79e0*/  SHFL.DOWN P6, R175, R171, R168, R169 ;  /* 0x080000a8abaf7389 */ /* 0x00006400000c00a9 */
[----:B01----:R-:W-:Y:S01]  /*79f0*/  ENDCOLLECTIVE ;  /* 0x000000000000791b */ /* 0x003fe20003800000 */
.L_x_9548:
[----:B------:R-:W-:Y:S01]  /*7a00*/  HFMA2.MMA R168, -RZ, RZ, 0, 5.9604644775390625e-08 ;  /* 0x00000001ffa87435 */ /* 0x000fe200000001ff */
[----:B------:R-:W-:Y:S01]  /*7a10*/  MOV R171, R174 ;  /* 0x000000ae00ab7202 */ /* 0x000fe20000000f00 */
[----:B------:R-:W-:-:S09]  /*7a20*/  FADD.FTZ R173, R173, R175 ;  /* 0x000000afadad7221 */ /* 0x000fd20000010000 */
[----:B------:R-:W-:Y:S05]  /*7a30*/  WARPSYNC.COLLECTIVE R170, `(.L_x_9549) ;  /* 0x00000000aa087348 */ /* 0x000fea0003c00000 */
[----:B------:R0:W1:Y:S02]  /*7a40*/  SHFL.DOWN P6, R175, R171, R168, R169 ;  /* 0x080000a8abaf7389 */ /* 0x00006400000c00a9 */
[----:B01----:R-:W-:Y:S01]  /*7a50*/  ENDCOLLECTIVE ;  /* 0x000000000000791b */ /* 0x003fe20003800000 */
.L_x_9549:
[----:B------:R-:W-:Y:S02]  /*7a60*/  MOV R171, R173 ;  /* 0x000000ad00ab7202 */ /* 0x000fe40000000f00 */
[----:B------:R-:W-:-:S07]  /*7a70*/  MOV R176, R175 ;  /* 0x000000af00b07202 */ /* 0x000fce0000000f00 */
[----:B------:R-:W-:Y:S05]  /*7a80*/  WARPSYNC.COLLECTIVE R170, `(.L_x_9550) ;  /* 0x00000000aa087348 */ /* 0x000fea0003c00000 */
[----:B------:R0:W1:Y:S02]  /*7a90*/  SHFL.DOWN P6, R175, R171, R168, R169 ;  /* 0x080000a8abaf7389 */ /* 0x00006400000c00a9 */
[----:B01----:R-:W-:Y:S01]  /*7aa0*/  ENDCOLLECTIVE ;  /* 0x000000000000791b */ /* 0x003fe20003800000 */
.L_x_9550:
[----:B------:R-:W-:Y:S01]  /*7ab0*/  MOV R169, R175 ;  /* 0x000000af00a97202 */ /* 0x000fe20000000f00 */
[----:B------:R-:W-:Y:S06]  /*7ac0*/  BRA `(.L_x_9551) ;  /* 0xffffffb000a87947 */ /* 0x000fec000383ffff */
.L_x_9552:
        /* <DEDUP_REMOVED lines=11> */
.L_x_13997:


//--------------------- .text._ZN10layer_norm22ln_bwd_finalize_kernelINS_22Kernel_traits_finalizeILj8192E6__halfS2_fS2_fjLb1ELj1024ELj4ENS_18Kernel_traits_baseILj8192ES2_S2_fS2_fjLj1024EEEEELb1ELb1EEEvNS_9BwdParamsE --------------------------
	.section	.text._ZN10layer_norm22ln_bwd_finalize_kernelINS_22Kernel_traits_finalizeILj8192E6__halfS2_fS2_fjLb1ELj1024ELj4ENS_18Kernel_traits_baseILj8192ES2_S2_fS2_fjLj1024EEEEELb1ELb1EEEvNS_9BwdParamsE,"ax",@progbits
	.align	128
        .global         _ZN10layer_norm22ln_bwd_finalize_kernelINS_22Kernel_traits_finalizeILj8192E6__halfS2_fS2_fjLb1ELj1024ELj4ENS_18Kernel_traits_baseILj8192ES2_S2_fS2_fjLj1024EEEEELb1ELb1EEEvNS_9BwdParamsE
        .type           _ZN10layer_norm22ln_bwd_finalize_kernelINS_22Kernel_traits_finalizeILj8192E6__halfS2_fS2_fjLb1ELj1024ELj4ENS_18Kernel_traits_baseILj8192ES2_S2_fS2_fjLj1024EEEEELb1ELb1EEEvNS_9BwdParamsE,@function
        .size           _ZN10layer_norm22ln_bwd_finalize_kernelINS_22Kernel_traits_finalizeILj8192E6__halfS2_fS2_fjLb1ELj1024ELj4ENS_18Kernel_traits_baseILj8192ES2_S2_fS2_fjLj1024EEEEELb1ELb1EEEvNS_9BwdParamsE,(.L_x_13998 - _ZN10layer_norm22ln_bwd_finalize_kernelINS_22Kernel_traits_finalizeILj8192E6__halfS2_fS2_fjLb1ELj1024ELj4ENS_18Kernel_traits_baseILj8192ES2_S2_fS2_fjLj1024EEEEELb1ELb1EEEvNS_9BwdParamsE)
        .other          _ZN10layer_norm22ln_bwd_finalize_kernelINS_22Kernel_traits_finalizeILj8192E6__halfS2_fS2_fjLb1ELj1024ELj4ENS_18Kernel_traits_baseILj8192ES2_S2_fS2_fjLj1024EEEEELb1ELb1EEEvNS_9BwdParamsE,@"STO_CUDA_ENTRY STV_DEFAULT"
_ZN10layer_norm22ln_bwd_finalize_kernelINS_22Kernel_traits_finalizeILj8192E6__halfS2_fS2_fjLb1ELj1024ELj4ENS_18Kernel_traits_baseILj8192ES2_S2_fS2_fjLj1024EEEEELb1ELb1EEEvNS_9BwdParamsE:
.text._ZN10layer_norm22ln_bwd_finalize_kernelINS_22Kernel_traits_finalizeILj8192E6__halfS2_fS2_fjLb1ELj1024ELj4ENS_18Kernel_traits_baseILj8192ES2_S2_fS2_fjLj1024EEEEELb1ELb1EEEvNS_9BwdParamsE:
        /* <DEDUP_REMOVED lines=25> */
.L_x_9564:
        /* <DEDUP_REMOVED lines=33> */
.L_x_9557:
        /* <DEDUP_REMOVED lines=49> */
.L_x_9556:
[----:B------:R-:W-:Y:S05]  /*06b0*/  BSYNC B1 ;  /* 0x0000000000017941 */ /* 0x000fea0003800000 */
.L_x_9555:
        /* <DEDUP_REMOVED lines=32> */
.L_x_9559:
[----:B------:R-:W-:Y:S05]  /*08c0*/  BSYNC B1 ;  /* 0x0000000000017941 */ /* 0x000fea0003800000 */
.L_x_9558:
        /* <DEDUP_REMOVED lines=16> */
.L_x_9554:
[----:B------:R-:W-:Y:S05]  /*09d0*/  BSYNC B0 ;  /* 0x0000000000007941 */ /* 0x000fea0003800000 */
.L_x_9553:
        /* <DEDUP_REMOVED lines=40> */
.L_x_9580:
        /* <DEDUP_REMOVED lines=8> */
.L_x_9560:
        /* <DEDUP_REMOVED lines=21> */
.L_x_9563:
[----:B------:R-:W-:Y:S05]  /*0e30*/  BSYNC B0 ;  /* 0x0000000000007941 */ /* 0x000fea0003800000 */
.L_x_9562:
[C---:B------:R-:W-:Y:S02]  /*0e40*/  ISETP.GT.U32.AND P1, PT, R4.reuse, -0x2001, PT ;  /* 0xffffdfff0400780c */ /* 0x040fe40003f24070 */
[----:B------:R-:W-:Y:S02]  /*0e50*/  IADD3 R4, R4, 0x2000, RZ ;  /* 0x0000200004047810 */ /* 0x000fe40007ffe0ff */
[----:B------:R-:W-:-:S09]  /*0e60*/  IADD3 R5, R5, 0x1000, RZ ;  /* 0x0000100005057810 */ /* 0x000fd20007ffe0ff */
[----:B------:R-:W-:Y:S05]  /*0e70*/  @P1 BRA `(.L_x_9564) ;  /* 0xfffffff000c41947 */ /* 0x000fea000383ffff */
[----:B------:R-:W-:Y:S05]  /*0e80*/  EXIT ;  /* 0x000000000000794d */ /* 0x000fea0003800000 */
.L_x_9561:
[----:B------:R-:W-:Y:S01]  /*0e90*/  HFMA2.MMA R22, -RZ, RZ, 0, 5.9604644775390625e-08 ;  /* 0x00000001ff167435 */ /* 0x000fe200000001ff */
[----:B---3--:R-:W-:Y:S01]  /*0ea0*/  MOV R23, R8 ;  /* 0x0000000800177202 */ /* 0x008fe20000000f00 */
[----:B------:R-:W-:Y:S01]  /*0eb0*/  IMAD.MOV.U32 R20, RZ, RZ, -0x1 ;  /* 0xffffffffff147424 */ /* 0x000fe200078e00ff */
[----:B------:R-:W-:-:S08]  /*0ec0*/  MOV R25, 0x1f ;  /* 0x0000001f00197802 */ /* 0x000fd00000000f00 */
[----:B012---:R-:W-:Y:S05]  /*0ed0*/  WARPSYNC.COLLECTIVE R20, `(.L_x_9565) ;  /* 0x0000000014087348 */ /* 0x007fea0003c00000 */
[----:B------:R3:W4:Y:S02]  /*0ee0*/  SHFL.BFLY P2, R21, R23, R22, R25 ;  /* 0x0c00001617157389 */ /* 0x0007240000040019 */
[----:B01234-:R-:W-:Y:S01]  /*0ef0*/  ENDCOLLECTIVE ;  /* 0x000000000000791b */ /* 0x01ffe20003800000 */
.L_x_9565:
[----:B------:R-:W-:Y:S01]  /*0f00*/  HFMA2.MMA R22, -RZ, RZ, 0, 1.1920928955078125e-07 ;  /* 0x00000002ff167435 */ /* 0x000fe200000001ff */
[----:B------:R-:W-:-:S05]  /*0f10*/  MOV R9, R21 ;  /* 0x0000001500097202 */ /* 0x000fca0000000f00 */
[----:B------:R-:W-:-:S05]  /*0f20*/  FADD.FTZ R9, R8, R9 ;  /* 0x0000000908097221 */ /* 0x000fca0000010000 */
[----:B------:R-:W-:-:S07]  /*0f30*/  MOV R23, R9 ;  /* 0x0000000900177202 */ /* 0x000fce0000000f00 */
[----:B------:R-:W-:Y:S05]  /*0f40*/  WARPSYNC.COLLECTIVE R20, `(.L_x_9566) ;  /* 0x0000000014087348 */ /* 0x000fea0003c00000 */
[----:B------:R0:W1:Y:S02]  /*0f50*/  SHFL.BFLY P2, R21, R23, R22, R25 ;  /* 0x0c00001617157389 */ /* 0x0000640000040019 */
[----:B01----:R-:W-:Y:S01]  /*0f60*/  ENDCOLLECTIVE ;  /* 0x000000000000791b */ /* 0x003fe20003800000 */
.L_x_9566:
[----:B------:R-:W-:Y:S01]  /*0f70*/  HFMA2.MMA R22, -RZ, RZ, 0, 2.384185791015625e-07 ;  /* 0x00000004ff167435 */ /* 0x000fe200000001ff */
[----:B------:R-:W-:-:S05]  /*0f80*/  MOV R12, R21 ;  /* 0x00000015000c7202 */ /* 0x000fca0000000f00 */
[----:B------:R-:W-:-:S05]  /*0f90*/  FADD.FTZ R12, R9, R12 ;  /* 0x0000000c090c7221 */ /* 0x000fca0000010000 */
[----:B------:R-:W-:-:S07]  /*0fa0*/  MOV R23, R12 ;  /* 0x0000000c00177202 */ /* 0x000fce0000000f00 */
[----:B------:R-:W-:Y:S05]  /*0fb0*/  WARPSYNC.COLLECTIVE R20, `(.L_x_9567) ;  /* 0x0000000014087348 */ /* 0x000fea0003c00000 */
[----:B------:R0:W1:Y:S02]  /*0fc0*/  SHFL.BFLY P2, R21, R23, R22, R25 ;  /* 0x0c00001617157389 */ /* 0x0000640000040019 */
[----:B01----:R-:W-:Y:S01]  /*0fd0*/  ENDCOLLECTIVE ;  /* 0x000000000000791b */ /* 0x003fe20003800000 */
.L_x_9567:
[----:B------:R-:W-:Y:S01]  /*0fe0*/  HFMA2.MMA R22, -RZ, RZ, 0, 4.76837158203125e-07 ;  /* 0x00000008ff167435 */ /* 0x000fe200000001ff */
[----:B------:R-:W-:-:S05]  /*0ff0*/  MOV R13, R21 ;  /* 0x00000015000d7202 */ /* 0x000fca0000000f00 */
[----:B------:R-:W-:-:S04]  /*1000*/  FADD.FTZ R13, R12, R13 ;  /* 0x0000000d0c0d7221 */ /* 0x000fc80000010000 */
[----:B------:R-:W-:-:S07]  /*1010*/  IMAD.MOV.U32 R23, RZ, RZ, R13 ;  /* 0x000000ffff177224 */ /* 0x000fce00078e000d */
[----:B------:R-:W-:Y:S05]  /*1020*/  WARPSYNC.COLLECTIVE R20, `(.L_x_9568) ;  /* 0x0000000014087348 */ /* 0x000fea0003c00000 */
[----:B------:R0:W1:Y:S02]  /*1030*/  SHFL.BFLY P2, R21, R23, R22, R25 ;  /* 0x0c00001617157389 */ /* 0x0000640000040019 */
[----:B01----:R-:W-:Y:S01]  /*1040*/  ENDCOLLECTIVE ;  /* 0x000000000000791b */ /* 0x003fe20003800000 */
.L_x_9568:
[----:B------:R-:W-:Y:S01]  /*1050*/  HFMA2.MMA R22, -RZ, RZ, 0, 9.5367431640625e-07 ;  /* 0x00000010ff167435 */ /* 0x000fe200000001ff */
[----:B------:R-:W-:-:S05]  /*1060*/  MOV R8, R21 ;  /* 0x0000001500087202 */ /* 0x000fca0000000f00 */
[----:B------:R-:W-:-:S05]  /*1070*/  FADD.FTZ R9, R13, R8 ;  /* 0x000000080d097221 */ /* 0x000fca0000010000 */
[----:B------:R-:W-:-:S07]  /*1080*/  MOV R23, R9 ;  /* 0x0000000900177202 */ /* 0x000fce0000000f00 */
[----:B------:R-:W-:Y:S05]  /*1090*/  WARPSYNC.COLLECTIVE R20, `(.L_x_9569) ;  /* 0x0000000014087348 */ /* 0x000fea0003c00000 */
[----:B------:R0:W1:Y:S02]  /*10a0*/  SHFL.BFLY P2, R21, R23, R22, R25 ;  /* 0x0c00001617157389 */ /* 0x0000640000040019 */
[----:B01----:R-:W-:Y:S01]  /*10b0*/  ENDCOLLECTIVE ;  /* 0x000000000000791b */ /* 0x003fe20003800000 */
.L_x_9569:
[----:B------:R-:W-:Y:S01]  /*10c0*/  HFMA2.MMA R22, -RZ, RZ, 0, 5.9604644775390625e-08 ;  /* 0x00000001ff167435 */ /* 0x000fe200000001ff */
[----:B------:R-:W-:Y:S02]  /*10d0*/  MOV R23, R11 ;  /* 0x0000000b00177202 */ /* 0x000fe40000000f00 */
[----:B------:R-:W-:-:S08]  /*10e0*/  MOV R8, R21 ;  /* 0x0000001500087202 */ /* 0x000fd00000000f00 */
[----:B------:R-:W-:Y:S05]  /*10f0*/  WARPSYNC.COLLECTIVE R20, `(.L_x_9570) ;  /* 0x0000000014087348 */ /* 0x000fea0003c00000 */
[----:B------:R0:W1:Y:S02]  /*1100*/  SHFL.BFLY P2, R21, R23, R22, R25 ;  /* 0x0c00001617157389 */ /* 0x0000640000040019 */
[----:B01----:R-:W-:Y:S01]  /*1110*/  ENDCOLLECTIVE ;  /* 0x000000000000791b */ /* 0x003fe20003800000 */
.L_x_9570:
[----:B------:R-:W-:Y:S01]  /*1120*/  HFMA2.MMA R22, -RZ, RZ, 0, 1.1920928955078125e-07 ;  /* 0x00000002ff167435 */ /* 0x000fe200000001ff */
[----:B------:R-:W-:-:S05]  /*1130*/  MOV R12, R21 ;  /* 0x00000015000c7202 */ /* 0x000fca0000000f00 */
[----:B------:R-:W-:-:S04]  /*1140*/  FADD.FTZ R14, R11, R12 ;  /* 0x0000000c0b0e7221 */ /* 0x000fc80000010000 */
[----:B------:R-:W-:-:S07]  /*1150*/  IMAD.MOV.U32 R23, RZ, RZ, R14 ;  /* 0x000000ffff177224 */ /* 0x000fce00078e000e */
[----:B------:R-:W-:Y:S05]  /*1160*/  WARPSYNC.COLLECTIVE R20, `(.L_x_9571) ;  /* 0x0000000014087348 */ /* 0x000fea0003c00000 */
[----:B------:R0:W1:Y:S02]  /*1170*/  SHFL.BFLY P2, R21, R23, R22, R25 ;  /* 0x0c00001617157389 */ /* 0x0000640000040019 */
[----:B01----:R-:W-:Y:S01]  /*1180*/  ENDCOLLECTIVE ;  /* 0x000000000000791b */ /* 0x003fe20003800000 */
.L_x_9571:
[----:B------:R-:W-:Y:S01]  /*1190*/  HFMA2.MMA R22, -RZ, RZ, 0, 2.384185791015625e-07 ;  /* 0x00000004ff167435 */ /* 0x000fe200000001ff */
[----:B------:R-:W-:-:S05]  /*11a0*/  MOV R13, R21 ;  /* 0x00000015000d7202 */ /* 0x000fca0000000f00 */
[----:B------:R-:W-:-:S05]  /*11b0*/  FADD.FTZ R15, R14, R13 ;  /* 0x0000000d0e0f7221 */ /* 0x000fca0000010000 */
[----:B------:R-:W-:-:S07]  /*11c0*/  MOV R23, R15 ;  /* 0x0000000f00177202 */ /* 0x000fce0000000f00 */
[----:B------:R-:W-:Y:S05]  /*11d0*/  WARPSYNC.COLLECTIVE R20, `(.L_x_9572) ;  /* 0x0000000014087348 */ /* 0x000fea0003c00000 */
[----:B------:R0:W1:Y:S02]  /*11e0*/  SHFL.BFLY P2, R21, R23, R22, R25 ;  /* 0x0c00001617157389 */ /* 0x0000640000040019 */
[----:B01----:R-:W-:Y:S01]  /*11f0*/  ENDCOLLECTIVE ;  /* 0x000000000000791b */ /* 0x003fe20003800000 */
.L_x_9572:
[----:B------:R-:W-:Y:S01]  /*1200*/  HFMA2.MMA R22, -RZ, RZ, 0, 4.76837158203125e-07 ;  /* 0x00000008ff167435 */ /* 0x000fe200000001ff */
[----:B------:R-:W-:-:S05]  /*1210*/  MOV R16, R21 ;  /* 0x0000001500107202 */ /* 0x000fca0000000f00 */
[----:B------:R-:W-:-:S05]  /*1220*/  FADD.FTZ R16, R15, R16 ;  /* 0x000000100f107221 */ /* 0x000fca0000010000 */
[----:B------:R-:W-:-:S07]  /*1230*/  MOV R23, R16 ;  /* 0x0000001000177202 */ /* 0x000fce0000000f00 */
[----:B------:R-:W-:Y:S05]  /*1240*/  WARPSYNC.COLLECTIVE R20, `(.L_x_9573) ;  /* 0x0000000014087348 */ /* 0x000fea0003c00000 */
[----:B------:R0:W1:Y:S02]  /*1250*/  SHFL.BFLY P2, R21, R23, R22, R25 ;  /* 0x0c00001617157389 */ /* 0x0000640000040019 */
[----:B01----:R-:W-:Y:S01]  /*1260*/  ENDCOLLECTIVE ;  /* 0x000000000000791b */ /* 0x003fe20003800000 */
.L_x_9573:
[----:B------:R-:W-:Y:S01]  /*1270*/  HFMA2.MMA R22, -RZ, RZ, 0, 9.5367431640625e-07 ;  /* 0x00000010ff167435 */ /* 0x000fe200000001ff */
[----:B------:R-:W-:-:S05]  /*1280*/  MOV R11, R21 ;  /* 0x00000015000b7202 */ /* 0x000fca0000000f00 */
[----:B------:R-:W-:-:S04]  /*1290*/  FADD.FTZ R11, R16, R11 ;  /* 0x0000000b100b7221 */ /* 0x000fc80000010000 */
[----:B------:R-:W-:-:S07]  /*12a0*/  IMAD.MOV.U32 R23, RZ, RZ, R11 ;  /* 0x000000ffff177224 */ /* 0x000fce00078e000b */
[----:B------:R-:W-:Y:S05]  /*12b0*/  WARPSYNC.COLLECTIVE R20, `(.L_x_9574) ;  /* 0x0000000014087348 */ /* 0x000fea0003c00000 */
[----:B------:R0:W1:Y:S02]  /*12c0*/  SHFL.BFLY P2, R21, R23, R22, R25 ;  /* 0x0c00001617157389 */ /* 0x0000640000040019 */
[----:B01----:R-:W-:Y:S01]  /*12d0*/  ENDCOLLECTIVE ;  /* 0x000000000000791b */ /* 0x003fe20003800000 */
.L_x_9574:
[----:B------:R-:W-:Y:S01]  /*12e0*/  HFMA2.MMA R22, -RZ, RZ, 0, 5.9604644775390625e-08 ;  /* 0x00000001ff167435 */ /* 0x000fe200000001ff */
[----:B------:R-:W-:Y:S02]  /*12f0*/  MOV R23, R10 ;  /* 0x0000000a00177202 */ /* 0x000fe40000000f00 */
[----:B------:R-:W-:-:S08]  /*1300*/  MOV R12, R21 ;  /* 0x00000015000c7202 */ /* 0x000fd00000000f00 */
[----:B------:R-:W-:Y:S05]  /*1310*/  WARPSYNC.COLLECTIVE R20, `(.L_x_9575) ;  /* 0x0000000014087348 */ /* 0x000fea0003c00000 */
[----:B------:R0:W1:Y:S02]  /*1320*/  SHFL.BFLY P2, R21, R23, R22, R25 ;  /* 0x0c00001617157389 */ /* 0x0000640000040019 */
[----:B01----:R-:W-:Y:S01]  /*1330*/  ENDCOLLECTIVE ;  /* 0x000000000000791b */ /* 0x003fe20003800000 */
.L_x_9575:
[----:B------:R-:W-:Y:S01]  /*1340*/  HFMA2.MMA R22, -RZ, RZ, 0, 1.1920928955078125e-07 ;  /* 0x00000002ff167435 */ /* 0x000fe200000001ff */
[----:B------:R-:W-:-:S05]  /*1350*/  MOV R13, R21 ;  /* 0x00000015000d7202 */ /* 0x000fca0000000f00 */
[----:B------:R-:W-:-:S05]  /*1360*/  FADD.FTZ R17, R10, R13 ;  /* 0x0000000d0a117221 */ /* 0x000fca0000010000 */
[----:B------:R-:W-:-:S07]  /*1370*/  MOV R23, R17 ;  /* 0x0000001100177202 */ /* 0x000fce0000000f00 */
[----:B------:R-:W-:Y:S05]  /*1380*/  WARPSYNC.COLLECTIVE R20, `(.L_x_9576) ;  /* 0x0000000014087348 */ /* 0x000fea0003c00000 */
[----:B------:R0:W1:Y:S02]  /*1390*/  SHFL.BFLY P2, R21, R23, R22, R25 ;  /* 0x0c00001617157389 */ /* 0x0000640000040019 */
[----:B01----:R-:W-:Y:S01]  /*13a0*/  ENDCOLLECTIVE ;  /* 0x000000000000791b */ /* 0x003fe20003800000 */
.L_x_9576:
[----:B------:R-:W-:Y:S01]  /*13b0*/  HFMA2.MMA R22, -RZ, RZ, 0, 2.384185791015625e-07 ;  /* 0x00000004ff167435 */ /* 0x000fe200000001ff */
[----:B------:R-:W-:-:S05]  /*13c0*/  MOV R16, R21 ;  /* 0x0000001500107202 */ /* 0x000fca0000000f00 */
[----:B------:R-:W-:-:S04]  /*13d0*/  FADD.FTZ R18, R17, R16 ;  /* 0x0000001011127221 */ /* 0x000fc80000010000 */
[----:B------:R-:W-:-:S07]  /*13e0*/  IMAD.MOV.U32 R23, RZ, RZ, R18 ;  /* 0x000000ffff177224 */ /* 0x000fce00078e0012 */
[----:B------:R-:W-:Y:S05]  /*13f0*/  WARPSYNC.COLLECTIVE R20, `(.L_x_9577) ;  /* 0x0000000014087348 */ /* 0x000fea0003c00000 */
[----:B------:R0:W1:Y:S02]  /*1400*/  SHFL.BFLY P2, R21, R23, R22, R25 ;  /* 0x0c00001617157389 */ /* 0x0000640000040019 */
[----:B01----:R-:W-:Y:S01]  /*1410*/  ENDCOLLECTIVE ;  /* 0x000000000000791b */ /* 0x003fe20003800000 */
.L_x_9577:
[----:B------:R-:W-:Y:S01]  /*1420*/  HFMA2.MMA R22, -RZ, RZ, 0, 4.76837158203125e-07 ;  /* 0x00000008ff167435 */ /* 0x000fe200000001ff */
[----:B------:R-:W-:-:S05]  /*1430*/  MOV R19, R21 ;  /* 0x0000001500137202 */ /* 0x000fca0000000f00 */
[----:B------:R-:W-:-:S05]  /*1440*/  FADD.FTZ R19, R18, R19 ;  /* 0x0000001312137221 */ /* 0x000fca0000010000 */
[----:B------:R-:W-:-:S07]  /*1450*/  MOV R23, R19 ;  /* 0x0000001300177202 */ /* 0x000fce0000000f00 */
[----:B------:R-:W-:Y:S05]  /*1460*/  WARPSYNC.COLLECTIVE R20, `(.L_x_9578) ;  /* 0x0000000014087348 */ /* 0x000fea0003c00000 */
[----:B------:R0:W1:Y:S02]  /*1470*/  SHFL.BFLY P2, R21, R23, R22, R25 ;  /* 0x0c00001617157389 */ /* 0x0000640000040019 */
[----:B01----:R-:W-:Y:S01]  /*1480*/  ENDCOLLECTIVE ;  /* 0x000000000000791b */ /* 0x003fe20003800000 */
.L_x_9578:
[----:B------:R-:W-:Y:S01]  /*1490*/  HFMA2.MMA R22, -RZ, RZ, 0, 9.5367431640625e-07 ;  /* 0x00000010ff167435 */ /* 0x000fe200000001ff */
[----:B------:R-:W-:-:S05]  /*14a0*/  MOV R10, R21 ;  /* 0x00000015000a7202 */ /* 0x000fca0000000f00 */
[----:B------:R-:W-:-:S05]  /*14b0*/  FADD.FTZ R10, R19, R10 ;  /* 0x0000000a130a7221 */ /* 0x000fca0000010000 */
[----:B------:R-:W-:-:S07]  /*14c0*/  MOV R23, R10 ;  /* 0x0000000a00177202 */ /* 0x000fce0000000f00 */
[----:B------:R-:W-:Y:S05]  /*14d0*/  WARPSYNC.COLLECTIVE R20, `(.L_x_9579) ;  /* 0x0000000014087348 */ /* 0x000fea0003c00000 */
[----:B------:R0:W1:Y:S02]  /*14e0*/  SHFL.BFLY P2, R21, R23, R22, R25 ;  /* 0x0c00001617157389 */ /* 0x0000640000040019 */
[----:B01----:R-:W-:Y:S01]  /*14f0*/  ENDCOLLECTIVE ;  /* 0x000000000000791b */ /* 0x003fe20003800000 */
.L_x_9579:
[----:B------:R-:W-:Y:S01]  /*1500*/  MOV R15, R21 ;  /* 0x00000015000f7202 */ /* 0x000fe20000000f00 */
[----:B------:R-:W-:Y:S06]  /*1510*/  BRA `(.L_x_9580) ;  /* 0xfffffff400d07947 */ /* 0x000fec000383ffff */
.L_x_9581:
        /* <DEDUP_REMOVED lines=14> */
.L_x_13998:


//--------------------- .text._ZN10layer_norm13ln_bwd_kernelINS_13Kernel_traitsI6__halfS2_fS2_fjLj8192ELj1ELj1ELj8ELj16ENS_18Kernel_traits_baseILj8192ES2_S2_fS2_fjLj256EEEEELb1ELb1ELb1ELb1EEEvNS_9BwdParamsE --------------------------
	.section	.text._ZN10layer_norm13ln_bwd_kernelINS_13Kernel_traitsI6__halfS2_fS2_fjLj8192ELj1ELj1ELj8ELj16ENS_18Kernel_traits_baseILj8192ES2_S2_fS2_fjLj256EEEEELb1ELb1ELb1ELb1EEEvNS_9BwdParamsE,"ax",@progbits
	.align	128
        .global         _ZN10layer_norm13ln_bwd_kernelINS_13Kernel_traitsI6__halfS2_fS2_fjLj8192ELj1ELj1ELj8ELj16ENS_18Kernel_traits_baseILj8192ES2_S2_fS2_fjLj256EEEEELb1ELb1ELb1ELb1EEEvNS_9BwdParamsE
        .type           _ZN10layer_norm13ln_bwd_kernelINS_13Kernel_traitsI6__halfS2_fS2_fjLj8192ELj1ELj1ELj8ELj16ENS_18Kernel_traits_baseILj8192ES2_S2_fS2_fjLj256EEEEELb1ELb1ELb1ELb1EEEvNS_9BwdParamsE,@function
        .size           _ZN10layer_norm13ln_bwd_kernelINS_13Kernel_traitsI6__halfS2_fS2_fjLj8192ELj1ELj1ELj8ELj16ENS_18Kernel_traits_baseILj8192ES2_S2_fS2_fjLj256EEEEELb1ELb1ELb1ELb1EEEvNS_9BwdParamsE,(.L_x_13999 - _ZN10layer_norm13ln_bwd_kernelINS_13Kernel_traitsI6__halfS2_fS2_fjLj8192ELj1ELj1ELj8ELj16ENS_18Kernel_traits_baseILj8192ES2_S2_fS2_fjLj256EEEEELb1ELb1ELb1ELb1EEEvNS_9BwdParamsE)
        .other          _ZN10layer_norm13ln_bwd_kernelINS_13Kernel_traitsI6__halfS2_fS2_fjLj8192ELj1ELj1ELj8ELj16ENS_18Kernel_traits_baseILj8192ES2_S2_fS2_fjLj256EEEEELb1ELb1ELb1ELb1EEEvNS_9BwdParamsE,@"STO_CUDA_ENTRY STV_DEFAULT"
_ZN10layer_norm13ln_bwd_kernelINS_13Kernel_traitsI6__halfS2_fS2_fjLj8192ELj1ELj1ELj8ELj16ENS_18Kernel_traits_baseILj8192ES2_S2_fS2_fjLj256EEEEELb1ELb1ELb1ELb1EEEvNS_9BwdParamsE:
.text._ZN10layer_norm13ln_bwd_kernelINS_13Kernel_traitsI6__halfS2_fS2_fjLj8192ELj1ELj1ELj8ELj16ENS_18Kernel_traits_baseILj8192ES2_S2_fS2_fjLj256EEEEELb1ELb1ELb1ELb1EEEvNS_9BwdParamsE:
        /* <DEDUP_REMOVED lines=73> */
.L_x_9582:
        /* <DEDUP_REMOVED lines=119> */
[----:B------:R2:W-:Y:S02]  /*0c00*/  STL [R1+0xc], R0 ;  /* 0x00000c0001007387 */ /* 0x0005e40000100800 */
.L_x_9722:
        /* <DEDUP_REMOVED lines=18> */
[C---:B----4-:R-:W-:Y:S01]  /*0d30*/  IMAD.WIDE R188, R2.reuse, 0x4, R188 ;  /* 0x0000000402bc7825 */ /* 0x050fe200078e02bc */
[----:B------:R-:W-:Y:S02]  /*0d40*/  IADD3 R2, R2, UR8, RZ ;  /* 0x0000000802027c10 */ /* 0x000fe4000fffe0ff */
[C---:B------:R-:W-:Y:S02]  /*0d50*/  IADD3 R228, R4.reuse, 0x100, RZ ;  /* 0x0000010004e47810 */ /* 0x040fe40007ffe0ff */
[C---:B------:R-:W-:Y:S02]  /*0d60*/  IADD3 R248, R4.reuse, 0x200, RZ ;  /* 0x0000020004f87810 */ /* 0x040fe40007ffe0ff */
[C---:B------:R-:W-:Y:S01]  /*0d70*/  IADD3 R251, R4.reuse, 0x300, RZ ;  /* 0x0000030004fb7810 */ /* 0x040fe20007ffe0ff */
        /* <DEDUP_REMOVED lines=8> */
[----:B------:R-:W-:Y:S01]  /*0e00*/  MOV R5, UR16 ;  /* 0x0000001000057c02 */ /* 0x000fe20008000f00 */
[----:B------:R-:W0:Y:S01]  /*0e10*/  LDC.64 R188, c[0x0][0x240] ;  /* 0x00009000ffbc7b82 */ /* 0x000e220000000a00 */
[----:B------:R-:W-:Y:S02]  /*0e20*/  MOV R6, UR17 ;  /* 0x0000001100067c02 */ /* 0x000fe40008000f00 */
[----:B------:R-:W-:Y:S02]  /*0e30*/  ISETP.NE.U32.AND P0, PT, R5, RZ, PT ;  /* 0x000000ff0500720c */ /* 0x000fe40003f05070 */
[----:B-----5:R-:W-:Y:S02]  /*0e40*/  ISETP.GE.AND P3, PT, R7, 0x1, PT ;  /* 0x000000010700780c */ /* 0x020fe40003f66270 */
[----:B------:R-:W-:-:S13]  /*0e50*/  ISETP.NE.AND.EX P0, PT, R6, RZ, PT, P0 ;  /* 0x000000ff0600720c */ /* 0x000fda0003f05300 */
[----:B------:R-:W5:Y:S04]  /*0e60*/  @P0 LDG.E.128 R40, desc[UR4][R20.64] ;  /* 0x0000000414280981 */ /* 0x000f68000c1e1d00 */
[----:B------:R1:W5:Y:S04]  /*0e70*/  @P0 LDG.E.128 R36, desc[UR4][R20.64+0x10] ;  /* 0x0000100414240981 */ /* 0x000368000c1e1d00 */
[----:B------:R-:W5:Y:S04]  /*0e80*/  @P0 LDG.E.128 R56, desc[UR4][R24.64] ;  /* 0x0000000418380981 */ /* 0x000f68000c1e1d00 */
[----:B------:R-:W5:Y:S01]  /*0e90*/  @P0 LDG.E.128 R52, desc[UR4][R24.64+0x10] ;  /* 0x0000100418340981 */ /* 0x000f62000c1e1d00 */
[----:B-1----:R-:W-:-:S03]  /*0ea0*/  @P3 IADD3 R20, R7, -0x1, RZ ;  /* 0xffffffff07143810 */ /* 0x002fc60007ffe0ff */
[----:B------:R-:W5:Y:S02]  /*0eb0*/  @P0 LDG.E.128 R48, desc[UR4][R22.64] ;  /* 0x0000000416300981 */ /* 0x000f64000c1e1d00 */
[----:B------:R-:W-:Y:S02]  /*0ec0*/  @P3 IMAD R20, R20, R252, RZ ;  /* 0x000000fc14143224 */ /* 0x000fe400078e02ff */
[----:B------:R1:W5:Y:S03]  /*0ed0*/  @P0 LDG.E.128 R44, desc[UR4][R22.64+0x10] ;  /* 0x00001004162c0981 */ /* 0x000366000c1e1d00 */
[----:B------:R-:W-:Y:S01]  /*0ee0*/  @P3 SHF.R.S32.HI R21, RZ, 0x1f, R20 ;  /* 0x0000001fff153819 */ /* 0x000fe20000011414 */
[----:B------:R-:W5:Y:S03]  /*0ef0*/  @P0 LDG.E.128 R32, desc[UR4][R18.64] ;  /* 0x0000000412200981 */ /* 0x000f66000c1e1d00 */
[----:B------:R-:W-:Y:S01]  /*0f00*/  @P3 LEA.HI R21, R21, R20, RZ, 0x3 ;  /* 0x0000001415153211 */ /* 0x000fe200078f18ff */
[----:B------:R0:W5:Y:S01]  /*0f10*/  @P0 LDG.E.128 R28, desc[UR4][R18.64+0x10] ;  /* 0x00001004121c0981 */ /* 0x000162000c1e1d00 */
[----:B------:R-:W-:-:S02]  /*0f20*/  MOV R20, RZ ;  /* 0x000000ff00147202 */ /* 0x000fc40000000f00 */
[----:B------:R-:W-:-:S04]  /*0f30*/  @P3 LEA.HI.SX32 R20, R21, R250, 0x1d ;  /* 0x000000fa15143211 */ /* 0x000fc800078feaff */
[C---:B------:R-:W-:Y:S02]  /*0f40*/  IADD3 R21, R20.reuse, 0x100, RZ ;  /* 0x0000010014157810 */ /* 0x040fe40007ffe0ff */
[C---:B-1----:R-:W-:Y:S02]  /*0f50*/  IADD3 R22, R20.reuse, 0x200, RZ ;  /* 0x0000020014167810 */ /* 0x042fe40007ffe0ff */
        /* <DEDUP_REMOVED lines=11> */
[----:B------:R-:W-:Y:S09]  /*1010*/  BRA `(.L_x_9586) ;  /* 0x0000001400e07947 */ /* 0x000ff20003800000 */
.L_x_9585:
[----:B------:R-:W0:Y:S01]  /*1020*/  LDC.64 R212, c[0x0][0x238] ;  /* 0x00008e00ffd47b82 */ /* 0x000e220000000a00 */
[----:B------:R-:W-:Y:S01]  /*1030*/  IADD3 R190, R190, -0x1, RZ ;  /* 0xffffffffbebe7810 */ /* 0x000fe20007ffe0ff */
[----:B------:R0:W2:Y:S04]  /*1040*/  LDG.E R0, desc[UR4][R188.64] ;  /* 0x00000004bc007981 */ /* 0x0000a8000c1e1900 */
[----:B------:R-:W-:Y:S01]  /*1050*/  IMAD R190, R190, R252, RZ ;  /* 0x000000fcbebe7224 */ /* 0x000fe200078e02ff */
[----:B------:R-:W-:Y:S01]  /*1060*/  STL [R1+0xb4], R69 ;  /* 0x0000b44501007387 */ /* 0x000fe20000100800 */
[----:B------:R-:W1:Y:S03]  /*1070*/  LDC.64 R16, c[0x0][0x2b8] ;  /* 0x0000ae00ff107b82 */ /* 0x000e660000000a00 */
[----:B------:R-:W-:-:S02]  /*1080*/  SHF.R.S32.HI R5, RZ, 0x1f, R190 ;  /* 0x0000001fff057819 */ /* 0x000fc400000114be */
[----:B-----5:R-:W-:Y:S01]  /*1090*/  ISETP.GE.AND P3, PT, R7, 0x1, PT ;  /* 0x000000010700780c */ /* 0x020fe20003f66270 */
[----:B------:R-:W-:Y:S01]  /*10a0*/  HFMA2.MMA R26, -RZ, RZ, 0, 0 ;  /* 0x00000000ff1a7435 */ /* 0x000fe200000001ff */
[----:B------:R-:W-:Y:S01]  /*10b0*/  LEA.HI R5, R5, R190, RZ, 0x3 ;  /* 0x000000be05057211 */ /* 0x000fe200078f18ff */
[----:B------:R-:W-:Y:S01]  /*10c0*/  STL [R1+0xb0], R68 ;  /* 0x0000b04401007387 */ /* 0x000fe20000100800 */
[----:B------:R-:W-:Y:S01]  /*10d0*/  MOV R6, UR17 ;  /* 0x0000001100067c02 */ /* 0x000fe20008000f00 */
[----:B------:R-:W3:Y:S01]  /*10e0*/  LDC.64 R230, c[0x0][0x240] ;  /* 0x00009000ffe67b82 */ /* 0x000ee20000000a00 */
[----:B0-----:R-:W-:Y:S01]  /*10f0*/  IMAD.WIDE.U32 R188, R4, 0x20, R212 ;  /* 0x0000002004bc7825 */ /* 0x001fe200078e00d4 */
[----:B------:R-:W-:Y:S01]  /*1100*/  LEA.HI.SX32 R5, R5, R250, 0x1d ;  /* 0x000000fa05057211 */ /* 0x000fe200078feaff */
[----:B------:R-:W-:Y:S04]  /*1110*/  STL [R1+0xac], R67 ;  /* 0x0000ac4301007387 */ /* 0x000fe80000100800 */
[----:B------:R0:W4:Y:S01]  /*1120*/  LDG.E.128 R8, desc[UR4][R188.64] ;  /* 0x00000004bc087981 */ /* 0x000122000c1e1d00 */
[----:B------:R-:W-:-:S02]  /*1130*/  IADD3 R217, R5, 0x100, RZ ;  /* 0x0000010005d97810 */ /* 0x000fc40007ffe0ff */
[C---:B------:R-:W-:Y:S02]  /*1140*/  IADD3 R220, R5.reuse, 0x200, RZ ;  /* 0x0000020005dc7810 */ /* 0x040fe40007ffe0ff */
[C---:B------:R-:W-:Y:S01]  /*1150*/  IADD3 R224, R5.reuse, 0x300, RZ ;  /* 0x0000030005e07810 */ /* 0x040fe20007ffe0ff */
[--C-:B-1----:R-:W-:Y:S01]  /*1160*/  IMAD.WIDE.U32 R12, R5, 0x10, R16.reuse ;  /* 0x00000010050c7825 */ /* 0x102fe200078e0010 */
[----:B------:R-:W-:Y:S04]  /*1170*/  STL [R1+0xa8], R66 ;  /* 0x0000a84201007387 */ /* 0x000fe80000100800 */
[----:B------:R-:W3:Y:S01]  /*1180*/  LDG.E.128 R188, desc[UR4][R188.64+0x10] ;  /* 0x00001004bcbc7981 */ /* 0x000ee2000c1e1d00 */
[----:B------:R-:W-:-:S04]  /*1190*/  IMAD.WIDE.U32 R216, R217, 0x10, R16 ;  /* 0x00000010d9d87825 */ /* 0x000fc800078e0010 */
[----:B------:R-:W-:-:S04]  /*11a0*/  IMAD.WIDE.U32 R220, R220, 0x10, R16 ;  /* 0x00000010dcdc7825 */ /* 0x000fc800078e0010 */
[----:B------:R-:W-:Y:S01]  /*11b0*/  IMAD.WIDE.U32 R224, R224, 0x10, R16 ;  /* 0x00000010e0e07825 */ /* 0x000fe200078e0010 */
[----:B------:R-:W-:Y:S01]  /*11c0*/  @P3 IADD3 R16, R7, -0x1, RZ ;  /* 0xffffffff07103810 */ /* 0x000fe20007ffe0ff */
[----:B------:R-:W-:Y:S04]  /*11d0*/  STL [R1+0xa4], R65 ;  /* 0x0000a44101007387 */ /* 0x000fe80000100800 */
[----:B------:R-:W-:Y:S01]  /*11e0*/  @P3 IMAD R16, R16, R252, RZ ;  /* 0x000000fc10103224 */ /* 0x000fe200078e02ff */
[----:B------:R-:W-:Y:S01]  /*11f0*/  MOV R5, UR16 ;  /* 0x0000001000057c02 */ /* 0x000fe20008000f00 */
[----:B------:R-:W-:Y:S01]  /*1200*/  IMAD.WIDE.U32 R196, R228, 0x20, R212 ;  /* 0x00000020e4c47825 */ /* 0x000fe200078e00d4 */
[----:B------:R-:W-:Y:S02]  /*1210*/  STL [R1+0xa0], R64 ;  /* 0x0000a04001007387 */ /* 0x000fe40000100800 */
[----:B------:R-:W-:-:S02]  /*1220*/  @P3 SHF.R.S32.HI R17, RZ, 0x1f, R16 ;  /* 0x0000001fff113819 */ /* 0x000fc40000011410 */
[----:B------:R-:W-:Y:S01]  /*1230*/  ISETP.NE.U32.AND P0, PT, R5, RZ, PT ;  /* 0x000000ff0500720c */ /* 0x000fe20003f05070 */
[--C-:B------:R-:W-:Y:S01]  /*1240*/  IMAD.WIDE.U32 R204, R248, 0x20, R212.reuse ;  /* 0x00000020f8cc7825 */ /* 0x100fe200078e00d4 */
[----:B------:R-:W-:Y:S01]  /*1250*/  @P3 LEA.HI R17, R17, R16, RZ, 0x3 ;  /* 0x0000001011113211 */ /* 0x000fe200078f18ff */
[----:B------:R-:W4:Y:S03]  /*1260*/  LDG.E.128 R192, desc[UR4][R196.64] ;  /* 0x00000004c4c07981 */ /* 0x000f26000c1e1d00 */
[----:B------:R-:W-:Y:S01]  /*1270*/  @P3 LEA.HI.SX32 R26, R17, R250, 0x1d ;  /* 0x000000fa111a3211 */ /* 0x000fe200078feaff */
[----:B------:R-:W-:Y:S01]  /*1280*/  STL [R1+0x9c], R63 ;  /* 0x00009c3f01007387 */ /* 0x000fe20000100800 */
[----:B------:R-:W1:Y:S01]  /*1290*/  LDC.U8 R250, c[0x0][0x2a0] ;  /* 0x0000a800fffa7b82 */ /* 0x000e620000000000 */
[----:B------:R-:W-:Y:S01]  /*12a0*/  ISETP.NE.AND.EX P0, PT, R6, RZ, PT, P0 ;  /* 0x000000ff0600720c */ /* 0x000fe20003f05300 */
[----:B------:R-:W-:Y:S01]  /*12b0*/  IMAD.WIDE.U32 R212, R251, 0x20, R212 ;  /* 0x00000020fbd47825 */ /* 0x000fe200078e00d4 */
[----:B------:R-:W4:Y:S04]  /*12c0*/  LDG.E.128 R12, desc[UR4][R12.64] ;  /* 0x000000040c0c7981 */ /* 0x000f28000c1e1d00 */
[----:B------:R-:W4:Y:S04]  /*12d0*/  LDG.E.128 R208, desc[UR4][R212.64] ;  /* 0x00000004d4d07981 */ /* 0x000f28000c1e1d00 */
[----:B------:R-:W-:Y:S04]  /*12e0*/  STL [R1+0x98], R62 ;  /* 0x0000983e01007387 */ /* 0x000fe80000100800 */
        /* <DEDUP_REMOVED lines=8> */
[----:B-1----:R-:W-:-:S03]  /*1370*/  ISETP.NE.AND P0, PT, R250, RZ, PT ;  /* 0x000000fffa00720c */ /* 0x002fc60003f05270 */
[----:B------:R-:W4:Y:S04]  /*1380*/  LDG.E.128 R212, desc[UR4][R212.64+0x10] ;  /* 0x00001004d4d47981 */ /* 0x000f28000c1e1d00 */
[----:B------:R-:W-:Y:S04]  /*1390*/  STL [R1+0x94], R61 ;  /* 0x0000943d01007387 */ /* 0x000fe80000100800 */
[----:B------:R-:W-:Y:S04]  /*13a0*/  STL [R1+0x90], R60 ;  /* 0x0000903c01007387 */ /* 0x000fe80000100800 */
[----:B------:R1:W-:Y:S04]  /*13b0*/  STL [R1+0x8c], R2 ;  /* 0x00008c0201007387 */ /* 0x0003e80000100800 */
[----:B------:R-:W4:Y:S04]  /*13c0*/  LDG.E.128 R220, desc[UR4][R220.64] ;  /* 0x00000004dcdc7981 */ /* 0x000f28000c1e1d00 */
[----:B------:R-:W4:Y:S04]  /*13d0*/  LDG.E.128 R224, desc[UR4][R224.64] ;  /* 0x00000004e0e07981 */ /* 0x000f28000c1e1d00 */
[----:B------:R-:W4:Y:S04]  /*13e0*/  LDG.E.128 R216, desc[UR4][R216.64] ;  /* 0x00000004d8d87981 */ /* 0x000f28000c1e1d00 */
[----:B------:R-:W4:Y:S04]  /*13f0*/  LDG.E.128 R200, desc[UR4][R204.64] ;  /* 0x00000004ccc87981 */ /* 0x000f28000c1e1d00 */
[----:B------:R-:W4:Y:S04]  /*1400*/  LDG.E.128 R196, desc[UR4][R196.64+0x10] ;  /* 0x00001004c4c47981 */ /* 0x000f28000c1e1d00 */
[----:B------:R-:W4:Y:S01]  /*1410*/  LDG.E.128 R204, desc[UR4][R204.64+0x10] ;  /* 0x00001004cccc7981 */ /* 0x000f22000c1e1d00 */
[----:B--2---:R-:W-:-:S05]  /*1420*/  FSEL R0, R0, RZ, !P0 ;  /* 0x000000ff00007208 */ /* 0x004fca0004000000 */
[----:B---3--:R-:W-:-:S04]  /*1430*/  FADD.FTZ R191, -R0, R191 ;  /* 0x000000bf00bf7221 */ /* 0x008fc80000010100 */
[----:B------:R-:W-:Y:S02]  /*1440*/  FMUL.FTZ R235, R3, R191 ;  /* 0x000000bf03eb7220 */ /* 0x000fe40000410000 */
[----:B------:R-:W2:Y:S01]  /*1450*/  LDL R191, [R1+0x88] ;  /* 0x0000880001bf7983 */ /* 0x000ea20000100800 */
[C---:B0-----:R-:W-:Y:S01]  /*1460*/  FADD.FTZ R188, -R0.reuse, R188 ;  /* 0x000000bc00bc7221 */ /* 0x041fe20000010100 */
[----:B------:R-:W-:-:S03]  /*1470*/  FADD.FTZ R189, -R0, R189 ;  /* 0x000000bd00bd7221 */ /* 0x000fc60000010100 */
[C---:B------:R-:W-:Y:S01]  /*1480*/  FMUL.FTZ R241, R3.reuse, R188 ;  /* 0x000000bc03f17220 */ /* 0x040fe20000410000 */
[C---:B------:R-:W-:Y:S01]  /*1490*/  FMUL.FTZ R239, R3.reuse, R189 ;  /* 0x000000bd03ef7220 */ /* 0x040fe20000410000 */
[----:B------:R-:W3:Y:S04]  /*14a0*/  LDL R188, [R1+0x80] ;  /* 0x0000800001bc7983 */ /* 0x000ee80000100800 */
[----:B------:R-:W3:Y:S01]  /*14b0*/  LDL R189, [R1+0x84] ;  /* 0x0000840001bd7983 */ /* 0x000ee20000100800 */
[C---:B------:R-:W-:Y:S01]  /*14c0*/  FADD.FTZ R190, -R0.reuse, R190 ;  /* 0x000000be00be7221 */ /* 0x040fe20000010100 */
[C---:B----4-:R-:W-:Y:S01]  /*14d0*/  FADD.FTZ R229, -R0.reuse, R8 ;  /* 0x0000000800e57221 */ /* 0x050fe20000010100 */
[----:B------:R-:W-:Y:S02]  /*14e0*/  FADD.FTZ R10, -R0, R10 ;  /* 0x0000000a000a7221 */ /* 0x000fe40000010100 */
[----:B------:R-:W-:-:S02]  /*14f0*/  FMUL.FTZ R237, R3, R190 ;  /* 0x000000be03ed7220 */ /* 0x000fc40000410000 */
[----:B------:R-:W4:Y:S01]  /*1500*/  LDL R190, [R1+0x78] ;  /* 0x0000780001be7983 */ /* 0x000f220000100800 */
[----:B------:R-:W-:Y:S01]  /*1510*/  FADD.FTZ R192, -R0, R192 ;  /* 0x000000c000c07221 */ /* 0x000fe20000010100 */
[----:B------:R-:W-:-:S03]  /*1520*/  FMUL.FTZ R245, R3, R10 ;  /* 0x0000000a03f57220 */ /* 0x000fc60000410000 */
[----:B------:R-:W-:Y:S02]  /*1530*/  FMUL.FTZ R233, R3, R192 ;  /* 0x000000c003e97220 */ /* 0x000fe40000410000 */
[----:B------:R-:W4:Y:S01]  /*1540*/  LDL R192, [R1+0x7c] ;  /* 0x00007c0001c07983 */ /* 0x000f220000100800 */
[----:B------:R-:W-:Y:S02]  /*1550*/  HADD2.F32 R234, -RZ, R12.H0_H0 ;  /* 0x2000000cffea7230 */ /* 0x000fe40000004100 */
[----:B------:R-:W-:-:S04]  /*1560*/  FADD.FTZ R8, -R0, R214 ;  /* 0x000000d600087221 */ /* 0x000fc80000010100 */
[----:B------:R-:W-:Y:S01]  /*1570*/  FMUL.FTZ R10, R3, R8 ;  /* 0x00000008030a7220 */ /* 0x000fe20000410000 */
[----:B--2---:R-:W-:Y:S02]  /*1580*/  FMUL.FTZ R8, R191, R234 ;  /* 0x000000eabf087220 */ /* 0x004fe40000410000 */
[----:B------:R-:W2:Y:S01]  /*1590*/  LDL R191, [R1+0x64] ;  /* 0x0000640001bf7983 */ /* 0x000ea20000100800 */
[----:B------:R-:W-:Y:S01]  /*15a0*/  FADD.FTZ R9, -R0, R9 ;  /* 0x0000000900097221 */ /* 0x000fe20000010100 */
[----:B-1----:R-:W-:Y:S02]  /*15b0*/  HADD2.F32 R2, -RZ, R15.H1_H1 ;  /* 0x3000000fff027230 */ /* 0x002fe40000004100 */
[----:B------:R-:W-:Y:S02]  /*15c0*/  HADD2.F32 R246, -RZ, R12.H1_H1 ;  /* 0x3000000cfff67230 */ /* 0x000fe40000004100 */
[----:B------:R-:W-:Y:S01]  /*15d0*/  FMUL.FTZ R247, R3, R9 ;  /* 0x0000000903f77220 */ /* 0x000fe20000410000 */
[----:B------:R-:W-:-:S02]  /*15e0*/  HADD2.F32 R244, -RZ, R13.H0_H0 ;  /* 0x2000000dfff47230 */ /* 0x000fc40000004100 */
[--C-:B------:R-:W-:Y:S02]  /*15f0*/  HADD2.F32 R68, -RZ, R223.reuse.H0_H0 ;  /* 0x200000dfff447230 */ /* 0x100fe40000004100 */
[----:B------:R-:W-:Y:S01]  /*1600*/  HADD2.F32 R67, -RZ, R223.H1_H1 ;  /* 0x300000dfff437230 */ /* 0x000fe20000004100 */
[----:B------:R-:W-:Y:S01]  /*1610*/  MOV R223, R2 ;  /* 0x0000000200df7202 */ /* 0x000fe20000000f00 */
[--C-:B------:R-:W-:Y:S02]  /*1620*/  HADD2.F32 R64, -RZ, R225.reuse.H0_H0 ;  /* 0x200000e1ff407230 */ /* 0x100fe40000004100 */
[----:B------:R-:W-:Y:S01]  /*1630*/  FFMA.FTZ R173, R247, R246, R173 ;  /* 0x000000f6f7ad7223 */ /* 0x000fe200000100ad */
[----:B------:R-:W-:Y:S02]  /*1640*/  HADD2.F32 R63, -RZ, R225.H1_H1 ;  /* 0x300000e1ff3f7230 */ /* 0x000fe40000004100 */
[----:B------:R-:W-:Y:S01]  /*1650*/  FADD.FTZ R169, R169, R246 ;  /* 0x000000f6a9a97221 */ /* 0x000fe20000010000 */
[----:B------:R-:W-:-:S02]  /*1660*/  HADD2.F32 R60, -RZ, R227.H0_H0 ;  /* 0x200000e3ff3c7230 */ /* 0x000fc40000004100 */
[----:B------:R-:W-:Y:S01]  /*1670*/  FFMA.FTZ R174, R245, R244, R174 ;  /* 0x000000f4f5ae7223 */ /* 0x000fe200000100ae */
[----:B------:R-:W-:Y:S02]  /*1680*/  HADD2.F32 R2, -RZ, R227.H1_H1 ;  /* 0x300000e3ff027230 */ /* 0x000fe40000004100 */
[----:B------:R-:W-:Y:S01]  /*1690*/  FADD.FTZ R170, R170, R244 ;  /* 0x000000f4aaaa7221 */ /* 0x000fe20000010000 */
[----:B------:R-:W2:Y:S01]  /*16a0*/  LDL R225, [R1+0x70] ;  /* 0x0000700001e17983 */ /* 0x000ea20000100800 */
[----:B---3--:R-:W-:Y:S01]  /*16b0*/  FMUL.FTZ R246, R189, R246 ;  /* 0x000000f6bdf67220 */ /* 0x008fe20000410000 */
[----:B------:R-:W-:Y:S02]  /*16c0*/  FMUL.FTZ R244, R188, R244 ;  /* 0x000000f4bcf47220 */ /* 0x000fe40000410000 */
[----:B------:R-:W3:Y:S01]  /*16d0*/  LDL R227, [R1+0x74] ;  /* 0x0000740001e37983 */ /* 0x000ee20000100800 */
[----:B------:R-:W-:-:S03]  /*16e0*/  IADD3 R25, R26, 0x200, RZ ;  /* 0x000002001a197810 */ /* 0x000fc60007ffe0ff */
[----:B------:R-:W3:Y:S01]  /*16f0*/  LDL R189, [R1+0x60] ;  /* 0x0000600001bd7983 */ /* 0x000ee20000100800 */
[----:B------:R-:W-:-:S03]  /*1700*/  IADD3 R16, R26, 0x100, RZ ;  /* 0x000001001a107810 */ /* 0x000fc60007ffe0ff */
[----:B------:R-:W3:Y:S01]  /*1710*/  LDL R188, [R1+0x5c] ;  /* 0x00005c0001bc7983 */ /* 0x000ee20000100800 */
[----:B------:R-:W-:Y:S01]  /*1720*/  IADD3 R24, R26, 0x300, RZ ;  /* 0x000003001a187810 */ /* 0x000fe20007ffe0ff */
[C---:B------:R-:W-:Y:S01]  /*1730*/  FADD.FTZ R11, -R0.reuse, R11 ;  /* 0x0000000b000b7221 */ /* 0x040fe20000010100 */
[----:B------:R-:W-:Y:S02]  /*1740*/  HADD2.F32 R240, -RZ, R14.H0_H0 ;  /* 0x2000000efff07230 */ /* 0x000fe40000004100 */
[----:B------:R-:W-:Y:S01]  /*1750*/  FADD.FTZ R193, -R0, R193 ;  /* 0x000000c100c17221 */ /* 0x000fe20000010100 */
[----:B------:R-:W-:-:S04]  /*1760*/  IMAD.WIDE.U32 R22, R25, 0x8, R230 ;  /* 0x0000000819167825 */ /* 0x000fc800078e00e6 */
[----:B------:R-:W-:Y:S01]  /*1770*/  FADD.FTZ R12, -R0, R212 ;  /* 0x000000d4000c7221 */ /* 0x000fe20000010100 */
[----:B------:R-:W-:Y:S01]  /*1780*/  FMUL.FTZ R243, R3, R11 ;  /* 0x0000000b03f37220 */ /* 0x000fe20000410000 */
[----:B------:R-:W-:-:S04]  /*1790*/  IMAD.WIDE.U32 R26, R26, 0x8, R230 ;  /* 0x000000081a1a7825 */ /* 0x000fc800078e00e6 */
[----:B------:R-:W-:Y:S01]  /*17a0*/  FADD.FTZ R176, R176, R240 ;  /* 0x000000f0b0b07221 */ /* 0x000fe20000010000 */
[----:B------:R-:W-:Y:S01]  /*17b0*/  FFMA.FTZ R80, R241, R240, R80 ;  /* 0x000000f0f1507223 */ /* 0x000fe20000010050 */
[----:B------:R-:W-:-:S04]  /*17c0*/  IMAD.WIDE.U32 R16, R16, 0x8, R230 ;  /* 0x0000000810107825 */ /* 0x000fc800078e00e6 */
[----:B----4-:R-:W-:Y:S01]  /*17d0*/  FMUL.FTZ R240, R190, R240 ;  /* 0x000000f0bef07220 */ /* 0x010fe20000410000 */
[----:B------:R0:W5:Y:S01]  /*17e0*/  LDG.E.64 R18, desc[UR4][R26.64] ;  /* 0x000000041a127981 */ /* 0x000162000c1e1b00 */
[----:B------:R-:W-:-:S04]  /*17f0*/  IMAD.WIDE.U32 R24, R24, 0x8, R230 ;  /* 0x0000000818187825 */ /* 0x000fc800078e00e6 */
[----:B------:R-:W-:Y:S01]  /*1800*/  FMUL.FTZ R231, R3, R193 ;  /* 0x000000c103e77220 */ /* 0x000fe20000410000 */
[----:B------:R-:W4:Y:S01]  /*1810*/  LDL R190, [R1+0x54] ;  /* 0x0000540001be7983 */ /* 0x000f220000100800 */
[----:B------:R-:W-:Y:S02]  /*1820*/  HADD2.F32 R242, -RZ, R13.H1_H1 ;  /* 0x3000000dfff27230 */ /* 0x000fe40000004100 */
[----:B------:R-:W-:Y:S01]  /*1830*/  HADD2.F32 R230, -RZ, R216.H1_H1 ;  /* 0x300000d8ffe67230 */ /* 0x000fe20000004100 */
[----:B------:R1:W5:Y:S01]  /*1840*/  LDG.E.64 R20, desc[UR4][R16.64] ;  /* 0x0000000410147981 */ /* 0x000362000c1e1b00 */
[--C-:B------:R-:W-:Y:S02]  /*1850*/  HADD2.F32 R250, -RZ, R221.reuse.H0_H0 ;  /* 0x200000ddfffa7230 */ /* 0x100fe40000004100 */
[----:B------:R-:W-:Y:S02]  /*1860*/  HADD2.F32 R212, -RZ, R221.H1_H1 ;  /* 0x300000ddffd47230 */ /* 0x000fe40000004100 */
[----:B0-----:R-:W-:Y:S01]  /*1870*/  FADD.FTZ R27, -R0, R205 ;  /* 0x000000cd001b7221 */ /* 0x001fe20000010100 */
[----:B------:R-:W4:Y:S01]  /*1880*/  LDL R221, [R1+0x6c] ;  /* 0x00006c0001dd7983 */ /* 0x000f220000100800 */
[-C--:B------:R-:W-:Y:S01]  /*1890*/  FFMA.FTZ R175, R243, R242.reuse, R175 ;  /* 0x000000f2f3af7223 */ /* 0x080fe200000100af */
[----:B------:R-:W-:Y:S01]  /*18a0*/  FADD.FTZ R171, R171, R242 ;  /* 0x000000f2abab7221 */ /* 0x000fe20000010000 */
[----:B------:R-:W-:Y:S01]  /*18b0*/  FMUL.FTZ R242, R192, R242 ;  /* 0x000000f2c0f27220 */ /* 0x000fe20000410000 */
[----:B------:R-:W-:Y:S01]  /*18c0*/  FFMA.FTZ R181, R231, R230, R181 ;  /* 0x000000e6e7b57223 */ /* 0x000fe200000100b5 */
[----:B------:R-:W-:Y:S01]  /*18d0*/  FADD.FTZ R165, R165, R230 ;  /* 0x000000e6a5a57221 */ /* 0x000fe20000010000 */
[----:B------:R-:W4:Y:S01]  /*18e0*/  LDL R192, [R1+0x58] ;  /* 0x0000580001c07983 */ /* 0x000f220000100800 */
[----:B------:R-:W-:-:S02]  /*18f0*/  HADD2.F32 R238, -RZ, R14.H1_H1 ;  /* 0x3000000effee7230 */ /* 0x000fc40000004100 */
        /* <DEDUP_REMOVED lines=16> */
[----:B------:R-:W-:Y:S01]  /*1a00*/  FADD.FTZ R168, R168, R234 ;  /* 0x000000eaa8a87221 */ /* 0x000fe20000010000 */
[----:B------:R-:W-:Y:S02]  /*1a10*/  HADD2.F32 R61, -RZ, R226.H1_H1 ;  /* 0x300000e2ff3d7230 */ /* 0x000fe40000004100 */
[----:B------:R-:W-:Y:S01]  /*1a20*/  FADD.FTZ R179, R179, R223 ;  /* 0x000000dfb3b37221 */ /* 0x000fe20000010000 */
[----:B------:R-:W-:Y:S01]  /*1a30*/  FFMA.FTZ R83, R235, R223, R83 ;  /* 0x000000dfeb537223 */ /* 0x000fe20000010053 */
[----:B------:R-:W4:Y:S01]  /*1a40*/  LDL R193, [R1+0x48] ;  /* 0x0000480001c17983 */ /* 0x000f220000100800 */
[----:B------:R-:W-:Y:S02]  /*1a50*/  HADD2.F32 R232, -RZ, R216.H0_H0 ;  /* 0x200000d8ffe87230 */ /* 0x000fe40000004100 */
[--C-:B------:R-:W-:Y:S02]  /*1a60*/  HADD2.F32 R66, -RZ, R224.reuse.H0_H0 ;  /* 0x200000e0ff427230 */ /* 0x100fe40000004100 */
[----:B------:R-:W-:-:S02]  /*1a70*/  HADD2.F32 R65, -RZ, R224.H1_H1 ;  /* 0x300000e0ff417230 */ /* 0x000fc40000004100 */
[--C-:B------:R-:W-:Y:S02]  /*1a80*/  HADD2.F32 R69, -RZ, R222.reuse.H0_H0 ;  /* 0x200000deff457230 */ /* 0x100fe40000004100 */
[----:B------:R-:W-:Y:S02]  /*1a90*/  HADD2.F32 R252, -RZ, R222.H1_H1 ;  /* 0x300000defffc7230 */ /* 0x000fe40000004100 */
[----:B------:R-:W-:Y:S01]  /*1aa0*/  FADD.FTZ R90, R90, R68 ;  /* 0x000000445a5a7221 */ /* 0x000fe20000010000 */
[----:B------:R-:W-:Y:S01]  /*1ab0*/  FADD.FTZ R91, R91, R67 ;  /* 0x000000435b5b7221 */ /* 0x000fe20000010000 */
[----:B------:R-:W-:Y:S01]  /*1ac0*/  FMUL.FTZ R12, R3, R12 ;  /* 0x0000000c030c7220 */ /* 0x000fe20000410000 */
[----:B------:R-:W-:Y:S01]  /*1ad0*/  FADD.FTZ R142, R142, R64 ;  /* 0x000000408e8e7221 */ /* 0x000fe20000010000 */
[----:B------:R-:W-:Y:S01]  /*1ae0*/  FADD.FTZ R143, R143, R63 ;  /* 0x0000003f8f8f7221 */ /* 0x000fe20000010000 */
[----:B------:R-:W-:Y:S01]  /*1af0*/  FADD.FTZ R98, R98, R60 ;  /* 0x0000003c62627221 */ /* 0x000fe20000010000 */
[----:B------:R-:W-:Y:S01]  /*1b00*/  FFMA.FTZ R102, R10, R60, R102 ;  /* 0x0000003c0a667223 */ /* 0x000fe20000010066 */
[----:B------:R-:W-:Y:S01]  /*1b10*/  FADD.FTZ R99, R99, R2 ;  /* 0x0000000263637221 */ /* 0x000fe20000010000 */
[----:B------:R-:W5:Y:S04]  /*1b20*/  LDG.E.64 R22, desc[UR4][R22.64] ;  /* 0x0000000416167981 */ /* 0x000f68000c1e1b00 */
[----:B------:R-:W5:Y:S01]  /*1b30*/  LDG.E.64 R24, desc[UR4][R24.64] ;  /* 0x0000000418187981 */ /* 0x000f62000c1e1b00 */
[----:B--2---:R-:W-:-:S03]  /*1b40*/  FMUL.FTZ R230, R191, R230 ;  /* 0x000000e6bfe67220 */ /* 0x004fc60000410000 */
[----:B------:R-:W2:Y:S01]  /*1b50*/  LDL R191, [R1+0x4c] ;  /* 0x00004c0001bf7983 */ /* 0x000ea20000100800 */
[--C-:B------:R-:W-:Y:S02]  /*1b60*/  HADD2.F32 R205, -RZ, R217.reuse.H0_H0 ;  /* 0x200000d9ffcd7230 */ /* 0x100fe40000004100 */
[C---:B-1----:R-:W-:Y:S01]  /*1b70*/  FADD.FTZ R17, -R0.reuse, R207 ;  /* 0x000000cf00117221 */ /* 0x042fe20000010100 */
[----:B------:R-:W-:Y:S02]  /*1b80*/  HADD2.F32 R217, -RZ, R217.H1_H1 ;  /* 0x300000d9ffd97230 */ /* 0x000fe40000004100 */
[C---:B------:R-:W-:Y:S01]  /*1b90*/  FADD.FTZ R16, -R0.reuse, R208 ;  /* 0x000000d000107221 */ /* 0x040fe20000010100 */
[C---:B------:R-:W-:Y:S01]  /*1ba0*/  FADD.FTZ R15, -R0.reuse, R209 ;  /* 0x000000d1000f7221 */ /* 0x040fe20000010100 */
[C---:B------:R-:W-:Y:S01]  /*1bb0*/  FADD.FTZ R14, -R0.reuse, R210 ;  /* 0x000000d2000e7221 */ /* 0x040fe20000010100 */
[----:B------:R-:W-:Y:S01]  /*1bc0*/  FADD.FTZ R13, -R0, R211 ;  /* 0x000000d3000d7221 */ /* 0x000fe20000010100 */
[----:B------:R-:W-:Y:S01]  /*1bd0*/  FMUL.FTZ R0, R3, R229 ;  /* 0x000000e503007220 */ /* 0x000fe20000410000 */
[----:B------:R-:W-:Y:S01]  /*1be0*/  FADD.FTZ R177, R177, R238 ;  /* 0x000000eeb1b17221 */ /* 0x000fe20000010000 */
[----:B------:R-:W-:Y:S01]  /*1bf0*/  FFMA.FTZ R81, R239, R238, R81 ;  /* 0x000000eeef517223 */ /* 0x000fe20000010051 */
[----:B------:R-:W-:Y:S01]  /*1c00*/  FADD.FTZ R178, R178, R236 ;  /* 0x000000ecb2b27221 */ /* 0x000fe20000010000 */
[-C--:B------:R-:W-:Y:S01]  /*1c10*/  FFMA.FTZ R82, R237, R236.reuse, R82 ;  /* 0x000000eced527223 */ /* 0x080fe20000010052 */
[----:B------:R-:W-:Y:S01]  /*1c20*/  FMUL.FTZ R236, R225, R236 ;  /* 0x000000ece1ec7220 */ /* 0x000fe20000410000 */
[----:B---3--:R-:W-:Y:S01]  /*1c30*/  FMUL.FTZ R238, R227, R238 ;  /* 0x000000eee3ee7220 */ /* 0x008fe20000410000 */
[----:B------:R-:W-:Y:S01]  /*1c40*/  FMUL.FTZ R227, R189, R205 ;  /* 0x000000cdbde37220 */ /* 0x000fe20000410000 */
[----:B------:R-:W-:Y:S01]  /*1c50*/  FFMA.FTZ R189, R0, R8, RZ ;  /* 0x0000000800bd7223 */ /* 0x000fe200000100ff */
[----:B------:R-:W-:Y:S01]  /*1c60*/  FMUL.FTZ R225, R188, R217 ;  /* 0x000000d9bce17220 */ /* 0x000fe20000410000 */
[----:B------:R-:W-:-:S02]  /*1c70*/  FADD.FTZ R188, RZ, R8 ;  /* 0x00000008ffbc7221 */ /* 0x000fc40000010000 */
[----:B------:R-:W-:Y:S01]  /*1c80*/  FFMA.FTZ R189, R247, R246, R189 ;  /* 0x000000f6f7bd7223 */ /* 0x000fe200000100bd */
[--C-:B------:R-:W-:Y:S02]  /*1c90*/  HADD2.F32 R206, -RZ, R218.reuse.H1_H1 ;  /* 0x300000daffce7230 */ /* 0x100fe40000004100 */
[----:B------:R-:W-:Y:S01]  /*1ca0*/  FADD.FTZ R188, R188, R246 ;  /* 0x000000f6bcbc7221 */ /* 0x000fe20000010000 */
[----:B------:R-:W-:Y:S01]  /*1cb0*/  FFMA.FTZ R189, R245, R244, R189 ;  /* 0x000000f4f5bd7223 */ /* 0x000fe200000100bd */
[----:B------:R-:W-:Y:S02]  /*1cc0*/  HADD2.F32 R207, -RZ, R218.H0_H0 ;  /* 0x200000daffcf7230 */ /* 0x000fe40000004100 */
[----:B------:R-:W-:Y:S01]  /*1cd0*/  FFMA.FTZ R172, R0, R234, R172 ;  /* 0x000000ea00ac7223 */ /* 0x000fe200000100ac */
[----:B------:R-:W-:Y:S01]  /*1ce0*/  FADD.FTZ R188, R188, R244 ;  /* 0x000000f4bcbc7221 */ /* 0x000fe20000010000 */
[--C-:B------:R-:W-:Y:S02]  /*1cf0*/  HADD2.F32 R208, -RZ, R219.reuse.H1_H1 ;  /* 0x300000dbffd07230 */ /* 0x100fe40000004100 */
[----:B------:R-:W-:Y:S01]  /*1d00*/  FMUL.FTZ R226, R3, R195 ;  /* 0x000000c303e27220 */ /* 0x000fe20000410000 */
[----:B------:R-:W-:-:S02]  /*1d10*/  HADD2.F32 R209, -RZ, R219.H0_H0 ;  /* 0x200000dbffd17230 */ /* 0x000fc40000004100 */
[----:B------:R-:W-:Y:S01]  /*1d20*/  FADD.FTZ R188, R188, R242 ;  /* 0x000000f2bcbc7221 */ /* 0x000fe20000010000 */
[----:B------:R-:W3:Y:S01]  /*1d30*/  LDL R219, [R1+0x68] ;  /* 0x0000680001db7983 */ /* 0x000ee20000100800 */
[----:B------:R-:W-:Y:S01]  /*1d40*/  FMUL.FTZ R229, R3, R194 ;  /* 0x000000c203e57220 */ /* 0x000fe20000410000 */
[----:B------:R-:W-:Y:S01]  /*1d50*/  FFMA.FTZ R183, R226, R217, R183 ;  /* 0x000000d9e2b77223 */ /* 0x000fe200000100b7 */
[----:B------:R-:W-:Y:S01]  /*1d60*/  FADD.FTZ R167, R167, R217 ;  /* 0x000000d9a7a77221 */ /* 0x000fe20000010000 */
[----:B------:R-:W3:Y:S01]  /*1d70*/  LDL R194, [R1+0x50] ;  /* 0x0000500001c27983 */ /* 0x000ee20000100800 */
[----:B------:R-:W-:Y:S02]  /*1d80*/  HADD2.F32 R211, -RZ, R220.H0_H0 ;  /* 0x200000dcffd37230 */ /* 0x000fe40000004100 */
[----:B------:R-:W-:Y:S01]  /*1d90*/  FMUL.FTZ R224, R3, R196 ;  /* 0x000000c403e07220 */ /* 0x000fe20000410000 */
[----:B------:R-:W-:Y:S01]  /*1da0*/  FFMA.FTZ R180, R233, R232, R180 ;  /* 0x000000e8e9b47223 */ /* 0x000fe200000100b4 */
[----:B------:R-:W-:Y:S01]  /*1db0*/  FADD.FTZ R164, R164, R232 ;  /* 0x000000e8a4a47221 */ /* 0x000fe20000010000 */
[C---:B------:R-:W-:Y:S01]  /*1dc0*/  FMUL.FTZ R218, R3.reuse, R199 ;  /* 0x000000c703da7220 */ /* 0x040fe20000410000 */
[C---:B------:R-:W-:Y:S01]  /*1dd0*/  FMUL.FTZ R26, R3.reuse, R26 ;  /* 0x0000001a031a7220 */ /* 0x040fe20000410000 */
[C---:B------:R-:W-:Y:S01]  /*1de0*/  FMUL.FTZ R9, R3.reuse, R215 ;  /* 0x000000d703097220 */ /* 0x040fe20000410000 */
[C---:B------:R-:W-:Y:S01]  /*1df0*/  FMUL.FTZ R214, R3.reuse, R201 ;  /* 0x000000c903d67220 */ /* 0x040fe20000410000 */
[----:B------:R-:W-:Y:S01]  /*1e00*/  FMUL.FTZ R222, R3, R197 ;  /* 0x000000c503de7220 */ /* 0x000fe20000410000 */
[----:B------:R-:W3:Y:S01]  /*1e10*/  LDL R195, [R1+0x44] ;  /* 0x0000440001c37983 */ /* 0x000ee20000100800 */
[----:B----4-:R-:W-:Y:S01]  /*1e20*/  FMUL.FTZ R234, R221, R223 ;  /* 0x000000dfddea7220 */ /* 0x010fe20000410000 */
[----:B------:R-:W-:Y:S01]  /*1e30*/  FMUL.FTZ R221, R190, R206 ;  /* 0x000000cebedd7220 */ /* 0x000fe20000410000 */
[----:B------:R-:W-:Y:S01]  /*1e40*/  FFMA.FTZ R190, R243, R242, R189 ;  /* 0x000000f2f3be7223 */ /* 0x000fe200000100bd */
[----:B------:R-:W-:Y:S01]  /*1e50*/  FADD.FTZ R189, R188, R240 ;  /* 0x000000f0bcbd7221 */ /* 0x000fe20000010000 */
[----:B------:R-:W-:-:S02]  /*1e60*/  FMUL.FTZ R223, R192, R207 ;  /* 0x000000cfc0df7220 */ /* 0x000fc40000410000 */
[----:B------:R-:W4:Y:S01]  /*1e70*/  LDL R192, [R1+0x40] ;  /* 0x0000400001c07983 */ /* 0x000f220000100800 */
[----:B------:R-:W-:-:S03]  /*1e80*/  FFMA.FTZ R188, R241, R240, R190 ;  /* 0x000000f0f1bc7223 */ /* 0x000fc600000100be */
[----:B------:R-:W4:Y:S01]  /*1e90*/  LDL R190, [R1+0x30] ;  /* 0x0000300001be7983 */ /* 0x000f220000100800 */
[----:B--2---:R-:W-:-:S03]  /*1ea0*/  FMUL.FTZ R217, R191, R208 ;  /* 0x000000d0bfd97220 */ /* 0x004fc60000410000 */
[----:B------:R-:W2:Y:S01]  /*1eb0*/  LDL R191, [R1+0x38] ;  /* 0x0000380001bf7983 */ /* 0x000ea20000100800 */
[----:B------:R-:W-:Y:S01]  /*1ec0*/  FMUL.FTZ R196, R3, R204 ;  /* 0x000000cc03c47220 */ /* 0x000fe20000410000 */
[----:B------:R-:W-:Y:S01]  /*1ed0*/  FMUL.FTZ R215, R193, R211 ;  /* 0x000000d3c1d77220 */ /* 0x000fe20000410000 */
[----:B------:R-:W-:Y:S01]  /*1ee0*/  FADD.FTZ R88, R88, R69 ;  /* 0x0000004558587221 */ /* 0x000fe20000010000 */
[----:B------:R-:W2:Y:S01]  /*1ef0*/  LDL R193, [R1+0x34] ;  /* 0x0000340001c17983 */ /* 0x000ea20000100800 */
[----:B------:R-:W-:Y:S01]  /*1f00*/  FFMA.FTZ R92, R196, R69, R92 ;  /* 0x00000045c45c7223 */ /* 0x000fe2000001005c */
[----:B------:R-:W-:Y:S01]  /*1f10*/  FMUL.FTZ R197, R3, R203 ;  /* 0x000000cb03c57220 */ /* 0x000fe20000410000 */
[----:B------:R-:W-:Y:S01]  /*1f20*/  FFMA.FTZ R94, R26, R68, R94 ;  /* 0x000000441a5e7223 */ /* 0x000fe2000001005e */
[----:B---3--:R-:W-:Y:S01]  /*1f30*/  FMUL.FTZ R232, R219, R232 ;  /* 0x000000e8dbe87220 */ /* 0x008fe20000410000 */
[----:B------:R-:W-:Y:S02]  /*1f40*/  FMUL.FTZ R219, R194, R209 ;  /* 0x000000d1c2db7220 */ /* 0x000fe40000410000 */
[----:B------:R-:W3:Y:S01]  /*1f50*/  LDL R194, [R1+0x3c] ;  /* 0x00003c0001c27983 */ /* 0x000ee20000100800 */
[----:B----4-:R-:W-:-:S03]  /*1f60*/  FMUL.FTZ R199, R192, R250 ;  /* 0x000000fac0c77220 */ /* 0x010fc60000410000 */
[----:B------:R-:W4:Y:S01]  /*1f70*/  LDL R192, [R1+0x2c] ;  /* 0x00002c0001c07983 */ /* 0x000f220000100800 */
[----:B------:R-:W-:Y:S01]  /*1f80*/  FMUL.FTZ R203, R190, R68 ;  /* 0x00000044becb7220 */ /* 0x000fe20000410000 */
[----:B--2---:R-:W-:Y:S02]  /*1f90*/  FMUL.FTZ R201, R191, R69 ;  /* 0x00000045bfc97220 */ /* 0x004fe40000410000 */
[----:B------:R0:W5:Y:S04]  /*1fa0*/  LDL.LU R69, [R1+0xb4] ;  /* 0x0000b40001457983 */ /* 0x0001680000300800 */
[----:B------:R-:W2:Y:S04]  /*1fb0*/  LDL R191, [R1+0x28] ;  /* 0x0000280001bf7983 */ /* 0x000ea80000100800 */
[----:B------:R0:W5:Y:S04]  /*1fc0*/  LDL.LU R68, [R1+0xb0] ;  /* 0x0000b00001447983 */ /* 0x0001680000300800 */
[----:B------:R-:W3:Y:S01]  /*1fd0*/  LDL R190, [R1+0x24] ;  /* 0x0000240001be7983 */ /* 0x000ee20000100800 */
[C---:B------:R-:W-:Y:S01]  /*1fe0*/  FMUL.FTZ R17, R3.reuse, R17 ;  /* 0x0000001103117220 */ /* 0x040fe20000410000 */
[C---:B------:R-:W-:Y:S01]  /*1ff0*/  FMUL.FTZ R16, R3.reuse, R16 ;  /* 0x0000001003107220 */ /* 0x040fe20000410000 */
[----:B------:R-:W-:Y:S01]  /*2000*/  FMUL.FTZ R15, R3, R15 ;  /* 0x0000000f030f7220 */ /* 0x000fe20000410000 */
        /* <DEDUP_REMOVED lines=9> */
[----:B----4-:R-:W-:-:S02]  /*20a0*/  FMUL.FTZ R204, R192, R67 ;  /* 0x00000043c0cc7220 */ /* 0x010fc40000410000 */
[----:B------:R0:W5:Y:S04]  /*20b0*/  LDL.LU R67, [R1+0xac] ;  /* 0x0000ac0001437983 */ /* 0x0001680000300800 */
[----:B------:R-:W4:Y:S01]  /*20c0*/  LDL R192, [R1+0x20] ;  /* 0x0000200001c07983 */ /* 0x000f220000100800 */
[----:B--2---:R-:W-:-:S03]  /*20d0*/  FMUL.FTZ R205, R191, R66 ;  /* 0x00000042bfcd7220 */ /* 0x004fc60000410000 */
[----:B------:R0:W5:Y:S04]  /*20e0*/  LDL.LU R66, [R1+0xa8] ;  /* 0x0000a80001427983 */ /* 0x0001680000300800 */
[----:B------:R-:W2:Y:S01]  /*20f0*/  LDL R191, [R1+0x1c] ;  /* 0x00001c0001bf7983 */ /* 0x000ea20000100800 */
[----:B---3--:R-:W-:-:S03]  /*2100*/  FMUL.FTZ R206, R190, R65 ;  /* 0x00000041bece7220 */ /* 0x008fc60000410000 */
[----:B------:R0:W5:Y:S04]  /*2110*/  LDL.LU R65, [R1+0xa4] ;  /* 0x0000a40001417983 */ /* 0x0001680000300800 */
[----:B------:R-:W3:Y:S01]  /*2120*/  LDL R190, [R1+0x18] ;  /* 0x0000180001be7983 */ /* 0x000ee20000100800 */
[C---:B------:R-:W-:Y:S01]  /*2130*/  FMUL.FTZ R14, R3.reuse, R14 ;  /* 0x0000000e030e7220 */ /* 0x040fe20000410000 */
[----:B------:R-:W-:Y:S02]  /*2140*/  HADD2.F32 R210, -RZ, R220.H1_H1 ;  /* 0x300000dcffd27230 */ /* 0x000fe40000004100 */
[C---:B------:R-:W-:Y:S01]  /*2150*/  FMUL.FTZ R13, R3.reuse, R13 ;  /* 0x0000000d030d7220 */ /* 0x040fe20000410000 */
[----:B------:R-:W-:Y:S01]  /*2160*/  FMUL.FTZ R220, R3, R198 ;  /* 0x000000c603dc7220 */ /* 0x000fe20000410000 */
[----:B------:R-:W-:Y:S01]  /*2170*/  FADD.FTZ R184, R184, R207 ;  /* 0x000000cfb8b87221 */ /* 0x000fe20000010000 */
[----:B------:R-:W-:Y:S01]  /*2180*/  FFMA.FTZ R84, R224, R207, R84 ;  /* 0x000000cfe0547223 */ /* 0x000fe20000010054 */
        /* <DEDUP_REMOVED lines=18> */
[----:B------:R-:W-:Y:S01]  /*22b0*/  FMUL.FTZ R11, R3, R213 ;  /* 0x000000d5030b7220 */ /* 0x000fe20000410000 */
[-C--:B------:R-:W-:Y:S01]  /*22c0*/  FFMA.FTZ R157, R214, R210.reuse, R157 ;  /* 0x000000d2d69d7223 */ /* 0x080fe2000001009d */
[----:B------:R-:W-:Y:S01]  /*22d0*/  FADD.FTZ R153, R153, R210 ;  /* 0x000000d299997221 */ /* 0x000fe20000010000 */
[----:B------:R-:W-:Y:S01]  /*22e0*/  FMUL.FTZ R213, R195, R210 ;  /* 0x000000d2c3d57220 */ /* 0x000fe20000410000 */
[----:B------:R-:W-:Y:S01]  /*22f0*/  FFMA.FTZ R156, R216, R211, R156 ;  /* 0x000000d3d89c7223 */ /* 0x000fe2000001009c */
[----:B------:R-:W-:Y:S01]  /*2300*/  FADD.FTZ R152, R152, R211 ;  /* 0x000000d398987221 */ /* 0x000fe20000010000 */
[----:B------:R-:W-:Y:S01]  /*2310*/  FADD.FTZ R97, R97, R61 ;  /* 0x0000003d61617221 */ /* 0x000fe20000010000 */
[-C--:B------:R-:W-:Y:S01]  /*2320*/  FFMA.FTZ R101, R11, R61.reuse, R101 ;  /* 0x0000003d0b657223 */ /* 0x080fe20000010065 */
[-C--:B------:R-:W-:Y:S01]  /*2330*/  FFMA.FTZ R159, R197, R212.reuse, R159 ;  /* 0x000000d4c59f7223 */ /* 0x080fe2000001009f */
[----:B------:R-:W-:Y:S01]  /*2340*/  FADD.FTZ R155, R155, R212 ;  /* 0x000000d49b9b7221 */ /* 0x000fe20000010000 */
[----:B------:R-:W-:Y:S01]  /*2350*/  FMUL.FTZ R200, R194, R212 ;  /* 0x000000d4c2c87220 */ /* 0x000fe20000410000 */
[----:B------:R-:W-:Y:S01]  /*2360*/  FFMA.FTZ R103, R9, R2, R103 ;  /* 0x0000000209677223 */ /* 0x000fe20000010067 */
[----:B----4-:R-:W-:-:S02]  /*2370*/  FMUL.FTZ R210, R192, R61 ;  /* 0x0000003dc0d27220 */ /* 0x010fc40000410000 */
        /* <DEDUP_REMOVED lines=61> */
[----:B------:R-:W-:Y:S01]  /*2750*/  FADD.FTZ R154, R154, R250 ;  /* 0x000000fa9a9a7221 */ /* 0x000fe20000010000 */
[----:B------:R-:W-:Y:S01]  /*2760*/  FADD.FTZ R194, R189, R212 ;  /* 0x000000d4bdc27221 */ /* 0x000fe20000010000 */
[----:B------:R-:W-:Y:S01]  /*2770*/  FADD.FTZ R89, R89, R252 ;  /* 0x000000fc59597221 */ /* 0x000fe20000010000 */
[----:B------:R-:W-:Y:S01]  /*2780*/  FFMA.FTZ R93, R27, R252, R93 ;  /* 0x000000fc1b5d7223 */ /* 0x000fe2000001005d */
[----:B0-----:R-:W-:-:S07]  /*2790*/  FFMA.FTZ R189, R9, R212, R188 ;  /* 0x000000d409bd7223 */ /* 0x001fce00000100bc */
.L_x_9586:
[----:B------:R-:W-:Y:S05]  /*27a0*/  BSYNC B0 ;  /* 0x0000000000007941 */ /* 0x000fea0003800000 */
.L_x_9584:
[----:B------:R-:W0:Y:S01]  /*27b0*/  S2R R191, SR_TID.X ;  /* 0x0000000000bf7919 */ /* 0x000e220000002100 */
[----:B-----5:R-:W-:Y:S01]  /*27c0*/  MOV R190, R18 ;  /* 0x0000001200be7202 */ /* 0x020fe20000000f00 */
[----:B------:R-:W-:Y:S01]  /*27d0*/  UMOV UR6, 0xffffffff ;  /* 0xffffffff00067882 */ /* 0x000fe20000000000 */
[----:B------:R-:W-:Y:S02]  /*27e0*/  MOV R188, R20 ;  /* 0x0000001400bc7202 */ /* 0x000fe40000000f00 */
[----:B------:R-:W-:Y:S02]  /*27f0*/  LOP3.LUT P2, RZ, R249, 0xff, RZ, 0xc0, !PT ;  /* 0x000000fff9ff7812 */ /* 0x000fe4000784c0ff */
[----:B------:R-:W-:Y:S01]  /*2800*/  PRMT R249, R190, 0x7610, R249 ;  /* 0x00007610bef97816 */ /* 0x000fe200000000f9 */
[----:B------:R1:W-:Y:S01]  /*2810*/  STL.S16 [R1], R188 ;  /* 0x000000bc01007387 */ /* 0x0003e20000100600 */
[----:B------:R-:W-:-:S05]  /*2820*/  MOV R190, R22 ;  /* 0x0000001600be7202 */ /* 0x000fca0000000f00 */
[----:B------:R2:W-:Y:S01]  /*2830*/  STL.S16 [R1+0x4], R190 ;  /* 0x000004be01007387 */ /* 0x0005e20000100600 */
[----:B-1----:R-:W-:-:S05]  /*2840*/  MOV R188, R24 ;  /* 0x0000001800bc7202 */ /* 0x002fca0000000f00 */
        /* <DEDUP_REMOVED lines=24> */
.L_x_9733:
        /* <DEDUP_REMOVED lines=9> */
[----:B------:R-:W-:-:S02]  /*2a60*/  @P3 IADD3 R7, R7, -0x1, RZ ;  /* 0xffffffff07073810 */ /* 0x000fc40007ffe0ff */
[----:B--2---:R-:W-:-:S03]  /*2a70*/  LEA R190, R193, R190, 0x18 ;  /* 0x000000bec1be7211 */ /* 0x004fc600078ec0ff */
[----:B0-----:R-:W-:Y:S01]  /*2a80*/  @P3 IMAD R7, R7, R195, RZ ;  /* 0x000000c307073224 */ /* 0x001fe200078e02ff */
[-C--:B------:R-:W-:Y:S02]  /*2a90*/  @!P0 LEA R191, R191, R190.reuse, 0x3 ;  /* 0x000000bebfbf8211 */ /* 0x080fe400078e18ff */
[----:B------:R-:W-:-:S03]  /*2aa0*/  LEA R192, R192, R190, 0x3 ;  /* 0x000000bec0c07211 */ /* 0x000fc600078e18ff */
        /* <DEDUP_REMOVED lines=21> */
[----:B------:R-:W-:-:S06]  /*2c00*/  HFMA2.MMA R7, -RZ, RZ, 0, 0 ;  /* 0x00000000ff077435 */ /* 0x000fcc00000001ff */
        /* <DEDUP_REMOVED lines=8> */
[----:B------:R-:W-:-:S03]  /*2c90*/  FADD.FTZ R191, R191, R193 ;  /* 0x000000c1bfbf7221 */ /* 0x000fc60000010000 */
[----:B------:R-:W-:Y:S01]  /*2ca0*/  FADD.FTZ R190, R194, R190 ;  /* 0x000000bec2be7221 */ /* 0x000fe20000010000 */
[----:B------:R-:W-:Y:S01]  /*2cb0*/  FADD.FTZ R191, R195, R191 ;  /* 0x000000bfc3bf7221 */ /* 0x000fe20000010000 */
[----:B------:R0:W5:Y:S02]  /*2cc0*/  @P3 LDG.E.128 R76, desc[UR4][R188.64] ;  /* 0x00000004bc4c3981 */ /* 0x000164000c1e1d00 */
        /* <DEDUP_REMOVED lines=13> */
.L_x_9589:
[----:B------:R-:W-:Y:S05]  /*2da0*/  BSYNC B0 ;  /* 0x0000000000007941 */ /* 0x000fea0003800000 */
.L_x_9588:
[----:B------:R-:W-:Y:S01]  /*2db0*/  BSSY B0, `(.L_x_9590) ;  /* 0x0000010000007945 */ /* 0x000fe20003800000 */
[----:B------:R-:W-:Y:S02]  /*2dc0*/  @!P5 ISETP.NE.U32.AND P1, PT, R5, RZ, PT ;  /* 0x000000ff0500d20c */ /* 0x000fe40003f25070 */
[----:B------:R-:W-:Y:S01]  /*2dd0*/  @!P5 ISETP.NE.AND.EX P0, PT, R6, RZ, PT, P0 ;  /* 0x000000ff0600d20c */ /* 0x000fe20003f05300 */
[----:B------:R-:W-:-:S12]  /*2de0*/  @!P3 BRA `(.L_x_9591) ;  /* 0x000000000030b947 */ /* 0x000fd80003800000 */
        /* <DEDUP_REMOVED lines=12> */
.L_x_9591:
[----:B------:R-:W-:Y:S05]  /*2eb0*/  BSYNC B0 ;  /* 0x0000000000007941 */ /* 0x000fea0003800000 */
.L_x_9590:
        /* <DEDUP_REMOVED lines=12> */
.L_x_9593:
[----:B------:R-:W-:Y:S05]  /*2f80*/  BSYNC B0 ;  /* 0x0000000000007941 */ /* 0x000fea0003800000 */
.L_x_9592:
        /* <DEDUP_REMOVED lines=8> */
[----:B-----5:R-:W-:-:S05]  /*3010*/  @P6 HADD2.F32 R194, -RZ, R76.H1_H1 ;  /* 0x3000004cffc26230 */ /* 0x020fca0000004100 */
[----:B------:R-:W-:Y:S01]  /*3020*/  @P6 FMUL.FTZ R191, R190, R194 ;  /* 0x000000c2bebf6220 */ /* 0x000fe20000410000 */
[----:B------:R-:W-:-:S03]  /*3030*/  @P6 HADD2.F32 R194, -RZ, R60.H1_H1 ;  /* 0x3000003cffc26230 */ /* 0x000fc60000004100 */
[----:B------:R-:W-:Y:S01]  /*3040*/  FADD.FTZ R105, R105, R191 ;  /* 0x000000bf69697221 */ /* 0x000fe20000010000 */
[----:B------:R-:W-:-:S06]  /*3050*/  HFMA2.MMA R191, -RZ, RZ, 0, 0 ;  /* 0x00000000ffbf7435 */ /* 0x000fcc00000001ff */
[----:B------:R-:W-:-:S05]  /*3060*/  @P6 FMUL.FTZ R191, R190, R194 ;  /* 0x000000c2bebf6220 */ /* 0x000fca0000410000 */
[----:B------:R-:W-:-:S04]  /*3070*/  F2FP.F16.F32.PACK_AB R191, RZ, R191 ;  /* 0x000000bfffbf723e */ /* 0x000fc800000000ff */
[----:B------:R-:W-:-:S07]  /*3080*/  PRMT R160, R160, 0x5410, R191 ;  /* 0x00005410a0a07816 */ /* 0x000fce00000000bf */
.L_x_9595:
[----:B------:R-:W-:Y:S05]  /*3090*/  BSYNC B0 ;  /* 0x0000000000007941 */ /* 0x000fea0003800000 */
.L_x_9594:
        /* <DEDUP_REMOVED lines=12> */
.L_x_9597:
[----:B------:R-:W-:Y:S05]  /*3160*/  BSYNC B0 ;  /* 0x0000000000007941 */ /* 0x000fea0003800000 */
.L_x_9596:
        /* <DEDUP_REMOVED lines=16> */
.L_x_9599:
[----:B------:R-:W-:Y:S05]  /*3270*/  BSYNC B0 ;  /* 0x0000000000007941 */ /* 0x000fea0003800000 */
.L_x_9598:
        /* <DEDUP_REMOVED lines=12> */
.L_x_9601:
[----:B------:R-:W-:Y:S05]  /*3340*/  BSYNC B0 ;  /* 0x0000000000007941 */ /* 0x000fea0003800000 */
.L_x_9600:
        /* <DEDUP_REMOVED lines=16> */
.L_x_9603:
[----:B------:R-:W-:Y:S05]  /*3450*/  BSYNC B0 ;  /* 0x0000000000007941 */ /* 0x000fea0003800000 */
.L_x_9602:
        /* <DEDUP_REMOVED lines=12> */
.L_x_9605:
[----:B------:R-:W-:Y:S05]  /*3520*/  BSYNC B0 ;  /* 0x0000000000007941 */ /* 0x000fea0003800000 */
.L_x_9604:
        /* <DEDUP_REMOVED lines=16> */
.L_x_9607:
[----:B------:R-:W-:Y:S05]  /*3630*/  BSYNC B0 ;  /* 0x0000000000007941 */ /* 0x000fea0003800000 */
.L_x_9606:
        /* <DEDUP_REMOVED lines=12> */
.L_x_9609:
[----:B------:R-:W-:Y:S05]  /*3700*/  BSYNC B0 ;  /* 0x0000000000007941 */ /* 0x000fea0003800000 */
.L_x_9608:
[----:B------:R-:W-:Y:S01]  /*3710*/  @!P5 ISETP.NE.U32.AND P0, PT, R5, RZ, PT ;  /* 0x000000ff0500d20c */ /* 0x000fe20003f05070 */
[----:B------:R-:W-:Y:S01]  /*3720*/  BSSY B0, `(.L_x_9610) ;  /* 0x0000010000007945 */ /* 0x000fe20003800000 */
[C---:B------:R-:W-:Y:S02]  /*3730*/  @!P5 ISETP.NE.AND.EX P1, PT, R6.reuse, RZ, PT, P1 ;  /* 0x000000ff0600d20c */ /* 0x040fe40003f25310 */
        /* <DEDUP_REMOVED lines=14> */
.L_x_9611:
[----:B------:R-:W-:Y:S05]  /*3820*/  BSYNC B0 ;  /* 0x0000000000007941 */ /* 0x000fea0003800000 */
.L_x_9610:
        /* <DEDUP_REMOVED lines=12> */
.L_x_9613:
[----:B------:R-:W-:Y:S05]  /*38f0*/  BSYNC B0 ;  /* 0x0000000000007941 */ /* 0x000fea0003800000 */
.L_x_9612:
[----:B------:R-:W-:Y:S04]  /*3900*/  BSSY B0, `(.L_x_9614) ;  /* 0x0000010000007945 */ /* 0x000fe80003800000 */
[----:B------:R-:W-:Y:S05]  /*3910*/  @!P3 BRA `(.L_x_9615) ;  /* 0x000000000038b947 */ /* 0x000fea0003800000 */
[----:B------:R-:W-:Y:S01]  /*3920*/  LOP3.LUT P1, RZ, R19, 0xff0000, RZ, 0xc0, !PT ;  /* 0x00ff000013ff7812 */ /* 0x000fe2000782c0ff */
[----:B------:R-:W-:Y:S01]  /*3930*/  FMUL.FTZ R194, R195, UR13 ;  /* 0x0000000dc3c27c20 */ /* 0x000fe20008410000 */
[----:B------:R0:W-:Y:S01]  /*3940*/  STL [R1+0x8c], R0 ;  /* 0x00008c0001007387 */ /* 0x0001e20000100800 */
[----:B------:R-:W-:Y:S02]  /*3950*/  MOV R252, RZ ;  /* 0x000000ff00fc7202 */ /* 0x000fe40000000f00 */
[----:B------:R-:W-:-:S08]  /*3960*/  FMUL.FTZ R194, R194, UR12 ;  /* 0x0000000cc2c27c20 */ /* 0x000fd00008410000 */
[----:B0----5:R-:W-:-:S05]  /*3970*/  @P1 HADD2.F32 R0, -RZ, R79.H0_H0 ;  /* 0x2000004fff001230 */ /* 0x021fca0000004100 */
[----:B------:R-:W-:Y:S01]  /*3980*/  @P1 FMUL.FTZ R252, R194, R0 ;  /* 0x00000000c2fc1220 */ /* 0x000fe20000410000 */
[----:B------:R-:W-:-:S03]  /*3990*/  @P1 HADD2.F32 R0, -RZ, R63.H0_H0 ;  /* 0x2000003fff001230 */ /* 0x000fc60000004100 */
[----:B------:R-:W-:Y:S01]  /*39a0*/  FADD.FTZ R110, R110, R252 ;  /* 0x000000fc6e6e7221 */ /* 0x000fe20000010000 */
[----:B------:R-:W-:-:S06]  /*39b0*/  HFMA2.MMA R252, -RZ, RZ, 0, 0 ;  /* 0x00000000fffc7435 */ /* 0x000fcc00000001ff */
[----:B------:R-:W-:Y:S02]  /*39c0*/  @P1 FMUL.FTZ R252, R194, R0 ;  /* 0x00000000c2fc1220 */ /* 0x000fe40000410000 */
[----:B------:R0:W5:Y:S03]  /*39d0*/  LDL.LU R0, [R1+0x8c] ;  /* 0x00008c0001007983 */ /* 0x0001660000300800 */
[----:B------:R-:W-:-:S04]  /*39e0*/  F2FP.F16.F32.PACK_AB R252, RZ, R252 ;  /* 0x000000fcfffc723e */ /* 0x000fc800000000ff */
[----:B------:R-:W-:-:S07]  /*39f0*/  PRMT R163, R252, 0x7610, R163 ;  /* 0x00007610fca37816 */ /* 0x000fce00000000a3 */
.L_x_9615:
[----:B------:R-:W-:Y:S05]  /*3a00*/  BSYNC B0 ;  /* 0x0000000000007941 */ /* 0x000fea0003800000 */
.L_x_9614:
        /* <DEDUP_REMOVED lines=12> */
.L_x_9617:
[----:B------:R-:W-:Y:S05]  /*3ad0*/  BSYNC B0 ;  /* 0x0000000000007941 */ /* 0x000fea0003800000 */
.L_x_9616:
[----:B------:R-:W-:Y:S04]  /*3ae0*/  BSSY B0, `(.L_x_9618) ;  /* 0x000000e000007945 */ /* 0x000fe80003800000 */
[----:B------:R-:W-:Y:S05]  /*3af0*/  @!P3 BRA `(.L_x_9619) ;  /* 0x000000000030b947 */ /* 0x000fea0003800000 */
        /* <DEDUP_REMOVED lines=12> */
.L_x_9619:
[----:B------:R-:W-:Y:S05]  /*3bc0*/  BSYNC B0 ;  /* 0x0000000000007941 */ /* 0x000fea0003800000 */
.L_x_9618:
        /* <DEDUP_REMOVED lines=28> */
.L_x_9621:
[----:B------:R-:W-:Y:S05]  /*3d90*/  BSYNC B0 ;  /* 0x0000000000007941 */ /* 0x000fea0003800000 */
.L_x_9620:
        /* <DEDUP_REMOVED lines=12> */
.L_x_9623:
[----:B------:R-:W-:Y:S05]  /*3e60*/  BSYNC B0 ;  /* 0x0000000000007941 */ /* 0x000fea0003800000 */
.L_x_9622:
[----:B------:R-:W-:Y:S04]  /*3e70*/  BSSY B0, `(.L_x_9624) ;  /* 0x000000f000007945 */ /* 0x000fe80003800000 */
[----:B------:R-:W-:Y:S05]  /*3e80*/  @!P3 BRA `(.L_x_9625) ;  /* 0x000000000034b947 */ /* 0x000fea0003800000 */
[----:B-1----:R-:W3:Y:S01]  /*3e90*/  LDL.LU R18, [R1] ;  /* 0x0000000001127983 */ /* 0x002ee20000300800 */
[----:B------:R-:W-:Y:S02]  /*3ea0*/  MOV R19, RZ ;  /* 0x000000ff00137202 */ /* 0x000fe40000000f00 */
[----:B---3--:R-:W-:Y:S01]  /*3eb0*/  LOP3.LUT P6, RZ, R18, 0xff, RZ, 0xc0, !PT ;  /* 0x000000ff12ff7812 */ /* 0x008fe200078cc0ff */
[----:B------:R-:W-:-:S04]  /*3ec0*/  FMUL.FTZ R18, R4, UR13 ;  /* 0x0000000d04127c20 */ /* 0x000fc80008410000 */
        /* <DEDUP_REMOVED lines=9> */
.L_x_9625:
[----:B------:R-:W-:Y:S05]  /*3f60*/  BSYNC B0 ;  /* 0x0000000000007941 */ /* 0x000fea0003800000 */
.L_x_9624:
        /* <DEDUP_REMOVED lines=14> */
.L_x_9627:
[----:B------:R-:W-:Y:S05]  /*4050*/  BSYNC B0 ;  /* 0x0000000000007941 */ /* 0x000fea0003800000 */
.L_x_9626:
[----:B------:R-:W-:Y:S04]  /*4060*/  BSSY B0, `(.L_x_9628) ;  /* 0x000000e000007945 */ /* 0x000fe80003800000 */
[----:B------:R-:W-:Y:S05]  /*4070*/  @!P3 BRA `(.L_x_9629) ;  /* 0x000000000030b947 */ /* 0x000fea0003800000 */
[----:B------:R-:W-:Y:S01]  /*4080*/  LOP3.LUT P6, RZ, R20, 0xff00, RZ, 0xc0, !PT ;  /* 0x0000ff0014ff7812 */ /* 0x000fe200078cc0ff */
[----:B-1----:R-:W-:Y:S01]  /*4090*/  FMUL.FTZ R18, R191, UR13 ;  /* 0x0000000dbf127c20 */ /* 0x002fe20008410000 */
        /* <DEDUP_REMOVED lines=10> */
.L_x_9629:
[----:B------:R-:W-:Y:S05]  /*4140*/  BSYNC B0 ;  /* 0x0000000000007941 */ /* 0x000fea0003800000 */
.L_x_9628:
        /* <DEDUP_REMOVED lines=14> */
.L_x_9631:
[----:B------:R-:W-:Y:S05]  /*4230*/  BSYNC B0 ;  /* 0x0000000000007941 */ /* 0x000fea0003800000 */
.L_x_9630:
[----:B------:R-:W-:Y:S04]  /*4240*/  BSSY B0, `(.L_x_9632) ;  /* 0x000000e000007945 */ /* 0x000fe80003800000 */
[----:B------:R-:W-:Y:S05]  /*4250*/  @!P3 BRA `(.L_x_9633) ;  /* 0x000000000030b947 */ /* 0x000fea0003800000 */
[----:B------:R-:W-:Y:S01]  /*4260*/  LOP3.LUT P6, RZ, R20, 0xff0000, RZ, 0xc0, !PT ;  /* 0x00ff000014ff7812 */ /* 0x000fe200078cc0ff */
[----:B-1----:R-:W-:Y:S01]  /*4270*/  FMUL.FTZ R18, R190, UR13 ;  /* 0x0000000dbe127c20 */ /* 0x002fe20008410000 */
        /* <DEDUP_REMOVED lines=10> */
.L_x_9633:
[----:B------:R-:W-:Y:S05]  /*4320*/  BSYNC B0 ;  /* 0x0000000000007941 */ /* 0x000fea0003800000 */
.L_x_9632:
        /* <DEDUP_REMOVED lines=18> */
.L_x_9635:
[----:B------:R-:W-:Y:S05]  /*4450*/  BSYNC B0 ;  /* 0x0000000000007941 */ /* 0x000fea0003800000 */
.L_x_9634:
        /* <DEDUP_REMOVED lines=14> */
.L_x_9637:
[----:B------:R-:W-:Y:S05]  /*4540*/  BSYNC B0 ;  /* 0x0000000000007941 */ /* 0x000fea0003800000 */
.L_x_9636:
        /* <DEDUP_REMOVED lines=16> */
.L_x_9639:
[----:B------:R-:W-:Y:S05]  /*4650*/  BSYNC B0 ;  /* 0x0000000000007941 */ /* 0x000fea0003800000 */
.L_x_9638:
[----:B------:R-:W-:Y:S04]  /*4660*/  BSSY B0, `(.L_x_9640) ;  /* 0x000000e000007945 */ /* 0x000fe80003800000 */
[----:B------:R-:W-:Y:S05]  /*4670*/  @!P3 BRA `(.L_x_9641) ;  /* 0x000000000030b947 */ /* 0x000fea0003800000 */
        /* <DEDUP_REMOVED lines=12> */
.L_x_9641:
[----:B------:R-:W-:Y:S05]  /*4740*/  BSYNC B0 ;  /* 0x0000000000007941 */ /* 0x000fea0003800000 */
.L_x_9640:
        /* <DEDUP_REMOVED lines=14> */
.L_x_9643:
[----:B------:R-:W-:Y:S05]  /*4830*/  BSYNC B0 ;  /* 0x0000000000007941 */ /* 0x000fea0003800000 */
.L_x_9642:
        /* <DEDUP_REMOVED lines=14> */
.L_x_9645:
[----:B------:R-:W-:Y:S05]  /*4920*/  BSYNC B0 ;  /* 0x0000000000007941 */ /* 0x000fea0003800000 */
.L_x_9644:
        /* <DEDUP_REMOVED lines=14> */
.L_x_9647:
[----:B------:R-:W-:Y:S05]  /*4a10*/  BSYNC B0 ;  /* 0x0000000000007941 */ /* 0x000fea0003800000 */
.L_x_9646:
        /* <DEDUP_REMOVED lines=14> */
.L_x_9649:
[----:B------:R-:W-:Y:S05]  /*4b00*/  BSYNC B0 ;  /* 0x0000000000007941 */ /* 0x000fea0003800000 */
.L_x_9648:
        /* <DEDUP_REMOVED lines=14> */
.L_x_9651:
[----:B------:R-:W-:Y:S05]  /*4bf0*/  BSYNC B0 ;  /* 0x0000000000007941 */ /* 0x000fea0003800000 */
.L_x_9650:
        /* <DEDUP_REMOVED lines=14> */
.L_x_9653:
[----:B------:R-:W-:Y:S05]  /*4ce0*/  BSYNC B0 ;  /* 0x0000000000007941 */ /* 0x000fea0003800000 */
.L_x_9652:
        /* <DEDUP_REMOVED lines=18> */
.L_x_9655:
[----:B------:R-:W-:Y:S05]  /*4e10*/  BSYNC B0 ;  /* 0x0000000000007941 */ /* 0x000fea0003800000 */
.L_x_9654:
        /* <DEDUP_REMOVED lines=12> */
.L_x_9657:
[----:B------:R-:W-:Y:S05]  /*4ee0*/  BSYNC B0 ;  /* 0x0000000000007941 */ /* 0x000fea0003800000 */
.L_x_9656:
[----:B------:R-:W-:Y:S04]  /*4ef0*/  BSSY B0, `(.L_x_9658) ;  /* 0x000000f000007945 */ /* 0x000fe80003800000 */
[----:B------:R-:W-:Y:S05]  /*4f00*/  @!P3 BRA `(.L_x_9659) ;  /* 0x000000000034b947 */ /* 0x000fea0003800000 */
[----:B--2---:R-:W2:Y:S01]  /*4f10*/  LDL.LU R18, [R1+0x4] ;  /* 0x0000040001127983 */ /* 0x004ea20000300800 */
[----:B------:R-:W-:Y:S02]  /*4f20*/  MOV R19, RZ ;  /* 0x000000ff00137202 */ /* 0x000fe40000000f00 */
[----:B--2---:R-:W-:Y:S01]  /*4f30*/  LOP3.LUT P6, RZ, R18, 0xff, RZ, 0xc0, !PT ;  /* 0x000000ff12ff7812 */ /* 0x004fe200078cc0ff */
        /* <DEDUP_REMOVED lines=10> */
.L_x_9659:
[----:B------:R-:W-:Y:S05]  /*4fe0*/  BSYNC B0 ;  /* 0x0000000000007941 */ /* 0x000fea0003800000 */
.L_x_9658:
        /* <DEDUP_REMOVED lines=14> */
.L_x_9661:
[----:B------:R-:W-:Y:S05]  /*50d0*/  BSYNC B0 ;  /* 0x0000000000007941 */ /* 0x000fea0003800000 */
.L_x_9660:
[----:B------:R-:W-:Y:S04]  /*50e0*/  BSSY B0, `(.L_x_9662) ;  /* 0x000000e000007945 */ /* 0x000fe80003800000 */
[----:B------:R-:W-:Y:S05]  /*50f0*/  @!P3 BRA `(.L_x_9663) ;  /* 0x000000000030b947 */ /* 0x000fea0003800000 */
[----:B------:R-:W-:Y:S01]  /*5100*/  LOP3.LUT P6, RZ, R22, 0xff00, RZ, 0xc0, !PT ;  /* 0x0000ff0016ff7812 */ /* 0x000fe200078cc0ff */
[----:B--2---:R-:W-:Y:S01]  /*5110*/  FMUL.FTZ R18, R189, UR13 ;  /* 0x0000000dbd127c20 */ /* 0x004fe20008410000 */
        /* <DEDUP_REMOVED lines=10> */
.L_x_9663:
[----:B------:R-:W-:Y:S05]  /*51c0*/  BSYNC B0 ;  /* 0x0000000000007941 */ /* 0x000fea0003800000 */
.L_x_9662:
        /* <DEDUP_REMOVED lines=14> */
.L_x_9665:
[----:B------:R-:W-:Y:S05]  /*52b0*/  BSYNC B0 ;  /* 0x0000000000007941 */ /* 0x000fea0003800000 */
.L_x_9664:
[----:B------:R-:W-:Y:S04]  /*52c0*/  BSSY B0, `(.L_x_9666) ;  /* 0x000000e000007945 */ /* 0x000fe80003800000 */
[----:B------:R-:W-:Y:S05]  /*52d0*/  @!P3 BRA `(.L_x_9667) ;  /* 0x000000000030b947 */ /* 0x000fea0003800000 */
[----:B------:R-:W-:Y:S01]  /*52e0*/  LOP3.LUT P6, RZ, R22, 0xff0000, RZ, 0xc0, !PT ;  /* 0x00ff000016ff7812 */ /* 0x000fe200078cc0ff */
[----:B--2---:R-:W-:Y:S01]  /*52f0*/  FMUL.FTZ R18, R190, UR13 ;  /* 0x0000000dbe127c20 */ /* 0x004fe20008410000 */
        /* <DEDUP_REMOVED lines=10> */
.L_x_9667:
[----:B------:R-:W-:Y:S05]  /*53a0*/  BSYNC B0 ;  /* 0x0000000000007941 */ /* 0x000fea0003800000 */
.L_x_9666:
        /* <DEDUP_REMOVED lines=18> */
.L_x_9669:
[----:B------:R-:W-:Y:S05]  /*54d0*/  BSYNC B0 ;  /* 0x0000000000007941 */ /* 0x000fea0003800000 */
.L_x_9668:
        /* <DEDUP_REMOVED lines=14> */
.L_x_9671:
[----:B------:R-:W-:Y:S05]  /*55c0*/  BSYNC B0 ;  /* 0x0000000000007941 */ /* 0x000fea0003800000 */
.L_x_9670:
        /* <DEDUP_REMOVED lines=17> */
.L_x_9673:
[----:B------:R-:W-:Y:S05]  /*56e0*/  BSYNC B0 ;  /* 0x0000000000007941 */ /* 0x000fea0003800000 */
.L_x_9672:
        /* <DEDUP_REMOVED lines=14> */
.L_x_9675:
[----:B------:R-:W-:Y:S05]  /*57d0*/  BSYNC B0 ;  /* 0x0000000000007941 */ /* 0x000fea0003800000 */
.L_x_9674:
        /* <DEDUP_REMOVED lines=14> */
.L_x_9677:
[----:B------:R-:W-:Y:S05]  /*58c0*/  BSYNC B0 ;  /* 0x0000000000007941 */ /* 0x000fea0003800000 */
.L_x_9676:
        /* <DEDUP_REMOVED lines=14> */
.L_x_9679:
[----:B------:R-:W-:Y:S05]  /*59b0*/  BSYNC B0 ;  /* 0x0000000000007941 */ /* 0x000fea0003800000 */
.L_x_9678:
        /* <DEDUP_REMOVED lines=14> */
.L_x_9681:
[----:B------:R-:W-:Y:S05]  /*5aa0*/  BSYNC B0 ;  /* 0x0000000000007941 */ /* 0x000fea0003800000 */
.L_x_9680:
        /* <DEDUP_REMOVED lines=14> */
.L_x_9683:
[----:B------:R-:W-:Y:S05]  /*5b90*/  BSYNC B0 ;  /* 0x0000000000007941 */ /* 0x000fea0003800000 */
.L_x_9682:
        /* <DEDUP_REMOVED lines=14> */
.L_x_9685:
[----:B------:R-:W-:Y:S05]  /*5c80*/  BSYNC B0 ;  /* 0x0000000000007941 */ /* 0x000fea0003800000 */
.L_x_9684:
        /* <DEDUP_REMOVED lines=14> */
.L_x_9687:
[----:B------:R-:W-:Y:S05]  /*5d70*/  BSYNC B0 ;  /* 0x0000000000007941 */ /* 0x000fea0003800000 */
.L_x_9686:
        /* <DEDUP_REMOVED lines=15> */
.L_x_9689:
[----:B------:R-:W-:Y:S05]  /*5e70*/  BSYNC B0 ;  /* 0x0000000000007941 */ /* 0x000fea0003800000 */
.L_x_9688:
        /* <DEDUP_REMOVED lines=12> */
.L_x_9691:
[----:B------:R-:W-:Y:S05]  /*5f40*/  BSYNC B0 ;  /* 0x0000000000007941 */ /* 0x000fea0003800000 */
.L_x_9690:
[----:B------:R-:W-:Y:S04]  /*5f50*/  BSSY B0, `(.L_x_9692) ;  /* 0x000000f000007945 */ /* 0x000fe80003800000 */
[----:B------:R-:W-:Y:S05]  /*5f60*/  @!P3 BRA `(.L_x_9693) ;  /* 0x000000000034b947 */ /* 0x000fea0003800000 */
[----:B-1----:R-:W2:Y:S01]  /*5f70*/  LDL.LU R18, [R1+0x8] ;  /* 0x0000080001127983 */ /* 0x002ea20000300800 */
        /* <DEDUP_REMOVED lines=12> */
.L_x_9693:
[----:B------:R-:W-:Y:S05]  /*6040*/  BSYNC B0 ;  /* 0x0000000000007941 */ /* 0x000fea0003800000 */
.L_x_9692:
        /* <DEDUP_REMOVED lines=14> */
.L_x_9695:
[----:B------:R-:W-:Y:S05]  /*6130*/  BSYNC B0 ;  /* 0x0000000000007941 */ /* 0x000fea0003800000 */
.L_x_9694:
        /* <DEDUP_REMOVED lines=14> */
.L_x_9697:
[----:B------:R-:W-:Y:S05]  /*6220*/  BSYNC B0 ;  /* 0x0000000000007941 */ /* 0x000fea0003800000 */
.L_x_9696:
        /* <DEDUP_REMOVED lines=14> */
.L_x_9699:
[----:B------:R-:W-:Y:S05]  /*6310*/  BSYNC B0 ;  /* 0x0000000000007941 */ /* 0x000fea0003800000 */
.L_x_9698:
        /* <DEDUP_REMOVED lines=14> */
.L_x_9701:
[----:B------:R-:W-:Y:S05]  /*6400*/  BSYNC B0 ;  /* 0x0000000000007941 */ /* 0x000fea0003800000 */
.L_x_9700:
        /* <DEDUP_REMOVED lines=14> */
.L_x_9703:
[----:B------:R-:W-:Y:S05]  /*64f0*/  BSYNC B0 ;  /* 0x0000000000007941 */ /* 0x000fea0003800000 */
.L_x_9702:
        /* <DEDUP_REMOVED lines=14> */
.L_x_9705:
[----:B------:R-:W-:Y:S05]  /*65e0*/  BSYNC B0 ;  /* 0x0000000000007941 */ /* 0x000fea0003800000 */
.L_x_9704:
        /* <DEDUP_REMOVED lines=14> */
.L_x_9707:
[----:B------:R-:W-:Y:S05]  /*66d0*/  BSYNC B0 ;  /* 0x0000000000007941 */ /* 0x000fea0003800000 */
.L_x_9706:
        /* <DEDUP_REMOVED lines=14> */
.L_x_9709:
[----:B------:R-:W-:Y:S05]  /*67c0*/  BSYNC B0 ;  /* 0x0000000000007941 */ /* 0x000fea0003800000 */
.L_x_9708:
        /* <DEDUP_REMOVED lines=14> */
.L_x_9711:
[----:B------:R-:W-:Y:S05]  /*68b0*/  BSYNC B0 ;  /* 0x0000000000007941 */ /* 0x000fea0003800000 */
.L_x_9710:
        /* <DEDUP_REMOVED lines=14> */
.L_x_9713:
[----:B------:R-:W-:Y:S05]  /*69a0*/  BSYNC B0 ;  /* 0x0000000000007941 */ /* 0x000fea0003800000 */
.L_x_9712:
        /* <DEDUP_REMOVED lines=14> */
.L_x_9715:
[----:B------:R-:W-:Y:S05]  /*6a90*/  BSYNC B0 ;  /* 0x0000000000007941 */ /* 0x000fea0003800000 */
.L_x_9714:
        /* <DEDUP_REMOVED lines=14> */
.L_x_9717:
[----:B------:R-:W-:Y:S05]  /*6b80*/  BSYNC B0 ;  /* 0x0000000000007941 */ /* 0x000fea0003800000 */
.L_x_9716:
        /* <DEDUP_REMOVED lines=14> */
.L_x_9719:
[----:B------:R-:W-:Y:S05]  /*6c70*/  BSYNC B0 ;  /* 0x0000000000007941 */ /* 0x000fea0003800000 */
.L_x_9718:
        /* <DEDUP_REMOVED lines=22> */
.L_x_9721:
[----:B------:R-:W-:Y:S05]  /*6de0*/  BSYNC B0 ;  /* 0x0000000000007941 */ /* 0x000fea0003800000 */
.L_x_9720:
        /* <DEDUP_REMOVED lines=9> */
.L_x_9583:
        /* <DEDUP_REMOVED lines=38> */
.L_x_9587:
[----:B------:R-:W-:Y:S01]  /*70e0*/  HFMA2.MMA R191, -RZ, RZ, 0, 9.5367431640625e-07 ;  /* 0x00000010ffbf7435 */ /* 0x000fe200000001ff */
[----:B------:R-:W-:Y:S02]  /*70f0*/  MOV R193, R194 ;  /* 0x000000c200c17202 */ /* 0x000fe40000000f00 */
[----:B------:R-:W-:Y:S02]  /*7100*/  MOV R190, 0x1f ;  /* 0x0000001f00be7802 */ /* 0x000fe40000000f00 */
[----:B------:R-:W-:-:S07]  /*7110*/  MOV R188, 0xffffffff ;  /* 0xffffffff00bc7802 */ /* 0x000fce0000000f00 */
[----:B------:R-:W-:Y:S05]  /*7120*/  WARPSYNC.COLLECTIVE R188, `(.L_x_9723) ;  /* 0x00000000bc087348 */ /* 0x000fea0003c00000 */
[----:B------:R0:W1:Y:S02]  /*7130*/  SHFL.DOWN P1, R195, R193, R191, R190 ;  /* 0x080000bfc1c37389 */ /* 0x00006400000200be */
[----:B01----:R-:W-:Y:S01]  /*7140*/  ENDCOLLECTIVE ;  /* 0x000000000000791b */ /* 0x003fe20003800000 */
.L_x_9723:
[----:B------:R-:W-:Y:S01]  /*7150*/  MOV R193, R189 ;  /* 0x000000bd00c17202 */ /* 0x000fe20000000f00 */
[----:B------:R-:W-:-:S07]  /*7160*/  FADD.FTZ R194, R195, R194 ;  /* 0x000000c2c3c27221 */ /* 0x000fce0000010000 */
[----:B------:R-:W-:Y:S05]  /*7170*/  WARPSYNC.COLLECTIVE R188, `(.L_x_9724) ;  /* 0x00000000bc087348 */ /* 0x000fea0003c00000 */
[----:B------:R0:W1:Y:S02]  /*7180*/  SHFL.DOWN P1, R195, R193, R191, R190 ;  /* 0x080000bfc1c37389 */ /* 0x00006400000200be */
[----:B01----:R-:W-:Y:S01]  /*7190*/  ENDCOLLECTIVE ;  /* 0x000000000000791b */ /* 0x003fe20003800000 */
.L_x_9724:
[----:B------:R-:W-:Y:S01]  /*71a0*/  HFMA2.MMA R191, -RZ, RZ, 0, 4.76837158203125e-07 ;  /* 0x00000008ffbf7435 */ /* 0x000fe200000001ff */
[----:B------:R-:W-:Y:S01]  /*71b0*/  MOV R193, R194 ;  /* 0x000000c200c17202 */ /* 0x000fe20000000f00 */
[----:B------:R-:W-:-:S09]  /*71c0*/  FADD.FTZ R189, R195, R189 ;  /* 0x000000bdc3bd7221 */ /* 0x000fd20000010000 */
[----:B------:R-:W-:Y:S05]  /*71d0*/  WARPSYNC.COLLECTIVE R188, `(.L_x_9725) ;  /* 0x00000000bc087348 */ /* 0x000fea0003c00000 */
[----:B------:R0:W1:Y:S02]  /*71e0*/  SHFL.DOWN P1, R195, R193, R191, R190 ;  /* 0x080000bfc1c37389 */ /* 0x00006400000200be */
[----:B01----:R-:W-:Y:S01]  /*71f0*/  ENDCOLLECTIVE ;  /* 0x000000000000791b */ /* 0x003fe20003800000 */
.L_x_9725:
[----:B------:R-:W-:Y:S01]  /*7200*/  MOV R193, R189 ;  /* 0x000000bd00c17202 */ /* 0x000fe20000000f00 */
[----:B------:R-:W-:-:S07]  /*7210*/  FADD.FTZ R194, R194, R195 ;  /* 0x000000c3c2c27221 */ /* 0x000fce0000010000 */
[----:B------:R-:W-:Y:S05]  /*7220*/  WARPSYNC.COLLECTIVE R188, `(.L_x_9726) ;  /* 0x00000000bc087348 */ /* 0x000fea0003c00000 */
[----:B------:R0:W1:Y:S02]  /*7230*/  SHFL.DOWN P1, R195, R193, R191, R190 ;  /* 0x080000bfc1c37389 */ /* 0x00006400000200be */
[----:B01----:R-:W-:Y:S01]  /*7240*/  ENDCOLLECTIVE ;  /* 0x000000000000791b */ /* 0x003fe20003800000 */
.L_x_9726:
[----:B------:R-:W-:Y:S01]  /*7250*/  HFMA2.MMA R191, -RZ, RZ, 0, 2.384185791015625e-07 ;  /* 0x00000004ffbf7435 */ /* 0x000fe200000001ff */
[----:B------:R-:W-:Y:S01]  /*7260*/  MOV R193, R194 ;  /* 0x000000c200c17202 */ /* 0x000fe20000000f00 */
[----:B------:R-:W-:-:S09]  /*7270*/  FADD.FTZ R189, R189, R195 ;  /* 0x000000c3bdbd7221 */ /* 0x000fd20000010000 */
[----:B------:R-:W-:Y:S05]  /*7280*/  WARPSYNC.COLLECTIVE R188, `(.L_x_9727) ;  /* 0x00000000bc087348 */ /* 0x000fea0003c00000 */
[----:B------:R0:W1:Y:S02]  /*7290*/  SHFL.DOWN P1, R195, R193, R191, R190 ;  /* 0x080000bfc1c37389 */ /* 0x00006400000200be */
[----:B01----:R-:W-:Y:S01]  /*72a0*/  ENDCOLLECTIVE ;  /* 0x000000000000791b */ /* 0x003fe20003800000 */
.L_x_9727:
[----:B------:R-:W-:Y:S01]  /*72b0*/  MOV R193, R189 ;  /* 0x000000bd00c17202 */ /* 0x000fe20000000f00 */
[----:B------:R-:W-:-:S07]  /*72c0*/  FADD.FTZ R194, R194, R195 ;  /* 0x000000c3c2c27221 */ /* 0x000fce0000010000 */
[----:B------:R-:W-:Y:S05]  /*72d0*/  WARPSYNC.COLLECTIVE R188, `(.L_x_9728) ;  /* 0x00000000bc087348 */ /* 0x000fea0003c00000 */
[----:B------:R0:W1:Y:S02]  /*72e0*/  SHFL.DOWN P1, R195, R193, R191, R190 ;  /* 0x080000bfc1c37389 */ /* 0x00006400000200be */
[----:B01----:R-:W-:Y:S01]  /*72f0*/  ENDCOLLECTIVE ;  /* 0x000000000000791b */ /* 0x003fe20003800000 */
.L_x_9728:
[----:B------:R-:W-:Y:S01]  /*7300*/  HFMA2.MMA R191, -RZ, RZ, 0, 1.1920928955078125e-07 ;  /* 0x00000002ffbf7435 */ /* 0x000fe200000001ff */
[----:B------:R-:W-:Y:S01]  /*7310*/  MOV R193, R194 ;  /* 0x000000c200c17202 */ /* 0x000fe20000000f00 */
[----:B------:R-:W-:-:S09]  /*7320*/  FADD.FTZ R189, R189, R195 ;  /* 0x000000c3bdbd7221 */ /* 0x000fd20000010000 */
[----:B------:R-:W-:Y:S05]  /*7330*/  WARPSYNC.COLLECTIVE R188, `(.L_x_9729) ;  /* 0x00000000bc087348 */ /* 0x000fea0003c00000 */
[----:B------:R0:W1:Y:S02]  /*7340*/  SHFL.DOWN P1, R195, R193, R191, R190 ;  /* 0x080000bfc1c37389 */ /* 0x00006400000200be */
[----:B01----:R-:W-:Y:S01]  /*7350*/  ENDCOLLECTIVE ;  /* 0x000000000000791b */ /* 0x003fe20003800000 */
.L_x_9729:
[----:B------:R-:W-:Y:S01]  /*7360*/  MOV R193, R189 ;  /* 0x000000bd00c17202 */ /* 0x000fe20000000f00 */
[----:B------:R-:W-:-:S07]  /*7370*/  FADD.FTZ R194, R194, R195 ;  /* 0x000000c3c2c27221 */ /* 0x000fce0000010000 */
[----:B------:R-:W-:Y:S05]  /*7380*/  WARPSYNC.COLLECTIVE R188, `(.L_x_9730) ;  /* 0x00000000bc087348 */ /* 0x000fea0003c00000 */
[----:B------:R0:W1:Y:S02]  /*7390*/  SHFL.DOWN P1, R195, R193, R191, R190 ;  /* 0x080000bfc1c37389 */ /* 0x00006400000200be */
[----:B01----:R-:W-:Y:S01]  /*73a0*/  ENDCOLLECTIVE ;  /* 0x000000000000791b */ /* 0x003fe20003800000 */
.L_x_9730:
[----:B------:R-:W-:Y:S01]  /*73b0*/  HFMA2.MMA R191, -RZ, RZ, 0, 5.9604644775390625e-08 ;  /* 0x00000001ffbf7435 */ /* 0x000fe200000001ff */
[----:B------:R-:W-:Y:S01]  /*73c0*/  MOV R193, R194 ;  /* 0x000000c200c17202 */ /* 0x000fe20000000f00 */
[----:B------:R-:W-:-:S09]  /*73d0*/  FADD.FTZ R189, R189, R195 ;  /* 0x000000c3bdbd7221 */ /* 0x000fd20000010000 */
[----:B------:R-:W-:Y:S05]  /*73e0*/  WARPSYNC.COLLECTIVE R188, `(.L_x_9731) ;  /* 0x00000000bc087348 */ /* 0x000fea0003c00000 */
[----:B------:R0:W1:Y:S02]  /*73f0*/  SHFL.DOWN P1, R195, R193, R191, R190 ;  /* 0x080000bfc1c37389 */ /* 0x00006400000200be */
[----:B01----:R-:W-:Y:S01]  /*7400*/  ENDCOLLECTIVE ;  /* 0x000000000000791b */ /* 0x003fe20003800000 */
.L_x_9731:
[----:B------:R-:W-:Y:S02]  /*7410*/  MOV R193, R189 ;  /* 0x000000bd00c17202 */ /* 0x000fe40000000f00 */
[----:B------:R-:W-:-:S07]  /*7420*/  MOV R250, R195 ;  /* 0x000000c300fa7202 */ /* 0x000fce0000000f00 */
[----:B------:R-:W-:Y:S05]  /*7430*/  WARPSYNC.COLLECTIVE R188, `(.L_x_9732) ;  /* 0x00000000bc087348 */ /* 0x000fea0003c00000 */
[----:B------:R0:W1:Y:S02]  /*7440*/  SHFL.DOWN P1, R195, R193, R191, R190 ;  /* 0x080000bfc1c37389 */ /* 0x00006400000200be */
[----:B01----:R-:W-:Y:S01]  /*7450*/  ENDCOLLECTIVE ;  /* 0x000000000000791b */ /* 0x003fe20003800000 */
.L_x_9732:
[----:B------:R-:W-:Y:S01]  /*7460*/  MOV R190, R195 ;  /* 0x000000c300be7202 */ /* 0x000fe20000000f00 */
[----:B------:R-:W-:Y:S06]  /*7470*/  BRA `(.L_x_9733) ;  /* 0xffffffb400547947 */ /* 0x000fec000383ffff */
.L_x_9734:
        /* <DEDUP_REMOVED lines=16> */
.L_x_13999:


//--------------------- .text._ZN10layer_norm13ln_bwd_kernelINS_13Kernel_traitsIf6__halffS2_fjLj8192ELj1ELj1ELj8ELj16ENS_18Kernel_traits_baseILj8192EfS2_fS2_fjLj256EEEEELb0ELb0ELb0ELb0EEEvNS_9BwdParamsE --------------------------
	.section	.text._ZN10layer_norm13ln_bwd_kernelINS_13Kernel_traitsIf6__halffS2_fjLj8192ELj1ELj1ELj8ELj16ENS_18Kernel_traits_baseILj8192EfS2_fS2_fjLj256EEEEELb0ELb0ELb0ELb0EEEvNS_9BwdParamsE,"ax",@progbits
	.align	128
        .global         _ZN10layer_norm13ln_bwd_kernelINS_13Kernel_traitsIf6__halffS2_fjLj8192ELj1ELj1ELj8ELj16ENS_18Kernel_traits_baseILj8192EfS2_fS2_fjLj256EEEEELb0ELb0ELb0ELb0EEEvNS_9BwdParamsE
        .type           _ZN10layer_norm13ln_bwd_kernelINS_13Kernel_traitsIf6__halffS2_fjLj8192ELj1ELj1ELj8ELj16ENS_18Kernel_traits_baseILj8192EfS2_fS2_fjLj256EEEEELb0ELb0ELb0ELb0EEEvNS_9BwdParamsE,@function
        .size           _ZN10layer_norm13ln_bwd_kernelINS_13Kernel_traitsIf6__halffS2_fjLj8192ELj1ELj1ELj8ELj16ENS_18Kernel_traits_baseILj8192EfS2_fS2_fjLj256EEEEELb0ELb0ELb0ELb0EEEvNS_9BwdParamsE,(.L_x_14000 - _ZN10layer_norm13ln_bwd_kernelINS_13Kernel_traitsIf6__halffS2_fjLj8192ELj1ELj1ELj8ELj16ENS_18Kernel_traits_baseILj8192EfS2_fS2_fjLj256EEEEELb0ELb0ELb0ELb0EEEvNS_9BwdParamsE)
        .other          _ZN10layer_norm13ln_bwd_kernelINS_13Kernel_traitsIf6__halffS2_fjLj8192ELj1ELj1ELj8ELj16ENS_18Kernel_traits_baseILj8192EfS2_fS2_fjLj256EEEEELb0ELb0ELb0ELb0EEEvNS_9BwdParamsE,@"STO_CUDA_ENTRY STV_DEFAULT"
_ZN10layer_norm13ln_bwd_kernelINS_13Kernel_traitsIf6__halffS2_fjLj8192ELj1ELj1ELj8ELj16ENS_18Kernel_traits_baseILj8192EfS2_fS2_fjLj256EEEEELb0ELb0ELb0ELb0EEEvNS_9BwdParamsE:
.text._ZN10layer_norm13ln_bwd_kernelINS_13Kernel_traitsIf6__halffS2_fjLj8192ELj1ELj1ELj8ELj16ENS_18Kernel_traits_baseILj8192EfS2_fS2_fjLj256EEEEELb0ELb0ELb0ELb0EEEvNS_9BwdParamsE:
        /* <DEDUP_REMOVED lines=83> */
.L_x_9753:
        /* <DEDUP_REMOVED lines=41> */
[C---:B-----5:R-:W-:Y:S01]  /*07c0*/  FMUL.FTZ R224, R183.reuse, R224 ;  /* 0x000000e0b7e07220 */ /* 0x060fe20000410000 */
[----:B------:R-:W-:Y:S01]  /*07d0*/  FMUL.FTZ R3, R183, R168 ;  /* 0x000000a8b7037220 */ /* 0x000fe20000410000 */
[C---:B------:R-:W-:Y:S01]  /*07e0*/  FADD.FTZ R220, -R177.reuse, R171 ;  /* 0x000000abb1dc7221 */ /* 0x040fe20000010100 */
[C---:B---3--:R-:W-:Y:S01]  /*07f0*/  FADD.FTZ R164, -R177.reuse, R164 ;  /* 0x000000a4b1a47221 */ /* 0x048fe20000010100 */
[C---:B------:R-:W-:Y:S01]  /*0800*/  FADD.FTZ R216, -R177.reuse, R165 ;  /* 0x000000a5b1d87221 */ /* 0x040fe20000010100 */
[----:B------:R-:W-:Y:S01]  /*0810*/  FADD.FTZ R214, -R177, R167 ;  /* 0x000000a7b1d67221 */ /* 0x000fe20000010100 */
[----:B------:R-:W-:Y:S01]  /*0820*/  FMUL.FTZ R223, R183, R170 ;  /* 0x000000aab7df7220 */ /* 0x000fe20000410000 */
[--C-:B----4-:R-:W-:Y:S02]  /*0830*/  HADD2.F32 R169, -RZ, R172.reuse.H0_H0 ;  /* 0x200000acffa97230 */ /* 0x110fe40000004100 */
[----:B------:R-:W-:-:S03]  /*0840*/  HADD2.F32 R222, -RZ, R172.H1_H1 ;  /* 0x300000acffde7230 */ /* 0x000fc60000004100 */
[----:B------:R-:W-:Y:S01]  /*0850*/  FMUL.FTZ R226, R144, R169 ;  /* 0x000000a990e27220 */ /* 0x000fe20000410000 */
[--C-:B------:R-:W-:Y:S02]  /*0860*/  HADD2.F32 R221, -RZ, R173.reuse.H0_H0 ;  /* 0x200000adffdd7230 */ /* 0x100fe40000004100 */
[----:B------:R-:W-:Y:S01]  /*0870*/  FADD.FTZ R81, R81, R222 ;  /* 0x000000de51517221 */ /* 0x000fe20000010000 */
[-C--:B------:R-:W-:Y:S01]  /*0880*/  FFMA.FTZ R113, R224, R222.reuse, R113 ;  /* 0x000000dee0717223 */ /* 0x080fe20000010071 */
[----:B------:R-:W-:Y:S01]  /*0890*/  FMUL.FTZ R222, R145, R222 ;  /* 0x000000de91de7220 */ /* 0x000fe20000410000 */
[----:B------:R-:W-:Y:S01]  /*08a0*/  FADD.FTZ R165, RZ, R226 ;  /* 0x000000e2ffa57221 */ /* 0x000fe20000010000 */
[----:B------:R-:W-:Y:S01]  /*08b0*/  FFMA.FTZ R167, R3, R226, RZ ;  /* 0x000000e203a77223 */ /* 0x000fe200000100ff */
[----:B------:R-:W-:Y:S02]  /*08c0*/  HADD2.F32 R218, -RZ, R173.H1_H1 ;  /* 0x300000adffda7230 */ /* 0x000fe40000004100 */
[----:B------:R-:W-:Y:S01]  /*08d0*/  FADD.FTZ R172, -R177, R166 ;  /* 0x000000a6b1ac7221 */ /* 0x000fe20000010100 */
[----:B------:R-:W-:Y:S01]  /*08e0*/  FADD.FTZ R82, R82, R221 ;  /* 0x000000dd52527221 */ /* 0x000fe20000010000 */
[----:B------:R-:W-:Y:S01]  /*08f0*/  FMUL.FTZ R220, R183, R220 ;  /* 0x000000dcb7dc7220 */ /* 0x000fe20000410000 */
        /* <DEDUP_REMOVED lines=23> */
[----:B0-----:R-:W-:Y:S02]  /*0a70*/  HADD2.F32 R212, -RZ, R175.H1_H1 ;  /* 0x300000afffd47230 */ /* 0x001fe40000004100 */
        /* <DEDUP_REMOVED lines=18> */
.L_x_9737:
[----:B------:R-:W-:Y:S05]  /*0ba0*/  BSYNC B0 ;  /* 0x0000000000007941 */ /* 0x000fea0003800000 */
.L_x_9736:
        /* <DEDUP_REMOVED lines=20> */
[----:B0-----:R-:W-:Y:S01]  /*0cf0*/  FMUL.FTZ R11, R183, R164 ;  /* 0x000000a4b70b7220 */ /* 0x001fe20000410000 */
[----:B------:R-:W-:Y:S01]  /*0d00*/  FADD.FTZ R204, -R177, R167 ;  /* 0x000000a7b1cc7221 */ /* 0x000fe20000010100 */
[----:B------:R-:W-:Y:S01]  /*0d10*/  FMUL.FTZ R205, R183, R166 ;  /* 0x000000a6b7cd7220 */ /* 0x000fe20000410000 */
[C---:B---3--:R-:W-:Y:S01]  /*0d20*/  FADD.FTZ R12, -R177.reuse, R12 ;  /* 0x0000000cb10c7221 */ /* 0x048fe20000010100 */
[----:B------:R-:W-:Y:S01]  /*0d30*/  FADD.FTZ R8, -R177, R13 ;  /* 0x0000000db1087221 */ /* 0x000fe20000010100 */
[--C-:B----4-:R-:W-:Y:S02]  /*0d40*/  HADD2.F32 R165, -RZ, R168.reuse.H0_H0 ;  /* 0x200000a8ffa57230 */ /* 0x110fe40000004100 */
[----:B------:R-:W-:-:S03]  /*0d50*/  HADD2.F32 R206, -RZ, R168.H1_H1 ;  /* 0x300000a8ffce7230 */ /* 0x000fc60000004100 */
[----:B------:R-:W-:Y:S01]  /*0d60*/  FMUL.FTZ R210, R136, R165 ;  /* 0x000000a588d27220 */ /* 0x000fe20000410000 */
[--C-:B------:R-:W-:Y:S02]  /*0d70*/  HADD2.F32 R203, -RZ, R169.reuse.H0_H0 ;  /* 0x200000a9ffcb7230 */ /* 0x100fe40000004100 */
[----:B------:R-:W-:Y:S01]  /*0d80*/  FADD.FTZ R73, R73, R206 ;  /* 0x000000ce49497221 */ /* 0x000fe20000010000 */
[-C--:B------:R-:W-:Y:S01]  /*0d90*/  FFMA.FTZ R105, R208, R206.reuse, R105 ;  /* 0x000000ced0697223 */ /* 0x080fe20000010069 */
[----:B------:R-:W-:Y:S01]  /*0da0*/  FMUL.FTZ R206, R137, R206 ;  /* 0x000000ce89ce7220 */ /* 0x000fe20000410000 */
[----:B------:R-:W-:Y:S01]  /*0db0*/  FADD.FTZ R179, R179, R210 ;  /* 0x000000d2b3b37221 */ /* 0x000fe20000010000 */
[----:B------:R-:W-:Y:S01]  /*0dc0*/  FFMA.FTZ R13, R11, R210, R212 ;  /* 0x000000d20b0d7223 */ /* 0x000fe200000100d4 */
[----:B------:R-:W-:Y:S02]  /*0dd0*/  HADD2.F32 R202, -RZ, R169.H1_H1 ;  /* 0x300000a9ffca7230 */ /* 0x000fe40000004100 */
[----:B------:R-:W-:Y:S01]  /*0de0*/  FADD.FTZ R74, R74, R203 ;  /* 0x000000cb4a4a7221 */ /* 0x000fe20000010000 */
[----:B------:R-:W-:-:S02]  /*0df0*/  HADD2.F32 R167, -RZ, R170.H0_H0 ;  /* 0x200000aaffa77230 */ /* 0x000fc40000004100 */
[----:B------:R-:W-:Y:S01]  /*0e00*/  FMUL.FTZ R204, R183, R204 ;  /* 0x000000ccb7cc7220 */ /* 0x000fe20000410000 */
        /* <DEDUP_REMOVED lines=15> */
[----:B------:R-:W-:Y:S01]  /*0f00*/  FADD.FTZ R14, -R177, R14 ;  /* 0x0000000eb10e7221 */ /* 0x000fe20000010100 */
[----:B------:R-:W-:-:S02]  /*0f10*/  HADD2.F32 R170, -RZ, R170.H1_H1 ;  /* 0x300000aaffaa7230 */ /* 0x000fc40000004100 */
[----:B------:R-:W-:Y:S01]  /*0f20*/  FADD.FTZ R165, R165, R202 ;  /* 0x000000caa5a57221 */ /* 0x000fe20000010000 */
[----:B------:R-:W-:Y:S01]  /*0f30*/  FFMA.FTZ R10, R204, R202, R167 ;  /* 0x000000cacc0a7223 */ /* 0x000fe200000100a7 */
[----:B------:R-:W-:Y:S01]  /*0f40*/  FADD.FTZ R168, -R177, R15 ;  /* 0x0000000fb1a87221 */ /* 0x000fe20000010100 */
[----:B------:R-:W-:Y:S01]  /*0f50*/  FMUL.FTZ R15, R183, R14 ;  /* 0x0000000eb70f7220 */ /* 0x000fe20000410000 */
[--C-:B------:R-:W-:Y:S02]  /*0f60*/  HADD2.F32 R169, -RZ, R171.reuse.H0_H0 ;  /* 0x200000abffa97230 */ /* 0x100fe40000004100 */
[----:B------:R-:W-:Y:S01]  /*0f70*/  FADD.FTZ R14, R165, R6 ;  /* 0x00000006a50e7221 */ /* 0x000fe20000010000 */
[----:B------:R-:W-:Y:S01]  /*0f80*/  FMUL.FTZ R8, R183, R8 ;  /* 0x00000008b7087220 */ /* 0x000fe20000410000 */
[----:B------:R-:W-:Y:S01]  /*0f90*/  FMUL.FTZ R13, R133, R170 ;  /* 0x000000aa850d7220 */ /* 0x000fe20000410000 */
[----:B------:R-:W-:Y:S01]  /*0fa0*/  FFMA.FTZ R165, R201, R6, R10 ;  /* 0x00000006c9a57223 */ /* 0x000fe2000001000a */
[----:B------:R-:W-:-:S02]  /*0fb0*/  HADD2.F32 R172, -RZ, R171.H1_H1 ;  /* 0x300000abffac7230 */ /* 0x000fc40000004100 */
        /* <DEDUP_REMOVED lines=15> */
.L_x_9739:
[----:B------:R-:W-:Y:S05]  /*10b0*/  BSYNC B0 ;  /* 0x0000000000007941 */ /* 0x000fea0003800000 */
.L_x_9738:
        /* <DEDUP_REMOVED lines=19> */
[----:B---3--:R-:W-:-:S02]  /*11f0*/  FADD.FTZ R182, -R177, R18 ;  /* 0x00000012b1b67221 */ /* 0x008fc40000010100 */
[----:B-----5:R-:W-:Y:S01]  /*1200*/  FMUL.FTZ R9, R183, R20 ;  /* 0x00000014b7097220 */ /* 0x020fe20000410000 */
[C---:B------:R-:W-:Y:S01]  /*1210*/  FADD.FTZ R172, -R177.reuse, R23 ;  /* 0x00000017b1ac7221 */ /* 0x040fe20000010100 */
[C---:B------:R-:W-:Y:S01]  /*1220*/  FADD.FTZ R228, -R177.reuse, R19 ;  /* 0x00000013b1e47221 */ /* 0x040fe20000010100 */
[----:B------:R-:W-:Y:S01]  /*1230*/  FADD.FTZ R166, -R177, R17 ;  /* 0x00000011b1a67221 */ /* 0x000fe20000010100 */
[----:B------:R-:W-:Y:S01]  /*1240*/  FMUL.FTZ R17, R183, R170 ;  /* 0x000000aab7117220 */ /* 0x000fe20000410000 */
[--C-:B----4-:R-:W-:Y:S02]  /*1250*/  HADD2.F32 R21, -RZ, R24.reuse.H0_H0 ;  /* 0x20000018ff157230 */ /* 0x110fe40000004100 */
[----:B------:R-:W-:-:S03]  /*1260*/  HADD2.F32 R22, -RZ, R24.H1_H1 ;  /* 0x30000018ff167230 */ /* 0x000fc60000004100 */
[----:B------:R-:W-:Y:S01]  /*1270*/  FMUL.FTZ R18, R128, R21 ;  /* 0x0000001580127220 */ /* 0x000fe20000410000 */
[--C-:B------:R-:W-:Y:S02]  /*1280*/  HADD2.F32 R167, -RZ, R26.reuse.H0_H0 ;  /* 0x2000001affa77230 */ /* 0x100fe40000004100 */
[----:B------:R-:W-:Y:S02]  /*1290*/  HADD2.F32 R180, -RZ, R26.H1_H1 ;  /* 0x3000001affb47230 */ /* 0x000fe40000004100 */
[----:B------:R-:W-:Y:S01]  /*12a0*/  FADD.FTZ R26, -R177, R16 ;  /* 0x00000010b11a7221 */ /* 0x000fe20000010100 */
[--C-:B------:R-:W-:Y:S02]  /*12b0*/  HADD2.F32 R23, -RZ, R25.reuse.H0_H0 ;  /* 0x20000019ff177230 */ /* 0x100fe40000004100 */
[----:B------:R-:W-:Y:S01]  /*12c0*/  FMUL.FTZ R16, R183, R168 ;  /* 0x000000a8b7107220 */ /* 0x000fe20000410000 */
[----:B------:R-:W-:Y:S02]  /*12d0*/  HADD2.F32 R24, -RZ, R25.H1_H1 ;  /* 0x30000019ff187230 */ /* 0x000fe40000004100 */
[----:B------:R-:W-:Y:S01]  /*12e0*/  FMUL.FTZ R19, R129, R22 ;  /* 0x0000001681137220 */ /* 0x000fe20000410000 */
[----:B0-----:R-:W-:Y:S01]  /*12f0*/  FADD.FTZ R164, R179, R18 ;  /* 0x00000012b3a47221 */ /* 0x001fe20000010000 */
[----:B------:R-:W-:Y:S01]  /*1300*/  FFMA.FTZ R25, R9, R18, R212 ;  /* 0x0000001209197223 */ /* 0x000fe200000100d4 */
[----:B------:R-:W-:-:S02]  /*1310*/  HADD2.F32 R169, -RZ, R27.H0_H0 ;  /* 0x2000001bffa97230 */ /* 0x000fc40000004100 */
[----:B------:R-:W-:Y:S01]  /*1320*/  FADD.FTZ R65, R65, R22 ;  /* 0x0000001641417221 */ /* 0x000fe20000010000 */
[----:B------:R-:W-:Y:S02]  /*1330*/  HADD2.F32 R230, -RZ, R27.H1_H1 ;  /* 0x3000001bffe67230 */ /* 0x000fe40000004100 */
[----:B------:R-:W-:Y:S01]  /*1340*/  FFMA.FTZ R97, R16, R22, R97 ;  /* 0x0000001610617223 */ /* 0x000fe20000010061 */
        /* <DEDUP_REMOVED lines=38> */
[----:B------:R-:W-:-:S07]  /*15b0*/  FFMA.FTZ R212, R182, R181, R164 ;  /* 0x000000b5b6d47223 */ /* 0x000fce00000100a4 */
.L_x_9741:
[----:B------:R-:W-:Y:S05]  /*15c0*/  BSYNC B0 ;  /* 0x0000000000007941 */ /* 0x000fea0003800000 */
.L_x_9740:
        /* <DEDUP_REMOVED lines=20> */
[C---:B0-----:R-:W-:Y:S01]  /*1710*/  FMUL.FTZ R187, R183.reuse, R192 ;  /* 0x000000c0b7bb7220 */ /* 0x041fe20000410000 */
[----:B------:R-:W-:Y:S01]  /*1720*/  FMUL.FTZ R186, R183, R190 ;  /* 0x000000beb7ba7220 */ /* 0x000fe20000410000 */
[--C-:B---3--:R-:W-:Y:S02]  /*1730*/  HADD2.F32 R165, -RZ, R168.reuse.H0_H0 ;  /* 0x200000a8ffa57230 */ /* 0x108fe40000004100 */
        /* <DEDUP_REMOVED lines=17> */
[----:B----4-:R-:W-:Y:S01]  /*1850*/  FADD.FTZ R172, -R177, R172 ;  /* 0x000000acb1ac7221 */ /* 0x010fe20000010100 */
        /* <DEDUP_REMOVED lines=38> */
.L_x_9743:
[----:B------:R-:W-:Y:S05]  /*1ac0*/  BSYNC B0 ;  /* 0x0000000000007941 */ /* 0x000fea0003800000 */
.L_x_9742:
        /* <DEDUP_REMOVED lines=28> */
.L_x_9770:
        /* <DEDUP_REMOVED lines=103> */
.L_x_9746:
[----:B------:R-:W-:Y:S05]  /*2300*/  BSYNC B0 ;  /* 0x0000000000007941 */ /* 0x000fea0003800000 */
.L_x_9745:
        /* <DEDUP_REMOVED lines=66> */
.L_x_9748:
[----:B------:R-:W-:Y:S05]  /*2730*/  BSYNC B0 ;  /* 0x0000000000007941 */ /* 0x000fea0003800000 */
.L_x_9747:
        /* <DEDUP_REMOVED lines=66> */
.L_x_9750:
[----:B------:R-:W-:Y:S05]  /*2b60*/  BSYNC B0 ;  /* 0x0000000000007941 */ /* 0x000fea0003800000 */
.L_x_9749:
        /* <DEDUP_REMOVED lines=65> */
.L_x_9752:
[----:B------:R-:W-:Y:S05]  /*2f80*/  BSYNC B0 ;  /* 0x0000000000007941 */ /* 0x000fea0003800000 */
.L_x_9751:
[----:B------:R-:W-:Y:S02]  /*2f90*/  IADD3 R7, R7, UR16, RZ ;  /* 0x0000001007077c10 */ /* 0x000fe4000fffe0ff */
[----:B------:R-:W-:Y:S02]  /*2fa0*/  SEL R176, RZ, 0x1, P0 ;  /* 0x00000001ffb07807 */ /* 0x000fe40000000000 */
[----:B------:R-:W-:-:S13]  /*2fb0*/  ISETP.GE.AND P6, PT, R7, UR17, PT ;  /* 0x0000001107007c0c */ /* 0x000fda000bfc6270 */
[----:B------:R-:W-:Y:S05]  /*2fc0*/  @!P6 BRA `(.L_x_9753) ;  /* 0xffffffd40058e947 */ /* 0x000fea000383ffff */
.L_x_9735:
        /* <DEDUP_REMOVED lines=16> */
.L_x_9755:
[----:B------:R-:W-:Y:S05]  /*30d0*/  BSYNC B0 ;  /* 0x0000000000007941 */ /* 0x000fea0003800000 */
.L_x_9754:
        /* <DEDUP_REMOVED lines=11> */
.L_x_9757:
[----:B------:R-:W-:Y:S05]  /*3190*/  BSYNC B0 ;  /* 0x0000000000007941 */ /* 0x000fea0003800000 */
.L_x_9756:
        /* <DEDUP_REMOVED lines=11> */
.L_x_9759:
[----:B------:R-:W-:Y:S05]  /*3250*/  BSYNC B0 ;  /* 0x0000000000007941 */ /* 0x000fea0003800000 */
.L_x_9758:
        /* <DEDUP_REMOVED lines=10> */
.L_x_9744:
[----:B------:R-:W-:Y:S02]  /*3300*/  MOV R175, R179 ;  /* 0x000000b300af7202 */ /* 0x000fe40000000f00 */
[----:B------:R-:W-:Y:S02]  /*3310*/  MOV R176, 0x10 ;  /* 0x0000001000b07802 */ /* 0x000fe40000000f00 */
[----:B------:R-:W-:Y:S02]  /*3320*/  MOV R177, 0x1f ;  /* 0x0000001f00b17802 */ /* 0x000fe40000000f00 */
[----:B------:R-:W-:-:S07]  /*3330*/  MOV R174, 0xffffffff ;  /* 0xffffffff00ae7802 */ /* 0x000fce0000000f00 */
[----:B------:R-:W-:Y:S05]  /*3340*/  WARPSYNC.COLLECTIVE R174, `(.L_x_9760) ;  /* 0x00000000ae087348 */ /* 0x000fea0003c00000 */
[----:B------:R0:W1:Y:S02]  /*3350*/  SHFL.DOWN P6, R213, R175, R176, R177 ;  /* 0x080000b0afd57389 */ /* 0x00006400000c00b1 */
[----:B01----:R-:W-:Y:S01]  /*3360*/  ENDCOLLECTIVE ;  /* 0x000000000000791b */ /* 0x003fe20003800000 */
.L_x_9760:
[----:B------:R-:W-:Y:S02]  /*3370*/  MOV R175, R212 ;  /* 0x000000d400af7202 */ /* 0x000fe40000000f00 */
[----:B------:R-:W-:-:S07]  /*3380*/  MOV R166, R213 ;  /* 0x000000d500a67202 */ /* 0x000fce0000000f00 */
[----:B------:R-:W-:Y:S05]  /*3390*/  WARPSYNC.COLLECTIVE R174, `(.L_x_9761) ;  /* 0x00000000ae087348 */ /* 0x000fea0003c00000 */
[----:B------:R0:W1:Y:S02]  /*33a0*/  SHFL.DOWN P6, R213, R175, R176, R177 ;  /* 0x080000b0afd57389 */ /* 0x00006400000c00b1 */
[----:B01----:R-:W-:Y:S01]  /*33b0*/  ENDCOLLECTIVE ;  /* 0x000000000000791b */ /* 0x003fe20003800000 */
.L_x_9761:
[----:B------:R-:W-:-:S05]  /*33c0*/  FADD.FTZ R166, R166, R179 ;  /* 0x000000b3a6a67221 */ /* 0x000fca0000010000 */
[----:B------:R-:W-:Y:S02]  /*33d0*/  MOV R175, R166 ;  /* 0x000000a600af7202 */ /* 0x000fe40000000f00 */
[----:B------:R-:W-:Y:S02]  /*33e0*/  MOV R176, 0x8 ;  /* 0x0000000800b07802 */ /* 0x000fe40000000f00 */
[----:B------:R-:W-:-:S07]  /*33f0*/  MOV R167, R213 ;  /* 0x000000d500a77202 */ /* 0x000fce0000000f00 */
[----:B------:R-:W-:Y:S05]  /*3400*/  WARPSYNC.COLLECTIVE R174, `(.L_x_9762) ;  /* 0x00000000ae087348 */ /* 0x000fea0003c00000 */
[----:B------:R0:W1:Y:S02]  /*3410*/  SHFL.DOWN P6, R213, R175, R176, R177 ;  /* 0x080000b0afd57389 */ /* 0x00006400000c00b1 */
[----:B01----:R-:W-:Y:S01]  /*3420*/  ENDCOLLECTIVE ;  /* 0x000000000000791b */ /* 0x003fe20003800000 */
.L_x_9762:
[----:B------:R-:W-:-:S05]  /*3430*/  FADD.FTZ R167, R167, R212 ;  /* 0x000000d4a7a77221 */ /* 0x000fca0000010000 */
[----:B------:R-:W-:Y:S02]  /*3440*/  MOV R175, R167 ;  /* 0x000000a700af7202 */ /* 0x000fe40000000f00 */
[----:B------:R-:W-:-:S07]  /*3450*/  MOV R169, R213 ;  /* 0x000000d500a97202 */ /* 0x000fce0000000f00 */
[----:B------:R-:W-:Y:S05]  /*3460*/  WARPSYNC.COLLECTIVE R174, `(.L_x_9763) ;  /* 0x00000000ae087348 */ /* 0x000fea0003c00000 */
[----:B------:R0:W1:Y:S02]  /*3470*/  SHFL.DOWN P6, R213, R175, R176, R177 ;  /* 0x080000b0afd57389 */ /* 0x00006400000c00b1 */
[----:B01----:R-:W-:Y:S01]  /*3480*/  ENDCOLLECTIVE ;  /* 0x000000000000791b */ /* 0x003fe20003800000 */
.L_x_9763:
[----:B------:R-:W-:-:S05]  /*3490*/  FADD.FTZ R169, R166, R169 ;  /* 0x000000a9a6a97221 */ /* 0x000fca0000010000 */
[----:B------:R-:W-:Y:S02]  /*34a0*/  MOV R175, R169 ;  /* 0x000000a900af7202 */ /* 0x000fe40000000f00 */
[----:B------:R-:W-:Y:S02]  /*34b0*/  MOV R176, 0x4 ;  /* 0x0000000400b07802 */ /* 0x000fe40000000f00 */
[----:B------:R-:W-:-:S07]  /*34c0*/  MOV R168, R213 ;  /* 0x000000d500a87202 */ /* 0x000fce0000000f00 */
[----:B------:R-:W-:Y:S05]  /*34d0*/  WARPSYNC.COLLECTIVE R174, `(.L_x_9764) ;  /* 0x00000000ae087348 */ /* 0x000fea0003c00000 */
[----:B------:R0:W1:Y:S02]  /*34e0*/  SHFL.DOWN P6, R213, R175, R176, R177 ;  /* 0x080000b0afd57389 */ /* 0x00006400000c00b1 */
[----:B01----:R-:W-:Y:S01]  /*34f0*/  ENDCOLLECTIVE ;  /* 0x000000000000791b */ /* 0x003fe20003800000 */
.L_x_9764:
[----:B------:R-:W-:-:S05]  /*3500*/  FADD.FTZ R168, R167, R168 ;  /* 0x000000a8a7a87221 */ /* 0x000fca0000010000 */
[----:B------:R-:W-:Y:S02]  /*3510*/  MOV R175, R168 ;  /* 0x000000a800af7202 */ /* 0x000fe40000000f00 */
[----:B------:R-:W-:-:S07]  /*3520*/  MOV R170, R213 ;  /* 0x000000d500aa7202 */ /* 0x000fce0000000f00 */
[----:B------:R-:W-:Y:S05]  /*3530*/  WARPSYNC.COLLECTIVE R174, `(.L_x_9765) ;  /* 0x00000000ae087348 */ /* 0x000fea0003c00000 */
[----:B------:R0:W1:Y:S02]  /*3540*/  SHFL.DOWN P6, R213, R175, R176, R177 ;  /* 0x080000b0afd57389 */ /* 0x00006400000c00b1 */
[----:B01----:R-:W-:Y:S01]  /*3550*/  ENDCOLLECTIVE ;  /* 0x000000000000791b */ /* 0x003fe20003800000 */
.L_x_9765:
[----:B------:R-:W-:-:S05]  /*3560*/  FADD.FTZ R170, R169, R170 ;  /* 0x000000aaa9aa7221 */ /* 0x000fca0000010000 */
[----:B------:R-:W-:Y:S02]  /*3570*/  MOV R175, R170 ;  /* 0x000000aa00af7202 */ /* 0x000fe40000000f00 */
[----:B------:R-:W-:Y:S02]  /*3580*/  MOV R176, 0x2 ;  /* 0x0000000200b07802 */ /* 0x000fe40000000f00 */
[----:B------:R-:W-:-:S07]  /*3590*/  MOV R171, R213 ;  /* 0x000000d500ab7202 */ /* 0x000fce0000000f00 */
[----:B------:R-:W-:Y:S05]  /*35a0*/  WARPSYNC.COLLECTIVE R174, `(.L_x_9766) ;  /* 0x00000000ae087348 */ /* 0x000fea0003c00000 */
[----:B------:R0:W1:Y:S02]  /*35b0*/  SHFL.DOWN P6, R213, R175, R176, R177 ;  /* 0x080000b0afd57389 */ /* 0x00006400000c00b1 */
[----:B01----:R-:W-:Y:S01]  /*35c0*/  ENDCOLLECTIVE ;  /* 0x000000000000791b */ /* 0x003fe20003800000 */
.L_x_9766:
[----:B------:R-:W-:-:S05]  /*35d0*/  FADD.FTZ R171, R168, R171 ;  /* 0x000000aba8ab7221 */ /* 0x000fca0000010000 */
[----:B------:R-:W-:Y:S02]  /*35e0*/  MOV R175, R171 ;  /* 0x000000ab00af7202 */ /* 0x000fe40000000f00 */
[----:B------:R-:W-:-:S07]  /*35f0*/  MOV R173, R213 ;  /* 0x000000d500ad7202 */ /* 0x000fce0000000f00 */
[----:B------:R-:W-:Y:S05]  /*3600*/  WARPSYNC.COLLECTIVE R174, `(.L_x_9767) ;  /* 0x00000000ae087348 */ /* 0x000fea0003c00000 */
[----:B------:R0:W1:Y:S02]  /*3610*/  SHFL.DOWN P6, R213, R175, R176, R177 ;  /* 0x080000b0afd57389 */ /* 0x00006400000c00b1 */
[----:B01----:R-:W-:Y:S01]  /*3620*/  ENDCOLLECTIVE ;  /* 0x000000000000791b */ /* 0x003fe20003800000 */
.L_x_9767:
[----:B------:R-:W-:-:S05]  /*3630*/  FADD.FTZ R173, R170, R173 ;  /* 0x000000adaaad7221 */ /* 0x000fca0000010000 */
[----:B------:R-:W-:Y:S02]  /*3640*/  MOV R175, R173 ;  /* 0x000000ad00af7202 */ /* 0x000fe40000000f00 */
[----:B------:R-:W-:Y:S02]  /*3650*/  MOV R176, 0x1 ;  /* 0x0000000100b07802 */ /* 0x000fe40000000f00 */
[----:B------:R-:W-:-:S07]  /*3660*/  MOV R172, R213 ;  /* 0x000000d500ac7202 */ /* 0x000fce0000000f00 */
[----:B------:R-:W-:Y:S05]  /*3670*/  WARPSYNC.COLLECTIVE R174, `(.L_x_9768) ;  /* 0x00000000ae087348 */ /* 0x000fea0003c00000 */
[----:B------:R0:W1:Y:S02]  /*3680*/  SHFL.DOWN P6, R213, R175, R176, R177 ;  /* 0x080000b0afd57389 */ /* 0x00006400000c00b1 */
[----:B01----:R-:W-:Y:S01]  /*3690*/  ENDCOLLECTIVE ;  /* 0x000000000000791b */ /* 0x003fe20003800000 */
.L_x_9768:
[----:B------:R-:W-:-:S05]  /*36a0*/  FADD.FTZ R172, R171, R172 ;  /* 0x000000acabac7221 */ /* 0x000fca0000010000 */
[----:B------:R-:W-:Y:S02]  /*36b0*/  MOV R175, R172 ;  /* 0x000000ac00af7202 */ /* 0x000fe40000000f00 */
[----:B------:R-:W-:-:S07]  /*36c0*/  MOV R212, R213 ;  /* 0x000000d500d47202 */ /* 0x000fce0000000f00 */
[----:B------:R-:W-:Y:S05]  /*36d0*/  WARPSYNC.COLLECTIVE R174, `(.L_x_9769) ;  /* 0x00000000ae087348 */ /* 0x000fea0003c00000 */
[----:B------:R0:W1:Y:S02]  /*36e0*/  SHFL.DOWN P6, R213, R175, R176, R177 ;  /* 0x080000b0afd57389 */ /* 0x00006400000c00b1 */
[----:B01----:R-:W-:Y:S01]  /*36f0*/  ENDCOLLECTIVE ;  /* 0x000000000000791b */ /* 0x003fe20003800000 */
.L_x_9769:
[----:B------:R-:W-:Y:S05]  /*3700*/  BRA `(.L_x_9770) ;  /* 0xffffffe400607947 */ /* 0x000fea000383ffff */
.L_x_9771:
        /* <DEDUP_REMOVED lines=15> */
.L_x_14000:


//--------------------- .text._ZN10layer_norm13ln_bwd_kernelINS_13Kernel_traitsIf6__halffS2_fjLj8192ELj1ELj1ELj8ELj16ENS_18Kernel_traits_baseILj8192EfS2_fS2_fjLj256EEEEELb0ELb0ELb0ELb1EEEvNS_9BwdParamsE --------------------------
	.section	.text._ZN10layer_norm13ln_bwd_kernelINS_13Kernel_traitsIf6__halffS2_fjLj8192ELj1ELj1ELj8ELj16ENS_18Kernel_traits_baseILj8192EfS2_fS2_fjLj256EEEEELb0ELb0ELb0ELb1EEEvNS_9BwdParamsE,"ax",@progbits
	.align	128
        .global         _ZN10layer_norm13ln_bwd_kernelINS_13Kernel_traitsIf6__halffS2_fjLj8192ELj1ELj1ELj8ELj16ENS_18Kernel_traits_baseILj8192EfS2_fS2_fjLj256EEEEELb0ELb0ELb0ELb1EEEvNS_9BwdParamsE
        .type           _ZN10layer_norm13ln_bwd_kernelINS_13Kernel_traitsIf6__halffS2_fjLj8192ELj1ELj1ELj8ELj16ENS_18Kernel_traits_baseILj8192EfS2_fS2_fjLj256EEEEELb0ELb0ELb0ELb1EEEvNS_9BwdParamsE,@function
        .size           _ZN10layer_norm13ln_bwd_kernelINS_13Kernel_traitsIf6__halffS2_fjLj8192ELj1ELj1ELj8ELj16ENS_18Kernel_traits_baseILj8192EfS2_fS2_fjLj256EEEEELb0ELb0ELb0ELb1EEEvNS_9BwdParamsE,(.L_x_14001 - _ZN10layer_norm13ln_bwd_kernelINS_13Kernel_traitsIf6__halffS2_fjLj8192ELj1ELj1ELj8ELj16ENS_18Kernel_traits_baseILj8192EfS2_fS2_fjLj256EEEEELb0ELb0ELb0ELb1EEEvNS_9BwdParamsE)
        .other          _ZN10layer_norm13ln_bwd_kernelINS_13Kernel_traitsIf6__halffS2_fjLj8192ELj1ELj1ELj8ELj16ENS_18Kernel_traits_baseILj8192EfS2_fS2_fjLj256EEEEELb0ELb0ELb0ELb1EEEvNS_9BwdParamsE,@"STO_CUDA_ENTRY STV_DEFAULT"
_ZN10layer_norm13ln_bwd_kernelINS_13Kernel_traitsIf6__halffS2_fjLj8192ELj1ELj1ELj8ELj16ENS_18Kernel_traits_baseILj8192EfS2_fS2_fjLj256EEEEELb0ELb0ELb0ELb1EEEvNS_9BwdParamsE:
.text._ZN10layer_norm13ln_bwd_kernelINS_13Kernel_traitsIf6__halffS2_fjLj8192ELj1ELj1ELj8ELj16ENS_18Kernel_traits_baseILj8192EfS2_fS2_fjLj256EEEEELb0ELb0ELb0ELb1EEEvNS_9BwdParamsE:
        /* <DEDUP_REMOVED lines=46> */
.L_x_9772:
        /* <DEDUP_REMOVED lines=50> */
.L_x_9776:
[----:B0-----:R-:W0:Y:S01]  /*0600*/  LDC.64 R124, c[0x0][0x250] ;  /* 0x00009400ff7c7b82 */ /* 0x001e220000000a00 */
[----:B------:R-:W-:Y:S01]  /*0610*/  IMAD R108, R195, UR9, RZ ;  /* 0x00000009c36c7c24 */ /* 0x000fe2000f8e02ff */
[----:B------:R-:W-:-:S04]  /*0620*/  SHF.R.S32.HI R110, RZ, 0x1f, R195 ;  /* 0x0000001fff6e7819 */ /* 0x000fc800000114c3 */
[----:B------:R-:W-:Y:S02]  /*0630*/  SHF.R.S32.HI R109, RZ, 0x1f, R108 ;  /* 0x0000001fff6d7819 */ /* 0x000fe4000001146c */
[----:B------:R-:W1:Y:S02]  /*0640*/  @P0 LDC.64 R128, c[0x0][0x270] ;  /* 0x00009c00ff800b82 */ /* 0x000e640000000a00 */
[----:B------:R-:W-:Y:S02]  /*0650*/  LEA.HI R109, R109, R108, RZ, 0x3 ;  /* 0x0000006c6d6d7211 */ /* 0x000fe400078f18ff */
[----:B------:R-:W-:-:S04]  /*0660*/  LOP3.LUT R108, R0, 0xff, RZ, 0xc0, !PT ;  /* 0x000000ff006c7812 */ /* 0x000fc800078ec0ff */
[----:B------:R-:W2:Y:S01]  /*0670*/  LDC.64 R202, c[0x0][0x238] ;  /* 0x00008e00ffca7b82 */ /* 0x000ea20000000a00 */
[----:B------:R-:W-:-:S07]  /*0680*/  LEA.HI.SX32 R207, R109, R108, 0x1d ;  /* 0x0000006c6dcf7211 */ /* 0x000fce00078feaff */
[----:B------:R-:W3:Y:S01]  /*0690*/  LDC.64 R148, c[0x0][0x2b8] ;  /* 0x0000ae00ff947b82 */ /* 0x000ee20000000a00 */
[----:B0-----:R-:W-:-:S07]  /*06a0*/  IMAD.WIDE R124, R195, 0x4, R124 ;  /* 0x00000004c37c7825 */ /* 0x001fce00078e027c */
[----:B------:R-:W0:Y:S01]  /*06b0*/  LDC.64 R198, c[0x0][0x258] ;  /* 0x00009600ffc67b82 */ /* 0x000e220000000a00 */
[----:B-1----:R-:W-:Y:S01]  /*06c0*/  @P0 LEA R128, P1, R195, R128, 0x1 ;  /* 0x00000080c3800211 */ /* 0x002fe200078208ff */
[----:B------:R-:W4:Y:S01]  /*06d0*/  LDG.E R206, desc[UR6][R124.64] ;  /* 0x000000067cce7981 */ /* 0x000f22000c1e1900 */
[C---:B------:R-:W-:Y:S02]  /*06e0*/  IADD3 R205, R207.reuse, 0x100, RZ ;  /* 0x00000100cfcd7810 */ /* 0x040fe40007ffe0ff */
[C---:B------:R-:W-:Y:S02]  /*06f0*/  IADD3 R197, R207.reuse, 0x200, RZ ;  /* 0x00000200cfc57810 */ /* 0x040fe40007ffe0ff */
[C---:B------:R-:W-:Y:S01]  /*0700*/  IADD3 R201, R207.reuse, 0x300, RZ ;  /* 0x00000300cfc97810 */ /* 0x040fe20007ffe0ff */
[----:B--2---:R-:W-:Y:S01]  /*0710*/  IMAD.WIDE.U32 R140, R207, 0x20, R202 ;  /* 0x00000020cf8c7825 */ /* 0x004fe200078e00ca */
[----:B------:R-:W-:Y:S01]  /*0720*/  @P0 LEA.HI.X R129, R195, R129, R110, 0x1, P1 ;  /* 0x00000081c3810211 */ /* 0x000fe200008f0c6e */
[----:B------:R-:W1:Y:S02]  /*0730*/  LDC.64 R178, c[0x0][0x2c8] ;  /* 0x0000b200ffb27b82 */ /* 0x000e640000000a00 */
[----:B------:R-:W-:Y:S01]  /*0740*/  IMAD.WIDE.U32 R152, R205, 0x20, R202 ;  /* 0x00000020cd987825 */ /* 0x000fe200078e00ca */
[----:B------:R-:W2:Y:S03]  /*0750*/  LDG.E.128 R116, desc[UR6][R140.64+0x10] ;  /* 0x000010068c747981 */ /* 0x000ea6000c1e1d00 */
[----:B---3--:R-:W-:Y:S01]  /*0760*/  IMAD.WIDE.U32 R112, R207, 0x10, R148 ;  /* 0x00000010cf707825 */ /* 0x008fe200078e0094 */
[----:B------:R-:W3:Y:S03]  /*0770*/  @P0 LDG.E.U16 R204, desc[UR6][R128.64] ;  /* 0x0000000680cc0981 */ /* 0x000ee6000c1e1500 */
[--C-:B------:R-:W-:Y:S01]  /*0780*/  IMAD.WIDE.U32 R186, R197, 0x20, R202.reuse ;  /* 0x00000020c5ba7825 */ /* 0x100fe200078e00ca */
[----:B------:R-:W3:Y:S03]  /*0790*/  LDG.E.128 R108, desc[UR6][R140.64] ;  /* 0x000000068c6c7981 */ /* 0x000ee6000c1e1d00 */
[----:B------:R-:W-:Y:S01]  /*07a0*/  IMAD.WIDE.U32 R202, R201, 0x20, R202 ;  /* 0x00000020c9ca7825 */ /* 0x000fe200078e00ca */
[----:B------:R-:W3:Y:S03]  /*07b0*/  LDG.E.128 R112, desc[UR6][R112.64] ;  /* 0x0000000670707981 */ /* 0x000ee6000c1e1d00 */
[----:B0-----:R-:W-:Y:S01]  /*07c0*/  IMAD.WIDE R198, R195, 0x4, R198 ;  /* 0x00000004c3c67825 */ /* 0x001fe200078e02c6 */
[----:B------:R-:W3:Y:S03]  /*07d0*/  LDG.E.128 R120, desc[UR6][R152.64] ;  /* 0x0000000698787981 */ /* 0x000ee6000c1e1d00 */
[--C-:B------:R-:W-:Y:S01]  /*07e0*/  IMAD.WIDE.U32 R126, R205, 0x10, R148.reuse ;  /* 0x00000010cd7e7825 */ /* 0x100fe200078e0094 */
[----:B------:R-:W3:Y:S03]  /*07f0*/  LDG.E.128 R128, desc[UR6][R152.64+0x10] ;  /* 0x0000100698807981 */ /* 0x000ee6000c1e1d00 */
[--C-:B------:R-:W-:Y:S01]  /*0800*/  IMAD.WIDE.U32 R136, R197, 0x10, R148.reuse ;  /* 0x00000010c5887825 */ /* 0x100fe200078e0094 */
[----:B------:R-:W3:Y:S03]  /*0810*/  LDG.E.128 R132, desc[UR6][R186.64] ;  /* 0x00000006ba847981 */ /* 0x000ee6000c1e1d00 */
[----:B------:R-:W-:Y:S01]  /*0820*/  IMAD.WIDE.U32 R148, R201, 0x10, R148 ;  /* 0x00000010c9947825 */ /* 0x000fe200078e0094 */
[----:B------:R-:W3:Y:S04]  /*0830*/  LDG.E.128 R144, desc[UR6][R202.64] ;  /* 0x00000006ca907981 */ /* 0x000ee8000c1e1d00 */
        /* <DEDUP_REMOVED lines=15> */
[----:B-----5:R-:W5:Y:S01]  /*0930*/  @P1 LDG.E.128 R84, desc[UR6][R188.64] ;  /* 0x00000006bc541981 */ /* 0x020f62000c1e1d00 */
        /* <DEDUP_REMOVED lines=12> */
[----:B----4-:R-:W-:-:S05]  /*0a00*/  FSEL R202, R206, RZ, !P2 ;  /* 0x000000ffceca7208 */ /* 0x010fca0005000000 */
[C---:B--2---:R-:W-:Y:S01]  /*0a10*/  FADD.FTZ R188, -R202.reuse, R116 ;  /* 0x00000074cabc7221 */ /* 0x044fe20000010100 */
[C---:B------:R-:W-:Y:S01]  /*0a20*/  FADD.FTZ R116, -R202.reuse, R119 ;  /* 0x00000077ca747221 */ /* 0x040fe20000010100 */
[----:B---3--:R-:W-:Y:S02]  /*0a30*/  @P0 HADD2.F32 R198, -RZ, R204.H0_H0 ;  /* 0x200000ccffc60230 */ /* 0x008fe40000004100 */
[C---:B------:R-:W-:Y:S01]  /*0a40*/  FADD.FTZ R208, -R202.reuse, R108 ;  /* 0x0000006ccad07221 */ /* 0x040fe20000010100 */
[C---:B------:R-:W-:Y:S01]  /*0a50*/  FADD.FTZ R204, -R202.reuse, R109 ;  /* 0x0000006dcacc7221 */ /* 0x040fe20000010100 */
[--C-:B0-----:R-:W-:Y:S02]  /*0a60*/  HADD2.F32 R187, -RZ, R112.reuse.H0_H0 ;  /* 0x20000070ffbb7230 */ /* 0x101fe40000004100 */
        /* <DEDUP_REMOVED lines=270> */
.L_x_9787:
        /* <DEDUP_REMOVED lines=13> */
.L_x_9775:
        /* <DEDUP_REMOVED lines=55> */
[-C--:B------:R-:W-:Y:S01]  /*1f90*/  FFMA.FTZ R234, R234, R109.reuse, R122 ;  /* 0x0000006deaea7223 */ /* 0x080fe2000001007a */
        /* <DEDUP_REMOVED lines=100> */
[----:B------:R-:W4:Y:S01]  /*25e0*/  @P2 LDC.64 R128, c[0x0][0x308] ;  /* 0x0000c200ff802b82 */ /* 0x000f220000000a00 */
[----:B------:R-:W-:Y:S01]  /*25f0*/  FADD.FTZ R138, R138, -R223 ;  /* 0x800000df8a8a7221 */ /* 0x000fe20000010000 */
[C---:B------:R-:W-:Y:S01]  /*2600*/  FMUL.FTZ R149, R199.reuse, R134 ;  /* 0x00000086c7957220 */ /* 0x040fe20000410000 */
[C---:B------:R-:W-:Y:S01]  /*2610*/  FMUL.FTZ R179, R199.reuse, R132 ;  /* 0x00000084c7b37220 */ /* 0x040fe20000410000 */
[----:B------:R-:W-:Y:S01]  /*2620*/  FMUL.FTZ R148, R199, R228 ;  /* 0x000000e4c7947220 */ /* 0x000fe20000410000 */
[----:B------:R-:W-:Y:S01]  /*2630*/  F2FP.F16.F32.PACK_AB R109, R109, R110 ;  /* 0x0000006e6d6d723e */ /* 0x000fe200000000ff */
        /* <DEDUP_REMOVED lines=153> */
.L_x_9773:
        /* <DEDUP_REMOVED lines=27> */
.L_x_9774:
[----:B------:R-:W-:Y:S01]  /*3180*/  HFMA2.MMA R118, -RZ, RZ, 0, 9.5367431640625e-07 ;  /* 0x00000010ff767435 */ /* 0x000fe200000001ff */
[----:B------:R-:W-:Y:S02]  /*3190*/  MOV R119, R110 ;  /* 0x0000006e00777202 */ /* 0x000fe40000000f00 */
[----:B------:R-:W-:Y:S02]  /*31a0*/  MOV R121, 0x1f ;  /* 0x0000001f00797802 */ /* 0x000fe40000000f00 */
[----:B------:R-:W-:-:S07]  /*31b0*/  MOV R116, 0xffffffff ;  /* 0xffffffff00747802 */ /* 0x000fce0000000f00 */
[----:B-----5:R-:W-:Y:S05]  /*31c0*/  WARPSYNC.COLLECTIVE R116, `(.L_x_9777) ;  /* 0x0000000074087348 */ /* 0x020fea0003c00000 */
[----:B------:R0:W1:Y:S02]  /*31d0*/  SHFL.DOWN P3, R117, R119, R118, R121 ;  /* 0x0800007677757389 */ /* 0x0000640000060079 */
[----:B01---5:R-:W-:Y:S01]  /*31e0*/  ENDCOLLECTIVE ;  /* 0x000000000000791b */ /* 0x023fe20003800000 */
.L_x_9777:
[----:B------:R-:W-:Y:S02]  /*31f0*/  MOV R119, R108 ;  /* 0x0000006c00777202 */ /* 0x000fe40000000f00 */
[----:B------:R-:W-:-:S07]  /*3200*/  MOV R109, R117 ;  /* 0x00000075006d7202 */ /* 0x000fce0000000f00 */
[----:B------:R-:W-:Y:S05]  /*3210*/  WARPSYNC.COLLECTIVE R116, `(.L_x_9778) ;  /* 0x0000000074087348 */ /* 0x000fea0003c00000 */
[----:B------:R0:W1:Y:S02]  /*3220*/  SHFL.DOWN P3, R117, R119, R118, R121 ;  /* 0x0800007677757389 */ /* 0x0000640000060079 */
[----:B01----:R-:W-:Y:S01]  /*3230*/  ENDCOLLECTIVE ;  /* 0x000000000000791b */ /* 0x003fe20003800000 */
.L_x_9778:
[----:B------:R-:W-:Y:S01]  /*3240*/  FADD.FTZ R109, R110, R109 ;  /* 0x0000006d6e6d7221 */ /* 0x000fe20000010000 */
[----:B------:R-:W-:-:S04]  /*3250*/  HFMA2.MMA R118, -RZ, RZ, 0, 4.76837158203125e-07 ;  /* 0x00000008ff767435 */ /* 0x000fc800000001ff */
[----:B------:R-:W-:Y:S02]  /*3260*/  MOV R119, R109 ;  /* 0x0000006d00777202 */ /* 0x000fe40000000f00 */
[----:B------:R-:W-:-:S07]  /*3270*/  MOV R111, R117 ;  /* 0x00000075006f7202 */ /* 0x000fce0000000f00 */
[----:B------:R-:W-:Y:S05]  /*3280*/  WARPSYNC.COLLECTIVE R116, `(.L_x_9779) ;  /* 0x0000000074087348 */ /* 0x000fea0003c00000 */
[----:B------:R0:W1:Y:S02]  /*3290*/  SHFL.DOWN P3, R117, R119, R118, R121 ;  /* 0x0800007677757389 */ /* 0x0000640000060079 */
[----:B01----:R-:W-:Y:S01]  /*32a0*/  ENDCOLLECTIVE ;  /* 0x000000000000791b */ /* 0x003fe20003800000 */
.L_x_9779:
[----:B------:R-:W-:-:S05]  /*32b0*/  FADD.FTZ R111, R108, R111 ;  /* 0x0000006f6c6f7221 */ /* 0x000fca0000010000 */
[----:B------:R-:W-:Y:S02]  /*32c0*/  MOV R119, R111 ;  /* 0x0000006f00777202 */ /* 0x000fe40000000f00 */
[----:B------:R-:W-:-:S07]  /*32d0*/  MOV R112, R117 ;  /* 0x0000007500707202 */ /* 0x000fce0000000f00 */
[----:B------:R-:W-:Y:S05]  /*32e0*/  WARPSYNC.COLLECTIVE R116, `(.L_x_9780) ;  /* 0x0000000074087348 */ /* 0x000fea0003c00000 */
[----:B------:R0:W1:Y:S02]  /*32f0*/  SHFL.DOWN P3, R117, R119, R118, R121 ;  /* 0x0800007677757389 */ /* 0x0000640000060079 */
[----:B01----:R-:W-:Y:S01]  /*3300*/  ENDCOLLECTIVE ;  /* 0x000000000000791b */ /* 0x003fe20003800000 */
.L_x_9780:
[----:B------:R-:W-:Y:S01]  /*3310*/  FADD.FTZ R112, R109, R112 ;  /* 0x000000706d707221 */ /* 0x000fe20000010000 */
[----:B------:R-:W-:-:S04]  /*3320*/  HFMA2.MMA R118, -RZ, RZ, 0, 2.384185791015625e-07 ;  /* 0x00000004ff767435 */ /* 0x000fc800000001ff */
[----:B------:R-:W-:Y:S02]  /*3330*/  MOV R119, R112 ;  /* 0x0000007000777202 */ /* 0x000fe40000000f00 */
[----:B------:R-:W-:-:S07]  /*3340*/  MOV R114, R117 ;  /* 0x0000007500727202 */ /* 0x000fce0000000f00 */
[----:B------:R-:W-:Y:S05]  /*3350*/  WARPSYNC.COLLECTIVE R116, `(.L_x_9781) ;  /* 0x0000000074087348 */ /* 0x000fea0003c00000 */
[----:B------:R0:W1:Y:S02]  /*3360*/  SHFL.DOWN P3, R117, R119, R118, R121 ;  /* 0x0800007677757389 */ /* 0x0000640000060079 */
[----:B01----:R-:W-:Y:S01]  /*3370*/  ENDCOLLECTIVE ;  /* 0x000000000000791b */ /* 0x003fe20003800000 */
.L_x_9781:
[----:B------:R-:W-:-:S05]  /*3380*/  FADD.FTZ R114, R111, R114 ;  /* 0x000000726f727221 */ /* 0x000fca0000010000 */
[----:B------:R-:W-:Y:S02]  /*3390*/  MOV R119, R114 ;  /* 0x0000007200777202 */ /* 0x000fe40000000f00 */
[----:B------:R-:W-:-:S07]  /*33a0*/  MOV R113, R117 ;  /* 0x0000007500717202 */ /* 0x000fce0000000f00 */
[----:B------:R-:W-:Y:S05]  /*33b0*/  WARPSYNC.COLLECTIVE R116, `(.L_x_9782) ;  /* 0x0000000074087348 */ /* 0x000fea0003c00000 */
[----:B------:R0:W1:Y:S02]  /*33c0*/  SHFL.DOWN P3, R117, R119, R118, R121 ;  /* 0x0800007677757389 */ /* 0x0000640000060079 */
[----:B01----:R-:W-:Y:S01]  /*33d0*/  ENDCOLLECTIVE ;  /* 0x000000000000791b */ /* 0x003fe20003800000 */
.L_x_9782:
[----:B------:R-:W-:Y:S01]  /*33e0*/  FADD.FTZ R113, R112, R113 ;  /* 0x0000007170717221 */ /* 0x000fe20000010000 */
[----:B------:R-:W-:-:S04]  /*33f0*/  HFMA2.MMA R118, -RZ, RZ, 0, 1.1920928955078125e-07 ;  /* 0x00000002ff767435 */ /* 0x000fc800000001ff */
[----:B------:R-:W-:Y:S02]  /*3400*/  MOV R119, R113 ;  /* 0x0000007100777202 */ /* 0x000fe40000000f00 */
[----:B------:R-:W-:-:S07]  /*3410*/  MOV R115, R117 ;  /* 0x0000007500737202 */ /* 0x000fce0000000f00 */
[----:B------:R-:W-:Y:S05]  /*3420*/  WARPSYNC.COLLECTIVE R116, `(.L_x_9783) ;  /* 0x0000000074087348 */ /* 0x000fea0003c00000 */
[----:B------:R0:W1:Y:S02]  /*3430*/  SHFL.DOWN P3, R117, R119, R118, R121 ;  /* 0x0800007677757389 */ /* 0x0000640000060079 */
[----:B01----:R-:W-:Y:S01]  /*3440*/  ENDCOLLECTIVE ;  /* 0x000000000000791b */ /* 0x003fe20003800000 */
.L_x_9783:
[----:B------:R-:W-:-:S05]  /*3450*/  FADD.FTZ R115, R114, R115 ;  /* 0x0000007372737221 */ /* 0x000fca0000010000 */
[----:B------:R-:W-:Y:S02]  /*3460*/  MOV R119, R115 ;  /* 0x0000007300777202 */ /* 0x000fe40000000f00 */
[----:B------:R-:W-:-:S07]  /*3470*/  MOV R108, R117 ;  /* 0x00000075006c7202 */ /* 0x000fce0000000f00 */
[----:B------:R-:W-:Y:S05]  /*3480*/  WARPSYNC.COLLECTIVE R116, `(.L_x_9784) ;  /* 0x0000000074087348 */ /* 0x000fea0003c00000 */
[----:B------:R0:W1:Y:S02]  /*3490*/  SHFL.DOWN P3, R117, R119, R118, R121 ;  /* 0x0800007677757389 */ /* 0x0000640000060079 */
[----:B01----:R-:W-:Y:S01]  /*34a0*/  ENDCOLLECTIVE ;  /* 0x000000000000791b */ /* 0x003fe20003800000 */
.L_x_9784:
[----:B------:R-:W-:Y:S01]  /*34b0*/  FADD.FTZ R108, R113, R108 ;  /* 0x0000006c716c7221 */ /* 0x000fe20000010000 */
[----:B------:R-:W-:-:S04]  /*34c0*/  HFMA2.MMA R118, -RZ, RZ, 0, 5.9604644775390625e-08 ;  /* 0x00000001ff767435 */ /* 0x000fc800000001ff */
[----:B------:R-:W-:Y:S02]  /*34d0*/  MOV R119, R108 ;  /* 0x0000006c00777202 */ /* 0x000fe40000000f00 */
[----:B------:R-:W-:-:S07]  /*34e0*/  MOV R110, R117 ;  /* 0x00000075006e7202 */ /* 0x000fce0000000f00 */
[----:B------:R-:W-:Y:S05]  /*34f0*/  WARPSYNC.COLLECTIVE R116, `(.L_x_9785) ;  /* 0x0000000074087348 */ /* 0x000fea0003c00000 */
[----:B------:R0:W1:Y:S02]  /*3500*/  SHFL.DOWN P3, R117, R119, R118, R121 ;  /* 0x0800007677757389 */ /* 0x0000640000060079 */
[----:B01----:R-:W-:Y:S01]  /*3510*/  ENDCOLLECTIVE ;  /* 0x000000000000791b */ /* 0x003fe20003800000 */
.L_x_9785:
[----:B------:R-:W-:-:S05]  /*3520*/  FADD.FTZ R110, R115, R110 ;  /* 0x0000006e736e7221 */ /* 0x000fca0000010000 */
[----:B------:R-:W-:Y:S02]  /*3530*/  MOV R119, R110 ;  /* 0x0000006e00777202 */ /* 0x000fe40000000f00 */
[----:B------:R-:W-:-:S07]  /*3540*/  MOV R109, R117 ;  /* 0x00000075006d7202 */ /* 0x000fce0000000f00 */
[----:B------:R-:W-:Y:S05]  /*3550*/  WARPSYNC.COLLECTIVE R116, `(.L_x_9786) ;  /* 0x0000000074087348 */ /* 0x000fea0003c00000 */
[----:B------:R0:W1:Y:S02]  /*3560*/  SHFL.DOWN P3, R117, R119, R118, R121 ;  /* 0x0800007677757389 */ /* 0x0000640000060079 */
[----:B01----:R-:W-:Y:S01]  /*3570*/  ENDCOLLECTIVE ;  /* 0x000000000000791b */ /* 0x003fe20003800000 */
.L_x_9786:
[----:B------:R-:W-:Y:S01]  /*3580*/  MOV R111, R117 ;  /* 0x00000075006f7202 */ /* 0x000fe20000000f00 */
[----:B------:R-:W-:Y:S06]  /*3590*/  BRA `(.L_x_9787) ;  /* 0xffffffe4006c7947 */ /* 0x000fec000383ffff */
.L_x_9788:
        /* <DEDUP_REMOVED lines=14> */
.L_x_14001:


//--------------------- .text._ZN10layer_norm13ln_bwd_kernelINS_13Kernel_traitsIf6__halffS2_fjLj8192ELj1ELj1ELj8ELj16ENS_18Kernel_traits_baseILj8192EfS2_fS2_fjLj256EEEEELb0ELb0ELb1ELb0EEEvNS_9BwdParamsE --------------------------
	.section	.text._ZN10layer_norm13ln_bwd_kernelINS_13Kernel_traitsIf6__halffS2_fjLj8192ELj1ELj1ELj8ELj16ENS_18Kernel_traits_baseILj8192EfS2_fS2_fjLj256EEEEELb0ELb0ELb1ELb0EEEvNS_9BwdParamsE,"ax",@progbits
	.align	128
        .global         _ZN10layer_norm13ln_bwd_kernelINS_13Kernel_traitsIf6__halffS2_fjLj8192ELj1ELj1ELj8ELj16ENS_18Kernel_traits_baseILj8192EfS2_fS2_fjLj256EEEEELb0ELb0ELb1ELb0EEEvNS_9BwdParamsE
        .type           _ZN10layer_norm13ln_bwd_kernelINS_13Kernel_traitsIf6__halffS2_fjLj8192ELj1ELj1ELj8ELj16ENS_18Kernel_traits_baseILj8192EfS2_fS2_fjLj256EEEEELb0ELb0ELb1ELb0EEEvNS_9BwdParamsE,@function
        .size           _ZN10layer_norm13ln_bwd_kernelINS_13Kernel_traitsIf6__halffS2_fjLj8192ELj1ELj1ELj8ELj16ENS_18Kernel_traits_baseILj8192EfS2_fS2_fjLj256EEEEELb0ELb0ELb1ELb0EEEvNS_9BwdParamsE,(.L_x_14002 - _ZN10layer_norm13ln_bwd_kernelINS_13Kernel_traitsIf6__halffS2_fjLj8192ELj1ELj1ELj8ELj16ENS_18Kernel_traits_baseILj8192EfS2_fS2_fjLj256EEEEELb0ELb0ELb1ELb0EEEvNS_9BwdParamsE)
        .other          _ZN10layer_norm13ln_bwd_kernelINS_13Kernel_traitsIf6__halffS2_fjLj8192ELj1ELj1ELj8ELj16ENS_18Kernel_traits_baseILj8192EfS2_fS2_fjLj256EEEEELb0ELb0ELb1ELb0EEEvNS_9BwdParamsE,@"STO_CUDA_ENTRY STV_DEFAULT"
_ZN10layer_norm13ln_bwd_kernelINS_13Kernel_traitsIf6__halffS2_fjLj8192ELj1ELj1ELj8ELj16ENS_18Kernel_traits_baseILj8192EfS2_fS2_fjLj256EEEEELb0ELb0ELb1ELb0EEEvNS_9BwdParamsE:
.text._ZN10layer_norm13ln_bwd_kernelINS_13Kernel_traitsIf6__halffS2_fjLj8192ELj1ELj1ELj8ELj16ENS_18Kernel_traits_baseILj8192EfS2_fS2_fjLj256EEEEELb0ELb0ELb1ELb0EEEvNS_9BwdParamsE:
        /* <DEDUP_REMOVED lines=84> */
.L_x_9881:
        /* <DEDUP_REMOVED lines=28> */
.L_x_9794:
[----:B------:R-:W-:-:S07]  /*0700*/  IADD3 R167, R2, 0x100, RZ ;  /* 0x0000010002a77810 */ /* 0x000fce0007ffe0ff */
.L_x_9793:
[----:B------:R-:W-:Y:S05]  /*0710*/  BSYNC B1 ;  /* 0x0000000000017941 */ /* 0x000fea0003800000 */
.L_x_9792:
        /* <DEDUP_REMOVED lines=8> */
.L_x_9797:
[----:B------:R-:W-:-:S07]  /*07a0*/  IADD3 R167, R167, 0x100, RZ ;  /* 0x00000100a7a77810 */ /* 0x000fce0007ffe0ff */
.L_x_9796:
[----:B------:R-:W-:Y:S05]  /*07b0*/  BSYNC B1 ;  /* 0x0000000000017941 */ /* 0x000fea0003800000 */
.L_x_9795:
        /* <DEDUP_REMOVED lines=8> */
.L_x_9800:
[----:B------:R-:W-:-:S07]  /*0840*/  IADD3 R167, R167, 0x100, RZ ;  /* 0x00000100a7a77810 */ /* 0x000fce0007ffe0ff */
.L_x_9799:
[----:B------:R-:W-:Y:S05]  /*0850*/  BSYNC B1 ;  /* 0x0000000000017941 */ /* 0x000fea0003800000 */
.L_x_9798:
        /* <DEDUP_REMOVED lines=8> */
.L_x_9791:
[----:B------:R-:W1:Y:S02]  /*08e0*/  LDC.64 R164, c[0x0][0x250] ;  /* 0x00009400ffa47b82 */ /* 0x000e640000000a00 */
        /* <DEDUP_REMOVED lines=23> */
[----:B------:R0:W5:Y:S04]  /*0a60*/  @P4 LDG.E.128 R52, desc[UR4][R238.64] ;  /* 0x00000004ee344981 */ /* 0x000168000c1e1d00 */
[----:B------:R0:W5:Y:S01]  /*0a70*/  @P4 LDG.E.128 R48, desc[UR4][R238.64+0x10] ;  /* 0x00001004ee304981 */ /* 0x000162000c1e1d00 */
[----:B------:R-:W-:Y:S02]  /*0a80*/  IADD3 R178, R2, 0x100, RZ ;  /* 0x0000010002b27810 */ /* 0x000fe40007ffe0ff */
[----:B------:R-:W-:Y:S01]  /*0a90*/  IADD3 R179, R179, 0x100, RZ ;  /* 0x00000100b3b37810 */ /* 0x000fe20007ffe0ff */
        /* <DEDUP_REMOVED lines=9> */
[----:B------:R-:W-:-:S02]  /*0b30*/  HADD2.F32 R225, -RZ, R169.H0_H0 ;  /* 0x200000a9ffe17230 */ /* 0x000fc40000004100 */
[C---:B------:R-:W-:Y:S01]  /*0b40*/  FADD.FTZ R226, -R176.reuse, R167 ;  /* 0x000000a7b0e27221 */ /* 0x040fe20000010100 */
[C---:B------:R-:W-:Y:S01]  /*0b50*/  FMUL.FTZ R227, R3.reuse, R166 ;  /* 0x000000a603e37220 */ /* 0x040fe20000410000 */
[----:B------:R-:W-:Y:S01]  /*0b60*/  FMUL.FTZ R230, R3, R230 ;  /* 0x000000e603e67220 */ /* 0x000fe20000410000 */
[----:B------:R-:W-:Y:S01]  /*0b70*/  FMUL.FTZ R228, R149, R168 ;  /* 0x000000a895e47220 */ /* 0x000fe20000410000 */
[----:B------:R-:W-:Y:S01]  /*0b80*/  FADD.FTZ R165, RZ, R229 ;  /* 0x000000e5ffa57221 */ /* 0x000fe20000010000 */
[----:B------:R-:W-:Y:S01]  /*0b90*/  FFMA.FTZ R167, R231, R229, RZ ;  /* 0x000000e5e7a77223 */ /* 0x000fe200000100ff */
        /* <DEDUP_REMOVED lines=48> */
.L_x_9803:
[----:B------:R-:W-:Y:S05]  /*0ea0*/  BSYNC B1 ;  /* 0x0000000000017941 */ /* 0x000fea0003800000 */
.L_x_9802:
        /* <DEDUP_REMOVED lines=19> */
[C---:B-----5:R-:W-:Y:S01]  /*0fe0*/  FMUL.FTZ R215, R3.reuse, R164 ;  /* 0x000000a403d77220 */ /* 0x060fe20000410000 */
[--C-:B----4-:R-:W-:Y:S02]  /*0ff0*/  HADD2.F32 R211, -RZ, R168.reuse.H0_H0 ;  /* 0x200000a8ffd37230 */ /* 0x110fe40000004100 */
[----:B------:R-:W-:Y:S01]  /*1000*/  FMUL.FTZ R209, R3, R166 ;  /* 0x000000a603d17220 */ /* 0x000fe20000410000 */
[--C-:B------:R-:W-:Y:S02]  /*1010*/  HADD2.F32 R165, -RZ, R169.reuse.H0_H0 ;  /* 0x200000a9ffa57230 */ /* 0x100fe40000004100 */
[----:B------:R-:W-:Y:S02]  /*1020*/  HADD2.F32 R168, -RZ, R168.H1_H1 ;  /* 0x300000a8ffa87230 */ /* 0x000fe40000004100 */
[----:B------:R-:W-:Y:S01]  /*1030*/  FADD.FTZ R76, R76, R211 ;  /* 0x000000d34c4c7221 */ /* 0x000fe20000010000 */
[-C--:B------:R-:W-:Y:S01]  /*1040*/  FFMA.FTZ R108, R215, R211.reuse, R108 ;  /* 0x000000d3d76c7223 */ /* 0x080fe2000001006c */
[----:B------:R-:W-:Y:S01]  /*1050*/  FMUL.FTZ R211, R140, R211 ;  /* 0x000000d38cd37220 */ /* 0x000fe20000410000 */
[----:B------:R-:W-:Y:S01]  /*1060*/  FADD.FTZ R78, R78, R165 ;  /* 0x000000a54e4e7221 */ /* 0x000fe20000010000 */
[-C--:B------:R-:W-:Y:S01]  /*1070*/  FFMA.FTZ R110, R209, R165.reuse, R110 ;  /* 0x000000a5d16e7223 */ /* 0x080fe2000001006e */
[----:B------:R-:W-:Y:S01]  /*1080*/  FMUL.FTZ R206, R142, R165 ;  /* 0x000000a58ece7220 */ /* 0x000fe20000410000 */
[----:B------:R-:W-:Y:S01]  /*1090*/  FADD.FTZ R208, -R176, R167 ;  /* 0x000000a7b0d07221 */ /* 0x000fe20000010100 */
[----:B------:R-:W-:Y:S01]  /*10a0*/  FMUL.FTZ R210, R141, R168 ;  /* 0x000000a88dd27220 */ /* 0x000fe20000410000 */
[----:B------:R-:W-:Y:S01]  /*10b0*/  FADD.FTZ R165, R234, R211 ;  /* 0x000000d3eaa57221 */ /* 0x000fe20000010000 */
[----:B------:R-:W-:Y:S01]  /*10c0*/  FMUL.FTZ R214, R3, R214 ;  /* 0x000000d603d67220 */ /* 0x000fe20000410000 */
[----:B------:R-:W-:Y:S01]  /*10d0*/  FFMA.FTZ R167, R215, R211, R212 ;  /* 0x000000d3d7a77223 */ /* 0x000fe200000100d4 */
[----:B0-----:R-:W-:-:S02]  /*10e0*/  HADD2.F32 R200, -RZ, R169.H1_H1 ;  /* 0x300000a9ffc87230 */ /* 0x001fc40000004100 */
[----:B---3--:R-:W-:Y:S01]  /*10f0*/  FADD.FTZ R172, -R176, R172 ;  /* 0x000000acb0ac7221 */ /* 0x008fe20000010100 */
[----:B------:R-:W-:Y:S01]  /*1100*/  FADD.FTZ R165, R165, R210 ;  /* 0x000000d2a5a57221 */ /* 0x000fe20000010000 */
[----:B------:R-:W-:Y:S01]  /*1110*/  FFMA.FTZ R164, R214, R210, R167 ;  /* 0x000000d2d6a47223 */ /* 0x000fe200000100a7 */
[--C-:B------:R-:W-:Y:S02]  /*1120*/  HADD2.F32 R203, -RZ, R170.reuse.H0_H0 ;  /* 0x200000aaffcb7230 */ /* 0x100fe40000004100 */
[----:B------:R-:W-:Y:S01]  /*1130*/  FMUL.FTZ R207, R3, R172 ;  /* 0x000000ac03cf7220 */ /* 0x000fe20000410000 */
[----:B------:R-:W-:Y:S01]  /*1140*/  FADD.FTZ R166, R165, R206 ;  /* 0x000000cea5a67221 */ /* 0x000fe20000010000 */
[----:B------:R-:W-:Y:S01]  /*1150*/  FMUL.FTZ R208, R3, R208 ;  /* 0x000000d003d07220 */ /* 0x000fe20000410000 */
[----:B------:R-:W-:Y:S01]  /*1160*/  FMUL.FTZ R205, R143, R200 ;  /* 0x000000c88fcd7220 */ /* 0x000fe20000410000 */
        /* <DEDUP_REMOVED lines=36> */
.L_x_9805:
[----:B------:R-:W-:Y:S05]  /*13b0*/  BSYNC B1 ;  /* 0x0000000000017941 */ /* 0x000fea0003800000 */
.L_x_9804:
        /* <DEDUP_REMOVED lines=23> */
[----:B------:R-:W-:Y:S01]  /*1530*/  FADD.FTZ R194, -R176, R167 ;  /* 0x000000a7b0c27221 */ /* 0x000fe20000010100 */
[----:B------:R-:W-:Y:S02]  /*1540*/  HADD2.F32 R168, -RZ, R168.H1_H1 ;  /* 0x300000a8ffa87230 */ /* 0x000fe40000004100 */
[----:B------:R-:W-:Y:S01]  /*1550*/  FADD.FTZ R68, R68, R193 ;  /* 0x000000c144447221 */ /* 0x000fe20000010000 */
[-C--:B------:R-:W-:Y:S01]  /*1560*/  FFMA.FTZ R100, R197, R193.reuse, R100 ;  /* 0x000000c1c5647223 */ /* 0x080fe20000010064 */
[----:B------:R-:W-:Y:S01]  /*1570*/  FMUL.FTZ R193, R132, R193 ;  /* 0x000000c184c17220 */ /* 0x000fe20000410000 */
[----:B------:R-:W-:-:S02]  /*1580*/  HADD2.F32 R164, -RZ, R169.H1_H1 ;  /* 0x300000a9ffa47230 */ /* 0x000fc40000004100 */
[----:B------:R-:W-:Y:S01]  /*1590*/  FADD.FTZ R70, R70, R165 ;  /* 0x000000a546467221 */ /* 0x000fe20000010000 */
[-C--:B------:R-:W-:Y:S01]  /*15a0*/  FFMA.FTZ R102, R195, R165.reuse, R102 ;  /* 0x000000a5c3667223 */ /* 0x080fe20000010066 */
[----:B------:R-:W-:Y:S01]  /*15b0*/  FMUL.FTZ R190, R134, R165 ;  /* 0x000000a586be7220 */ /* 0x000fe20000410000 */
[----:B------:R-:W-:Y:S01]  /*15c0*/  FMUL.FTZ R194, R3, R194 ;  /* 0x000000c203c27220 */ /* 0x000fe20000410000 */
[----:B------:R-:W-:Y:S01]  /*15d0*/  FMUL.FTZ R192, R133, R168 ;  /* 0x000000a885c07220 */ /* 0x000fe20000410000 */
[----:B------:R-:W-:Y:S01]  /*15e0*/  FADD.FTZ R165, R234, R193 ;  /* 0x000000c1eaa57221 */ /* 0x000fe20000010000 */
[----:B------:R-:W-:Y:S01]  /*15f0*/  FMUL.FTZ R196, R3, R196 ;  /* 0x000000c403c47220 */ /* 0x000fe20000410000 */
[----:B------:R-:W-:Y:S01]  /*1600*/  FFMA.FTZ R167, R197, R193, R212 ;  /* 0x000000c1c5a77223 */ /* 0x000fe200000100d4 */
        /* <DEDUP_REMOVED lines=43> */
.L_x_9807:
[----:B------:R-:W-:Y:S05]  /*18c0*/  BSYNC B1 ;  /* 0x0000000000017941 */ /* 0x000fea0003800000 */
.L_x_9806:
[----:B------:R-:W-:-:S13]  /*18d0*/  ISETP.NE.AND P4, PT, R9, RZ, PT ;  /* 0x000000ff0900720c */ /* 0x000fda0003f85270 */
        /* <DEDUP_REMOVED lines=15> */
[C---:B------:R-:W-:Y:S01]  /*19d0*/  FADD.FTZ R14, -R176.reuse, R14 ;  /* 0x0000000eb00e7221 */ /* 0x040fe20000010100 */
[C---:B------:R-:W-:Y:S01]  /*19e0*/  FADD.FTZ R166, -R176.reuse, R15 ;  /* 0x0000000fb0a67221 */ /* 0x040fe20000010100 */
[C---:B---3--:R-:W-:Y:S01]  /*19f0*/  FADD.FTZ R168, -R176.reuse, R20 ;  /* 0x00000014b0a87221 */ /* 0x048fe20000010100 */
[C---:B------:R-:W-:Y:S01]  /*1a00*/  FADD.FTZ R170, -R176.reuse, R21 ;  /* 0x00000015b0aa7221 */ /* 0x040fe20000010100 */
[----:B------:R-:W-:Y:S01]  /*1a10*/  FADD.FTZ R174, -R176, R22 ;  /* 0x00000016b0ae7221 */ /* 0x000fe20000010100 */
[----:B----4-:R-:W-:-:S02]  /*1a20*/  HADD2.F32 R13, -RZ, R16.H0_H0 ;  /* 0x20000010ff0d7230 */ /* 0x010fc40000004100 */
[----:B------:R-:W-:Y:S01]  /*1a30*/  FADD.FTZ R176, -R176, R23 ;  /* 0x00000017b0b07221 */ /* 0x000fe20000010100 */
[--C-:B------:R-:W-:Y:S02]  /*1a40*/  HADD2.F32 R11, -RZ, R17.reuse.H0_H0 ;  /* 0x20000011ff0b7230 */ /* 0x100fe40000004100 */
[C---:B-----5:R-:W-:Y:S01]  /*1a50*/  FMUL.FTZ R181, R3.reuse, R12 ;  /* 0x0000000c03b57220 */ /* 0x060fe20000410000 */
[----:B------:R-:W-:Y:S02]  /*1a60*/  HADD2.F32 R16, -RZ, R16.H1_H1 ;  /* 0x30000010ff107230 */ /* 0x000fe40000004100 */
[C---:B------:R-:W-:Y:S01]  /*1a70*/  FMUL.FTZ R23, R3.reuse, R14 ;  /* 0x0000000e03177220 */ /* 0x040fe20000410000 */
[----:B------:R-:W-:Y:S01]  /*1a80*/  FMUL.FTZ R21, R124, R13 ;  /* 0x0000000d7c157220 */ /* 0x000fe20000410000 */
[----:B------:R-:W-:Y:S02]  /*1a90*/  HADD2.F32 R10, -RZ, R17.H1_H1 ;  /* 0x30000011ff0a7230 */ /* 0x000fe40000004100 */
[----:B------:R-:W-:Y:S01]  /*1aa0*/  FMUL.FTZ R22, R3, R166 ;  /* 0x000000a603167220 */ /* 0x000fe20000410000 */
[----:B------:R-:W-:-:S02]  /*1ab0*/  HADD2.F32 R167, -RZ, R19.H0_H0 ;  /* 0x20000013ffa77230 */ /* 0x000fc40000004100 */
[----:B------:R-:W-:Y:S01]  /*1ac0*/  FADD.FTZ R60, R60, R13 ;  /* 0x0000000d3c3c7221 */ /* 0x000fe20000010000 */
[----:B------:R-:W-:Y:S02]  /*1ad0*/  HADD2.F32 R164, -RZ, R19.H1_H1 ;  /* 0x30000013ffa47230 */ /* 0x000fe40000004100 */
        /* <DEDUP_REMOVED lines=8> */
[----:B------:R-:W-:-:S02]  /*1b60*/  HADD2.F32 R15, -RZ, R18.H0_H0 ;  /* 0x20000012ff0f7230 */ /* 0x000fc40000004100 */
[----:B------:R-:W-:Y:S01]  /*1b70*/  FADD.FTZ R63, R63, R10 ;  /* 0x0000000a3f3f7221 */ /* 0x000fe20000010000 */
[----:B------:R-:W-:Y:S02]  /*1b80*/  HADD2.F32 R172, -RZ, R18.H1_H1 ;  /* 0x30000012ffac7230 */ /* 0x000fe40000004100 */
        /* <DEDUP_REMOVED lines=34> */
.L_x_9801:
[----:B------:R-:W-:Y:S05]  /*1db0*/  BSYNC B0 ;  /* 0x0000000000007941 */ /* 0x000fea0003800000 */
.L_x_9790:
[----:B------:R-:W-:Y:S01]  /*1dc0*/  LOP3.LUT P4, RZ, R177, 0xff, RZ, 0xc0, !PT ;  /* 0x000000ffb1ff7812 */ /* 0x000fe2000788c0ff */
[----:B------:R-:W-:Y:S01]  /*1dd0*/  UMOV UR6, 0xffffffff ;  /* 0xffffffff00067882 */ /* 0x000fe20000000000 */
[----:B--23--:R-:W-:Y:S02]  /*1de0*/  SHF.R.U32.HI R164, RZ, 0x5, R8 ;  /* 0x00000005ffa47819 */ /* 0x00cfe40000011608 */
[----:B------:R-:W-:Y:S02]  /*1df0*/  P2R R233, PR, RZ, 0x10 ;  /* 0x00000010ffe97803 */ /* 0x000fe40000000000 */
[----:B------:R-:W-:-:S07]  /*1e00*/  LOP3.LUT R165, R164, 0x7fffff8, RZ, 0xc0, !PT ;  /* 0x07fffff8a4a57812 */ /* 0x000fce00078ec0ff */
[----:B------:R-:W-:Y:S02]  /*1e10*/  @!P4 IADD3 R165, R165, 0x8, RZ ;  /* 0x00000008a5a5c810 */ /* 0x000fe40007ffe0ff */
        /* <DEDUP_REMOVED lines=20> */
.L_x_9898:
        /* <DEDUP_REMOVED lines=9> */
[-C--:B------:R-:W-:Y:S02]  /*1ff0*/  @!P4 LEA R234, R164, R166.reuse, 0x3 ;  /* 0x000000a6a4eac211 */ /* 0x080fe400078e18ff */
[----:B------:R-:W-:-:S03]  /*2000*/  LEA R235, R165, R166, 0x3 ;  /* 0x000000a6a5eb7211 */ /* 0x000fc600078e18ff */
[----:B------:R-:W-:Y:S01]  /*2010*/  @!P4 STS.64 [R234+0x8000], R212 ;  /* 0x008000d4ea00c388 */ /* 0x000fe20000000a00 */
[----:B------:R-:W-:Y:S01]  /*2020*/  BAR.SYNC.DEFER_BLOCKING 0x0 ;  /* 0x0000000000007b1d */ /* 0x000fe20000010000 */
[----:B------:R-:W-:-:S05]  /*2030*/  ISETP.NE.AND P4, PT, R5, RZ, PT ;  /* 0x000000ff0500720c */ /* 0x000fca0003f85270 */
[----:B------:R-:W4:Y:S04]  /*2040*/  LDS.128 R164, [R235+0x8000] ;  /* 0x00800000eba47984 */ /* 0x000f280000000c00 */
[----:B--2---:R-:W0:Y:S04]  /*2050*/  LDS.128 R168, [R235+0x8010] ;  /* 0x00801000eba87984 */ /* 0x004e280000000c00 */
[----:B------:R-:W1:Y:S04]  /*2060*/  LDS.128 R172, [R235+0x8020] ;  /* 0x00802000ebac7984 */ /* 0x000e680000000c00 */
[----:B------:R-:W2:Y:S01]  /*2070*/  LDS.128 R176, [R235+0x8030] ;  /* 0x00803000ebb07984 */ /* 0x000ea20000000c00 */
[----:B----4-:R-:W-:Y:S01]  /*2080*/  FADD.FTZ R237, RZ, R164 ;  /* 0x000000a4ffed7221 */ /* 0x010fe20000010000 */
[----:B------:R-:W-:-:S03]  /*2090*/  FADD.FTZ R164, RZ, R165 ;  /* 0x000000a5ffa47221 */ /* 0x000fc60000010000 */
[----:B------:R-:W-:Y:S01]  /*20a0*/  FADD.FTZ R237, R166, R237 ;  /* 0x000000eda6ed7221 */ /* 0x000fe20000010000 */
[----:B------:R-:W-:-:S03]  /*20b0*/  FADD.FTZ R164, R167, R164 ;  /* 0x000000a4a7a47221 */ /* 0x000fc60000010000 */
[----:B0-----:R-:W-:Y:S01]  /*20c0*/  FADD.FTZ R237, R237, R168 ;  /* 0x000000a8eded7221 */ /* 0x001fe20000010000 */
        /* <DEDUP_REMOVED lines=36> */
.L_x_9812:
[----:B------:R-:W-:Y:S05]  /*2310*/  BSYNC B1 ;  /* 0x0000000000017941 */ /* 0x000fea0003800000 */
.L_x_9811:
        /* <DEDUP_REMOVED lines=11> */
.L_x_9814:
[----:B------:R-:W-:Y:S05]  /*23d0*/  BSYNC B1 ;  /* 0x0000000000017941 */ /* 0x000fea0003800000 */
.L_x_9813:
        /* <DEDUP_REMOVED lines=11> */
.L_x_9816:
[----:B------:R-:W-:Y:S05]  /*2490*/  BSYNC B1 ;  /* 0x0000000000017941 */ /* 0x000fea0003800000 */
.L_x_9815:
        /* <DEDUP_REMOVED lines=11> */
.L_x_9818:
[----:B------:R-:W-:Y:S05]  /*2550*/  BSYNC B1 ;  /* 0x0000000000017941 */ /* 0x000fea0003800000 */
.L_x_9817:
        /* <DEDUP_REMOVED lines=11> */
.L_x_9820:
[----:B------:R-:W-:Y:S05]  /*2610*/  BSYNC B1 ;  /* 0x0000000000017941 */ /* 0x000fea0003800000 */
.L_x_9819:
        /* <DEDUP_REMOVED lines=11> */
.L_x_9822:
[----:B------:R-:W-:Y:S05]  /*26d0*/  BSYNC B1 ;  /* 0x0000000000017941 */ /* 0x000fea0003800000 */
.L_x_9821:
        /* <DEDUP_REMOVED lines=11> */
.L_x_9824:
[----:B------:R-:W-:Y:S05]  /*2790*/  BSYNC B1 ;  /* 0x0000000000017941 */ /* 0x000fea0003800000 */
.L_x_9823:
        /* <DEDUP_REMOVED lines=16> */
.L_x_9826:
[----:B------:R-:W-:Y:S05]  /*28a0*/  BSYNC B1 ;  /* 0x0000000000017941 */ /* 0x000fea0003800000 */
.L_x_9825:
        /* <DEDUP_REMOVED lines=27> */
[C---:B0-----:R-:W-:Y:S01]  /*2a60*/  @P5 IMAD.WIDE.U32 R166, R2.reuse, 0x20, R164 ;  /* 0x0000002002a65825 */ /* 0x041fe200078e00a4 */
        /* <DEDUP_REMOVED lines=21> */
.L_x_9810:
[----:B------:R-:W-:Y:S05]  /*2bc0*/  BSYNC B0 ;  /* 0x0000000000007941 */ /* 0x000fea0003800000 */
.L_x_9809:
        /* <DEDUP_REMOVED lines=16> */
.L_x_9830:
[----:B------:R-:W-:Y:S05]  /*2cd0*/  BSYNC B1 ;  /* 0x0000000000017941 */ /* 0x000fea0003800000 */
.L_x_9829:
        /* <DEDUP_REMOVED lines=11> */
.L_x_9832:
[----:B------:R-:W-:Y:S05]  /*2d90*/  BSYNC B1 ;  /* 0x0000000000017941 */ /* 0x000fea0003800000 */
.L_x_9831:
        /* <DEDUP_REMOVED lines=11> */
.L_x_9834:
[----:B------:R-:W-:Y:S05]  /*2e50*/  BSYNC B1 ;  /* 0x0000000000017941 */ /* 0x000fea0003800000 */
.L_x_9833:
        /* <DEDUP_REMOVED lines=11> */
.L_x_9836:
[----:B------:R-:W-:Y:S05]  /*2f10*/  BSYNC B1 ;  /* 0x0000000000017941 */ /* 0x000fea0003800000 */
.L_x_9835:
        /* <DEDUP_REMOVED lines=11> */
.L_x_9838:
[----:B------:R-:W-:Y:S05]  /*2fd0*/  BSYNC B1 ;  /* 0x0000000000017941 */ /* 0x000fea0003800000 */
.L_x_9837:
        /* <DEDUP_REMOVED lines=11> */
.L_x_9840:
[----:B------:R-:W-:Y:S05]  /*3090*/  BSYNC B1 ;  /* 0x0000000000017941 */ /* 0x000fea0003800000 */
.L_x_9839:
        /* <DEDUP_REMOVED lines=11> */
.L_x_9842:
[----:B------:R-:W-:Y:S05]  /*3150*/  BSYNC B1 ;  /* 0x0000000000017941 */ /* 0x000fea0003800000 */
.L_x_9841:
        /* <DEDUP_REMOVED lines=16> */
.L_x_9844:
[----:B------:R-:W-:Y:S05]  /*3260*/  BSYNC B1 ;  /* 0x0000000000017941 */ /* 0x000fea0003800000 */
.L_x_9843:
        /* <DEDUP_REMOVED lines=49> */
.L_x_9828:
[----:B------:R-:W-:Y:S05]  /*3580*/  BSYNC B0 ;  /* 0x0000000000007941 */ /* 0x000fea0003800000 */
.L_x_9827:
        /* <DEDUP_REMOVED lines=16> */
.L_x_9848:
[----:B------:R-:W-:Y:S05]  /*3690*/  BSYNC B1 ;  /* 0x0000000000017941 */ /* 0x000fea0003800000 */
.L_x_9847:
        /* <DEDUP_REMOVED lines=11> */
.L_x_9850:
[----:B------:R-:W-:Y:S05]  /*3750*/  BSYNC B1 ;  /* 0x0000000000017941 */ /* 0x000fea0003800000 */
.L_x_9849:
        /* <DEDUP_REMOVED lines=11> */
.L_x_9852:
[----:B------:R-:W-:Y:S05]  /*3810*/  BSYNC B1 ;  /* 0x0000000000017941 */ /* 0x000fea0003800000 */
.L_x_9851:
        /* <DEDUP_REMOVED lines=11> */
.L_x_9854:
[----:B------:R-:W-:Y:S05]  /*38d0*/  BSYNC B1 ;  /* 0x0000000000017941 */ /* 0x000fea0003800000 */
.L_x_9853:
        /* <DEDUP_REMOVED lines=11> */
.L_x_9856:
[----:B------:R-:W-:Y:S05]  /*3990*/  BSYNC B1 ;  /* 0x0000000000017941 */ /* 0x000fea0003800000 */
.L_x_9855:
        /* <DEDUP_REMOVED lines=11> */
.L_x_9858:
[----:B------:R-:W-:Y:S05]  /*3a50*/  BSYNC B1 ;  /* 0x0000000000017941 */ /* 0x000fea0003800000 */
.L_x_9857:
        /* <DEDUP_REMOVED lines=11> */
.L_x_9860:
[----:B------:R-:W-:Y:S05]  /*3b10*/  BSYNC B1 ;  /* 0x0000000000017941 */ /* 0x000fea0003800000 */
.L_x_9859:
        /* <DEDUP_REMOVED lines=16> */
.L_x_9862:
[----:B------:R-:W-:Y:S05]  /*3c20*/  BSYNC B1 ;  /* 0x0000000000017941 */ /* 0x000fea0003800000 */
.L_x_9861:
        /* <DEDUP_REMOVED lines=49> */
.L_x_9846:
[----:B------:R-:W-:Y:S05]  /*3f40*/  BSYNC B0 ;  /* 0x0000000000007941 */ /* 0x000fea0003800000 */
.L_x_9845:
        /* <DEDUP_REMOVED lines=17> */
.L_x_9866:
[----:B------:R-:W-:Y:S05]  /*4060*/  BSYNC B1 ;  /* 0x0000000000017941 */ /* 0x000fea0003800000 */
.L_x_9865:
        /* <DEDUP_REMOVED lines=11> */
.L_x_9868:
[----:B------:R-:W-:Y:S05]  /*4120*/  BSYNC B1 ;  /* 0x0000000000017941 */ /* 0x000fea0003800000 */
.L_x_9867:
        /* <DEDUP_REMOVED lines=11> */
.L_x_9870:
[----:B------:R-:W-:Y:S05]  /*41e0*/  BSYNC B1 ;  /* 0x0000000000017941 */ /* 0x000fea0003800000 */
.L_x_9869:
        /* <DEDUP_REMOVED lines=11> */
.L_x_9872:
[----:B------:R-:W-:Y:S05]  /*42a0*/  BSYNC B1 ;  /* 0x0000000000017941 */ /* 0x000fea0003800000 */
.L_x_9871:
        /* <DEDUP_REMOVED lines=11> */
.L_x_9874:
[----:B------:R-:W-:Y:S05]  /*4360*/  BSYNC B1 ;  /* 0x0000000000017941 */ /* 0x000fea0003800000 */
.L_x_9873:
        /* <DEDUP_REMOVED lines=11> */
.L_x_9876:
[----:B------:R-:W-:Y:S05]  /*4420*/  BSYNC B1 ;  /* 0x0000000000017941 */ /* 0x000fea0003800000 */
.L_x_9875:
        /* <DEDUP_REMOVED lines=11> */
.L_x_9878:
[----:B------:R-:W-:Y:S05]  /*44e0*/  BSYNC B1 ;  /* 0x0000000000017941 */ /* 0x000fea0003800000 */
.L_x_9877:
        /* <DEDUP_REMOVED lines=16> */
.L_x_9880:
[----:B------:R-:W-:Y:S05]  /*45f0*/  BSYNC B1 ;  /* 0x0000000000017941 */ /* 0x000fea0003800000 */
.L_x_9879:
        /* <DEDUP_REMOVED lines=19> */
[----:B--2---:R-:W-:Y:S01]  /*4730*/  @P3 IMAD.WIDE.U32 R164, R2, 0x20, R164 ;  /* 0x0000002002a43825 */ /* 0x004fe200078e00a4 */
[----:B------:R-:W-:-:S04]  /*4740*/  @P4 PRMT R160, R173, 0x7610, R160 ;  /* 0x00007610ada04816 */ /* 0x000fc800000000a0 */
[----:B------:R2:W-:Y:S02]  /*4750*/  @P3 STG.E.128 desc[UR4][R164.64], R152 ;  /* 0x00000098a4003986 */ /* 0x0005e4000c101d04 */
[----:B------:R-:W4:Y:S01]  /*4760*/  @P4 LDC R171, c[0x0][0x29c] ;  /* 0x0000a700ffab4b82 */ /* 0x000f220000000800 */
[----:B---3--:R-:W-:Y:S01]  /*4770*/  @P4 FMUL.FTZ R175, R175, R178 ;  /* 0x000000b2afaf4220 */ /* 0x008fe20000410000 */
[----:B------:R2:W-:Y:S04]  /*4780*/  @P3 STG.E.128 desc[UR4][R164.64+0x10], R156 ;  /* 0x0000109ca4003986 */ /* 0x0005e8000c101d04 */
[----:B------:R-:W-:Y:S02]  /*4790*/  @P4 F2FP.F16.F32.PACK_AB R175, RZ, R175 ;  /* 0x000000afffaf423e */ /* 0x000fe400000000ff */
[----:B------:R-:W3:Y:S01]  /*47a0*/  @P4 LDC R213, c[0x0][0x29c] ;  /* 0x0000a700ffd54b82 */ /* 0x000ee20000000800 */
[----:B0-----:R-:W-:Y:S01]  /*47b0*/  @P4 FMUL.FTZ R177, R177, R212 ;  /* 0x000000d4b1b14220 */ /* 0x001fe20000410000 */
[----:B------:R-:W-:-:S04]  /*47c0*/  @P4 PRMT R162, R175, 0x7610, R162 ;  /* 0x00007610afa24816 */ /* 0x000fc800000000a2 */
[----:B------:R-:W-:Y:S02]  /*47d0*/  @P4 F2FP.F16.F32.PACK_AB R177, RZ, R177 ;  /* 0x000000b1ffb1423e */ /* 0x000fe400000000ff */
[----:B------:R-:W0:Y:S01]  /*47e0*/  @P4 LDC R235, c[0x0][0x29c] ;  /* 0x0000a700ffeb4b82 */ /* 0x000e220000000800 */
[----:B-1----:R-:W-:Y:S01]  /*47f0*/  @P4 FMUL.FTZ R172, R172, R167 ;  /* 0x000000a7acac4220 */ /* 0x002fe20000410000 */
[----:B------:R-:W-:-:S04]  /*4800*/  @P4 PRMT R163, R177, 0x7610, R163 ;  /* 0x00007610b1a34816 */ /* 0x000fc800000000a3 */
[----:B------:R-:W-:Y:S02]  /*4810*/  @P4 F2FP.F16.F32.PACK_AB R172, RZ, R172 ;  /* 0x000000acffac423e */ /* 0x000fe400000000ff */
[----:B------:R-:W1:Y:S01]  /*4820*/  @P4 LDC.64 R2, c[0x0][0x2f8] ;  /* 0x0000be00ff024b82 */ /* 0x000e620000000a00 */
[----:B----4-:R-:W-:Y:S01]  /*4830*/  @P4 FMUL.FTZ R170, R170, R171 ;  /* 0x000000abaaaa4220 */ /* 0x010fe20000410000 */
        /* <DEDUP_REMOVED lines=9> */
[----:B------:R-:W-:-:S05]  /*48d0*/  @P4 PRMT R163, R163, 0x5410, R176 ;  /* 0x00005410a3a34816 */ /* 0x000fca00000000b0 */
[----:B------:R2:W-:Y:S02]  /*48e0*/  @P4 STG.E.128 desc[UR4][R2.64], R160 ;  /* 0x000000a002004986 */ /* 0x0005e4000c101d04 */
.L_x_9864:
[----:B------:R-:W-:Y:S05]  /*48f0*/  BSYNC B0 ;  /* 0x0000000000007941 */ /* 0x000fea0003800000 */
.L_x_9863:
[----:B------:R-:W-:Y:S02]  /*4900*/  IADD3 R4, R4, UR10, RZ ;  /* 0x0000000a04047c10 */ /* 0x000fe4000fffe0ff */
[----:B------:R-:W-:Y:S02]  /*4910*/  ISETP.NE.AND P4, PT, R233, RZ, PT ;  /* 0x000000ffe900720c */ /* 0x000fe40003f85270 */
[----:B------:R-:W-:Y:S02]  /*4920*/  ISETP.GE.AND P3, PT, R4, UR11, PT ;  /* 0x0000000b04007c0c */ /* 0x000fe4000bf66270 */
[----:B------:R-:W-:-:S11]  /*4930*/  SEL R177, RZ, 0x1, P4 ;  /* 0x00000001ffb17807 */ /* 0x000fd60002000000 */
[----:B------:R-:W-:Y:S05]  /*4940*/  @!P3 BRA `(.L_x_9881) ;  /* 0xffffffb800fcb947 */ /* 0x000fea000383ffff */
.L_x_9789:
        /* <DEDUP_REMOVED lines=16> */
.L_x_9883:
[----:B------:R-:W-:Y:S05]  /*4a50*/  BSYNC B0 ;  /* 0x0000000000007941 */ /* 0x000fea0003800000 */
.L_x_9882:
        /* <DEDUP_REMOVED lines=11> */
.L_x_9885:
[----:B------:R-:W-:Y:S05]  /*4b10*/  BSYNC B0 ;  /* 0x0000000000007941 */ /* 0x000fea0003800000 */
.L_x_9884:
        /* <DEDUP_REMOVED lines=11> */
.L_x_9887:
[----:B------:R-:W-:Y:S05]  /*4bd0*/  BSYNC B0 ;  /* 0x0000000000007941 */ /* 0x000fea0003800000 */
.L_x_9886:
        /* <DEDUP_REMOVED lines=11> */
.L_x_9808:
[----:B------:R-:W-:Y:S01]  /*4c90*/  HFMA2.MMA R176, -RZ, RZ, 0, 9.5367431640625e-07 ;  /* 0x00000010ffb07435 */ /* 0x000fe200000001ff */
[----:B------:R-:W-:Y:S02]  /*4ca0*/  MOV R175, R234 ;  /* 0x000000ea00af7202 */ /* 0x000fe40000000f00 */
[----:B------:R-:W-:Y:S02]  /*4cb0*/  MOV R177, 0x1f ;  /* 0x0000001f00b17802 */ /* 0x000fe40000000f00 */
[----:B------:R-:W-:-:S07]  /*4cc0*/  MOV R174, 0xffffffff ;  /* 0xffffffff00ae7802 */ /* 0x000fce0000000f00 */
[----:B01--45:R-:W-:Y:S05]  /*4cd0*/  WARPSYNC.COLLECTIVE R174, `(.L_x_9888) ;  /* 0x00000000ae087348 */ /* 0x033fea0003c00000 */
[----:B------:R2:W3:Y:S02]  /*4ce0*/  SHFL.DOWN P5, R213, R175, R176, R177 ;  /* 0x080000b0afd57389 */ /* 0x0004e400000a00b1 */
[----:B012345:R-:W-:Y:S01]  /*4cf0*/  ENDCOLLECTIVE ;  /* 0x000000000000791b */ /* 0x03ffe20003800000 */
.L_x_9888:
[----:B------:R-:W-:Y:S02]  /*4d00*/  MOV R175, R212 ;  /* 0x000000d400af7202 */ /* 0x000fe40000000f00 */
[----:B------:R-:W-:-:S07]  /*4d10*/  MOV R167, R213 ;  /* 0x000000d500a77202 */ /* 0x000fce0000000f00 */
[----:B------:R-:W-:Y:S05]  /*4d20*/  WARPSYNC.COLLECTIVE R174, `(.L_x_9889) ;  /* 0x00000000ae087348 */ /* 0x000fea0003c00000 */
[----:B------:R0:W1:Y:S02]  /*4d30*/  SHFL.DOWN P5, R213, R175, R176, R177 ;  /* 0x080000b0afd57389 */ /* 0x00006400000a00b1 */
[----:B01----:R-:W-:Y:S01]  /*4d40*/  ENDCOLLECTIVE ;  /* 0x000000000000791b */ /* 0x003fe20003800000 */
.L_x_9889:
[----:B------:R-:W-:Y:S01]  /*4d50*/  FADD.FTZ R167, R167, R234 ;  /* 0x000000eaa7a77221 */ /* 0x000fe20000010000 */
[----:B------:R-:W-:-:S04]  /*4d60*/  HFMA2.MMA R176, -RZ, RZ, 0, 4.76837158203125e-07 ;  /* 0x00000008ffb07435 */ /* 0x000fc800000001ff */
[----:B------:R-:W-:Y:S02]  /*4d70*/  MOV R175, R167 ;  /* 0x000000a700af7202 */ /* 0x000fe40000000f00 */
[----:B------:R-:W-:-:S07]  /*4d80*/  MOV R169, R213 ;  /* 0x000000d500a97202 */ /* 0x000fce0000000f00 */
[----:B------:R-:W-:Y:S05]  /*4d90*/  WARPSYNC.COLLECTIVE R174, `(.L_x_9890) ;  /* 0x00000000ae087348 */ /* 0x000fea0003c00000 */
[----:B------:R0:W1:Y:S02]  /*4da0*/  SHFL.DOWN P5, R213, R175, R176, R177 ;  /* 0x080000b0afd57389 */ /* 0x00006400000a00b1 */
[----:B01----:R-:W-:Y:S01]  /*4db0*/  ENDCOLLECTIVE ;  /* 0x000000000000791b */ /* 0x003fe20003800000 */
.L_x_9890:
[----:B------:R-:W-:-:S05]  /*4dc0*/  FADD.FTZ R169, R169, R212 ;  /* 0x000000d4a9a97221 */ /* 0x000fca0000010000 */
[----:B------:R-:W-:Y:S02]  /*4dd0*/  MOV R175, R169 ;  /* 0x000000a900af7202 */ /* 0x000fe40000000f00 */
[----:B------:R-:W-:-:S07]  /*4de0*/  MOV R166, R213 ;  /* 0x000000d500a67202 */ /* 0x000fce0000000f00 */
[----:B------:R-:W-:Y:S05]  /*4df0*/  WARPSYNC.COLLECTIVE R174, `(.L_x_9891) ;  /* 0x00000000ae087348 */ /* 0x000fea0003c00000 */
[----:B------:R0:W1:Y:S02]  /*4e00*/  SHFL.DOWN P5, R213, R175, R176, R177 ;  /* 0x080000b0afd57389 */ /* 0x00006400000a00b1 */
[----:B01----:R-:W-:Y:S01]  /*4e10*/  ENDCOLLECTIVE ;  /* 0x000000000000791b */ /* 0x003fe20003800000 */
.L_x_9891:
[----:B------:R-:W-:Y:S01]  /*4e20*/  FADD.FTZ R166, R167, R166 ;  /* 0x000000a6a7a67221 */ /* 0x000fe20000010000 */
[----:B------:R-:W-:-:S04]  /*4e30*/  HFMA2.MMA R176, -RZ, RZ, 0, 2.384185791015625e-07 ;  /* 0x00000004ffb07435 */ /* 0x000fc800000001ff */
[----:B------:R-:W-:Y:S02]  /*4e40*/  MOV R175, R166 ;  /* 0x000000a600af7202 */ /* 0x000fe40000000f00 */
[----:B------:R-:W-:-:S07]  /*4e50*/  MOV R168, R213 ;  /* 0x000000d500a87202 */ /* 0x000fce0000000f00 */
[----:B------:R-:W-:Y:S05]  /*4e60*/  WARPSYNC.COLLECTIVE R174, `(.L_x_9892) ;  /* 0x00000000ae087348 */ /* 0x000fea0003c00000 */
[----:B------:R0:W1:Y:S02]  /*4e70*/  SHFL.DOWN P5, R213, R175, R176, R177 ;  /* 0x080000b0afd57389 */ /* 0x00006400000a00b1 */
[----:B01----:R-:W-:Y:S01]  /*4e80*/  ENDCOLLECTIVE ;  /* 0x000000000000791b */ /* 0x003fe20003800000 */
.L_x_9892:
[----:B------:R-:W-:-:S05]  /*4e90*/  FADD.FTZ R168, R169, R168 ;  /* 0x000000a8a9a87221 */ /* 0x000fca0000010000 */
[----:B------:R-:W-:Y:S02]  /*4ea0*/  MOV R175, R168 ;  /* 0x000000a800af7202 */ /* 0x000fe40000000f00 */
[----:B------:R-:W-:-:S07]  /*4eb0*/  MOV R171, R213 ;  /* 0x000000d500ab7202 */ /* 0x000fce0000000f00 */
[----:B------:R-:W-:Y:S05]  /*4ec0*/  WARPSYNC.COLLECTIVE R174, `(.L_x_9893) ;  /* 0x00000000ae087348 */ /* 0x000fea0003c00000 */
[----:B------:R0:W1:Y:S02]  /*4ed0*/  SHFL.DOWN P5, R213, R175, R176, R177 ;  /* 0x080000b0afd57389 */ /* 0x00006400000a00b1 */
[----:B01----:R-:W-:Y:S01]  /*4ee0*/  ENDCOLLECTIVE ;  /* 0x000000000000791b */ /* 0x003fe20003800000 */
.L_x_9893:
[----:B------:R-:W-:Y:S01]  /*4ef0*/  FADD.FTZ R171, R166, R171 ;  /* 0x000000aba6ab7221 */ /* 0x000fe20000010000 */
[----:B------:R-:W-:-:S04]  /*4f00*/  HFMA2.MMA R176, -RZ, RZ, 0, 1.1920928955078125e-07 ;  /* 0x00000002ffb07435 */ /* 0x000fc800000001ff */
[----:B------:R-:W-:Y:S02]  /*4f10*/  MOV R175, R171 ;  /* 0x000000ab00af7202 */ /* 0x000fe40000000f00 */
[----:B------:R-:W-:-:S07]  /*4f20*/  MOV R173, R213 ;  /* 0x000000d500ad7202 */ /* 0x000fce0000000f00 */
[----:B------:R-:W-:Y:S05]  /*4f30*/  WARPSYNC.COLLECTIVE R174, `(.L_x_9894) ;  /* 0x00000000ae087348 */ /* 0x000fea0003c00000 */
[----:B------:R0:W1:Y:S02]  /*4f40*/  SHFL.DOWN P5, R213, R175, R176, R177 ;  /* 0x080000b0afd57389 */ /* 0x00006400000a00b1 */
[----:B01----:R-:W-:Y:S01]  /*4f50*/  ENDCOLLECTIVE ;  /* 0x000000000000791b */ /* 0x003fe20003800000 */
.L_x_9894:
[----:B------:R-:W-:-:S05]  /*4f60*/  FADD.FTZ R173, R168, R173 ;  /* 0x000000ada8ad7221 */ /* 0x000fca0000010000 */
[----:B------:R-:W-:Y:S02]  /*4f70*/  MOV R175, R173 ;  /* 0x000000ad00af7202 */ /* 0x000fe40000000f00 */
[----:B------:R-:W-:-:S07]  /*4f80*/  MOV R170, R213 ;  /* 0x000000d500aa7202 */ /* 0x000fce0000000f00 */
[----:B------:R-:W-:Y:S05]  /*4f90*/  WARPSYNC.COLLECTIVE R174, `(.L_x_9895) ;  /* 0x00000000ae087348 */ /* 0x000fea0003c00000 */
[----:B------:R0:W1:Y:S02]  /*4fa0*/  SHFL.DOWN P5, R213, R175, R176, R177 ;  /* 0x080000b0afd57389 */ /* 0x00006400000a00b1 */
[----:B01----:R-:W-:Y:S01]  /*4fb0*/  ENDCOLLECTIVE ;  /* 0x000000000000791b */ /* 0x003fe20003800000 */
.L_x_9895:
[----:B------:R-:W-:Y:S01]  /*4fc0*/  FADD.FTZ R170, R171, R170 ;  /* 0x000000aaabaa7221 */ /* 0x000fe20000010000 */
[----:B------:R-:W-:-:S04]  /*4fd0*/  HFMA2.MMA R176, -RZ, RZ, 0, 5.9604644775390625e-08 ;  /* 0x00000001ffb07435 */ /* 0x000fc800000001ff */
[----:B------:R-:W-:Y:S02]  /*4fe0*/  MOV R175, R170 ;  /* 0x000000aa00af7202 */ /* 0x000fe40000000f00 */
[----:B------:R-:W-:-:S07]  /*4ff0*/  MOV R172, R213 ;  /* 0x000000d500ac7202 */ /* 0x000fce0000000f00 */
[----:B------:R-:W-:Y:S05]  /*5000*/  WARPSYNC.COLLECTIVE R174, `(.L_x_9896) ;  /* 0x00000000ae087348 */ /* 0x000fea0003c00000 */
[----:B------:R0:W1:Y:S02]  /*5010*/  SHFL.DOWN P5, R213, R175, R176, R177 ;  /* 0x080000b0afd57389 */ /* 0x00006400000a00b1 */
[----:B01----:R-:W-:Y:S01]  /*5020*/  ENDCOLLECTIVE ;  /* 0x000000000000791b */ /* 0x003fe20003800000 */
.L_x_9896:
[----:B------:R-:W-:-:S05]  /*5030*/  FADD.FTZ R172, R173, R172 ;  /* 0x000000acadac7221 */ /* 0x000fca0000010000 */
[----:B------:R-:W-:Y:S02]  /*5040*/  MOV R175, R172 ;  /* 0x000000ac00af7202 */ /* 0x000fe40000000f00 */
[----:B------:R-:W-:-:S07]  /*5050*/  MOV R167, R213 ;  /* 0x000000d500a77202 */ /* 0x000fce0000000f00 */
[----:B------:R-:W-:Y:S05]  /*5060*/  WARPSYNC.COLLECTIVE R174, `(.L_x_9897) ;  /* 0x00000000ae087348 */ /* 0x000fea0003c00000 */
[----:B------:R0:W1:Y:S02]  /*5070*/  SHFL.DOWN P5, R213, R175, R176, R177 ;  /* 0x080000b0afd57389 */ /* 0x00006400000a00b1 */
[----:B01----:R-:W-:Y:S01]  /*5080*/  ENDCOLLECTIVE ;  /* 0x000000000000791b */ /* 0x003fe20003800000 */
.L_x_9897:
[----:B------:R-:W-:Y:S05]  /*5090*/  BRA `(.L_x_9898) ;  /* 0xffffffcc00b07947 */ /* 0x000fea000383ffff */
.L_x_9899:
        /* <DEDUP_REMOVED lines=14> */
.L_x_14002:


//--------------------- .text._ZN10layer_norm13ln_bwd_kernelINS_13Kernel_traitsIf6__halffS2_fjLj8192ELj1ELj1ELj8ELj16ENS_18Kernel_traits_baseILj8192EfS2_fS2_fjLj256EEEEELb0ELb0ELb1ELb1EEEvNS_9BwdParamsE --------------------------
	.section	.text._ZN10layer_norm13ln_bwd_kernelINS_13Kernel_traitsIf6__halffS2_fjLj8192ELj1ELj1ELj8ELj16ENS_18Kernel_traits_baseILj8192EfS2_fS2_fjLj256EEEEELb0ELb0ELb1ELb1EEEvNS_9BwdParamsE,"ax",@progbits
	.align	128
        .global         _ZN10layer_norm13ln_bwd_kernelINS_13Kernel_traitsIf6__halffS2_fjLj8192ELj1ELj1ELj8ELj16ENS_18Kernel_traits_baseILj8192EfS2_fS2_fjLj256EEEEELb0ELb0ELb1ELb1EEEvNS_9BwdParamsE
        .type           _ZN10layer_norm13ln_bwd_kernelINS_13Kernel_traitsIf6__halffS2_fjLj8192ELj1ELj1ELj8ELj16ENS_18Kernel_traits_baseILj8192EfS2_fS2_fjLj256EEEEELb0ELb0ELb1ELb1EEEvNS_9BwdParamsE,@function
        .size           _ZN10layer_norm13ln_bwd_kernelINS_13Kernel_traitsIf6__halffS2_fjLj8192ELj1ELj1ELj8ELj16ENS_18Kernel_traits_baseILj8192EfS2_fS2_fjLj256EEEEELb0ELb0ELb1ELb1EEEvNS_9BwdParamsE,(.L_x_14003 - _ZN10layer_norm13ln_bwd_kernelINS_13Kernel_traitsIf6__halffS2_fjLj8192ELj1ELj1ELj8ELj16ENS_18Kernel_traits_baseILj8192EfS2_fS2_fjLj256EEEEELb0ELb0ELb1ELb1EEEvNS_9BwdParamsE)
        .other          _ZN10layer_norm13ln_bwd_kernelINS_13Kernel_traitsIf6__halffS2_fjLj8192ELj1ELj1ELj8ELj16ENS_18Kernel_traits_baseILj8192EfS2_fS2_fjLj256EEEEELb0ELb0ELb1ELb1EEEvNS_9BwdParamsE,@"STO_CUDA_ENTRY STV_DEFAULT"
_ZN10layer_norm13ln_bwd_kernelINS_13Kernel_traitsIf6__halffS2_fjLj8192ELj1ELj1ELj8ELj16ENS_18Kernel_traits_baseILj8192EfS2_fS2_fjLj256EEEEELb0ELb0ELb1ELb1EEEvNS_9BwdParamsE:
.text._ZN10layer_norm13ln_bwd_kernelINS_13Kernel_traitsIf6__halffS2_fjLj8192ELj1ELj1ELj8ELj16ENS_18Kernel_traits_baseILj8192EfS2_fS2_fjLj256EEEEELb0ELb0ELb1ELb1EEEvNS_9BwdParamsE:
        /* <DEDUP_REMOVED lines=45> */
.L_x_9900:
        /* <DEDUP_REMOVED lines=47> */
.L_x_9970:
        /* <DEDUP_REMOVED lines=44> */
.L_x_9903:
        /* <DEDUP_REMOVED lines=10> */
[C---:B------:R-:W-:Y:S01]  /*0920*/  IADD3 R181, R3.reuse, 0x200, RZ ;  /* 0x0000020003b57810 */ /* 0x040fe20007ffe0ff */
[----:B------:R0:W3:Y:S01]  /*0930*/  LDG.E R227, desc[UR4][R6.64] ;  /* 0x0000000406e37981 */ /* 0x0000e2000c1e1900 */
[C---:B-1----:R-:W-:Y:S01]  /*0940*/  IMAD.WIDE.U32 R12, R3.reuse, 0x10, R192 ;  /* 0x00000010030c7825 */ /* 0x042fe200078e00c0 */
[----:B------:R-:W-:-:S03]  /*0950*/  IADD3 R3, R3, 0x300, RZ ;  /* 0x0000030003037810 */ /* 0x000fc60007ffe0ff */
[----:B------:R-:W-:Y:S02]  /*0960*/  IMAD.WIDE.U32 R168, R169, 0x10, R192 ;  /* 0x00000010a9a87825 */ /* 0x000fe400078e00c0 */
[----:B------:R-:W4:Y:S02]  /*0970*/  LDG.E.128 R12, desc[UR4][R12.64] ;  /* 0x000000040c0c7981 */ /* 0x000f24000c1e1d00 */
[--C-:B--2---:R-:W-:Y:S02]  /*0980*/  IMAD.WIDE.U32 R184, R235, 0x20, R204.reuse ;  /* 0x00000020ebb87825 */ /* 0x104fe400078e00cc */
[----:B------:R-:W2:Y:S02]  /*0990*/  LDG.E.128 R168, desc[UR4][R168.64] ;  /* 0x00000004a8a87981 */ /* 0x000ea4000c1e1d00 */
[--C-:B------:R-:W-:Y:S02]  /*09a0*/  IMAD.WIDE.U32 R200, R231, 0x20, R204.reuse ;  /* 0x00000020e7c87825 */ /* 0x100fe400078e00cc */
        /* <DEDUP_REMOVED lines=10> */
[----:B------:R-:W2:Y:S04]  /*0a50*/  LDG.E.128 R196, desc[UR4][R204.64+0x10] ;  /* 0x00001004ccc47981 */ /* 0x000ea8000c1e1d00 */
[----:B------:R-:W2:Y:S04]  /*0a60*/  LDG.E.128 R180, desc[UR4][R180.64] ;  /* 0x00000004b4b47981 */ /* 0x000ea8000c1e1d00 */
[----:B------:R4:W2:Y:S04]  /*0a70*/  LDG.E.128 R20, desc[UR4][R200.64] ;  /* 0x00000004c8147981 */ /* 0x0008a8000c1e1d00 */
[----:B------:R1:W2:Y:S01]  /*0a80*/  LDG.E.128 R184, desc[UR4][R202.64+0x10] ;  /* 0x00001004cab87981 */ /* 0x0002a2000c1e1d00 */
        /* <DEDUP_REMOVED lines=13> */
[----:B---3--:R-:W-:Y:S01]  /*0b60*/  FSEL R227, R227, RZ, !P0 ;  /* 0x000000ffe3e37208 */ /* 0x008fe20004000000 */
[--C-:B----4-:R-:W-:Y:S02]  /*0b70*/  HADD2.F32 R201, -RZ, R13.reuse.H0_H0 ;  /* 0x2000000dffc97230 */ /* 0x110fe40000004100 */
[----:B-1----:R-:W-:Y:S02]  /*0b80*/  HADD2.F32 R202, -RZ, R13.H1_H1 ;  /* 0x3000000dffca7230 */ /* 0x002fe40000004100 */
[----:B------:R-:W-:Y:S02]  /*0b90*/  HADD2.F32 R203, -RZ, R12.H0_H0 ;  /* 0x2000000cffcb7230 */ /* 0x000fe40000004100 */
[--C-:B0-----:R-:W-:Y:S02]  /*0ba0*/  HADD2.F32 R165, -RZ, R15.reuse.H0_H0 ;  /* 0x2000000fffa57230 */ /* 0x101fe40000004100 */
[C---:B--2---:R-:W-:Y:S01]  /*0bb0*/  FADD.FTZ R9, -R227.reuse, R9 ;  /* 0x00000009e3097221 */ /* 0x044fe20000010100 */
[C---:B------:R-:W-:Y:S01]  /*0bc0*/  FADD.FTZ R211, -R227.reuse, R10 ;  /* 0x0000000ae3d37221 */ /* 0x040fe20000010100 */
        /* <DEDUP_REMOVED lines=9> */
[C---:B-----5:R-:W-:Y:S01]  /*0c60*/  FMUL.FTZ R8, R4.reuse, R9 ;  /* 0x0000000904087220 */ /* 0x060fe20000410000 */
[----:B------:R-:W-:Y:S02]  /*0c70*/  HADD2.F32 R204, -RZ, R12.H1_H1 ;  /* 0x3000000cffcc7230 */ /* 0x000fe40000004100 */
[----:B------:R-:W-:Y:S01]  /*0c80*/  FMUL.FTZ R9, R4, R211 ;  /* 0x000000d304097220 */ /* 0x000fe20000410000 */
[C---:B------:R-:W-:Y:S01]  /*0c90*/  FADD.FTZ R189, -R227.reuse, R189 ;  /* 0x000000bde3bd7221 */ /* 0x040fe20000010100 */
[C---:B------:R-:W-:Y:S01]  /*0ca0*/  FADD.FTZ R190, -R227.reuse, R190 ;  /* 0x000000bee3be7221 */ /* 0x040fe20000010100 */
[----:B------:R-:W-:Y:S01]  /*0cb0*/  FADD.FTZ R191, -R227, R191 ;  /* 0x000000bfe3bf7221 */ /* 0x000fe20000010100 */
[----:B------:R-:W-:-:S02]  /*0cc0*/  HADD2.F32 R167, -RZ, R14.H0_H0 ;  /* 0x2000000effa77230 */ /* 0x000fc40000004100 */
[C---:B------:R-:W-:Y:S01]  /*0cd0*/  FADD.FTZ R251, -R227.reuse, R188 ;  /* 0x000000bce3fb7221 */ /* 0x040fe20000010100 */
[--C-:B------:R-:W-:Y:S02]  /*0ce0*/  HADD2.F32 R223, -RZ, R193.reuse.H0_H0 ;  /* 0x200000c1ffdf7230 */ /* 0x100fe40000004100 */
[----:B------:R-:W-:Y:S01]  /*0cf0*/  FMUL.FTZ R10, R4, R11 ;  /* 0x0000000b040a7220 */ /* 0x000fe20000410000 */
[----:B------:R-:W-:Y:S02]  /*0d00*/  HADD2.F32 R224, -RZ, R193.H1_H1 ;  /* 0x300000c1ffe07230 */ /* 0x000fe40000004100 */
[C---:B------:R-:W-:Y:S01]  /*0d10*/  FADD.FTZ R193, -R227.reuse, R196 ;  /* 0x000000c4e3c17221 */ /* 0x040fe20000010100 */
[----:B------:R-:W-:Y:S02]  /*0d20*/  HADD2.F32 R200, -RZ, R14.H1_H1 ;  /* 0x3000000effc87230 */ /* 0x000fe40000004100 */
[----:B------:R-:W-:Y:S01]  /*0d30*/  FADD.FTZ R219, -R227, R172 ;  /* 0x000000ace3db7221 */ /* 0x000fe20000010100 */
[----:B------:R-:W-:-:S02]  /*0d40*/  HADD2.F32 R209, -RZ, R168.H0_H0 ;  /* 0x200000a8ffd17230 */ /* 0x000fc40000004100 */
[C---:B------:R-:W-:Y:S01]  /*0d50*/  FMUL.FTZ R11, R4.reuse, R13 ;  /* 0x0000000d040b7220 */ /* 0x040fe20000410000 */
[----:B------:R-:W-:Y:S02]  /*0d60*/  HADD2.F32 R208, -RZ, R168.H1_H1 ;  /* 0x300000a8ffd07230 */ /* 0x000fe40000004100 */
[C---:B------:R-:W-:Y:S01]  /*0d70*/  FMUL.FTZ R12, R4.reuse, R17 ;  /* 0x00000011040c7220 */ /* 0x040fe20000410000 */
[--C-:B------:R-:W-:Y:S02]  /*0d80*/  HADD2.F32 R205, -RZ, R169.reuse.H0_H0 ;  /* 0x200000a9ffcd7230 */ /* 0x100fe40000004100 */
[C---:B------:R-:W-:Y:S01]  /*0d90*/  FMUL.FTZ R14, R4.reuse, R19 ;  /* 0x00000013040e7220 */ /* 0x040fe20000410000 */
[----:B------:R-:W-:Y:S02]  /*0da0*/  HADD2.F32 R206, -RZ, R169.H1_H1 ;  /* 0x300000a9ffce7230 */ /* 0x000fe40000004100 */
[----:B------:R-:W-:Y:S01]  /*0db0*/  FMUL.FTZ R188, R4, R189 ;  /* 0x000000bd04bc7220 */ /* 0x000fe20000410000 */
[----:B------:R-:W-:-:S02]  /*0dc0*/  HADD2.F32 R179, -RZ, R195.H0_H0 ;  /* 0x200000c3ffb37230 */ /* 0x000fc40000004100 */
[----:B------:R-:W-:Y:S02]  /*0dd0*/  HADD2.F32 R178, -RZ, R195.H1_H1 ;  /* 0x300000c3ffb27230 */ /* 0x000fe40000004100 */
[----:B------:R-:W-:Y:S01]  /*0de0*/  FADD.FTZ R195, -R227, R198 ;  /* 0x000000c6e3c37221 */ /* 0x000fe20000010100 */
[--C-:B------:R-:W-:Y:S02]  /*0df0*/  HADD2.F32 R169, -RZ, R171.reuse.H0_H0 ;  /* 0x200000abffa97230 */ /* 0x100fe40000004100 */
[C---:B------:R-:W-:Y:S01]  /*0e00*/  FMUL.FTZ R13, R4.reuse, R15 ;  /* 0x0000000f040d7220 */ /* 0x040fe20000410000 */
[----:B------:R-:W-:Y:S02]  /*0e10*/  HADD2.F32 R168, -RZ, R171.H1_H1 ;  /* 0x300000abffa87230 */ /* 0x000fe40000004100 */
[----:B------:R-:W-:Y:S01]  /*0e20*/  FMUL.FTZ R189, R4, R190 ;  /* 0x000000be04bd7220 */ /* 0x000fe20000410000 */
[--C-:B------:R-:W-:Y:S02]  /*0e30*/  HADD2.F32 R213, -RZ, R194.reuse.H0_H0 ;  /* 0x200000c2ffd57230 */ /* 0x100fe40000004100 */
[----:B------:R-:W-:-:S02]  /*0e40*/  HADD2.F32 R226, -RZ, R194.H1_H1 ;  /* 0x300000c2ffe27230 */ /* 0x000fc40000004100 */
        /* <DEDUP_REMOVED lines=18> */
[C---:B------:R-:W-:Y:S01]  /*0f70*/  FMUL.FTZ R190, R4.reuse, R191 ;  /* 0x000000bf04be7220 */ /* 0x040fe20000410000 */
[----:B------:R-:W-:Y:S01]  /*0f80*/  FADD.FTZ R227, -R227, R199 ;  /* 0x000000c7e3e37221 */ /* 0x000fe20000010100 */
[----:B------:R-:W-:Y:S01]  /*0f90*/  FMUL.FTZ R191, R4, R193 ;  /* 0x000000c104bf7220 */ /* 0x000fe20000410000 */
[-C--:B------:R-:W-:Y:S01]  /*0fa0*/  FFMA.FTZ R90, R9, R201.reuse, R90 ;  /* 0x000000c9095a7223 */ /* 0x080fe2000001005a */
[----:B------:R-:W-:Y:S01]  /*0fb0*/  FADD.FTZ R150, R150, R201 ;  /* 0x000000c996967221 */ /* 0x000fe20000010000 */
        /* <DEDUP_REMOVED lines=12> */
[----:B------:R-:W-:Y:S01]  /*1080*/  FADD.FTZ R164, RZ, R194 ;  /* 0x000000c2ffa47221 */ /* 0x000fe20000010000 */
[----:B------:R-:W-:Y:S01]  /*1090*/  FFMA.FTZ R165, R3, R194, RZ ;  /* 0x000000c203a57223 */ /* 0x000fe200000100ff */
[----:B------:R-:W-:Y:S01]  /*10a0*/  FMUL.FTZ R16, R4, R21 ;  /* 0x0000001504107220 */ /* 0x000fe20000410000 */
[----:B------:R-:W-:Y:S01]  /*10b0*/  FADD.FTZ R144, R144, R167 ;  /* 0x000000a790907221 */ /* 0x000fe20000010000 */
[-C--:B------:R-:W-:Y:S01]  /*10c0*/  FFMA.FTZ R92, R11, R167.reuse, R92 ;  /* 0x000000a70b5c7223 */ /* 0x080fe2000001005c */
[----:B------:R-:W-:Y:S01]  /*10d0*/  FMUL.FTZ R198, R80, R167 ;  /* 0x000000a750c67220 */ /* 0x000fe20000410000 */
[----:B------:R-:W-:Y:S01]  /*10e0*/  FADD.FTZ R167, R164, R195 ;  /* 0x000000c3a4a77221 */ /* 0x000fe20000010000 */
[----:B------:R-:W-:Y:S01]  /*10f0*/  FFMA.FTZ R164, R8, R195, R165 ;  /* 0x000000c308a47223 */ /* 0x000fe200000100a5 */
[----:B------:R-:W-:-:S02]  /*1100*/  HADD2.F32 R221, -RZ, R192.H0_H0 ;  /* 0x200000c0ffdd7230 */ /* 0x000fc40000004100 */
[----:B------:R-:W-:Y:S01]  /*1110*/  FFMA.FTZ R88, R3, R203, R88 ;  /* 0x000000cb03587223 */ /* 0x000fe20000010058 */
[----:B------:R-:W-:Y:S02]  /*1120*/  HADD2.F32 R222, -RZ, R192.H1_H1 ;  /* 0x300000c0ffde7230 */ /* 0x000fe40000004100 */
[----:B------:R-:W-:Y:S01]  /*1130*/  FADD.FTZ R148, R148, R203 ;  /* 0x000000cb94947221 */ /* 0x000fe20000010000 */
[----:B------:R-:W-:Y:S01]  /*1140*/  FMUL.FTZ R192, R4, R197 ;  /* 0x000000c504c07220 */ /* 0x000fe20000410000 */
[-C--:B------:R-:W-:Y:S01]  /*1150*/  FFMA.FTZ R97, R16, R208.reuse, R97 ;  /* 0x000000d010617223 */ /* 0x080fe20000010061 */
[----:B------:R-:W-:Y:S01]  /*1160*/  FADD.FTZ R141, R141, R208 ;  /* 0x000000d08d8d7221 */ /* 0x000fe20000010000 */
[----:B------:R-:W-:Y:S01]  /*1170*/  FMUL.FTZ R203, R77, R208 ;  /* 0x000000d04dcb7220 */ /* 0x000fe20000410000 */
[----:B------:R-:W-:Y:S01]  /*1180*/  FMUL.FTZ R17, R4, R217 ;  /* 0x000000d904117220 */ /* 0x000fe20000410000 */
[----:B------:R-:W-:Y:S01]  /*1190*/  FMUL.FTZ R197, R87, R202 ;  /* 0x000000ca57c57220 */ /* 0x000fe20000410000 */
[----:B------:R-:W-:Y:S01]  /*11a0*/  FADD.FTZ R208, R167, R196 ;  /* 0x000000c4a7d07221 */ /* 0x000fe20000010000 */
[----:B------:R-:W-:-:S02]  /*11b0*/  HADD2.F32 R207, -RZ, R170.H0_H0 ;  /* 0x200000aaffcf7230 */ /* 0x000fc40000004100 */
[C---:B------:R-:W-:Y:S01]  /*11c0*/  FMUL.FTZ R18, R4.reuse, R23 ;  /* 0x0000001704127220 */ /* 0x040fe20000410000 */
[----:B------:R-:W-:Y:S01]  /*11d0*/  FFMA.FTZ R165, R9, R196, R164 ;  /* 0x000000c409a57223 */ /* 0x000fe200000100a4 */
[----:B------:R-:W-:Y:S02]  /*11e0*/  HADD2.F32 R170, -RZ, R170.H1_H1 ;  /* 0x300000aaffaa7230 */ /* 0x000fe40000004100 */
[C---:B------:R-:W-:Y:S01]  /*11f0*/  FMUL.FTZ R19, R4.reuse, R219 ;  /* 0x000000db04137220 */ /* 0x040fe20000410000 */
[----:B------:R-:W-:Y:S01]  /*1200*/  FMUL.FTZ R20, R4, R225 ;  /* 0x000000e104147220 */ /* 0x000fe20000410000 */
[----:B------:R-:W-:Y:S01]  /*1210*/  FFMA.FTZ R89, R8, R204, R89 ;  /* 0x000000cc08597223 */ /* 0x000fe20000010059 */
[----:B------:R-:W-:Y:S01]  /*1220*/  FADD.FTZ R149, R149, R204 ;  /* 0x000000cc95957221 */ /* 0x000fe20000010000 */
        /* <DEDUP_REMOVED lines=66> */
[----:B------:R-:W-:Y:S02]  /*1650*/  HADD2.F32 R174, -RZ, R182.H1_H1 ;  /* 0x300000b6ffae7230 */ /* 0x000fe40000004100 */
[----:B------:R-:W-:Y:S01]  /*1660*/  FADD.FTZ R168, R167, R214 ;  /* 0x000000d6a7a87221 */ /* 0x000fe20000010000 */
[----:B------:R-:W-:Y:S01]  /*1670*/  FMUL.FTZ R182, R4, R247 ;  /* 0x000000f704b67220 */ /* 0x000fe20000410000 */
        /* <DEDUP_REMOVED lines=15> */
[C---:B------:R-:W-:Y:S01]  /*1770*/  FMUL.FTZ R186, R4.reuse, R187 ;  /* 0x000000bb04ba7220 */ /* 0x040fe20000410000 */
        /* <DEDUP_REMOVED lines=63> */
.L_x_9904:
[----:B------:R-:W-:Y:S05]  /*1b70*/  BSYNC B0 ;  /* 0x0000000000007941 */ /* 0x000fea0003800000 */
.L_x_9902:
        /* <DEDUP_REMOVED lines=25> */
.L_x_9981:
        /* <DEDUP_REMOVED lines=74> */
.L_x_9907:
[----:B------:R-:W-:Y:S05]  /*21b0*/  BSYNC B0 ;  /* 0x0000000000007941 */ /* 0x000fea0003800000 */
.L_x_9906:
        /* <DEDUP_REMOVED lines=8> */
.L_x_9909:
[----:B------:R-:W-:Y:S05]  /*2240*/  BSYNC B0 ;  /* 0x0000000000007941 */ /* 0x000fea0003800000 */
.L_x_9908:
[----:B0-----:R-:W-:Y:S01]  /*2250*/  @P5 FMUL.FTZ R178, R169, R232 ;  /* 0x000000e8a9b25220 */ /* 0x001fe20000410000 */
        /* <DEDUP_REMOVED lines=14> */
.L_x_9911:
[----:B------:R-:W-:Y:S05]  /*2340*/  BSYNC B0 ;  /* 0x0000000000007941 */ /* 0x000fea0003800000 */
.L_x_9910:
        /* <DEDUP_REMOVED lines=8> */
.L_x_9913:
[----:B------:R-:W-:Y:S05]  /*23d0*/  BSYNC B0 ;  /* 0x0000000000007941 */ /* 0x000fea0003800000 */
.L_x_9912:
        /* <DEDUP_REMOVED lines=19> */
.L_x_9915:
[----:B------:R-:W-:Y:S05]  /*2510*/  BSYNC B0 ;  /* 0x0000000000007941 */ /* 0x000fea0003800000 */
.L_x_9914:
        /* <DEDUP_REMOVED lines=10> */
.L_x_9917:
[----:B------:R-:W-:Y:S05]  /*25c0*/  BSYNC B0 ;  /* 0x0000000000007941 */ /* 0x000fea0003800000 */
.L_x_9916:
        /* <DEDUP_REMOVED lines=10> */
.L_x_9919:
[----:B------:R-:W-:Y:S05]  /*2670*/  BSYNC B0 ;  /* 0x0000000000007941 */ /* 0x000fea0003800000 */
.L_x_9918:
[----:B------:R-:W-:Y:S01]  /*2680*/  @P5 FMUL.FTZ R164, R213, R164 ;  /* 0x000000a4d5a45220 */ /* 0x000fe20000410000 */
[----:B------:R-:W-:Y:S01]  /*2690*/  ISETP.NE.U32.AND P1, PT, RZ, UR10, PT ;  /* 0x0000000aff007c0c */ /* 0x000fe2000bf25070 */
[----:B------:R-:W-:Y:S01]  /*26a0*/  BSSY B0, `(.L_x_9920) ;  /* 0x0000019000007945 */ /* 0x000fe20003800000 */
[----:B------:R-:W-:Y:S01]  /*26b0*/  @P5 F2FP.F16.F32.PACK_AB R166, RZ, R166 ;  /* 0x000000a6ffa6523e */ /* 0x000fe200000000ff */
[----:B------:R-:W-:Y:S01]  /*26c0*/  @P0 IMAD.WIDE.U32 R174, R235, 0x20, R174 ;  /* 0x00000020ebae0825 */ /* 0x000fe200078e00ae */
[----:B------:R-:W-:Y:S02]  /*26d0*/  @!P3 ISETP.NE.U32.AND P2, PT, R6, RZ, PT ;  /* 0x000000ff0600b20c */ /* 0x000fe40003f45070 */
[----:B------:R-:W-:Y:S02]  /*26e0*/  ISETP.NE.AND.EX P1, PT, RZ, UR11, PT, P1 ;  /* 0x0000000bff007c0c */ /* 0x000fe4000bf25310 */
[----:B------:R-:W-:Y:S02]  /*26f0*/  @P5 F2FP.F16.F32.PACK_AB R165, RZ, R165 ;  /* 0x000000a5ffa5523e */ /* 0x000fe400000000ff */
[----:B------:R-:W-:-:S02]  /*2700*/  @P5 F2FP.F16.F32.PACK_AB R164, RZ, R164 ;  /* 0x000000a4ffa4523e */ /* 0x000fc400000000ff */
        /* <DEDUP_REMOVED lines=18> */
.L_x_9921:
[----:B------:R-:W-:Y:S05]  /*2830*/  BSYNC B0 ;  /* 0x0000000000007941 */ /* 0x000fea0003800000 */
.L_x_9920:
[C---:B------:R-:W-:Y:S01]  /*2840*/  @P5 FMUL.FTZ R212, R178.reuse, R168 ;  /* 0x000000a8b2d45220 */ /* 0x040fe20000410000 */
        /* <DEDUP_REMOVED lines=41> */
.L_x_9923:
[----:B------:R-:W-:Y:S05]  /*2ae0*/  BSYNC B0 ;  /* 0x0000000000007941 */ /* 0x000fea0003800000 */
.L_x_9922:
        /* <DEDUP_REMOVED lines=8> */
.L_x_9925:
[----:B------:R-:W-:Y:S05]  /*2b70*/  BSYNC B0 ;  /* 0x0000000000007941 */ /* 0x000fea0003800000 */
.L_x_9924:
        /* <DEDUP_REMOVED lines=15> */
.L_x_9927:
[----:B------:R-:W-:Y:S05]  /*2c70*/  BSYNC B0 ;  /* 0x0000000000007941 */ /* 0x000fea0003800000 */
.L_x_9926:
        /* <DEDUP_REMOVED lines=8> */
.L_x_9929:
[----:B------:R-:W-:Y:S05]  /*2d00*/  BSYNC B0 ;  /* 0x0000000000007941 */ /* 0x000fea0003800000 */
.L_x_9928:
        /* <DEDUP_REMOVED lines=8> */
.L_x_9931:
[----:B------:R-:W-:Y:S05]  /*2d90*/  BSYNC B0 ;  /* 0x0000000000007941 */ /* 0x000fea0003800000 */
.L_x_9930:
        /* <DEDUP_REMOVED lines=9> */
[----:B------:R-:W-:-:S02]  /*2e30*/  @P5 F2FP.F16.F32.PACK_AB R212, RZ, R212 ;  /* 0x000000d4ffd4523e */ /* 0x000fc400000000ff */
        /* <DEDUP_REMOVED lines=8> */
.L_x_9933:
[----:B------:R-:W-:Y:S05]  /*2ec0*/  BSYNC B0 ;  /* 0x0000000000007941 */ /* 0x000fea0003800000 */
.L_x_9932:
        /* <DEDUP_REMOVED lines=10> */
.L_x_9935:
[----:B------:R-:W-:Y:S05]  /*2f70*/  BSYNC B0 ;  /* 0x0000000000007941 */ /* 0x000fea0003800000 */
.L_x_9934:
[----:B------:R-:W-:Y:S01]  /*2f80*/  @P5 FMUL.FTZ R164, R235, R164 ;  /* 0x000000a4eba45220 */ /* 0x000fe20000410000 */
[----:B------:R-:W-:Y:S01]  /*2f90*/  @P5 F2FP.F16.F32.PACK_AB R213, RZ, R213 ;  /* 0x000000d5ffd5523e */ /* 0x000fe200000000ff */
[----:B------:R-:W-:Y:S01]  /*2fa0*/  BSSY B0, `(.L_x_9936) ;  /* 0x0000019000007945 */ /* 0x000fe20003800000 */
[----:B------:R-:W-:Y:S01]  /*2fb0*/  @!P3 ISETP.NE.U32.AND P2, PT, R6, RZ, PT ;  /* 0x000000ff0600b20c */ /* 0x000fe20003f45070 */
[----:B------:R-:W-:Y:S01]  /*2fc0*/  @P0 IMAD.WIDE.U32 R174, R231, 0x20, R174 ;  /* 0x00000020e7ae0825 */ /* 0x000fe200078e00ae */
[----:B------:R-:W-:Y:S02]  /*2fd0*/  @P5 F2FP.F16.F32.PACK_AB R164, RZ, R164 ;  /* 0x000000a4ffa4523e */ /* 0x000fe400000000ff */
[----:B------:R-:W-:Y:S02]  /*2fe0*/  @P5 F2FP.F16.F32.PACK_AB R171, RZ, R171 ;  /* 0x000000abffab523e */ /* 0x000fe400000000ff */
[----:B------:R-:W-:Y:S02]  /*2ff0*/  @P5 PRMT R153, R212, 0x7610, R153 ;  /* 0x00007610d4995816 */ /* 0x000fe40000000099 */
[----:B------:R-:W-:-:S02]  /*3000*/  @P5 F2FP.F16.F32.PACK_AB R233, RZ, R233 ;  /* 0x000000e9ffe9523e */ /* 0x000fc400000000ff */
        /* <DEDUP_REMOVED lines=18> */
.L_x_9937:
[----:B------:R-:W-:Y:S05]  /*3130*/  BSYNC B0 ;  /* 0x0000000000007941 */ /* 0x000fea0003800000 */
.L_x_9936:
        /* <DEDUP_REMOVED lines=41> */
.L_x_9939:
[----:B------:R-:W-:Y:S05]  /*33d0*/  BSYNC B0 ;  /* 0x0000000000007941 */ /* 0x000fea0003800000 */
.L_x_9938:
        /* <DEDUP_REMOVED lines=8> */
.L_x_9941:
[----:B------:R-:W-:Y:S05]  /*3460*/  BSYNC B0 ;  /* 0x0000000000007941 */ /* 0x000fea0003800000 */
.L_x_9940:
        /* <DEDUP_REMOVED lines=15> */
.L_x_9943:
[----:B------:R-:W-:Y:S05]  /*3560*/  BSYNC B0 ;  /* 0x0000000000007941 */ /* 0x000fea0003800000 */
.L_x_9942:
        /* <DEDUP_REMOVED lines=8> */
.L_x_9945:
[----:B------:R-:W-:Y:S05]  /*35f0*/  BSYNC B0 ;  /* 0x0000000000007941 */ /* 0x000fea0003800000 */
.L_x_9944:
        /* <DEDUP_REMOVED lines=8> */
.L_x_9947:
[----:B------:R-:W-:Y:S05]  /*3680*/  BSYNC B0 ;  /* 0x0000000000007941 */ /* 0x000fea0003800000 */
.L_x_9946:
        /* <DEDUP_REMOVED lines=19> */
.L_x_9949:
[----:B------:R-:W-:Y:S05]  /*37c0*/  BSYNC B0 ;  /* 0x0000000000007941 */ /* 0x000fea0003800000 */
.L_x_9948:
        /* <DEDUP_REMOVED lines=10> */
.L_x_9951:
[----:B------:R-:W-:Y:S05]  /*3870*/  BSYNC B0 ;  /* 0x0000000000007941 */ /* 0x000fea0003800000 */
.L_x_9950:
        /* <DEDUP_REMOVED lines=28> */
.L_x_9953:
[----:B------:R-:W-:Y:S05]  /*3a40*/  BSYNC B0 ;  /* 0x0000000000007941 */ /* 0x000fea0003800000 */
.L_x_9952:
        /* <DEDUP_REMOVED lines=41> */
.L_x_9955:
[----:B------:R-:W-:Y:S05]  /*3ce0*/  BSYNC B0 ;  /* 0x0000000000007941 */ /* 0x000fea0003800000 */
.L_x_9954:
        /* <DEDUP_REMOVED lines=9> */
.L_x_9957:
[----:B------:R-:W-:Y:S05]  /*3d80*/  BSYNC B0 ;  /* 0x0000000000007941 */ /* 0x000fea0003800000 */
.L_x_9956:
        /* <DEDUP_REMOVED lines=9> */
.L_x_9959:
[----:B------:R-:W-:Y:S05]  /*3e20*/  BSYNC B0 ;  /* 0x0000000000007941 */ /* 0x000fea0003800000 */
.L_x_9958:
        /* <DEDUP_REMOVED lines=8> */
.L_x_9961:
[----:B------:R-:W-:Y:S05]  /*3eb0*/  BSYNC B0 ;  /* 0x0000000000007941 */ /* 0x000fea0003800000 */
.L_x_9960:
        /* <DEDUP_REMOVED lines=8> */
.L_x_9963:
[----:B------:R-:W-:Y:S05]  /*3f40*/  BSYNC B0 ;  /* 0x0000000000007941 */ /* 0x000fea0003800000 */
.L_x_9962:
[----:B------:R-:W-:Y:S01]  /*3f50*/  @!P3 ISETP.NE.U32.AND P6, PT, R6, RZ, PT ;  /* 0x000000ff0600b20c */ /* 0x000fe20003fc5070 */
[----:B------:R-:W-:Y:S01]  /*3f60*/  BSSY B0, `(.L_x_9964) ;  /* 0x0000010000007945 */ /* 0x000fe20003800000 */
[----:B------:R-:W-:Y:S01]  /*3f70*/  @!P3 ISETP.NE.AND.EX P2, PT, R7, RZ, PT, P2 ;  /* 0x000000ff0700b20c */ /* 0x000fe20003f45320 */
        /* <DEDUP_REMOVED lines=14> */
.L_x_9965:
[----:B------:R-:W-:Y:S05]  /*4060*/  BSYNC B0 ;  /* 0x0000000000007941 */ /* 0x000fea0003800000 */
.L_x_9964:
        /* <DEDUP_REMOVED lines=10> */
.L_x_9967:
[----:B------:R-:W-:Y:S05]  /*4110*/  BSYNC B0 ;  /* 0x0000000000007941 */ /* 0x000fea0003800000 */
.L_x_9966:
        /* <DEDUP_REMOVED lines=31> */
.L_x_9969:
[----:B------:R-:W-:Y:S05]  /*4310*/  BSYNC B0 ;  /* 0x0000000000007941 */ /* 0x000fea0003800000 */
.L_x_9968:
        /* <DEDUP_REMOVED lines=17> */
.L_x_9901:
        /* <DEDUP_REMOVED lines=27> */
.L_x_9905:
[----:B------:R-:W-:Y:S01]  /*45e0*/  HFMA2.MMA R176, -RZ, RZ, 0, 9.5367431640625e-07 ;  /* 0x00000010ffb07435 */ /* 0x000fe200000001ff */
[----:B------:R-:W-:Y:S02]  /*45f0*/  MOV R177, R168 ;  /* 0x000000a800b17202 */ /* 0x000fe40000000f00 */
[----:B------:R-:W-:Y:S02]  /*4600*/  MOV R179, 0x1f ;  /* 0x0000001f00b37802 */ /* 0x000fe40000000f00 */
[----:B------:R-:W-:-:S07]  /*4610*/  MOV R174, 0xffffffff ;  /* 0xffffffff00ae7802 */ /* 0x000fce0000000f00 */
[----:B-----5:R-:W-:Y:S05]  /*4620*/  WARPSYNC.COLLECTIVE R174, `(.L_x_9971) ;  /* 0x00000000ae087348 */ /* 0x020fea0003c00000 */
[----:B------:R0:W1:Y:S02]  /*4630*/  SHFL.DOWN P1, R175, R177, R176, R179 ;  /* 0x080000b0b1af7389 */ /* 0x00006400000200b3 */
[----:B01---5:R-:W-:Y:S01]  /*4640*/  ENDCOLLECTIVE ;  /* 0x000000000000791b */ /* 0x023fe20003800000 */
.L_x_9971:
[----:B------:R-:W-:Y:S02]  /*4650*/  MOV R177, R167 ;  /* 0x000000a700b17202 */ /* 0x000fe40000000f00 */
[----:B------:R-:W-:-:S07]  /*4660*/  MOV R169, R175 ;  /* 0x000000af00a97202 */ /* 0x000fce0000000f00 */
[----:B------:R-:W-:Y:S05]  /*4670*/  WARPSYNC.COLLECTIVE R174, `(.L_x_9972) ;  /* 0x00000000ae087348 */ /* 0x000fea0003c00000 */
[----:B------:R0:W1:Y:S02]  /*4680*/  SHFL.DOWN P1, R175, R177, R176, R179 ;  /* 0x080000b0b1af7389 */ /* 0x00006400000200b3 */
[----:B01----:R-:W-:Y:S01]  /*4690*/  ENDCOLLECTIVE ;  /* 0x000000000000791b */ /* 0x003fe20003800000 */
.L_x_9972:
[----:B------:R-:W-:Y:S01]  /*46a0*/  FADD.FTZ R169, R169, R168 ;  /* 0x000000a8a9a97221 */ /* 0x000fe20000010000 */
[----:B------:R-:W-:-:S04]  /*46b0*/  HFMA2.MMA R176, -RZ, RZ, 0, 4.76837158203125e-07 ;  /* 0x00000008ffb07435 */ /* 0x000fc800000001ff */
[----:B------:R-:W-:Y:S02]  /*46c0*/  MOV R177, R169 ;  /* 0x000000a900b17202 */ /* 0x000fe40000000f00 */
[----:B------:R-:W-:-:S07]  /*46d0*/  MOV R166, R175 ;  /* 0x000000af00a67202 */ /* 0x000fce0000000f00 */
[----:B------:R-:W-:Y:S05]  /*46e0*/  WARPSYNC.COLLECTIVE R174, `(.L_x_9973) ;  /* 0x00000000ae087348 */ /* 0x000fea0003c00000 */
[----:B------:R0:W1:Y:S02]  /*46f0*/  SHFL.DOWN P1, R175, R177, R176, R179 ;  /* 0x080000b0b1af7389 */ /* 0x00006400000200b3 */
[----:B01----:R-:W-:Y:S01]  /*4700*/  ENDCOLLECTIVE ;  /* 0x000000000000791b */ /* 0x003fe20003800000 */
.L_x_9973:
[----:B------:R-:W-:-:S05]  /*4710*/  FADD.FTZ R166, R166, R167 ;  /* 0x000000a7a6a67221 */ /* 0x000fca0000010000 */
[----:B------:R-:W-:Y:S02]  /*4720*/  MOV R177, R166 ;  /* 0x000000a600b17202 */ /* 0x000fe40000000f00 */
[----:B------:R-:W-:-:S07]  /*4730*/  MOV R170, R175 ;  /* 0x000000af00aa7202 */ /* 0x000fce0000000f00 */
[----:B------:R-:W-:Y:S05]  /*4740*/  WARPSYNC.COLLECTIVE R174, `(.L_x_9974) ;  /* 0x00000000ae087348 */ /* 0x000fea0003c00000 */
[----:B------:R0:W1:Y:S02]  /*4750*/  SHFL.DOWN P1, R175, R177, R176, R179 ;  /* 0x080000b0b1af7389 */ /* 0x00006400000200b3 */
[----:B01----:R-:W-:Y:S01]  /*4760*/  ENDCOLLECTIVE ;  /* 0x000000000000791b */ /* 0x003fe20003800000 */
.L_x_9974:
[----:B------:R-:W-:Y:S01]  /*4770*/  FADD.FTZ R170, R169, R170 ;  /* 0x000000aaa9aa7221 */ /* 0x000fe20000010000 */
[----:B------:R-:W-:-:S04]  /*4780*/  HFMA2.MMA R176, -RZ, RZ, 0, 2.384185791015625e-07 ;  /* 0x00000004ffb07435 */ /* 0x000fc800000001ff */
[----:B------:R-:W-:Y:S02]  /*4790*/  MOV R177, R170 ;  /* 0x000000aa00b17202 */ /* 0x000fe40000000f00 */
[----:B------:R-:W-:-:S07]  /*47a0*/  MOV R171, R175 ;  /* 0x000000af00ab7202 */ /* 0x000fce0000000f00 */
[----:B------:R-:W-:Y:S05]  /*47b0*/  WARPSYNC.COLLECTIVE R174, `(.L_x_9975) ;  /* 0x00000000ae087348 */ /* 0x000fea0003c00000 */
[----:B------:R0:W1:Y:S02]  /*47c0*/  SHFL.DOWN P1, R175, R177, R176, R179 ;  /* 0x080000b0b1af7389 */ /* 0x00006400000200b3 */
[----:B01----:R-:W-:Y:S01]  /*47d0*/  ENDCOLLECTIVE ;  /* 0x000000000000791b */ /* 0x003fe20003800000 */
.L_x_9975:
[----:B------:R-:W-:-:S05]  /*47e0*/  FADD.FTZ R171, R166, R171 ;  /* 0x000000aba6ab7221 */ /* 0x000fca0000010000 */
[----:B------:R-:W-:Y:S02]  /*47f0*/  MOV R177, R171 ;  /* 0x000000ab00b17202 */ /* 0x000fe40000000f00 */
[----:B------:R-:W-:-:S07]  /*4800*/  MOV R173, R175 ;  /* 0x000000af00ad7202 */ /* 0x000fce0000000f00 */
[----:B------:R-:W-:Y:S05]  /*4810*/  WARPSYNC.COLLECTIVE R174, `(.L_x_9976) ;  /* 0x00000000ae087348 */ /* 0x000fea0003c00000 */
[----:B------:R0:W1:Y:S02]  /*4820*/  SHFL.DOWN P1, R175, R177, R176, R179 ;  /* 0x080000b0b1af7389 */ /* 0x00006400000200b3 */
[----:B01----:R-:W-:Y:S01]  /*4830*/  ENDCOLLECTIVE ;  /* 0x000000000000791b */ /* 0x003fe20003800000 */
.L_x_9976:
[----:B------:R-:W-:Y:S01]  /*4840*/  FADD.FTZ R173, R170, R173 ;  /* 0x000000adaaad7221 */ /* 0x000fe20000010000 */
[----:B------:R-:W-:-:S04]  /*4850*/  HFMA2.MMA R176, -RZ, RZ, 0, 1.1920928955078125e-07 ;  /* 0x00000002ffb07435 */ /* 0x000fc800000001ff */
[----:B------:R-:W-:Y:S02]  /*4860*/  MOV R177, R173 ;  /* 0x000000ad00b17202 */ /* 0x000fe40000000f00 */
[----:B------:R-:W-:-:S07]  /*4870*/  MOV R172, R175 ;  /* 0x000000af00ac7202 */ /* 0x000fce0000000f00 */
[----:B------:R-:W-:Y:S05]  /*4880*/  WARPSYNC.COLLECTIVE R174, `(.L_x_9977) ;  /* 0x00000000ae087348 */ /* 0x000fea0003c00000 */
[----:B------:R0:W1:Y:S02]  /*4890*/  SHFL.DOWN P1, R175, R177, R176, R179 ;  /* 0x080000b0b1af7389 */ /* 0x00006400000200b3 */
[----:B01----:R-:W-:Y:S01]  /*48a0*/  ENDCOLLECTIVE ;  /* 0x000000000000791b */ /* 0x003fe20003800000 */
.L_x_9977:
[----:B------:R-:W-:-:S05]  /*48b0*/  FADD.FTZ R172, R171, R172 ;  /* 0x000000acabac7221 */ /* 0x000fca0000010000 */
[----:B------:R-:W-:Y:S02]  /*48c0*/  MOV R177, R172 ;  /* 0x000000ac00b17202 */ /* 0x000fe40000000f00 */
[----:B------:R-:W-:-:S07]  /*48d0*/  MOV R168, R175 ;  /* 0x000000af00a87202 */ /* 0x000fce0000000f00 */
[----:B------:R-:W-:Y:S05]  /*48e0*/  WARPSYNC.COLLECTIVE R174, `(.L_x_9978) ;  /* 0x00000000ae087348 */ /* 0x000fea0003c00000 */
[----:B------:R0:W1:Y:S02]  /*48f0*/  SHFL.DOWN P1, R175, R177, R176, R179 ;  /* 0x080000b0b1af7389 */ /* 0x00006400000200b3 */
[----:B01----:R-:W-:Y:S01]  /*4900*/  ENDCOLLECTIVE ;  /* 0x000000000000791b */ /* 0x003fe20003800000 */
.L_x_9978:
[----:B------:R-:W-:Y:S01]  /*4910*/  FADD.FTZ R168, R173, R168 ;  /* 0x000000a8ada87221 */ /* 0x000fe20000010000 */
[----:B------:R-:W-:-:S04]  /*4920*/  HFMA2.MMA R176, -RZ, RZ, 0, 5.9604644775390625e-08 ;  /* 0x00000001ffb07435 */ /* 0x000fc800000001ff */
[----:B------:R-:W-:Y:S02]  /*4930*/  MOV R177, R168 ;  /* 0x000000a800b17202 */ /* 0x000fe40000000f00 */
[----:B------:R-:W-:-:S07]  /*4940*/  MOV R167, R175 ;  /* 0x000000af00a77202 */ /* 0x000fce0000000f00 */
[----:B------:R-:W-:Y:S05]  /*4950*/  WARPSYNC.COLLECTIVE R174, `(.L_x_9979) ;  /* 0x00000000ae087348 */ /* 0x000fea0003c00000 */
[----:B------:R0:W1:Y:S02]  /*4960*/  SHFL.DOWN P1, R175, R177, R176, R179 ;  /* 0x080000b0b1af7389 */ /* 0x00006400000200b3 */
[----:B01----:R-:W-:Y:S01]  /*4970*/  ENDCOLLECTIVE ;  /* 0x000000000000791b */ /* 0x003fe20003800000 */
.L_x_9979:
[----:B------:R-:W-:-:S05]  /*4980*/  FADD.FTZ R167, R172, R167 ;  /* 0x000000a7aca77221 */ /* 0x000fca0000010000 */
[----:B------:R-:W-:Y:S02]  /*4990*/  MOV R177, R167 ;  /* 0x000000a700b17202 */ /* 0x000fe40000000f00 */
[----:B------:R-:W-:-:S07]  /*49a0*/  MOV R169, R175 ;  /* 0x000000af00a97202 */ /* 0x000fce0000000f00 */
[----:B------:R-:W-:Y:S05]  /*49b0*/  WARPSYNC.COLLECTIVE R174, `(.L_x_9980) ;  /* 0x00000000ae087348 */ /* 0x000fea0003c00000 */
[----:B------:R0:W1:Y:S02]  /*49c0*/  SHFL.DOWN P1, R175, R177, R176, R179 ;  /* 0x080000b0b1af7389 */ /* 0x00006400000200b3 */
[----:B01----:R-:W-:Y:S01]  /*49d0*/  ENDCOLLECTIVE ;  /* 0x000000000000791b */ /* 0x003fe20003800000 */
.L_x_9980:
[----:B------:R-:W-:Y:S01]  /*49e0*/  MOV R166, R175 ;  /* 0x000000af00a67202 */ /* 0x000fe20000000f00 */
[----:B------:R-:W-:Y:S06]  /*49f0*/  BRA `(.L_x_9981) ;  /* 0xffffffd000c47947 */ /* 0x000fec000383ffff */
.L_x_9982:
        /* <DEDUP_REMOVED lines=16> */
.L_x_14003:


//--------------------- .text._ZN10layer_norm13ln_bwd_kernelINS_13Kernel_traitsIf6__halffS2_fjLj8192ELj1ELj1ELj8ELj16ENS_18Kernel_traits_baseILj8192EfS2_fS2_fjLj256EEEEELb0ELb1ELb0ELb0EEEvNS_9BwdParamsE --------------------------
	.section	.text._ZN10layer_norm13ln_bwd_kernelINS_13Kernel_traitsIf6__halffS2_fjLj8192ELj1ELj1ELj8ELj16ENS_18Kernel_traits_baseILj8192EfS2_fS2_fjLj256EEEEELb0ELb1ELb0ELb0EEEvNS_9BwdParamsE,"ax",@progbits
	.align	128
        .global         _ZN10layer_norm13ln_bwd_kernelINS_13Kernel_traitsIf6__halffS2_fjLj8192ELj1ELj1ELj8ELj16ENS_18Kernel_traits_baseILj8192EfS2_fS2_fjLj256EEEEELb0ELb1ELb0ELb0EEEvNS_9BwdParamsE
        .type           _ZN10layer_norm13ln_bwd_kernelINS_13Kernel_traitsIf6__halffS2_fjLj8192ELj1ELj1ELj8ELj16ENS_18Kernel_traits_baseILj8192EfS2_fS2_fjLj256EEEEELb0ELb1ELb0ELb0EEEvNS_9BwdParamsE,@function
        .size           _ZN10layer_norm13ln_bwd_kernelINS_13Kernel_traitsIf6__halffS2_fjLj8192ELj1ELj1ELj8ELj16ENS_18Kernel_traits_baseILj8192EfS2_fS2_fjLj256EEEEELb0ELb1ELb0ELb0EEEvNS_9BwdParamsE,(.L_x_14004 - _ZN10layer_norm13ln_bwd_kernelINS_13Kernel_traitsIf6__halffS2_fjLj8192ELj1ELj1ELj8ELj16ENS_18Kernel_traits_baseILj8192EfS2_fS2_fjLj256EEEEELb0ELb1ELb0ELb0EEEvNS_9BwdParamsE)
        .other          _ZN10layer_norm13ln_bwd_kernelINS_13Kernel_traitsIf6__halffS2_fjLj8192ELj1ELj1ELj8ELj16ENS_18Kernel_traits_baseILj8192EfS2_fS2_fjLj256EEEEELb0ELb1ELb0ELb0EEEvNS_9BwdParamsE,@"STO_CUDA_ENTRY STV_DEFAULT"
_ZN10layer_norm13ln_bwd_kernelINS_13Kernel_traitsIf6__halffS2_fjLj8192ELj1ELj1ELj8ELj16ENS_18Kernel_traits_baseILj8192EfS2_fS2_fjLj256EEEEELb0ELb1ELb0ELb0EEEvNS_9BwdParamsE:
.text._ZN10layer_norm13ln_bwd_kernelINS_13Kernel_traitsIf6__halffS2_fjLj8192ELj1ELj1ELj8ELj16ENS_18Kernel_traits_baseILj8192EfS2_fS2_fjLj256EEEEELb0ELb1ELb0ELb0EEEvNS_9BwdParamsE:
        /* <DEDUP_REMOVED lines=39> */
[----:B------:R-:W-:-:S03]  /*0270*/  ISETP.GE.U32.AND P2, PT, R0, 0x300, PT ;  /* 0x000003000000780c */ /* 0x000fc60003f46070 */
[C---:B--2---:R-:W-:Y:S01]  /*0280*/  @P0 IMAD.WIDE.U32 R2, R23.reuse, 0x20, R2 ;  /* 0x0000002017020825 */ /* 0x044fe200078e0002 */
[----:B------:R-:W-:Y:S01]  /*0290*/  ULDC.64 UR4, c[0x0][0x208] ;  /* 0x0000820000047ab9 */ /* 0x000fe20000000a00 */
        /* <DEDUP_REMOVED lines=78> */
[----:B----4-:R-:W-:Y:S04]  /*0780*/  @P0 STL.64 [R1+0x70], R80 ;  /* 0x0000705001000387 */ /* 0x010fe80000100a00 */
        /* <DEDUP_REMOVED lines=13> */
[----:B------:R-:W-:-:S02]  /*0860*/  CS2R R80, SRZ ;  /* 0x0000000000507805 */ /* 0x000fc4000001ff00 */
[----:B------:R-:W-:Y:S02]  /*0870*/  CS2R R82, SRZ ;  /* 0x0000000000527805 */ /* 0x000fe4000001ff00 */
[----:B------:R-:W-:Y:S02]  /*0880*/  CS2R R84, SRZ ;  /* 0x0000000000547805 */ /* 0x000fe4000001ff00 */
[----:B------:R-:W-:Y:S01]  /*0890*/  CS2R R86, SRZ ;  /* 0x0000000000567805 */ /* 0x000fe2000001ff00 */
[----:B0-----:R-:W-:Y:S06]  /*08a0*/  @P3 BRA `(.L_x_9983) ;  /* 0x0000003400603947 */ /* 0x001fec0003800000 */
[----:B------:R-:W-:Y:S01]  /*08b0*/  HFMA2.MMA R0, -RZ, RZ, 0, 5.9604644775390625e-08 ;  /* 0x00000001ff007435 */ /* 0x000fe200000001ff */
[----:B------:R-:W-:Y:S01]  /*08c0*/  ULDC.64 UR6, c[0x0][0x270] ;  /* 0x00009c0000067ab9 */ /* 0x000fe20000000a00 */
[----:B------:R-:W-:Y:S02]  /*08d0*/  MOV R157, RZ ;  /* 0x000000ff009d7202 */ /* 0x000fe40000000f00 */
[----:B------:R-:W-:-:S03]  /*08e0*/  ISETP.NE.U32.AND P3, PT, RZ, UR6, PT ;  /* 0x00000006ff007c0c */ /* 0x000fc6000bf65070 */
[----:B------:R0:W-:Y:S01]  /*08f0*/  STL.S16 [R1+0x20], R0 ;  /* 0x0000200001007387 */ /* 0x0001e20000100600 */
[----:B------:R-:W-:-:S13]  /*0900*/  ISETP.NE.AND.EX P3, PT, RZ, UR7, PT, P3 ;  /* 0x00000007ff007c0c */ /* 0x000fda000bf65330 */
.L_x_10001:
        /* <DEDUP_REMOVED lines=21> */
[----:B----4-:R-:W-:Y:S02]  /*0a60*/  @P3 HADD2.F32 R17, -RZ, R196.H0_H0 ;  /* 0x200000c4ff113230 */ /* 0x010fe40000004100 */
        /* <DEDUP_REMOVED lines=11> */
[C---:B------:R-:W-:Y:S01]  /*0b20*/  LEA.HI.X R197, R16.reuse, UR11, RZ, 0x5, P4 ;  /* 0x0000000b10c57c11 */ /* 0x040fe2000a0f2cff */
[----:B------:R-:W3:Y:S04]  /*0b30*/  LDL R217, [R1+0x88] ;  /* 0x0000880001d97983 */ /* 0x000ee80000100800 */
[----:B------:R-:W4:Y:S04]  /*0b40*/  LDG.E.128 R200, desc[UR4][R196.64] ;  /* 0x00000004c4c87981 */ /* 0x000f28000c1e1d00 */
[----:B------:R-:W2:Y:S04]  /*0b50*/  LDL R219, [R1+0x80] ;  /* 0x0000800001db7983 */ /* 0x000ea80000100800 */
[----:B------:R-:W3:Y:S01]  /*0b60*/  LDL R228, [R1+0x74] ;  /* 0x0000740001e47983 */ /* 0x000ee20000100800 */
[----:B-1----:R-:W-:-:S05]  /*0b70*/  IMAD.WIDE.U32 R198, R16, 0x10, R198 ;  /* 0x0000001010c67825 */ /* 0x002fca00078e00c6 */
[----:B------:R-:W2:Y:S01]  /*0b80*/  LDG.E.128 R204, desc[UR4][R198.64] ;  /* 0x00000004c6cc7981 */ /* 0x000ea2000c1e1d00 */
[----:B------:R-:W-:-:S04]  /*0b90*/  ISETP.NE.U32.AND P4, PT, RZ, UR8, PT ;  /* 0x00000008ff007c0c */ /* 0x000fc8000bf85070 */
[----:B------:R-:W-:Y:S01]  /*0ba0*/  ISETP.NE.AND.EX P4, PT, RZ, UR9, PT, P4 ;  /* 0x00000009ff007c0c */ /* 0x000fe2000bf85340 */
[----:B------:R-:W3:-:S12]  /*0bb0*/  LDG.E.128 R196, desc[UR4][R196.64+0x10] ;  /* 0x00001004c4c47981 */ /* 0x000ed8000c1e1d00 */
[----:B------:R-:W-:-:S04]  /*0bc0*/  @P4 LEA R214, P5, R16, UR8, 0x5 ;  /* 0x0000000810d64c11 */ /* 0x000fc8000f8a28ff */
[----:B------:R-:W-:-:S05]  /*0bd0*/  @P4 LEA.HI.X R215, R16, UR9, RZ, 0x5, P5 ;  /* 0x0000000910d74c11 */ /* 0x000fca000a8f2cff */
[----:B------:R-:W5:Y:S04]  /*0be0*/  @P4 LDG.E.128 R24, desc[UR4][R214.64] ;  /* 0x00000004d6184981 */ /* 0x000f68000c1e1d00 */
[----:B------:R2:W5:Y:S04]  /*0bf0*/  @P4 LDG.E.128 R20, desc[UR4][R214.64+0x10] ;  /* 0x00001004d6144981 */ /* 0x000568000c1e1d00 */
[----:B------:R-:W3:Y:S01]  /*0c00*/  LDL R215, [R1+0x70] ;  /* 0x0000700001d77983 */ /* 0x000ee20000100800 */
[C---:B----4-:R-:W-:Y:S01]  /*0c10*/  FADD.FTZ R0, -R216.reuse, R200 ;  /* 0x000000c8d8007221 */ /* 0x050fe20000010100 */
[C---:B------:R-:W-:Y:S01]  /*0c20*/  FADD.FTZ R213, -R216.reuse, R202 ;  /* 0x000000cad8d57221 */ /* 0x040fe20000010100 */
[----:B------:R-:W-:-:S02]  /*0c30*/  FADD.FTZ R19, -R216, R201 ;  /* 0x000000c9d8137221 */ /* 0x000fc40000010100 */
[C---:B-----5:R-:W-:Y:S02]  /*0c40*/  FMUL.FTZ R0, R18.reuse, R0 ;  /* 0x0000000012007220 */ /* 0x060fe40000410000 */
[----:B------:R-:W-:Y:S01]  /*0c50*/  FMUL.FTZ R230, R18, R19 ;  /* 0x0000001312e67220 */ /* 0x000fe20000410000 */
[--C-:B--2---:R-:W-:Y:S02]  /*0c60*/  HADD2.F32 R214, -RZ, R204.reuse.H0_H0 ;  /* 0x200000ccffd67230 */ /* 0x104fe40000004100 */
[----:B------:R-:W-:Y:S02]  /*0c70*/  HADD2.F32 R204, -RZ, R204.H1_H1 ;  /* 0x300000ccffcc7230 */ /* 0x000fe40000004100 */
[----:B------:R-:W-:Y:S02]  /*0c80*/  HADD2.F32 R202, -RZ, R205.H0_H0 ;  /* 0x200000cdffca7230 */ /* 0x000fe40000004100 */
[----:B------:R-:W-:Y:S01]  /*0c90*/  FMUL.FTZ R19, R219, R214 ;  /* 0x000000d6db137220 */ /* 0x000fe20000410000 */
[----:B------:R-:W-:-:S02]  /*0ca0*/  FMUL.FTZ R226, R218, R204 ;  /* 0x000000ccdae27220 */ /* 0x000fc40000410000 */
[----:B---3--:R-:W-:Y:S01]  /*0cb0*/  FMUL.FTZ R225, R217, R202 ;  /* 0x000000cad9e17220 */ /* 0x008fe20000410000 */
[----:B------:R-:W-:Y:S01]  /*0cc0*/  FADD.FTZ R168, R168, R214 ;  /* 0x000000d6a8a87221 */ /* 0x000fe20000010000 */
[----:B------:R-:W-:Y:S01]  /*0cd0*/  FFMA.FTZ R156, R0, R214, R156 ;  /* 0x000000d6009c7223 */ /* 0x000fe2000001009c */
[----:B------:R-:W-:Y:S01]  /*0ce0*/  FMUL.FTZ R219, R18, R213 ;  /* 0x000000d512db7220 */ /* 0x000fe20000410000 */
[----:B------:R-:W2:Y:S01]  /*0cf0*/  LDL R214, [R1+0x8c] ;  /* 0x00008c0001d67983 */ /* 0x000ea20000100800 */
[----:B------:R-:W-:Y:S01]  /*0d00*/  FADD.FTZ R169, R169, R204 ;  /* 0x000000cca9a97221 */ /* 0x000fe20000010000 */
[----:B------:R-:W-:Y:S02]  /*0d10*/  FFMA.FTZ R157, R230, R204, R157 ;  /* 0x000000cce69d7223 */ /* 0x000fe4000001009d */
[----:B------:R-:W-:Y:S01]  /*0d20*/  STL [R1+0x1c], R226 ;  /* 0x00001ce201007387 */ /* 0x000fe20000100800 */
[----:B------:R-:W-:Y:S01]  /*0d30*/  FADD.FTZ R170, R170, R202 ;  /* 0x000000caaaaa7221 */ /* 0x000fe20000010000 */
[----:B------:R-:W-:-:S02]  /*0d40*/  FFMA.FTZ R158, R219, R202, R158 ;  /* 0x000000cadb9e7223 */ /* 0x000fc4000001009e */
[----:B------:R-:W-:Y:S04]  /*0d50*/  STL [R1+0x18], R225 ;  /* 0x000018e101007387 */ /* 0x000fe80000100800 */
[----:B------:R-:W3:Y:S04]  /*0d60*/  LDL R204, [R1+0x78] ;  /* 0x0000780001cc7983 */ /* 0x000ee80000100800 */
[----:B------:R-:W4:Y:S01]  /*0d70*/  LDL R202, [R1+0x7c] ;  /* 0x00007c0001ca7983 */ /* 0x000f220000100800 */
[----:B------:R-:W-:Y:S01]  /*0d80*/  FADD.FTZ R203, -R216, R203 ;  /* 0x000000cbd8cb7221 */ /* 0x000fe20000010100 */
[----:B------:R-:W-:-:S02]  /*0d90*/  HADD2.F32 R200, -RZ, R206.H0_H0 ;  /* 0x200000ceffc87230 */ /* 0x000fc40000004100 */
[C---:B------:R-:W-:Y:S01]  /*0da0*/  FADD.FTZ R196, -R216.reuse, R196 ;  /* 0x000000c4d8c47221 */ /* 0x040fe20000010100 */
[----:B------:R-:W-:Y:S02]  /*0db0*/  HADD2.F32 R201, -RZ, R205.H1_H1 ;  /* 0x300000cdffc97230 */ /* 0x000fe40000004100 */
[----:B------:R-:W-:Y:S01]  /*0dc0*/  FADD.FTZ R197, -R216, R197 ;  /* 0x000000c5d8c57221 */ /* 0x000fe20000010100 */
[----:B------:R-:W-:Y:S02]  /*0dd0*/  HADD2.F32 R206, -RZ, R206.H1_H1 ;  /* 0x300000ceffce7230 */ /* 0x000fe40000004100 */
[C---:B------:R-:W-:Y:S01]  /*0de0*/  FMUL.FTZ R218, R18.reuse, R203 ;  /* 0x000000cb12da7220 */ /* 0x040fe20000410000 */
[--C-:B------:R-:W-:Y:S02]  /*0df0*/  HADD2.F32 R205, -RZ, R207.reuse.H0_H0 ;  /* 0x200000cfffcd7230 */ /* 0x100fe40000004100 */
[----:B------:R-:W-:Y:S01]  /*0e00*/  FMUL.FTZ R217, R18, R196 ;  /* 0x000000c412d97220 */ /* 0x000fe20000410000 */
[----:B------:R-:W-:-:S02]  /*0e10*/  HADD2.F32 R207, -RZ, R207.H1_H1 ;  /* 0x300000cfffcf7230 */ /* 0x000fc40000004100 */
[----:B------:R-:W-:Y:S01]  /*0e20*/  FADD.FTZ R198, -R216, R198 ;  /* 0x000000c6d8c67221 */ /* 0x000fe20000010100 */
[-C--:B------:R-:W-:Y:S01]  /*0e30*/  FMUL.FTZ R203, R215, R200.reuse ;  /* 0x000000c8d7cb7220 */ /* 0x080fe20000410000 */
[----:B------:R-:W-:Y:S01]  /*0e40*/  FMUL.FTZ R215, R18, R197 ;  /* 0x000000c512d77220 */ /* 0x000fe20000410000 */
[----:B------:R-:W-:Y:S01]  /*0e50*/  FADD.FTZ R171, R171, R201 ;  /* 0x000000c9abab7221 */ /* 0x000fe20000010000 */
[----:B------:R-:W-:Y:S01]  /*0e60*/  FFMA.FTZ R159, R218, R201, R159 ;  /* 0x000000c9da9f7223 */ /* 0x000fe2000001009f */
[----:B------:R-:W-:Y:S01]  /*0e70*/  FADD.FTZ R197, RZ, R19 ;  /* 0x00000013ffc57221 */ /* 0x000fe20000010000 */
[----:B------:R-:W-:Y:S01]  /*0e80*/  FFMA.FTZ R196, R0, R19, RZ ;  /* 0x0000001300c47223 */ /* 0x000fe200000100ff */
[----:B------:R-:W-:Y:S01]  /*0e90*/  FADD.FTZ R160, R160, R200 ;  /* 0x000000c8a0a07221 */ /* 0x000fe20000010000 */
[----:B------:R-:W-:Y:S01]  /*0ea0*/  FFMA.FTZ R96, R217, R200, R96 ;  /* 0x000000c8d9607223 */ /* 0x000fe20000010060 */
[----:B------:R-:W-:Y:S01]  /*0eb0*/  FADD.FTZ R197, R197, R226 ;  /* 0x000000e2c5c57221 */ /* 0x000fe20000010000 */
[----:B------:R-:W-:-:S03]  /*0ec0*/  FFMA.FTZ R196, R230, R226, R196 ;  /* 0x000000e2e6c47223 */ /* 0x000fc600000100c4 */
[----:B------:R-:W-:Y:S01]  /*0ed0*/  FADD.FTZ R197, R197, R225 ;  /* 0x000000e1c5c57221 */ /* 0x000fe20000010000 */
[----:B------:R-:W-:Y:S01]  /*0ee0*/  FFMA.FTZ R196, R219, R225, R196 ;  /* 0x000000e1dbc47223 */ /* 0x000fe200000100c4 */
[----:B------:R-:W-:Y:S01]  /*0ef0*/  FADD.FTZ R199, -R216, R199 ;  /* 0x000000c7d8c77221 */ /* 0x000fe20000010100 */
[----:B------:R-:W-:Y:S01]  /*0f00*/  FADD.FTZ R161, R161, R206 ;  /* 0x000000cea1a17221 */ /* 0x000fe20000010000 */
[-C--:B------:R-:W-:Y:S01]  /*0f10*/  FFMA.FTZ R97, R215, R206.reuse, R97 ;  /* 0x000000ced7617223 */ /* 0x080fe20000010061 */
[----:B------:R-:W-:Y:S01]  /*0f20*/  FADD.FTZ R162, R162, R205 ;  /* 0x000000cda2a27221 */ /* 0x000fe20000010000 */
[----:B------:R-:W-:Y:S01]  /*0f30*/  FADD.FTZ R163, R163, R207 ;  /* 0x000000cfa3a37221 */ /* 0x000fe20000010000 */
[----:B--2---:R-:W-:Y:S01]  /*0f40*/  FMUL.FTZ R213, R214, R201 ;  /* 0x000000c9d6d57220 */ /* 0x004fe20000410000 */
[----:B------:R-:W-:Y:S01]  /*0f50*/  FMUL.FTZ R201, R228, R206 ;  /* 0x000000cee4c97220 */ /* 0x000fe20000410000 */
[----:B------:R-:W-:-:S03]  /*0f60*/  FMUL.FTZ R214, R18, R198 ;  /* 0x000000c612d67220 */ /* 0x000fc60000410000 */
[----:B------:R0:W-:Y:S04]  /*0f70*/  STL [R1+0x14], R213 ;  /* 0x000014d501007387 */ /* 0x0001e80000100800 */
[----:B------:R1:W-:Y:S01]  /*0f80*/  STL [R1+0x10], R203 ;  /* 0x000010cb01007387 */ /* 0x0003e20000100800 */
[----:B---3--:R-:W-:-:S03]  /*0f90*/  FMUL.FTZ R200, R204, R205 ;  /* 0x000000cdccc87220 */ /* 0x008fc60000410000 */
[----:B------:R1:W-:Y:S01]  /*0fa0*/  STL [R1+0xc], R201 ;  /* 0x00000cc901007387 */ /* 0x0003e20000100800 */
[----:B----4-:R-:W-:-:S03]  /*0fb0*/  FMUL.FTZ R198, R202, R207 ;  /* 0x000000cfcac67220 */ /* 0x010fc60000410000 */
[----:B------:R1:W-:Y:S04]  /*0fc0*/  STL [R1+0x8], R200 ;  /* 0x000008c801007387 */ /* 0x0003e80000100800 */
[----:B------:R1:W-:Y:S01]  /*0fd0*/  STL [R1+0x4], R198 ;  /* 0x000004c601007387 */ /* 0x0003e20000100800 */
[----:B------:R-:W-:Y:S01]  /*0fe0*/  FADD.FTZ R197, R197, R213 ;  /* 0x000000d5c5c57221 */ /* 0x000fe20000010000 */
[----:B------:R-:W-:-:S03]  /*0ff0*/  FFMA.FTZ R196, R218, R213, R196 ;  /* 0x000000d5dac47223 */ /* 0x000fc600000100c4 */
[----:B------:R-:W-:Y:S01]  /*1000*/  FADD.FTZ R197, R197, R203 ;  /* 0x000000cbc5c57221 */ /* 0x000fe20000010000 */
[----:B------:R-:W-:-:S03]  /*1010*/  FFMA.FTZ R196, R217, R203, R196 ;  /* 0x000000cbd9c47223 */ /* 0x000fc600000100c4 */
[----:B------:R-:W-:Y:S01]  /*1020*/  FADD.FTZ R197, R197, R201 ;  /* 0x000000c9c5c57221 */ /* 0x000fe20000010000 */
[----:B------:R-:W-:Y:S01]  /*1030*/  FFMA.FTZ R196, R215, R201, R196 ;  /* 0x000000c9d7c47223 */ /* 0x000fe200000100c4 */
[----:B0-----:R-:W-:Y:S02]  /*1040*/  FMUL.FTZ R213, R18, R199 ;  /* 0x000000c712d57220 */ /* 0x001fe40000410000 */
[----:B------:R-:W-:Y:S01]  /*1050*/  FADD.FTZ R197, R197, R200 ;  /* 0x000000c8c5c57221 */ /* 0x000fe20000010000 */
[C---:B------:R-:W-:Y:S01]  /*1060*/  FFMA.FTZ R196, R214.reuse, R200, R196 ;  /* 0x000000c8d6c47223 */ /* 0x040fe200000100c4 */
[----:B------:R-:W-:Y:S01]  /*1070*/  FFMA.FTZ R98, R214, R205, R98 ;  /* 0x000000cdd6627223 */ /* 0x000fe20000010062 */
[----:B------:R-:W-:Y:S01]  /*1080*/  FFMA.FTZ R99, R213, R207, R99 ;  /* 0x000000cfd5637223 */ /* 0x000fe20000010063 */
[----:B------:R-:W-:Y:S01]  /*1090*/  FADD.FTZ R226, R197, R198 ;  /* 0x000000c6c5e27221 */ /* 0x000fe20000010000 */
[----:B------:R-:W-:Y:S01]  /*10a0*/  FFMA.FTZ R225, R213, R198, R196 ;  /* 0x000000c6d5e17223 */ /* 0x000fe200000100c4 */
[----:B-1----:R-:W-:-:S07]  /*10b0*/  IADD3 R228, R16, 0x100, RZ ;  /* 0x0000010010e47810 */ /* 0x002fce0007ffe0ff */
.L_x_9985:
[----:B------:R-:W-:Y:S05]  /*10c0*/  BSYNC B0 ;  /* 0x0000000000007941 */ /* 0x000fea0003800000 */
.L_x_9984:
[----:B------:R-:W-:Y:S04]  /*10d0*/  BSSY B0, `(.L_x_9986) ;  /* 0x0000051000007945 */ /* 0x000fe80003800000 */
[----:B------:R-:W-:Y:S05]  /*10e0*/  @!P1 BRA `(.L_x_9987) ;  /* 0x00000004003c9947 */ /* 0x000fea0003800000 */
[----:B------:R-:W1:Y:S01]  /*10f0*/  LDC.64 R200, c[0x0][0x2b8] ;  /* 0x0000ae00ffc87b82 */ /* 0x000e620000000a00 */
        /* <DEDUP_REMOVED lines=16> */
[C---:B-----5:R-:W-:Y:S01]  /*1200*/  FMUL.FTZ R222, R18.reuse, R6 ;  /* 0x0000000612de7220 */ /* 0x060fe20000410000 */
[----:B------:R-:W-:Y:S01]  /*1210*/  FMUL.FTZ R212, R18, R208 ;  /* 0x000000d012d47220 */ /* 0x000fe20000410000 */
[----:B------:R-:W-:Y:S01]  /*1220*/  FADD.FTZ R3, -R216, R199 ;  /* 0x000000c7d8037221 */ /* 0x000fe20000010100 */
[--C-:B----4-:R-:W-:Y:S02]  /*1230*/  HADD2.F32 R198, -RZ, R200.reuse.H0_H0 ;  /* 0x200000c8ffc67230 */ /* 0x110fe40000004100 */
[----:B------:R-:W-:-:S03]  /*1240*/  HADD2.F32 R197, -RZ, R200.H1_H1 ;  /* 0x300000c8ffc57230 */ /* 0x000fc60000004100 */
[-C--:B------:R-:W-:Y:S01]  /*1250*/  FMUL.FTZ R248, R28, R198.reuse ;  /* 0x000000c61cf87220 */ /* 0x080fe20000410000 */
[--C-:B------:R-:W-:Y:S02]  /*1260*/  HADD2.F32 R200, -RZ, R201.reuse.H0_H0 ;  /* 0x200000c9ffc87230 */ /* 0x100fe40000004100 */
        /* <DEDUP_REMOVED lines=12> */
[--C-:B------:R-:W-:Y:S02]  /*1330*/  HADD2.F32 R246, -RZ, R202.reuse.H0_H0 ;  /* 0x200000cafff67230 */ /* 0x100fe40000004100 */
[----:B---3--:R-:W-:Y:S01]  /*1340*/  FADD.FTZ R199, -R216, R204 ;  /* 0x000000ccd8c77221 */ /* 0x008fe20000010100 */
[----:B------:R-:W-:Y:S01]  /*1350*/  FMUL.FTZ R208, R18, R3 ;  /* 0x0000000312d07220 */ /* 0x000fe20000410000 */
        /* <DEDUP_REMOVED lines=10> */
[--C-:B------:R-:W-:Y:S01]  /*1400*/  HADD2.F32 R247, -RZ, R203.reuse.H0_H0 ;  /* 0x200000cbfff77230 */ /* 0x100fe20000004100 */
[----:B------:R0:W-:Y:S01]  /*1410*/  STL [R1], R248 ;  /* 0x000000f801007387 */ /* 0x0001e20000100800 */
[C---:B------:R-:W-:Y:S01]  /*1420*/  FMUL.FTZ R5, R18.reuse, R5 ;  /* 0x0000000512057220 */ /* 0x040fe20000410000 */
[----:B------:R-:W-:Y:S01]  /*1430*/  FMUL.FTZ R4, R18, R196 ;  /* 0x000000c412047220 */ /* 0x000fe20000410000 */
[----:B------:R-:W-:Y:S01]  /*1440*/  FADD.FTZ R197, R197, R249 ;  /* 0x000000f9c5c57221 */ /* 0x000fe20000010000 */
[----:B------:R-:W-:Y:S01]  /*1450*/  FFMA.FTZ R198, R3, R249, R198 ;  /* 0x000000f903c67223 */ /* 0x000fe200000100c6 */
[----:B------:R-:W-:-:S02]  /*1460*/  HADD2.F32 R203, -RZ, R203.H1_H1 ;  /* 0x300000cbffcb7230 */ /* 0x000fc40000004100 */
[----:B------:R-:W-:Y:S01]  /*1470*/  FADD.FTZ R106, R106, R247 ;  /* 0x000000f76a6a7221 */ /* 0x000fe20000010000 */
[-C--:B------:R-:W-:Y:S01]  /*1480*/  FFMA.FTZ R74, R5, R247.reuse, R74 ;  /* 0x000000f7054a7223 */ /* 0x080fe2000001004a */
[----:B0-----:R-:W-:Y:S01]  /*1490*/  FMUL.FTZ R248, R33, R202 ;  /* 0x000000ca21f87220 */ /* 0x001fe20000410000 */
[----:B------:R-:W-:Y:S01]  /*14a0*/  FADD.FTZ R6, -R216, R207 ;  /* 0x000000cfd8067221 */ /* 0x000fe20000010100 */
[----:B------:R-:W-:Y:S02]  /*14b0*/  FMUL.FTZ R247, R34, R247 ;  /* 0x000000f722f77220 */ /* 0x000fe40000410000 */
        /* <DEDUP_REMOVED lines=18> */
.L_x_9987:
[----:B------:R-:W-:Y:S05]  /*15e0*/  BSYNC B0 ;  /* 0x0000000000007941 */ /* 0x000fea0003800000 */
.L_x_9986:
[----:B------:R-:W-:Y:S04]  /*15f0*/  BSSY B0, `(.L_x_9988) ;  /* 0x0000051000007945 */ /* 0x000fe80003800000 */
[----:B------:R-:W-:Y:S05]  /*1600*/  @!P2 BRA `(.L_x_9989) ;  /* 0x00000004003ca947 */ /* 0x000fea0003800000 */
[----:B0-----:R-:W0:Y:S01]  /*1610*/  LDC.64 R196, c[0x0][0x2b8] ;  /* 0x0000ae00ffc47b82 */ /* 0x001e220000000a00 */
        /* <DEDUP_REMOVED lines=17> */
[----:B------:R-:W-:Y:S01]  /*1730*/  FMUL.FTZ R221, R18, R206 ;  /* 0x000000ce12dd7220 */ /* 0x000fe20000410000 */
[----:B------:R-:W-:Y:S01]  /*1740*/  FADD.FTZ R7, -R216, R11 ;  /* 0x0000000bd8077221 */ /* 0x000fe20000010100 */
[--C-:B----4-:R-:W-:Y:S02]  /*1750*/  HADD2.F32 R205, -RZ, R196.reuse.H0_H0 ;  /* 0x200000c4ffcd7230 */ /* 0x110fe40000004100 */
[----:B------:R-:W-:Y:S02]  /*1760*/  HADD2.F32 R209, -RZ, R199.H0_H0 ;  /* 0x200000c7ffd17230 */ /* 0x000fe40000004100 */
[----:B------:R-:W-:Y:S02]  /*1770*/  HADD2.F32 R196, -RZ, R196.H1_H1 ;  /* 0x300000c4ffc47230 */ /* 0x000fe40000004100 */
[--C-:B------:R-:W-:Y:S02]  /*1780*/  HADD2.F32 R207, -RZ, R197.reuse.H0_H0 ;  /* 0x200000c5ffcf7230 */ /* 0x100fe40000004100 */
[----:B------:R-:W-:-:S02]  /*1790*/  HADD2.F32 R238, -RZ, R197.H1_H1 ;  /* 0x300000c5ffee7230 */ /* 0x000fc40000004100 */
[----:B---3--:R-:W-:Y:S01]  /*17a0*/  FADD.FTZ R197, -R216, R200 ;  /* 0x000000c8d8c57221 */ /* 0x008fe20000010100 */
[----:B------:R-:W-:Y:S01]  /*17b0*/  FMUL.FTZ R245, R36, R205 ;  /* 0x000000cd24f57220 */ /* 0x000fe20000410000 */
[----:B------:R-:W-:Y:S01]  /*17c0*/  MOV R200, R209 ;  /* 0x000000d100c87202 */ /* 0x000fe20000000f00 */
[----:B------:R-:W-:Y:S01]  /*17d0*/  FMUL.FTZ R209, R18, R8 ;  /* 0x0000000812d17220 */ /* 0x000fe20000410000 */
        /* <DEDUP_REMOVED lines=9> */
[--C-:B------:R-:W-:Y:S02]  /*1870*/  HADD2.F32 R239, -RZ, R198.reuse.H0_H0 ;  /* 0x200000c6ffef7230 */ /* 0x100fe40000004100 */
[----:B------:R-:W-:Y:S01]  /*1880*/  FMUL.FTZ R7, R18, R7 ;  /* 0x0000000712077220 */ /* 0x000fe20000410000 */
        /* <DEDUP_REMOVED lines=39> */
.L_x_9989:
[----:B------:R-:W-:Y:S05]  /*1b00*/  BSYNC B0 ;  /* 0x0000000000007941 */ /* 0x000fea0003800000 */
.L_x_9988:
[----:B0-----:R-:W2:Y:S01]  /*1b10*/  LDL R196, [R1+0x90] ;  /* 0x0000900001c47983 */ /* 0x001ea20000100800 */
[----:B------:R-:W-:Y:S01]  /*1b20*/  BSSY B0, `(.L_x_9990) ;  /* 0x0000050000007945 */ /* 0x000fe20003800000 */
[----:B--2---:R-:W-:-:S13]  /*1b30*/  ISETP.NE.AND P4, PT, R196, RZ, PT ;  /* 0x000000ffc400720c */ /* 0x004fda0003f85270 */
        /* <DEDUP_REMOVED lines=19> */
[----:B---3--:R-:W-:-:S02]  /*1c70*/  FADD.FTZ R15, -R216, R196 ;  /* 0x000000c4d80f7221 */ /* 0x008fc40000010100 */
[C---:B------:R-:W-:Y:S02]  /*1c80*/  FMUL.FTZ R14, R18.reuse, R14 ;  /* 0x0000000e120e7220 */ /* 0x040fe40000410000 */
[----:B------:R-:W-:Y:S01]  /*1c90*/  FMUL.FTZ R15, R18, R15 ;  /* 0x0000000f120f7220 */ /* 0x000fe20000410000 */
[--C-:B----4-:R-:W-:Y:S02]  /*1ca0*/  HADD2.F32 R207, -RZ, R200.reuse.H0_H0 ;  /* 0x200000c8ffcf7230 */ /* 0x110fe40000004100 */
[----:B------:R-:W-:Y:S02]  /*1cb0*/  HADD2.F32 R206, -RZ, R200.H1_H1 ;  /* 0x300000c8ffce7230 */ /* 0x000fe40000004100 */
[--C-:B------:R-:W-:Y:S02]  /*1cc0*/  HADD2.F32 R205, -RZ, R201.reuse.H0_H0 ;  /* 0x200000c9ffcd7230 */ /* 0x100fe40000004100 */
[----:B------:R-:W-:Y:S02]  /*1cd0*/  HADD2.F32 R201, -RZ, R201.H1_H1 ;  /* 0x300000c9ffc97230 */ /* 0x000fe40000004100 */
[----:B------:R-:W-:-:S02]  /*1ce0*/  HADD2.F32 R200, -RZ, R202.H0_H0 ;  /* 0x200000caffc87230 */ /* 0x000fc40000004100 */
[----:B------:R-:W-:Y:S01]  /*1cf0*/  FMUL.FTZ R237, R52, R207 ;  /* 0x000000cf34ed7220 */ /* 0x000fe20000410000 */
[----:B------:R-:W-:Y:S01]  /*1d00*/  FADD.FTZ R197, -R216, R197 ;  /* 0x000000c5d8c57221 */ /* 0x000fe20000010100 */
[----:B------:R-:W-:Y:S01]  /*1d10*/  FADD.FTZ R119, R119, R201 ;  /* 0x000000c977777221 */ /* 0x000fe20000010000 */
[-C--:B------:R-:W-:Y:S01]  /*1d20*/  FFMA.FTZ R87, R14, R201.reuse, R87 ;  /* 0x000000c90e577223 */ /* 0x080fe20000010057 */
        /* <DEDUP_REMOVED lines=13> */
[----:B------:R-:W-:-:S02]  /*1e00*/  FADD.FTZ R198, -R216, R198 ;  /* 0x000000c6d8c67221 */ /* 0x000fc40000010100 */
[----:B------:R-:W-:Y:S01]  /*1e10*/  FADD.FTZ R197, R197, R235 ;  /* 0x000000ebc5c57221 */ /* 0x000fe20000010000 */
[----:B------:R-:W-:Y:S01]  /*1e20*/  FFMA.FTZ R201, R13, R235, R201 ;  /* 0x000000eb0dc97223 */ /* 0x000fe200000100c9 */
[----:B------:R-:W-:Y:S02]  /*1e30*/  HADD2.F32 R202, -RZ, R202.H1_H1 ;  /* 0x300000caffca7230 */ /* 0x000fe40000004100 */
        /* <DEDUP_REMOVED lines=30> */
.L_x_9991:
[----:B------:R-:W-:Y:S05]  /*2020*/  BSYNC B0 ;  /* 0x0000000000007941 */ /* 0x000fea0003800000 */
.L_x_9990:
        /* <DEDUP_REMOVED lines=27> */
.L_x_10018:
        /* <DEDUP_REMOVED lines=43> */
[----:B------:R-:W-:Y:S01]  /*2490*/  FFMA.FTZ R200, R0, R202, R203 ;  /* 0x000000ca00c87223 */ /* 0x000fe200000100cb */
[----:B------:R-:W-:-:S02]  /*24a0*/  ISETP.NE.U32.AND P5, PT, RZ, UR8, PT ;  /* 0x00000008ff007c0c */ /* 0x000fc4000bfa5070 */
[----:B------:R-:W4:Y:S04]  /*24b0*/  LDL R216, [R1+0x18] ;  /* 0x0000180001d87983 */ /* 0x000f280000100800 */
[----:B------:R-:W4:Y:S04]  /*24c0*/  LDL R207, [R1+0x14] ;  /* 0x0000140001cf7983 */ /* 0x000f280000100800 */
[----:B------:R-:W4:Y:S01]  /*24d0*/  LDL R225, [R1+0x10] ;  /* 0x0000100001e17983 */ /* 0x000f220000100800 */
[----:B0-----:R-:W-:-:S06]  /*24e0*/  IMAD.WIDE.U32 R196, R16, 0x10, R196 ;  /* 0x0000001010c47825 */ /* 0x001fcc00078e00c4 */
[----:B------:R-:W3:Y:S01]  /*24f0*/  LDG.E.128 R196, desc[UR4][R196.64] ;  /* 0x00000004c4c47981 */ /* 0x000ee2000c1e1d00 */
[----:B------:R-:W-:Y:S01]  /*2500*/  FADD.FTZ R200, R19, -R200 ;  /* 0x800000c813c87221 */ /* 0x000fe20000010000 */
[----:B------:R-:W-:-:S03]  /*2510*/  ISETP.NE.AND.EX P5, PT, RZ, UR9, PT, P5 ;  /* 0x00000009ff007c0c */ /* 0x000fc6000bfa5350 */
[----:B-----5:R-:W-:Y:S01]  /*2520*/  FMUL.FTZ R201, R18, R200 ;  /* 0x000000c812c97220 */ /* 0x020fe20000410000 */
[----:B------:R-:W-:Y:S01]  /*2530*/  FFMA.FTZ R200, R230, R202, R203 ;  /* 0x000000cae6c87223 */ /* 0x000fe200000100cb */
[----:B------:R-:W-:-:S04]  /*2540*/  ISETP.NE.U32.AND P6, PT, RZ, UR14, PT ;  /* 0x0000000eff007c0c */ /* 0x000fc8000bfc5070 */
[----:B------:R-:W-:-:S04]  /*2550*/  ISETP.NE.AND.EX P6, PT, RZ, UR15, PT, P6 ;  /* 0x0000000fff007c0c */ /* 0x000fc8000bfc5360 */
        /* <DEDUP_REMOVED lines=9> */
[--C-:B---3--:R-:W-:Y:S02]  /*25f0*/  HADD2.F32 R204, -RZ, R196.reuse.H0_H0 ;  /* 0x200000c4ffcc7230 */ /* 0x108fe40000004100 */
[----:B------:R-:W-:-:S05]  /*2600*/  HADD2.F32 R196, -RZ, R196.H1_H1 ;  /* 0x300000c4ffc47230 */ /* 0x000fca0000004100 */
[----:B------:R-:W-:Y:S01]  /*2610*/  FFMA.FTZ R125, R200, R196, R125 ;  /* 0x000000c4c87d7223 */ /* 0x000fe2000001007d */
[----:B------:R-:W-:Y:S01]  /*2620*/  FMUL.FTZ R196, R226, R201 ;  /* 0x000000c9e2c47220 */ /* 0x000fe20000410000 */
[----:B----4-:R-:W-:Y:S01]  /*2630*/  FMUL.FTZ R200, R205, R200 ;  /* 0x000000c8cdc87220 */ /* 0x010fe20000410000 */
[----:B------:R-:W3:Y:S04]  /*2640*/  LDL R226, [R1+0x68] ;  /* 0x0000680001e27983 */ /* 0x000ee80000100800 */
[----:B------:R-:W4:Y:S01]  /*2650*/  LDL R205, [R1+0x6c] ;  /* 0x00006c0001cd7983 */ /* 0x000f220000100800 */
[----:B------:R-:W-:Y:S01]  /*2660*/  F2FP.F16.F32.PACK_AB R196, R200, R196 ;  /* 0x000000c4c8c4723e */ /* 0x000fe200000000ff */
[----:B------:R-:W-:Y:S01]  /*2670*/  FFMA.FTZ R200, R219, R202, R203 ;  /* 0x000000cadbc87223 */ /* 0x000fe200000100cb */
[----:B------:R-:W-:-:S03]  /*2680*/  FFMA.FTZ R124, R201, R204, R124 ;  /* 0x000000ccc97c7223 */ /* 0x000fc6000001007c */
[----:B------:R-:W-:Y:S01]  /*2690*/  FADD.FTZ R200, R216, -R200 ;  /* 0x800000c8d8c87221 */ /* 0x000fe20000010000 */
[----:B------:R-:W-:Y:S01]  /*26a0*/  HADD2.F32 R204, -RZ, R197.H0_H0 ;  /* 0x200000c5ffcc7230 */ /* 0x000fe20000004100 */
[----:B------:R-:W2:Y:S02]  /*26b0*/  LDL R216, [R1+0x8] ;  /* 0x0000080001d87983 */ /* 0x000ea40000100800 */
[----:B------:R-:W-:Y:S01]  /*26c0*/  FMUL.FTZ R201, R18, R200 ;  /* 0x000000c812c97220 */ /* 0x000fe20000410000 */
[----:B------:R-:W-:-:S04]  /*26d0*/  FFMA.FTZ R200, R218, R202, R203 ;  /* 0x000000cadac87223 */ /* 0x000fc800000100cb */
[----:B------:R-:W-:Y:S01]  /*26e0*/  FADD.FTZ R200, R207, -R200 ;  /* 0x800000c8cfc87221 */ /* 0x000fe20000010000 */
[----:B------:R-:W-:Y:S01]  /*26f0*/  @P5 FADD.FTZ R201, R26, R201 ;  /* 0x000000c91ac95221 */ /* 0x000fe20000010000 */
[----:B------:R-:W-:Y:S01]  /*2700*/  HADD2.F32 R197, -RZ, R197.H1_H1 ;  /* 0x300000c5ffc57230 */ /* 0x000fe20000004100 */
[----:B------:R-:W2:Y:S01]  /*2710*/  LDL R207, [R1+0x4] ;  /* 0x0000040001cf7983 */ /* 0x000ea20000100800 */
[----:B------:R-:W-:-:S04]  /*2720*/  FMUL.FTZ R200, R18, R200 ;  /* 0x000000c812c87220 */ /* 0x000fc80000410000 */
[----:B------:R-:W-:Y:S01]  /*2730*/  @P5 FADD.FTZ R200, R27, R200 ;  /* 0x000000c81bc85221 */ /* 0x000fe20000010000 */
[C---:B------:R-:W-:Y:S01]  /*2740*/  SEL R94, R201.reuse, R94, P6 ;  /* 0x0000005ec95e7207 */ /* 0x040fe20003000000 */
[----:B------:R-:W-:-:S03]  /*2750*/  FMUL.FTZ R201, R201, R17 ;  /* 0x00000011c9c97220 */ /* 0x000fc60000410000 */
[C---:B------:R-:W-:Y:S01]  /*2760*/  SEL R95, R200.reuse, R95, P6 ;  /* 0x0000005fc85f7207 */ /* 0x040fe20003000000 */
[----:B------:R-:W-:-:S04]  /*2770*/  FMUL.FTZ R200, R200, R17 ;  /* 0x00000011c8c87220 */ /* 0x000fc80000410000 */
[----:B------:R-:W-:Y:S01]  /*2780*/  FFMA.FTZ R127, R200, R197, R127 ;  /* 0x000000c5c87f7223 */ /* 0x000fe2000001007f */
[----:B------:R-:W-:Y:S01]  /*2790*/  FFMA.FTZ R126, R201, R204, R126 ;  /* 0x000000ccc97e7223 */ /* 0x000fe2000001007e */
[----:B---3--:R-:W-:Y:S02]  /*27a0*/  FMUL.FTZ R197, R226, R201 ;  /* 0x000000c9e2c57220 */ /* 0x008fe40000410000 */
[----:B------:R-:W3:Y:S01]  /*27b0*/  LDL R226, [R1+0x50] ;  /* 0x0000500001e27983 */ /* 0x000ee20000100800 */
[----:B----4-:R-:W-:-:S03]  /*27c0*/  FMUL.FTZ R200, R205, R200 ;  /* 0x000000c8cdc87220 */ /* 0x010fc60000410000 */
[----:B------:R-:W4:Y:S02]  /*27d0*/  LDL R205, [R1+0x5c] ;  /* 0x00005c0001cd7983 */ /* 0x000f240000100800 */
[----:B------:R-:W-:Y:S01]  /*27e0*/  F2FP.F16.F32.PACK_AB R197, R200, R197 ;  /* 0x000000c5c8c5723e */ /* 0x000fe200000000ff */
[----:B------:R-:W-:-:S04]  /*27f0*/  FFMA.FTZ R200, R217, R202, R203 ;  /* 0x000000cad9c87223 */ /* 0x000fc800000100cb */
[----:B------:R-:W-:Y:S02]  /*2800*/  FADD.FTZ R200, R225, -R200 ;  /* 0x800000c8e1c87221 */ /* 0x000fe40000010000 */
[----:B------:R-:W4:Y:S02]  /*2810*/  LDL R225, [R1+0x54] ;  /* 0x0000540001e17983 */ /* 0x000f240000100800 */
[----:B------:R-:W-:Y:S01]  /*2820*/  FMUL.FTZ R201, R18, R200 ;  /* 0x000000c812c97220 */ /* 0x000fe20000410000 */
[----:B------:R-:W-:-:S04]  /*2830*/  FFMA.FTZ R200, R215, R202, R203 ;  /* 0x000000cad7c87223 */ /* 0x000fc800000100cb */
[----:B--2---:R-:W-:Y:S02]  /*2840*/  FADD.FTZ R200, R206, -R200 ;  /* 0x800000c8cec87221 */ /* 0x004fe40000010000 */
[----:B------:R-:W2:Y:S02]  /*2850*/  LDL R206, [R1+0x58] ;  /* 0x0000580001ce7983 */ /* 0x000ea40000100800 */
[----:B------:R-:W-:Y:S01]  /*2860*/  FMUL.FTZ R200, R18, R200 ;  /* 0x000000c812c87220 */ /* 0x000fe20000410000 */
[----:B------:R-:W-:-:S03]  /*2870*/  @P5 FADD.FTZ R201, R20, R201 ;  /* 0x000000c914c95221 */ /* 0x000fc60000010000 */
[----:B------:R-:W-:Y:S01]  /*2880*/  @P5 FADD.FTZ R200, R21, R200 ;  /* 0x000000c815c85221 */ /* 0x000fe20000010000 */
[--C-:B------:R-:W-:Y:S01]  /*2890*/  HADD2.F32 R204, -RZ, R198.reuse.H0_H0 ;  /* 0x200000c6ffcc7230 */ /* 0x100fe20000004100 */
[C---:B------:R-:W-:Y:S01]  /*28a0*/  SEL R164, R201.reuse, R164, P6 ;  /* 0x000000a4c9a47207 */ /* 0x040fe20003000000 */
[----:B------:R-:W-:Y:S02]  /*28b0*/  HADD2.F32 R198, -RZ, R198.H1_H1 ;  /* 0x300000c6ffc67230 */ /* 0x000fe40000004100 */
[C---:B------:R-:W-:Y:S01]  /*28c0*/  SEL R165, R200.reuse, R165, P6 ;  /* 0x000000a5c8a57207 */ /* 0x040fe20003000000 */
[-C--:B------:R-:W-:Y:S01]  /*28d0*/  FMUL.FTZ R200, R200, R17.reuse ;  /* 0x00000011c8c87220 */ /* 0x080fe20000410000 */
[----:B------:R-:W-:-:S03]  /*28e0*/  FMUL.FTZ R201, R201, R17 ;  /* 0x00000011c9c97220 */ /* 0x000fc60000410000 */
[----:B------:R-:W-:Y:S01]  /*28f0*/  FFMA.FTZ R129, R200, R198, R129 ;  /* 0x000000c6c8817223 */ /* 0x000fe20000010081 */
[----:B------:R-:W-:Y:S01]  /*2900*/  FFMA.FTZ R128, R201, R204, R128 ;  /* 0x000000ccc9807223 */ /* 0x000fe20000010080 */
[--C-:B------:R-:W-:Y:S02]  /*2910*/  HADD2.F32 R204, -RZ, R199.reuse.H0_H0 ;  /* 0x200000c7ffcc7230 */ /* 0x100fe40000004100 */
[----:B------:R-:W-:Y:S02]  /*2920*/  HADD2.F32 R199, -RZ, R199.H1_H1 ;  /* 0x300000c7ffc77230 */ /* 0x000fe40000004100 */
[----:B---3--:R-:W-:Y:S01]  /*2930*/  FMUL.FTZ R198, R226, R201 ;  /* 0x000000c9e2c67220 */ /* 0x008fe20000410000 */
[----:B------:R-:W-:Y:S01]  /*2940*/  FFMA.FTZ R201, R213, R202, R203 ;  /* 0x000000cad5c97223 */ /* 0x000fe200000100cb */
[----:B----4-:R-:W-:-:S05]  /*2950*/  FMUL.FTZ R200, R225, R200 ;  /* 0x000000c8e1c87220 */ /* 0x010fca0000410000 */
        /* <DEDUP_REMOVED lines=15> */
[----:B------:R-:W-:Y:S01]  /*2a50*/  FMUL.FTZ R201, R205, R201 ;  /* 0x000000c9cdc97220 */ /* 0x000fe20000410000 */
[----:B--2---:R-:W-:Y:S01]  /*2a60*/  FMUL.FTZ R199, R206, R200 ;  /* 0x000000c8cec77220 */ /* 0x004fe20000410000 */
[----:B------:R-:W-:-:S04]  /*2a70*/  FFMA.FTZ R130, R200, R204, R130 ;  /* 0x000000ccc8827223 */ /* 0x000fc80000010082 */
[----:B------:R-:W-:Y:S02]  /*2a80*/  F2FP.F16.F32.PACK_AB R199, R201, R199 ;  /* 0x000000c7c9c7723e */ /* 0x000fe400000000ff */
        /* <DEDUP_REMOVED lines=8> */
.L_x_9994:
[----:B------:R-:W-:Y:S05]  /*2b10*/  BSYNC B0 ;  /* 0x0000000000007941 */ /* 0x000fea0003800000 */
.L_x_9993:
        /* <DEDUP_REMOVED lines=8> */
[----:B------:R-:W-:Y:S01]  /*2ba0*/  FFMA.FTZ R200, R222, R202, R203 ;  /* 0x000000cadec87223 */ /* 0x000fe200000100cb */
[----:B------:R-:W-:-:S02]  /*2bb0*/  ISETP.NE.U32.AND P5, PT, RZ, UR8, PT ;  /* 0x00000008ff007c0c */ /* 0x000fc4000bfa5070 */
        /* <DEDUP_REMOVED lines=18> */
[--C-:B---3--:R-:W-:Y:S02]  /*2ce0*/  HADD2.F32 R204, -RZ, R196.reuse.H0_H0 ;  /* 0x200000c4ffcc7230 */ /* 0x108fe40000004100 */
[----:B------:R-:W-:-:S05]  /*2cf0*/  HADD2.F32 R196, -RZ, R196.H1_H1 ;  /* 0x300000c4ffc47230 */ /* 0x000fca0000004100 */
[----:B------:R-:W-:Y:S01]  /*2d00*/  FFMA.FTZ R133, R200, R196, R133 ;  /* 0x000000c4c8857223 */ /* 0x000fe20000010085 */
[----:B------:R-:W-:Y:S01]  /*2d10*/  FMUL.FTZ R196, R226, R201 ;  /* 0x000000c9e2c47220 */ /* 0x000fe20000410000 */
[----:B----4-:R-:W-:-:S05]  /*2d20*/  FMUL.FTZ R200, R225, R200 ;  /* 0x000000c8e1c87220 */ /* 0x010fca0000410000 */
[----:B------:R-:W-:Y:S01]  /*2d30*/  F2FP.F16.F32.PACK_AB R196, R200, R196 ;  /* 0x000000c4c8c4723e */ /* 0x000fe200000000ff */
[----:B------:R-:W-:Y:S01]  /*2d40*/  FFMA.FTZ R200, R211, R202, R203 ;  /* 0x000000cad3c87223 */ /* 0x000fe200000100cb */
[----:B------:R-:W-:-:S03]  /*2d50*/  FFMA.FTZ R132, R201, R204, R132 ;  /* 0x000000ccc9847223 */ /* 0x000fc60000010084 */
[----:B------:R-:W-:-:S04]  /*2d60*/  FADD.FTZ R200, R251, -R200 ;  /* 0x800000c8fbc87221 */ /* 0x000fc80000010000 */
[----:B------:R-:W-:Y:S01]  /*2d70*/  FMUL.FTZ R201, R18, R200 ;  /* 0x000000c812c97220 */ /* 0x000fe20000410000 */
[----:B------:R-:W-:-:S04]  /*2d80*/  FFMA.FTZ R200, R208, R202, R203 ;  /* 0x000000cad0c87223 */ /* 0x000fc800000100cb */
[----:B------:R-:W-:-:S04]  /*2d90*/  FADD.FTZ R200, R250, -R200 ;  /* 0x800000c8fac87221 */ /* 0x000fc80000010000 */
        /* <DEDUP_REMOVED lines=10> */
[----:B------:R-:W-:Y:S01]  /*2e40*/  FMUL.FTZ R197, R206, R201 ;  /* 0x000000c9cec57220 */ /* 0x000fe20000410000 */
[----:B------:R-:W-:Y:S01]  /*2e50*/  FMUL.FTZ R200, R205, R200 ;  /* 0x000000c8cdc87220 */ /* 0x000fe20000410000 */
[----:B------:R-:W2:Y:S04]  /*2e60*/  LDL R206, [R1+0x38] ;  /* 0x0000380001ce7983 */ /* 0x000ea80000100800 */
[----:B------:R-:W3:Y:S01]  /*2e70*/  LDL R205, [R1+0x3c] ;  /* 0x00003c0001cd7983 */ /* 0x000ee20000100800 */
[----:B------:R-:W-:Y:S01]  /*2e80*/  F2FP.F16.F32.PACK_AB R197, R200, R197 ;  /* 0x000000c5c8c5723e */ /* 0x000fe200000000ff */
[----:B------:R-:W-:-:S04]  /*2e90*/  FFMA.FTZ R200, R3, R202, R203 ;  /* 0x000000ca03c87223 */ /* 0x000fc800000100cb */
[----:B------:R-:W-:-:S04]  /*2ea0*/  FADD.FTZ R200, R249, -R200 ;  /* 0x800000c8f9c87221 */ /* 0x000fc80000010000 */
[----:B------:R-:W-:-:S04]  /*2eb0*/  FMUL.FTZ R200, R18, R200 ;  /* 0x000000c812c87220 */ /* 0x000fc80000410000 */
[----:B------:R-:W-:Y:S01]  /*2ec0*/  @P5 FADD.FTZ R200, R176, R200 ;  /* 0x000000c8b0c85221 */ /* 0x000fe20000010000 */
[----:B------:R-:W-:Y:S01]  /*2ed0*/  FFMA.FTZ R134, R201, R204, R134 ;  /* 0x000000ccc9867223 */ /* 0x000fe20000010086 */
[----:B------:R-:W-:-:S03]  /*2ee0*/  HADD2.F32 R201, -RZ, R198.H0_H0 ;  /* 0x200000c6ffc97230 */ /* 0x000fc60000004100 */
[C---:B------:R-:W-:Y:S01]  /*2ef0*/  SEL R164, R200.reuse, R164, P6 ;  /* 0x000000a4c8a47207 */ /* 0x040fe20003000000 */
[----:B------:R-:W-:-:S04]  /*2f00*/  FMUL.FTZ R200, R200, R17 ;  /* 0x00000011c8c87220 */ /* 0x000fc80000410000 */
[----:B------:R-:W-:Y:S01]  /*2f10*/  FFMA.FTZ R136, R200, R201, R136 ;  /* 0x000000c9c8887223 */ /* 0x000fe20000010088 */
[----:B------:R-:W-:-:S04]  /*2f20*/  FFMA.FTZ R201, R4, R202, R203 ;  /* 0x000000ca04c97223 */ /* 0x000fc800000100cb */
[----:B------:R-:W-:-:S04]  /*2f30*/  FADD.FTZ R201, R248, -R201 ;  /* 0x800000c9f8c97221 */ /* 0x000fc80000010000 */
[----:B------:R-:W-:-:S04]  /*2f40*/  FMUL.FTZ R201, R18, R201 ;  /* 0x000000c912c97220 */ /* 0x000fc80000410000 */
[----:B------:R-:W-:Y:S01]  /*2f50*/  @P5 FADD.FTZ R201, R177, R201 ;  /* 0x000000c9b1c95221 */ /* 0x000fe20000010000 */
[----:B------:R-:W-:-:S04]  /*2f60*/  HADD2.F32 R198, -RZ, R198.H1_H1 ;  /* 0x300000c6ffc67230 */ /* 0x000fc80000004100 */
        /* <DEDUP_REMOVED lines=14> */
[----:B------:R-:W-:-:S04]  /*3050*/  ISETP.NE.U32.AND P5, PT, RZ, UR14, PT ;  /* 0x0000000eff007c0c */ /* 0x000fc8000bfa5070 */
[----:B------:R-:W-:Y:S01]  /*3060*/  ISETP.NE.AND.EX P5, PT, RZ, UR15, PT, P5 ;  /* 0x0000000fff007c0c */ /* 0x000fe2000bfa5350 */
[--C-:B------:R-:W-:Y:S01]  /*3070*/  HADD2.F32 R204, -RZ, R199.reuse.H0_H0 ;  /* 0x200000c7ffcc7230 */ /* 0x100fe20000004100 */
[C---:B------:R-:W-:Y:S01]  /*3080*/  SEL R167, R201.reuse, R167, P6 ;  /* 0x000000a7c9a77207 */ /* 0x040fe20003000000 */
[----:B------:R-:W-:Y:S01]  /*3090*/  HADD2.F32 R199, -RZ, R199.H1_H1 ;  /* 0x300000c7ffc77230 */ /* 0x000fe20000004100 */
[C---:B------:R-:W-:Y:S01]  /*30a0*/  SEL R166, R200.reuse, R166, P6 ;  /* 0x000000a6c8a67207 */ /* 0x040fe20003000000 */
[-C--:B------:R-:W-:Y:S01]  /*30b0*/  FMUL.FTZ R201, R201, R17.reuse ;  /* 0x00000011c9c97220 */ /* 0x080fe20000410000 */
[----:B------:R-:W-:-:S03]  /*30c0*/  FMUL.FTZ R200, R200, R17 ;  /* 0x00000011c8c87220 */ /* 0x000fc60000410000 */
[----:B------:R-:W-:Y:S01]  /*30d0*/  FFMA.FTZ R139, R201, R199, R139 ;  /* 0x000000c7c98b7223 */ /* 0x000fe2000001008b */
[----:B------:R-:W-:Y:S01]  /*30e0*/  FFMA.FTZ R138, R200, R204, R138 ;  /* 0x000000ccc88a7223 */ /* 0x000fe2000001008a */
[----:B--2---:R-:W-:Y:S02]  /*30f0*/  FMUL.FTZ R199, R206, R200 ;  /* 0x000000c8cec77220 */ /* 0x004fe40000410000 */
[----:B------:R-:W-:Y:S01]  /*3100*/  @P5 LEA R200, P6, R16, UR14, 0x5 ;  /* 0x0000000e10c85c11 */ /* 0x000fe2000f8c28ff */
[----:B---3--:R-:W-:-:S05]  /*3110*/  FMUL.FTZ R201, R205, R201 ;  /* 0x000000c9cdc97220 */ /* 0x008fca0000410000 */
[----:B------:R-:W-:Y:S02]  /*3120*/  F2FP.F16.F32.PACK_AB R199, R201, R199 ;  /* 0x000000c7c9c7723e */ /* 0x000fe400000000ff */
[----:B------:R-:W-:-:S05]  /*3130*/  @P5 LEA.HI.X R201, R16, UR15, RZ, 0x5, P6 ;  /* 0x0000000f10c95c11 */ /* 0x000fca000b0f2cff */
[----:B------:R-:W-:Y:S04]  /*3140*/  @P5 STG.E.128 desc[UR4][R200.64], R92 ;  /* 0x0000005cc8005986 */ /* 0x000fe8000c101d04 */
[----:B------:R0:W-:Y:S02]  /*3150*/  @P5 STG.E.128 desc[UR4][R200.64+0x10], R164 ;  /* 0x000010a4c8005986 */ /* 0x0001e4000c101d04 */
[----:B0-----:R-:W-:-:S04]  /*3160*/  LEA R200, P5, R16, UR16, 0x4 ;  /* 0x0000001010c87c11 */ /* 0x001fc8000f8a20ff */
[----:B------:R-:W-:-:S05]  /*3170*/  LEA.HI.X R201, R16, UR17, RZ, 0x4, P5 ;  /* 0x0000001110c97c11 */ /* 0x000fca000a8f24ff */
[----:B------:R1:W-:Y:S01]  /*3180*/  STG.E.128 desc[UR4][R200.64], R196 ;  /* 0x000000c4c8007986 */ /* 0x0003e2000c101d04 */
[----:B------:R-:W-:-:S07]  /*3190*/  IADD3 R16, R16, 0x100, RZ ;  /* 0x0000010010107810 */ /* 0x000fce0007ffe0ff */
.L_x_9996:
[----:B------:R-:W-:Y:S05]  /*31a0*/  BSYNC B0 ;  /* 0x0000000000007941 */ /* 0x000fea0003800000 */
.L_x_9995:
        /* <DEDUP_REMOVED lines=87> */
[----:B------:R-:W-:Y:S02]  /*3720*/  F2FP.F16.F32.PACK_AB R199, R201, R199 ;  /* 0x000000c7c9c7723e */ /* 0x000fe400000000ff */
[----:B------:R-:W-:-:S05]  /*3730*/  @P5 LEA.HI.X R201, R16, UR15, RZ, 0x5, P6 ;  /* 0x0000000f10c95c11 */ /* 0x000fca000b0f2cff */
[----:B------:R-:W-:Y:S04]  /*3740*/  @P5 STG.E.128 desc[UR4][R200.64], R92 ;  /* 0x0000005cc8005986 */ /* 0x000fe8000c101d04 */
[----:B------:R0:W-:Y:S02]  /*3750*/  @P5 STG.E.128 desc[UR4][R200.64+0x10], R164 ;  /* 0x000010a4c8005986 */ /* 0x0001e4000c101d04 */
[----:B0-----:R-:W-:-:S04]  /*3760*/  LEA R200, P5, R16, UR16, 0x4 ;  /* 0x0000001010c87c11 */ /* 0x001fc8000f8a20ff */
[C---:B------:R-:W-:Y:S02]  /*3770*/  LEA.HI.X R201, R16.reuse, UR17, RZ, 0x4, P5 ;  /* 0x0000001110c97c11 */ /* 0x040fe4000a8f24ff */
[----:B------:R-:W-:-:S03]  /*3780*/  IADD3 R16, R16, 0x100, RZ ;  /* 0x0000010010107810 */ /* 0x000fc60007ffe0ff */
[----:B------:R2:W-:Y:S04]  /*3790*/  STG.E.128 desc[UR4][R200.64], R196 ;  /* 0x000000c4c8007986 */ /* 0x0005e8000c101d04 */
.L_x_9998:
[----:B------:R-:W-:Y:S05]  /*37a0*/  BSYNC B0 ;  /* 0x0000000000007941 */ /* 0x000fea0003800000 */
.L_x_9997:
        /* <DEDUP_REMOVED lines=10> */
[-CC-:B------:R-:W-:Y:S01]  /*3850*/  FFMA.FTZ R201, R12, R202.reuse, R203.reuse ;  /* 0x000000ca0cc97223 */ /* 0x180fe200000100cb */
[----:B------:R-:W-:Y:S01]  /*3860*/  ISETP.NE.U32.AND P6, PT, RZ, UR14, PT ;  /* 0x0000000eff007c0c */ /* 0x000fe2000bfc5070 */
[----:B------:R-:W-:Y:S01]  /*3870*/  FFMA.FTZ R205, R229, R202, R203 ;  /* 0x000000cae5cd7223 */ /* 0x000fe200000100cb */
        /* <DEDUP_REMOVED lines=8> */
[C---:B------:R-:W-:Y:S01]  /*3900*/  SEL R92, R200.reuse, R92, P6 ;  /* 0x0000005cc85c7207 */ /* 0x040fe20003000000 */
[----:B------:R-:W-:Y:S01]  /*3910*/  FMUL.FTZ R200, R200, R17 ;  /* 0x00000011c8c87220 */ /* 0x000fe20000410000 */
[----:B------:R-:W-:Y:S01]  /*3920*/  SEL R93, R201, R93, P6 ;  /* 0x0000005dc95d7207 */ /* 0x000fe20003000000 */
[----:B--2---:R-:W-:-:S05]  /*3930*/  HADD2.F32 R204, -RZ, R196.H0_H0 ;  /* 0x200000c4ffcc7230 */ /* 0x004fca0000004100 */
[----:B------:R-:W-:Y:S01]  /*3940*/  FFMA.FTZ R148, R200, R204, R148 ;  /* 0x000000ccc8947223 */ /* 0x000fe20000010094 */
[----:B------:R-:W-:Y:S02]  /*3950*/  HADD2.F32 R204, -RZ, R196.H1_H1 ;  /* 0x300000c4ffcc7230 */ /* 0x000fe40000004100 */
[----:B------:R-:W-:Y:S01]  /*3960*/  FMUL.FTZ R196, R201, R17 ;  /* 0x00000011c9c47220 */ /* 0x000fe20000410000 */
[----:B------:R-:W-:Y:S01]  /*3970*/  FMUL.FTZ R200, R60, R200 ;  /* 0x000000c83cc87220 */ /* 0x000fe20000410000 */
[----:B------:R-:W-:Y:S02]  /*3980*/  FFMA.FTZ R201, R14, R202, R203 ;  /* 0x000000ca0ec97223 */ /* 0x000fe400000100cb */
[----:B------:R-:W-:Y:S01]  /*3990*/  FFMA.FTZ R149, R196, R204, R149 ;  /* 0x000000ccc4957223 */ /* 0x000fe20000010095 */
[----:B------:R-:W-:Y:S01]  /*39a0*/  FMUL.FTZ R196, R61, R196 ;  /* 0x000000c43dc47220 */ /* 0x000fe20000410000 */
[----:B------:R-:W-:Y:S01]  /*39b0*/  FADD.FTZ R201, R234, -R201 ;  /* 0x800000c9eac97221 */ /* 0x000fe20000010000 */
[----:B------:R-:W-:-:S03]  /*39c0*/  HADD2.F32 R204, -RZ, R197.H0_H0 ;  /* 0x200000c5ffcc7230 */ /* 0x000fc60000004100 */
[----:B------:R-:W-:Y:S01]  /*39d0*/  F2FP.F16.F32.PACK_AB R200, R196, R200 ;  /* 0x000000c8c4c8723e */ /* 0x000fe200000000ff */
[----:B------:R-:W-:Y:S01]  /*39e0*/  FFMA.FTZ R196, R13, R202, R203 ;  /* 0x000000ca0dc47223 */ /* 0x000fe200000100cb */
[----:B------:R-:W-:-:S03]  /*39f0*/  FMUL.FTZ R201, R18, R201 ;  /* 0x000000c912c97220 */ /* 0x000fc60000410000 */
[----:B------:R-:W-:Y:S01]  /*3a00*/  FADD.FTZ R196, R235, -R196 ;  /* 0x800000c4ebc47221 */ /* 0x000fe20000010000 */
[----:B------:R-:W-:-:S03]  /*3a10*/  @P5 FADD.FTZ R201, R191, R201 ;  /* 0x000000c9bfc95221 */ /* 0x000fc60000010000 */
[----:B------:R-:W-:Y:S02]  /*3a20*/  FMUL.FTZ R196, R18, R196 ;  /* 0x000000c412c47220 */ /* 0x000fe40000410000 */
[----:B------:R-:W-:Y:S02]  /*3a30*/  SEL R95, R201, R95, P6 ;  /* 0x0000005fc95f7207 */ /* 0x000fe40003000000 */
[----:B------:R-:W-:-:S05]  /*3a40*/  @P5 FADD.FTZ R196, R190, R196 ;  /* 0x000000c4bec45221 */ /* 0x000fca0000010000 */
[C---:B------:R-:W-:Y:S01]  /*3a50*/  SEL R94, R196.reuse, R94, P6 ;  /* 0x0000005ec45e7207 */ /* 0x040fe20003000000 */
[----:B------:R-:W-:-:S04]  /*3a60*/  FMUL.FTZ R196, R196, R17 ;  /* 0x00000011c4c47220 */ /* 0x000fc80000410000 */
[----:B------:R-:W-:Y:S01]  /*3a70*/  FFMA.FTZ R150, R196, R204, R150 ;  /* 0x000000ccc4967223 */ /* 0x000fe20000010096 */
[----:B------:R-:W-:Y:S02]  /*3a80*/  HADD2.F32 R204, -RZ, R197.H1_H1 ;  /* 0x300000c5ffcc7230 */ /* 0x000fe40000004100 */
[----:B------:R-:W-:Y:S01]  /*3a90*/  FMUL.FTZ R197, R201, R17 ;  /* 0x00000011c9c57220 */ /* 0x000fe20000410000 */
[----:B------:R-:W-:-:S03]  /*3aa0*/  FMUL.FTZ R196, R62, R196 ;  /* 0x000000c43ec47220 */ /* 0x000fc60000410000 */
[----:B------:R-:W-:Y:S01]  /*3ab0*/  FFMA.FTZ R151, R197, R204, R151 ;  /* 0x000000ccc5977223 */ /* 0x000fe20000010097 */
[----:B------:R-:W-:-:S05]  /*3ac0*/  FMUL.FTZ R197, R63, R197 ;  /* 0x000000c53fc57220 */ /* 0x000fca0000410000 */
[----:B------:R-:W-:Y:S01]  /*3ad0*/  F2FP.F16.F32.PACK_AB R201, R197, R196 ;  /* 0x000000c4c5c9723e */ /* 0x000fe200000000ff */
[-CC-:B------:R-:W-:Y:S01]  /*3ae0*/  FFMA.FTZ R196, R15, R202.reuse, R203.reuse ;  /* 0x000000ca0fc47223 */ /* 0x180fe200000100cb */
[----:B------:R-:W-:-:S03]  /*3af0*/  FFMA.FTZ R197, R224, R202, R203 ;  /* 0x000000cae0c57223 */ /* 0x000fc600000100cb */
[----:B------:R-:W-:Y:S01]  /*3b00*/  FADD.FTZ R196, R233, -R196 ;  /* 0x800000c4e9c47221 */ /* 0x000fe20000010000 */
[----:B------:R-:W-:-:S03]  /*3b10*/  FADD.FTZ R197, R223, -R197 ;  /* 0x800000c5dfc57221 */ /* 0x000fc60000010000 */
[----:B------:R-:W-:-:S04]  /*3b20*/  FMUL.FTZ R196, R18, R196 ;  /* 0x000000c412c47220 */ /* 0x000fc80000410000 */
[----:B------:R-:W-:-:S04]  /*3b30*/  @P5 FADD.FTZ R196, R192, R196 ;  /* 0x000000c4c0c45221 */ /* 0x000fc80000010000 */
[C---:B------:R-:W-:Y:S01]  /*3b40*/  FMUL.FTZ R204, R196.reuse, R17 ;  /* 0x00000011c4cc7220 */ /* 0x040fe20000410000 */
[----:B------:R-:W-:Y:S01]  /*3b50*/  SEL R164, R196, R164, P6 ;  /* 0x000000a4c4a47207 */ /* 0x000fe20003000000 */
[----:B------:R-:W-:-:S05]  /*3b60*/  HADD2.F32 R196, -RZ, R198.H0_H0 ;  /* 0x200000c6ffc47230 */ /* 0x000fca0000004100 */
        /* <DEDUP_REMOVED lines=8> */
[----:B------:R-:W-:Y:S02]  /*3bf0*/  HADD2.F32 R197, -RZ, R198.H1_H1 ;  /* 0x300000c6ffc57230 */ /* 0x000fe40000004100 */
[----:B------:R-:W-:Y:S01]  /*3c00*/  @P5 FADD.FTZ R196, R193, R196 ;  /* 0x000000c4c1c45221 */ /* 0x000fe20000010000 */
[----:B------:R-:W-:Y:S01]  /*3c10*/  @P5 FADD.FTZ R18, R195, R18 ;  /* 0x00000012c3125221 */ /* 0x000fe20000010000 */
[----:B------:R-:W-:Y:S02]  /*3c20*/  ISETP.NE.U32.AND P5, PT, RZ, UR14, PT ;  /* 0x0000000eff007c0c */ /* 0x000fe4000bfa5070 */
[C---:B------:R-:W-:Y:S01]  /*3c30*/  FMUL.FTZ R198, R196.reuse, R17 ;  /* 0x00000011c4c67220 */ /* 0x040fe20000410000 */
[----:B------:R-:W-:-:S02]  /*3c40*/  SEL R165, R196, R165, P6 ;  /* 0x000000a5c4a57207 */ /* 0x000fc40003000000 */
[----:B------:R-:W-:Y:S01]  /*3c50*/  ISETP.NE.AND.EX P5, PT, RZ, UR15, PT, P5 ;  /* 0x0000000fff007c0c */ /* 0x000fe2000bfa5350 */
[----:B------:R-:W-:Y:S01]  /*3c60*/  FFMA.FTZ R153, R198, R197, R153 ;  /* 0x000000c5c6997223 */ /* 0x000fe20000010099 */
[----:B------:R-:W-:Y:S01]  /*3c70*/  SEL R166, R202, R166, P6 ;  /* 0x000000a6caa67207 */ /* 0x000fe20003000000 */
[----:B------:R-:W-:Y:S01]  /*3c80*/  FMUL.FTZ R198, R65, R198 ;  /* 0x000000c641c67220 */ /* 0x000fe20000410000 */
[----:B------:R-:W-:-:S09]  /*3c90*/  SEL R167, R18, R167, P6 ;  /* 0x000000a712a77207 */ /* 0x000fd20003000000 */
        /* <DEDUP_REMOVED lines=8> */
[----:B------:R-:W-:-:S04]  /*3d20*/  HADD2.F32 R18, -RZ, R199.H0_H0 ;  /* 0x200000c7ff127230 */ /* 0x000fc80000004100 */
[----:B------:R-:W-:Y:S01]  /*3d30*/  F2FP.F16.F32.PACK_AB R202, R198, R196 ;  /* 0x000000c4c6ca723e */ /* 0x000fe200000000ff */
[----:B------:R-:W-:Y:S01]  /*3d40*/  FFMA.FTZ R154, R197, R18, R154 ;  /* 0x00000012c59a7223 */ /* 0x000fe2000001009a */
[----:B------:R-:W-:Y:S01]  /*3d50*/  FMUL.FTZ R18, R66, R197 ;  /* 0x000000c542127220 */ /* 0x000fe20000410000 */
[----:B------:R-:W-:-:S05]  /*3d60*/  FMUL.FTZ R196, R67, R17 ;  /* 0x0000001143c47220 */ /* 0x000fca0000410000 */
[----:B------:R-:W-:Y:S02]  /*3d70*/  F2FP.F16.F32.PACK_AB R203, R196, R18 ;  /* 0x00000012c4cb723e */ /* 0x000fe400000000ff */
[----:B------:R-:W-:-:S04]  /*3d80*/  LEA R196, P5, R16, UR16, 0x4 ;  /* 0x0000001010c47c11 */ /* 0x000fc8000f8a20ff */
[----:B------:R-:W-:Y:S01]  /*3d90*/  LEA.HI.X R197, R16, UR17, RZ, 0x4, P5 ;  /* 0x0000001110c57c11 */ /* 0x000fe2000a8f24ff */
[----:B------:R-:W-:-:S04]  /*3da0*/  HADD2.F32 R16, -RZ, R199.H1_H1 ;  /* 0x300000c7ff107230 */ /* 0x000fc80000004100 */
[----:B------:R0:W-:Y:S01]  /*3db0*/  STG.E.128 desc[UR4][R196.64], R200 ;  /* 0x000000c8c4007986 */ /* 0x0001e2000c101d04 */
[----:B------:R-:W-:-:S07]  /*3dc0*/  FFMA.FTZ R155, R17, R16, R155 ;  /* 0x00000010119b7223 */ /* 0x000fce000001009b */
.L_x_10000:
[----:B------:R-:W-:Y:S05]  /*3dd0*/  BSYNC B0 ;  /* 0x0000000000007941 */ /* 0x000fea0003800000 */
.L_x_9999:
[----:B------:R-:W-:Y:S02]  /*3de0*/  SEL R16, RZ, 0x1, P4 ;  /* 0x00000001ff107807 */ /* 0x000fe40002000000 */
[----:B------:R-:W-:-:S03]  /*3df0*/  IADD3 R2, R2, UR18, RZ ;  /* 0x0000001202027c10 */ /* 0x000fc6000fffe0ff */
[----:B------:R1:W-:Y:S01]  /*3e00*/  STL.S16 [R1+0x20], R16 ;  /* 0x0000201001007387 */ /* 0x0003e20000100600 */
[----:B------:R-:W-:-:S13]  /*3e10*/  ISETP.GE.AND P5, PT, R2, UR19, PT ;  /* 0x0000001302007c0c */ /* 0x000fda000bfa6270 */
[----:B-1----:R-:W-:Y:S05]  /*3e20*/  @!P5 BRA `(.L_x_10001) ;  /* 0xffffffc800b8d947 */ /* 0x002fea000383ffff */
.L_x_9983:
        /* <DEDUP_REMOVED lines=22> */
.L_x_10003:
[----:B------:R-:W-:Y:S05]  /*3f90*/  BSYNC B0 ;  /* 0x0000000000007941 */ /* 0x000fea0003800000 */
.L_x_10002:
        /* <DEDUP_REMOVED lines=15> */
.L_x_10005:
[----:B------:R-:W-:Y:S05]  /*4090*/  BSYNC B0 ;  /* 0x0000000000007941 */ /* 0x000fea0003800000 */
.L_x_10004:
        /* <DEDUP_REMOVED lines=15> */
.L_x_10007:
[----:B------:R-:W-:Y:S05]  /*4190*/  BSYNC B0 ;  /* 0x0000000000007941 */ /* 0x000fea0003800000 */
.L_x_10006:
        /* <DEDUP_REMOVED lines=16> */
.L_x_9992:
[----:B------:R-:W-:Y:S01]  /*42a0*/  HFMA2.MMA R196, -RZ, RZ, 0, 9.5367431640625e-07 ;  /* 0x00000010ffc47435 */ /* 0x000fe200000001ff */
[----:B------:R-:W-:Y:S02]  /*42b0*/  MOV R200, R226 ;  /* 0x000000e200c87202 */ /* 0x000fe40000000f00 */
[----:B------:R-:W-:Y:S02]  /*42c0*/  MOV R197, 0x1f ;  /* 0x0000001f00c57802 */ /* 0x000fe40000000f00 */
[----:B------:R-:W-:-:S07]  /*42d0*/  MOV R199, 0xffffffff ;  /* 0xffffffff00c77802 */ /* 0x000fce0000000f00 */
[----:B-----5:R-:W-:Y:S05]  /*42e0*/  WARPSYNC.COLLECTIVE R199, `(.L_x_10008) ;  /* 0x00000000c7087348 */ /* 0x020fea0003c00000 */
[----:B------:R0:W1:Y:S02]  /*42f0*/  SHFL.DOWN P6, R203, R200, R196, R197 ;  /* 0x080000c4c8cb7389 */ /* 0x00006400000c00c5 */
[----:B01---5:R-:W-:Y:S01]  /*4300*/  ENDCOLLECTIVE ;  /* 0x000000000000791b */ /* 0x023fe20003800000 */
.L_x_10008:
[----:B------:R-:W-:Y:S02]  /*4310*/  MOV R200, R225 ;  /* 0x000000e100c87202 */ /* 0x000fe40000000f00 */
[----:B------:R-:W-:-:S05]  /*4320*/  MOV R196, R203 ;  /* 0x000000cb00c47202 */ /* 0x000fca0000000f00 */
[----:B------:R-:W-:Y:S01]  /*4330*/  FADD.FTZ R201, R196, R226 ;  /* 0x000000e2c4c97221 */ /* 0x000fe20000010000 */
[----:B------:R-:W-:-:S11]  /*4340*/  HFMA2.MMA R196, -RZ, RZ, 0, 9.5367431640625e-07 ;  /* 0x00000010ffc47435 */ /* 0x000fd600000001ff */
[----:B------:R-:W-:Y:S05]  /*4350*/  WARPSYNC.COLLECTIVE R199, `(.L_x_10009) ;  /* 0x00000000c7087348 */ /* 0x000fea0003c00000 */
[----:B------:R0:W1:Y:S02]  /*4360*/  SHFL.DOWN P6, R203, R200, R196, R197 ;  /* 0x080000c4c8cb7389 */ /* 0x00006400000c00c5 */
[----:B01----:R-:W-:Y:S01]  /*4370*/  ENDCOLLECTIVE ;  /* 0x000000000000791b */ /* 0x003fe20003800000 */
.L_x_10009:
[----:B------:R-:W-:Y:S02]  /*4380*/  MOV R200, R201 ;  /* 0x000000c900c87202 */ /* 0x000fe40000000f00 */
[----:B------:R-:W-:-:S05]  /*4390*/  MOV R196, R203 ;  /* 0x000000cb00c47202 */ /* 0x000fca0000000f00 */
[----:B------:R-:W-:Y:S01]  /*43a0*/  FADD.FTZ R202, R196, R225 ;  /* 0x000000e1c4ca7221 */ /* 0x000fe20000010000 */
[----:B------:R-:W-:-:S11]  /*43b0*/  HFMA2.MMA R196, -RZ, RZ, 0, 4.76837158203125e-07 ;  /* 0x00000008ffc47435 */ /* 0x000fd600000001ff */
[----:B------:R-:W-:Y:S05]  /*43c0*/  WARPSYNC.COLLECTIVE R199, `(.L_x_10010) ;  /* 0x00000000c7087348 */ /* 0x000fea0003c00000 */
[----:B------:R0:W1:Y:S02]  /*43d0*/  SHFL.DOWN P6, R203, R200, R196, R197 ;  /* 0x080000c4c8cb7389 */ /* 0x00006400000c00c5 */
[----:B01----:R-:W-:Y:S01]  /*43e0*/  ENDCOLLECTIVE ;  /* 0x000000000000791b */ /* 0x003fe20003800000 */
.L_x_10010:
[----:B------:R-:W-:Y:S02]  /*43f0*/  MOV R200, R202 ;  /* 0x000000ca00c87202 */ /* 0x000fe40000000f00 */
[----:B------:R-:W-:-:S05]  /*4400*/  MOV R196, R203 ;  /* 0x000000cb00c47202 */ /* 0x000fca0000000f00 */
[----:B------:R-:W-:Y:S01]  /*4410*/  FADD.FTZ R201, R201, R196 ;  /* 0x000000c4c9c97221 */ /* 0x000fe20000010000 */
[----:B------:R-:W-:-:S11]  /*4420*/  HFMA2.MMA R196, -RZ, RZ, 0, 4.76837158203125e-07 ;  /* 0x00000008ffc47435 */ /* 0x000fd600000001ff */
[----:B------:R-:W-:Y:S05]  /*4430*/  WARPSYNC.COLLECTIVE R199, `(.L_x_10011) ;  /* 0x00000000c7087348 */ /* 0x000fea0003c00000 */
[----:B------:R0:W1:Y:S02]  /*4440*/  SHFL.DOWN P6, R203, R200, R196, R197 ;  /* 0x080000c4c8cb7389 */ /* 0x00006400000c00c5 */
[----:B01----:R-:W-:Y:S01]  /*4450*/  ENDCOLLECTIVE ;  /* 0x000000000000791b */ /* 0x003fe20003800000 */
.L_x_10011:
[----:B------:R-:W-:Y:S02]  /*4460*/  MOV R200, R201 ;  /* 0x000000c900c87202 */ /* 0x000fe40000000f00 */
[----:B------:R-:W-:-:S05]  /*4470*/  MOV R196, R203 ;  /* 0x000000cb00c47202 */ /* 0x000fca0000000f00 */
[----:B------:R-:W-:Y:S01]  /*4480*/  FADD.FTZ R202, R202, R196 ;  /* 0x000000c4caca7221 */ /* 0x000fe20000010000 */
[----:B------:R-:W-:-:S11]  /*4490*/  HFMA2.MMA R196, -RZ, RZ, 0, 2.384185791015625e-07 ;  /* 0x00000004ffc47435 */ /* 0x000fd600000001ff */
[----:B------:R-:W-:Y:S05]  /*44a0*/  WARPSYNC.COLLECTIVE R199, `(.L_x_10012) ;  /* 0x00000000c7087348 */ /* 0x000fea0003c00000 */
[----:B------:R0:W1:Y:S02]  /*44b0*/  SHFL.DOWN P6, R203, R200, R196, R197 ;  /* 0x080000c4c8cb7389 */ /* 0x00006400000c00c5 */
[----:B01----:R-:W-:Y:S01]  /*44c0*/  ENDCOLLECTIVE ;  /* 0x000000000000791b */ /* 0x003fe20003800000 */
.L_x_10012:
[----:B------:R-:W-:Y:S02]  /*44d0*/  MOV R200, R202 ;  /* 0x000000ca00c87202 */ /* 0x000fe40000000f00 */
[----:B------:R-:W-:-:S05]  /*44e0*/  MOV R196, R203 ;  /* 0x000000cb00c47202 */ /* 0x000fca0000000f00 */
[----:B------:R-:W-:Y:S01]  /*44f0*/  FADD.FTZ R201, R201, R196 ;  /* 0x000000c4c9c97221 */ /* 0x000fe20000010000 */
[----:B------:R-:W-:-:S11]  /*4500*/  HFMA2.MMA R196, -RZ, RZ, 0, 2.384185791015625e-07 ;  /* 0x00000004ffc47435 */ /* 0x000fd600000001ff */
[----:B------:R-:W-:Y:S05]  /*4510*/  WARPSYNC.COLLECTIVE R199, `(.L_x_10013) ;  /* 0x00000000c7087348 */ /* 0x000fea0003c00000 */
[----:B------:R0:W1:Y:S02]  /*4520*/  SHFL.DOWN P6, R203, R200, R196, R197 ;  /* 0x080000c4c8cb7389 */ /* 0x00006400000c00c5 */
[----:B01----:R-:W-:Y:S01]  /*4530*/  ENDCOLLECTIVE ;  /* 0x000000000000791b */ /* 0x003fe20003800000 */
.L_x_10013:
[----:B------:R-:W-:Y:S02]  /*4540*/  MOV R200, R201 ;  /* 0x000000c900c87202 */ /* 0x000fe40000000f00 */
[----:B------:R-:W-:-:S05]  /*4550*/  MOV R196, R203 ;  /* 0x000000cb00c47202 */ /* 0x000fca0000000f00 */
[----:B------:R-:W-:Y:S01]  /*4560*/  FADD.FTZ R202, R202, R196 ;  /* 0x000000c4caca7221 */ /* 0x000fe20000010000 */
[----:B------:R-:W-:-:S11]  /*4570*/  HFMA2.MMA R196, -RZ, RZ, 0, 1.1920928955078125e-07 ;  /* 0x00000002ffc47435 */ /* 0x000fd600000001ff */
[----:B------:R-:W-:Y:S05]  /*4580*/  WARPSYNC.COLLECTIVE R199, `(.L_x_10014) ;  /* 0x00000000c7087348 */ /* 0x000fea0003c00000 */
[----:B------:R0:W1:Y:S02]  /*4590*/  SHFL.DOWN P6, R203, R200, R196, R197 ;  /* 0x080000c4c8cb7389 */ /* 0x00006400000c00c5 */
[----:B01----:R-:W-:Y:S01]  /*45a0*/  ENDCOLLECTIVE ;  /* 0x000000000000791b */ /* 0x003fe20003800000 */
.L_x_10014:
[----:B------:R-:W-:Y:S02]  /*45b0*/  MOV R200, R202 ;  /* 0x000000ca00c87202 */ /* 0x000fe40000000f00 */
[----:B------:R-:W-:-:S05]  /*45c0*/  MOV R196, R203 ;  /* 0x000000cb00c47202 */ /* 0x000fca0000000f00 */
[----:B------:R-:W-:Y:S01]  /*45d0*/  FADD.FTZ R201, R201, R196 ;  /* 0x000000c4c9c97221 */ /* 0x000fe20000010000 */
[----:B------:R-:W-:-:S11]  /*45e0*/  HFMA2.MMA R196, -RZ, RZ, 0, 1.1920928955078125e-07 ;  /* 0x00000002ffc47435 */ /* 0x000fd600000001ff */
[----:B------:R-:W-:Y:S05]  /*45f0*/  WARPSYNC.COLLECTIVE R199, `(.L_x_10015) ;  /* 0x00000000c7087348 */ /* 0x000fea0003c00000 */
[----:B------:R0:W1:Y:S02]  /*4600*/  SHFL.DOWN P6, R203, R200, R196, R197 ;  /* 0x080000c4c8cb7389 */ /* 0x00006400000c00c5 */
[----:B01----:R-:W-:Y:S01]  /*4610*/  ENDCOLLECTIVE ;  /* 0x000000000000791b */ /* 0x003fe20003800000 */
.L_x_10015:
[----:B------:R-:W-:Y:S02]  /*4620*/  MOV R200, R201 ;  /* 0x000000c900c87202 */ /* 0x000fe40000000f00 */
[----:B------:R-:W-:-:S05]  /*4630*/  MOV R196, R203 ;  /* 0x000000cb00c47202 */ /* 0x000fca0000000f00 */
[----:B------:R-:W-:Y:S01]  /*4640*/  FADD.FTZ R202, R202, R196 ;  /* 0x000000c4caca7221 */ /* 0x000fe20000010000 */
[----:B------:R-:W-:-:S11]  /*4650*/  HFMA2.MMA R196, -RZ, RZ, 0, 5.9604644775390625e-08 ;  /* 0x00000001ffc47435 */ /* 0x000fd600000001ff */
[----:B------:R-:W-:Y:S05]  /*4660*/  WARPSYNC.COLLECTIVE R199, `(.L_x_10016) ;  /* 0x00000000c7087348 */ /* 0x000fea0003c00000 */
[----:B------:R0:W1:Y:S02]  /*4670*/  SHFL.DOWN P6, R203, R200, R196, R197 ;  /* 0x080000c4c8cb7389 */ /* 0x00006400000c00c5 */
[----:B01----:R-:W-:Y:S01]  /*4680*/  ENDCOLLECTIVE ;  /* 0x000000000000791b */ /* 0x003fe20003800000 */
.L_x_10016:
[----:B------:R-:W-:Y:S02]  /*4690*/  MOV R200, R202 ;  /* 0x000000ca00c87202 */ /* 0x000fe40000000f00 */
[----:B------:R-:W-:-:S07]  /*46a0*/  MOV R204, R203 ;  /* 0x000000cb00cc7202 */ /* 0x000fce0000000f00 */
[----:B------:R-:W-:Y:S05]  /*46b0*/  WARPSYNC.COLLECTIVE R199, `(.L_x_10017) ;  /* 0x00000000c7087348 */ /* 0x000fea0003c00000 */
[----:B------:R0:W1:Y:S02]  /*46c0*/  SHFL.DOWN P6, R203, R200, R196, R197 ;  /* 0x080000c4c8cb7389 */ /* 0x00006400000c00c5 */
[----:B01----:R-:W-:Y:S01]  /*46d0*/  ENDCOLLECTIVE ;  /* 0x000000000000791b */ /* 0x003fe20003800000 */
.L_x_10017:
[----:B------:R-:W-:Y:S01]  /*46e0*/  MOV R197, R203 ;  /* 0x000000cb00c57202 */ /* 0x000fe20000000f00 */
[----:B------:R-:W-:Y:S06]  /*46f0*/  BRA `(.L_x_10018) ;  /* 0xffffffd800b87947 */ /* 0x000fec000383ffff */
.L_x_10019:
        /* <DEDUP_REMOVED lines=16> */
.L_x_14004:


//--------------------- .text._ZN10layer_norm13ln_bwd_kernelINS_13Kernel_traitsIf6__halffS2_fjLj8192ELj1ELj1ELj8ELj16ENS_18Kernel_traits_baseILj8192EfS2_fS2_fjLj256EEEEELb0ELb1ELb0ELb1EEEvNS_9BwdParamsE --------------------------
	.section	.text._ZN10layer_norm13ln_bwd_kernelINS_13Kernel_traitsIf6__halffS2_fjLj8192ELj1ELj1ELj8ELj16ENS_18Kernel_traits_baseILj8192EfS2_fS2_fjLj256EEEEELb0ELb1ELb0ELb1EEEvNS_9BwdParamsE,"ax",@progbits
	.align	128
        .global         _ZN10layer_norm13ln_bwd_kernelINS_13Kernel_traitsIf6__halffS2_fjLj8192ELj1ELj1ELj8ELj16ENS_18Kernel_traits_baseILj8192EfS2_fS2_fjLj256EEEEELb0ELb1ELb0ELb1EEEvNS_9BwdParamsE
        .type           _ZN10layer_norm13ln_bwd_kernelINS_13Kernel_traitsIf6__halffS2_fjLj8192ELj1ELj1ELj8ELj16ENS_18Kernel_traits_baseILj8192EfS2_fS2_fjLj256EEEEELb0ELb1ELb0ELb1EEEvNS_9BwdParamsE,@function
        .size           _ZN10layer_norm13ln_bwd_kernelINS_13Kernel_traitsIf6__halffS2_fjLj8192ELj1ELj1ELj8ELj16ENS_18Kernel_traits_baseILj8192EfS2_fS2_fjLj256EEEEELb0ELb1ELb0ELb1EEEvNS_9BwdParamsE,(.L_x_14005 - _ZN10layer_norm13ln_bwd_kernelINS_13Kernel_traitsIf6__halffS2_fjLj8192ELj1ELj1ELj8ELj16ENS_18Kernel_traits_baseILj8192EfS2_fS2_fjLj256EEEEELb0ELb1ELb0ELb1EEEvNS_9BwdParamsE)
        .other          _ZN10layer_norm13ln_bwd_kernelINS_13Kernel_traitsIf6__halffS2_fjLj8192ELj1ELj1ELj8ELj16ENS_18Kernel_traits_baseILj8192EfS2_fS2_fjLj256EEEEELb0ELb1ELb0ELb1EEEvNS_9BwdParamsE,@"STO_CUDA_ENTRY STV_DEFAULT"
_ZN10layer_norm13ln_bwd_kernelINS_13Kernel_traitsIf6__halffS2_fjLj8192ELj1ELj1ELj8ELj16ENS_18Kernel_traits_baseILj8192EfS2_fS2_fjLj256EEEEELb0ELb1ELb0ELb1EEEvNS_9BwdParamsE:
.text._ZN10layer_norm13ln_bwd_kernelINS_13Kernel_traitsIf6__halffS2_fjLj8192ELj1ELj1ELj8ELj16ENS_18Kernel_traits_baseILj8192EfS2_fS2_fjLj256EEEEELb0ELb1ELb0ELb1EEEvNS_9BwdParamsE:
        /* <DEDUP_REMOVED lines=64> */
.L_x_10020:
        /* <DEDUP_REMOVED lines=54> */
[----:B------:R-:W-:Y:S01]  /*0760*/  HFMA2.MMA R184, -RZ, RZ, 0, 0 ;  /* 0x00000000ffb87435 */ /* 0x000fe200000001ff */
[----:B------:R-:W-:Y:S02]  /*0770*/  ISETP.NE.AND.EX P0, PT, RZ, UR5, PT, P0 ;  /* 0x00000005ff007c0c */ /* 0x000fe4000bf05300 */
[----:B------:R-:W-:Y:S01]  /*0780*/  CS2R R6, SRZ ;  /* 0x0000000000067805 */ /* 0x000fe2000001ff00 */
[----:B------:R-:W5:Y:S01]  /*0790*/  LDG.E.128 R80, desc[UR6][R2.64+0x2000] ;  /* 0x0020000602507981 */ /* 0x000f62000c1e1d00 */
[----:B------:R-:W-:-:S02]  /*07a0*/  CS2R R8, SRZ ;  /* 0x0000000000087805 */ /* 0x000fc4000001ff00 */
[----:B------:R-:W-:Y:S02]  /*07b0*/  CS2R R250, SRZ ;  /* 0x0000000000fa7805 */ /* 0x000fe4000001ff00 */
[----:B------:R-:W-:Y:S01]  /*07c0*/  MOV R249, RZ ;  /* 0x000000ff00f97202 */ /* 0x000fe20000000f00 */
        /* <DEDUP_REMOVED lines=32> */
[----:B------:R-:W5:Y:S04]  /*09d0*/  LDG.E.128 R44, desc[UR6][R4.64+0x2010] ;  /* 0x00201006042c7981 */ /* 0x000f68000c1e1d00 */
[----:B------:R-:W5:Y:S04]  /*09e0*/  LDG.E.128 R40, desc[UR6][R4.64+0x4000] ;  /* 0x0040000604287981 */ /* 0x000f68000c1e1d00 */
[----:B------:R-:W5:Y:S04]  /*09f0*/  LDG.E.128 R36, desc[UR6][R4.64+0x4010] ;  /* 0x0040100604247981 */ /* 0x000f68000c1e1d00 */
[----:B------:R-:W5:Y:S04]  /*0a00*/  LDG.E.128 R32, desc[UR6][R4.64+0x6000] ;  /* 0x0060000604207981 */ /* 0x000f68000c1e1d00 */
[----:B------:R1:W5:Y:S02]  /*0a10*/  LDG.E.128 R28, desc[UR6][R4.64+0x6010] ;  /* 0x00601006041c7981 */ /* 0x000364000c1e1d00 */
[----:B01----:R-:W-:-:S07]  /*0a20*/  CS2R R4, SRZ ;  /* 0x0000000000047805 */ /* 0x003fce000001ff00 */
.L_x_10024:
        /* <DEDUP_REMOVED lines=10> */
[----:B------:R-:W-:Y:S02]  /*0ad0*/  @P0 LEA.HI.X R133, R0, R133, R136, 0x1, P1 ;  /* 0x0000008500850211 */ /* 0x000fe400008f0c88 */
        /* <DEDUP_REMOVED lines=8> */
[C---:B------:R-:W-:Y:S02]  /*0b60*/  IADD3 R188, R208.reuse, 0x200, RZ ;  /* 0x00000200d0bc7810 */ /* 0x040fe40007ffe0ff */
[----:B------:R-:W-:Y:S01]  /*0b70*/  IADD3 R186, R208, 0x300, RZ ;  /* 0x00000300d0ba7810 */ /* 0x000fe20007ffe0ff */
[----:B------:R-:W-:-:S04]  /*0b80*/  IMAD.WIDE.U32 R148, R199, 0x20, R164 ;  /* 0x00000020c7947825 */ /* 0x000fc800078e00a4 */
[----:B------:R-:W-:Y:S01]  /*0b90*/  IMAD.WIDE.U32 R156, R188, 0x20, R164 ;  /* 0x00000020bc9c7825 */ /* 0x000fe200078e00a4 */
[----:B------:R-:W3:Y:S03]  /*0ba0*/  LDG.E.128 R132, desc[UR6][R140.64] ;  /* 0x000000068c847981 */ /* 0x000ee6000c1e1d00 */
[----:B----4-:R-:W-:Y:S01]  /*0bb0*/  IMAD.WIDE.U32 R136, R208, 0x10, R176 ;  /* 0x00000010d0887825 */ /* 0x010fe200078e00b0 */
[----:B------:R-:W4:Y:S03]  /*0bc0*/  LDG.E.128 R144, desc[UR6][R148.64] ;  /* 0x0000000694907981 */ /* 0x000f26000c1e1d00 */
[----:B------:R-:W-:Y:S01]  /*0bd0*/  IMAD.WIDE.U32 R164, R186, 0x20, R164 ;  /* 0x00000020baa47825 */ /* 0x000fe200078e00a4 */
[----:B------:R-:W3:Y:S03]  /*0be0*/  LDG.E.128 R152, desc[UR6][R156.64] ;  /* 0x000000069c987981 */ /* 0x000ee6000c1e1d00 */
[--C-:B------:R-:W-:Y:S01]  /*0bf0*/  IMAD.WIDE.U32 R168, R199, 0x10, R176.reuse ;  /* 0x00000010c7a87825 */ /* 0x100fe200078e00b0 */
[----:B------:R-:W4:Y:S03]  /*0c00*/  LDG.E.128 R140, desc[UR6][R140.64+0x10] ;  /* 0x000010068c8c7981 */ /* 0x000f26000c1e1d00 */
[----:B------:R-:W-:Y:S01]  /*0c10*/  IMAD.WIDE.U32 R172, R188, 0x10, R176 ;  /* 0x00000010bcac7825 */ /* 0x000fe200078e00b0 */
[----:B------:R-:W3:Y:S03]  /*0c20*/  LDG.E.128 R160, desc[UR6][R164.64] ;  /* 0x00000006a4a07981 */ /* 0x000ee6000c1e1d00 */
[----:B0-----:R-:W-:Y:S01]  /*0c30*/  IMAD.WIDE R194, R0, 0x4, R194 ;  /* 0x0000000400c27825 */ /* 0x001fe200078e02c2 */
[----:B------:R-:W3:Y:S03]  /*0c40*/  LDG.E.128 R136, desc[UR6][R136.64] ;  /* 0x0000000688887981 */ /* 0x000ee6000c1e1d00 */
[----:B------:R-:W-:Y:S01]  /*0c50*/  IMAD.WIDE.U32 R176, R186, 0x10, R176 ;  /* 0x00000010bab07825 */ /* 0x000fe200078e00b0 */
[----:B------:R0:W3:Y:S04]  /*0c60*/  LDG.E R187, desc[UR6][R194.64] ;  /* 0x00000006c2bb7981 */ /* 0x0000e8000c1e1900 */
[----:B------:R-:W3:Y:S04]  /*0c70*/  LDG.E.128 R164, desc[UR6][R164.64+0x10] ;  /* 0x00001006a4a47981 */ /* 0x000ee8000c1e1d00 */
[----:B------:R-:W3:Y:S01]  /*0c80*/  LDG.E.128 R176, desc[UR6][R176.64] ;  /* 0x00000006b0b07981 */ /* 0x000ee2000c1e1d00 */
[----:B0-----:R-:W0:Y:S01]  /*0c90*/  LDC.64 R194, c[0x0][0x2c8] ;  /* 0x0000b200ffc27b82 */ /* 0x001e220000000a00 */
[----:B------:R-:W-:-:S02]  /*0ca0*/  ISETP.NE.AND P3, PT, RZ, UR10, PT ;  /* 0x0000000aff007c0c */ /* 0x000fc4000bf65270 */
[----:B------:R-:W3:Y:S04]  /*0cb0*/  LDG.E.128 R148, desc[UR6][R148.64+0x10] ;  /* 0x0000100694947981 */ /* 0x000ee8000c1e1d00 */
[----:B------:R-:W3:Y:S04]  /*0cc0*/  LDG.E.128 R156, desc[UR6][R156.64+0x10] ;  /* 0x000010069c9c7981 */ /* 0x000ee8000c1e1d00 */
[----:B------:R-:W3:Y:S04]  /*0cd0*/  LDG.E.128 R172, desc[UR6][R172.64] ;  /* 0x00000006acac7981 */ /* 0x000ee8000c1e1d00 */
[----:B------:R-:W3:Y:S01]  /*0ce0*/  LDG.E.128 R168, desc[UR6][R168.64] ;  /* 0x00000006a8a87981 */ /* 0x000ee2000c1e1d00 */
[----:B0-----:R-:W-:-:S04]  /*0cf0*/  ISETP.NE.U32.AND P1, PT, R194, RZ, PT ;  /* 0x000000ffc200720c */ /* 0x001fc80003f25070 */
[----:B------:R-:W-:-:S13]  /*0d00*/  ISETP.NE.AND.EX P1, PT, R195, RZ, PT, P1 ;  /* 0x000000ffc300720c */ /* 0x000fda0003f25310 */
[----:B------:R-:W0:Y:S08]  /*0d10*/  @P1 LDC.64 R202, c[0x0][0x2c8] ;  /* 0x0000b200ffca1b82 */ /* 0x000e300000000a00 */
[----:B------:R-:W1:Y:S01]  /*0d20*/  @P1 LDC.64 R200, c[0x0][0x2c8] ;  /* 0x0000b200ffc81b82 */ /* 0x000e620000000a00 */
[----:B------:R-:W-:-:S07]  /*0d30*/  MOV R185, 0x3f800000 ;  /* 0x3f80000000b97802 */ /* 0x000fce0000000f00 */
[----:B------:R-:W3:Y:S01]  /*0d40*/  @P1 LDC.64 R204, c[0x0][0x2c8] ;  /* 0x0000b200ffcc1b82 */ /* 0x000ee20000000a00 */
[----:B0-----:R-:W-:-:S07]  /*0d50*/  @P1 IMAD.WIDE.U32 R202, R186, 0x20, R202 ;  /* 0x00000020baca1825 */ /* 0x001fce00078e00ca */
[----:B------:R-:W0:Y:S01]  /*0d60*/  @P1 LDC.64 R206, c[0x0][0x2c8] ;  /* 0x0000b200ffce1b82 */ /* 0x000e220000000a00 */
[----:B-----5:R-:W5:Y:S01]  /*0d70*/  @P1 LDG.E.128 R116, desc[UR6][R202.64] ;  /* 0x00000006ca741981 */ /* 0x020f62000c1e1d00 */
[----:B-1----:R-:W-:-:S03]  /*0d80*/  @P1 IMAD.WIDE.U32 R200, R188, 0x20, R200 ;  /* 0x00000020bcc81825 */ /* 0x002fc600078e00c8 */
[----:B------:R2:W5:Y:S04]  /*0d90*/  @P1 LDG.E.128 R120, desc[UR6][R202.64+0x10] ;  /* 0x00001006ca781981 */ /* 0x000568000c1e1d00 */
[----:B------:R-:W5:Y:S04]  /*0da0*/  @P1 LDG.E.128 R108, desc[UR6][R200.64] ;  /* 0x00000006c86c1981 */ /* 0x000f68000c1e1d00 */
[----:B------:R4:W5:Y:S01]  /*0db0*/  @P1 LDG.E.128 R112, desc[UR6][R200.64+0x10] ;  /* 0x00001006c8701981 */ /* 0x000962000c1e1d00 */
[----:B--2---:R-:W-:-:S05]  /*0dc0*/  FSEL R203, R211, RZ, !P3 ;  /* 0x000000ffd3cb7208 */ /* 0x004fca0005800000 */
[C---:B----4-:R-:W-:Y:S01]  /*0dd0*/  FADD.FTZ R201, -R203.reuse, R141 ;  /* 0x0000008dcbc97221 */ /* 0x050fe20000010100 */
[C---:B------:R-:W-:Y:S01]  /*0de0*/  FADD.FTZ R224, -R203.reuse, R142 ;  /* 0x0000008ecbe07221 */ /* 0x040fe20000010100 */
[C---:B------:R-:W-:Y:S01]  /*0df0*/  FADD.FTZ R142, -R203.reuse, R144 ;  /* 0x00000090cb8e7221 */ /* 0x040fe20000010100 */
[C---:B------:R-:W-:Y:S01]  /*0e00*/  FADD.FTZ R144, -R203.reuse, R146 ;  /* 0x00000092cb907221 */ /* 0x040fe20000010100 */
[C---:B---3--:R-:W-:Y:S01]  /*0e10*/  FADD.FTZ R146, -R203.reuse, R153 ;  /* 0x00000099cb927221 */ /* 0x048fe20000010100 */
[----:B------:R-:W-:Y:S01]  /*0e20*/  FADD.FTZ R242, -R203, R163 ;  /* 0x000000a3cbf27221 */ /* 0x000fe20000010100 */
[--C-:B------:R-:W-:Y:S02]  /*0e30*/  HADD2.F32 R223, -RZ, R138.reuse.H0_H0 ;  /* 0x2000008affdf7230 */ /* 0x100fe40000004100 */
[----:B------:R-:W-:Y:S02]  /*0e40*/  HADD2.F32 R138, -RZ, R138.H1_H1 ;  /* 0x3000008aff8a7230 */ /* 0x000fe40000004100 */
[----:B------:R-:W-:Y:S01]  /*0e50*/  FMUL.FTZ R201, R187, R201 ;  /* 0x000000c9bbc97220 */ /* 0x000fe20000410000 */
[C---:B------:R-:W-:Y:S01]  /*0e60*/  FADD.FTZ R225, -R203.reuse, R166 ;  /* 0x000000a6cbe17221 */ /* 0x040fe20000010100 */
[C---:B------:R-:W-:Y:S01]  /*0e70*/  FADD.FTZ R245, -R203.reuse, R161 ;  /* 0x000000a1cbf57221 */ /* 0x040fe20000010100 */
[----:B------:R-:W-:Y:S01]  /*0e80*/  FADD.FTZ R243, -R203, R162 ;  /* 0x000000a2cbf37221 */ /* 0x000fe20000010100 */
[----:B------:R-:W-:-:S02]  /*0e90*/  HADD2.F32 R153, -RZ, R176.H0_H0 ;  /* 0x200000b0ff997230 */ /* 0x000fc40000004100 */
[----:B------:R-:W-:Y:S01]  /*0ea0*/  HADD2.F32 R163, -RZ, R176.H1_H1 ;  /* 0x300000b0ffa37230 */ /* 0x000fe20000004100 */
[----:B------:R-:W-:Y:S01]  /*0eb0*/  MOV R176, R225 ;  /* 0x000000e100b07202 */ /* 0x000fe20000000f00 */
[--C-:B------:R-:W-:Y:S02]  /*0ec0*/  HADD2.F32 R162, -RZ, R177.reuse.H0_H0 ;  /* 0x200000b1ffa27230 */ /* 0x100fe40000004100 */
[----:B------:R-:W-:Y:S01]  /*0ed0*/  FADD.FTZ R221, R138, R221 ;  /* 0x000000dd8add7221 */ /* 0x000fe20000010000 */
[----:B------:R-:W-:Y:S02]  /*0ee0*/  HADD2.F32 R161, -RZ, R177.H1_H1 ;  /* 0x300000b1ffa17230 */ /* 0x000fe40000004100 */
[-C--:B------:R-:W-:Y:S01]  /*0ef0*/  FFMA.FTZ R180, R201, R138.reuse, R180 ;  /* 0x0000008ac9b47223 */ /* 0x080fe200000100b4 */
[----:B------:R-:W2:Y:S01]  /*0f00*/  LDL.LU R177, [R1+0x4] ;  /* 0x0000040001b17983 */ /* 0x000ea20000300800 */
[----:B------:R-:W-:-:S03]  /*0f10*/  FMUL.FTZ R225, R85, R138 ;  /* 0x0000008a55e17220 */ /* 0x000fc60000410000 */
[----:B------:R-:W3:Y:S01]  /*0f20*/  LDL.LU R138, [R1] ;  /* 0x00000000018a7983 */ /* 0x000ee20000300800 */
[C---:B------:R-:W-:Y:S01]  /*0f30*/  FADD.FTZ R200, -R203.reuse, R132 ;  /* 0x00000084cbc87221 */ /* 0x040fe20000010100 */
[--C-:B------:R-:W-:Y:S02]  /*0f40*/  HADD2.F32 R231, -RZ, R136.reuse.H0_H0 ;  /* 0x20000088ffe77230 */ /* 0x100fe40000004100 */
[C---:B------:R-:W-:Y:S01]  /*0f50*/  FADD.FTZ R202, -R203.reuse, R140 ;  /* 0x0000008ccbca7221 */ /* 0x040fe20000010100 */
[----:B------:R-:W-:Y:S01]  /*0f60*/  FADD.FTZ R234, -R203, R133 ;  /* 0x00000085cbea7221 */ /* 0x000fe20000010100 */
[----:B------:R-:W-:Y:S01]  /*0f70*/  FMUL.FTZ R140, R187, R200 ;  /* 0x000000c8bb8c7220 */ /* 0x000fe20000410000 */
[----:B------:R-:W-:Y:S02]  /*0f80*/  HADD2.F32 R136, -RZ, R136.H1_H1 ;  /* 0x30000088ff887230 */ /* 0x000fe40000004100 */
[C---:B------:R-:W-:Y:S01]  /*0f90*/  FADD.FTZ R233, -R203.reuse, R134 ;  /* 0x00000086cbe97221 */ /* 0x040fe20000010100 */
[----:B------:R-:W-:Y:S01]  /*0fa0*/  FADD.FTZ R135, -R203, R135 ;  /* 0x00000087cb877221 */ /* 0x000fe20000010100 */
[----:B------:R-:W-:Y:S01]  /*0fb0*/  FMUL.FTZ R234, R187, R234 ;  /* 0x000000eabbea7220 */ /* 0x000fe20000410000 */
[----:B------:R-:W-:Y:S01]  /*0fc0*/  FADD.FTZ R214, R231, R214 ;  /* 0x000000d6e7d67221 */ /* 0x000fe20000010000 */
[-C--:B------:R-:W-:Y:S01]  /*0fd0*/  FFMA.FTZ R183, R140, R231.reuse, R183 ;  /* 0x000000e78cb77223 */ /* 0x080fe200000100b7 */
[----:B------:R-:W-:Y:S01]  /*0fe0*/  FMUL.FTZ R231, R88, R231 ;  /* 0x000000e758e77220 */ /* 0x000fe20000410000 */
[----:B------:R-:W-:-:S02]  /*0ff0*/  HADD2.F32 R229, -RZ, R137.H0_H0 ;  /* 0x20000089ffe57230 */ /* 0x000fc40000004100 */
[----:B------:R-:W-:Y:S01]  /*1000*/  FADD.FTZ R148, -R203, R148 ;  /* 0x00000094cb947221 */ /* 0x000fe20000010100 */
[C---:B------:R-:W-:Y:S01]  /*1010*/  FMUL.FTZ R233, R187.reuse, R233 ;  /* 0x000000e9bbe97220 */ /* 0x040fe20000410000 */
[----:B------:R-:W-:Y:S01]  /*1020*/  FMUL.FTZ R232, R187, R135 ;  /* 0x00000087bbe87220 */ /* 0x000fe20000410000 */
[----:B------:R-:W-:Y:S01]  /*1030*/  FADD.FTZ R213, R136, R213 ;  /* 0x000000d588d57221 */ /* 0x000fe20000010000 */
[-C--:B------:R-:W-:Y:S01]  /*1040*/  FFMA.FTZ R184, R234, R136.reuse, R184 ;  /* 0x00000088eab87223 */ /* 0x080fe200000100b8 */
[----:B------:R-:W-:Y:S01]  /*1050*/  FMUL.FTZ R230, R89, R136 ;  /* 0x0000008859e67220 */ /* 0x000fe20000410000 */
[C---:B------:R-:W-:Y:S01]  /*1060*/  FADD.FTZ R149, -R203.reuse, R149 ;  /* 0x00000095cb957221 */ /* 0x040fe20000010100 */
[----:B------:R-:W-:Y:S01]  /*1070*/  FADD.FTZ R135, RZ, R231 ;  /* 0x000000e7ff877221 */ /* 0x000fe20000010000 */
[----:B------:R-:W-:Y:S01]  /*1080*/  FFMA.FTZ R136, R140, R231, RZ ;  /* 0x000000e78c887223 */ /* 0x000fe200000100ff */
[C---:B------:R-:W-:Y:S01]  /*1090*/  FADD.FTZ R226, -R203.reuse, R143 ;  /* 0x0000008fcbe27221 */ /* 0x040fe20000010100 */
[----:B------:R-:W-:Y:S01]  /*10a0*/  FADD.FTZ R143, -R203, R145 ;  /* 0x00000091cb8f7221 */ /* 0x000fe20000010100 */
[----:B------:R-:W-:-:S02]  /*10b0*/  HADD2.F32 R137, -RZ, R137.H1_H1 ;  /* 0x30000089ff897230 */ /* 0x000fc40000004100 */
[----:B------:R-:W-:Y:S01]  /*10c0*/  FADD.FTZ R145, -R203, R147 ;  /* 0x00000093cb917221 */ /* 0x000fe20000010100 */
[----:B------:R-:W-:Y:S01]  /*10d0*/  FADD.FTZ R220, R229, R220 ;  /* 0x000000dce5dc7221 */ /* 0x000fe20000010000 */
[-C--:B------:R-:W-:Y:S01]  /*10e0*/  FFMA.FTZ R181, R233, R229.reuse, R181 ;  /* 0x000000e5e9b57223 */ /* 0x080fe200000100b5 */
        /* <DEDUP_REMOVED lines=18> */
[----:B------:R-:W4:Y:S01]  /*1210*/  LDL.LU R148, [R1+0x8] ;  /* 0x0000080001947983 */ /* 0x000f220000300800 */
[----:B------:R-:W-:Y:S01]  /*1220*/  FMUL.FTZ R203, R187, R149 ;  /* 0x00000095bbcb7220 */ /* 0x000fe20000410000 */
[----:B------:R-:W-:-:S02]  /*1230*/  HADD2.F32 R154, -RZ, R173.H0_H0 ;  /* 0x200000adff9a7230 */ /* 0x000fc40000004100 */
[----:B------:R-:W4:Y:S01]  /*1240*/  LDL.LU R149, [R1+0xc] ;  /* 0x00000c0001957983 */ /* 0x000f220000300800 */
[----:B------:R-:W-:Y:S02]  /*1250*/  HADD2.F32 R227, -RZ, R139.H0_H0 ;  /* 0x2000008bffe37230 */ /* 0x000fe40000004100 */
[----:B------:R-:W-:Y:S01]  /*1260*/  FMUL.FTZ R141, R91, R137 ;  /* 0x000000895b8d7220 */ /* 0x000fe20000410000 */
[----:B------:R-:W-:Y:S02]  /*1270*/  HADD2.F32 R164, -RZ, R173.H1_H1 ;  /* 0x300000adffa47230 */ /* 0x000fe40000004100 */
[----:B------:R-:W-:Y:S01]  /*1280*/  FADD.FTZ R135, R135, R229 ;  /* 0x000000e587877221 */ /* 0x000fe20000010000 */
[----:B------:R-:W-:Y:S02]  /*1290*/  HADD2.F32 R139, -RZ, R139.H1_H1 ;  /* 0x3000008bff8b7230 */ /* 0x000fe40000004100 */
[----:B------:R-:W-:Y:S01]  /*12a0*/  FFMA.FTZ R136, R233, R229, R136 ;  /* 0x000000e5e9887223 */ /* 0x000fe20000010088 */
[----:B------:R-:W-:-:S02]  /*12b0*/  @P0 HADD2.F32 R185, -RZ, R210.H0_H0 ;  /* 0x200000d2ffb90230 */ /* 0x000fc40000004100 */
[----:B------:R-:W-:Y:S01]  /*12c0*/  FMUL.FTZ R226, R187, R226 ;  /* 0x000000e2bbe27220 */ /* 0x000fe20000410000 */
[--C-:B------:R-:W-:Y:S02]  /*12d0*/  HADD2.F32 R210, -RZ, R171.reuse.H0_H0 ;  /* 0x200000abffd27230 */ /* 0x100fe40000004100 */
[----:B------:R-:W-:Y:S01]  /*12e0*/  FADD.FTZ R215, R137, R215 ;  /* 0x000000d789d77221 */ /* 0x000fe20000010000 */
[----:B------:R-:W-:Y:S02]  /*12f0*/  HADD2.F32 R211, -RZ, R171.H1_H1 ;  /* 0x300000abffd37230 */ /* 0x000fe40000004100 */
[----:B------:R-:W-:Y:S01]  /*1300*/  FFMA.FTZ R182, R232, R137, R182 ;  /* 0x00000089e8b67223 */ /* 0x000fe200000100b6 */
[--C-:B------:R-:W-:Y:S02]  /*1310*/  HADD2.F32 R171, -RZ, R175.reuse.H0_H0 ;  /* 0x200000afffab7230 */ /* 0x100fe40000004100 */
[----:B------:R-:W-:Y:S01]  /*1320*/  FADD.FTZ R222, R223, R222 ;  /* 0x000000dedfde7221 */ /* 0x000fe20000010000 */
[----:B------:R-:W-:-:S02]  /*1330*/  HADD2.F32 R173, -RZ, R175.H1_H1 ;  /* 0x300000afffad7230 */ /* 0x000fc40000004100 */
[-C--:B------:R-:W-:Y:S01]  /*1340*/  FFMA.FTZ R27, R200, R223.reuse, R27 ;  /* 0x000000dfc81b7223 */ /* 0x080fe2000001001b */
[----:B------:R-:W-:Y:S01]  /*1350*/  MOV R175, R228 ;  /* 0x000000e400af7202 */ /* 0x000fe20000000f00 */
[----:B------:R-:W-:Y:S01]  /*1360*/  FMUL.FTZ R223, R84, R223 ;  /* 0x000000df54df7220 */ /* 0x000fe20000410000 */
[----:B------:R-:W-:Y:S01]  /*1370*/  FADD.FTZ R135, R135, R141 ;  /* 0x0000008d87877221 */ /* 0x000fe20000010000 */
[----:B------:R-:W-:Y:S01]  /*1380*/  FFMA.FTZ R137, R232, R141, R136 ;  /* 0x0000008de8897223 */ /* 0x000fe20000010088 */
[----:B------:R-:W-:Y:S01]  /*1390*/  FADD.FTZ R235, R139, R235 ;  /* 0x000000eb8beb7221 */ /* 0x000fe20000010000 */
[-C--:B------:R-:W-:Y:S01]  /*13a0*/  FFMA.FTZ R26, R226, R139.reuse, R26 ;  /* 0x0000008be21a7223 */ /* 0x080fe2000001001a */
[----:B------:R-:W-:Y:S02]  /*13b0*/  FMUL.FTZ R228, R87, R139 ;  /* 0x0000008b57e47220 */ /* 0x000fe40000410000 */
[----:B------:R-:W4:Y:S01]  /*13c0*/  LDL.LU R139, [R1+0x14] ;  /* 0x00001400018b7983 */ /* 0x000f220000300800 */
[----:B------:R-:W-:Y:S01]  /*13d0*/  FADD.FTZ R136, R135, R223 ;  /* 0x000000df87887221 */ /* 0x000fe20000010000 */
[----:B------:R-:W-:Y:S01]  /*13e0*/  FFMA.FTZ R135, R200, R223, R137 ;  /* 0x000000dfc8877223 */ /* 0x000fe20000010089 */
[----:B--2---:R-:W-:Y:S01]  /*13f0*/  FADD.FTZ R177, R154, R177 ;  /* 0x000000b19ab17221 */ /* 0x004fe20000010000 */
[----:B---3--:R-:W-:-:S04]  /*1400*/  FADD.FTZ R138, R164, R138 ;  /* 0x0000008aa48a7221 */ /* 0x008fc80000010000 */
[----:B------:R1:W-:Y:S04]  /*1410*/  STL [R1+0x4], R177 ;  /* 0x000004b101007387 */ /* 0x0003e80000100800 */
[----:B------:R2:W-:Y:S04]  /*1420*/  STL [R1], R138 ;  /* 0x0000008a01007387 */ /* 0x0005e80000100800 */
[----:B------:R-:W3:Y:S01]  /*1430*/  LDL.LU R137, [R1+0x10] ;  /* 0x0000100001897983 */ /* 0x000ee20000300800 */
[----:B------:R-:W-:Y:S01]  /*1440*/  FMUL.FTZ R224, R187, R224 ;  /* 0x000000e0bbe07220 */ /* 0x000fe20000410000 */
[----:B------:R-:W-:Y:S01]  /*1450*/  FADD.FTZ R236, R227, R236 ;  /* 0x000000ece3ec7221 */ /* 0x000fe20000010000 */
[----:B------:R-:W-:Y:S01]  /*1460*/  FADD.FTZ R136, R136, R225 ;  /* 0x000000e188887221 */ /* 0x000fe20000010000 */
[----:B------:R-:W-:Y:S01]  /*1470*/  FFMA.FTZ R135, R201, R225, R135 ;  /* 0x000000e1c9877223 */ /* 0x000fe20000010087 */
[-C--:B------:R-:W-:Y:S01]  /*1480*/  FFMA.FTZ R25, R224, R227.reuse, R25 ;  /* 0x000000e3e0197223 */ /* 0x080fe20000010019 */
[----:B------:R-:W-:Y:S01]  /*1490*/  FMUL.FTZ R227, R86, R227 ;  /* 0x000000e356e37220 */ /* 0x000fe20000410000 */
[----:B------:R-:W-:-:S02]  /*14a0*/  HADD2.F32 R216, -RZ, R168.H0_H0 ;  /* 0x200000a8ffd87230 */ /* 0x000fc40000004100 */
[C---:B------:R-:W-:Y:S01]  /*14b0*/  FMUL.FTZ R142, R187.reuse, R142 ;  /* 0x0000008ebb8e7220 */ /* 0x040fe20000410000 */
[----:B------:R-:W-:Y:S01]  /*14c0*/  FADD.FTZ R136, R136, R227 ;  /* 0x000000e388887221 */ /* 0x000fe20000010000 */
        /* <DEDUP_REMOVED lines=12> */
[----:B------:R-:W-:-:S04]  /*1590*/  @P1 IMAD.WIDE.U32 R204, R199, 0x20, R204 ;  /* 0x00000020c7cc1825 */ /* 0x000fc800078e00cc */
[----:B------:R-:W-:Y:S01]  /*15a0*/  FMUL.FTZ R217, R81, R217 ;  /* 0x000000d951d97220 */ /* 0x000fe20000410000 */
        /* <DEDUP_REMOVED lines=9> */
[----:B------:R-:W5:Y:S01]  /*1640*/  @P1 LDG.E.128 R100, desc[UR6][R204.64] ;  /* 0x00000006cc641981 */ /* 0x000f62000c1e1d00 */
[----:B------:R-:W-:Y:S01]  /*1650*/  FADD.FTZ R239, R219, R239 ;  /* 0x000000efdbef7221 */ /* 0x000fe20000010000 */
[----:B------:R-:W-:-:S02]  /*1660*/  FFMA.FTZ R22, R145, R219, R22 ;  /* 0x000000db91167223 */ /* 0x000fc40000010016 */
[----:B------:R1:W5:Y:S01]  /*1670*/  @P1 LDG.E.128 R104, desc[UR6][R204.64+0x10] ;  /* 0x00001006cc681981 */ /* 0x000362000c1e1d00 */
[----:B------:R-:W-:Y:S01]  /*1680*/  FMUL.FTZ R219, R83, R219 ;  /* 0x000000db53db7220 */ /* 0x000fe20000410000 */
[----:B------:R-:W-:Y:S01]  /*1690*/  FADD.FTZ R136, R136, R218 ;  /* 0x000000da88887221 */ /* 0x000fe20000010000 */
[----:B------:R-:W-:Y:S01]  /*16a0*/  FFMA.FTZ R135, R144, R218, R135 ;  /* 0x000000da90877223 */ /* 0x000fe20000010087 */
[----:B0-----:R-:W-:-:S04]  /*16b0*/  @P1 IMAD.WIDE.U32 R206, R208, 0x20, R206 ;  /* 0x00000020d0ce1825 */ /* 0x001fc800078e00ce */
[--C-:B-1----:R-:W-:Y:S02]  /*16c0*/  HADD2.F32 R204, -RZ, R170.reuse.H0_H0 ;  /* 0x200000aaffcc7230 */ /* 0x102fe40000004100 */
[----:B------:R-:W-:Y:S01]  /*16d0*/  FADD.FTZ R136, R136, R219 ;  /* 0x000000db88887221 */ /* 0x000fe20000010000 */
[----:B------:R-:W-:Y:S02]  /*16e0*/  HADD2.F32 R170, -RZ, R170.H1_H1 ;  /* 0x300000aaffaa7230 */ /* 0x000fe40000004100 */
[----:B------:R-:W-:Y:S01]  /*16f0*/  FFMA.FTZ R135, R145, R219, R135 ;  /* 0x000000db91877223 */ /* 0x000fe20000010087 */
[----:B------:R-:W5:Y:S01]  /*1700*/  @P1 LDG.E.128 R92, desc[UR6][R206.64] ;  /* 0x00000006ce5c1981 */ /* 0x000f62000c1e1d00 */
[----:B------:R-:W-:Y:S01]  /*1710*/  FADD.FTZ R244, R204, R244 ;  /* 0x000000f4ccf47221 */ /* 0x000fe20000010000 */
[-C--:B------:R-:W-:Y:S01]  /*1720*/  FFMA.FTZ R19, R202, R204.reuse, R19 ;  /* 0x000000ccca137223 */ /* 0x080fe20000010013 */
[----:B------:R-:W-:Y:S01]  /*1730*/  FMUL.FTZ R204, R76, R204 ;  /* 0x000000cc4ccc7220 */ /* 0x000fe20000410000 */
[----:B------:R0:W5:Y:S01]  /*1740*/  @P1 LDG.E.128 R96, desc[UR6][R206.64+0x10] ;  /* 0x00001006ce601981 */ /* 0x000162000c1e1d00 */
[----:B------:R-:W-:-:S02]  /*1750*/  FMUL.FTZ R205, R187, R150 ;  /* 0x00000096bbcd7220 */ /* 0x000fc40000410000 */
[----:B------:R-:W-:Y:S01]  /*1760*/  FADD.FTZ R136, R136, R204 ;  /* 0x000000cc88887221 */ /* 0x000fe20000010000 */
[----:B------:R-:W-:Y:S01]  /*1770*/  FFMA.FTZ R135, R202, R204, R135 ;  /* 0x000000ccca877223 */ /* 0x000fe20000010087 */
[----:B------:R-:W-:Y:S01]  /*1780*/  FADD.FTZ R249, R210, R249 ;  /* 0x000000f9d2f97221 */ /* 0x000fe20000010000 */
[----:B------:R-:W-:Y:S01]  /*1790*/  FFMA.FTZ R189, R205, R210, R189 ;  /* 0x000000d2cdbd7223 */ /* 0x000fe200000100bd */
[----:B0-----:R-:W-:Y:S01]  /*17a0*/  FMUL.FTZ R206, R77, R170 ;  /* 0x000000aa4dce7220 */ /* 0x001fe20000410000 */
[----:B------:R-:W-:Y:S01]  /*17b0*/  FMUL.FTZ R207, R187, R151 ;  /* 0x00000097bbcf7220 */ /* 0x000fe20000410000 */
[----:B------:R-:W-:Y:S02]  /*17c0*/  FMUL.FTZ R210, R78, R210 ;  /* 0x000000d24ed27220 */ /* 0x000fe40000410000 */
        /* <DEDUP_REMOVED lines=9> */
[----:B------:R-:W-:Y:S01]  /*1860*/  FMUL.FTZ R166, R187, R152 ;  /* 0x00000098bba67220 */ /* 0x000fe20000410000 */
[--C-:B------:R-:W-:Y:S02]  /*1870*/  HADD2.F32 R133, -RZ, R179.reuse.H0_H0 ;  /* 0x200000b3ff857230 */ /* 0x100fe40000004100 */
[----:B------:R-:W-:Y:S01]  /*1880*/  FADD.FTZ R136, R136, R211 ;  /* 0x000000d388887221 */ /* 0x000fe20000010000 */
[----:B------:R-:W-:-:S02]  /*1890*/  HADD2.F32 R132, -RZ, R179.H1_H1 ;  /* 0x300000b3ff847230 */ /* 0x000fc40000004100 */
[----:B------:R-:W-:Y:S01]  /*18a0*/  FMUL.FTZ R179, R72, R168 ;  /* 0x000000a848b37220 */ /* 0x000fe20000410000 */
[----:B------:R-:W-:Y:S01]  /*18b0*/  FFMA.FTZ R135, R207, R211, R135 ;  /* 0x000000d3cf877223 */ /* 0x000fe20000010087 */
[--C-:B------:R-:W-:Y:S02]  /*18c0*/  HADD2.F32 R160, -RZ, R178.reuse.H0_H0 ;  /* 0x200000b2ffa07230 */ /* 0x100fe40000004100 */
[----:B------:R-:W-:Y:S01]  /*18d0*/  FMUL.FTZ R146, R187, R146 ;  /* 0x00000092bb927220 */ /* 0x000fe20000410000 */
[----:B------:R-:W-:Y:S02]  /*18e0*/  HADD2.F32 R134, -RZ, R178.H1_H1 ;  /* 0x300000b2ff867230 */ /* 0x000fe40000004100 */
        /* <DEDUP_REMOVED lines=8> */
[----:B--2---:R-:W-:Y:S01]  /*1970*/  MOV R138, R176 ;  /* 0x000000b0008a7202 */ /* 0x004fe20000000f00 */
[----:B------:R-:W-:-:S02]  /*1980*/  HADD2.F32 R165, -RZ, R174.H0_H0 ;  /* 0x200000aeffa57230 */ /* 0x000fc40000004100 */
[-C--:B------:R-:W-:Y:S01]  /*1990*/  FFMA.FTZ R192, R167, R164.reuse, R192 ;  /* 0x000000a4a7c07223 */ /* 0x080fe200000100c0 */
[----:B------:R-:W-:Y:S01]  /*19a0*/  FMUL.FTZ R176, R75, R164 ;  /* 0x000000a44bb07220 */ /* 0x000fe20000410000 */
[----:B------:R-:W-:Y:S01]  /*19b0*/  FMUL.FTZ R164, R187, R156 ;  /* 0x0000009cbba47220 */ /* 0x000fe20000410000 */
[----:B------:R-:W-:Y:S01]  /*19c0*/  FADD.FTZ R136, R136, R177 ;  /* 0x000000b188887221 */ /* 0x000fe20000010000 */
[----:B------:R-:W-:Y:S01]  /*19d0*/  FFMA.FTZ R135, R147, R177, R135 ;  /* 0x000000b193877223 */ /* 0x000fe20000010087 */
[----:B------:R-:W-:Y:S02]  /*19e0*/  HADD2.F32 R169, -RZ, R174.H1_H1 ;  /* 0x300000aeffa97230 */ /* 0x000fe40000004100 */
[----:B------:R-:W-:Y:S01]  /*19f0*/  FADD.FTZ R251, R168, R251 ;  /* 0x000000fba8fb7221 */ /* 0x000fe20000010000 */
[----:B------:R-:W-:Y:S01]  /*1a00*/  FFMA.FTZ R191, R166, R168, R191 ;  /* 0x000000a8a6bf7223 */ /* 0x000fe200000100bf */
[----:B----4-:R-:W-:Y:S01]  /*1a10*/  FADD.FTZ R149, R165, R149 ;  /* 0x00000095a5957221 */ /* 0x010fe20000010000 */
        /* <DEDUP_REMOVED lines=21> */
[----:B------:R-:W-:Y:S01]  /*1b70*/  STL [R1+0xc], R149 ;  /* 0x00000c9501007387 */ /* 0x000fe20000100800 */
[----:B------:R-:W-:Y:S01]  /*1b80*/  FFMA.FTZ R198, R172, R173, R198 ;  /* 0x000000adacc67223 */ /* 0x000fe200000100c6 */
[----:B------:R-:W-:-:S02]  /*1b90*/  FADD.FTZ R136, R136, R171 ;  /* 0x000000ab88887221 */ /* 0x000fc40000010000 */
[----:B------:R0:W-:Y:S01]  /*1ba0*/  STL [R1+0x8], R148 ;  /* 0x0000089401007387 */ /* 0x0001e20000100800 */
[----:B------:R-:W-:Y:S01]  /*1bb0*/  FFMA.FTZ R135, R170, R171, R135 ;  /* 0x000000abaa877223 */ /* 0x000fe20000010087 */
[----:B------:R-:W-:Y:S01]  /*1bc0*/  FMUL.FTZ R152, R187, R245 ;  /* 0x000000f5bb987220 */ /* 0x000fe20000410000 */
[----:B------:R-:W-:Y:S01]  /*1bd0*/  FADD.FTZ R8, R153, R8 ;  /* 0x0000000899087221 */ /* 0x000fe20000010000 */
[----:B------:R-:W1:Y:S01]  /*1be0*/  S2R R174, SR_TID.X ;  /* 0x0000000000ae7919 */ /* 0x000e620000002100 */
[----:B0-----:R-:W-:-:S04]  /*1bf0*/  FMUL.FTZ R148, R187, R246 ;  /* 0x000000f6bb947220 */ /* 0x001fc80000410000 */
[-C--:B------:R-:W-:Y:S01]  /*1c00*/  FFMA.FTZ R16, R148, R153.reuse, R16 ;  /* 0x0000009994107223 */ /* 0x080fe20000010010 */
[----:B------:R-:W-:Y:S01]  /*1c10*/  FMUL.FTZ R153, R64, R153 ;  /* 0x0000009940997220 */ /* 0x000fe20000410000 */
        /* <DEDUP_REMOVED lines=8> */
[----:B------:R0:W-:Y:S01]  /*1ca0*/  STL [R1+0x14], R139 ;  /* 0x0000148b01007387 */ /* 0x0001e20000100800 */
[----:B------:R-:W-:Y:S01]  /*1cb0*/  FADD.FTZ R7, R161, R7 ;  /* 0x00000007a1077221 */ /* 0x000fe20000010000 */
[-C--:B------:R-:W-:Y:S01]  /*1cc0*/  FFMA.FTZ R15, R149, R161.reuse, R15 ;  /* 0x000000a1950f7223 */ /* 0x080fe2000001000f */
[----:B------:R-:W-:Y:S01]  /*1cd0*/  FMUL.FTZ R150, R187, R248 ;  /* 0x000000f8bb967220 */ /* 0x000fe20000410000 */
[----:B------:R-:W-:Y:S01]  /*1ce0*/  FMUL.FTZ R161, R67, R161 ;  /* 0x000000a143a17220 */ /* 0x000fe20000410000 */
[----:B------:R-:W-:-:S02]  /*1cf0*/  FADD.FTZ R4, R160, R4 ;  /* 0x00000004a0047221 */ /* 0x000fc40000010000 */
[-C--:B------:R-:W-:Y:S01]  /*1d00*/  FFMA.FTZ R12, R150, R160.reuse, R12 ;  /* 0x000000a0960c7223 */ /* 0x080fe2000001000c */
[----:B------:R-:W-:Y:S01]  /*1d10*/  FMUL.FTZ R160, R60, R160 ;  /* 0x000000a03ca07220 */ /* 0x000fe20000410000 */
[----:B------:R-:W-:Y:S01]  /*1d20*/  FMUL.FTZ R156, R187, R252 ;  /* 0x000000fcbb9c7220 */ /* 0x000fe20000410000 */
[----:B------:R-:W-:Y:S01]  /*1d30*/  FMUL.FTZ R159, R61, R134 ;  /* 0x000000863d9f7220 */ /* 0x000fe20000410000 */
[----:B------:R-:W-:Y:S01]  /*1d40*/  FFMA.FTZ R193, R147, R154, R193 ;  /* 0x0000009a93c17223 */ /* 0x000fe200000100c1 */
        /* <DEDUP_REMOVED lines=8> */
[----:B------:R-:W-:Y:S01]  /*1dd0*/  UMOV UR4, 0xffffffff ;  /* 0xffffffff00047882 */ /* 0x000fe20000000000 */
[----:B-1----:R-:W-:Y:S01]  /*1de0*/  LOP3.LUT P1, RZ, R174, 0x1f, RZ, 0xc0, !PT ;  /* 0x0000001faeff7812 */ /* 0x002fe2000782c0ff */
[----:B------:R-:W-:Y:S01]  /*1df0*/  FADD.FTZ R5, R134, R5 ;  /* 0x0000000586057221 */ /* 0x000fe20000010000 */
[----:B------:R-:W-:Y:S01]  /*1e00*/  FFMA.FTZ R13, R156, R134, R13 ;  /* 0x000000869c0d7223 */ /* 0x000fe2000001000d */
[----:B---3--:R-:W-:Y:S01]  /*1e10*/  FADD.FTZ R137, R173, R137 ;  /* 0x00000089ad897221 */ /* 0x008fe20000010000 */
[----:B------:R-:W-:-:S04]  /*1e20*/  FMUL.FTZ R173, R71, R173 ;  /* 0x000000ad47ad7220 */ /* 0x000fc80000410000 */
[----:B------:R-:W-:Y:S01]  /*1e30*/  FADD.FTZ R136, R136, R173 ;  /* 0x000000ad88887221 */ /* 0x000fe20000010000 */
[----:B------:R-:W-:-:S03]  /*1e40*/  FFMA.FTZ R135, R172, R173, R135 ;  /* 0x000000adac877223 */ /* 0x000fc60000010087 */
[----:B------:R-:W-:Y:S01]  /*1e50*/  FADD.FTZ R136, R136, R153 ;  /* 0x0000009988887221 */ /* 0x000fe20000010000 */
[----:B------:R-:W-:-:S03]  /*1e60*/  FFMA.FTZ R135, R148, R153, R135 ;  /* 0x0000009994877223 */ /* 0x000fc60000010087 */
[----:B------:R-:W-:Y:S01]  /*1e70*/  FADD.FTZ R136, R136, R163 ;  /* 0x000000a388887221 */ /* 0x000fe20000010000 */
[----:B------:R-:W-:Y:S01]  /*1e80*/  FFMA.FTZ R135, R152, R163, R135 ;  /* 0x000000a398877223 */ /* 0x000fe20000010087 */
[----:B------:R0:W-:Y:S02]  /*1e90*/  STL [R1+0x10], R137 ;  /* 0x0000108901007387 */ /* 0x0001e40000100800 */
        /* <DEDUP_REMOVED lines=12> */
[----:B0-----:R-:W-:Y:S06]  /*1f60*/  BRA.DIV UR4, `(.L_x_10022) ;  /* 0x0000002604647947 */ /* 0x001fec000b800000 */
        /* <DEDUP_REMOVED lines=18> */
.L_x_10035:
        /* <DEDUP_REMOVED lines=13> */
.L_x_10023:
[----:B------:R-:W-:Y:S05]  /*2160*/  WARPSYNC.ALL ;  /* 0x0000000000007948 */ /* 0x000fea0003800000 */
[----:B------:R-:W1:Y:S08]  /*2170*/  S2UR UR5, SR_CgaCtaId ;  /* 0x00000000000579c3 */ /* 0x000e700000008800 */
[----:B------:R-:W-:Y:S01]  /*2180*/  BAR.SYNC.DEFER_BLOCKING 0x0 ;  /* 0x0000000000007b1d */ /* 0x000fe20000010000 */
[----:B------:R-:W-:-:S04]  /*2190*/  SHF.R.U32.HI R136, RZ, 0x5, R174 ;  /* 0x00000005ff887819 */ /* 0x000fc800000116ae */
[----:B------:R-:W-:Y:S01]  /*21a0*/  LOP3.LUT R136, R136, 0x7fffff8, RZ, 0xc0, !PT ;  /* 0x07fffff888887812 */ /* 0x000fe200078ec0ff */
[----:B------:R-:W-:Y:S02]  /*21b0*/  UMOV UR4, 0x400 ;  /* 0x0000040000047882 */ /* 0x000fe40000000000 */
[----:B------:R-:W2:Y:S01]  /*21c0*/  LDC.64 R242, c[0x0][0x220] ;  /* 0x00008800fff27b82 */ /* 0x000ea20000000a00 */
[----:B------:R-:W3:Y:S01]  /*21d0*/  LDL.LU R246, [R1+0x18] ;  /* 0x0000180001f67983 */ /* 0x000ee20000300800 */
[----:B------:R-:W-:Y:S02]  /*21e0*/  @!P4 IADD3 R136, R136, 0x8, RZ ;  /* 0x000000088888c810 */ /* 0x000fe40007ffe0ff */
[----:B------:R-:W-:Y:S01]  /*21f0*/  ISETP.NE.U32.AND P2, PT, RZ, UR14, PT ;  /* 0x0000000eff007c0c */ /* 0x000fe2000bf45070 */
[----:B------:R-:W4:Y:S01]  /*2200*/  LDL.LU R245, [R1+0x24] ;  /* 0x0000240001f57983 */ /* 0x000f220000300800 */
[----:B-1----:R-:W-:Y:S02]  /*2210*/  ULEA UR4, UR5, UR4, 0x18 ;  /* 0x0000000405047291 */ /* 0x002fe4000f8ec03f */
[----:B------:R-:W-:Y:S01]  /*2220*/  ISETP.NE.AND.EX P2, PT, RZ, UR15, PT, P2 ;  /* 0x0000000fff007c0c */ /* 0x000fe2000bf45320 */
[----:B------:R-:W4:Y:S03]  /*2230*/  LDL.LU R252, [R1+0x94] ;  /* 0x0000940001fc7983 */ /* 0x000f260000300800 */
[----:B------:R-:W-:Y:S01]  /*2240*/  LEA R136, R136, UR4, 0x3 ;  /* 0x0000000488887c11 */ /* 0x000fe2000f8e18ff */
[----:B------:R-:W4:Y:S01]  /*2250*/  LDL.LU R248, [R1+0x90] ;  /* 0x0000900001f87983 */ /* 0x000f220000300800 */
[----:B------:R-:W-:-:S03]  /*2260*/  ISETP.NE.U32.AND P1, PT, R194, RZ, PT ;  /* 0x000000ffc200720c */ /* 0x000fc60003f25070 */
[----:B0-----:R-:W0:Y:S01]  /*2270*/  LDS.128 R132, [R136+0x8000] ;  /* 0x0080000088847984 */ /* 0x001e220000000c00 */
[----:B------:R-:W-:Y:S01]  /*2280*/  ISETP.NE.AND.EX P1, PT, R195, RZ, PT, P1 ;  /* 0x000000ffc300720c */ /* 0x000fe20003f25310 */
        /* <DEDUP_REMOVED lines=16> */
[----:B------:R-:W-:Y:S02]  /*2390*/  FADD.FTZ R133, R133, R137 ;  /* 0x0000008985857221 */ /* 0x000fe40000010000 */
[----:B------:R-:W0:Y:S01]  /*23a0*/  @P2 LDC.64 R136, c[0x0][0x308] ;  /* 0x0000c200ff882b82 */ /* 0x000e220000000a00 */
        /* <DEDUP_REMOVED lines=23> */
[----:B------:R-:W-:Y:S01]  /*2520*/  ISETP.NE.U32.AND P3, PT, RZ, UR14, PT ;  /* 0x0000000eff007c0c */ /* 0x000fe2000bf65070 */
[----:B------:R-:W-:Y:S01]  /*2530*/  FADD.FTZ R200, R223, -R200 ;  /* 0x800000c8dfc87221 */ /* 0x000fe20000010000 */
[----:B------:R-:W-:Y:S01]  /*2540*/  FADD.FTZ R201, R225, -R201 ;  /* 0x800000c9e1c97221 */ /* 0x000fe20000010000 */
[----:B------:R-:W-:Y:S01]  /*2550*/  FADD.FTZ R227, R227, -R224 ;  /* 0x800000e0e3e37221 */ /* 0x000fe20000010000 */
[----:B------:R-:W-:Y:S01]  /*2560*/  FADD.FTZ R226, R228, -R226 ;  /* 0x800000e2e4e27221 */ /* 0x000fe20000010000 */
[----:B-----5:R-:W-:Y:S01]  /*2570*/  @P1 FADD.FTZ R209, R92, R209 ;  /* 0x000000d15cd11221 */ /* 0x020fe20000010000 */
[----:B------:R-:W-:Y:S01]  /*2580*/  @P1 FADD.FTZ R229, R93, R229 ;  /* 0x000000e55de51221 */ /* 0x000fe20000010000 */
[----:B------:R-:W-:Y:S01]  /*2590*/  @P1 FADD.FTZ R194, R94, R194 ;  /* 0x000000c25ec21221 */ /* 0x000fe20000010000 */
[----:B------:R-:W-:Y:S01]  /*25a0*/  @P1 FADD.FTZ R195, R95, R195 ;  /* 0x000000c35fc31221 */ /* 0x000fe20000010000 */
[----:B------:R-:W-:Y:S01]  /*25b0*/  ISETP.NE.AND.EX P3, PT, RZ, UR15, PT, P3 ;  /* 0x0000000fff007c0c */ /* 0x000fe2000bf65330 */
        /* <DEDUP_REMOVED lines=12> */
[----:B------:R-:W-:Y:S01]  /*2680*/  @P1 FADD.FTZ R201, R99, R201 ;  /* 0x000000c963c91221 */ /* 0x000fe20000010000 */
[----:B------:R-:W4:Y:S04]  /*2690*/  LDL.LU R231, [R1+0x88] ;  /* 0x0000880001e77983 */ /* 0x000f280000300800 */
[----:B------:R-:W4:Y:S04]  /*26a0*/  LDL.LU R230, [R1+0x8c] ;  /* 0x00008c0001e67983 */ /* 0x000f280000300800 */
[----:B------:R-:W4:Y:S04]  /*26b0*/  LDL.LU R233, [R1+0x80] ;  /* 0x0000800001e97983 */ /* 0x000f280000300800 */
[----:B------:R0:W-:Y:S04]  /*26c0*/  @P2 STG.E.128 desc[UR6][R140.64], R136 ;  /* 0x000000888c002986 */ /* 0x0001e8000c101d06 */
[----:B------:R-:W4:Y:S04]  /*26d0*/  LDL.LU R232, [R1+0x84] ;  /* 0x0000840001e87983 */ /* 0x000f280000300800 */
[----:B------:R-:W4:Y:S04]  /*26e0*/  LDL.LU R234, [R1+0x78] ;  /* 0x0000780001ea7983 */ /* 0x000f280000300800 */
[----:B------:R-:W4:Y:S04]  /*26f0*/  LDL.LU R225, [R1+0x7c] ;  /* 0x00007c0001e17983 */ /* 0x000f280000300800 */
[----:B------:R-:W4:Y:S01]  /*2700*/  LDL.LU R228, [R1+0x70] ;  /* 0x0000700001e47983 */ /* 0x000f220000300800 */
[----:B0-----:R-:W-:-:S02]  /*2710*/  SEL R136, R224, R128, P3 ;  /* 0x00000080e0887207 */ /* 0x001fc40001800000 */
[----:B------:R-:W-:Y:S01]  /*2720*/  SEL R137, R223, R129, P3 ;  /* 0x00000081df897207 */ /* 0x000fe20001800000 */
[----:B------:R-:W4:Y:S01]  /*2730*/  LDL.LU R227, [R1+0x74] ;  /* 0x0000740001e37983 */ /* 0x000f220000300800 */
[----:B------:R-:W-:Y:S02]  /*2740*/  SEL R138, R200, R130, P3 ;  /* 0x00000082c88a7207 */ /* 0x000fe40001800000 */
[----:B------:R-:W-:Y:S01]  /*2750*/  SEL R139, R201, R131, P3 ;  /* 0x00000083c98b7207 */ /* 0x000fe20001800000 */
[----:B------:R-:W4:Y:S04]  /*2760*/  LDL.LU R226, [R1+0x68] ;  /* 0x0000680001e27983 */ /* 0x000f280000300800 */
[----:B------:R0:W-:Y:S04]  /*2770*/  @P2 STG.E.128 desc[UR6][R140.64+0x10], R136 ;  /* 0x000010888c002986 */ /* 0x0001e8000c101d06 */
[----:B0-----:R-:W4:Y:S01]  /*2780*/  LDL.LU R141, [R1+0x1c] ;  /* 0x00001c00018d7983 */ /* 0x001f220000300800 */
[-C--:B------:R-:W-:Y:S01]  /*2790*/  FMUL.FTZ R229, R229, R185.reuse ;  /* 0x000000b9e5e57220 */ /* 0x080fe20000410000 */
[-C--:B------:R-:W-:Y:S01]  /*27a0*/  FMUL.FTZ R194, R194, R185.reuse ;  /* 0x000000b9c2c27220 */ /* 0x080fe20000410000 */
[-C--:B------:R-:W-:Y:S01]  /*27b0*/  FMUL.FTZ R209, R209, R185.reuse ;  /* 0x000000b9d1d17220 */ /* 0x080fe20000410000 */
[-C--:B------:R-:W-:Y:S01]  /*27c0*/  FMUL.FTZ R200, R200, R185.reuse ;  /* 0x000000b9c8c87220 */ /* 0x080fe20000410000 */
[----:B------:R-:W-:-:S03]  /*27d0*/  FMUL.FTZ R201, R201, R185 ;  /* 0x000000b9c9c97220 */ /* 0x000fc60000410000 */
[----:B------:R-:W-:Y:S01]  /*27e0*/  FMUL.FTZ R139, R54, R200 ;  /* 0x000000c8368b7220 */ /* 0x000fe20000410000 */
[----:B------:R-:W-:-:S05]  /*27f0*/  FMUL.FTZ R140, R55, R201 ;  /* 0x000000c9378c7220 */ /* 0x000fca0000410000 */
[----:B------:R-:W-:Y:S02]  /*2800*/  F2FP.F16.F32.PACK_AB R139, R140, R139 ;  /* 0x0000008b8c8b723e */ /* 0x000fe400000000ff */
[----:B------:R-:W-:Y:S01]  /*2810*/  LEA R140, P5, R208, UR16, 0x4 ;  /* 0x00000010d08c7c11 */ /* 0x000fe2000f8a20ff */
[-CC-:B------:R-:W-:Y:S01]  /*2820*/  FFMA.FTZ R142, R142, R175.reuse, R174.reuse ;  /* 0x000000af8e8e7223 */ /* 0x180fe200000100ae */
[-CC-:B------:R-:W-:Y:S01]  /*2830*/  FFMA.FTZ R143, R143, R175.reuse, R174.reuse ;  /* 0x000000af8f8f7223 */ /* 0x180fe200000100ae */
[----:B------:R-:W-:Y:S02]  /*2840*/  FFMA.FTZ R145, R145, R175, R174 ;  /* 0x000000af91917223 */ /* 0x000fe400000100ae */
[----:B------:R-:W-:Y:S01]  /*2850*/  FADD.FTZ R142, R216, -R142 ;  /* 0x8000008ed88e7221 */ /* 0x000fe20000010000 */
[----:B------:R-:W-:Y:S01]  /*2860*/  FADD.FTZ R143, R217, -R143 ;  /* 0x8000008fd98f7221 */ /* 0x000fe20000010000 */
[----:B------:R-:W-:Y:S02]  /*2870*/  FADD.FTZ R145, R219, -R145 ;  /* 0x80000091db917221 */ /* 0x000fe40000010000 */
[C---:B------:R-:W-:Y:S01]  /*2880*/  FMUL.FTZ R217, R187.reuse, R142 ;  /* 0x0000008ebbd97220 */ /* 0x040fe20000410000 */
[----:B------:R-:W-:-:S03]  /*2890*/  FMUL.FTZ R216, R187, R143 ;  /* 0x0000008fbbd87220 */ /* 0x000fc60000410000 */
[----:B------:R-:W-:Y:S01]  /*28a0*/  @P1 FADD.FTZ R217, R100, R217 ;  /* 0x000000d964d91221 */ /* 0x000fe20000010000 */
        /* <DEDUP_REMOVED lines=36> */
[----:B------:R-:W-:Y:S01]  /*2af0*/  FMUL.FTZ R169, R187, R164 ;  /* 0x000000a4bba97220 */ /* 0x000fe20000410000 */
[----:B--2---:R-:W-:-:S02]  /*2b00*/  HADD2.F32 R136, -RZ, R132.H0_H0 ;  /* 0x20000084ff887230 */ /* 0x004fc40000004100 */
[----:B------:R-:W-:Y:S02]  /*2b10*/  HADD2.F32 R132, -RZ, R132.H1_H1 ;  /* 0x30000084ff847230 */ /* 0x000fe40000004100 */
[----:B------:R-:W-:-:S03]  /*2b20*/  HADD2.F32 R137, -RZ, R133.H0_H0 ;  /* 0x20000085ff897230 */ /* 0x000fc60000004100 */
[----:B---3--:R-:W-:Y:S01]  /*2b30*/  FFMA.FTZ R246, R229, R132, R246 ;  /* 0x00000084e5f67223 */ /* 0x008fe200000100f6 */
[----:B------:R-:W-:Y:S01]  /*2b40*/  FMUL.FTZ R132, R195, R185 ;  /* 0x000000b9c3847220 */ /* 0x000fe20000410000 */
[----:B----4-:R-:W-:Y:S01]  /*2b50*/  FFMA.FTZ R245, R194, R137, R245 ;  /* 0x00000089c2f57223 */ /* 0x010fe200000100f5 */
[----:B------:R-:W-:Y:S01]  /*2b60*/  FMUL.FTZ R137, R58, R194 ;  /* 0x000000c23a897220 */ /* 0x000fe20000410000 */
[----:B------:R-:W-:Y:S01]  /*2b70*/  FMUL.FTZ R229, R57, R229 ;  /* 0x000000e539e57220 */ /* 0x000fe20000410000 */
[----:B------:R-:W-:Y:S01]  /*2b80*/  FMUL.FTZ R138, R59, R132 ;  /* 0x000000843b8a7220 */ /* 0x000fe20000410000 */
[-C--:B------:R-:W-:Y:S01]  /*2b90*/  FMUL.FTZ R194, R224, R185.reuse ;  /* 0x000000b9e0c27220 */ /* 0x080fe20000410000 */
[----:B------:R-:W-:-:S03]  /*2ba0*/  FMUL.FTZ R195, R223, R185 ;  /* 0x000000b9dfc37220 */ /* 0x000fc60000410000 */
[----:B------:R-:W-:Y:S01]  /*2bb0*/  F2FP.F16.F32.PACK_AB R137, R138, R137 ;  /* 0x000000898a89723e */ /* 0x000fe200000000ff */
[----:B------:R-:W-:Y:S01]  /*2bc0*/  FMUL.FTZ R138, R52, R194 ;  /* 0x000000c2348a7220 */ /* 0x000fe20000410000 */
[----:B------:R-:W-:Y:S01]  /*2bd0*/  FFMA.FTZ R141, R209, R136, R141 ;  /* 0x00000088d18d7223 */ /* 0x000fe2000001008d */
[----:B------:R-:W-:-:S04]  /*2be0*/  FMUL.FTZ R136, R56, R209 ;  /* 0x000000d138887220 */ /* 0x000fc80000410000 */
[----:B------:R0:W-:Y:S01]  /*2bf0*/  STL [R1+0x1c], R141 ;  /* 0x00001c8d01007387 */ /* 0x0001e20000100800 */
[----:B------:R-:W-:Y:S01]  /*2c00*/  F2FP.F16.F32.PACK_AB R136, R229, R136 ;  /* 0x00000088e588723e */ /* 0x000fe200000000ff */
[----:B------:R-:W-:Y:S01]  /*2c10*/  FFMA.FTZ R209, R144, R175, R174 ;  /* 0x000000af90d17223 */ /* 0x000fe200000100ae */
[C---:B------:R-:W-:Y:S01]  /*2c20*/  FMUL.FTZ R171, R187.reuse, R171 ;  /* 0x000000abbbab7220 */ /* 0x040fe20000410000 */
[----:B------:R-:W-:Y:S01]  /*2c30*/  FMUL.FTZ R168, R187, R172 ;  /* 0x000000acbba87220 */ /* 0x000fe20000410000 */
[----:B------:R-:W-:Y:S01]  /*2c40*/  SEL R146, R176, R126, P3 ;  /* 0x0000007eb0927207 */ /* 0x000fe20001800000 */
[----:B0-----:R-:W-:Y:S01]  /*2c50*/  FMUL.FTZ R141, R53, R195 ;  /* 0x000000c3358d7220 */ /* 0x001fe20000410000 */
[----:B------:R-:W-:Y:S01]  /*2c60*/  SEL R147, R177, R127, P3 ;  /* 0x0000007fb1937207 */ /* 0x000fe20001800000 */
[----:B------:R-:W-:Y:S01]  /*2c70*/  @P1 FADD.FTZ R169, R112, R169 ;  /* 0x000000a970a91221 */ /* 0x000fe20000010000 */
[----:B------:R-:W-:Y:S01]  /*2c80*/  @P1 FADD.FTZ R170, R113, R170 ;  /* 0x000000aa71aa1221 */ /* 0x000fe20000010000 */
[----:B------:R-:W-:Y:S01]  /*2c90*/  STL [R1+0x18], R246 ;  /* 0x000018f601007387 */ /* 0x000fe20000100800 */
[----:B------:R-:W-:-:S02]  /*2ca0*/  F2FP.F16.F32.PACK_AB R138, R141, R138 ;  /* 0x0000008a8d8a723e */ /* 0x000fc400000000ff */
[----:B------:R-:W-:Y:S01]  /*2cb0*/  LEA.HI.X R141, R208, UR17, RZ, 0x4, P5 ;  /* 0x00000011d08d7c11 */ /* 0x000fe2000a8f24ff */
[----:B------:R-:W-:Y:S01]  /*2cc0*/  FADD.FTZ R209, R218, -R209 ;  /* 0x800000d1dad17221 */ /* 0x000fe20000010000 */
[----:B------:R-:W-:Y:S01]  /*2cd0*/  @P1 FADD.FTZ R171, R114, R171 ;  /* 0x000000ab72ab1221 */ /* 0x000fe20000010000 */
[----:B------:R-:W-:Y:S01]  /*2ce0*/  @P1 FADD.FTZ R168, R115, R168 ;  /* 0x000000a873a81221 */ /* 0x000fe20000010000 */
[----:B------:R-:W-:Y:S01]  /*2cf0*/  FMUL.FTZ R176, R176, R185 ;  /* 0x000000b9b0b07220 */ /* 0x000fe20000410000 */
[----:B------:R0:W-:Y:S01]  /*2d00*/  STG.E.128 desc[UR6][R140.64], R136 ;  /* 0x000000888c007986 */ /* 0x0001e2000c101d06 */
[C---:B------:R-:W-:Y:S01]  /*2d10*/  FMUL.FTZ R209, R187.reuse, R209 ;  /* 0x000000d1bbd17220 */ /* 0x040fe20000410000 */
[----:B------:R-:W-:Y:S01]  /*2d20*/  FMUL.FTZ R208, R187, R145 ;  /* 0x00000091bbd07220 */ /* 0x000fe20000410000 */
[----:B------:R-:W-:Y:S01]  /*2d30*/  FMUL.FTZ R177, R177, R185 ;  /* 0x000000b9b1b17220 */ /* 0x000fe20000410000 */
[----:B------:R-:W2:Y:S01]  /*2d40*/  LDL.LU R229, [R1+0x6c] ;  /* 0x00006c0001e57983 */ /* 0x000ea20000300800 */
[----:B0-----:R-:W0:Y:S01]  /*2d50*/  @P2 LDC.64 R136, c[0x0][0x308] ;  /* 0x0000c200ff882b82 */ /* 0x001e220000000a00 */
[----:B------:R-:W-:Y:S01]  /*2d60*/  @P1 FADD.FTZ R209, R102, R209 ;  /* 0x000000d166d11221 */ /* 0x000fe20000010000 */
[----:B------:R-:W-:Y:S01]  /*2d70*/  @P1 FADD.FTZ R208, R103, R208 ;  /* 0x000000d067d01221 */ /* 0x000fe20000010000 */
[----:B------:R-:W-:-:S04]  /*2d80*/  IMAD.WIDE.U32 R140, R199, 0x10, R242 ;  /* 0x00000010c78c7825 */ /* 0x000fc800078e00f2 */
[----:B------:R-:W-:Y:S01]  /*2d90*/  FMUL.FTZ R164, R43, R177 ;  /* 0x000000b12ba47220 */ /* 0x000fe20000410000 */
[----:B------:R-:W-:Y:S01]  /*2da0*/  STL [R1+0x24], R245 ;  /* 0x000024f501007387 */ /* 0x000fe20000100800 */
[----:B------:R-:W-:Y:S02]  /*2db0*/  SEL R138, R209, R126, P3 ;  /* 0x0000007ed18a7207 */ /* 0x000fe40001800000 */
[----:B------:R-:W-:Y:S01]  /*2dc0*/  SEL R139, R208, R127, P3 ;  /* 0x0000007fd08b7207 */ /* 0x000fe20001800000 */
[----:B------:R-:W3:Y:S01]  /*2dd0*/  LDG.E.128 R140, desc[UR6][R140.64] ;  /* 0x000000068c8c7981 */ /* 0x000ee2000c1e1d00 */
[----:B0-----:R-:W-:Y:S01]  /*2de0*/  @P2 IMAD.WIDE.U32 R144, R199, 0x20, R136 ;  /* 0x00000020c7902825 */ /* 0x001fe200078e0088 */
[----:B------:R-:W-:-:S03]  /*2df0*/  SEL R136, R217, R124, P3 ;  /* 0x0000007cd9887207 */ /* 0x000fc60001800000 */
[----:B------:R-:W-:Y:S01]  /*2e00*/  FMUL.FTZ R204, R209, R185 ;  /* 0x000000b9d1cc7220 */ /* 0x000fe20000410000 */
[----:B------:R-:W-:Y:S01]  /*2e10*/  SEL R137, R216, R125, P3 ;  /* 0x0000007dd8897207 */ /* 0x000fe20001800000 */
[----:B------:R-:W-:Y:S01]  /*2e20*/  FMUL.FTZ R205, R208, R185 ;  /* 0x000000b9d0cd7220 */ /* 0x000fe20000410000 */
[----:B------:R-:W4:Y:S04]  /*2e30*/  LDL.LU R224, [R1+0x60] ;  /* 0x0000600001e07983 */ /* 0x000f280000300800 */
[----:B------:R0:W-:Y:S04]  /*2e40*/  @P2 STG.E.128 desc[UR6][R144.64], R136 ;  /* 0x0000008890002986 */ /* 0x0001e8000c101d06 */
[----:B------:R-:W2:Y:S04]  /*2e50*/  LDL.LU R218, [R1+0x64] ;  /* 0x0000640001da7983 */ /* 0x000ea80000300800 */
[----:B------:R-:W4:Y:S04]  /*2e60*/  LDL.LU R219, [R1+0x58] ;  /* 0x0000580001db7983 */ /* 0x000f280000300800 */
[----:B------:R-:W4:Y:S01]  /*2e70*/  LDL.LU R217, [R1+0x5c] ;  /* 0x00005c0001d97983 */ /* 0x000f220000300800 */
[----:B0-----:R-:W-:Y:S01]  /*2e80*/  FADD.FTZ R136, R211, -R207 ;  /* 0x800000cfd3887221 */ /* 0x001fe20000010000 */
[C---:B------:R-:W-:Y:S01]  /*2e90*/  FMUL.FTZ R211, R187.reuse, R210 ;  /* 0x000000d2bbd37220 */ /* 0x040fe20000410000 */
[----:B------:R-:W-:-:S02]  /*2ea0*/  FMUL.FTZ R207, R187, R203 ;  /* 0x000000cbbbcf7220 */ /* 0x000fc40000410000 */
[----:B------:R-:W-:Y:S01]  /*2eb0*/  FMUL.FTZ R210, R187, R136 ;  /* 0x00000088bbd27220 */ /* 0x000fe20000410000 */
[----:B------:R-:W-:Y:S01]  /*2ec0*/  @P1 FADD.FTZ R211, R106, R211 ;  /* 0x000000d36ad31221 */ /* 0x000fe20000010000 */
[----:B------:R-:W-:Y:S02]  /*2ed0*/  @P1 FADD.FTZ R207, R105, R207 ;  /* 0x000000cf69cf1221 */ /* 0x000fe40000010000 */
[----:B------:R-:W-:Y:S01]  /*2ee0*/  @P1 FADD.FTZ R210, R107, R210 ;  /* 0x000000d26bd21221 */ /* 0x000fe20000010000 */
[----:B------:R-:W-:Y:S02]  /*2ef0*/  SEL R136, R206, R128, P3 ;  /* 0x00000080ce887207 */ /* 0x000fe40001800000 */
[----:B------:R-:W-:Y:S02]  /*2f00*/  SEL R137, R207, R129, P3 ;  /* 0x00000081cf897207 */ /* 0x000fe40001800000 */
[C---:B------:R-:W-:Y:S02]  /*2f10*/  SEL R138, R211.reuse, R130, P3 ;  /* 0x00000082d38a7207 */ /* 0x040fe40001800000 */
[----:B------:R-:W-:Y:S01]  /*2f20*/  SEL R139, R210, R131, P3 ;  /* 0x00000083d28b7207 */ /* 0x000fe20001800000 */
[-C--:B------:R-:W-:Y:S01]  /*2f30*/  FMUL.FTZ R203, R216, R185.reuse ;  /* 0x000000b9d8cb7220 */ /* 0x080fe20000410000 */
[-C--:B------:R-:W-:Y:S01]  /*2f40*/  FMUL.FTZ R208, R211, R185.reuse ;  /* 0x000000b9d3d07220 */ /* 0x080fe20000410000 */
[-C--:B------:R-:W-:Y:S01]  /*2f50*/  FMUL.FTZ R209, R210, R185.reuse ;  /* 0x000000b9d2d17220 */ /* 0x080fe20000410000 */
[-C--:B------:R-:W-:Y:S01]  /*2f60*/  FMUL.FTZ R206, R206, R185.reuse ;  /* 0x000000b9cece7220 */ /* 0x080fe20000410000 */
[----:B------:R0:W-:Y:S01]  /*2f70*/  @P2 STG.E.128 desc[UR6][R144.64+0x10], R136 ;  /* 0x0000108890002986 */ /* 0x0001e2000c101d06 */
[----:B------:R-:W-:-:S03]  /*2f80*/  FMUL.FTZ R207, R207, R185 ;  /* 0x000000b9cfcf7220 */ /* 0x000fc60000410000 */
[----:B------:R-:W2:Y:S04]  /*2f90*/  LDL.LU R216, [R1+0x50] ;  /* 0x0000500001d87983 */ /* 0x000ea80000300800 */
[----:B------:R-:W4:Y:S04]  /*2fa0*/  LDL.LU R211, [R1+0x54] ;  /* 0x0000540001d37983 */ /* 0x000f280000300800 */
[----:B------:R-:W2:Y:S01]  /*2fb0*/  LDL.LU R210, [R1+0x48] ;  /* 0x0000480001d27983 */ /* 0x000ea20000300800 */
[----:B0-----:R-:W-:Y:S01]  /*2fc0*/  FMUL.FTZ R136, R48, R202 ;  /* 0x000000ca30887220 */ /* 0x001fe20000410000 */
[----:B------:R-:W-:Y:S01]  /*2fd0*/  FMUL.FTZ R139, R49, R203 ;  /* 0x000000cb318b7220 */ /* 0x000fe20000410000 */
[----:B------:R-:W-:Y:S01]  /*2fe0*/  FMUL.FTZ R137, R50, R204 ;  /* 0x000000cc32897220 */ /* 0x000fe20000410000 */
[----:B------:R-:W-:Y:S01]  /*2ff0*/  FMUL.FTZ R138, R51, R205 ;  /* 0x000000cd338a7220 */ /* 0x000fe20000410000 */
[----:B------:R-:W-:-:S02]  /*3000*/  FMUL.FTZ R144, R47, R209 ;  /* 0x000000d12f907220 */ /* 0x000fc40000410000 */
[----:B------:R-:W-:Y:S01]  /*3010*/  F2FP.F16.F32.PACK_AB R136, R139, R136 ;  /* 0x000000888b88723e */ /* 0x000fe200000000ff */
[----:B------:R-:W-:Y:S01]  /*3020*/  FMUL.FTZ R139, R46, R208 ;  /* 0x000000d02e8b7220 */ /* 0x000fe20000410000 */
[----:B------:R-:W-:Y:S01]  /*3030*/  F2FP.F16.F32.PACK_AB R137, R138, R137 ;  /* 0x000000898a89723e */ /* 0x000fe200000000ff */
[----:B------:R-:W-:Y:S01]  /*3040*/  FMUL.FTZ R138, R44, R206 ;  /* 0x000000ce2c8a7220 */ /* 0x000fe20000410000 */
[----:B------:R-:W-:Y:S02]  /*3050*/  FMUL.FTZ R145, R45, R207 ;  /* 0x000000cf2d917220 */ /* 0x000fe40000410000 */
[----:B------:R-:W-:Y:S02]  /*3060*/  F2FP.F16.F32.PACK_AB R139, R144, R139 ;  /* 0x0000008b908b723e */ /* 0x000fe400000000ff */
[----:B------:R-:W-:Y:S02]  /*3070*/  LEA R144, P5, R199, UR16, 0x4 ;  /* 0x00000010c7907c11 */ /* 0x000fe4000f8a20ff */
[----:B------:R-:W-:-:S02]  /*3080*/  F2FP.F16.F32.PACK_AB R138, R145, R138 ;  /* 0x0000008a918a723e */ /* 0x000fc400000000ff */
[----:B------:R-:W-:Y:S02]  /*3090*/  LEA.HI.X R145, R199, UR17, RZ, 0x4, P5 ;  /* 0x00000011c7917c11 */ /* 0x000fe4000a8f24ff */
[----:B------:R-:W2:Y:S04]  /*30a0*/  LDL.LU R199, [R1+0x4c] ;  /* 0x00004c0001c77983 */ /* 0x000ea80000300800 */
[----:B------:R0:W-:Y:S04]  /*30b0*/  STG.E.128 desc[UR6][R144.64], R136 ;  /* 0x0000008890007986 */ /* 0x0001e8000c101d06 */
[----:B------:R-:W2:Y:S04]  /*30c0*/  LDL.LU R173, [R1+0x40] ;  /* 0x0000400001ad7983 */ /* 0x000ea80000300800 */
[----:B------:R-:W2:Y:S01]  /*30d0*/  LDL.LU R172, [R1+0x44] ;  /* 0x0000440001ac7983 */ /* 0x000ea20000300800 */
[----:B0-----:R-:W0:Y:S01]  /*30e0*/  @P2 LDC.64 R136, c[0x0][0x308] ;  /* 0x0000c200ff882b82 */ /* 0x001e220000000a00 */
[----:B------:R-:W-:-:S02]  /*30f0*/  SEL R144, R178, R124, P3 ;  /* 0x0000007cb2907207 */ /* 0x000fc40001800000 */
[C---:B------:R-:W-:Y:S01]  /*3100*/  SEL R145, R179.reuse, R125, P3 ;  /* 0x0000007db3917207 */ /* 0x040fe20001800000 */
[-C--:B------:R-:W-:Y:S01]  /*3110*/  FMUL.FTZ R178, R178, R185.reuse ;  /* 0x000000b9b2b27220 */ /* 0x080fe20000410000 */
[----:B------:R-:W-:Y:S01]  /*3120*/  FMUL.FTZ R179, R179, R185 ;  /* 0x000000b9b3b37220 */ /* 0x000fe20000410000 */
[----:B0-----:R-:W-:-:S04]  /*3130*/  @P2 IMAD.WIDE.U32 R166, R188, 0x20, R136 ;  /* 0x00000020bca62825 */ /* 0x001fc800078e0088 */
[----:B------:R-:W-:-:S06]  /*3140*/  IMAD.WIDE.U32 R136, R188, 0x10, R242 ;  /* 0x00000010bc887825 */ /* 0x000fcc00078e00f2 */
[----:B------:R-:W2:Y:S04]  /*3150*/  LDG.E.128 R136, desc[UR6][R136.64] ;  /* 0x0000000688887981 */ /* 0x000ea8000c1e1d00 */
[----:B------:R0:W-:Y:S02]  /*3160*/  @P2 STG.E.128 desc[UR6][R166.64], R144 ;  /* 0x00000090a6002986 */ /* 0x0001e4000c101d06 */
[----:B0-----:R-:W-:Y:S02]  /*3170*/  SEL R144, R169, R128, P3 ;  /* 0x00000080a9907207 */ /* 0x001fe40001800000 */
[----:B------:R-:W-:Y:S02]  /*3180*/  SEL R145, R170, R129, P3 ;  /* 0x00000081aa917207 */ /* 0x000fe40001800000 */
[----:B------:R-:W-:-:S02]  /*3190*/  SEL R146, R171, R130, P3 ;  /* 0x00000082ab927207 */ /* 0x000fc40001800000 */
[----:B------:R-:W-:Y:S01]  /*31a0*/  SEL R147, R168, R131, P3 ;  /* 0x00000083a8937207 */ /* 0x000fe20001800000 */
[-C--:B------:R-:W-:Y:S01]  /*31b0*/  FMUL.FTZ R169, R169, R185.reuse ;  /* 0x000000b9a9a97220 */ /* 0x080fe20000410000 */
[----:B------:R-:W-:-:S03]  /*31c0*/  FMUL.FTZ R170, R170, R185 ;  /* 0x000000b9aaaa7220 */ /* 0x000fc60000410000 */
[----:B------:R0:W-:Y:S01]  /*31d0*/  @P2 STG.E.128 desc[UR6][R166.64+0x10], R144 ;  /* 0x00001090a6002986 */ /* 0x0001e2000c101d06 */
[-C--:B------:R-:W-:Y:S01]  /*31e0*/  FMUL.FTZ R171, R171, R185.reuse ;  /* 0x000000b9abab7220 */ /* 0x080fe20000410000 */
[----:B------:R-:W-:-:S04]  /*31f0*/  FMUL.FTZ R168, R168, R185 ;  /* 0x000000b9a8a87220 */ /* 0x000fc80000410000 */
[----:B------:R-:W-:Y:S01]  /*3200*/  FMUL.FTZ R165, R39, R168 ;  /* 0x000000a827a57220 */ /* 0x000fe20000410000 */
[----:B0-----:R-:W-:Y:S01]  /*3210*/  FMUL.FTZ R144, R40, R178 ;  /* 0x000000b228907220 */ /* 0x001fe20000410000 */
[----:B------:R-:W-:Y:S01]  /*3220*/  FMUL.FTZ R145, R41, R179 ;  /* 0x000000b329917220 */ /* 0x000fe20000410000 */
[----:B------:R-:W-:Y:S01]  /*3230*/  FMUL.FTZ R146, R36, R169 ;  /* 0x000000a924927220 */ /* 0x000fe20000410000 */
[----:B------:R-:W-:-:S03]  /*3240*/  FMUL.FTZ R147, R37, R170 ;  /* 0x000000aa25937220 */ /* 0x000fc60000410000 */
[----:B------:R-:W-:Y:S01]  /*3250*/  F2FP.F16.F32.PACK_AB R144, R145, R144 ;  /* 0x000000909190723e */ /* 0x000fe200000000ff */
[----:B------:R-:W-:Y:S01]  /*3260*/  FMUL.FTZ R145, R42, R176 ;  /* 0x000000b02a917220 */ /* 0x000fe20000410000 */
[----:B------:R-:W-:Y:S01]  /*3270*/  F2FP.F16.F32.PACK_AB R146, R147, R146 ;  /* 0x000000929392723e */ /* 0x000fe200000000ff */
[----:B------:R-:W-:-:S03]  /*3280*/  FMUL.FTZ R147, R38, R171 ;  /* 0x000000ab26937220 */ /* 0x000fc60000410000 */
[----:B------:R-:W-:Y:S02]  /*3290*/  F2FP.F16.F32.PACK_AB R145, R164, R145 ;  /* 0x00000091a491723e */ /* 0x000fe400000000ff */
[C---:B------:R-:W-:Y:S02]  /*32a0*/  LEA R164, P5, R188.reuse, UR16, 0x4 ;  /* 0x00000010bca47c11 */ /* 0x040fe4000f8a20ff */
[----:B------:R-:W-:Y:S02]  /*32b0*/  F2FP.F16.F32.PACK_AB R147, R165, R147 ;  /* 0x00000093a593723e */ /* 0x000fe400000000ff */
[----:B------:R-:W-:Y:S01]  /*32c0*/  LEA.HI.X R165, R188, UR17, RZ, 0x4, P5 ;  /* 0x00000011bca57c11 */ /* 0x000fe2000a8f24ff */
[----:B------:R-:W-:Y:S01]  /*32d0*/  IMAD.WIDE.U32 R166, R186, 0x10, R242 ;  /* 0x00000010baa67825 */ /* 0x000fe200078e00f2 */
[----:B------:R-:W2:Y:S04]  /*32e0*/  LDL.LU R188, [R1+0x38] ;  /* 0x0000380001bc7983 */ /* 0x000ea80000300800 */
[----:B------:R-:W2:Y:S04]  /*32f0*/  LDL.LU R242, [R1+0x30] ;  /* 0x0000300001f27983 */ /* 0x000ea80000300800 */
[----:B------:R-:W2:Y:S04]  /*3300*/  LDL.LU R243, [R1+0x3c] ;  /* 0x00003c0001f37983 */ /* 0x000ea80000300800 */
[----:B------:R0:W-:Y:S04]  /*3310*/  STG.E.128 desc[UR6][R164.64], R144 ;  /* 0x00000090a4007986 */ /* 0x0001e8000c101d06 */
[----:B0-----:R-:W2:Y:S04]  /*3320*/  LDL.LU R164, [R1+0x28] ;  /* 0x0000280001a47983 */ /* 0x001ea80000300800 */
[----:B------:R-:W2:Y:S04]  /*3330*/  LDL.LU R165, [R1+0x34] ;  /* 0x0000340001a57983 */ /* 0x000ea80000300800 */
[----:B------:R0:W2:Y:S04]  /*3340*/  LDG.E.128 R144, desc[UR6][R166.64] ;  /* 0x00000006a6907981 */ /* 0x0000a8000c1e1d00 */
[----:B------:R-:W0:Y:S04]  /*3350*/  LDL.LU R166, [R1+0x20] ;  /* 0x0000200001a67983 */ /* 0x000e280000300800 */
[----:B------:R-:W2:Y:S01]  /*3360*/  LDL.LU R167, [R1+0x2c] ;  /* 0x00002c0001a77983 */ /* 0x000ea20000300800 */
[----:B------:R-:W-:-:S02]  /*3370*/  HADD2.F32 R133, -RZ, R133.H1_H1 ;  /* 0x30000085ff857230 */ /* 0x000fc40000004100 */
[-CC-:B------:R-:W-:Y:S01]  /*3380*/  FFMA.FTZ R152, R152, R175.reuse, R174.reuse ;  /* 0x000000af98987223 */ /* 0x180fe200000100ae */
[-CC-:B------:R-:W-:Y:S01]  /*3390*/  FFMA.FTZ R148, R148, R175.reuse, R174.reuse ;  /* 0x000000af94947223 */ /* 0x180fe200000100ae */
[-C--:B------:R-:W-:Y:S02]  /*33a0*/  FFMA.FTZ R151, R151, R175.reuse, R174 ;  /* 0x000000af97977223 */ /* 0x080fe400000100ae */
[----:B------:R-:W-:Y:S01]  /*33b0*/  FADD.FTZ R152, R163, -R152 ;  /* 0x80000098a3987221 */ /* 0x000fe20000010000 */
[-CC-:B------:R-:W-:Y:S01]  /*33c0*/  FFMA.FTZ R155, R155, R175.reuse, R174.reuse ;  /* 0x000000af9b9b7223 */ /* 0x180fe200000100ae */
[-CC-:B------:R-:W-:Y:S01]  /*33d0*/  FFMA.FTZ R149, R149, R175.reuse, R174.reuse ;  /* 0x000000af95957223 */ /* 0x180fe200000100ae */
[-C--:B------:R-:W-:Y:S01]  /*33e0*/  FFMA.FTZ R154, R154, R175.reuse, R174 ;  /* 0x000000af9a9a7223 */ /* 0x080fe200000100ae */
[----:B------:R-:W-:Y:S01]  /*33f0*/  FADD.FTZ R148, R153, -R148 ;  /* 0x8000009499947221 */ /* 0x000fe20000010000 */
[-CC-:B------:R-:W-:Y:S01]  /*3400*/  FFMA.FTZ R150, R150, R175.reuse, R174.reuse ;  /* 0x000000af96967223 */ /* 0x180fe200000100ae */
[----:B------:R-:W-:Y:S01]  /*3410*/  FFMA.FTZ R156, R156, R175, R174 ;  /* 0x000000af9c9c7223 */ /* 0x000fe200000100ae */
[----:B------:R-:W-:Y:S01]  /*3420*/  FADD.FTZ R158, R158, -R151 ;  /* 0x800000979e9e7221 */ /* 0x000fe20000010000 */
[----:B------:R-:W-:-:S02]  /*3430*/  HADD2.F32 R151, -RZ, R135.H0_H0 ;  /* 0x20000087ff977230 */ /* 0x000fc40000004100 */
[----:B------:R-:W-:Y:S01]  /*3440*/  FMUL.FTZ R152, R187, R152 ;  /* 0x00000098bb987220 */ /* 0x000fe20000410000 */
[----:B------:R-:W-:Y:S01]  /*3450*/  FADD.FTZ R155, R162, -R155 ;  /* 0x8000009ba29b7221 */ /* 0x000fe20000010000 */
[----:B------:R-:W-:Y:S01]  /*3460*/  FADD.FTZ R149, R161, -R149 ;  /* 0x80000095a1957221 */ /* 0x000fe20000010000 */
[----:B------:R-:W-:Y:S01]  /*3470*/  FADD.FTZ R154, R157, -R154 ;  /* 0x8000009a9d9a7221 */ /* 0x000fe20000010000 */
[----:B------:R-:W-:Y:S01]  /*3480*/  FADD.FTZ R150, R160, -R150 ;  /* 0x80000096a0967221 */ /* 0x000fe20000010000 */
[----:B------:R-:W-:Y:S01]  /*3490*/  FADD.FTZ R156, R159, -R156 ;  /* 0x8000009c9f9c7221 */ /* 0x000fe20000010000 */
[----:B---3--:R-:W-:Y:S02]  /*34a0*/  HADD2.F32 R157, -RZ, R143.H0_H0 ;  /* 0x2000008fff9d7230 */ /* 0x008fe40000004100 */
[----:B------:R-:W-:Y:S01]  /*34b0*/  @P1 FADD.FTZ R152, R117, R152 ;  /* 0x0000009875981221 */ /* 0x000fe20000010000 */
[C---:B------:R-:W-:Y:S01]  /*34c0*/  FMUL.FTZ R155, R187.reuse, R155 ;  /* 0x0000009bbb9b7220 */ /* 0x040fe20000410000 */
[C---:B------:R-:W-:Y:S01]  /*34d0*/  FMUL.FTZ R156, R187.reuse, R156 ;  /* 0x0000009cbb9c7220 */ /* 0x040fe20000410000 */
[----:B------:R-:W-:-:S02]  /*34e0*/  FMUL.FTZ R153, R187, R158 ;  /* 0x0000009ebb997220 */ /* 0x000fc40000410000 */
[----:B------:R-:W-:Y:S01]  /*34f0*/  SEL R125, R152, R125, P3 ;  /* 0x0000007d987d7207 */ /* 0x000fe20001800000 */
[----:B------:R-:W-:Y:S01]  /*3500*/  @P1 FADD.FTZ R155, R118, R155 ;  /* 0x0000009b769b1221 */ /* 0x000fe20000010000 */
[-C--:B------:R-:W-:Y:S01]  /*3510*/  FMUL.FTZ R152, R152, R185.reuse ;  /* 0x000000b998987220 */ /* 0x080fe20000410000 */
[----:B------:R-:W-:Y:S01]  /*3520*/  FMUL.FTZ R154, R187, R154 ;  /* 0x0000009abb9a7220 */ /* 0x000fe20000410000 */
[----:B------:R-:W-:Y:S01]  /*3530*/  @P1 FADD.FTZ R156, R121, R156 ;  /* 0x0000009c799c1221 */ /* 0x000fe20000010000 */
[----:B------:R-:W-:Y:S01]  /*3540*/  @P1 FADD.FTZ R153, R122, R153 ;  /* 0x000000997a991221 */ /* 0x000fe20000010000 */
[----:B------:R-:W-:Y:S01]  /*3550*/  SEL R126, R155, R126, P3 ;  /* 0x0000007e9b7e7207 */ /* 0x000fe20001800000 */
[----:B------:R-:W-:Y:S01]  /*3560*/  @P1 FADD.FTZ R154, R123, R154 ;  /* 0x0000009a7b9a1221 */ /* 0x000fe20000010000 */
[----:B------:R-:W-:Y:S01]  /*3570*/  FMUL.FTZ R155, R155, R185 ;  /* 0x000000b99b9b7220 */ /* 0x000fe20000410000 */
[C---:B------:R-:W-:Y:S01]  /*3580*/  SEL R129, R156.reuse, R129, P3 ;  /* 0x000000819c817207 */ /* 0x040fe20001800000 */
[-C--:B------:R-:W-:Y:S01]  /*3590*/  FMUL.FTZ R156, R156, R185.reuse ;  /* 0x000000b99c9c7220 */ /* 0x080fe20000410000 */
[C---:B------:R-:W-:Y:S01]  /*35a0*/  SEL R130, R153.reuse, R130, P3 ;  /* 0x0000008299827207 */ /* 0x040fe20001800000 */
[----:B------:R-:W-:Y:S01]  /*35b0*/  FMUL.FTZ R153, R153, R185 ;  /* 0x000000b999997220 */ /* 0x000fe20000410000 */
[----:B------:R-:W-:-:S02]  /*35c0*/  SEL R131, R154, R131, P3 ;  /* 0x000000839a837207 */ /* 0x000fc40001800000 */
[----:B------:R-:W-:Y:S01]  /*35d0*/  IADD3 R0, R0, UR18, RZ ;  /* 0x0000001200007c10 */ /* 0x000fe2000fffe0ff */
[----:B----4-:R-:W-:Y:S01]  /*35e0*/  FFMA.FTZ R211, R208, R157, R211 ;  /* 0x0000009dd0d37223 */ /* 0x010fe200000100d3 */
[----:B--2---:R-:W-:Y:S01]  /*35f0*/  FFMA.FTZ R165, R200, R151, R165 ;  /* 0x00000097c8a57223 */ /* 0x004fe200000100a5 */
[----:B------:R-:W-:Y:S02]  /*3600*/  HADD2.F32 R151, -RZ, R141.H0_H0 ;  /* 0x2000008dff977230 */ /* 0x000fe40000004100 */
[----:B0-----:R-:W-:Y:S01]  /*3610*/  FFMA.FTZ R166, R132, R133, R166 ;  /* 0x0000008584a67223 */ /* 0x001fe200000100a6 */
[--C-:B------:R-:W-:Y:S02]  /*3620*/  HADD2.F32 R133, -RZ, R134.reuse.H0_H0 ;  /* 0x20000086ff857230 */ /* 0x100fe40000004100 */
[----:B------:R-:W-:Y:S02]  /*3630*/  HADD2.F32 R132, -RZ, R135.H1_H1 ;  /* 0x30000087ff847230 */ /* 0x000fe40000004100 */
[----:B------:R-:W-:-:S02]  /*3640*/  HADD2.F32 R134, -RZ, R134.H1_H1 ;  /* 0x30000086ff867230 */ /* 0x000fc40000004100 */
[----:B------:R-:W-:Y:S01]  /*3650*/  FFMA.FTZ R167, R194, R133, R167 ;  /* 0x00000085c2a77223 */ /* 0x000fe200000100a7 */
[----:B------:R-:W-:Y:S01]  /*3660*/  FFMA.FTZ R242, R201, R132, R242 ;  /* 0x00000084c9f27223 */ /* 0x000fe200000100f2 */
[----:B------:R-:W-:Y:S02]  /*3670*/  HADD2.F32 R132, -RZ, R141.H1_H1 ;  /* 0x3000008dff847230 */ /* 0x000fe40000004100 */
[----:B------:R-:W-:Y:S01]  /*3680*/  FFMA.FTZ R164, R195, R134, R164 ;  /* 0x00000086c3a47223 */ /* 0x000fe200000100a4 */
[----:B------:R-:W-:Y:S02]  /*3690*/  HADD2.F32 R134, -RZ, R143.H1_H1 ;  /* 0x3000008fff867230 */ /* 0x000fe40000004100 */
[----:B------:R-:W-:Y:S01]  /*36a0*/  FMUL.FTZ R135, R187, R148 ;  /* 0x00000094bb877220 */ /* 0x000fe20000410000 */
[----:B------:R-:W-:Y:S02]  /*36b0*/  HADD2.F32 R133, -RZ, R140.H0_H0 ;  /* 0x2000008cff857230 */ /* 0x000fe40000004100 */
[----:B------:R-:W-:Y:S01]  /*36c0*/  FFMA.FTZ R173, R205, R132, R173 ;  /* 0x00000084cdad7223 */ /* 0x000fe200000100ad */
[----:B------:R-:W-:-:S02]  /*36d0*/  HADD2.F32 R143, -RZ, R137.H0_H0 ;  /* 0x20000089ff8f7230 */ /* 0x000fc40000004100 */
[----:B------:R-:W-:Y:S01]  /*36e0*/  FMUL.FTZ R148, R187, R149 ;  /* 0x00000095bb947220 */ /* 0x000fe20000410000 */
[----:B------:R-:W-:Y:S01]  /*36f0*/  FFMA.FTZ R216, R209, R134, R216 ;  /* 0x00000086d1d87223 */ /* 0x000fe200000100d8 */
[----:B------:R-:W-:Y:S02]  /*3700*/  HADD2.F32 R132, -RZ, R137.H1_H1 ;  /* 0x30000089ff847230 */ /* 0x000fe40000004100 */
[----:B------:R-:W-:Y:S01]  /*3710*/  @P1 FADD.FTZ R135, R116, R135 ;  /* 0x0000008774871221 */ /* 0x000fe20000010000 */
[----:B------:R-:W-:Y:S01]  /*3720*/  FMUL.FTZ R149, R187, R150 ;  /* 0x00000096bb957220 */ /* 0x000fe20000410000 */
[----:B------:R-:W-:Y:S02]  /*3730*/  HADD2.F32 R141, -RZ, R142.H0_H0 ;  /* 0x2000008eff8d7230 */ /* 0x000fe40000004100 */
[----:B------:R-:W-:Y:S01]  /*3740*/  FFMA.FTZ R243, R202, R133, R243 ;  /* 0x00000085caf37223 */ /* 0x000fe200000100f3 */
[--C-:B------:R-:W-:Y:S02]  /*3750*/  HADD2.F32 R134, -RZ, R138.reuse.H0_H0 ;  /* 0x2000008aff867230 */ /* 0x100fe40000004100 */
[----:B------:R-:W-:-:S02]  /*3760*/  HADD2.F32 R137, -RZ, R138.H1_H1 ;  /* 0x3000008aff897230 */ /* 0x000fc40000004100 */
[----:B------:R-:W-:Y:S01]  /*3770*/  FFMA.FTZ R218, R176, R143, R218 ;  /* 0x0000008fb0da7223 */ /* 0x000fe200000100da */
[----:B------:R-:W-:Y:S02]  /*3780*/  HADD2.F32 R133, -RZ, R136.H0_H0 ;  /* 0x20000088ff857230 */ /* 0x000fe40000004100 */
[--C-:B------:R-:W-:Y:S02]  /*3790*/  HADD2.F32 R138, -RZ, R139.reuse.H0_H0 ;  /* 0x2000008bff8a7230 */ /* 0x100fe40000004100 */
[----:B------:R-:W-:Y:S01]  /*37a0*/  @P1 FADD.FTZ R148, R119, R148 ;  /* 0x0000009477941221 */ /* 0x000fe20000010000 */
[----:B------:R-:W-:Y:S01]  /*37b0*/  FMUL.FTZ R143, R135, R185 ;  /* 0x000000b9878f7220 */ /* 0x000fe20000410000 */
[----:B------:R-:W-:Y:S01]  /*37c0*/  @P1 FADD.FTZ R149, R120, R149 ;  /* 0x0000009578951221 */ /* 0x000fe20000010000 */
[----:B------:R-:W-:Y:S02]  /*37d0*/  HADD2.F32 R140, -RZ, R140.H1_H1 ;  /* 0x3000008cff8c7230 */ /* 0x000fe40000004100 */
[----:B------:R-:W-:Y:S01]  /*37e0*/  FFMA.FTZ R199, R206, R141, R199 ;  /* 0x0000008dcec77223 */ /* 0x000fe200000100c7 */
[----:B------:R-:W-:-:S02]  /*37f0*/  HADD2.F32 R141, -RZ, R139.H1_H1 ;  /* 0x3000008bff8d7230 */ /* 0x000fc40000004100 */
[----:B------:R-:W-:Y:S01]  /*3800*/  FFMA.FTZ R217, R178, R133, R217 ;  /* 0x00000085b2d97223 */ /* 0x000fe200000100d9 */
[----:B------:R-:W-:Y:S01]  /*3810*/  FFMA.FTZ R224, R177, R132, R224 ;  /* 0x00000084b1e07223 */ /* 0x000fe200000100e0 */
[----:B------:R-:W-:Y:S01]  /*3820*/  FFMA.FTZ R227, R171, R138, R227 ;  /* 0x0000008aabe37223 */ /* 0x000fe200000100e3 */
[----:B------:R-:W-:Y:S01]  /*3830*/  FMUL.FTZ R132, R32, R143 ;  /* 0x0000008f20847220 */ /* 0x000fe20000410000 */
[----:B------:R-:W0:Y:S01]  /*3840*/  @P2 LDC.64 R138, c[0x0][0x308] ;  /* 0x0000c200ff8a2b82 */ /* 0x000e220000000a00 */
[----:B------:R-:W-:Y:S01]  /*3850*/  FMUL.FTZ R133, R33, R152 ;  /* 0x0000009821857220 */ /* 0x000fe20000410000 */
[C---:B------:R-:W-:Y:S01]  /*3860*/  SEL R127, R148.reuse, R127, P3 ;  /* 0x0000007f947f7207 */ /* 0x040fe20001800000 */
[----:B------:R1:W-:Y:S01]  /*3870*/  STL [R1+0x20], R166 ;  /* 0x000020a601007387 */ /* 0x0003e20000100800 */
[----:B------:R-:W-:Y:S02]  /*3880*/  HADD2.F32 R142, -RZ, R142.H1_H1 ;  /* 0x3000008eff8e7230 */ /* 0x000fe40000004100 */
[-C--:B------:R-:W-:Y:S01]  /*3890*/  FMUL.FTZ R148, R148, R185.reuse ;  /* 0x000000b994947220 */ /* 0x080fe20000410000 */
[----:B------:R-:W-:Y:S01]  /*38a0*/  SEL R128, R149, R128, P3 ;  /* 0x0000008095807207 */ /* 0x000fe20001800000 */
[----:B------:R1:W-:Y:S01]  /*38b0*/  STL [R1+0x2c], R167 ;  /* 0x00002ca701007387 */ /* 0x0003e20000100800 */
[----:B------:R-:W-:Y:S01]  /*38c0*/  FFMA.FTZ R188, R203, R140, R188 ;  /* 0x0000008ccbbc7223 */ /* 0x000fe200000100bc */
[----:B------:R-:W-:Y:S01]  /*38d0*/  FMUL.FTZ R149, R149, R185 ;  /* 0x000000b995957220 */ /* 0x000fe20000410000 */
[----:B------:R-:W-:Y:S01]  /*38e0*/  FFMA.FTZ R172, R204, R151, R172 ;  /* 0x00000097ccac7223 */ /* 0x000fe200000100ac */
[----:B------:R1:W-:Y:S01]  /*38f0*/  STL [R1+0x28], R164 ;  /* 0x000028a401007387 */ /* 0x0003e20000100800 */
[----:B------:R-:W-:Y:S01]  /*3900*/  FFMA.FTZ R229, R169, R134, R229 ;  /* 0x00000086a9e57223 */ /* 0x000fe200000100e5 */
[----:B------:R-:W-:Y:S01]  /*3910*/  FMUL.FTZ R150, R154, R185 ;  /* 0x000000b99a967220 */ /* 0x000fe20000410000 */
[----:B------:R-:W-:Y:S01]  /*3920*/  F2FP.F16.F32.PACK_AB R132, R133, R132 ;  /* 0x000000848584723e */ /* 0x000fe200000000ff */
[----:B------:R1:W-:Y:S01]  /*3930*/  STL [R1+0x34], R165 ;  /* 0x000034a501007387 */ /* 0x0003e20000100800 */
[----:B------:R-:W-:Y:S01]  /*3940*/  HADD2.F32 R136, -RZ, R136.H1_H1 ;  /* 0x30000088ff887230 */ /* 0x000fe20000004100 */
[----:B------:R-:W-:Y:S01]  /*3950*/  SEL R124, R135, R124, P3 ;  /* 0x0000007c877c7207 */ /* 0x000fe20001800000 */
[----:B------:R-:W-:Y:S01]  /*3960*/  FMUL.FTZ R133, R34, R155 ;  /* 0x0000009b22857220 */ /* 0x000fe20000410000 */
[----:B------:R1:W-:Y:S01]  /*3970*/  STL [R1+0x30], R242 ;  /* 0x000030f201007387 */ /* 0x0003e20000100800 */
[----:B------:R-:W-:Y:S01]  /*3980*/  FMUL.FTZ R134, R35, R148 ;  /* 0x0000009423867220 */ /* 0x000fe20000410000 */
[----:B------:R-:W-:Y:S01]  /*3990*/  FFMA.FTZ R210, R207, R142, R210 ;  /* 0x0000008ecfd27223 */ /* 0x000fe200000100d2 */
[----:B------:R-:W-:Y:S01]  /*39a0*/  FMUL.FTZ R135, R28, R149 ;  /* 0x000000951c877220 */ /* 0x000fe20000410000 */
[----:B------:R1:W-:Y:S01]  /*39b0*/  STL [R1+0x3c], R243 ;  /* 0x00003cf301007387 */ /* 0x0003e20000100800 */
[----:B------:R-:W-:Y:S01]  /*39c0*/  FMUL.FTZ R140, R29, R156 ;  /* 0x0000009c1d8c7220 */ /* 0x000fe20000410000 */
[----:B------:R-:W-:Y:S01]  /*39d0*/  FMUL.FTZ R142, R30, R153 ;  /* 0x000000991e8e7220 */ /* 0x000fe20000410000 */
[----:B------:R-:W-:Y:S01]  /*39e0*/  FMUL.FTZ R151, R31, R150 ;  /* 0x000000961f977220 */ /* 0x000fe20000410000 */
[----:B------:R1:W-:Y:S01]  /*39f0*/  STL [R1+0x38], R188 ;  /* 0x000038bc01007387 */ /* 0x0003e20000100800 */
[----:B------:R-:W-:Y:S01]  /*3a00*/  FFMA.FTZ R219, R179, R136, R219 ;  /* 0x00000088b3db7223 */ /* 0x000fe200000100db */
[----:B------:R-:W-:-:S02]  /*3a10*/  F2FP.F16.F32.PACK_AB R133, R134, R133 ;  /* 0x000000858685723e */ /* 0x000fc400000000ff */
[----:B------:R1:W-:Y:S01]  /*3a20*/  STL [R1+0x44], R172 ;  /* 0x000044ac01007387 */ /* 0x0003e20000100800 */
[----:B------:R-:W-:-:S03]  /*3a30*/  F2FP.F16.F32.PACK_AB R134, R140, R135 ;  /* 0x000000878c86723e */ /* 0x000fc600000000ff */
[----:B------:R1:W-:Y:S01]  /*3a40*/  STL [R1+0x40], R173 ;  /* 0x000040ad01007387 */ /* 0x0003e20000100800 */
[----:B------:R-:W-:Y:S01]  /*3a50*/  FFMA.FTZ R228, R168, R141, R228 ;  /* 0x0000008da8e47223 */ /* 0x000fe200000100e4 */
[--C-:B------:R-:W-:Y:S02]  /*3a60*/  HADD2.F32 R140, -RZ, R144.reuse.H0_H0 ;  /* 0x20000090ff8c7230 */ /* 0x100fe40000004100 */
[----:B------:R1:W-:Y:S01]  /*3a70*/  STL [R1+0x4c], R199 ;  /* 0x00004cc701007387 */ /* 0x0003e20000100800 */
[----:B------:R-:W-:Y:S01]  /*3a80*/  F2FP.F16.F32.PACK_AB R135, R151, R142 ;  /* 0x0000008e9787723e */ /* 0x000fe200000000ff */
[----:B------:R-:W-:Y:S02]  /*3a90*/  HADD2.F32 R141, -RZ, R144.H1_H1 ;  /* 0x30000090ff8d7230 */ /* 0x000fe40000004100 */
[----:B------:R1:W-:Y:S01]  /*3aa0*/  STL [R1+0x48], R210 ;  /* 0x000048d201007387 */ /* 0x0003e20000100800 */
[----:B------:R-:W-:Y:S01]  /*3ab0*/  FFMA.FTZ R226, R170, R137, R226 ;  /* 0x00000089aae27223 */ /* 0x000fe200000100e2 */
[----:B------:R-:W-:-:S02]  /*3ac0*/  HADD2.F32 R142, -RZ, R145.H0_H0 ;  /* 0x20000091ff8e7230 */ /* 0x000fc40000004100 */
[----:B------:R1:W-:Y:S01]  /*3ad0*/  STL [R1+0x54], R211 ;  /* 0x000054d301007387 */ /* 0x0003e20000100800 */
[----:B------:R-:W-:-:S03]  /*3ae0*/  HADD2.F32 R145, -RZ, R145.H1_H1 ;  /* 0x30000091ff917230 */ /* 0x000fc60000004100 */
[----:B------:R1:W-:Y:S01]  /*3af0*/  STL [R1+0x50], R216 ;  /* 0x000050d801007387 */ /* 0x0003e20000100800 */
[----:B------:R-:W-:-:S03]  /*3b00*/  HADD2.F32 R144, -RZ, R146.H0_H0 ;  /* 0x20000092ff907230 */ /* 0x000fc60000004100 */
[----:B------:R1:W-:Y:S01]  /*3b10*/  STL [R1+0x5c], R217 ;  /* 0x00005cd901007387 */ /* 0x0003e20000100800 */
[----:B------:R-:W-:Y:S02]  /*3b20*/  HADD2.F32 R151, -RZ, R146.H1_H1 ;  /* 0x30000092ff977230 */ /* 0x000fe40000004100 */
[----:B------:R-:W-:Y:S01]  /*3b30*/  FFMA.FTZ R225, R143, R140, R225 ;  /* 0x0000008c8fe17223 */ /* 0x000fe200000100e1 */
[----:B------:R1:W-:Y:S01]  /*3b40*/  STL [R1+0x58], R219 ;  /* 0x000058db01007387 */ /* 0x0003e20000100800 */
[--C-:B------:R-:W-:Y:S02]  /*3b50*/  HADD2.F32 R146, -RZ, R147.reuse.H0_H0 ;  /* 0x20000093ff927230 */ /* 0x100fe40000004100 */
[----:B------:R-:W-:Y:S01]  /*3b60*/  FFMA.FTZ R234, R152, R141, R234 ;  /* 0x0000008d98ea7223 */ /* 0x000fe200000100ea */
[----:B------:R1:W-:Y:S01]  /*3b70*/  STL [R1+0x64], R218 ;  /* 0x000064da01007387 */ /* 0x0003e20000100800 */
[----:B------:R-:W-:Y:S02]  /*3b80*/  HADD2.F32 R147, -RZ, R147.H1_H1 ;  /* 0x30000093ff937230 */ /* 0x000fe40000004100 */
[----:B------:R-:W-:Y:S01]  /*3b90*/  FFMA.FTZ R232, R155, R142, R232 ;  /* 0x0000008e9be87223 */ /* 0x000fe200000100e8 */
[----:B------:R1:W-:Y:S01]  /*3ba0*/  STL [R1+0x60], R224 ;  /* 0x000060e001007387 */ /* 0x0003e20000100800 */
[----:B------:R-:W-:Y:S01]  /*3bb0*/  LEA R136, P1, R186, UR16, 0x4 ;  /* 0x00000010ba887c11 */ /* 0x000fe2000f8220ff */
[----:B------:R-:W-:-:S02]  /*3bc0*/  FFMA.FTZ R233, R148, R145, R233 ;  /* 0x0000009194e97223 */ /* 0x000fc400000100e9 */
[----:B------:R1:W-:Y:S01]  /*3bd0*/  STL [R1+0x6c], R229 ;  /* 0x00006ce501007387 */ /* 0x0003e20000100800 */
[----:B------:R-:W-:-:S03]  /*3be0*/  FFMA.FTZ R230, R149, R144, R230 ;  /* 0x0000009095e67223 */ /* 0x000fc600000100e6 */
[----:B------:R1:W-:Y:S01]  /*3bf0*/  STL [R1+0x68], R226 ;  /* 0x000068e201007387 */ /* 0x0003e20000100800 */
[----:B------:R-:W-:-:S03]  /*3c00*/  FFMA.FTZ R231, R156, R151, R231 ;  /* 0x000000979ce77223 */ /* 0x000fc600000100e7 */
[----:B------:R1:W-:Y:S01]  /*3c10*/  STL [R1+0x74], R227 ;  /* 0x000074e301007387 */ /* 0x0003e20000100800 */
[----:B0-----:R-:W-:-:S04]  /*3c20*/  @P2 IMAD.WIDE.U32 R138, R186, 0x20, R138 ;  /* 0x00000020ba8a2825 */ /* 0x001fc800078e008a */
[----:B------:R-:W-:Y:S01]  /*3c30*/  FFMA.FTZ R248, R150, R147, R248 ;  /* 0x0000009396f87223 */ /* 0x000fe200000100f8 */
[----:B------:R1:W-:Y:S01]  /*3c40*/  STL [R1+0x70], R228 ;  /* 0x000070e401007387 */ /* 0x0003e20000100800 */
[----:B------:R-:W-:Y:S01]  /*3c50*/  LEA.HI.X R137, R186, UR17, RZ, 0x4, P1 ;  /* 0x00000011ba897c11 */ /* 0x000fe200088f24ff */
[----:B------:R-:W-:Y:S02]  /*3c60*/  FFMA.FTZ R252, R153, R146, R252 ;  /* 0x0000009299fc7223 */ /* 0x000fe400000100fc */
[----:B------:R1:W-:Y:S04]  /*3c70*/  STL [R1+0x7c], R225 ;  /* 0x00007ce101007387 */ /* 0x0003e80000100800 */
[----:B------:R1:W-:Y:S04]  /*3c80*/  STL [R1+0x78], R234 ;  /* 0x000078ea01007387 */ /* 0x0003e80000100800 */
[----:B------:R1:W-:Y:S04]  /*3c90*/  STL [R1+0x84], R232 ;  /* 0x000084e801007387 */ /* 0x0003e80000100800 */
[----:B------:R1:W-:Y:S04]  /*3ca0*/  STL [R1+0x80], R233 ;  /* 0x000080e901007387 */ /* 0x0003e80000100800 */
[----:B------:R1:W-:Y:S04]  /*3cb0*/  STL [R1+0x8c], R230 ;  /* 0x00008ce601007387 */ /* 0x0003e80000100800 */
[----:B------:R1:W-:Y:S04]  /*3cc0*/  STL [R1+0x88], R231 ;  /* 0x000088e701007387 */ /* 0x0003e80000100800 */
[----:B------:R1:W-:Y:S04]  /*3cd0*/  @P2 STG.E.128 desc[UR6][R138.64], R124 ;  /* 0x0000007c8a002986 */ /* 0x0003e8000c101d06 */
[----:B------:R1:W-:Y:S04]  /*3ce0*/  @P2 STG.E.128 desc[UR6][R138.64+0x10], R128 ;  /* 0x000010808a002986 */ /* 0x0003e8000c101d06 */
[----:B------:R1:W-:Y:S04]  /*3cf0*/  STL [R1+0x90], R248 ;  /* 0x000090f801007387 */ /* 0x0003e80000100800 */
[----:B------:R1:W-:Y:S04]  /*3d00*/  STG.E.128 desc[UR6][R136.64], R132 ;  /* 0x0000008488007986 */ /* 0x0003e8000c101d06 */
[----:B------:R1:W-:Y:S01]  /*3d10*/  STL [R1+0x94], R252 ;  /* 0x000094fc01007387 */ /* 0x0003e20000100800 */
[----:B------:R-:W-:-:S02]  /*3d20*/  ISETP.GE.AND P1, PT, R0, UR19, PT ;  /* 0x0000001300007c0c */ /* 0x000fc4000bf26270 */
[----:B------:R-:W-:-:S11]  /*3d30*/  SEL R209, RZ, 0x1, P4 ;  /* 0x00000001ffd17807 */ /* 0x000fd60002000000 */
[----:B-1----:R-:W-:Y:S05]  /*3d40*/  @!P1 BRA `(.L_x_10024) ;  /* 0xffffffcc00389947 */ /* 0x002fea000383ffff */
[----:B------:R0:W5:Y:S01]  /*3d50*/  LDL.LU R46, [R1+0x4] ;  /* 0x00000400012e7983 */ /* 0x0001620000300800 */
[----:B------:R-:W-:Y:S02]  /*3d60*/  MOV R56, R8 ;  /* 0x0000000800387202 */ /* 0x000fe40000000f00 */
[----:B------:R-:W-:Y:S01]  /*3d70*/  MOV R36, R27 ;  /* 0x0000001b00247202 */ /* 0x000fe20000000f00 */
[----:B------:R0:W5:Y:S01]  /*3d80*/  LDL.LU R47, [R1] ;  /* 0x00000000012f7983 */ /* 0x0001620000300800 */
        /* <DEDUP_REMOVED lines=81> */
.L_x_10021:
        /* <DEDUP_REMOVED lines=38> */
.L_x_10022:
[----:B------:R-:W-:Y:S01]  /*4500*/  HFMA2.MMA R137, -RZ, RZ, 0, 9.5367431640625e-07 ;  /* 0x00000010ff897435 */ /* 0x000fe200000001ff */
[----:B------:R-:W-:Y:S02]  /*4510*/  MOV R138, R132 ;  /* 0x00000084008a7202 */ /* 0x000fe40000000f00 */
[----:B------:R-:W-:Y:S02]  /*4520*/  MOV R136, 0x1f ;  /* 0x0000001f00887802 */ /* 0x000fe40000000f00 */
[----:B------:R-:W-:-:S07]  /*4530*/  MOV R134, 0xffffffff ;  /* 0xffffffff00867802 */ /* 0x000fce0000000f00 */
[----:B-----5:R-:W-:Y:S05]  /*4540*/  WARPSYNC.COLLECTIVE R134, `(.L_x_10025) ;  /* 0x0000000086087348 */ /* 0x020fea0003c00000 */
[----:B------:R0:W1:Y:S02]  /*4550*/  SHFL.DOWN P2, R139, R138, R137, R136 ;  /* 0x080000898a8b7389 */ /* 0x0000640000040088 */
[----:B01---5:R-:W-:Y:S01]  /*4560*/  ENDCOLLECTIVE ;  /* 0x000000000000791b */ /* 0x023fe20003800000 */
.L_x_10025:
[----:B------:R-:W-:Y:S01]  /*4570*/  MOV R138, R133 ;  /* 0x00000085008a7202 */ /* 0x000fe20000000f00 */
[----:B------:R-:W-:-:S07]  /*4580*/  FADD.FTZ R132, R132, R139 ;  /* 0x0000008b84847221 */ /* 0x000fce0000010000 */
[----:B------:R-:W-:Y:S05]  /*4590*/  WARPSYNC.COLLECTIVE R134, `(.L_x_10026) ;  /* 0x0000000086087348 */ /* 0x000fea0003c00000 */
[----:B------:R0:W1:Y:S02]  /*45a0*/  SHFL.DOWN P2, R139, R138, R137, R136 ;  /* 0x080000898a8b7389 */ /* 0x0000640000040088 */
[----:B01----:R-:W-:Y:S01]  /*45b0*/  ENDCOLLECTIVE ;  /* 0x000000000000791b */ /* 0x003fe20003800000 */
.L_x_10026:
[----:B------:R-:W-:Y:S01]  /*45c0*/  HFMA2.MMA R137, -RZ, RZ, 0, 4.76837158203125e-07 ;  /* 0x00000008ff897435 */ /* 0x000fe200000001ff */
[----:B------:R-:W-:Y:S01]  /*45d0*/  MOV R138, R132 ;  /* 0x00000084008a7202 */ /* 0x000fe20000000f00 */
[----:B------:R-:W-:-:S09]  /*45e0*/  FADD.FTZ R133, R133, R139 ;  /* 0x0000008b85857221 */ /* 0x000fd20000010000 */
[----:B------:R-:W-:Y:S05]  /*45f0*/  WARPSYNC.COLLECTIVE R134, `(.L_x_10027) ;  /* 0x0000000086087348 */ /* 0x000fea0003c00000 */
[----:B------:R0:W1:Y:S02]  /*4600*/  SHFL.DOWN P2, R139, R138, R137, R136 ;  /* 0x080000898a8b7389 */ /* 0x0000640000040088 */
[----:B01----:R-:W-:Y:S01]  /*4610*/  ENDCOLLECTIVE ;  /* 0x000000000000791b */ /* 0x003fe20003800000 */
.L_x_10027:
[----:B------:R-:W-:Y:S01]  /*4620*/  MOV R138, R133 ;  /* 0x00000085008a7202 */ /* 0x000fe20000000f00 */
[----:B------:R-:W-:-:S07]  /*4630*/  FADD.FTZ R132, R132, R139 ;  /* 0x0000008b84847221 */ /* 0x000fce0000010000 */
[----:B------:R-:W-:Y:S05]  /*4640*/  WARPSYNC.COLLECTIVE R134, `(.L_x_10028) ;  /* 0x0000000086087348 */ /* 0x000fea0003c00000 */
[----:B------:R0:W1:Y:S02]  /*4650*/  SHFL.DOWN P2, R139, R138, R137, R136 ;  /* 0x080000898a8b7389 */ /* 0x0000640000040088 */
[----:B01----:R-:W-:Y:S01]  /*4660*/  ENDCOLLECTIVE ;  /* 0x000000000000791b */ /* 0x003fe20003800000 */
.L_x_10028:
[----:B------:R-:W-:Y:S01]  /*4670*/  HFMA2.MMA R137, -RZ, RZ, 0, 2.384185791015625e-07 ;  /* 0x00000004ff897435 */ /* 0x000fe200000001ff */
[----:B------:R-:W-:Y:S01]  /*4680*/  MOV R138, R132 ;  /* 0x00000084008a7202 */ /* 0x000fe20000000f00 */
[----:B------:R-:W-:-:S09]  /*4690*/  FADD.FTZ R133, R133, R139 ;  /* 0x0000008b85857221 */ /* 0x000fd20000010000 */
[----:B------:R-:W-:Y:S05]  /*46a0*/  WARPSYNC.COLLECTIVE R134, `(.L_x_10029) ;  /* 0x0000000086087348 */ /* 0x000fea0003c00000 */
[----:B------:R0:W1:Y:S02]  /*46b0*/  SHFL.DOWN P2, R139, R138, R137, R136 ;  /* 0x080000898a8b7389 */ /* 0x0000640000040088 */
[----:B01----:R-:W-:Y:S01]  /*46c0*/  ENDCOLLECTIVE ;  /* 0x000000000000791b */ /* 0x003fe20003800000 */
.L_x_10029:
[----:B------:R-:W-:Y:S01]  /*46d0*/  MOV R138, R133 ;  /* 0x00000085008a7202 */ /* 0x000fe20000000f00 */
[----:B------:R-:W-:-:S07]  /*46e0*/  FADD.FTZ R132, R132, R139 ;  /* 0x0000008b84847221 */ /* 0x000fce0000010000 */
[----:B------:R-:W-:Y:S05]  /*46f0*/  WARPSYNC.COLLECTIVE R134, `(.L_x_10030) ;  /* 0x0000000086087348 */ /* 0x000fea0003c00000 */
[----:B------:R0:W1:Y:S02]  /*4700*/  SHFL.DOWN P2, R139, R138, R137, R136 ;  /* 0x080000898a8b7389 */ /* 0x0000640000040088 */
[----:B01----:R-:W-:Y:S01]  /*4710*/  ENDCOLLECTIVE ;  /* 0x000000000000791b */ /* 0x003fe20003800000 */
.L_x_10030:
[----:B------:R-:W-:Y:S01]  /*4720*/  HFMA2.MMA R137, -RZ, RZ, 0, 1.1920928955078125e-07 ;  /* 0x00000002ff897435 */ /* 0x000fe200000001ff */
[----:B------:R-:W-:Y:S01]  /*4730*/  MOV R138, R132 ;  /* 0x00000084008a7202 */ /* 0x000fe20000000f00 */
[----:B------:R-:W-:-:S09]  /*4740*/  FADD.FTZ R133, R133, R139 ;  /* 0x0000008b85857221 */ /* 0x000fd20000010000 */
[----:B------:R-:W-:Y:S05]  /*4750*/  WARPSYNC.COLLECTIVE R134, `(.L_x_10031) ;  /* 0x0000000086087348 */ /* 0x000fea0003c00000 */
[----:B------:R0:W1:Y:S02]  /*4760*/  SHFL.DOWN P2, R139, R138, R137, R136 ;  /* 0x080000898a8b7389 */ /* 0x0000640000040088 */
[----:B01----:R-:W-:Y:S01]  /*4770*/  ENDCOLLECTIVE ;  /* 0x000000000000791b */ /* 0x003fe20003800000 */
.L_x_10031:
[----:B------:R-:W-:Y:S01]  /*4780*/  MOV R138, R133 ;  /* 0x00000085008a7202 */ /* 0x000fe20000000f00 */
[----:B------:R-:W-:-:S07]  /*4790*/  FADD.FTZ R132, R132, R139 ;  /* 0x0000008b84847221 */ /* 0x000fce0000010000 */
[----:B------:R-:W-:Y:S05]  /*47a0*/  WARPSYNC.COLLECTIVE R134, `(.L_x_10032) ;  /* 0x0000000086087348 */ /* 0x000fea0003c00000 */
[----:B------:R0:W1:Y:S02]  /*47b0*/  SHFL.DOWN P2, R139, R138, R137, R136 ;  /* 0x080000898a8b7389 */ /* 0x0000640000040088 */
[----:B01----:R-:W-:Y:S01]  /*47c0*/  ENDCOLLECTIVE ;  /* 0x000000000000791b */ /* 0x003fe20003800000 */
.L_x_10032:
[----:B------:R-:W-:Y:S01]  /*47d0*/  HFMA2.MMA R137, -RZ, RZ, 0, 5.9604644775390625e-08 ;  /* 0x00000001ff897435 */ /* 0x000fe200000001ff */
[----:B------:R-:W-:Y:S01]  /*47e0*/  MOV R138, R132 ;  /* 0x00000084008a7202 */ /* 0x000fe20000000f00 */
[----:B------:R-:W-:-:S09]  /*47f0*/  FADD.FTZ R133, R133, R139 ;  /* 0x0000008b85857221 */ /* 0x000fd20000010000 */
[----:B------:R-:W-:Y:S05]  /*4800*/  WARPSYNC.COLLECTIVE R134, `(.L_x_10033) ;  /* 0x0000000086087348 */ /* 0x000fea0003c00000 */
[----:B------:R0:W1:Y:S02]  /*4810*/  SHFL.DOWN P2, R139, R138, R137, R136 ;  /* 0x080000898a8b7389 */ /* 0x0000640000040088 */
[----:B01----:R-:W-:Y:S01]  /*4820*/  ENDCOLLECTIVE ;  /* 0x000000000000791b */ /* 0x003fe20003800000 */
.L_x_10033:
[----:B------:R-:W-:Y:S02]  /*4830*/  MOV R138, R133 ;  /* 0x00000085008a7202 */ /* 0x000fe40000000f00 */
[----:B------:R-:W-:-:S07]  /*4840*/  MOV R135, R139 ;  /* 0x0000008b00877202 */ /* 0x000fce0000000f00 */
[----:B------:R-:W-:Y:S05]  /*4850*/  WARPSYNC.COLLECTIVE R134, `(.L_x_10034) ;  /* 0x0000000086087348 */ /* 0x000fea0003c00000 */
[----:B------:R0:W1:Y:S02]  /*4860*/  SHFL.DOWN P2, R139, R138, R137, R136 ;  /* 0x080000898a8b7389 */ /* 0x0000640000040088 */
[----:B01----:R-:W-:Y:S01]  /*4870*/  ENDCOLLECTIVE ;  /* 0x000000000000791b */ /* 0x003fe20003800000 */
.L_x_10034:
[----:B------:R-:W-:Y:S01]  /*4880*/  MOV R134, R139 ;  /* 0x0000008b00867202 */ /* 0x000fe20000000f00 */
[----:B------:R-:W-:Y:S06]  /*4890*/  BRA `(.L_x_10035) ;  /* 0xffffffd400fc7947 */ /* 0x000fec000383ffff */
.L_x_10036:
        /* <DEDUP_REMOVED lines=14> */
.L_x_14005:


//--------------------- .text._ZN10layer_norm13ln_bwd_kernelINS_13Kernel_traitsIf6__halffS2_fjLj8192ELj1ELj1ELj8ELj16ENS_18Kernel_traits_baseILj8192EfS2_fS2_fjLj256EEEEELb0ELb1ELb1ELb0EEEvNS_9BwdParamsE --------------------------
	.section	.text._ZN10layer_norm13ln_bwd_kernelINS_13Kernel_traitsIf6__halffS2_fjLj8192ELj1ELj1ELj8ELj16ENS_18Kernel_traits_baseILj8192EfS2_fS2_fjLj256EEEEELb0ELb1ELb1ELb0EEEvNS_9BwdParamsE,"ax",@progbits
	.align	128
        .global         _ZN10layer_norm13ln_bwd_kernelINS_13Kernel_traitsIf6__halffS2_fjLj8192ELj1ELj1ELj8ELj16ENS_18Kernel_traits_baseILj8192EfS2_fS2_fjLj256EEEEELb0ELb1ELb1ELb0EEEvNS_9BwdParamsE
        .type           _ZN10layer_norm13ln_bwd_kernelINS_13Kernel_traitsIf6__halffS2_fjLj8192ELj1ELj1ELj8ELj16ENS_18Kernel_traits_baseILj8192EfS2_fS2_fjLj256EEEEELb0ELb1ELb1ELb0EEEvNS_9BwdParamsE,@function
        .size           _ZN10layer_norm13ln_bwd_kernelINS_13Kernel_traitsIf6__halffS2_fjLj8192ELj1ELj1ELj8ELj16ENS_18Kernel_traits_baseILj8192EfS2_fS2_fjLj256EEEEELb0ELb1ELb1ELb0EEEvNS_9BwdParamsE,(.L_x_14006 - _ZN10layer_norm13ln_bwd_kernelINS_13Kernel_traitsIf6__halffS2_fjLj8192ELj1ELj1ELj8ELj16ENS_18Kernel_traits_baseILj8192EfS2_fS2_fjLj256EEEEELb0ELb1ELb1ELb0EEEvNS_9BwdParamsE)
        .other          _ZN10layer_norm13ln_bwd_kernelINS_13Kernel_traitsIf6__halffS2_fjLj8192ELj1ELj1ELj8ELj16ENS_18Kernel_traits_baseILj8192EfS2_fS2_fjLj256EEEEELb0ELb1ELb1ELb0EEEvNS_9BwdParamsE,@"STO_CUDA_ENTRY STV_DEFAULT"
_ZN10layer_norm13ln_bwd_kernelINS_13Kernel_traitsIf6__halffS2_fjLj8192ELj1ELj1ELj8ELj16ENS_18Kernel_traits_baseILj8192EfS2_fS2_fjLj256EEEEELb0ELb1ELb1ELb0EEEvNS_9BwdParamsE:
.text._ZN10layer_norm13ln_bwd_kernelINS_13Kernel_traitsIf6__halffS2_fjLj8192ELj1ELj1ELj8ELj16ENS_18Kernel_traits_baseILj8192EfS2_fS2_fjLj256EEEEELb0ELb1ELb1ELb0EEEvNS_9BwdParamsE:
        /* <DEDUP_REMOVED lines=43> */
[----:B------:R-:W1:Y:S01]  /*02b0*/  @P2 LDC.64 R20, c[0x0][0x278] ;  /* 0x00009e00ff142b82 */ /* 0x000e620000000a00 */
[----:B0-----:R-:W-:-:S04]  /*02c0*/  @P0 IMAD.WIDE.U32 R6, R27, 0x20, R6 ;  /* 0x000000201b060825 */ /* 0x001fc800078e0006 */
[C---:B-1----:R-:W-:Y:S01]  /*02d0*/  @P0 IMAD.WIDE.U32 R8, R27.reuse, 0x20, R8 ;  /* 0x000000201b080825 */ /* 0x042fe200078e0008 */
[----:B------:R-:W-:Y:S02]  /*02e0*/  @P0 LOP3.LUT R27, R27, 0x100, RZ, 0xfc, !PT ;  /* 0x000001001b1b0812 */ /* 0x000fe400078efcff */
[----:B------:R-:W0:Y:S03]  /*02f0*/  @P2 LDC.64 R18, c[0x0][0x260] ;  /* 0x00009800ff122b82 */ /* 0x000e260000000a00 */
        /* <DEDUP_REMOVED lines=21> */
[----:B------:R-:W-:Y:S02]  /*0450*/  @P2 IADD3 R27, R27, 0x100, RZ ;  /* 0x000001001b1b2810 */ /* 0x000fe40007ffe0ff */
        /* <DEDUP_REMOVED lines=85> */
.L_x_10137:
        /* <DEDUP_REMOVED lines=11> */
[----:B---3--:R-:W-:-:S05]  /*0a60*/  MOV R2, UR9 ;  /* 0x0000000900027c02 */ /* 0x008fca0008000f00 */
        /* <DEDUP_REMOVED lines=18> */
.L_x_10042:
[----:B------:R-:W-:-:S07]  /*0b90*/  IADD3 R192, R7, 0x100, RZ ;  /* 0x0000010007c07810 */ /* 0x000fce0007ffe0ff */
.L_x_10041:
[----:B------:R-:W-:Y:S05]  /*0ba0*/  BSYNC B1 ;  /* 0x0000000000017941 */ /* 0x000fea0003800000 */
.L_x_10040:
        /* <DEDUP_REMOVED lines=8> */
.L_x_10045:
[----:B------:R-:W-:-:S07]  /*0c30*/  IADD3 R192, R192, 0x100, RZ ;  /* 0x00000100c0c07810 */ /* 0x000fce0007ffe0ff */
.L_x_10044:
[----:B------:R-:W-:Y:S05]  /*0c40*/  BSYNC B1 ;  /* 0x0000000000017941 */ /* 0x000fea0003800000 */
.L_x_10043:
        /* <DEDUP_REMOVED lines=8> */
.L_x_10048:
[----:B------:R-:W-:-:S07]  /*0cd0*/  IADD3 R192, R192, 0x100, RZ ;  /* 0x00000100c0c07810 */ /* 0x000fce0007ffe0ff */
.L_x_10047:
[----:B------:R-:W-:Y:S05]  /*0ce0*/  BSYNC B1 ;  /* 0x0000000000017941 */ /* 0x000fea0003800000 */
.L_x_10046:
[----:B------:R-:W-:Y:S01]  /*0cf0*/  LOP3.LUT P4, RZ, R5, 0x8, RZ, 0xc0, !PT ;  /* 0x0000000805ff7812 */ /* 0x000fe2000788c0ff */
[----:B------:R-:W-:Y:S01]  /*0d00*/  HFMA2.MMA R224, -RZ, RZ, 0, 0 ;  /* 0x00000000ffe07435 */ /* 0x000fe200000001ff */
[----:B------:R-:W-:-:S11]  /*0d10*/  MOV R222, RZ ;  /* 0x000000ff00de7202 */ /* 0x000fd60000000f00 */
[----:B------:R-:W-:Y:S05]  /*0d20*/  @P4 BRA `(.L_x_10049) ;  /* 0x0000001400bc4947 */ /* 0x000fea0003800000 */
[----:B------:R-:W-:-:S05]  /*0d30*/  IMAD.WIDE.U32 R20, R192, 0x20, R196 ;  /* 0x00000020c0147825 */ /* 0x000fca00078e00c4 */
[----:B------:R1:W5:Y:S04]  /*0d40*/  LDG.E.128 R24, desc[UR4][R20.64] ;  /* 0x0000000414187981 */ /* 0x000368000c1e1d00 */
[----:B------:R-:W5:Y:S01]  /*0d50*/  LDG.E.128 R20, desc[UR4][R20.64+0x10] ;  /* 0x0000100414147981 */ /* 0x000f62000c1e1d00 */
[----:B-1----:R-:W-:Y:S05]  /*0d60*/  BRA `(.L_x_10049) ;  /* 0x0000001400ac7947 */ /* 0x002fea0003800000 */
.L_x_10039:
[----:B0-----:R-:W0:Y:S08]  /*0d70*/  LDC.64 R192, c[0x0][0x250] ;  /* 0x00009400ffc07b82 */ /* 0x001e300000000a00 */
[----:B------:R-:W1:Y:S01]  /*0d80*/  LDC.U8 R195, c[0x0][0x2a0] ;  /* 0x0000a800ffc37b82 */ /* 0x000e620000000000 */
[----:B0-----:R-:W-:-:S06]  /*0d90*/  IMAD.WIDE R192, R4, 0x4, R192 ;  /* 0x0000000404c07825 */ /* 0x001fcc00078e02c0 */
[----:B------:R0:W2:Y:S01]  /*0da0*/  LDG.E R192, desc[UR4][R192.64] ;  /* 0x00000004c0c07981 */ /* 0x0000a2000c1e1900 */
[----:B------:R-:W-:Y:S01]  /*0db0*/  BSSY B1, `(.L_x_10050) ;  /* 0x000006a000017945 */ /* 0x000fe20003800000 */
[----:B-1----:R-:W-:Y:S01]  /*0dc0*/  ISETP.NE.AND P4, PT, R195, RZ, PT ;  /* 0x000000ffc300720c */ /* 0x002fe20003f85270 */
[----:B------:R-:W-:Y:S01]  /*0dd0*/  HFMA2.MMA R224, -RZ, RZ, 0, 0 ;  /* 0x00000000ffe07435 */ /* 0x000fe200000001ff */
[----:B------:R-:W-:Y:S02]  /*0de0*/  MOV R222, RZ ;  /* 0x000000ff00de7202 */ /* 0x000fe40000000f00 */
        /* <DEDUP_REMOVED lines=12> */
[----:B0-----:R-:W-:-:S05]  /*0eb0*/  IMAD.WIDE.U32 R200, R7, 0x20, R200 ;  /* 0x0000002007c87825 */ /* 0x001fca00078e00c8 */
[----:B------:R-:W4:Y:S01]  /*0ec0*/  LDG.E.128 R192, desc[UR4][R200.64] ;  /* 0x00000004c8c07981 */ /* 0x000f22000c1e1d00 */
[----:B-1----:R-:W-:-:S06]  /*0ed0*/  IMAD.WIDE.U32 R196, R221, 0x10, R196 ;  /* 0x00000010ddc47825 */ /* 0x002fcc00078e00c4 */
[----:B------:R-:W2:Y:S04]  /*0ee0*/  LDG.E.128 R196, desc[UR4][R196.64] ;  /* 0x00000004c4c47981 */ /* 0x000ea8000c1e1d00 */
[----:B------:R-:W3:Y:S01]  /*0ef0*/  LDG.E.128 R200, desc[UR4][R200.64+0x10] ;  /* 0x00001004c8c87981 */ /* 0x000ee2000c1e1d00 */
[----:B------:R-:W-:-:S04]  /*0f00*/  ISETP.NE.U32.AND P4, PT, RZ, UR12, PT ;  /* 0x0000000cff007c0c */ /* 0x000fc8000bf85070 */
[----:B------:R-:W-:-:S13]  /*0f10*/  ISETP.NE.AND.EX P4, PT, RZ, UR13, PT, P4 ;  /* 0x0000000dff007c0c */ /* 0x000fda000bf85340 */
[----:B------:R-:W5:Y:S04]  /*0f20*/  @P4 LDG.E.128 R144, desc[UR4][R216.64] ;  /* 0x00000004d8904981 */ /* 0x000f68000c1e1d00 */
[----:B------:R0:W5:Y:S01]  /*0f30*/  @P4 LDG.E.128 R148, desc[UR4][R216.64+0x10] ;  /* 0x00001004d8944981 */ /* 0x000162000c1e1d00 */
[C---:B----4-:R-:W-:Y:S01]  /*0f40*/  FADD.FTZ R0, -R215.reuse, R192 ;  /* 0x000000c0d7007221 */ /* 0x050fe20000010100 */
[C---:B0-----:R-:W-:Y:S01]  /*0f50*/  FADD.FTZ R217, -R215.reuse, R194 ;  /* 0x000000c2d7d97221 */ /* 0x041fe20000010100 */
[----:B------:R-:W-:Y:S01]  /*0f60*/  FADD.FTZ R222, -R215, R195 ;  /* 0x000000c3d7de7221 */ /* 0x000fe20000010100 */
[--C-:B--2---:R-:W-:Y:S02]  /*0f70*/  HADD2.F32 R194, -RZ, R197.reuse.H0_H0 ;  /* 0x200000c5ffc27230 */ /* 0x104fe40000004100 */
[----:B------:R-:W-:-:S02]  /*0f80*/  HADD2.F32 R192, -RZ, R197.H1_H1 ;  /* 0x300000c5ffc07230 */ /* 0x000fc40000004100 */
[C---:B---3--:R-:W-:Y:S01]  /*0f90*/  FADD.FTZ R197, -R215.reuse, R201 ;  /* 0x000000c9d7c57221 */ /* 0x048fe20000010100 */
[----:B------:R-:W-:Y:S01]  /*0fa0*/  FADD.FTZ R195, -R215, R202 ;  /* 0x000000cad7c37221 */ /* 0x000fe20000010100 */
[----:B------:R-:W2:Y:S01]  /*0fb0*/  LDL R201, [R1+0x94] ;  /* 0x0000940001c97983 */ /* 0x000ea20000100800 */
[----:B------:R-:W-:-:S03]  /*0fc0*/  HADD2.F32 R223, -RZ, R198.H0_H0 ;  /* 0x200000c6ffdf7230 */ /* 0x000fc60000004100 */
[----:B------:R-:W3:Y:S01]  /*0fd0*/  LDL R202, [R1+0x90] ;  /* 0x0000900001ca7983 */ /* 0x000ee20000100800 */
[----:B------:R-:W-:Y:S02]  /*0fe0*/  HADD2.F32 R224, -RZ, R198.H1_H1 ;  /* 0x300000c6ffe07230 */ /* 0x000fe40000004100 */
[C---:B------:R-:W-:Y:S01]  /*0ff0*/  FADD.FTZ R198, -R215.reuse, R200 ;  /* 0x000000c8d7c67221 */ /* 0x040fe20000010100 */
[----:B-----5:R-:W-:Y:S01]  /*1000*/  FMUL.FTZ R251, R6, R217 ;  /* 0x000000d906fb7220 */ /* 0x020fe20000410000 */
[----:B------:R-:W4:Y:S04]  /*1010*/  LDL R200, [R1+0x9c] ;  /* 0x00009c0001c87983 */ /* 0x000f280000100800 */
[----:B------:R-:W4:Y:S01]  /*1020*/  LDL R217, [R1+0x80] ;  /* 0x0000800001d97983 */ /* 0x000f220000100800 */
[----:B------:R-:W-:Y:S01]  /*1030*/  FADD.FTZ R216, -R215, R193 ;  /* 0x000000c1d7d87221 */ /* 0x000fe20000010100 */
[----:B------:R-:W-:-:S02]  /*1040*/  HADD2.F32 R16, -RZ, R196.H0_H0 ;  /* 0x200000c4ff107230 */ /* 0x000fc40000004100 */
[C---:B------:R-:W-:Y:S01]  /*1050*/  FMUL.FTZ R0, R6.reuse, R0 ;  /* 0x0000000006007220 */ /* 0x040fe20000410000 */
[----:B------:R-:W-:Y:S02]  /*1060*/  HADD2.F32 R196, -RZ, R196.H1_H1 ;  /* 0x300000c4ffc47230 */ /* 0x000fe40000004100 */
[C---:B------:R-:W-:Y:S01]  /*1070*/  FMUL.FTZ R216, R6.reuse, R216 ;  /* 0x000000d806d87220 */ /* 0x040fe20000410000 */
[----:B------:R-:W-:Y:S01]  /*1080*/  FADD.FTZ R193, -R215, R203 ;  /* 0x000000cbd7c17221 */ /* 0x000fe20000010100 */
[----:B------:R-:W-:Y:S01]  /*1090*/  FMUL.FTZ R249, R6, R222 ;  /* 0x000000de06f97220 */ /* 0x000fe20000410000 */
[----:B------:R-:W-:Y:S01]  /*10a0*/  FADD.FTZ R80, R80, R16 ;  /* 0x0000001050507221 */ /* 0x000fe20000010000 */
[----:B------:R-:W-:Y:S01]  /*10b0*/  FFMA.FTZ R56, R0, R16, R56 ;  /* 0x0000001000387223 */ /* 0x000fe20000010038 */
[----:B------:R-:W-:Y:S01]  /*10c0*/  STL [R1+0x20], R216 ;  /* 0x000020d801007387 */ /* 0x000fe20000100800 */
[----:B------:R-:W-:-:S03]  /*10d0*/  FMUL.FTZ R197, R6, R197 ;  /* 0x000000c506c57220 */ /* 0x000fc60000410000 */
[----:B------:R0:W-:Y:S04]  /*10e0*/  STL [R1+0x18], R251 ;  /* 0x000018fb01007387 */ /* 0x0001e80000100800 */
[----:B------:R1:W-:Y:S01]  /*10f0*/  STL [R1+0x10], R249 ;  /* 0x000010f901007387 */ /* 0x0003e20000100800 */
[----:B------:R-:W-:Y:S01]  /*1100*/  FADD.FTZ R81, R81, R196 ;  /* 0x000000c451517221 */ /* 0x000fe20000010000 */
[-C--:B------:R-:W-:Y:S01]  /*1110*/  FFMA.FTZ R57, R216, R196.reuse, R57 ;  /* 0x000000c4d8397223 */ /* 0x080fe20000010039 */
[----:B--2---:R-:W-:Y:S01]  /*1120*/  FMUL.FTZ R203, R201, R196 ;  /* 0x000000c4c9cb7220 */ /* 0x004fe20000410000 */
[----:B---3--:R-:W-:Y:S01]  /*1130*/  FMUL.FTZ R16, R202, R16 ;  /* 0x00000010ca107220 */ /* 0x008fe20000410000 */
[----:B------:R-:W-:Y:S01]  /*1140*/  FMUL.FTZ R202, R248, R194 ;  /* 0x000000c2f8ca7220 */ /* 0x000fe20000410000 */
[----:B------:R-:W-:-:S02]  /*1150*/  FMUL.FTZ R248, R6, R198 ;  /* 0x000000c606f87220 */ /* 0x000fc40000410000 */
[----:B------:R-:W-:Y:S01]  /*1160*/  STL [R1+0x1c], R203 ;  /* 0x00001ccb01007387 */ /* 0x000fe20000100800 */
[----:B----4-:R-:W-:-:S03]  /*1170*/  FMUL.FTZ R201, R200, R192 ;  /* 0x000000c0c8c97220 */ /* 0x010fc60000410000 */
[----:B------:R-:W-:Y:S01]  /*1180*/  STL [R1+0x14], R202 ;  /* 0x000014ca01007387 */ /* 0x000fe20000100800 */
[----:B------:R-:W-:-:S03]  /*1190*/  FMUL.FTZ R198, R217, R223 ;  /* 0x000000dfd9c67220 */ /* 0x000fc60000410000 */
[----:B------:R-:W2:Y:S04]  /*11a0*/  LDL R200, [R1+0x88] ;  /* 0x0000880001c87983 */ /* 0x000ea80000100800 */
[----:B------:R3:W-:Y:S04]  /*11b0*/  STL [R1+0x8], R248 ;  /* 0x000008f801007387 */ /* 0x0007e80000100800 */
[----:B------:R4:W-:Y:S04]  /*11c0*/  STL [R1+0xc], R201 ;  /* 0x00000cc901007387 */ /* 0x0009e80000100800 */
[----:B------:R4:W-:Y:S04]  /*11d0*/  STL [R1+0x4], R198 ;  /* 0x000004c601007387 */ /* 0x0009e80000100800 */
[----:B------:R4:W-:Y:S04]  /*11e0*/  STL [R1], R197 ;  /* 0x000000c501007387 */ /* 0x0009e80000100800 */
[----:B------:R-:W3:Y:S01]  /*11f0*/  LDL R196, [R1+0x8c] ;  /* 0x00008c0001c47983 */ /* 0x000ee20000100800 */
[----:B------:R-:W-:Y:S01]  /*1200*/  FADD.FTZ R82, R82, R194 ;  /* 0x000000c252527221 */ /* 0x000fe20000010000 */
[----:B------:R-:W-:Y:S01]  /*1210*/  FFMA.FTZ R58, R251, R194, R58 ;  /* 0x000000c2fb3a7223 */ /* 0x000fe2000001003a */
[----:B------:R-:W-:Y:S01]  /*1220*/  FADD.FTZ R83, R83, R192 ;  /* 0x000000c053537221 */ /* 0x000fe20000010000 */
[----:B------:R-:W-:Y:S01]  /*1230*/  FFMA.FTZ R59, R249, R192, R59 ;  /* 0x000000c0f93b7223 */ /* 0x000fe2000001003b */
[----:B------:R-:W-:Y:S01]  /*1240*/  FADD.FTZ R192, RZ, R16 ;  /* 0x00000010ffc07221 */ /* 0x000fe20000010000 */
[----:B------:R-:W-:-:S03]  /*1250*/  FFMA.FTZ R194, R0, R16, RZ ;  /* 0x0000001000c27223 */ /* 0x000fc600000100ff */
[----:B------:R-:W-:Y:S01]  /*1260*/  FADD.FTZ R192, R192, R203 ;  /* 0x000000cbc0c07221 */ /* 0x000fe20000010000 */
[----:B------:R-:W-:-:S03]  /*1270*/  FFMA.FTZ R194, R216, R203, R194 ;  /* 0x000000cbd8c27223 */ /* 0x000fc600000100c2 */
[----:B------:R-:W-:Y:S01]  /*1280*/  FADD.FTZ R192, R192, R202 ;  /* 0x000000cac0c07221 */ /* 0x000fe20000010000 */
[----:B------:R-:W-:Y:S01]  /*1290*/  FFMA.FTZ R194, R251, R202, R194 ;  /* 0x000000cafbc27223 */ /* 0x000fe200000100c2 */
[--C-:B------:R-:W-:Y:S02]  /*12a0*/  HADD2.F32 R250, -RZ, R199.reuse.H0_H0 ;  /* 0x200000c7fffa7230 */ /* 0x100fe40000004100 */
[----:B------:R-:W-:Y:S01]  /*12b0*/  FADD.FTZ R192, R192, R201 ;  /* 0x000000c9c0c07221 */ /* 0x000fe20000010000 */
[----:B------:R-:W-:Y:S01]  /*12c0*/  FFMA.FTZ R194, R249, R201, R194 ;  /* 0x000000c9f9c27223 */ /* 0x000fe200000100c2 */
[----:B0-----:R-:W-:Y:S01]  /*12d0*/  FMUL.FTZ R251, R6, R195 ;  /* 0x000000c306fb7220 */ /* 0x001fe20000410000 */
        /* <DEDUP_REMOVED lines=8> */
[----:B------:R-:W-:Y:S01]  /*1360*/  FFMA.FTZ R60, R248, R223, R60 ;  /* 0x000000dff83c7223 */ /* 0x000fe2000001003c */
[----:B-1----:R-:W-:Y:S01]  /*1370*/  FMUL.FTZ R249, R6, R193 ;  /* 0x000000c106f97220 */ /* 0x002fe20000410000 */
[----:B------:R-:W-:Y:S01]  /*1380*/  FADD.FTZ R84, R84, R223 ;  /* 0x000000df54547221 */ /* 0x000fe20000010000 */
        /* <DEDUP_REMOVED lines=8> */
[----:B------:R-:W-:Y:S01]  /*1410*/  FFMA.FTZ R194, R251, R250, R194 ;  /* 0x000000fafbc27223 */ /* 0x000fe200000100c2 */
[----:B---3--:R-:W-:-:S04]  /*1420*/  FMUL.FTZ R248, R196, R199 ;  /* 0x000000c7c4f87220 */ /* 0x008fc80000410000 */
[----:B------:R-:W-:Y:S01]  /*1430*/  FADD.FTZ R224, R192, R248 ;  /* 0x000000f8c0e07221 */ /* 0x000fe20000010000 */
[----:B----4-:R-:W-:-:S07]  /*1440*/  FFMA.FTZ R222, R249, R248, R194 ;  /* 0x000000f8f9de7223 */ /* 0x010fce00000100c2 */
.L_x_10051:
[----:B------:R-:W-:Y:S05]  /*1450*/  BSYNC B1 ;  /* 0x0000000000017941 */ /* 0x000fea0003800000 */
.L_x_10050:
        /* <DEDUP_REMOVED lines=12> */
[----:B-1----:R-:W-:-:S05]  /*1520*/  IMAD.WIDE.U32 R200, R223, 0x20, R200 ;  /* 0x00000020dfc87825 */ /* 0x002fca00078e00c8 */
[----:B------:R-:W3:Y:S04]  /*1530*/  LDG.E.128 R192, desc[UR4][R200.64] ;  /* 0x00000004c8c07981 */ /* 0x000ee8000c1e1d00 */
[----:B------:R-:W3:Y:S01]  /*1540*/  LDG.E.128 R200, desc[UR4][R200.64+0x10] ;  /* 0x00001004c8c87981 */ /* 0x000ee2000c1e1d00 */
[----:B------:R-:W-:-:S13]  /*1550*/  ISETP.NE.AND.EX P4, PT, RZ, UR13, PT, P4 ;  /* 0x0000000dff007c0c */ /* 0x000fda000bf85340 */
[----:B----4-:R-:W-:-:S05]  /*1560*/  @P4 IMAD.WIDE.U32 R216, R223, 0x20, R216 ;  /* 0x00000020dfd84825 */ /* 0x010fca00078e00d8 */
[----:B------:R-:W5:Y:S04]  /*1570*/  @P4 LDG.E.128 R152, desc[UR4][R216.64] ;  /* 0x00000004d8984981 */ /* 0x000f68000c1e1d00 */
[----:B------:R0:W5:Y:S01]  /*1580*/  @P4 LDG.E.128 R156, desc[UR4][R216.64+0x10] ;  /* 0x00001004d89c4981 */ /* 0x000162000c1e1d00 */
[----:B--2---:R-:W-:Y:S02]  /*1590*/  HADD2.F32 R237, -RZ, R199.H0_H0 ;  /* 0x200000c7ffed7230 */ /* 0x004fe40000004100 */
[C---:B---3--:R-:W-:Y:S01]  /*15a0*/  FADD.FTZ R213, -R215.reuse, R193 ;  /* 0x000000c1d7d57221 */ /* 0x048fe20000010100 */
[----:B------:R-:W-:Y:S02]  /*15b0*/  FADD.FTZ R193, -R215, R202 ;  /* 0x000000cad7c17221 */ /* 0x000fe40000010100 */
[----:B------:R-:W-:-:S02]  /*15c0*/  MOV R202, R237 ;  /* 0x000000ed00ca7202 */ /* 0x000fc40000000f00 */
[----:B------:R-:W2:Y:S01]  /*15d0*/  LDL R237, [R1+0x40] ;  /* 0x0000400001ed7983 */ /* 0x000ea20000100800 */
[C---:B0-----:R-:W-:Y:S01]  /*15e0*/  FADD.FTZ R217, -R215.reuse, R192 ;  /* 0x000000c0d7d97221 */ /* 0x041fe20000010100 */
[C---:B------:R-:W-:Y:S02]  /*15f0*/  FADD.FTZ R192, -R215.reuse, R203 ;  /* 0x000000cbd7c07221 */ /* 0x040fe40000010100 */
[----:B------:R-:W3:Y:S01]  /*1600*/  LDL R203, [R1+0x44] ;  /* 0x0000440001cb7983 */ /* 0x000ee20000100800 */
[C---:B------:R-:W-:Y:S01]  /*1610*/  FADD.FTZ R216, -R215.reuse, R195 ;  /* 0x000000c3d7d87221 */ /* 0x040fe20000010100 */
[C---:B------:R-:W-:Y:S01]  /*1620*/  FADD.FTZ R195, -R215.reuse, R201 ;  /* 0x000000c9d7c37221 */ /* 0x040fe20000010100 */
[----:B------:R-:W-:Y:S01]  /*1630*/  FADD.FTZ R214, -R215, R194 ;  /* 0x000000c2d7d67221 */ /* 0x000fe20000010100 */
[----:B------:R-:W4:Y:S01]  /*1640*/  LDL R201, [R1+0x48] ;  /* 0x0000480001c97983 */ /* 0x000f220000100800 */
[--C-:B------:R-:W-:Y:S02]  /*1650*/  HADD2.F32 R218, -RZ, R196.reuse.H0_H0 ;  /* 0x200000c4ffda7230 */ /* 0x100fe40000004100 */
[----:B------:R-:W-:-:S02]  /*1660*/  HADD2.F32 R194, -RZ, R196.H1_H1 ;  /* 0x300000c4ffc27230 */ /* 0x000fc40000004100 */
[----:B------:R-:W-:Y:S02]  /*1670*/  FADD.FTZ R196, -R215, R200 ;  /* 0x000000c8d7c47221 */ /* 0x000fe40000010100 */
[----:B------:R-:W4:Y:S01]  /*1680*/  LDL R200, [R1+0x4c] ;  /* 0x00004c0001c87983 */ /* 0x000f220000100800 */
[--C-:B------:R-:W-:Y:S02]  /*1690*/  HADD2.F32 R219, -RZ, R197.reuse.H0_H0 ;  /* 0x200000c5ffdb7230 */ /* 0x100fe40000004100 */
[C---:B-----5:R-:W-:Y:S01]  /*16a0*/  FMUL.FTZ R245, R6.reuse, R213 ;  /* 0x000000d506f57220 */ /* 0x060fe20000410000 */
[----:B------:R-:W-:Y:S02]  /*16b0*/  HADD2.F32 R197, -RZ, R197.H1_H1 ;  /* 0x300000c5ffc57230 */ /* 0x000fe40000004100 */
[----:B------:R-:W-:Y:S01]  /*16c0*/  FMUL.FTZ R247, R6, R217 ;  /* 0x000000d906f77220 */ /* 0x000fe20000410000 */
[----:B------:R-:W-:Y:S01]  /*16d0*/  FMUL.FTZ R246, R242, R218 ;  /* 0x000000daf2f67220 */ /* 0x000fe20000410000 */
[----:B------:R-:W-:-:S02]  /*16e0*/  HADD2.F32 R220, -RZ, R198.H0_H0 ;  /* 0x200000c6ffdc7230 */ /* 0x000fc40000004100 */
        /* <DEDUP_REMOVED lines=8> */
[----:B------:R-:W-:Y:S01]  /*1770*/  FMUL.FTZ R243, R6, R214 ;  /* 0x000000d606f37220 */ /* 0x000fe20000410000 */
[----:B------:R-:W-:Y:S01]  /*1780*/  FADD.FTZ R194, R194, R244 ;  /* 0x000000f4c2c27221 */ /* 0x000fe20000010000 */
[----:B------:R-:W-:-:S03]  /*1790*/  FMUL.FTZ R241, R6, R216 ;  /* 0x000000d806f17220 */ /* 0x000fc60000410000 */
[----:B------:R-:W-:Y:S01]  /*17a0*/  FADD.FTZ R194, R194, R242 ;  /* 0x000000f2c2c27221 */ /* 0x000fe20000010000 */
[----:B------:R-:W-:-:S03]  /*17b0*/  HADD2.F32 R198, -RZ, R198.H1_H1 ;  /* 0x300000c6ffc67230 */ /* 0x000fc60000004100 */
[----:B------:R-:W-:Y:S01]  /*17c0*/  FADD.FTZ R194, R194, R240 ;  /* 0x000000f0c2c27221 */ /* 0x000fe20000010000 */
[----:B------:R-:W-:Y:S01]  /*17d0*/  FADD.FTZ R92, R92, R220 ;  /* 0x000000dc5c5c7221 */ /* 0x000fe20000010000 */
[----:B------:R-:W-:Y:S01]  /*17e0*/  FFMA.FTZ R68, R239, R220, R68 ;  /* 0x000000dcef447223 */ /* 0x000fe20000010044 */
[----:B------:R-:W-:Y:S02]  /*17f0*/  HADD2.F32 R199, -RZ, R199.H1_H1 ;  /* 0x300000c7ffc77230 */ /* 0x000fe40000004100 */
        /* <DEDUP_REMOVED lines=13> */
[----:B------:R-:W-:-:S02]  /*18d0*/  IADD3 R221, R221, 0x100, RZ ;  /* 0x00000100dddd7810 */ /* 0x000fc40007ffe0ff */
[----:B------:R-:W-:Y:S01]  /*18e0*/  IADD3 R223, R223, 0x100, RZ ;  /* 0x00000100dfdf7810 */ /* 0x000fe20007ffe0ff */
[----:B--2---:R-:W-:Y:S01]  /*18f0*/  FMUL.FTZ R238, R237, R220 ;  /* 0x000000dcedee7220 */ /* 0x004fe20000410000 */
[----:B------:R-:W-:Y:S01]  /*1900*/  FMUL.FTZ R237, R6, R195 ;  /* 0x000000c306ed7220 */ /* 0x000fe20000410000 */
[----:B------:R-:W-:-:S04]  /*1910*/  FFMA.FTZ R195, R245, R244, R196 ;  /* 0x000000f4f5c37223 */ /* 0x000fc800000100c4 */
[----:B------:R-:W-:-:S04]  /*1920*/  FFMA.FTZ R195, R243, R242, R195 ;  /* 0x000000f2f3c37223 */ /* 0x000fc800000100c3 */
[----:B------:R-:W-:Y:S01]  /*1930*/  FFMA.FTZ R195, R241, R240, R195 ;  /* 0x000000f0f1c37223 */ /* 0x000fe200000100c3 */
[----:B---3--:R-:W-:Y:S01]  /*1940*/  FMUL.FTZ R220, R203, R198 ;  /* 0x000000c6cbdc7220 */ /* 0x008fe20000410000 */
[----:B------:R-:W-:Y:S02]  /*1950*/  FADD.FTZ R194, R194, R238 ;  /* 0x000000eec2c27221 */ /* 0x000fe40000010000 */
[----:B------:R-:W-:Y:S01]  /*1960*/  FFMA.FTZ R195, R239, R238, R195 ;  /* 0x000000eeefc37223 */ /* 0x000fe200000100c3 */
[----:B----4-:R-:W-:Y:S01]  /*1970*/  FMUL.FTZ R218, R201, R202 ;  /* 0x000000cac9da7220 */ /* 0x010fe20000410000 */
[----:B------:R-:W-:Y:S02]  /*1980*/  FADD.FTZ R194, R194, R220 ;  /* 0x000000dcc2c27221 */ /* 0x000fe40000010000 */
[----:B------:R-:W-:Y:S01]  /*1990*/  FFMA.FTZ R195, R237, R220, R195 ;  /* 0x000000dcedc37223 */ /* 0x000fe200000100c3 */
[----:B------:R-:W-:Y:S01]  /*19a0*/  FMUL.FTZ R213, R200, R199 ;  /* 0x000000c7c8d57220 */ /* 0x000fe20000410000 */
[----:B------:R-:W-:-:S02]  /*19b0*/  FADD.FTZ R194, R194, R218 ;  /* 0x000000dac2c27221 */ /* 0x000fc40000010000 */
[----:B------:R-:W-:Y:S01]  /*19c0*/  FFMA.FTZ R195, R219, R218, R195 ;  /* 0x000000dadbc37223 */ /* 0x000fe200000100c3 */
[----:B------:R-:W-:Y:S01]  /*19d0*/  FFMA.FTZ R69, R237, R198, R69 ;  /* 0x000000c6ed457223 */ /* 0x000fe20000010045 */
[----:B------:R-:W-:Y:S02]  /*19e0*/  FADD.FTZ R224, R194, R213 ;  /* 0x000000d5c2e07221 */ /* 0x000fe40000010000 */
[----:B------:R-:W-:-:S07]  /*19f0*/  FFMA.FTZ R222, R214, R213, R195 ;  /* 0x000000d5d6de7223 */ /* 0x000fce00000100c3 */
.L_x_10053:
[----:B------:R-:W-:Y:S05]  /*1a00*/  BSYNC B1 ;  /* 0x0000000000017941 */ /* 0x000fea0003800000 */
.L_x_10052:
[----:B------:R-:W-:Y:S04]  /*1a10*/  BSSY B1, `(.L_x_10054) ;  /* 0x0000051000017945 */ /* 0x000fe80003800000 */
[----:B------:R-:W-:Y:S05]  /*1a20*/  @!P2 BRA `(.L_x_10055) ;  /* 0x00000004003ca947 */ /* 0x000fea0003800000 */
[----:B------:R-:W0:Y:S08]  /*1a30*/  LDC.64 R12, c[0x0][0x2b8] ;  /* 0x0000ae00ff0c7b82 */ /* 0x000e300000000a00 */
[----:B------:R-:W1:Y:S08]  /*1a40*/  LDC.64 R192, c[0x0][0x238] ;  /* 0x00008e00ffc07b82 */ /* 0x000e700000000a00 */
[----:B------:R-:W2:Y:S01]  /*1a50*/  LDC.64 R196, c[0x0][0x2c8] ;  /* 0x0000b200ffc47b82 */ /* 0x000ea20000000a00 */
[----:B0-----:R-:W-:-:S06]  /*1a60*/  IMAD.WIDE.U32 R12, R221, 0x10, R12 ;  /* 0x00000010dd0c7825 */ /* 0x001fcc00078e000c */
[----:B------:R-:W3:Y:S01]  /*1a70*/  LDG.E.128 R12, desc[UR4][R12.64] ;  /* 0x000000040c0c7981 */ /* 0x000ee2000c1e1d00 */
[----:B-1----:R-:W-:-:S05]  /*1a80*/  IMAD.WIDE.U32 R192, R223, 0x20, R192 ;  /* 0x00000020dfc07825 */ /* 0x002fca00078e00c0 */
[----:B------:R-:W4:Y:S04]  /*1a90*/  LDG.E.128 R8, desc[UR4][R192.64] ;  /* 0x00000004c0087981 */ /* 0x000f28000c1e1d00 */
[----:B------:R-:W4:Y:S01]  /*1aa0*/  LDG.E.128 R192, desc[UR4][R192.64+0x10] ;  /* 0x00001004c0c07981 */ /* 0x000f22000c1e1d00 */
[----:B------:R-:W-:-:S04]  /*1ab0*/  ISETP.NE.U32.AND P4, PT, RZ, UR12, PT ;  /* 0x0000000cff007c0c */ /* 0x000fc8000bf85070 */
[----:B------:R-:W-:-:S13]  /*1ac0*/  ISETP.NE.AND.EX P4, PT, RZ, UR13, PT, P4 ;  /* 0x0000000dff007c0c */ /* 0x000fda000bf85340 */
[----:B--2---:R-:W-:-:S05]  /*1ad0*/  @P4 IMAD.WIDE.U32 R196, R223, 0x20, R196 ;  /* 0x00000020dfc44825 */ /* 0x004fca00078e00c4 */
[----:B------:R-:W5:Y:S04]  /*1ae0*/  @P4 LDG.E.128 R160, desc[UR4][R196.64] ;  /* 0x00000004c4a04981 */ /* 0x000f68000c1e1d00 */
[----:B------:R0:W5:Y:S01]  /*1af0*/  @P4 LDG.E.128 R164, desc[UR4][R196.64+0x10] ;  /* 0x00001004c4a44981 */ /* 0x000162000c1e1d00 */
[----:B------:R-:W-:Y:S02]  /*1b00*/  IADD3 R221, R221, 0x100, RZ ;  /* 0x00000100dddd7810 */ /* 0x000fe40007ffe0ff */
[----:B------:R-:W-:Y:S01]  /*1b10*/  IADD3 R223, R223, 0x100, RZ ;  /* 0x00000100dfdf7810 */ /* 0x000fe20007ffe0ff */
[----:B---3--:R-:W-:Y:S02]  /*1b20*/  HADD2.F32 R199, -RZ, R12.H0_H0 ;  /* 0x2000000cffc77230 */ /* 0x008fe40000004100 */
[----:B------:R-:W-:-:S02]  /*1b30*/  HADD2.F32 R216, -RZ, R15.H0_H0 ;  /* 0x2000000fffd87230 */ /* 0x000fc40000004100 */
[----:B------:R-:W-:Y:S02]  /*1b40*/  HADD2.F32 R217, -RZ, R15.H1_H1 ;  /* 0x3000000fffd97230 */ /* 0x000fe40000004100 */
[C---:B----4-:R-:W-:Y:S01]  /*1b50*/  FADD.FTZ R198, -R215.reuse, R8 ;  /* 0x00000008d7c67221 */ /* 0x050fe20000010100 */
[C---:B0-----:R-:W-:Y:S01]  /*1b60*/  FADD.FTZ R197, -R215.reuse, R10 ;  /* 0x0000000ad7c57221 */ /* 0x041fe20000010100 */
[C---:B------:R-:W-:Y:S01]  /*1b70*/  FADD.FTZ R11, -R215.reuse, R11 ;  /* 0x0000000bd70b7221 */ /* 0x040fe20000010100 */
[----:B------:R-:W-:Y:S02]  /*1b80*/  HADD2.F32 R10, -RZ, R12.H1_H1 ;  /* 0x3000000cff0a7230 */ /* 0x000fe40000004100 */
[C---:B------:R-:W-:Y:S01]  /*1b90*/  FADD.FTZ R196, -R215.reuse, R9 ;  /* 0x00000009d7c47221 */ /* 0x040fe20000010100 */
[----:B-----5:R-:W-:Y:S01]  /*1ba0*/  FMUL.FTZ R15, R6, R198 ;  /* 0x000000c6060f7220 */ /* 0x020fe20000410000 */
[----:B------:R-:W-:Y:S01]  /*1bb0*/  FMUL.FTZ R235, R28, R199 ;  /* 0x000000c71ceb7220 */ /* 0x000fe20000410000 */
[----:B------:R-:W-:Y:S01]  /*1bc0*/  FMUL.FTZ R12, R6, R11 ;  /* 0x0000000b060c7220 */ /* 0x000fe20000410000 */
[----:B------:R-:W-:Y:S01]  /*1bd0*/  FADD.FTZ R192, -R215, R192 ;  /* 0x000000c0d7c07221 */ /* 0x000fe20000010100 */
[----:B------:R-:W-:-:S02]  /*1be0*/  HADD2.F32 R200, -RZ, R13.H0_H0 ;  /* 0x2000000dffc87230 */ /* 0x000fc40000004100 */
[----:B------:R-:W-:Y:S01]  /*1bf0*/  FADD.FTZ R9, -R215, R194 ;  /* 0x000000c2d7097221 */ /* 0x000fe20000010100 */
[--C-:B------:R-:W-:Y:S02]  /*1c00*/  HADD2.F32 R202, -RZ, R14.reuse.H0_H0 ;  /* 0x2000000effca7230 */ /* 0x100fe40000004100 */
[C---:B------:R-:W-:Y:S01]  /*1c10*/  FMUL.FTZ R11, R6.reuse, R192 ;  /* 0x000000c0060b7220 */ /* 0x040fe20000410000 */
[----:B------:R-:W-:Y:S02]  /*1c20*/  HADD2.F32 R203, -RZ, R14.H1_H1 ;  /* 0x3000000effcb7230 */ /* 0x000fe40000004100 */
        /* <DEDUP_REMOVED lines=47> */
.L_x_10055:
[----:B------:R-:W-:Y:S05]  /*1f20*/  BSYNC B1 ;  /* 0x0000000000017941 */ /* 0x000fea0003800000 */
.L_x_10054:
        /* <DEDUP_REMOVED lines=14> */
[----:B------:R0:W5:Y:S01]  /*2010*/  @P4 LDG.E.128 R20, desc[UR4][R18.64+0x10] ;  /* 0x0000100412144981 */ /* 0x000162000c1e1d00 */
[C---:B---3--:R-:W-:Y:S01]  /*2020*/  FADD.FTZ R17, -R215.reuse, R192 ;  /* 0x000000c0d7117221 */ /* 0x048fe20000010100 */
[C---:B------:R-:W-:Y:S01]  /*2030*/  FADD.FTZ R204, -R215.reuse, R194 ;  /* 0x000000c2d7cc7221 */ /* 0x040fe20000010100 */
[----:B------:R-:W-:Y:S02]  /*2040*/  FADD.FTZ R195, -R215, R195 ;  /* 0x000000c3d7c37221 */ /* 0x000fe40000010100 */
[----:B-----5:R-:W-:Y:S01]  /*2050*/  FMUL.FTZ R236, R6, R17 ;  /* 0x0000001106ec7220 */ /* 0x020fe20000410000 */
[----:B----4-:R-:W-:-:S02]  /*2060*/  HADD2.F32 R205, -RZ, R200.H0_H0 ;  /* 0x200000c8ffcd7230 */ /* 0x010fc40000004100 */
[C---:B0-----:R-:W-:Y:S01]  /*2070*/  FADD.FTZ R19, -R215.reuse, R196 ;  /* 0x000000c4d7137221 */ /* 0x041fe20000010100 */
[C---:B------:R-:W-:Y:S01]  /*2080*/  FADD.FTZ R194, -R215.reuse, R197 ;  /* 0x000000c5d7c27221 */ /* 0x040fe20000010100 */
[----:B------:R-:W-:Y:S02]  /*2090*/  HADD2.F32 R197, -RZ, R202.H0_H0 ;  /* 0x200000caffc57230 */ /* 0x000fe40000004100 */
[C---:B------:R-:W-:Y:S01]  /*20a0*/  FADD.FTZ R18, -R215.reuse, R193 ;  /* 0x000000c1d7127221 */ /* 0x040fe20000010100 */
[----:B------:R-:W-:Y:S02]  /*20b0*/  HADD2.F32 R200, -RZ, R200.H1_H1 ;  /* 0x300000c8ffc87230 */ /* 0x000fe40000004100 */
[----:B------:R-:W-:Y:S01]  /*20c0*/  FMUL.FTZ R19, R6, R19 ;  /* 0x0000001306137220 */ /* 0x000fe20000410000 */
[-C--:B------:R-:W-:Y:S01]  /*20d0*/  FMUL.FTZ R234, R40, R205.reuse ;  /* 0x000000cd28ea7220 */ /* 0x080fe20000410000 */
[----:B------:R-:W-:Y:S01]  /*20e0*/  FADD.FTZ R193, -R215, R199 ;  /* 0x000000c7d7c17221 */ /* 0x000fe20000010100 */
[----:B------:R-:W-:Y:S01]  /*20f0*/  FADD.FTZ R168, R168, R205 ;  /* 0x000000cda8a87221 */ /* 0x000fe20000010000 */
[----:B------:R-:W-:Y:S01]  /*2100*/  FFMA.FTZ R104, R236, R205, R104 ;  /* 0x000000cdec687223 */ /* 0x000fe20000010068 */
[----:B------:R-:W-:-:S02]  /*2110*/  HADD2.F32 R199, -RZ, R201.H0_H0 ;  /* 0x200000c9ffc77230 */ /* 0x000fc40000004100 */
        /* <DEDUP_REMOVED lines=8> */
[----:B------:R-:W-:Y:S01]  /*21a0*/  FADD.FTZ R192, -R215, R198 ;  /* 0x000000c6d7c07221 */ /* 0x000fe20000010100 */
[----:B------:R-:W-:Y:S02]  /*21b0*/  HADD2.F32 R198, -RZ, R201.H1_H1 ;  /* 0x300000c9ffc67230 */ /* 0x000fe40000004100 */
[C---:B------:R-:W-:Y:S01]  /*21c0*/  FMUL.FTZ R206, R6.reuse, R194 ;  /* 0x000000c206ce7220 */ /* 0x040fe20000410000 */
[----:B------:R-:W-:Y:S01]  /*21d0*/  FMUL.FTZ R212, R6, R204 ;  /* 0x000000cc06d47220 */ /* 0x000fe20000410000 */
[----:B------:R-:W-:Y:S01]  /*21e0*/  FMUL.FTZ R18, R42, R199 ;  /* 0x000000c72a127220 */ /* 0x000fe20000410000 */
[----:B------:R-:W-:Y:S01]  /*21f0*/  FADD.FTZ R195, R195, R225 ;  /* 0x000000e1c3c37221 */ /* 0x000fe20000010000 */
[----:B------:R-:W-:Y:S01]  /*2200*/  FFMA.FTZ R194, R233, R225, R197 ;  /* 0x000000e1e9c27223 */ /* 0x000fe200000100c5 */
[----:B------:R-:W-:-:S02]  /*2210*/  FMUL.FTZ R204, R43, R198 ;  /* 0x000000c62bcc7220 */ /* 0x000fc40000410000 */
[----:B------:R-:W-:Y:S01]  /*2220*/  FADD.FTZ R195, R195, R18 ;  /* 0x00000012c3c37221 */ /* 0x000fe20000010000 */
[----:B------:R-:W-:Y:S01]  /*2230*/  FFMA.FTZ R194, R212, R18, R194 ;  /* 0x00000012d4c27223 */ /* 0x000fe200000100c2 */
[----:B------:R-:W-:Y:S02]  /*2240*/  HADD2.F32 R196, -RZ, R202.H1_H1 ;  /* 0x300000caffc47230 */ /* 0x000fe40000004100 */
[----:B------:R-:W-:Y:S01]  /*2250*/  FADD.FTZ R195, R195, R204 ;  /* 0x000000ccc3c37221 */ /* 0x000fe20000010000 */
[----:B------:R-:W-:Y:S01]  /*2260*/  FFMA.FTZ R194, R17, R204, R194 ;  /* 0x000000cc11c27223 */ /* 0x000fe200000100c2 */
[--C-:B------:R-:W-:Y:S02]  /*2270*/  HADD2.F32 R201, -RZ, R203.reuse.H0_H0 ;  /* 0x200000cbffc97230 */ /* 0x100fe40000004100 */
        /* <DEDUP_REMOVED lines=26> */
.L_x_10049:
[----:B------:R-:W-:Y:S05]  /*2420*/  BSYNC B0 ;  /* 0x0000000000007941 */ /* 0x000fea0003800000 */
.L_x_10038:
        /* <DEDUP_REMOVED lines=29> */
.L_x_10154:
[----:B------:R-:W3:Y:S01]  /*2600*/  LDL.LU R199, [R1+0x24] ;  /* 0x0000240001c77983 */ /* 0x000ee20000300800 */
[----:B-1----:R-:W-:Y:S01]  /*2610*/  FADD.FTZ R193, R198, R193 ;  /* 0x000000c1c6c17221 */ /* 0x002fe20000010000 */
[----:B------:R-:W-:Y:S01]  /*2620*/  @!P4 LOP3.LUT R196, R201, 0x7, RZ, 0xc0, !PT ;  /* 0x00000007c9c4c812 */ /* 0x000fe200078ec0ff */
[----:B------:R-:W-:Y:S01]  /*2630*/  FADD.FTZ R192, R197, R200 ;  /* 0x000000c8c5c07221 */ /* 0x000fe20000010000 */
        /* <DEDUP_REMOVED lines=8> */
[----:B-1----:R-:W-:Y:S01]  /*26c0*/  LEA R196, R194, R195, 0x3 ;  /* 0x000000c3c2c47211 */ /* 0x002fe200078e18ff */
        /* <DEDUP_REMOVED lines=36> */
.L_x_10060:
[----:B------:R-:W-:Y:S05]  /*2910*/  BSYNC B1 ;  /* 0x0000000000017941 */ /* 0x000fea0003800000 */
.L_x_10059:
[----:B------:R-:W1:Y:S01]  /*2920*/  @!P3 LDC.64 R192, c[0x0][0x2c8] ;  /* 0x0000b200ffc0bb82 */ /* 0x000e620000000a00 */
[----:B------:R-:W-:Y:S07]  /*2930*/  BSSY B1, `(.L_x_10061) ;  /* 0x0000010000017945 */ /* 0x000fee0003800000 */
[----:B------:R-:W2:Y:S01]  /*2940*/  LDC.U8 R201, c[0x0][0x2a0] ;  /* 0x0000a800ffc97b82 */ /* 0x000ea20000000000 */
[----:B-1----:R-:W-:-:S04]  /*2950*/  @!P3 ISETP.NE.U32.AND P5, PT, R192, RZ, PT ;  /* 0x000000ffc000b20c */ /* 0x002fc80003fa5070 */
[----:B------:R-:W-:-:S04]  /*2960*/  @!P3 ISETP.NE.AND.EX P5, PT, R193, RZ, PT, P5 ;  /* 0x000000ffc100b20c */ /* 0x000fc80003fa5350 */
[----:B-----5:R-:W-:Y:S01]  /*2970*/  @!P3 FSEL R199, R144, RZ, P5 ;  /* 0x000000ff90c7b208 */ /* 0x020fe20002800000 */
[----:B--2---:R-:W-:Y:S08]  /*2980*/  @!P3 BRA `(.L_x_10062) ;  /* 0x000000000028b947 */ /* 0x004ff00003800000 */
        /* <DEDUP_REMOVED lines=10> */
.L_x_10062:
[----:B------:R-:W-:Y:S05]  /*2a30*/  BSYNC B1 ;  /* 0x0000000000017941 */ /* 0x000fea0003800000 */
.L_x_10061:
        /* <DEDUP_REMOVED lines=10> */
[----:B------:R-:W-:-:S05]  /*2ae0*/  @P4 HADD2.F32 R200, -RZ, R180.H0_H0 ;  /* 0x200000b4ffc84230 */ /* 0x000fca0000004100 */
[----:B------:R-:W-:Y:S01]  /*2af0*/  @P4 FFMA.FTZ R112, R199, R200, R112 ;  /* 0x000000c8c7704223 */ /* 0x000fe20000010070 */
[----:B--2---:R-:W-:-:S05]  /*2b00*/  @P4 FMUL.FTZ R199, R202, R199 ;  /* 0x000000c7cac74220 */ /* 0x004fca0000410000 */
[----:B------:R-:W-:-:S04]  /*2b10*/  @P4 F2FP.F16.F32.PACK_AB R199, RZ, R199 ;  /* 0x000000c7ffc7423e */ /* 0x000fc800000000ff */
        /* <DEDUP_REMOVED lines=13> */
.L_x_10064:
[----:B------:R-:W-:Y:S05]  /*2bf0*/  BSYNC B1 ;  /* 0x0000000000017941 */ /* 0x000fea0003800000 */
.L_x_10063:
        /* <DEDUP_REMOVED lines=24> */
.L_x_10066:
[----:B------:R-:W-:Y:S05]  /*2d80*/  BSYNC B1 ;  /* 0x0000000000017941 */ /* 0x000fea0003800000 */
.L_x_10065:
        /* <DEDUP_REMOVED lines=24> */
.L_x_10068:
[----:B------:R-:W-:Y:S05]  /*2f10*/  BSYNC B1 ;  /* 0x0000000000017941 */ /* 0x000fea0003800000 */
.L_x_10067:
        /* <DEDUP_REMOVED lines=24> */
.L_x_10070:
[----:B------:R-:W-:Y:S05]  /*30a0*/  BSYNC B1 ;  /* 0x0000000000017941 */ /* 0x000fea0003800000 */
.L_x_10069:
        /* <DEDUP_REMOVED lines=23> */
.L_x_10072:
[----:B------:R-:W-:Y:S05]  /*3220*/  BSYNC B1 ;  /* 0x0000000000017941 */ /* 0x000fea0003800000 */
.L_x_10071:
        /* <DEDUP_REMOVED lines=22> */
.L_x_10074:
[----:B------:R-:W-:Y:S05]  /*3390*/  BSYNC B1 ;  /* 0x0000000000017941 */ /* 0x000fea0003800000 */
.L_x_10073:
        /* <DEDUP_REMOVED lines=25> */
.L_x_10076:
[----:B------:R-:W-:Y:S05]  /*3530*/  BSYNC B1 ;  /* 0x0000000000017941 */ /* 0x000fea0003800000 */
.L_x_10075:
        /* <DEDUP_REMOVED lines=11> */
[----:B-1----:R-:W-:-:S05]  /*35f0*/  @P4 HADD2.F32 R192, -RZ, R183.H1_H1 ;  /* 0x300000b7ffc04230 */ /* 0x002fca0000004100 */
        /* <DEDUP_REMOVED lines=8> */
.L_x_10058:
[----:B------:R-:W-:Y:S05]  /*3680*/  BSYNC B0 ;  /* 0x0000000000007941 */ /* 0x000fea0003800000 */
.L_x_10057:
[----:B------:R-:W-:Y:S04]  /*3690*/  BSSY B0, `(.L_x_10077) ;  /* 0x00000d5000007945 */ /* 0x000fe80003800000 */
[----:B------:R-:W-:Y:S05]  /*36a0*/  @!P1 BRA `(.L_x_10078) ;  /* 0x0000000c004c9947 */ /* 0x000fea0003800000 */
[----:B------:R-:W-:Y:S04]  /*36b0*/  BSSY B1, `(.L_x_10079) ;  /* 0x0000005000017945 */ /* 0x000fe80003800000 */
[----:B------:R-:W-:Y:S05]  /*36c0*/  @!P4 BRA `(.L_x_10080) ;  /* 0x00000000000cc947 */ /* 0x000fea0003800000 */
[----:B------:R-:W2:Y:S02]  /*36d0*/  LDC.64 R180, c[0x0][0x220] ;  /* 0x00008800ffb47b82 */ /* 0x000ea40000000a00 */
[----:B--2---:R-:W-:-:S06]  /*36e0*/  IMAD.WIDE.U32 R180, R196, 0x10, R180 ;  /* 0x00000010c4b47825 */ /* 0x004fcc00078e00b4 */
[----:B------:R-:W5:Y:S02]  /*36f0*/  LDG.E.128 R180, desc[UR4][R180.64] ;  /* 0x00000004b4b47981 */ /* 0x000f64000c1e1d00 */
.L_x_10080:
[----:B------:R-:W-:Y:S05]  /*3700*/  BSYNC B1 ;  /* 0x0000000000017941 */ /* 0x000fea0003800000 */
.L_x_10079:
[----:B-1----:R-:W1:Y:S01]  /*3710*/  @!P3 LDC.64 R192, c[0x0][0x2c8] ;  /* 0x0000b200ffc0bb82 */ /* 0x002e620000000a00 */
        /* <DEDUP_REMOVED lines=16> */
.L_x_10082:
[----:B------:R-:W-:Y:S05]  /*3820*/  BSYNC B1 ;  /* 0x0000000000017941 */ /* 0x000fea0003800000 */
.L_x_10081:
        /* <DEDUP_REMOVED lines=25> */
.L_x_10084:
[----:B------:R-:W-:Y:S05]  /*39c0*/  BSYNC B1 ;  /* 0x0000000000017941 */ /* 0x000fea0003800000 */
.L_x_10083:
        /* <DEDUP_REMOVED lines=22> */
.L_x_10086:
[----:B------:R-:W-:Y:S05]  /*3b30*/  BSYNC B1 ;  /* 0x0000000000017941 */ /* 0x000fea0003800000 */
.L_x_10085:
        /* <DEDUP_REMOVED lines=22> */
.L_x_10088:
[----:B------:R-:W-:Y:S05]  /*3ca0*/  BSYNC B1 ;  /* 0x0000000000017941 */ /* 0x000fea0003800000 */
.L_x_10087:
        /* <DEDUP_REMOVED lines=22> */
.L_x_10090:
[----:B------:R-:W-:Y:S05]  /*3e10*/  BSYNC B1 ;  /* 0x0000000000017941 */ /* 0x000fea0003800000 */
.L_x_10089:
        /* <DEDUP_REMOVED lines=22> */
.L_x_10092:
[----:B------:R-:W-:Y:S05]  /*3f80*/  BSYNC B1 ;  /* 0x0000000000017941 */ /* 0x000fea0003800000 */
.L_x_10091:
        /* <DEDUP_REMOVED lines=22> */
.L_x_10094:
[----:B------:R-:W-:Y:S05]  /*40f0*/  BSYNC B1 ;  /* 0x0000000000017941 */ /* 0x000fea0003800000 */
.L_x_10093:
        /* <DEDUP_REMOVED lines=25> */
.L_x_10096:
[----:B------:R-:W-:Y:S05]  /*4290*/  BSYNC B1 ;  /* 0x0000000000017941 */ /* 0x000fea0003800000 */
.L_x_10095:
        /* <DEDUP_REMOVED lines=20> */
.L_x_10078:
[----:B------:R-:W-:Y:S05]  /*43e0*/  BSYNC B0 ;  /* 0x0000000000007941 */ /* 0x000fea0003800000 */
.L_x_10077:
[----:B------:R-:W-:Y:S04]  /*43f0*/  BSSY B0, `(.L_x_10097) ;  /* 0x00000d1000007945 */ /* 0x000fe80003800000 */
[----:B------:R-:W-:Y:S05]  /*4400*/  @!P2 BRA `(.L_x_10098) ;  /* 0x0000000c003ca947 */ /* 0x000fea0003800000 */
[----:B------:R-:W-:Y:S04]  /*4410*/  BSSY B1, `(.L_x_10099) ;  /* 0x0000005000017945 */ /* 0x000fe80003800000 */
[----:B------:R-:W-:Y:S05]  /*4420*/  @!P4 BRA `(.L_x_10100) ;  /* 0x00000000000cc947 */ /* 0x000fea0003800000 */
[----:B------:R-:W3:Y:S02]  /*4430*/  LDC.64 R180, c[0x0][0x220] ;  /* 0x00008800ffb47b82 */ /* 0x000ee40000000a00 */
[----:B---3--:R-:W-:-:S06]  /*4440*/  IMAD.WIDE.U32 R180, R196, 0x10, R180 ;  /* 0x00000010c4b47825 */ /* 0x008fcc00078e00b4 */
[----:B------:R-:W5:Y:S02]  /*4450*/  LDG.E.128 R180, desc[UR4][R180.64] ;  /* 0x00000004b4b47981 */ /* 0x000f64000c1e1d00 */
.L_x_10100:
[----:B------:R-:W-:Y:S05]  /*4460*/  BSYNC B1 ;  /* 0x0000000000017941 */ /* 0x000fea0003800000 */
.L_x_10099:
[----:B-12---:R-:W1:Y:S01]  /*4470*/  @!P3 LDC.64 R192, c[0x0][0x2c8] ;  /* 0x0000b200ffc0bb82 */ /* 0x006e620000000a00 */
        /* <DEDUP_REMOVED lines=16> */
.L_x_10102:
[----:B------:R-:W-:Y:S05]  /*4580*/  BSYNC B1 ;  /* 0x0000000000017941 */ /* 0x000fea0003800000 */
.L_x_10101:
        /* <DEDUP_REMOVED lines=24> */
.L_x_10104:
[----:B------:R-:W-:Y:S05]  /*4710*/  BSYNC B1 ;  /* 0x0000000000017941 */ /* 0x000fea0003800000 */
.L_x_10103:
        /* <DEDUP_REMOVED lines=21> */
.L_x_10106:
[----:B------:R-:W-:Y:S05]  /*4870*/  BSYNC B1 ;  /* 0x0000000000017941 */ /* 0x000fea0003800000 */
.L_x_10105:
        /* <DEDUP_REMOVED lines=21> */
.L_x_10108:
[----:B------:R-:W-:Y:S05]  /*49d0*/  BSYNC B1 ;  /* 0x0000000000017941 */ /* 0x000fea0003800000 */
.L_x_10107:
        /* <DEDUP_REMOVED lines=21> */
.L_x_10110:
[----:B------:R-:W-:Y:S05]  /*4b30*/  BSYNC B1 ;  /* 0x0000000000017941 */ /* 0x000fea0003800000 */
.L_x_10109:
        /* <DEDUP_REMOVED lines=22> */
.L_x_10112:
[----:B------:R-:W-:Y:S05]  /*4ca0*/  BSYNC B1 ;  /* 0x0000000000017941 */ /* 0x000fea0003800000 */
.L_x_10111:
        /* <DEDUP_REMOVED lines=22> */
.L_x_10114:
[----:B------:R-:W-:Y:S05]  /*4e10*/  BSYNC B1 ;  /* 0x0000000000017941 */ /* 0x000fea0003800000 */
.L_x_10113:
        /* <DEDUP_REMOVED lines=25> */
.L_x_10116:
[----:B------:R-:W-:Y:S05]  /*4fb0*/  BSYNC B1 ;  /* 0x0000000000017941 */ /* 0x000fea0003800000 */
.L_x_10115:
        /* <DEDUP_REMOVED lines=20> */
.L_x_10098:
[----:B------:R-:W-:Y:S05]  /*5100*/  BSYNC B0 ;  /* 0x0000000000007941 */ /* 0x000fea0003800000 */
.L_x_10097:
        /* <DEDUP_REMOVED lines=8> */
.L_x_10120:
[----:B------:R-:W-:Y:S05]  /*5190*/  BSYNC B1 ;  /* 0x0000000000017941 */ /* 0x000fea0003800000 */
.L_x_10119:
[----:B-123--:R-:W1:Y:S01]  /*51a0*/  @!P3 LDC.64 R192, c[0x0][0x2c8] ;  /* 0x0000b200ffc0bb82 */ /* 0x00ee620000000a00 */
        /* <DEDUP_REMOVED lines=16> */
.L_x_10122:
[----:B------:R-:W-:Y:S05]  /*52b0*/  BSYNC B1 ;  /* 0x0000000000017941 */ /* 0x000fea0003800000 */
.L_x_10121:
        /* <DEDUP_REMOVED lines=24> */
.L_x_10124:
[----:B------:R-:W-:Y:S05]  /*5440*/  BSYNC B1 ;  /* 0x0000000000017941 */ /* 0x000fea0003800000 */
.L_x_10123:
        /* <DEDUP_REMOVED lines=21> */
.L_x_10126:
[----:B------:R-:W-:Y:S05]  /*55a0*/  BSYNC B1 ;  /* 0x0000000000017941 */ /* 0x000fea0003800000 */
.L_x_10125:
        /* <DEDUP_REMOVED lines=21> */
.L_x_10128:
[----:B------:R-:W-:Y:S05]  /*5700*/  BSYNC B1 ;  /* 0x0000000000017941 */ /* 0x000fea0003800000 */
.L_x_10127:
        /* <DEDUP_REMOVED lines=21> */
.L_x_10130:
[----:B------:R-:W-:Y:S05]  /*5860*/  BSYNC B1 ;  /* 0x0000000000017941 */ /* 0x000fea0003800000 */
.L_x_10129:
        /* <DEDUP_REMOVED lines=21> */
.L_x_10132:
[----:B------:R-:W-:Y:S05]  /*59c0*/  BSYNC B1 ;  /* 0x0000000000017941 */ /* 0x000fea0003800000 */
.L_x_10131:
        /* <DEDUP_REMOVED lines=21> */
.L_x_10134:
[----:B------:R-:W-:Y:S05]  /*5b20*/  BSYNC B1 ;  /* 0x0000000000017941 */ /* 0x000fea0003800000 */
.L_x_10133:
        /* <DEDUP_REMOVED lines=21> */
.L_x_10136:
[----:B------:R-:W-:Y:S05]  /*5c80*/  BSYNC B1 ;  /* 0x0000000000017941 */ /* 0x000fea0003800000 */
.L_x_10135:
[----:B------:R-:W-:Y:S01]  /*5c90*/  ISETP.NE.U32.AND P3, PT, R194, RZ, PT ;  /* 0x000000ffc200720c */ /* 0x000fe20003f65070 */
[----:B------:R-:W-:Y:S01]  /*5ca0*/  @P4 HADD2.F32 R194, -RZ, R183.H1_H1 ;  /* 0x300000b7ffc24230 */ /* 0x000fe20000004100 */
[----:B------:R-:W-:Y:S02]  /*5cb0*/  SEL R175, R199, R175, P5 ;  /* 0x000000afc7af7207 */ /* 0x000fe40002800000 */
[----:B------:R-:W-:-:S13]  /*5cc0*/  ISETP.NE.AND.EX P3, PT, R195, RZ, PT, P3 ;  /* 0x000000ffc300720c */ /* 0x000fda0003f65330 */
[----:B------:R-:W1:Y:S02]  /*5cd0*/  @P3 LDC.64 R192, c[0x0][0x308] ;  /* 0x0000c200ffc03b82 */ /* 0x000e640000000a00 */
[----:B-1----:R-:W-:-:S06]  /*5ce0*/  @P3 IMAD.WIDE.U32 R6, R7, 0x20, R192 ;  /* 0x0000002007063825 */ /* 0x002fcc00078e00c0 */
[----:B------:R-:W1:Y:S01]  /*5cf0*/  @P4 LDC R192, c[0x0][0x29c] ;  /* 0x0000a700ffc04b82 */ /* 0x000e620000000800 */
[----:B------:R-:W-:Y:S04]  /*5d00*/  @P3 STG.E.128 desc[UR4][R6.64], R184 ;  /* 0x000000b806003986 */ /* 0x000fe8000c101d04 */
[----:B------:R2:W-:Y:S01]  /*5d10*/  @P3 STG.E.128 desc[UR4][R6.64+0x10], R172 ;  /* 0x000010ac06003986 */ /* 0x0005e2000c101d04 */
[----:B-1----:R-:W-:Y:S02]  /*5d20*/  @P4 FMUL.FTZ R192, R199, R192 ;  /* 0x000000c0c7c04220 */ /* 0x002fe40000410000 */
[----:B--2---:R-:W1:Y:S02]  /*5d30*/  @P4 LDC.64 R6, c[0x0][0x2f8] ;  /* 0x0000be00ff064b82 */ /* 0x004e640000000a00 */
[-C--:B------:R-:W-:Y:S01]  /*5d40*/  @P4 FMUL.FTZ R193, R51, R192.reuse ;  /* 0x000000c033c14220 */ /* 0x080fe20000410000 */
[----:B------:R-:W-:-:S04]  /*5d50*/  @P4 FFMA.FTZ R143, R194, R192, R143 ;  /* 0x000000c0c28f4223 */ /* 0x000fc8000001008f */
[----:B------:R-:W-:-:S04]  /*5d60*/  @P4 F2FP.F16.F32.PACK_AB R193, RZ, R193 ;  /* 0x000000c1ffc1423e */ /* 0x000fc800000000ff */
[----:B------:R-:W-:Y:S01]  /*5d70*/  @P4 PRMT R191, R191, 0x5410, R193 ;  /* 0x00005410bfbf4816 */ /* 0x000fe200000000c1 */
[----:B-1----:R-:W-:-:S05]  /*5d80*/  @P4 IMAD.WIDE.U32 R6, R196, 0x10, R6 ;  /* 0x00000010c4064825 */ /* 0x002fca00078e0006 */
[----:B------:R4:W-:Y:S02]  /*5d90*/  @P4 STG.E.128 desc[UR4][R6.64], R188 ;  /* 0x000000bc06004986 */ /* 0x0009e4000c101d04 */
.L_x_10118:
[----:B------:R-:W-:Y:S05]  /*5da0*/  BSYNC B0 ;  /* 0x0000000000007941 */ /* 0x000fea0003800000 */
.L_x_10117:
[----:B------:R-:W-:Y:S02]  /*5db0*/  LOP3.LUT P4, RZ, R5, 0x2, RZ, 0xc0, !PT ;  /* 0x0000000205ff7812 */ /* 0x000fe4000788c0ff */
[----:B------:R-:W-:Y:S02]  /*5dc0*/  IADD3 R4, R4, UR10, RZ ;  /* 0x0000000a04047c10 */ /* 0x000fe4000fffe0ff */
[----:B----45:R-:W-:Y:S02]  /*5dd0*/  SEL R6, RZ, 0x1, P4 ;  /* 0x00000001ff067807 */ /* 0x030fe40002000000 */
[----:B------:R-:W-:-:S03]  /*5de0*/  ISETP.GE.AND P3, PT, R4, UR11, PT ;  /* 0x0000000b04007c0c */ /* 0x000fc6000bf66270 */
[----:B------:R4:W-:Y:S10]  /*5df0*/  STL.S16 [R1+0x2c], R6 ;  /* 0x00002c0601007387 */ /* 0x0009f40000100600 */
[----:B----4-:R-:W-:Y:S05]  /*5e00*/  @!P3 BRA `(.L_x_10137) ;  /* 0xffffffa800e8b947 */ /* 0x010fea000383ffff */
.L_x_10037:
        /* <DEDUP_REMOVED lines=20> */
.L_x_10139:
[----:B------:R-:W-:Y:S05]  /*5f50*/  BSYNC B0 ;  /* 0x0000000000007941 */ /* 0x000fea0003800000 */
.L_x_10138:
        /* <DEDUP_REMOVED lines=15> */
.L_x_10141:
[----:B------:R-:W-:Y:S05]  /*6050*/  BSYNC B0 ;  /* 0x0000000000007941 */ /* 0x000fea0003800000 */
.L_x_10140:
        /* <DEDUP_REMOVED lines=15> */
.L_x_10143:
[----:B------:R-:W-:Y:S05]  /*6150*/  BSYNC B0 ;  /* 0x0000000000007941 */ /* 0x000fea0003800000 */
.L_x_10142:
        /* <DEDUP_REMOVED lines=15> */
.L_x_10056:
[----:B------:R-:W-:Y:S01]  /*6250*/  HFMA2.MMA R192, -RZ, RZ, 0, 9.5367431640625e-07 ;  /* 0x00000010ffc07435 */ /* 0x000fe200000001ff */
[----:B------:R-:W-:Y:S02]  /*6260*/  MOV R196, R224 ;  /* 0x000000e000c47202 */ /* 0x000fe40000000f00 */
[----:B------:R-:W-:Y:S02]  /*6270*/  MOV R193, 0x1f ;  /* 0x0000001f00c17802 */ /* 0x000fe40000000f00 */
[----:B------:R-:W-:-:S07]  /*6280*/  MOV R195, 0xffffffff ;  /* 0xffffffff00c37802 */ /* 0x000fce0000000f00 */
[----:B0----5:R-:W-:Y:S05]  /*6290*/  WARPSYNC.COLLECTIVE R195, `(.L_x_10144) ;  /* 0x00000000c3087348 */ /* 0x021fea0003c00000 */
[----:B------:R1:W2:Y:S02]  /*62a0*/  SHFL.DOWN P5, R199, R196, R192, R193 ;  /* 0x080000c0c4c77389 */ /* 0x0002a400000a00c1 */
[----:B012--5:R-:W-:Y:S01]  /*62b0*/  ENDCOLLECTIVE ;  /* 0x000000000000791b */ /* 0x027fe20003800000 */
.L_x_10144:
[----:B------:R-:W-:Y:S02]  /*62c0*/  MOV R196, R222 ;  /* 0x000000de00c47202 */ /* 0x000fe40000000f00 */
[----:B------:R-:W-:-:S05]  /*62d0*/  MOV R192, R199 ;  /* 0x000000c700c07202 */ /* 0x000fca0000000f00 */
[----:B------:R-:W-:Y:S01]  /*62e0*/  FADD.FTZ R197, R192, R224 ;  /* 0x000000e0c0c57221 */ /* 0x000fe20000010000 */
[----:B------:R-:W-:-:S11]  /*62f0*/  HFMA2.MMA R192, -RZ, RZ, 0, 9.5367431640625e-07 ;  /* 0x00000010ffc07435 */ /* 0x000fd600000001ff */
[----:B------:R-:W-:Y:S05]  /*6300*/  WARPSYNC.COLLECTIVE R195, `(.L_x_10145) ;  /* 0x00000000c3087348 */ /* 0x000fea0003c00000 */
[----:B------:R0:W1:Y:S02]  /*6310*/  SHFL.DOWN P5, R199, R196, R192, R193 ;  /* 0x080000c0c4c77389 */ /* 0x00006400000a00c1 */
[----:B01----:R-:W-:Y:S01]  /*6320*/  ENDCOLLECTIVE ;  /* 0x000000000000791b */ /* 0x003fe20003800000 */
.L_x_10145:
[----:B------:R-:W-:Y:S02]  /*6330*/  MOV R196, R197 ;  /* 0x000000c500c47202 */ /* 0x000fe40000000f00 */
[----:B------:R-:W-:-:S05]  /*6340*/  MOV R192, R199 ;  /* 0x000000c700c07202 */ /* 0x000fca0000000f00 */
[----:B------:R-:W-:Y:S01]  /*6350*/  FADD.FTZ R198, R192, R222 ;  /* 0x000000dec0c67221 */ /* 0x000fe20000010000 */
[----:B------:R-:W-:-:S11]  /*6360*/  HFMA2.MMA R192, -RZ, RZ, 0, 4.76837158203125e-07 ;  /* 0x00000008ffc07435 */ /* 0x000fd600000001ff */
[----:B------:R-:W-:Y:S05]  /*6370*/  WARPSYNC.COLLECTIVE R195, `(.L_x_10146) ;  /* 0x00000000c3087348 */ /* 0x000fea0003c00000 */
[----:B------:R0:W1:Y:S02]  /*6380*/  SHFL.DOWN P5, R199, R196, R192, R193 ;  /* 0x080000c0c4c77389 */ /* 0x00006400000a00c1 */
[----:B01----:R-:W-:Y:S01]  /*6390*/  ENDCOLLECTIVE ;  /* 0x000000000000791b */ /* 0x003fe20003800000 */
.L_x_10146:
[----:B------:R-:W-:Y:S02]  /*63a0*/  MOV R196, R198 ;  /* 0x000000c600c47202 */ /* 0x000fe40000000f00 */
[----:B------:R-:W-:-:S05]  /*63b0*/  MOV R192, R199 ;  /* 0x000000c700c07202 */ /* 0x000fca0000000f00 */
[----:B------:R-:W-:Y:S01]  /*63c0*/  FADD.FTZ R197, R197, R192 ;  /* 0x000000c0c5c57221 */ /* 0x000fe20000010000 */
[----:B------:R-:W-:-:S11]  /*63d0*/  HFMA2.MMA R192, -RZ, RZ, 0, 4.76837158203125e-07 ;  /* 0x00000008ffc07435 */ /* 0x000fd600000001ff */
[----:B------:R-:W-:Y:S05]  /*63e0*/  WARPSYNC.COLLECTIVE R195, `(.L_x_10147) ;  /* 0x00000000c3087348 */ /* 0x000fea0003c00000 */
[----:B------:R0:W1:Y:S02]  /*63f0*/  SHFL.DOWN P5, R199, R196, R192, R193 ;  /* 0x080000c0c4c77389 */ /* 0x00006400000a00c1 */
[----:B01----:R-:W-:Y:S01]  /*6400*/  ENDCOLLECTIVE ;  /* 0x000000000000791b */ /* 0x003fe20003800000 */
.L_x_10147:
[----:B------:R-:W-:Y:S02]  /*6410*/  MOV R196, R197 ;  /* 0x000000c500c47202 */ /* 0x000fe40000000f00 */
[----:B------:R-:W-:-:S05]  /*6420*/  MOV R192, R199 ;  /* 0x000000c700c07202 */ /* 0x000fca0000000f00 */
[----:B------:R-:W-:Y:S01]  /*6430*/  FADD.FTZ R198, R198, R192 ;  /* 0x000000c0c6c67221 */ /* 0x000fe20000010000 */
[----:B------:R-:W-:-:S11]  /*6440*/  HFMA2.MMA R192, -RZ, RZ, 0, 2.384185791015625e-07 ;  /* 0x00000004ffc07435 */ /* 0x000fd600000001ff */
[----:B------:R-:W-:Y:S05]  /*6450*/  WARPSYNC.COLLECTIVE R195, `(.L_x_10148) ;  /* 0x00000000c3087348 */ /* 0x000fea0003c00000 */
[----:B------:R0:W1:Y:S02]  /*6460*/  SHFL.DOWN P5, R199, R196, R192, R193 ;  /* 0x080000c0c4c77389 */ /* 0x00006400000a00c1 */
[----:B01----:R-:W-:Y:S01]  /*6470*/  ENDCOLLECTIVE ;  /* 0x000000000000791b */ /* 0x003fe20003800000 */
.L_x_10148:
[----:B------:R-:W-:Y:S02]  /*6480*/  MOV R196, R198 ;  /* 0x000000c600c47202 */ /* 0x000fe40000000f00 */
[----:B------:R-:W-:-:S05]  /*6490*/  MOV R192, R199 ;  /* 0x000000c700c07202 */ /* 0x000fca0000000f00 */
[----:B------:R-:W-:Y:S01]  /*64a0*/  FADD.FTZ R197, R197, R192 ;  /* 0x000000c0c5c57221 */ /* 0x000fe20000010000 */
[----:B------:R-:W-:-:S11]  /*64b0*/  HFMA2.MMA R192, -RZ, RZ, 0, 2.384185791015625e-07 ;  /* 0x00000004ffc07435 */ /* 0x000fd600000001ff */
[----:B------:R-:W-:Y:S05]  /*64c0*/  WARPSYNC.COLLECTIVE R195, `(.L_x_10149) ;  /* 0x00000000c3087348 */ /* 0x000fea0003c00000 */
[----:B------:R0:W1:Y:S02]  /*64d0*/  SHFL.DOWN P5, R199, R196, R192, R193 ;  /* 0x080000c0c4c77389 */ /* 0x00006400000a00c1 */
[----:B01----:R-:W-:Y:S01]  /*64e0*/  ENDCOLLECTIVE ;  /* 0x000000000000791b */ /* 0x003fe20003800000 */
.L_x_10149:
[----:B------:R-:W-:Y:S02]  /*64f0*/  MOV R196, R197 ;  /* 0x000000c500c47202 */ /* 0x000fe40000000f00 */
[----:B------:R-:W-:-:S05]  /*6500*/  MOV R192, R199 ;  /* 0x000000c700c07202 */ /* 0x000fca0000000f00 */
[----:B------:R-:W-:Y:S01]  /*6510*/  FADD.FTZ R198, R198, R192 ;  /* 0x000000c0c6c67221 */ /* 0x000fe20000010000 */
[----:B------:R-:W-:-:S11]  /*6520*/  HFMA2.MMA R192, -RZ, RZ, 0, 1.1920928955078125e-07 ;  /* 0x00000002ffc07435 */ /* 0x000fd600000001ff */
[----:B------:R-:W-:Y:S05]  /*6530*/  WARPSYNC.COLLECTIVE R195, `(.L_x_10150) ;  /* 0x00000000c3087348 */ /* 0x000fea0003c00000 */
[----:B------:R0:W1:Y:S02]  /*6540*/  SHFL.DOWN P5, R199, R196, R192, R193 ;  /* 0x080000c0c4c77389 */ /* 0x00006400000a00c1 */
[----:B01----:R-:W-:Y:S01]  /*6550*/  ENDCOLLECTIVE ;  /* 0x000000000000791b */ /* 0x003fe20003800000 */
.L_x_10150:
[----:B------:R-:W-:Y:S02]  /*6560*/  MOV R196, R198 ;  /* 0x000000c600c47202 */ /* 0x000fe40000000f00 */
[----:B------:R-:W-:-:S05]  /*6570*/  MOV R192, R199 ;  /* 0x000000c700c07202 */ /* 0x000fca0000000f00 */
[----:B------:R-:W-:Y:S01]  /*6580*/  FADD.FTZ R197, R197, R192 ;  /* 0x000000c0c5c57221 */ /* 0x000fe20000010000 */
[----:B------:R-:W-:-:S11]  /*6590*/  HFMA2.MMA R192, -RZ, RZ, 0, 1.1920928955078125e-07 ;  /* 0x00000002ffc07435 */ /* 0x000fd600000001ff */
[----:B------:R-:W-:Y:S05]  /*65a0*/  WARPSYNC.COLLECTIVE R195, `(.L_x_10151) ;  /* 0x00000000c3087348 */ /* 0x000fea0003c00000 */
[----:B------:R0:W1:Y:S02]  /*65b0*/  SHFL.DOWN P5, R199, R196, R192, R193 ;  /* 0x080000c0c4c77389 */ /* 0x00006400000a00c1 */
[----:B01----:R-:W-:Y:S01]  /*65c0*/  ENDCOLLECTIVE ;  /* 0x000000000000791b */ /* 0x003fe20003800000 */
.L_x_10151:
[----:B------:R-:W-:Y:S02]  /*65d0*/  MOV R196, R197 ;  /* 0x000000c500c47202 */ /* 0x000fe40000000f00 */
[----:B------:R-:W-:-:S05]  /*65e0*/  MOV R192, R199 ;  /* 0x000000c700c07202 */ /* 0x000fca0000000f00 */
[----:B------:R-:W-:Y:S01]  /*65f0*/  FADD.FTZ R198, R198, R192 ;  /* 0x000000c0c6c67221 */ /* 0x000fe20000010000 */
[----:B------:R-:W-:-:S11]  /*6600*/  HFMA2.MMA R192, -RZ, RZ, 0, 5.9604644775390625e-08 ;  /* 0x00000001ffc07435 */ /* 0x000fd600000001ff */
[----:B------:R-:W-:Y:S05]  /*6610*/  WARPSYNC.COLLECTIVE R195, `(.L_x_10152) ;  /* 0x00000000c3087348 */ /* 0x000fea0003c00000 */
[----:B------:R0:W1:Y:S02]  /*6620*/  SHFL.DOWN P5, R199, R196, R192, R193 ;  /* 0x080000c0c4c77389 */ /* 0x00006400000a00c1 */
[----:B01----:R-:W-:Y:S01]  /*6630*/  ENDCOLLECTIVE ;  /* 0x000000000000791b */ /* 0x003fe20003800000 */
.L_x_10152:
[----:B------:R-:W-:Y:S02]  /*6640*/  MOV R196, R198 ;  /* 0x000000c600c47202 */ /* 0x000fe40000000f00 */
[----:B------:R-:W-:-:S07]  /*6650*/  MOV R200, R199 ;  /* 0x000000c700c87202 */ /* 0x000fce0000000f00 */
[----:B------:R-:W-:Y:S05]  /*6660*/  WARPSYNC.COLLECTIVE R195, `(.L_x_10153) ;  /* 0x00000000c3087348 */ /* 0x000fea0003c00000 */
[----:B------:R0:W1:Y:S02]  /*6670*/  SHFL.DOWN P5, R199, R196, R192, R193 ;  /* 0x080000c0c4c77389 */ /* 0x00006400000a00c1 */
[----:B01----:R-:W-:Y:S01]  /*6680*/  ENDCOLLECTIVE ;  /* 0x000000000000791b */ /* 0x003fe20003800000 */
.L_x_10153:
[----:B------:R-:W-:Y:S01]  /*6690*/  MOV R193, R199 ;  /* 0x000000c700c17202 */ /* 0x000fe20000000f00 */
[----:B------:R-:W-:Y:S06]  /*66a0*/  BRA `(.L_x_10154) ;  /* 0xffffffbc00d47947 */ /* 0x000fec000383ffff */
.L_x_10155:
        /* <DEDUP_REMOVED lines=13> */
.L_x_14006:


//--------------------- .text._ZN10layer_norm13ln_bwd_kernelINS_13Kernel_traitsIf6__halffS2_fjLj8192ELj1ELj1ELj8ELj16ENS_18Kernel_traits_baseILj8192EfS2_fS2_fjLj256EEEEELb0ELb1ELb1ELb1EEEvNS_9BwdParamsE --------------------------
	.section	.text._ZN10layer_norm13ln_bwd_kernelINS_13Kernel_traitsIf6__halffS2_fjLj8192ELj1ELj1ELj8ELj16ENS_18Kernel_traits_baseILj8192EfS2_fS2_fjLj256EEEEELb0ELb1ELb1ELb1EEEvNS_9BwdParamsE,"ax",@progbits
	.align	128
        .global         _ZN10layer_norm13ln_bwd_kernelINS_13Kernel_traitsIf6__halffS2_fjLj8192ELj1ELj1ELj8ELj16ENS_18Kernel_traits_baseILj8192EfS2_fS2_fjLj256EEEEELb0ELb1ELb1ELb1EEEvNS_9BwdParamsE
        .type           _ZN10layer_norm13ln_bwd_kernelINS_13Kernel_traitsIf6__halffS2_fjLj8192ELj1ELj1ELj8ELj16ENS_18Kernel_traits_baseILj8192EfS2_fS2_fjLj256EEEEELb0ELb1ELb1ELb1EEEvNS_9BwdParamsE,@function
        .size           _ZN10layer_norm13ln_bwd_kernelINS_13Kernel_traitsIf6__halffS2_fjLj8192ELj1ELj1ELj8ELj16ENS_18Kernel_traits_baseILj8192EfS2_fS2_fjLj256EEEEELb0ELb1ELb1ELb1EEEvNS_9BwdParamsE,(.L_x_14007 - _ZN10layer_norm13ln_bwd_kernelINS_13Kernel_traitsIf6__halffS2_fjLj8192ELj1ELj1ELj8ELj16ENS_18Kernel_traits_baseILj8192EfS2_fS2_fjLj256EEEEELb0ELb1ELb1ELb1EEEvNS_9BwdParamsE)
        .other          _ZN10layer_norm13ln_bwd_kernelINS_13Kernel_traitsIf6__halffS2_fjLj8192ELj1ELj1ELj8ELj16ENS_18Kernel_traits_baseILj8192EfS2_fS2_fjLj256EEEEELb0ELb1ELb1ELb1EEEvNS_9BwdParamsE,@"STO_CUDA_ENTRY STV_DEFAULT"
_ZN10layer_norm13ln_bwd_kernelINS_13Kernel_traitsIf6__halffS2_fjLj8192ELj1ELj1ELj8ELj16ENS_18Kernel_traits_baseILj8192EfS2_fS2_fjLj256EEEEELb0ELb1ELb1ELb1EEEvNS_9BwdParamsE:
.text._ZN10layer_norm13ln_bwd_kernelINS_13Kernel_traitsIf6__halffS2_fjLj8192ELj1ELj1ELj8ELj16ENS_18Kernel_traits_baseILj8192EfS2_fS2_fjLj256EEEEELb0ELb1ELb1ELb1EEEvNS_9BwdParamsE:
        /* <DEDUP_REMOVED lines=62> */
.L_x_10156:
        /* <DEDUP_REMOVED lines=94> */
.L_x_10226:
        /* <DEDUP_REMOVED lines=17> */
[C---:B------:R-:W-:Y:S02]  /*0ad0*/  IADD3 R196, R4.reuse, 0x200, RZ ;  /* 0x0000020004c47810 */ /* 0x040fe40007ffe0ff */
[----:B------:R-:W-:-:S03]  /*0ae0*/  IADD3 R220, R4, 0x300, RZ ;  /* 0x0000030004dc7810 */ /* 0x000fc60007ffe0ff */
[----:B------:R0:W-:Y:S04]  /*0af0*/  STL [R1+0xc], R196 ;  /* 0x00000cc401007387 */ /* 0x0001e80000100800 */
[----:B------:R0:W-:Y:S01]  /*0b00*/  STL [R1+0x14], R220 ;  /* 0x000014dc01007387 */ /* 0x0001e20000100800 */
[C---:B------:R-:W-:Y:S01]  /*0b10*/  IADD3 R234, R4.reuse, 0x100, RZ ;  /* 0x0000010004ea7810 */ /* 0x040fe20007ffe0ff */
        /* <DEDUP_REMOVED lines=8> */
[----:B------:R-:W-:Y:S02]  /*0ba0*/  MOV R5, UR16 ;  /* 0x0000001000057c02 */ /* 0x000fe40008000f00 */
[----:B0-----:R-:W-:Y:S02]  /*0bb0*/  CS2R R192, SRZ ;  /* 0x0000000000c07805 */ /* 0x001fe4000001ff00 */
        /* <DEDUP_REMOVED lines=14> */
.L_x_10159:
[----:B------:R-:W1:Y:S01]  /*0ca0*/  LDC.64 R208, c[0x0][0x238] ;  /* 0x00008e00ffd07b82 */ /* 0x000e620000000a00 */
[----:B------:R-:W-:Y:S01]  /*0cb0*/  IADD3 R6, R6, -0x1, RZ ;  /* 0xffffffff06067810 */ /* 0x000fe20007ffe0ff */
[----:B------:R-:W-:Y:S01]  /*0cc0*/  STL [R1+0xe0], R60 ;  /* 0x0000e03c01007387 */ /* 0x000fe20000100800 */
[----:B------:R-:W-:-:S03]  /*0cd0*/  MOV R218, R196 ;  /* 0x000000c400da7202 */ /* 0x000fc60000000f00 */
[----:B------:R-:W-:Y:S01]  /*0ce0*/  IMAD R6, R6, R195, RZ ;  /* 0x000000c306067224 */ /* 0x000fe200078e02ff */
[----:B------:R-:W-:Y:S01]  /*0cf0*/  STL [R1+0xdc], R59 ;  /* 0x0000dc3b01007387 */ /* 0x000fe20000100800 */
[----:B------:R-:W2:Y:S03]  /*0d00*/  LDC.64 R8, c[0x0][0x250] ;  /* 0x00009400ff087b82 */ /* 0x000ea60000000a00 */
[----:B------:R-:W-:Y:S01]  /*0d10*/  SHF.R.S32.HI R5, RZ, 0x1f, R6 ;  /* 0x0000001fff057819 */ /* 0x000fe20000011406 */
[----:B------:R-:W-:Y:S03]  /*0d20*/  STL [R1+0xd8], R58 ;  /* 0x0000d83a01007387 */ /* 0x000fe60000100800 */
[----:B------:R-:W-:Y:S01]  /*0d30*/  LEA.HI R5, R5, R6, RZ, 0x3 ;  /* 0x0000000605057211 */ /* 0x000fe200078f18ff */
[----:B------:R-:W3:Y:S01]  /*0d40*/  LDC.64 R228, c[0x0][0x2b8] ;  /* 0x0000ae00ffe47b82 */ /* 0x000ee20000000a00 */
[----:B------:R-:W-:Y:S02]  /*0d50*/  STL [R1+0xd4], R57 ;  /* 0x0000d43901007387 */ /* 0x000fe40000100800 */
[----:B------:R-:W-:-:S02]  /*0d60*/  LEA.HI.SX32 R5, R5, R194, 0x1d ;  /* 0x000000c205057211 */ /* 0x000fc400078feaff */
[----:B------:R-:W-:Y:S01]  /*0d70*/  STL [R1+0xd0], R56 ;  /* 0x0000d03801007387 */ /* 0x000fe20000100800 */
[----:B-1----:R-:W-:-:S03]  /*0d80*/  IMAD.WIDE.U32 R12, R234, 0x20, R208 ;  /* 0x00000020ea0c7825 */ /* 0x002fc600078e00d0 */
[----:B------:R-:W-:Y:S01]  /*0d90*/  STL [R1+0xcc], R55 ;  /* 0x0000cc3701007387 */ /* 0x000fe20000100800 */
[----:B------:R-:W-:-:S03]  /*0da0*/  IMAD.WIDE.U32 R6, R218, 0x20, R208 ;  /* 0x00000020da067825 */ /* 0x000fc600078e00d0 */
[----:B0-----:R-:W4:Y:S01]  /*0db0*/  LDG.E.128 R196, desc[UR4][R12.64] ;  /* 0x000000040cc47981 */ /* 0x001f22000c1e1d00 */
[----:B--2---:R-:W-:-:S03]  /*0dc0*/  IMAD.WIDE R204, R2, 0x4, R8 ;  /* 0x0000000402cc7825 */ /* 0x004fc600078e0208 */
[----:B------:R0:W2:Y:S01]  /*0dd0*/  LDG.E.128 R200, desc[UR4][R12.64+0x10] ;  /* 0x000010040cc87981 */ /* 0x0000a2000c1e1d00 */
[----:B------:R-:W-:-:S03]  /*0de0*/  IMAD.WIDE.U32 R192, R4, 0x20, R208 ;  /* 0x0000002004c07825 */ /* 0x000fc600078e00d0 */
[----:B------:R-:W4:Y:S01]  /*0df0*/  LDG.E R0, desc[UR4][R204.64] ;  /* 0x00000004cc007981 */ /* 0x000f22000c1e1900 */
[----:B---3--:R-:W-:-:S03]  /*0e00*/  IMAD.WIDE.U32 R188, R5, 0x10, R228 ;  /* 0x0000001005bc7825 */ /* 0x008fc600078e00e4 */
[----:B------:R-:W3:Y:S01]  /*0e10*/  LDG.E.128 R8, desc[UR4][R192.64] ;  /* 0x00000004c0087981 */ /* 0x000ee2000c1e1d00 */
[----:B0-----:R-:W-:-:S03]  /*0e20*/  IMAD.WIDE.U32 R12, R220, 0x20, R208 ;  /* 0x00000020dc0c7825 */ /* 0x001fc600078e00d0 */
[----:B------:R-:W-:Y:S04]  /*0e30*/  STL [R1+0xc8], R54 ;  /* 0x0000c83601007387 */ /* 0x000fe80000100800 */
[----:B------:R-:W2:Y:S04]  /*0e40*/  LDG.E.128 R204, desc[UR4][R6.64] ;  /* 0x0000000406cc7981 */ /* 0x000ea8000c1e1d00 */
[----:B------:R0:W2:Y:S04]  /*0e50*/  LDG.E.128 R208, desc[UR4][R6.64+0x10] ;  /* 0x0000100406d07981 */ /* 0x0000a8000c1e1d00 */
[----:B------:R-:W2:Y:S04]  /*0e60*/  LDG.E.128 R212, desc[UR4][R12.64] ;  /* 0x000000040cd47981 */ /* 0x000ea8000c1e1d00 */
[----:B------:R1:W2:Y:S01]  /*0e70*/  LDG.E.128 R216, desc[UR4][R12.64+0x10] ;  /* 0x000010040cd87981 */ /* 0x0002a2000c1e1d00 */
[----:B0-----:R-:W-:-:S03]  /*0e80*/  IADD3 R6, R5, 0x100, RZ ;  /* 0x0000010005067810 */ /* 0x001fc60007ffe0ff */
[----:B------:R-:W2:Y:S02]  /*0e90*/  LDG.E.128 R192, desc[UR4][R192.64+0x10] ;  /* 0x00001004c0c07981 */ /* 0x000ea4000c1e1d00 */
[----:B------:R-:W-:Y:S02]  /*0ea0*/  IMAD.WIDE.U32 R6, R6, 0x10, R228 ;  /* 0x0000001006067825 */ /* 0x000fe400078e00e4 */
[----:B------:R-:W2:Y:S01]  /*0eb0*/  LDG.E.128 R188, desc[UR4][R188.64] ;  /* 0x00000004bcbc7981 */ /* 0x000ea2000c1e1d00 */
[----:B-1----:R-:W-:-:S03]  /*0ec0*/  IADD3 R12, R5, 0x200, RZ ;  /* 0x00000200050c7810 */ /* 0x002fc60007ffe0ff */
[----:B------:R0:W2:Y:S01]  /*0ed0*/  LDG.E.128 R220, desc[UR4][R6.64] ;  /* 0x0000000406dc7981 */ /* 0x0000a2000c1e1d00 */
[----:B------:R-:W-:-:S03]  /*0ee0*/  IADD3 R5, R5, 0x300, RZ ;  /* 0x0000030005057810 */ /* 0x000fc60007ffe0ff */
[----:B------:R-:W-:Y:S04]  /*0ef0*/  STL [R1+0xc4], R53 ;  /* 0x0000c43501007387 */ /* 0x000fe80000100800 */
[----:B------:R1:W-:Y:S01]  /*0f00*/  STL [R1+0xc0], R52 ;  /* 0x0000c03401007387 */ /* 0x0003e20000100800 */
[----:B0-----:R-:W-:-:S05]  /*0f10*/  IMAD.WIDE.U32 R6, R12, 0x10, R228 ;  /* 0x000000100c067825 */ /* 0x001fca00078e00e4 */
[----:B------:R0:W2:Y:S01]  /*0f20*/  LDG.E.128 R224, desc[UR4][R6.64] ;  /* 0x0000000406e07981 */ /* 0x0000a2000c1e1d00 */
[----:B-1----:R-:W1:Y:S01]  /*0f30*/  LDC.U8 R52, c[0x0][0x2a0] ;  /* 0x0000a800ff347b82 */ /* 0x002e620000000000 */
[----:B0-----:R-:W-:-:S05]  /*0f40*/  IMAD.WIDE.U32 R6, R5, 0x10, R228 ;  /* 0x0000001005067825 */ /* 0x001fca00078e00e4 */
[----:B------:R0:W2:Y:S01]  /*0f50*/  LDG.E.128 R228, desc[UR4][R6.64] ;  /* 0x0000000406e47981 */ /* 0x0000a2000c1e1d00 */
[----:B------:R-:W-:-:S04]  /*0f60*/  MOV R5, UR16 ;  /* 0x0000001000057c02 */ /* 0x000fc80008000f00 */
[----:B------:R-:W-:Y:S02]  /*0f70*/  ISETP.NE.U32.AND P0, PT, R5, RZ, PT ;  /* 0x000000ff0500720c */ /* 0x000fe40003f05070 */
[----:B0-----:R-:W-:-:S04]  /*0f80*/  MOV R6, UR17 ;  /* 0x0000001100067c02 */ /* 0x001fc80008000f00 */
        /* <DEDUP_REMOVED lines=9> */
[----:B-1----:R-:W-:-:S04]  /*1020*/  ISETP.NE.AND P0, PT, R52, RZ, PT ;  /* 0x000000ff3400720c */ /* 0x002fc80003f05270 */
[----:B----4-:R-:W-:-:S05]  /*1030*/  FSEL R0, R0, RZ, !P0 ;  /* 0x000000ff00007208 */ /* 0x010fca0004000000 */
[C---:B---3--:R-:W-:Y:S01]  /*1040*/  FADD.FTZ R7, -R0.reuse, R9 ;  /* 0x0000000900077221 */ /* 0x048fe20000010100 */
[C---:B------:R-:W-:Y:S01]  /*1050*/  FADD.FTZ R10, -R0.reuse, R10 ;  /* 0x0000000a000a7221 */ /* 0x040fe20000010100 */
[C---:B0-----:R-:W-:Y:S01]  /*1060*/  FADD.FTZ R16, -R0.reuse, R198 ;  /* 0x000000c600107221 */ /* 0x041fe20000010100 */
[C---:B------:R-:W-:Y:S01]  /*1070*/  FADD.FTZ R17, -R0.reuse, R199 ;  /* 0x000000c700117221 */ /* 0x040fe20000010100 */
[C---:B------:R-:W-:Y:S01]  /*1080*/  FADD.FTZ R232, -R0.reuse, R8 ;  /* 0x0000000800e87221 */ /* 0x040fe20000010100 */
[C---:B------:R-:W-:Y:S01]  /*1090*/  FADD.FTZ R14, -R0.reuse, R196 ;  /* 0x000000c4000e7221 */ /* 0x040fe20000010100 */
[C---:B------:R-:W-:Y:S01]  /*10a0*/  FADD.FTZ R15, -R0.reuse, R197 ;  /* 0x000000c5000f7221 */ /* 0x040fe20000010100 */
[C---:B--2---:R-:W-:Y:S01]  /*10b0*/  FADD.FTZ R18, -R0.reuse, R200 ;  /* 0x000000c800127221 */ /* 0x044fe20000010100 */
        /* <DEDUP_REMOVED lines=13> */
[C---:B------:R-:W-:Y:S01]  /*1190*/  FADD.FTZ R8, -R0.reuse, R192 ;  /* 0x000000c000087221 */ /* 0x040fe20000010100 */
[----:B------:R-:W-:Y:S02]  /*11a0*/  HADD2.F32 R236, -RZ, R188.H1_H1 ;  /* 0x300000bcffec7230 */ /* 0x000fe40000004100 */
[--C-:B------:R-:W-:Y:S02]  /*11b0*/  HADD2.F32 R213, -RZ, R223.reuse.H0_H0 ;  /* 0x200000dfffd57230 */ /* 0x100fe40000004100 */
[----:B------:R-:W-:Y:S02]  /*11c0*/  HADD2.F32 R212, -RZ, R223.H1_H1 ;  /* 0x300000dfffd47230 */ /* 0x000fe40000004100 */
[----:B-----5:R-:W-:Y:S01]  /*11d0*/  FMUL.FTZ R223, R3, R7 ;  /* 0x0000000703df7220 */ /* 0x020fe20000410000 */
[--C-:B------:R-:W-:Y:S02]  /*11e0*/  HADD2.F32 R242, -RZ, R189.reuse.H0_H0 ;  /* 0x200000bdfff27230 */ /* 0x100fe40000004100 */
[----:B------:R-:W-:Y:S01]  /*11f0*/  FADD.FTZ R9, -R0, R193 ;  /* 0x000000c100097221 */ /* 0x000fe20000010100 */
[----:B------:R-:W-:-:S02]  /*1200*/  HADD2.F32 R240, -RZ, R189.H1_H1 ;  /* 0x300000bdfff07230 */ /* 0x000fc40000004100 */
[C---:B------:R-:W-:Y:S01]  /*1210*/  FADD.FTZ R188, -R0.reuse, R202 ;  /* 0x000000ca00bc7221 */ /* 0x040fe20000010100 */
[--C-:B------:R-:W-:Y:S02]  /*1220*/  HADD2.F32 R244, -RZ, R190.reuse.H0_H0 ;  /* 0x200000befff47230 */ /* 0x100fe40000004100 */
        /* <DEDUP_REMOVED lines=8> */
[C---:B------:R-:W-:Y:S01]  /*12b0*/  FMUL.FTZ R221, R3.reuse, R10 ;  /* 0x0000000a03dd7220 */ /* 0x040fe20000410000 */
[C---:B------:R-:W-:Y:S01]  /*12c0*/  FADD.FTZ R192, -R0.reuse, R206 ;  /* 0x000000ce00c07221 */ /* 0x040fe20000010100 */
[C---:B------:R-:W-:Y:S01]  /*12d0*/  FADD.FTZ R193, -R0.reuse, R207 ;  /* 0x000000cf00c17221 */ /* 0x040fe20000010100 */
[C---:B------:R-:W-:Y:S01]  /*12e0*/  FADD.FTZ R202, -R0.reuse, R216 ;  /* 0x000000d800ca7221 */ /* 0x040fe20000010100 */
[C---:B------:R-:W-:Y:S01]  /*12f0*/  FADD.FTZ R203, -R0.reuse, R217 ;  /* 0x000000d900cb7221 */ /* 0x040fe20000010100 */
[C---:B------:R-:W-:Y:S01]  /*1300*/  FADD.FTZ R204, -R0.reuse, R218 ;  /* 0x000000da00cc7221 */ /* 0x040fe20000010100 */
[----:B------:R-:W-:Y:S01]  /*1310*/  FADD.FTZ R205, -R0, R219 ;  /* 0x000000db00cd7221 */ /* 0x000fe20000010100 */
[--C-:B------:R-:W-:Y:S02]  /*1320*/  HADD2.F32 R60, -RZ, R227.reuse.H0_H0 ;  /* 0x200000e3ff3c7230 */ /* 0x100fe40000004100 */
[----:B------:R-:W-:Y:S01]  /*1330*/  FMUL.FTZ R0, R3, R232 ;  /* 0x000000e803007220 */ /* 0x000fe20000410000 */
[----:B------:R-:W-:Y:S01]  /*1340*/  HADD2.F32 R233, -RZ, R227.H1_H1 ;  /* 0x300000e3ffe97230 */ /* 0x000fe20000004100 */
[----:B------:R-:W2:Y:S01]  /*1350*/  LDL R232, [R1+0x90] ;  /* 0x0000900001e87983 */ /* 0x000ea20000100800 */
[----:B------:R-:W-:-:S02]  /*1360*/  HADD2.F32 R57, -RZ, R229.H0_H0 ;  /* 0x200000e5ff397230 */ /* 0x000fc40000004100 */
[----:B------:R-:W-:Y:S01]  /*1370*/  HADD2.F32 R56, -RZ, R229.H1_H1 ;  /* 0x300000e5ff387230 */ /* 0x000fe20000004100 */
[----:B------:R-:W3:Y:S01]  /*1380*/  LDL R227, [R1+0x9c] ;  /* 0x00009c0001e37983 */ /* 0x000ee20000100800 */
[--C-:B------:R-:W-:Y:S02]  /*1390*/  HADD2.F32 R53, -RZ, R231.reuse.H0_H0 ;  /* 0x200000e7ff357230 */ /* 0x100fe40000004100 */
[----:B------:R-:W-:Y:S01]  /*13a0*/  HADD2.F32 R52, -RZ, R231.H1_H1 ;  /* 0x300000e7ff347230 */ /* 0x000fe20000004100 */
[----:B------:R-:W4:Y:S01]  /*13b0*/  LDL R229, [R1+0x98] ;  /* 0x0000980001e57983 */ /* 0x000f220000100800 */
[----:B------:R-:W-:-:S03]  /*13c0*/  HADD2.F32 R217, -RZ, R225.H0_H0 ;  /* 0x200000e1ffd97230 */ /* 0x000fc60000004100 */
[----:B------:R-:W2:Y:S01]  /*13d0*/  LDL R231, [R1+0x94] ;  /* 0x0000940001e77983 */ /* 0x000ea20000100800 */
[----:B------:R-:W-:-:S03]  /*13e0*/  HADD2.F32 R216, -RZ, R225.H1_H1 ;  /* 0x300000e1ffd87230 */ /* 0x000fc60000004100 */
[----:B------:R-:W-:Y:S01]  /*13f0*/  STL [R1+0x8], R223 ;  /* 0x000008df01007387 */ /* 0x000fe20000100800 */
[----:B------:R-:W-:-:S03]  /*1400*/  FMUL.FTZ R239, R3, R15 ;  /* 0x0000000f03ef7220 */ /* 0x000fc60000410000 */
[----:B------:R-:W-:Y:S01]  /*1410*/  STL [R1], R221 ;  /* 0x000000dd01007387 */ /* 0x000fe20000100800 */
[----:B------:R-:W-:-:S03]  /*1420*/  MOV R15, R235 ;  /* 0x000000eb000f7202 */ /* 0x000fc60000000f00 */
[----:B------:R-:W3:Y:S01]  /*1430*/  LDL R225, [R1+0xb4] ;  /* 0x0000b40001e17983 */ /* 0x000ee20000100800 */
[----:B------:R-:W-:-:S03]  /*1440*/  FMUL.FTZ R235, R3, R17 ;  /* 0x0000001103eb7220 */ /* 0x000fc60000410000 */
[----:B------:R-:W4:Y:S04]  /*1450*/  LDL R252, [R1+0xb0] ;  /* 0x0000b00001fc7983 */ /* 0x000f280000100800 */
[----:B------:R-:W2:Y:S04]  /*1460*/  LDL R250, [R1+0xb8] ;  /* 0x0000b80001fa7983 */ /* 0x000ea80000100800 */
[----:B------:R-:W2:Y:S01]  /*1470*/  LDL R17, [R1+0xbc] ;  /* 0x0000bc0001117983 */ /* 0x000ea20000100800 */
[--C-:B------:R-:W-:Y:S02]  /*1480*/  HADD2.F32 R55, -RZ, R230.reuse.H0_H0 ;  /* 0x200000e6ff377230 */ /* 0x100fe40000004100 */
[----:B------:R-:W-:-:S02]  /*1490*/  HADD2.F32 R54, -RZ, R230.H1_H1 ;  /* 0x300000e6ff367230 */ /* 0x000fc40000004100 */
[C---:B------:R-:W-:Y:S01]  /*14a0*/  FMUL.FTZ R230, R3.reuse, R18 ;  /* 0x0000001203e67220 */ /* 0x040fe20000410000 */
[--C-:B------:R-:W-:Y:S01]  /*14b0*/  HADD2.F32 R215, -RZ, R224.reuse.H0_H0 ;  /* 0x200000e0ffd77230 */ /* 0x100fe20000004100 */
[----:B------:R-:W-:Y:S01]  /*14c0*/  MOV R18, R248 ;  /* 0x000000f800127202 */ /* 0x000fe20000000f00 */
[----:B------:R-:W-:Y:S02]  /*14d0*/  HADD2.F32 R214, -RZ, R224.H1_H1 ;  /* 0x300000e0ffd67230 */ /* 0x000fe40000004100 */
[C---:B------:R-:W-:Y:S01]  /*14e0*/  FMUL.FTZ R224, R3.reuse, R189 ;  /* 0x000000bd03e07220 */ /* 0x040fe20000410000 */
[C---:B------:R-:W-:Y:S01]  /*14f0*/  FMUL.FTZ R237, R3.reuse, R16 ;  /* 0x0000001003ed7220 */ /* 0x040fe20000410000 */
[----:B------:R-:W2:Y:S01]  /*1500*/  LDL R248, [R1+0xa0] ;  /* 0x0000a00001f87983 */ /* 0x000ea20000100800 */
[C---:B------:R-:W-:Y:S01]  /*1510*/  FMUL.FTZ R189, R3.reuse, R200 ;  /* 0x000000c803bd7220 */ /* 0x040fe20000410000 */
[--C-:B------:R-:W-:Y:S02]  /*1520*/  HADD2.F32 R59, -RZ, R228.reuse.H0_H0 ;  /* 0x200000e4ff3b7230 */ /* 0x100fe40000004100 */
[C---:B------:R-:W-:Y:S01]  /*1530*/  FMUL.FTZ R200, R3.reuse, R203 ;  /* 0x000000cb03c87220 */ /* 0x040fe20000410000 */
[----:B------:R-:W-:Y:S01]  /*1540*/  HADD2.F32 R58, -RZ, R228.H1_H1 ;  /* 0x300000e4ff3a7230 */ /* 0x000fe20000004100 */
[----:B------:R-:W2:Y:S01]  /*1550*/  LDL R16, [R1+0xa8] ;  /* 0x0000a80001107983 */ /* 0x000ea20000100800 */
[C---:B------:R-:W-:Y:S01]  /*1560*/  FMUL.FTZ R241, R3.reuse, R14 ;  /* 0x0000000e03f17220 */ /* 0x040fe20000410000 */
[----:B------:R-:W-:-:S02]  /*1570*/  FMUL.FTZ R228, R3, R19 ;  /* 0x0000001303e47220 */ /* 0x000fc40000410000 */
[----:B------:R-:W2:Y:S04]  /*1580*/  LDL R14, [R1+0xac] ;  /* 0x0000ac00010e7983 */ /* 0x000ea80000100800 */
[----:B------:R-:W2:Y:S01]  /*1590*/  LDL R19, [R1+0xa4] ;  /* 0x0000a40001137983 */ /* 0x000ea20000100800 */
[----:B---3--:R-:W-:Y:S01]  /*15a0*/  FMUL.FTZ R225, R225, R236 ;  /* 0x000000ece1e17220 */ /* 0x008fe20000410000 */
[----:B----4-:R-:W-:-:S04]  /*15b0*/  FMUL.FTZ R203, R252, R238 ;  /* 0x000000eefccb7220 */ /* 0x010fc80000410000 */
[----:B------:R0:W-:Y:S01]  /*15c0*/  STL [R1+0x4], R225 ;  /* 0x000004e101007387 */ /* 0x0001e20000100800 */
[----:B--2---:R-:W-:Y:S01]  /*15d0*/  FMUL.FTZ R252, R250, R242 ;  /* 0x000000f2fafc7220 */ /* 0x004fe20000410000 */
[----:B------:R-:W-:Y:S02]  /*15e0*/  FMUL.FTZ R250, R17, R240 ;  /* 0x000000f011fa7220 */ /* 0x000fe40000410000 */
[----:B------:R-:W2:Y:S01]  /*15f0*/  LDL R17, [R1+0x80] ;  /* 0x0000800001117983 */ /* 0x000ea20000100800 */
[C---:B------:R-:W-:Y:S01]  /*1600*/  FMUL.FTZ R249, R3.reuse, R8 ;  /* 0x0000000803f97220 */ /* 0x040fe20000410000 */
[----:B------:R-:W-:Y:S01]  /*1610*/  FMUL.FTZ R247, R3, R9 ;  /* 0x0000000903f77220 */ /* 0x000fe20000410000 */
[----:B------:R-:W-:Y:S02]  /*1620*/  HADD2.F32 R211, -RZ, R222.H0_H0 ;  /* 0x200000deffd37230 */ /* 0x000fe40000004100 */
[----:B------:R-:W-:Y:S01]  /*1630*/  FADD.FTZ R180, R180, R244 ;  /* 0x000000f4b4b47221 */ /* 0x000fe20000010000 */
[----:B------:R-:W-:Y:S01]  /*1640*/  FFMA.FTZ R112, R249, R244, R112 ;  /* 0x000000f4f9707223 */ /* 0x000fe20000010070 */
[----:B------:R-:W-:Y:S01]  /*1650*/  FMUL.FTZ R245, R3, R12 ;  /* 0x0000000c03f57220 */ /* 0x000fe20000410000 */
[----:B------:R-:W-:Y:S01]  /*1660*/  FMUL.FTZ R248, R248, R244 ;  /* 0x000000f4f8f87220 */ /* 0x000fe20000410000 */
[----:B------:R-:W-:Y:S01]  /*1670*/  FADD.FTZ R181, R181, R246 ;  /* 0x000000f6b5b57221 */ /* 0x000fe20000010000 */
[----:B------:R-:W-:Y:S01]  /*1680*/  FFMA.FTZ R113, R247, R246, R113 ;  /* 0x000000f6f7717223 */ /* 0x000fe20000010071 */
[----:B------:R-:W-:Y:S01]  /*1690*/  FFMA.FTZ R177, R223, R236, R177 ;  /* 0x000000ecdfb17223 */ /* 0x000fe200000100b1 */
[-C--:B------:R-:W-:Y:S01]  /*16a0*/  FMUL.FTZ R244, R16, R18.reuse ;  /* 0x0000001210f47220 */ /* 0x080fe20000410000 */
[----:B------:R-:W-:Y:S01]  /*16b0*/  FADD.FTZ R145, R145, R236 ;  /* 0x000000ec91917221 */ /* 0x000fe20000010000 */
[----:B------:R-:W3:Y:S01]  /*16c0*/  LDL R16, [R1+0x84] ;  /* 0x0000840001107983 */ /* 0x000ee20000100800 */
[----:B------:R-:W-:Y:S01]  /*16d0*/  FMUL.FTZ R236, R229, R209 ;  /* 0x000000d1e5ec7220 */ /* 0x000fe20000410000 */
[----:B------:R-:W-:Y:S01]  /*16e0*/  FADD.FTZ R182, R182, R18 ;  /* 0x00000012b6b67221 */ /* 0x000fe20000010000 */
[----:B------:R-:W-:-:S02]  /*16f0*/  FFMA.FTZ R114, R245, R18, R114 ;  /* 0x00000012f5727223 */ /* 0x000fc40000010072 */
[----:B------:R-:W4:Y:S01]  /*1700*/  LDL R18, [R1+0x8c] ;  /* 0x00008c0001127983 */ /* 0x000f220000100800 */
[----:B------:R-:W-:-:S03]  /*1710*/  FMUL.FTZ R246, R19, R246 ;  /* 0x000000f613f67220 */ /* 0x000fc60000410000 */
[----:B------:R-:W0:Y:S01]  /*1720*/  LDL R19, [R1+0x88] ;  /* 0x0000880001137983 */ /* 0x000e220000100800 */
[----:B--2---:R-:W-:-:S03]  /*1730*/  FMUL.FTZ R229, R17, R211 ;  /* 0x000000d311e57220 */ /* 0x004fc60000410000 */
[----:B------:R-:W2:Y:S01]  /*1740*/  LDL R17, [R1+0x7c] ;  /* 0x00007c0001117983 */ /* 0x000ea20000100800 */
[----:B------:R-:W-:Y:S01]  /*1750*/  FMUL.FTZ R243, R3, R13 ;  /* 0x0000000d03f37220 */ /* 0x000fe20000410000 */
[----:B------:R-:W-:Y:S01]  /*1760*/  FFMA.FTZ R178, R221, R242, R178 ;  /* 0x000000f2ddb27223 */ /* 0x000fe200000100b2 */
[----:B------:R-:W-:Y:S01]  /*1770*/  FADD.FTZ R146, R146, R242 ;  /* 0x000000f292927221 */ /* 0x000fe20000010000 */
[----:B------:R-:W-:Y:S01]  /*1780*/  FADD.FTZ R183, R183, R15 ;  /* 0x0000000fb7b77221 */ /* 0x000fe20000010000 */
[-C--:B------:R-:W-:Y:S01]  /*1790*/  FFMA.FTZ R115, R243, R15.reuse, R115 ;  /* 0x0000000ff3737223 */ /* 0x080fe20000010073 */
[----:B------:R-:W-:Y:S01]  /*17a0*/  FMUL.FTZ R242, R14, R15 ;  /* 0x0000000f0ef27220 */ /* 0x000fe20000410000 */
[----:B------:R-:W-:Y:S01]  /*17b0*/  FADD.FTZ R15, RZ, R203 ;  /* 0x000000cbff0f7221 */ /* 0x000fe20000010000 */
[----:B------:R-:W-:Y:S01]  /*17c0*/  FFMA.FTZ R14, R0, R203, RZ ;  /* 0x000000cb000e7223 */ /* 0x000fe200000100ff */
[----:B------:R-:W-:Y:S02]  /*17d0*/  HADD2.F32 R206, -RZ, R220.H1_H1 ;  /* 0x300000dcffce7230 */ /* 0x000fe40000004100 */
[----:B------:R-:W-:Y:S01]  /*17e0*/  FADD.FTZ R15, R15, R225 ;  /* 0x000000e10f0f7221 */ /* 0x000fe20000010000 */
[----:B------:R-:W-:Y:S01]  /*17f0*/  FFMA.FTZ R14, R223, R225, R14 ;  /* 0x000000e1df0e7223 */ /* 0x000fe2000001000e */
[----:B------:R-:W-:-:S02]  /*1800*/  HADD2.F32 R210, -RZ, R222.H1_H1 ;  /* 0x300000deffd27230 */ /* 0x000fc40000004100 */
[----:B------:R-:W-:Y:S01]  /*1810*/  FMUL.FTZ R251, R3, R11 ;  /* 0x0000000b03fb7220 */ /* 0x000fe20000410000 */
[----:B------:R-:W-:Y:S01]  /*1820*/  FFMA.FTZ R176, R0, R238, R176 ;  /* 0x000000ee00b07223 */ /* 0x000fe200000100b0 */
[----:B------:R-:W-:Y:S01]  /*1830*/  FADD.FTZ R144, R144, R238 ;  /* 0x000000ee90907221 */ /* 0x000fe20000010000 */
[----:B------:R-:W-:Y:S01]  /*1840*/  FADD.FTZ R15, R15, R252 ;  /* 0x000000fc0f0f7221 */ /* 0x000fe20000010000 */
[----:B------:R-:W-:Y:S01]  /*1850*/  FFMA.FTZ R14, R221, R252, R14 ;  /* 0x000000fcdd0e7223 */ /* 0x000fe2000001000e */
[----:B------:R-:W-:Y:S01]  /*1860*/  FMUL.FTZ R238, R231, R206 ;  /* 0x000000cee7ee7220 */ /* 0x000fe20000410000 */
[----:B------:R-:W-:Y:S01]  /*1870*/  FMUL.FTZ R231, R227, R208 ;  /* 0x000000d0e3e77220 */ /* 0x000fe20000410000 */
[----:B---3--:R-:W-:Y:S01]  /*1880*/  FMUL.FTZ R227, R16, R210 ;  /* 0x000000d210e37220 */ /* 0x008fe20000410000 */
[----:B------:R-:W-:Y:S01]  /*1890*/  FMUL.FTZ R8, R3, R193 ;  /* 0x000000c103087220 */ /* 0x000fe20000410000 */
[----:B------:R-:W-:Y:S01]  /*18a0*/  FADD.FTZ R15, R15, R250 ;  /* 0x000000fa0f0f7221 */ /* 0x000fe20000010000 */
[----:B------:R-:W-:Y:S01]  /*18b0*/  FFMA.FTZ R16, R251, R250, R14 ;  /* 0x000000fafb107223 */ /* 0x000fe2000001000e */
[----:B------:R-:W3:Y:S01]  /*18c0*/  LDL R193, [R1+0x78] ;  /* 0x0000780001c17983 */ /* 0x000ee20000100800 */
[----:B0-----:R-:W-:Y:S01]  /*18d0*/  FMUL.FTZ R225, R19, R213 ;  /* 0x000000d513e17220 */ /* 0x001fe20000410000 */
[----:B------:R-:W-:Y:S01]  /*18e0*/  FMUL.FTZ R7, R3, R192 ;  /* 0x000000c003077220 */ /* 0x000fe20000410000 */
[----:B------:R-:W-:Y:S01]  /*18f0*/  FFMA.FTZ R185, R239, R206, R185 ;  /* 0x000000ceefb97223 */ /* 0x000fe200000100b9 */
[----:B------:R-:W-:Y:S01]  /*1900*/  FADD.FTZ R141, R141, R206 ;  /* 0x000000ce8d8d7221 */ /* 0x000fe20000010000 */
[----:B------:R-:W3:Y:S01]  /*1910*/  LDL R19, [R1+0x68] ;  /* 0x0000680001137983 */ /* 0x000ee20000100800 */
[----:B------:R-:W-:Y:S01]  /*1920*/  FADD.FTZ R14, R15, R248 ;  /* 0x000000f80f0e7221 */ /* 0x000fe20000010000 */
[----:B----4-:R-:W-:-:S02]  /*1930*/  FMUL.FTZ R223, R18, R212 ;  /* 0x000000d412df7220 */ /* 0x010fc40000410000 */
[----:B------:R-:W4:Y:S01]  /*1940*/  LDL R192, [R1+0x64] ;  /* 0x0000640001c07983 */ /* 0x000f220000100800 */
[----:B------:R-:W-:-:S03]  /*1950*/  FFMA.FTZ R15, R249, R248, R16 ;  /* 0x000000f8f90f7223 */ /* 0x000fc60000010010 */
[----:B------:R-:W4:Y:S04]  /*1960*/  LDL R18, [R1+0x6c] ;  /* 0x00006c0001127983 */ /* 0x000f280000100800 */
[----:B------:R-:W4:Y:S01]  /*1970*/  LDL R16, [R1+0x54] ;  /* 0x0000540001107983 */ /* 0x000f220000100800 */
[----:B--2---:R-:W-:-:S03]  /*1980*/  FMUL.FTZ R206, R17, R216 ;  /* 0x000000d811ce7220 */ /* 0x004fc60000410000 */
[----:B------:R-:W2:Y:S01]  /*1990*/  LDL R17, [R1+0x50] ;  /* 0x0000500001117983 */ /* 0x000ea20000100800 */
[----:B------:R-:W-:Y:S02]  /*19a0*/  HADD2.F32 R218, -RZ, R226.H1_H1 ;  /* 0x300000e2ffda7230 */ /* 0x000fe40000004100 */
[C---:B------:R-:W-:Y:S01]  /*19b0*/  FMUL.FTZ R219, R3.reuse, R191 ;  /* 0x000000bf03db7220 */ /* 0x040fe20000410000 */
[C---:B------:R-:W-:Y:S01]  /*19c0*/  FMUL.FTZ R11, R3.reuse, R196 ;  /* 0x000000c4030b7220 */ /* 0x040fe20000410000 */
[----:B------:R-:W-:Y:S02]  /*19d0*/  HADD2.F32 R207, -RZ, R220.H0_H0 ;  /* 0x200000dcffcf7230 */ /* 0x000fe40000004100 */
[C---:B------:R-:W-:Y:S01]  /*19e0*/  FMUL.FTZ R191, R3.reuse, R202 ;  /* 0x000000ca03bf7220 */ /* 0x040fe20000410000 */
[----:B------:R-:W-:Y:S02]  /*19f0*/  HADD2.F32 R220, -RZ, R226.H0_H0 ;  /* 0x200000e2ffdc7230 */ /* 0x000fe40000004100 */
[C---:B------:R-:W-:Y:S01]  /*1a00*/  FMUL.FTZ R13, R3.reuse, R198 ;  /* 0x000000c6030d7220 */ /* 0x040fe20000410000 */
[C---:B------:R-:W-:Y:S01]  /*1a10*/  FMUL.FTZ R202, R3.reuse, R205 ;  /* 0x000000cd03ca7220 */ /* 0x040fe20000410000 */
[C---:B------:R-:W-:Y:S01]  /*1a20*/  FMUL.FTZ R226, R3.reuse, R188 ;  /* 0x000000bc03e27220 */ /* 0x040fe20000410000 */
[C---:B------:R-:W-:Y:S01]  /*1a30*/  FMUL.FTZ R9, R3.reuse, R194 ;  /* 0x000000c203097220 */ /* 0x040fe20000410000 */
[----:B------:R-:W-:Y:S01]  /*1a40*/  FMUL.FTZ R10, R3, R195 ;  /* 0x000000c3030a7220 */ /* 0x000fe20000410000 */
[----:B------:R-:W-:Y:S01]  /*1a50*/  FFMA.FTZ R186, R237, R209, R186 ;  /* 0x000000d1edba7223 */ /* 0x000fe200000100ba */
[----:B------:R-:W-:Y:S01]  /*1a60*/  FADD.FTZ R142, R142, R209 ;  /* 0x000000d18e8e7221 */ /* 0x000fe20000010000 */
[----:B------:R-:W-:Y:S01]  /*1a70*/  FMUL.FTZ R188, R3, R199 ;  /* 0x000000c703bc7220 */ /* 0x000fe20000410000 */
[----:B------:R-:W-:Y:S01]  /*1a80*/  FFMA.FTZ R187, R235, R208, R187 ;  /* 0x000000d0ebbb7223 */ /* 0x000fe200000100bb */
[----:B------:R-:W-:Y:S01]  /*1a90*/  FADD.FTZ R143, R143, R208 ;  /* 0x000000d08f8f7221 */ /* 0x000fe20000010000 */
[----:B------:R-:W2:Y:S01]  /*1aa0*/  LDL R196, [R1+0x70] ;  /* 0x0000700001c47983 */ /* 0x000ea20000100800 */
[----:B------:R-:W-:Y:S01]  /*1ab0*/  FADD.FTZ R102, R102, R60 ;  /* 0x0000003c66667221 */ /* 0x000fe20000010000 */
[----:B------:R-:W-:Y:S01]  /*1ac0*/  FFMA.FTZ R98, R11, R60, R98 ;  /* 0x0000003c0b627223 */ /* 0x000fe20000010062 */
[----:B------:R-:W-:Y:S01]  /*1ad0*/  FADD.FTZ R172, R172, R211 ;  /* 0x000000d3acac7221 */ /* 0x000fe20000010000 */
[----:B------:R-:W2:Y:S01]  /*1ae0*/  LDL R195, [R1+0x74] ;  /* 0x0000740001c37983 */ /* 0x000ea20000100800 */
[----:B---3--:R-:W-:Y:S01]  /*1af0*/  FMUL.FTZ R205, R193, R217 ;  /* 0x000000d9c1cd7220 */ /* 0x008fe20000410000 */
[----:B------:R-:W-:-:S02]  /*1b00*/  FFMA.FTZ R108, R230, R211, R108 ;  /* 0x000000d3e66c7223 */ /* 0x000fc4000001006c */
[----:B------:R-:W3:Y:S01]  /*1b10*/  LDL R194, [R1+0x60] ;  /* 0x0000600001c27983 */ /* 0x000ee20000100800 */
[----:B------:R-:W-:Y:S01]  /*1b20*/  FADD.FTZ R173, R173, R210 ;  /* 0x000000d2adad7221 */ /* 0x000fe20000010000 */
[----:B------:R-:W-:Y:S02]  /*1b30*/  FMUL.FTZ R209, R19, R60 ;  /* 0x0000003c13d17220 */ /* 0x000fe40000410000 */
[----:B------:R-:W3:Y:S01]  /*1b40*/  LDL R193, [R1+0x58] ;  /* 0x0000580001c17983 */ /* 0x000ee20000100800 */
[----:B------:R-:W-:Y:S01]  /*1b50*/  FFMA.FTZ R109, R228, R210, R109 ;  /* 0x000000d2e46d7223 */ /* 0x000fe2000001006d */
[----:B------:R-:W-:Y:S01]  /*1b60*/  FFMA.FTZ R124, R13, R59, R124 ;  /* 0x0000003b0d7c7223 */ /* 0x000fe2000001007c */
[----:B----4-:R-:W-:Y:S01]  /*1b70*/  FMUL.FTZ R208, R192, R218 ;  /* 0x000000dac0d07220 */ /* 0x010fe20000410000 */
[----:B------:R0:W5:Y:S01]  /*1b80*/  LDL.LU R60, [R1+0xe0] ;  /* 0x0000e000013c7983 */ /* 0x0001620000300800 */
[----:B------:R-:W-:Y:S01]  /*1b90*/  FADD.FTZ R120, R120, R59 ;  /* 0x0000003b78787221 */ /* 0x000fe20000010000 */
[----:B------:R-:W-:Y:S01]  /*1ba0*/  FADD.FTZ R175, R175, R212 ;  /* 0x000000d4afaf7221 */ /* 0x000fe20000010000 */
[----:B------:R-:W-:Y:S01]  /*1bb0*/  FFMA.FTZ R111, R224, R212, R111 ;  /* 0x000000d4e06f7223 */ /* 0x000fe2000001006f */
[----:B------:R-:W4:Y:S01]  /*1bc0*/  LDL R192, [R1+0x5c] ;  /* 0x00005c0001c07983 */ /* 0x000f220000100800 */
[----:B------:R-:W-:Y:S01]  /*1bd0*/  FMUL.FTZ R210, R18, R233 ;  /* 0x000000e912d27220 */ /* 0x000fe20000410000 */
[----:B------:R-:W-:-:S02]  /*1be0*/  FFMA.FTZ R125, R188, R58, R125 ;  /* 0x0000003abc7d7223 */ /* 0x000fc4000001007d */
[----:B------:R-:W4:Y:S01]  /*1bf0*/  LDL R19, [R1+0x40] ;  /* 0x0000400001137983 */ /* 0x000f220000100800 */
[----:B------:R-:W-:Y:S01]  /*1c00*/  FADD.FTZ R121, R121, R58 ;  /* 0x0000003a79797221 */ /* 0x000fe20000010000 */
[----:B------:R-:W-:Y:S01]  /*1c10*/  FMUL.FTZ R212, R16, R58 ;  /* 0x0000003a10d47220 */ /* 0x000fe20000410000 */
[----:B--2---:R-:W-:Y:S02]  /*1c20*/  FMUL.FTZ R211, R17, R59 ;  /* 0x0000003b11d37220 */ /* 0x004fe40000410000 */
[----:B------:R0:W5:Y:S04]  /*1c30*/  LDL.LU R59, [R1+0xdc] ;  /* 0x0000dc00013b7983 */ /* 0x0001680000300800 */
[----:B------:R-:W2:Y:S04]  /*1c40*/  LDL R18, [R1+0x44] ;  /* 0x0000440001127983 */ /* 0x000ea80000100800 */
[----:B------:R0:W5:Y:S04]  /*1c50*/  LDL.LU R58, [R1+0xd8] ;  /* 0x0000d800013a7983 */ /* 0x0001680000300800 */
[----:B------:R-:W2:Y:S04]  /*1c60*/  LDL R17, [R1+0x48] ;  /* 0x0000480001117983 */ /* 0x000ea80000100800 */
[----:B------:R-:W2:Y:S01]  /*1c70*/  LDL R16, [R1+0x4c] ;  /* 0x00004c0001107983 */ /* 0x000ea20000100800 */
[C---:B------:R-:W-:Y:S01]  /*1c80*/  FMUL.FTZ R222, R3.reuse, R190 ;  /* 0x000000be03de7220 */ /* 0x040fe20000410000 */
        /* <DEDUP_REMOVED lines=9> */
[----:B---3--:R-:W-:Y:S01]  /*1d20*/  FMUL.FTZ R213, R193, R57 ;  /* 0x00000039c1d57220 */ /* 0x008fe20000410000 */
[-C--:B------:R-:W-:Y:S01]  /*1d30*/  FFMA.FTZ R132, R222, R215.reuse, R132 ;  /* 0x000000d7de847223 */ /* 0x080fe20000010084 */
[----:B------:R-:W-:Y:S01]  /*1d40*/  FADD.FTZ R128, R128, R215 ;  /* 0x000000d780807221 */ /* 0x000fe20000010000 */
[----:B------:R-:W-:Y:S01]  /*1d50*/  FMUL.FTZ R221, R196, R215 ;  /* 0x000000d7c4dd7220 */ /* 0x000fe20000410000 */
[----:B------:R0:W5:Y:S01]  /*1d60*/  LDL.LU R57, [R1+0xd4] ;  /* 0x0000d40001397983 */ /* 0x0001620000300800 */
[----:B------:R-:W-:Y:S01]  /*1d70*/  FFMA.FTZ R127, R190, R56, R127 ;  /* 0x00000038be7f7223 */ /* 0x000fe2000001007f */
[----:B------:R-:W-:Y:S01]  /*1d80*/  FADD.FTZ R123, R123, R56 ;  /* 0x000000387b7b7221 */ /* 0x000fe20000010000 */
[----:B------:R-:W-:Y:S01]  /*1d90*/  FFMA.FTZ R135, R8, R216, R135 ;  /* 0x000000d808877223 */ /* 0x000fe20000010087 */
[----:B----4-:R-:W-:Y:S01]  /*1da0*/  FMUL.FTZ R214, R192, R56 ;  /* 0x00000038c0d67220 */ /* 0x010fe20000410000 */
[----:B------:R-:W-:Y:S01]  /*1db0*/  FADD.FTZ R131, R131, R216 ;  /* 0x000000d883837221 */ /* 0x000fe20000010000 */
[----:B------:R0:W5:Y:S01]  /*1dc0*/  LDL.LU R56, [R1+0xd0] ;  /* 0x0000d00001387983 */ /* 0x0001620000300800 */
[----:B------:R-:W-:Y:S01]  /*1dd0*/  FADD.FTZ R88, R88, R55 ;  /* 0x0000003758587221 */ /* 0x000fe20000010000 */
[-C--:B------:R-:W-:Y:S01]  /*1de0*/  FFMA.FTZ R84, R191, R55.reuse, R84 ;  /* 0x00000037bf547223 */ /* 0x080fe20000010054 */
[----:B------:R-:W-:Y:S01]  /*1df0*/  FMUL.FTZ R215, R19, R55 ;  /* 0x0000003713d77220 */ /* 0x000fe20000410000 */
[----:B------:R-:W-:Y:S01]  /*1e00*/  FFMA.FTZ R134, R7, R217, R134 ;  /* 0x000000d907867223 */ /* 0x000fe20000010086 */
[----:B------:R-:W-:Y:S01]  /*1e10*/  FADD.FTZ R130, R130, R217 ;  /* 0x000000d982827221 */ /* 0x000fe20000010000 */
[----:B------:R0:W5:Y:S01]  /*1e20*/  LDL.LU R55, [R1+0xcc] ;  /* 0x0000cc0001377983 */ /* 0x0001620000300800 */
        /* <DEDUP_REMOVED lines=26> */
[----:B--2---:R-:W-:Y:S02]  /*1fd0*/  FMUL.FTZ R216, R18, R54 ;  /* 0x0000003612d87220 */ /* 0x004fe40000410000 */
[----:B------:R0:W5:Y:S01]  /*1fe0*/  LDL.LU R54, [R1+0xc8] ;  /* 0x0000c80001367983 */ /* 0x0001620000300800 */
[----:B------:R-:W-:-:S03]  /*1ff0*/  FMUL.FTZ R217, R17, R53 ;  /* 0x0000003511d97220 */ /* 0x000fc60000410000 */
[----:B------:R0:W5:Y:S01]  /*2000*/  LDL.LU R53, [R1+0xc4] ;  /* 0x0000c40001357983 */ /* 0x0001620000300800 */
[----:B------:R-:W-:-:S03]  /*2010*/  FMUL.FTZ R218, R16, R52 ;  /* 0x0000003410da7220 */ /* 0x000fc60000410000 */
[----:B------:R0:W5:Y:S01]  /*2020*/  LDL.LU R52, [R1+0xc0] ;  /* 0x0000c00001347983 */ /* 0x0001620000300800 */
        /* <DEDUP_REMOVED lines=47> */
.L_x_10160:
[----:B------:R-:W-:Y:S05]  /*2320*/  BSYNC B0 ;  /* 0x0000000000007941 */ /* 0x000fea0003800000 */
.L_x_10158:
        /* <DEDUP_REMOVED lines=27> */
.L_x_10237:
        /* <DEDUP_REMOVED lines=11> */
[----:B------:R-:W-:Y:S01]  /*2590*/  @!P3 ISETP.NE.U32.AND P4, PT, R5, RZ, PT ;  /* 0x000000ff0500b20c */ /* 0x000fe20003f85070 */
[----:B------:R-:W-:Y:S03]  /*25a0*/  BSSY B0, `(.L_x_10162) ;  /* 0x0000035000007945 */ /* 0x000fe60003800000 */
[----:B------:R-:W-:Y:S02]  /*25b0*/  @!P3 ISETP.NE.AND.EX P4, PT, R6, RZ, PT, P4 ;  /* 0x000000ff0600b20c */ /* 0x000fe40003f85340 */
[----:B--2---:R-:W-:-:S13]  /*25c0*/  ISETP.GE.AND P1, PT, R14, 0x1, PT ;  /* 0x000000010e00780c */ /* 0x004fda0003f26270 */
[----:B------:R-:W-:-:S05]  /*25d0*/  @P1 IADD3 R14, R14, -0x1, RZ ;  /* 0xffffffff0e0e1810 */ /* 0x000fca0007ffe0ff */
[----:B---3--:R-:W-:-:S05]  /*25e0*/  @P1 IMAD R14, R14, R15, RZ ;  /* 0x0000000f0e0e1224 */ /* 0x008fca00078e02ff */
[----:B------:R-:W-:-:S04]  /*25f0*/  @P1 SHF.R.S32.HI R15, RZ, 0x1f, R14 ;  /* 0x0000001fff0f1819 */ /* 0x000fc8000001140e */
[----:B------:R-:W-:-:S04]  /*2600*/  @P1 LEA.HI R15, R15, R14, RZ, 0x3 ;  /* 0x0000000e0f0f1211 */ /* 0x000fc800078f18ff */
[----:B------:R-:W-:Y:S02]  /*2610*/  @P1 LEA.HI.SX32 R220, R15, R193, 0x1d ;  /* 0x000000c10fdc1211 */ /* 0x000fe400078feaff */
[----:B------:R-:W-:Y:S01]  /*2620*/  @!P0 LOP3.LUT R193, R196, 0x7, RZ, 0xc0, !PT ;  /* 0x00000007c4c18812 */ /* 0x000fe200078ec0ff */
[----:B------:R-:W1:Y:S03]  /*2630*/  @P1 LDC.64 R14, c[0x0][0x220] ;  /* 0x00008800ff0e1b82 */ /* 0x000e660000000a00 */
[----:B------:R-:W-:-:S04]  /*2640*/  @!P0 IADD3 R193, R18, R193, RZ ;  /* 0x000000c112c18210 */ /* 0x000fc80007ffe0ff */
[----:B------:R-:W-:-:S05]  /*2650*/  @!P0 LEA R193, R193, R19, 0x3 ;  /* 0x00000013c1c18211 */ /* 0x000fca00078e18ff */
[----:B------:R-:W-:Y:S01]  /*2660*/  @!P0 STS.64 [R193+0x8000], R16 ;  /* 0x00800010c1008388 */ /* 0x000fe20000000a00 */
[----:B-1----:R-:W-:Y:S01]  /*2670*/  @P1 IMAD.WIDE.U32 R14, R220, 0x10, R14 ;  /* 0x00000010dc0e1825 */ /* 0x002fe200078e000e */
[----:B------:R-:W-:Y:S06]  /*2680*/  BAR.SYNC.DEFER_BLOCKING 0x0 ;  /* 0x0000000000007b1d */ /* 0x000fec0000010000 */
[----:B------:R1:W5:Y:S01]  /*2690*/  @P1 LDG.E.128 R116, desc[UR4][R14.64] ;  /* 0x000000040e741981 */ /* 0x000362000c1e1d00 */
[----:B------:R-:W-:-:S04]  /*26a0*/  @!P3 ISETP.NE.U32.AND P0, PT, R5, RZ, PT ;  /* 0x000000ff0500b20c */ /* 0x000fc80003f05070 */
[----:B------:R-:W-:Y:S02]  /*26b0*/  @!P3 ISETP.NE.AND.EX P0, PT, R6, RZ, PT, P0 ;  /* 0x000000ff0600b20c */ /* 0x000fe40003f05300 */
[----:B-1----:R-:W-:-:S05]  /*26c0*/  LEA R14, R18, R19, 0x3 ;  /* 0x00000013120e7211 */ /* 0x002fca00078e18ff */
[----:B------:R-:W1:Y:S04]  /*26d0*/  LDS.128 R192, [R14+0x8000] ;  /* 0x008000000ec07984 */ /* 0x000e680000000c00 */
[----:B------:R-:W2:Y:S04]  /*26e0*/  LDS.128 R16, [R14+0x8010] ;  /* 0x008010000e107984 */ /* 0x000ea80000000c00 */
[----:B------:R-:W-:Y:S01]  /*26f0*/  LDS.128 R196, [R14+0x8030] ;  /* 0x008030000ec47984 */ /* 0x000fe20000000c00 */
[----:B-1----:R-:W-:Y:S01]  /*2700*/  FADD.FTZ R193, RZ, R193 ;  /* 0x000000c1ffc17221 */ /* 0x002fe20000010000 */
[----:B------:R-:W-:-:S03]  /*2710*/  FADD.FTZ R15, RZ, R192 ;  /* 0x000000c0ff0f7221 */ /* 0x000fc60000010000 */
[----:B------:R-:W-:Y:S01]  /*2720*/  FADD.FTZ R193, R195, R193 ;  /* 0x000000c1c3c17221 */ /* 0x000fe20000010000 */
[----:B------:R-:W-:-:S03]  /*2730*/  FADD.FTZ R15, R194, R15 ;  /* 0x0000000fc20f7221 */ /* 0x000fc60000010000 */
[----:B--2---:R-:W-:Y:S01]  /*2740*/  FADD.FTZ R17, R193, R17 ;  /* 0x00000011c1117221 */ /* 0x004fe20000010000 */
[----:B------:R-:W-:Y:S01]  /*2750*/  FADD.FTZ R15, R15, R16 ;  /* 0x000000100f0f7221 */ /* 0x000fe20000010000 */
[----:B------:R1:W2:Y:S03]  /*2760*/  LDS.128 R192, [R14+0x8020] ;  /* 0x008020000ec07984 */ /* 0x0002a60000000c00 */
[----:B------:R-:W-:Y:S01]  /*2770*/  FADD.FTZ R15, R18, R15 ;  /* 0x0000000f120f7221 */ /* 0x000fe20000010000 */
[----:B-1----:R-:W-:-:S03]  /*2780*/  FADD.FTZ R14, R19, R17 ;  /* 0x00000011130e7221 */ /* 0x002fc60000010000 */
[----:B--2---:R-:W-:Y:S01]  /*2790*/  FADD.FTZ R15, R15, R192 ;  /* 0x000000c00f0f7221 */ /* 0x004fe20000010000 */
[----:B------:R-:W-:-:S03]  /*27a0*/  FADD.FTZ R14, R14, R193 ;  /* 0x000000c10e0e7221 */ /* 0x000fc60000010000 */
[----:B------:R-:W-:Y:S01]  /*27b0*/  FADD.FTZ R15, R194, R15 ;  /* 0x0000000fc20f7221 */ /* 0x000fe20000010000 */
[----:B------:R-:W-:-:S03]  /*27c0*/  FADD.FTZ R14, R195, R14 ;  /* 0x0000000ec30e7221 */ /* 0x000fc60000010000 */
[----:B------:R-:W-:Y:S01]  /*27d0*/  FADD.FTZ R16, R15, R196 ;  /* 0x000000c40f107221 */ /* 0x000fe20000010000 */
[----:B------:R-:W-:Y:S01]  /*27e0*/  FADD.FTZ R17, R14, R197 ;  /* 0x000000c50e117221 */ /* 0x000fe20000010000 */
[----:B------:R-:W1:Y:S02]  /*27f0*/  @P1 LDC R15, c[0x0][0x29c] ;  /* 0x0000a700ff0f1b82 */ /* 0x000e640000000800 */
[----:B------:R-:W-:Y:S01]  /*2800*/  FADD.FTZ R16, R198, R16 ;  /* 0x00000010c6107221 */ /* 0x000fe20000010000 */
[----:B------:R-:W-:-:S03]  /*2810*/  FADD.FTZ R17, R199, R17 ;  /* 0x00000011c7117221 */ /* 0x000fc60000010000 */
[----:B------:R-:W-:Y:S01]  /*2820*/  FMUL.FTZ R192, R16, UR10 ;  /* 0x0000000a10c07c20 */ /* 0x000fe20008410000 */
[----:B------:R-:W-:Y:S01]  /*2830*/  FMUL.FTZ R193, R17, UR10 ;  /* 0x0000000a11c17c20 */ /* 0x000fe20008410000 */
[----:B------:R-:W2:Y:S01]  /*2840*/  @P1 LDC R14, c[0x0][0x29c] ;  /* 0x0000a700ff0e1b82 */ /* 0x000ea20000000800 */
[----:B-----5:R-:W-:Y:S01]  /*2850*/  @!P3 FSEL R16, R48, RZ, P4 ;  /* 0x000000ff3010b208 */ /* 0x020fe20002000000 */
        /* <DEDUP_REMOVED lines=9> */
.L_x_10163:
[----:B------:R-:W-:Y:S05]  /*28f0*/  BSYNC B0 ;  /* 0x0000000000007941 */ /* 0x000fea0003800000 */
.L_x_10162:
[----:B------:R-:W-:Y:S01]  /*2900*/  BSSY B0, `(.L_x_10164) ;  /* 0x000000e000007945 */ /* 0x000fe20003800000 */
[----:B-1----:R-:W-:Y:S01]  /*2910*/  @P1 FMUL.FTZ R15, R16, R15 ;  /* 0x0000000f100f1220 */ /* 0x002fe20000410000 */
[----:B------:R-:W-:Y:S02]  /*2920*/  @!P3 FSEL R17, R49, RZ, P0 ;  /* 0x000000ff3111b208 */ /* 0x000fe40000000000 */
[----:B------:R-:W-:Y:S05]  /*2930*/  @!P3 BRA `(.L_x_10165) ;  /* 0x000000000028b947 */ /* 0x000fea0003800000 */
[----:B------:R-:W3:Y:S04]  /*2940*/  LDL R19, [R1+0x8] ;  /* 0x0000080001137983 */ /* 0x000ee80000100800 */
[----:B------:R-:W4:Y:S01]  /*2950*/  LDL R18, [R1+0x4] ;  /* 0x0000040001127983 */ /* 0x000f220000100800 */
[----:B------:R-:W-:Y:S02]  /*2960*/  ISETP.NE.AND P4, PT, R233, RZ, PT ;  /* 0x000000ffe900720c */ /* 0x000fe40003f85270 */
[----:B------:R-:W-:Y:S02]  /*2970*/  ISETP.NE.U32.AND P0, PT, R5, RZ, PT ;  /* 0x000000ff0500720c */ /* 0x000fe40003f05070 */
[----:B------:R-:W-:Y:S02]  /*2980*/  FSEL R17, R192, RZ, !P4 ;  /* 0x000000ffc0117208 */ /* 0x000fe40006000000 */
[----:B------:R-:W-:-:S03]  /*2990*/  ISETP.NE.AND.EX P0, PT, R6, RZ, PT, P0 ;  /* 0x000000ff0600720c */ /* 0x000fc60003f05300 */
[----:B---3--:R-:W-:-:S04]  /*29a0*/  FFMA.FTZ R17, R19, R193, R17 ;  /* 0x000000c113117223 */ /* 0x008fc80000010011 */
[----:B----4-:R-:W-:-:S04]  /*29b0*/  FADD.FTZ R17, R18, -R17 ;  /* 0x8000001112117221 */ /* 0x010fc80000010000 */
[----:B------:R-:W-:-:S04]  /*29c0*/  FMUL.FTZ R17, R3, R17 ;  /* 0x0000001103117220 */ /* 0x000fc80000410000 */
[----:B------:R-:W-:-:S07]  /*29d0*/  @P0 FADD.FTZ R17, R49, R17 ;  /* 0x0000001131110221 */ /* 0x000fce0000010000 */
.L_x_10165:
[----:B------:R-:W-:Y:S05]  /*29e0*/  BSYNC B0 ;  /* 0x0000000000007941 */ /* 0x000fea0003800000 */
.L_x_10164:
[----:B------:R-:W3:Y:S04]  /*29f0*/  LDL R195, [R1+0x30] ;  /* 0x0000300001c37983 */ /* 0x000ee80000100800 */
[----:B------:R-:W4:Y:S01]  /*2a00*/  LDL R194, [R1+0x34] ;  /* 0x0000340001c27983 */ /* 0x000f220000100800 */
[--C-:B------:R-:W-:Y:S02]  /*2a10*/  @P1 HADD2.F32 R18, -RZ, R116.reuse.H0_H0 ;  /* 0x20000074ff121230 */ /* 0x100fe40000004100 */
[----:B--2---:R-:W-:Y:S01]  /*2a20*/  @P1 FMUL.FTZ R14, R17, R14 ;  /* 0x0000000e110e1220 */ /* 0x004fe20000410000 */
[----:B------:R-:W-:Y:S01]  /*2a30*/  @P1 HADD2.F32 R19, -RZ, R116.H1_H1 ;  /* 0x30000074ff131230 */ /* 0x000fe20000004100 */
[----:B------:R-:W-:Y:S01]  /*2a40*/  @!P3 ISETP.NE.U32.AND P4, PT, R5, RZ, PT ;  /* 0x000000ff0500b20c */ /* 0x000fe20003f85070 */
[----:B------:R-:W-:Y:S01]  /*2a50*/  BSSY B0, `(.L_x_10166) ;  /* 0x0000019000007945 */ /* 0x000fe20003800000 */
[----:B------:R-:W-:Y:S01]  /*2a60*/  @P1 FFMA.FTZ R52, R15, R18, R52 ;  /* 0x000000120f341223 */ /* 0x000fe20000010034 */
[----:B------:R-:W-:Y:S01]  /*2a70*/  @!P3 ISETP.NE.U32.AND P0, PT, R5, RZ, PT ;  /* 0x000000ff0500b20c */ /* 0x000fe20003f05070 */
[----:B------:R-:W-:Y:S01]  /*2a80*/  @P1 FFMA.FTZ R53, R14, R19, R53 ;  /* 0x000000130e351223 */ /* 0x000fe20000010035 */
[----:B------:R-:W-:-:S02]  /*2a90*/  @!P3 ISETP.NE.AND.EX P4, PT, R6, RZ, PT, P4 ;  /* 0x000000ff0600b20c */ /* 0x000fc40003f85340 */
[----:B------:R-:W-:Y:S01]  /*2aa0*/  @!P3 ISETP.NE.AND.EX P0, PT, R6, RZ, PT, P0 ;  /* 0x000000ff0600b20c */ /* 0x000fe20003f05300 */
[----:B---3--:R-:W-:Y:S02]  /*2ab0*/  @P1 FMUL.FTZ R18, R195, R15 ;  /* 0x0000000fc3121220 */ /* 0x008fe40000410000 */
[----:B------:R-:W0:Y:S01]  /*2ac0*/  @P1 LDC R15, c[0x0][0x29c] ;  /* 0x0000a700ff0f1b82 */ /* 0x000e220000000800 */
[----:B----4-:R-:W-:Y:S02]  /*2ad0*/  @P1 FMUL.FTZ R19, R194, R14 ;  /* 0x0000000ec2131220 */ /* 0x010fe40000410000 */
[----:B------:R-:W-:-:S03]  /*2ae0*/  @P1 F2FP.F16.F32.PACK_AB R18, RZ, R18 ;  /* 0x00000012ff12123e */ /* 0x000fc600000000ff */
[----:B------:R-:W-:Y:S02]  /*2af0*/  @P1 F2FP.F16.F32.PACK_AB R19, RZ, R19 ;  /* 0x00000013ff13123e */ /* 0x000fe400000000ff */
[----:B------:R-:W1:Y:S01]  /*2b00*/  @P1 LDC R14, c[0x0][0x29c] ;  /* 0x0000a700ff0e1b82 */ /* 0x000e620000000800 */
[----:B------:R-:W-:Y:S02]  /*2b10*/  @P1 PRMT R136, R18, 0x7610, R136 ;  /* 0x0000761012881816 */ /* 0x000fe40000000088 */
[----:B------:R-:W-:Y:S02]  /*2b20*/  @!P3 FSEL R18, R50, RZ, P4 ;  /* 0x000000ff3212b208 */ /* 0x000fe40002000000 */
[----:B------:R-:W-:Y:S01]  /*2b30*/  @P1 PRMT R136, R136, 0x5410, R19 ;  /* 0x0000541088881816 */ /* 0x000fe20000000013 */
[----:B------:R-:W-:Y:S06]  /*2b40*/  @!P3 BRA `(.L_x_10167) ;  /* 0x000000000024b947 */ /* 0x000fec0003800000 */
        /* <DEDUP_REMOVED lines=9> */
.L_x_10167:
[----:B------:R-:W-:Y:S05]  /*2be0*/  BSYNC B0 ;  /* 0x0000000000007941 */ /* 0x000fea0003800000 */
.L_x_10166:
[----:B------:R-:W-:Y:S01]  /*2bf0*/  BSSY B0, `(.L_x_10168) ;  /* 0x000000c000007945 */ /* 0x000fe20003800000 */
[----:B0-----:R-:W-:Y:S01]  /*2c00*/  @P1 FMUL.FTZ R15, R18, R15 ;  /* 0x0000000f120f1220 */ /* 0x001fe20000410000 */
[----:B------:R-:W-:Y:S02]  /*2c10*/  @!P3 FSEL R19, R51, RZ, P0 ;  /* 0x000000ff3313b208 */ /* 0x000fe40000000000 */
        /* <DEDUP_REMOVED lines=9> */
.L_x_10169:
[----:B------:R-:W-:Y:S05]  /*2cb0*/  BSYNC B0 ;  /* 0x0000000000007941 */ /* 0x000fea0003800000 */
.L_x_10168:
[----:B------:R-:W2:Y:S04]  /*2cc0*/  LDL R197, [R1+0x38] ;  /* 0x0000380001c57983 */ /* 0x000ea80000100800 */
[----:B------:R-:W3:Y:S01]  /*2cd0*/  LDL R196, [R1+0x3c] ;  /* 0x00003c0001c47983 */ /* 0x000ee20000100800 */
[--C-:B------:R-:W-:Y:S02]  /*2ce0*/  @P1 HADD2.F32 R194, -RZ, R117.reuse.H0_H0 ;  /* 0x20000075ffc21230 */ /* 0x100fe40000004100 */
[----:B-1----:R-:W-:Y:S01]  /*2cf0*/  @P1 FMUL.FTZ R14, R19, R14 ;  /* 0x0000000e130e1220 */ /* 0x002fe20000410000 */
        /* <DEDUP_REMOVED lines=8> */
[----:B--2---:R-:W-:Y:S01]  /*2d80*/  @P1 FMUL.FTZ R194, R197, R15 ;  /* 0x0000000fc5c21220 */ /* 0x004fe20000410000 */
[----:B------:R-:W-:Y:S01]  /*2d90*/  @!P3 FSEL R197, R44, RZ, P4 ;  /* 0x000000ff2cc5b208 */ /* 0x000fe20002000000 */
[----:B------:R-:W0:Y:S01]  /*2da0*/  @P1 LDC R15, c[0x0][0x29c] ;  /* 0x0000a700ff0f1b82 */ /* 0x000e220000000800 */
[----:B---3--:R-:W-:Y:S02]  /*2db0*/  @P1 FMUL.FTZ R195, R196, R14 ;  /* 0x0000000ec4c31220 */ /* 0x008fe40000410000 */
[----:B------:R-:W-:-:S03]  /*2dc0*/  @P1 F2FP.F16.F32.PACK_AB R194, RZ, R194 ;  /* 0x000000c2ffc2123e */ /* 0x000fc600000000ff */
[----:B------:R-:W-:Y:S02]  /*2dd0*/  @P1 F2FP.F16.F32.PACK_AB R195, RZ, R195 ;  /* 0x000000c3ffc3123e */ /* 0x000fe400000000ff */
        /* <DEDUP_REMOVED lines=12> */
.L_x_10171:
[----:B------:R-:W-:Y:S05]  /*2ea0*/  BSYNC B0 ;  /* 0x0000000000007941 */ /* 0x000fea0003800000 */
.L_x_10170:
        /* <DEDUP_REMOVED lines=12> */
.L_x_10173:
[----:B------:R-:W-:Y:S05]  /*2f70*/  BSYNC B0 ;  /* 0x0000000000007941 */ /* 0x000fea0003800000 */
.L_x_10172:
[----:B------:R-:W2:Y:S04]  /*2f80*/  LDL R198, [R1+0x24] ;  /* 0x0000240001c67983 */ /* 0x000ea80000100800 */
[----:B------:R-:W3:Y:S01]  /*2f90*/  LDL R199, [R1+0x20] ;  /* 0x0000200001c77983 */ /* 0x000ee20000100800 */
[--C-:B------:R-:W-:Y:S02]  /*2fa0*/  @P1 HADD2.F32 R194, -RZ, R118.reuse.H1_H1 ;  /* 0x30000076ffc21230 */ /* 0x100fe40000004100 */
[----:B-1----:R-:W-:Y:S01]  /*2fb0*/  @P1 FMUL.FTZ R14, R196, R14 ;  /* 0x0000000ec40e1220 */ /* 0x002fe20000410000 */
[----:B------:R-:W-:-:S03]  /*2fc0*/  @P1 HADD2.F32 R195, -RZ, R118.H0_H0 ;  /* 0x20000076ffc31230 */ /* 0x000fc60000004100 */
[----:B------:R-:W-:Y:S02]  /*2fd0*/  @P1 FFMA.FTZ R57, R14, R194, R57 ;  /* 0x000000c20e391223 */ /* 0x000fe40000010039 */
[----:B------:R-:W0:Y:S01]  /*2fe0*/  @P1 LDC R194, c[0x0][0x29c] ;  /* 0x0000a700ffc21b82 */ /* 0x000e220000000800 */
[----:B------:R-:W-:Y:S01]  /*2ff0*/  @P1 FFMA.FTZ R56, R15, R195, R56 ;  /* 0x000000c30f381223 */ /* 0x000fe20000010038 */
[C---:B------:R-:W-:Y:S01]  /*3000*/  @!P3 ISETP.NE.U32.AND P5, PT, R5.reuse, RZ, PT ;  /* 0x000000ff0500b20c */ /* 0x040fe20003fa5070 */
[----:B------:R-:W-:Y:S01]  /*3010*/  BSSY B0, `(.L_x_10174) ;  /* 0x0000016000007945 */ /* 0x000fe20003800000 */
[----:B------:R-:W-:Y:S02]  /*3020*/  ISETP.NE.U32.AND P0, PT, RZ, UR12, PT ;  /* 0x0000000cff007c0c */ /* 0x000fe4000bf05070 */
[----:B------:R-:W-:Y:S02]  /*3030*/  @!P3 ISETP.NE.AND.EX P5, PT, R6, RZ, PT, P5 ;  /* 0x000000ff0600b20c */ /* 0x000fe40003fa5350 */
[----:B------:R-:W-:-:S02]  /*3040*/  @!P3 ISETP.NE.U32.AND P4, PT, R5, RZ, PT ;  /* 0x000000ff0500b20c */ /* 0x000fc40003f85070 */
[----:B------:R-:W-:Y:S02]  /*3050*/  ISETP.NE.AND.EX P0, PT, RZ, UR13, PT, P0 ;  /* 0x0000000dff007c0c */ /* 0x000fe4000bf05300 */
[----:B------:R-:W-:Y:S01]  /*3060*/  @!P3 FSEL R195, R46, RZ, P5 ;  /* 0x000000ff2ec3b208 */ /* 0x000fe20002800000 */
[----:B--2---:R-:W-:Y:S02]  /*3070*/  @P1 FMUL.FTZ R14, R198, R14 ;  /* 0x0000000ec60e1220 */ /* 0x004fe40000410000 */
[----:B------:R-:W1:Y:S01]  /*3080*/  @P1 LDC R198, c[0x0][0x29c] ;  /* 0x0000a700ffc61b82 */ /* 0x000e620000000800 */
[----:B---3--:R-:W-:Y:S02]  /*3090*/  @P1 FMUL.FTZ R15, R199, R15 ;  /* 0x0000000fc70f1220 */ /* 0x008fe40000410000 */
[----:B------:R-:W-:-:S03]  /*30a0*/  @P1 F2FP.F16.F32.PACK_AB R14, RZ, R14 ;  /* 0x0000000eff0e123e */ /* 0x000fc600000000ff */
[----:B------:R-:W-:-:S04]  /*30b0*/  @P1 F2FP.F16.F32.PACK_AB R15, RZ, R15 ;  /* 0x0000000fff0f123e */ /* 0x000fc800000000ff */
[----:B------:R-:W-:-:S04]  /*30c0*/  @P1 PRMT R138, R15, 0x7610, R138 ;  /* 0x000076100f8a1816 */ /* 0x000fc8000000008a */
[----:B------:R-:W-:Y:S01]  /*30d0*/  @P1 PRMT R138, R138, 0x5410, R14 ;  /* 0x000054108a8a1816 */ /* 0x000fe2000000000e */
        /* <DEDUP_REMOVED lines=9> */
.L_x_10175:
[----:B------:R-:W-:Y:S05]  /*3170*/  BSYNC B0 ;  /* 0x0000000000007941 */ /* 0x000fea0003800000 */
.L_x_10174:
[----:B------:R-:W-:Y:S02]  /*3180*/  @P1 HADD2.F32 R15, -RZ, R119.H0_H0 ;  /* 0x20000077ff0f1230 */ /* 0x000fe40000004100 */
[----:B------:R-:W-:Y:S01]  /*3190*/  @P1 FMUL.FTZ R14, R195, R194 ;  /* 0x000000c2c30e1220 */ /* 0x000fe20000410000 */
        /* <DEDUP_REMOVED lines=13> */
.L_x_10177:
[----:B------:R-:W-:Y:S05]  /*3270*/  BSYNC B0 ;  /* 0x0000000000007941 */ /* 0x000fea0003800000 */
.L_x_10176:
[----:B------:R0:W-:Y:S04]  /*3280*/  STL [R1+0xc0], R0 ;  /* 0x0000c00001007387 */ /* 0x0001e80000100800 */
[----:B------:R-:W2:Y:S04]  /*3290*/  LDL R232, [R1+0x2c] ;  /* 0x00002c0001e87983 */ /* 0x000ea80000100800 */
[----:B0-----:R-:W3:Y:S01]  /*32a0*/  LDL R0, [R1+0x28] ;  /* 0x0000280001007983 */ /* 0x001ee20000100800 */
[----:B-1----:R-:W-:Y:S01]  /*32b0*/  @P1 FMUL.FTZ R15, R194, R198 ;  /* 0x000000c6c20f1220 */ /* 0x002fe20000410000 */
[----:B------:R-:W-:-:S05]  /*32c0*/  @P1 HADD2.F32 R198, -RZ, R119.H1_H1 ;  /* 0x30000077ffc61230 */ /* 0x000fca0000004100 */
[----:B------:R-:W-:Y:S01]  /*32d0*/  @P1 FFMA.FTZ R59, R15, R198, R59 ;  /* 0x000000c60f3b1223 */ /* 0x000fe2000001003b */
[----:B------:R-:W-:-:S04]  /*32e0*/  ISETP.NE.U32.AND P4, PT, RZ, UR12, PT ;  /* 0x0000000cff007c0c */ /* 0x000fc8000bf85070 */
[----:B------:R-:W-:-:S04]  /*32f0*/  ISETP.NE.AND.EX P4, PT, RZ, UR13, PT, P4 ;  /* 0x0000000dff007c0c */ /* 0x000fc8000bf85340 */
[----:B------:R-:W-:Y:S02]  /*3300*/  SEL R16, R16, R104, P4 ;  /* 0x0000006810107207 */ /* 0x000fe40002000000 */
[----:B------:R-:W-:Y:S02]  /*3310*/  SEL R17, R17, R105, P4 ;  /* 0x0000006911117207 */ /* 0x000fe40002000000 */
[----:B------:R-:W-:Y:S02]  /*3320*/  SEL R18, R18, R106, P4 ;  /* 0x0000006a12127207 */ /* 0x000fe40002000000 */
[----:B------:R-:W-:Y:S01]  /*3330*/  SEL R19, R19, R107, P4 ;  /* 0x0000006b13137207 */ /* 0x000fe20002000000 */
[----:B---3--:R-:W-:Y:S02]  /*3340*/  @P1 FMUL.FTZ R14, R0, R14 ;  /* 0x0000000e000e1220 */ /* 0x008fe40000410000 */
[----:B------:R-:W5:Y:S01]  /*3350*/  LDL.LU R0, [R1+0xc0] ;  /* 0x0000c00001007983 */ /* 0x000f620000300800 */
[----:B--2---:R-:W-:-:S02]  /*3360*/  @P1 FMUL.FTZ R15, R232, R15 ;  /* 0x0000000fe80f1220 */ /* 0x004fc40000410000 */
[----:B------:R-:W-:-:S03]  /*3370*/  @P1 F2FP.F16.F32.PACK_AB R199, RZ, R14 ;  /* 0x0000000effc7123e */ /* 0x000fc600000000ff */
[----:B------:R-:W-:Y:S02]  /*3380*/  @P1 F2FP.F16.F32.PACK_AB R198, RZ, R15 ;  /* 0x0000000fffc6123e */ /* 0x000fe400000000ff */
[----:B------:R-:W0:Y:S02]  /*3390*/  @P0 LDC.64 R14, c[0x0][0x308] ;  /* 0x0000c200ff0e0b82 */ /* 0x000e240000000a00 */
        /* <DEDUP_REMOVED lines=9> */
[----:B------:R-:W-:-:S02]  /*3430*/  @P1 PRMT R139, R199, 0x7610, R139 ;  /* 0x00007610c78b1816 */ /* 0x000fc4000000008b */
[----:B------:R-:W-:Y:S02]  /*3440*/  IADD3 R4, R220, 0x100, RZ ;  /* 0x00000100dc047810 */ /* 0x000fe40007ffe0ff */
[----:B------:R-:W-:-:S03]  /*3450*/  @P1 PRMT R139, R139, 0x5410, R198 ;  /* 0x000054108b8b1816 */ /* 0x000fc600000000c6 */
[----:B------:R-:W2:Y:S01]  /*3460*/  @P1 LDC R19, c[0x0][0x29c] ;  /* 0x0000a700ff131b82 */ /* 0x000ea20000000800 */
[----:B0-----:R-:W-:-:S04]  /*3470*/  @P1 IMAD.WIDE.U32 R16, R220, 0x10, R16 ;  /* 0x00000010dc101825 */ /* 0x001fc800078e0010 */
[----:B-1----:R-:W-:Y:S01]  /*3480*/  @P1 IMAD.WIDE.U32 R14, R4, 0x10, R14 ;  /* 0x00000010040e1825 */ /* 0x002fe200078e000e */
[----:B------:R0:W-:Y:S04]  /*3490*/  @P1 STG.E.128 desc[UR4][R16.64], R136 ;  /* 0x0000008810001986 */ /* 0x0001e8000c101d04 */
[----:B------:R1:W5:Y:S02]  /*34a0*/  @P1 LDG.E.128 R116, desc[UR4][R14.64] ;  /* 0x000000040e741981 */ /* 0x000364000c1e1d00 */
[----:B-1----:R-:W1:Y:S08]  /*34b0*/  @P1 LDC R14, c[0x0][0x29c] ;  /* 0x0000a700ff0e1b82 */ /* 0x002e700000000800 */
[----:B------:R-:W3:Y:S01]  /*34c0*/  @P1 LDC R15, c[0x0][0x29c] ;  /* 0x0000a700ff0f1b82 */ /* 0x000ee20000000800 */
[----:B------:R-:W-:Y:S01]  /*34d0*/  @!P3 ISETP.NE.U32.AND P5, PT, R5, RZ, PT ;  /* 0x000000ff0500b20c */ /* 0x000fe20003fa5070 */
[----:B------:R-:W-:Y:S03]  /*34e0*/  BSSY B0, `(.L_x_10178) ;  /* 0x000000c000007945 */ /* 0x000fe60003800000 */
[----:B------:R-:W-:-:S04]  /*34f0*/  @!P3 ISETP.NE.AND.EX P5, PT, R6, RZ, PT, P5 ;  /* 0x000000ff0600b20c */ /* 0x000fc80003fa5350 */
        /* <DEDUP_REMOVED lines=10> */
.L_x_10179:
[----:B------:R-:W-:Y:S05]  /*35a0*/  BSYNC B0 ;  /* 0x0000000000007941 */ /* 0x000fea0003800000 */
.L_x_10178:
[----:B-----5:R-:W-:Y:S02]  /*35b0*/  @P1 HADD2.F32 R17, -RZ, R116.H0_H0 ;  /* 0x20000074ff111230 */ /* 0x020fe40000004100 */
[----:B-1----:R-:W-:Y:S01]  /*35c0*/  @P1 FMUL.FTZ R14, R16, R14 ;  /* 0x0000000e100e1220 */ /* 0x002fe20000410000 */
[----:B------:R-:W-:Y:S01]  /*35d0*/  @!P3 ISETP.NE.U32.AND P5, PT, R5, RZ, PT ;  /* 0x000000ff0500b20c */ /* 0x000fe20003fa5070 */
[----:B------:R-:W-:Y:S02]  /*35e0*/  BSSY B0, `(.L_x_10180) ;  /* 0x000000f000007945 */ /* 0x000fe40003800000 */
[-C--:B------:R-:W-:Y:S01]  /*35f0*/  @P1 FFMA.FTZ R60, R17, R14.reuse, R60 ;  /* 0x0000000e113c1223 */ /* 0x080fe2000001003c */
[----:B------:R-:W-:Y:S01]  /*3600*/  @P1 FMUL.FTZ R14, R148, R14 ;  /* 0x0000000e940e1220 */ /* 0x000fe20000410000 */
[----:B------:R-:W-:-:S04]  /*3610*/  @!P3 ISETP.NE.AND.EX P5, PT, R6, RZ, PT, P5 ;  /* 0x000000ff0600b20c */ /* 0x000fc80003fa5350 */
        /* <DEDUP_REMOVED lines=11> */
.L_x_10181:
[----:B------:R-:W-:Y:S05]  /*36d0*/  BSYNC B0 ;  /* 0x0000000000007941 */ /* 0x000fea0003800000 */
.L_x_10180:
[----:B------:R-:W-:Y:S01]  /*36e0*/  @!P3 ISETP.NE.U32.AND P5, PT, R5, RZ, PT ;  /* 0x000000ff0500b20c */ /* 0x000fe20003fa5070 */
[----:B------:R-:W-:Y:S01]  /*36f0*/  BSSY B0, `(.L_x_10182) ;  /* 0x000000e000007945 */ /* 0x000fe20003800000 */
[----:B------:R-:W-:Y:S01]  /*3700*/  @P1 PRMT R136, R14, 0x7610, R136 ;  /* 0x000076100e881816 */ /* 0x000fe20000000088 */
[----:B---3--:R-:W-:Y:S01]  /*3710*/  @P1 FMUL.FTZ R194, R17, R15 ;  /* 0x0000000f11c21220 */ /* 0x008fe20000410000 */
        /* <DEDUP_REMOVED lines=11> */
.L_x_10183:
[----:B------:R-:W-:Y:S05]  /*37d0*/  BSYNC B0 ;  /* 0x0000000000007941 */ /* 0x000fea0003800000 */
.L_x_10182:
[----:B------:R-:W0:Y:S01]  /*37e0*/  @P1 LDC R14, c[0x0][0x29c] ;  /* 0x0000a700ff0e1b82 */ /* 0x000e220000000800 */
[----:B------:R-:W-:Y:S02]  /*37f0*/  @P1 HADD2.F32 R196, -RZ, R117.H0_H0 ;  /* 0x20000075ffc41230 */ /* 0x000fe40000004100 */
[----:B------:R-:W-:Y:S01]  /*3800*/  @P1 FMUL.FTZ R19, R18, R19 ;  /* 0x0000001312131220 */ /* 0x000fe20000410000 */
[----:B------:R-:W-:Y:S01]  /*3810*/  @P1 HADD2.F32 R195, -RZ, R116.H1_H1 ;  /* 0x30000074ffc31230 */ /* 0x000fe20000004100 */
[----:B------:R-:W-:Y:S01]  /*3820*/  @!P3 ISETP.NE.U32.AND P5, PT, R5, RZ, PT ;  /* 0x000000ff0500b20c */ /* 0x000fe20003fa5070 */
[----:B------:R-:W-:Y:S01]  /*3830*/  BSSY B0, `(.L_x_10184) ;  /* 0x0000013000007945 */ /* 0x000fe20003800000 */
[-C--:B------:R-:W-:Y:S01]  /*3840*/  @P1 FFMA.FTZ R62, R196, R19.reuse, R62 ;  /* 0x00000013c43e1223 */ /* 0x080fe2000001003e */
[----:B------:R-:W-:Y:S01]  /*3850*/  @P1 FMUL.FTZ R19, R150, R19 ;  /* 0x0000001396131220 */ /* 0x000fe20000410000 */
[----:B------:R-:W1:Y:S01]  /*3860*/  @P1 LDC R15, c[0x0][0x29c] ;  /* 0x0000a700ff0f1b82 */ /* 0x000e620000000800 */
[-C--:B------:R-:W-:Y:S01]  /*3870*/  @P1 FFMA.FTZ R61, R195, R194.reuse, R61 ;  /* 0x000000c2c33d1223 */ /* 0x080fe2000001003d */
        /* <DEDUP_REMOVED lines=14> */
.L_x_10185:
[----:B------:R-:W-:Y:S05]  /*3960*/  BSYNC B0 ;  /* 0x0000000000007941 */ /* 0x000fea0003800000 */
.L_x_10184:
[----:B------:R-:W-:Y:S01]  /*3970*/  @!P3 ISETP.NE.U32.AND P5, PT, R5, RZ, PT ;  /* 0x000000ff0500b20c */ /* 0x000fe20003fa5070 */
[----:B------:R-:W-:Y:S01]  /*3980*/  BSSY B0, `(.L_x_10186) ;  /* 0x000000f000007945 */ /* 0x000fe20003800000 */
[----:B------:R-:W-:Y:S01]  /*3990*/  @P1 PRMT R136, R136, 0x5410, R194 ;  /* 0x0000541088881816 */ /* 0x000fe200000000c2 */
[----:B0-----:R-:W-:Y:S01]  /*39a0*/  @P1 FMUL.FTZ R14, R19, R14 ;  /* 0x0000000e130e1220 */ /* 0x001fe20000410000 */
        /* <DEDUP_REMOVED lines=12> */
.L_x_10187:
[----:B------:R-:W-:Y:S05]  /*3a70*/  BSYNC B0 ;  /* 0x0000000000007941 */ /* 0x000fea0003800000 */
.L_x_10186:
[----:B------:R-:W0:Y:S01]  /*3a80*/  @P1 LDC R198, c[0x0][0x29c] ;  /* 0x0000a700ffc61b82 */ /* 0x000e220000000800 */
[----:B------:R-:W-:Y:S02]  /*3a90*/  @P1 HADD2.F32 R194, -RZ, R117.H1_H1 ;  /* 0x30000075ffc21230 */ /* 0x000fe40000004100 */
[----:B-1----:R-:W-:Y:S01]  /*3aa0*/  @P1 FMUL.FTZ R15, R197, R15 ;  /* 0x0000000fc50f1220 */ /* 0x002fe20000410000 */
[----:B------:R-:W-:Y:S01]  /*3ab0*/  @P1 HADD2.F32 R195, -RZ, R118.H0_H0 ;  /* 0x20000076ffc31230 */ /* 0x000fe20000004100 */
[----:B------:R-:W-:Y:S01]  /*3ac0*/  @!P3 ISETP.NE.U32.AND P5, PT, R5, RZ, PT ;  /* 0x000000ff0500b20c */ /* 0x000fe20003fa5070 */
[----:B------:R-:W-:Y:S01]  /*3ad0*/  BSSY B0, `(.L_x_10188) ;  /* 0x0000012000007945 */ /* 0x000fe20003800000 */
[-C--:B------:R-:W-:Y:S01]  /*3ae0*/  @P1 FFMA.FTZ R63, R194, R14.reuse, R63 ;  /* 0x0000000ec23f1223 */ /* 0x080fe2000001003f */
[----:B------:R-:W-:Y:S01]  /*3af0*/  @P1 FMUL.FTZ R14, R151, R14 ;  /* 0x0000000e970e1220 */ /* 0x000fe20000410000 */
        /* <DEDUP_REMOVED lines=15> */
.L_x_10189:
[----:B------:R-:W-:Y:S05]  /*3bf0*/  BSYNC B0 ;  /* 0x0000000000007941 */ /* 0x000fea0003800000 */
.L_x_10188:
[----:B0-----:R-:W-:Y:S01]  /*3c00*/  @P1 FMUL.FTZ R15, R196, R198 ;  /* 0x000000c6c40f1220 */ /* 0x001fe20000410000 */
[----:B------:R-:W0:Y:S01]  /*3c10*/  @P1 LDC R199, c[0x0][0x29c] ;  /* 0x0000a700ffc71b82 */ /* 0x000e220000000800 */
[----:B------:R-:W-:Y:S01]  /*3c20*/  @P1 HADD2.F32 R195, -RZ, R118.H1_H1 ;  /* 0x30000076ffc31230 */ /* 0x000fe20000004100 */
[----:B------:R-:W-:Y:S01]  /*3c30*/  @!P3 ISETP.NE.U32.AND P5, PT, R5, RZ, PT ;  /* 0x000000ff0500b20c */ /* 0x000fe20003fa5070 */
[----:B------:R-:W-:Y:S01]  /*3c40*/  BSSY B0, `(.L_x_10190) ;  /* 0x0000013000007945 */ /* 0x000fe20003800000 */
[----:B------:R-:W-:Y:S02]  /*3c50*/  @P1 PRMT R138, R14, 0x7610, R138 ;  /* 0x000076100e8a1816 */ /* 0x000fe4000000008a */
[-C--:B------:R-:W-:Y:S01]  /*3c60*/  @P1 FFMA.FTZ R65, R195, R15.reuse, R65 ;  /* 0x0000000fc3411223 */ /* 0x080fe20000010041 */
[----:B------:R-:W-:Y:S01]  /*3c70*/  @P1 FMUL.FTZ R15, R153, R15 ;  /* 0x0000000f990f1220 */ /* 0x000fe20000410000 */
[----:B------:R-:W1:Y:S01]  /*3c80*/  @P1 LDC R198, c[0x0][0x29c] ;  /* 0x0000a700ffc61b82 */ /* 0x000e620000000800 */
[----:B------:R-:W-:-:S02]  /*3c90*/  @!P3 ISETP.NE.AND.EX P5, PT, R6, RZ, PT, P5 ;  /* 0x000000ff0600b20c */ /* 0x000fc40003fa5350 */
[----:B------:R-:W-:Y:S02]  /*3ca0*/  @P1 PRMT R137, R137, 0x5410, R194 ;  /* 0x0000541089891816 */ /* 0x000fe400000000c2 */
[----:B------:R-:W-:Y:S02]  /*3cb0*/  @P1 F2FP.F16.F32.PACK_AB R15, RZ, R15 ;  /* 0x0000000fff0f123e */ /* 0x000fe400000000ff */
        /* <DEDUP_REMOVED lines=11> */
.L_x_10191:
[----:B------:R-:W-:Y:S05]  /*3d70*/  BSYNC B0 ;  /* 0x0000000000007941 */ /* 0x000fea0003800000 */
.L_x_10190:
[----:B------:R-:W-:Y:S01]  /*3d80*/  @!P3 ISETP.NE.U32.AND P5, PT, R5, RZ, PT ;  /* 0x000000ff0500b20c */ /* 0x000fe20003fa5070 */
[----:B------:R-:W-:Y:S02]  /*3d90*/  @P1 HADD2.F32 R15, -RZ, R119.H0_H0 ;  /* 0x20000077ff0f1230 */ /* 0x000fe40000004100 */
[----:B-1----:R-:W-:Y:S01]  /*3da0*/  @P1 FMUL.FTZ R14, R195, R198 ;  /* 0x000000c6c30e1220 */ /* 0x002fe20000410000 */
        /* <DEDUP_REMOVED lines=13> */
.L_x_10193:
[----:B------:R-:W-:Y:S05]  /*3e80*/  BSYNC B0 ;  /* 0x0000000000007941 */ /* 0x000fea0003800000 */
.L_x_10192:
[----:B------:R-:W-:Y:S02]  /*3e90*/  @P1 HADD2.F32 R198, -RZ, R119.H1_H1 ;  /* 0x30000077ffc61230 */ /* 0x000fe40000004100 */
[----:B0-----:R-:W-:Y:S01]  /*3ea0*/  @P1 FMUL.FTZ R15, R194, R199 ;  /* 0x000000c7c20f1220 */ /* 0x001fe20000410000 */
[----:B------:R-:W-:Y:S01]  /*3eb0*/  @P1 FMUL.FTZ R14, R154, R14 ;  /* 0x0000000e9a0e1220 */ /* 0x000fe20000410000 */
[----:B------:R-:W-:Y:S02]  /*3ec0*/  SEL R16, R16, R104, P4 ;  /* 0x0000006810107207 */ /* 0x000fe40002000000 */
[-C--:B------:R-:W-:Y:S01]  /*3ed0*/  @P1 FFMA.FTZ R67, R198, R15.reuse, R67 ;  /* 0x0000000fc6431223 */ /* 0x080fe20000010043 */
[----:B------:R-:W-:Y:S01]  /*3ee0*/  @P1 FMUL.FTZ R15, R155, R15 ;  /* 0x0000000f9b0f1220 */ /* 0x000fe20000410000 */
[----:B------:R-:W-:Y:S02]  /*3ef0*/  @P1 F2FP.F16.F32.PACK_AB R199, RZ, R14 ;  /* 0x0000000effc7123e */ /* 0x000fe400000000ff */
[----:B------:R-:W-:-:S02]  /*3f00*/  SEL R17, R17, R105, P4 ;  /* 0x0000006911117207 */ /* 0x000fc40002000000 */
[----:B------:R-:W-:Y:S02]  /*3f10*/  @P1 F2FP.F16.F32.PACK_AB R198, RZ, R15 ;  /* 0x0000000fffc6123e */ /* 0x000fe400000000ff */
        /* <DEDUP_REMOVED lines=34> */
.L_x_10195:
[----:B------:R-:W-:Y:S05]  /*4140*/  BSYNC B0 ;  /* 0x0000000000007941 */ /* 0x000fea0003800000 */
.L_x_10194:
[----:B------:R-:W-:Y:S01]  /*4150*/  @!P3 ISETP.NE.U32.AND P5, PT, R5, RZ, PT ;  /* 0x000000ff0500b20c */ /* 0x000fe20003fa5070 */
[----:B------:R-:W-:Y:S01]  /*4160*/  BSSY B0, `(.L_x_10196) ;  /* 0x000000d000007945 */ /* 0x000fe20003800000 */
[----:B0-----:R-:W-:Y:S02]  /*4170*/  @P1 FMUL.FTZ R18, R16, R4 ;  /* 0x0000000410121220 */ /* 0x001fe40000410000 */
        /* <DEDUP_REMOVED lines=11> */
.L_x_10197:
[----:B------:R-:W-:Y:S05]  /*4230*/  BSYNC B0 ;  /* 0x0000000000007941 */ /* 0x000fea0003800000 */
.L_x_10196:
[----:B------:R-:W0:Y:S01]  /*4240*/  @P1 LDC R4, c[0x0][0x29c] ;  /* 0x0000a700ff041b82 */ /* 0x000e220000000800 */
[--C-:B-----5:R-:W-:Y:S02]  /*4250*/  @P1 HADD2.F32 R19, -RZ, R116.reuse.H0_H0 ;  /* 0x20000074ff131230 */ /* 0x120fe40000004100 */
[----:B-1----:R-:W-:Y:S01]  /*4260*/  @P1 FMUL.FTZ R14, R17, R14 ;  /* 0x0000000e110e1220 */ /* 0x002fe20000410000 */
[----:B------:R-:W-:Y:S01]  /*4270*/  @!P3 ISETP.NE.U32.AND P5, PT, R5, RZ, PT ;  /* 0x000000ff0500b20c */ /* 0x000fe20003fa5070 */
[----:B------:R-:W-:Y:S01]  /*4280*/  @P1 HADD2.F32 R195, -RZ, R116.H1_H1 ;  /* 0x30000074ffc31230 */ /* 0x000fe20000004100 */
[----:B------:R-:W-:Y:S01]  /*4290*/  BSSY B0, `(.L_x_10198) ;  /* 0x0000013000007945 */ /* 0x000fe20003800000 */
[-C--:B------:R-:W-:Y:S01]  /*42a0*/  @P1 FFMA.FTZ R68, R19, R18.reuse, R68 ;  /* 0x0000001213441223 */ /* 0x080fe20000010044 */
[----:B------:R-:W-:Y:S01]  /*42b0*/  @P1 FMUL.FTZ R18, R156, R18 ;  /* 0x000000129c121220 */ /* 0x000fe20000410000 */
[----:B------:R-:W1:Y:S01]  /*42c0*/  @P1 LDC R15, c[0x0][0x29c] ;  /* 0x0000a700ff0f1b82 */ /* 0x000e620000000800 */
[-C--:B------:R-:W-:Y:S01]  /*42d0*/  @P1 FMUL.FTZ R19, R157, R14.reuse ;  /* 0x0000000e9d131220 */ /* 0x080fe20000410000 */
[----:B------:R-:W-:Y:S01]  /*42e0*/  @!P3 ISETP.NE.AND.EX P5, PT, R6, RZ, PT, P5 ;  /* 0x000000ff0600b20c */ /* 0x000fe20003fa5350 */
        /* <DEDUP_REMOVED lines=13> */
.L_x_10199:
[----:B------:R-:W-:Y:S05]  /*43c0*/  BSYNC B0 ;  /* 0x0000000000007941 */ /* 0x000fea0003800000 */
.L_x_10198:
        /* <DEDUP_REMOVED lines=16> */
.L_x_10201:
[----:B------:R-:W-:Y:S05]  /*44d0*/  BSYNC B0 ;  /* 0x0000000000007941 */ /* 0x000fea0003800000 */
.L_x_10200:
[----:B------:R-:W0:Y:S01]  /*44e0*/  @P1 LDC R4, c[0x0][0x29c] ;  /* 0x0000a700ff041b82 */ /* 0x000e220000000800 */
[--C-:B------:R-:W-:Y:S02]  /*44f0*/  @P1 HADD2.F32 R196, -RZ, R117.reuse.H0_H0 ;  /* 0x20000075ffc41230 */ /* 0x100fe40000004100 */
        /* <DEDUP_REMOVED lines=22> */
.L_x_10203:
[----:B------:R-:W-:Y:S05]  /*4660*/  BSYNC B0 ;  /* 0x0000000000007941 */ /* 0x000fea0003800000 */
.L_x_10202:
        /* <DEDUP_REMOVED lines=16> */
.L_x_10205:
[----:B------:R-:W-:Y:S05]  /*4770*/  BSYNC B0 ;  /* 0x0000000000007941 */ /* 0x000fea0003800000 */
.L_x_10204:
[----:B------:R-:W0:Y:S01]  /*4780*/  @P1 LDC R199, c[0x0][0x29c] ;  /* 0x0000a700ffc71b82 */ /* 0x000e220000000800 */
[--C-:B------:R-:W-:Y:S02]  /*4790*/  @P1 HADD2.F32 R15, -RZ, R118.reuse.H0_H0 ;  /* 0x20000076ff0f1230 */ /* 0x100fe40000004100 */
[----:B-1----:R-:W-:Y:S01]  /*47a0*/  @P1 FMUL.FTZ R14, R197, R14 ;  /* 0x0000000ec50e1220 */ /* 0x002fe20000410000 */
        /* <DEDUP_REMOVED lines=21> */
.L_x_10207:
[----:B------:R-:W-:Y:S05]  /*4900*/  BSYNC B0 ;  /* 0x0000000000007941 */ /* 0x000fea0003800000 */
.L_x_10206:
[----:B------:R-:W-:Y:S01]  /*4910*/  @!P3 ISETP.NE.U32.AND P5, PT, R5, RZ, PT ;  /* 0x000000ff0500b20c */ /* 0x000fe20003fa5070 */
[----:B------:R-:W-:Y:S01]  /*4920*/  BSSY B0, `(.L_x_10208) ;  /* 0x0000010000007945 */ /* 0x000fe20003800000 */
[----:B------:R-:W-:Y:S01]  /*4930*/  @P1 PRMT R138, R4, 0x7610, R138 ;  /* 0x00007610048a1816 */ /* 0x000fe2000000008a */
[----:B------:R-:W-:Y:S01]  /*4940*/  @P1 HADD2.F32 R15, -RZ, R119.H0_H0 ;  /* 0x20000077ff0f1230 */ /* 0x000fe20000004100 */
[----:B------:R-:W-:Y:S02]  /*4950*/  @!P3 ISETP.NE.AND.EX P5, PT, R6, RZ, PT, P5 ;  /* 0x000000ff0600b20c */ /* 0x000fe40003fa5350 */
[----:B------:R-:W-:Y:S01]  /*4960*/  @P1 PRMT R138, R138, 0x5410, R14 ;  /* 0x000054108a8a1816 */ /* 0x000fe2000000000e */
[----:B0-----:R-:W-:Y:S01]  /*4970*/  @P1 FMUL.FTZ R14, R196, R199 ;  /* 0x000000c7c40e1220 */ /* 0x001fe20000410000 */
        /* <DEDUP_REMOVED lines=10> */
.L_x_10209:
[----:B------:R-:W-:Y:S05]  /*4a20*/  BSYNC B0 ;  /* 0x0000000000007941 */ /* 0x000fea0003800000 */
.L_x_10208:
[----:B------:R-:W2:Y:S01]  /*4a30*/  LDL.LU R234, [R1+0xc] ;  /* 0x00000c0001ea7983 */ /* 0x000ea20000300800 */
[----:B-1----:R-:W-:Y:S01]  /*4a40*/  @P1 FMUL.FTZ R4, R195, R232 ;  /* 0x000000e8c3041220 */ /* 0x002fe20000410000 */
[-C--:B------:R-:W-:Y:S01]  /*4a50*/  @P1 FFMA.FTZ R74, R15, R14.reuse, R74 ;  /* 0x0000000e0f4a1223 */ /* 0x080fe2000001004a */
[----:B------:R-:W-:Y:S01]  /*4a60*/  @P1 FMUL.FTZ R14, R162, R14 ;  /* 0x0000000ea20e1220 */ /* 0x000fe20000410000 */
[----:B------:R-:W-:Y:S01]  /*4a70*/  SEL R16, R16, R104, P4 ;  /* 0x0000006810107207 */ /* 0x000fe20002000000 */
[----:B------:R-:W-:Y:S01]  /*4a80*/  @P1 FMUL.FTZ R15, R163, R4 ;  /* 0x00000004a30f1220 */ /* 0x000fe20000410000 */
[----:B------:R-:W-:Y:S02]  /*4a90*/  SEL R17, R17, R105, P4 ;  /* 0x0000006911117207 */ /* 0x000fe40002000000 */
[----:B------:R-:W-:Y:S02]  /*4aa0*/  @P1 F2FP.F16.F32.PACK_AB R232, RZ, R14 ;  /* 0x0000000effe8123e */ /* 0x000fe400000000ff */
[----:B------:R-:W-:-:S02]  /*4ab0*/  @P1 F2FP.F16.F32.PACK_AB R199, RZ, R15 ;  /* 0x0000000fffc7123e */ /* 0x000fc400000000ff */
[----:B------:R-:W2:Y:S01]  /*4ac0*/  @P0 LDC.64 R14, c[0x0][0x308] ;  /* 0x0000c200ff0e0b82 */ /* 0x000ea20000000a00 */
[----:B------:R-:W-:Y:S02]  /*4ad0*/  SEL R18, R18, R106, P4 ;  /* 0x0000006a12127207 */ /* 0x000fe40002000000 */
[----:B------:R-:W-:Y:S02]  /*4ae0*/  SEL R19, R19, R107, P4 ;  /* 0x0000006b13137207 */ /* 0x000fe40002000000 */
[----:B------:R-:W-:-:S04]  /*4af0*/  @P1 PRMT R139, R232, 0x7610, R139 ;  /* 0x00007610e88b1816 */ /* 0x000fc8000000008b */
[----:B------:R-:W-:Y:S02]  /*4b00*/  @P1 PRMT R139, R139, 0x5410, R199 ;  /* 0x000054108b8b1816 */ /* 0x000fe400000000c7 */
[----:B------:R-:W-:Y:S01]  /*4b10*/  @!P3 ISETP.NE.U32.AND P5, PT, R5, RZ, PT ;  /* 0x000000ff0500b20c */ /* 0x000fe20003fa5070 */
[----:B------:R-:W-:Y:S03]  /*4b20*/  BSSY B0, `(.L_x_10210) ;  /* 0x0000020000007945 */ /* 0x000fe60003800000 */
[----:B------:R-:W-:Y:S01]  /*4b30*/  @!P3 ISETP.NE.AND.EX P5, PT, R6, RZ, PT, P5 ;  /* 0x000000ff0600b20c */ /* 0x000fe20003fa5350 */
[----:B--2---:R-:W-:-:S05]  /*4b40*/  @P0 IMAD.WIDE.U32 R14, R234, 0x20, R14 ;  /* 0x00000020ea0e0825 */ /* 0x004fca00078e000e */
        /* <DEDUP_REMOVED lines=9> */
[----:B0-----:R-:W-:-:S07]  /*4be0*/  @P1 IMAD.WIDE.U32 R16, R194, 0x10, R16 ;  /* 0x00000010c2101825 */ /* 0x001fce00078e0010 */
[----:B------:R-:W0:Y:S01]  /*4bf0*/  @P1 LDC R18, c[0x0][0x29c] ;  /* 0x0000a700ff121b82 */ /* 0x000e220000000800 */
[----:B------:R3:W-:Y:S07]  /*4c00*/  @P1 STG.E.128 desc[UR4][R16.64], R136 ;  /* 0x0000008810001986 */ /* 0x0007ee000c101d04 */
[----:B------:R-:W4:Y:S01]  /*4c10*/  @P1 LDC R194, c[0x0][0x29c] ;  /* 0x0000a700ffc21b82 */ /* 0x000f220000000800 */
[----:B---3--:R-:W-:Y:S01]  /*4c20*/  IADD3 R16, R220, 0x300, RZ ;  /* 0x00000300dc107810 */ /* 0x008fe20007ffe0ff */
[----:B------:R-:W-:-:S04]  /*4c30*/  @P1 HADD2.F32 R17, -RZ, R119.H1_H1 ;  /* 0x30000077ff111230 */ /* 0x000fc80000004100 */
[----:B-1----:R-:W-:-:S05]  /*4c40*/  @P1 IMAD.WIDE.U32 R14, R16, 0x10, R14 ;  /* 0x00000010100e1825 */ /* 0x002fca00078e000e */
[----:B------:R1:W5:Y:S01]  /*4c50*/  @P1 LDG.E.128 R116, desc[UR4][R14.64] ;  /* 0x000000040e741981 */ /* 0x000362000c1e1d00 */
[----:B------:R-:W-:Y:S01]  /*4c60*/  @P1 FFMA.FTZ R75, R17, R4, R75 ;  /* 0x00000004114b1223 */ /* 0x000fe2000001004b */
[----:B------:R-:W-:Y:S01]  /*4c70*/  @!P3 FSEL R17, R24, RZ, P5 ;  /* 0x000000ff1811b208 */ /* 0x000fe20002800000 */
[----:B-1----:R-:W1:Y:S01]  /*4c80*/  @P1 LDC R14, c[0x0][0x29c] ;  /* 0x0000a700ff0e1b82 */ /* 0x002e620000000800 */
[----:B--2---:R-:W-:Y:S05]  /*4c90*/  @!P3 BRA `(.L_x_10211) ;  /* 0x000000000020b947 */ /* 0x004fea0003800000 */
        /* <DEDUP_REMOVED lines=8> */
.L_x_10211:
[----:B------:R-:W-:Y:S05]  /*4d20*/  BSYNC B0 ;  /* 0x0000000000007941 */ /* 0x000fea0003800000 */
.L_x_10210:
        /* <DEDUP_REMOVED lines=13> */
.L_x_10213:
[----:B------:R-:W-:Y:S05]  /*4e00*/  BSYNC B0 ;  /* 0x0000000000007941 */ /* 0x000fea0003800000 */
.L_x_10212:
[----:B------:R-:W-:Y:S01]  /*4e10*/  @!P3 ISETP.NE.U32.AND P5, PT, R5, RZ, PT ;  /* 0x000000ff0500b20c */ /* 0x000fe20003fa5070 */
[----:B-----5:R-:W-:Y:S02]  /*4e20*/  @P1 HADD2.F32 R4, -RZ, R116.H0_H0 ;  /* 0x20000074ff041230 */ /* 0x020fe40000004100 */
        /* <DEDUP_REMOVED lines=14> */
.L_x_10215:
[----:B------:R-:W-:Y:S05]  /*4f10*/  BSYNC B0 ;  /* 0x0000000000007941 */ /* 0x000fea0003800000 */
.L_x_10214:
[----:B------:R-:W-:Y:S01]  /*4f20*/  @!P3 ISETP.NE.U32.AND P5, PT, R5, RZ, PT ;  /* 0x000000ff0500b20c */ /* 0x000fe20003fa5070 */
[----:B------:R-:W-:Y:S02]  /*4f30*/  @P1 HADD2.F32 R4, -RZ, R116.H1_H1 ;  /* 0x30000074ff041230 */ /* 0x000fe40000004100 */
[----:B----4-:R-:W-:Y:S01]  /*4f40*/  @P1 FMUL.FTZ R194, R15, R194 ;  /* 0x000000c20fc21220 */ /* 0x010fe20000410000 */
[----:B------:R-:W-:Y:S01]  /*4f50*/  BSSY B0, `(.L_x_10216) ;  /* 0x000000e000007945 */ /* 0x000fe20003800000 */
[----:B------:R-:W-:Y:S01]  /*4f60*/  @!P3 ISETP.NE.AND.EX P5, PT, R6, RZ, PT, P5 ;  /* 0x000000ff0600b20c */ /* 0x000fe20003fa5350 */
[----:B------:R-:W-:Y:S01]  /*4f70*/  @P1 FMUL.FTZ R19, R14, R19 ;  /* 0x000000130e131220 */ /* 0x000fe20000410000 */
        /* <DEDUP_REMOVED lines=11> */
.L_x_10217:
[----:B------:R-:W-:Y:S05]  /*5030*/  BSYNC B0 ;  /* 0x0000000000007941 */ /* 0x000fea0003800000 */
.L_x_10216:
[--C-:B------:R-:W-:Y:S02]  /*5040*/  @P1 HADD2.F32 R196, -RZ, R117.reuse.H0_H0 ;  /* 0x20000075ffc41230 */ /* 0x100fe40000004100 */
[----:B0-----:R-:W-:Y:S01]  /*5050*/  @P1 FMUL.FTZ R18, R4, R18 ;  /* 0x0000001204121220 */ /* 0x001fe20000410000 */
[----:B------:R-:W-:Y:S01]  /*5060*/  @P1 HADD2.F32 R197, -RZ, R117.H1_H1 ;  /* 0x30000075ffc51230 */ /* 0x000fe20000004100 */
[----:B------:R-:W-:Y:S01]  /*5070*/  @!P3 ISETP.NE.U32.AND P5, PT, R5, RZ, PT ;  /* 0x000000ff0500b20c */ /* 0x000fe20003fa5070 */
[----:B------:R-:W-:Y:S01]  /*5080*/  @P1 FMUL.FTZ R195, R164, R195 ;  /* 0x000000c3a4c31220 */ /* 0x000fe20000410000 */
[-C--:B------:R-:W-:Y:S01]  /*5090*/  @P1 FFMA.FTZ R78, R196, R19.reuse, R78 ;  /* 0x00000013c44e1223 */ /* 0x080fe2000001004e */
[----:B------:R-:W-:Y:S01]  /*50a0*/  @P1 FMUL.FTZ R196, R166, R19 ;  /* 0x00000013a6c41220 */ /* 0x000fe20000410000 */
[----:B------:R-:W-:Y:S01]  /*50b0*/  @P1 FFMA.FTZ R79, R197, R18, R79 ;  /* 0x00000012c54f1223 */ /* 0x000fe2000001004f */
[----:B------:R-:W0:Y:S01]  /*50c0*/  @P1 LDC R19, c[0x0][0x29c] ;  /* 0x0000a700ff131b82 */ /* 0x000e220000000800 */
[----:B------:R-:W-:Y:S01]  /*50d0*/  @P1 FMUL.FTZ R194, R165, R194 ;  /* 0x000000c2a5c21220 */ /* 0x000fe20000410000 */
[----:B------:R-:W-:Y:S01]  /*50e0*/  @P1 FMUL.FTZ R18, R167, R18 ;  /* 0x00000012a7121220 */ /* 0x000fe20000410000 */
[----:B------:R-:W-:Y:S01]  /*50f0*/  @!P3 ISETP.NE.AND.EX P5, PT, R6, RZ, PT, P5 ;  /* 0x000000ff0600b20c */ /* 0x000fe20003fa5350 */
[----:B------:R-:W-:Y:S01]  /*5100*/  BSSY B0, `(.L_x_10218) ;  /* 0x0000013000007945 */ /* 0x000fe20003800000 */
[----:B------:R-:W-:-:S02]  /*5110*/  SEL R107, R4, R107, P4 ;  /* 0x0000006b046b7207 */ /* 0x000fc40002000000 */
[----:B------:R-:W-:Y:S02]  /*5120*/  @P1 F2FP.F16.F32.PACK_AB R195, RZ, R195 ;  /* 0x000000c3ffc3123e */ /* 0x000fe400000000ff */
[----:B------:R-:W-:Y:S02]  /*5130*/  @P1 F2FP.F16.F32.PACK_AB R194, RZ, R194 ;  /* 0x000000c2ffc2123e */ /* 0x000fe400000000ff */
[----:B------:R-:W-:Y:S02]  /*5140*/  @P1 F2FP.F16.F32.PACK_AB R196, RZ, R196 ;  /* 0x000000c4ffc4123e */ /* 0x000fe400000000ff */
[----:B------:R-:W-:Y:S02]  /*5150*/  @P1 F2FP.F16.F32.PACK_AB R18, RZ, R18 ;  /* 0x00000012ff12123e */ /* 0x000fe400000000ff */
[----:B------:R-:W-:Y:S02]  /*5160*/  SEL R104, R17, R104, P4 ;  /* 0x0000006811687207 */ /* 0x000fe40002000000 */
        /* <DEDUP_REMOVED lines=12> */
.L_x_10219:
[----:B------:R-:W-:Y:S05]  /*5230*/  BSYNC B0 ;  /* 0x0000000000007941 */ /* 0x000fea0003800000 */
.L_x_10218:
[C---:B------:R-:W-:Y:S01]  /*5240*/  SEL R92, R4.reuse, R92, P4 ;  /* 0x0000005c045c7207 */ /* 0x040fe20002000000 */
[----:B0-----:R-:W-:Y:S01]  /*5250*/  @P1 FMUL.FTZ R14, R4, R19 ;  /* 0x00000013040e1220 */ /* 0x001fe20000410000 */
[----:B------:R-:W-:Y:S01]  /*5260*/  @P1 HADD2.F32 R15, -RZ, R118.H0_H0 ;  /* 0x20000076ff0f1230 */ /* 0x000fe20000004100 */
[----:B------:R-:W0:Y:S01]  /*5270*/  @P1 LDC R4, c[0x0][0x29c] ;  /* 0x0000a700ff041b82 */ /* 0x000e220000000800 */
[----:B------:R-:W-:Y:S01]  /*5280*/  @!P3 ISETP.NE.U32.AND P5, PT, R5, RZ, PT ;  /* 0x000000ff0500b20c */ /* 0x000fe20003fa5070 */
[----:B------:R-:W-:Y:S01]  /*5290*/  BSSY B0, `(.L_x_10220) ;  /* 0x0000010000007945 */ /* 0x000fe20003800000 */
[----:B------:R-:W-:Y:S01]  /*52a0*/  @P1 PRMT R136, R195, 0x7610, R136 ;  /* 0x00007610c3881816 */ /* 0x000fe20000000088 */
        /* <DEDUP_REMOVED lines=14> */
.L_x_10221:
[----:B------:R-:W-:Y:S05]  /*5390*/  BSYNC B0 ;  /* 0x0000000000007941 */ /* 0x000fea0003800000 */
.L_x_10220:
[C---:B------:R-:W-:Y:S01]  /*53a0*/  SEL R93, R15.reuse, R93, P4 ;  /* 0x0000005d0f5d7207 */ /* 0x040fe20002000000 */
[----:B0-----:R-:W-:Y:S01]  /*53b0*/  @P1 FMUL.FTZ R15, R15, R4 ;  /* 0x000000040f0f1220 */ /* 0x001fe20000410000 */
[----:B------:R-:W-:Y:S01]  /*53c0*/  @P1 HADD2.F32 R17, -RZ, R118.H1_H1 ;  /* 0x30000076ff111230 */ /* 0x000fe20000004100 */
        /* <DEDUP_REMOVED lines=18> */
.L_x_10223:
[----:B------:R-:W-:Y:S05]  /*54f0*/  BSYNC B0 ;  /* 0x0000000000007941 */ /* 0x000fea0003800000 */
.L_x_10222:
[C---:B------:R-:W-:Y:S01]  /*5500*/  SEL R94, R17.reuse, R94, P4 ;  /* 0x0000005e115e7207 */ /* 0x040fe20002000000 */
[----:B0-----:R-:W-:Y:S01]  /*5510*/  @P1 FMUL.FTZ R4, R17, R4 ;  /* 0x0000000411041220 */ /* 0x001fe20000410000 */
[----:B------:R-:W-:Y:S01]  /*5520*/  @P1 HADD2.F32 R17, -RZ, R119.H0_H0 ;  /* 0x20000077ff111230 */ /* 0x000fe20000004100 */
[----:B------:R-:W-:Y:S01]  /*5530*/  @!P3 ISETP.NE.U32.AND P5, PT, R5, RZ, PT ;  /* 0x000000ff0500b20c */ /* 0x000fe20003fa5070 */
[----:B------:R-:W-:Y:S01]  /*5540*/  BSSY B0, `(.L_x_10224) ;  /* 0x0000014000007945 */ /* 0x000fe20003800000 */
[----:B------:R-:W-:Y:S02]  /*5550*/  @P1 PRMT R137, R196, 0x7610, R137 ;  /* 0x00007610c4891816 */ /* 0x000fe40000000089 */
[-C--:B------:R-:W-:Y:S01]  /*5560*/  @P1 FFMA.FTZ R82, R17, R4.reuse, R82 ;  /* 0x0000000411521223 */ /* 0x080fe20000010052 */
[----:B------:R-:W-:Y:S01]  /*5570*/  @P1 FMUL.FTZ R4, R170, R4 ;  /* 0x00000004aa041220 */ /* 0x000fe20000410000 */
[----:B------:R-:W-:Y:S02]  /*5580*/  @!P3 ISETP.NE.AND.EX P5, PT, R6, RZ, PT, P5 ;  /* 0x000000ff0600b20c */ /* 0x000fe40003fa5350 */
[----:B------:R-:W-:-:S02]  /*5590*/  @P1 PRMT R138, R14, 0x7610, R138 ;  /* 0x000076100e8a1816 */ /* 0x000fc4000000008a */
[----:B------:R-:W-:Y:S02]  /*55a0*/  @P1 F2FP.F16.F32.PACK_AB R4, RZ, R4 ;  /* 0x00000004ff04123e */ /* 0x000fe400000000ff */
        /* <DEDUP_REMOVED lines=13> */
.L_x_10225:
[----:B------:R-:W-:Y:S05]  /*5680*/  BSYNC B0 ;  /* 0x0000000000007941 */ /* 0x000fea0003800000 */
.L_x_10224:
[----:B------:R-:W2:Y:S01]  /*5690*/  LDL.LU R6, [R1+0x14] ;  /* 0x0000140001067983 */ /* 0x000ea20000300800 */
[----:B------:R-:W0:Y:S01]  /*56a0*/  @P1 LDC R3, c[0x0][0x29c] ;  /* 0x0000a700ff031b82 */ /* 0x000e220000000800 */
[----:B------:R-:W-:Y:S02]  /*56b0*/  SEL R95, R4, R95, P4 ;  /* 0x0000005f045f7207 */ /* 0x000fe40002000000 */
[----:B------:R-:W-:Y:S01]  /*56c0*/  IADD3 R2, R2, UR14, RZ ;  /* 0x0000000e02027c10 */ /* 0x000fe2000fffe0ff */
[----:B0-----:R-:W-:Y:S01]  /*56d0*/  @P1 FMUL.FTZ R3, R4, R3 ;  /* 0x0000000304031220 */ /* 0x001fe20000410000 */
[----:B------:R-:W-:-:S05]  /*56e0*/  @P1 HADD2.F32 R4, -RZ, R119.H1_H1 ;  /* 0x30000077ff041230 */ /* 0x000fca0000004100 */
[-C--:B------:R-:W-:Y:S01]  /*56f0*/  @P1 FFMA.FTZ R83, R4, R3.reuse, R83 ;  /* 0x0000000304531223 */ /* 0x080fe20000010053 */
[----:B------:R-:W-:Y:S01]  /*5700*/  @P1 FMUL.FTZ R3, R171, R3 ;  /* 0x00000003ab031220 */ /* 0x000fe20000410000 */
[----:B------:R-:W2:Y:S04]  /*5710*/  @P0 LDC.64 R4, c[0x0][0x308] ;  /* 0x0000c200ff040b82 */ /* 0x000ea80000000a00 */
[----:B------:R-:W-:-:S04]  /*5720*/  @P1 F2FP.F16.F32.PACK_AB R3, RZ, R3 ;  /* 0x00000003ff03123e */ /* 0x000fc800000000ff */
        /* <DEDUP_REMOVED lines=11> */
.L_x_10157:
        /* <DEDUP_REMOVED lines=38> */
.L_x_10161:
[----:B------:R-:W-:Y:S01]  /*5a40*/  HFMA2.MMA R15, -RZ, RZ, 0, 1.847743988037109375e-06 ;  /* 0x0000001fff0f7435 */ /* 0x000fe200000001ff */
[----:B------:R-:W-:Y:S02]  /*5a50*/  MOV R194, 0x10 ;  /* 0x0000001000c27802 */ /* 0x000fe40000000f00 */
[----:B------:R-:W-:-:S08]  /*5a60*/  MOV R14, 0xffffffff ;  /* 0xffffffff000e7802 */ /* 0x000fd00000000f00 */
[----:B-----5:R-:W-:Y:S05]  /*5a70*/  WARPSYNC.COLLECTIVE R14, `(.L_x_10227) ;  /* 0x000000000e087348 */ /* 0x020fea0003c00000 */
[----:B------:R0:W1:Y:S02]  /*5a80*/  SHFL.DOWN P1, R195, R192, R194, R15 ;  /* 0x080000c2c0c37389 */ /* 0x000064000002000f */
[----:B01---5:R-:W-:Y:S01]  /*5a90*/  ENDCOLLECTIVE ;  /* 0x000000000000791b */ /* 0x023fe20003800000 */
.L_x_10227:
[----:B------:R-:W-:-:S05]  /*5aa0*/  MOV R14, R195 ;  /* 0x000000c3000e7202 */ /* 0x000fca0000000f00 */
[----:B------:R-:W-:Y:S01]  /*5ab0*/  FADD.FTZ R16, R14, R192 ;  /* 0x000000c00e107221 */ /* 0x000fe20000010000 */
[----:B------:R-:W-:Y:S02]  /*5ac0*/  MOV R192, R193 ;  /* 0x000000c100c07202 */ /* 0x000fe40000000f00 */
[----:B------:R-:W-:-:S07]  /*5ad0*/  MOV R14, 0xffffffff ;  /* 0xffffffff000e7802 */ /* 0x000fce0000000f00 */
[----:B------:R-:W-:Y:S05]  /*5ae0*/  WARPSYNC.COLLECTIVE R14, `(.L_x_10228) ;  /* 0x000000000e087348 */ /* 0x000fea0003c00000 */
[----:B------:R0:W1:Y:S02]  /*5af0*/  SHFL.DOWN P1, R195, R192, R194, R15 ;  /* 0x080000c2c0c37389 */ /* 0x000064000002000f */
[----:B01----:R-:W-:Y:S01]  /*5b00*/  ENDCOLLECTIVE ;  /* 0x000000000000791b */ /* 0x003fe20003800000 */
.L_x_10228:
[----:B------:R-:W-:Y:S01]  /*5b10*/  HFMA2.MMA R194, -RZ, RZ, 0, 4.76837158203125e-07 ;  /* 0x00000008ffc27435 */ /* 0x000fe200000001ff */
[----:B------:R-:W-:Y:S02]  /*5b20*/  MOV R192, R16 ;  /* 0x0000001000c07202 */ /* 0x000fe40000000f00 */
[----:B------:R-:W-:-:S05]  /*5b30*/  MOV R14, R195 ;  /* 0x000000c3000e7202 */ /* 0x000fca0000000f00 */
[----:B------:R-:W-:Y:S01]  /*5b40*/  FADD.FTZ R17, R14, R193 ;  /* 0x000000c10e117221 */ /* 0x000fe20000010000 */
[----:B------:R-:W-:-:S07]  /*5b50*/  MOV R14, 0xffffffff ;  /* 0xffffffff000e7802 */ /* 0x000fce0000000f00 */
[----:B------:R-:W-:Y:S05]  /*5b60*/  WARPSYNC.COLLECTIVE R14, `(.L_x_10229) ;  /* 0x000000000e087348 */ /* 0x000fea0003c00000 */
[----:B------:R0:W1:Y:S02]  /*5b70*/  SHFL.DOWN P1, R195, R192, R194, R15 ;  /* 0x080000c2c0c37389 */ /* 0x000064000002000f */
[----:B01----:R-:W-:Y:S01]  /*5b80*/  ENDCOLLECTIVE ;  /* 0x000000000000791b */ /* 0x003fe20003800000 */
.L_x_10229:
[----:B------:R-:W-:Y:S02]  /*5b90*/  MOV R192, R17 ;  /* 0x0000001100c07202 */ /* 0x000fe40000000f00 */
[----:B------:R-:W-:-:S05]  /*5ba0*/  MOV R14, R195 ;  /* 0x000000c3000e7202 */ /* 0x000fca0000000f00 */
[----:B------:R-:W-:Y:S01]  /*5bb0*/  FADD.FTZ R16, R16, R14 ;  /* 0x0000000e10107221 */ /* 0x000fe20000010000 */
[----:B------:R-:W-:-:S07]  /*5bc0*/  MOV R14, 0xffffffff ;  /* 0xffffffff000e7802 */ /* 0x000fce0000000f00 */
[----:B------:R-:W-:Y:S05]  /*5bd0*/  WARPSYNC.COLLECTIVE R14, `(.L_x_10230) ;  /* 0x000000000e087348 */ /* 0x000fea0003c00000 */
[----:B------:R0:W1:Y:S02]  /*5be0*/  SHFL.DOWN P1, R195, R192, R194, R15 ;  /* 0x080000c2c0c37389 */ /* 0x000064000002000f */
[----:B01----:R-:W-:Y:S01]  /*5bf0*/  ENDCOLLECTIVE ;  /* 0x000000000000791b */ /* 0x003fe20003800000 */
.L_x_10230:
[----:B------:R-:W-:Y:S01]  /*5c00*/  HFMA2.MMA R194, -RZ, RZ, 0, 2.384185791015625e-07 ;  /* 0x00000004ffc27435 */ /* 0x000fe200000001ff */
[----:B------:R-:W-:Y:S02]  /*5c10*/  MOV R192, R16 ;  /* 0x0000001000c07202 */ /* 0x000fe40000000f00 */
[----:B------:R-:W-:-:S05]  /*5c20*/  MOV R14, R195 ;  /* 0x000000c3000e7202 */ /* 0x000fca0000000f00 */
[----:B------:R-:W-:Y:S01]  /*5c30*/  FADD.FTZ R17, R17, R14 ;  /* 0x0000000e11117221 */ /* 0x000fe20000010000 */
[----:B------:R-:W-:-:S07]  /*5c40*/  MOV R14, 0xffffffff ;  /* 0xffffffff000e7802 */ /* 0x000fce0000000f00 */
[----:B------:R-:W-:Y:S05]  /*5c50*/  WARPSYNC.COLLECTIVE R14, `(.L_x_10231) ;  /* 0x000000000e087348 */ /* 0x000fea0003c00000 */
[----:B------:R0:W1:Y:S02]  /*5c60*/  SHFL.DOWN P1, R195, R192, R194, R15 ;  /* 0x080000c2c0c37389 */ /* 0x000064000002000f */
[----:B01----:R-:W-:Y:S01]  /*5c70*/  ENDCOLLECTIVE ;  /* 0x000000000000791b */ /* 0x003fe20003800000 */
.L_x_10231:
[----:B------:R-:W-:Y:S02]  /*5c80*/  MOV R192, R17 ;  /* 0x0000001100c07202 */ /* 0x000fe40000000f00 */
[----:B------:R-:W-:-:S05]  /*5c90*/  MOV R14, R195 ;  /* 0x000000c3000e7202 */ /* 0x000fca0000000f00 */
[----:B------:R-:W-:Y:S01]  /*5ca0*/  FADD.FTZ R16, R16, R14 ;  /* 0x0000000e10107221 */ /* 0x000fe20000010000 */
[----:B------:R-:W-:-:S07]  /*5cb0*/  MOV R14, 0xffffffff ;  /* 0xffffffff000e7802 */ /* 0x000fce0000000f00 */
[----:B------:R-:W-:Y:S05]  /*5cc0*/  WARPSYNC.COLLECTIVE R14, `(.L_x_10232) ;  /* 0x000000000e087348 */ /* 0x000fea0003c00000 */
[----:B------:R0:W1:Y:S02]  /*5cd0*/  SHFL.DOWN P1, R195, R192, R194, R15 ;  /* 0x080000c2c0c37389 */ /* 0x000064000002000f */
[----:B01----:R-:W-:Y:S01]  /*5ce0*/  ENDCOLLECTIVE ;  /* 0x000000000000791b */ /* 0x003fe20003800000 */
.L_x_10232:
[----:B------:R-:W-:Y:S01]  /*5cf0*/  HFMA2.MMA R194, -RZ, RZ, 0, 1.1920928955078125e-07 ;  /* 0x00000002ffc27435 */ /* 0x000fe200000001ff */
[----:B------:R-:W-:Y:S02]  /*5d00*/  MOV R192, R16 ;  /* 0x0000001000c07202 */ /* 0x000fe40000000f00 */
[----:B------:R-:W-:-:S05]  /*5d10*/  MOV R14, R195 ;  /* 0x000000c3000e7202 */ /* 0x000fca0000000f00 */
[----:B------:R-:W-:Y:S01]  /*5d20*/  FADD.FTZ R17, R17, R14 ;  /* 0x0000000e11117221 */ /* 0x000fe20000010000 */
[----:B------:R-:W-:-:S07]  /*5d30*/  MOV R14, 0xffffffff ;  /* 0xffffffff000e7802 */ /* 0x000fce0000000f00 */
[----:B------:R-:W-:Y:S05]  /*5d40*/  WARPSYNC.COLLECTIVE R14, `(.L_x_10233) ;  /* 0x000000000e087348 */ /* 0x000fea0003c00000 */
[----:B------:R0:W1:Y:S02]  /*5d50*/  SHFL.DOWN P1, R195, R192, R194, R15 ;  /* 0x080000c2c0c37389 */ /* 0x000064000002000f */
[----:B01----:R-:W-:Y:S01]  /*5d60*/  ENDCOLLECTIVE ;  /* 0x000000000000791b */ /* 0x003fe20003800000 */
.L_x_10233:
[----:B------:R-:W-:Y:S02]  /*5d70*/  MOV R192, R17 ;  /* 0x0000001100c07202 */ /* 0x000fe40000000f00 */
[----:B------:R-:W-:-:S05]  /*5d80*/  MOV R14, R195 ;  /* 0x000000c3000e7202 */ /* 0x000fca0000000f00 */
[----:B------:R-:W-:Y:S01]  /*5d90*/  FADD.FTZ R16, R16, R14 ;  /* 0x0000000e10107221 */ /* 0x000fe20000010000 */
[----:B------:R-:W-:-:S07]  /*5da0*/  MOV R14, 0xffffffff ;  /* 0xffffffff000e7802 */ /* 0x000fce0000000f00 */
[----:B------:R-:W-:Y:S05]  /*5db0*/  WARPSYNC.COLLECTIVE R14, `(.L_x_10234) ;  /* 0x000000000e087348 */ /* 0x000fea0003c00000 */
[----:B------:R0:W1:Y:S02]  /*5dc0*/  SHFL.DOWN P1, R195, R192, R194, R15 ;  /* 0x080000c2c0c37389 */ /* 0x000064000002000f */
[----:B01----:R-:W-:Y:S01]  /*5dd0*/  ENDCOLLECTIVE ;  /* 0x000000000000791b */ /* 0x003fe20003800000 */
.L_x_10234:
[----:B------:R-:W-:Y:S01]  /*5de0*/  HFMA2.MMA R194, -RZ, RZ, 0, 5.9604644775390625e-08 ;  /* 0x00000001ffc27435 */ /* 0x000fe200000001ff */
[----:B------:R-:W-:Y:S02]  /*5df0*/  MOV R192, R16 ;  /* 0x0000001000c07202 */ /* 0x000fe40000000f00 */
[----:B------:R-:W-:-:S05]  /*5e00*/  MOV R14, R195 ;  /* 0x000000c3000e7202 */ /* 0x000fca0000000f00 */
[----:B------:R-:W-:Y:S01]  /*5e10*/  FADD.FTZ R17, R17, R14 ;  /* 0x0000000e11117221 */ /* 0x000fe20000010000 */
[----:B------:R-:W-:-:S07]  /*5e20*/  MOV R14, 0xffffffff ;  /* 0xffffffff000e7802 */ /* 0x000fce0000000f00 */
[----:B------:R-:W-:Y:S05]  /*5e30*/  WARPSYNC.COLLECTIVE R14, `(.L_x_10235) ;  /* 0x000000000e087348 */ /* 0x000fea0003c00000 */
[----:B------:R0:W1:Y:S02]  /*5e40*/  SHFL.DOWN P1, R195, R192, R194, R15 ;  /* 0x080000c2c0c37389 */ /* 0x000064000002000f */
[----:B01----:R-:W-:Y:S01]  /*5e50*/  ENDCOLLECTIVE ;  /* 0x000000000000791b */ /* 0x003fe20003800000 */
.L_x_10235:
[----:B------:R-:W-:Y:S02]  /*5e60*/  MOV R192, R17 ;  /* 0x0000001100c07202 */ /* 0x000fe40000000f00 */
[----:B------:R-:W-:-:S07]  /*5e70*/  MOV R19, R195 ;  /* 0x000000c300137202 */ /* 0x000fce0000000f00 */
[----:B------:R-:W-:Y:S05]  /*5e80*/  WARPSYNC.COLLECTIVE R14, `(.L_x_10236) ;  /* 0x000000000e087348 */ /* 0x000fea0003c00000 */
[----:B------:R0:W1:Y:S02]  /*5e90*/  SHFL.DOWN P1, R195, R192, R194, R15 ;  /* 0x080000c2c0c37389 */ /* 0x000064000002000f */
[----:B01----:R-:W-:Y:S01]  /*5ea0*/  ENDCOLLECTIVE ;  /* 0x000000000000791b */ /* 0x003fe20003800000 */
.L_x_10236:
[----:B------:R-:W-:Y:S01]  /*5eb0*/  MOV R192, R195 ;  /* 0x000000c300c07202 */ /* 0x000fe20000000f00 */
[----:B------:R-:W-:Y:S06]  /*5ec0*/  BRA `(.L_x_10237) ;  /* 0xffffffc400847947 */ /* 0x000fec000383ffff */
.L_x_10238:
        /* <DEDUP_REMOVED lines=11> */
.L_x_14007:


//--------------------- .text._ZN10layer_norm13ln_bwd_kernelINS_13Kernel_traitsIf6__halffS2_fjLj8192ELj1ELj1ELj8ELj16ENS_18Kernel_traits_baseILj8192EfS2_fS2_fjLj256EEEEELb1ELb0ELb0ELb0EEEvNS_9BwdParamsE --------------------------
	.section	.text._ZN10layer_norm13ln_bwd_kernelINS_13Kernel_traitsIf6__halffS2_fjLj8192ELj1ELj1ELj8ELj16ENS_18Kernel_traits_baseILj8192EfS2_fS2_fjLj256EEEEELb1ELb0ELb0ELb0EEEvNS_9BwdParamsE,"ax",@progbits
	.align	128
        .global         _ZN10layer_norm13ln_bwd_kernelINS_13Kernel_traitsIf6__halffS2_fjLj8192ELj1ELj1ELj8ELj16ENS_18Kernel_traits_baseILj8192EfS2_fS2_fjLj256EEEEELb1ELb0ELb0ELb0EEEvNS_9BwdParamsE
        .type           _ZN10layer_norm13ln_bwd_kernelINS_13Kernel_traitsIf6__halffS2_fjLj8192ELj1ELj1ELj8ELj16ENS_18Kernel_traits_baseILj8192EfS2_fS2_fjLj256EEEEELb1ELb0ELb0ELb0EEEvNS_9BwdParamsE,@function
        .size           _ZN10layer_norm13ln_bwd_kernelINS_13Kernel_traitsIf6__halffS2_fjLj8192ELj1ELj1ELj8ELj16ENS_18Kernel_traits_baseILj8192EfS2_fS2_fjLj256EEEEELb1ELb0ELb0ELb0EEEvNS_9BwdParamsE,(.L_x_14008 - _ZN10layer_norm13ln_bwd_kernelINS_13Kernel_traitsIf6__halffS2_fjLj8192ELj1ELj1ELj8ELj16ENS_18Kernel_traits_baseILj8192EfS2_fS2_fjLj256EEEEELb1ELb0ELb0ELb0EEEvNS_9BwdParamsE)
        .other          _ZN10layer_norm13ln_bwd_kernelINS_13Kernel_traitsIf6__halffS2_fjLj8192ELj1ELj1ELj8ELj16ENS_18Kernel_traits_baseILj8192EfS2_fS2_fjLj256EEEEELb1ELb0ELb0ELb0EEEvNS_9BwdParamsE,@"STO_CUDA_ENTRY STV_DEFAULT"
_ZN10layer_norm13ln_bwd_kernelINS_13Kernel_traitsIf6__halffS2_fjLj8192ELj1ELj1ELj8ELj16ENS_18Kernel_traits_baseILj8192EfS2_fS2_fjLj256EEEEELb1ELb0ELb0ELb0EEEvNS_9BwdParamsE:
.text._ZN10layer_norm13ln_bwd_kernelINS_13Kernel_traitsIf6__halffS2_fjLj8192ELj1ELj1ELj8ELj16ENS_18Kernel_traits_baseILj8192EfS2_fS2_fjLj256EEEEELb1ELb0ELb0ELb0EEEvNS_9BwdParamsE:
        /* <DEDUP_REMOVED lines=86> */
.L_x_10257:
        /* <DEDUP_REMOVED lines=105> */
.L_x_10241:
[----:B------:R-:W-:Y:S05]  /*0bf0*/  BSYNC B0 ;  /* 0x0000000000007941 */ /* 0x000fea0003800000 */
.L_x_10240:
        /* <DEDUP_REMOVED lines=23> */
[C---:B-----5:R-:W-:Y:S01]  /*0d70*/  FMUL.FTZ R27, R8.reuse, R27 ;  /* 0x0000001b081b7220 */ /* 0x060fe20000410000 */
[C---:B------:R-:W-:Y:S01]  /*0d80*/  FMUL.FTZ R207, R8.reuse, R207 ;  /* 0x000000cf08cf7220 */ /* 0x040fe20000410000 */
[C---:B------:R-:W-:Y:S01]  /*0d90*/  FMUL.FTZ R204, R8.reuse, R167 ;  /* 0x000000a708cc7220 */ /* 0x040fe20000410000 */
[----:B------:R-:W-:Y:S01]  /*0da0*/  FMUL.FTZ R208, R8, R199 ;  /* 0x000000c708d07220 */ /* 0x000fe20000410000 */
[----:B----4-:R-:W-:-:S02]  /*0db0*/  HADD2.F32 R165, -RZ, R168.H0_H0 ;  /* 0x200000a8ffa57230 */ /* 0x010fc40000004100 */
[----:B------:R-:W-:-:S03]  /*0dc0*/  HADD2.F32 R168, -RZ, R168.H1_H1 ;  /* 0x300000a8ffa87230 */ /* 0x000fc60000004100 */
[-C--:B------:R-:W-:Y:S01]  /*0dd0*/  FMUL.FTZ R212, R136, R165.reuse ;  /* 0x000000a588d47220 */ /* 0x080fe20000410000 */
[--C-:B------:R-:W-:Y:S02]  /*0de0*/  HADD2.F32 R205, -RZ, R169.reuse.H0_H0 ;  /* 0x200000a9ffcd7230 */ /* 0x100fe40000004100 */
[----:B------:R-:W-:Y:S02]  /*0df0*/  HADD2.F32 R166, -RZ, R169.H1_H1 ;  /* 0x300000a9ffa67230 */ /* 0x000fe40000004100 */
[----:B------:R-:W-:Y:S01]  /*0e00*/  FADD.FTZ R72, R72, R165 ;  /* 0x000000a548487221 */ /* 0x000fe20000010000 */
[----:B------:R-:W-:Y:S01]  /*0e10*/  FFMA.FTZ R104, R27, R165, R104 ;  /* 0x000000a51b687223 */ /* 0x000fe20000010068 */
[----:B------:R-:W-:Y:S01]  /*0e20*/  FMUL.FTZ R206, R137, R168 ;  /* 0x000000a889ce7220 */ /* 0x000fe20000410000 */
[----:B------:R-:W-:Y:S01]  /*0e30*/  FADD.FTZ R211, R211, R212 ;  /* 0x000000d4d3d37221 */ /* 0x000fe20000010000 */
[----:B------:R-:W-:Y:S01]  /*0e40*/  FFMA.FTZ R165, R27, R212, R210 ;  /* 0x000000d41ba57223 */ /* 0x000fe200000100d2 */
[----:B------:R-:W-:Y:S01]  /*0e50*/  FADD.FTZ R74, R74, R205 ;  /* 0x000000cd4a4a7221 */ /* 0x000fe20000010000 */
[-C--:B------:R-:W-:Y:S01]  /*0e60*/  FFMA.FTZ R106, R207, R205.reuse, R106 ;  /* 0x000000cdcf6a7223 */ /* 0x080fe2000001006a */
        /* <DEDUP_REMOVED lines=8> */
[----:B------:R-:W-:-:S02]  /*0ef0*/  HADD2.F32 R169, -RZ, R170.H0_H0 ;  /* 0x200000aaffa97230 */ /* 0x000fc40000004100 */
[----:B---3--:R-:W-:Y:S01]  /*0f00*/  FADD.FTZ R201, -R177, R172 ;  /* 0x000000acb1c97221 */ /* 0x008fe20000010100 */
[----:B------:R-:W-:Y:S01]  /*0f10*/  FADD.FTZ R166, R166, R205 ;  /* 0x000000cda6a67221 */ /* 0x000fe20000010000 */
[----:B------:R-:W-:Y:S01]  /*0f20*/  FFMA.FTZ R165, R207, R205, R168 ;  /* 0x000000cdcfa57223 */ /* 0x000fe200000100a8 */
[----:B------:R-:W-:Y:S02]  /*0f30*/  HADD2.F32 R170, -RZ, R170.H1_H1 ;  /* 0x300000aaffaa7230 */ /* 0x000fe40000004100 */
[----:B------:R-:W-:Y:S01]  /*0f40*/  FMUL.FTZ R199, R132, R169 ;  /* 0x000000a984c77220 */ /* 0x000fe20000410000 */
[----:B------:R-:W-:Y:S01]  /*0f50*/  FADD.FTZ R166, R166, R203 ;  /* 0x000000cba6a67221 */ /* 0x000fe20000010000 */
[----:B------:R-:W-:Y:S01]  /*0f60*/  FADD.FTZ R173, -R177, R173 ;  /* 0x000000adb1ad7221 */ /* 0x000fe20000010100 */
[----:B------:R-:W-:Y:S01]  /*0f70*/  FMUL.FTZ R201, R8, R201 ;  /* 0x000000c908c97220 */ /* 0x000fe20000410000 */
[----:B------:R-:W-:Y:S01]  /*0f80*/  FFMA.FTZ R168, R204, R203, R165 ;  /* 0x000000cbcca87223 */ /* 0x000fe200000100a5 */
[----:B------:R-:W-:-:S02]  /*0f90*/  HADD2.F32 R225, -RZ, R171.H0_H0 ;  /* 0x200000abffe17230 */ /* 0x000fc40000004100 */
[----:B0-----:R-:W-:Y:S01]  /*0fa0*/  FMUL.FTZ R181, R133, R170 ;  /* 0x000000aa85b57220 */ /* 0x001fe20000410000 */
[----:B------:R-:W-:Y:S01]  /*0fb0*/  FADD.FTZ R166, R166, R199 ;  /* 0x000000c7a6a67221 */ /* 0x000fe20000010000 */
[----:B------:R-:W-:Y:S01]  /*0fc0*/  FADD.FTZ R183, -R177, R174 ;  /* 0x000000aeb1b77221 */ /* 0x000fe20000010100 */
[----:B------:R-:W-:Y:S01]  /*0fd0*/  FMUL.FTZ R180, R8, R173 ;  /* 0x000000ad08b47220 */ /* 0x000fe20000410000 */
[----:B------:R-:W-:Y:S01]  /*0fe0*/  FFMA.FTZ R165, R201, R199, R168 ;  /* 0x000000c7c9a57223 */ /* 0x000fe200000100a8 */
[----:B------:R-:W-:Y:S02]  /*0ff0*/  HADD2.F32 R164, -RZ, R171.H1_H1 ;  /* 0x300000abffa47230 */ /* 0x000fe40000004100 */
        /* <DEDUP_REMOVED lines=19> */
.L_x_10243:
[----:B------:R-:W-:Y:S05]  /*1130*/  BSYNC B0 ;  /* 0x0000000000007941 */ /* 0x000fea0003800000 */
.L_x_10242:
        /* <DEDUP_REMOVED lines=23> */
[C---:B---3--:R-:W-:Y:S01]  /*12b0*/  FADD.FTZ R165, -R177.reuse, R13 ;  /* 0x0000000db1a57221 */ /* 0x048fe20000010100 */
[C---:B-----5:R-:W-:Y:S01]  /*12c0*/  FMUL.FTZ R13, R8.reuse, R167 ;  /* 0x000000a7080d7220 */ /* 0x060fe20000410000 */
[C---:B------:R-:W-:Y:S01]  /*12d0*/  FADD.FTZ R227, -R177.reuse, R15 ;  /* 0x0000000fb1e37221 */ /* 0x040fe20000010100 */
[----:B------:R-:W-:Y:S01]  /*12e0*/  FADD.FTZ R175, -R177, R14 ;  /* 0x0000000eb1af7221 */ /* 0x000fe20000010100 */
[C---:B------:R-:W-:Y:S01]  /*12f0*/  FMUL.FTZ R15, R8.reuse, R171 ;  /* 0x000000ab080f7220 */ /* 0x040fe20000410000 */
[C---:B------:R-:W-:Y:S01]  /*1300*/  FMUL.FTZ R14, R8.reuse, R173 ;  /* 0x000000ad080e7220 */ /* 0x040fe20000410000 */
[----:B------:R-:W-:Y:S01]  /*1310*/  FMUL.FTZ R10, R8, R169 ;  /* 0x000000a9080a7220 */ /* 0x000fe20000410000 */
[----:B----4-:R-:W-:-:S02]  /*1320*/  HADD2.F32 R17, -RZ, R20.H0_H0 ;  /* 0x20000014ff117230 */ /* 0x010fc40000004100 */
[--C-:B------:R-:W-:Y:S02]  /*1330*/  HADD2.F32 R19, -RZ, R21.reuse.H0_H0 ;  /* 0x20000015ff137230 */ /* 0x100fe40000004100 */
[----:B------:R-:W-:Y:S02]  /*1340*/  HADD2.F32 R18, -RZ, R21.H1_H1 ;  /* 0x30000015ff127230 */ /* 0x000fe40000004100 */
[----:B------:R-:W-:Y:S01]  /*1350*/  FADD.FTZ R21, -R177, R12 ;  /* 0x0000000cb1157221 */ /* 0x000fe20000010100 */
[----:B------:R-:W-:Y:S02]  /*1360*/  HADD2.F32 R20, -RZ, R20.H1_H1 ;  /* 0x30000014ff147230 */ /* 0x000fe40000004100 */
[----:B------:R-:W-:Y:S01]  /*1370*/  FMUL.FTZ R12, R128, R17 ;  /* 0x00000011800c7220 */ /* 0x000fe20000410000 */
[--C-:B0-----:R-:W-:Y:S02]  /*1380*/  HADD2.F32 R25, -RZ, R22.reuse.H0_H0 ;  /* 0x20000016ff197230 */ /* 0x101fe40000004100 */
[----:B------:R-:W-:Y:S01]  /*1390*/  FADD.FTZ R64, R64, R17 ;  /* 0x0000001140407221 */ /* 0x000fe20000010000 */
[----:B------:R-:W-:-:S02]  /*13a0*/  HADD2.F32 R26, -RZ, R22.H1_H1 ;  /* 0x30000016ff1a7230 */ /* 0x000fc40000004100 */
[----:B------:R-:W-:Y:S01]  /*13b0*/  FFMA.FTZ R96, R13, R17, R96 ;  /* 0x000000110d607223 */ /* 0x000fe20000010060 */
[----:B------:R-:W-:Y:S01]  /*13c0*/  FMUL.FTZ R21, R8, R21 ;  /* 0x0000001508157220 */ /* 0x000fe20000410000 */
[--C-:B------:R-:W-:Y:S02]  /*13d0*/  HADD2.F32 R225, -RZ, R23.reuse.H0_H0 ;  /* 0x20000017ffe17230 */ /* 0x100fe40000004100 */
[----:B------:R-:W-:Y:S01]  /*13e0*/  FMUL.FTZ R17, R129, R20 ;  /* 0x0000001481117220 */ /* 0x000fe20000410000 */
[----:B------:R-:W-:Y:S02]  /*13f0*/  HADD2.F32 R164, -RZ, R23.H1_H1 ;  /* 0x30000017ffa47230 */ /* 0x000fe40000004100 */
        /* <DEDUP_REMOVED lines=37> */
[----:B------:R-:W-:Y:S01]  /*1650*/  FADD.FTZ R211, R167, R24 ;  /* 0x00000018a7d37221 */ /* 0x000fe20000010000 */
[----:B------:R-:W-:-:S07]  /*1660*/  FFMA.FTZ R210, R26, R24, R165 ;  /* 0x000000181ad27223 */ /* 0x000fce00000100a5 */
.L_x_10245:
[----:B------:R-:W-:Y:S05]  /*1670*/  BSYNC B0 ;  /* 0x0000000000007941 */ /* 0x000fea0003800000 */
.L_x_10244:
        /* <DEDUP_REMOVED lines=23> */
[C---:B---3--:R-:W-:Y:S01]  /*17f0*/  FADD.FTZ R191, -R177.reuse, R164 ;  /* 0x000000a4b1bf7221 */ /* 0x048fe20000010100 */
[C---:B------:R-:W-:Y:S01]  /*1800*/  FADD.FTZ R185, -R177.reuse, R170 ;  /* 0x000000aab1b97221 */ /* 0x040fe20000010100 */
[----:B0-----:R-:W-:Y:S01]  /*1810*/  FMUL.FTZ R188, R8, R179 ;  /* 0x000000b308bc7220 */ /* 0x001fe20000410000 */
[----:B------:R-:W-:Y:S01]  /*1820*/  FADD.FTZ R195, -R177, R166 ;  /* 0x000000a6b1c37221 */ /* 0x000fe20000010100 */
[--C-:B----4-:R-:W-:Y:S02]  /*1830*/  HADD2.F32 R169, -RZ, R172.reuse.H0_H0 ;  /* 0x200000acffa97230 */ /* 0x110fe40000004100 */
[----:B------:R-:W-:-:S03]  /*1840*/  HADD2.F32 R172, -RZ, R172.H1_H1 ;  /* 0x300000acffac7230 */ /* 0x000fc60000004100 */
[----:B------:R-:W-:Y:S01]  /*1850*/  FMUL.FTZ R190, R120, R169 ;  /* 0x000000a978be7220 */ /* 0x000fe20000410000 */
[--C-:B------:R-:W-:Y:S02]  /*1860*/  HADD2.F32 R197, -RZ, R175.reuse.H0_H0 ;  /* 0x200000afffc57230 */ /* 0x100fe40000004100 */
[----:B------:R-:W-:Y:S01]  /*1870*/  FMUL.FTZ R187, R121, R172 ;  /* 0x000000ac79bb7220 */ /* 0x000fe20000410000 */
[----:B------:R-:W-:Y:S02]  /*1880*/  HADD2.F32 R168, -RZ, R175.H1_H1 ;  /* 0x300000afffa87230 */ /* 0x000fe40000004100 */
[----:B------:R-:W-:Y:S01]  /*1890*/  FADD.FTZ R175, -R177, R165 ;  /* 0x000000a5b1af7221 */ /* 0x000fe20000010100 */
[--C-:B------:R-:W-:Y:S02]  /*18a0*/  HADD2.F32 R171, -RZ, R173.reuse.H0_H0 ;  /* 0x200000adffab7230 */ /* 0x100fe40000004100 */
[----:B------:R-:W-:Y:S01]  /*18b0*/  FADD.FTZ R164, R211, R190 ;  /* 0x000000bed3a47221 */ /* 0x000fe20000010000 */
[----:B------:R-:W-:Y:S01]  /*18c0*/  FFMA.FTZ R165, R11, R190, R210 ;  /* 0x000000be0ba57223 */ /* 0x000fe200000100d2 */
[----:B------:R-:W-:Y:S01]  /*18d0*/  FADD.FTZ R177, -R177, R167 ;  /* 0x000000a7b1b17221 */ /* 0x000fe20000010100 */
[----:B------:R-:W-:-:S02]  /*18e0*/  HADD2.F32 R170, -RZ, R173.H1_H1 ;  /* 0x300000adffaa7230 */ /* 0x000fc40000004100 */
[----:B------:R-:W-:Y:S01]  /*18f0*/  FADD.FTZ R167, R164, R187 ;  /* 0x000000bba4a77221 */ /* 0x000fe20000010000 */
[----:B------:R-:W-:Y:S01]  /*1900*/  FMUL.FTZ R185, R8, R185 ;  /* 0x000000b908b97220 */ /* 0x000fe20000410000 */
[----:B------:R-:W-:Y:S01]  /*1910*/  FMUL.FTZ R194, R122, R171 ;  /* 0x000000ab7ac27220 */ /* 0x000fe20000410000 */
        /* <DEDUP_REMOVED lines=41> */
.L_x_10247:
[----:B------:R-:W-:Y:S05]  /*1bb0*/  BSYNC B0 ;  /* 0x0000000000007941 */ /* 0x000fea0003800000 */
.L_x_10246:
        /* <DEDUP_REMOVED lines=27> */
.L_x_10274:
        /* <DEDUP_REMOVED lines=127> */
.L_x_10250:
[----:B------:R-:W-:Y:S05]  /*2560*/  BSYNC B0 ;  /* 0x0000000000007941 */ /* 0x000fea0003800000 */
.L_x_10249:
        /* <DEDUP_REMOVED lines=91> */
.L_x_10252:
[----:B------:R-:W-:Y:S05]  /*2b20*/  BSYNC B0 ;  /* 0x0000000000007941 */ /* 0x000fea0003800000 */
.L_x_10251:
        /* <DEDUP_REMOVED lines=91> */
.L_x_10254:
[----:B------:R-:W-:Y:S05]  /*30e0*/  BSYNC B0 ;  /* 0x0000000000007941 */ /* 0x000fea0003800000 */
.L_x_10253:
        /* <DEDUP_REMOVED lines=83> */
[----:B-1----:R-:W-:-:S04]  /*3620*/  @P5 IMAD.WIDE.U32 R168, R9, 0x20, R168 ;  /* 0x0000002009a85825 */ /* 0x002fc800078e00a8 */
[----:B0-----:R-:W-:Y:S01]  /*3630*/  IMAD.WIDE.U32 R8, R9, 0x10, R164 ;  /* 0x0000001009087825 */ /* 0x001fe200078e00a4 */
[----:B------:R-:W-:Y:S01]  /*3640*/  F2FP.F16.F32.PACK_AB R164, R171, R166 ;  /* 0x000000a6aba4723e */ /* 0x000fe200000000ff */
[----:B------:R3:W-:Y:S01]  /*3650*/  @P5 STG.E.128 desc[UR4][R168.64], R156 ;  /* 0x0000009ca8005986 */ /* 0x0007e2000c101d04 */
[----:B------:R-:W-:Y:S02]  /*3660*/  F2FP.F16.F32.PACK_AB R165, R177, R174 ;  /* 0x000000aeb1a5723e */ /* 0x000fe400000000ff */
[----:B------:R-:W-:Y:S01]  /*3670*/  F2FP.F16.F32.PACK_AB R166, R173, R178 ;  /* 0x000000b2ada6723e */ /* 0x000fe200000000ff */
[----:B------:R3:W-:Y:S04]  /*3680*/  @P5 STG.E.128 desc[UR4][R168.64+0x10], R160 ;  /* 0x000010a0a8005986 */ /* 0x0007e8000c101d04 */
[----:B------:R3:W-:Y:S02]  /*3690*/  STG.E.128 desc[UR4][R8.64], R164 ;  /* 0x000000a408007986 */ /* 0x0007e4000c101d04 */
.L_x_10256:
[----:B------:R-:W-:Y:S05]  /*36a0*/  BSYNC B0 ;  /* 0x0000000000007941 */ /* 0x000fea0003800000 */
.L_x_10255:
[----:B------:R-:W-:Y:S02]  /*36b0*/  IADD3 R7, R7, UR18, RZ ;  /* 0x0000001207077c10 */ /* 0x000fe4000fffe0ff */
[----:B------:R-:W-:Y:S02]  /*36c0*/  SEL R176, RZ, 0x1, P4 ;  /* 0x00000001ffb07807 */ /* 0x000fe40002000000 */
[----:B------:R-:W-:-:S13]  /*36d0*/  ISETP.GE.AND P5, PT, R7, UR19, PT ;  /* 0x0000001307007c0c */ /* 0x000fda000bfa6270 */
[----:B------:R-:W-:Y:S05]  /*36e0*/  @!P5 BRA `(.L_x_10257) ;  /* 0xffffffcc009cd947 */ /* 0x000fea000383ffff */
.L_x_10239:
        /* <DEDUP_REMOVED lines=16> */
.L_x_10259:
[----:B------:R-:W-:Y:S05]  /*37f0*/  BSYNC B0 ;  /* 0x0000000000007941 */ /* 0x000fea0003800000 */
.L_x_10258:
        /* <DEDUP_REMOVED lines=11> */
.L_x_10261:
[----:B------:R-:W-:Y:S05]  /*38b0*/  BSYNC B0 ;  /* 0x0000000000007941 */ /* 0x000fea0003800000 */
.L_x_10260:
        /* <DEDUP_REMOVED lines=11> */
.L_x_10263:
[----:B------:R-:W-:Y:S05]  /*3970*/  BSYNC B0 ;  /* 0x0000000000007941 */ /* 0x000fea0003800000 */
.L_x_10262:
        /* <DEDUP_REMOVED lines=11> */
.L_x_10248:
[----:B------:R-:W-:Y:S02]  /*3a30*/  MOV R177, R211 ;  /* 0x000000d300b17202 */ /* 0x000fe40000000f00 */
[----:B------:R-:W-:Y:S02]  /*3a40*/  MOV R176, 0x10 ;  /* 0x0000001000b07802 */ /* 0x000fe40000000f00 */
[----:B------:R-:W-:Y:S02]  /*3a50*/  MOV R179, 0x1f ;  /* 0x0000001f00b37802 */ /* 0x000fe40000000f00 */
[----:B------:R-:W-:-:S07]  /*3a60*/  MOV R174, 0xffffffff ;  /* 0xffffffff00ae7802 */ /* 0x000fce0000000f00 */
[----:B------:R-:W-:Y:S05]  /*3a70*/  WARPSYNC.COLLECTIVE R174, `(.L_x_10264) ;  /* 0x00000000ae087348 */ /* 0x000fea0003c00000 */
[----:B------:R0:W1:Y:S02]  /*3a80*/  SHFL.DOWN P6, R175, R177, R176, R179 ;  /* 0x080000b0b1af7389 */ /* 0x00006400000c00b3 */
[----:B01----:R-:W-:Y:S01]  /*3a90*/  ENDCOLLECTIVE ;  /* 0x000000000000791b */ /* 0x003fe20003800000 */
.L_x_10264:
[----:B------:R-:W-:Y:S02]  /*3aa0*/  MOV R177, R210 ;  /* 0x000000d200b17202 */ /* 0x000fe40000000f00 */
[----:B------:R-:W-:-:S07]  /*3ab0*/  MOV R166, R175 ;  /* 0x000000af00a67202 */ /* 0x000fce0000000f00 */
[----:B------:R-:W-:Y:S05]  /*3ac0*/  WARPSYNC.COLLECTIVE R174, `(.L_x_10265) ;  /* 0x00000000ae087348 */ /* 0x000fea0003c00000 */
[----:B------:R0:W1:Y:S02]  /*3ad0*/  SHFL.DOWN P6, R175, R177, R176, R179 ;  /* 0x080000b0b1af7389 */ /* 0x00006400000c00b3 */
[----:B01----:R-:W-:Y:S01]  /*3ae0*/  ENDCOLLECTIVE ;  /* 0x000000000000791b */ /* 0x003fe20003800000 */
.L_x_10265:
[----:B------:R-:W-:-:S05]  /*3af0*/  FADD.FTZ R166, R166, R211 ;  /* 0x000000d3a6a67221 */ /* 0x000fca0000010000 */
[----:B------:R-:W-:Y:S02]  /*3b00*/  MOV R177, R166 ;  /* 0x000000a600b17202 */ /* 0x000fe40000000f00 */
[----:B------:R-:W-:Y:S02]  /*3b10*/  MOV R176, 0x8 ;  /* 0x0000000800b07802 */ /* 0x000fe40000000f00 */
[----:B------:R-:W-:-:S07]  /*3b20*/  MOV R167, R175 ;  /* 0x000000af00a77202 */ /* 0x000fce0000000f00 */
[----:B------:R-:W-:Y:S05]  /*3b30*/  WARPSYNC.COLLECTIVE R174, `(.L_x_10266) ;  /* 0x00000000ae087348 */ /* 0x000fea0003c00000 */
[----:B------:R0:W1:Y:S02]  /*3b40*/  SHFL.DOWN P6, R175, R177, R176, R179 ;  /* 0x080000b0b1af7389 */ /* 0x00006400000c00b3 */
[----:B01----:R-:W-:Y:S01]  /*3b50*/  ENDCOLLECTIVE ;  /* 0x000000000000791b */ /* 0x003fe20003800000 */
.L_x_10266:
[----:B------:R-:W-:-:S05]  /*3b60*/  FADD.FTZ R167, R167, R210 ;  /* 0x000000d2a7a77221 */ /* 0x000fca0000010000 */
[----:B------:R-:W-:Y:S02]  /*3b70*/  MOV R177, R167 ;  /* 0x000000a700b17202 */ /* 0x000fe40000000f00 */
[----:B------:R-:W-:-:S07]  /*3b80*/  MOV R169, R175 ;  /* 0x000000af00a97202 */ /* 0x000fce0000000f00 */
[----:B------:R-:W-:Y:S05]  /*3b90*/  WARPSYNC.COLLECTIVE R174, `(.L_x_10267) ;  /* 0x00000000ae087348 */ /* 0x000fea0003c00000 */
[----:B------:R0:W1:Y:S02]  /*3ba0*/  SHFL.DOWN P6, R175, R177, R176, R179 ;  /* 0x080000b0b1af7389 */ /* 0x00006400000c00b3 */
[----:B01----:R-:W-:Y:S01]  /*3bb0*/  ENDCOLLECTIVE ;  /* 0x000000000000791b */ /* 0x003fe20003800000 */
.L_x_10267:
[----:B------:R-:W-:-:S05]  /*3bc0*/  FADD.FTZ R169, R166, R169 ;  /* 0x000000a9a6a97221 */ /* 0x000fca0000010000 */
[----:B------:R-:W-:Y:S02]  /*3bd0*/  MOV R177, R169 ;  /* 0x000000a900b17202 */ /* 0x000fe40000000f00 */
[----:B------:R-:W-:Y:S02]  /*3be0*/  MOV R176, 0x4 ;  /* 0x0000000400b07802 */ /* 0x000fe40000000f00 */
[----:B------:R-:W-:-:S07]  /*3bf0*/  MOV R168, R175 ;  /* 0x000000af00a87202 */ /* 0x000fce0000000f00 */
[----:B------:R-:W-:Y:S05]  /*3c00*/  WARPSYNC.COLLECTIVE R174, `(.L_x_10268) ;  /* 0x00000000ae087348 */ /* 0x000fea0003c00000 */
[----:B------:R0:W1:Y:S02]  /*3c10*/  SHFL.DOWN P6, R175, R177, R176, R179 ;  /* 0x080000b0b1af7389 */ /* 0x00006400000c00b3 */
[----:B01----:R-:W-:Y:S01]  /*3c20*/  ENDCOLLECTIVE ;  /* 0x000000000000791b */ /* 0x003fe20003800000 */
.L_x_10268:
[----:B------:R-:W-:-:S05]  /*3c30*/  FADD.FTZ R168, R167, R168 ;  /* 0x000000a8a7a87221 */ /* 0x000fca0000010000 */
[----:B------:R-:W-:Y:S02]  /*3c40*/  MOV R177, R168 ;  /* 0x000000a800b17202 */ /* 0x000fe40000000f00 */
[----:B------:R-:W-:-:S07]  /*3c50*/  MOV R170, R175 ;  /* 0x000000af00aa7202 */ /* 0x000fce0000000f00 */
[----:B------:R-:W-:Y:S05]  /*3c60*/  WARPSYNC.COLLECTIVE R174, `(.L_x_10269) ;  /* 0x00000000ae087348 */ /* 0x000fea0003c00000 */
[----:B------:R0:W1:Y:S02]  /*3c70*/  SHFL.DOWN P6, R175, R177, R176, R179 ;  /* 0x080000b0b1af7389 */ /* 0x00006400000c00b3 */
[----:B01----:R-:W-:Y:S01]  /*3c80*/  ENDCOLLECTIVE ;  /* 0x000000000000791b */ /* 0x003fe20003800000 */
.L_x_10269:
[----:B------:R-:W-:-:S05]  /*3c90*/  FADD.FTZ R170, R169, R170 ;  /* 0x000000aaa9aa7221 */ /* 0x000fca0000010000 */
[----:B------:R-:W-:Y:S02]  /*3ca0*/  MOV R177, R170 ;  /* 0x000000aa00b17202 */ /* 0x000fe40000000f00 */
[----:B------:R-:W-:Y:S02]  /*3cb0*/  MOV R176, 0x2 ;  /* 0x0000000200b07802 */ /* 0x000fe40000000f00 */
[----:B------:R-:W-:-:S07]  /*3cc0*/  MOV R171, R175 ;  /* 0x000000af00ab7202 */ /* 0x000fce0000000f00 */
[----:B------:R-:W-:Y:S05]  /*3cd0*/  WARPSYNC.COLLECTIVE R174, `(.L_x_10270) ;  /* 0x00000000ae087348 */ /* 0x000fea0003c00000 */
[----:B------:R0:W1:Y:S02]  /*3ce0*/  SHFL.DOWN P6, R175, R177, R176, R179 ;  /* 0x080000b0b1af7389 */ /* 0x00006400000c00b3 */
[----:B01----:R-:W-:Y:S01]  /*3cf0*/  ENDCOLLECTIVE ;  /* 0x000000000000791b */ /* 0x003fe20003800000 */
.L_x_10270:
[----:B------:R-:W-:-:S05]  /*3d00*/  FADD.FTZ R171, R168, R171 ;  /* 0x000000aba8ab7221 */ /* 0x000fca0000010000 */
[----:B------:R-:W-:Y:S02]  /*3d10*/  MOV R177, R171 ;  /* 0x000000ab00b17202 */ /* 0x000fe40000000f00 */
[----:B------:R-:W-:-:S07]  /*3d20*/  MOV R173, R175 ;  /* 0x000000af00ad7202 */ /* 0x000fce0000000f00 */
[----:B------:R-:W-:Y:S05]  /*3d30*/  WARPSYNC.COLLECTIVE R174, `(.L_x_10271) ;  /* 0x00000000ae087348 */ /* 0x000fea0003c00000 */
[----:B------:R0:W1:Y:S02]  /*3d40*/  SHFL.DOWN P6, R175, R177, R176, R179 ;  /* 0x080000b0b1af7389 */ /* 0x00006400000c00b3 */
[----:B01----:R-:W-:Y:S01]  /*3d50*/  ENDCOLLECTIVE ;  /* 0x000000000000791b */ /* 0x003fe20003800000 */
.L_x_10271:
[----:B------:R-:W-:-:S05]  /*3d60*/  FADD.FTZ R173, R170, R173 ;  /* 0x000000adaaad7221 */ /* 0x000fca0000010000 */
[----:B------:R-:W-:Y:S02]  /*3d70*/  MOV R177, R173 ;  /* 0x000000ad00b17202 */ /* 0x000fe40000000f00 */
[----:B------:R-:W-:Y:S02]  /*3d80*/  MOV R176, 0x1 ;  /* 0x0000000100b07802 */ /* 0x000fe40000000f00 */
[----:B------:R-:W-:-:S07]  /*3d90*/  MOV R172, R175 ;  /* 0x000000af00ac7202 */ /* 0x000fce0000000f00 */
[----:B------:R-:W-:Y:S05]  /*3da0*/  WARPSYNC.COLLECTIVE R174, `(.L_x_10272) ;  /* 0x00000000ae087348 */ /* 0x000fea0003c00000 */
[----:B------:R0:W1:Y:S02]  /*3db0*/  SHFL.DOWN P6, R175, R177, R176, R179 ;  /* 0x080000b0b1af7389 */ /* 0x00006400000c00b3 */
[----:B01----:R-:W-:Y:S01]  /*3dc0*/  ENDCOLLECTIVE ;  /* 0x000000000000791b */ /* 0x003fe20003800000 */
.L_x_10272:
[----:B------:R-:W-:-:S05]  /*3dd0*/  FADD.FTZ R172, R171, R172 ;  /* 0x000000acabac7221 */ /* 0x000fca0000010000 */
[----:B------:R-:W-:Y:S02]  /*3de0*/  MOV R177, R172 ;  /* 0x000000ac00b17202 */ /* 0x000fe40000000f00 */
[----:B------:R-:W-:-:S07]  /*3df0*/  MOV R210, R175 ;  /* 0x000000af00d27202 */ /* 0x000fce0000000f00 */
[----:B------:R-:W-:Y:S05]  /*3e00*/  WARPSYNC.COLLECTIVE R174, `(.L_x_10273) ;  /* 0x00000000ae087348 */ /* 0x000fea0003c00000 */
[----:B------:R0:W1:Y:S02]  /*3e10*/  SHFL.DOWN P6, R175, R177, R176, R179 ;  /* 0x080000b0b1af7389 */ /* 0x00006400000c00b3 */
[----:B01----:R-:W-:Y:S01]  /*3e20*/  ENDCOLLECTIVE ;  /* 0x000000000000791b */ /* 0x003fe20003800000 */
.L_x_10273:
[----:B------:R-:W-:Y:S01]  /*3e30*/  MOV R211, R175 ;  /* 0x000000af00d37202 */ /* 0x000fe20000000f00 */
[----:B------:R-:W-:Y:S06]  /*3e40*/  BRA `(.L_x_10274) ;  /* 0xffffffdc00c87947 */ /* 0x000fec000383ffff */
.L_x_10275:
        /* <DEDUP_REMOVED lines=11> */
.L_x_14008:


//--------------------- .text._ZN10layer_norm13ln_bwd_kernelINS_13Kernel_traitsIf6__halffS2_fjLj8192ELj1ELj1ELj8ELj16ENS_18Kernel_traits_baseILj8192EfS2_fS2_fjLj256EEEEELb1ELb0ELb0ELb1EEEvNS_9BwdParamsE --------------------------
	.section	.text._ZN10layer_norm13ln_bwd_kernelINS_13Kernel_traitsIf6__halffS2_fjLj8192ELj1ELj1ELj8ELj16ENS_18Kernel_traits_baseILj8192EfS2_fS2_fjLj256EEEEELb1ELb0ELb0ELb1EEEvNS_9BwdParamsE,"ax",@progbits
	.align	128
        .global         _ZN10layer_norm13ln_bwd_kernelINS_13Kernel_traitsIf6__halffS2_fjLj8192ELj1ELj1ELj8ELj16ENS_18Kernel_traits_baseILj8192EfS2_fS2_fjLj256EEEEELb1ELb0ELb0ELb1EEEvNS_9BwdParamsE
        .type           _ZN10layer_norm13ln_bwd_kernelINS_13Kernel_traitsIf6__halffS2_fjLj8192ELj1ELj1ELj8ELj16ENS_18Kernel_traits_baseILj8192EfS2_fS2_fjLj256EEEEELb1ELb0ELb0ELb1EEEvNS_9BwdParamsE,@function
        .size           _ZN10layer_norm13ln_bwd_kernelINS_13Kernel_traitsIf6__halffS2_fjLj8192ELj1ELj1ELj8ELj16ENS_18Kernel_traits_baseILj8192EfS2_fS2_fjLj256EEEEELb1ELb0ELb0ELb1EEEvNS_9BwdParamsE,(.L_x_14009 - _ZN10layer_norm13ln_bwd_kernelINS_13Kernel_traitsIf6__halffS2_fjLj8192ELj1ELj1ELj8ELj16ENS_18Kernel_traits_baseILj8192EfS2_fS2_fjLj256EEEEELb1ELb0ELb0ELb1EEEvNS_9BwdParamsE)
        .other          _ZN10layer_norm13ln_bwd_kernelINS_13Kernel_traitsIf6__halffS2_fjLj8192ELj1ELj1ELj8ELj16ENS_18Kernel_traits_baseILj8192EfS2_fS2_fjLj256EEEEELb1ELb0ELb0ELb1EEEvNS_9BwdParamsE,@"STO_CUDA_ENTRY STV_DEFAULT"
_ZN10layer_norm13ln_bwd_kernelINS_13Kernel_traitsIf6__halffS2_fjLj8192ELj1ELj1ELj8ELj16ENS_18Kernel_traits_baseILj8192EfS2_fS2_fjLj256EEEEELb1ELb0ELb0ELb1EEEvNS_9BwdParamsE:
.text._ZN10layer_norm13ln_bwd_kernelINS_13Kernel_traitsIf6__halffS2_fjLj8192ELj1ELj1ELj8ELj16ENS_18Kernel_traits_baseILj8192EfS2_fS2_fjLj256EEEEELb1ELb0ELb0ELb1EEEvNS_9BwdParamsE:
        /* <DEDUP_REMOVED lines=47> */
.L_x_10276:
        /* <DEDUP_REMOVED lines=50> */
.L_x_10280:
        /* <DEDUP_REMOVED lines=12> */
[C---:B------:R-:W-:Y:S01]  /*06d0*/  IADD3 R201, R200.reuse, 0x100, RZ ;  /* 0x00000100c8c97810 */ /* 0x040fe20007ffe0ff */
[----:B------:R4:W4:Y:S01]  /*06e0*/  LDG.E R213, desc[UR6][R2.64] ;  /* 0x0000000602d57981 */ /* 0x000922000c1e1900 */
[----:B------:R-:W-:Y:S02]  /*06f0*/  IADD3 R198, R200, 0x200, RZ ;  /* 0x00000200c8c67810 */ /* 0x000fe40007ffe0ff */
[----:B-1----:R-:W-:Y:S02]  /*0700*/  @P0 LEA R96, P1, R196, R96, 0x1 ;  /* 0x00000060c4600211 */ /* 0x002fe400078208ff */
[C---:B------:R-:W-:Y:S01]  /*0710*/  IADD3 R199, R200.reuse, 0x300, RZ ;  /* 0x00000300c8c77810 */ /* 0x040fe20007ffe0ff */
[----:B--2---:R-:W-:Y:S01]  /*0720*/  IMAD.WIDE.U32 R108, R200, 0x20, R208 ;  /* 0x00000020c86c7825 */ /* 0x004fe200078e00d0 */
[----:B------:R-:W-:Y:S01]  /*0730*/  @P0 LEA.HI.X R97, R196, R97, R76, 0x1, P1 ;  /* 0x00000061c4610211 */ /* 0x000fe200008f0c4c */
[----:B------:R-:W1:Y:S02]  /*0740*/  LDC.64 R124, c[0x0][0x2c8] ;  /* 0x0000b200ff7c7b82 */ /* 0x000e640000000a00 */
[C---:B------:R-:W-:Y:S01]  /*0750*/  IMAD.WIDE.U32 R120, R201.reuse, 0x20, R208 ;  /* 0x00000020c9787825 */ /* 0x040fe200078e00d0 */
[----:B------:R-:W2:Y:S03]  /*0760*/  LDG.E.128 R76, desc[UR6][R108.64] ;  /* 0x000000066c4c7981 */ /* 0x000ea6000c1e1d00 */
[----:B---3--:R-:W-:Y:S01]  /*0770*/  IMAD.WIDE.U32 R80, R200, 0x10, R116 ;  /* 0x00000010c8507825 */ /* 0x008fe200078e0074 */
[----:B------:R-:W3:Y:S03]  /*0780*/  LDG.E.128 R84, desc[UR6][R108.64+0x10] ;  /* 0x000010066c547981 */ /* 0x000ee6000c1e1d00 */
[----:B----4-:R-:W-:Y:S01]  /*0790*/  IMAD.WIDE.U32 R2, R198, 0x20, R208 ;  /* 0x00000020c6027825 */ /* 0x010fe200078e00d0 */
[----:B------:R-:W4:Y:S03]  /*07a0*/  LDG.E.128 R88, desc[UR6][R120.64] ;  /* 0x0000000678587981 */ /* 0x000f26000c1e1d00 */
[----:B------:R-:W-:Y:S01]  /*07b0*/  IMAD.WIDE.U32 R92, R201, 0x10, R116 ;  /* 0x00000010c95c7825 */ /* 0x000fe200078e0074 */
[----:B------:R-:W3:Y:S03]  /*07c0*/  LDG.E.128 R80, desc[UR6][R80.64] ;  /* 0x0000000650507981 */ /* 0x000ee6000c1e1d00 */
[C---:B------:R-:W-:Y:S01]  /*07d0*/  IMAD.WIDE.U32 R208, R199.reuse, 0x20, R208 ;  /* 0x00000020c7d07825 */ /* 0x040fe200078e00d0 */
[----:B------:R-:W3:Y:S03]  /*07e0*/  LDG.E.128 R100, desc[UR6][R2.64] ;  /* 0x0000000602647981 */ /* 0x000ee6000c1e1d00 */
[----:B0-----:R-:W-:Y:S01]  /*07f0*/  IMAD.WIDE R210, R196, 0x4, R210 ;  /* 0x00000004c4d27825 */ /* 0x001fe200078e02d2 */
[----:B------:R-:W3:Y:S03]  /*0800*/  LDG.E.128 R112, desc[UR6][R208.64] ;  /* 0x00000006d0707981 */ /* 0x000ee6000c1e1d00 */
[--C-:B------:R-:W-:Y:S01]  /*0810*/  IMAD.WIDE.U32 R104, R198, 0x10, R116.reuse ;  /* 0x00000010c6687825 */ /* 0x100fe200078e0074 */
[----:B------:R-:W3:Y:S03]  /*0820*/  LDG.E R202, desc[UR6][R210.64] ;  /* 0x00000006d2ca7981 */ /* 0x000ee6000c1e1900 */
[----:B------:R-:W-:Y:S01]  /*0830*/  IMAD.WIDE.U32 R116, R199, 0x10, R116 ;  /* 0x00000010c7747825 */ /* 0x000fe200078e0074 */
[----:B------:R-:W3:Y:S04]  /*0840*/  LDG.E.128 R92, desc[UR6][R92.64] ;  /* 0x000000065c5c7981 */ /* 0x000ee8000c1e1d00 */
[----:B------:R-:W3:Y:S04]  /*0850*/  @P0 LDG.E.U16 R212, desc[UR6][R96.64] ;  /* 0x0000000660d40981 */ /* 0x000ee8000c1e1500 */
[----:B------:R-:W3:Y:S04]  /*0860*/  LDG.E.128 R116, desc[UR6][R116.64] ;  /* 0x0000000674747981 */ /* 0x000ee8000c1e1d00 */
[----:B------:R-:W3:Y:S04]  /*0870*/  LDG.E.128 R104, desc[UR6][R104.64] ;  /* 0x0000000668687981 */ /* 0x000ee8000c1e1d00 */
[----:B------:R-:W3:Y:S04]  /*0880*/  LDG.E.128 R96, desc[UR6][R120.64+0x10] ;  /* 0x0000100678607981 */ /* 0x000ee8000c1e1d00 */
[----:B------:R0:W3:Y:S04]  /*0890*/  LDG.E.128 R108, desc[UR6][R2.64+0x10] ;  /* 0x00001006026c7981 */ /* 0x0000e8000c1e1d00 */
[----:B------:R0:W3:Y:S01]  /*08a0*/  LDG.E.128 R120, desc[UR6][R208.64+0x10] ;  /* 0x00001006d0787981 */ /* 0x0000e2000c1e1d00 */
[----:B-1----:R-:W-:Y:S01]  /*08b0*/  ISETP.NE.U32.AND P1, PT, R124, RZ, PT ;  /* 0x000000ff7c00720c */ /* 0x002fe20003f25070 */
[----:B0-----:R-:W0:Y:S03]  /*08c0*/  LDC.64 R2, c[0x0][0x240] ;  /* 0x00009000ff027b82 */ /* 0x001e260000000a00 */
        /* <DEDUP_REMOVED lines=29> */
[----:B0-----:R-:W-:-:S05]  /*0aa0*/  FSEL R204, R213, RZ, !P2 ;  /* 0x000000ffd5cc7208 */ /* 0x001fca0005000000 */
[C---:B--2---:R-:W-:Y:S01]  /*0ab0*/  FADD.FTZ R209, -R204.reuse, R79 ;  /* 0x0000004fccd17221 */ /* 0x044fe20000010100 */
[C---:B------:R-:W-:Y:S01]  /*0ac0*/  FADD.FTZ R205, -R204.reuse, R76 ;  /* 0x0000004ccccd7221 */ /* 0x040fe20000010100 */
[C---:B-1----:R-:W-:Y:S01]  /*0ad0*/  FADD.FTZ R207, -R204.reuse, R78 ;  /* 0x0000004ecccf7221 */ /* 0x042fe20000010100 */
[C---:B------:R-:W-:Y:S01]  /*0ae0*/  FADD.FTZ R77, -R204.reuse, R77 ;  /* 0x0000004dcc4d7221 */ /* 0x040fe20000010100 */
[C---:B----4-:R-:W-:Y:S01]  /*0af0*/  FADD.FTZ R221, -R204.reuse, R91 ;  /* 0x0000005bccdd7221 */ /* 0x050fe20000010100 */
[----:B---3--:R-:W-:Y:S02]  /*0b00*/  HADD2.F32 R79, -RZ, R80.H0_H0 ;  /* 0x20000050ff4f7230 */ /* 0x008fe40000004100 */
[----:B------:R-:W-:Y:S02]  /*0b10*/  HADD2.F32 R76, -RZ, R81.H1_H1 ;  /* 0x30000051ff4c7230 */ /* 0x000fe40000004100 */
[--C-:B------:R-:W-:Y:S02]  /*0b20*/  HADD2.F32 R213, -RZ, R83.reuse.H0_H0 ;  /* 0x20000053ffd57230 */ /* 0x100fe40000004100 */
[----:B------:R-:W-:Y:S01]  /*0b30*/  FADD.FTZ R231, -R204, R102 ;  /* 0x00000066cce77221 */ /* 0x000fe20000010100 */
[----:B------:R-:W-:-:S02]  /*0b40*/  HADD2.F32 R78, -RZ, R83.H1_H1 ;  /* 0x30000053ff4e7230 */ /* 0x000fc40000004100 */
[C---:B------:R-:W-:Y:S01]  /*0b50*/  FADD.FTZ R83, -R204.reuse, R84 ;  /* 0x00000054cc537221 */ /* 0x040fe20000010100 */
[----:B------:R-:W-:Y:S02]  /*0b60*/  HADD2.F32 R80, -RZ, R80.H1_H1 ;  /* 0x30000050ff507230 */ /* 0x000fe40000004100 */
[----:B------:R-:W-:Y:S01]  /*0b70*/  FADD.FTZ R243, -R204, R113 ;  /* 0x00000071ccf37221 */ /* 0x000fe20000010100 */
[----:B------:R-:W-:Y:S01]  /*0b80*/  FMUL.FTZ R113, R32, R79 ;  /* 0x0000004f20717220 */ /* 0x000fe20000410000 */
[----:B------:R-:W-:Y:S01]  /*0b90*/  FMUL.FTZ R102, R202, R209 ;  /* 0x000000d1ca667220 */ /* 0x000fe20000410000 */
[----:B------:R-:W-:Y:S01]  /*0ba0*/  FADD.FTZ R245, -R204, R114 ;  /* 0x00000072ccf57221 */ /* 0x000fe20000010100 */
[----:B------:R-:W-:Y:S02]  /*0bb0*/  HADD2.F32 R211, -RZ, R81.H0_H0 ;  /* 0x20000051ffd37230 */ /* 0x000fe40000004100 */
[--C-:B------:R-:W-:Y:S02]  /*0bc0*/  HADD2.F32 R91, -RZ, R92.reuse.H0_H0 ;  /* 0x2000005cff5b7230 */ /* 0x100fe40000004100 */
[----:B------:R-:W-:-:S02]  /*0bd0*/  HADD2.F32 R84, -RZ, R92.H1_H1 ;  /* 0x3000005cff547230 */ /* 0x000fc40000004100 */
[----:B------:R-:W-:Y:S01]  /*0be0*/  FMUL.FTZ R92, R202, R205 ;  /* 0x000000cdca5c7220 */ /* 0x000fe20000410000 */
[C---:B------:R-:W-:Y:S01]  /*0bf0*/  FADD.FTZ R229, -R204.reuse, R100 ;  /* 0x00000064cce57221 */ /* 0x040fe20000010100 */
[----:B------:R-:W-:Y:S01]  /*0c00*/  FADD.FTZ R247, -R204, R115 ;  /* 0x00000073ccf77221 */ /* 0x000fe20000010100 */
[----:B------:R-:W-:Y:S01]  /*0c10*/  FMUL.FTZ R100, R202, R207 ;  /* 0x000000cfca647220 */ /* 0x000fe20000410000 */
[----:B------:R-:W-:Y:S01]  /*0c20*/  FADD.FTZ R188, R76, R188 ;  /* 0x000000bc4cbc7221 */ /* 0x000fe20000010000 */
[--C-:B------:R-:W-:Y:S02]  /*0c30*/  HADD2.F32 R114, -RZ, R119.reuse.H0_H0 ;  /* 0x20000077ff727230 */ /* 0x100fe40000004100 */
[-C--:B------:R-:W-:Y:S01]  /*0c40*/  FFMA.FTZ R189, R102, R76.reuse, R189 ;  /* 0x0000004c66bd7223 */ /* 0x080fe200000100bd */
[----:B------:R-:W-:Y:S02]  /*0c50*/  HADD2.F32 R206, -RZ, R119.H1_H1 ;  /* 0x30000077ffce7230 */ /* 0x000fe40000004100 */
[----:B------:R-:W-:Y:S01]  /*0c60*/  FMUL.FTZ R119, R35, R76 ;  /* 0x0000004c23777220 */ /* 0x000fe20000410000 */
[----:B------:R-:W-:Y:S01]  /*0c70*/  FMUL.FTZ R115, R33, R80 ;  /* 0x0000005021737220 */ /* 0x000fe20000410000 */
[----:B------:R-:W-:Y:S01]  /*0c80*/  FADD.FTZ R76, RZ, R113 ;  /* 0x00000071ff4c7221 */ /* 0x000fe20000010000 */
[----:B------:R-:W-:Y:S01]  /*0c90*/  FADD.FTZ R227, -R204, R98 ;  /* 0x00000062cce37221 */ /* 0x000fe20000010100 */
[----:B------:R-:W-:Y:S01]  /*0ca0*/  FMUL.FTZ R98, R202, R77 ;  /* 0x0000004dca627220 */ /* 0x000fe20000410000 */
[----:B------:R-:W-:Y:S01]  /*0cb0*/  FFMA.FTZ R77, R92, R113, RZ ;  /* 0x000000715c4d7223 */ /* 0x000fe200000100ff */
[----:B------:R-:W-:Y:S01]  /*0cc0*/  FADD.FTZ R190, R211, R190 ;  /* 0x000000bed3be7221 */ /* 0x000fe20000010000 */
[-C--:B------:R-:W-:Y:S01]  /*0cd0*/  FFMA.FTZ R191, R100, R211.reuse, R191 ;  /* 0x000000d364bf7223 */ /* 0x080fe200000100bf */
[----:B------:R-:W-:Y:S01]  /*0ce0*/  FMUL.FTZ R211, R34, R211 ;  /* 0x000000d322d37220 */ /* 0x000fe20000410000 */
[----:B------:R-:W-:Y:S01]  /*0cf0*/  FADD.FTZ R76, R76, R115 ;  /* 0x000000734c4c7221 */ /* 0x000fe20000010000 */
[----:B------:R-:W-:Y:S01]  /*0d00*/  FFMA.FTZ R77, R98, R115, R77 ;  /* 0x00000073624d7223 */ /* 0x000fe2000001004d */
[----:B------:R-:W-:-:S02]  /*0d10*/  HADD2.F32 R81, -RZ, R82.H0_H0 ;  /* 0x20000052ff517230 */ /* 0x000fc40000004100 */
[----:B------:R-:W-:Y:S01]  /*0d20*/  FADD.FTZ R217, -R204, R88 ;  /* 0x00000058ccd97221 */ /* 0x000fe20000010100 */
[--C-:B------:R-:W-:Y:S02]  /*0d30*/  HADD2.F32 R225, -RZ, R95.reuse.H0_H0 ;  /* 0x2000005fffe17230 */ /* 0x100fe40000004100 */
[----:B------:R-:W-:Y:S01]  /*0d40*/  FADD.FTZ R76, R76, R211 ;  /* 0x000000d34c4c7221 */ /* 0x000fe20000010000 */
[----:B------:R-:W-:Y:S02]  /*0d50*/  HADD2.F32 R88, -RZ, R95.H1_H1 ;  /* 0x3000005fff587230 */ /* 0x000fe40000004100 */
[----:B------:R-:W-:Y:S01]  /*0d60*/  FADD.FTZ R95, -R204, R96 ;  /* 0x00000060cc5f7221 */ /* 0x000fe20000010100 */
[----:B------:R-:W-:Y:S01]  /*0d70*/  FFMA.FTZ R77, R100, R211, R77 ;  /* 0x000000d3644d7223 */ /* 0x000fe2000001004d */
[--C-:B------:R-:W-:Y:S02]  /*0d80*/  HADD2.F32 R237, -RZ, R107.reuse.H0_H0 ;  /* 0x2000006bffed7230 */ /* 0x100fe40000004100 */
[----:B------:R-:W-:Y:S01]  /*0d90*/  FADD.FTZ R241, -R204, R112 ;  /* 0x00000070ccf17221 */ /* 0x000fe20000010100 */
[----:B------:R-:W-:-:S02]  /*0da0*/  HADD2.F32 R96, -RZ, R107.H1_H1 ;  /* 0x3000006bff607230 */ /* 0x000fc40000004100 */
[----:B------:R-:W-:Y:S01]  /*0db0*/  FADD.FTZ R107, -R204, R108 ;  /* 0x0000006ccc6b7221 */ /* 0x000fe20000010100 */
[----:B------:R-:W-:Y:S02]  /*0dc0*/  HADD2.F32 R82, -RZ, R82.H1_H1 ;  /* 0x30000052ff527230 */ /* 0x000fe40000004100 */
[----:B------:R-:W-:Y:S01]  /*0dd0*/  FADD.FTZ R194, R79, R194 ;  /* 0x000000c24fc27221 */ /* 0x000fe20000010000 */
[----:B------:R-:W-:Y:S01]  /*0de0*/  FFMA.FTZ R195, R92, R79, R195 ;  /* 0x0000004f5cc37223 */ /* 0x000fe200000100c3 */
[--C-:B------:R-:W-:Y:S02]  /*0df0*/  HADD2.F32 R251, -RZ, R117.reuse.H0_H0 ;  /* 0x20000075fffb7230 */ /* 0x100fe40000004100 */
[----:B------:R-:W-:Y:S01]  /*0e00*/  FMUL.FTZ R112, R28, R81 ;  /* 0x000000511c707220 */ /* 0x000fe20000410000 */
[----:B------:R-:W-:Y:S02]  /*0e10*/  HADD2.F32 R108, -RZ, R117.H1_H1 ;  /* 0x30000075ff6c7230 */ /* 0x000fe40000004100 */
[----:B------:R-:W-:Y:S01]  /*0e20*/  FADD.FTZ R79, R76, R119 ;  /* 0x000000774c4f7221 */ /* 0x000fe20000010000 */
[----:B------:R-:W-:Y:S01]  /*0e30*/  FADD.FTZ R85, -R204, R85 ;  /* 0x00000055cc557221 */ /* 0x000fe20000010100 */
[----:B------:R-:W-:Y:S01]  /*0e40*/  FMUL.FTZ R117, R202, R83 ;  /* 0x00000053ca757220 */ /* 0x000fe20000410000 */
[----:B------:R-:W-:Y:S01]  /*0e50*/  FFMA.FTZ R76, R102, R119, R77 ;  /* 0x00000077664c7223 */ /* 0x000fe2000001004d */
[C---:B------:R-:W-:Y:S01]  /*0e60*/  FADD.FTZ R87, -R204.reuse, R87 ;  /* 0x00000057cc577221 */ /* 0x040fe20000010100 */
[C---:B------:R-:W-:Y:S01]  /*0e70*/  FADD.FTZ R208, -R204.reuse, R120 ;  /* 0x00000078ccd07221 */ /* 0x040fe20000010100 */
[----:B------:R-:W-:Y:S01]  /*0e80*/  FADD.FTZ R210, -R204, R121 ;  /* 0x00000079ccd27221 */ /* 0x000fe20000010100 */
[----:B------:R-:W-:Y:S01]  /*0e90*/  FMUL.FTZ R120, R29, R82 ;  /* 0x000000521d787220 */ /* 0x000fe20000410000 */
[----:B------:R-:W-:Y:S01]  /*0ea0*/  FADD.FTZ R79, R79, R112 ;  /* 0x000000704f4f7221 */ /* 0x000fe20000010000 */
[----:B------:R-:W-:-:S02]  /*0eb0*/  @P0 HADD2.F32 R197, -RZ, R212.H0_H0 ;  /* 0x200000d4ffc50230 */ /* 0x000fc40000004100 */
[----:B------:R-:W-:Y:S01]  /*0ec0*/  FADD.FTZ R215, -R204, R86 ;  /* 0x00000056ccd77221 */ /* 0x000fe20000010100 */
        /* <DEDUP_REMOVED lines=40> */
[C---:B------:R-:W-:Y:S01]  /*1150*/  FMUL.FTZ R218, R202.reuse, R221 ;  /* 0x000000ddcada7220 */ /* 0x040fe20000410000 */
        /* <DEDUP_REMOVED lines=81> */
[----:B------:R-:W-:Y:S01]  /*1670*/  FMUL.FTZ R245, R202, R245 ;  /* 0x000000f5caf57220 */ /* 0x000fe20000410000 */
[----:B------:R-:W-:Y:S01]  /*1680*/  FMUL.FTZ R116, R10, R251 ;  /* 0x000000fb0a747220 */ /* 0x000fe20000410000 */
        /* <DEDUP_REMOVED lines=86> */
.L_x_10291:
        /* <DEDUP_REMOVED lines=13> */
.L_x_10279:
        /* <DEDUP_REMOVED lines=66> */
[-CC-:B------:R-:W-:Y:S01]  /*20e0*/  FFMA.FTZ R215, R215, R83.reuse, R82.reuse ;  /* 0x00000053d7d77223 */ /* 0x180fe20000010052 */
[----:B------:R-:W-:Y:S01]  /*20f0*/  FMUL.FTZ R77, R77, UR11 ;  /* 0x0000000b4d4d7c20 */ /* 0x000fe20008410000 */
[--C-:B------:R-:W-:Y:S01]  /*2100*/  FFMA.FTZ R122, R122, R83, R82.reuse ;  /* 0x000000537a7a7223 */ /* 0x100fe20000010052 */
[C---:B------:R-:W-:Y:S01]  /*2110*/  FMUL.FTZ R90, R202.reuse, R121 ;  /* 0x00000079ca5a7220 */ /* 0x040fe20000410000 */
[----:B------:R-:W-:Y:S01]  /*2120*/  FMUL.FTZ R87, R202, R87 ;  /* 0x00000057ca577220 */ /* 0x000fe20000410000 */
[----:B------:R-:W-:Y:S01]  /*2130*/  FMUL.FTZ R80, R80, UR11 ;  /* 0x0000000b50507c20 */ /* 0x000fe20008410000 */
[----:B------:R-:W-:Y:S01]  /*2140*/  FSEL R79, R76, RZ, P6 ;  /* 0x000000ff4c4f7208 */ /* 0x000fe20003000000 */
[----:B------:R-:W-:Y:S01]  /*2150*/  FMUL.FTZ R84, R84, UR11 ;  /* 0x0000000b54547c20 */ /* 0x000fe20008410000 */
[----:B------:R-:W-:Y:S01]  /*2160*/  FADD.FTZ R215, R204, -R215 ;  /* 0x800000d7ccd77221 */ /* 0x000fe20000010000 */
[----:B------:R-:W-:Y:S01]  /*2170*/  FFMA.FTZ R217, R217, R83, R82 ;  /* 0x00000053d9d97223 */ /* 0x000fe20000010052 */
[----:B------:R-:W-:Y:S01]  /*2180*/  LOP3.LUT P6, RZ, R127, 0xff, RZ, 0xc0, !PT ;  /* 0x000000ff7fff7812 */ /* 0x000fe200078cc0ff */
[----:B------:R-:W-:Y:S01]  /*2190*/  FADD.FTZ R123, R123, -R122 ;  /* 0x8000007a7b7b7221 */ /* 0x000fe20000010000 */
[----:B------:R-:W-:Y:S01]  /*21a0*/  @P2 FADD.FTZ R90, R41, R90 ;  /* 0x0000005a295a2221 */ /* 0x000fe20000010000 */
[----:B------:R-:W-:Y:S01]  /*21b0*/  @P2 FADD.FTZ R87, R38, R87 ;  /* 0x0000005726572221 */ /* 0x000fe20000010000 */
[----:B------:R-:W-:Y:S01]  /*21c0*/  FSEL R76, R77, RZ, P1 ;  /* 0x000000ff4d4c7208 */ /* 0x000fe20000800000 */
[----:B------:R-:W-:Y:S01]  /*21d0*/  FADD.FTZ R217, R220, -R217 ;  /* 0x800000d9dcd97221 */ /* 0x000fe20000010000 */
[----:B------:R-:W-:Y:S01]  /*21e0*/  FSEL R77, R80, RZ, P3 ;  /* 0x000000ff504d7208 */ /* 0x000fe20001800000 */
[----:B------:R-:W-:Y:S01]  /*21f0*/  FMUL.FTZ R91, R202, R215 ;  /* 0x000000d7ca5b7220 */ /* 0x000fe20000410000 */
[----:B------:R-:W-:Y:S01]  /*2200*/  FSEL R80, R84, RZ, P6 ;  /* 0x000000ff54507208 */ /* 0x000fe20003000000 */
[----:B------:R-:W-:Y:S01]  /*2210*/  FFMA.FTZ R214, R214, R83, R82 ;  /* 0x00000053d6d67223 */ /* 0x000fe20000010052 */
[----:B------:R-:W-:Y:S01]  /*2220*/  FMUL.FTZ R204, R202, R123 ;  /* 0x0000007bcacc7220 */ /* 0x000fe20000410000 */
[-C--:B------:R-:W-:Y:S01]  /*2230*/  FMUL.FTZ R84, R90, R197.reuse ;  /* 0x000000c55a547220 */ /* 0x080fe20000410000 */
[----:B------:R-:W-:Y:S01]  /*2240*/  FMUL.FTZ R78, R87, R197 ;  /* 0x000000c5574e7220 */ /* 0x000fe20000410000 */
[----:B------:R-:W-:Y:S01]  /*2250*/  @P2 FADD.FTZ R91, R42, R91 ;  /* 0x0000005b2a5b2221 */ /* 0x000fe20000010000 */
[----:B------:R-:W-:Y:S01]  /*2260*/  FMUL.FTZ R115, R202, R217 ;  /* 0x000000d9ca737220 */ /* 0x000fe20000410000 */
[----:B------:R-:W-:Y:S01]  /*2270*/  FADD.FTZ R113, R205, -R214 ;  /* 0x800000d6cd717221 */ /* 0x000fe20000010000 */
[----:B------:R-:W-:Y:S01]  /*2280*/  @P2 FADD.FTZ R204, R43, R204 ;  /* 0x000000cc2bcc2221 */ /* 0x000fe20000010000 */
[--C-:B------:R-:W-:Y:S01]  /*2290*/  FFMA.FTZ R95, R95, R83, R82.reuse ;  /* 0x000000535f5f7223 */ /* 0x100fe20000010052 */
[----:B------:R-:W-:Y:S01]  /*22a0*/  FMUL.FTZ R84, R84, UR11 ;  /* 0x0000000b54547c20 */ /* 0x000fe20008410000 */
[----:B------:R-:W-:Y:S01]  /*22b0*/  FMUL.FTZ R78, R78, UR11 ;  /* 0x0000000b4e4e7c20 */ /* 0x000fe20008410000 */
[----:B------:R-:W-:Y:S01]  /*22c0*/  LOP3.LUT P1, RZ, R127, 0xff00, RZ, 0xc0, !PT ;  /* 0x0000ff007fff7812 */ /* 0x000fe2000782c0ff */
[----:B------:R-:W-:Y:S01]  /*22d0*/  @P2 FADD.FTZ R115, R44, R115 ;  /* 0x000000732c732221 */ /* 0x000fe20000010000 */
[----:B------:R-:W-:Y:S01]  /*22e0*/  LOP3.LUT P6, RZ, R89, 0xff, RZ, 0xc0, !PT ;  /* 0x000000ff59ff7812 */ /* 0x000fe200078cc0ff */
[----:B------:R-:W-:Y:S01]  /*22f0*/  FMUL.FTZ R89, R91, R197 ;  /* 0x000000c55b597220 */ /* 0x000fe20000410000 */
[--C-:B------:R-:W-:Y:S01]  /*2300*/  FFMA.FTZ R219, R219, R83, R82.reuse ;  /* 0x00000053dbdb7223 */ /* 0x100fe20000010052 */
[----:B------:R-:W-:Y:S01]  /*2310*/  FMUL.FTZ R92, R204, R197 ;  /* 0x000000c5cc5c7220 */ /* 0x000fe20000410000 */
[----:B------:R-:W-:Y:S01]  /*2320*/  FADD.FTZ R95, R226, -R95 ;  /* 0x8000005fe25f7221 */ /* 0x000fe20000010000 */
[----:B------:R-:W-:Y:S01]  /*2330*/  FMUL.FTZ R112, R202, R113 ;  /* 0x00000071ca707220 */ /* 0x000fe20000410000 */
[----:B------:R-:W-:Y:S01]  /*2340*/  FSEL R205, R84, RZ, P1 ;  /* 0x000000ff54cd7208 */ /* 0x000fe20000800000 */
[----:B------:R-:W-:Y:S01]  /*2350*/  FMUL.FTZ R89, R89, UR11 ;  /* 0x0000000b59597c20 */ /* 0x000fe20008410000 */
[----:B------:R-:W-:Y:S01]  /*2360*/  FSEL R78, R78, RZ, P5 ;  /* 0x000000ff4e4e7208 */ /* 0x000fe20002800000 */
[----:B------:R-:W-:Y:S01]  /*2370*/  FMUL.FTZ R84, R115, R197 ;  /* 0x000000c573547220 */ /* 0x000fe20000410000 */
[----:B------:R-:W-:Y:S01]  /*2380*/  LOP3.LUT P5, RZ, R127, 0xff0000, RZ, 0xc0, !PT ;  /* 0x00ff00007fff7812 */ /* 0x000fe200078ac0ff */
[----:B------:R-:W-:Y:S01]  /*2390*/  FFMA.FTZ R218, R218, R83, R82 ;  /* 0x00000053dada7223 */ /* 0x000fe20000010052 */
[----:B------:R-:W-:Y:S01]  /*23a0*/  FADD.FTZ R219, R222, -R219 ;  /* 0x800000dbdedb7221 */ /* 0x000fe20000010000 */
[----:B------:R-:W-:Y:S01]  /*23b0*/  FMUL.FTZ R92, R92, UR11 ;  /* 0x0000000b5c5c7c20 */ /* 0x000fe20008410000 */
[----:B------:R-:W-:Y:S01]  /*23c0*/  FMUL.FTZ R95, R202, R95 ;  /* 0x0000005fca5f7220 */ /* 0x000fe20000410000 */
[----:B------:R-:W-:Y:S01]  /*23d0*/  @P2 FADD.FTZ R112, R45, R112 ;  /* 0x000000702d702221 */ /* 0x000fe20000010000 */
[----:B------:R-:W-:Y:S01]  /*23e0*/  LOP3.LUT P3, RZ, R127, 0xff000000, RZ, 0xc0, !PT ;  /* 0xff0000007fff7812 */ /* 0x000fe2000786c0ff */
[----:B------:R-:W-:Y:S01]  /*23f0*/  FMUL.FTZ R84, R84, UR11 ;  /* 0x0000000b54547c20 */ /* 0x000fe20008410000 */
[----:B------:R-:W-:Y:S01]  /*2400*/  FADD.FTZ R207, R207, -R218 ;  /* 0x800000dacfcf7221 */ /* 0x000fe20000010000 */
[----:B------:R-:W-:Y:S01]  /*2410*/  FSEL R206, R89, RZ, P5 ;  /* 0x000000ff59ce7208 */ /* 0x000fe20002800000 */
[--C-:B------:R-:W-:Y:S01]  /*2420*/  FFMA.FTZ R227, R227, R83, R82.reuse ;  /* 0x00000053e3e37223 */ /* 0x100fe20000010052 */
[----:B------:R-:W-:Y:S01]  /*2430*/  FMUL.FTZ R113, R202, R219 ;  /* 0x000000dbca717220 */ /* 0x000fe20000410000 */
[----:B------:R-:W-:Y:S01]  /*2440*/  FMUL.FTZ R89, R112, R197 ;  /* 0x000000c570597220 */ /* 0x000fe20000410000 */
[----:B------:R-:W-:Y:S01]  /*2450*/  @P2 FADD.FTZ R95, R48, R95 ;  /* 0x0000005f305f2221 */ /* 0x000fe20000010000 */
[----:B------:R-:W-:Y:S01]  /*2460*/  FSEL R203, R92, RZ, P3 ;  /* 0x000000ff5ccb7208 */ /* 0x000fe20001800000 */
[-CC-:B------:R-:W-:Y:S01]  /*2470*/  FFMA.FTZ R224, R224, R83.reuse, R82.reuse ;  /* 0x00000053e0e07223 */ /* 0x180fe20000010052 */
[----:B------:R-:W-:Y:S01]  /*2480*/  LOP3.LUT P1, RZ, R128, 0xff00, RZ, 0xc0, !PT ;  /* 0x0000ff0080ff7812 */ /* 0x000fe2000782c0ff */
[----:B------:R-:W-:Y:S01]  /*2490*/  FFMA.FTZ R94, R94, R83, R82 ;  /* 0x000000535e5e7223 */ /* 0x000fe20000010052 */
[----:B------:R-:W-:Y:S01]  /*24a0*/  LOP3.LUT P5, RZ, R128, 0xff0000, RZ, 0xc0, !PT ;  /* 0x00ff000080ff7812 */ /* 0x000fe200078ac0ff */
[----:B------:R-:W-:Y:S01]  /*24b0*/  FMUL.FTZ R100, R202, R207 ;  /* 0x000000cfca647220 */ /* 0x000fe20000410000 */
[----:B------:R-:W-:Y:S01]  /*24c0*/  LOP3.LUT P3, RZ, R128, 0xff000000, RZ, 0xc0, !PT ;  /* 0xff00000080ff7812 */ /* 0x000fe2000786c0ff */
[----:B------:R-:W-:Y:S01]  /*24d0*/  FADD.FTZ R227, R228, -R227 ;  /* 0x800000e3e4e37221 */ /* 0x000fe20000010000 */
[----:B------:R-:W-:Y:S01]  /*24e0*/  FSEL R128, R84, RZ, P6 ;  /* 0x000000ff54807208 */ /* 0x000fe20003000000 */
[----:B------:R-:W-:Y:S01]  /*24f0*/  @P2 FADD.FTZ R113, R46, R113 ;  /* 0x000000712e712221 */ /* 0x000fe20000010000 */
[----:B------:R-:W-:Y:S01]  /*2500*/  FMUL.FTZ R89, R89, UR11 ;  /* 0x0000000b59597c20 */ /* 0x000fe20008410000 */
[----:B------:R-:W-:Y:S01]  /*2510*/  FMUL.FTZ R84, R95, R197 ;  /* 0x000000c55f547220 */ /* 0x000fe20000410000 */
[----:B------:R-:W-:Y:S01]  /*2520*/  FADD.FTZ R93, R93, -R224 ;  /* 0x800000e05d5d7221 */ /* 0x000fe20000010000 */
[----:B------:R-:W-:Y:S01]  /*2530*/  FADD.FTZ R97, R97, -R94 ;  /* 0x8000005e61617221 */ /* 0x000fe20000010000 */
[----:B------:R-:W-:Y:S01]  /*2540*/  @P2 FADD.FTZ R100, R47, R100 ;  /* 0x000000642f642221 */ /* 0x000fe20000010000 */
[----:B------:R-:W-:Y:S01]  /*2550*/  FMUL.FTZ R121, R202, R227 ;  /* 0x000000e3ca797220 */ /* 0x000fe20000410000 */
[----:B------:R-:W-:Y:S01]  /*2560*/  FMUL.FTZ R92, R113, R197 ;  /* 0x000000c5715c7220 */ /* 0x000fe20000410000 */
[----:B------:R-:W-:Y:S01]  /*2570*/  FMUL.FTZ R84, R84, UR11 ;  /* 0x0000000b54547c20 */ /* 0x000fe20008410000 */
[----:B------:R-:W-:Y:S01]  /*2580*/  LOP3.LUT P6, RZ, R129, 0xff, RZ, 0xc0, !PT ;  /* 0x000000ff81ff7812 */ /* 0x000fe200078cc0ff */
[----:B------:R-:W-:Y:S01]  /*2590*/  FFMA.FTZ R230, R230, R83, R82 ;  /* 0x00000053e6e67223 */ /* 0x000fe20000010052 */
[----:B------:R-:W-:Y:S01]  /*25a0*/  FSEL R127, R89, RZ, P1 ;  /* 0x000000ff597f7208 */ /* 0x000fe20000800000 */
[C---:B------:R-:W-:Y:S01]  /*25b0*/  FMUL.FTZ R94, R202.reuse, R93 ;  /* 0x0000005dca5e7220 */ /* 0x040fe20000410000 */
[----:B------:R-:W-:Y:S01]  /*25c0*/  MOV R89, R130 ;  /* 0x0000008200597202 */ /* 0x000fe20000000f00 */
[----:B------:R-:W-:Y:S01]  /*25d0*/  FMUL.FTZ R124, R202, R97 ;  /* 0x00000061ca7c7220 */ /* 0x000fe20000410000 */
[----:B------:R-:W-:Y:S01]  /*25e0*/  FMUL.FTZ R98, R100, R197 ;  /* 0x000000c564627220 */ /* 0x000fe20000410000 */
        /* <DEDUP_REMOVED lines=20> */
[----:B------:R-:W-:Y:S01]  /*2730*/  FFMA.FTZ R238, R238, R83, R82 ;  /* 0x00000053eeee7223 */ /* 0x000fe20000010052 */
[C---:B------:R-:W-:Y:S01]  /*2740*/  LOP3.LUT P1, RZ, R129.reuse, 0xff00, RZ, 0xc0, !PT ;  /* 0x0000ff0081ff7812 */ /* 0x040fe2000782c0ff */
[----:B------:R-:W-:Y:S01]  /*2750*/  FMUL.FTZ R84, R84, UR11 ;  /* 0x0000000b54547c20 */ /* 0x000fe20008410000 */
[----:B------:R-:W-:Y:S01]  /*2760*/  LOP3.LUT P3, RZ, R129, 0xff000000, RZ, 0xc0, !PT ;  /* 0xff00000081ff7812 */ /* 0x000fe2000786c0ff */
[----:B------:R-:W-:Y:S01]  /*2770*/  FMUL.FTZ R129, R202, R229 ;  /* 0x000000e5ca817220 */ /* 0x000fe20000410000 */
[----:B------:R-:W-:Y:S01]  /*2780*/  FMUL.FTZ R92, R92, UR11 ;  /* 0x0000000b5c5c7c20 */ /* 0x000fe20008410000 */
[----:B------:R-:W-:Y:S01]  /*2790*/  FADD.FTZ R107, R236, -R107 ;  /* 0x8000006bec6b7221 */ /* 0x000fe20000010000 */
[----:B------:R-:W-:Y:S01]  /*27a0*/  FSEL R211, R89, RZ, P5 ;  /* 0x000000ff59d37208 */ /* 0x000fe20002800000 */
[----:B------:R-:W-:Y:S01]  /*27b0*/  FMUL.FTZ R89, R126, R197 ;  /* 0x000000c57e597220 */ /* 0x000fe20000410000 */
        /* <DEDUP_REMOVED lines=12> */
[-C--:B------:R-:W-:Y:S01]  /*2880*/  FFMA.FTZ R231, R231, R83.reuse, R82 ;  /* 0x00000053e7e77223 */ /* 0x080fe20000010052 */
[----:B------:R-:W-:Y:S01]  /*2890*/  FMUL.FTZ R84, R84, UR11 ;  /* 0x0000000b54547c20 */ /* 0x000fe20008410000 */
[----:B------:R-:W-:Y:S01]  /*28a0*/  FSEL R118, R89, RZ, P1 ;  /* 0x000000ff59767208 */ /* 0x000fe20000800000 */
[----:B------:R-:W-:Y:S01]  /*28b0*/  @P2 FADD.FTZ R130, R57, R130 ;  /* 0x0000008239822221 */ /* 0x000fe20000010000 */
[--C-:B------:R-:W-:Y:S01]  /*28c0*/  FFMA.FTZ R232, R232, R83, R82.reuse ;  /* 0x00000053e8e87223 */ /* 0x100fe20000010052 */
        /* <DEDUP_REMOVED lines=13> */
[----:B------:R-:W-:Y:S01]  /*29a0*/  FSEL R107, R84, RZ, P6 ;  /* 0x000000ff546b7208 */ /* 0x000fe20003000000 */
[----:B------:R-:W-:Y:S01]  /*29b0*/  FMUL.FTZ R89, R89, UR11 ;  /* 0x0000000b59597c20 */ /* 0x000fe20008410000 */
[C---:B------:R-:W-:Y:S01]  /*29c0*/  LOP3.LUT P6, RZ, R131.reuse, 0xff, RZ, 0xc0, !PT ;  /* 0x000000ff83ff7812 */ /* 0x040fe200078cc0ff */
[----:B------:R-:W-:Y:S01]  /*29d0*/  FMUL.FTZ R123, R202, R231 ;  /* 0x000000e7ca7b7220 */ /* 0x000fe20000410000 */
[----:B------:R-:W-:Y:S01]  /*29e0*/  FMUL.FTZ R82, R82, UR11 ;  /* 0x0000000b52527c20 */ /* 0x000fe20008410000 */
[----:B------:R-:W-:Y:S01]  /*29f0*/  LOP3.LUT P1, RZ, R131, 0xff00, RZ, 0xc0, !PT ;  /* 0x0000ff0083ff7812 */ /* 0x000fe2000782c0ff */
[----:B------:R-:W-:Y:S01]  /*2a00*/  FADD.FTZ R239, R106, -R239 ;  /* 0x800000ef6aef7221 */ /* 0x000fe20000010000 */
[----:B------:R-:W-:Y:S01]  /*2a10*/  FADD.FTZ R101, R101, -R232 ;  /* 0x800000e865657221 */ /* 0x000fe20000010000 */
[----:B------:R-:W-:Y:S01]  /*2a20*/  FSEL R117, R89, RZ, P6 ;  /* 0x000000ff59757208 */ /* 0x000fe20003000000 */
[----:B------:R-:W-:Y:S01]  /*2a30*/  @P2 FADD.FTZ R123, R54, R123 ;  /* 0x0000007b367b2221 */ /* 0x000fe20000010000 */
[----:B------:R-:W-:Y:S01]  /*2a40*/  FADD.FTZ R209, R110, -R209 ;  /* 0x800000d16ed17221 */ /* 0x000fe20000010000 */
[----:B------:R-:W-:Y:S01]  /*2a50*/  FADD.FTZ R89, R213, -R210 ;  /* 0x800000d2d5597221 */ /* 0x000fe20000010000 */
[----:B------:R-:W-:Y:S01]  /*2a60*/  FSEL R110, R82, RZ, P1 ;  /* 0x000000ff526e7208 */ /* 0x000fe20000800000 */
[C---:B------:R-:W-:Y:S01]  /*2a70*/  FMUL.FTZ R213, R202.reuse, R239 ;  /* 0x000000efcad57220 */ /* 0x040fe20000410000 */
[----:B------:R-:W-:Y:S01]  /*2a80*/  FMUL.FTZ R122, R202, R101 ;  /* 0x00000065ca7a7220 */ /* 0x000fe20000410000 */
[----:B------:R-:W-:Y:S01]  /*2a90*/  ISETP.NE.U32.AND P1, PT, RZ, UR12, PT ;  /* 0x0000000cff007c0c */ /* 0x000fe2000bf25070 */
[----:B------:R-:W-:Y:S01]  /*2aa0*/  FADD.FTZ R105, R105, -R240 ;  /* 0x800000f069697221 */ /* 0x000fe20000010000 */
[----:B------:R-:W-:Y:S01]  /*2ab0*/  FMUL.FTZ R92, R123, R197 ;  /* 0x000000c57b5c7220 */ /* 0x000fe20000410000 */
[----:B------:R-:W-:Y:S01]  /*2ac0*/  @P2 FADD.FTZ R213, R58, R213 ;  /* 0x000000d53ad52221 */ /* 0x000fe20000010000 */
[----:B------:R-:W-:Y:S01]  /*2ad0*/  @P2 FADD.FTZ R122, R55, R122 ;  /* 0x0000007a377a2221 */ /* 0x000fe20000010000 */
[----:B------:R-:W-:Y:S01]  /*2ae0*/  ISETP.NE.AND.EX P1, PT, RZ, UR13, PT, P1 ;  /* 0x0000000dff007c0c */ /* 0x000fe2000bf25310 */
[----:B------:R-:W-:Y:S01]  /*2af0*/  FADD.FTZ R241, R244, -R241 ;  /* 0x800000f1f4f17221 */ /* 0x000fe20000010000 */
[----:B------:R-:W-:Y:S01]  /*2b00*/  FMUL.FTZ R210, R202, R105 ;  /* 0x00000069cad27220 */ /* 0x000fe20000410000 */
[----:B------:R-:W-:Y:S01]  /*2b10*/  FMUL.FTZ R92, R92, UR11 ;  /* 0x0000000b5c5c7c20 */ /* 0x000fe20008410000 */
[----:B------:R-:W-:Y:S01]  /*2b20*/  FADD.FTZ R245, R116, -R245 ;  /* 0x800000f574f57221 */ /* 0x000fe20000010000 */
[-C--:B------:R-:W-:Y:S01]  /*2b30*/  FMUL.FTZ R82, R213, R197.reuse ;  /* 0x000000c5d5527220 */ /* 0x080fe20000410000 */
[----:B------:R-:W-:Y:S01]  /*2b40*/  FMUL.FTZ R84, R122, R197 ;  /* 0x000000c57a547220 */ /* 0x000fe20000410000 */
[C---:B------:R-:W-:Y:S01]  /*2b50*/  FMUL.FTZ R219, R202.reuse, R241 ;  /* 0x000000f1cadb7220 */ /* 0x040fe20000410000 */
[----:B------:R-:W-:Y:S01]  /*2b60*/  @P2 FADD.FTZ R210, R59, R210 ;  /* 0x000000d23bd22221 */ /* 0x000fe20000010000 */
[----:B------:R-:W-:Y:S01]  /*2b70*/  FMUL.FTZ R217, R202, R245 ;  /* 0x000000f5cad97220 */ /* 0x000fe20000410000 */
[----:B------:R-:W-:Y:S01]  /*2b80*/  FSEL R101, R92, RZ, P5 ;  /* 0x000000ff5c657208 */ /* 0x000fe20002800000 */
[----:B------:R-:W-:Y:S01]  /*2b90*/  FADD.FTZ R109, R109, -R96 ;  /* 0x800000606d6d7221 */ /* 0x000fe20000010000 */
[----:B------:R-:W-:Y:S01]  /*2ba0*/  FMUL.FTZ R82, R82, UR11 ;  /* 0x0000000b52527c20 */ /* 0x000fe20008410000 */
[----:B------:R-:W-:Y:S01]  /*2bb0*/  FMUL.FTZ R84, R84, UR11 ;  /* 0x0000000b54547c20 */ /* 0x000fe20008410000 */
[----:B------:R-:W-:Y:S01]  /*2bc0*/  LOP3.LUT P5, RZ, R131, 0xff0000, RZ, 0xc0, !PT ;  /* 0x00ff000083ff7812 */ /* 0x000fe200078ac0ff */
[----:B------:R-:W-:Y:S01]  /*2bd0*/  FADD.FTZ R93, R108, -R83 ;  /* 0x800000536c5d7221 */ /* 0x000fe20000010000 */
[----:B------:R-:W-:Y:S01]  /*2be0*/  FMUL.FTZ R83, R210, R197 ;  /* 0x000000c5d2537220 */ /* 0x000fe20000410000 */
[----:B------:R-:W-:Y:S01]  /*2bf0*/  @P2 FADD.FTZ R219, R60, R219 ;  /* 0x000000db3cdb2221 */ /* 0x000fe20000010000 */
[----:B------:R-:W-:Y:S01]  /*2c00*/  @P2 FADD.FTZ R217, R62, R217 ;  /* 0x000000d93ed92221 */ /* 0x000fe20000010000 */
[----:B------:R-:W-:Y:S01]  /*2c10*/  FMUL.FTZ R218, R202, R109 ;  /* 0x0000006dcada7220 */ /* 0x000fe20000410000 */
[----:B------:R-:W-:Y:S01]  /*2c20*/  FADD.FTZ R111, R111, -R242 ;  /* 0x800000f26f6f7221 */ /* 0x000fe20000010000 */
[----:B------:R-:W-:Y:S01]  /*2c30*/  FSEL R116, R82, RZ, P5 ;  /* 0x000000ff52747208 */ /* 0x000fe20002800000 */
[----:B------:R-:W-:Y:S01]  /*2c40*/  FMUL.FTZ R83, R83, UR11 ;  /* 0x0000000b53537c20 */ /* 0x000fe20008410000 */
[----:B------:R-:W-:Y:S01]  /*2c50*/  FSEL R120, R84, RZ, P3 ;  /* 0x000000ff54787208 */ /* 0x000fe20001800000 */
[----:B------:R-:W0:Y:S01]  /*2c60*/  @P1 LDC.64 R104, c[0x0][0x308] ;  /* 0x0000c200ff681b82 */ /* 0x000e220000000a00 */
[-C--:B------:R-:W-:Y:S01]  /*2c70*/  FMUL.FTZ R82, R219, R197.reuse ;  /* 0x000000c5db527220 */ /* 0x080fe20000410000 */
[----:B------:R-:W-:Y:S01]  /*2c80*/  MOV R92, R2 ;  /* 0x00000002005c7202 */ /* 0x000fe20000000f00 */
[----:B------:R-:W-:Y:S01]  /*2c90*/  FMUL.FTZ R84, R217, R197 ;  /* 0x000000c5d9547220 */ /* 0x000fe20000410000 */
[----:B------:R-:W-:Y:S01]  /*2ca0*/  LOP3.LUT P3, RZ, R131, 0xff000000, RZ, 0xc0, !PT ;  /* 0xff00000083ff7812 */ /* 0x000fe2000786c0ff */
[----:B------:R-:W-:Y:S01]  /*2cb0*/  @P2 FADD.FTZ R218, R61, R218 ;  /* 0x000000da3dda2221 */ /* 0x000fe20000010000 */
[C---:B------:R-:W-:Y:S01]  /*2cc0*/  FMUL.FTZ R216, R202.reuse, R111 ;  /* 0x0000006fcad87220 */ /* 0x040fe20000410000 */
[----:B------:R-:W-:Y:S01]  /*2cd0*/  FMUL.FTZ R215, R202, R209 ;  /* 0x000000d1cad77220 */ /* 0x000fe20000410000 */
[----:B------:R-:W1:Y:S01]  /*2ce0*/  LDC.64 R96, c[0x0][0x2f8] ;  /* 0x0000be00ff607b82 */ /* 0x000e620000000a00 */
[----:B------:R-:W-:Y:S01]  /*2cf0*/  FMUL.FTZ R82, R82, UR11 ;  /* 0x0000000b52527c20 */ /* 0x000fe20008410000 */
[----:B------:R-:W-:Y:S01]  /*2d00*/  LOP3.LUT P6, RZ, R92, 0xff, RZ, 0xc0, !PT ;  /* 0x000000ff5cff7812 */ /* 0x000fe200078cc0ff */
[----:B------:R-:W-:Y:S01]  /*2d10*/  FMUL.FTZ R84, R84, UR11 ;  /* 0x0000000b54547c20 */ /* 0x000fe20008410000 */
[----:B------:R-:W-:Y:S01]  /*2d20*/  FSEL R131, R83, RZ, P3 ;  /* 0x000000ff53837208 */ /* 0x000fe20001800000 */
[----:B------:R-:W-:Y:S01]  /*2d30*/  FADD.FTZ R221, R114, -R221 ;  /* 0x800000dd72dd7221 */ /* 0x000fe20000010000 */
[----:B------:R-:W-:Y:S01]  /*2d40*/  LOP3.LUT P3, RZ, R2, 0xff0000, RZ, 0xc0, !PT ;  /* 0x00ff000002ff7812 */ /* 0x000fe2000786c0ff */
[----:B------:R-:W-:Y:S01]  /*2d50*/  FMUL.FTZ R83, R218, R197 ;  /* 0x000000c5da537220 */ /* 0x000fe20000410000 */
[----:B------:R-:W-:Y:S01]  /*2d60*/  @P2 FADD.FTZ R216, R63, R216 ;  /* 0x000000d83fd82221 */ /* 0x000fe20000010000 */
[----:B------:R-:W-:Y:S01]  /*2d70*/  @P2 FADD.FTZ R215, R64, R215 ;  /* 0x000000d740d72221 */ /* 0x000fe20000010000 */
[----:B------:R-:W-:Y:S01]  /*2d80*/  FSEL R111, R82, RZ, P6 ;  /* 0x000000ff526f7208 */ /* 0x000fe20003000000 */
[C---:B------:R-:W-:Y:S01]  /*2d90*/  FMUL.FTZ R214, R202.reuse, R89 ;  /* 0x00000059cad67220 */ /* 0x040fe20000410000 */
[----:B------:R-:W-:Y:S01]  /*2da0*/  FMUL.FTZ R209, R202, R221 ;  /* 0x000000ddcad17220 */ /* 0x000fe20000410000 */
[C---:B------:R-:W-:Y:S01]  /*2db0*/  LOP3.LUT P5, RZ, R2.reuse, 0xff00, RZ, 0xc0, !PT ;  /* 0x0000ff0002ff7812 */ /* 0x040fe200078ac0ff */
[----:B------:R-:W-:Y:S01]  /*2dc0*/  FMUL.FTZ R83, R83, UR11 ;  /* 0x0000000b53537c20 */ /* 0x000fe20008410000 */
[----:B------:R-:W-:Y:S01]  /*2dd0*/  LOP3.LUT P6, RZ, R2, 0xff000000, RZ, 0xc0, !PT ;  /* 0xff00000002ff7812 */ /* 0x000fe200078cc0ff */
[----:B------:R-:W-:Y:S01]  /*2de0*/  FMUL.FTZ R202, R202, R93 ;  /* 0x0000005dcaca7220 */ /* 0x000fe20000410000 */
[----:B------:R-:W-:Y:S01]  /*2df0*/  FSEL R108, R84, RZ, P3 ;  /* 0x000000ff546c7208 */ /* 0x000fe20001800000 */
[-C--:B------:R-:W-:Y:S01]  /*2e00*/  FMUL.FTZ R89, R216, R197.reuse ;  /* 0x000000c5d8597220 */ /* 0x080fe20000410000 */
[----:B------:R-:W-:Y:S01]  /*2e10*/  FMUL.FTZ R2, R215, R197 ;  /* 0x000000c5d7027220 */ /* 0x000fe20000410000 */
[----:B------:R-:W-:Y:S01]  /*2e20*/  ISETP.NE.U32.AND P3, PT, RZ, UR12, PT ;  /* 0x0000000cff007c0c */ /* 0x000fe2000bf65070 */
[----:B------:R-:W2:Y:S01]  /*2e30*/  @P1 LDC.64 R92, c[0x0][0x308] ;  /* 0x0000c200ff5c1b82 */ /* 0x000ea20000000a00 */
[----:B------:R-:W-:Y:S01]  /*2e40*/  FMUL.FTZ R89, R89, UR11 ;  /* 0x0000000b59597c20 */ /* 0x000fe20008410000 */
[----:B------:R-:W-:Y:S01]  /*2e50*/  FSEL R114, R83, RZ, P5 ;  /* 0x000000ff53727208 */ /* 0x000fe20002800000 */
[----:B------:R-:W-:Y:S01]  /*2e60*/  FMUL.FTZ R2, R2, UR11 ;  /* 0x0000000b02027c20 */ /* 0x000fe20008410000 */
[----:B------:R-:W-:Y:S01]  /*2e70*/  ISETP.NE.AND.EX P3, PT, RZ, UR13, PT, P3 ;  /* 0x0000000dff007c0c */ /* 0x000fe2000bf65330 */
[----:B------:R-:W-:Y:S01]  /*2e80*/  @P2 FADD.FTZ R214, R65, R214 ;  /* 0x000000d641d62221 */ /* 0x000fe20000010000 */
[----:B------:R-:W-:Y:S01]  /*2e90*/  LOP3.LUT P5, RZ, R3, 0xff, RZ, 0xc0, !PT ;  /* 0x000000ff03ff7812 */ /* 0x000fe200078ac0ff */
[----:B------:R-:W-:Y:S01]  /*2ea0*/  @P2 FADD.FTZ R209, R66, R209 ;  /* 0x000000d142d12221 */ /* 0x000fe20000010000 */
[----:B------:R-:W-:Y:S01]  /*2eb0*/  SEL R84, R85, R68, P3 ;  /* 0x0000004455547207 */ /* 0x000fe20001800000 */
[----:B------:R-:W3:Y:S01]  /*2ec0*/  @P1 LDC.64 R98, c[0x0][0x308] ;  /* 0x0000c200ff621b82 */ /* 0x000ee20000000a00 */
[----:B------:R-:W-:Y:S01]  /*2ed0*/  FSEL R109, R89, RZ, P6 ;  /* 0x000000ff596d7208 */ /* 0x000fe20003000000 */
[----:B------:R-:W-:Y:S01]  /*2ee0*/  @P2 FADD.FTZ R202, R67, R202 ;  /* 0x000000ca43ca2221 */ /* 0x000fe20000010000 */
[----:B------:R-:W-:Y:S01]  /*2ef0*/  FSEL R106, R2, RZ, P5 ;  /* 0x000000ff026a7208 */ /* 0x000fe20002800000 */
[----:B0-----:R-:W-:Y:S01]  /*2f00*/  @P1 IMAD.WIDE.U32 R104, R200, 0x20, R104 ;  /* 0x00000020c8681825 */ /* 0x001fe200078e0068 */
[----:B------:R-:W-:-:S02]  /*2f10*/  SEL R85, R86, R69, P3 ;  /* 0x0000004556557207 */ /* 0x000fc40001800000 */
[C---:B------:R-:W-:Y:S02]  /*2f20*/  LOP3.LUT P6, RZ, R3.reuse, 0xff00, RZ, 0xc0, !PT ;  /* 0x0000ff0003ff7812 */ /* 0x040fe400078cc0ff */
[----:B------:R-:W-:Y:S02]  /*2f30*/  LOP3.LUT P5, RZ, R3, 0xff0000, RZ, 0xc0, !PT ;  /* 0x00ff000003ff7812 */ /* 0x000fe400078ac0ff */
[----:B------:R-:W-:Y:S02]  /*2f40*/  SEL R86, R87, R70, P3 ;  /* 0x0000004657567207 */ /* 0x000fe40001800000 */
[----:B------:R-:W-:Y:S02]  /*2f50*/  LOP3.LUT P2, RZ, R3, 0xff000000, RZ, 0xc0, !PT ;  /* 0xff00000003ff7812 */ /* 0x000fe4000784c0ff */
[----:B------:R-:W-:Y:S01]  /*2f60*/  SEL R87, R88, R71, P3 ;  /* 0x0000004758577207 */ /* 0x000fe20001800000 */
[----:B------:R-:W0:Y:S01]  /*2f70*/  @P1 LDC.64 R2, c[0x0][0x308] ;  /* 0x0000c200ff021b82 */ /* 0x000e220000000a00 */
[----:B------:R-:W-:-:S02]  /*2f80*/  SEL R89, R90, R73, P3 ;  /* 0x000000495a597207 */ /* 0x000fc40001800000 */
[----:B------:R-:W-:Y:S01]  /*2f90*/  SEL R88, R81, R72, P3 ;  /* 0x0000004851587207 */ /* 0x000fe20001800000 */
[----:B------:R4:W-:Y:S01]  /*2fa0*/  @P1 STG.E.128 desc[UR6][R104.64], R84 ;  /* 0x0000005468001986 */ /* 0x0009e2000c101d06 */
[----:B------:R-:W-:Y:S02]  /*2fb0*/  SEL R90, R91, R74, P3 ;  /* 0x0000004a5b5a7207 */ /* 0x000fe40001800000 */
[----:B------:R-:W-:Y:S01]  /*2fc0*/  SEL R91, R204, R75, P3 ;  /* 0x0000004bcc5b7207 */ /* 0x000fe20001800000 */
[----:B---3--:R-:W-:Y:S01]  /*2fd0*/  @P1 IMAD.WIDE.U32 R98, R198, 0x20, R98 ;  /* 0x00000020c6621825 */ /* 0x008fe200078e0062 */
[----:B------:R-:W-:Y:S02]  /*2fe0*/  F2FP.F16.F32.PACK_AB R76, R76, R79 ;  /* 0x0000004f4c4c723e */ /* 0x000fe400000000ff */
[----:B------:R-:W-:Y:S01]  /*2ff0*/  F2FP.F16.F32.PACK_AB R77, R77, R78 ;  /* 0x0000004e4d4d723e */ /* 0x000fe200000000ff */
[----:B------:R3:W-:Y:S01]  /*3000*/  @P1 STG.E.128 desc[UR6][R104.64+0x10], R88 ;  /* 0x0000105868001986 */ /* 0x0007e2000c101d06 */
[----:B------:R-:W-:Y:S01]  /*3010*/  F2FP.F16.F32.PACK_AB R81, R102, R125 ;  /* 0x0000007d6651723e */ /* 0x000fe200000000ff */
[----:B-1----:R-:W-:Y:S01]  /*3020*/  IMAD.WIDE.U32 R102, R200, 0x10, R96 ;  /* 0x00000010c8667825 */ /* 0x002fe200078e0060 */
[----:B------:R-:W-:-:S02]  /*3030*/  F2FP.F16.F32.PACK_AB R78, R205, R80 ;  /* 0x00000050cd4e723e */ /* 0x000fc400000000ff */
[----:B------:R-:W-:Y:S02]  /*3040*/  F2FP.F16.F32.PACK_AB R79, R203, R206 ;  /* 0x000000cecb4f723e */ /* 0x000fe400000000ff */
[----:B------:R-:W-:Y:S02]  /*3050*/  F2FP.F16.F32.PACK_AB R80, R127, R128 ;  /* 0x000000807f50723e */ /* 0x000fe400000000ff */
[----:B------:R-:W-:Y:S01]  /*3060*/  F2FP.F16.F32.PACK_AB R82, R212, R207 ;  /* 0x000000cfd452723e */ /* 0x000fe200000000ff */
[----:B------:R1:W-:Y:S01]  /*3070*/  STG.E.128 desc[UR6][R102.64], R76 ;  /* 0x0000004c66007986 */ /* 0x0003e2000c101d06 */
[----:B----4-:R-:W-:Y:S01]  /*3080*/  SEL R84, R115, R68, P3 ;  /* 0x0000004473547207 */ /* 0x010fe20001800000 */
[----:B0-----:R-:W-:Y:S01]  /*3090*/  @P1 IMAD.WIDE.U32 R2, R199, 0x20, R2 ;  /* 0x00000020c7021825 */ /* 0x001fe200078e0002 */
[----:B------:R-:W-:Y:S02]  /*30a0*/  SEL R85, R112, R69, P3 ;  /* 0x0000004570557207 */ /* 0x000fe40001800000 */
[----:B------:R-:W-:Y:S01]  /*30b0*/  SEL R86, R113, R70, P3 ;  /* 0x0000004671567207 */ /* 0x000fe20001800000 */
[----:B------:R-:W-:Y:S01]  /*30c0*/  IMAD.WIDE.U32 R112, R198, 0x10, R96 ;  /* 0x00000010c6707825 */ /* 0x000fe200078e0060 */
[----:B------:R-:W-:-:S02]  /*30d0*/  SEL R87, R100, R71, P3 ;  /* 0x0000004764577207 */ /* 0x000fc40001800000 */
[----:B---3--:R-:W-:Y:S01]  /*30e0*/  SEL R89, R94, R73, P3 ;  /* 0x000000495e597207 */ /* 0x008fe20001800000 */
[----:B--2---:R-:W-:Y:S01]  /*30f0*/  @P1 IMAD.WIDE.U32 R104, R201, 0x20, R92 ;  /* 0x00000020c9681825 */ /* 0x004fe200078e005c */
[----:B------:R-:W-:Y:S02]  /*3100*/  SEL R90, R121, R74, P3 ;  /* 0x0000004a795a7207 */ /* 0x000fe40001800000 */
[----:B------:R-:W-:Y:S01]  /*3110*/  SEL R88, R95, R72, P3 ;  /* 0x000000485f587207 */ /* 0x000fe20001800000 */
[--C-:B------:R-:W-:Y:S01]  /*3120*/  IMAD.WIDE.U32 R200, R201, 0x10, R96.reuse ;  /* 0x00000010c9c87825 */ /* 0x100fe200078e0060 */
[----:B------:R-:W-:Y:S01]  /*3130*/  SEL R91, R124, R75, P3 ;  /* 0x0000004b7c5b7207 */ /* 0x000fe20001800000 */
[----:B------:R0:W-:Y:S01]  /*3140*/  @P1 STG.E.128 desc[UR6][R104.64], R84 ;  /* 0x0000005468001986 */ /* 0x0001e2000c101d06 */
[----:B------:R-:W-:Y:S01]  /*3150*/  F2FP.F16.F32.PACK_AB R83, R208, R211 ;  /* 0x000000d3d053723e */ /* 0x000fe200000000ff */
[----:B------:R-:W-:Y:S01]  /*3160*/  IMAD.WIDE.U32 R96, R199, 0x10, R96 ;  /* 0x00000010c7607825 */ /* 0x000fe200078e0060 */
[----:B-1----:R-:W-:Y:S01]  /*3170*/  SEL R77, R130, R73, P3 ;  /* 0x00000049824d7207 */ /* 0x002fe20001800000 */
[----:B------:R1:W-:Y:S01]  /*3180*/  @P1 STG.E.128 desc[UR6][R104.64+0x10], R88 ;  /* 0x0000105868001986 */ /* 0x0003e2000c101d06 */
[----:B------:R-:W-:-:S02]  /*3190*/  SEL R78, R213, R74, P3 ;  /* 0x0000004ad54e7207 */ /* 0x000fc40001800000 */
        /* <DEDUP_REMOVED lines=11> */
[----:B0-----:R-:W-:-:S02]  /*3250*/  FSEL R87, R214, RZ, P6 ;  /* 0x000000ffd6577208 */ /* 0x001fc40003000000 */
[----:B------:R-:W-:Y:S02]  /*3260*/  FSEL R209, R209, RZ, P5 ;  /* 0x000000ffd1d17208 */ /* 0x000fe40002800000 */
[----:B-1----:R-:W-:Y:S02]  /*3270*/  FSEL R88, R197, RZ, P2 ;  /* 0x000000ffc5587208 */ /* 0x002fe40001000000 */
[----:B------:R-:W-:Y:S02]  /*3280*/  SEL R94, R123, R70, P3 ;  /* 0x000000467b5e7207 */ /* 0x000fe40001800000 */
[----:B------:R-:W-:Y:S02]  /*3290*/  SEL R95, R122, R71, P3 ;  /* 0x000000477a5f7207 */ /* 0x000fe40001800000 */
[----:B------:R-:W-:Y:S02]  /*32a0*/  SEL R76, R119, R72, P3 ;  /* 0x00000048774c7207 */ /* 0x000fe40001800000 */
[----:B------:R-:W-:Y:S01]  /*32b0*/  SEL R79, R210, R75, P3 ;  /* 0x0000004bd24f7207 */ /* 0x000fe20001800000 */
[----:B------:R0:W-:Y:S01]  /*32c0*/  @P1 STG.E.128 desc[UR6][R98.64], R92 ;  /* 0x0000005c62001986 */ /* 0x0001e2000c101d06 */
[----:B------:R-:W-:-:S02]  /*32d0*/  SEL R68, R219, R68, P3 ;  /* 0x00000044db447207 */ /* 0x000fc40001800000 */
[----:B------:R-:W-:Y:S01]  /*32e0*/  SEL R69, R218, R69, P3 ;  /* 0x00000045da457207 */ /* 0x000fe20001800000 */
[----:B------:R0:W-:Y:S01]  /*32f0*/  @P1 STG.E.128 desc[UR6][R98.64+0x10], R76 ;  /* 0x0000104c62001986 */ /* 0x0001e2000c101d06 */
[----:B--2---:R-:W-:Y:S02]  /*3300*/  F2FP.F16.F32.PACK_AB R80, R118, R107 ;  /* 0x0000006b7650723e */ /* 0x004fe400000000ff */
[----:B------:R-:W-:Y:S02]  /*3310*/  F2FP.F16.F32.PACK_AB R81, R120, R101 ;  /* 0x000000657851723e */ /* 0x000fe400000000ff */
[----:B------:R-:W-:Y:S02]  /*3320*/  F2FP.F16.F32.PACK_AB R82, R110, R117 ;  /* 0x000000756e52723e */ /* 0x000fe400000000ff */
[----:B------:R-:W-:Y:S02]  /*3330*/  F2FP.F16.F32.PACK_AB R83, R131, R116 ;  /* 0x000000748353723e */ /* 0x000fe400000000ff */
[----:B------:R-:W-:-:S02]  /*3340*/  SEL R70, R217, R70, P3 ;  /* 0x00000046d9467207 */ /* 0x000fc40001800000 */
[----:B------:R-:W-:Y:S01]  /*3350*/  SEL R71, R216, R71, P3 ;  /* 0x00000047d8477207 */ /* 0x000fe20001800000 */
[----:B------:R0:W-:Y:S01]  /*3360*/  STG.E.128 desc[UR6][R112.64], R80 ;  /* 0x0000005070007986 */ /* 0x0001e2000c101d06 */
[----:B------:R-:W-:Y:S02]  /*3370*/  SEL R72, R215, R72, P3 ;  /* 0x00000048d7487207 */ /* 0x000fe40001800000 */
[----:B------:R-:W-:Y:S01]  /*3380*/  SEL R75, R202, R75, P3 ;  /* 0x0000004bca4b7207 */ /* 0x000fe20001800000 */
[----:B------:R0:W-:Y:S01]  /*3390*/  @P1 STG.E.128 desc[UR6][R2.64], R68 ;  /* 0x0000004402001986 */ /* 0x0001e2000c101d06 */
[----:B------:R-:W-:Y:S02]  /*33a0*/  F2FP.F16.F32.PACK_AB R86, R87, R106 ;  /* 0x0000006a5756723e */ /* 0x000fe400000000ff */
[----:B------:R-:W-:Y:S01]  /*33b0*/  F2FP.F16.F32.PACK_AB R84, R114, R111 ;  /* 0x0000006f7254723e */ /* 0x000fe200000000ff */
[----:B------:R0:W-:Y:S01]  /*33c0*/  @P1 STG.E.128 desc[UR6][R2.64+0x10], R72 ;  /* 0x0000104802001986 */ /* 0x0001e2000c101d06 */
[----:B------:R-:W-:-:S02]  /*33d0*/  F2FP.F16.F32.PACK_AB R85, R109, R108 ;  /* 0x0000006c6d55723e */ /* 0x000fc400000000ff */
[----:B------:R-:W-:Y:S02]  /*33e0*/  F2FP.F16.F32.PACK_AB R87, R88, R209 ;  /* 0x000000d15857723e */ /* 0x000fe400000000ff */
        /* <DEDUP_REMOVED lines=68> */
.L_x_10277:
        /* <DEDUP_REMOVED lines=27> */
.L_x_10278:
[----:B------:R-:W-:Y:S01]  /*39e0*/  HFMA2.MMA R86, -RZ, RZ, 0, 9.5367431640625e-07 ;  /* 0x00000010ff567435 */ /* 0x000fe200000001ff */
[----:B------:R-:W-:Y:S02]  /*39f0*/  MOV R87, R79 ;  /* 0x0000004f00577202 */ /* 0x000fe40000000f00 */
[----:B------:R-:W-:Y:S02]  /*3a00*/  MOV R89, 0x1f ;  /* 0x0000001f00597802 */ /* 0x000fe40000000f00 */
[----:B------:R-:W-:-:S07]  /*3a10*/  MOV R84, 0xffffffff ;  /* 0xffffffff00547802 */ /* 0x000fce0000000f00 */
[----:B-----5:R-:W-:Y:S05]  /*3a20*/  WARPSYNC.COLLECTIVE R84, `(.L_x_10281) ;  /* 0x0000000054087348 */ /* 0x020fea0003c00000 */
[----:B------:R0:W1:Y:S02]  /*3a30*/  SHFL.DOWN P3, R85, R87, R86, R89 ;  /* 0x0800005657557389 */ /* 0x0000640000060059 */
[----:B01---5:R-:W-:Y:S01]  /*3a40*/  ENDCOLLECTIVE ;  /* 0x000000000000791b */ /* 0x023fe20003800000 */
.L_x_10281:
[----:B------:R-:W-:Y:S02]  /*3a50*/  MOV R87, R77 ;  /* 0x0000004d00577202 */ /* 0x000fe40000000f00 */
[----:B------:R-:W-:-:S07]  /*3a60*/  MOV R76, R85 ;  /* 0x00000055004c7202 */ /* 0x000fce0000000f00 */
[----:B------:R-:W-:Y:S05]  /*3a70*/  WARPSYNC.COLLECTIVE R84, `(.L_x_10282) ;  /* 0x0000000054087348 */ /* 0x000fea0003c00000 */
[----:B------:R0:W1:Y:S02]  /*3a80*/  SHFL.DOWN P3, R85, R87, R86, R89 ;  /* 0x0800005657557389 */ /* 0x0000640000060059 */
[----:B01----:R-:W-:Y:S01]  /*3a90*/  ENDCOLLECTIVE ;  /* 0x000000000000791b */ /* 0x003fe20003800000 */
.L_x_10282:
[----:B------:R-:W-:Y:S01]  /*3aa0*/  FADD.FTZ R76, R79, R76 ;  /* 0x0000004c4f4c7221 */ /* 0x000fe20000010000 */
[----:B------:R-:W-:-:S04]  /*3ab0*/  HFMA2.MMA R86, -RZ, RZ, 0, 4.76837158203125e-07 ;  /* 0x00000008ff567435 */ /* 0x000fc800000001ff */
[----:B------:R-:W-:Y:S02]  /*3ac0*/  MOV R87, R76 ;  /* 0x0000004c00577202 */ /* 0x000fe40000000f00 */
[----:B------:R-:W-:-:S07]  /*3ad0*/  MOV R78, R85 ;  /* 0x00000055004e7202 */ /* 0x000fce0000000f00 */
[----:B------:R-:W-:Y:S05]  /*3ae0*/  WARPSYNC.COLLECTIVE R84, `(.L_x_10283) ;  /* 0x0000000054087348 */ /* 0x000fea0003c00000 */
[----:B------:R0:W1:Y:S02]  /*3af0*/  SHFL.DOWN P3, R85, R87, R86, R89 ;  /* 0x0800005657557389 */ /* 0x0000640000060059 */
[----:B01----:R-:W-:Y:S01]  /*3b00*/  ENDCOLLECTIVE ;  /* 0x000000000000791b */ /* 0x003fe20003800000 */
.L_x_10283:
[----:B------:R-:W-:-:S05]  /*3b10*/  FADD.FTZ R78, R77, R78 ;  /* 0x0000004e4d4e7221 */ /* 0x000fca0000010000 */
[----:B------:R-:W-:Y:S02]  /*3b20*/  MOV R87, R78 ;  /* 0x0000004e00577202 */ /* 0x000fe40000000f00 */
[----:B------:R-:W-:-:S07]  /*3b30*/  MOV R81, R85 ;  /* 0x0000005500517202 */ /* 0x000fce0000000f00 */
[----:B------:R-:W-:Y:S05]  /*3b40*/  WARPSYNC.COLLECTIVE R84, `(.L_x_10284) ;  /* 0x0000000054087348 */ /* 0x000fea0003c00000 */
[----:B------:R0:W1:Y:S02]  /*3b50*/  SHFL.DOWN P3, R85, R87, R86, R89 ;  /* 0x0800005657557389 */ /* 0x0000640000060059 */
[----:B01----:R-:W-:Y:S01]  /*3b60*/  ENDCOLLECTIVE ;  /* 0x000000000000791b */ /* 0x003fe20003800000 */
.L_x_10284:
[----:B------:R-:W-:Y:S01]  /*3b70*/  FADD.FTZ R81, R76, R81 ;  /* 0x000000514c517221 */ /* 0x000fe20000010000 */
[----:B------:R-:W-:-:S04]  /*3b80*/  HFMA2.MMA R86, -RZ, RZ, 0, 2.384185791015625e-07 ;  /* 0x00000004ff567435 */ /* 0x000fc800000001ff */
[----:B------:R-:W-:Y:S02]  /*3b90*/  MOV R87, R81 ;  /* 0x0000005100577202 */ /* 0x000fe40000000f00 */
[----:B------:R-:W-:-:S07]  /*3ba0*/  MOV R83, R85 ;  /* 0x0000005500537202 */ /* 0x000fce0000000f00 */
[----:B------:R-:W-:Y:S05]  /*3bb0*/  WARPSYNC.COLLECTIVE R84, `(.L_x_10285) ;  /* 0x0000000054087348 */ /* 0x000fea0003c00000 */
[----:B------:R0:W1:Y:S02]  /*3bc0*/  SHFL.DOWN P3, R85, R87, R86, R89 ;  /* 0x0800005657557389 */ /* 0x0000640000060059 */
[----:B01----:R-:W-:Y:S01]  /*3bd0*/  ENDCOLLECTIVE ;  /* 0x000000000000791b */ /* 0x003fe20003800000 */
.L_x_10285:
[----:B------:R-:W-:-:S05]  /*3be0*/  FADD.FTZ R83, R78, R83 ;  /* 0x000000534e537221 */ /* 0x000fca0000010000 */
[----:B------:R-:W-:Y:S02]  /*3bf0*/  MOV R87, R83 ;  /* 0x0000005300577202 */ /* 0x000fe40000000f00 */
[----:B------:R-:W-:-:S07]  /*3c00*/  MOV R80, R85 ;  /* 0x0000005500507202 */ /* 0x000fce0000000f00 */
[----:B------:R-:W-:Y:S05]  /*3c10*/  WARPSYNC.COLLECTIVE R84, `(.L_x_10286) ;  /* 0x0000000054087348 */ /* 0x000fea0003c00000 */
[----:B------:R0:W1:Y:S02]  /*3c20*/  SHFL.DOWN P3, R85, R87, R86, R89 ;  /* 0x0800005657557389 */ /* 0x0000640000060059 */
[----:B01----:R-:W-:Y:S01]  /*3c30*/  ENDCOLLECTIVE ;  /* 0x000000000000791b */ /* 0x003fe20003800000 */
.L_x_10286:
[----:B------:R-:W-:Y:S01]  /*3c40*/  FADD.FTZ R80, R81, R80 ;  /* 0x0000005051507221 */ /* 0x000fe20000010000 */
[----:B------:R-:W-:-:S04]  /*3c50*/  HFMA2.MMA R86, -RZ, RZ, 0, 1.1920928955078125e-07 ;  /* 0x00000002ff567435 */ /* 0x000fc800000001ff */
[----:B------:R-:W-:Y:S02]  /*3c60*/  MOV R87, R80 ;  /* 0x0000005000577202 */ /* 0x000fe40000000f00 */
[----:B------:R-:W-:-:S07]  /*3c70*/  MOV R82, R85 ;  /* 0x0000005500527202 */ /* 0x000fce0000000f00 */
[----:B------:R-:W-:Y:S05]  /*3c80*/  WARPSYNC.COLLECTIVE R84, `(.L_x_10287) ;  /* 0x0000000054087348 */ /* 0x000fea0003c00000 */
[----:B------:R0:W1:Y:S02]  /*3c90*/  SHFL.DOWN P3, R85, R87, R86, R89 ;  /* 0x0800005657557389 */ /* 0x0000640000060059 */
[----:B01----:R-:W-:Y:S01]  /*3ca0*/  ENDCOLLECTIVE ;  /* 0x000000000000791b */ /* 0x003fe20003800000 */
.L_x_10287:
[----:B------:R-:W-:-:S05]  /*3cb0*/  FADD.FTZ R82, R83, R82 ;  /* 0x0000005253527221 */ /* 0x000fca0000010000 */
[----:B------:R-:W-:Y:S02]  /*3cc0*/  MOV R87, R82 ;  /* 0x0000005200577202 */ /* 0x000fe40000000f00 */
[----:B------:R-:W-:-:S07]  /*3cd0*/  MOV R77, R85 ;  /* 0x00000055004d7202 */ /* 0x000fce0000000f00 */
[----:B------:R-:W-:Y:S05]  /*3ce0*/  WARPSYNC.COLLECTIVE R84, `(.L_x_10288) ;  /* 0x0000000054087348 */ /* 0x000fea0003c00000 */
[----:B------:R0:W1:Y:S02]  /*3cf0*/  SHFL.DOWN P3, R85, R87, R86, R89 ;  /* 0x0800005657557389 */ /* 0x0000640000060059 */
[----:B01----:R-:W-:Y:S01]  /*3d00*/  ENDCOLLECTIVE ;  /* 0x000000000000791b */ /* 0x003fe20003800000 */
.L_x_10288:
[----:B------:R-:W-:Y:S01]  /*3d10*/  FADD.FTZ R77, R80, R77 ;  /* 0x0000004d504d7221 */ /* 0x000fe20000010000 */
[----:B------:R-:W-:-:S04]  /*3d20*/  HFMA2.MMA R86, -RZ, RZ, 0, 5.9604644775390625e-08 ;  /* 0x00000001ff567435 */ /* 0x000fc800000001ff */
[----:B------:R-:W-:Y:S02]  /*3d30*/  MOV R87, R77 ;  /* 0x0000004d00577202 */ /* 0x000fe40000000f00 */
[----:B------:R-:W-:-:S07]  /*3d40*/  MOV R79, R85 ;  /* 0x00000055004f7202 */ /* 0x000fce0000000f00 */
[----:B------:R-:W-:Y:S05]  /*3d50*/  WARPSYNC.COLLECTIVE R84, `(.L_x_10289) ;  /* 0x0000000054087348 */ /* 0x000fea0003c00000 */
[----:B------:R0:W1:Y:S02]  /*3d60*/  SHFL.DOWN P3, R85, R87, R86, R89 ;  /* 0x0800005657557389 */ /* 0x0000640000060059 */
[----:B01----:R-:W-:Y:S01]  /*3d70*/  ENDCOLLECTIVE ;  /* 0x000000000000791b */ /* 0x003fe20003800000 */
.L_x_10289:
[----:B------:R-:W-:-:S05]  /*3d80*/  FADD.FTZ R79, R82, R79 ;  /* 0x0000004f524f7221 */ /* 0x000fca0000010000 */
[----:B------:R-:W-:Y:S02]  /*3d90*/  MOV R87, R79 ;  /* 0x0000004f00577202 */ /* 0x000fe40000000f00 */
[----:B------:R-:W-:-:S07]  /*3da0*/  MOV R76, R85 ;  /* 0x00000055004c7202 */ /* 0x000fce0000000f00 */
[----:B------:R-:W-:Y:S05]  /*3db0*/  WARPSYNC.COLLECTIVE R84, `(.L_x_10290) ;  /* 0x0000000054087348 */ /* 0x000fea0003c00000 */
[----:B------:R0:W1:Y:S02]  /*3dc0*/  SHFL.DOWN P3, R85, R87, R86, R89 ;  /* 0x0800005657557389 */ /* 0x0000640000060059 */
[----:B01----:R-:W-:Y:S01]  /*3dd0*/  ENDCOLLECTIVE ;  /* 0x000000000000791b */ /* 0x003fe20003800000 */
.L_x_10290:
[----:B------:R-:W-:Y:S01]  /*3de0*/  MOV R78, R85 ;  /* 0x00000055004e7202 */ /* 0x000fe20000000f00 */
[----:B------:R-:W-:Y:S06]  /*3df0*/  BRA `(.L_x_10291) ;  /* 0xffffffdc007c7947 */ /* 0x000fec000383ffff */
.L_x_10292:
        /* <DEDUP_REMOVED lines=16> */
.L_x_14009:


//--------------------- .text._ZN10layer_norm22ln_bwd_finalize_kernelINS_22Kernel_traits_finalizeILj8192Ef6__halffS2_fjLb0ELj1024ELj4ENS_18Kernel_traits_baseILj8192EfS2_fS2_fjLj1024EEEEELb0ELb0EEEvNS_9BwdParamsE --------------------------
	.section	.text._ZN10layer_norm22ln_bwd_finalize_kernelINS_22Kernel_traits_finalizeILj8192Ef6__halffS2_fjLb0ELj1024ELj4ENS_18Kernel_traits_baseILj8192EfS2_fS2_fjLj1024EEEEELb0ELb0EEEvNS_9BwdParamsE,"ax",@progbits
	.align	128
        .global         _ZN10layer_norm22ln_bwd_finalize_kernelINS_22Kernel_traits_finalizeILj8192Ef6__halffS2_fjLb0ELj1024ELj4ENS_18Kernel_traits_baseILj8192EfS2_fS2_fjLj1024EEEEELb0ELb0EEEvNS_9BwdParamsE
        .type           _ZN10layer_norm22ln_bwd_finalize_kernelINS_22Kernel_traits_finalizeILj8192Ef6__halffS2_fjLb0ELj1024ELj4ENS_18Kernel_traits_baseILj8192EfS2_fS2_fjLj1024EEEEELb0ELb0EEEvNS_9BwdParamsE,@function
        .size           _ZN10layer_norm22ln_bwd_finalize_kernelINS_22Kernel_traits_finalizeILj8192Ef6__halffS2_fjLb0ELj1024ELj4ENS_18Kernel_traits_baseILj8192EfS2_fS2_fjLj1024EEEEELb0ELb0EEEvNS_9BwdParamsE,(.L_x_14010 - _ZN10layer_norm22ln_bwd_finalize_kernelINS_22Kernel_traits_finalizeILj8192Ef6__halffS2_fjLb0ELj1024ELj4ENS_18Kernel_traits_baseILj8192EfS2_fS2_fjLj1024EEEEELb0ELb0EEEvNS_9BwdParamsE)
        .other          _ZN10layer_norm22ln_bwd_finalize_kernelINS_22Kernel_traits_finalizeILj8192Ef6__halffS2_fjLb0ELj1024ELj4ENS_18Kernel_traits_baseILj8192EfS2_fS2_fjLj1024EEEEELb0ELb0EEEvNS_9BwdParamsE,@"STO_CUDA_ENTRY STV_DEFAULT"
_ZN10layer_norm22ln_bwd_finalize_kernelINS_22Kernel_traits_finalizeILj8192Ef6__halffS2_fjLb0ELj1024ELj4ENS_18Kernel_traits_baseILj8192EfS2_fS2_fjLj1024EEEEELb0ELb0EEEvNS_9BwdParamsE:
.text._ZN10layer_norm22ln_bwd_finalize_kernelINS_22Kernel_traits_finalizeILj8192Ef6__halffS2_fjLb0ELj1024ELj4ENS_18Kernel_traits_baseILj8192EfS2_fS2_fjLj1024EEEEELb0ELb0EEEvNS_9BwdParamsE:
        /* <DEDUP_REMOVED lines=25> */
.L_x_10305:
        /* <DEDUP_REMOVED lines=30> */
.L_x_10297:
        /* <DEDUP_REMOVED lines=36> */
.L_x_10296:
[----:B------:R-:W-:Y:S05]  /*05b0*/  BSYNC B1 ;  /* 0x0000000000017941 */ /* 0x000fea0003800000 */
.L_x_10295:
        /* <DEDUP_REMOVED lines=24> */
.L_x_10299:
[----:B------:R-:W-:Y:S05]  /*0740*/  BSYNC B1 ;  /* 0x0000000000017941 */ /* 0x000fea0003800000 */
.L_x_10298:
        /* <DEDUP_REMOVED lines=12> */
.L_x_10300:
[----:B------:R-:W-:Y:S05]  /*0810*/  BSYNC B1 ;  /* 0x0000000000017941 */ /* 0x000fea0003800000 */
.L_x_10294:
[----:B------:R-:W-:Y:S05]  /*0820*/  BSYNC B0 ;  /* 0x0000000000007941 */ /* 0x000fea0003800000 */
.L_x_10293:
        /* <DEDUP_REMOVED lines=29> */
.L_x_10316:
[----:B---3--:R-:W-:Y:S01]  /*0a00*/  FADD.FTZ R9, R18, R9 ;  /* 0x0000000912097221 */ /* 0x008fe20000010000 */
[----:B--2---:R-:W-:-:S04]  /*0a10*/  FADD.FTZ R11, R10, R11 ;  /* 0x0000000b0a0b7221 */ /* 0x004fc80000010000 */
[----:B------:R2:W-:Y:S04]  /*0a20*/  @!P1 STS [R6+0x2000], R9 ;  /* 0x0020000906009388 */ /* 0x0005e80000000800 */
[----:B------:R2:W-:Y:S02]  /*0a30*/  @!P1 STS [R6+0x2080], R11 ;  /* 0x0020800b06009388 */ /* 0x0005e40000000800 */
.L_x_10301:
        /* <DEDUP_REMOVED lines=16> */
.L_x_10304:
[----:B------:R-:W-:Y:S05]  /*0b40*/  BSYNC B0 ;  /* 0x0000000000007941 */ /* 0x000fea0003800000 */
.L_x_10303:
[C---:B------:R-:W-:Y:S01]  /*0b50*/  ISETP.GT.U32.AND P1, PT, R3.reuse, -0x2001, PT ;  /* 0xffffdfff0300780c */ /* 0x040fe20003f24070 */
[----:B------:R-:W-:Y:S01]  /*0b60*/  VIADD R4, R4, 0x1000 ;  /* 0x0000100004047836 */ /* 0x000fe20000000000 */
[----:B------:R-:W-:-:S11]  /*0b70*/  IADD3 R3, R3, 0x2000, RZ ;  /* 0x0000200003037810 */ /* 0x000fd60007ffe0ff */
[----:B------:R-:W-:Y:S05]  /*0b80*/  @P1 BRA `(.L_x_10305) ;  /* 0xfffffff400801947 */ /* 0x000fea000383ffff */
[----:B------:R-:W-:Y:S05]  /*0b90*/  EXIT ;  /* 0x000000000000794d */ /* 0x000fea0003800000 */
.L_x_10302:
[----:B------:R-:W-:Y:S01]  /*0ba0*/  HFMA2.MMA R21, -RZ, RZ, 0, 5.9604644775390625e-08 ;  /* 0x00000001ff157435 */ /* 0x000fe200000001ff */
[----:B0--3--:R-:W-:Y:S01]  /*0bb0*/  MOV R22, R10 ;  /* 0x0000000a00167202 */ /* 0x009fe20000000f00 */
[----:B------:R-:W-:Y:S01]  /*0bc0*/  IMAD.MOV.U32 R19, RZ, RZ, -0x1 ;  /* 0xffffffffff137424 */ /* 0x000fe200078e00ff */
[----:B------:R-:W-:-:S08]  /*0bd0*/  MOV R24, 0x1f ;  /* 0x0000001f00187802 */ /* 0x000fd00000000f00 */
[----:B-12---:R-:W-:Y:S05]  /*0be0*/  WARPSYNC.COLLECTIVE R19, `(.L_x_10306) ;  /* 0x0000000013087348 */ /* 0x006fea0003c00000 */
[----:B------:R0:W3:Y:S02]  /*0bf0*/  SHFL.BFLY P2, R20, R22, R21, R24 ;  /* 0x0c00001516147389 */ /* 0x0000e40000040018 */
[----:B0123--:R-:W-:Y:S01]  /*0c00*/  ENDCOLLECTIVE ;  /* 0x000000000000791b */ /* 0x00ffe20003800000 */
.L_x_10306:
[----:B------:R-:W-:Y:S01]  /*0c10*/  HFMA2.MMA R21, -RZ, RZ, 0, 1.1920928955078125e-07 ;  /* 0x00000002ff157435 */ /* 0x000fe200000001ff */
[----:B------:R-:W-:-:S05]  /*0c20*/  MOV R11, R20 ;  /* 0x00000014000b7202 */ /* 0x000fca0000000f00 */
[----:B------:R-:W-:-:S05]  /*0c30*/  FADD.FTZ R11, R10, R11 ;  /* 0x0000000b0a0b7221 */ /* 0x000fca0000010000 */
[----:B------:R-:W-:-:S07]  /*0c40*/  MOV R22, R11 ;  /* 0x0000000b00167202 */ /* 0x000fce0000000f00 */
[----:B------:R-:W-:Y:S05]  /*0c50*/  WARPSYNC.COLLECTIVE R19, `(.L_x_10307) ;  /* 0x0000000013087348 */ /* 0x000fea0003c00000 */
[----:B------:R0:W1:Y:S02]  /*0c60*/  SHFL.BFLY P2, R20, R22, R21, R24 ;  /* 0x0c00001516147389 */ /* 0x0000640000040018 */
[----:B01----:R-:W-:Y:S01]  /*0c70*/  ENDCOLLECTIVE ;  /* 0x000000000000791b */ /* 0x003fe20003800000 */
.L_x_10307:
[----:B------:R-:W-:Y:S01]  /*0c80*/  HFMA2.MMA R21, -RZ, RZ, 0, 2.384185791015625e-07 ;  /* 0x00000004ff157435 */ /* 0x000fe200000001ff */
[----:B------:R-:W-:-:S04]  /*0c90*/  IMAD.MOV.U32 R14, RZ, RZ, R20 ;  /* 0x000000ffff0e7224 */ /* 0x000fc800078e0014 */
[----:B------:R-:W-:-:S05]  /*0ca0*/  FADD.FTZ R14, R11, R14 ;  /* 0x0000000e0b0e7221 */ /* 0x000fca0000010000 */
[----:B------:R-:W-:-:S07]  /*0cb0*/  MOV R22, R14 ;  /* 0x0000000e00167202 */ /* 0x000fce0000000f00 */
[----:B------:R-:W-:Y:S05]  /*0cc0*/  WARPSYNC.COLLECTIVE R19, `(.L_x_10308) ;  /* 0x0000000013087348 */ /* 0x000fea0003c00000 */
[----:B------:R0:W1:Y:S02]  /*0cd0*/  SHFL.BFLY P2, R20, R22, R21, R24 ;  /* 0x0c00001516147389 */ /* 0x0000640000040018 */
[----:B01----:R-:W-:Y:S01]  /*0ce0*/  ENDCOLLECTIVE ;  /* 0x000000000000791b */ /* 0x003fe20003800000 */
.L_x_10308:
[----:B------:R-:W-:Y:S01]  /*0cf0*/  IMAD.MOV.U32 R21, RZ, RZ, 0x8 ;  /* 0x00000008ff157424 */ /* 0x000fe200078e00ff */
[----:B------:R-:W-:-:S05]  /*0d00*/  MOV R13, R20 ;  /* 0x00000014000d7202 */ /* 0x000fca0000000f00 */
[----:B------:R-:W-:-:S05]  /*0d10*/  FADD.FTZ R13, R14, R13 ;  /* 0x0000000d0e0d7221 */ /* 0x000fca0000010000 */
[----:B------:R-:W-:-:S07]  /*0d20*/  MOV R22, R13 ;  /* 0x0000000d00167202 */ /* 0x000fce0000000f00 */
[----:B------:R-:W-:Y:S05]  /*0d30*/  WARPSYNC.COLLECTIVE R19, `(.L_x_10309) ;  /* 0x0000000013087348 */ /* 0x000fea0003c00000 */
[----:B------:R0:W1:Y:S02]  /*0d40*/  SHFL.BFLY P2, R20, R22, R21, R24 ;  /* 0x0c00001516147389 */ /* 0x0000640000040018 */
[----:B01----:R-:W-:Y:S01]  /*0d50*/  ENDCOLLECTIVE ;  /* 0x000000000000791b */ /* 0x003fe20003800000 */
.L_x_10309:
[----:B------:R-:W-:Y:S01]  /*0d60*/  HFMA2.MMA R21, -RZ, RZ, 0, 9.5367431640625e-07 ;  /* 0x00000010ff157435 */ /* 0x000fe200000001ff */
[----:B------:R-:W-:-:S05]  /*0d70*/  MOV R10, R20 ;  /* 0x00000014000a7202 */ /* 0x000fca0000000f00 */
[----:B------:R-:W-:-:S05]  /*0d80*/  FADD.FTZ R10, R13, R10 ;  /* 0x0000000a0d0a7221 */ /* 0x000fca0000010000 */
[----:B------:R-:W-:-:S07]  /*0d90*/  MOV R22, R10 ;  /* 0x0000000a00167202 */ /* 0x000fce0000000f00 */
[----:B------:R-:W-:Y:S05]  /*0da0*/  WARPSYNC.COLLECTIVE R19, `(.L_x_10310) ;  /* 0x0000000013087348 */ /* 0x000fea0003c00000 */
[----:B------:R0:W1:Y:S02]  /*0db0*/  SHFL.BFLY P2, R20, R22, R21, R24 ;  /* 0x0c00001516147389 */ /* 0x0000640000040018 */
[----:B01----:R-:W-:Y:S01]  /*0dc0*/  ENDCOLLECTIVE ;  /* 0x000000000000791b */ /* 0x003fe20003800000 */
.L_x_10310:
[----:B------:R-:W-:Y:S01]  /*0dd0*/  HFMA2.MMA R21, -RZ, RZ, 0, 5.9604644775390625e-08 ;  /* 0x00000001ff157435 */ /* 0x000fe200000001ff */
[----:B------:R-:W-:Y:S01]  /*0de0*/  IMAD.MOV.U32 R22, RZ, RZ, R9 ;  /* 0x000000ffff167224 */ /* 0x000fe200078e0009 */
[----:B------:R-:W-:-:S09]  /*0df0*/  MOV R11, R20 ;  /* 0x00000014000b7202 */ /* 0x000fd20000000f00 */
[----:B------:R-:W-:Y:S05]  /*0e00*/  WARPSYNC.COLLECTIVE R19, `(.L_x_10311) ;  /* 0x0000000013087348 */ /* 0x000fea0003c00000 */
[----:B------:R0:W1:Y:S02]  /*0e10*/  SHFL.BFLY P2, R20, R22, R21, R24 ;  /* 0x0c00001516147389 */ /* 0x0000640000040018 */
[----:B01----:R-:W-:Y:S01]  /*0e20*/  ENDCOLLECTIVE ;  /* 0x000000000000791b */ /* 0x003fe20003800000 */
.L_x_10311:
[----:B------:R-:W-:Y:S01]  /*0e30*/  HFMA2.MMA R21, -RZ, RZ, 0, 1.1920928955078125e-07 ;  /* 0x00000002ff157435 */ /* 0x000fe200000001ff */
[----:B------:R-:W-:-:S05]  /*0e40*/  MOV R14, R20 ;  /* 0x00000014000e7202 */ /* 0x000fca0000000f00 */
[----:B------:R-:W-:-:S05]  /*0e50*/  FADD.FTZ R15, R9, R14 ;  /* 0x0000000e090f7221 */ /* 0x000fca0000010000 */
[----:B------:R-:W-:-:S07]  /*0e60*/  MOV R22, R15 ;  /* 0x0000000f00167202 */ /* 0x000fce0000000f00 */
[----:B------:R-:W-:Y:S05]  /*0e70*/  WARPSYNC.COLLECTIVE R19, `(.L_x_10312) ;  /* 0x0000000013087348 */ /* 0x000fea0003c00000 */
[----:B------:R0:W1:Y:S02]  /*0e80*/  SHFL.BFLY P2, R20, R22, R21, R24 ;  /* 0x0c00001516147389 */ /* 0x0000640000040018 */
[----:B01----:R-:W-:Y:S01]  /*0e90*/  ENDCOLLECTIVE ;  /* 0x000000000000791b */ /* 0x003fe20003800000 */
.L_x_10312:
[----:B------:R-:W-:Y:S01]  /*0ea0*/  HFMA2.MMA R21, -RZ, RZ, 0, 2.384185791015625e-07 ;  /* 0x00000004ff157435 */ /* 0x000fe200000001ff */
[----:B------:R-:W-:-:S04]  /*0eb0*/  IMAD.MOV.U32 R16, RZ, RZ, R20 ;  /* 0x000000ffff107224 */ /* 0x000fc800078e0014 */
[----:B------:R-:W-:-:S05]  /*0ec0*/  FADD.FTZ R16, R15, R16 ;  /* 0x000000100f107221 */ /* 0x000fca0000010000 */
[----:B------:R-:W-:-:S07]  /*0ed0*/  MOV R22, R16 ;  /* 0x0000001000167202 */ /* 0x000fce0000000f00 */
[----:B------:R-:W-:Y:S05]  /*0ee0*/  WARPSYNC.COLLECTIVE R19, `(.L_x_10313) ;  /* 0x0000000013087348 */ /* 0x000fea0003c00000 */
[----:B------:R0:W1:Y:S02]  /*0ef0*/  SHFL.BFLY P2, R20, R22, R21, R24 ;  /* 0x0c00001516147389 */ /* 0x0000640000040018 */
[----:B01----:R-:W-:Y:S01]  /*0f00*/  ENDCOLLECTIVE ;  /* 0x000000000000791b */ /* 0x003fe20003800000 */
.L_x_10313:
[----:B------:R-:W-:Y:S01]  /*0f10*/  IMAD.MOV.U32 R21, RZ, RZ, 0x8 ;  /* 0x00000008ff157424 */ /* 0x000fe200078e00ff */
[----:B------:R-:W-:-:S05]  /*0f20*/  MOV R17, R20 ;  /* 0x0000001400117202 */ /* 0x000fca0000000f00 */
[----:B------:R-:W-:-:S05]  /*0f30*/  FADD.FTZ R17, R16, R17 ;  /* 0x0000001110117221 */ /* 0x000fca0000010000 */
[----:B------:R-:W-:-:S07]  /*0f40*/  MOV R22, R17 ;  /* 0x0000001100167202 */ /* 0x000fce0000000f00 */
[----:B------:R-:W-:Y:S05]  /*0f50*/  WARPSYNC.COLLECTIVE R19, `(.L_x_10314) ;  /* 0x0000000013087348 */ /* 0x000fea0003c00000 */
[----:B------:R0:W1:Y:S02]  /*0f60*/  SHFL.BFLY P2, R20, R22, R21, R24 ;  /* 0x0c00001516147389 */ /* 0x0000640000040018 */
[----:B01----:R-:W-:Y:S01]  /*0f70*/  ENDCOLLECTIVE ;  /* 0x000000000000791b */ /* 0x003fe20003800000 */
.L_x_10314:
[----:B------:R-:W-:Y:S01]  /*0f80*/  HFMA2.MMA R21, -RZ, RZ, 0, 9.5367431640625e-07 ;  /* 0x00000010ff157435 */ /* 0x000fe200000001ff */
[----:B------:R-:W-:-:S05]  /*0f90*/  MOV R18, R20 ;  /* 0x0000001400127202 */ /* 0x000fca0000000f00 */
[----:B------:R-:W-:-:S05]  /*0fa0*/  FADD.FTZ R18, R17, R18 ;  /* 0x0000001211127221 */ /* 0x000fca0000010000 */
[----:B------:R-:W-:-:S07]  /*0fb0*/  MOV R22, R18 ;  /* 0x0000001200167202 */ /* 0x000fce0000000f00 */
[----:B------:R-:W-:Y:S05]  /*0fc0*/  WARPSYNC.COLLECTIVE R19, `(.L_x_10315) ;  /* 0x0000000013087348 */ /* 0x000fea0003c00000 */
[----:B------:R0:W1:Y:S02]  /*0fd0*/  SHFL.BFLY P2, R20, R22, R21, R24 ;  /* 0x0c00001516147389 */ /* 0x0000640000040018 */
[----:B01----:R-:W-:Y:S01]  /*0fe0*/  ENDCOLLECTIVE ;  /* 0x000000000000791b */ /* 0x003fe20003800000 */
.L_x_10315:
[----:B------:R-:W-:Y:S01]  /*0ff0*/  MOV R9, R20 ;  /* 0x0000001400097202 */ /* 0x000fe20000000f00 */
[----:B------:R-:W-:Y:S06]  /*1000*/  BRA `(.L_x_10316) ;  /* 0xfffffff8007c7947 */ /* 0x000fec000383ffff */
.L_x_10317:
        /* <DEDUP_REMOVED lines=15> */
.L_x_14010:


//--------------------- .text._ZN10layer_norm13ln_bwd_kernelINS_13Kernel_traitsIf6__halffS2_fjLj8192ELj1ELj1ELj8ELj16ENS_18Kernel_traits_baseILj8192EfS2_fS2_fjLj256EEEEELb1ELb0ELb1ELb0EEEvNS_9BwdParamsE --------------------------
	.section	.text._ZN10layer_norm13ln_bwd_kernelINS_13Kernel_traitsIf6__halffS2_fjLj8192ELj1ELj1ELj8ELj16ENS_18Kernel_traits_baseILj8192EfS2_fS2_fjLj256EEEEELb1ELb0ELb1ELb0EEEvNS_9BwdParamsE,"ax",@progbits
	.align	128
        .global         _ZN10layer_norm13ln_bwd_kernelINS_13Kernel_traitsIf6__halffS2_fjLj8192ELj1ELj1ELj8ELj16ENS_18Kernel_traits_baseILj8192EfS2_fS2_fjLj256EEEEELb1ELb0ELb1ELb0EEEvNS_9BwdParamsE
        .type           _ZN10layer_norm13ln_bwd_kernelINS_13Kernel_traitsIf6__halffS2_fjLj8192ELj1ELj1ELj8ELj16ENS_18Kernel_traits_baseILj8192EfS2_fS2_fjLj256EEEEELb1ELb0ELb1ELb0EEEvNS_9BwdParamsE,@function
        .size           _ZN10layer_norm13ln_bwd_kernelINS_13Kernel_traitsIf6__halffS2_fjLj8192ELj1ELj1ELj8ELj16ENS_18Kernel_traits_baseILj8192EfS2_fS2_fjLj256EEEEELb1ELb0ELb1ELb0EEEvNS_9BwdParamsE,(.L_x_14011 - _ZN10layer_norm13ln_bwd_kernelINS_13Kernel_traitsIf6__halffS2_fjLj8192ELj1ELj1ELj8ELj16ENS_18Kernel_traits_baseILj8192EfS2_fS2_fjLj256EEEEELb1ELb0ELb1ELb0EEEvNS_9BwdParamsE)
        .other          _ZN10layer_norm13ln_bwd_kernelINS_13Kernel_traitsIf6__halffS2_fjLj8192ELj1ELj1ELj8ELj16ENS_18Kernel_traits_baseILj8192EfS2_fS2_fjLj256EEEEELb1ELb0ELb1ELb0EEEvNS_9BwdParamsE,@"STO_CUDA_ENTRY STV_DEFAULT"
_ZN10layer_norm13ln_bwd_kernelINS_13Kernel_traitsIf6__halffS2_fjLj8192ELj1ELj1ELj8ELj16ENS_18Kernel_traits_baseILj8192EfS2_fS2_fjLj256EEEEELb1ELb0ELb1ELb0EEEvNS_9BwdParamsE:
.text._ZN10layer_norm13ln_bwd_kernelINS_13Kernel_traitsIf6__halffS2_fjLj8192ELj1ELj1ELj8ELj16ENS_18Kernel_traits_baseILj8192EfS2_fS2_fjLj256EEEEELb1ELb0ELb1ELb0EEEvNS_9BwdParamsE:
        /* <DEDUP_REMOVED lines=77> */
[----:B------:R-:W-:-:S10]  /*04d0*/  MOV R117, RZ ;  /* 0x000000ff00757202 */ /* 0x000fd40000000f00 */
.L_x_10407:
        /* <DEDUP_REMOVED lines=38> */
[----:B------:R-:W-:Y:S02]  /*0740*/  IADD3 R169, R0, 0x100, RZ ;  /* 0x0000010000a97810 */ /* 0x000fe40007ffe0ff */
[----:B------:R-:W-:-:S07]  /*0750*/  IADD3 R167, R167, 0x100, RZ ;  /* 0x00000100a7a77810 */ /* 0x000fce0007ffe0ff */
.L_x_10322:
[----:B------:R-:W-:Y:S05]  /*0760*/  BSYNC B1 ;  /* 0x0000000000017941 */ /* 0x000fea0003800000 */
.L_x_10321:
        /* <DEDUP_REMOVED lines=12> */
.L_x_10324:
[----:B------:R-:W-:Y:S05]  /*0830*/  BSYNC B1 ;  /* 0x0000000000017941 */ /* 0x000fea0003800000 */
.L_x_10323:
        /* <DEDUP_REMOVED lines=10> */
[----:B------:R-:W-:Y:S02]  /*08e0*/  IADD3 R167, R167, 0x100, RZ ;  /* 0x00000100a7a77810 */ /* 0x000fe40007ffe0ff */
[----:B------:R-:W-:-:S07]  /*08f0*/  IADD3 R169, R169, 0x100, RZ ;  /* 0x00000100a9a97810 */ /* 0x000fce0007ffe0ff */
.L_x_10326:
[----:B------:R-:W-:Y:S05]  /*0900*/  BSYNC B1 ;  /* 0x0000000000017941 */ /* 0x000fea0003800000 */
.L_x_10325:
        /* <DEDUP_REMOVED lines=12> */
.L_x_10320:
[----:B------:R-:W1:Y:S02]  /*09d0*/  LDC.64 R164, c[0x0][0x250] ;  /* 0x00009400ffa47b82 */ /* 0x000e640000000a00 */
[----:B-1----:R-:W-:-:S06]  /*09e0*/  IMAD.WIDE R164, R3, 0x4, R164 ;  /* 0x0000000403a47825 */ /* 0x002fcc00078e02a4 */
[----:B------:R-:W2:Y:S01]  /*09f0*/  LDG.E R164, desc[UR4][R164.64] ;  /* 0x00000004a4a47981 */ /* 0x000ea2000c1e1900 */
[----:B-----5:R-:W-:Y:S01]  /*0a00*/  ISETP.GE.AND P0, PT, R238, 0x1, PT ;  /* 0x00000001ee00780c */ /* 0x020fe20003f06270 */
[----:B------:R-:W-:Y:S01]  /*0a10*/  BSSY B1, `(.L_x_10328) ;  /* 0x0000062000017945 */ /* 0x000fe20003800000 */
[----:B------:R-:W-:Y:S02]  /*0a20*/  IADD3 R167, R167, -0x1, RZ ;  /* 0xffffffffa7a77810 */ /* 0x000fe40007ffe0ff */
[----:B------:R-:W-:Y:S02]  /*0a30*/  CS2R R216, SRZ ;  /* 0x0000000000d87805 */ /* 0x000fe4000001ff00 */
[----:B0-----:R-:W-:Y:S02]  /*0a40*/  ISETP.NE.AND P6, PT, R4, RZ, PT ;  /* 0x000000ff0400720c */ /* 0x001fe40003fc5270 */
        /* <DEDUP_REMOVED lines=94> */
.L_x_10329:
[----:B------:R-:W-:Y:S05]  /*1030*/  BSYNC B1 ;  /* 0x0000000000017941 */ /* 0x000fea0003800000 */
.L_x_10328:
        /* <DEDUP_REMOVED lines=84> */
.L_x_10331:
[----:B------:R-:W-:Y:S05]  /*1580*/  BSYNC B1 ;  /* 0x0000000000017941 */ /* 0x000fea0003800000 */
.L_x_10330:
        /* <DEDUP_REMOVED lines=20> */
[----:B---3--:R-:W-:-:S02]  /*16d0*/  HADD2.F32 R23, -RZ, R168.H0_H0 ;  /* 0x200000a8ff177230 */ /* 0x008fc40000004100 */
[----:B------:R-:W-:Y:S02]  /*16e0*/  HADD2.F32 R168, -RZ, R168.H1_H1 ;  /* 0x300000a8ffa87230 */ /* 0x000fe40000004100 */
[C---:B----4-:R-:W-:Y:S01]  /*16f0*/  FADD.FTZ R201, -R177.reuse, R164 ;  /* 0x000000a4b1c97221 */ /* 0x050fe20000010100 */
[C---:B------:R-:W-:Y:S01]  /*1700*/  FADD.FTZ R199, -R177.reuse, R166 ;  /* 0x000000a6b1c77221 */ /* 0x040fe20000010100 */
[----:B------:R-:W-:Y:S01]  /*1710*/  FMUL.FTZ R198, R132, R23 ;  /* 0x0000001784c67220 */ /* 0x000fe20000410000 */
[C---:B------:R-:W-:Y:S01]  /*1720*/  FADD.FTZ R195, -R177.reuse, R165 ;  /* 0x000000a5b1c37221 */ /* 0x040fe20000010100 */
[C---:B------:R-:W-:Y:S01]  /*1730*/  FMUL.FTZ R201, R2.reuse, R201 ;  /* 0x000000c902c97220 */ /* 0x040fe20000410000 */
[--C-:B------:R-:W-:Y:S02]  /*1740*/  HADD2.F32 R165, -RZ, R169.reuse.H0_H0 ;  /* 0x200000a9ffa57230 */ /* 0x100fe40000004100 */
[----:B------:R-:W-:Y:S01]  /*1750*/  FMUL.FTZ R199, R2, R199 ;  /* 0x000000c702c77220 */ /* 0x000fe20000410000 */
[----:B------:R-:W-:Y:S01]  /*1760*/  FADD.FTZ R167, -R177, R167 ;  /* 0x000000a7b1a77221 */ /* 0x000fe20000010100 */
[----:B------:R-:W-:Y:S01]  /*1770*/  FADD.FTZ R68, R68, R23 ;  /* 0x0000001744447221 */ /* 0x000fe20000010000 */
[----:B------:R-:W-:Y:S01]  /*1780*/  FFMA.FTZ R100, R201, R23, R100 ;  /* 0x00000017c9647223 */ /* 0x000fe20000010064 */
        /* <DEDUP_REMOVED lines=29> */
[--C-:B0-----:R-:W-:Y:S02]  /*1960*/  HADD2.F32 R181, -RZ, R171.reuse.H0_H0 ;  /* 0x200000abffb57230 */ /* 0x101fe40000004100 */
        /* <DEDUP_REMOVED lines=22> */
.L_x_10333:
[----:B------:R-:W-:Y:S05]  /*1ad0*/  BSYNC B1 ;  /* 0x0000000000017941 */ /* 0x000fea0003800000 */
.L_x_10332:
        /* <DEDUP_REMOVED lines=19> */
[----:B----4-:R-:W-:Y:S01]  /*1c10*/  FADD.FTZ R175, -R177, R18 ;  /* 0x00000012b1af7221 */ /* 0x010fe20000010100 */
[----:B0-----:R-:W-:Y:S01]  /*1c20*/  FMUL.FTZ R20, R2, R171 ;  /* 0x000000ab02147220 */ /* 0x001fe20000410000 */
[--C-:B------:R-:W-:Y:S02]  /*1c30*/  HADD2.F32 R11, -RZ, R12.reuse.H0_H0 ;  /* 0x2000000cff0b7230 */ /* 0x100fe40000004100 */
[----:B------:R-:W-:Y:S02]  /*1c40*/  HADD2.F32 R8, -RZ, R13.H1_H1 ;  /* 0x3000000dff087230 */ /* 0x000fe40000004100 */
[----:B------:R-:W-:-:S02]  /*1c50*/  HADD2.F32 R12, -RZ, R12.H1_H1 ;  /* 0x3000000cff0c7230 */ /* 0x000fc40000004100 */
[----:B------:R-:W-:Y:S01]  /*1c60*/  FMUL.FTZ R18, R124, R11 ;  /* 0x0000000b7c127220 */ /* 0x000fe20000410000 */
[C---:B------:R-:W-:Y:S01]  /*1c70*/  FADD.FTZ R165, -R177.reuse, R10 ;  /* 0x0000000ab1a57221 */ /* 0x040fe20000010100 */
[----:B------:R-:W-:Y:S02]  /*1c80*/  HADD2.F32 R169, -RZ, R13.H0_H0 ;  /* 0x2000000dffa97230 */ /* 0x000fe40000004100 */
[----:B------:R-:W-:Y:S01]  /*1c90*/  FMUL.FTZ R21, R2, R7 ;  /* 0x0000000702157220 */ /* 0x000fe20000410000 */
[--C-:B------:R-:W-:Y:S02]  /*1ca0*/  HADD2.F32 R13, -RZ, R14.reuse.H0_H0 ;  /* 0x2000000eff0d7230 */ /* 0x100fe40000004100 */
[----:B------:R-:W-:Y:S01]  /*1cb0*/  FADD.FTZ R173, -R177, R17 ;  /* 0x00000011b1ad7221 */ /* 0x000fe20000010100 */
[----:B------:R-:W-:Y:S02]  /*1cc0*/  HADD2.F32 R10, -RZ, R14.H1_H1 ;  /* 0x3000000eff0a7230 */ /* 0x000fe40000004100 */
[----:B------:R-:W-:Y:S01]  /*1cd0*/  FADD.FTZ R63, R63, R8 ;  /* 0x000000083f3f7221 */ /* 0x000fe20000010000 */
[-C--:B------:R-:W-:Y:S01]  /*1ce0*/  FFMA.FTZ R95, R20, R8.reuse, R95 ;  /* 0x00000008145f7223 */ /* 0x080fe2000001005f */
[----:B------:R-:W-:Y:S01]  /*1cf0*/  FMUL.FTZ R14, R127, R8 ;  /* 0x000000087f0e7220 */ /* 0x000fe20000410000 */
[----:B------:R-:W-:Y:S01]  /*1d00*/  FMUL.FTZ R17, R125, R12 ;  /* 0x0000000c7d117220 */ /* 0x000fe20000410000 */
[----:B------:R-:W-:Y:S01]  /*1d10*/  FADD.FTZ R8, R217, R18 ;  /* 0x00000012d9087221 */ /* 0x000fe20000010000 */
[----:B------:R-:W-:Y:S01]  /*1d20*/  FMUL.FTZ R22, R2, R167 ;  /* 0x000000a702167220 */ /* 0x000fe20000410000 */
[----:B------:R-:W-:Y:S01]  /*1d30*/  FFMA.FTZ R7, R21, R18, R216 ;  /* 0x0000001215077223 */ /* 0x000fe200000100d8 */
[----:B------:R-:W-:-:S02]  /*1d40*/  HADD2.F32 R9, -RZ, R15.H0_H0 ;  /* 0x2000000fff097230 */ /* 0x000fc40000004100 */
[----:B------:R-:W-:Y:S01]  /*1d50*/  FADD.FTZ R60, R60, R11 ;  /* 0x0000000b3c3c7221 */ /* 0x000fe20000010000 */
[----:B------:R-:W-:Y:S02]  /*1d60*/  HADD2.F32 R164, -RZ, R15.H1_H1 ;  /* 0x3000000fffa47230 */ /* 0x000fe40000004100 */
[----:B------:R-:W-:Y:S01]  /*1d70*/  FADD.FTZ R15, -R177, R16 ;  /* 0x00000010b10f7221 */ /* 0x000fe20000010100 */
[----:B------:R-:W-:Y:S01]  /*1d80*/  FFMA.FTZ R92, R21, R11, R92 ;  /* 0x0000000b155c7223 */ /* 0x000fe2000001005c */
[----:B------:R-:W-:Y:S01]  /*1d90*/  FADD.FTZ R177, -R177, R19 ;  /* 0x00000013b1b17221 */ /* 0x000fe20000010100 */
[----:B------:R-:W-:Y:S01]  /*1da0*/  FADD.FTZ R11, R8, R17 ;  /* 0x00000011080b7221 */ /* 0x000fe20000010000 */
[----:B------:R-:W-:Y:S01]  /*1db0*/  FMUL.FTZ R19, R2, R165 ;  /* 0x000000a502137220 */ /* 0x000fe20000410000 */
        /* <DEDUP_REMOVED lines=34> */
.L_x_10327:
[----:B------:R-:W-:Y:S05]  /*1fe0*/  BSYNC B0 ;  /* 0x0000000000007941 */ /* 0x000fea0003800000 */
.L_x_10319:
        /* <DEDUP_REMOVED lines=27> */
.L_x_10424:
        /* <DEDUP_REMOVED lines=10> */
[-C--:B------:R-:W-:Y:S02]  /*2240*/  @!P6 LEA R239, R165, R166.reuse, 0x3 ;  /* 0x000000a6a5efe211 */ /* 0x080fe400078e18ff */
[----:B-1----:R-:W-:-:S03]  /*2250*/  LEA R240, R164, R166, 0x3 ;  /* 0x000000a6a4f07211 */ /* 0x002fc600078e18ff */
        /* <DEDUP_REMOVED lines=48> */
.L_x_10338:
[----:B------:R-:W-:Y:S05]  /*2560*/  BSYNC B1 ;  /* 0x0000000000017941 */ /* 0x000fea0003800000 */
.L_x_10337:
        /* <DEDUP_REMOVED lines=15> */
.L_x_10340:
[----:B------:R-:W-:Y:S05]  /*2660*/  BSYNC B1 ;  /* 0x0000000000017941 */ /* 0x000fea0003800000 */
.L_x_10339:
        /* <DEDUP_REMOVED lines=17> */
.L_x_10342:
[----:B------:R-:W-:Y:S05]  /*2780*/  BSYNC B1 ;  /* 0x0000000000017941 */ /* 0x000fea0003800000 */
.L_x_10341:
        /* <DEDUP_REMOVED lines=15> */
.L_x_10344:
[----:B------:R-:W-:Y:S05]  /*2880*/  BSYNC B1 ;  /* 0x0000000000017941 */ /* 0x000fea0003800000 */
.L_x_10343:
        /* <DEDUP_REMOVED lines=17> */
.L_x_10346:
[----:B------:R-:W-:Y:S05]  /*29a0*/  BSYNC B1 ;  /* 0x0000000000017941 */ /* 0x000fea0003800000 */
.L_x_10345:
        /* <DEDUP_REMOVED lines=16> */
.L_x_10348:
[----:B------:R-:W-:Y:S05]  /*2ab0*/  BSYNC B1 ;  /* 0x0000000000017941 */ /* 0x000fea0003800000 */
.L_x_10347:
        /* <DEDUP_REMOVED lines=16> */
.L_x_10350:
[----:B------:R-:W-:Y:S05]  /*2bc0*/  BSYNC B1 ;  /* 0x0000000000017941 */ /* 0x000fea0003800000 */
.L_x_10349:
        /* <DEDUP_REMOVED lines=16> */
.L_x_10352:
[----:B------:R-:W-:Y:S05]  /*2cd0*/  BSYNC B1 ;  /* 0x0000000000017941 */ /* 0x000fea0003800000 */
.L_x_10351:
        /* <DEDUP_REMOVED lines=42> */
.L_x_10336:
[----:B------:R-:W-:Y:S05]  /*2f80*/  BSYNC B0 ;  /* 0x0000000000007941 */ /* 0x000fea0003800000 */
.L_x_10335:
        /* <DEDUP_REMOVED lines=17> */
.L_x_10356:
[----:B------:R-:W-:Y:S05]  /*30a0*/  BSYNC B1 ;  /* 0x0000000000017941 */ /* 0x000fea0003800000 */
.L_x_10355:
        /* <DEDUP_REMOVED lines=15> */
.L_x_10358:
[----:B------:R-:W-:Y:S05]  /*31a0*/  BSYNC B1 ;  /* 0x0000000000017941 */ /* 0x000fea0003800000 */
.L_x_10357:
        /* <DEDUP_REMOVED lines=17> */
.L_x_10360:
[----:B------:R-:W-:Y:S05]  /*32c0*/  BSYNC B1 ;  /* 0x0000000000017941 */ /* 0x000fea0003800000 */
.L_x_10359:
        /* <DEDUP_REMOVED lines=15> */
.L_x_10362:
[----:B------:R-:W-:Y:S05]  /*33c0*/  BSYNC B1 ;  /* 0x0000000000017941 */ /* 0x000fea0003800000 */
.L_x_10361:
        /* <DEDUP_REMOVED lines=17> */
.L_x_10364:
[----:B------:R-:W-:Y:S05]  /*34e0*/  BSYNC B1 ;  /* 0x0000000000017941 */ /* 0x000fea0003800000 */
.L_x_10363:
        /* <DEDUP_REMOVED lines=16> */
.L_x_10366:
[----:B------:R-:W-:Y:S05]  /*35f0*/  BSYNC B1 ;  /* 0x0000000000017941 */ /* 0x000fea0003800000 */
.L_x_10365:
        /* <DEDUP_REMOVED lines=16> */
.L_x_10368:
[----:B------:R-:W-:Y:S05]  /*3700*/  BSYNC B1 ;  /* 0x0000000000017941 */ /* 0x000fea0003800000 */
.L_x_10367:
        /* <DEDUP_REMOVED lines=16> */
.L_x_10370:
[----:B------:R-:W-:Y:S05]  /*3810*/  BSYNC B1 ;  /* 0x0000000000017941 */ /* 0x000fea0003800000 */
.L_x_10369:
        /* <DEDUP_REMOVED lines=42> */
.L_x_10354:
[----:B------:R-:W-:Y:S05]  /*3ac0*/  BSYNC B0 ;  /* 0x0000000000007941 */ /* 0x000fea0003800000 */
.L_x_10353:
        /* <DEDUP_REMOVED lines=17> */
.L_x_10374:
[----:B------:R-:W-:Y:S05]  /*3be0*/  BSYNC B1 ;  /* 0x0000000000017941 */ /* 0x000fea0003800000 */
.L_x_10373:
        /* <DEDUP_REMOVED lines=15> */
.L_x_10376:
[----:B------:R-:W-:Y:S05]  /*3ce0*/  BSYNC B1 ;  /* 0x0000000000017941 */ /* 0x000fea0003800000 */
.L_x_10375:
        /* <DEDUP_REMOVED lines=17> */
.L_x_10378:
[----:B------:R-:W-:Y:S05]  /*3e00*/  BSYNC B1 ;  /* 0x0000000000017941 */ /* 0x000fea0003800000 */
.L_x_10377:
        /* <DEDUP_REMOVED lines=15> */
.L_x_10380:
[----:B------:R-:W-:Y:S05]  /*3f00*/  BSYNC B1 ;  /* 0x0000000000017941 */ /* 0x000fea0003800000 */
.L_x_10379:
        /* <DEDUP_REMOVED lines=17> */
.L_x_10382:
[----:B------:R-:W-:Y:S05]  /*4020*/  BSYNC B1 ;  /* 0x0000000000017941 */ /* 0x000fea0003800000 */
.L_x_10381:
        /* <DEDUP_REMOVED lines=16> */
.L_x_10384:
[----:B------:R-:W-:Y:S05]  /*4130*/  BSYNC B1 ;  /* 0x0000000000017941 */ /* 0x000fea0003800000 */
.L_x_10383:
        /* <DEDUP_REMOVED lines=16> */
.L_x_10386:
[----:B------:R-:W-:Y:S05]  /*4240*/  BSYNC B1 ;  /* 0x0000000000017941 */ /* 0x000fea0003800000 */
.L_x_10385:
        /* <DEDUP_REMOVED lines=16> */
.L_x_10388:
[----:B------:R-:W-:Y:S05]  /*4350*/  BSYNC B1 ;  /* 0x0000000000017941 */ /* 0x000fea0003800000 */
.L_x_10387:
        /* <DEDUP_REMOVED lines=42> */
.L_x_10372:
[----:B------:R-:W-:Y:S05]  /*4600*/  BSYNC B0 ;  /* 0x0000000000007941 */ /* 0x000fea0003800000 */
.L_x_10371:
        /* <DEDUP_REMOVED lines=17> */
.L_x_10392:
[----:B------:R-:W-:Y:S05]  /*4720*/  BSYNC B1 ;  /* 0x0000000000017941 */ /* 0x000fea0003800000 */
.L_x_10391:
        /* <DEDUP_REMOVED lines=15> */
.L_x_10394:
[----:B------:R-:W-:Y:S05]  /*4820*/  BSYNC B1 ;  /* 0x0000000000017941 */ /* 0x000fea0003800000 */
.L_x_10393:
        /* <DEDUP_REMOVED lines=17> */
.L_x_10396:
[----:B------:R-:W-:Y:S05]  /*4940*/  BSYNC B1 ;  /* 0x0000000000017941 */ /* 0x000fea0003800000 */
.L_x_10395:
        /* <DEDUP_REMOVED lines=15> */
.L_x_10398:
[----:B------:R-:W-:Y:S05]  /*4a40*/  BSYNC B1 ;  /* 0x0000000000017941 */ /* 0x000fea0003800000 */
.L_x_10397:
        /* <DEDUP_REMOVED lines=17> */
.L_x_10400:
[----:B------:R-:W-:Y:S05]  /*4b60*/  BSYNC B1 ;  /* 0x0000000000017941 */ /* 0x000fea0003800000 */
.L_x_10399:
        /* <DEDUP_REMOVED lines=16> */
.L_x_10402:
[----:B------:R-:W-:Y:S05]  /*4c70*/  BSYNC B1 ;  /* 0x0000000000017941 */ /* 0x000fea0003800000 */
.L_x_10401:
        /* <DEDUP_REMOVED lines=16> */
.L_x_10404:
[----:B------:R-:W-:Y:S05]  /*4d80*/  BSYNC B1 ;  /* 0x0000000000017941 */ /* 0x000fea0003800000 */
.L_x_10403:
        /* <DEDUP_REMOVED lines=17> */
.L_x_10406:
[----:B------:R-:W-:Y:S05]  /*4ea0*/  BSYNC B1 ;  /* 0x0000000000017941 */ /* 0x000fea0003800000 */
.L_x_10405:
        /* <DEDUP_REMOVED lines=39> */
.L_x_10390:
[----:B------:R-:W-:Y:S05]  /*5120*/  BSYNC B0 ;  /* 0x0000000000007941 */ /* 0x000fea0003800000 */
.L_x_10389:
[----:B------:R-:W-:Y:S02]  /*5130*/  IADD3 R3, R3, UR10, RZ ;  /* 0x0000000a03037c10 */ /* 0x000fe4000fffe0ff */
[----:B------:R-:W-:Y:S02]  /*5140*/  ISETP.NE.AND P1, PT, R236, RZ, PT ;  /* 0x000000ffec00720c */ /* 0x000fe40003f25270 */
[----:B------:R-:W-:Y:S02]  /*5150*/  ISETP.GE.AND P0, PT, R3, UR11, PT ;  /* 0x0000000b03007c0c */ /* 0x000fe4000bf06270 */
[----:B------:R-:W-:-:S11]  /*5160*/  SEL R179, RZ, 0x1, P1 ;  /* 0x00000001ffb37807 */ /* 0x000fd60000800000 */
[----:B------:R-:W-:Y:S05]  /*5170*/  @!P0 BRA `(.L_x_10407) ;  /* 0xffffffb000d88947 */ /* 0x000fea000383ffff */
.L_x_10318:
        /* <DEDUP_REMOVED lines=16> */
.L_x_10409:
[----:B------:R-:W-:Y:S05]  /*5280*/  BSYNC B0 ;  /* 0x0000000000007941 */ /* 0x000fea0003800000 */
.L_x_10408:
        /* <DEDUP_REMOVED lines=11> */
.L_x_10411:
[----:B------:R-:W-:Y:S05]  /*5340*/  BSYNC B0 ;  /* 0x0000000000007941 */ /* 0x000fea0003800000 */
.L_x_10410:
        /* <DEDUP_REMOVED lines=11> */
.L_x_10413:
[----:B------:R-:W-:Y:S05]  /*5400*/  BSYNC B0 ;  /* 0x0000000000007941 */ /* 0x000fea0003800000 */
.L_x_10412:
        /* <DEDUP_REMOVED lines=10> */
.L_x_10334:
[----:B------:R-:W-:Y:S01]  /*54b0*/  HFMA2.MMA R178, -RZ, RZ, 0, 9.5367431640625e-07 ;  /* 0x00000010ffb27435 */ /* 0x000fe200000001ff */
[----:B------:R-:W-:Y:S02]  /*54c0*/  MOV R177, R217 ;  /* 0x000000d900b17202 */ /* 0x000fe40000000f00 */
[----:B------:R-:W-:Y:S02]  /*54d0*/  MOV R179, 0x1f ;  /* 0x0000001f00b37802 */ /* 0x000fe40000000f00 */
[----:B------:R-:W-:-:S07]  /*54e0*/  MOV R174, 0xffffffff ;  /* 0xffffffff00ae7802 */ /* 0x000fce0000000f00 */
[----:B01---5:R-:W-:Y:S05]  /*54f0*/  WARPSYNC.COLLECTIVE R174, `(.L_x_10414) ;  /* 0x00000000ae087348 */ /* 0x023fea0003c00000 */
[----:B------:R2:W3:Y:S02]  /*5500*/  SHFL.DOWN P6, R175, R177, R178, R179 ;  /* 0x080000b2b1af7389 */ /* 0x0004e400000c00b3 */
[----:B0123-5:R-:W-:Y:S01]  /*5510*/  ENDCOLLECTIVE ;  /* 0x000000000000791b */ /* 0x02ffe20003800000 */
.L_x_10414:
[----:B------:R-:W-:Y:S02]  /*5520*/  MOV R177, R216 ;  /* 0x000000d800b17202 */ /* 0x000fe40000000f00 */
[----:B------:R-:W-:-:S07]  /*5530*/  MOV R166, R175 ;  /* 0x000000af00a67202 */ /* 0x000fce0000000f00 */
[----:B------:R-:W-:Y:S05]  /*5540*/  WARPSYNC.COLLECTIVE R174, `(.L_x_10415) ;  /* 0x00000000ae087348 */ /* 0x000fea0003c00000 */
[----:B------:R0:W1:Y:S02]  /*5550*/  SHFL.DOWN P6, R175, R177, R178, R179 ;  /* 0x080000b2b1af7389 */ /* 0x00006400000c00b3 */
[----:B01----:R-:W-:Y:S01]  /*5560*/  ENDCOLLECTIVE ;  /* 0x000000000000791b */ /* 0x003fe20003800000 */
.L_x_10415:
[----:B------:R-:W-:Y:S01]  /*5570*/  FADD.FTZ R166, R166, R217 ;  /* 0x000000d9a6a67221 */ /* 0x000fe20000010000 */
[----:B------:R-:W-:-:S04]  /*5580*/  HFMA2.MMA R178, -RZ, RZ, 0, 4.76837158203125e-07 ;  /* 0x00000008ffb27435 */ /* 0x000fc800000001ff */
[----:B------:R-:W-:Y:S02]  /*5590*/  MOV R177, R166 ;  /* 0x000000a600b17202 */ /* 0x000fe40000000f00 */
[----:B------:R-:W-:-:S07]  /*55a0*/  MOV R167, R175 ;  /* 0x000000af00a77202 */ /* 0x000fce0000000f00 */
[----:B------:R-:W-:Y:S05]  /*55b0*/  WARPSYNC.COLLECTIVE R174, `(.L_x_10416) ;  /* 0x00000000ae087348 */ /* 0x000fea0003c00000 */
[----:B------:R0:W1:Y:S02]  /*55c0*/  SHFL.DOWN P6, R175, R177, R178, R179 ;  /* 0x080000b2b1af7389 */ /* 0x00006400000c00b3 */
[----:B01----:R-:W-:Y:S01]  /*55d0*/  ENDCOLLECTIVE ;  /* 0x000000000000791b */ /* 0x003fe20003800000 */
.L_x_10416:
[----:B------:R-:W-:-:S05]  /*55e0*/  FADD.FTZ R167, R167, R216 ;  /* 0x000000d8a7a77221 */ /* 0x000fca0000010000 */
[----:B------:R-:W-:Y:S02]  /*55f0*/  MOV R177, R167 ;  /* 0x000000a700b17202 */ /* 0x000fe40000000f00 */
[----:B------:R-:W-:-:S07]  /*5600*/  MOV R169, R175 ;  /* 0x000000af00a97202 */ /* 0x000fce0000000f00 */
[----:B------:R-:W-:Y:S05]  /*5610*/  WARPSYNC.COLLECTIVE R174, `(.L_x_10417) ;  /* 0x00000000ae087348 */ /* 0x000fea0003c00000 */
[----:B------:R0:W1:Y:S02]  /*5620*/  SHFL.DOWN P6, R175, R177, R178, R179 ;  /* 0x080000b2b1af7389 */ /* 0x00006400000c00b3 */
[----:B01----:R-:W-:Y:S01]  /*5630*/  ENDCOLLECTIVE ;  /* 0x000000000000791b */ /* 0x003fe20003800000 */
.L_x_10417:
[----:B------:R-:W-:Y:S01]  /*5640*/  FADD.FTZ R169, R166, R169 ;  /* 0x000000a9a6a97221 */ /* 0x000fe20000010000 */
[----:B------:R-:W-:-:S04]  /*5650*/  HFMA2.MMA R178, -RZ, RZ, 0, 2.384185791015625e-07 ;  /* 0x00000004ffb27435 */ /* 0x000fc800000001ff */
[----:B------:R-:W-:Y:S02]  /*5660*/  MOV R177, R169 ;  /* 0x000000a900b17202 */ /* 0x000fe40000000f00 */
[----:B------:R-:W-:-:S07]  /*5670*/  MOV R168, R175 ;  /* 0x000000af00a87202 */ /* 0x000fce0000000f00 */
[----:B------:R-:W-:Y:S05]  /*5680*/  WARPSYNC.COLLECTIVE R174, `(.L_x_10418) ;  /* 0x00000000ae087348 */ /* 0x000fea0003c00000 */
[----:B------:R0:W1:Y:S02]  /*5690*/  SHFL.DOWN P6, R175, R177, R178, R179 ;  /* 0x080000b2b1af7389 */ /* 0x00006400000c00b3 */
[----:B01----:R-:W-:Y:S01]  /*56a0*/  ENDCOLLECTIVE ;  /* 0x000000000000791b */ /* 0x003fe20003800000 */
.L_x_10418:
[----:B------:R-:W-:-:S05]  /*56b0*/  FADD.FTZ R168, R167, R168 ;  /* 0x000000a8a7a87221 */ /* 0x000fca0000010000 */
[----:B------:R-:W-:Y:S02]  /*56c0*/  MOV R177, R168 ;  /* 0x000000a800b17202 */ /* 0x000fe40000000f00 */
[----:B------:R-:W-:-:S07]  /*56d0*/  MOV R170, R175 ;  /* 0x000000af00aa7202 */ /* 0x000fce0000000f00 */
[----:B------:R-:W-:Y:S05]  /*56e0*/  WARPSYNC.COLLECTIVE R174, `(.L_x_10419) ;  /* 0x00000000ae087348 */ /* 0x000fea0003c00000 */
[----:B------:R0:W1:Y:S02]  /*56f0*/  SHFL.DOWN P6, R175, R177, R178, R179 ;  /* 0x080000b2b1af7389 */ /* 0x00006400000c00b3 */
[----:B01----:R-:W-:Y:S01]  /*5700*/  ENDCOLLECTIVE ;  /* 0x000000000000791b */ /* 0x003fe20003800000 */
.L_x_10419:
[----:B------:R-:W-:Y:S01]  /*5710*/  FADD.FTZ R170, R169, R170 ;  /* 0x000000aaa9aa7221 */ /* 0x000fe20000010000 */
[----:B------:R-:W-:-:S04]  /*5720*/  HFMA2.MMA R178, -RZ, RZ, 0, 1.1920928955078125e-07 ;  /* 0x00000002ffb27435 */ /* 0x000fc800000001ff */
[----:B------:R-:W-:Y:S02]  /*5730*/  MOV R177, R170 ;  /* 0x000000aa00b17202 */ /* 0x000fe40000000f00 */
[----:B------:R-:W-:-:S07]  /*5740*/  MOV R171, R175 ;  /* 0x000000af00ab7202 */ /* 0x000fce0000000f00 */
[----:B------:R-:W-:Y:S05]  /*5750*/  WARPSYNC.COLLECTIVE R174, `(.L_x_10420) ;  /* 0x00000000ae087348 */ /* 0x000fea0003c00000 */
[----:B------:R0:W1:Y:S02]  /*5760*/  SHFL.DOWN P6, R175, R177, R178, R179 ;  /* 0x080000b2b1af7389 */ /* 0x00006400000c00b3 */
[----:B01----:R-:W-:Y:S01]  /*5770*/  ENDCOLLECTIVE ;  /* 0x000000000000791b */ /* 0x003fe20003800000 */
.L_x_10420:
[----:B------:R-:W-:-:S05]  /*5780*/  FADD.FTZ R171, R168, R171 ;  /* 0x000000aba8ab7221 */ /* 0x000fca0000010000 */
[----:B------:R-:W-:Y:S02]  /*5790*/  MOV R177, R171 ;  /* 0x000000ab00b17202 */ /* 0x000fe40000000f00 */
[----:B------:R-:W-:-:S07]  /*57a0*/  MOV R173, R175 ;  /* 0x000000af00ad7202 */ /* 0x000fce0000000f00 */
[----:B------:R-:W-:Y:S05]  /*57b0*/  WARPSYNC.COLLECTIVE R174, `(.L_x_10421) ;  /* 0x00000000ae087348 */ /* 0x000fea0003c00000 */
[----:B------:R0:W1:Y:S02]  /*57c0*/  SHFL.DOWN P6, R175, R177, R178, R179 ;  /* 0x080000b2b1af7389 */ /* 0x00006400000c00b3 */
[----:B01----:R-:W-:Y:S01]  /*57d0*/  ENDCOLLECTIVE ;  /* 0x000000000000791b */ /* 0x003fe20003800000 */
.L_x_10421:
[----:B------:R-:W-:Y:S01]  /*57e0*/  FADD.FTZ R173, R170, R173 ;  /* 0x000000adaaad7221 */ /* 0x000fe20000010000 */
[----:B------:R-:W-:-:S04]  /*57f0*/  HFMA2.MMA R178, -RZ, RZ, 0, 5.9604644775390625e-08 ;  /* 0x00000001ffb27435 */ /* 0x000fc800000001ff */
[----:B------:R-:W-:Y:S02]  /*5800*/  MOV R177, R173 ;  /* 0x000000ad00b17202 */ /* 0x000fe40000000f00 */
[----:B------:R-:W-:-:S07]  /*5810*/  MOV R172, R175 ;  /* 0x000000af00ac7202 */ /* 0x000fce0000000f00 */
[----:B------:R-:W-:Y:S05]  /*5820*/  WARPSYNC.COLLECTIVE R174, `(.L_x_10422) ;  /* 0x00000000ae087348 */ /* 0x000fea0003c00000 */
[----:B------:R0:W1:Y:S02]  /*5830*/  SHFL.DOWN P6, R175, R177, R178, R179 ;  /* 0x080000b2b1af7389 */ /* 0x00006400000c00b3 */
[----:B01----:R-:W-:Y:S01]  /*5840*/  ENDCOLLECTIVE ;  /* 0x000000000000791b */ /* 0x003fe20003800000 */
.L_x_10422:
[----:B------:R-:W-:-:S05]  /*5850*/  FADD.FTZ R172, R171, R172 ;  /* 0x000000acabac7221 */ /* 0x000fca0000010000 */
[----:B------:R-:W-:Y:S02]  /*5860*/  MOV R177, R172 ;  /* 0x000000ac00b17202 */ /* 0x000fe40000000f00 */
[----:B------:R-:W-:-:S07]  /*5870*/  MOV R216, R175 ;  /* 0x000000af00d87202 */ /* 0x000fce0000000f00 */
[----:B------:R-:W-:Y:S05]  /*5880*/  WARPSYNC.COLLECTIVE R174, `(.L_x_10423) ;  /* 0x00000000ae087348 */ /* 0x000fea0003c00000 */
[----:B------:R0:W1:Y:S02]  /*5890*/  SHFL.DOWN P6, R175, R177, R178, R179 ;  /* 0x080000b2b1af7389 */ /* 0x00006400000c00b3 */
[----:B01----:R-:W-:Y:S01]  /*58a0*/  ENDCOLLECTIVE ;  /* 0x000000000000791b */ /* 0x003fe20003800000 */
.L_x_10423:
[----:B------:R-:W-:Y:S01]  /*58b0*/  MOV R217, R175 ;  /* 0x000000af00d97202 */ /* 0x000fe20000000f00 */
[----:B------:R-:W-:Y:S06]  /*58c0*/  BRA `(.L_x_10424) ;  /* 0xffffffc800347947 */ /* 0x000fec000383ffff */
.L_x_10425:
        /* <DEDUP_REMOVED lines=11> */
.L_x_14011:


//--------------------- .text._ZN10layer_norm22ln_bwd_finalize_kernelINS_22Kernel_traits_finalizeILj8192Ef6__halffS2_fjLb0ELj1024ELj4ENS_18Kernel_traits_baseILj8192EfS2_fS2_fjLj1024EEEEELb0ELb1EEEvNS_9BwdParamsE --------------------------
	.section	.text._ZN10layer_norm22ln_bwd_finalize_kernelINS_22Kernel_traits_finalizeILj8192Ef6__halffS2_fjLb0ELj1024ELj4ENS_18Kernel_traits_baseILj8192EfS2_fS2_fjLj1024EEEEELb0ELb1EEEvNS_9BwdParamsE,"ax",@progbits
	.align	128
        .global         _ZN10layer_norm22ln_bwd_finalize_kernelINS_22Kernel_traits_finalizeILj8192Ef6__halffS2_fjLb0ELj1024ELj4ENS_18Kernel_traits_baseILj8192EfS2_fS2_fjLj1024EEEEELb0ELb1EEEvNS_9BwdParamsE
        .type           _ZN10layer_norm22ln_bwd_finalize_kernelINS_22Kernel_traits_finalizeILj8192Ef6__halffS2_fjLb0ELj1024ELj4ENS_18Kernel_traits_baseILj8192EfS2_fS2_fjLj1024EEEEELb0ELb1EEEvNS_9BwdParamsE,@function
        .size           _ZN10layer_norm22ln_bwd_finalize_kernelINS_22Kernel_traits_finalizeILj8192Ef6__halffS2_fjLb0ELj1024ELj4ENS_18Kernel_traits_baseILj8192EfS2_fS2_fjLj1024EEEEELb0ELb1EEEvNS_9BwdParamsE,(.L_x_14012 - _ZN10layer_norm22ln_bwd_finalize_kernelINS_22Kernel_traits_finalizeILj8192Ef6__halffS2_fjLb0ELj1024ELj4ENS_18Kernel_traits_baseILj8192EfS2_fS2_fjLj1024EEEEELb0ELb1EEEvNS_9BwdParamsE)
        .other          _ZN10layer_norm22ln_bwd_finalize_kernelINS_22Kernel_traits_finalizeILj8192Ef6__halffS2_fjLb0ELj1024ELj4ENS_18Kernel_traits_baseILj8192EfS2_fS2_fjLj1024EEEEELb0ELb1EEEvNS_9BwdParamsE,@"STO_CUDA_ENTRY STV_DEFAULT"
_ZN10layer_norm22ln_bwd_finalize_kernelINS_22Kernel_traits_finalizeILj8192Ef6__halffS2_fjLb0ELj1024ELj4ENS_18Kernel_traits_baseILj8192EfS2_fS2_fjLj1024EEEEELb0ELb1EEEvNS_9BwdParamsE:
.text._ZN10layer_norm22ln_bwd_finalize_kernelINS_22Kernel_traits_finalizeILj8192Ef6__halffS2_fjLb0ELj1024ELj4ENS_18Kernel_traits_baseILj8192EfS2_fS2_fjLj1024EEEEELb0ELb1EEEvNS_9BwdParamsE:
        /* <DEDUP_REMOVED lines=26> */
.L_x_10435:
        /* <DEDUP_REMOVED lines=31> */
.L_x_10430:
        /* <DEDUP_REMOVED lines=34> */
.L_x_10429:
[----:B------:R-:W-:Y:S05]  /*05b0*/  BSYNC B1 ;  /* 0x0000000000017941 */ /* 0x000fea0003800000 */
.L_x_10428:
        /* <DEDUP_REMOVED lines=25> */
.L_x_10432:
[----:B------:R-:W-:Y:S05]  /*0750*/  BSYNC B1 ;  /* 0x0000000000017941 */ /* 0x000fea0003800000 */
.L_x_10431:
        /* <DEDUP_REMOVED lines=12> */
.L_x_10427:
[----:B------:R-:W-:Y:S05]  /*0820*/  BSYNC B0 ;  /* 0x0000000000007941 */ /* 0x000fea0003800000 */
.L_x_10426:
        /* <DEDUP_REMOVED lines=29> */
.L_x_10446:
[----:B------:R-:W-:Y:S01]  /*0a00*/  @!P1 SHF.R.U32.HI R12, RZ, 0x3, R0 ;  /* 0x00000003ff0c9819 */ /* 0x000fe20000011600 */
[----:B----4-:R-:W-:Y:S01]  /*0a10*/  FADD.FTZ R14, R9, R14 ;  /* 0x0000000e090e7221 */ /* 0x010fe20000010000 */
[----:B---3--:R-:W-:Y:S02]  /*0a20*/  FADD.FTZ R11, R10, R11 ;  /* 0x0000000b0a0b7221 */ /* 0x008fe40000010000 */
[----:B------:R-:W-:-:S05]  /*0a30*/  @!P1 LOP3.LUT R12, R12, 0x1ffffffc, RZ, 0xc0, !PT ;  /* 0x1ffffffc0c0c9812 */ /* 0x000fca00078ec0ff */
[----:B------:R3:W-:Y:S04]  /*0a40*/  @!P1 STS [R12+UR4+0x2000], R14 ;  /* 0x0020000e0c009988 */ /* 0x0007e80008000804 */
[----:B------:R3:W-:Y:S02]  /*0a50*/  @!P1 STS [R12+UR4+0x2080], R11 ;  /* 0x0020800b0c009988 */ /* 0x0007e40008000804 */
.L_x_10433:
        /* <DEDUP_REMOVED lines=15> */
.L_x_10434:
[----:B------:R-:W-:Y:S01]  /*0b50*/  HFMA2.MMA R19, -RZ, RZ, 0, 5.9604644775390625e-08 ;  /* 0x00000001ff137435 */ /* 0x000fe200000001ff */
[----:B0--3--:R-:W-:Y:S01]  /*0b60*/  MOV R20, R10 ;  /* 0x0000000a00147202 */ /* 0x009fe20000000f00 */
[----:B------:R-:W-:Y:S01]  /*0b70*/  IMAD.MOV.U32 R22, RZ, RZ, 0x1f ;  /* 0x0000001fff167424 */ /* 0x000fe200078e00ff */
[----:B------:R-:W-:-:S08]  /*0b80*/  MOV R17, 0xffffffff ;  /* 0xffffffff00117802 */ /* 0x000fd00000000f00 */
[----:B-12---:R-:W-:Y:S05]  /*0b90*/  WARPSYNC.COLLECTIVE R17, `(.L_x_10436) ;  /* 0x0000000011087348 */ /* 0x006fea0003c00000 */
[----:B------:R0:W3:Y:S02]  /*0ba0*/  SHFL.BFLY P2, R18, R20, R19, R22 ;  /* 0x0c00001314127389 */ /* 0x0000e40000040016 */
[----:B0123--:R-:W-:Y:S01]  /*0bb0*/  ENDCOLLECTIVE ;  /* 0x000000000000791b */ /* 0x00ffe20003800000 */
.L_x_10436:
[----:B------:R-:W-:Y:S01]  /*0bc0*/  HFMA2.MMA R19, -RZ, RZ, 0, 1.1920928955078125e-07 ;  /* 0x00000002ff137435 */ /* 0x000fe200000001ff */
[----:B------:R-:W-:-:S05]  /*0bd0*/  MOV R11, R18 ;  /* 0x00000012000b7202 */ /* 0x000fca0000000f00 */
[----:B------:R-:W-:-:S05]  /*0be0*/  FADD.FTZ R11, R10, R11 ;  /* 0x0000000b0a0b7221 */ /* 0x000fca0000010000 */
[----:B------:R-:W-:-:S07]  /*0bf0*/  MOV R20, R11 ;  /* 0x0000000b00147202 */ /* 0x000fce0000000f00 */
[----:B------:R-:W-:Y:S05]  /*0c00*/  WARPSYNC.COLLECTIVE R17, `(.L_x_10437) ;  /* 0x0000000011087348 */ /* 0x000fea0003c00000 */
[----:B------:R0:W1:Y:S02]  /*0c10*/  SHFL.BFLY P2, R18, R20, R19, R22 ;  /* 0x0c00001314127389 */ /* 0x0000640000040016 */
[----:B01----:R-:W-:Y:S01]  /*0c20*/  ENDCOLLECTIVE ;  /* 0x000000000000791b */ /* 0x003fe20003800000 */
.L_x_10437:
[----:B------:R-:W-:Y:S01]  /*0c30*/  HFMA2.MMA R19, -RZ, RZ, 0, 2.384185791015625e-07 ;  /* 0x00000004ff137435 */ /* 0x000fe200000001ff */
[----:B------:R-:W-:-:S04]  /*0c40*/  IMAD.MOV.U32 R12, RZ, RZ, R18 ;  /* 0x000000ffff0c7224 */ /* 0x000fc800078e0012 */
[----:B------:R-:W-:-:S05]  /*0c50*/  FADD.FTZ R12, R11, R12 ;  /* 0x0000000c0b0c7221 */ /* 0x000fca0000010000 */
[----:B------:R-:W-:-:S07]  /*0c60*/  MOV R20, R12 ;  /* 0x0000000c00147202 */ /* 0x000fce0000000f00 */
[----:B------:R-:W-:Y:S05]  /*0c70*/  WARPSYNC.COLLECTIVE R17, `(.L_x_10438) ;  /* 0x0000000011087348 */ /* 0x000fea0003c00000 */
[----:B------:R0:W1:Y:S02]  /*0c80*/  SHFL.BFLY P2, R18, R20, R19, R22 ;  /* 0x0c00001314127389 */ /* 0x0000640000040016 */
[----:B01----:R-:W-:Y:S01]  /*0c90*/  ENDCOLLECTIVE ;  /* 0x000000000000791b */ /* 0x003fe20003800000 */
.L_x_10438:
[----:B------:R-:W-:Y:S01]  /*0ca0*/  IMAD.MOV.U32 R19, RZ, RZ, 0x8 ;  /* 0x00000008ff137424 */ /* 0x000fe200078e00ff */
[----:B------:R-:W-:-:S05]  /*0cb0*/  MOV R13, R18 ;  /* 0x00000012000d7202 */ /* 0x000fca0000000f00 */
[----:B------:R-:W-:-:S05]  /*0cc0*/  FADD.FTZ R13, R12, R13 ;  /* 0x0000000d0c0d7221 */ /* 0x000fca0000010000 */
[----:B------:R-:W-:-:S07]  /*0cd0*/  MOV R20, R13 ;  /* 0x0000000d00147202 */ /* 0x000fce0000000f00 */
[----:B------:R-:W-:Y:S05]  /*0ce0*/  WARPSYNC.COLLECTIVE R17, `(.L_x_10439) ;  /* 0x0000000011087348 */ /* 0x000fea0003c00000 */
[----:B------:R0:W1:Y:S02]  /*0cf0*/  SHFL.BFLY P2, R18, R20, R19, R22 ;  /* 0x0c00001314127389 */ /* 0x0000640000040016 */
[----:B01----:R-:W-:Y:S01]  /*0d00*/  ENDCOLLECTIVE ;  /* 0x000000000000791b */ /* 0x003fe20003800000 */
.L_x_10439:
[----:B------:R-:W-:Y:S01]  /*0d10*/  HFMA2.MMA R19, -RZ, RZ, 0, 9.5367431640625e-07 ;  /* 0x00000010ff137435 */ /* 0x000fe200000001ff */
[----:B------:R-:W-:-:S05]  /*0d20*/  MOV R10, R18 ;  /* 0x00000012000a7202 */ /* 0x000fca0000000f00 */
[----:B------:R-:W-:-:S05]  /*0d30*/  FADD.FTZ R10, R13, R10 ;  /* 0x0000000a0d0a7221 */ /* 0x000fca0000010000 */
[----:B------:R-:W-:-:S07]  /*0d40*/  MOV R20, R10 ;  /* 0x0000000a00147202 */ /* 0x000fce0000000f00 */
[----:B------:R-:W-:Y:S05]  /*0d50*/  WARPSYNC.COLLECTIVE R17, `(.L_x_10440) ;  /* 0x0000000011087348 */ /* 0x000fea0003c00000 */
[----:B------:R0:W1:Y:S02]  /*0d60*/  SHFL.BFLY P2, R18, R20, R19, R22 ;  /* 0x0c00001314127389 */ /* 0x0000640000040016 */
[----:B01----:R-:W-:Y:S01]  /*0d70*/  ENDCOLLECTIVE ;  /* 0x000000000000791b */ /* 0x003fe20003800000 */
.L_x_10440:
[----:B------:R-:W-:Y:S01]  /*0d80*/  HFMA2.MMA R19, -RZ, RZ, 0, 5.9604644775390625e-08 ;  /* 0x00000001ff137435 */ /* 0x000fe200000001ff */
[----:B------:R-:W-:Y:S01]  /*0d90*/  IMAD.MOV.U32 R20, RZ, RZ, R9 ;  /* 0x000000ffff147224 */ /* 0x000fe200078e0009 */
[----:B------:R-:W-:-:S09]  /*0da0*/  MOV R11, R18 ;  /* 0x00000012000b7202 */ /* 0x000fd20000000f00 */
[----:B------:R-:W-:Y:S05]  /*0db0*/  WARPSYNC.COLLECTIVE R17, `(.L_x_10441) ;  /* 0x0000000011087348 */ /* 0x000fea0003c00000 */
[----:B------:R0:W1:Y:S02]  /*0dc0*/  SHFL.BFLY P2, R18, R20, R19, R22 ;  /* 0x0c00001314127389 */ /* 0x0000640000040016 */
[----:B01----:R-:W-:Y:S01]  /*0dd0*/  ENDCOLLECTIVE ;  /* 0x000000000000791b */ /* 0x003fe20003800000 */
.L_x_10441:
[----:B------:R-:W-:Y:S01]  /*0de0*/  HFMA2.MMA R19, -RZ, RZ, 0, 1.1920928955078125e-07 ;  /* 0x00000002ff137435 */ /* 0x000fe200000001ff */
[----:B------:R-:W-:-:S05]  /*0df0*/  MOV R12, R18 ;  /* 0x00000012000c7202 */ /* 0x000fca0000000f00 */
[----:B------:R-:W-:-:S05]  /*0e00*/  FADD.FTZ R14, R9, R12 ;  /* 0x0000000c090e7221 */ /* 0x000fca0000010000 */
[----:B------:R-:W-:-:S07]  /*0e10*/  MOV R20, R14 ;  /* 0x0000000e00147202 */ /* 0x000fce0000000f00 */
[----:B------:R-:W-:Y:S05]  /*0e20*/  WARPSYNC.COLLECTIVE R17, `(.L_x_10442) ;  /* 0x0000000011087348 */ /* 0x000fea0003c00000 */
[----:B------:R0:W1:Y:S02]  /*0e30*/  SHFL.BFLY P2, R18, R20, R19, R22 ;  /* 0x0c00001314127389 */ /* 0x0000640000040016 */
[----:B01----:R-:W-:Y:S01]  /*0e40*/  ENDCOLLECTIVE ;  /* 0x000000000000791b */ /* 0x003fe20003800000 */
.L_x_10442:
[----:B------:R-:W-:Y:S01]  /*0e50*/  HFMA2.MMA R19, -RZ, RZ, 0, 2.384185791015625e-07 ;  /* 0x00000004ff137435 */ /* 0x000fe200000001ff */
[----:B------:R-:W-:-:S04]  /*0e60*/  IMAD.MOV.U32 R13, RZ, RZ, R18 ;  /* 0x000000ffff0d7224 */ /* 0x000fc800078e0012 */
[----:B------:R-:W-:-:S05]  /*0e70*/  FADD.FTZ R15, R14, R13 ;  /* 0x0000000d0e0f7221 */ /* 0x000fca0000010000 */
[----:B------:R-:W-:-:S07]  /*0e80*/  MOV R20, R15 ;  /* 0x0000000f00147202 */ /* 0x000fce0000000f00 */
[----:B------:R-:W-:Y:S05]  /*0e90*/  WARPSYNC.COLLECTIVE R17, `(.L_x_10443) ;  /* 0x0000000011087348 */ /* 0x000fea0003c00000 */
[----:B------:R0:W1:Y:S02]  /*0ea0*/  SHFL.BFLY P2, R18, R20, R19, R22 ;  /* 0x0c00001314127389 */ /* 0x0000640000040016 */
[----:B01----:R-:W-:Y:S01]  /*0eb0*/  ENDCOLLECTIVE ;  /* 0x000000000000791b */ /* 0x003fe20003800000 */
.L_x_10443:
[----:B------:R-:W-:Y:S01]  /*0ec0*/  IMAD.MOV.U32 R19, RZ, RZ, 0x8 ;  /* 0x00000008ff137424 */ /* 0x000fe200078e00ff */
[----:B------:R-:W-:-:S05]  /*0ed0*/  MOV R16, R18 ;  /* 0x0000001200107202 */ /* 0x000fca0000000f00 */
[----:B------:R-:W-:-:S05]  /*0ee0*/  FADD.FTZ R16, R15, R16 ;  /* 0x000000100f107221 */ /* 0x000fca0000010000 */
[----:B------:R-:W-:-:S07]  /*0ef0*/  MOV R20, R16 ;  /* 0x0000001000147202 */ /* 0x000fce0000000f00 */
[----:B------:R-:W-:Y:S05]  /*0f00*/  WARPSYNC.COLLECTIVE R17, `(.L_x_10444) ;  /* 0x0000000011087348 */ /* 0x000fea0003c00000 */
[----:B------:R0:W1:Y:S02]  /*0f10*/  SHFL.BFLY P2, R18, R20, R19, R22 ;  /* 0x0c00001314127389 */ /* 0x0000640000040016 */
[----:B01----:R-:W-:Y:S01]  /*0f20*/  ENDCOLLECTIVE ;  /* 0x000000000000791b */ /* 0x003fe20003800000 */
.L_x_10444:
[----:B------:R-:W-:Y:S01]  /*0f30*/  HFMA2.MMA R19, -RZ, RZ, 0, 9.5367431640625e-07 ;  /* 0x00000010ff137435 */ /* 0x000fe200000001ff */
[----:B------:R-:W-:-:S05]  /*0f40*/  MOV R9, R18 ;  /* 0x0000001200097202 */ /* 0x000fca0000000f00 */
[----:B------:R-:W-:-:S05]  /*0f50*/  FADD.FTZ R9, R16, R9 ;  /* 0x0000000910097221 */ /* 0x000fca0000010000 */
[----:B------:R-:W-:-:S07]  /*0f60*/  MOV R20, R9 ;  /* 0x0000000900147202 */ /* 0x000fce0000000f00 */
[----:B------:R-:W-:Y:S05]  /*0f70*/  WARPSYNC.COLLECTIVE R17, `(.L_x_10445) ;  /* 0x0000000011087348 */ /* 0x000fea0003c00000 */
[----:B------:R0:W1:Y:S02]  /*0f80*/  SHFL.BFLY P2, R18, R20, R19, R22 ;  /* 0x0c00001314127389 */ /* 0x0000640000040016 */
[----:B01----:R-:W-:Y:S01]  /*0f90*/  ENDCOLLECTIVE ;  /* 0x000000000000791b */ /* 0x003fe20003800000 */
.L_x_10445:
[----:B------:R-:W-:Y:S01]  /*0fa0*/  MOV R14, R18 ;  /* 0x00000012000e7202 */ /* 0x000fe20000000f00 */
[----:B------:R-:W-:Y:S06]  /*0fb0*/  BRA `(.L_x_10446) ;  /* 0xfffffff800907947 */ /* 0x000fec000383ffff */
.L_x_10447:
        /* <DEDUP_REMOVED lines=12> */
.L_x_14012:


//--------------------- .text._ZN10layer_norm13ln_bwd_kernelINS_13Kernel_traitsIf6__halffS2_fjLj8192ELj1ELj1ELj8ELj16ENS_18Kernel_traits_baseILj8192EfS2_fS2_fjLj256EEEEELb1ELb0ELb1ELb1EEEvNS_9BwdParamsE --------------------------
	.section	.text._ZN10layer_norm13ln_bwd_kernelINS_13Kernel_traitsIf6__halffS2_fjLj8192ELj1ELj1ELj8ELj16ENS_18Kernel_traits_baseILj8192EfS2_fS2_fjLj256EEEEELb1ELb0ELb1ELb1EEEvNS_9BwdParamsE,"ax",@progbits
	.align	128
        .global         _ZN10layer_norm13ln_bwd_kernelINS_13Kernel_traitsIf6__halffS2_fjLj8192ELj1ELj1ELj8ELj16ENS_18Kernel_traits_baseILj8192EfS2_fS2_fjLj256EEEEELb1ELb0ELb1ELb1EEEvNS_9BwdParamsE
        .type           _ZN10layer_norm13ln_bwd_kernelINS_13Kernel_traitsIf6__halffS2_fjLj8192ELj1ELj1ELj8ELj16ENS_18Kernel_traits_baseILj8192EfS2_fS2_fjLj256EEEEELb1ELb0ELb1ELb1EEEvNS_9BwdParamsE,@function
        .size           _ZN10layer_norm13ln_bwd_kernelINS_13Kernel_traitsIf6__halffS2_fjLj8192ELj1ELj1ELj8ELj16ENS_18Kernel_traits_baseILj8192EfS2_fS2_fjLj256EEEEELb1ELb0ELb1ELb1EEEvNS_9BwdParamsE,(.L_x_14013 - _ZN10layer_norm13ln_bwd_kernelINS_13Kernel_traitsIf6__halffS2_fjLj8192ELj1ELj1ELj8ELj16ENS_18Kernel_traits_baseILj8192EfS2_fS2_fjLj256EEEEELb1ELb0ELb1ELb1EEEvNS_9BwdParamsE)
        .other          _ZN10layer_norm13ln_bwd_kernelINS_13Kernel_traitsIf6__halffS2_fjLj8192ELj1ELj1ELj8ELj16ENS_18Kernel_traits_baseILj8192EfS2_fS2_fjLj256EEEEELb1ELb0ELb1ELb1EEEvNS_9BwdParamsE,@"STO_CUDA_ENTRY STV_DEFAULT"
_ZN10layer_norm13ln_bwd_kernelINS_13Kernel_traitsIf6__halffS2_fjLj8192ELj1ELj1ELj8ELj16ENS_18Kernel_traits_baseILj8192EfS2_fS2_fjLj256EEEEELb1ELb0ELb1ELb1EEEvNS_9BwdParamsE:
.text._ZN10layer_norm13ln_bwd_kernelINS_13Kernel_traitsIf6__halffS2_fjLj8192ELj1ELj1ELj8ELj16ENS_18Kernel_traits_baseILj8192EfS2_fS2_fjLj256EEEEELb1ELb0ELb1ELb1EEEvNS_9BwdParamsE:
        /* <DEDUP_REMOVED lines=45> */
.L_x_10448:
        /* <DEDUP_REMOVED lines=47> */
.L_x_10518:
        /* <DEDUP_REMOVED lines=21> */
[C---:B------:R-:W-:Y:S02]  /*0710*/  IADD3 R230, R235.reuse, 0x100, RZ ;  /* 0x00000100ebe67810 */ /* 0x040fe40007ffe0ff */
[C---:B------:R-:W-:Y:S02]  /*0720*/  IADD3 R228, R235.reuse, 0x200, RZ ;  /* 0x00000200ebe47810 */ /* 0x040fe40007ffe0ff */
        /* <DEDUP_REMOVED lines=24> */
[----:B------:R1:W5:Y:S01]  /*08b0*/  @P0 LDG.E.128 R40, desc[UR4][R238.64+0x10] ;  /* 0x00001004ee280981 */ /* 0x000362000c1e1d00 */
[----:B------:R-:W-:-:S02]  /*08c0*/  IADD3 R173, R243, 0x200, RZ ;  /* 0x00000200f3ad7810 */ /* 0x000fc40007ffe0ff */
[----:B------:R-:W-:Y:S01]  /*08d0*/  IADD3 R175, R243, 0x300, RZ ;  /* 0x00000300f3af7810 */ /* 0x000fe20007ffe0ff */
        /* <DEDUP_REMOVED lines=10> */
[----:B------:R1:W5:Y:S04]  /*0980*/  LDG.E.64 R238, desc[UR4][R170.64] ;  /* 0x00000004aaee7981 */ /* 0x000368000c1e1b00 */
[----:B------:R1:W5:Y:S01]  /*0990*/  LDG.E.64 R236, desc[UR4][R168.64] ;  /* 0x00000004a8ec7981 */ /* 0x000362000c1e1b00 */
[----:B------:R-:W-:Y:S01]  /*09a0*/  CS2R R172, SRZ ;  /* 0x0000000000ac7805 */ /* 0x000fe2000001ff00 */
[----:B------:R-:W-:Y:S06]  /*09b0*/  BRA `(.L_x_10452) ;  /* 0x0000001400007947 */ /* 0x000fec0003800000 */
.L_x_10451:
[----:B------:R-:W0:Y:S01]  /*09c0*/  LDC.64 R180, c[0x0][0x238] ;  /* 0x00008e00ffb47b82 */ /* 0x000e220000000a00 */
[----:B------:R-:W-:Y:S01]  /*09d0*/  IADD3 R3, R174, -0x1, RZ ;  /* 0xffffffffae037810 */ /* 0x000fe20007ffe0ff */
[----:B------:R-:W2:Y:S04]  /*09e0*/  LDG.E R196, desc[UR4][R168.64] ;  /* 0x00000004a8c47981 */ /* 0x000ea8000c1e1900 */
[----:B------:R-:W-:Y:S02]  /*09f0*/  IMAD R3, R3, R234, RZ ;  /* 0x000000ea03037224 */ /* 0x000fe400078e02ff */
[----:B------:R-:W1:Y:S03]  /*0a00*/  LDC.64 R188, c[0x0][0x2b8] ;  /* 0x0000ae00ffbc7b82 */ /* 0x000e660000000a00 */
[----:B------:R-:W-:-:S04]  /*0a10*/  SHF.R.S32.HI R0, RZ, 0x1f, R3 ;  /* 0x0000001fff007819 */ /* 0x000fc80000011403 */
[----:B------:R-:W-:Y:S01]  /*0a20*/  LEA.HI R3, R0, R3, RZ, 0x3 ;  /* 0x0000000300037211 */ /* 0x000fe200078f18ff */
[----:B------:R-:W3:Y:S03]  /*0a30*/  LDC.64 R202, c[0x0][0x240] ;  /* 0x00009000ffca7b82 */ /* 0x000ee60000000a00 */
[----:B------:R-:W-:Y:S01]  /*0a40*/  LEA.HI.SX32 R185, R3, R232, 0x1d ;  /* 0x000000e803b97211 */ /* 0x000fe200078feaff */
[----:B0-----:R-:W-:-:S05]  /*0a50*/  IMAD.WIDE.U32 R2, R235, 0x20, R180 ;  /* 0x00000020eb027825 */ /* 0x001fca00078e00b4 */
[----:B------:R-:W4:Y:S01]  /*0a60*/  LDG.E.128 R4, desc[UR4][R2.64] ;  /* 0x0000000402047981 */ /* 0x000f22000c1e1d00 */
[----:B-1----:R-:W-:-:S03]  /*0a70*/  IMAD.WIDE.U32 R8, R185, 0x10, R188 ;  /* 0x00000010b9087825 */ /* 0x002fc600078e00bc */
[----:B------:R0:W4:Y:S04]  /*0a80*/  LDG.E.128 R12, desc[UR4][R2.64+0x10] ;  /* 0x00001004020c7981 */ /* 0x000128000c1e1d00 */
[----:B------:R-:W4:Y:S01]  /*0a90*/  LDG.E.128 R8, desc[UR4][R8.64] ;  /* 0x0000000408087981 */ /* 0x000f22000c1e1d00 */
[C---:B------:R-:W-:Y:S01]  /*0aa0*/  IADD3 R21, R185.reuse, 0x100, RZ ;  /* 0x00000100b9157810 */ /* 0x040fe20007ffe0ff */
[----:B------:R-:W-:Y:S01]  /*0ab0*/  IMAD.WIDE.U32 R198, R230, 0x20, R180 ;  /* 0x00000020e6c67825 */ /* 0x000fe200078e00b4 */
[C---:B------:R-:W-:Y:S02]  /*0ac0*/  IADD3 R177, R185.reuse, 0x200, RZ ;  /* 0x00000200b9b17810 */ /* 0x040fe40007ffe0ff */
[----:B------:R-:W-:Y:S01]  /*0ad0*/  IADD3 R185, R185, 0x300, RZ ;  /* 0x00000300b9b97810 */ /* 0x000fe20007ffe0ff */
[----:B------:R-:W-:Y:S01]  /*0ae0*/  IMAD.WIDE.U32 R20, R21, 0x10, R188 ;  /* 0x0000001015147825 */ /* 0x000fe200078e00bc */
[----:B------:R-:W4:Y:S03]  /*0af0*/  LDG.E.128 R16, desc[UR4][R198.64] ;  /* 0x00000004c6107981 */ /* 0x000f26000c1e1d00 */
[----:B------:R-:W-:Y:S01]  /*0b00*/  IMAD.WIDE.U32 R200, R228, 0x20, R180 ;  /* 0x00000020e4c87825 */ /* 0x000fe200078e00b4 */
[----:B------:R-:W4:Y:S03]  /*0b10*/  LDG.E.128 R168, desc[UR4][R198.64+0x10] ;  /* 0x00001004c6a87981 */ /* 0x000f26000c1e1d00 */
[----:B------:R-:W-:Y:S01]  /*0b20*/  IMAD.WIDE.U32 R176, R177, 0x10, R188 ;  /* 0x00000010b1b07825 */ /* 0x000fe200078e00bc */
[----:B------:R-:W4:Y:S03]  /*0b30*/  LDG.E.128 R20, desc[UR4][R20.64] ;  /* 0x0000000414147981 */ /* 0x000f26000c1e1d00 */
[----:B0-----:R-:W-:Y:S01]  /*0b40*/  IMAD.WIDE.U32 R2, R221, 0x20, R180 ;  /* 0x00000020dd027825 */ /* 0x001fe200078e00b4 */
[----:B------:R-:W4:Y:S03]  /*0b50*/  LDG.E.128 R172, desc[UR4][R200.64] ;  /* 0x00000004c8ac7981 */ /* 0x000f26000c1e1d00 */
[----:B------:R-:W-:Y:S01]  /*0b60*/  IMAD.WIDE.U32 R188, R185, 0x10, R188 ;  /* 0x00000010b9bc7825 */ /* 0x000fe200078e00bc */
[----:B------:R-:W4:Y:S04]  /*0b70*/  LDG.E.128 R180, desc[UR4][R200.64+0x10] ;  /* 0x00001004c8b47981 */ /* 0x000f28000c1e1d00 */
[----:B------:R-:W4:Y:S04]  /*0b80*/  LDG.E.128 R176, desc[UR4][R176.64] ;  /* 0x00000004b0b07981 */ /* 0x000f28000c1e1d00 */
[----:B------:R-:W4:Y:S04]  /*0b90*/  LDG.E.128 R192, desc[UR4][R2.64+0x10] ;  /* 0x0000100402c07981 */ /* 0x000f28000c1e1d00 */
[----:B------:R0:W4:Y:S04]  /*0ba0*/  LDG.E.128 R184, desc[UR4][R2.64] ;  /* 0x0000000402b87981 */ /* 0x000128000c1e1d00 */
        /* <DEDUP_REMOVED lines=8> */
[C---:B0-----:R-:W-:Y:S02]  /*0c30*/  IADD3 R3, R243.reuse, 0x100, RZ ;  /* 0x00000100f3037810 */ /* 0x041fe40007ffe0ff */
[C---:B------:R-:W-:Y:S02]  /*0c40*/  IADD3 R199, R243.reuse, 0x200, RZ ;  /* 0x00000200f3c77810 */ /* 0x040fe40007ffe0ff */
[C---:B------:R-:W-:Y:S01]  /*0c50*/  IADD3 R201, R243.reuse, 0x300, RZ ;  /* 0x00000300f3c97810 */ /* 0x040fe20007ffe0ff */
[----:B---3--:R-:W-:-:S06]  /*0c60*/  IMAD.WIDE.U32 R242, R243, 0x8, R202 ;  /* 0x00000008f3f27825 */ /* 0x008fcc00078e00ca */
[----:B------:R-:W5:Y:S01]  /*0c70*/  LDG.E.64 R242, desc[UR4][R242.64] ;  /* 0x00000004f2f27981 */ /* 0x000f62000c1e1b00 */
[----:B------:R-:W-:Y:S02]  /*0c80*/  MOV R226, UR14 ;  /* 0x0000000e00e27c02 */ /* 0x000fe40008000f00 */
        /* <DEDUP_REMOVED lines=12> */
[----:B------:R-:W-:-:S04]  /*0d50*/  IMAD.WIDE.U32 R2, R3, 0x8, R202 ;  /* 0x0000000803027825 */ /* 0x000fc800078e00ca */
[--C-:B------:R-:W-:Y:S01]  /*0d60*/  IMAD.WIDE.U32 R200, R201, 0x8, R202.reuse ;  /* 0x00000008c9c87825 */ /* 0x100fe200078e00ca */
[----:B------:R0:W5:Y:S03]  /*0d70*/  LDG.E.64 R240, desc[UR4][R2.64] ;  /* 0x0000000402f07981 */ /* 0x000166000c1e1b00 */
[----:B------:R-:W-:Y:S01]  /*0d80*/  IMAD.WIDE.U32 R198, R199, 0x8, R202 ;  /* 0x00000008c7c67825 */ /* 0x000fe200078e00ca */
[----:B------:R1:W5:Y:S04]  /*0d90*/  LDG.E.64 R236, desc[UR4][R200.64] ;  /* 0x00000004c8ec7981 */ /* 0x000368000c1e1b00 */
[----:B------:R3:W5:Y:S01]  /*0da0*/  LDG.E.64 R238, desc[UR4][R198.64] ;  /* 0x00000004c6ee7981 */ /* 0x000762000c1e1b00 */
[----:B--2---:R-:W-:-:S05]  /*0db0*/  FSEL R196, R196, RZ, !P0 ;  /* 0x000000ffc4c47208 */ /* 0x004fca0004000000 */
[C---:B----4-:R-:W-:Y:S01]  /*0dc0*/  FADD.FTZ R220, -R196.reuse, R4 ;  /* 0x00000004c4dc7221 */ /* 0x050fe20000010100 */
[C---:B------:R-:W-:Y:S01]  /*0dd0*/  FADD.FTZ R218, -R196.reuse, R5 ;  /* 0x00000005c4da7221 */ /* 0x040fe20000010100 */
[----:B------:R-:W-:Y:S02]  /*0de0*/  FADD.FTZ R214, -R196, R7 ;  /* 0x00000007c4d67221 */ /* 0x000fe40000010100 */
[----:B------:R-:W-:Y:S01]  /*0df0*/  FMUL.FTZ R220, R224, R220 ;  /* 0x000000dce0dc7220 */ /* 0x000fe20000410000 */
[--C-:B------:R-:W-:Y:S02]  /*0e00*/  HADD2.F32 R219, -RZ, R8.reuse.H0_H0 ;  /* 0x20000008ffdb7230 */ /* 0x100fe40000004100 */
[----:B------:R-:W-:Y:S02]  /*0e10*/  HADD2.F32 R215, -RZ, R9.H0_H0 ;  /* 0x20000009ffd77230 */ /* 0x000fe40000004100 */
[----:B------:R-:W-:Y:S01]  /*0e20*/  FADD.FTZ R216, -R196, R6 ;  /* 0x00000006c4d87221 */ /* 0x000fe20000010100 */
[----:B------:R-:W-:-:S02]  /*0e30*/  HADD2.F32 R8, -RZ, R8.H1_H1 ;  /* 0x30000008ff087230 */ /* 0x000fc40000004100 */
[C---:B------:R-:W-:Y:S01]  /*0e40*/  FMUL.FTZ R218, R224.reuse, R218 ;  /* 0x000000dae0da7220 */ /* 0x040fe20000410000 */
[----:B------:R-:W-:Y:S02]  /*0e50*/  HADD2.F32 R9, -RZ, R9.H1_H1 ;  /* 0x30000009ff097230 */ /* 0x000fe40000004100 */
        /* <DEDUP_REMOVED lines=11> */
[----:B------:R-:W-:Y:S01]  /*0f10*/  FADD.FTZ R8, RZ, R219 ;  /* 0x000000dbff087221 */ /* 0x000fe20000010000 */
[----:B------:R-:W-:Y:S01]  /*0f20*/  FFMA.FTZ R9, R220, R219, RZ ;  /* 0x000000dbdc097223 */ /* 0x000fe200000100ff */
[----:B------:R-:W-:Y:S01]  /*0f30*/  FADD.FTZ R212, -R196, R12 ;  /* 0x0000000cc4d47221 */ /* 0x000fe20000010100 */
[-C--:B------:R-:W-:Y:S01]  /*0f40*/  FFMA.FTZ R90, R216, R215.reuse, R90 ;  /* 0x000000d7d85a7223 */ /* 0x080fe2000001005a */
[----:B------:R-:W-:Y:S01]  /*0f50*/  FADD.FTZ R150, R150, R215 ;  /* 0x000000d796967221 */ /* 0x000fe20000010000 */
        /* <DEDUP_REMOVED lines=22> */
[--C-:B0-----:R-:W-:Y:S02]  /*10c0*/  HADD2.F32 R3, -RZ, R20.reuse.H1_H1 ;  /* 0x30000014ff037230 */ /* 0x101fe40000004100 */
[C---:B------:R-:W-:Y:S01]  /*10d0*/  FADD.FTZ R180, -R196.reuse, R180 ;  /* 0x000000b4c4b47221 */ /* 0x040fe20000010100 */
        /* <DEDUP_REMOVED lines=10> */
[----:B------:R-:W-:Y:S01]  /*1180*/  FMUL.FTZ R207, R82, R207 ;  /* 0x000000cf52cf7220 */ /* 0x000fe20000410000 */
[--C-:B------:R-:W-:Y:S02]  /*1190*/  HADD2.F32 R2, -RZ, R21.reuse.H0_H0 ;  /* 0x20000015ff027230 */ /* 0x100fe40000004100 */
[----:B------:R-:W-:Y:S01]  /*11a0*/  FADD.FTZ R8, R8, R209 ;  /* 0x000000d108087221 */ /* 0x000fe20000010000 */
[----:B------:R-:W-:Y:S02]  /*11b0*/  HADD2.F32 R0, -RZ, R21.H1_H1 ;  /* 0x30000015ff007230 */ /* 0x000fe40000004100 */
[----:B------:R-:W-:Y:S01]  /*11c0*/  FFMA.FTZ R9, R210, R209, R9 ;  /* 0x000000d1d2097223 */ /* 0x000fe20000010009 */
[--C-:B------:R-:W-:Y:S02]  /*11d0*/  HADD2.F32 R17, -RZ, R176.reuse.H0_H0 ;  /* 0x200000b0ff117230 */ /* 0x100fe40000004100 */
[----:B------:R-:W-:Y:S01]  /*11e0*/  FADD.FTZ R183, -R196, R183 ;  /* 0x000000b7c4b77221 */ /* 0x000fe20000010100 */
[----:B------:R-:W-:-:S02]  /*11f0*/  HADD2.F32 R16, -RZ, R176.H1_H1 ;  /* 0x300000b0ff107230 */ /* 0x000fc40000004100 */
[----:B------:R-:W-:Y:S01]  /*1200*/  FADD.FTZ R176, -R196, R193 ;  /* 0x000000c1c4b07221 */ /* 0x000fe20000010100 */
[--C-:B------:R-:W-:Y:S02]  /*1210*/  HADD2.F32 R21, -RZ, R22.reuse.H0_H0 ;  /* 0x20000016ff157230 */ /* 0x100fe40000004100 */
[----:B------:R-:W-:Y:S01]  /*1220*/  FMUL.FTZ R193, R224, R180 ;  /* 0x000000b4e0c17220 */ /* 0x000fe20000410000 */
[----:B------:R-:W-:Y:S02]  /*1230*/  HADD2.F32 R20, -RZ, R22.H1_H1 ;  /* 0x30000016ff147230 */ /* 0x000fe40000004100 */
[C---:B------:R-:W-:Y:S01]  /*1240*/  FADD.FTZ R22, -R196.reuse, R186 ;  /* 0x000000bac4167221 */ /* 0x040fe20000010100 */
[--C-:B------:R-:W-:Y:S02]  /*1250*/  HADD2.F32 R19, -RZ, R23.reuse.H0_H0 ;  /* 0x20000017ff137230 */ /* 0x100fe40000004100 */
[----:B------:R-:W-:Y:S02]  /*1260*/  HADD2.F32 R18, -RZ, R23.H1_H1 ;  /* 0x30000017ff127230 */ /* 0x000fe40000004100 */
[----:B------:R-:W-:Y:S01]  /*1270*/  FADD.FTZ R23, -R196, R194 ;  /* 0x000000c2c4177221 */ /* 0x000fe20000010100 */
[----:B------:R-:W-:-:S02]  /*1280*/  HADD2.F32 R167, -RZ, R191.H0_H0 ;  /* 0x200000bfffa77230 */ /* 0x000fc40000004100 */
[C---:B-1----:R-:W-:Y:S01]  /*1290*/  FADD.FTZ R201, -R196.reuse, R168 ;  /* 0x000000a8c4c97221 */ /* 0x042fe20000010100 */
[----:B------:R-:W-:Y:S02]  /*12a0*/  HADD2.F32 R166, -RZ, R191.H1_H1 ;  /* 0x300000bfffa67230 */ /* 0x000fe40000004100 */
[C---:B------:R-:W-:Y:S01]  /*12b0*/  FADD.FTZ R200, -R196.reuse, R169 ;  /* 0x000000a9c4c87221 */ /* 0x040fe20000010100 */
[----:B------:R-:W-:Y:S01]  /*12c0*/  FADD.FTZ R181, -R196, R181 ;  /* 0x000000b5c4b57221 */ /* 0x000fe20000010100 */
[C---:B------:R-:W-:Y:S01]  /*12d0*/  FMUL.FTZ R203, R224.reuse, R203 ;  /* 0x000000cbe0cb7220 */ /* 0x040fe20000410000 */
[C---:B------:R-:W-:Y:S01]  /*12e0*/  FMUL.FTZ R202, R224.reuse, R202 ;  /* 0x000000cae0ca7220 */ /* 0x040fe20000410000 */
[----:B------:R-:W-:Y:S01]  /*12f0*/  FMUL.FTZ R191, R224, R182 ;  /* 0x000000b6e0bf7220 */ /* 0x000fe20000410000 */
[-C--:B------:R-:W-:Y:S01]  /*1300*/  FFMA.FTZ R97, R204, R3.reuse, R97 ;  /* 0x00000003cc617223 */ /* 0x080fe20000010061 */
[----:B------:R-:W-:Y:S01]  /*1310*/  FADD.FTZ R141, R141, R3 ;  /* 0x000000038d8d7221 */ /* 0x000fe20000010000 */
[----:B------:R-:W-:Y:S01]  /*1320*/  FMUL.FTZ R180, R77, R3 ;  /* 0x000000034db47220 */ /* 0x000fe20000410000 */
[----:B------:R-:W-:-:S02]  /*1330*/  HADD2.F32 R168, -RZ, R190.H0_H0 ;  /* 0x200000beffa87230 */ /* 0x000fc40000004100 */
[----:B------:R-:W-:Y:S01]  /*1340*/  FMUL.FTZ R206, R224, R206 ;  /* 0x000000cee0ce7220 */ /* 0x000fe20000410000 */
[----:B------:R-:W-:Y:S02]  /*1350*/  HADD2.F32 R169, -RZ, R190.H1_H1 ;  /* 0x300000beffa97230 */ /* 0x000fe40000004100 */
[----:B------:R-:W-:Y:S01]  /*1360*/  FMUL.FTZ R182, R83, R11 ;  /* 0x0000000b53b67220 */ /* 0x000fe20000410000 */
[----:B------:R-:W-:Y:S01]  /*1370*/  FADD.FTZ R3, R8, R207 ;  /* 0x000000cf08037221 */ /* 0x000fe20000010000 */
[----:B------:R-:W-:Y:S01]  /*1380*/  FFMA.FTZ R9, R208, R207, R9 ;  /* 0x000000cfd0097223 */ /* 0x000fe20000010009 */
[--C-:B------:R-:W-:Y:S02]  /*1390*/  HADD2.F32 R15, -RZ, R177.reuse.H0_H0 ;  /* 0x200000b1ff0f7230 */ /* 0x100fe40000004100 */
[----:B------:R-:W-:Y:S01]  /*13a0*/  FADD.FTZ R186, -R196, R187 ;  /* 0x000000bbc4ba7221 */ /* 0x000fe20000010100 */
[----:B------:R-:W-:Y:S02]  /*13b0*/  HADD2.F32 R14, -RZ, R177.H1_H1 ;  /* 0x300000b1ff0e7230 */ /* 0x000fe40000004100 */
[----:B------:R-:W-:Y:S01]  /*13c0*/  FMUL.FTZ R190, R224, R183 ;  /* 0x000000b7e0be7220 */ /* 0x000fe20000410000 */
[----:B------:R-:W-:Y:S01]  /*13d0*/  FADD.FTZ R177, -R196, R192 ;  /* 0x000000c0c4b17221 */ /* 0x000fe20000010100 */
        /* <DEDUP_REMOVED lines=20> */
[----:B---3--:R-:W-:Y:S01]  /*1520*/  FADD.FTZ R199, -R196, R170 ;  /* 0x000000aac4c77221 */ /* 0x008fe20000010100 */
[----:B------:R-:W-:Y:S01]  /*1530*/  FMUL.FTZ R200, R224, R200 ;  /* 0x000000c8e0c87220 */ /* 0x000fe20000410000 */
[----:B------:R-:W-:Y:S01]  /*1540*/  FADD.FTZ R136, R136, R21 ;  /* 0x0000001588887221 */ /* 0x000fe20000010000 */
[-C--:B------:R-:W-:Y:S01]  /*1550*/  FFMA.FTZ R100, R201, R21.reuse, R100 ;  /* 0x00000015c9647223 */ /* 0x080fe20000010064 */
        /* <DEDUP_REMOVED lines=48> */
[--C-:B------:R-:W-:Y:S02]  /*1860*/  HADD2.F32 R13, -RZ, R178.reuse.H0_H0 ;  /* 0x200000b2ff0d7230 */ /* 0x100fe40000004100 */
[----:B------:R-:W-:Y:S01]  /*1870*/  FADD.FTZ R147, R147, R11 ;  /* 0x0000000b93937221 */ /* 0x000fe20000010000 */
[----:B------:R-:W-:Y:S01]  /*1880*/  FFMA.FTZ R95, R206, R11, R95 ;  /* 0x0000000bce5f7223 */ /* 0x000fe2000001005f */
[-C--:B------:R-:W-:Y:S01]  /*1890*/  FFMA.FTZ R107, R194, R14.reuse, R107 ;  /* 0x0000000ec26b7223 */ /* 0x080fe2000001006b */
[----:B------:R-:W-:Y:S01]  /*18a0*/  FADD.FTZ R135, R135, R14 ;  /* 0x0000000e87877221 */ /* 0x000fe20000010000 */
        /* <DEDUP_REMOVED lines=20> */
[--C-:B------:R-:W-:Y:S02]  /*19f0*/  HADD2.F32 R171, -RZ, R188.reuse.H0_H0 ;  /* 0x200000bcffab7230 */ /* 0x100fe40000004100 */
[----:B------:R-:W-:Y:S01]  /*1a00*/  FADD.FTZ R145, R145, R10 ;  /* 0x0000000a91917221 */ /* 0x000fe20000010000 */
[----:B------:R-:W-:Y:S01]  /*1a10*/  FFMA.FTZ R93, R210, R10, R93 ;  /* 0x0000000ad25d7223 */ /* 0x000fe2000001005d */
[----:B------:R-:W-:Y:S01]  /*1a20*/  FMUL.FTZ R10, R67, R179 ;  /* 0x000000b3430a7220 */ /* 0x000fe20000410000 */
[----:B------:R-:W-:Y:S01]  /*1a30*/  FADD.FTZ R3, R0, R11 ;  /* 0x0000000b00037221 */ /* 0x000fe20000010000 */
[----:B------:R-:W-:Y:S01]  /*1a40*/  FFMA.FTZ R5, R191, R11, R2 ;  /* 0x0000000bbf057223 */ /* 0x000fe20000010002 */
[----:B------:R-:W-:Y:S02]  /*1a50*/  HADD2.F32 R170, -RZ, R188.H1_H1 ;  /* 0x300000bcffaa7230 */ /* 0x000fe40000004100 */
[----:B------:R-:W-:Y:S01]  /*1a60*/  FMUL.FTZ R9, R60, R171 ;  /* 0x000000ab3c097220 */ /* 0x000fe20000410000 */
[----:B------:R-:W-:-:S02]  /*1a70*/  HADD2.F32 R7, -RZ, R189.H0_H0 ;  /* 0x200000bdff077230 */ /* 0x000fc40000004100 */
[----:B------:R-:W-:Y:S01]  /*1a80*/  FADD.FTZ R0, R3, R10 ;  /* 0x0000000a03007221 */ /* 0x000fe20000010000 */
[----:B------:R-:W-:Y:S02]  /*1a90*/  HADD2.F32 R6, -RZ, R189.H1_H1 ;  /* 0x300000bdff067230 */ /* 0x000fe40000004100 */
[----:B------:R-:W-:Y:S01]  /*1aa0*/  FMUL.FTZ R189, R224, R184 ;  /* 0x000000b8e0bd7220 */ /* 0x000fe20000410000 */
[----:B------:R-:W-:Y:S01]  /*1ab0*/  FFMA.FTZ R2, R190, R10, R5 ;  /* 0x0000000abe027223 */ /* 0x000fe20000010005 */
[----:B------:R-:W-:Y:S01]  /*1ac0*/  FMUL.FTZ R188, R224, R185 ;  /* 0x000000b9e0bc7220 */ /* 0x000fe20000410000 */
        /* <DEDUP_REMOVED lines=25> */
[----:B------:R-:W-:Y:S01]  /*1c60*/  FMUL.FTZ R4, R57, R169 ;  /* 0x000000a939047220 */ /* 0x000fe20000410000 */
[----:B------:R-:W-:Y:S01]  /*1c70*/  FADD.FTZ R169, R0, R5 ;  /* 0x0000000500a97221 */ /* 0x000fe20000010000 */
[----:B------:R-:W-:Y:S01]  /*1c80*/  FFMA.FTZ R171, R185, R5, R2 ;  /* 0x00000005b9ab7223 */ /* 0x000fe20000010002 */
[----:B------:R-:W-:Y:S01]  /*1c90*/  FFMA.FTZ R113, R188, R170, R113 ;  /* 0x000000aabc717223 */ /* 0x000fe20000010071 */
[----:B------:R-:W-:Y:S01]  /*1ca0*/  FADD.FTZ R125, R125, R170 ;  /* 0x000000aa7d7d7221 */ /* 0x000fe20000010000 */
        /* <DEDUP_REMOVED lines=17> */
.L_x_10452:
[----:B------:R-:W-:Y:S05]  /*1dc0*/  BSYNC B0 ;  /* 0x0000000000007941 */ /* 0x000fea0003800000 */
.L_x_10450:
[----:B------:R-:W-:Y:S01]  /*1dd0*/  LOP3.LUT P6, RZ, R164, 0xff, RZ, 0xc0, !PT ;  /* 0x000000ffa4ff7812 */ /* 0x000fe200078cc0ff */
[----:B------:R-:W-:Y:S01]  /*1de0*/  UMOV UR6, 0xffffffff ;  /* 0xffffffff00067882 */ /* 0x000fe20000000000 */
[----:B------:R-:W-:Y:S02]  /*1df0*/  LOP3.LUT P0, RZ, R165, 0x1f, RZ, 0xc0, !PT ;  /* 0x0000001fa5ff7812 */ /* 0x000fe4000780c0ff */
[----:B------:R-:W-:Y:S02]  /*1e00*/  SHF.R.U32.HI R164, RZ, 0x5, R165 ;  /* 0x00000005ffa47819 */ /* 0x000fe400000116a5 */
[----:B-----5:R-:W-:Y:S02]  /*1e10*/  MOV R165, R242 ;  /* 0x000000f200a57202 */ /* 0x020fe40000000f00 */
[----:B-1----:R-:W-:Y:S02]  /*1e20*/  MOV R166, R240 ;  /* 0x000000f000a67202 */ /* 0x002fe40000000f00 */
[----:B------:R-:W-:-:S02]  /*1e30*/  PRMT R244, R165, 0x7610, R244 ;  /* 0x00007610a5f47816 */ /* 0x000fc400000000f4 */
        /* <DEDUP_REMOVED lines=26> */
.L_x_10529:
        /* <DEDUP_REMOVED lines=54> */
.L_x_10455:
[----:B------:R-:W-:Y:S05]  /*2340*/  BSYNC B0 ;  /* 0x0000000000007941 */ /* 0x000fea0003800000 */
.L_x_10454:
        /* <DEDUP_REMOVED lines=11> */
.L_x_10457:
[----:B------:R-:W-:Y:S05]  /*2400*/  BSYNC B0 ;  /* 0x0000000000007941 */ /* 0x000fea0003800000 */
.L_x_10456:
        /* <DEDUP_REMOVED lines=11> */
.L_x_10459:
[----:B------:R-:W-:Y:S05]  /*24c0*/  BSYNC B0 ;  /* 0x0000000000007941 */ /* 0x000fea0003800000 */
.L_x_10458:
        /* <DEDUP_REMOVED lines=13> */
.L_x_10461:
[----:B------:R-:W-:Y:S05]  /*25a0*/  BSYNC B0 ;  /* 0x0000000000007941 */ /* 0x000fea0003800000 */
.L_x_10460:
        /* <DEDUP_REMOVED lines=33> */
.L_x_10463:
[----:B------:R-:W-:Y:S05]  /*27c0*/  BSYNC B0 ;  /* 0x0000000000007941 */ /* 0x000fea0003800000 */
.L_x_10462:
        /* <DEDUP_REMOVED lines=15> */
.L_x_10465:
[----:B------:R-:W-:Y:S05]  /*28c0*/  BSYNC B0 ;  /* 0x0000000000007941 */ /* 0x000fea0003800000 */
.L_x_10464:
[----:B------:R-:W0:Y:S01]  /*28d0*/  @P5 LDC.64 R164, c[0x0][0x298] ;  /* 0x0000a600ffa45b82 */ /* 0x000e220000000a00 */
[----:B------:R-:W-:Y:S01]  /*28e0*/  @P5 LOP3.LUT P2, RZ, R243, 0xff, RZ, 0xc0, !PT ;  /* 0x000000fff3ff5812 */ /* 0x000fe2000784c0ff */
[----:B------:R-:W-:Y:S01]  /*28f0*/  @P5 FMUL.FTZ R169, R166, R169 ;  /* 0x000000a9a6a95220 */ /* 0x000fe20000410000 */
        /* <DEDUP_REMOVED lines=14> */
.L_x_10467:
[----:B------:R-:W-:Y:S05]  /*29e0*/  BSYNC B0 ;  /* 0x0000000000007941 */ /* 0x000fea0003800000 */
.L_x_10466:
        /* <DEDUP_REMOVED lines=16> */
.L_x_10469:
[----:B------:R-:W-:Y:S05]  /*2af0*/  BSYNC B0 ;  /* 0x0000000000007941 */ /* 0x000fea0003800000 */
.L_x_10468:
        /* <DEDUP_REMOVED lines=8> */
[----:B------:R-:W-:-:S02]  /*2b80*/  @P5 F2FP.F16.F32.PACK_AB R172, RZ, R172 ;  /* 0x000000acffac523e */ /* 0x000fc400000000ff */
[----:B------:R-:W-:Y:S02]  /*2b90*/  @P5 LEA.HI.SX32 R176, R243, R232, 0x1d ;  /* 0x000000e8f3b05211 */ /* 0x000fe400078feaff */
[----:B------:R-:W-:Y:S02]  /*2ba0*/  @P5 PRMT R160, R172, 0x7610, R160 ;  /* 0x00007610aca05816 */ /* 0x000fe400000000a0 */
[----:B------:R-:W-:Y:S02]  /*2bb0*/  @P5 F2FP.F16.F32.PACK_AB R172, RZ, R170 ;  /* 0x000000aaffac523e */ /* 0x000fe400000000ff */
[----:B------:R-:W-:Y:S02]  /*2bc0*/  @P5 F2FP.F16.F32.PACK_AB R232, RZ, R171 ;  /* 0x000000abffe8523e */ /* 0x000fe400000000ff */
[----:B------:R-:W1:Y:S01]  /*2bd0*/  @P5 LDC.64 R170, c[0x0][0x2f8] ;  /* 0x0000be00ffaa5b82 */ /* 0x000e620000000a00 */
[----:B------:R-:W-:Y:S02]  /*2be0*/  @P5 PRMT R160, R160, 0x5410, R172 ;  /* 0x00005410a0a05816 */ /* 0x000fe400000000ac */
[----:B------:R-:W-:-:S02]  /*2bf0*/  @P5 F2FP.F16.F32.PACK_AB R235, RZ, R235 ;  /* 0x000000ebffeb523e */ /* 0x000fc400000000ff */
[----:B------:R-:W-:Y:S02]  /*2c00*/  @P5 F2FP.F16.F32.PACK_AB R233, RZ, R233 ;  /* 0x000000e9ffe9523e */ /* 0x000fe400000000ff */
[----:B------:R-:W-:Y:S02]  /*2c10*/  @P5 F2FP.F16.F32.PACK_AB R177, RZ, R177 ;  /* 0x000000b1ffb1523e */ /* 0x000fe400000000ff */
[----:B------:R-:W-:Y:S02]  /*2c20*/  @P5 PRMT R161, R232, 0x7610, R161 ;  /* 0x00007610e8a15816 */ /* 0x000fe400000000a1 */
[----:B------:R-:W-:Y:S01]  /*2c30*/  @P5 PRMT R162, R235, 0x7610, R162 ;  /* 0x00007610eba25816 */ /* 0x000fe200000000a2 */
[----:B0-----:R-:W-:Y:S01]  /*2c40*/  @P5 FMUL.FTZ R165, R168, R165 ;  /* 0x000000a5a8a55220 */ /* 0x001fe20000410000 */
[----:B------:R-:W-:Y:S02]  /*2c50*/  @P5 F2FP.F16.F32.PACK_AB R169, RZ, R169 ;  /* 0x000000a9ffa9523e */ /* 0x000fe400000000ff */
[----:B------:R-:W-:Y:S01]  /*2c60*/  @P5 PRMT R163, R233, 0x7610, R163 ;  /* 0x00007610e9a35816 */ /* 0x000fe200000000a3 */
[----:B------:R-:W-:Y:S01]  /*2c70*/  @P5 FMUL.FTZ R165, R165, R164 ;  /* 0x000000a4a5a55220 */ /* 0x000fe20000410000 */
[----:B------:R-:W-:-:S02]  /*2c80*/  SEL R164, R173, R156, P1 ;  /* 0x0000009cada47207 */ /* 0x000fc40000800000 */
[----:B------:R-:W-:Y:S02]  /*2c90*/  @P5 PRMT R161, R161, 0x5410, R177 ;  /* 0x00005410a1a15816 */ /* 0x000fe400000000b1 */
[----:B------:R-:W-:Y:S02]  /*2ca0*/  @P5 FSEL R172, R165, RZ, P2 ;  /* 0x000000ffa5ac5208 */ /* 0x000fe40001000000 */
[----:B------:R-:W-:Y:S01]  /*2cb0*/  SEL R165, R166, R157, P1 ;  /* 0x0000009da6a57207 */ /* 0x000fe20000800000 */
[----:B-1----:R-:W-:Y:S01]  /*2cc0*/  @P5 IMAD.WIDE.U32 R170, R176, 0x10, R170 ;  /* 0x00000010b0aa5825 */ /* 0x002fe200078e00aa */
[----:B------:R-:W-:Y:S02]  /*2cd0*/  @P5 F2FP.F16.F32.PACK_AB R172, RZ, R172 ;  /* 0x000000acffac523e */ /* 0x000fe400000000ff */
        /* <DEDUP_REMOVED lines=20> */
.L_x_10471:
[----:B------:R-:W-:Y:S05]  /*2e20*/  BSYNC B0 ;  /* 0x0000000000007941 */ /* 0x000fea0003800000 */
.L_x_10470:
        /* <DEDUP_REMOVED lines=15> */
.L_x_10473:
[----:B------:R-:W-:Y:S05]  /*2f20*/  BSYNC B0 ;  /* 0x0000000000007941 */ /* 0x000fea0003800000 */
.L_x_10472:
        /* <DEDUP_REMOVED lines=15> */
.L_x_10475:
[----:B------:R-:W-:Y:S05]  /*3020*/  BSYNC B0 ;  /* 0x0000000000007941 */ /* 0x000fea0003800000 */
.L_x_10474:
        /* <DEDUP_REMOVED lines=20> */
.L_x_10477:
[----:B------:R-:W-:Y:S05]  /*3170*/  BSYNC B0 ;  /* 0x0000000000007941 */ /* 0x000fea0003800000 */
.L_x_10476:
        /* <DEDUP_REMOVED lines=19> */
.L_x_10479:
[----:B------:R-:W-:Y:S05]  /*32b0*/  BSYNC B0 ;  /* 0x0000000000007941 */ /* 0x000fea0003800000 */
.L_x_10478:
        /* <DEDUP_REMOVED lines=15> */
.L_x_10481:
[----:B------:R-:W-:Y:S05]  /*33b0*/  BSYNC B0 ;  /* 0x0000000000007941 */ /* 0x000fea0003800000 */
.L_x_10480:
        /* <DEDUP_REMOVED lines=16> */
.L_x_10483:
[----:B------:R-:W-:Y:S05]  /*34c0*/  BSYNC B0 ;  /* 0x0000000000007941 */ /* 0x000fea0003800000 */
.L_x_10482:
        /* <DEDUP_REMOVED lines=19> */
.L_x_10485:
[----:B------:R-:W-:Y:S05]  /*3600*/  BSYNC B0 ;  /* 0x0000000000007941 */ /* 0x000fea0003800000 */
.L_x_10484:
        /* <DEDUP_REMOVED lines=19> */
.L_x_10487:
[----:B------:R-:W-:Y:S05]  /*3740*/  BSYNC B0 ;  /* 0x0000000000007941 */ /* 0x000fea0003800000 */
.L_x_10486:
[----:B0-----:R-:W-:Y:S01]  /*3750*/  @P5 FMUL.FTZ R165, R235, R165 ;  /* 0x000000a5eba55220 */ /* 0x001fe20000410000 */
[----:B------:R-:W-:Y:S01]  /*3760*/  @P5 LOP3.LUT P2, RZ, R229, 0xff, RZ, 0xc0, !PT ;  /* 0x000000ffe5ff5812 */ /* 0x000fe2000784c0ff */
[----:B------:R-:W-:Y:S01]  /*3770*/  BSSY B0, `(.L_x_10488) ;  /* 0x000000e000007945 */ /* 0x000fe20003800000 */
[----:B------:R-:W-:Y:S01]  /*3780*/  @P5 F2FP.F16.F32.PACK_AB R170, RZ, R170 ;  /* 0x000000aaffaa523e */ /* 0x000fe200000000ff */
        /* <DEDUP_REMOVED lines=12> */
.L_x_10489:
[----:B------:R-:W-:Y:S05]  /*3850*/  BSYNC B0 ;  /* 0x0000000000007941 */ /* 0x000fea0003800000 */
.L_x_10488:
[----:B-1----:R-:W-:Y:S01]  /*3860*/  @P5 FMUL.FTZ R167, R230, R167 ;  /* 0x000000a7e6a75220 */ /* 0x002fe20000410000 */
[----:B------:R-:W-:Y:S01]  /*3870*/  @P5 PRMT R160, R170, 0x7610, R160 ;  /* 0x00007610aaa05816 */ /* 0x000fe200000000a0 */
[----:B------:R-:W0:Y:S01]  /*3880*/  @P5 LDC.64 R164, c[0x0][0x298] ;  /* 0x0000a600ffa45b82 */ /* 0x000e220000000a00 */
[----:B------:R-:W-:Y:S01]  /*3890*/  @P5 F2FP.F16.F32.PACK_AB R168, RZ, R171 ;  /* 0x000000abffa8523e */ /* 0x000fe200000000ff */
[----:B------:R-:W-:Y:S01]  /*38a0*/  @P5 FMUL.FTZ R229, R167, R166 ;  /* 0x000000a6a7e55220 */ /* 0x000fe20000410000 */
[----:B------:R-:W-:Y:S01]  /*38b0*/  @P5 LOP3.LUT P2, RZ, R238, 0xff00, RZ, 0xc0, !PT ;  /* 0x0000ff00eeff5812 */ /* 0x000fe2000784c0ff */
[----:B------:R-:W-:Y:S01]  /*38c0*/  BSSY B0, `(.L_x_10490) ;  /* 0x0000016000007945 */ /* 0x000fe20003800000 */
[----:B------:R-:W-:Y:S02]  /*38d0*/  @P5 F2FP.F16.F32.PACK_AB R169, RZ, R178 ;  /* 0x000000b2ffa9523e */ /* 0x000fe400000000ff */
[----:B------:R-:W-:Y:S01]  /*38e0*/  @P5 FSEL R178, R229, RZ, P2 ;  /* 0x000000ffe5b25208 */ /* 0x000fe20001000000 */
[----:B------:R-:W1:Y:S01]  /*38f0*/  @P5 LDC.64 R170, c[0x0][0x2f8] ;  /* 0x0000be00ffaa5b82 */ /* 0x000e620000000a00 */
[----:B------:R-:W-:-:S02]  /*3900*/  @P5 F2FP.F16.F32.PACK_AB R172, RZ, R172 ;  /* 0x000000acffac523e */ /* 0x000fc400000000ff */
[----:B------:R-:W-:Y:S02]  /*3910*/  @!P3 ISETP.NE.U32.AND P2, PT, R226, RZ, PT ;  /* 0x000000ffe200b20c */ /* 0x000fe40003f45070 */
[----:B------:R-:W-:Y:S02]  /*3920*/  @P5 F2FP.F16.F32.PACK_AB R179, RZ, R179 ;  /* 0x000000b3ffb3523e */ /* 0x000fe400000000ff */
[----:B------:R-:W-:Y:S01]  /*3930*/  @P5 PRMT R161, R172, 0x7610, R161 ;  /* 0x00007610aca15816 */ /* 0x000fe200000000a1 */
[----:B------:R-:W2:Y:S01]  /*3940*/  @P0 LDC.64 R166, c[0x0][0x308] ;  /* 0x0000c200ffa60b82 */ /* 0x000ea20000000a00 */
[----:B------:R-:W-:Y:S02]  /*3950*/  @!P3 ISETP.NE.AND.EX P2, PT, R225, RZ, PT, P2 ;  /* 0x000000ffe100b20c */ /* 0x000fe40003f45320 */
[----:B------:R-:W-:Y:S02]  /*3960*/  @P5 PRMT R160, R160, 0x5410, R168 ;  /* 0x00005410a0a05816 */ /* 0x000fe400000000a8 */
[----:B------:R-:W-:-:S02]  /*3970*/  @P5 PRMT R161, R161, 0x5410, R169 ;  /* 0x00005410a1a15816 */ /* 0x000fc400000000a9 */
        /* <DEDUP_REMOVED lines=10> */
.L_x_10491:
[----:B------:R-:W-:Y:S05]  /*3a20*/  BSYNC B0 ;  /* 0x0000000000007941 */ /* 0x000fea0003800000 */
.L_x_10490:
        /* <DEDUP_REMOVED lines=11> */
[----:B------:R-:W-:Y:S02]  /*3ae0*/  @P5 F2FP.F16.F32.PACK_AB R173, RZ, R173 ;  /* 0x000000adffad523e */ /* 0x000fe400000000ff */
[----:B------:R-:W-:-:S02]  /*3af0*/  @!P3 ISETP.NE.AND.EX P2, PT, R225, RZ, PT, P2 ;  /* 0x000000ffe100b20c */ /* 0x000fc40003f45320 */
[----:B------:R-:W-:Y:S02]  /*3b00*/  @P5 F2FP.F16.F32.PACK_AB R233, RZ, R233 ;  /* 0x000000e9ffe9523e */ /* 0x000fe400000000ff */
        /* <DEDUP_REMOVED lines=11> */
.L_x_10493:
[----:B------:R-:W-:Y:S05]  /*3bc0*/  BSYNC B0 ;  /* 0x0000000000007941 */ /* 0x000fea0003800000 */
.L_x_10492:
        /* <DEDUP_REMOVED lines=24> */
.L_x_10495:
[----:B------:R-:W-:Y:S05]  /*3d50*/  BSYNC B0 ;  /* 0x0000000000007941 */ /* 0x000fea0003800000 */
.L_x_10494:
        /* <DEDUP_REMOVED lines=15> */
.L_x_10497:
[----:B------:R-:W-:Y:S05]  /*3e50*/  BSYNC B0 ;  /* 0x0000000000007941 */ /* 0x000fea0003800000 */
.L_x_10496:
        /* <DEDUP_REMOVED lines=15> */
.L_x_10499:
[----:B------:R-:W-:Y:S05]  /*3f50*/  BSYNC B0 ;  /* 0x0000000000007941 */ /* 0x000fea0003800000 */
.L_x_10498:
        /* <DEDUP_REMOVED lines=18> */
.L_x_10501:
[----:B------:R-:W-:Y:S05]  /*4080*/  BSYNC B0 ;  /* 0x0000000000007941 */ /* 0x000fea0003800000 */
.L_x_10500:
        /* <DEDUP_REMOVED lines=21> */
.L_x_10503:
[----:B------:R-:W-:Y:S05]  /*41e0*/  BSYNC B0 ;  /* 0x0000000000007941 */ /* 0x000fea0003800000 */
.L_x_10502:
        /* <DEDUP_REMOVED lines=15> */
.L_x_10505:
[----:B------:R-:W-:Y:S05]  /*42e0*/  BSYNC B0 ;  /* 0x0000000000007941 */ /* 0x000fea0003800000 */
.L_x_10504:
        /* <DEDUP_REMOVED lines=15> */
.L_x_10507:
[----:B------:R-:W-:Y:S05]  /*43e0*/  BSYNC B0 ;  /* 0x0000000000007941 */ /* 0x000fea0003800000 */
.L_x_10506:
        /* <DEDUP_REMOVED lines=15> */
.L_x_10509:
[----:B------:R-:W-:Y:S05]  /*44e0*/  BSYNC B0 ;  /* 0x0000000000007941 */ /* 0x000fea0003800000 */
.L_x_10508:
        /* <DEDUP_REMOVED lines=16> */
.L_x_10511:
[----:B------:R-:W-:Y:S05]  /*45f0*/  BSYNC B0 ;  /* 0x0000000000007941 */ /* 0x000fea0003800000 */
.L_x_10510:
[----:B-1----:R-:W-:Y:S01]  /*4600*/  @P5 FMUL.FTZ R165, R173, R165 ;  /* 0x000000a5ada55220 */ /* 0x002fe20000410000 */
        /* <DEDUP_REMOVED lines=21> */
.L_x_10513:
[----:B------:R-:W-:Y:S05]  /*4760*/  BSYNC B0 ;  /* 0x0000000000007941 */ /* 0x000fea0003800000 */
.L_x_10512:
[----:B0-----:R-:W-:Y:S01]  /*4770*/  @P5 FMUL.FTZ R165, R178, R165 ;  /* 0x000000a5b2a55220 */ /* 0x001fe20000410000 */
[----:B------:R-:W0:Y:S01]  /*4780*/  @P5 LDC.64 R166, c[0x0][0x2f8] ;  /* 0x0000be00ffa65b82 */ /* 0x000e220000000a00 */
[----:B------:R-:W-:Y:S01]  /*4790*/  @P5 PRMT R161, R179, 0x7610, R161 ;  /* 0x00007610b3a15816 */ /* 0x000fe200000000a1 */
[----:B------:R-:W-:Y:S01]  /*47a0*/  BSSY B0, `(.L_x_10514) ;  /* 0x0000018000007945 */ /* 0x000fe20003800000 */
[----:B------:R-:W-:Y:S01]  /*47b0*/  @P5 FMUL.FTZ R179, R165, R164 ;  /* 0x000000a4a5b35220 */ /* 0x000fe20000410000 */
[----:B------:R-:W-:Y:S02]  /*47c0*/  @P5 F2FP.F16.F32.PACK_AB R231, RZ, R231 ;  /* 0x000000e7ffe7523e */ /* 0x000fe400000000ff */
[----:B------:R-:W-:Y:S02]  /*47d0*/  @P5 LOP3.LUT P2, RZ, R237, 0xff00, RZ, 0xc0, !PT ;  /* 0x0000ff00edff5812 */ /* 0x000fe4000784c0ff */
[----:B------:R-:W1:Y:S01]  /*47e0*/  @P5 LDC.64 R164, c[0x0][0x298] ;  /* 0x0000a600ffa45b82 */ /* 0x000e620000000a00 */
[----:B------:R-:W-:-:S02]  /*47f0*/  @P5 PRMT R162, R231, 0x7610, R162 ;  /* 0x00007610e7a25816 */ /* 0x000fc400000000a2 */
[----:B------:R-:W-:Y:S02]  /*4800*/  @P5 FSEL R231, R179, RZ, P2 ;  /* 0x000000ffb3e75208 */ /* 0x000fe40001000000 */
[----:B------:R-:W-:Y:S02]  /*4810*/  @!P3 ISETP.NE.U32.AND P2, PT, R226, RZ, PT ;  /* 0x000000ffe200b20c */ /* 0x000fe40003f45070 */
[----:B------:R-:W-:Y:S02]  /*4820*/  @P5 IADD3 R179, R176, 0x200, RZ ;  /* 0x00000200b0b35810 */ /* 0x000fe40007ffe0ff */
[----:B------:R-:W-:Y:S02]  /*4830*/  @P5 F2FP.F16.F32.PACK_AB R233, RZ, R233 ;  /* 0x000000e9ffe9523e */ /* 0x000fe400000000ff */
        /* <DEDUP_REMOVED lines=14> */
.L_x_10515:
[----:B------:R-:W-:Y:S05]  /*4920*/  BSYNC B0 ;  /* 0x0000000000007941 */ /* 0x000fea0003800000 */
.L_x_10514:
        /* <DEDUP_REMOVED lines=39> */
.L_x_10517:
[----:B------:R-:W-:Y:S05]  /*4ba0*/  BSYNC B0 ;  /* 0x0000000000007941 */ /* 0x000fea0003800000 */
.L_x_10516:
[----:B------:R-:W0:Y:S01]  /*4bb0*/  @P5 LDC.64 R164, c[0x0][0x298] ;  /* 0x0000a600ffa45b82 */ /* 0x000e220000000a00 */
[----:B------:R-:W-:Y:S02]  /*4bc0*/  @P5 LOP3.LUT P2, RZ, R237, 0xff000000, RZ, 0xc0, !PT ;  /* 0xff000000edff5812 */ /* 0x000fe4000784c0ff */
[----:B------:R-:W-:-:S05]  /*4bd0*/  SEL R159, R170, R159, P1 ;  /* 0x0000009faa9f7207 */ /* 0x000fca0000800000 */
        /* <DEDUP_REMOVED lines=11> */
[----:B------:R0:W-:Y:S01]  /*4c90*/  @P0 STG.E.128 desc[UR4][R168.64+0x10], R156 ;  /* 0x0000109ca8000986 */ /* 0x0001e2000c101d04 */
[----:B------:R-:W-:-:S03]  /*4ca0*/  SEL R164, RZ, 0x1, P6 ;  /* 0x00000001ffa47807 */ /* 0x000fc60003000000 */
[----:B------:R0:W-:Y:S01]  /*4cb0*/  @P5 STG.E.128 desc[UR4][R166.64], R160 ;  /* 0x000000a0a6005986 */ /* 0x0001e2000c101d04 */
[----:B------:R-:W-:Y:S05]  /*4cc0*/  @!P4 BRA `(.L_x_10518) ;  /* 0xffffffb8003cc947 */ /* 0x000fea000383ffff */
.L_x_10449:
        /* <DEDUP_REMOVED lines=28> */
.L_x_10453:
[----:B------:R-:W-:Y:S01]  /*4e90*/  HFMA2.MMA R176, -RZ, RZ, 0, 9.5367431640625e-07 ;  /* 0x00000010ffb07435 */ /* 0x000fe200000001ff */
[----:B------:R-:W-:Y:S02]  /*4ea0*/  MOV R177, R172 ;  /* 0x000000ac00b17202 */ /* 0x000fe40000000f00 */
[----:B------:R-:W-:Y:S02]  /*4eb0*/  MOV R179, 0x1f ;  /* 0x0000001f00b37802 */ /* 0x000fe40000000f00 */
[----:B------:R-:W-:-:S07]  /*4ec0*/  MOV R174, 0xffffffff ;  /* 0xffffffff00ae7802 */ /* 0x000fce0000000f00 */
[----:B------:R-:W-:Y:S05]  /*4ed0*/  WARPSYNC.COLLECTIVE R174, `(.L_x_10519) ;  /* 0x00000000ae087348 */ /* 0x000fea0003c00000 */
[----:B------:R0:W1:Y:S02]  /*4ee0*/  SHFL.DOWN P1, R175, R177, R176, R179 ;  /* 0x080000b0b1af7389 */ /* 0x00006400000200b3 */
[----:B01----:R-:W-:Y:S01]  /*4ef0*/  ENDCOLLECTIVE ;  /* 0x000000000000791b */ /* 0x003fe20003800000 */
.L_x_10519:
[----:B------:R-:W-:Y:S02]  /*4f00*/  MOV R177, R173 ;  /* 0x000000ad00b17202 */ /* 0x000fe40000000f00 */
[----:B------:R-:W-:-:S07]  /*4f10*/  MOV R167, R175 ;  /* 0x000000af00a77202 */ /* 0x000fce0000000f00 */
[----:B------:R-:W-:Y:S05]  /*4f20*/  WARPSYNC.COLLECTIVE R174, `(.L_x_10520) ;  /* 0x00000000ae087348 */ /* 0x000fea0003c00000 */
[----:B------:R0:W1:Y:S02]  /*4f30*/  SHFL.DOWN P1, R175, R177, R176, R179 ;  /* 0x080000b0b1af7389 */ /* 0x00006400000200b3 */
[----:B01----:R-:W-:Y:S01]  /*4f40*/  ENDCOLLECTIVE ;  /* 0x000000000000791b */ /* 0x003fe20003800000 */
.L_x_10520:
[----:B------:R-:W-:Y:S01]  /*4f50*/  FADD.FTZ R167, R167, R172 ;  /* 0x000000aca7a77221 */ /* 0x000fe20000010000 */
[----:B------:R-:W-:-:S04]  /*4f60*/  HFMA2.MMA R176, -RZ, RZ, 0, 4.76837158203125e-07 ;  /* 0x00000008ffb07435 */ /* 0x000fc800000001ff */
[----:B------:R-:W-:Y:S02]  /*4f70*/  MOV R177, R167 ;  /* 0x000000a700b17202 */ /* 0x000fe40000000f00 */
[----:B------:R-:W-:-:S07]  /*4f80*/  MOV R166, R175 ;  /* 0x000000af00a67202 */ /* 0x000fce0000000f00 */
[----:B------:R-:W-:Y:S05]  /*4f90*/  WARPSYNC.COLLECTIVE R174, `(.L_x_10521) ;  /* 0x00000000ae087348 */ /* 0x000fea0003c00000 */
[----:B------:R0:W1:Y:S02]  /*4fa0*/  SHFL.DOWN P1, R175, R177, R176, R179 ;  /* 0x080000b0b1af7389 */ /* 0x00006400000200b3 */
[----:B01----:R-:W-:Y:S01]  /*4fb0*/  ENDCOLLECTIVE ;  /* 0x000000000000791b */ /* 0x003fe20003800000 */
.L_x_10521:
[----:B------:R-:W-:-:S05]  /*4fc0*/  FADD.FTZ R166, R166, R173 ;  /* 0x000000ada6a67221 */ /* 0x000fca0000010000 */
[----:B------:R-:W-:Y:S02]  /*4fd0*/  MOV R177, R166 ;  /* 0x000000a600b17202 */ /* 0x000fe40000000f00 */
[----:B------:R-:W-:-:S07]  /*4fe0*/  MOV R168, R175 ;  /* 0x000000af00a87202 */ /* 0x000fce0000000f00 */
[----:B------:R-:W-:Y:S05]  /*4ff0*/  WARPSYNC.COLLECTIVE R174, `(.L_x_10522) ;  /* 0x00000000ae087348 */ /* 0x000fea0003c00000 */
[----:B------:R0:W1:Y:S02]  /*5000*/  SHFL.DOWN P1, R175, R177, R176, R179 ;  /* 0x080000b0b1af7389 */ /* 0x00006400000200b3 */
[----:B01----:R-:W-:Y:S01]  /*5010*/  ENDCOLLECTIVE ;  /* 0x000000000000791b */ /* 0x003fe20003800000 */
.L_x_10522:
[----:B------:R-:W-:Y:S01]  /*5020*/  FADD.FTZ R168, R167, R168 ;  /* 0x000000a8a7a87221 */ /* 0x000fe20000010000 */
[----:B------:R-:W-:-:S04]  /*5030*/  HFMA2.MMA R176, -RZ, RZ, 0, 2.384185791015625e-07 ;  /* 0x00000004ffb07435 */ /* 0x000fc800000001ff */
[----:B------:R-:W-:Y:S02]  /*5040*/  MOV R177, R168 ;  /* 0x000000a800b17202 */ /* 0x000fe40000000f00 */
[----:B------:R-:W-:-:S07]  /*5050*/  MOV R169, R175 ;  /* 0x000000af00a97202 */ /* 0x000fce0000000f00 */
[----:B------:R-:W-:Y:S05]  /*5060*/  WARPSYNC.COLLECTIVE R174, `(.L_x_10523) ;  /* 0x00000000ae087348 */ /* 0x000fea0003c00000 */
[----:B------:R0:W1:Y:S02]  /*5070*/  SHFL.DOWN P1, R175, R177, R176, R179 ;  /* 0x080000b0b1af7389 */ /* 0x00006400000200b3 */
[----:B01----:R-:W-:Y:S01]  /*5080*/  ENDCOLLECTIVE ;  /* 0x000000000000791b */ /* 0x003fe20003800000 */
.L_x_10523:
[----:B------:R-:W-:-:S05]  /*5090*/  FADD.FTZ R169, R166, R169 ;  /* 0x000000a9a6a97221 */ /* 0x000fca0000010000 */
[----:B------:R-:W-:Y:S02]  /*50a0*/  MOV R177, R169 ;  /* 0x000000a900b17202 */ /* 0x000fe40000000f00 */
[----:B------:R-:W-:-:S07]  /*50b0*/  MOV R171, R175 ;  /* 0x000000af00ab7202 */ /* 0x000fce0000000f00 */
[----:B------:R-:W-:Y:S05]  /*50c0*/  WARPSYNC.COLLECTIVE R174, `(.L_x_10524) ;  /* 0x00000000ae087348 */ /* 0x000fea0003c00000 */
[----:B------:R0:W1:Y:S02]  /*50d0*/  SHFL.DOWN P1, R175, R177, R176, R179 ;  /* 0x080000b0b1af7389 */ /* 0x00006400000200b3 */
[----:B01----:R-:W-:Y:S01]  /*50e0*/  ENDCOLLECTIVE ;  /* 0x000000000000791b */ /* 0x003fe20003800000 */
.L_x_10524:
[----:B------:R-:W-:Y:S01]  /*50f0*/  FADD.FTZ R171, R168, R171 ;  /* 0x000000aba8ab7221 */ /* 0x000fe20000010000 */
[----:B------:R-:W-:-:S04]  /*5100*/  HFMA2.MMA R176, -RZ, RZ, 0, 1.1920928955078125e-07 ;  /* 0x00000002ffb07435 */ /* 0x000fc800000001ff */
[----:B------:R-:W-:Y:S02]  /*5110*/  MOV R177, R171 ;  /* 0x000000ab00b17202 */ /* 0x000fe40000000f00 */
[----:B------:R-:W-:-:S07]  /*5120*/  MOV R170, R175 ;  /* 0x000000af00aa7202 */ /* 0x000fce0000000f00 */
[----:B------:R-:W-:Y:S05]  /*5130*/  WARPSYNC.COLLECTIVE R174, `(.L_x_10525) ;  /* 0x00000000ae087348 */ /* 0x000fea0003c00000 */
[----:B------:R0:W1:Y:S02]  /*5140*/  SHFL.DOWN P1, R175, R177, R176, R179 ;  /* 0x080000b0b1af7389 */ /* 0x00006400000200b3 */
[----:B01----:R-:W-:Y:S01]  /*5150*/  ENDCOLLECTIVE ;  /* 0x000000000000791b */ /* 0x003fe20003800000 */
.L_x_10525:
[----:B------:R-:W-:-:S05]  /*5160*/  FADD.FTZ R170, R169, R170 ;  /* 0x000000aaa9aa7221 */ /* 0x000fca0000010000 */
[----:B------:R-:W-:Y:S02]  /*5170*/  MOV R177, R170 ;  /* 0x000000aa00b17202 */ /* 0x000fe40000000f00 */
[----:B------:R-:W-:-:S07]  /*5180*/  MOV R172, R175 ;  /* 0x000000af00ac7202 */ /* 0x000fce0000000f00 */
[----:B------:R-:W-:Y:S05]  /*5190*/  WARPSYNC.COLLECTIVE R174, `(.L_x_10526) ;  /* 0x00000000ae087348 */ /* 0x000fea0003c00000 */
[----:B------:R0:W1:Y:S02]  /*51a0*/  SHFL.DOWN P1, R175, R177, R176, R179 ;  /* 0x080000b0b1af7389 */ /* 0x00006400000200b3 */
[----:B01----:R-:W-:Y:S01]  /*51b0*/  ENDCOLLECTIVE ;  /* 0x000000000000791b */ /* 0x003fe20003800000 */
.L_x_10526:
[----:B------:R-:W-:Y:S01]  /*51c0*/  FADD.FTZ R172, R171, R172 ;  /* 0x000000acabac7221 */ /* 0x000fe20000010000 */
[----:B------:R-:W-:-:S04]  /*51d0*/  HFMA2.MMA R176, -RZ, RZ, 0, 5.9604644775390625e-08 ;  /* 0x00000001ffb07435 */ /* 0x000fc800000001ff */
[----:B------:R-:W-:Y:S02]  /*51e0*/  MOV R177, R172 ;  /* 0x000000ac00b17202 */ /* 0x000fe40000000f00 */
[----:B------:R-:W-:-:S07]  /*51f0*/  MOV R173, R175 ;  /* 0x000000af00ad7202 */ /* 0x000fce0000000f00 */
[----:B------:R-:W-:Y:S05]  /*5200*/  WARPSYNC.COLLECTIVE R174, `(.L_x_10527) ;  /* 0x00000000ae087348 */ /* 0x000fea0003c00000 */
[----:B------:R0:W1:Y:S02]  /*5210*/  SHFL.DOWN P1, R175, R177, R176, R179 ;  /* 0x080000b0b1af7389 */ /* 0x00006400000200b3 */
[----:B01----:R-:W-:Y:S01]  /*5220*/  ENDCOLLECTIVE ;  /* 0x000000000000791b */ /* 0x003fe20003800000 */
.L_x_10527:
[----:B------:R-:W-:-:S05]  /*5230*/  FADD.FTZ R173, R170, R173 ;  /* 0x000000adaaad7221 */ /* 0x000fca0000010000 */
[----:B------:R-:W-:Y:S02]  /*5240*/  MOV R177, R173 ;  /* 0x000000ad00b17202 */ /* 0x000fe40000000f00 */
[----:B------:R-:W-:-:S07]  /*5250*/  MOV R167, R175 ;  /* 0x000000af00a77202 */ /* 0x000fce0000000f00 */
[----:B------:R-:W-:Y:S05]  /*5260*/  WARPSYNC.COLLECTIVE R174, `(.L_x_10528) ;  /* 0x00000000ae087348 */ /* 0x000fea0003c00000 */
[----:B------:R0:W1:Y:S02]  /*5270*/  SHFL.DOWN P1, R175, R177, R176, R179 ;  /* 0x080000b0b1af7389 */ /* 0x00006400000200b3 */
[----:B01----:R-:W-:Y:S01]  /*5280*/  ENDCOLLECTIVE ;  /* 0x000000000000791b */ /* 0x003fe20003800000 */
.L_x_10528:
[----:B------:R-:W-:Y:S01]  /*5290*/  MOV R166, R175 ;  /* 0x000000af00a67202 */ /* 0x000fe20000000f00 */
[----:B------:R-:W-:Y:S06]  /*52a0*/  BRA `(.L_x_10529) ;  /* 0xffffffcc004c7947 */ /* 0x000fec000383ffff */
.L_x_10530:
        /* <DEDUP_REMOVED lines=13> */
.L_x_14013:


//--------------------- .text._ZN10layer_norm13ln_bwd_kernelINS_13Kernel_traitsIf6__halffS2_fjLj8192ELj1ELj1ELj8ELj16ENS_18Kernel_traits_baseILj8192EfS2_fS2_fjLj256EEEEELb1ELb1ELb0ELb0EEEvNS_9BwdParamsE --------------------------
	.section	.text._ZN10layer_norm13ln_bwd_kernelINS_13Kernel_traitsIf6__halffS2_fjLj8192ELj1ELj1ELj8ELj16ENS_18Kernel_traits_baseILj8192EfS2_fS2_fjLj256EEEEELb1ELb1ELb0ELb0EEEvNS_9BwdParamsE,"ax",@progbits
	.align	128
        .global         _ZN10layer_norm13ln_bwd_kernelINS_13Kernel_traitsIf6__halffS2_fjLj8192ELj1ELj1ELj8ELj16ENS_18Kernel_traits_baseILj8192EfS2_fS2_fjLj256EEEEELb1ELb1ELb0ELb0EEEvNS_9BwdParamsE
        .type           _ZN10layer_norm13ln_bwd_kernelINS_13Kernel_traitsIf6__halffS2_fjLj8192ELj1ELj1ELj8ELj16ENS_18Kernel_traits_baseILj8192EfS2_fS2_fjLj256EEEEELb1ELb1ELb0ELb0EEEvNS_9BwdParamsE,@function
        .size           _ZN10layer_norm13ln_bwd_kernelINS_13Kernel_traitsIf6__halffS2_fjLj8192ELj1ELj1ELj8ELj16ENS_18Kernel_traits_baseILj8192EfS2_fS2_fjLj256EEEEELb1ELb1ELb0ELb0EEEvNS_9BwdParamsE,(.L_x_14014 - _ZN10layer_norm13ln_bwd_kernelINS_13Kernel_traitsIf6__halffS2_fjLj8192ELj1ELj1ELj8ELj16ENS_18Kernel_traits_baseILj8192EfS2_fS2_fjLj256EEEEELb1ELb1ELb0ELb0EEEvNS_9BwdParamsE)
        .other          _ZN10layer_norm13ln_bwd_kernelINS_13Kernel_traitsIf6__halffS2_fjLj8192ELj1ELj1ELj8ELj16ENS_18Kernel_traits_baseILj8192EfS2_fS2_fjLj256EEEEELb1ELb1ELb0ELb0EEEvNS_9BwdParamsE,@"STO_CUDA_ENTRY STV_DEFAULT"
_ZN10layer_norm13ln_bwd_kernelINS_13Kernel_traitsIf6__halffS2_fjLj8192ELj1ELj1ELj8ELj16ENS_18Kernel_traits_baseILj8192EfS2_fS2_fjLj256EEEEELb1ELb1ELb0ELb0EEEvNS_9BwdParamsE:
.text._ZN10layer_norm13ln_bwd_kernelINS_13Kernel_traitsIf6__halffS2_fjLj8192ELj1ELj1ELj8ELj16ENS_18Kernel_traits_baseILj8192EfS2_fS2_fjLj256EEEEELb1ELb1ELb0ELb0EEEvNS_9BwdParamsE:
        /* <DEDUP_REMOVED lines=53> */
[----:B------:R-:W0:Y:S01]  /*0350*/  @P3 LDC.64 R6, c[0x0][0x278] ;  /* 0x00009e00ff063b82 */ /* 0x000e220000000a00 */
[----:B------:R-:W-:-:S04]  /*0360*/  @P2 LOP3.LUT R5, R5, 0x4, RZ, 0xfc, !PT ;  /* 0x0000000405052812 */ /* 0x000fc800078efcff */
[----:B------:R-:W-:-:S03]  /*0370*/  LOP3.LUT R5, R5, 0xfffffffd, RZ, 0xc0, !PT ;  /* 0xfffffffd05057812 */ /* 0x000fc600078ec0ff */
[----:B------:R-:W1:Y:S01]  /*0380*/  @P2 LDC.64 R8, c[0x0][0x260] ;  /* 0x00009800ff082b82 */ /* 0x000e620000000a00 */
[----:B------:R-:W-:-:S04]  /*0390*/  @P1 LOP3.LUT R5, R5, 0x2, RZ, 0xfc, !PT ;  /* 0x0000000205051812 */ /* 0x000fc800078efcff */
[----:B------:R-:W-:-:S03]  /*03a0*/  LOP3.LUT R5, R5, 0xffffffef, RZ, 0xc0, !PT ;  /* 0xffffffef05057812 */ /* 0x000fc600078ec0ff */
[----:B------:R-:W1:Y:S01]  /*03b0*/  @P2 LDC.64 R10, c[0x0][0x278] ;  /* 0x00009e00ff0a2b82 */ /* 0x000e620000000a00 */
[----:B--2---:R-:W-:Y:S01]  /*03c0*/  @P3 IMAD.WIDE.U32 R2, R25, 0x20, R2 ;  /* 0x0000002019023825 */ /* 0x004fe200078e0002 */
[----:B------:R-:W-:-:S06]  /*03d0*/  @P0 LOP3.LUT R5, R5, 0x10, RZ, 0xfc, !PT ;  /* 0x0000001005050812 */ /* 0x000fcc00078efcff */
[----:B------:R-:W2:Y:S01]  /*03e0*/  @P1 LDC.64 R18, c[0x0][0x278] ;  /* 0x00009e00ff121b82 */ /* 0x000ea20000000a00 */
[C---:B0-----:R-:W-:Y:S01]  /*03f0*/  @P3 IMAD.WIDE.U32 R6, R25.reuse, 0x20, R6 ;  /* 0x0000002019063825 */ /* 0x041fe200078e0006 */
[----:B------:R-:W-:-:S05]  /*0400*/  @P3 LOP3.LUT R25, R25, 0x100, RZ, 0xfc, !PT ;  /* 0x0000010019193812 */ /* 0x000fca00078efcff */
[C---:B-1----:R-:W-:Y:S01]  /*0410*/  @P2 IMAD.WIDE.U32 R12, R25.reuse, 0x20, R8 ;  /* 0x00000020190c2825 */ /* 0x042fe200078e0008 */
        /* <DEDUP_REMOVED lines=8> */
[----:B------:R-:W5:Y:S04]  /*04a0*/  @P1 LDG.E.128 R164, desc[UR4][R16.64] ;  /* 0x0000000410a41981 */ /* 0x000f68000c1e1d00 */
[----:B------:R-:W5:Y:S04]  /*04b0*/  @P1 LDG.E.128 R160, desc[UR4][R16.64+0x10] ;  /* 0x0000100410a01981 */ /* 0x000f68000c1e1d00 */
[----:B---3--:R-:W3:Y:S01]  /*04c0*/  @P3 LDG.E.128 R64, desc[UR4][R2.64] ;  /* 0x0000000402403981 */ /* 0x008ee2000c1e1d00 */
[----:B-1----:R-:W-:-:S04]  /*04d0*/  @P0 IMAD.WIDE.U32 R8, R25, 0x20, R20 ;  /* 0x0000002019080825 */ /* 0x002fc800078e0014 */
[----:B--2---:R-:W-:Y:S01]  /*04e0*/  @P0 IMAD.WIDE.U32 R10, R25, 0x20, R22 ;  /* 0x00000020190a0825 */ /* 0x004fe200078e0016 */
[----:B------:R-:W5:Y:S04]  /*04f0*/  @P0 LDG.E.128 R156, desc[UR4][R8.64] ;  /* 0x00000004089c0981 */ /* 0x000f68000c1e1d00 */
[----:B----4-:R-:W2:Y:S04]  /*0500*/  @P3 LDG.E.128 R60, desc[UR4][R2.64+0x10] ;  /* 0x00001004023c3981 */ /* 0x010ea8000c1e1d00 */
[----:B------:R-:W5:Y:S04]  /*0510*/  @P0 LDG.E.128 R152, desc[UR4][R8.64+0x10] ;  /* 0x0000100408980981 */ /* 0x000f68000c1e1d00 */
[----:B------:R-:W4:Y:S04]  /*0520*/  @P3 LDG.E.128 R56, desc[UR4][R6.64] ;  /* 0x0000000406383981 */ /* 0x000f28000c1e1d00 */
[----:B------:R-:W5:Y:S04]  /*0530*/  @P0 LDG.E.128 R148, desc[UR4][R10.64] ;  /* 0x000000040a940981 */ /* 0x000f68000c1e1d00 */
[----:B------:R0:W4:Y:S04]  /*0540*/  @P3 LDG.E.128 R52, desc[UR4][R6.64+0x10] ;  /* 0x0000100406343981 */ /* 0x000128000c1e1d00 */
[----:B------:R1:W5:Y:S04]  /*0550*/  @P0 LDG.E.128 R144, desc[UR4][R10.64+0x10] ;  /* 0x000010040a900981 */ /* 0x000368000c1e1d00 */
[----:B------:R-:W4:Y:S04]  /*0560*/  @P2 LDG.E.128 R48, desc[UR4][R12.64] ;  /* 0x000000040c302981 */ /* 0x000f28000c1e1d00 */
[----:B------:R-:W4:Y:S04]  /*0570*/  @P2 LDG.E.128 R44, desc[UR4][R12.64+0x10] ;  /* 0x000010040c2c2981 */ /* 0x000f28000c1e1d00 */
[----:B------:R-:W4:Y:S04]  /*0580*/  @P2 LDG.E.128 R40, desc[UR4][R14.64] ;  /* 0x000000040e282981 */ /* 0x000f28000c1e1d00 */
[----:B------:R-:W4:Y:S04]  /*0590*/  @P2 LDG.E.128 R36, desc[UR4][R14.64+0x10] ;  /* 0x000010040e242981 */ /* 0x000f28000c1e1d00 */
[----:B------:R-:W4:Y:S04]  /*05a0*/  @P1 LDG.E.128 R32, desc[UR4][R18.64] ;  /* 0x0000000412201981 */ /* 0x000f28000c1e1d00 */
[----:B------:R-:W4:Y:S01]  /*05b0*/  @P1 LDG.E.128 R28, desc[UR4][R18.64+0x10] ;  /* 0x00001004121c1981 */ /* 0x000f22000c1e1d00 */
        /* <DEDUP_REMOVED lines=60> */
[----:B0-----:R-:W-:-:S02]  /*0980*/  CS2R R64, SRZ ;  /* 0x0000000000407805 */ /* 0x001fc4000001ff00 */
[----:B---3--:R-:W-:Y:S02]  /*0990*/  CS2R R66, SRZ ;  /* 0x0000000000427805 */ /* 0x008fe4000001ff00 */
[----:B--2---:R-:W-:Y:S02]  /*09a0*/  CS2R R60, SRZ ;  /* 0x00000000003c7805 */ /* 0x004fe4000001ff00 */
[----:B-1----:R-:W-:Y:S02]  /*09b0*/  CS2R R62, SRZ ;  /* 0x00000000003e7805 */ /* 0x002fe4000001ff00 */
[----:B----4-:R-:W-:Y:S02]  /*09c0*/  CS2R R56, SRZ ;  /* 0x0000000000387805 */ /* 0x010fe4000001ff00 */
        /* <DEDUP_REMOVED lines=16> */
.L_x_10549:
[----:B0--3--:R-:W0:Y:S01]  /*0ad0*/  @P0 LDC.64 R8, c[0x0][0x270] ;  /* 0x00009c00ff080b82 */ /* 0x009e220000000a00 */
        /* <DEDUP_REMOVED lines=14> */
[----:B-1----:R-:W-:-:S04]  /*0bc0*/  LOP3.LUT R186, R192, 0xff, RZ, 0xc0, !PT ;  /* 0x000000ffc0ba7812 */ /* 0x002fc800078ec0ff */
[----:B-----5:R0:W5:Y:S01]  /*0bd0*/  LDG.E R7, desc[UR4][R8.64] ;  /* 0x0000000408077981 */ /* 0x020162000c1e1900 */
[----:B------:R-:W-:Y:S01]  /*0be0*/  BSSY B0, `(.L_x_10532) ;  /* 0x0000066000007945 */ /* 0x000fe20003800000 */
[----:B------:R-:W-:Y:S02]  /*0bf0*/  MOV R224, RZ ;  /* 0x000000ff00e07202 */ /* 0x000fe40000000f00 */
[----:B------:R4:W-:Y:S01]  /*0c00*/  STL [R1+0xc], R186 ;  /* 0x00000cba01007387 */ /* 0x0009e20000100800 */
[----:B------:R-:W-:Y:S01]  /*0c10*/  MOV R223, RZ ;  /* 0x000000ff00df7202 */ /* 0x000fe20000000f00 */
[----:B0-----:R-:W-:Y:S01]  /*0c20*/  IMAD R9, R6, R193, RZ ;  /* 0x000000c106097224 */ /* 0x001fe200078e02ff */
[----:B------:R-:W-:Y:S01]  /*0c30*/  MOV R8, 0x3f800000 ;  /* 0x3f80000000087802 */ /* 0x000fe20000000f00 */
[----:B--2---:R-:W-:-:S03]  /*0c40*/  @P0 HADD2.F32 R8, -RZ, R184.H0_H0 ;  /* 0x200000b8ff080230 */ /* 0x004fc60000004100 */
[----:B------:R-:W-:-:S04]  /*0c50*/  SHF.R.S32.HI R184, RZ, 0x1f, R9 ;  /* 0x0000001fffb87819 */ /* 0x000fc80000011409 */
[----:B------:R-:W-:-:S04]  /*0c60*/  LEA.HI R9, R184, R9, RZ, 0x3 ;  /* 0x00000009b8097211 */ /* 0x000fc800078f18ff */
[----:B------:R-:W-:-:S04]  /*0c70*/  LEA.HI.SX32 R9, R9, R186, 0x1d ;  /* 0x000000ba09097211 */ /* 0x000fc800078feaff */
[----:B------:R-:W-:Y:S02]  /*0c80*/  MOV R222, R9 ;  /* 0x0000000900de7202 */ /* 0x000fe40000000f00 */
[----:B---3--:R-:W-:Y:S01]  /*0c90*/  FSEL R216, R185, RZ, !P3 ;  /* 0x000000ffb9d87208 */ /* 0x008fe20005800000 */
        /* <DEDUP_REMOVED lines=24> */
[----:B------:R4:W5:Y:S02]  /*0e20*/  LDG.E.64 R18, desc[UR4][R12.64] ;  /* 0x000000040c127981 */ /* 0x000964000c1e1b00 */
[C---:B----4-:R-:W-:Y:S01]  /*0e30*/  FADD.FTZ R12, -R216.reuse, R195 ;  /* 0x000000c3d80c7221 */ /* 0x050fe20000010100 */
[C---:B------:R-:W-:Y:S01]  /*0e40*/  FADD.FTZ R11, -R216.reuse, R193 ;  /* 0x000000c1d80b7221 */ /* 0x040fe20000010100 */
[C---:B------:R-:W-:Y:S02]  /*0e50*/  FADD.FTZ R0, -R216.reuse, R192 ;  /* 0x000000c0d8007221 */ /* 0x040fe40000010100 */
[C---:B-----5:R-:W-:Y:S01]  /*0e60*/  FMUL.FTZ R246, R7.reuse, R12 ;  /* 0x0000000c07f67220 */ /* 0x060fe20000410000 */
[C---:B------:R-:W-:Y:S01]  /*0e70*/  FMUL.FTZ R250, R7.reuse, R11 ;  /* 0x0000000b07fa7220 */ /* 0x040fe20000410000 */
[----:B------:R-:W-:Y:S01]  /*0e80*/  FMUL.FTZ R0, R7, R0 ;  /* 0x0000000007007220 */ /* 0x000fe20000410000 */
[----:B------:R-:W-:Y:S01]  /*0e90*/  FADD.FTZ R222, -R216, R194 ;  /* 0x000000c2d8de7221 */ /* 0x000fe20000010100 */
[----:B--2---:R-:W-:-:S02]  /*0ea0*/  HADD2.F32 R224, -RZ, R200.H0_H0 ;  /* 0x200000c8ffe07230 */ /* 0x004fc40000004100 */
[----:B------:R-:W-:Y:S02]  /*0eb0*/  HADD2.F32 R223, -RZ, R200.H1_H1 ;  /* 0x300000c8ffdf7230 */ /* 0x000fe40000004100 */
[--C-:B------:R-:W-:Y:S02]  /*0ec0*/  HADD2.F32 R200, -RZ, R201.reuse.H0_H0 ;  /* 0x200000c9ffc87230 */ /* 0x100fe40000004100 */
[----:B------:R-:W-:Y:S02]  /*0ed0*/  HADD2.F32 R13, -RZ, R202.H0_H0 ;  /* 0x200000caff0d7230 */ /* 0x000fe40000004100 */
[C---:B---3--:R-:W-:Y:S01]  /*0ee0*/  FADD.FTZ R184, -R216.reuse, R184 ;  /* 0x000000b8d8b87221 */ /* 0x048fe20000010100 */
[----:B------:R-:W-:Y:S01]  /*0ef0*/  FADD.FTZ R185, -R216, R185 ;  /* 0x000000b9d8b97221 */ /* 0x000fe20000010100 */
[----:B------:R-:W-:Y:S02]  /*0f00*/  FMUL.FTZ R11, R247, R224 ;  /* 0x000000e0f70b7220 */ /* 0x000fe40000410000 */
[C---:B------:R-:W-:Y:S01]  /*0f10*/  FMUL.FTZ R12, R7.reuse, R184 ;  /* 0x000000b8070c7220 */ /* 0x040fe20000410000 */
[----:B------:R-:W-:Y:S01]  /*0f20*/  FMUL.FTZ R247, R244, R200 ;  /* 0x000000c8f4f77220 */ /* 0x000fe20000410000 */
[----:B------:R-:W-:Y:S01]  /*0f30*/  FADD.FTZ R104, R104, R13 ;  /* 0x0000000d68687221 */ /* 0x000fe20000010000 */
[-C--:B------:R-:W-:Y:S01]  /*0f40*/  FMUL.FTZ R244, R242, R13.reuse ;  /* 0x0000000df2f47220 */ /* 0x080fe20000410000 */
[----:B------:R-:W-:Y:S01]  /*0f50*/  FFMA.FTZ R136, R12, R13, R136 ;  /* 0x0000000d0c887223 */ /* 0x000fe20000010088 */
[----:B------:R-:W-:Y:S01]  /*0f60*/  FMUL.FTZ R13, R7, R185 ;  /* 0x000000b9070d7220 */ /* 0x000fe20000410000 */
[----:B------:R-:W-:Y:S01]  /*0f70*/  FMUL.FTZ R249, R245, R223 ;  /* 0x000000dff5f97220 */ /* 0x000fe20000410000 */
[----:B------:R-:W-:Y:S01]  /*0f80*/  FADD.FTZ R184, RZ, R11 ;  /* 0x0000000bffb87221 */ /* 0x000fe20000010000 */
[----:B------:R-:W-:Y:S01]  /*0f90*/  FFMA.FTZ R185, R0, R11, RZ ;  /* 0x0000000b00b97223 */ /* 0x000fe200000100ff */
[----:B------:R-:W-:-:S02]  /*0fa0*/  HADD2.F32 R195, -RZ, R201.H1_H1 ;  /* 0x300000c9ffc37230 */ /* 0x000fc40000004100 */
[----:B------:R-:W-:Y:S01]  /*0fb0*/  FMUL.FTZ R248, R7, R222 ;  /* 0x000000de07f87220 */ /* 0x000fe20000410000 */
[----:B------:R-:W-:Y:S01]  /*0fc0*/  FADD.FTZ R184, R184, R249 ;  /* 0x000000f9b8b87221 */ /* 0x000fe20000010000 */
[----:B------:R-:W-:Y:S01]  /*0fd0*/  FFMA.FTZ R185, R250, R249, R185 ;  /* 0x000000f9fab97223 */ /* 0x000fe200000100b9 */
[----:B------:R-:W-:Y:S02]  /*0fe0*/  FMUL.FTZ R245, R243, R195 ;  /* 0x000000c3f3f57220 */ /* 0x000fe40000410000 */
[----:B------:R-:W-:Y:S01]  /*0ff0*/  FADD.FTZ R184, R184, R247 ;  /* 0x000000f7b8b87221 */ /* 0x000fe20000010000 */
[----:B------:R-:W-:Y:S01]  /*1000*/  FFMA.FTZ R185, R248, R247, R185 ;  /* 0x000000f7f8b97223 */ /* 0x000fe200000100b9 */
[----:B------:R-:W-:Y:S02]  /*1010*/  HADD2.F32 R194, -RZ, R202.H1_H1 ;  /* 0x300000caffc27230 */ /* 0x000fe40000004100 */
[----:B------:R-:W-:Y:S01]  /*1020*/  FADD.FTZ R184, R184, R245 ;  /* 0x000000f5b8b87221 */ /* 0x000fe20000010000 */
[----:B------:R-:W-:Y:S01]  /*1030*/  FFMA.FTZ R185, R246, R245, R185 ;  /* 0x000000f5f6b97223 */ /* 0x000fe200000100b9 */
[----:B------:R-:W-:-:S02]  /*1040*/  HADD2.F32 R193, -RZ, R203.H0_H0 ;  /* 0x200000cbffc17230 */ /* 0x000fc40000004100 */
[----:B------:R-:W-:Y:S01]  /*1050*/  FADD.FTZ R186, -R216, R186 ;  /* 0x000000bad8ba7221 */ /* 0x000fe20000010100 */
        /* <DEDUP_REMOVED lines=30> */
.L_x_10533:
[----:B------:R-:W-:Y:S05]  /*1240*/  BSYNC B0 ;  /* 0x0000000000007941 */ /* 0x000fea0003800000 */
.L_x_10532:
        /* <DEDUP_REMOVED lines=9> */
[----:B------:R-:W2:Y:S04]  /*12e0*/  LDL R233, [R1+0x44] ;  /* 0x0000440001e97983 */ /* 0x000ea80000100800 */
[----:B------:R-:W2:Y:S04]  /*12f0*/  LDL R219, [R1+0x34] ;  /* 0x0000340001db7983 */ /* 0x000ea80000100800 */
[----:B------:R-:W3:Y:S01]  /*1300*/  LDG.E.128 R192, desc[UR4][R192.64+0x10] ;  /* 0x00001004c0c07981 */ /* 0x000ee2000c1e1d00 */
[----:B0-----:R-:W-:-:S06]  /*1310*/  IMAD.WIDE.U32 R188, R222, 0x10, R188 ;  /* 0x00000010debc7825 */ /* 0x001fcc00078e00bc */
[----:B------:R-:W2:Y:S01]  /*1320*/  LDG.E.128 R188, desc[UR4][R188.64] ;  /* 0x00000004bcbc7981 */ /* 0x000ea2000c1e1d00 */
[----:B------:R-:W-:-:S04]  /*1330*/  ISETP.NE.U32.AND P1, PT, RZ, UR8, PT ;  /* 0x00000008ff007c0c */ /* 0x000fc8000bf25070 */
        /* <DEDUP_REMOVED lines=9> */
[C---:B------:R-:W-:Y:S01]  /*13d0*/  FADD.FTZ R201, -R216.reuse, R186 ;  /* 0x000000bad8c97221 */ /* 0x040fe20000010100 */
[C---:B------:R-:W-:Y:S02]  /*13e0*/  FADD.FTZ R200, -R216.reuse, R187 ;  /* 0x000000bbd8c87221 */ /* 0x040fe40000010100 */
[----:B-----5:R-:W-:Y:S01]  /*13f0*/  FMUL.FTZ R220, R7, R217 ;  /* 0x000000d907dc7220 */ /* 0x020fe20000410000 */
[----:B------:R-:W-:Y:S01]  /*1400*/  FADD.FTZ R203, -R216, R185 ;  /* 0x000000b9d8cb7221 */ /* 0x000fe20000010100 */
[----:B------:R-:W4:Y:S01]  /*1410*/  LDL R217, [R1+0x38] ;  /* 0x0000380001d97983 */ /* 0x000f220000100800 */
[--C-:B--2---:R-:W-:Y:S02]  /*1420*/  HADD2.F32 R187, -RZ, R190.reuse.H0_H0 ;  /* 0x200000beffbb7230 */ /* 0x104fe40000004100 */
[----:B------:R-:W-:-:S02]  /*1430*/  HADD2.F32 R186, -RZ, R190.H1_H1 ;  /* 0x300000beffba7230 */ /* 0x000fc40000004100 */
[C---:B---3--:R-:W-:Y:S01]  /*1440*/  FADD.FTZ R190, -R216.reuse, R194 ;  /* 0x000000c2d8be7221 */ /* 0x048fe20000010100 */
[--C-:B------:R-:W-:Y:S01]  /*1450*/  HADD2.F32 R185, -RZ, R191.reuse.H0_H0 ;  /* 0x200000bfffb97230 */ /* 0x100fe20000004100 */
[----:B------:R-:W2:Y:S01]  /*1460*/  LDL R194, [R1+0x3c] ;  /* 0x00003c0001c27983 */ /* 0x000ea20000100800 */
[----:B------:R-:W-:Y:S02]  /*1470*/  HADD2.F32 R184, -RZ, R191.H1_H1 ;  /* 0x300000bfffb87230 */ /* 0x000fe40000004100 */
[----:B------:R-:W-:Y:S01]  /*1480*/  FADD.FTZ R191, -R216, R195 ;  /* 0x000000c3d8bf7221 */ /* 0x000fe20000010100 */
[----:B------:R-:W-:Y:S01]  /*1490*/  MOV R195, R220 ;  /* 0x000000dc00c37202 */ /* 0x000fe20000000f00 */
[----:B------:R0:W-:Y:S04]  /*14a0*/  STL [R1], R220 ;  /* 0x000000dc01007387 */ /* 0x0001e80000100800 */
[----:B------:R-:W3:Y:S04]  /*14b0*/  LDL R221, [R1+0x4c] ;  /* 0x00004c0001dd7983 */ /* 0x000ee80000100800 */
[----:B0-----:R-:W2:Y:S01]  /*14c0*/  LDL R220, [R1+0x30] ;  /* 0x0000300001dc7983 */ /* 0x001ea20000100800 */
[----:B------:R-:W-:-:S02]  /*14d0*/  HADD2.F32 R218, -RZ, R188.H0_H0 ;  /* 0x200000bcffda7230 */ /* 0x000fc40000004100 */
[----:B------:R-:W-:Y:S02]  /*14e0*/  HADD2.F32 R202, -RZ, R188.H1_H1 ;  /* 0x300000bcffca7230 */ /* 0x000fe40000004100 */
[----:B------:R-:W-:Y:S01]  /*14f0*/  FMUL.FTZ R235, R7, R201 ;  /* 0x000000c907eb7220 */ /* 0x000fe20000410000 */
[--C-:B------:R-:W-:Y:S02]  /*1500*/  HADD2.F32 R188, -RZ, R189.reuse.H0_H0 ;  /* 0x200000bdffbc7230 */ /* 0x100fe40000004100 */
[----:B------:R-:W-:Y:S01]  /*1510*/  FADD.FTZ R192, -R216, R192 ;  /* 0x000000c0d8c07221 */ /* 0x000fe20000010100 */
[----:B------:R-:W-:Y:S02]  /*1520*/  FMUL.FTZ R238, R236, R218 ;  /* 0x000000daecee7220 */ /* 0x000fe40000410000 */
[----:B------:R-:W-:Y:S01]  /*1530*/  FADD.FTZ R102, R102, R188 ;  /* 0x000000bc66667221 */ /* 0x000fe20000010000 */
[-C--:B------:R-:W-:Y:S01]  /*1540*/  FFMA.FTZ R134, R235, R188.reuse, R134 ;  /* 0x000000bceb867223 */ /* 0x080fe20000010086 */
[----:B------:R-:W-:Y:S01]  /*1550*/  FMUL.FTZ R234, R234, R188 ;  /* 0x000000bceaea7220 */ /* 0x000fe20000410000 */
[----:B------:R-:W-:Y:S01]  /*1560*/  FMUL.FTZ R188, R7, R192 ;  /* 0x000000c007bc7220 */ /* 0x000fe20000410000 */
[----:B------:R-:W-:-:S02]  /*1570*/  HADD2.F32 R189, -RZ, R189.H1_H1 ;  /* 0x300000bdffbd7230 */ /* 0x000fc40000004100 */
[----:B------:R-:W-:Y:S01]  /*1580*/  FMUL.FTZ R236, R233, R202 ;  /* 0x000000cae9ec7220 */ /* 0x000fe20000410000 */
[C---:B------:R-:W-:Y:S01]  /*1590*/  FMUL.FTZ R233, R7.reuse, R200 ;  /* 0x000000c807e97220 */ /* 0x040fe20000410000 */
[----:B------:R-:W-:Y:S01]  /*15a0*/  FADD.FTZ R193, -R216, R193 ;  /* 0x000000c1d8c17221 */ /* 0x000fe20000010100 */
[----:B------:R-:W-:Y:S01]  /*15b0*/  FADD.FTZ R96, R96, R187 ;  /* 0x000000bb60607221 */ /* 0x000fe20000010000 */
[----:B------:R-:W-:Y:S01]  /*15c0*/  FFMA.FTZ R128, R188, R187, R128 ;  /* 0x000000bbbc807223 */ /* 0x000fe20000010080 */
[----:B------:R-:W-:Y:S01]  /*15d0*/  FMUL.FTZ R237, R7, R203 ;  /* 0x000000cb07ed7220 */ /* 0x000fe20000410000 */
[----:B------:R-:W-:Y:S01]  /*15e0*/  FFMA.FTZ R192, R195, R238, R223 ;  /* 0x000000eec3c07223 */ /* 0x000fe200000100df */
[----:B------:R-:W-:Y:S01]  /*15f0*/  FADD.FTZ R103, R103, R189 ;  /* 0x000000bd67677221 */ /* 0x000fe20000010000 */
[----:B------:R-:W-:Y:S02]  /*1600*/  FFMA.FTZ R135, R233, R189, R135 ;  /* 0x000000bde9877223 */ /* 0x000fe40000010087 */
[----:B------:R-:W-:Y:S01]  /*1610*/  FFMA.FTZ R192, R237, R236, R192 ;  /* 0x000000ecedc07223 */ /* 0x000fe200000100c0 */
        /* <DEDUP_REMOVED lines=14> */
[----:B---3--:R-:W-:Y:S01]  /*1700*/  FMUL.FTZ R221, R221, R189 ;  /* 0x000000bddddd7220 */ /* 0x008fe20000410000 */
[----:B------:R-:W-:Y:S01]  /*1710*/  FMUL.FTZ R189, R7, R193 ;  /* 0x000000c107bd7220 */ /* 0x000fe20000410000 */
[----:B--2---:R-:W-:Y:S01]  /*1720*/  FMUL.FTZ R220, R220, R187 ;  /* 0x000000bbdcdc7220 */ /* 0x004fe20000410000 */
[----:B------:R-:W-:-:S02]  /*1730*/  FADD.FTZ R187, R224, R238 ;  /* 0x000000eee0bb7221 */ /* 0x000fc40000010000 */
[----:B------:R-:W-:Y:S02]  /*1740*/  FFMA.FTZ R129, R189, R186, R129 ;  /* 0x000000babd817223 */ /* 0x000fe40000010081 */
        /* <DEDUP_REMOVED lines=9> */
[----:B------:R-:W-:Y:S01]  /*17e0*/  FMUL.FTZ R190, R194, R184 ;  /* 0x000000b8c2be7220 */ /* 0x000fe20000410000 */
[----:B------:R-:W-:Y:S02]  /*17f0*/  FFMA.FTZ R186, R218, R217, R186 ;  /* 0x000000d9daba7223 */ /* 0x000fe400000100ba */
[----:B------:R-:W-:Y:S02]  /*1800*/  FADD.FTZ R187, R187, R217 ;  /* 0x000000d9bbbb7221 */ /* 0x000fe40000010000 */
[----:B------:R-:W-:Y:S02]  /*1810*/  FFMA.FTZ R223, R191, R190, R186 ;  /* 0x000000bebfdf7223 */ /* 0x000fe400000100ba */
[----:B------:R-:W-:-:S07]  /*1820*/  FADD.FTZ R224, R187, R190 ;  /* 0x000000bebbe07221 */ /* 0x000fce0000010000 */
.L_x_10535:
[----:B------:R-:W-:Y:S05]  /*1830*/  BSYNC B0 ;  /* 0x0000000000007941 */ /* 0x000fea0003800000 */
.L_x_10534:
        /* <DEDUP_REMOVED lines=21> */
[C---:B------:R-:W-:Y:S01]  /*1990*/  FADD.FTZ R211, -R216.reuse, R186 ;  /* 0x000000bad8d37221 */ /* 0x040fe20000010100 */
[C---:B0-----:R-:W-:Y:S01]  /*19a0*/  FADD.FTZ R14, -R216.reuse, R187 ;  /* 0x000000bbd80e7221 */ /* 0x041fe20000010100 */
[----:B------:R-:W-:Y:S01]  /*19b0*/  FADD.FTZ R213, -R216, R185 ;  /* 0x000000b9d8d57221 */ /* 0x000fe20000010100 */
[C---:B-----5:R-:W-:Y:S01]  /*19c0*/  FMUL.FTZ R252, R7.reuse, R214 ;  /* 0x000000d607fc7220 */ /* 0x060fe20000410000 */
[C---:B------:R-:W-:Y:S01]  /*19d0*/  FMUL.FTZ R227, R7.reuse, R211 ;  /* 0x000000d307e37220 */ /* 0x040fe20000410000 */
[C---:B------:R-:W-:Y:S01]  /*19e0*/  FMUL.FTZ R225, R7.reuse, R14 ;  /* 0x0000000e07e17220 */ /* 0x040fe20000410000 */
[----:B------:R-:W-:Y:S01]  /*19f0*/  FMUL.FTZ R230, R7, R213 ;  /* 0x000000d507e67220 */ /* 0x000fe20000410000 */
[----:B----4-:R-:W-:-:S02]  /*1a00*/  HADD2.F32 R215, -RZ, R192.H0_H0 ;  /* 0x200000c0ffd77230 */ /* 0x010fc40000004100 */
[--C-:B------:R-:W-:Y:S02]  /*1a10*/  HADD2.F32 R187, -RZ, R193.reuse.H0_H0 ;  /* 0x200000c1ffbb7230 */ /* 0x100fe40000004100 */
[----:B------:R-:W-:Y:S02]  /*1a20*/  HADD2.F32 R185, -RZ, R193.H1_H1 ;  /* 0x300000c1ffb97230 */ /* 0x000fe40000004100 */
[-C--:B------:R-:W-:Y:S01]  /*1a30*/  FMUL.FTZ R232, R164, R215.reuse ;  /* 0x000000d7a4e87220 */ /* 0x080fe20000410000 */
[----:B------:R-:W-:Y:S02]  /*1a40*/  HADD2.F32 R212, -RZ, R192.H1_H1 ;  /* 0x300000c0ffd47230 */ /* 0x000fe40000004100 */
        /* <DEDUP_REMOVED lines=13> */
[----:B------:R-:W-:Y:S01]  /*1b20*/  FFMA.FTZ R187, R230, R228, R187 ;  /* 0x000000e4e6bb7223 */ /* 0x000fe200000100bb */
[----:B------:R-:W-:Y:S02]  /*1b30*/  HADD2.F32 R184, -RZ, R194.H1_H1 ;  /* 0x300000c2ffb87230 */ /* 0x000fe40000004100 */
[C---:B---3--:R-:W-:Y:S01]  /*1b40*/  FADD.FTZ R194, -R216.reuse, R200 ;  /* 0x000000c8d8c27221 */ /* 0x048fe20000010100 */
[----:B------:R-:W-:Y:S01]  /*1b50*/  FADD.FTZ R185, R185, R226 ;  /* 0x000000e2b9b97221 */ /* 0x000fe20000010000 */
[----:B------:R-:W-:Y:S01]  /*1b60*/  FFMA.FTZ R187, R227, R226, R187 ;  /* 0x000000e2e3bb7223 */ /* 0x000fe200000100bb */
[C---:B------:R-:W-:Y:S01]  /*1b70*/  FADD.FTZ R192, -R216.reuse, R202 ;  /* 0x000000cad8c07221 */ /* 0x040fe20000010100 */
[----:B------:R-:W-:Y:S01]  /*1b80*/  FMUL.FTZ R14, R7, R194 ;  /* 0x000000c2070e7220 */ /* 0x000fe20000410000 */
        /* <DEDUP_REMOVED lines=8> */
[----:B------:R-:W-:Y:S01]  /*1c10*/  FADD.FTZ R186, -R216, R203 ;  /* 0x000000cbd8ba7221 */ /* 0x000fe20000010100 */
[----:B------:R-:W-:Y:S01]  /*1c20*/  FADD.FTZ R88, R88, R15 ;  /* 0x0000000f58587221 */ /* 0x000fe20000010000 */
[C---:B------:R-:W-:Y:S01]  /*1c30*/  FFMA.FTZ R120, R14.reuse, R15, R120 ;  /* 0x0000000f0e787223 */ /* 0x040fe20000010078 */
        /* <DEDUP_REMOVED lines=20> */
.L_x_10537:
[----:B------:R-:W-:Y:S05]  /*1d80*/  BSYNC B0 ;  /* 0x0000000000007941 */ /* 0x000fea0003800000 */
.L_x_10536:
        /* <DEDUP_REMOVED lines=21> */
[C---:B------:R-:W-:Y:S02]  /*1ee0*/  FADD.FTZ R186, -R216.reuse, R186 ;  /* 0x000000bad8ba7221 */ /* 0x040fe40000010100 */
[C---:B-----5:R-:W-:Y:S01]  /*1ef0*/  FMUL.FTZ R251, R7.reuse, R184 ;  /* 0x000000b807fb7220 */ /* 0x060fe20000410000 */
[----:B------:R-:W-:Y:S01]  /*1f00*/  FMUL.FTZ R229, R7, R198 ;  /* 0x000000c607e57220 */ /* 0x000fe20000410000 */
[C---:B---3--:R-:W-:Y:S01]  /*1f10*/  FADD.FTZ R10, -R216.reuse, R192 ;  /* 0x000000c0d80a7221 */ /* 0x048fe20000010100 */
[----:B------:R-:W-:Y:S01]  /*1f20*/  FADD.FTZ R4, -R216, R193 ;  /* 0x000000c1d8047221 */ /* 0x000fe20000010100 */
[--C-:B----4-:R-:W-:Y:S02]  /*1f30*/  HADD2.F32 R204, -RZ, R200.reuse.H0_H0 ;  /* 0x200000c8ffcc7230 */ /* 0x110fe40000004100 */
[----:B------:R-:W-:-:S03]  /*1f40*/  HADD2.F32 R199, -RZ, R200.H1_H1 ;  /* 0x300000c8ffc77230 */ /* 0x000fc60000004100 */
[----:B------:R-:W-:Y:S01]  /*1f50*/  FMUL.FTZ R231, R156, R204 ;  /* 0x000000cc9ce77220 */ /* 0x000fe20000410000 */
[----:B0-----:R-:W-:Y:S01]  /*1f60*/  FADD.FTZ R3, -R216, R195 ;  /* 0x000000c3d8037221 */ /* 0x001fe20000010100 */
[C---:B------:R-:W-:Y:S01]  /*1f70*/  FMUL.FTZ R205, R7.reuse, R10 ;  /* 0x0000000a07cd7220 */ /* 0x040fe20000410000 */
[--C-:B------:R-:W-:Y:S02]  /*1f80*/  HADD2.F32 R195, -RZ, R201.reuse.H0_H0 ;  /* 0x200000c9ffc37230 */ /* 0x100fe40000004100 */
[----:B------:R-:W-:Y:S01]  /*1f90*/  FMUL.FTZ R209, R7, R186 ;  /* 0x000000ba07d17220 */ /* 0x000fe20000410000 */
[----:B------:R-:W-:Y:S01]  /*1fa0*/  FMUL.FTZ R210, R157, R199 ;  /* 0x000000c79dd27220 */ /* 0x000fe20000410000 */
[----:B------:R-:W-:Y:S01]  /*1fb0*/  FADD.FTZ R10, R224, R231 ;  /* 0x000000e7e00a7221 */ /* 0x000fe20000010000 */
[----:B------:R-:W-:Y:S01]  /*1fc0*/  FFMA.FTZ R186, R251, R231, R223 ;  /* 0x000000e7fbba7223 */ /* 0x000fe200000100df */
[----:B------:R-:W-:Y:S01]  /*1fd0*/  FADD.FTZ R85, R85, R199 ;  /* 0x000000c755557221 */ /* 0x000fe20000010000 */
[----:B------:R-:W-:Y:S01]  /*1fe0*/  FFMA.FTZ R117, R229, R199, R117 ;  /* 0x000000c7e5757223 */ /* 0x000fe20000010075 */
[----:B------:R-:W-:Y:S01]  /*1ff0*/  FADD.FTZ R2, -R216, R194 ;  /* 0x000000c2d8027221 */ /* 0x000fe20000010100 */
[----:B------:R-:W-:Y:S01]  /*2000*/  FMUL.FTZ R199, R7, R4 ;  /* 0x0000000407c77220 */ /* 0x000fe20000410000 */
[----:B------:R-:W-:-:S02]  /*2010*/  HADD2.F32 R194, -RZ, R201.H1_H1 ;  /* 0x300000c9ffc27230 */ /* 0x000fc40000004100 */
[----:B------:R-:W-:Y:S01]  /*2020*/  FADD.FTZ R4, R10, R210 ;  /* 0x000000d20a047221 */ /* 0x000fe20000010000 */
[----:B------:R-:W-:Y:S01]  /*2030*/  FADD.FTZ R187, -R216, R187 ;  /* 0x000000bbd8bb7221 */ /* 0x000fe20000010100 */
        /* <DEDUP_REMOVED lines=40> */
.L_x_10539:
[----:B------:R-:W-:Y:S05]  /*22c0*/  BSYNC B0 ;  /* 0x0000000000007941 */ /* 0x000fea0003800000 */
.L_x_10538:
        /* <DEDUP_REMOVED lines=27> */
.L_x_10566:
[----:B-1----:R-:W-:Y:S01]  /*2480*/  FADD.FTZ R184, R194, R200 ;  /* 0x000000c8c2b87221 */ /* 0x002fe20000010000 */
[----:B------:R-:W-:Y:S01]  /*2490*/  @!P2 LOP3.LUT R192, R201, 0x7, RZ, 0xc0, !PT ;  /* 0x00000007c9c0a812 */ /* 0x000fe200078ec0ff */
[----:B0-----:R-:W0:Y:S01]  /*24a0*/  S2R R194, SR_CgaCtaId ;  /* 0x0000000000c27919 */ /* 0x001e220000008800 */
[----:B------:R-:W-:Y:S01]  /*24b0*/  MOV R187, 0x400 ;  /* 0x0000040000bb7802 */ /* 0x000fe20000000f00 */
[----:B--2---:R-:W-:Y:S01]  /*24c0*/  FADD.FTZ R185, R193, R185 ;  /* 0x000000b9c1b97221 */ /* 0x004fe20000010000 */
        /* <DEDUP_REMOVED lines=34> */
[----:B------:R-:W3:Y:S04]  /*26f0*/  LDL R222, [R1+0x74] ;  /* 0x0000740001de7983 */ /* 0x000ee80000100800 */
[----:B------:R-:W4:Y:S01]  /*2700*/  LDL R223, [R1+0x7c] ;  /* 0x00007c0001df7983 */ /* 0x000f220000100800 */
[----:B------:R-:W-:Y:S01]  /*2710*/  LOP3.LUT P3, RZ, R5, 0x20, RZ, 0xc0, !PT ;  /* 0x0000002005ff7812 */ /* 0x000fe2000786c0ff */
[----:B0-----:R-:W-:-:S06]  /*2720*/  IMAD.WIDE.U32 R184, R9, 0x10, R184 ;  /* 0x0000001009b87825 */ /* 0x001fcc00078e00b8 */
[----:B------:R-:W2:Y:S01]  /*2730*/  LDG.E.128 R184, desc[UR4][R184.64] ;  /* 0x00000004b8b87981 */ /* 0x000ea2000c1e1d00 */
[----:B------:R-:W-:Y:S01]  /*2740*/  FSEL R192, R194, RZ, !P3 ;  /* 0x000000ffc2c07208 */ /* 0x000fe20005800000 */
[----:B------:R-:W-:Y:S01]  /*2750*/  HFMA2.MMA R200, -RZ, RZ, 0, 0 ;  /* 0x00000000ffc87435 */ /* 0x000fe200000001ff */
[----:B------:R-:W-:Y:S02]  /*2760*/  ISETP.NE.U32.AND P2, PT, RZ, UR8, PT ;  /* 0x00000008ff007c0c */ /* 0x000fe4000bf45070 */
[C---:B------:R-:W-:Y:S01]  /*2770*/  LOP3.LUT P4, RZ, R19.reuse, 0xff, RZ, 0xc0, !PT ;  /* 0x000000ff13ff7812 */ /* 0x040fe2000788c0ff */
[-CC-:B------:R-:W-:Y:S01]  /*2780*/  FFMA.FTZ R193, R12, R195.reuse, R192.reuse ;  /* 0x000000c30cc17223 */ /* 0x180fe200000100c0 */
[----:B------:R-:W-:Y:S01]  /*2790*/  ISETP.NE.AND.EX P2, PT, RZ, UR9, PT, P2 ;  /* 0x00000009ff007c0c */ /* 0x000fe2000bf45320 */
[----:B------:R-:W-:Y:S01]  /*27a0*/  FFMA.FTZ R216, R248, R195, R192 ;  /* 0x000000c3f8d87223 */ /* 0x000fe200000100c0 */
[----:B------:R-:W-:Y:S01]  /*27b0*/  ISETP.NE.U32.AND P3, PT, RZ, UR16, PT ;  /* 0x00000010ff007c0c */ /* 0x000fe2000bf65070 */
[----:B------:R-:W-:Y:S01]  /*27c0*/  FADD.FTZ R193, R244, -R193 ;  /* 0x800000c1f4c17221 */ /* 0x000fe20000010000 */
[----:B------:R-:W-:Y:S01]  /*27d0*/  LOP3.LUT P5, RZ, R19, 0xff00, RZ, 0xc0, !PT ;  /* 0x0000ff0013ff7812 */ /* 0x000fe200078ac0ff */
[----:B------:R-:W-:Y:S01]  /*27e0*/  FADD.FTZ R216, R247, -R216 ;  /* 0x800000d8f7d87221 */ /* 0x000fe20000010000 */
[----:B------:R-:W-:Y:S01]  /*27f0*/  ISETP.NE.AND.EX P3, PT, RZ, UR17, PT, P3 ;  /* 0x00000011ff007c0c */ /* 0x000fe2000bf65330 */
[----:B-----5:R-:W-:Y:S01]  /*2800*/  FMUL.FTZ R201, R7, R193 ;  /* 0x000000c107c97220 */ /* 0x020fe20000410000 */
[----:B------:R-:W-:Y:S01]  /*2810*/  FFMA.FTZ R193, R13, R195, R192 ;  /* 0x000000c30dc17223 */ /* 0x000fe200000100c0 */
[----:B------:R-:W-:-:S03]  /*2820*/  FMUL.FTZ R216, R7, R216 ;  /* 0x000000d807d87220 */ /* 0x000fc60000410000 */
[----:B------:R-:W-:Y:S01]  /*2830*/  FADD.FTZ R193, R243, -R193 ;  /* 0x800000c1f3c17221 */ /* 0x000fe20000010000 */
[----:B------:R-:W-:Y:S01]  /*2840*/  @P2 FADD.FTZ R201, R40, R201 ;  /* 0x000000c928c92221 */ /* 0x000fe20000010000 */
[----:B------:R-:W-:Y:S02]  /*2850*/  @P2 FADD.FTZ R216, R46, R216 ;  /* 0x000000d82ed82221 */ /* 0x000fe40000010000 */
[----:B------:R-:W-:Y:S02]  /*2860*/  FMUL.FTZ R193, R7, R193 ;  /* 0x000000c107c17220 */ /* 0x000fe40000410000 */
[C---:B------:R-:W-:Y:S01]  /*2870*/  SEL R180, R201.reuse, R180, P3 ;  /* 0x000000b4c9b47207 */ /* 0x040fe20001800000 */
[----:B------:R-:W-:Y:S01]  /*2880*/  FMUL.FTZ R201, R201, R8 ;  /* 0x00000008c9c97220 */ /* 0x000fe20000410000 */
[----:B------:R-:W-:Y:S01]  /*2890*/  @P2 FADD.FTZ R193, R41, R193 ;  /* 0x000000c129c12221 */ /* 0x000fe20000010000 */
[----:B------:R-:W-:Y:S02]  /*28a0*/  SEL R178, R216, R178, P3 ;  /* 0x000000b2d8b27207 */ /* 0x000fe40001800000 */
[----:B------:R-:W-:Y:S01]  /*28b0*/  FMUL.FTZ R201, R201, UR15 ;  /* 0x0000000fc9c97c20 */ /* 0x000fe20008410000 */
[C---:B------:R-:W-:Y:S01]  /*28c0*/  FMUL.FTZ R203, R193.reuse, R8 ;  /* 0x00000008c1cb7220 */ /* 0x040fe20000410000 */
[----:B------:R-:W-:Y:S01]  /*28d0*/  SEL R181, R193, R181, P3 ;  /* 0x000000b5c1b57207 */ /* 0x000fe20001800000 */
[----:B------:R-:W-:-:S04]  /*28e0*/  FFMA.FTZ R193, R242, R195, R192 ;  /* 0x000000c3f2c17223 */ /* 0x000fc800000100c0 */
[----:B------:R-:W-:-:S04]  /*28f0*/  FADD.FTZ R193, R241, -R193 ;  /* 0x800000c1f1c17221 */ /* 0x000fc80000010000 */
[----:B------:R-:W-:-:S04]  /*2900*/  FMUL.FTZ R193, R7, R193 ;  /* 0x000000c107c17220 */ /* 0x000fc80000410000 */
[----:B------:R-:W-:Y:S01]  /*2910*/  @P2 FADD.FTZ R193, R42, R193 ;  /* 0x000000c12ac12221 */ /* 0x000fe20000010000 */
[----:B------:R-:W-:-:S04]  /*2920*/  FMUL.FTZ R216, R216, R8 ;  /* 0x00000008d8d87220 */ /* 0x000fc80000410000 */
[----:B------:R-:W-:Y:S01]  /*2930*/  SEL R182, R193, R182, P3 ;  /* 0x000000b6c1b67207 */ /* 0x000fe20001800000 */
[----:B--2---:R-:W-:-:S05]  /*2940*/  @P4 HADD2.F32 R202, -RZ, R186.H0_H0 ;  /* 0x200000baffca4230 */ /* 0x004fca0000004100 */
[----:B------:R-:W-:Y:S01]  /*2950*/  @P4 FMUL.FTZ R200, R201, R202 ;  /* 0x000000cac9c84220 */ /* 0x000fe20000410000 */
[----:B------:R-:W-:Y:S02]  /*2960*/  @P5 HADD2.F32 R202, -RZ, R186.H1_H1 ;  /* 0x300000baffca5230 */ /* 0x000fe40000004100 */
[----:B------:R-:W-:Y:S01]  /*2970*/  FMUL.FTZ R186, R203, UR15 ;  /* 0x0000000fcbba7c20 */ /* 0x000fe20008410000 */
[----:B------:R-:W-:Y:S01]  /*2980*/  MOV R203, RZ ;  /* 0x000000ff00cb7202 */ /* 0x000fe20000000f00 */
[----:B------:R-:W-:Y:S01]  /*2990*/  FADD.FTZ R72, R72, R200 ;  /* 0x000000c848487221 */ /* 0x000fe20000010000 */
[-CC-:B------:R-:W-:Y:S01]  /*29a0*/  FFMA.FTZ R200, R0, R195.reuse, R192.reuse ;  /* 0x000000c300c87223 */ /* 0x180fe200000100c0 */
[----:B------:R-:W-:Y:S01]  /*29b0*/  @P5 FMUL.FTZ R203, R186, R202 ;  /* 0x000000cabacb5220 */ /* 0x000fe20000410000 */
[----:B------:R-:W-:Y:S01]  /*29c0*/  FFMA.FTZ R202, R250, R195, R192 ;  /* 0x000000c3faca7223 */ /* 0x000fe200000100c0 */
[----:B------:R-:W-:Y:S01]  /*29d0*/  FMUL.FTZ R201, R224, R201 ;  /* 0x000000c9e0c97220 */ /* 0x000fe20000410000 */
[----:B------:R-:W-:Y:S01]  /*29e0*/  FADD.FTZ R200, R11, -R200 ;  /* 0x800000c80bc87221 */ /* 0x000fe20000010000 */
[----:B------:R-:W-:Y:S01]  /*29f0*/  FADD.FTZ R73, R73, R203 ;  /* 0x000000cb49497221 */ /* 0x000fe20000010000 */
[-CC-:B------:R-:W-:Y:S01]  /*2a00*/  FFMA.FTZ R203, R246, R195.reuse, R192.reuse ;  /* 0x000000c3f6cb7223 */ /* 0x180fe200000100c0 */
[----:B------:R-:W-:Y:S01]  /*2a10*/  FFMA.FTZ R192, R240, R195, R192 ;  /* 0x000000c3f0c07223 */ /* 0x000fe200000100c0 */
[----:B------:R-:W-:Y:S01]  /*2a20*/  FADD.FTZ R202, R249, -R202 ;  /* 0x800000caf9ca7221 */ /* 0x000fe20000010000 */
[----:B------:R-:W-:Y:S01]  /*2a30*/  FMUL.FTZ R200, R7, R200 ;  /* 0x000000c807c87220 */ /* 0x000fe20000410000 */
[----:B------:R-:W-:Y:S01]  /*2a40*/  FADD.FTZ R203, R245, -R203 ;  /* 0x800000cbf5cb7221 */ /* 0x000fe20000010000 */
[----:B------:R-:W-:Y:S01]  /*2a50*/  FADD.FTZ R192, R239, -R192 ;  /* 0x800000c0efc07221 */ /* 0x000fe20000010000 */
[C---:B------:R-:W-:Y:S01]  /*2a60*/  FMUL.FTZ R202, R7.reuse, R202 ;  /* 0x000000ca07ca7220 */ /* 0x040fe20000410000 */
[----:B------:R-:W-:Y:S01]  /*2a70*/  @P2 FADD.FTZ R200, R44, R200 ;  /* 0x000000c82cc82221 */ /* 0x000fe20000010000 */
[C---:B------:R-:W-:Y:S01]  /*2a80*/  FMUL.FTZ R203, R7.reuse, R203 ;  /* 0x000000cb07cb7220 */ /* 0x040fe20000410000 */
[----:B------:R-:W-:Y:S01]  /*2a90*/  FMUL.FTZ R192, R7, R192 ;  /* 0x000000c007c07220 */ /* 0x000fe20000410000 */
[----:B------:R-:W-:Y:S01]  /*2aa0*/  @P2 FADD.FTZ R202, R45, R202 ;  /* 0x000000ca2dca2221 */ /* 0x000fe20000010000 */
[----:B---3--:R-:W-:Y:S01]  /*2ab0*/  FMUL.FTZ R186, R222, R186 ;  /* 0x000000badeba7220 */ /* 0x008fe20000410000 */
[----:B------:R-:W-:Y:S01]  /*2ac0*/  @P2 FADD.FTZ R203, R47, R203 ;  /* 0x000000cb2fcb2221 */ /* 0x000fe20000010000 */
[----:B------:R-:W-:Y:S01]  /*2ad0*/  @P2 FADD.FTZ R192, R43, R192 ;  /* 0x000000c02bc02221 */ /* 0x000fe20000010000 */
[----:B------:R-:W-:Y:S01]  /*2ae0*/  LOP3.LUT P2, RZ, R18, 0xff0000, RZ, 0xc0, !PT ;  /* 0x00ff000012ff7812 */ /* 0x000fe2000784c0ff */
[----:B------:R-:W2:Y:S01]  /*2af0*/  LDL R224, [R1+0x78] ;  /* 0x0000780001e07983 */ /* 0x000ea20000100800 */
[----:B------:R-:W-:-:S02]  /*2b00*/  FSEL R201, R201, RZ, P4 ;  /* 0x000000ffc9c97208 */ /* 0x000fc40002000000 */
[----:B------:R-:W-:Y:S02]  /*2b10*/  FSEL R186, R186, RZ, P5 ;  /* 0x000000ffbaba7208 */ /* 0x000fe40002800000 */
[----:B------:R-:W-:Y:S02]  /*2b20*/  SEL R179, R203, R179, P3 ;  /* 0x000000b3cbb37207 */ /* 0x000fe40001800000 */
[----:B------:R-:W-:Y:S01]  /*2b30*/  F2FP.F16.F32.PACK_AB R186, R186, R201 ;  /* 0x000000c9baba723e */ /* 0x000fe200000000ff */
[----:B------:R-:W-:Y:S01]  /*2b40*/  FMUL.FTZ R201, R216, UR15 ;  /* 0x0000000fd8c97c20 */ /* 0x000fe20008410000 */
[----:B------:R-:W-:Y:S01]  /*2b50*/  HFMA2.MMA R216, -RZ, RZ, 0, 0 ;  /* 0x00000000ffd87435 */ /* 0x000fe200000001ff */
[----:B------:R-:W-:Y:S02]  /*2b60*/  SEL R176, R200, R176, P3 ;  /* 0x000000b0c8b07207 */ /* 0x000fe40001800000 */
[----:B------:R-:W-:Y:S01]  /*2b70*/  @P2 HADD2.F32 R222, -RZ, R185.H0_H0 ;  /* 0x200000b9ffde2230 */ /* 0x000fe20000004100 */
[----:B------:R-:W-:-:S02]  /*2b80*/  SEL R177, R202, R177, P3 ;  /* 0x000000b1cab17207 */ /* 0x000fc40001800000 */
[----:B------:R-:W-:Y:S02]  /*2b90*/  SEL R183, R192, R183, P3 ;  /* 0x000000b7c0b77207 */ /* 0x000fe40001800000 */
[----:B------:R-:W-:Y:S02]  /*2ba0*/  @P2 FMUL.FTZ R216, R201, R222 ;  /* 0x000000dec9d82220 */ /* 0x000fe40000410000 */
[----:B------:R-:W3:Y:S02]  /*2bb0*/  LDL R222, [R1+0x8c] ;  /* 0x00008c0001de7983 */ /* 0x000ee40000100800 */
[----:B------:R-:W-:Y:S02]  /*2bc0*/  FADD.FTZ R78, R78, R216 ;  /* 0x000000d84e4e7221 */ /* 0x000fe40000010000 */
[----:B------:R-:W4:Y:S01]  /*2bd0*/  LDL R216, [R1+0x88] ;  /* 0x0000880001d87983 */ /* 0x000f220000100800 */
[-C--:B------:R-:W-:Y:S01]  /*2be0*/  FMUL.FTZ R203, R203, R8.reuse ;  /* 0x00000008cbcb7220 */ /* 0x080fe20000410000 */
[----:B------:R-:W-:Y:S01]  /*2bf0*/  LOP3.LUT P3, RZ, R18, 0xff00, RZ, 0xc0, !PT ;  /* 0x0000ff0012ff7812 */ /* 0x000fe2000786c0ff */
[----:B------:R-:W-:Y:S01]  /*2c00*/  FMUL.FTZ R202, R202, R8 ;  /* 0x00000008caca7220 */ /* 0x000fe20000410000 */
[----:B------:R-:W-:-:S02]  /*2c10*/  LOP3.LUT P4, RZ, R19, 0xff0000, RZ, 0xc0, !PT ;  /* 0x00ff000013ff7812 */ /* 0x000fc4000788c0ff */
[----:B------:R-:W-:Y:S02]  /*2c20*/  LOP3.LUT P5, RZ, R19, 0xff000000, RZ, 0xc0, !PT ;  /* 0xff00000013ff7812 */ /* 0x000fe400078ac0ff */
[----:B------:R-:W-:-:S04]  /*2c30*/  ISETP.NE.U32.AND P6, PT, RZ, UR16, PT ;  /* 0x00000010ff007c0c */ /* 0x000fc8000bfc5070 */
[----:B------:R-:W-:Y:S01]  /*2c40*/  ISETP.NE.AND.EX P6, PT, RZ, UR17, PT, P6 ;  /* 0x00000011ff007c0c */ /* 0x000fe2000bfc5360 */
[----:B----4-:R-:W-:-:S05]  /*2c50*/  FMUL.FTZ R201, R216, R201 ;  /* 0x000000c9d8c97220 */ /* 0x010fca0000410000 */
[----:B------:R-:W-:Y:S02]  /*2c60*/  FSEL R201, R201, RZ, P2 ;  /* 0x000000ffc9c97208 */ /* 0x000fe40001000000 */
[----:B------:R-:W-:Y:S01]  /*2c70*/  LOP3.LUT P2, RZ, R18, 0xff000000, RZ, 0xc0, !PT ;  /* 0xff00000012ff7812 */ /* 0x000fe2000784c0ff */
[----:B------:R-:W-:Y:S01]  /*2c80*/  FMUL.FTZ R216, R203, UR15 ;  /* 0x0000000fcbd87c20 */ /* 0x000fe20008410000 */
[----:B------:R-:W-:-:S11]  /*2c90*/  MOV R203, RZ ;  /* 0x000000ff00cb7202 */ /* 0x000fd60000000f00 */
[----:B------:R-:W-:-:S05]  /*2ca0*/  @P2 HADD2.F32 R185, -RZ, R185.H1_H1 ;  /* 0x300000b9ffb92230 */ /* 0x000fca0000004100 */
[----:B------:R-:W-:Y:S01]  /*2cb0*/  @P2 FMUL.FTZ R203, R216, R185 ;  /* 0x000000b9d8cb2220 */ /* 0x000fe20000410000 */
[----:B---3--:R-:W-:-:S03]  /*2cc0*/  FMUL.FTZ R185, R222, R216 ;  /* 0x000000d8deb97220 */ /* 0x008fc60000410000 */
[----:B------:R-:W-:Y:S01]  /*2cd0*/  FADD.FTZ R79, R79, R203 ;  /* 0x000000cb4f4f7221 */ /* 0x000fe20000010000 */
[----:B------:R-:W-:Y:S01]  /*2ce0*/  FMUL.FTZ R203, R200, R8 ;  /* 0x00000008c8cb7220 */ /* 0x000fe20000410000 */
[----:B------:R-:W-:Y:S02]  /*2cf0*/  MOV R200, R18 ;  /* 0x0000001200c87202 */ /* 0x000fe40000000f00 */
[----:B------:R-:W-:Y:S02]  /*2d00*/  FSEL R185, R185, RZ, P2 ;  /* 0x000000ffb9b97208 */ /* 0x000fe40001000000 */
[----:B------:R-:W-:Y:S01]  /*2d10*/  LOP3.LUT P2, RZ, R200, 0xff, RZ, 0xc0, !PT ;  /* 0x000000ffc8ff7812 */ /* 0x000fe2000784c0ff */
[----:B------:R-:W-:Y:S01]  /*2d20*/  FMUL.FTZ R222, R203, UR15 ;  /* 0x0000000fcbde7c20 */ /* 0x000fe20008410000 */
[----:B------:R-:W-:Y:S01]  /*2d30*/  FMUL.FTZ R216, R202, UR15 ;  /* 0x0000000fcad87c20 */ /* 0x000fe20008410000 */
[----:B------:R-:W-:Y:S02]  /*2d40*/  MOV R202, RZ ;  /* 0x000000ff00ca7202 */ /* 0x000fe40000000f00 */
[----:B------:R-:W-:-:S08]  /*2d50*/  F2FP.F16.F32.PACK_AB R185, R185, R201 ;  /* 0x000000c9b9b9723e */ /* 0x000fd000000000ff */
[--C-:B------:R-:W-:Y:S02]  /*2d60*/  @P2 HADD2.F32 R203, -RZ, R184.reuse.H0_H0 ;  /* 0x200000b8ffcb2230 */ /* 0x100fe40000004100 */
[----:B------:R-:W-:Y:S01]  /*2d70*/  @P3 HADD2.F32 R184, -RZ, R184.H1_H1 ;  /* 0x300000b8ffb83230 */ /* 0x000fe20000004100 */
[----:B------:R-:W-:-:S04]  /*2d80*/  HFMA2.MMA R201, -RZ, RZ, 0, 0 ;  /* 0x00000000ffc97435 */ /* 0x000fc800000001ff */
[----:B------:R-:W-:Y:S01]  /*2d90*/  @P3 FMUL.FTZ R202, R216, R184 ;  /* 0x000000b8d8ca3220 */ /* 0x000fe20000410000 */
[----:B------:R-:W-:Y:S01]  /*2da0*/  FMUL.FTZ R184, R193, R8 ;  /* 0x00000008c1b87220 */ /* 0x000fe20000410000 */
[----:B------:R-:W-:-:S03]  /*2db0*/  @P4 HADD2.F32 R193, -RZ, R187.H0_H0 ;  /* 0x200000bbffc14230 */ /* 0x000fc60000004100 */
[----:B------:R-:W-:Y:S01]  /*2dc0*/  FMUL.FTZ R184, R184, UR15 ;  /* 0x0000000fb8b87c20 */ /* 0x000fe20008410000 */
[----:B------:R-:W-:-:S03]  /*2dd0*/  HFMA2.MMA R200, -RZ, RZ, 0, 0 ;  /* 0x00000000ffc87435 */ /* 0x000fc600000001ff */
[----:B------:R-:W-:Y:S01]  /*2de0*/  @P4 FMUL.FTZ R201, R184, R193 ;  /* 0x000000c1b8c94220 */ /* 0x000fe20000410000 */
[----:B------:R-:W-:Y:S01]  /*2df0*/  FMUL.FTZ R193, R192, R8 ;  /* 0x00000008c0c17220 */ /* 0x000fe20000410000 */
[----:B------:R-:W-:Y:S02]  /*2e00*/  @P5 HADD2.F32 R192, -RZ, R187.H1_H1 ;  /* 0x300000bbffc05230 */ /* 0x000fe40000004100 */
[----:B------:R-:W-:Y:S01]  /*2e10*/  @P2 FMUL.FTZ R200, R222, R203 ;  /* 0x000000cbdec82220 */ /* 0x000fe20000410000 */
[----:B------:R-:W-:Y:S01]  /*2e20*/  FMUL.FTZ R187, R193, UR15 ;  /* 0x0000000fc1bb7c20 */ /* 0x000fe20008410000 */
[----:B------:R-:W-:-:S03]  /*2e30*/  MOV R203, RZ ;  /* 0x000000ff00cb7202 */ /* 0x000fc60000000f00 */
[----:B------:R-:W-:Y:S02]  /*2e40*/  @P5 FMUL.FTZ R203, R187, R192 ;  /* 0x000000c0bbcb5220 */ /* 0x000fe40000410000 */
[----:B------:R-:W0:Y:S02]  /*2e50*/  @P6 LDC.64 R192, c[0x0][0x308] ;  /* 0x0000c200ffc06b82 */ /* 0x000e240000000a00 */
[----:B0-----:R-:W-:-:S05]  /*2e60*/  @P6 IMAD.WIDE.U32 R192, R9, 0x20, R192 ;  /* 0x0000002009c06825 */ /* 0x001fca00078e00c0 */
[----:B------:R-:W-:Y:S04]  /*2e70*/  @P6 STG.E.128 desc[UR4][R192.64], R176 ;  /* 0x000000b0c0006986 */ /* 0x000fe8000c101d04 */
[----:B------:R0:W-:Y:S04]  /*2e80*/  @P6 STG.E.128 desc[UR4][R192.64+0x10], R180 ;  /* 0x000010b4c0006986 */ /* 0x0001e8000c101d04 */
[----:B0-----:R-:W3:Y:S04]  /*2e90*/  LDL R192, [R1+0x80] ;  /* 0x0000800001c07983 */ /* 0x001ee80000100800 */
[----:B------:R-:W4:Y:S01]  /*2ea0*/  LDL R193, [R1+0x84] ;  /* 0x0000840001c17983 */ /* 0x000f220000100800 */
[----:B--2---:R-:W-:Y:S01]  /*2eb0*/  FMUL.FTZ R184, R224, R184 ;  /* 0x000000b8e0b87220 */ /* 0x004fe20000410000 */
[----:B------:R-:W-:-:S05]  /*2ec0*/  FMUL.FTZ R187, R223, R187 ;  /* 0x000000bbdfbb7220 */ /* 0x000fca0000410000 */
[----:B------:R-:W-:Y:S01]  /*2ed0*/  FSEL R187, R187, RZ, P5 ;  /* 0x000000ffbbbb7208 */ /* 0x000fe20002800000 */
[----:B------:R-:W-:Y:S01]  /*2ee0*/  FADD.FTZ R76, R76, R200 ;  /* 0x000000c84c4c7221 */ /* 0x000fe20000010000 */
[----:B------:R-:W-:Y:S01]  /*2ef0*/  FADD.FTZ R77, R77, R202 ;  /* 0x000000ca4d4d7221 */ /* 0x000fe20000010000 */
[----:B------:R-:W-:Y:S01]  /*2f00*/  FADD.FTZ R74, R74, R201 ;  /* 0x000000c94a4a7221 */ /* 0x000fe20000010000 */
[----:B------:R-:W-:Y:S01]  /*2f10*/  FADD.FTZ R75, R75, R203 ;  /* 0x000000cb4b4b7221 */ /* 0x000fe20000010000 */
[----:B---3--:R-:W-:Y:S01]  /*2f20*/  FMUL.FTZ R192, R192, R222 ;  /* 0x000000dec0c07220 */ /* 0x008fe20000410000 */
[----:B----4-:R-:W-:-:S04]  /*2f30*/  FMUL.FTZ R193, R193, R216 ;  /* 0x000000d8c1c17220 */ /* 0x010fc80000410000 */
[----:B------:R-:W-:Y:S02]  /*2f40*/  FSEL R192, R192, RZ, P2 ;  /* 0x000000ffc0c07208 */ /* 0x000fe40001000000 */
[----:B------:R-:W-:Y:S02]  /*2f50*/  FSEL R193, R193, RZ, P3 ;  /* 0x000000ffc1c17208 */ /* 0x000fe40001800000 */
[----:B------:R-:W-:Y:S02]  /*2f60*/  FSEL R216, R184, RZ, P4 ;  /* 0x000000ffb8d87208 */ /* 0x000fe40002000000 */
[----:B------:R-:W-:Y:S02]  /*2f70*/  F2FP.F16.F32.PACK_AB R184, R193, R192 ;  /* 0x000000c0c1b8723e */ /* 0x000fe400000000ff */
[----:B------:R-:W0:Y:S01]  /*2f80*/  LDC.64 R192, c[0x0][0x2f8] ;  /* 0x0000be00ffc07b82 */ /* 0x000e220000000a00 */
[----:B------:R-:W-:Y:S01]  /*2f90*/  F2FP.F16.F32.PACK_AB R187, R187, R216 ;  /* 0x000000d8bbbb723e */ /* 0x000fe200000000ff */
[----:B0-----:R-:W-:-:S05]  /*2fa0*/  IMAD.WIDE.U32 R192, R9, 0x10, R192 ;  /* 0x0000001009c07825 */ /* 0x001fca00078e00c0 */
[----:B------:R0:W-:Y:S01]  /*2fb0*/  STG.E.128 desc[UR4][R192.64], R184 ;  /* 0x000000b8c0007986 */ /* 0x0001e2000c101d04 */
[----:B------:R-:W-:-:S07]  /*2fc0*/  IADD3 R9, R9, 0x100, RZ ;  /* 0x0000010009097810 */ /* 0x000fce0007ffe0ff */
.L_x_10542:
[----:B------:R-:W-:Y:S05]  /*2fd0*/  BSYNC B0 ;  /* 0x0000000000007941 */ /* 0x000fea0003800000 */
.L_x_10541:
[----:B------:R-:W-:Y:S01]  /*2fe0*/  LOP3.LUT P2, RZ, R5, 0x4, RZ, 0xc0, !PT ;  /* 0x0000000405ff7812 */ /* 0x000fe2000784c0ff */
[----:B------:R-:W-:-:S12]  /*2ff0*/  BSSY B0, `(.L_x_10543) ;  /* 0x0000093000007945 */ /* 0x000fd80003800000 */
[----:B------:R-:W-:Y:S05]  /*3000*/  @!P2 BRA `(.L_x_10544) ;  /* 0x000000080044a947 */ /* 0x000fea0003800000 */
[----:B0-----:R-:W0:Y:S01]  /*3010*/  LDC.64 R184, c[0x0][0x220] ;  /* 0x00008800ffb87b82 */ /* 0x001e220000000a00 */
[----:B------:R-:W2:Y:S04]  /*3020*/  LDL R216, [R1] ;  /* 0x0000000001d87983 */ /* 0x000ea80000100800 */
[----:B------:R-:W3:Y:S04]  /*3030*/  LDL R223, [R1+0x50] ;  /* 0x0000500001df7983 */ /* 0x000ee80000100800 */
[----:B------:R-:W4:Y:S01]  /*3040*/  LDL R222, [R1+0x54] ;  /* 0x0000540001de7983 */ /* 0x000f220000100800 */
[----:B------:R-:W-:-:S02]  /*3050*/  LOP3.LUT P2, RZ, R5, 0x20, RZ, 0xc0, !PT ;  /* 0x0000002005ff7812 */ /* 0x000fc4000784c0ff */
[C---:B------:R-:W-:Y:S02]  /*3060*/  LOP3.LUT P4, RZ, R21.reuse, 0xff, RZ, 0xc0, !PT ;  /* 0x000000ff15ff7812 */ /* 0x040fe4000788c0ff */
[----:B------:R-:W-:Y:S01]  /*3070*/  ISETP.NE.U32.AND P3, PT, RZ, UR16, PT ;  /* 0x00000010ff007c0c */ /* 0x000fe2000bf65070 */
[----:B------:R-:W-:Y:S01]  /*3080*/  HFMA2.MMA R201, -RZ, RZ, 0, 0 ;  /* 0x00000000ffc97435 */ /* 0x000fe200000001ff */
[----:B------:R-:W-:Y:S01]  /*3090*/  LOP3.LUT P5, RZ, R21, 0xff00, RZ, 0xc0, !PT ;  /* 0x0000ff0015ff7812 */ /* 0x000fe200078ac0ff */
[----:B------:R-:W4:Y:S01]  /*30a0*/  LDL R224, [R1+0x60] ;  /* 0x0000600001e07983 */ /* 0x000f220000100800 */
[----:B0-----:R-:W-:-:S06]  /*30b0*/  IMAD.WIDE.U32 R184, R9, 0x10, R184 ;  /* 0x0000001009b87825 */ /* 0x001fcc00078e00b8 */
[----:B------:R-:W2:Y:S01]  /*30c0*/  LDG.E.128 R184, desc[UR4][R184.64] ;  /* 0x00000004b8b87981 */ /* 0x000ea2000c1e1d00 */
[----:B------:R-:W-:Y:S02]  /*30d0*/  FSEL R192, R194, RZ, !P2 ;  /* 0x000000ffc2c07208 */ /* 0x000fe40005000000 */
[----:B------:R-:W-:Y:S02]  /*30e0*/  ISETP.NE.U32.AND P2, PT, RZ, UR8, PT ;  /* 0x00000008ff007c0c */ /* 0x000fe4000bf45070 */
[----:B------:R-:W-:Y:S01]  /*30f0*/  ISETP.NE.AND.EX P3, PT, RZ, UR17, PT, P3 ;  /* 0x00000011ff007c0c */ /* 0x000fe2000bf65330 */
[----:B------:R-:W-:Y:S01]  /*3100*/  FFMA.FTZ R193, R188, R195, R192 ;  /* 0x000000c3bcc17223 */ /* 0x000fe200000100c0 */
[----:B------:R-:W-:-:S03]  /*3110*/  ISETP.NE.AND.EX P2, PT, RZ, UR9, PT, P2 ;  /* 0x00000009ff007c0c */ /* 0x000fc6000bf45320 */
[----:B------:R-:W-:-:S04]  /*3120*/  FADD.FTZ R193, R220, -R193 ;  /* 0x800000c1dcc17221 */ /* 0x000fc80000010000 */
[----:B-----5:R-:W-:Y:S01]  /*3130*/  FMUL.FTZ R200, R7, R193 ;  /* 0x000000c107c87220 */ /* 0x020fe20000410000 */
[----:B------:R-:W-:-:S04]  /*3140*/  FFMA.FTZ R193, R189, R195, R192 ;  /* 0x000000c3bdc17223 */ /* 0x000fc800000100c0 */
[----:B------:R-:W-:Y:S01]  /*3150*/  FADD.FTZ R193, R219, -R193 ;  /* 0x800000c1dbc17221 */ /* 0x000fe20000010000 */
[----:B------:R-:W-:-:S03]  /*3160*/  @P2 FADD.FTZ R200, R32, R200 ;  /* 0x000000c820c82221 */ /* 0x000fc60000010000 */
[----:B------:R-:W-:Y:S02]  /*3170*/  FMUL.FTZ R193, R7, R193 ;  /* 0x000000c107c17220 */ /* 0x000fe40000410000 */
[C---:B------:R-:W-:Y:S01]  /*3180*/  SEL R180, R200.reuse, R180, P3 ;  /* 0x000000b4c8b47207 */ /* 0x040fe20001800000 */
[----:B------:R-:W-:Y:S01]  /*3190*/  FMUL.FTZ R200, R200, R8 ;  /* 0x00000008c8c87220 */ /* 0x000fe20000410000 */
[----:B------:R-:W-:-:S03]  /*31a0*/  @P2 FADD.FTZ R193, R33, R193 ;  /* 0x000000c121c12221 */ /* 0x000fc60000010000 */
[----:B------:R-:W-:Y:S01]  /*31b0*/  FMUL.FTZ R200, R200, UR15 ;  /* 0x0000000fc8c87c20 */ /* 0x000fe20008410000 */
[C---:B------:R-:W-:Y:S01]  /*31c0*/  FMUL.FTZ R203, R193.reuse, R8 ;  /* 0x00000008c1cb7220 */ /* 0x040fe20000410000 */
[----:B------:R-:W-:Y:S01]  /*31d0*/  SEL R181, R193, R181, P3 ;  /* 0x000000b5c1b57207 */ /* 0x000fe20001800000 */
[----:B------:R-:W-:-:S04]  /*31e0*/  FFMA.FTZ R193, R218, R195, R192 ;  /* 0x000000c3dac17223 */ /* 0x000fc800000100c0 */
[----:B------:R-:W-:-:S04]  /*31f0*/  FADD.FTZ R193, R217, -R193 ;  /* 0x800000c1d9c17221 */ /* 0x000fc80000010000 */
[----:B------:R-:W-:-:S04]  /*3200*/  FMUL.FTZ R193, R7, R193 ;  /* 0x000000c107c17220 */ /* 0x000fc80000410000 */
[----:B------:R-:W-:Y:S01]  /*3210*/  @P2 FADD.FTZ R193, R34, R193 ;  /* 0x000000c122c12221 */ /* 0x000fe20000010000 */
        /* <DEDUP_REMOVED lines=8> */
[-CC-:B------:R-:W-:Y:S01]  /*32a0*/  FFMA.FTZ R202, R237, R195.reuse, R192.reuse ;  /* 0x000000c3edca7223 */ /* 0x180fe200000100c0 */
[-CC-:B------:R-:W-:Y:S01]  /*32b0*/  FFMA.FTZ R216, R235, R195.reuse, R192.reuse ;  /* 0x000000c3ebd87223 */ /* 0x180fe200000100c0 */
[----:B------:R-:W-:Y:S01]  /*32c0*/  FADD.FTZ R201, R238, -R201 ;  /* 0x800000c9eec97221 */ /* 0x000fe20000010000 */
[----:B------:R-:W-:Y:S01]  /*32d0*/  FADD.FTZ R65, R65, R203 ;  /* 0x000000cb41417221 */ /* 0x000fe20000010000 */
        /* <DEDUP_REMOVED lines=19> */
[C---:B------:R-:W-:Y:S01]  /*3410*/  SEL R178, R216.reuse, R178, P3 ;  /* 0x000000b2d8b27207 */ /* 0x040fe20001800000 */
[----:B------:R-:W-:Y:S01]  /*3420*/  FMUL.FTZ R216, R216, R8 ;  /* 0x00000008d8d87220 */ /* 0x000fe20000410000 */
[----:B------:R-:W2:Y:S01]  /*3430*/  LDL R223, [R1+0x64] ;  /* 0x0000640001df7983 */ /* 0x000ea20000100800 */
[----:B------:R-:W-:-:S02]  /*3440*/  FSEL R200, R200, RZ, P4 ;  /* 0x000000ffc8c87208 */ /* 0x000fc40002000000 */
[----:B------:R-:W-:-:S04]  /*3450*/  FSEL R186, R186, RZ, P5 ;  /* 0x000000ffbaba7208 */ /* 0x000fc80002800000 */
[----:B------:R-:W-:Y:S01]  /*3460*/  F2FP.F16.F32.PACK_AB R186, R186, R200 ;  /* 0x000000c8baba723e */ /* 0x000fe200000000ff */
[----:B------:R-:W-:Y:S01]  /*3470*/  FMUL.FTZ R200, R216, UR15 ;  /* 0x0000000fd8c87c20 */ /* 0x000fe20008410000 */
[----:B------:R-:W-:Y:S01]  /*3480*/  HFMA2.MMA R216, -RZ, RZ, 0, 0 ;  /* 0x00000000ffd87435 */ /* 0x000fe200000001ff */
[----:B------:R-:W-:-:S05]  /*3490*/  @P2 HADD2.F32 R222, -RZ, R185.H0_H0 ;  /* 0x200000b9ffde2230 */ /* 0x000fca0000004100 */
[----:B------:R-:W-:Y:S02]  /*34a0*/  @P2 FMUL.FTZ R216, R200, R222 ;  /* 0x000000dec8d82220 */ /* 0x000fe40000410000 */
[----:B------:R-:W3:Y:S02]  /*34b0*/  LDL R222, [R1+0x6c] ;  /* 0x00006c0001de7983 */ /* 0x000ee40000100800 */
[----:B------:R-:W-:Y:S02]  /*34c0*/  FADD.FTZ R70, R70, R216 ;  /* 0x000000d846467221 */ /* 0x000fe40000010000 */
[----:B------:R-:W4:Y:S01]  /*34d0*/  LDL R216, [R1+0x68] ;  /* 0x0000680001d87983 */ /* 0x000f220000100800 */
[C---:B------:R-:W-:Y:S01]  /*34e0*/  SEL R179, R203.reuse, R179, P3 ;  /* 0x000000b3cbb37207 */ /* 0x040fe20001800000 */
[----:B------:R-:W-:-:S04]  /*34f0*/  FMUL.FTZ R203, R203, R8 ;  /* 0x00000008cbcb7220 */ /* 0x000fc80000410000 */
[----:B------:R-:W-:Y:S01]  /*3500*/  FMUL.FTZ R203, R203, UR15 ;  /* 0x0000000fcbcb7c20 */ /* 0x000fe20008410000 */
[----:B------:R-:W-:Y:S02]  /*3510*/  SEL R176, R201, R176, P3 ;  /* 0x000000b0c9b07207 */ /* 0x000fe40001800000 */
[C---:B------:R-:W-:Y:S01]  /*3520*/  SEL R177, R202.reuse, R177, P3 ;  /* 0x000000b1cab17207 */ /* 0x040fe20001800000 */
[----:B------:R-:W-:-:S04]  /*3530*/  FMUL.FTZ R202, R202, R8 ;  /* 0x00000008caca7220 */ /* 0x000fc80000410000 */
[----:B------:R-:W-:Y:S01]  /*3540*/  FMUL.FTZ R202, R202, UR15 ;  /* 0x0000000fcaca7c20 */ /* 0x000fe20008410000 */
[----:B----4-:R-:W-:-:S05]  /*3550*/  FMUL.FTZ R200, R216, R200 ;  /* 0x000000c8d8c87220 */ /* 0x010fca0000410000 */
[----:B------:R-:W-:Y:S02]  /*3560*/  FSEL R216, R200, RZ, P2 ;  /* 0x000000ffc8d87208 */ /* 0x000fe40001000000 */
[----:B------:R-:W-:Y:S02]  /*3570*/  LOP3.LUT P2, RZ, R20, 0xff000000, RZ, 0xc0, !PT ;  /* 0xff00000014ff7812 */ /* 0x000fe4000784c0ff */
[----:B------:R-:W-:-:S11]  /*3580*/  MOV R200, RZ ;  /* 0x000000ff00c87202 */ /* 0x000fd60000000f00 */
[----:B------:R-:W-:-:S05]  /*3590*/  @P2 HADD2.F32 R185, -RZ, R185.H1_H1 ;  /* 0x300000b9ffb92230 */ /* 0x000fca0000004100 */
[----:B------:R-:W-:Y:S01]  /*35a0*/  @P2 FMUL.FTZ R200, R203, R185 ;  /* 0x000000b9cbc82220 */ /* 0x000fe20000410000 */
[----:B---3--:R-:W-:Y:S01]  /*35b0*/  FMUL.FTZ R185, R222, R203 ;  /* 0x000000cbdeb97220 */ /* 0x008fe20000410000 */
[----:B------:R-:W-:Y:S01]  /*35c0*/  FMUL.FTZ R203, R201, R8 ;  /* 0x00000008c9cb7220 */ /* 0x000fe20000410000 */
[----:B------:R-:W-:-:S03]  /*35d0*/  MOV R201, R20 ;  /* 0x0000001400c97202 */ /* 0x000fc60000000f00 */
[----:B------:R-:W-:Y:S02]  /*35e0*/  FSEL R185, R185, RZ, P2 ;  /* 0x000000ffb9b97208 */ /* 0x000fe40001000000 */
[----:B------:R-:W-:Y:S01]  /*35f0*/  LOP3.LUT P2, RZ, R201, 0xff, RZ, 0xc0, !PT ;  /* 0x000000ffc9ff7812 */ /* 0x000fe2000784c0ff */
[----:B------:R-:W-:Y:S01]  /*3600*/  HFMA2.MMA R201, -RZ, RZ, 0, 0 ;  /* 0x00000000ffc97435 */ /* 0x000fe200000001ff */
[----:B------:R-:W-:Y:S01]  /*3610*/  F2FP.F16.F32.PACK_AB R185, R185, R216 ;  /* 0x000000d8b9b9723e */ /* 0x000fe200000000ff */
[----:B------:R-:W-:-:S10]  /*3620*/  FMUL.FTZ R203, R203, UR15 ;  /* 0x0000000fcbcb7c20 */ /* 0x000fd40008410000 */
[----:B------:R-:W-:-:S05]  /*3630*/  @P2 HADD2.F32 R216, -RZ, R184.H0_H0 ;  /* 0x200000b8ffd82230 */ /* 0x000fca0000004100 */
[----:B------:R-:W-:Y:S01]  /*3640*/  @P2 FMUL.FTZ R201, R203, R216 ;  /* 0x000000d8cbc92220 */ /* 0x000fe20000410000 */
[----:B------:R-:W-:Y:S02]  /*3650*/  FMUL.FTZ R203, R224, R203 ;  /* 0x000000cbe0cb7220 */ /* 0x000fe40000410000 */
[----:B------:R-:W3:Y:S03]  /*3660*/  LDL R224, [R1+0x58] ;  /* 0x0000580001e07983 */ /* 0x000ee60000100800 */
[----:B------:R-:W-:Y:S02]  /*3670*/  FSEL R216, R203, RZ, P2 ;  /* 0x000000ffcbd87208 */ /* 0x000fe40001000000 */
[----:B------:R-:W-:Y:S02]  /*3680*/  LOP3.LUT P2, RZ, R20, 0xff00, RZ, 0xc0, !PT ;  /* 0x0000ff0014ff7812 */ /* 0x000fe4000784c0ff */
[----:B------:R-:W-:-:S11]  /*3690*/  MOV R203, RZ ;  /* 0x000000ff00cb7202 */ /* 0x000fd60000000f00 */
[----:B------:R-:W-:-:S05]  /*36a0*/  @P2 HADD2.F32 R184, -RZ, R184.H1_H1 ;  /* 0x300000b8ffb82230 */ /* 0x000fca0000004100 */
[----:B------:R-:W-:Y:S01]  /*36b0*/  @P2 FMUL.FTZ R203, R202, R184 ;  /* 0x000000b8cacb2220 */ /* 0x000fe20000410000 */
[----:B--2---:R-:W-:Y:S02]  /*36c0*/  FMUL.FTZ R184, R223, R202 ;  /* 0x000000cadfb87220 */ /* 0x004fe40000410000 */
[----:B------:R-:W2:Y:S03]  /*36d0*/  LDL R223, [R1+0x5c] ;  /* 0x00005c0001df7983 */ /* 0x000ea60000100800 */
[----:B------:R-:W-:Y:S02]  /*36e0*/  FSEL R184, R184, RZ, P2 ;  /* 0x000000ffb8b87208 */ /* 0x000fe40001000000 */
[----:B------:R-:W-:Y:S02]  /*36f0*/  LOP3.LUT P2, RZ, R21, 0xff0000, RZ, 0xc0, !PT ;  /* 0x00ff000015ff7812 */ /* 0x000fe4000784c0ff */
[C---:B------:R-:W-:Y:S01]  /*3700*/  SEL R182, R193.reuse, R182, P3 ;  /* 0x000000b6c1b67207 */ /* 0x040fe20001800000 */
[----:B------:R-:W-:Y:S01]  /*3710*/  FMUL.FTZ R193, R193, R8 ;  /* 0x00000008c1c17220 */ /* 0x000fe20000410000 */
[----:B------:R-:W-:-:S02]  /*3720*/  SEL R183, R192, R183, P3 ;  /* 0x000000b7c0b77207 */ /* 0x000fc40001800000 */
[----:B------:R-:W-:Y:S01]  /*3730*/  LOP3.LUT P3, RZ, R21, 0xff000000, RZ, 0xc0, !PT ;  /* 0xff00000015ff7812 */ /* 0x000fe2000786c0ff */
[----:B------:R-:W-:Y:S01]  /*3740*/  FMUL.FTZ R222, R193, UR15 ;  /* 0x0000000fc1de7c20 */ /* 0x000fe20008410000 */
[----:B------:R-:W-:Y:S01]  /*3750*/  ISETP.NE.U32.AND P4, PT, RZ, UR16, PT ;  /* 0x00000010ff007c0c */ /* 0x000fe2000bf85070 */
[----:B------:R-:W-:-:S04]  /*3760*/  HFMA2.MMA R202, -RZ, RZ, 0, 0 ;  /* 0x00000000ffca7435 */ /* 0x000fc800000001ff */
[----:B------:R-:W-:Y:S01]  /*3770*/  @P2 HADD2.F32 R193, -RZ, R187.H0_H0 ;  /* 0x200000bbffc12230 */ /* 0x000fe20000004100 */
[----:B------:R-:W-:-:S04]  /*3780*/  ISETP.NE.AND.EX P4, PT, RZ, UR17, PT, P4 ;  /* 0x00000011ff007c0c */ /* 0x000fc8000bf85340 */
[----:B------:R-:W-:Y:S01]  /*3790*/  @P2 FMUL.FTZ R202, R222, R193 ;  /* 0x000000c1deca2220 */ /* 0x000fe20000410000 */
[----:B------:R-:W-:Y:S01]  /*37a0*/  FMUL.FTZ R193, R192, R8 ;  /* 0x00000008c0c17220 */ /* 0x000fe20000410000 */
[----:B------:R-:W-:Y:S01]  /*37b0*/  @P3 HADD2.F32 R192, -RZ, R187.H1_H1 ;  /* 0x300000bbffc03230 */ /* 0x000fe20000004100 */
[----:B------:R-:W-:Y:S02]  /*37c0*/  F2FP.F16.F32.PACK_AB R184, R184, R216 ;  /* 0x000000d8b8b8723e */ /* 0x000fe400000000ff */
[----:B------:R-:W-:Y:S01]  /*37d0*/  FMUL.FTZ R187, R193, UR15 ;  /* 0x0000000fc1bb7c20 */ /* 0x000fe20008410000 */
[----:B------:R-:W-:-:S03]  /*37e0*/  MOV R216, RZ ;  /* 0x000000ff00d87202 */ /* 0x000fc60000000f00 */
[----:B------:R-:W-:Y:S01]  /*37f0*/  @P3 FMUL.FTZ R216, R187, R192 ;  /* 0x000000c0bbd83220 */ /* 0x000fe20000410000 */
        /* <DEDUP_REMOVED lines=9> */
[----:B---3--:R-:W-:-:S05]  /*3890*/  FMUL.FTZ R192, R224, R222 ;  /* 0x000000dee0c07220 */ /* 0x008fca0000410000 */
[----:B------:R-:W-:Y:S01]  /*38a0*/  FSEL R192, R192, RZ, P2 ;  /* 0x000000ffc0c07208 */ /* 0x000fe20001000000 */
[----:B--2---:R-:W-:-:S05]  /*38b0*/  FMUL.FTZ R187, R223, R187 ;  /* 0x000000bbdfbb7220 */ /* 0x004fca0000410000 */
[----:B------:R-:W-:-:S04]  /*38c0*/  FSEL R187, R187, RZ, P3 ;  /* 0x000000ffbbbb7208 */ /* 0x000fc80001800000 */
[----:B------:R-:W-:Y:S02]  /*38d0*/  F2FP.F16.F32.PACK_AB R187, R187, R192 ;  /* 0x000000c0bbbb723e */ /* 0x000fe400000000ff */
[----:B------:R-:W-:-:S04]  /*38e0*/  LEA R192, P2, R9, UR18, 0x4 ;  /* 0x0000001209c07c11 */ /* 0x000fc8000f8420ff */
[----:B------:R-:W-:-:S05]  /*38f0*/  LEA.HI.X R193, R9, UR19, RZ, 0x4, P2 ;  /* 0x0000001309c17c11 */ /* 0x000fca00090f24ff */
[----:B------:R1:W-:Y:S01]  /*3900*/  STG.E.128 desc[UR4][R192.64], R184 ;  /* 0x000000b8c0007986 */ /* 0x0003e2000c101d04 */
[----:B------:R-:W-:-:S07]  /*3910*/  IADD3 R9, R9, 0x100, RZ ;  /* 0x0000010009097810 */ /* 0x000fce0007ffe0ff */
.L_x_10544:
[----:B------:R-:W-:Y:S05]  /*3920*/  BSYNC B0 ;  /* 0x0000000000007941 */ /* 0x000fea0003800000 */
.L_x_10543:
[----:B------:R-:W-:Y:S01]  /*3930*/  LOP3.LUT P2, RZ, R5, 0x2, RZ, 0xc0, !PT ;  /* 0x0000000205ff7812 */ /* 0x000fe2000784c0ff */
[----:B------:R-:W-:-:S12]  /*3940*/  BSSY B0, `(.L_x_10545) ;  /* 0x0000092000007945 */ /* 0x000fd80003800000 */
[----:B------:R-:W-:Y:S05]  /*3950*/  @!P2 BRA `(.L_x_10546) ;  /* 0x000000080040a947 */ /* 0x000fea0003800000 */
[----:B01----:R-:W0:Y:S01]  /*3960*/  LDC.64 R184, c[0x0][0x220] ;  /* 0x00008800ffb87b82 */ /* 0x003e220000000a00 */
[----:B------:R-:W2:Y:S04]  /*3970*/  LDL R223, [R1+0x10] ;  /* 0x0000100001df7983 */ /* 0x000ea80000100800 */
[----:B------:R-:W3:Y:S01]  /*3980*/  LDL R222, [R1+0x14] ;  /* 0x0000140001de7983 */ /* 0x000ee20000100800 */
[----:B------:R-:W-:Y:S02]  /*3990*/  LOP3.LUT P2, RZ, R5, 0x20, RZ, 0xc0, !PT ;  /* 0x0000002005ff7812 */ /* 0x000fe4000784c0ff */
        /* <DEDUP_REMOVED lines=10> */
[-CC-:B------:R-:W-:Y:S01]  /*3a40*/  FFMA.FTZ R193, R14, R195.reuse, R192.reuse ;  /* 0x000000c30ec17223 */ /* 0x180fe200000100c0 */
[----:B------:R-:W-:Y:S01]  /*3a50*/  ISETP.NE.AND.EX P2, PT, RZ, UR9, PT, P2 ;  /* 0x00000009ff007c0c */ /* 0x000fe2000bf45320 */
[----:B------:R-:W-:Y:S02]  /*3a60*/  FFMA.FTZ R216, R227, R195, R192 ;  /* 0x000000c3e3d87223 */ /* 0x000fe400000100c0 */
[----:B------:R-:W-:-:S02]  /*3a70*/  FADD.FTZ R193, R214, -R193 ;  /* 0x800000c1d6c17221 */ /* 0x000fc40000010000 */
[----:B------:R-:W-:Y:S02]  /*3a80*/  FADD.FTZ R216, R226, -R216 ;  /* 0x800000d8e2d87221 */ /* 0x000fe40000010000 */
        /* <DEDUP_REMOVED lines=17> */
[C---:B------:R-:W-:Y:S01]  /*3ba0*/  SEL R178, R216.reuse, R178, P3 ;  /* 0x000000b2d8b27207 */ /* 0x040fe20001800000 */
[----:B------:R-:W-:Y:S01]  /*3bb0*/  FMUL.FTZ R216, R216, R8 ;  /* 0x00000008d8d87220 */ /* 0x000fe20000410000 */
        /* <DEDUP_REMOVED lines=29> */
[----:B------:R-:W-:-:S04]  /*3d90*/  FSEL R186, R186, RZ, P5 ;  /* 0x000000ffbaba7208 */ /* 0x000fc80002800000 */
[----:B------:R-:W-:Y:S01]  /*3da0*/  F2FP.F16.F32.PACK_AB R186, R186, R200 ;  /* 0x000000c8baba723e */ /* 0x000fe200000000ff */
[----:B------:R-:W-:Y:S01]  /*3db0*/  FMUL.FTZ R200, R216, UR15 ;  /* 0x0000000fd8c87c20 */ /* 0x000fe20008410000 */
[----:B------:R-:W-:-:S03]  /*3dc0*/  HFMA2.MMA R216, -RZ, RZ, 0, 0 ;  /* 0x00000000ffd87435 */ /* 0x000fc600000001ff */
        /* <DEDUP_REMOVED lines=73> */
.L_x_10546:
[----:B------:R-:W-:Y:S05]  /*4260*/  BSYNC B0 ;  /* 0x0000000000007941 */ /* 0x000fea0003800000 */
.L_x_10545:
[----:B------:R-:W-:Y:S01]  /*4270*/  LOP3.LUT P2, RZ, R5, 0x10, RZ, 0xc0, !PT ;  /* 0x0000001005ff7812 */ /* 0x000fe2000784c0ff */
[----:B------:R-:W-:-:S12]  /*4280*/  BSSY B0, `(.L_x_10547) ;  /* 0x000008c000007945 */ /* 0x000fd80003800000 */
[----:B------:R-:W-:Y:S05]  /*4290*/  @!P2 BRA `(.L_x_10548) ;  /* 0x000000080028a947 */ /* 0x000fea0003800000 */
[----:B------:R-:W-:Y:S01]  /*42a0*/  LOP3.LUT P2, RZ, R5, 0x20, RZ, 0xc0, !PT ;  /* 0x0000002005ff7812 */ /* 0x000fe2000784c0ff */
[----:B------:R-:W3:Y:S01]  /*42b0*/  LDC.64 R202, c[0x0][0x220] ;  /* 0x00008800ffca7b82 */ /* 0x000ee20000000a00 */
[C---:B------:R-:W-:Y:S02]  /*42c0*/  LOP3.LUT P5, RZ, R197.reuse, 0xff, RZ, 0xc0, !PT ;  /* 0x000000ffc5ff7812 */ /* 0x040fe400078ac0ff */
[----:B012---:R-:W-:Y:S02]  /*42d0*/  FSEL R185, R194, RZ, !P2 ;  /* 0x000000ffc2b97208 */ /* 0x007fe40005000000 */
[----:B------:R-:W-:Y:S02]  /*42e0*/  ISETP.NE.U32.AND P2, PT, RZ, UR8, PT ;  /* 0x00000008ff007c0c */ /* 0x000fe4000bf45070 */
[----:B------:R-:W-:Y:S01]  /*42f0*/  LOP3.LUT P4, RZ, R197, 0xff00, RZ, 0xc0, !PT ;  /* 0x0000ff00c5ff7812 */ /* 0x000fe2000788c0ff */
[-CC-:B------:R-:W-:Y:S01]  /*4300*/  FFMA.FTZ R200, R251, R195.reuse, R185.reuse ;  /* 0x000000c3fbc87223 */ /* 0x180fe200000100b9 */
        /* <DEDUP_REMOVED lines=35> */
[----:B------:R-:W-:Y:S01]  /*4540*/  FMUL.FTZ R7, R193, R8 ;  /* 0x00000008c1077220 */ /* 0x000fe20000410000 */
[----:B------:R-:W-:-:S02]  /*4550*/  ISETP.NE.AND.EX P2, PT, RZ, UR17, PT, P2 ;  /* 0x00000011ff007c0c */ /* 0x000fc4000bf45320 */
[----:B------:R-:W-:Y:S02]  /*4560*/  LOP3.LUT P3, RZ, R197, 0xff0000, RZ, 0xc0, !PT ;  /* 0x00ff0000c5ff7812 */ /* 0x000fe4000786c0ff */
[----:B------:R-:W-:Y:S01]  /*4570*/  SEL R176, R195, R176, P2 ;  /* 0x000000b0c3b07207 */ /* 0x000fe20001000000 */
[-C--:B------:R-:W-:Y:S01]  /*4580*/  FMUL.FTZ R195, R184, R8.reuse ;  /* 0x00000008b8c37220 */ /* 0x080fe20000410000 */
[----:B------:R-:W-:Y:S01]  /*4590*/  SEL R177, R194, R177, P2 ;  /* 0x000000b1c2b17207 */ /* 0x000fe20001000000 */
[----:B------:R-:W-:Y:S01]  /*45a0*/  FMUL.FTZ R194, R186, R8 ;  /* 0x00000008bac27220 */ /* 0x000fe20000410000 */
[----:B------:R-:W-:Y:S01]  /*45b0*/  SEL R178, R193, R178, P2 ;  /* 0x000000b2c1b27207 */ /* 0x000fe20001000000 */
[-C--:B------:R-:W-:Y:S01]  /*45c0*/  FMUL.FTZ R193, R187, R8.reuse ;  /* 0x00000008bbc17220 */ /* 0x080fe20000410000 */
[C---:B------:R-:W-:Y:S01]  /*45d0*/  SEL R179, R192.reuse, R179, P2 ;  /* 0x000000b3c0b37207 */ /* 0x040fe20001000000 */
[-C--:B------:R-:W-:Y:S01]  /*45e0*/  FMUL.FTZ R192, R192, R8.reuse ;  /* 0x00000008c0c07220 */ /* 0x080fe20000410000 */
[----:B------:R-:W-:Y:S01]  /*45f0*/  SEL R181, R186, R181, P2 ;  /* 0x000000b5bab57207 */ /* 0x000fe20001000000 */
[----:B------:R-:W-:Y:S01]  /*4600*/  FMUL.FTZ R8, R185, R8 ;  /* 0x00000008b9087220 */ /* 0x000fe20000410000 */
[----:B------:R-:W-:-:S02]  /*4610*/  SEL R182, R184, R182, P2 ;  /* 0x000000b6b8b67207 */ /* 0x000fc40001000000 */
[----:B------:R-:W-:Y:S01]  /*4620*/  SEL R183, R185, R183, P2 ;  /* 0x000000b7b9b77207 */ /* 0x000fe20001000000 */
[----:B---3--:R-:W-:Y:S01]  /*4630*/  IMAD.WIDE.U32 R184, R9, 0x10, R202 ;  /* 0x0000001009b87825 */ /* 0x008fe200078e00ca */
[----:B------:R-:W-:Y:S02]  /*4640*/  MOV R186, R196 ;  /* 0x000000c400ba7202 */ /* 0x000fe40000000f00 */
[----:B------:R-:W-:Y:S02]  /*4650*/  SEL R180, R187, R180, P2 ;  /* 0x000000b4bbb47207 */ /* 0x000fe40001000000 */
[----:B------:R-:W-:Y:S02]  /*4660*/  LOP3.LUT P2, RZ, R186, 0xff, RZ, 0xc0, !PT ;  /* 0x000000ffbaff7812 */ /* 0x000fe4000784c0ff */
[----:B------:R-:W2:Y:S01]  /*4670*/  LDG.E.128 R184, desc[UR4][R184.64] ;  /* 0x00000004b8b87981 */ /* 0x000ea2000c1e1d00 */
[----:B------:R-:W-:Y:S01]  /*4680*/  HFMA2.MMA R202, -RZ, RZ, 0, 0 ;  /* 0x00000000ffca7435 */ /* 0x000fe200000001ff */
[----:B------:R-:W-:Y:S01]  /*4690*/  FMUL.FTZ R200, R200, UR15 ;  /* 0x0000000fc8c87c20 */ /* 0x000fe20008410000 */
[----:B------:R-:W-:-:S02]  /*46a0*/  ISETP.NE.U32.AND P6, PT, RZ, UR16, PT ;  /* 0x00000010ff007c0c */ /* 0x000fc4000bfc5070 */
[----:B------:R-:W-:Y:S02]  /*46b0*/  LOP3.LUT R5, R5, 0xffffffbf, RZ, 0xc0, !PT ;  /* 0xffffffbf05057812 */ /* 0x000fe400078ec0ff */
[----:B------:R-:W-:Y:S01]  /*46c0*/  ISETP.NE.AND.EX P6, PT, RZ, UR17, PT, P6 ;  /* 0x00000011ff007c0c */ /* 0x000fe2000bfc5360 */
[----:B------:R-:W-:Y:S01]  /*46d0*/  FMUL.FTZ R8, R8, UR15 ;  /* 0x0000000f08087c20 */ /* 0x000fe20008410000 */
[----:B------:R-:W-:Y:S02]  /*46e0*/  @P0 LOP3.LUT R5, R5, 0x40, RZ, 0xfc, !PT ;  /* 0x0000004005050812 */ /* 0x000fe400078efcff */
[----:B--2---:R-:W-:-:S05]  /*46f0*/  @P2 HADD2.F32 R203, -RZ, R184.H0_H0 ;  /* 0x200000b8ffcb2230 */ /* 0x004fca0000004100 */
[----:B------:R-:W-:Y:S01]  /*4700*/  @P2 FMUL.FTZ R202, R200, R203 ;  /* 0x000000cbc8ca2220 */ /* 0x000fe20000410000 */
[----:B------:R-:W-:-:S05]  /*4710*/  FMUL.FTZ R200, R148, R200 ;  /* 0x000000c894c87220 */ /* 0x000fca0000410000 */
[----:B------:R-:W-:Y:S02]  /*4720*/  FSEL R200, R200, RZ, P2 ;  /* 0x000000ffc8c87208 */ /* 0x000fe40001000000 */
[----:B------:R-:W-:Y:S01]  /*4730*/  LOP3.LUT P2, RZ, R196, 0xff00, RZ, 0xc0, !PT ;  /* 0x0000ff00c4ff7812 */ /* 0x000fe2000784c0ff */
[----:B------:R-:W-:Y:S01]  /*4740*/  FADD.FTZ R52, R52, R202 ;  /* 0x000000ca34347221 */ /* 0x000fe20000010000 */
[----:B------:R-:W-:Y:S01]  /*4750*/  FMUL.FTZ R202, R201, UR15 ;  /* 0x0000000fc9ca7c20 */ /* 0x000fe20008410000 */
[----:B------:R-:W-:-:S10]  /*4760*/  MOV R201, RZ ;  /* 0x000000ff00c97202 */ /* 0x000fd40000000f00 */
[----:B------:R-:W-:-:S05]  /*4770*/  @P2 HADD2.F32 R184, -RZ, R184.H1_H1 ;  /* 0x300000b8ffb82230 */ /* 0x000fca0000004100 */
[----:B------:R-:W-:Y:S01]  /*4780*/  @P2 FMUL.FTZ R201, R202, R184 ;  /* 0x000000b8cac92220 */ /* 0x000fe20000410000 */
[----:B------:R-:W-:-:S05]  /*4790*/  FMUL.FTZ R184, R149, R202 ;  /* 0x000000ca95b87220 */ /* 0x000fca0000410000 */
[----:B------:R-:W-:Y:S02]  /*47a0*/  FSEL R184, R184, RZ, P2 ;  /* 0x000000ffb8b87208 */ /* 0x000fe40001000000 */
[----:B------:R-:W-:Y:S01]  /*47b0*/  LOP3.LUT P2, RZ, R196, 0xff0000, RZ, 0xc0, !PT ;  /* 0x00ff0000c4ff7812 */ /* 0x000fe2000784c0ff */
[----:B------:R-:W-:Y:S01]  /*47c0*/  FADD.FTZ R53, R53, R201 ;  /* 0x000000c935357221 */ /* 0x000fe20000010000 */
[----:B------:R-:W-:Y:S01]  /*47d0*/  FMUL.FTZ R201, R7, UR15 ;  /* 0x0000000f07c97c20 */ /* 0x000fe20008410000 */
[----:B------:R-:W-:-:S10]  /*47e0*/  HFMA2.MMA R7, -RZ, RZ, 0, 0 ;  /* 0x00000000ff077435 */ /* 0x000fd400000001ff */
[----:B------:R-:W-:-:S05]  /*47f0*/  @P2 HADD2.F32 R202, -RZ, R185.H0_H0 ;  /* 0x200000b9ffca2230 */ /* 0x000fca0000004100 */
[----:B------:R-:W-:Y:S01]  /*4800*/  @P2 FMUL.FTZ R7, R201, R202 ;  /* 0x000000cac9072220 */ /* 0x000fe20000410000 */
[----:B------:R-:W-:-:S05]  /*4810*/  FMUL.FTZ R201, R150, R201 ;  /* 0x000000c996c97220 */ /* 0x000fca0000410000 */
[----:B------:R-:W-:Y:S02]  /*4820*/  FSEL R201, R201, RZ, P2 ;  /* 0x000000ffc9c97208 */ /* 0x000fe40001000000 */
[----:B------:R-:W-:Y:S01]  /*4830*/  LOP3.LUT P2, RZ, R196, 0xff000000, RZ, 0xc0, !PT ;  /* 0xff000000c4ff7812 */ /* 0x000fe2000784c0ff */
[----:B------:R-:W-:Y:S01]  /*4840*/  FMUL.FTZ R202, R192, UR15 ;  /* 0x0000000fc0ca7c20 */ /* 0x000fe20008410000 */
[----:B------:R-:W-:Y:S02]  /*4850*/  MOV R192, RZ ;  /* 0x000000ff00c07202 */ /* 0x000fe40000000f00 */
[----:B------:R-:W-:Y:S01]  /*4860*/  F2FP.F16.F32.PACK_AB R184, R184, R200 ;  /* 0x000000c8b8b8723e */ /* 0x000fe200000000ff */
[----:B------:R-:W-:-:S08]  /*4870*/  FMUL.FTZ R200, R193, UR15 ;  /* 0x0000000fc1c87c20 */ /* 0x000fd00008410000 */
[----:B------:R-:W-:Y:S01]  /*4880*/  @P2 HADD2.F32 R185, -RZ, R185.H1_H1 ;  /* 0x300000b9ffb92230 */ /* 0x000fe20000004100 */
[----:B------:R-:W-:-:S04]  /*4890*/  HFMA2.MMA R193, -RZ, RZ, 0, 0 ;  /* 0x00000000ffc17435 */ /* 0x000fc800000001ff */
[----:B------:R-:W-:Y:S01]  /*48a0*/  @P2 FMUL.FTZ R192, R202, R185 ;  /* 0x000000b9cac02220 */ /* 0x000fe20000410000 */
[----:B------:R-:W-:Y:S01]  /*48b0*/  FMUL.FTZ R185, R151, R202 ;  /* 0x000000ca97b97220 */ /* 0x000fe20000410000 */
[----:B------:R-:W-:-:S04]  /*48c0*/  @P5 HADD2.F32 R202, -RZ, R186.H0_H0 ;  /* 0x200000baffca5230 */ /* 0x000fc80000004100 */
[----:B------:R-:W-:Y:S02]  /*48d0*/  FSEL R185, R185, RZ, P2 ;  /* 0x000000ffb9b97208 */ /* 0x000fe40001000000 */
[----:B------:R-:W-:Y:S01]  /*48e0*/  LOP3.LUT P2, RZ, R197, 0xff000000, RZ, 0xc0, !PT ;  /* 0xff000000c5ff7812 */ /* 0x000fe2000784c0ff */
[----:B------:R-:W-:Y:S01]  /*48f0*/  @P5 FMUL.FTZ R193, R200, R202 ;  /* 0x000000cac8c15220 */ /* 0x000fe20000410000 */
[----:B------:R-:W-:Y:S02]  /*4900*/  @P4 HADD2.F32 R186, -RZ, R186.H1_H1 ;  /* 0x300000baffba4230 */ /* 0x000fe40000004100 */
[----:B------:R-:W-:Y:S01]  /*4910*/  FMUL.FTZ R202, R194, UR15 ;  /* 0x0000000fc2ca7c20 */ /* 0x000fe20008410000 */
[----:B------:R-:W-:Y:S01]  /*4920*/  MOV R194, RZ ;  /* 0x000000ff00c27202 */ /* 0x000fe20000000f00 */
[----:B------:R-:W-:Y:S01]  /*4930*/  FMUL.FTZ R203, R195, UR15 ;  /* 0x0000000fc3cb7c20 */ /* 0x000fe20008410000 */
[----:B------:R-:W-:Y:S01]  /*4940*/  HFMA2.MMA R195, -RZ, RZ, 0, 0 ;  /* 0x00000000ffc37435 */ /* 0x000fe200000001ff */
[----:B------:R-:W-:Y:S01]  /*4950*/  @P4 FMUL.FTZ R194, R202, R186 ;  /* 0x000000bacac24220 */ /* 0x000fe20000410000 */
[----:B------:R-:W-:Y:S01]  /*4960*/  @P3 HADD2.F32 R186, -RZ, R187.H0_H0 ;  /* 0x200000bbffba3230 */ /* 0x000fe20000004100 */
[----:B------:R-:W-:-:S03]  /*4970*/  F2FP.F16.F32.PACK_AB R185, R185, R201 ;  /* 0x000000c9b9b9723e */ /* 0x000fc600000000ff */
[----:B------:R-:W-:Y:S02]  /*4980*/  @P2 HADD2.F32 R187, -RZ, R187.H1_H1 ;  /* 0x300000bbffbb2230 */ /* 0x000fe40000004100 */
[----:B------:R-:W-:Y:S01]  /*4990*/  @P3 FMUL.FTZ R195, R203, R186 ;  /* 0x000000bacbc33220 */ /* 0x000fe20000410000 */
[C---:B------:R-:W-:Y:S02]  /*49a0*/  @P6 LEA R186, P0, R9.reuse, UR16, 0x5 ;  /* 0x0000001009ba6c11 */ /* 0x040fe4000f8028ff */
[----:B------:R-:W-:Y:S01]  /*49b0*/  MOV R201, RZ ;  /* 0x000000ff00c97202 */ /* 0x000fe20000000f00 */
[----:B------:R-:W-:Y:S01]  /*49c0*/  @P2 FMUL.FTZ R201, R8, R187 ;  /* 0x000000bb08c92220 */ /* 0x000fe20000410000 */
[----:B------:R-:W-:-:S05]  /*49d0*/  @P6 LEA.HI.X R187, R9, UR17, RZ, 0x5, P0 ;  /* 0x0000001109bb6c11 */ /* 0x000fca00080f2cff */
[----:B------:R-:W-:Y:S04]  /*49e0*/  @P6 STG.E.128 desc[UR4][R186.64], R176 ;  /* 0x000000b0ba006986 */ /* 0x000fe8000c101d04 */
[----:B------:R0:W-:Y:S01]  /*49f0*/  @P6 STG.E.128 desc[UR4][R186.64+0x10], R180 ;  /* 0x000010b4ba006986 */ /* 0x0001e2000c101d04 */
[----:B------:R-:W-:Y:S01]  /*4a00*/  FMUL.FTZ R8, R147, R8 ;  /* 0x0000000893087220 */ /* 0x000fe20000410000 */
[----:B0-----:R-:W-:Y:S01]  /*4a10*/  FMUL.FTZ R187, R145, R202 ;  /* 0x000000ca91bb7220 */ /* 0x001fe20000410000 */
[----:B------:R-:W-:-:S04]  /*4a20*/  FMUL.FTZ R186, R144, R200 ;  /* 0x000000c890ba7220 */ /* 0x000fc80000410000 */
[----:B------:R-:W-:Y:S01]  /*4a30*/  FSEL R202, R187, RZ, P4 ;  /* 0x000000ffbbca7208 */ /* 0x000fe20002000000 */
[----:B------:R-:W-:Y:S01]  /*4a40*/  FMUL.FTZ R187, R146, R203 ;  /* 0x000000cb92bb7220 */ /* 0x000fe20000410000 */
[----:B------:R-:W-:Y:S02]  /*4a50*/  FSEL R200, R8, RZ, P2 ;  /* 0x000000ff08c87208 */ /* 0x000fe40001000000 */
[----:B------:R-:W-:Y:S02]  /*4a60*/  FSEL R186, R186, RZ, P5 ;  /* 0x000000ffbaba7208 */ /* 0x000fe40002800000 */
[----:B------:R-:W-:Y:S02]  /*4a70*/  FSEL R187, R187, RZ, P3 ;  /* 0x000000ffbbbb7208 */ /* 0x000fe40001800000 */
[----:B------:R-:W-:Y:S02]  /*4a80*/  LEA R8, P2, R9, UR18, 0x4 ;  /* 0x0000001209087c11 */ /* 0x000fe4000f8420ff */
[----:B------:R-:W-:-:S02]  /*4a90*/  F2FP.F16.F32.PACK_AB R186, R202, R186 ;  /* 0x000000bacaba723e */ /* 0x000fc400000000ff */
[----:B------:R-:W-:Y:S02]  /*4aa0*/  LEA.HI.X R9, R9, UR19, RZ, 0x4, P2 ;  /* 0x0000001309097c11 */ /* 0x000fe400090f24ff */
[----:B------:R-:W-:-:S05]  /*4ab0*/  F2FP.F16.F32.PACK_AB R187, R200, R187 ;  /* 0x000000bbc8bb723e */ /* 0x000fca00000000ff */
        /* <DEDUP_REMOVED lines=8> */
.L_x_10548:
[----:B------:R-:W-:Y:S05]  /*4b40*/  BSYNC B0 ;  /* 0x0000000000007941 */ /* 0x000fea0003800000 */
.L_x_10547:
[----:B-----5:R-:W-:Y:S02]  /*4b50*/  SEL R7, RZ, 0x1, P1 ;  /* 0x00000001ff077807 */ /* 0x020fe40000800000 */
[----:B------:R-:W-:-:S03]  /*4b60*/  IADD3 R6, R6, UR20, RZ ;  /* 0x0000001406067c10 */ /* 0x000fc6000fffe0ff */
[----:B------:R4:W-:Y:S01]  /*4b70*/  STL.S16 [R1+0x4], R7 ;  /* 0x0000040701007387 */ /* 0x0009e20000100600 */
[----:B------:R-:W-:-:S13]  /*4b80*/  ISETP.GE.AND P1, PT, R6, UR21, PT ;  /* 0x0000001506007c0c */ /* 0x000fda000bf26270 */
[----:B----4-:R-:W-:Y:S05]  /*4b90*/  @!P1 BRA `(.L_x_10549) ;  /* 0xffffffbc00cc9947 */ /* 0x010fea000383ffff */
.L_x_10531:
[----:B---3--:R-:W3:Y:S04]  /*4ba0*/  LDL.LU R8, [R1+0x8] ;  /* 0x0000080001087983 */ /* 0x008ee80000300800 */
        /* <DEDUP_REMOVED lines=22> */
.L_x_10551:
[----:B------:R-:W-:Y:S05]  /*4d10*/  BSYNC B0 ;  /* 0x0000000000007941 */ /* 0x000fea0003800000 */
.L_x_10550:
        /* <DEDUP_REMOVED lines=16> */
.L_x_10553:
[----:B------:R-:W-:Y:S05]  /*4e20*/  BSYNC B0 ;  /* 0x0000000000007941 */ /* 0x000fea0003800000 */
.L_x_10552:
        /* <DEDUP_REMOVED lines=16> */
.L_x_10555:
[----:B------:R-:W-:Y:S05]  /*4f30*/  BSYNC B0 ;  /* 0x0000000000007941 */ /* 0x000fea0003800000 */
.L_x_10554:
[----:B------:R-:W-:-:S13]  /*4f40*/  LOP3.LUT P0, RZ, R5, 0x10, RZ, 0xc0, !PT ;  /* 0x0000001005ff7812 */ /* 0x000fda000780c0ff */
[----:B------:R-:W-:Y:S05]  /*4f50*/  @!P0 EXIT ;  /* 0x000000000000894d */ /* 0x000fea0003800000 */
[----:B0-----:R-:W0:Y:S08]  /*4f60*/  LDC.64 R2, c[0x0][0x2d0] ;  /* 0x0000b400ff027b82 */ /* 0x001e300000000a00 */
[----:B------:R-:W3:Y:S08]  /*4f70*/  LDC.64 R4, c[0x0][0x2d8] ;  /* 0x0000b600ff047b82 */ /* 0x000ef00000000a00 */
[----:B------:R-:W4:Y:S01]  /*4f80*/  LDC.64 R6, c[0x0][0x2f0] ;  /* 0x0000bc00ff067b82 */ /* 0x000f220000000a00 */
[----:B0-----:R-:W-:-:S05]  /*4f90*/  IMAD.WIDE.U32 R2, R11, 0x20, R2 ;  /* 0x000000200b027825 */ /* 0x001fca00078e0002 */
[----:B------:R-:W-:Y:S01]  /*4fa0*/  STG.E.128 desc[UR4][R2.64], R84 ;  /* 0x0000005402007986 */ /* 0x000fe2000c101d04 */
[----:B---3--:R-:W-:-:S03]  /*4fb0*/  IMAD.WIDE.U32 R4, R11, 0x20, R4 ;  /* 0x000000200b047825 */ /* 0x008fc600078e0004 */
[----:B------:R-:W-:Y:S04]  /*4fc0*/  STG.E.128 desc[UR4][R2.64+0x10], R80 ;  /* 0x0000105002007986 */ /* 0x000fe8000c101d04 */
[----:B------:R-:W-:Y:S01]  /*4fd0*/  STG.E.128 desc[UR4][R4.64], R116 ;  /* 0x0000007404007986 */ /* 0x000fe2000c101d04 */
[----:B----4-:R-:W-:-:S03]  /*4fe0*/  IMAD.WIDE.U32 R6, R11, 0x20, R6 ;  /* 0x000000200b067825 */ /* 0x010fc600078e0006 */
[----:B------:R-:W-:Y:S04]  /*4ff0*/  STG.E.128 desc[UR4][R4.64+0x10], R112 ;  /* 0x0000107004007986 */ /* 0x000fe8000c101d04 */
[----:B------:R-:W-:Y:S04]  /*5000*/  STG.E.128 desc[UR4][R6.64], R52 ;  /* 0x0000003406007986 */ /* 0x000fe8000c101d04 */
[----:B------:R-:W-:Y:S01]  /*5010*/  STG.E.128 desc[UR4][R6.64+0x10], R48 ;  /* 0x0000103006007986 */ /* 0x000fe2000c101d04 */
[----:B------:R-:W-:Y:S05]  /*5020*/  EXIT ;  /* 0x000000000000794d */ /* 0x000fea0003800000 */
.L_x_10540:
[----:B------:R-:W-:Y:S01]  /*5030*/  HFMA2.MMA R184, -RZ, RZ, 0, 9.5367431640625e-07 ;  /* 0x00000010ffb87435 */ /* 0x000fe200000001ff */
[----:B------:R-:W-:Y:S02]  /*5040*/  MOV R192, R224 ;  /* 0x000000e000c07202 */ /* 0x000fe40000000f00 */
[----:B------:R-:W-:Y:S02]  /*5050*/  MOV R185, 0x1f ;  /* 0x0000001f00b97802 */ /* 0x000fe40000000f00 */
[----:B------:R-:W-:-:S07]  /*5060*/  MOV R187, 0xffffffff ;  /* 0xffffffff00bb7802 */ /* 0x000fce0000000f00 */
[----:B-----5:R-:W-:Y:S05]  /*5070*/  WARPSYNC.COLLECTIVE R187, `(.L_x_10556) ;  /* 0x00000000bb087348 */ /* 0x020fea0003c00000 */
[----:B------:R0:W1:Y:S02]  /*5080*/  SHFL.DOWN P3, R195, R192, R184, R185 ;  /* 0x080000b8c0c37389 */ /* 0x00006400000600b9 */
[----:B01---5:R-:W-:Y:S01]  /*5090*/  ENDCOLLECTIVE ;  /* 0x000000000000791b */ /* 0x023fe20003800000 */
.L_x_10556:
[----:B------:R-:W-:Y:S02]  /*50a0*/  MOV R192, R223 ;  /* 0x000000df00c07202 */ /* 0x000fe40000000f00 */
[----:B------:R-:W-:-:S05]  /*50b0*/  MOV R184, R195 ;  /* 0x000000c300b87202 */ /* 0x000fca0000000f00 */
[----:B------:R-:W-:Y:S01]  /*50c0*/  FADD.FTZ R193, R184, R224 ;  /* 0x000000e0b8c17221 */ /* 0x000fe20000010000 */
[----:B------:R-:W-:-:S11]  /*50d0*/  HFMA2.MMA R184, -RZ, RZ, 0, 9.5367431640625e-07 ;  /* 0x00000010ffb87435 */ /* 0x000fd600000001ff */
[----:B------:R-:W-:Y:S05]  /*50e0*/  WARPSYNC.COLLECTIVE R187, `(.L_x_10557) ;  /* 0x00000000bb087348 */ /* 0x000fea0003c00000 */
[----:B------:R0:W1:Y:S02]  /*50f0*/  SHFL.DOWN P3, R195, R192, R184, R185 ;  /* 0x080000b8c0c37389 */ /* 0x00006400000600b9 */
[----:B01----:R-:W-:Y:S01]  /*5100*/  ENDCOLLECTIVE ;  /* 0x000000000000791b */ /* 0x003fe20003800000 */
.L_x_10557:
[----:B------:R-:W-:Y:S02]  /*5110*/  MOV R192, R193 ;  /* 0x000000c100c07202 */ /* 0x000fe40000000f00 */
[----:B------:R-:W-:-:S05]  /*5120*/  MOV R184, R195 ;  /* 0x000000c300b87202 */ /* 0x000fca0000000f00 */
[----:B------:R-:W-:Y:S01]  /*5130*/  FADD.FTZ R194, R184, R223 ;  /* 0x000000dfb8c27221 */ /* 0x000fe20000010000 */
[----:B------:R-:W-:-:S11]  /*5140*/  HFMA2.MMA R184, -RZ, RZ, 0, 4.76837158203125e-07 ;  /* 0x00000008ffb87435 */ /* 0x000fd600000001ff */
[----:B------:R-:W-:Y:S05]  /*5150*/  WARPSYNC.COLLECTIVE R187, `(.L_x_10558) ;  /* 0x00000000bb087348 */ /* 0x000fea0003c00000 */
[----:B------:R0:W1:Y:S02]  /*5160*/  SHFL.DOWN P3, R195, R192, R184, R185 ;  /* 0x080000b8c0c37389 */ /* 0x00006400000600b9 */
[----:B01----:R-:W-:Y:S01]  /*5170*/  ENDCOLLECTIVE ;  /* 0x000000000000791b */ /* 0x003fe20003800000 */
.L_x_10558:
[----:B------:R-:W-:Y:S02]  /*5180*/  MOV R192, R194 ;  /* 0x000000c200c07202 */ /* 0x000fe40000000f00 */
[----:B------:R-:W-:-:S05]  /*5190*/  MOV R184, R195 ;  /* 0x000000c300b87202 */ /* 0x000fca0000000f00 */
[----:B------:R-:W-:Y:S01]  /*51a0*/  FADD.FTZ R193, R193, R184 ;  /* 0x000000b8c1c17221 */ /* 0x000fe20000010000 */
[----:B------:R-:W-:-:S11]  /*51b0*/  HFMA2.MMA R184, -RZ, RZ, 0, 4.76837158203125e-07 ;  /* 0x00000008ffb87435 */ /* 0x000fd600000001ff */
[----:B------:R-:W-:Y:S05]  /*51c0*/  WARPSYNC.COLLECTIVE R187, `(.L_x_10559) ;  /* 0x00000000bb087348 */ /* 0x000fea0003c00000 */
[----:B------:R0:W1:Y:S02]  /*51d0*/  SHFL.DOWN P3, R195, R192, R184, R185 ;  /* 0x080000b8c0c37389 */ /* 0x00006400000600b9 */
[----:B01----:R-:W-:Y:S01]  /*51e0*/  ENDCOLLECTIVE ;  /* 0x000000000000791b */ /* 0x003fe20003800000 */
.L_x_10559:
[----:B------:R-:W-:Y:S02]  /*51f0*/  MOV R192, R193 ;  /* 0x000000c100c07202 */ /* 0x000fe40000000f00 */
[----:B------:R-:W-:-:S05]  /*5200*/  MOV R184, R195 ;  /* 0x000000c300b87202 */ /* 0x000fca0000000f00 */
[----:B------:R-:W-:Y:S01]  /*5210*/  FADD.FTZ R194, R194, R184 ;  /* 0x000000b8c2c27221 */ /* 0x000fe20000010000 */
[----:B------:R-:W-:-:S11]  /*5220*/  HFMA2.MMA R184, -RZ, RZ, 0, 2.384185791015625e-07 ;  /* 0x00000004ffb87435 */ /* 0x000fd600000001ff */
[----:B------:R-:W-:Y:S05]  /*5230*/  WARPSYNC.COLLECTIVE R187, `(.L_x_10560) ;  /* 0x00000000bb087348 */ /* 0x000fea0003c00000 */
[----:B------:R0:W1:Y:S02]  /*5240*/  SHFL.DOWN P3, R195, R192, R184, R185 ;  /* 0x080000b8c0c37389 */ /* 0x00006400000600b9 */
[----:B01----:R-:W-:Y:S01]  /*5250*/  ENDCOLLECTIVE ;  /* 0x000000000000791b */ /* 0x003fe20003800000 */
.L_x_10560:
[----:B------:R-:W-:Y:S02]  /*5260*/  MOV R192, R194 ;  /* 0x000000c200c07202 */ /* 0x000fe40000000f00 */
[----:B------:R-:W-:-:S05]  /*5270*/  MOV R184, R195 ;  /* 0x000000c300b87202 */ /* 0x000fca0000000f00 */
[----:B------:R-:W-:Y:S01]  /*5280*/  FADD.FTZ R193, R193, R184 ;  /* 0x000000b8c1c17221 */ /* 0x000fe20000010000 */
[----:B------:R-:W-:-:S11]  /*5290*/  HFMA2.MMA R184, -RZ, RZ, 0, 2.384185791015625e-07 ;  /* 0x00000004ffb87435 */ /* 0x000fd600000001ff */
[----:B------:R-:W-:Y:S05]  /*52a0*/  WARPSYNC.COLLECTIVE R187, `(.L_x_10561) ;  /* 0x00000000bb087348 */ /* 0x000fea0003c00000 */
[----:B------:R0:W1:Y:S02]  /*52b0*/  SHFL.DOWN P3, R195, R192, R184, R185 ;  /* 0x080000b8c0c37389 */ /* 0x00006400000600b9 */
[----:B01----:R-:W-:Y:S01]  /*52c0*/  ENDCOLLECTIVE ;  /* 0x000000000000791b */ /* 0x003fe20003800000 */
.L_x_10561:
[----:B------:R-:W-:Y:S02]  /*52d0*/  MOV R192, R193 ;  /* 0x000000c100c07202 */ /* 0x000fe40000000f00 */
[----:B------:R-:W-:-:S05]  /*52e0*/  MOV R184, R195 ;  /* 0x000000c300b87202 */ /* 0x000fca0000000f00 */
[----:B------:R-:W-:Y:S01]  /*52f0*/  FADD.FTZ R200, R194, R184 ;  /* 0x000000b8c2c87221 */ /* 0x000fe20000010000 */
[----:B------:R-:W-:-:S11]  /*5300*/  HFMA2.MMA R184, -RZ, RZ, 0, 1.1920928955078125e-07 ;  /* 0x00000002ffb87435 */ /* 0x000fd600000001ff */
[----:B------:R-:W-:Y:S05]  /*5310*/  WARPSYNC.COLLECTIVE R187, `(.L_x_10562) ;  /* 0x00000000bb087348 */ /* 0x000fea0003c00000 */
[----:B------:R0:W1:Y:S02]  /*5320*/  SHFL.DOWN P3, R195, R192, R184, R185 ;  /* 0x080000b8c0c37389 */ /* 0x00006400000600b9 */
[----:B01----:R-:W-:Y:S01]  /*5330*/  ENDCOLLECTIVE ;  /* 0x000000000000791b */ /* 0x003fe20003800000 */
.L_x_10562:
[----:B------:R-:W-:Y:S02]  /*5340*/  MOV R192, R200 ;  /* 0x000000c800c07202 */ /* 0x000fe40000000f00 */
[----:B------:R-:W-:-:S05]  /*5350*/  MOV R184, R195 ;  /* 0x000000c300b87202 */ /* 0x000fca0000000f00 */
[----:B------:R-:W-:Y:S01]  /*5360*/  FADD.FTZ R194, R193, R184 ;  /* 0x000000b8c1c27221 */ /* 0x000fe20000010000 */
[----:B------:R-:W-:-:S11]  /*5370*/  HFMA2.MMA R184, -RZ, RZ, 0, 1.1920928955078125e-07 ;  /* 0x00000002ffb87435 */ /* 0x000fd600000001ff */
[----:B------:R-:W-:Y:S05]  /*5380*/  WARPSYNC.COLLECTIVE R187, `(.L_x_10563) ;  /* 0x00000000bb087348 */ /* 0x000fea0003c00000 */
[----:B------:R0:W1:Y:S02]  /*5390*/  SHFL.DOWN P3, R195, R192, R184, R185 ;  /* 0x080000b8c0c37389 */ /* 0x00006400000600b9 */
[----:B01----:R-:W-:Y:S01]  /*53a0*/  ENDCOLLECTIVE ;  /* 0x000000000000791b */ /* 0x003fe20003800000 */
.L_x_10563:
[----:B------:R-:W-:Y:S02]  /*53b0*/  MOV R192, R194 ;  /* 0x000000c200c07202 */ /* 0x000fe40000000f00 */
[----:B------:R-:W-:-:S05]  /*53c0*/  MOV R184, R195 ;  /* 0x000000c300b87202 */ /* 0x000fca0000000f00 */
[----:B------:R-:W-:Y:S01]  /*53d0*/  FADD.FTZ R193, R200, R184 ;  /* 0x000000b8c8c17221 */ /* 0x000fe20000010000 */
[----:B------:R-:W-:-:S11]  /*53e0*/  HFMA2.MMA R184, -RZ, RZ, 0, 5.9604644775390625e-08 ;  /* 0x00000001ffb87435 */ /* 0x000fd600000001ff */
[----:B------:R-:W-:Y:S05]  /*53f0*/  WARPSYNC.COLLECTIVE R187, `(.L_x_10564) ;  /* 0x00000000bb087348 */ /* 0x000fea0003c00000 */
[----:B------:R0:W1:Y:S02]  /*5400*/  SHFL.DOWN P3, R195, R192, R184, R185 ;  /* 0x080000b8c0c37389 */ /* 0x00006400000600b9 */
[----:B01----:R-:W-:Y:S01]  /*5410*/  ENDCOLLECTIVE ;  /* 0x000000000000791b */ /* 0x003fe20003800000 */
.L_x_10564:
[----:B------:R-:W-:Y:S02]  /*5420*/  MOV R192, R193 ;  /* 0x000000c100c07202 */ /* 0x000fe40000000f00 */
[----:B------:R-:W-:-:S07]  /*5430*/  MOV R200, R195 ;  /* 0x000000c300c87202 */ /* 0x000fce0000000f00 */
[----:B------:R-:W-:Y:S05]  /*5440*/  WARPSYNC.COLLECTIVE R187, `(.L_x_10565) ;  /* 0x00000000bb087348 */ /* 0x000fea0003c00000 */
[----:B------:R0:W1:Y:S02]  /*5450*/  SHFL.DOWN P3, R195, R192, R184, R185 ;  /* 0x080000b8c0c37389 */ /* 0x00006400000600b9 */
[----:B01----:R-:W-:Y:S01]  /*5460*/  ENDCOLLECTIVE ;  /* 0x000000000000791b */ /* 0x003fe20003800000 */
.L_x_10565:
[----:B------:R-:W-:Y:S01]  /*5470*/  MOV R185, R195 ;  /* 0x000000c300b97202 */ /* 0x000fe20000000f00 */
[----:B------:R-:W-:Y:S06]  /*5480*/  BRA `(.L_x_10566) ;  /* 0xffffffcc00fc7947 */ /* 0x000fec000383ffff */
.L_x_10567:
        /* <DEDUP_REMOVED lines=15> */
.L_x_14014:


//--------------------- .text._ZN10layer_norm13ln_bwd_kernelINS_13Kernel_traitsIf6__halffS2_fjLj8192ELj1ELj1ELj8ELj16ENS_18Kernel_traits_baseILj8192EfS2_fS2_fjLj256EEEEELb1ELb1ELb0ELb1EEEvNS_9BwdParamsE --------------------------
	.section	.text._ZN10layer_norm13ln_bwd_kernelINS_13Kernel_traitsIf6__halffS2_fjLj8192ELj1ELj1ELj8ELj16ENS_18Kernel_traits_baseILj8192EfS2_fS2_fjLj256EEEEELb1ELb1ELb0ELb1EEEvNS_9BwdParamsE,"ax",@progbits
	.align	128
        .global         _ZN10layer_norm13ln_bwd_kernelINS_13Kernel_traitsIf6__halffS2_fjLj8192ELj1ELj1ELj8ELj16ENS_18Kernel_traits_baseILj8192EfS2_fS2_fjLj256EEEEELb1ELb1ELb0ELb1EEEvNS_9BwdParamsE
        .type           _ZN10layer_norm13ln_bwd_kernelINS_13Kernel_traitsIf6__halffS2_fjLj8192ELj1ELj1ELj8ELj16ENS_18Kernel_traits_baseILj8192EfS2_fS2_fjLj256EEEEELb1ELb1ELb0ELb1EEEvNS_9BwdParamsE,@function
        .size           _ZN10layer_norm13ln_bwd_kernelINS_13Kernel_traitsIf6__halffS2_fjLj8192ELj1ELj1ELj8ELj16ENS_18Kernel_traits_baseILj8192EfS2_fS2_fjLj256EEEEELb1ELb1ELb0ELb1EEEvNS_9BwdParamsE,(.L_x_14015 - _ZN10layer_norm13ln_bwd_kernelINS_13Kernel_traitsIf6__halffS2_fjLj8192ELj1ELj1ELj8ELj16ENS_18Kernel_traits_baseILj8192EfS2_fS2_fjLj256EEEEELb1ELb1ELb0ELb1EEEvNS_9BwdParamsE)
        .other          _ZN10layer_norm13ln_bwd_kernelINS_13Kernel_traitsIf6__halffS2_fjLj8192ELj1ELj1ELj8ELj16ENS_18Kernel_traits_baseILj8192EfS2_fS2_fjLj256EEEEELb1ELb1ELb0ELb1EEEvNS_9BwdParamsE,@"STO_CUDA_ENTRY STV_DEFAULT"
_ZN10layer_norm13ln_bwd_kernelINS_13Kernel_traitsIf6__halffS2_fjLj8192ELj1ELj1ELj8ELj16ENS_18Kernel_traits_baseILj8192EfS2_fS2_fjLj256EEEEELb1ELb1ELb0ELb1EEEvNS_9BwdParamsE:
.text._ZN10layer_norm13ln_bwd_kernelINS_13Kernel_traitsIf6__halffS2_fjLj8192ELj1ELj1ELj8ELj16ENS_18Kernel_traits_baseILj8192EfS2_fS2_fjLj256EEEEELb1ELb1ELb0ELb1EEEvNS_9BwdParamsE:
        /* <DEDUP_REMOVED lines=65> */
.L_x_10568:
        /* <DEDUP_REMOVED lines=90> */
[----:B------:R-:W-:-:S03]  /*09b0*/  CS2R R26, SRZ ;  /* 0x00000000001a7805 */ /* 0x000fc6000001ff00 */
[----:B------:R-:W5:Y:S01]  /*09c0*/  LDG.E.128 R52, desc[UR4][R4.64+0x10] ;  /* 0x0000100404347981 */ /* 0x000f62000c1e1d00 */
[----:B-1----:R-:W-:-:S03]  /*09d0*/  CS2R R2, SRZ ;  /* 0x0000000000027805 */ /* 0x002fc6000001ff00 */
[----:B------:R-:W5:Y:S04]  /*09e0*/  LDG.E.128 R48, desc[UR4][R4.64+0x2000] ;  /* 0x0020000404307981 */ /* 0x000f68000c1e1d00 */
[----:B------:R-:W5:Y:S04]  /*09f0*/  LDG.E.128 R44, desc[UR4][R4.64+0x2010] ;  /* 0x00201004042c7981 */ /* 0x000f68000c1e1d00 */
[----:B------:R-:W5:Y:S04]  /*0a00*/  LDG.E.128 R40, desc[UR4][R4.64+0x4000] ;  /* 0x0040000404287981 */ /* 0x000f68000c1e1d00 */
[----:B------:R-:W5:Y:S04]  /*0a10*/  LDG.E.128 R36, desc[UR4][R4.64+0x4010] ;  /* 0x0040100404247981 */ /* 0x000f68000c1e1d00 */
[----:B------:R-:W5:Y:S04]  /*0a20*/  LDG.E.128 R32, desc[UR4][R4.64+0x6000] ;  /* 0x0060000404207981 */ /* 0x000f68000c1e1d00 */
[----:B------:R1:W5:Y:S02]  /*0a30*/  LDG.E.128 R28, desc[UR4][R4.64+0x6010] ;  /* 0x00601004041c7981 */ /* 0x000364000c1e1d00 */
[----:B01----:R-:W-:-:S07]  /*0a40*/  CS2R R4, SRZ ;  /* 0x0000000000047805 */ /* 0x003fce000001ff00 */
.L_x_10571:
[----:B------:R-:W0:Y:S01]  /*0a50*/  S2R R136, SR_TID.X ;  /* 0x0000000000887919 */ /* 0x000e220000002100 */
[----:B------:R-:W1:Y:S01]  /*0a60*/  LDC.64 R132, c[0x0][0x250] ;  /* 0x00009400ff847b82 */ /* 0x000e620000000a00 */
[----:B------:R-:W-:-:S05]  /*0a70*/  IMAD R134, R0, UR11, RZ ;  /* 0x0000000b00867c24 */ /* 0x000fca000f8e02ff */
[----:B------:R-:W-:Y:S02]  /*0a80*/  SHF.R.S32.HI R135, RZ, 0x1f, R134 ;  /* 0x0000001fff877819 */ /* 0x000fe40000011486 */
[----:B------:R-:W2:Y:S02]  /*0a90*/  @P0 LDC.64 R200, c[0x0][0x270] ;  /* 0x00009c00ffc80b82 */ /* 0x000ea40000000a00 */
[----:B------:R-:W-:-:S06]  /*0aa0*/  LEA.HI R135, R135, R134, RZ, 0x3 ;  /* 0x0000008687877211 */ /* 0x000fcc00078f18ff */
[----:B------:R-:W3:Y:S08]  /*0ab0*/  LDC.64 R164, c[0x0][0x238] ;  /* 0x00008e00ffa47b82 */ /* 0x000ef00000000a00 */
[----:B------:R-:W4:Y:S01]  /*0ac0*/  LDC.64 R176, c[0x0][0x2b8] ;  /* 0x0000ae00ffb07b82 */ /* 0x000f220000000a00 */
[----:B-1----:R-:W-:-:S05]  /*0ad0*/  IMAD.WIDE R132, R0, 0x4, R132 ;  /* 0x0000000400847825 */ /* 0x002fca00078e0284 */
[----:B------:R-:W4:Y:S01]  /*0ae0*/  LDG.E R198, desc[UR4][R132.64] ;  /* 0x0000000484c67981 */ /* 0x000f22000c1e1900 */
[----:B0-----:R-:W-:Y:S01]  /*0af0*/  LOP3.LUT R134, R136, 0xff, RZ, 0xc0, !PT ;  /* 0x000000ff88867812 */ /* 0x001fe200078ec0ff */
[----:B------:R-:W0:Y:S01]  /*0b00*/  LDC.64 R180, c[0x0][0x258] ;  /* 0x00009600ffb47b82 */ /* 0x000e220000000a00 */
[----:B------:R-:W-:Y:S02]  /*0b10*/  SHF.R.S32.HI R136, RZ, 0x1f, R0 ;  /* 0x0000001fff887819 */ /* 0x000fe40000011400 */
[----:B------:R-:W-:Y:S02]  /*0b20*/  LEA.HI.SX32 R193, R135, R134, 0x1d ;  /* 0x0000008687c17211 */ /* 0x000fe400078feaff */
[----:B--2---:R-:W-:Y:S02]  /*0b30*/  @P0 LEA R200, P1, R0, R200, 0x1 ;  /* 0x000000c800c80211 */ /* 0x004fe400078208ff */
[C---:B------:R-:W-:Y:S01]  /*0b40*/  IADD3 R192, R193.reuse, 0x100, RZ ;  /* 0x00000100c1c07810 */ /* 0x040fe20007ffe0ff */
[----:B------:R-:W1:Y:S01]  /*0b50*/  LDC.64 R194, c[0x0][0x2c8] ;  /* 0x0000b200ffc27b82 */ /* 0x000e620000000a00 */
[----:B------:R-:W-:-:S02]  /*0b60*/  IADD3 R183, R193, 0x200, RZ ;  /* 0x00000200c1b77810 */ /* 0x000fc40007ffe0ff */
[----:B------:R-:W-:Y:S01]  /*0b70*/  IADD3 R182, R193, 0x300, RZ ;  /* 0x00000300c1b67810 */ /* 0x000fe20007ffe0ff */
[----:B---3--:R-:W-:Y:S01]  /*0b80*/  IMAD.WIDE.U32 R148, R192, 0x20, R164 ;  /* 0x00000020c0947825 */ /* 0x008fe200078e00a4 */
[----:B------:R-:W-:-:S03]  /*0b90*/  @P0 LEA.HI.X R201, R0, R201, R136, 0x1, P1 ;  /* 0x000000c900c90211 */ /* 0x000fc600008f0c88 */
[--C-:B------:R-:W-:Y:S01]  /*0ba0*/  IMAD.WIDE.U32 R140, R193, 0x20, R164.reuse ;  /* 0x00000020c18c7825 */ /* 0x100fe200078e00a4 */
[----:B------:R-:W2:Y:S01]  /*0bb0*/  LDG.E.128 R144, desc[UR4][R148.64] ;  /* 0x0000000494907981 */ /* 0x000ea2000c1e1d00 */
[----:B------:R-:W3:Y:S02]  /*0bc0*/  LDC.64 R202, c[0x0][0x240] ;  /* 0x00009000ffca7b82 */ /* 0x000ee40000000a00 */
[--C-:B------:R-:W-:Y:S01]  /*0bd0*/  IMAD.WIDE.U32 R156, R183, 0x20, R164.reuse ;  /* 0x00000020b79c7825 */ /* 0x100fe200078e00a4 */
[----:B------:R-:W2:Y:S03]  /*0be0*/  LDG.E.128 R132, desc[UR4][R140.64] ;  /* 0x000000048c847981 */ /* 0x000ea6000c1e1d00 */
[----:B------:R-:W-:Y:S01]  /*0bf0*/  IMAD.WIDE.U32 R164, R182, 0x20, R164 ;  /* 0x00000020b6a47825 */ /* 0x000fe200078e00a4 */
[----:B------:R-:W2:Y:S03]  /*0c00*/  LDG.E.128 R152, desc[UR4][R156.64] ;  /* 0x000000049c987981 */ /* 0x000ea6000c1e1d00 */
[--C-:B----4-:R-:W-:Y:S01]  /*0c10*/  IMAD.WIDE.U32 R136, R193, 0x10, R176.reuse ;  /* 0x00000010c1887825 */ /* 0x110fe200078e00b0 */
[----:B------:R-:W4:Y:S03]  /*0c20*/  LDG.E.128 R148, desc[UR4][R148.64+0x10] ;  /* 0x0000100494947981 */ /* 0x000f26000c1e1d00 */
[----:B------:R-:W-:Y:S01]  /*0c30*/  IMAD.WIDE.U32 R168, R192, 0x10, R176 ;  /* 0x00000010c0a87825 */ /* 0x000fe200078e00b0 */
[----:B------:R-:W4:Y:S03]  /*0c40*/  LDG.E.128 R160, desc[UR4][R164.64] ;  /* 0x00000004a4a07981 */ /* 0x000f26000c1e1d00 */
[----:B0-----:R-:W-:Y:S01]  /*0c50*/  IMAD.WIDE R180, R0, 0x4, R180 ;  /* 0x0000000400b47825 */ /* 0x001fe200078e02b4 */
[----:B------:R-:W4:Y:S03]  /*0c60*/  LDG.E.128 R156, desc[UR4][R156.64+0x10] ;  /* 0x000010049c9c7981 */ /* 0x000f26000c1e1d00 */
[----:B------:R-:W-:Y:S01]  /*0c70*/  IMAD.WIDE.U32 R172, R183, 0x10, R176 ;  /* 0x00000010b7ac7825 */ /* 0x000fe200078e00b0 */
[----:B------:R-:W4:Y:S04]  /*0c80*/  @P0 LDG.E.U16 R200, desc[UR4][R200.64] ;  /* 0x00000004c8c80981 */ /* 0x000f28000c1e1500 */
[----:B------:R-:W4:Y:S04]  /*0c90*/  LDG.E.128 R140, desc[UR4][R140.64+0x10] ;  /* 0x000010048c8c7981 */ /* 0x000f28000c1e1d00 */
[----:B------:R-:W4:Y:S04]  /*0ca0*/  LDG.E.128 R164, desc[UR4][R164.64+0x10] ;  /* 0x00001004a4a47981 */ /* 0x000f28000c1e1d00 */
[----:B------:R-:W4:Y:S04]  /*0cb0*/  LDG.E.128 R136, desc[UR4][R136.64] ;  /* 0x0000000488887981 */ /* 0x000f28000c1e1d00 */
[----:B------:R-:W4:Y:S04]  /*0cc0*/  LDG.E.128 R168, desc[UR4][R168.64] ;  /* 0x00000004a8a87981 */ /* 0x000f28000c1e1d00 */
[----:B------:R0:W4:Y:S04]  /*0cd0*/  LDG.E R180, desc[UR4][R180.64] ;  /* 0x00000004b4b47981 */ /* 0x000128000c1e1900 */
[----:B------:R-:W4:Y:S01]  /*0ce0*/  LDG.E.128 R172, desc[UR4][R172.64] ;  /* 0x00000004acac7981 */ /* 0x000f22000c1e1d00 */
[----:B-1----:R-:W-:-:S04]  /*0cf0*/  ISETP.NE.U32.AND P1, PT, R194, RZ, PT ;  /* 0x000000ffc200720c */ /* 0x002fc80003f25070 */
[----:B------:R-:W-:-:S13]  /*0d00*/  ISETP.NE.AND.EX P1, PT, R195, RZ, PT, P1 ;  /* 0x000000ffc300720c */ /* 0x000fda0003f25310 */
[----:B------:R-:W1:Y:S08]  /*0d10*/  @P1 LDC.64 R190, c[0x0][0x2c8] ;  /* 0x0000b200ffbe1b82 */ /* 0x000e700000000a00 */
[----:B------:R-:W0:Y:S08]  /*0d20*/  @P1 LDC.64 R184, c[0x0][0x2c8] ;  /* 0x0000b200ffb81b82 */ /* 0x000e300000000a00 */
[----:B------:R-:W0:Y:S08]  /*0d30*/  @P1 LDC.64 R188, c[0x0][0x2c8] ;  /* 0x0000b200ffbc1b82 */ /* 0x000e300000000a00 */
[----:B------:R-:W0:Y:S01]  /*0d40*/  @P1 LDC.64 R186, c[0x0][0x2c8] ;  /* 0x0000b200ffba1b82 */ /* 0x000e220000000a00 */
[----:B------:R-:W-:Y:S01]  /*0d50*/  ISETP.NE.AND P3, PT, RZ, UR10, PT ;  /* 0x0000000aff007c0c */ /* 0x000fe2000bf65270 */
[----:B-1----:R-:W-:-:S04]  /*0d60*/  @P1 IMAD.WIDE.U32 R190, R182, 0x20, R190 ;  /* 0x00000020b6be1825 */ /* 0x002fc800078e00be */
[----:B---3--:R-:W-:Y:S01]  /*0d70*/  IMAD.WIDE.U32 R196, R193, 0x8, R202 ;  /* 0x00000008c1c47825 */ /* 0x008fe200078e00ca */
[----:B-----5:R-:W5:Y:S01]  /*0d80*/  @P1 LDG.E.128 R116, desc[UR4][R190.64] ;  /* 0x00000004be741981 */ /* 0x020f62000c1e1d00 */
[----:B0-----:R-:W-:-:S03]  /*0d90*/  MOV R181, 0x3f800000 ;  /* 0x3f80000000b57802 */ /* 0x001fc60000000f00 */
[----:B------:R-:W5:Y:S01]  /*0da0*/  @P1 LDG.E.128 R120, desc[UR4][R190.64+0x10] ;  /* 0x00001004be781981 */ /* 0x000f62000c1e1d00 */
[----:B------:R-:W-:-:S04]  /*0db0*/  @P1 IMAD.WIDE.U32 R184, R193, 0x20, R184 ;  /* 0x00000020c1b81825 */ /* 0x000fc800078e00b8 */
[----:B------:R-:W-:Y:S01]  /*0dc0*/  @P1 IMAD.WIDE.U32 R188, R192, 0x20, R188 ;  /* 0x00000020c0bc1825 */ /* 0x000fe200078e00bc */
[----:B------:R-:W-:Y:S01]  /*0dd0*/  LOP3.LUT P4, RZ, R199, 0xff, RZ, 0xc0, !PT ;  /* 0x000000ffc7ff7812 */ /* 0x000fe2000788c0ff */
[----:B------:R-:W5:Y:S04]  /*0de0*/  @P1 LDG.E.128 R92, desc[UR4][R184.64] ;  /* 0x00000004b85c1981 */ /* 0x000f68000c1e1d00 */
[----:B------:R-:W5:Y:S01]  /*0df0*/  LDG.E.64 R190, desc[UR4][R196.64] ;  /* 0x00000004c4be7981 */ /* 0x000f62000c1e1b00 */
[----:B------:R-:W-:-:S03]  /*0e00*/  @P1 IMAD.WIDE.U32 R186, R183, 0x20, R186 ;  /* 0x00000020b7ba1825 */ /* 0x000fc600078e00ba */
[----:B------:R0:W5:Y:S04]  /*0e10*/  @P1 LDG.E.128 R96, desc[UR4][R184.64+0x10] ;  /* 0x00001004b8601981 */ /* 0x000168000c1e1d00 */
[----:B------:R-:W5:Y:S04]  /*0e20*/  @P1 LDG.E.128 R100, desc[UR4][R188.64] ;  /* 0x00000004bc641981 */ /* 0x000f68000c1e1d00 */
[----:B------:R1:W5:Y:S01]  /*0e30*/  @P1 LDG.E.128 R104, desc[UR4][R188.64+0x10] ;  /* 0x00001004bc681981 */ /* 0x000362000c1e1d00 */
[----:B0-----:R-:W-:-:S03]  /*0e40*/  IMAD.WIDE.U32 R184, R182, 0x8, R202 ;  /* 0x00000008b6b87825 */ /* 0x001fc600078e00ca */
[----:B------:R-:W5:Y:S04]  /*0e50*/  @P1 LDG.E.128 R108, desc[UR4][R186.64] ;  /* 0x00000004ba6c1981 */ /* 0x000f68000c1e1d00 */
[----:B------:R0:W5:Y:S01]  /*0e60*/  @P1 LDG.E.128 R112, desc[UR4][R186.64+0x10] ;  /* 0x00001004ba701981 */ /* 0x000162000c1e1d00 */
[----:B-1----:R-:W-:-:S03]  /*0e70*/  IMAD.WIDE.U32 R188, R192, 0x8, R202 ;  /* 0x00000008c0bc7825 */ /* 0x002fc600078e00ca */
[----:B------:R-:W3:Y:S01]  /*0e80*/  LDL.LU R199, [R1+0x4] ;  /* 0x0000040001c77983 */ /* 0x000ee20000300800 */
[----:B------:R-:W-:-:S03]  /*0e90*/  IMAD.WIDE.U32 R176, R182, 0x10, R176 ;  /* 0x00000010b6b07825 */ /* 0x000fc600078e00b0 */
[----:B------:R-:W5:Y:S01]  /*0ea0*/  LDG.E.64 R188, desc[UR4][R188.64] ;  /* 0x00000004bcbc7981 */ /* 0x000f62000c1e1b00 */
[----:B0-----:R-:W-:-:S03]  /*0eb0*/  IMAD.WIDE.U32 R186, R183, 0x8, R202 ;  /* 0x00000008b7ba7825 */ /* 0x001fc600078e00ca */
[----:B------:R-:W3:Y:S04]  /*0ec0*/  LDG.E.128 R176, desc[UR4][R176.64] ;  /* 0x00000004b0b07981 */ /* 0x000ee8000c1e1d00 */
[----:B------:R-:W5:Y:S04]  /*0ed0*/  LDG.E.64 R186, desc[UR4][R186.64] ;  /* 0x00000004baba7981 */ /* 0x000f68000c1e1b00 */
[----:B------:R-:W5:Y:S01]  /*0ee0*/  LDG.E.64 R184, desc[UR4][R184.64] ;  /* 0x00000004b8b87981 */ /* 0x000f62000c1e1b00 */
[----:B------:R-:W-:-:S05]  /*0ef0*/  FSEL R198, R198, RZ, !P3 ;  /* 0x000000ffc6c67208 */ /* 0x000fca0005800000 */
        /* <DEDUP_REMOVED lines=22> */
[----:B------:R-:W-:-:S02]  /*1060*/  @P0 HADD2.F32 R181, -RZ, R200.H0_H0 ;  /* 0x200000c8ffb50230 */ /* 0x000fc40000004100 */
        /* <DEDUP_REMOVED lines=10> */
[----:B------:R-:W-:Y:S01]  /*1110*/  HADD2.F32 R135, -RZ, R136.H0_H0 ;  /* 0x20000088ff877230 */ /* 0x000fe20000004100 */
[----:B------:R-:W2:Y:S01]  /*1120*/  LDL.LU R165, [R1+0xc] ;  /* 0x00000c0001a57983 */ /* 0x000ea20000300800 */
[----:B------:R-:W-:-:S02]  /*1130*/  HADD2.F32 R198, -RZ, R170.H0_H0 ;  /* 0x200000aaffc67230 */ /* 0x000fc40000004100 */
[----:B------:R-:W-:Y:S02]  /*1140*/  HADD2.F32 R200, -RZ, R170.H1_H1 ;  /* 0x300000aaffc87230 */ /* 0x000fe40000004100 */
[----:B------:R-:W-:Y:S01]  /*1150*/  FMUL.FTZ R170, R180, R197 ;  /* 0x000000c5b4aa7220 */ /* 0x000fe20000410000 */
[--C-:B------:R-:W-:Y:S02]  /*1160*/  HADD2.F32 R202, -RZ, R171.reuse.H0_H0 ;  /* 0x200000abffca7230 */ /* 0x100fe40000004100 */
[----:B------:R-:W-:Y:S01]  /*1170*/  FADD.FTZ R239, R135, R239 ;  /* 0x000000ef87ef7221 */ /* 0x000fe20000010000 */
[----:B------:R-:W-:Y:S02]  /*1180*/  HADD2.F32 R203, -RZ, R171.H1_H1 ;  /* 0x300000abffcb7230 */ /* 0x000fe40000004100 */
[--C-:B------:R-:W-:Y:S02]  /*1190*/  HADD2.F32 R167, -RZ, R173.reuse.H0_H0 ;  /* 0x200000adffa77230 */ /* 0x100fe40000004100 */
[----:B------:R-:W-:-:S02]  /*11a0*/  HADD2.F32 R152, -RZ, R173.H1_H1 ;  /* 0x300000adff987230 */ /* 0x000fc40000004100 */
[-C--:B------:R-:W-:Y:S01]  /*11b0*/  FFMA.FTZ R26, R170, R135.reuse, R26 ;  /* 0x00000087aa1a7223 */ /* 0x080fe2000001001a */
[----:B------:R-:W4:Y:S01]  /*11c0*/  LDL.LU R173, [R1+0x10] ;  /* 0x0000100001ad7983 */ /* 0x000f220000300800 */
[----:B------:R-:W-:-:S03]  /*11d0*/  FMUL.FTZ R171, R88, R135 ;  /* 0x0000008758ab7220 */ /* 0x000fc60000410000 */
[----:B------:R-:W3:Y:S04]  /*11e0*/  LDL.LU R197, [R1+0x8] ;  /* 0x0000080001c57983 */ /* 0x000ee80000300800 */
[----:B------:R-:W2:Y:S01]  /*11f0*/  LDL.LU R135, [R1] ;  /* 0x0000000001877983 */ /* 0x000ea20000300800 */
[----:B------:R-:W-:Y:S02]  /*1200*/  HADD2.F32 R210, -RZ, R169.H0_H0 ;  /* 0x200000a9ffd27230 */ /* 0x000fe40000004100 */
[----:B------:R-:W-:Y:S01]  /*1210*/  FMUL.FTZ R232, R180, R232 ;  /* 0x000000e8b4e87220 */ /* 0x000fe20000410000 */
[----:B------:R-:W-:-:S05]  /*1220*/  HADD2.F32 R136, -RZ, R136.H1_H1 ;  /* 0x30000088ff887230 */ /* 0x000fca0000004100 */
[----:B------:R-:W-:Y:S01]  /*1230*/  FADD.FTZ R238, R136, R238 ;  /* 0x000000ee88ee7221 */ /* 0x000fe20000010000 */
[-C--:B------:R-:W-:Y:S01]  /*1240*/  FFMA.FTZ R27, R232, R136.reuse, R27 ;  /* 0x00000088e81b7223 */ /* 0x080fe2000001001b */
[----:B------:R-:W-:Y:S02]  /*1250*/  FMUL.FTZ R229, R89, R136 ;  /* 0x0000008859e57220 */ /* 0x000fe40000410000 */
[----:B------:R-:W4:Y:S01]  /*1260*/  LDL.LU R136, [R1+0x18] ;  /* 0x0000180001887983 */ /* 0x000f220000300800 */
[----:B------:R-:W-:Y:S01]  /*1270*/  FMUL.FTZ R224, R180, R141 ;  /* 0x0000008db4e07220 */ /* 0x000fe20000410000 */
[----:B--2---:R-:W-:-:S05]  /*1280*/  FADD.FTZ R135, R210, R135 ;  /* 0x00000087d2877221 */ /* 0x004fca0000010000 */
[----:B------:R0:W-:Y:S01]  /*1290*/  STL [R1], R135 ;  /* 0x0000008701007387 */ /* 0x0001e20000100800 */
[----:B---3--:R-:W-:-:S03]  /*12a0*/  FADD.FTZ R197, R198, R197 ;  /* 0x000000c5c6c57221 */ /* 0x008fc60000010000 */
[----:B0-----:R-:W2:Y:S04]  /*12b0*/  LDL.LU R135, [R1+0x14] ;  /* 0x0000140001877983 */ /* 0x001ea80000300800 */
[----:B------:R-:W-:Y:S04]  /*12c0*/  STL [R1+0x8], R197 ;  /* 0x000008c501007387 */ /* 0x000fe80000100800 */
[----:B------:R-:W3:Y:S01]  /*12d0*/  LDL.LU R141, [R1+0x20] ;  /* 0x00002000018d7983 */ /* 0x000ee20000300800 */
[--C-:B------:R-:W-:Y:S02]  /*12e0*/  HADD2.F32 R133, -RZ, R176.reuse.H0_H0 ;  /* 0x200000b0ff857230 */ /* 0x100fe40000004100 */
[----:B------:R-:W-:-:S02]  /*12f0*/  HADD2.F32 R163, -RZ, R176.H1_H1 ;  /* 0x300000b0ffa37230 */ /* 0x000fc40000004100 */
[----:B------:R-:W-:Y:S02]  /*1300*/  FMUL.FTZ R176, R180, R140 ;  /* 0x0000008cb4b07220 */ /* 0x000fe40000410000 */
[----:B------:R-:W3:Y:S01]  /*1310*/  LDL.LU R140, [R1+0x1c] ;  /* 0x00001c00018c7983 */ /* 0x000ee20000300800 */
[--C-:B------:R-:W-:Y:S02]  /*1320*/  HADD2.F32 R134, -RZ, R139.reuse.H0_H0 ;  /* 0x2000008bff867230 */ /* 0x100fe40000004100 */
[----:B------:R-:W-:Y:S01]  /*1330*/  FADD.FTZ R199, R200, R199 ;  /* 0x000000c7c8c77221 */ /* 0x000fe20000010000 */
[----:B------:R-:W-:Y:S02]  /*1340*/  HADD2.F32 R164, -RZ, R172.H0_H0 ;  /* 0x200000acffa47230 */ /* 0x000fe40000004100 */
[----:B----4-:R-:W-:Y:S01]  /*1350*/  FADD.FTZ R173, R202, R173 ;  /* 0x000000adcaad7221 */ /* 0x010fe20000010000 */
[----:B------:R-:W-:Y:S02]  /*1360*/  HADD2.F32 R139, -RZ, R139.H1_H1 ;  /* 0x3000008bff8b7230 */ /* 0x000fe40000004100 */
[----:B------:R-:W-:-:S02]  /*1370*/  HADD2.F32 R208, -RZ, R169.H1_H1 ;  /* 0x300000a9ffd07230 */ /* 0x000fc40000004100 */
[--C-:B------:R-:W-:Y:S02]  /*1380*/  HADD2.F32 R160, -RZ, R178.reuse.H0_H0 ;  /* 0x200000b2ffa07230 */ /* 0x100fe40000004100 */
[----:B------:R-:W-:Y:S02]  /*1390*/  HADD2.F32 R159, -RZ, R178.H1_H1 ;  /* 0x300000b2ff9f7230 */ /* 0x000fe40000004100 */
[----:B------:R-:W-:Y:S01]  /*13a0*/  FMUL.FTZ R178, R180, R143 ;  /* 0x0000008fb4b27220 */ /* 0x000fe20000410000 */
[----:B------:R-:W-:Y:S02]  /*13b0*/  HADD2.F32 R225, -RZ, R138.H0_H0 ;  /* 0x2000008affe17230 */ /* 0x000fe40000004100 */
[----:B------:R-:W-:Y:S01]  /*13c0*/  FADD.FTZ R165, R203, R165 ;  /* 0x000000a5cba57221 */ /* 0x000fe20000010000 */
[----:B------:R-:W-:Y:S02]  /*13d0*/  HADD2.F32 R169, -RZ, R172.H1_H1 ;  /* 0x300000acffa97230 */ /* 0x000fe40000004100 */
[----:B------:R-:W-:-:S02]  /*13e0*/  HADD2.F32 R138, -RZ, R138.H1_H1 ;  /* 0x3000008aff8a7230 */ /* 0x000fc40000004100 */
[--C-:B------:R-:W-:Y:S02]  /*13f0*/  HADD2.F32 R162, -RZ, R177.reuse.H0_H0 ;  /* 0x200000b1ffa27230 */ /* 0x100fe40000004100 */
[----:B------:R-:W-:Y:S02]  /*1400*/  HADD2.F32 R161, -RZ, R177.H1_H1 ;  /* 0x300000b1ffa17230 */ /* 0x000fe40000004100 */
[----:B------:R-:W-:Y:S01]  /*1410*/  FMUL.FTZ R177, R180, R142 ;  /* 0x0000008eb4b17220 */ /* 0x000fe20000410000 */
[--C-:B------:R-:W-:Y:S01]  /*1420*/  HADD2.F32 R228, -RZ, R137.reuse.H0_H0 ;  /* 0x20000089ffe47230 */ /* 0x100fe20000004100 */
[----:B------:R-:W-:Y:S01]  /*1430*/  STL [R1+0x4], R199 ;  /* 0x000004c701007387 */ /* 0x000fe20000100800 */
[----:B------:R-:W-:Y:S02]  /*1440*/  HADD2.F32 R137, -RZ, R137.H1_H1 ;  /* 0x30000089ff897230 */ /* 0x000fe40000004100 */
[----:B------:R-:W-:Y:S01]  /*1450*/  FADD.FTZ R136, R164, R136 ;  /* 0x00000088a4887221 */ /* 0x000fe20000010000 */
[----:B------:R-:W-:Y:S01]  /*1460*/  FMUL.FTZ R230, R180, R230 ;  /* 0x000000e6b4e67220 */ /* 0x000fe20000410000 */
[----:B------:R-:W-:Y:S01]  /*1470*/  FADD.FTZ R244, R139, R244 ;  /* 0x000000f48bf47221 */ /* 0x000fe20000010000 */
[-C--:B------:R-:W-:Y:S01]  /*1480*/  FFMA.FTZ R21, R178, R139.reuse, R21 ;  /* 0x0000008bb2157223 */ /* 0x080fe20000010015 */
[----:B------:R-:W-:Y:S01]  /*1490*/  FMUL.FTZ R223, R87, R139 ;  /* 0x0000008b57df7220 */ /* 0x000fe20000410000 */
[----:B------:R-:W-:Y:S01]  /*14a0*/  STL [R1+0x10], R173 ;  /* 0x000010ad01007387 */ /* 0x000fe20000100800 */
[----:B------:R-:W-:-:S02]  /*14b0*/  HADD2.F32 R132, -RZ, R179.H0_H0 ;  /* 0x200000b3ff847230 */ /* 0x000fc40000004100 */
[----:B------:R-:W-:Y:S01]  /*14c0*/  FMUL.FTZ R231, R180, R231 ;  /* 0x000000e7b4e77220 */ /* 0x000fe20000410000 */
[----:B------:R-:W-:Y:S01]  /*14d0*/  HADD2.F32 R157, -RZ, R179.H1_H1 ;  /* 0x300000b3ff9d7230 */ /* 0x000fe20000004100 */
[----:B------:R-:W4:Y:S01]  /*14e0*/  LDL.LU R139, [R1+0x28] ;  /* 0x00002800018b7983 */ /* 0x000f220000300800 */
[----:B------:R-:W-:Y:S01]  /*14f0*/  FADD.FTZ R242, R138, R242 ;  /* 0x000000f28af27221 */ /* 0x000fe20000010000 */
[-C--:B------:R-:W-:Y:S01]  /*1500*/  FFMA.FTZ R23, R224, R138.reuse, R23 ;  /* 0x0000008ae0177223 */ /* 0x080fe20000010017 */
[----:B------:R-:W-:Y:S01]  /*1510*/  FMUL.FTZ R226, R85, R138 ;  /* 0x0000008a55e27220 */ /* 0x000fe20000410000 */
[----:B------:R-:W-:Y:S01]  /*1520*/  FADD.FTZ R248, R134, R248 ;  /* 0x000000f886f87221 */ /* 0x000fe20000010000 */
[-C--:B------:R-:W-:Y:S01]  /*1530*/  FFMA.FTZ R20, R177, R134.reuse, R20 ;  /* 0x00000086b1147223 */ /* 0x080fe20000010014 */
[----:B------:R-:W-:Y:S01]  /*1540*/  FMUL.FTZ R179, R86, R134 ;  /* 0x0000008656b37220 */ /* 0x000fe20000410000 */
[----:B------:R-:W-:Y:S01]  /*1550*/  STL [R1+0xc], R165 ;  /* 0x00000ca501007387 */ /* 0x000fe20000100800 */
[----:B------:R-:W-:Y:S01]  /*1560*/  FADD.FTZ R134, RZ, R171 ;  /* 0x000000abff867221 */ /* 0x000fe20000010000 */
[----:B------:R-:W-:Y:S01]  /*1570*/  FADD.FTZ R240, R137, R240 ;  /* 0x000000f089f07221 */ /* 0x000fe20000010000 */
[-C--:B------:R-:W-:Y:S01]  /*1580*/  FFMA.FTZ R25, R230, R137.reuse, R25 ;  /* 0x00000089e6197223 */ /* 0x080fe20000010019 */
[----:B------:R-:W4:Y:S01]  /*1590*/  LDL.LU R138, [R1+0x24] ;  /* 0x00002400018a7983 */ /* 0x000f220000300800 */
[----:B------:R-:W-:Y:S01]  /*15a0*/  FMUL.FTZ R227, R91, R137 ;  /* 0x000000895be37220 */ /* 0x000fe20000410000 */
[----:B------:R-:W-:-:S02]  /*15b0*/  FADD.FTZ R241, R228, R241 ;  /* 0x000000f1e4f17221 */ /* 0x000fc40000010000 */
[----:B------:R0:W-:Y:S01]  /*15c0*/  STL [R1+0x18], R136 ;  /* 0x0000188801007387 */ /* 0x0001e20000100800 */
[-C--:B------:R-:W-:Y:S01]  /*15d0*/  FFMA.FTZ R24, R231, R228.reuse, R24 ;  /* 0x000000e4e7187223 */ /* 0x080fe20000010018 */
[----:B------:R-:W-:Y:S02]  /*15e0*/  FMUL.FTZ R228, R90, R228 ;  /* 0x000000e45ae47220 */ /* 0x000fe40000410000 */
[----:B------:R-:W4:Y:S01]  /*15f0*/  LDL.LU R137, [R1+0x30] ;  /* 0x0000300001897983 */ /* 0x000f220000300800 */
[----:B------:R-:W-:-:S04]  /*1600*/  FADD.FTZ R134, R134, R229 ;  /* 0x000000e586867221 */ /* 0x000fc80000010000 */
[----:B0-----:R-:W-:Y:S01]  /*1610*/  FADD.FTZ R136, R134, R228 ;  /* 0x000000e486887221 */ /* 0x001fe20000010000 */
[----:B--2---:R-:W-:-:S05]  /*1620*/  FADD.FTZ R135, R169, R135 ;  /* 0x00000087a9877221 */ /* 0x004fca0000010000 */
[----:B------:R0:W-:Y:S01]  /*1630*/  STL [R1+0x14], R135 ;  /* 0x0000148701007387 */ /* 0x0001e20000100800 */
[----:B---3--:R-:W-:Y:S01]  /*1640*/  FADD.FTZ R141, R167, R141 ;  /* 0x0000008da78d7221 */ /* 0x008fe20000010000 */
[----:B0-----:R-:W-:-:S04]  /*1650*/  FFMA.FTZ R135, R170, R171, RZ ;  /* 0x000000abaa877223 */ /* 0x001fc800000100ff */
[----:B------:R-:W-:Y:S01]  /*1660*/  FFMA.FTZ R135, R232, R229, R135 ;  /* 0x000000e5e8877223 */ /* 0x000fe20000010087 */
[----:B------:R0:W-:Y:S03]  /*1670*/  STL [R1+0x20], R141 ;  /* 0x0000208d01007387 */ /* 0x0001e60000100800 */
[----:B------:R-:W-:Y:S01]  /*1680*/  FFMA.FTZ R134, R231, R228, R135 ;  /* 0x000000e4e7867223 */ /* 0x000fe20000010087 */
[----:B------:R-:W-:Y:S02]  /*1690*/  FADD.FTZ R135, R136, R227 ;  /* 0x000000e388877221 */ /* 0x000fe40000010000 */
[----:B------:R-:W2:Y:S01]  /*16a0*/  LDL.LU R136, [R1+0x2c] ;  /* 0x00002c0001887983 */ /* 0x000ea20000300800 */
[----:B------:R-:W-:Y:S01]  /*16b0*/  FADD.FTZ R243, R225, R243 ;  /* 0x000000f3e1f37221 */ /* 0x000fe20000010000 */
[-C--:B------:R-:W-:Y:S01]  /*16c0*/  FFMA.FTZ R22, R176, R225.reuse, R22 ;  /* 0x000000e1b0167223 */ /* 0x080fe20000010016 */
[----:B------:R-:W-:Y:S01]  /*16d0*/  FMUL.FTZ R225, R84, R225 ;  /* 0x000000e154e17220 */ /* 0x000fe20000410000 */
[----:B------:R-:W-:-:S03]  /*16e0*/  FFMA.FTZ R134, R230, R227, R134 ;  /* 0x000000e3e6867223 */ /* 0x000fc60000010086 */
[----:B------:R-:W-:Y:S01]  /*16f0*/  FADD.FTZ R135, R135, R225 ;  /* 0x000000e187877221 */ /* 0x000fe20000010000 */
[----:B------:R-:W-:Y:S01]  /*1700*/  FFMA.FTZ R134, R176, R225, R134 ;  /* 0x000000e1b0867223 */ /* 0x000fe20000010086 */
[--C-:B------:R-:W-:Y:S02]  /*1710*/  HADD2.F32 R206, -RZ, R168.reuse.H0_H0 ;  /* 0x200000a8ffce7230 */ /* 0x100fe40000004100 */
[----:B------:R-:W-:Y:S01]  /*1720*/  FADD.FTZ R135, R135, R226 ;  /* 0x000000e287877221 */ /* 0x000fe20000010000 */
[----:B------:R-:W-:Y:S01]  /*1730*/  FFMA.FTZ R134, R224, R226, R134 ;  /* 0x000000e2e0867223 */ /* 0x000fe20000010086 */
[----:B------:R-:W-:Y:S02]  /*1740*/  FMUL.FTZ R205, R180, R144 ;  /* 0x00000090b4cd7220 */ /* 0x000fe40000410000 */
        /* <DEDUP_REMOVED lines=20> */
[----:B------:R-:W-:Y:S01]  /*1890*/  FADD.FTZ R251, R208, R251 ;  /* 0x000000fbd0fb7221 */ /* 0x000fe20000010000 */
[C---:B------:R-:W-:Y:S01]  /*18a0*/  FMUL.FTZ R196, R180.reuse, R196 ;  /* 0x000000c4b4c47220 */ /* 0x040fe20000410000 */
        /* <DEDUP_REMOVED lines=19> */
[----:B------:R-:W-:Y:S01]  /*19e0*/  FFMA.FTZ R216, R201, R203, R216 ;  /* 0x000000cbc9d87223 */ /* 0x000fe200000100d8 */
[C---:B------:R-:W-:Y:S01]  /*19f0*/  FMUL.FTZ R145, R180.reuse, R145 ;  /* 0x00000091b4917220 */ /* 0x040fe20000410000 */
        /* <DEDUP_REMOVED lines=12> */
[C---:B------:R-:W-:Y:S01]  /*1ac0*/  FMUL.FTZ R152, R180.reuse, R235 ;  /* 0x000000ebb4987220 */ /* 0x040fe20000410000 */
[----:B------:R-:W-:Y:S01]  /*1ad0*/  FMUL.FTZ R149, R73, R169 ;  /* 0x000000a949957220 */ /* 0x000fe20000410000 */
[----:B------:R-:W-:Y:S01]  /*1ae0*/  FADD.FTZ R135, R135, R164 ;  /* 0x000000a487877221 */ /* 0x000fe20000010000 */
[----:B------:R-:W-:Y:S01]  /*1af0*/  FMUL.FTZ R151, R180, R151 ;  /* 0x00000097b4977220 */ /* 0x000fe20000410000 */
        /* <DEDUP_REMOVED lines=13> */
[----:B----4-:R-:W-:Y:S01]  /*1bd0*/  FADD.FTZ R139, R166, R139 ;  /* 0x0000008ba68b7221 */ /* 0x010fe20000010000 */
[-C--:B------:R-:W-:Y:S01]  /*1be0*/  FFMA.FTZ R233, R147, R166.reuse, R233 ;  /* 0x000000a693e97223 */ /* 0x080fe200000100e9 */
[----:B------:R-:W-:Y:S01]  /*1bf0*/  FMUL.FTZ R166, R68, R166 ;  /* 0x000000a644a67220 */ /* 0x000fe20000410000 */
[----:B------:R-:W-:Y:S01]  /*1c00*/  FADD.FTZ R133, R133, R150 ;  /* 0x0000009685857221 */ /* 0x000fe20000010000 */
[----:B------:R-:W-:Y:S01]  /*1c10*/  FFMA.FTZ R134, R165, R150, R134 ;  /* 0x00000096a5867223 */ /* 0x000fe20000010086 */
[----:B------:R-:W-:-:S02]  /*1c20*/  HADD2.F32 R168, -RZ, R175.H0_H0 ;  /* 0x200000afffa87230 */ /* 0x000fc40000004100 */
[----:B------:R-:W-:Y:S01]  /*1c30*/  FFMA.FTZ R218, R151, R169, R218 ;  /* 0x000000a997da7223 */ /* 0x000fe200000100da */
[C---:B------:R-:W-:Y:S01]  /*1c40*/  FMUL.FTZ R169, R180.reuse, R158 ;  /* 0x0000009eb4a97220 */ /* 0x040fe20000410000 */
        /* <DEDUP_REMOVED lines=8> */
[----:B------:R-:W1:Y:S01]  /*1cd0*/  S2R R175, SR_TID.X ;  /* 0x0000000000af7919 */ /* 0x000e620000002100 */
[----:B------:R-:W-:Y:S01]  /*1ce0*/  FMUL.FTZ R168, R70, R168 ;  /* 0x000000a846a87220 */ /* 0x000fe20000410000 */
[----:B------:R-:W-:Y:S01]  /*1cf0*/  FADD.FTZ R133, R133, R144 ;  /* 0x0000009085857221 */ /* 0x000fe20000010000 */
[----:B------:R-:W-:Y:S01]  /*1d00*/  FFMA.FTZ R134, R148, R144, R134 ;  /* 0x0000009094867223 */ /* 0x000fe20000010086 */
[----:B------:R-:W-:-:S02]  /*1d10*/  FFMA.FTZ R236, R146, R172, R236 ;  /* 0x000000ac92ec7223 */ /* 0x000fc400000100ec */
[----:B------:R-:W-:Y:S01]  /*1d20*/  FADD.FTZ R133, R133, R168 ;  /* 0x000000a885857221 */ /* 0x000fe20000010000 */
[----:B------:R-:W-:Y:S01]  /*1d30*/  FFMA.FTZ R134, R169, R168, R134 ;  /* 0x000000a8a9867223 */ /* 0x000fe20000010086 */
[C---:B0-----:R-:W-:Y:S01]  /*1d40*/  FMUL.FTZ R141, R180.reuse, R234 ;  /* 0x000000eab48d7220 */ /* 0x041fe20000410000 */
[----:B------:R-:W-:Y:S01]  /*1d50*/  FMUL.FTZ R156, R180, R156 ;  /* 0x0000009cb49c7220 */ /* 0x000fe20000410000 */
[----:B------:R-:W-:Y:S02]  /*1d60*/  FADD.FTZ R9, R163, R9 ;  /* 0x00000009a3097221 */ /* 0x000fe40000010000 */
[-C--:B------:R-:W-:Y:S01]  /*1d70*/  FFMA.FTZ R17, R141, R163.reuse, R17 ;  /* 0x000000a38d117223 */ /* 0x080fe20000010011 */
[----:B------:R-:W-:Y:S01]  /*1d80*/  FMUL.FTZ R163, R65, R163 ;  /* 0x000000a341a37220 */ /* 0x000fe20000410000 */
[----:B------:R-:W-:Y:S01]  /*1d90*/  FADD.FTZ R138, R174, R138 ;  /* 0x0000008aae8a7221 */ /* 0x000fe20000010000 */
[----:B------:R-:W-:Y:S01]  /*1da0*/  FMUL.FTZ R153, R180, R153 ;  /* 0x00000099b4997220 */ /* 0x000fe20000410000 */
[----:B------:R-:W-:Y:S01]  /*1db0*/  FADD.FTZ R6, R162, R6 ;  /* 0x00000006a2067221 */ /* 0x000fe20000010000 */
[-C--:B------:R-:W-:Y:S01]  /*1dc0*/  FFMA.FTZ R14, R156, R162.reuse, R14 ;  /* 0x000000a29c0e7223 */ /* 0x080fe2000001000e */
[----:B------:R-:W-:Y:S01]  /*1dd0*/  FMUL.FTZ R162, R66, R162 ;  /* 0x000000a242a27220 */ /* 0x000fe20000410000 */
[----:B------:R0:W-:Y:S01]  /*1de0*/  STL [R1+0x1c], R140 ;  /* 0x00001c8c01007387 */ /* 0x0001e20000100800 */
[----:B------:R-:W-:Y:S01]  /*1df0*/  FADD.FTZ R7, R161, R7 ;  /* 0x00000007a1077221 */ /* 0x000fe20000010000 */
[----:B------:R-:W-:Y:S01]  /*1e00*/  FFMA.FTZ R15, R153, R161, R15 ;  /* 0x000000a1990f7223 */ /* 0x000fe2000001000f */
[----:B------:R-:W-:Y:S01]  /*1e10*/  FMUL.FTZ R142, R180, R245 ;  /* 0x000000f5b48e7220 */ /* 0x000fe20000410000 */
[----:B------:R3:W-:Y:S01]  /*1e20*/  STL [R1+0x28], R139 ;  /* 0x0000288b01007387 */ /* 0x0007e20000100800 */
[----:B------:R-:W-:-:S03]  /*1e30*/  FMUL.FTZ R161, R67, R161 ;  /* 0x000000a143a17220 */ /* 0x000fc60000410000 */
[----:B------:R3:W-:Y:S01]  /*1e40*/  STL [R1+0x24], R138 ;  /* 0x0000248a01007387 */ /* 0x0007e20000100800 */
[----:B------:R-:W-:-:S03]  /*1e50*/  FADD.FTZ R4, R160, R4 ;  /* 0x00000004a0047221 */ /* 0x000fc60000010000 */
[----:B------:R3:W-:Y:S01]  /*1e60*/  STL [R1+0x30], R137 ;  /* 0x0000308901007387 */ /* 0x0007e20000100800 */
[----:B------:R-:W-:Y:S01]  /*1e70*/  FFMA.FTZ R12, R142, R160, R12 ;  /* 0x000000a08e0c7223 */ /* 0x000fe2000001000c */
[----:B------:R-:W-:Y:S01]  /*1e80*/  FMUL.FTZ R143, R180, R246 ;  /* 0x000000f6b48f7220 */ /* 0x000fe20000410000 */
[----:B------:R-:W-:Y:S01]  /*1e90*/  FMUL.FTZ R160, R60, R160 ;  /* 0x000000a03ca07220 */ /* 0x000fe20000410000 */
[----:B------:R-:W-:Y:S02]  /*1ea0*/  FADD.FTZ R5, R159, R5 ;  /* 0x000000059f057221 */ /* 0x000fe40000010000 */
[-C--:B------:R-:W-:Y:S01]  /*1eb0*/  FFMA.FTZ R13, R143, R159.reuse, R13 ;  /* 0x0000009f8f0d7223 */ /* 0x080fe2000001000d */
[----:B------:R-:W-:Y:S01]  /*1ec0*/  FMUL.FTZ R159, R61, R159 ;  /* 0x0000009f3d9f7220 */ /* 0x000fe20000410000 */
[----:B-1----:R-:W-:Y:S01]  /*1ed0*/  LOP3.LUT P1, RZ, R175, 0x1f, RZ, 0xc0, !PT ;  /* 0x0000001fafff7812 */ /* 0x002fe2000782c0ff */
[C---:B0-----:R-:W-:Y:S01]  /*1ee0*/  FMUL.FTZ R140, R180.reuse, R252 ;  /* 0x000000fcb48c7220 */ /* 0x041fe20000410000 */
[----:B------:R-:W-:Y:S01]  /*1ef0*/  FMUL.FTZ R154, R180, R247 ;  /* 0x000000f7b49a7220 */ /* 0x000fe20000410000 */
[----:B------:R-:W-:Y:S01]  /*1f00*/  FMUL.FTZ R158, R62, R132 ;  /* 0x000000843e9e7220 */ /* 0x000fe20000410000 */
[----:B------:R-:W-:Y:S01]  /*1f10*/  SHF.R.U32.HI R175, RZ, 0x5, R175 ;  /* 0x00000005ffaf7819 */ /* 0x000fe200000116af */
[----:B------:R-:W-:Y:S01]  /*1f20*/  FADD.FTZ R3, R157, R3 ;  /* 0x000000039d037221 */ /* 0x000fe20000010000 */
[-C--:B------:R-:W-:Y:S01]  /*1f30*/  FFMA.FTZ R11, R140, R157.reuse, R11 ;  /* 0x0000009d8c0b7223 */ /* 0x080fe2000001000b */
[----:B------:R-:W-:Y:S01]  /*1f40*/  UMOV UR6, 0xffffffff ;  /* 0xffffffff00067882 */ /* 0x000fe20000000000 */
[----:B------:R-:W-:Y:S01]  /*1f50*/  FMUL.FTZ R157, R63, R157 ;  /* 0x0000009d3f9d7220 */ /* 0x000fe20000410000 */
[----:B------:R-:W-:Y:S01]  /*1f60*/  FFMA.FTZ R222, R148, R174, R222 ;  /* 0x000000ae94de7223 */ /* 0x000fe200000100de */
[----:B------:R-:W-:Y:S01]  /*1f70*/  FADD.FTZ R2, R132, R2 ;  /* 0x0000000284027221 */ /* 0x000fe20000010000 */
[----:B------:R-:W-:Y:S01]  /*1f80*/  FFMA.FTZ R10, R154, R132, R10 ;  /* 0x000000849a0a7223 */ /* 0x000fe2000001000a */
[----:B--2---:R-:W-:Y:S01]  /*1f90*/  FADD.FTZ R136, R172, R136 ;  /* 0x00000088ac887221 */ /* 0x004fe20000010000 */
        /* <DEDUP_REMOVED lines=16> */
[----:B------:R-:W-:Y:S02]  /*20a0*/  LOP3.LUT R134, R175, 0x7fffff8, RZ, 0xc0, !PT ;  /* 0x07fffff8af867812 */ /* 0x000fe400078ec0ff */
[----:B------:R-:W-:Y:S01]  /*20b0*/  FADD.FTZ R135, R135, R158 ;  /* 0x0000009e87877221 */ /* 0x000fe20000010000 */
[----:B------:R-:W-:Y:S01]  /*20c0*/  FFMA.FTZ R133, R154, R158, R133 ;  /* 0x0000009e9a857223 */ /* 0x000fe20000010085 */
[----:B------:R-:W-:Y:S02]  /*20d0*/  @!P4 IADD3 R134, R134, 0x8, RZ ;  /* 0x000000088686c810 */ /* 0x000fe40007ffe0ff */
[----:B------:R-:W-:Y:S01]  /*20e0*/  FADD.FTZ R135, R135, R157 ;  /* 0x0000009d87877221 */ /* 0x000fe20000010000 */
[----:B------:R-:W-:Y:S01]  /*20f0*/  FFMA.FTZ R133, R140, R157, R133 ;  /* 0x0000009d8c857223 */ /* 0x000fe20000010085 */
[----:B---3--:R-:W-:Y:S06]  /*2100*/  BRA.DIV UR6, `(.L_x_10570) ;  /* 0x0000002e06d07947 */ /* 0x008fec000b800000 */
        /* <DEDUP_REMOVED lines=18> */
.L_x_10582:
        /* <DEDUP_REMOVED lines=8> */
[----:B------:R-:W3:Y:S01]  /*22b0*/  LDL.LU R252, [R1+0xa8] ;  /* 0x0000a80001fc7983 */ /* 0x000ee20000300800 */
[----:B------:R-:W-:-:S03]  /*22c0*/  ISETP.NE.U32.AND P2, PT, R194, RZ, PT ;  /* 0x000000ffc200720c */ /* 0x000fc60003f45070 */
[----:B------:R-:W4:Y:S01]  /*22d0*/  LDL.LU R247, [R1+0xa4] ;  /* 0x0000a40001f77983 */ /* 0x000f220000300800 */
[----:B--2---:R-:W-:-:S03]  /*22e0*/  LEA R136, R139, R136, 0x18 ;  /* 0x000000888b887211 */ /* 0x004fc600078ec0ff */
[----:B------:R-:W2:Y:S01]  /*22f0*/  LDL.LU R246, [R1+0xb0] ;  /* 0x0000b00001f67983 */ /* 0x000ea20000300800 */
[----:B------:R-:W-:-:S03]  /*2300*/  @!P1 LEA R137, R137, R136, 0x3 ;  /* 0x0000008889899211 */ /* 0x000fc600078e18ff */
[----:B------:R-:W2:Y:S01]  /*2310*/  LDL.LU R245, [R1+0xac] ;  /* 0x0000ac0001f57983 */ /* 0x000ea20000300800 */
        /* <DEDUP_REMOVED lines=18> */
[----:B------:R-:W-:Y:S01]  /*2440*/  FADD.FTZ R133, R135, R133 ;  /* 0x0000008587857221 */ /* 0x000fe20000010000 */
[----:B------:R-:W-:-:S04]  /*2450*/  ISETP.NE.U32.AND P1, PT, RZ, UR14, PT ;  /* 0x0000000eff007c0c */ /* 0x000fc8000bf25070 */
[----:B------:R-:W-:Y:S02]  /*2460*/  ISETP.NE.AND.EX P1, PT, RZ, UR15, PT, P1 ;  /* 0x0000000fff007c0c */ /* 0x000fe4000bf25310 */
[----:B------:R-:W-:Y:S01]  /*2470*/  ISETP.NE.AND.EX P2, PT, R195, RZ, PT, P2 ;  /* 0x000000ffc300720c */ /* 0x000fe20003f45320 */
[----:B-1----:R-:W-:Y:S01]  /*2480*/  FADD.FTZ R134, R134, R136 ;  /* 0x0000008886867221 */ /* 0x002fe20000010000 */
[----:B------:R-:W-:-:S03]  /*2490*/  FADD.FTZ R133, R133, R137 ;  /* 0x0000008985857221 */ /* 0x000fc60000010000 */
[----:B------:R-:W-:Y:S01]  /*24a0*/  FADD.FTZ R138, R138, R134 ;  /* 0x000000868a8a7221 */ /* 0x000fe20000010000 */
[----:B------:R-:W-:Y:S01]  /*24b0*/  FADD.FTZ R139, R139, R133 ;  /* 0x000000858b8b7221 */ /* 0x000fe20000010000 */
[----:B0-----:R-:W-:-:S04]  /*24c0*/  IMAD.WIDE.U32 R132, R193, 0x10, R234 ;  /* 0x00000010c1847825 */ /* 0x001fc800078e00ea */
[----:B------:R-:W-:Y:S01]  /*24d0*/  FMUL.FTZ R138, R138, UR12 ;  /* 0x0000000c8a8a7c20 */ /* 0x000fe20008410000 */
[----:B------:R-:W-:Y:S01]  /*24e0*/  FMUL.FTZ R175, R139, UR12 ;  /* 0x0000000c8baf7c20 */ /* 0x000fe20008410000 */
[----:B------:R-:W3:Y:S03]  /*24f0*/  LDG.E.128 R132, desc[UR4][R132.64] ;  /* 0x0000000484847981 */ /* 0x000ee6000c1e1d00 */
[----:B------:R-:W-:-:S05]  /*2500*/  FSEL R174, R138, RZ, !P3 ;  /* 0x000000ff8aae7208 */ /* 0x000fca0005800000 */
[-CC-:B------:R-:W-:Y:S01]  /*2510*/  FFMA.FTZ R136, R170, R175.reuse, R174.reuse ;  /* 0x000000afaa887223 */ /* 0x180fe200000100ae */
[-CC-:B------:R-:W-:Y:S01]  /*2520*/  FFMA.FTZ R232, R232, R175.reuse, R174.reuse ;  /* 0x000000afe8e87223 */ /* 0x180fe200000100ae */
[-C--:B------:R-:W-:Y:S02]  /*2530*/  FFMA.FTZ R231, R231, R175.reuse, R174 ;  /* 0x000000afe7e77223 */ /* 0x080fe400000100ae */
[----:B------:R-:W-:Y:S01]  /*2540*/  FADD.FTZ R136, R171, -R136 ;  /* 0x80000088ab887221 */ /* 0x000fe20000010000 */
[----:B------:R-:W-:Y:S01]  /*2550*/  FFMA.FTZ R194, R230, R175, R174 ;  /* 0x000000afe6c27223 */ /* 0x000fe200000100ae */
[----:B------:R-:W0:Y:S01]  /*2560*/  @P1 LDC.64 R170, c[0x0][0x308] ;  /* 0x0000c200ffaa1b82 */ /* 0x000e220000000a00 */
        /* <DEDUP_REMOVED lines=13> */
[----:B------:R-:W-:Y:S01]  /*2640*/  FFMA.FTZ R224, R224, R175, R174 ;  /* 0x000000afe0e07223 */ /* 0x000fe200000100ae */
[----:B------:R-:W4:Y:S02]  /*2650*/  LDL.LU R229, [R1+0x9c] ;  /* 0x00009c0001e57983 */ /* 0x000f240000300800 */
[----:B------:R-:W-:-:S02]  /*2660*/  SEL R136, R227, R124, P3 ;  /* 0x0000007ce3887207 */ /* 0x000fc40001800000 */
[----:B------:R-:W-:Y:S01]  /*2670*/  SEL R137, R228, R125, P3 ;  /* 0x0000007de4897207 */ /* 0x000fe20001800000 */
[----:B------:R-:W2:Y:S01]  /*2680*/  LDL.LU R230, [R1+0xa0] ;  /* 0x0000a00001e67983 */ /* 0x000ea20000300800 */
[----:B------:R-:W-:Y:S02]  /*2690*/  SEL R138, R195, R126, P3 ;  /* 0x0000007ec38a7207 */ /* 0x000fe40001800000 */
[----:B------:R-:W-:Y:S01]  /*26a0*/  SEL R139, R194, R127, P3 ;  /* 0x0000007fc28b7207 */ /* 0x000fe20001800000 */
[----:B0-----:R-:W-:Y:S01]  /*26b0*/  @P1 IMAD.WIDE.U32 R170, R193, 0x20, R170 ;  /* 0x00000020c1aa1825 */ /* 0x001fe200078e00aa */
[----:B------:R-:W4:Y:S04]  /*26c0*/  LDL.LU R232, [R1+0x94] ;  /* 0x0000940001e87983 */ /* 0x000f280000300800 */
[----:B------:R0:W-:Y:S01]  /*26d0*/  @P1 STG.E.128 desc[UR4][R170.64], R136 ;  /* 0x00000088aa001986 */ /* 0x0001e2000c101d04 */
[----:B------:R-:W-:-:S03]  /*26e0*/  FADD.FTZ R226, R226, -R224 ;  /* 0x800000e0e2e27221 */ /* 0x000fc60000010000 */
[----:B------:R-:W2:Y:S01]  /*26f0*/  LDL.LU R231, [R1+0x98] ;  /* 0x0000980001e77983 */ /* 0x000ea20000300800 */
[----:B------:R-:W-:Y:S01]  /*2700*/  LOP3.LUT P5, RZ, R190, 0xff00, RZ, 0xc0, !PT ;  /* 0x0000ff00beff7812 */ /* 0x000fe200078ac0ff */
[----:B------:R-:W-:Y:S01]  /*2710*/  FFMA.FTZ R176, R176, R175, R174 ;  /* 0x000000afb0b07223 */ /* 0x000fe200000100ae */
[----:B------:R-:W-:-:S03]  /*2720*/  FMUL.FTZ R228, R228, R181 ;  /* 0x000000b5e4e47220 */ /* 0x000fc60000410000 */
[----:B------:R-:W-:Y:S01]  /*2730*/  FADD.FTZ R225, R225, -R176 ;  /* 0x800000b0e1e17221 */ /* 0x000fe20000010000 */
[----:B0-----:R-:W-:-:S04]  /*2740*/  MOV R136, R190 ;  /* 0x000000be00887202 */ /* 0x001fc80000000f00 */
[----:B------:R-:W-:Y:S01]  /*2750*/  LOP3.LUT P6, RZ, R136, 0xff, RZ, 0xc0, !PT ;  /* 0x000000ff88ff7812 */ /* 0x000fe200078cc0ff */
[----:B------:R-:W-:Y:S02]  /*2760*/  FMUL.FTZ R136, R227, R181 ;  /* 0x000000b5e3887220 */ /* 0x000fe40000410000 */
[----:B------:R-:W4:Y:S04]  /*2770*/  LDL.LU R227, [R1+0x8c] ;  /* 0x00008c0001e37983 */ /* 0x000f280000300800 */
[----:B------:R-:W2:Y:S01]  /*2780*/  LDL.LU R224, [R1+0x38] ;  /* 0x0000380001e07983 */ /* 0x000ea20000300800 */
[----:B------:R-:W-:Y:S01]  /*2790*/  HFMA2.MMA R138, -RZ, RZ, 0, 0 ;  /* 0x00000000ff8a7435 */ /* 0x000fe200000001ff */
[----:B------:R-:W-:Y:S01]  /*27a0*/  FMUL.FTZ R136, R136, UR13 ;  /* 0x0000000d88887c20 */ /* 0x000fe20008410000 */
[----:B------:R-:W-:Y:S01]  /*27b0*/  MOV R176, RZ ;  /* 0x000000ff00b07202 */ /* 0x000fe20000000f00 */
[----:B------:R-:W-:Y:S01]  /*27c0*/  FFMA.FTZ R178, R178, R175, R174 ;  /* 0x000000afb2b27223 */ /* 0x000fe200000100ae */
[-C--:B------:R-:W-:Y:S01]  /*27d0*/  FMUL.FTZ R195, R195, R181.reuse ;  /* 0x000000b5c3c37220 */ /* 0x080fe20000410000 */
[----:B------:R-:W-:Y:S01]  /*27e0*/  FMUL.FTZ R194, R194, R181 ;  /* 0x000000b5c2c27220 */ /* 0x000fe20000410000 */
[----:B------:R-:W-:-:S04]  /*27f0*/  FMUL.FTZ R226, R180, R226 ;  /* 0x000000e2b4e27220 */ /* 0x000fc80000410000 */
[----:B------:R-:W-:Y:S01]  /*2800*/  @P2 FADD.FTZ R226, R97, R226 ;  /* 0x000000e261e22221 */ /* 0x000fe20000010000 */
[--C-:B---3--:R-:W-:Y:S02]  /*2810*/  @P6 HADD2.F32 R137, -RZ, R132.reuse.H0_H0 ;  /* 0x20000084ff896230 */ /* 0x108fe40000004100 */
[----:B------:R-:W-:-:S03]  /*2820*/  @P5 HADD2.F32 R132, -RZ, R132.H1_H1 ;  /* 0x30000084ff845230 */ /* 0x000fc60000004100 */
[----:B------:R-:W-:Y:S01]  /*2830*/  @P6 FMUL.FTZ R138, R136, R137 ;  /* 0x00000089888a6220 */ /* 0x000fe20000410000 */
[----:B------:R-:W-:Y:S01]  /*2840*/  FMUL.FTZ R137, R228, UR13 ;  /* 0x0000000de4897c20 */ /* 0x000fe20008410000 */
[----:B------:R-:W-:Y:S01]  /*2850*/  FMUL.FTZ R136, R56, R136 ;  /* 0x0000008838887220 */ /* 0x000fe20000410000 */
[----:B------:R-:W3:Y:S02]  /*2860*/  LDL.LU R228, [R1+0x90] ;  /* 0x0000900001e47983 */ /* 0x000ee40000300800 */
[----:B------:R-:W-:Y:S01]  /*2870*/  @P5 FMUL.FTZ R176, R137, R132 ;  /* 0x0000008489b05220 */ /* 0x000fe20000410000 */
[----:B------:R-:W-:Y:S01]  /*2880*/  FMUL.FTZ R139, R57, R137 ;  /* 0x00000089398b7220 */ /* 0x000fe20000410000 */
[----:B------:R-:W-:Y:S01]  /*2890*/  FSEL R132, R136, RZ, P6 ;  /* 0x000000ff88847208 */ /* 0x000fe20003000000 */
[----:B------:R-:W-:Y:S01]  /*28a0*/  FADD.FTZ R137, R223, -R178 ;  /* 0x800000b2df897221 */ /* 0x000fe20000010000 */
[C---:B------:R-:W-:Y:S01]  /*28b0*/  LOP3.LUT P6, RZ, R190.reuse, 0xff0000, RZ, 0xc0, !PT ;  /* 0x00ff0000beff7812 */ /* 0x040fe200078cc0ff */
[----:B------:R-:W-:Y:S01]  /*28c0*/  FFMA.FTZ R136, R177, R175, R174 ;  /* 0x000000afb1887223 */ /* 0x000fe200000100ae */
[----:B------:R-:W-:Y:S01]  /*28d0*/  FSEL R223, R139, RZ, P5 ;  /* 0x000000ff8bdf7208 */ /* 0x000fe20002800000 */
[----:B------:R-:W-:Y:S01]  /*28e0*/  HFMA2.MMA R177, -RZ, RZ, 0, 0 ;  /* 0x00000000ffb17435 */ /* 0x000fe200000001ff */
[----:B------:R-:W-:Y:S01]  /*28f0*/  LOP3.LUT P5, RZ, R190, 0xff000000, RZ, 0xc0, !PT ;  /* 0xff000000beff7812 */ /* 0x000fe200078ac0ff */
[----:B------:R-:W-:Y:S01]  /*2900*/  FADD.FTZ R136, R179, -R136 ;  /* 0x80000088b3887221 */ /* 0x000fe20000010000 */
[----:B------:R-:W-:Y:S01]  /*2910*/  MOV R178, RZ ;  /* 0x000000ff00b27202 */ /* 0x000fe20000000f00 */
[----:B------:R-:W-:-:S06]  /*2920*/  FMUL.FTZ R190, R226, R181 ;  /* 0x000000b5e2be7220 */ /* 0x000fcc0000410000 */
[----:B------:R-:W-:-:S04]  /*2930*/  @P6 HADD2.F32 R139, -RZ, R133.H0_H0 ;  /* 0x20000085ff8b6230 */ /* 0x000fc80000004100 */
[----:B------:R-:W-:Y:S02]  /*2940*/  @P5 HADD2.F32 R133, -RZ, R133.H1_H1 ;  /* 0x30000085ff855230 */ /* 0x000fe40000004100 */
[----:B--2---:R-:W-:Y:S01]  /*2950*/  FADD.FTZ R224, R138, R224 ;  /* 0x000000e08ae07221 */ /* 0x004fe20000010000 */
[----:B------:R-:W-:-:S04]  /*2960*/  FMUL.FTZ R138, R195, UR13 ;  /* 0x0000000dc38a7c20 */ /* 0x000fc80008410000 */
[----:B------:R-:W-:Y:S01]  /*2970*/  @P6 FMUL.FTZ R177, R138, R139 ;  /* 0x0000008b8ab16220 */ /* 0x000fe20000410000 */
[----:B------:R-:W-:Y:S01]  /*2980*/  FMUL.FTZ R139, R194, UR13 ;  /* 0x0000000dc28b7c20 */ /* 0x000fe20008410000 */
[----:B------:R-:W-:Y:S01]  /*2990*/  FMUL.FTZ R179, R58, R138 ;  /* 0x0000008a3ab37220 */ /* 0x000fe20000410000 */
[----:B------:R-:W-:Y:S01]  /*29a0*/  FMUL.FTZ R138, R180, R225 ;  /* 0x000000e1b48a7220 */ /* 0x000fe20000410000 */
[----:B------:R0:W-:Y:S01]  /*29b0*/  STL [R1+0x38], R224 ;  /* 0x000038e001007387 */ /* 0x0001e20000100800 */
[----:B------:R-:W-:Y:S01]  /*29c0*/  @P5 FMUL.FTZ R178, R139, R133 ;  /* 0x000000858bb25220 */ /* 0x000fe20000410000 */
[----:B------:R-:W-:Y:S01]  /*29d0*/  FMUL.FTZ R195, R59, R139 ;  /* 0x0000008b3bc37220 */ /* 0x000fe20000410000 */
[----:B------:R-:W-:Y:S01]  /*29e0*/  FSEL R133, R179, RZ, P6 ;  /* 0x000000ffb3857208 */ /* 0x000fe20003000000 */
[----:B------:R-:W-:Y:S01]  /*29f0*/  @P2 FADD.FTZ R138, R96, R138 ;  /* 0x0000008a608a2221 */ /* 0x000fe20000010000 */
[----:B------:R-:W-:Y:S01]  /*2a00*/  LOP3.LUT P6, RZ, R191, 0xff, RZ, 0xc0, !PT ;  /* 0x000000ffbfff7812 */ /* 0x000fe200078cc0ff */
[----:B------:R-:W-:Y:S01]  /*2a10*/  HFMA2.MMA R179, -RZ, RZ, 0, 0 ;  /* 0x00000000ffb37435 */ /* 0x000fe200000001ff */
[----:B------:R-:W-:Y:S01]  /*2a20*/  FSEL R195, R195, RZ, P5 ;  /* 0x000000ffc3c37208 */ /* 0x000fe20002800000 */
[----:B------:R-:W-:Y:S01]  /*2a30*/  FMUL.FTZ R194, R138, R181 ;  /* 0x000000b58ac27220 */ /* 0x000fe20000410000 */
[----:B------:R-:W-:Y:S01]  /*2a40*/  LOP3.LUT P5, RZ, R191, 0xff00, RZ, 0xc0, !PT ;  /* 0x0000ff00bfff7812 */ /* 0x000fe200078ac0ff */
[C---:B0-----:R-:W-:Y:S01]  /*2a50*/  FMUL.FTZ R224, R180.reuse, R136 ;  /* 0x00000088b4e07220 */ /* 0x041fe20000410000 */
[----:B------:R-:W-:Y:S01]  /*2a60*/  FMUL.FTZ R225, R180, R137 ;  /* 0x00000089b4e17220 */ /* 0x000fe20000410000 */
[----:B------:R-:W-:Y:S01]  /*2a70*/  FMUL.FTZ R194, R194, UR13 ;  /* 0x0000000dc2c27c20 */ /* 0x000fe20008410000 */
[----:B------:R-:W-:Y:S01]  /*2a80*/  SEL R136, R138, R128, P3 ;  /* 0x000000808a887207 */ /* 0x000fe20001800000 */
[----:B------:R-:W-:Y:S01]  /*2a90*/  @P2 FADD.FTZ R224, R98, R224 ;  /* 0x000000e062e02221 */ /* 0x000fe20000010000 */
[----:B------:R-:W-:Y:S01]  /*2aa0*/  @P2 FADD.FTZ R225, R99, R225 ;  /* 0x000000e163e12221 */ /* 0x000fe20000010000 */
[----:B------:R-:W-:-:S02]  /*2ab0*/  SEL R137, R226, R129, P3 ;  /* 0x00000081e2897207 */ /* 0x000fc40001800000 */
[--C-:B------:R-:W-:Y:S01]  /*2ac0*/  @P6 HADD2.F32 R139, -RZ, R134.reuse.H0_H0 ;  /* 0x20000086ff8b6230 */ /* 0x100fe20000004100 */
[----:B------:R-:W-:Y:S01]  /*2ad0*/  SEL R138, R224, R130, P3 ;  /* 0x00000082e08a7207 */ /* 0x000fe20001800000 */
[-CC-:B------:R-:W-:Y:S01]  /*2ae0*/  FFMA.FTZ R205, R205, R175.reuse, R174.reuse ;  /* 0x000000afcdcd7223 */ /* 0x180fe200000100ae */
[----:B------:R-:W-:Y:S01]  /*2af0*/  F2FP.F16.F32.PACK_AB R132, R223, R132 ;  /* 0x00000084df84723e */ /* 0x000fe200000000ff */
[--C-:B------:R-:W-:Y:S01]  /*2b00*/  FFMA.FTZ R204, R204, R175, R174.reuse ;  /* 0x000000afcccc7223 */ /* 0x100fe200000100ae */
[----:B------:R-:W-:Y:S01]  /*2b10*/  @P6 FMUL.FTZ R179, R194, R139 ;  /* 0x0000008bc2b36220 */ /* 0x000fe20000410000 */
[----:B------:R-:W-:Y:S02]  /*2b20*/  @P5 HADD2.F32 R139, -RZ, R134.H1_H1 ;  /* 0x30000086ff8b5230 */ /* 0x000fe40000004100 */
[----:B------:R-:W-:Y:S01]  /*2b30*/  FMUL.FTZ R134, R190, UR13 ;  /* 0x0000000dbe867c20 */ /* 0x000fe20008410000 */
[----:B------:R-:W-:Y:S01]  /*2b40*/  MOV R190, RZ ;  /* 0x000000ff00be7202 */ /* 0x000fe20000000f00 */
[--C-:B------:R-:W-:Y:S01]  /*2b50*/  FFMA.FTZ R211, R211, R175, R174.reuse ;  /* 0x000000afd3d37223 */ /* 0x100fe200000100ae */
[----:B------:R-:W-:Y:S01]  /*2b60*/  F2FP.F16.F32.PACK_AB R133, R195, R133 ;  /* 0x00000085c385723e */ /* 0x000fe200000000ff */
[----:B------:R-:W-:Y:S01]  /*2b70*/  @P5 FMUL.FTZ R190, R134, R139 ;  /* 0x0000008b86be5220 */ /* 0x000fe20000410000 */
[----:B------:R-:W-:Y:S01]  /*2b80*/  SEL R139, R225, R131, P3 ;  /* 0x00000083e18b7207 */ /* 0x000fe20001800000 */
[-CC-:B------:R-:W-:Y:S01]  /*2b90*/  FFMA.FTZ R209, R209, R175.reuse, R174.reuse ;  /* 0x000000afd1d17223 */ /* 0x180fe200000100ae */
[-CC-:B------:R-:W-:Y:S01]  /*2ba0*/  FFMA.FTZ R196, R196, R175.reuse, R174.reuse ;  /* 0x000000afc4c47223 */ /* 0x180fe200000100ae */
[-CC-:B------:R-:W-:Y:S01]  /*2bb0*/  FFMA.FTZ R197, R197, R175.reuse, R174.reuse ;  /* 0x000000afc5c57223 */ /* 0x180fe200000100ae */
[-CC-:B------:R-:W-:Y:S01]  /*2bc0*/  FFMA.FTZ R199, R199, R175.reuse, R174.reuse ;  /* 0x000000afc7c77223 */ /* 0x180fe200000100ae */
[----:B------:R0:W-:Y:S01]  /*2bd0*/  @P1 STG.E.128 desc[UR4][R170.64+0x10], R136 ;  /* 0x00001088aa001986 */ /* 0x0001e2000c101d04 */
[----:B------:R-:W-:Y:S01]  /*2be0*/  FMUL.FTZ R134, R53, R134 ;  /* 0x0000008635867220 */ /* 0x000fe20000410000 */
[-CC-:B------:R-:W-:Y:S01]  /*2bf0*/  FFMA.FTZ R201, R201, R175.reuse, R174.reuse ;  /* 0x000000afc9c97223 */ /* 0x180fe200000100ae */
[-CC-:B------:R-:W-:Y:S01]  /*2c00*/  FFMA.FTZ R151, R151, R175.reuse, R174.reuse ;  /* 0x000000af97977223 */ /* 0x180fe200000100ae */
[----:B------:R-:W-:Y:S01]  /*2c10*/  FFMA.FTZ R148, R148, R175, R174 ;  /* 0x000000af94947223 */ /* 0x000fe200000100ae */
[----:B------:R-:W2:Y:S01]  /*2c20*/  LDL.LU R226, [R1+0x84] ;  /* 0x0000840001e27983 */ /* 0x000ea20000300800 */
[----:B------:R-:W-:-:S02]  /*2c30*/  FSEL R134, R134, RZ, P5 ;  /* 0x000000ff86867208 */ /* 0x000fc40002800000 */
[----:B------:R-:W-:Y:S01]  /*2c40*/  LOP3.LUT P5, RZ, R191, 0xff000000, RZ, 0xc0, !PT ;  /* 0xff000000bfff7812 */ /* 0x000fe200078ac0ff */
[----:B0-----:R-:W-:Y:S01]  /*2c50*/  FMUL.FTZ R136, R52, R194 ;  /* 0x000000c234887220 */ /* 0x001fe20000410000 */
[-C--:B------:R-:W-:Y:S01]  /*2c60*/  FMUL.FTZ R137, R224, R181.reuse ;  /* 0x000000b5e0897220 */ /* 0x080fe20000410000 */
[----:B------:R-:W0:Y:S01]  /*2c70*/  LDC.64 R170, c[0x0][0x2f8] ;  /* 0x0000be00ffaa7b82 */ /* 0x000e220000000a00 */
[----:B------:R-:W-:Y:S01]  /*2c80*/  FMUL.FTZ R225, R225, R181 ;  /* 0x000000b5e1e17220 */ /* 0x000fe20000410000 */
[----:B------:R-:W-:Y:S02]  /*2c90*/  MOV R194, RZ ;  /* 0x000000ff00c27202 */ /* 0x000fe40000000f00 */
[----:B------:R-:W-:Y:S01]  /*2ca0*/  FSEL R136, R136, RZ, P6 ;  /* 0x000000ff88887208 */ /* 0x000fe20003000000 */
[----:B------:R-:W-:Y:S01]  /*2cb0*/  FADD.FTZ R205, R206, -R205 ;  /* 0x800000cdcecd7221 */ /* 0x000fe20000010000 */
[----:B------:R-:W-:Y:S01]  /*2cc0*/  LOP3.LUT P6, RZ, R191, 0xff0000, RZ, 0xc0, !PT ;  /* 0x00ff0000bfff7812 */ /* 0x000fe200078cc0ff */
[----:B------:R-:W-:Y:S01]  /*2cd0*/  HFMA2.MMA R191, -RZ, RZ, 0, 0 ;  /* 0x00000000ffbf7435 */ /* 0x000fe200000001ff */
[----:B------:R-:W-:Y:S01]  /*2ce0*/  FMUL.FTZ R137, R137, UR13 ;  /* 0x0000000d89897c20 */ /* 0x000fe20008410000 */
        /* <DEDUP_REMOVED lines=9> */
[----:B------:R-:W2:Y:S01]  /*2d80*/  LDL.LU R224, [R1+0x88] ;  /* 0x0000880001e07983 */ /* 0x000ea20000300800 */
[----:B------:R-:W-:-:S05]  /*2d90*/  @P6 HADD2.F32 R138, -RZ, R135.H0_H0 ;  /* 0x20000087ff8a6230 */ /* 0x000fca0000004100 */
[----:B------:R-:W-:Y:S01]  /*2da0*/  @P6 FMUL.FTZ R191, R137, R138 ;  /* 0x0000008a89bf6220 */ /* 0x000fe20000410000 */
[----:B------:R-:W-:Y:S02]  /*2db0*/  @P5 HADD2.F32 R138, -RZ, R135.H1_H1 ;  /* 0x30000087ff8a5230 */ /* 0x000fe40000004100 */
[----:B------:R-:W-:Y:S01]  /*2dc0*/  FMUL.FTZ R135, R225, UR13 ;  /* 0x0000000de1877c20 */ /* 0x000fe20008410000 */
[----:B------:R-:W-:Y:S01]  /*2dd0*/  FMUL.FTZ R137, R54, R137 ;  /* 0x0000008936897220 */ /* 0x000fe20000410000 */
[----:B------:R-:W-:Y:S01]  /*2de0*/  F2FP.F16.F32.PACK_AB R134, R134, R136 ;  /* 0x000000888686723e */ /* 0x000fe200000000ff */
[C---:B------:R-:W-:Y:S01]  /*2df0*/  FMUL.FTZ R195, R180.reuse, R205 ;  /* 0x000000cdb4c37220 */ /* 0x040fe20000410000 */
[----:B------:R-:W-:Y:S01]  /*2e00*/  @P5 FMUL.FTZ R194, R135, R138 ;  /* 0x0000008a87c25220 */ /* 0x000fe20000410000 */
[----:B------:R-:W-:Y:S01]  /*2e10*/  FMUL.FTZ R135, R55, R135 ;  /* 0x0000008737877220 */ /* 0x000fe20000410000 */
[----:B------:R-:W-:Y:S01]  /*2e20*/  FSEL R137, R137, RZ, P6 ;  /* 0x000000ff89897208 */ /* 0x000fe20003000000 */
[C---:B------:R-:W-:Y:S01]  /*2e30*/  FMUL.FTZ R196, R180.reuse, R196 ;  /* 0x000000c4b4c47220 */ /* 0x040fe20000410000 */
[C---:B------:R-:W-:Y:S01]  /*2e40*/  FMUL.FTZ R198, R180.reuse, R197 ;  /* 0x000000c5b4c67220 */ /* 0x040fe20000410000 */
[C---:B------:R-:W-:Y:S01]  /*2e50*/  FMUL.FTZ R199, R180.reuse, R199 ;  /* 0x000000c7b4c77220 */ /* 0x040fe20000410000 */
[----:B------:R-:W-:Y:S01]  /*2e60*/  FSEL R135, R135, RZ, P5 ;  /* 0x000000ff87877208 */ /* 0x000fe20002800000 */
[----:B------:R-:W-:Y:S01]  /*2e70*/  FMUL.FTZ R200, R180, R201 ;  /* 0x000000c9b4c87220 */ /* 0x000fe20000410000 */
[----:B------:R-:W2:Y:S02]  /*2e80*/  LDL.LU R225, [R1+0x7c] ;  /* 0x00007c0001e17983 */ /* 0x000ea40000300800 */
[----:B------:R-:W-:Y:S01]  /*2e90*/  F2FP.F16.F32.PACK_AB R135, R135, R137 ;  /* 0x000000898787723e */ /* 0x000fe200000000ff */
[----:B0-----:R-:W-:-:S04]  /*2ea0*/  IMAD.WIDE.U32 R136, R193, 0x10, R170 ;  /* 0x00000010c1887825 */ /* 0x001fc800078e00aa */
[----:B------:R-:W-:Y:S01]  /*2eb0*/  FMUL.FTZ R205, R180, R210 ;  /* 0x000000d2b4cd7220 */ /* 0x000fe20000410000 */
[----:B------:R-:W0:Y:S01]  /*2ec0*/  @P1 LDC.64 R170, c[0x0][0x308] ;  /* 0x0000c200ffaa1b82 */ /* 0x000e220000000a00 */
[----:B------:R-:W-:Y:S01]  /*2ed0*/  @P2 FADD.FTZ R195, R100, R195 ;  /* 0x000000c364c32221 */ /* 0x000fe20000010000 */
[----:B------:R-:W-:Y:S01]  /*2ee0*/  @P2 FADD.FTZ R196, R104, R196 ;  /* 0x000000c468c42221 */ /* 0x000fe20000010000 */
[----:B------:R1:W-:Y:S01]  /*2ef0*/  STG.E.128 desc[UR4][R136.64], R132 ;  /* 0x0000008488007986 */ /* 0x0003e2000c101d04 */
[----:B------:R-:W-:Y:S01]  /*2f00*/  @P2 FADD.FTZ R198, R105, R198 ;  /* 0x000000c669c62221 */ /* 0x000fe20000010000 */
[----:B------:R-:W-:Y:S01]  /*2f10*/  @P2 FADD.FTZ R199, R106, R199 ;  /* 0x000000c76ac72221 */ /* 0x000fe20000010000 */
[----:B------:R-:W-:Y:S01]  /*2f20*/  @P2 FADD.FTZ R200, R107, R200 ;  /* 0x000000c86bc82221 */ /* 0x000fe20000010000 */
[----:B------:R-:W-:Y:S01]  /*2f30*/  LOP3.LUT P6, RZ, R188, 0xff00, RZ, 0xc0, !PT ;  /* 0x0000ff00bcff7812 */ /* 0x000fe200078cc0ff */
[----:B------:R-:W2:Y:S01]  /*2f40*/  LDL.LU R223, [R1+0x80] ;  /* 0x0000800001df7983 */ /* 0x000ea20000300800 */
[----:B------:R-:W-:Y:S01]  /*2f50*/  FMUL.FTZ R193, R180, R204 ;  /* 0x000000ccb4c17220 */ /* 0x000fe20000410000 */
[----:B-1----:R-:W-:-:S04]  /*2f60*/  IMAD.WIDE.U32 R132, R192, 0x10, R234 ;  /* 0x00000010c0847825 */ /* 0x002fc800078e00ea */
[----:B------:R-:W-:Y:S01]  /*2f70*/  @P2 FADD.FTZ R205, R102, R205 ;  /* 0x000000cd66cd2221 */ /* 0x000fe20000010000 */
[----:B------:R-:W-:Y:S01]  /*2f80*/  SEL R136, R195, R124, P3 ;  /* 0x0000007cc3887207 */ /* 0x000fe20001800000 */
[----:B------:R-:W4:Y:S04]  /*2f90*/  LDL.LU R206, [R1+0x74] ;  /* 0x0000740001ce7983 */ /* 0x000f280000300800 */
[----:B------:R-:W3:Y:S01]  /*2fa0*/  LDG.E.128 R132, desc[UR4][R132.64] ;  /* 0x0000000484847981 */ /* 0x000ee2000c1e1d00 */
[----:B------:R-:W-:Y:S01]  /*2fb0*/  FMUL.FTZ R204, R180, R209 ;  /* 0x000000d1b4cc7220 */ /* 0x000fe20000410000 */
[----:B------:R-:W-:Y:S01]  /*2fc0*/  @P2 FADD.FTZ R193, R101, R193 ;  /* 0x000000c165c12221 */ /* 0x000fe20000010000 */
[----:B0-----:R-:W-:Y:S01]  /*2fd0*/  @P1 IMAD.WIDE.U32 R170, R192, 0x20, R170 ;  /* 0x00000020c0aa1825 */ /* 0x001fe200078e00aa */
[----:B------:R-:W-:-:S03]  /*2fe0*/  SEL R138, R205, R126, P3 ;  /* 0x0000007ecd8a7207 */ /* 0x000fc60001800000 */
[----:B------:R-:W-:Y:S01]  /*2ff0*/  @P2 FADD.FTZ R204, R103, R204 ;  /* 0x000000cc67cc2221 */ /* 0x000fe20000010000 */
[----:B------:R-:W-:Y:S01]  /*3000*/  MOV R197, RZ ;  /* 0x000000ff00c57202 */ /* 0x000fe20000000f00 */
[----:B------:R-:W2:Y:S01]  /*3010*/  LDL.LU R207, [R1+0x78] ;  /* 0x0000780001cf7983 */ /* 0x000ea20000300800 */
[----:B------:R-:W-:Y:S02]  /*3020*/  SEL R137, R193, R125, P3 ;  /* 0x0000007dc1897207 */ /* 0x000fe40001800000 */
[----:B------:R-:W-:Y:S01]  /*3030*/  SEL R139, R204, R127, P3 ;  /* 0x0000007fcc8b7207 */ /* 0x000fe20001800000 */
[----:B------:R-:W-:Y:S01]  /*3040*/  FMUL.FTZ R205, R205, R181 ;  /* 0x000000b5cdcd7220 */ /* 0x000fe20000410000 */
[----:B------:R-:W4:Y:S04]  /*3050*/  LDL.LU R211, [R1+0x6c] ;  /* 0x00006c0001d37983 */ /* 0x000f280000300800 */
[----:B------:R0:W-:Y:S01]  /*3060*/  @P1 STG.E.128 desc[UR4][R170.64], R136 ;  /* 0x00000088aa001986 */ /* 0x0001e2000c101d04 */
[----:B------:R-:W-:-:S03]  /*3070*/  FMUL.FTZ R205, R205, UR13 ;  /* 0x0000000dcdcd7c20 */ /* 0x000fc60008410000 */
[----:B------:R-:W2:Y:S04]  /*3080*/  LDL.LU R208, [R1+0x70] ;  /* 0x0000700001d07983 */ /* 0x000ea80000300800 */
[----:B------:R-:W4:Y:S04]  /*3090*/  LDL.LU R210, [R1+0x64] ;  /* 0x0000640001d27983 */ /* 0x000f280000300800 */
[----:B------:R-:W2:Y:S04]  /*30a0*/  LDL.LU R209, [R1+0x68] ;  /* 0x0000680001d17983 */ /* 0x000ea80000300800 */
[----:B------:R-:W4:Y:S01]  /*30b0*/  LDL.LU R202, [R1+0x5c] ;  /* 0x00005c0001ca7983 */ /* 0x000f220000300800 */
[----:B0-----:R-:W-:-:S02]  /*30c0*/  SEL R136, R196, R128, P3 ;  /* 0x00000080c4887207 */ /* 0x001fc40001800000 */
[----:B------:R-:W-:Y:S01]  /*30d0*/  SEL R137, R198, R129, P3 ;  /* 0x00000081c6897207 */ /* 0x000fe20001800000 */
[----:B------:R-:W2:Y:S01]  /*30e0*/  LDL.LU R203, [R1+0x60] ;  /* 0x0000600001cb7983 */ /* 0x000ea20000300800 */
[----:B------:R-:W-:Y:S02]  /*30f0*/  SEL R138, R199, R130, P3 ;  /* 0x00000082c78a7207 */ /* 0x000fe40001800000 */
[----:B------:R-:W-:Y:S01]  /*3100*/  SEL R139, R200, R131, P3 ;  /* 0x00000083c88b7207 */ /* 0x000fe20001800000 */
[----:B------:R-:W4:Y:S04]  /*3110*/  LDL.LU R201, [R1+0x54] ;  /* 0x0000540001c97983 */ /* 0x000f280000300800 */
[----:B------:R0:W-:Y:S02]  /*3120*/  @P1 STG.E.128 desc[UR4][R170.64+0x10], R136 ;  /* 0x00001088aa001986 */ /* 0x0001e4000c101d04 */
[----:B0-----:R-:W-:-:S04]  /*3130*/  MOV R136, R188 ;  /* 0x000000bc00887202 */ /* 0x001fc80000000f00 */
[----:B------:R-:W-:Y:S01]  /*3140*/  LOP3.LUT P5, RZ, R136, 0xff, RZ, 0xc0, !PT ;  /* 0x000000ff88ff7812 */ /* 0x000fe200078ac0ff */
[----:B------:R-:W-:Y:S01]  /*3150*/  FMUL.FTZ R136, R195, R181 ;  /* 0x000000b5c3887220 */ /* 0x000fe20000410000 */
[----:B------:R-:W-:-:S03]  /*3160*/  HFMA2.MMA R195, -RZ, RZ, 0, 0 ;  /* 0x00000000ffc37435 */ /* 0x000fc600000001ff */
[----:B------:R-:W-:-:S04]  /*3170*/  FMUL.FTZ R136, R136, UR13 ;  /* 0x0000000d88887c20 */ /* 0x000fc80008410000 */
[----:B------:R-:W-:Y:S01]  /*3180*/  FMUL.FTZ R138, R48, R136 ;  /* 0x00000088308a7220 */ /* 0x000fe20000410000 */
[----:B------:R-:W-:Y:S01]  /*3190*/  FMUL.FTZ R171, R198, R181 ;  /* 0x000000b5c6ab7220 */ /* 0x000fe20000410000 */
[----:B------:R-:W-:-:S03]  /*31a0*/  MOV R198, RZ ;  /* 0x000000ff00c67202 */ /* 0x000fc60000000f00 */
[----:B------:R-:W-:Y:S01]  /*31b0*/  FMUL.FTZ R171, R171, UR13 ;  /* 0x0000000dabab7c20 */ /* 0x000fe20008410000 */
[----:B---3--:R-:W-:-:S05]  /*31c0*/  @P5 HADD2.F32 R137, -RZ, R132.H0_H0 ;  /* 0x20000084ff895230 */ /* 0x008fca0000004100 */
[----:B------:R-:W-:Y:S01]  /*31d0*/  @P5 FMUL.FTZ R195, R136, R137 ;  /* 0x0000008988c35220 */ /* 0x000fe20000410000 */
[----:B------:R-:W-:Y:S01]  /*31e0*/  FMUL.FTZ R137, R193, R181 ;  /* 0x000000b5c1897220 */ /* 0x000fe20000410000 */
[----:B------:R-:W-:Y:S02]  /*31f0*/  FSEL R136, R138, RZ, P5 ;  /* 0x000000ff8a887208 */ /* 0x000fe40002800000 */
[----:B------:R-:W-:Y:S01]  /*3200*/  LOP3.LUT P5, RZ, R188, 0xff0000, RZ, 0xc0, !PT ;  /* 0x00ff0000bcff7812 */ /* 0x000fe200078ac0ff */
[----:B------:R-:W-:Y:S01]  /*3210*/  FMUL.FTZ R137, R137, UR13 ;  /* 0x0000000d89897c20 */ /* 0x000fe20008410000 */
[----:B------:R-:W-:-:S03]  /*3220*/  @P6 HADD2.F32 R138, -RZ, R132.H1_H1 ;  /* 0x30000084ff8a6230 */ /* 0x000fc60000004100 */
[----:B------:R-:W-:Y:S01]  /*3230*/  FMUL.FTZ R132, R49, R137 ;  /* 0x0000008931847220 */ /* 0x000fe20000410000 */
[----:B------:R-:W-:Y:S01]  /*3240*/  MOV R193, RZ ;  /* 0x000000ff00c17202 */ /* 0x000fe20000000f00 */
[----:B------:R-:W-:-:S03]  /*3250*/  @P6 FMUL.FTZ R193, R137, R138 ;  /* 0x0000008a89c16220 */ /* 0x000fc60000410000 */
[----:B------:R-:W-:Y:S02]  /*3260*/  FSEL R137, R132, RZ, P6 ;  /* 0x000000ff84897208 */ /* 0x000fe40003000000 */
[----:B------:R-:W-:Y:S01]  /*3270*/  LOP3.LUT P6, RZ, R188, 0xff000000, RZ, 0xc0, !PT ;  /* 0xff000000bcff7812 */ /* 0x000fe200078cc0ff */
[----:B------:R-:W-:Y:S01]  /*3280*/  HFMA2.MMA R188, -RZ, RZ, 0, 0 ;  /* 0x00000000ffbc7435 */ /* 0x000fe200000001ff */
[----:B------:R-:W-:-:S05]  /*3290*/  @P5 HADD2.F32 R132, -RZ, R133.H0_H0 ;  /* 0x20000085ff845230 */ /* 0x000fca0000004100 */
[----:B------:R-:W-:Y:S01]  /*32a0*/  @P5 FMUL.FTZ R188, R205, R132 ;  /* 0x00000084cdbc5220 */ /* 0x000fe20000410000 */
[----:B------:R-:W-:Y:S01]  /*32b0*/  FMUL.FTZ R132, R204, R181 ;  /* 0x000000b5cc847220 */ /* 0x000fe20000410000 */
[----:B------:R-:W-:Y:S01]  /*32c0*/  FMUL.FTZ R138, R50, R205 ;  /* 0x000000cd328a7220 */ /* 0x000fe20000410000 */
[----:B------:R-:W-:Y:S01]  /*32d0*/  F2FP.F16.F32.PACK_AB R136, R137, R136 ;  /* 0x000000888988723e */ /* 0x000fe200000000ff */
[----:B------:R-:W3:Y:S01]  /*32e0*/  LDL.LU R204, [R1+0x58] ;  /* 0x0000580001cc7983 */ /* 0x000ee20000300800 */
[----:B------:R-:W-:Y:S01]  /*32f0*/  FMUL.FTZ R132, R132, UR13 ;  /* 0x0000000d84847c20 */ /* 0x000fe20008410000 */
[----:B------:R-:W-:Y:S01]  /*3300*/  @P6 HADD2.F32 R133, -RZ, R133.H1_H1 ;  /* 0x30000085ff856230 */ /* 0x000fe20000004100 */
[----:B------:R-:W-:Y:S01]  /*3310*/  FSEL R138, R138, RZ, P5 ;  /* 0x000000ff8a8a7208 */ /* 0x000fe20002800000 */
[----:B------:R-:W2:Y:S01]  /*3320*/  LDL.LU R205, [R1+0x4c] ;  /* 0x00004c0001cd7983 */ /* 0x000ea20000300800 */
[----:B------:R-:W-:Y:S01]  /*3330*/  FMUL.FTZ R139, R51, R132 ;  /* 0x00000084338b7220 */ /* 0x000fe20000410000 */
[----:B------:R-:W-:Y:S01]  /*3340*/  LOP3.LUT P5, RZ, R189, 0xff, RZ, 0xc0, !PT ;  /* 0x000000ffbdff7812 */ /* 0x000fe200078ac0ff */
[----:B------:R-:W-:-:S03]  /*3350*/  @P6 FMUL.FTZ R197, R132, R133 ;  /* 0x0000008584c56220 */ /* 0x000fc60000410000 */
[----:B------:R-:W-:Y:S02]  /*3360*/  FSEL R139, R139, RZ, P6 ;  /* 0x000000ff8b8b7208 */ /* 0x000fe40003000000 */
[----:B------:R-:W-:Y:S01]  /*3370*/  LOP3.LUT P6, RZ, R189, 0xff00, RZ, 0xc0, !PT ;  /* 0x0000ff00bdff7812 */ /* 0x000fe200078cc0ff */
[----:B------:R-:W-:Y:S01]  /*3380*/  FMUL.FTZ R132, R196, R181 ;  /* 0x000000b5c4847220 */ /* 0x000fe20000410000 */
[----:B------:R-:W-:-:S03]  /*3390*/  HFMA2.MMA R196, -RZ, RZ, 0, 0 ;  /* 0x00000000ffc47435 */ /* 0x000fc600000001ff */
[----:B------:R-:W-:Y:S02]  /*33a0*/  FMUL.FTZ R132, R132, UR13 ;  /* 0x0000000d84847c20 */ /* 0x000fe40008410000 */
[----:B------:R-:W-:Y:S02]  /*33b0*/  @P5 HADD2.F32 R133, -RZ, R134.H0_H0 ;  /* 0x20000086ff855230 */ /* 0x000fe40000004100 */
[----:B------:R-:W-:-:S04]  /*33c0*/  FMUL.FTZ R170, R44, R132 ;  /* 0x000000842caa7220 */ /* 0x000fc80000410000 */
[----:B------:R-:W-:Y:S02]  /*33d0*/  @P6 HADD2.F32 R134, -RZ, R134.H1_H1 ;  /* 0x30000086ff866230 */ /* 0x000fe40000004100 */
[----:B------:R-:W-:Y:S01]  /*33e0*/  @P5 FMUL.FTZ R196, R132, R133 ;  /* 0x0000008584c45220 */ /* 0x000fe20000410000 */
[----:B------:R-:W-:Y:S02]  /*33f0*/  FSEL R170, R170, RZ, P5 ;  /* 0x000000ffaaaa7208 */ /* 0x000fe40002800000 */
        /* <DEDUP_REMOVED lines=15> */
[----:B------:R-:W-:Y:S02]  /*34f0*/  F2FP.F16.F32.PACK_AB R137, R139, R138 ;  /* 0x0000008a8b89723e */ /* 0x000fe400000000ff */
[----:B------:R-:W-:Y:S01]  /*3500*/  F2FP.F16.F32.PACK_AB R138, R171, R170 ;  /* 0x000000aaab8a723e */ /* 0x000fe200000000ff */
[----:B------:R-:W-:Y:S01]  /*3510*/  IMAD.WIDE.U32 R170, R183, 0x10, R234 ;  /* 0x00000010b7aa7825 */ /* 0x000fe200078e00ea */
[----:B------:R-:W-:-:S05]  /*3520*/  F2FP.F16.F32.PACK_AB R139, R199, R192 ;  /* 0x000000c0c78b723e */ /* 0x000fca00000000ff */
[----:B------:R0:W-:Y:S04]  /*3530*/  STG.E.128 desc[UR4][R132.64], R136 ;  /* 0x0000008884007986 */ /* 0x0001e8000c101d04 */
[----:B0-----:R0:W4:Y:S01]  /*3540*/  LDG.E.128 R136, desc[UR4][R170.64] ;  /* 0x00000004aa887981 */ /* 0x001122000c1e1d00 */
[----:B------:R-:W-:Y:S01]  /*3550*/  FFMA.FTZ R132, R145, R175, R174 ;  /* 0x000000af91847223 */ /* 0x000fe200000100ae */
[----:B------:R-:W-:Y:S01]  /*3560*/  @P6 HADD2.F32 R133, -RZ, R135.H0_H0 ;  /* 0x20000087ff856230 */ /* 0x000fe20000004100 */
[----:B------:R-:W-:Y:S02]  /*3570*/  MOV R145, R186 ;  /* 0x000000ba00917202 */ /* 0x000fe40000000f00 */
[----:B------:R-:W-:-:S04]  /*3580*/  FADD.FTZ R132, R164, -R132 ;  /* 0x80000084a4847221 */ /* 0x000fc80000010000 */
[----:B------:R-:W-:Y:S01]  /*3590*/  FMUL.FTZ R132, R180, R132 ;  /* 0x00000084b4847220 */ /* 0x000fe20000410000 */
[----:B0-----:R-:W-:Y:S02]  /*35a0*/  CS2R R170, SRZ ;  /* 0x0000000000aa7805 */ /* 0x001fe4000001ff00 */
[----:B------:R-:W-:Y:S01]  /*35b0*/  @P6 FMUL.FTZ R170, R189, R133 ;  /* 0x00000085bdaa6220 */ /* 0x000fe20000410000 */
[----:B------:R-:W-:Y:S01]  /*35c0*/  LOP3.LUT P6, RZ, R145, 0xff, RZ, 0xc0, !PT ;  /* 0x000000ff91ff7812 */ /* 0x000fe200078cc0ff */
[----:B------:R-:W-:Y:S01]  /*35d0*/  @P2 FADD.FTZ R132, R108, R132 ;  /* 0x000000846c842221 */ /* 0x000fe20000010000 */
[----:B------:R-:W-:Y:S02]  /*35e0*/  @P5 HADD2.F32 R135, -RZ, R135.H1_H1 ;  /* 0x30000087ff875230 */ /* 0x000fe40000004100 */
[----:B------:R-:W-:Y:S01]  /*35f0*/  FMUL.FTZ R133, R180, R151 ;  /* 0x00000097b4857220 */ /* 0x000fe20000410000 */
[----:B------:R-:W-:Y:S02]  /*3600*/  FMUL.FTZ R145, R132, R181 ;  /* 0x000000b584917220 */ /* 0x000fe40000410000 */
[----:B------:R-:W-:Y:S01]  /*3610*/  @P5 FMUL.FTZ R171, R134, R135 ;  /* 0x0000008786ab5220 */ /* 0x000fe20000410000 */
[----:B------:R-:W-:Y:S01]  /*3620*/  LOP3.LUT P5, RZ, R186, 0xff00, RZ, 0xc0, !PT ;  /* 0x0000ff00baff7812 */ /* 0x000fe200078ac0ff */
[----:B------:R-:W-:Y:S01]  /*3630*/  FMUL.FTZ R145, R145, UR13 ;  /* 0x0000000d91917c20 */ /* 0x000fe20008410000 */
[----:B------:R-:W-:Y:S01]  /*3640*/  FFMA.FTZ R134, R173, R175, R174 ;  /* 0x000000afad867223 */ /* 0x000fe200000100ae */
[----:B------:R-:W-:Y:S01]  /*3650*/  HFMA2.MMA R189, -RZ, RZ, 0, 0 ;  /* 0x00000000ffbd7435 */ /* 0x000fe200000001ff */
[----:B------:R-:W-:Y:S01]  /*3660*/  @P2 FADD.FTZ R133, R109, R133 ;  /* 0x000000856d852221 */ /* 0x000fe20000010000 */
[----:B------:R-:W-:Y:S01]  /*3670*/  FMUL.FTZ R164, R40, R145 ;  /* 0x0000009128a47220 */ /* 0x000fe20000410000 */
[----:B------:R-:W-:-:S02]  /*3680*/  FADD.FTZ R134, R167, -R134 ;  /* 0x80000086a7867221 */ /* 0x000fc40000010000 */
[----:B------:R-:W-:Y:S01]  /*3690*/  FMUL.FTZ R151, R133, R181 ;  /* 0x000000b585977220 */ /* 0x000fe20000410000 */
[----:B------:R-:W-:Y:S01]  /*36a0*/  FFMA.FTZ R135, R165, R175, R174 ;  /* 0x000000afa5877223 */ /* 0x000fe200000100ae */
[----:B------:R-:W-:Y:S02]  /*36b0*/  FMUL.FTZ R134, R180, R134 ;  /* 0x00000086b4867220 */ /* 0x000fe40000410000 */
[----:B------:R-:W-:Y:S01]  /*36c0*/  FMUL.FTZ R151, R151, UR13 ;  /* 0x0000000d97977c20 */ /* 0x000fe20008410000 */
[----:B------:R-:W-:Y:S01]  /*36d0*/  FADD.FTZ R135, R150, -R135 ;  /* 0x8000008796877221 */ /* 0x000fe20000010000 */
[----:B------:R-:W-:Y:S02]  /*36e0*/  @P2 FADD.FTZ R134, R110, R134 ;  /* 0x000000866e862221 */ /* 0x000fe40000010000 */
[----:B------:R-:W-:Y:S01]  /*36f0*/  FMUL.FTZ R167, R41, R151 ;  /* 0x0000009729a77220 */ /* 0x000fe20000410000 */
[----:B------:R-:W-:Y:S01]  /*3700*/  FMUL.FTZ R135, R180, R135 ;  /* 0x00000087b4877220 */ /* 0x000fe20000410000 */
[----:B------:R-:W-:Y:S01]  /*3710*/  FMUL.FTZ R150, R134, R181 ;  /* 0x000000b586967220 */ /* 0x000fe20000410000 */
[----:B------:R-:W-:-:S02]  /*3720*/  MOV R173, RZ ;  /* 0x000000ff00ad7202 */ /* 0x000fc40000000f00 */
[----:B------:R-:W-:Y:S01]  /*3730*/  FSEL R167, R167, RZ, P5 ;  /* 0x000000ffa7a77208 */ /* 0x000fe20002800000 */
[----:B------:R-:W-:Y:S01]  /*3740*/  @P2 FADD.FTZ R135, R111, R135 ;  /* 0x000000876f872221 */ /* 0x000fe20000010000 */
[----:B------:R-:W-:Y:S01]  /*3750*/  MOV R192, RZ ;  /* 0x000000ff00c07202 */ /* 0x000fe20000000f00 */
[----:B------:R-:W-:Y:S01]  /*3760*/  HFMA2.MMA R199, -RZ, RZ, 0, 0 ;  /* 0x00000000ffc77435 */ /* 0x000fe200000001ff */
[----:B------:R-:W-:Y:S02]  /*3770*/  SEL R132, R132, R124, P3 ;  /* 0x0000007c84847207 */ /* 0x000fe40001800000 */
[----:B------:R-:W-:Y:S02]  /*3780*/  SEL R133, R133, R125, P3 ;  /* 0x0000007d85857207 */ /* 0x000fe40001800000 */
[----:B------:R-:W-:Y:S01]  /*3790*/  SEL R134, R134, R126, P3 ;  /* 0x0000007e86867207 */ /* 0x000fe20001800000 */
[----:B----4-:R-:W-:-:S05]  /*37a0*/  @P6 HADD2.F32 R149, -RZ, R136.H0_H0 ;  /* 0x20000088ff956230 */ /* 0x010fca0000004100 */
[----:B------:R-:W-:Y:S01]  /*37b0*/  @P6 FMUL.FTZ R189, R145, R149 ;  /* 0x0000009591bd6220 */ /* 0x000fe20000410000 */
[----:B------:R-:W-:Y:S02]  /*37c0*/  FSEL R149, R164, RZ, P6 ;  /* 0x000000ffa4957208 */ /* 0x000fe40003000000 */
[----:B------:R-:W-:Y:S01]  /*37d0*/  LOP3.LUT P6, RZ, R186, 0xff0000, RZ, 0xc0, !PT ;  /* 0x00ff0000baff7812 */ /* 0x000fe200078cc0ff */
[----:B------:R-:W-:Y:S02]  /*37e0*/  @P5 HADD2.F32 R136, -RZ, R136.H1_H1 ;  /* 0x30000088ff885230 */ /* 0x000fe40000004100 */
[----:B------:R-:W-:Y:S01]  /*37f0*/  FFMA.FTZ R145, R147, R175, R174 ;  /* 0x000000af93917223 */ /* 0x000fe200000100ae */
[----:B------:R-:W-:Y:S01]  /*3800*/  FMUL.FTZ R147, R150, UR13 ;  /* 0x0000000d96937c20 */ /* 0x000fe20008410000 */
[----:B------:R-:W0:Y:S01]  /*3810*/  @P1 LDC.64 R164, c[0x0][0x308] ;  /* 0x0000c200ffa41b82 */ /* 0x000e220000000a00 */
[----:B------:R-:W-:Y:S01]  /*3820*/  @P5 FMUL.FTZ R173, R151, R136 ;  /* 0x0000008897ad5220 */ /* 0x000fe20000410000 */
[----:B------:R-:W-:Y:S01]  /*3830*/  LOP3.LUT P5, RZ, R186, 0xff000000, RZ, 0xc0, !PT ;  /* 0xff000000baff7812 */ /* 0x000fe200078ac0ff */
[----:B------:R-:W-:Y:S01]  /*3840*/  HFMA2.MMA R186, -RZ, RZ, 0, 0 ;  /* 0x00000000ffba7435 */ /* 0x000fe200000001ff */
[----:B------:R-:W-:Y:S01]  /*3850*/  FADD.FTZ R145, R166, -R145 ;  /* 0x80000091a6917221 */ /* 0x000fe20000010000 */
[----:B------:R-:W-:Y:S01]  /*3860*/  FMUL.FTZ R150, R135, R181 ;  /* 0x000000b587967220 */ /* 0x000fe20000410000 */
[----:B------:R-:W-:-:S02]  /*3870*/  FMUL.FTZ R166, R42, R147 ;  /* 0x000000932aa67220 */ /* 0x000fc40000410000 */
[----:B------:R-:W-:-:S03]  /*3880*/  @P6 HADD2.F32 R136, -RZ, R137.H0_H0 ;  /* 0x20000089ff886230 */ /* 0x000fc60000004100 */
[----:B------:R-:W-:Y:S02]  /*3890*/  FSEL R166, R166, RZ, P6 ;  /* 0x000000ffa6a67208 */ /* 0x000fe40003000000 */
[----:B------:R-:W-:Y:S01]  /*38a0*/  @P6 FMUL.FTZ R186, R147, R136 ;  /* 0x0000008893ba6220 */ /* 0x000fe20000410000 */
[----:B------:R-:W-:Y:S01]  /*38b0*/  FMUL.FTZ R136, R150, UR13 ;  /* 0x0000000d96887c20 */ /* 0x000fe20008410000 */
[----:B------:R-:W-:Y:S01]  /*38c0*/  LOP3.LUT P6, RZ, R187, 0xff, RZ, 0xc0, !PT ;  /* 0x000000ffbbff7812 */ /* 0x000fe200078cc0ff */
[----:B------:R-:W-:Y:S02]  /*38d0*/  @P5 HADD2.F32 R137, -RZ, R137.H1_H1 ;  /* 0x30000089ff895230 */ /* 0x000fe40000004100 */
[----:B------:R-:W-:Y:S01]  /*38e0*/  FMUL.FTZ R144, R180, R145 ;  /* 0x00000091b4907220 */ /* 0x000fe20000410000 */
[----:B------:R-:W-:-:S03]  /*38f0*/  FMUL.FTZ R200, R43, R136 ;  /* 0x000000882bc87220 */ /* 0x000fc60000410000 */
[----:B------:R-:W-:Y:S01]  /*3900*/  @P2 FADD.FTZ R144, R112, R144 ;  /* 0x0000009070902221 */ /* 0x000fe20000010000 */
[----:B------:R-:W-:Y:S01]  /*3910*/  @P5 FMUL.FTZ R192, R136, R137 ;  /* 0x0000008988c05220 */ /* 0x000fe20000410000 */
[----:B------:R-:W-:Y:S02]  /*3920*/  FSEL R200, R200, RZ, P5 ;  /* 0x000000ffc8c87208 */ /* 0x000fe40002800000 */
[----:B------:R-:W-:Y:S01]  /*3930*/  LOP3.LUT P5, RZ, R187, 0xff00, RZ, 0xc0, !PT ;  /* 0x0000ff00bbff7812 */ /* 0x000fe200078ac0ff */
[----:B------:R-:W-:Y:S01]  /*3940*/  FMUL.FTZ R145, R180, R148 ;  /* 0x00000094b4917220 */ /* 0x000fe20000410000 */
[----:B------:R-:W-:Y:S01]  /*3950*/  FMUL.FTZ R136, R144, R181 ;  /* 0x000000b590887220 */ /* 0x000fe20000410000 */
[----:B------:R-:W-:Y:S02]  /*3960*/  @P6 HADD2.F32 R147, -RZ, R138.H0_H0 ;  /* 0x2000008aff936230 */ /* 0x000fe40000004100 */
[----:B------:R-:W-:Y:S01]  /*3970*/  @P2 FADD.FTZ R145, R113, R145 ;  /* 0x0000009171912221 */ /* 0x000fe20000010000 */
[----:B------:R-:W-:Y:S01]  /*3980*/  FMUL.FTZ R136, R136, UR13 ;  /* 0x0000000d88887c20 */ /* 0x000fe20008410000 */
[----:B------:R-:W-:-:S02]  /*3990*/  FFMA.FTZ R137, R169, R175, R174 ;  /* 0x000000afa9897223 */ /* 0x000fc400000100ae */
[----:B------:R-:W-:Y:S01]  /*39a0*/  FMUL.FTZ R148, R145, R181 ;  /* 0x000000b591947220 */ /* 0x000fe20000410000 */
[----:B------:R-:W-:Y:S01]  /*39b0*/  @P6 FMUL.FTZ R199, R136, R147 ;  /* 0x0000009388c76220 */ /* 0x000fe20000410000 */
[----:B------:R-:W-:Y:S02]  /*39c0*/  FFMA.FTZ R147, R146, R175, R174 ;  /* 0x000000af92937223 */ /* 0x000fe400000100ae */
[----:B------:R-:W-:Y:S02]  /*39d0*/  @P5 HADD2.F32 R138, -RZ, R138.H1_H1 ;  /* 0x3000008aff8a5230 */ /* 0x000fe40000004100 */
[----:B------:R-:W-:Y:S01]  /*39e0*/  FMUL.FTZ R146, R148, UR13 ;  /* 0x0000000d94927c20 */ /* 0x000fe20008410000 */
[----:B------:R-:W-:Y:S01]  /*39f0*/  FADD.FTZ R137, R168, -R137 ;  /* 0x80000089a8897221 */ /* 0x000fe20000010000 */
[----:B------:R-:W-:Y:S01]  /*3a00*/  FADD.FTZ R147, R172, -R147 ;  /* 0x80000093ac937221 */ /* 0x000fe20000010000 */
[----:B------:R-:W-:Y:S01]  /*3a10*/  MOV R168, RZ ;  /* 0x000000ff00a87202 */ /* 0x000fe20000000f00 */
[----:B------:R-:W-:Y:S01]  /*3a20*/  FMUL.FTZ R151, R37, R146 ;  /* 0x0000009225977220 */ /* 0x000fe20000410000 */
[----:B------:R-:W-:Y:S01]  /*3a30*/  @P5 FMUL.FTZ R168, R146, R138 ;  /* 0x0000008a92a85220 */ /* 0x000fe20000410000 */
[C---:B------:R-:W-:Y:S01]  /*3a40*/  FMUL.FTZ R146, R180.reuse, R137 ;  /* 0x00000089b4927220 */ /* 0x040fe20000410000 */
[----:B------:R-:W-:Y:S01]  /*3a50*/  FMUL.FTZ R147, R180, R147 ;  /* 0x00000093b4937220 */ /* 0x000fe20000410000 */
[----:B------:R-:W-:Y:S01]  /*3a60*/  FMUL.FTZ R150, R36, R136 ;  /* 0x0000008824967220 */ /* 0x000fe20000410000 */
[----:B------:R-:W-:Y:S01]  /*3a70*/  F2FP.F16.F32.PACK_AB R148, R167, R149 ;  /* 0x00000095a794723e */ /* 0x000fe200000000ff */
[----:B------:R-:W-:Y:S01]  /*3a80*/  @P2 FADD.FTZ R146, R114, R146 ;  /* 0x0000009272922221 */ /* 0x000fe20000010000 */
[----:B------:R-:W-:Y:S01]  /*3a90*/  @P2 FADD.FTZ R147, R115, R147 ;  /* 0x0000009373932221 */ /* 0x000fe20000010000 */
[----:B0-----:R-:W-:Y:S01]  /*3aa0*/  @P1 IMAD.WIDE.U32 R164, R183, 0x20, R164 ;  /* 0x00000020b7a41825 */ /* 0x001fe200078e00a4 */
[----:B------:R-:W-:-:S03]  /*3ab0*/  SEL R135, R135, R127, P3 ;  /* 0x0000007f87877207 */ /* 0x000fc60001800000 */
[-C--:B------:R-:W-:Y:S01]  /*3ac0*/  FMUL.FTZ R169, R146, R181.reuse ;  /* 0x000000b592a97220 */ /* 0x080fe20000410000 */
[----:B------:R-:W-:Y:S01]  /*3ad0*/  FMUL.FTZ R138, R147, R181 ;  /* 0x000000b5938a7220 */ /* 0x000fe20000410000 */
[----:B------:R-:W-:Y:S01]  /*3ae0*/  FSEL R150, R150, RZ, P6 ;  /* 0x000000ff96967208 */ /* 0x000fe20003000000 */
[----:B------:R-:W4:Y:S01]  /*3af0*/  LDL.LU R172, [R1+0x50] ;  /* 0x0000500001ac7983 */ /* 0x000f220000300800 */
[----:B------:R-:W-:Y:S01]  /*3b00*/  LEA R136, P6, R183, UR16, 0x4 ;  /* 0x00000010b7887c11 */ /* 0x000fe2000f8c20ff */
[----:B------:R-:W-:Y:S01]  /*3b10*/  FMUL.FTZ R169, R169, UR13 ;  /* 0x0000000da9a97c20 */ /* 0x000fe20008410000 */
[----:B------:R-:W-:Y:S01]  /*3b20*/  FMUL.FTZ R138, R138, UR13 ;  /* 0x0000000d8a8a7c20 */ /* 0x000fe20008410000 */
[----:B------:R-:W-:Y:S02]  /*3b30*/  F2FP.F16.F32.PACK_AB R149, R200, R166 ;  /* 0x000000a6c895723e */ /* 0x000fe400000000ff */
[----:B------:R-:W-:Y:S01]  /*3b40*/  FSEL R151, R151, RZ, P5 ;  /* 0x000000ff97977208 */ /* 0x000fe20002800000 */
[----:B------:R-:W-:Y:S01]  /*3b50*/  FMUL.FTZ R167, R38, R169 ;  /* 0x000000a926a77220 */ /* 0x000fe20000410000 */
[----:B------:R-:W-:Y:S01]  /*3b60*/  LEA.HI.X R137, R183, UR17, RZ, 0x4, P6 ;  /* 0x00000011b7897c11 */ /* 0x000fe2000b0f24ff */
[----:B------:R-:W-:Y:S01]  /*3b70*/  FMUL.FTZ R166, R39, R138 ;  /* 0x0000008a27a67220 */ /* 0x000fe20000410000 */
[----:B------:R-:W-:-:S02]  /*3b80*/  LOP3.LUT P5, RZ, R187, 0xff0000, RZ, 0xc0, !PT ;  /* 0x00ff0000bbff7812 */ /* 0x000fc400078ac0ff */
[----:B------:R-:W-:Y:S02]  /*3b90*/  LOP3.LUT P6, RZ, R187, 0xff000000, RZ, 0xc0, !PT ;  /* 0xff000000bbff7812 */ /* 0x000fe400078cc0ff */
[----:B------:R-:W-:Y:S02]  /*3ba0*/  FSEL R167, R167, RZ, P5 ;  /* 0x000000ffa7a77208 */ /* 0x000fe40002800000 */
[----:B------:R-:W-:Y:S02]  /*3bb0*/  SEL R144, R144, R128, P3 ;  /* 0x0000008090907207 */ /* 0x000fe40001800000 */
[----:B------:R-:W-:Y:S01]  /*3bc0*/  SEL R145, R145, R129, P3 ;  /* 0x0000008191917207 */ /* 0x000fe20001800000 */
[----:B------:R0:W-:Y:S01]  /*3bd0*/  @P1 STG.E.128 desc[UR4][R164.64], R132 ;  /* 0x00000084a4001986 */ /* 0x0001e2000c101d04 */
[----:B------:R-:W-:Y:S02]  /*3be0*/  FSEL R166, R166, RZ, P6 ;  /* 0x000000ffa6a67208 */ /* 0x000fe40003000000 */
[----:B------:R-:W-:Y:S01]  /*3bf0*/  SEL R146, R146, R130, P3 ;  /* 0x0000008292927207 */ /* 0x000fe20001800000 */
[----:B------:R-:W4:Y:S01]  /*3c00*/  LDL.LU R187, [R1+0x44] ;  /* 0x0000440001bb7983 */ /* 0x000f220000300800 */
[----:B------:R-:W-:-:S02]  /*3c10*/  SEL R147, R147, R131, P3 ;  /* 0x0000008393937207 */ /* 0x000fc40001800000 */
[----:B------:R-:W-:Y:S01]  /*3c20*/  F2FP.F16.F32.PACK_AB R150, R151, R150 ;  /* 0x000000969796723e */ /* 0x000fe200000000ff */
[----:B------:R-:W4:Y:S01]  /*3c30*/  LDL.LU R183, [R1+0x48] ;  /* 0x0000480001b77983 */ /* 0x000f220000300800 */
[----:B------:R-:W-:Y:S01]  /*3c40*/  F2FP.F16.F32.PACK_AB R151, R166, R167 ;  /* 0x000000a7a697723e */ /* 0x000fe200000000ff */
[----:B------:R-:W-:Y:S02]  /*3c50*/  IMAD.WIDE.U32 R166, R182, 0x10, R234 ;  /* 0x00000010b6a67825 */ /* 0x000fe400078e00ea */
[----:B------:R1:W-:Y:S04]  /*3c60*/  @P1 STG.E.128 desc[UR4][R164.64+0x10], R144 ;  /* 0x00001090a4001986 */ /* 0x0003e8000c101d04 */
[----:B------:R3:W-:Y:S04]  /*3c70*/  STG.E.128 desc[UR4][R136.64], R148 ;  /* 0x0000009488007986 */ /* 0x0007e8000c101d04 */
[----:B0-----:R-:W4:Y:S04]  /*3c80*/  LDG.E.128 R132, desc[UR4][R166.64] ;  /* 0x00000004a6847981 */ /* 0x001f28000c1e1d00 */
[----:B------:R-:W4:Y:S04]  /*3c90*/  LDL.LU R200, [R1+0x3c] ;  /* 0x00003c0001c87983 */ /* 0x000f280000300800 */
[----:B------:R-:W4:Y:S04]  /*3ca0*/  LDL.LU R234, [R1+0x34] ;  /* 0x0000340001ea7983 */ /* 0x000f280000300800 */
[----:B------:R-:W4:Y:S01]  /*3cb0*/  LDL.LU R235, [R1+0x40] ;  /* 0x0000400001eb7983 */ /* 0x000f220000300800 */
[----:B-1----:R-:W-:Y:S01]  /*3cc0*/  HFMA2.MMA R144, -RZ, RZ, 0, 0 ;  /* 0x00000000ff907435 */ /* 0x002fe200000001ff */
[--C-:B---3--:R-:W-:Y:S01]  /*3cd0*/  @P5 HADD2.F32 R136, -RZ, R139.reuse.H0_H0 ;  /* 0x2000008bff885230 */ /* 0x108fe20000004100 */
[----:B------:R-:W-:Y:S01]  /*3ce0*/  MOV R137, R184 ;  /* 0x000000b800897202 */ /* 0x000fe20000000f00 */
[-CC-:B------:R-:W-:Y:S01]  /*3cf0*/  FFMA.FTZ R141, R141, R175.reuse, R174.reuse ;  /* 0x000000af8d8d7223 */ /* 0x180fe200000100ae */
[----:B------:R-:W-:Y:S01]  /*3d00*/  @P6 HADD2.F32 R151, -RZ, R139.H1_H1 ;  /* 0x3000008bff976230 */ /* 0x000fe20000004100 */
[----:B------:R-:W-:Y:S01]  /*3d10*/  HFMA2.MMA R139, -RZ, RZ, 0, 0 ;  /* 0x00000000ff8b7435 */ /* 0x000fe200000001ff */
[-CC-:B------:R-:W-:Y:S01]  /*3d20*/  FFMA.FTZ R152, R152, R175.reuse, R174.reuse ;  /* 0x000000af98987223 */ /* 0x180fe200000100ae */
[-CC-:B------:R-:W-:Y:S01]  /*3d30*/  FFMA.FTZ R156, R156, R175.reuse, R174.reuse ;  /* 0x000000af9c9c7223 */ /* 0x180fe200000100ae */
[-CC-:B------:R-:W-:Y:S01]  /*3d40*/  FFMA.FTZ R153, R153, R175.reuse, R174.reuse ;  /* 0x000000af99997223 */ /* 0x180fe200000100ae */
[-CC-:B------:R-:W-:Y:S01]  /*3d50*/  FFMA.FTZ R142, R142, R175.reuse, R174.reuse ;  /* 0x000000af8e8e7223 */ /* 0x180fe200000100ae */
[-CC-:B------:R-:W-:Y:S01]  /*3d60*/  FFMA.FTZ R143, R143, R175.reuse, R174.reuse ;  /* 0x000000af8f8f7223 */ /* 0x180fe200000100ae */
[-CC-:B------:R-:W-:Y:S01]  /*3d70*/  FFMA.FTZ R154, R154, R175.reuse, R174.reuse ;  /* 0x000000af9a9a7223 */ /* 0x180fe200000100ae */
[----:B------:R-:W-:Y:S01]  /*3d80*/  @P5 FMUL.FTZ R144, R169, R136 ;  /* 0x00000088a9905220 */ /* 0x000fe20000410000 */
[----:B------:R-:W-:Y:S01]  /*3d90*/  FFMA.FTZ R140, R140, R175, R174 ;  /* 0x000000af8c8c7223 */ /* 0x000fe200000100ae */
[----:B------:R-:W-:Y:S01]  /*3da0*/  LOP3.LUT P5, RZ, R137, 0xff, RZ, 0xc0, !PT ;  /* 0x000000ff89ff7812 */ /* 0x000fe200078ac0ff */
[----:B------:R-:W-:Y:S01]  /*3db0*/  FADD.FTZ R141, R163, -R141 ;  /* 0x8000008da38d7221 */ /* 0x000fe20000010000 */
[----:B------:R-:W0:Y:S01]  /*3dc0*/  @P1 LDC.64 R136, c[0x0][0x308] ;  /* 0x0000c200ff881b82 */ /* 0x000e220000000a00 */
[----:B------:R-:W-:Y:S01]  /*3dd0*/  FADD.FTZ R155, R155, -R152 ;  /* 0x800000989b9b7221 */ /* 0x000fe20000010000 */
[----:B------:R-:W-:Y:S01]  /*3de0*/  FADD.FTZ R145, R162, -R156 ;  /* 0x8000009ca2917221 */ /* 0x000fe20000010000 */
[----:B------:R-:W-:Y:S01]  /*3df0*/  FADD.FTZ R153, R161, -R153 ;  /* 0x80000099a1997221 */ /* 0x000fe20000010000 */
[----:B------:R-:W-:Y:S01]  /*3e00*/  FADD.FTZ R147, R160, -R142 ;  /* 0x8000008ea0937221 */ /* 0x000fe20000010000 */
[----:B------:R-:W-:Y:S01]  /*3e10*/  FADD.FTZ R143, R159, -R143 ;  /* 0x8000008f9f8f7221 */ /* 0x000fe20000010000 */
[----:B------:R-:W-:Y:S01]  /*3e20*/  FADD.FTZ R149, R158, -R154 ;  /* 0x8000009a9e957221 */ /* 0x000fe20000010000 */
[----:B------:R-:W-:Y:S01]  /*3e30*/  FADD.FTZ R157, R157, -R140 ;  /* 0x8000008c9d9d7221 */ /* 0x000fe20000010000 */
[----:B------:R-:W-:Y:S01]  /*3e40*/  @P6 FMUL.FTZ R139, R138, R151 ;  /* 0x000000978a8b6220 */ /* 0x000fe20000410000 */
[----:B------:R-:W-:Y:S01]  /*3e50*/  FMUL.FTZ R140, R180, R141 ;  /* 0x0000008db48c7220 */ /* 0x000fe20000410000 */
[----:B------:R-:W-:Y:S01]  /*3e60*/  LOP3.LUT P6, RZ, R184, 0xff00, RZ, 0xc0, !PT ;  /* 0x0000ff00b8ff7812 */ /* 0x000fe200078cc0ff */
        /* <DEDUP_REMOVED lines=15> */
[----:B------:R-:W-:-:S02]  /*3f60*/  LOP3.LUT P2, RZ, R184, 0xff0000, RZ, 0xc0, !PT ;  /* 0x00ff0000b8ff7812 */ /* 0x000fc4000784c0ff */
[C---:B------:R-:W-:Y:S01]  /*3f70*/  SEL R125, R140.reuse, R125, P3 ;  /* 0x0000007d8c7d7207 */ /* 0x040fe20001800000 */
[-C--:B------:R-:W-:Y:S01]  /*3f80*/  FMUL.FTZ R140, R140, R181.reuse ;  /* 0x000000b58c8c7220 */ /* 0x080fe20000410000 */
[-C--:B------:R-:W-:Y:S01]  /*3f90*/  FMUL.FTZ R141, R155, R181.reuse ;  /* 0x000000b59b8d7220 */ /* 0x080fe20000410000 */
[----:B------:R-:W-:Y:S02]  /*3fa0*/  HFMA2.MMA R143, -RZ, RZ, 0, 0 ;  /* 0x00000000ff8f7435 */ /* 0x000fe400000001ff */
[----:B------:R-:W-:Y:S01]  /*3fb0*/  FMUL.FTZ R140, R140, UR13 ;  /* 0x0000000d8c8c7c20 */ /* 0x000fe20008410000 */
[----:B------:R-:W-:Y:S01]  /*3fc0*/  FMUL.FTZ R141, R141, UR13 ;  /* 0x0000000d8d8d7c20 */ /* 0x000fe20008410000 */
[----:B------:R-:W-:Y:S01]  /*3fd0*/  FMUL.FTZ R138, R145, R181 ;  /* 0x000000b5918a7220 */ /* 0x000fe20000410000 */
[----:B------:R-:W-:Y:S01]  /*3fe0*/  SEL R124, R155, R124, P3 ;  /* 0x0000007c9b7c7207 */ /* 0x000fe20001800000 */
[----:B0-----:R-:W-:Y:S01]  /*3ff0*/  @P1 IMAD.WIDE.U32 R136, R182, 0x20, R136 ;  /* 0x00000020b6881825 */ /* 0x001fe200078e0088 */
[----:B------:R-:W-:-:S03]  /*4000*/  SEL R126, R145, R126, P3 ;  /* 0x0000007e917e7207 */ /* 0x000fc60001800000 */
[----:B------:R-:W-:Y:S01]  /*4010*/  FMUL.FTZ R153, R138, UR13 ;  /* 0x0000000d8a997c20 */ /* 0x000fe20008410000 */
[----:B------:R-:W-:Y:S02]  /*4020*/  SEL R127, R146, R127, P3 ;  /* 0x0000007f927f7207 */ /* 0x000fe40001800000 */
[----:B------:R-:W-:Y:S02]  /*4030*/  SEL R128, R147, R128, P3 ;  /* 0x0000008093807207 */ /* 0x000fe40001800000 */
[----:B------:R-:W-:Y:S02]  /*4040*/  SEL R129, R148, R129, P3 ;  /* 0x0000008194817207 */ /* 0x000fe40001800000 */
[----:B------:R-:W-:Y:S02]  /*4050*/  SEL R130, R149, R130, P3 ;  /* 0x0000008295827207 */ /* 0x000fe40001800000 */
[C---:B------:R-:W-:Y:S01]  /*4060*/  SEL R131, R180.reuse, R131, P3 ;  /* 0x00000083b4837207 */ /* 0x040fe20001800000 */
[----:B------:R-:W-:Y:S01]  /*4070*/  FMUL.FTZ R151, R33, R140 ;  /* 0x0000008c21977220 */ /* 0x000fe20000410000 */
[----:B------:R-:W-:Y:S01]  /*4080*/  MOV R142, RZ ;  /* 0x000000ff008e7202 */ /* 0x000fe20000000f00 */
[-C--:B------:R-:W-:Y:S01]  /*4090*/  FMUL.FTZ R147, R147, R181.reuse ;  /* 0x000000b593937220 */ /* 0x080fe20000410000 */
[-C--:B------:R-:W-:Y:S01]  /*40a0*/  FMUL.FTZ R149, R149, R181.reuse ;  /* 0x000000b595957220 */ /* 0x080fe20000410000 */
[-C--:B------:R-:W-:Y:S01]  /*40b0*/  FMUL.FTZ R180, R180, R181.reuse ;  /* 0x000000b5b4b47220 */ /* 0x080fe20000410000 */
[-C--:B------:R-:W-:Y:S01]  /*40c0*/  FMUL.FTZ R146, R146, R181.reuse ;  /* 0x000000b592927220 */ /* 0x080fe20000410000 */
[----:B------:R-:W-:Y:S01]  /*40d0*/  FMUL.FTZ R148, R148, R181 ;  /* 0x000000b594947220 */ /* 0x000fe20000410000 */
[----:B------:R-:W-:Y:S01]  /*40e0*/  MOV R145, RZ ;  /* 0x000000ff00917202 */ /* 0x000fe20000000f00 */
[----:B------:R-:W-:Y:S01]  /*40f0*/  @P1 STG.E.128 desc[UR4][R136.64], R124 ;  /* 0x0000007c88001986 */ /* 0x000fe2000c101d04 */
[----:B------:R-:W-:Y:S01]  /*4100*/  FMUL.FTZ R155, R149, UR13 ;  /* 0x0000000d959b7c20 */ /* 0x000fe20008410000 */
[----:B------:R-:W-:-:S02]  /*4110*/  FMUL.FTZ R180, R180, UR13 ;  /* 0x0000000db4b47c20 */ /* 0x000fc40008410000 */
[----:B------:R0:W-:Y:S01]  /*4120*/  @P1 STG.E.128 desc[UR4][R136.64+0x10], R128 ;  /* 0x0000108088001986 */ /* 0x0001e2000c101d04 */
[----:B------:R-:W-:Y:S01]  /*4130*/  LOP3.LUT P1, RZ, R184, 0xff000000, RZ, 0xc0, !PT ;  /* 0xff000000b8ff7812 */ /* 0x000fe2000782c0ff */
[----:B------:R-:W-:Y:S01]  /*4140*/  FMUL.FTZ R152, R146, UR13 ;  /* 0x0000000d92987c20 */ /* 0x000fe20008410000 */
[----:B------:R-:W-:Y:S01]  /*4150*/  LOP3.LUT P3, RZ, R185, 0xff, RZ, 0xc0, !PT ;  /* 0x000000ffb9ff7812 */ /* 0x000fe2000786c0ff */
[----:B------:R-:W-:Y:S01]  /*4160*/  FMUL.FTZ R154, R148, UR13 ;  /* 0x0000000d949a7c20 */ /* 0x000fe20008410000 */
[----:B------:R-:W-:Y:S01]  /*4170*/  FSEL R151, R151, RZ, P6 ;  /* 0x000000ff97977208 */ /* 0x000fe20003000000 */
[----:B--2---:R-:W-:Y:S01]  /*4180*/  FADD.FTZ R205, R194, R205 ;  /* 0x000000cdc2cd7221 */ /* 0x004fe20000010000 */
[----:B------:R-:W-:Y:S01]  /*4190*/  FADD.FTZ R204, R195, R204 ;  /* 0x000000ccc3cc7221 */ /* 0x000fe20000010000 */
[----:B------:R-:W-:Y:S01]  /*41a0*/  FADD.FTZ R228, R144, R228 ;  /* 0x000000e490e47221 */ /* 0x000fe20000010000 */
[----:B------:R-:W-:Y:S01]  /*41b0*/  FADD.FTZ R201, R193, R201 ;  /* 0x000000c9c1c97221 */ /* 0x000fe20000010000 */
[----:B------:R-:W-:Y:S01]  /*41c0*/  FMUL.FTZ R144, R30, R155 ;  /* 0x0000009b1e907220 */ /* 0x000fe20000410000 */
[----:B------:R-:W-:Y:S01]  /*41d0*/  FMUL.FTZ R146, R31, R180 ;  /* 0x000000b41f927220 */ /* 0x000fe20000410000 */
[----:B------:R-:W-:Y:S01]  /*41e0*/  FADD.FTZ R203, R188, R203 ;  /* 0x000000cbbccb7221 */ /* 0x000fe20000010000 */
[----:B------:R-:W-:Y:S01]  /*41f0*/  FADD.FTZ R202, R197, R202 ;  /* 0x000000cac5ca7221 */ /* 0x000fe20000010000 */
[----:B------:R-:W-:Y:S01]  /*4200*/  FADD.FTZ R209, R196, R209 ;  /* 0x000000d1c4d17221 */ /* 0x000fe20000010000 */
[----:B------:R-:W-:Y:S01]  /*4210*/  FADD.FTZ R210, R198, R210 ;  /* 0x000000d2c6d27221 */ /* 0x000fe20000010000 */
[----:B0-----:R-:W-:Y:S01]  /*4220*/  FMUL.FTZ R136, R35, R152 ;  /* 0x0000009823887220 */ /* 0x001fe20000410000 */
        /* <DEDUP_REMOVED lines=9> */
[----:B------:R-:W-:-:S02]  /*42c0*/  MOV R148, RZ ;  /* 0x000000ff00947202 */ /* 0x000fc40000000f00 */
[----:B------:R-:W-:Y:S02]  /*42d0*/  IADD3 R0, R0, UR18, RZ ;  /* 0x0000001200007c10 */ /* 0x000fe4000fffe0ff */
[----:B------:R-:W-:Y:S01]  /*42e0*/  SEL R199, RZ, 0x1, P4 ;  /* 0x00000001ffc77807 */ /* 0x000fe20002000000 */
[----:B----4-:R-:W-:Y:S01]  /*42f0*/  FADD.FTZ R172, R191, R172 ;  /* 0x000000acbfac7221 */ /* 0x010fe20000010000 */
[----:B------:R-:W-:Y:S01]  /*4300*/  FADD.FTZ R187, R190, R187 ;  /* 0x000000bbbebb7221 */ /* 0x000fe20000010000 */
[--C-:B------:R-:W-:Y:S02]  /*4310*/  @P5 HADD2.F32 R150, -RZ, R132.reuse.H0_H0 ;  /* 0x20000084ff965230 */ /* 0x100fe40000004100 */
[----:B------:R-:W-:Y:S02]  /*4320*/  @P6 HADD2.F32 R132, -RZ, R132.H1_H1 ;  /* 0x30000084ff846230 */ /* 0x000fe40000004100 */
[----:B------:R-:W-:-:S03]  /*4330*/  @P2 HADD2.F32 R138, -RZ, R133.H0_H0 ;  /* 0x20000085ff8a2230 */ /* 0x000fc60000004100 */
[----:B------:R-:W-:Y:S01]  /*4340*/  @P6 FMUL.FTZ R143, R140, R132 ;  /* 0x000000848c8f6220 */ /* 0x000fe20000410000 */
[----:B------:R-:W-:Y:S01]  /*4350*/  FMUL.FTZ R132, R32, R141 ;  /* 0x0000008d20847220 */ /* 0x000fe20000410000 */
[----:B------:R-:W-:Y:S01]  /*4360*/  @P5 FMUL.FTZ R142, R141, R150 ;  /* 0x000000968d8e5220 */ /* 0x000fe20000410000 */
[----:B------:R-:W-:Y:S01]  /*4370*/  FADD.FTZ R234, R176, R234 ;  /* 0x000000eab0ea7221 */ /* 0x000fe20000010000 */
[----:B------:R-:W-:Y:S01]  /*4380*/  FMUL.FTZ R150, R34, R153 ;  /* 0x0000009922967220 */ /* 0x000fe20000410000 */
[----:B------:R-:W-:Y:S01]  /*4390*/  FADD.FTZ R235, R177, R235 ;  /* 0x000000ebb1eb7221 */ /* 0x000fe20000010000 */
[----:B------:R-:W-:Y:S01]  /*43a0*/  FSEL R132, R132, RZ, P5 ;  /* 0x000000ff84847208 */ /* 0x000fe20002800000 */
[----:B------:R-:W-:Y:S01]  /*43b0*/  FADD.FTZ R200, R178, R200 ;  /* 0x000000c8b2c87221 */ /* 0x000fe20000010000 */
[----:B------:R-:W-:Y:S01]  /*43c0*/  LEA R140, P5, R182, UR16, 0x4 ;  /* 0x00000010b68c7c11 */ /* 0x000fe2000f8a20ff */
[----:B------:R-:W-:Y:S01]  /*43d0*/  @P2 FMUL.FTZ R145, R153, R138 ;  /* 0x0000008a99912220 */ /* 0x000fe20000410000 */
[----:B------:R-:W-:Y:S01]  /*43e0*/  FADD.FTZ R183, R179, R183 ;  /* 0x000000b7b3b77221 */ /* 0x000fe20000010000 */
[----:B------:R-:W-:Y:S01]  /*43f0*/  FMUL.FTZ R153, R147, UR13 ;  /* 0x0000000d93997c20 */ /* 0x000fe20008410000 */
[----:B------:R0:W-:Y:S01]  /*4400*/  STL [R1+0x34], R234 ;  /* 0x000034ea01007387 */ /* 0x0001e20000100800 */
[----:B------:R-:W-:-:S02]  /*4410*/  FSEL R150, R150, RZ, P2 ;  /* 0x000000ff96967208 */ /* 0x000fc40001000000 */
[C---:B------:R-:W-:Y:S01]  /*4420*/  LOP3.LUT P6, RZ, R185.reuse, 0xff00, RZ, 0xc0, !PT ;  /* 0x0000ff00b9ff7812 */ /* 0x040fe200078cc0ff */
[----:B------:R0:W-:Y:S01]  /*4430*/  STL [R1+0x40], R235 ;  /* 0x000040eb01007387 */ /* 0x0001e20000100800 */
[----:B------:R-:W-:Y:S01]  /*4440*/  LEA.HI.X R141, R182, UR17, RZ, 0x4, P5 ;  /* 0x00000011b68d7c11 */ /* 0x000fe2000a8f24ff */
[----:B------:R-:W-:Y:S01]  /*4450*/  FMUL.FTZ R137, R28, R153 ;  /* 0x000000991c897220 */ /* 0x000fe20000410000 */
[C---:B------:R-:W-:Y:S01]  /*4460*/  LOP3.LUT P2, RZ, R185.reuse, 0xff0000, RZ, 0xc0, !PT ;  /* 0x00ff0000b9ff7812 */ /* 0x040fe2000784c0ff */
[----:B------:R0:W-:Y:S01]  /*4470*/  STL [R1+0x3c], R200 ;  /* 0x00003cc801007387 */ /* 0x0001e20000100800 */
[----:B------:R-:W-:Y:S01]  /*4480*/  LOP3.LUT P5, RZ, R185, 0xff000000, RZ, 0xc0, !PT ;  /* 0xff000000b9ff7812 */ /* 0x000fe200078ac0ff */
[----:B------:R-:W-:Y:S02]  /*4490*/  FMUL.FTZ R138, R29, R154 ;  /* 0x0000009a1d8a7220 */ /* 0x000fe40000410000 */
[----:B------:R0:W-:Y:S04]  /*44a0*/  STL [R1+0x48], R183 ;  /* 0x000048b701007387 */ /* 0x0001e80000100800 */
[----:B------:R0:W-:Y:S01]  /*44b0*/  STL [R1+0x44], R187 ;  /* 0x000044bb01007387 */ /* 0x0001e20000100800 */
[----:B------:R-:W-:-:S03]  /*44c0*/  FSEL R147, R137, RZ, P3 ;  /* 0x000000ff89937208 */ /* 0x000fc60001800000 */
[----:B------:R0:W-:Y:S01]  /*44d0*/  STL [R1+0x50], R172 ;  /* 0x000050ac01007387 */ /* 0x0001e20000100800 */
[----:B------:R-:W-:-:S03]  /*44e0*/  FSEL R144, R144, RZ, P2 ;  /* 0x000000ff90907208 */ /* 0x000fc60001000000 */
[----:B------:R0:W-:Y:S01]  /*44f0*/  STL [R1+0x4c], R205 ;  /* 0x00004ccd01007387 */ /* 0x0001e20000100800 */
[----:B------:R-:W-:-:S03]  /*4500*/  FSEL R149, R146, RZ, P5 ;  /* 0x000000ff92957208 */ /* 0x000fc60002800000 */
[----:B------:R0:W-:Y:S01]  /*4510*/  STL [R1+0x58], R204 ;  /* 0x000058cc01007387 */ /* 0x0001e20000100800 */
[----:B------:R-:W-:Y:S02]  /*4520*/  FSEL R138, R138, RZ, P6 ;  /* 0x000000ff8a8a7208 */ /* 0x000fe40003000000 */
[----:B------:R-:W-:Y:S01]  /*4530*/  FSEL R137, R136, RZ, P1 ;  /* 0x000000ff88897208 */ /* 0x000fe20000800000 */
[----:B------:R0:W-:Y:S01]  /*4540*/  STL [R1+0x54], R201 ;  /* 0x000054c901007387 */ /* 0x0001e20000100800 */
[----:B------:R-:W-:Y:S01]  /*4550*/  F2FP.F16.F32.PACK_AB R136, R151, R132 ;  /* 0x000000849788723e */ /* 0x000fe200000000ff */
[----:B------:R-:W-:Y:S02]  /*4560*/  HFMA2.MMA R132, -RZ, RZ, 0, 0 ;  /* 0x00000000ff847435 */ /* 0x000fe400000001ff */
[----:B------:R0:W-:Y:S01]  /*4570*/  STL [R1+0x60], R203 ;  /* 0x000060cb01007387 */ /* 0x0001e20000100800 */
[----:B------:R-:W-:Y:S01]  /*4580*/  F2FP.F16.F32.PACK_AB R139, R149, R144 ;  /* 0x00000090958b723e */ /* 0x000fe200000000ff */
[----:B------:R-:W-:-:S02]  /*4590*/  @P1 HADD2.F32 R133, -RZ, R133.H1_H1 ;  /* 0x30000085ff851230 */ /* 0x000fc40000004100 */
[----:B------:R0:W-:Y:S01]  /*45a0*/  STL [R1+0x5c], R202 ;  /* 0x00005cca01007387 */ /* 0x0001e20000100800 */
[----:B------:R-:W-:Y:S01]  /*45b0*/  F2FP.F16.F32.PACK_AB R138, R138, R147 ;  /* 0x000000938a8a723e */ /* 0x000fe200000000ff */
[--C-:B------:R-:W-:Y:S02]  /*45c0*/  @P3 HADD2.F32 R144, -RZ, R134.reuse.H0_H0 ;  /* 0x20000086ff903230 */ /* 0x100fe40000004100 */
[----:B------:R0:W-:Y:S01]  /*45d0*/  STL [R1+0x68], R209 ;  /* 0x000068d101007387 */ /* 0x0001e20000100800 */
[----:B------:R-:W-:Y:S01]  /*45e0*/  F2FP.F16.F32.PACK_AB R137, R137, R150 ;  /* 0x000000968989723e */ /* 0x000fe200000000ff */
[----:B------:R-:W-:Y:S02]  /*45f0*/  @P6 HADD2.F32 R146, -RZ, R134.H1_H1 ;  /* 0x30000086ff926230 */ /* 0x000fe40000004100 */
[----:B------:R0:W-:Y:S01]  /*4600*/  STL [R1+0x64], R210 ;  /* 0x000064d201007387 */ /* 0x0001e20000100800 */
[----:B------:R-:W-:Y:S01]  /*4610*/  HFMA2.MMA R147, -RZ, RZ, 0, 0 ;  /* 0x00000000ff937435 */ /* 0x000fe200000001ff */
[----:B------:R-:W-:-:S02]  /*4620*/  @P2 HADD2.F32 R149, -RZ, R135.H0_H0 ;  /* 0x20000087ff952230 */ /* 0x000fc40000004100 */
[----:B------:R0:W-:Y:S01]  /*4630*/  STL [R1+0x70], R208 ;  /* 0x000070d001007387 */ /* 0x0001e20000100800 */
[----:B------:R-:W-:Y:S01]  /*4640*/  @P5 HADD2.F32 R150, -RZ, R135.H1_H1 ;  /* 0x30000087ff965230 */ /* 0x000fe20000004100 */
[----:B------:R-:W-:Y:S02]  /*4650*/  CS2R R134, SRZ ;  /* 0x0000000000867805 */ /* 0x000fe4000001ff00 */
[----:B------:R0:W-:Y:S01]  /*4660*/  STL [R1+0x6c], R211 ;  /* 0x00006cd301007387 */ /* 0x0001e20000100800 */
[----:B------:R-:W-:-:S03]  /*4670*/  @P1 FMUL.FTZ R132, R152, R133 ;  /* 0x0000008598841220 */ /* 0x000fc60000410000 */
[----:B------:R0:W-:Y:S01]  /*4680*/  STL [R1+0x78], R207 ;  /* 0x000078cf01007387 */ /* 0x0001e20000100800 */
[----:B------:R-:W-:Y:S01]  /*4690*/  @P3 FMUL.FTZ R135, R153, R144 ;  /* 0x0000009099873220 */ /* 0x000fe20000410000 */
[----:B------:R-:W-:Y:S02]  /*46a0*/  FADD.FTZ R231, R142, R231 ;  /* 0x000000e78ee77221 */ /* 0x000fe40000010000 */
[----:B------:R0:W-:Y:S01]  /*46b0*/  STL [R1+0x74], R206 ;  /* 0x000074ce01007387 */ /* 0x0001e20000100800 */
[----:B------:R-:W-:Y:S01]  /*46c0*/  @P6 FMUL.FTZ R134, R154, R146 ;  /* 0x000000929a866220 */ /* 0x000fe20000410000 */
[----:B------:R-:W-:Y:S02]  /*46d0*/  FADD.FTZ R232, R143, R232 ;  /* 0x000000e88fe87221 */ /* 0x000fe40000010000 */
[----:B------:R0:W-:Y:S01]  /*46e0*/  STL [R1+0x80], R223 ;  /* 0x000080df01007387 */ /* 0x0001e20000100800 */
[----:B------:R-:W-:Y:S01]  /*46f0*/  @P5 FMUL.FTZ R147, R180, R150 ;  /* 0x00000096b4935220 */ /* 0x000fe20000410000 */
[----:B------:R-:W-:-:S02]  /*4700*/  FADD.FTZ R230, R145, R230 ;  /* 0x000000e691e67221 */ /* 0x000fc40000010000 */
[----:B------:R0:W-:Y:S01]  /*4710*/  STL [R1+0x7c], R225 ;  /* 0x00007ce101007387 */ /* 0x0001e20000100800 */
[----:B------:R-:W-:Y:S01]  /*4720*/  @P2 FMUL.FTZ R148, R155, R149 ;  /* 0x000000959b942220 */ /* 0x000fe20000410000 */
[----:B------:R-:W-:Y:S02]  /*4730*/  FADD.FTZ R229, R132, R229 ;  /* 0x000000e584e57221 */ /* 0x000fe40000010000 */
[----:B------:R0:W-:Y:S01]  /*4740*/  STL [R1+0x88], R224 ;  /* 0x000088e001007387 */ /* 0x0001e20000100800 */
[----:B------:R-:W-:-:S03]  /*4750*/  FADD.FTZ R252, R135, R252 ;  /* 0x000000fc87fc7221 */ /* 0x000fc60000010000 */
        /* <DEDUP_REMOVED lines=104> */
[----:B0-----:R-:W-:-:S07]  /*4de0*/  MOV R99, R245 ;  /* 0x000000f500637202 */ /* 0x001fce0000000f00 */
.L_x_10569:
        /* <DEDUP_REMOVED lines=38> */
.L_x_10570:
[----:B------:R-:W-:Y:S01]  /*5050*/  HFMA2.MMA R138, -RZ, RZ, 0, 9.5367431640625e-07 ;  /* 0x00000010ff8a7435 */ /* 0x000fe200000001ff */
[----:B------:R-:W-:Y:S02]  /*5060*/  MOV R139, R135 ;  /* 0x00000087008b7202 */ /* 0x000fe40000000f00 */
[----:B------:R-:W-:Y:S02]  /*5070*/  MOV R137, 0x1f ;  /* 0x0000001f00897802 */ /* 0x000fe40000000f00 */
[----:B------:R-:W-:-:S07]  /*5080*/  MOV R136, 0xffffffff ;  /* 0xffffffff00887802 */ /* 0x000fce0000000f00 */
[----:B-----5:R-:W-:Y:S05]  /*5090*/  WARPSYNC.COLLECTIVE R136, `(.L_x_10572) ;  /* 0x0000000088087348 */ /* 0x020fea0003c00000 */
[----:B------:R0:W1:Y:S02]  /*50a0*/  SHFL.DOWN P2, R174, R139, R138, R137 ;  /* 0x0800008a8bae7389 */ /* 0x0000640000040089 */
[----:B01---5:R-:W-:Y:S01]  /*50b0*/  ENDCOLLECTIVE ;  /* 0x000000000000791b */ /* 0x023fe20003800000 */
.L_x_10572:
[----:B------:R-:W-:Y:S01]  /*50c0*/  MOV R139, R133 ;  /* 0x00000085008b7202 */ /* 0x000fe20000000f00 */
[----:B------:R-:W-:-:S07]  /*50d0*/  FADD.FTZ R135, R135, R174 ;  /* 0x000000ae87877221 */ /* 0x000fce0000010000 */
[----:B------:R-:W-:Y:S05]  /*50e0*/  WARPSYNC.COLLECTIVE R136, `(.L_x_10573) ;  /* 0x0000000088087348 */ /* 0x000fea0003c00000 */
[----:B------:R0:W1:Y:S02]  /*50f0*/  SHFL.DOWN P2, R174, R139, R138, R137 ;  /* 0x0800008a8bae7389 */ /* 0x0000640000040089 */
[----:B01----:R-:W-:Y:S01]  /*5100*/  ENDCOLLECTIVE ;  /* 0x000000000000791b */ /* 0x003fe20003800000 */
.L_x_10573:
[----:B------:R-:W-:Y:S01]  /*5110*/  HFMA2.MMA R138, -RZ, RZ, 0, 4.76837158203125e-07 ;  /* 0x00000008ff8a7435 */ /* 0x000fe200000001ff */
[----:B------:R-:W-:Y:S01]  /*5120*/  MOV R139, R135 ;  /* 0x00000087008b7202 */ /* 0x000fe20000000f00 */
[----:B------:R-:W-:-:S09]  /*5130*/  FADD.FTZ R133, R133, R174 ;  /* 0x000000ae85857221 */ /* 0x000fd20000010000 */
[----:B------:R-:W-:Y:S05]  /*5140*/  WARPSYNC.COLLECTIVE R136, `(.L_x_10574) ;  /* 0x0000000088087348 */ /* 0x000fea0003c00000 */
[----:B------:R0:W1:Y:S02]  /*5150*/  SHFL.DOWN P2, R174, R139, R138, R137 ;  /* 0x0800008a8bae7389 */ /* 0x0000640000040089 */
[----:B01----:R-:W-:Y:S01]  /*5160*/  ENDCOLLECTIVE ;  /* 0x000000000000791b */ /* 0x003fe20003800000 */
.L_x_10574:
[----:B------:R-:W-:Y:S01]  /*5170*/  MOV R139, R133 ;  /* 0x00000085008b7202 */ /* 0x000fe20000000f00 */
[----:B------:R-:W-:-:S07]  /*5180*/  FADD.FTZ R135, R135, R174 ;  /* 0x000000ae87877221 */ /* 0x000fce0000010000 */
[----:B------:R-:W-:Y:S05]  /*5190*/  WARPSYNC.COLLECTIVE R136, `(.L_x_10575) ;  /* 0x0000000088087348 */ /* 0x000fea0003c00000 */
[----:B------:R0:W1:Y:S02]  /*51a0*/  SHFL.DOWN P2, R174, R139, R138, R137 ;  /* 0x0800008a8bae7389 */ /* 0x0000640000040089 */
[----:B01----:R-:W-:Y:S01]  /*51b0*/  ENDCOLLECTIVE ;  /* 0x000000000000791b */ /* 0x003fe20003800000 */
.L_x_10575:
[----:B------:R-:W-:Y:S01]  /*51c0*/  HFMA2.MMA R138, -RZ, RZ, 0, 2.384185791015625e-07 ;  /* 0x00000004ff8a7435 */ /* 0x000fe200000001ff */
[----:B------:R-:W-:Y:S01]  /*51d0*/  MOV R139, R135 ;  /* 0x00000087008b7202 */ /* 0x000fe20000000f00 */
[----:B------:R-:W-:-:S09]  /*51e0*/  FADD.FTZ R133, R133, R174 ;  /* 0x000000ae85857221 */ /* 0x000fd20000010000 */
[----:B------:R-:W-:Y:S05]  /*51f0*/  WARPSYNC.COLLECTIVE R136, `(.L_x_10576) ;  /* 0x0000000088087348 */ /* 0x000fea0003c00000 */
[----:B------:R0:W1:Y:S02]  /*5200*/  SHFL.DOWN P2, R174, R139, R138, R137 ;  /* 0x0800008a8bae7389 */ /* 0x0000640000040089 */
[----:B01----:R-:W-:Y:S01]  /*5210*/  ENDCOLLECTIVE ;  /* 0x000000000000791b */ /* 0x003fe20003800000 */
.L_x_10576:
[----:B------:R-:W-:Y:S01]  /*5220*/  MOV R139, R133 ;  /* 0x00000085008b7202 */ /* 0x000fe20000000f00 */
[----:B------:R-:W-:-:S07]  /*5230*/  FADD.FTZ R135, R135, R174 ;  /* 0x000000ae87877221 */ /* 0x000fce0000010000 */
[----:B------:R-:W-:Y:S05]  /*5240*/  WARPSYNC.COLLECTIVE R136, `(.L_x_10577) ;  /* 0x0000000088087348 */ /* 0x000fea0003c00000 */
[----:B------:R0:W1:Y:S02]  /*5250*/  SHFL.DOWN P2, R174, R139, R138, R137 ;  /* 0x0800008a8bae7389 */ /* 0x0000640000040089 */
[----:B01----:R-:W-:Y:S01]  /*5260*/  ENDCOLLECTIVE ;  /* 0x000000000000791b */ /* 0x003fe20003800000 */
.L_x_10577:
[----:B------:R-:W-:Y:S01]  /*5270*/  HFMA2.MMA R138, -RZ, RZ, 0, 1.1920928955078125e-07 ;  /* 0x00000002ff8a7435 */ /* 0x000fe200000001ff */
[----:B------:R-:W-:Y:S01]  /*5280*/  MOV R139, R135 ;  /* 0x00000087008b7202 */ /* 0x000fe20000000f00 */
[----:B------:R-:W-:-:S09]  /*5290*/  FADD.FTZ R133, R133, R174 ;  /* 0x000000ae85857221 */ /* 0x000fd20000010000 */
[----:B------:R-:W-:Y:S05]  /*52a0*/  WARPSYNC.COLLECTIVE R136, `(.L_x_10578) ;  /* 0x0000000088087348 */ /* 0x000fea0003c00000 */
[----:B------:R0:W1:Y:S02]  /*52b0*/  SHFL.DOWN P2, R174, R139, R138, R137 ;  /* 0x0800008a8bae7389 */ /* 0x0000640000040089 */
[----:B01----:R-:W-:Y:S01]  /*52c0*/  ENDCOLLECTIVE ;  /* 0x000000000000791b */ /* 0x003fe20003800000 */
.L_x_10578:
[----:B------:R-:W-:Y:S01]  /*52d0*/  MOV R139, R133 ;  /* 0x00000085008b7202 */ /* 0x000fe20000000f00 */
[----:B------:R-:W-:-:S07]  /*52e0*/  FADD.FTZ R135, R135, R174 ;  /* 0x000000ae87877221 */ /* 0x000fce0000010000 */
[----:B------:R-:W-:Y:S05]  /*52f0*/  WARPSYNC.COLLECTIVE R136, `(.L_x_10579) ;  /* 0x0000000088087348 */ /* 0x000fea0003c00000 */
[----:B------:R0:W1:Y:S02]  /*5300*/  SHFL.DOWN P2, R174, R139, R138, R137 ;  /* 0x0800008a8bae7389 */ /* 0x0000640000040089 */
[----:B01----:R-:W-:Y:S01]  /*5310*/  ENDCOLLECTIVE ;  /* 0x000000000000791b */ /* 0x003fe20003800000 */
.L_x_10579:
[----:B------:R-:W-:Y:S01]  /*5320*/  HFMA2.MMA R138, -RZ, RZ, 0, 5.9604644775390625e-08 ;  /* 0x00000001ff8a7435 */ /* 0x000fe200000001ff */
[----:B------:R-:W-:Y:S01]  /*5330*/  MOV R139, R135 ;  /* 0x00000087008b7202 */ /* 0x000fe20000000f00 */
[----:B------:R-:W-:-:S09]  /*5340*/  FADD.FTZ R133, R133, R174 ;  /* 0x000000ae85857221 */ /* 0x000fd20000010000 */
[----:B------:R-:W-:Y:S05]  /*5350*/  WARPSYNC.COLLECTIVE R136, `(.L_x_10580) ;  /* 0x0000000088087348 */ /* 0x000fea0003c00000 */
[----:B------:R0:W1:Y:S02]  /*5360*/  SHFL.DOWN P2, R174, R139, R138, R137 ;  /* 0x0800008a8bae7389 */ /* 0x0000640000040089 */
[----:B01----:R-:W-:Y:S01]  /*5370*/  ENDCOLLECTIVE ;  /* 0x000000000000791b */ /* 0x003fe20003800000 */
.L_x_10580:
[----:B------:R-:W-:Y:S02]  /*5380*/  MOV R139, R133 ;  /* 0x00000085008b7202 */ /* 0x000fe40000000f00 */
[----:B------:R-:W-:-:S07]  /*5390*/  MOV R132, R174 ;  /* 0x000000ae00847202 */ /* 0x000fce0000000f00 */
[----:B------:R-:W-:Y:S05]  /*53a0*/  WARPSYNC.COLLECTIVE R136, `(.L_x_10581) ;  /* 0x0000000088087348 */ /* 0x000fea0003c00000 */
[----:B------:R0:W1:Y:S02]  /*53b0*/  SHFL.DOWN P2, R174, R139, R138, R137 ;  /* 0x0800008a8bae7389 */ /* 0x0000640000040089 */
[----:B01----:R-:W-:Y:S01]  /*53c0*/  ENDCOLLECTIVE ;  /* 0x000000000000791b */ /* 0x003fe20003800000 */
.L_x_10581:
[----:B------:R-:W-:Y:S01]  /*53d0*/  MOV R136, R174 ;  /* 0x000000ae00887202 */ /* 0x000fe20000000f00 */
[----:B------:R-:W-:Y:S06]  /*53e0*/  BRA `(.L_x_10582) ;  /* 0xffffffcc00907947 */ /* 0x000fec000383ffff */
.L_x_10583:
        /* <DEDUP_REMOVED lines=9> */
.L_x_14015:


//--------------------- .text._ZN10layer_norm22ln_bwd_finalize_kernelINS_22Kernel_traits_finalizeILj8192Ef6__halffS2_fjLb1ELj1024ELj4ENS_18Kernel_traits_baseILj8192EfS2_fS2_fjLj1024EEEEELb1ELb0EEEvNS_9BwdParamsE --------------------------
	.section	.text._ZN10layer_norm22ln_bwd_finalize_kernelINS_22Kernel_traits_finalizeILj8192Ef6__halffS2_fjLb1ELj1024ELj4ENS_18Kernel_traits_baseILj8192EfS2_fS2_fjLj1024EEEEELb1ELb0EEEvNS_9BwdParamsE,"ax",@progbits
	.align	128
        .global         _ZN10layer_norm22ln_bwd_finalize_kernelINS_22Kernel_traits_finalizeILj8192Ef6__halffS2_fjLb1ELj1024ELj4ENS_18Kernel_traits_baseILj8192EfS2_fS2_fjLj1024EEEEELb1ELb0EEEvNS_9BwdParamsE
        .type           _ZN10layer_norm22ln_bwd_finalize_kernelINS_22Kernel_traits_finalizeILj8192Ef6__halffS2_fjLb1ELj1024ELj4ENS_18Kernel_traits_baseILj8192EfS2_fS2_fjLj1024EEEEELb1ELb0EEEvNS_9BwdParamsE,@function
        .size           _ZN10layer_norm22ln_bwd_finalize_kernelINS_22Kernel_traits_finalizeILj8192Ef6__halffS2_fjLb1ELj1024ELj4ENS_18Kernel_traits_baseILj8192EfS2_fS2_fjLj1024EEEEELb1ELb0EEEvNS_9BwdParamsE,(.L_x_14016 - _ZN10layer_norm22ln_bwd_finalize_kernelINS_22Kernel_traits_finalizeILj8192Ef6__halffS2_fjLb1ELj1024ELj4ENS_18Kernel_traits_baseILj8192EfS2_fS2_fjLj1024EEEEELb1ELb0EEEvNS_9BwdParamsE)
        .other          _ZN10layer_norm22ln_bwd_finalize_kernelINS_22Kernel_traits_finalizeILj8192Ef6__halffS2_fjLb1ELj1024ELj4ENS_18Kernel_traits_baseILj8192EfS2_fS2_fjLj1024EEEEELb1ELb0EEEvNS_9BwdParamsE,@"STO_CUDA_ENTRY STV_DEFAULT"
_ZN10layer_norm22ln_bwd_finalize_kernelINS_22Kernel_traits_finalizeILj8192Ef6__halffS2_fjLb1ELj1024ELj4ENS_18Kernel_traits_baseILj8192EfS2_fS2_fjLj1024EEEEELb1ELb0EEEvNS_9BwdParamsE:
.text._ZN10layer_norm22ln_bwd_finalize_kernelINS_22Kernel_traits_finalizeILj8192Ef6__halffS2_fjLb1ELj1024ELj4ENS_18Kernel_traits_baseILj8192EfS2_fS2_fjLj1024EEEEELb1ELb0EEEvNS_9BwdParamsE:
        /* <DEDUP_REMOVED lines=24> */
.L_x_10596:
        /* <DEDUP_REMOVED lines=36> */
.L_x_10588:
        /* <DEDUP_REMOVED lines=49> */
.L_x_10587:
[----:B------:R-:W-:Y:S05]  /*06d0*/  BSYNC B1 ;  /* 0x0000000000017941 */ /* 0x000fea0003800000 */
.L_x_10586:
        /* <DEDUP_REMOVED lines=31> */
.L_x_10590:
[----:B------:R-:W-:Y:S05]  /*08d0*/  BSYNC B1 ;  /* 0x0000000000017941 */ /* 0x000fea0003800000 */
.L_x_10589:
        /* <DEDUP_REMOVED lines=16> */
.L_x_10591:
[----:B------:R-:W-:Y:S05]  /*09e0*/  BSYNC B1 ;  /* 0x0000000000017941 */ /* 0x000fea0003800000 */
.L_x_10585:
[----:B------:R-:W-:Y:S05]  /*09f0*/  BSYNC B0 ;  /* 0x0000000000007941 */ /* 0x000fea0003800000 */
.L_x_10584:
        /* <DEDUP_REMOVED lines=40> */
.L_x_10612:
        /* <DEDUP_REMOVED lines=8> */
.L_x_10592:
        /* <DEDUP_REMOVED lines=20> */
.L_x_10595:
[----:B------:R-:W-:Y:S05]  /*0e40*/  BSYNC B0 ;  /* 0x0000000000007941 */ /* 0x000fea0003800000 */
.L_x_10594:
[C---:B------:R-:W-:Y:S01]  /*0e50*/  ISETP.GT.U32.AND P1, PT, R4.reuse, -0x2001, PT ;  /* 0xffffdfff0400780c */ /* 0x040fe20003f24070 */
[----:B------:R-:W-:Y:S01]  /*0e60*/  VIADD R4, R4, 0x2000 ;  /* 0x0000200004047836 */ /* 0x000fe20000000000 */
[----:B------:R-:W-:-:S11]  /*0e70*/  IADD3 R5, R5, 0x1000, RZ ;  /* 0x0000100005057810 */ /* 0x000fd60007ffe0ff */
[----:B------:R-:W-:Y:S05]  /*0e80*/  @P1 BRA `(.L_x_10596) ;  /* 0xfffffff000bc1947 */ /* 0x000fea000383ffff */
[----:B------:R-:W-:Y:S05]  /*0e90*/  EXIT ;  /* 0x000000000000794d */ /* 0x000fea0003800000 */
.L_x_10593:
[----:B0-----:R-:W-:Y:S01]  /*0ea0*/  HFMA2.MMA R24, -RZ, RZ, 0, 5.9604644775390625e-08 ;  /* 0x00000001ff187435 */ /* 0x001fe200000001ff */
[----:B----4-:R-:W-:Y:S02]  /*0eb0*/  MOV R23, R10 ;  /* 0x0000000a00177202 */ /* 0x010fe40000000f00 */
[----:B------:R-:W-:Y:S02]  /*0ec0*/  MOV R25, 0x1f ;  /* 0x0000001f00197802 */ /* 0x000fe40000000f00 */
[----:B------:R-:W-:-:S07]  /*0ed0*/  MOV R20, 0xffffffff ;  /* 0xffffffff00147802 */ /* 0x000fce0000000f00 */
[----:B-123--:R-:W-:Y:S05]  /*0ee0*/  WARPSYNC.COLLECTIVE R20, `(.L_x_10597) ;  /* 0x0000000014087348 */ /* 0x00efea0003c00000 */
[----:B------:R0:W4:Y:S02]  /*0ef0*/  SHFL.BFLY P2, R22, R23, R24, R25 ;  /* 0x0c00001817167389 */ /* 0x0001240000040019 */
[----:B01234-:R-:W-:Y:S01]  /*0f00*/  ENDCOLLECTIVE ;  /* 0x000000000000791b */ /* 0x01ffe20003800000 */
.L_x_10597:
[----:B------:R-:W-:Y:S01]  /*0f10*/  IMAD.MOV.U32 R24, RZ, RZ, 0x2 ;  /* 0x00000002ff187424 */ /* 0x000fe200078e00ff */
[----:B------:R-:W-:-:S05]  /*0f20*/  MOV R11, R22 ;  /* 0x00000016000b7202 */ /* 0x000fca0000000f00 */
[----:B------:R-:W-:-:S05]  /*0f30*/  FADD.FTZ R11, R10, R11 ;  /* 0x0000000b0a0b7221 */ /* 0x000fca0000010000 */
[----:B------:R-:W-:-:S07]  /*0f40*/  MOV R23, R11 ;  /* 0x0000000b00177202 */ /* 0x000fce0000000f00 */
[----:B------:R-:W-:Y:S05]  /*0f50*/  WARPSYNC.COLLECTIVE R20, `(.L_x_10598) ;  /* 0x0000000014087348 */ /* 0x000fea0003c00000 */
[----:B------:R0:W1:Y:S02]  /*0f60*/  SHFL.BFLY P2, R22, R23, R24, R25 ;  /* 0x0c00001817167389 */ /* 0x0000640000040019 */
[----:B01----:R-:W-:Y:S01]  /*0f70*/  ENDCOLLECTIVE ;  /* 0x000000000000791b */ /* 0x003fe20003800000 */
.L_x_10598:
[----:B------:R-:W-:Y:S01]  /*0f80*/  HFMA2.MMA R24, -RZ, RZ, 0, 2.384185791015625e-07 ;  /* 0x00000004ff187435 */ /* 0x000fe200000001ff */
[----:B------:R-:W-:-:S05]  /*0f90*/  MOV R14, R22 ;  /* 0x00000016000e7202 */ /* 0x000fca0000000f00 */
[----:B------:R-:W-:-:S05]  /*0fa0*/  FADD.FTZ R14, R11, R14 ;  /* 0x0000000e0b0e7221 */ /* 0x000fca0000010000 */
[----:B------:R-:W-:-:S07]  /*0fb0*/  MOV R23, R14 ;  /* 0x0000000e00177202 */ /* 0x000fce0000000f00 */
[----:B------:R-:W-:Y:S05]  /*0fc0*/  WARPSYNC.COLLECTIVE R20, `(.L_x_10599) ;  /* 0x0000000014087348 */ /* 0x000fea0003c00000 */
[----:B------:R0:W1:Y:S02]  /*0fd0*/  SHFL.BFLY P2, R22, R23, R24, R25 ;  /* 0x0c00001817167389 */ /* 0x0000640000040019 */
[----:B01----:R-:W-:Y:S01]  /*0fe0*/  ENDCOLLECTIVE ;  /* 0x000000000000791b */ /* 0x003fe20003800000 */
.L_x_10599:
[----:B------:R-:W-:Y:S01]  /*0ff0*/  HFMA2.MMA R24, -RZ, RZ, 0, 4.76837158203125e-07 ;  /* 0x00000008ff187435 */ /* 0x000fe200000001ff */
[----:B------:R-:W-:-:S05]  /*1000*/  MOV R13, R22 ;  /* 0x00000016000d7202 */ /* 0x000fca0000000f00 */
[----:B------:R-:W-:-:S05]  /*1010*/  FADD.FTZ R13, R14, R13 ;  /* 0x0000000d0e0d7221 */ /* 0x000fca0000010000 */
[----:B------:R-:W-:-:S07]  /*1020*/  MOV R23, R13 ;  /* 0x0000000d00177202 */ /* 0x000fce0000000f00 */
[----:B------:R-:W-:Y:S05]  /*1030*/  WARPSYNC.COLLECTIVE R20, `(.L_x_10600) ;  /* 0x0000000014087348 */ /* 0x000fea0003c00000 */
[----:B------:R0:W1:Y:S02]  /*1040*/  SHFL.BFLY P2, R22, R23, R24, R25 ;  /* 0x0c00001817167389 */ /* 0x0000640000040019 */
[----:B01----:R-:W-:Y:S01]  /*1050*/  ENDCOLLECTIVE ;  /* 0x000000000000791b */ /* 0x003fe20003800000 */
.L_x_10600:
[----:B------:R-:W-:Y:S01]  /*1060*/  HFMA2.MMA R24, -RZ, RZ, 0, 9.5367431640625e-07 ;  /* 0x00000010ff187435 */ /* 0x000fe200000001ff */
[----:B------:R-:W-:-:S05]  /*1070*/  MOV R10, R22 ;  /* 0x00000016000a7202 */ /* 0x000fca0000000f00 */
[----:B------:R-:W-:-:S04]  /*1080*/  FADD.FTZ R11, R13, R10 ;  /* 0x0000000a0d0b7221 */ /* 0x000fc80000010000 */
[----:B------:R-:W-:-:S07]  /*1090*/  IMAD.MOV.U32 R23, RZ, RZ, R11 ;  /* 0x000000ffff177224 */ /* 0x000fce00078e000b */
[----:B------:R-:W-:Y:S05]  /*10a0*/  WARPSYNC.COLLECTIVE R20, `(.L_x_10601) ;  /* 0x0000000014087348 */ /* 0x000fea0003c00000 */
[----:B------:R0:W1:Y:S02]  /*10b0*/  SHFL.BFLY P2, R22, R23, R24, R25 ;  /* 0x0c00001817167389 */ /* 0x0000640000040019 */
[----:B01----:R-:W-:Y:S01]  /*10c0*/  ENDCOLLECTIVE ;  /* 0x000000000000791b */ /* 0x003fe20003800000 */
.L_x_10601:
[----:B------:R-:W-:Y:S01]  /*10d0*/  HFMA2.MMA R24, -RZ, RZ, 0, 5.9604644775390625e-08 ;  /* 0x00000001ff187435 */ /* 0x000fe200000001ff */
[----:B------:R-:W-:Y:S02]  /*10e0*/  MOV R23, R12 ;  /* 0x0000000c00177202 */ /* 0x000fe40000000f00 */
[----:B------:R-:W-:-:S08]  /*10f0*/  MOV R10, R22 ;  /* 0x00000016000a7202 */ /* 0x000fd00000000f00 */
[----:B------:R-:W-:Y:S05]  /*1100*/  WARPSYNC.COLLECTIVE R20, `(.L_x_10602) ;  /* 0x0000000014087348 */ /* 0x000fea0003c00000 */
[----:B------:R0:W1:Y:S02]  /*1110*/  SHFL.BFLY P2, R22, R23, R24, R25 ;  /* 0x0c00001817167389 */ /* 0x0000640000040019 */
[----:B01----:R-:W-:Y:S01]  /*1120*/  ENDCOLLECTIVE ;  /* 0x000000000000791b */ /* 0x003fe20003800000 */
.L_x_10602:
[----:B------:R-:W-:Y:S01]  /*1130*/  HFMA2.MMA R24, -RZ, RZ, 0, 1.1920928955078125e-07 ;  /* 0x00000002ff187435 */ /* 0x000fe200000001ff */
[----:B------:R-:W-:-:S05]  /*1140*/  MOV R13, R22 ;  /* 0x00000016000d7202 */ /* 0x000fca0000000f00 */
[----:B------:R-:W-:-:S05]  /*1150*/  FADD.FTZ R15, R12, R13 ;  /* 0x0000000d0c0f7221 */ /* 0x000fca0000010000 */
[----:B------:R-:W-:-:S07]  /*1160*/  MOV R23, R15 ;  /* 0x0000000f00177202 */ /* 0x000fce0000000f00 */
[----:B------:R-:W-:Y:S05]  /*1170*/  WARPSYNC.COLLECTIVE R20, `(.L_x_10603) ;  /* 0x0000000014087348 */ /* 0x000fea0003c00000 */
[----:B------:R0:W1:Y:S02]  /*1180*/  SHFL.BFLY P2, R22, R23, R24, R25 ;  /* 0x0c00001817167389 */ /* 0x0000640000040019 */
[----:B01----:R-:W-:Y:S01]  /*1190*/  ENDCOLLECTIVE ;  /* 0x000000000000791b */ /* 0x003fe20003800000 */
.L_x_10603:
[----:B------:R-:W-:Y:S01]  /*11a0*/  HFMA2.MMA R24, -RZ, RZ, 0, 2.384185791015625e-07 ;  /* 0x00000004ff187435 */ /* 0x000fe200000001ff */
[----:B------:R-:W-:-:S04]  /*11b0*/  IMAD.MOV.U32 R16, RZ, RZ, R22 ;  /* 0x000000ffff107224 */ /* 0x000fc800078e0016 */
[----:B------:R-:W-:-:S05]  /*11c0*/  FADD.FTZ R16, R15, R16 ;  /* 0x000000100f107221 */ /* 0x000fca0000010000 */
[----:B------:R-:W-:-:S07]  /*11d0*/  MOV R23, R16 ;  /* 0x0000001000177202 */ /* 0x000fce0000000f00 */
[----:B------:R-:W-:Y:S05]  /*11e0*/  WARPSYNC.COLLECTIVE R20, `(.L_x_10604) ;  /* 0x0000000014087348 */ /* 0x000fea0003c00000 */
[----:B------:R0:W1:Y:S02]  /*11f0*/  SHFL.BFLY P2, R22, R23, R24, R25 ;  /* 0x0c00001817167389 */ /* 0x0000640000040019 */
[----:B01----:R-:W-:Y:S01]  /*1200*/  ENDCOLLECTIVE ;  /* 0x000000000000791b */ /* 0x003fe20003800000 */
.L_x_10604:
[----:B------:R-:W-:Y:S01]  /*1210*/  HFMA2.MMA R24, -RZ, RZ, 0, 4.76837158203125e-07 ;  /* 0x00000008ff187435 */ /* 0x000fe200000001ff */
[----:B------:R-:W-:-:S05]  /*1220*/  MOV R17, R22 ;  /* 0x0000001600117202 */ /* 0x000fca0000000f00 */
[----:B------:R-:W-:-:S05]  /*1230*/  FADD.FTZ R17, R16, R17 ;  /* 0x0000001110117221 */ /* 0x000fca0000010000 */
[----:B------:R-:W-:-:S07]  /*1240*/  MOV R23, R17 ;  /* 0x0000001100177202 */ /* 0x000fce0000000f00 */
[----:B------:R-:W-:Y:S05]  /*1250*/  WARPSYNC.COLLECTIVE R20, `(.L_x_10605) ;  /* 0x0000000014087348 */ /* 0x000fea0003c00000 */
[----:B------:R0:W1:Y:S02]  /*1260*/  SHFL.BFLY P2, R22, R23, R24, R25 ;  /* 0x0c00001817167389 */ /* 0x0000640000040019 */
[----:B01----:R-:W-:Y:S01]  /*1270*/  ENDCOLLECTIVE ;  /* 0x000000000000791b */ /* 0x003fe20003800000 */
.L_x_10605:
[----:B------:R-:W-:Y:S01]  /*1280*/  IMAD.MOV.U32 R24, RZ, RZ, 0x10 ;  /* 0x00000010ff187424 */ /* 0x000fe200078e00ff */
[----:B------:R-:W-:-:S05]  /*1290*/  MOV R12, R22 ;  /* 0x00000016000c7202 */ /* 0x000fca0000000f00 */
[----:B------:R-:W-:-:S05]  /*12a0*/  FADD.FTZ R12, R17, R12 ;  /* 0x0000000c110c7221 */ /* 0x000fca0000010000 */
[----:B------:R-:W-:-:S07]  /*12b0*/  MOV R23, R12 ;  /* 0x0000000c00177202 */ /* 0x000fce0000000f00 */
[----:B------:R-:W-:Y:S05]  /*12c0*/  WARPSYNC.COLLECTIVE R20, `(.L_x_10606) ;  /* 0x0000000014087348 */ /* 0x000fea0003c00000 */
[----:B------:R0:W1:Y:S02]  /*12d0*/  SHFL.BFLY P2, R22, R23, R24, R25 ;  /* 0x0c00001817167389 */ /* 0x0000640000040019 */
[----:B01----:R-:W-:Y:S01]  /*12e0*/  ENDCOLLECTIVE ;  /* 0x000000000000791b */ /* 0x003fe20003800000 */
.L_x_10606:
[----:B------:R-:W-:Y:S01]  /*12f0*/  HFMA2.MMA R24, -RZ, RZ, 0, 5.9604644775390625e-08 ;  /* 0x00000001ff187435 */ /* 0x000fe200000001ff */
[----:B------:R-:W-:Y:S02]  /*1300*/  MOV R23, R8 ;  /* 0x0000000800177202 */ /* 0x000fe40000000f00 */
[----:B------:R-:W-:-:S08]  /*1310*/  MOV R15, R22 ;  /* 0x00000016000f7202 */ /* 0x000fd00000000f00 */
[----:B------:R-:W-:Y:S05]  /*1320*/  WARPSYNC.COLLECTIVE R20, `(.L_x_10607) ;  /* 0x0000000014087348 */ /* 0x000fea0003c00000 */
[----:B------:R0:W1:Y:S02]  /*1330*/  SHFL.BFLY P2, R22, R23, R24, R25 ;  /* 0x0c00001817167389 */ /* 0x0000640000040019 */
[----:B01----:R-:W-:Y:S01]  /*1340*/  ENDCOLLECTIVE ;  /* 0x000000000000791b */ /* 0x003fe20003800000 */
.L_x_10607:
[----:B------:R-:W-:Y:S01]  /*1350*/  HFMA2.MMA R24, -RZ, RZ, 0, 1.1920928955078125e-07 ;  /* 0x00000002ff187435 */ /* 0x000fe200000001ff */
[----:B------:R-:W-:-:S05]  /*1360*/  MOV R17, R22 ;  /* 0x0000001600117202 */ /* 0x000fca0000000f00 */
[----:B------:R-:W-:-:S05]  /*1370*/  FADD.FTZ R18, R8, R17 ;  /* 0x0000001108127221 */ /* 0x000fca0000010000 */
[----:B------:R-:W-:-:S07]  /*1380*/  MOV R23, R18 ;  /* 0x0000001200177202 */ /* 0x000fce0000000f00 */
[----:B------:R-:W-:Y:S05]  /*1390*/  WARPSYNC.COLLECTIVE R20, `(.L_x_10608) ;  /* 0x0000000014087348 */ /* 0x000fea0003c00000 */
[----:B------:R0:W1:Y:S02]  /*13a0*/  SHFL.BFLY P2, R22, R23, R24, R25 ;  /* 0x0c00001817167389 */ /* 0x0000640000040019 */
[----:B01----:R-:W-:Y:S01]  /*13b0*/  ENDCOLLECTIVE ;  /* 0x000000000000791b */ /* 0x003fe20003800000 */
.L_x_10608:
[----:B------:R-:W-:Y:S01]  /*13c0*/  HFMA2.MMA R24, -RZ, RZ, 0, 2.384185791015625e-07 ;  /* 0x00000004ff187435 */ /* 0x000fe200000001ff */
[----:B------:R-:W-:-:S05]  /*13d0*/  MOV R13, R22 ;  /* 0x00000016000d7202 */ /* 0x000fca0000000f00 */
[----:B------:R-:W-:-:S04]  /*13e0*/  FADD.FTZ R19, R18, R13 ;  /* 0x0000000d12137221 */ /* 0x000fc80000010000 */
[----:B------:R-:W-:-:S07]  /*13f0*/  IMAD.MOV.U32 R23, RZ, RZ, R19 ;  /* 0x000000ffff177224 */ /* 0x000fce00078e0013 */
[----:B------:R-:W-:Y:S05]  /*1400*/  WARPSYNC.COLLECTIVE R20, `(.L_x_10609) ;  /* 0x0000000014087348 */ /* 0x000fea0003c00000 */
[----:B------:R0:W1:Y:S02]  /*1410*/  SHFL.BFLY P2, R22, R23, R24, R25 ;  /* 0x0c00001817167389 */ /* 0x0000640000040019 */
[----:B01----:R-:W-:Y:S01]  /*1420*/  ENDCOLLECTIVE ;  /* 0x000000000000791b */ /* 0x003fe20003800000 */
.L_x_10609:
[----:B------:R-:W-:Y:S01]  /*1430*/  HFMA2.MMA R24, -RZ, RZ, 0, 4.76837158203125e-07 ;  /* 0x00000008ff187435 */ /* 0x000fe200000001ff */
[----:B------:R-:W-:-:S05]  /*1440*/  MOV R8, R22 ;  /* 0x0000001600087202 */ /* 0x000fca0000000f00 */
[----:B------:R-:W-:-:S05]  /*1450*/  FADD.FTZ R8, R19, R8 ;  /* 0x0000000813087221 */ /* 0x000fca0000010000 */
[----:B------:R-:W-:-:S07]  /*1460*/  MOV R23, R8 ;  /* 0x0000000800177202 */ /* 0x000fce0000000f00 */
[----:B------:R-:W-:Y:S05]  /*1470*/  WARPSYNC.COLLECTIVE R20, `(.L_x_10610) ;  /* 0x0000000014087348 */ /* 0x000fea0003c00000 */
[----:B------:R0:W1:Y:S02]  /*1480*/  SHFL.BFLY P2, R22, R23, R24, R25 ;  /* 0x0c00001817167389 */ /* 0x0000640000040019 */
[----:B01----:R-:W-:Y:S01]  /*1490*/  ENDCOLLECTIVE ;  /* 0x000000000000791b */ /* 0x003fe20003800000 */
.L_x_10610:
[----:B------:R-:W-:Y:S01]  /*14a0*/  HFMA2.MMA R24, -RZ, RZ, 0, 9.5367431640625e-07 ;  /* 0x00000010ff187435 */ /* 0x000fe200000001ff */
[----:B------:R-:W-:-:S05]  /*14b0*/  MOV R21, R22 ;  /* 0x0000001600157202 */ /* 0x000fca0000000f00 */
[----:B------:R-:W-:-:S05]  /*14c0*/  FADD.FTZ R21, R8, R21 ;  /* 0x0000001508157221 */ /* 0x000fca0000010000 */
[----:B------:R-:W-:-:S07]  /*14d0*/  MOV R23, R21 ;  /* 0x0000001500177202 */ /* 0x000fce0000000f00 */
[----:B------:R-:W-:Y:S05]  /*14e0*/  WARPSYNC.COLLECTIVE R20, `(.L_x_10611) ;  /* 0x0000000014087348 */ /* 0x000fea0003c00000 */
[----:B------:R0:W1:Y:S02]  /*14f0*/  SHFL.BFLY P2, R22, R23, R24, R25 ;  /* 0x0c00001817167389 */ /* 0x0000640000040019 */
[----:B01----:R-:W-:Y:S01]  /*1500*/  ENDCOLLECTIVE ;  /* 0x000000000000791b */ /* 0x003fe20003800000 */
.L_x_10611:
[----:B------:R-:W-:Y:S01]  /*1510*/  MOV R14, R22 ;  /* 0x00000016000e7202 */ /* 0x000fe20000000f00 */
[----:B------:R-:W-:Y:S06]  /*1520*/  BRA `(.L_x_10612) ;  /* 0xfffffff400d47947 */ /* 0x000fec000383ffff */
.L_x_10613:
        /* <DEDUP_REMOVED lines=13> */
.L_x_14016:


//--------------------- .text._ZN10layer_norm13ln_bwd_kernelINS_13Kernel_traitsIf6__halffS2_fjLj8192ELj1ELj1ELj8ELj16ENS_18Kernel_traits_baseILj8192EfS2_fS2_fjLj256EEEEELb1ELb1ELb1ELb0EEEvNS_9BwdParamsE --------------------------
	.section	.text._ZN10layer_norm13ln_bwd_kernelINS_13Kernel_traitsIf6__halffS2_fjLj8192ELj1ELj1ELj8ELj16ENS_18Kernel_traits_baseILj8192EfS2_fS2_fjLj256EEEEELb1ELb1ELb1ELb0EEEvNS_9BwdParamsE,"ax",@progbits
	.align	128
        .global         _ZN10layer_norm13ln_bwd_kernelINS_13Kernel_traitsIf6__halffS2_fjLj8192ELj1ELj1ELj8ELj16ENS_18Kernel_traits_baseILj8192EfS2_fS2_fjLj256EEEEELb1ELb1ELb1ELb0EEEvNS_9BwdParamsE
        .type           _ZN10layer_norm13ln_bwd_kernelINS_13Kernel_traitsIf6__halffS2_fjLj8192ELj1ELj1ELj8ELj16ENS_18Kernel_traits_baseILj8192EfS2_fS2_fjLj256EEEEELb1ELb1ELb1ELb0EEEvNS_9BwdParamsE,@function
        .size           _ZN10layer_norm13ln_bwd_kernelINS_13Kernel_traitsIf6__halffS2_fjLj8192ELj1ELj1ELj8ELj16ENS_18Kernel_traits_baseILj8192EfS2_fS2_fjLj256EEEEELb1ELb1ELb1ELb0EEEvNS_9BwdParamsE,(.L_x_14017 - _ZN10layer_norm13ln_bwd_kernelINS_13Kernel_traitsIf6__halffS2_fjLj8192ELj1ELj1ELj8ELj16ENS_18Kernel_traits_baseILj8192EfS2_fS2_fjLj256EEEEELb1ELb1ELb1ELb0EEEvNS_9BwdParamsE)
        .other          _ZN10layer_norm13ln_bwd_kernelINS_13Kernel_traitsIf6__halffS2_fjLj8192ELj1ELj1ELj8ELj16ENS_18Kernel_traits_baseILj8192EfS2_fS2_fjLj256EEEEELb1ELb1ELb1ELb0EEEvNS_9BwdParamsE,@"STO_CUDA_ENTRY STV_DEFAULT"
_ZN10layer_norm13ln_bwd_kernelINS_13Kernel_traitsIf6__halffS2_fjLj8192ELj1ELj1ELj8ELj16ENS_18Kernel_traits_baseILj8192EfS2_fS2_fjLj256EEEEELb1ELb1ELb1ELb0EEEvNS_9BwdParamsE:
.text._ZN10layer_norm13ln_bwd_kernelINS_13Kernel_traitsIf6__halffS2_fjLj8192ELj1ELj1ELj8ELj16ENS_18Kernel_traits_baseILj8192EfS2_fS2_fjLj256EEEEELb1ELb1ELb1ELb0EEEvNS_9BwdParamsE:
        /* <DEDUP_REMOVED lines=51> */
[----:B------:R-:W-:-:S05]  /*0330*/  @P0 LOP3.LUT R27, R27, 0x100, RZ, 0xfc, !PT ;  /* 0x000001001b1b0812 */ /* 0x000fca00078efcff */
[----:B------:R-:W-:-:S04]  /*0340*/  @P1 IMAD.WIDE.U32 R14, R27, 0x20, R10 ;  /* 0x000000201b0e1825 */ /* 0x000fc800078e000a */
[C---:B------:R-:W-:Y:S01]  /*0350*/  @P1 IMAD.WIDE.U32 R16, R27.reuse, 0x20, R12 ;  /* 0x000000201b101825 */ /* 0x040fe200078e000c */
[----:B------:R-:W-:Y:S01]  /*0360*/  @P1 IADD3 R27, R27, 0x100, RZ ;  /* 0x000001001b1b1810 */ /* 0x000fe20007ffe0ff */
[----:B------:R-:W-:-:S04]  /*0370*/  ULDC.64 UR4, c[0x0][0x208] ;  /* 0x0000820000047ab9 */ /* 0x000fc80000000a00 */
        /* <DEDUP_REMOVED lines=99> */
[----:B------:R-:W-:Y:S01]  /*09b0*/  HFMA2.MMA R0, -RZ, RZ, 0, 5.9604644775390625e-08 ;  /* 0x00000001ff007435 */ /* 0x000fe200000001ff */
[----:B------:R-:W-:-:S06]  /*09c0*/  MOV R53, RZ ;  /* 0x000000ff00357202 */ /* 0x000fcc0000000f00 */
[----:B------:R0:W-:Y:S04]  /*09d0*/  STL.S16 [R1+0x2c], R0 ;  /* 0x00002c0001007387 */ /* 0x0001e80000100600 */
.L_x_10775:
        /* <DEDUP_REMOVED lines=11> */
[----:B---3--:R-:W-:-:S05]  /*0a90*/  MOV R2, UR14 ;  /* 0x0000000e00027c02 */ /* 0x008fca0008000f00 */
        /* <DEDUP_REMOVED lines=9> */
[C---:B-----5:R-:W-:Y:S01]  /*0b30*/  ISETP.GE.AND P4, PT, R6.reuse, 0x1, PT ;  /* 0x000000010600780c */ /* 0x060fe20003f86270 */
[----:B------:R-:W-:Y:S01]  /*0b40*/  HFMA2.MMA R190, -RZ, RZ, 0, 0 ;  /* 0x00000000ffbe7435 */ /* 0x000fe200000001ff */
[----:B------:R-:W-:Y:S11]  /*0b50*/  BSSY B1, `(.L_x_10617) ;  /* 0x0000011000017945 */ /* 0x000ff60003800000 */
        /* <DEDUP_REMOVED lines=14> */
[----:B------:R-:W-:Y:S02]  /*0c40*/  IADD3 R190, R190, 0x100, RZ ;  /* 0x00000100bebe7810 */ /* 0x000fe40007ffe0ff */
[----:B--2---:R-:W-:-:S07]  /*0c50*/  IADD3 R188, R8, 0x100, RZ ;  /* 0x0000010008bc7810 */ /* 0x004fce0007ffe0ff */
.L_x_10618:
[----:B------:R-:W-:Y:S05]  /*0c60*/  BSYNC B1 ;  /* 0x0000000000017941 */ /* 0x000fea0003800000 */
.L_x_10617:
        /* <DEDUP_REMOVED lines=10> */
[----:B------:R-:W-:Y:S02]  /*0d10*/  IADD3 R190, R190, 0x100, RZ ;  /* 0x00000100bebe7810 */ /* 0x000fe40007ffe0ff */
[----:B------:R-:W-:-:S07]  /*0d20*/  IADD3 R188, R188, 0x100, RZ ;  /* 0x00000100bcbc7810 */ /* 0x000fce0007ffe0ff */
.L_x_10620:
[----:B------:R-:W-:Y:S05]  /*0d30*/  BSYNC B1 ;  /* 0x0000000000017941 */ /* 0x000fea0003800000 */
.L_x_10619:
        /* <DEDUP_REMOVED lines=12> */
.L_x_10622:
[----:B------:R-:W-:Y:S05]  /*0e00*/  BSYNC B1 ;  /* 0x0000000000017941 */ /* 0x000fea0003800000 */
.L_x_10621:
        /* <DEDUP_REMOVED lines=11> */
[----:B------:R-:W-:Y:S01]  /*0ec0*/  HFMA2.MMA R222, -RZ, RZ, 0, 0 ;  /* 0x00000000ffde7435 */ /* 0x000fe200000001ff */
[----:B------:R-:W-:Y:S10]  /*0ed0*/  BRA `(.L_x_10623) ;  /* 0x0000001800207947 */ /* 0x000ff40003800000 */
.L_x_10616:
[----:B------:R-:W1:Y:S01]  /*0ee0*/  LDC.64 R188, c[0x0][0x250] ;  /* 0x00009400ffbc7b82 */ /* 0x000e620000000a00 */
[----:B-----5:R-:W-:-:S07]  /*0ef0*/  ISETP.GE.AND P4, PT, R6, 0x1, PT ;  /* 0x000000010600780c */ /* 0x020fce0003f86270 */
[----:B------:R-:W2:Y:S01]  /*0f00*/  LDC.U8 R192, c[0x0][0x2a0] ;  /* 0x0000a800ffc07b82 */ /* 0x000ea20000000000 */
[----:B-1----:R-:W-:-:S06]  /*0f10*/  IMAD.WIDE R188, R4, 0x4, R188 ;  /* 0x0000000404bc7825 */ /* 0x002fcc00078e02bc */
[----:B------:R1:W3:Y:S01]  /*0f20*/  LDG.E R188, desc[UR4][R188.64] ;  /* 0x00000004bcbc7981 */ /* 0x0002e2000c1e1900 */
[----:B------:R-:W-:Y:S01]  /*0f30*/  BSSY B1, `(.L_x_10624) ;  /* 0x0000078000017945 */ /* 0x000fe20003800000 */
[----:B--2---:R-:W-:Y:S02]  /*0f40*/  ISETP.NE.AND P5, PT, R192, RZ, PT ;  /* 0x000000ffc000720c */ /* 0x004fe40003fa5270 */
[----:B------:R-:W-:Y:S02]  /*0f50*/  CS2R R222, SRZ ;  /* 0x0000000000de7805 */ /* 0x000fe4000001ff00 */
[----:B------:R-:W-:Y:S02]  /*0f60*/  MOV R214, RZ ;  /* 0x000000ff00d67202 */ /* 0x000fe40000000f00 */
[----:B------:R-:W-:Y:S02]  /*0f70*/  MOV R221, R8 ;  /* 0x0000000800dd7202 */ /* 0x000fe40000000f00 */
[----:B-1----:R-:W-:-:S02]  /*0f80*/  IADD3 R189, R190, -0x1, RZ ;  /* 0xffffffffbebd7810 */ /* 0x002fc40007ffe0ff */
        /* <DEDUP_REMOVED lines=11> */
[----:B------:R-:W1:Y:S01]  /*1040*/  LDC.64 R18, c[0x0][0x238] ;  /* 0x00008e00ff127b82 */ /* 0x000e620000000a00 */
[----:B------:R-:W2:Y:S07]  /*1050*/  LDL R251, [R1+0xb8] ;  /* 0x0000b80001fb7983 */ /* 0x000eae0000100800 */
[----:B------:R-:W3:Y:S01]  /*1060*/  LDC.64 R192, c[0x0][0x2b8] ;  /* 0x0000ae00ffc07b82 */ /* 0x000ee20000000a00 */
[----:B------:R-:W-:Y:S01]  /*1070*/  ISETP.NE.U32.AND P5, PT, RZ, UR6, PT ;  /* 0x00000006ff007c0c */ /* 0x000fe2000bfa5070 */
[----:B------:R4:W-:Y:S01]  /*1080*/  STL [R1+0xe0], R2 ;  /* 0x0000e00201007387 */ /* 0x0009e20000100800 */
[----:B-1----:R-:W-:-:S04]  /*1090*/  IMAD.WIDE.U32 R18, R8, 0x20, R18 ;  /* 0x0000002008127825 */ /* 0x002fc800078e0012 */
[----:B---3--:R-:W-:Y:S01]  /*10a0*/  IMAD.WIDE.U32 R192, R220, 0x10, R192 ;  /* 0x00000010dcc07825 */ /* 0x008fe200078e00c0 */
[----:B------:R-:W3:Y:S04]  /*10b0*/  LDG.E.128 R188, desc[UR4][R18.64] ;  /* 0x0000000412bc7981 */ /* 0x000ee8000c1e1d00 */
[----:B------:R1:W2:Y:S04]  /*10c0*/  LDG.E.128 R196, desc[UR4][R18.64+0x10] ;  /* 0x0000100412c47981 */ /* 0x0002a8000c1e1d00 */
[----:B------:R-:W2:Y:S01]  /*10d0*/  LDG.E.128 R192, desc[UR4][R192.64] ;  /* 0x00000004c0c07981 */ /* 0x000ea2000c1e1d00 */
[----:B------:R-:W-:-:S03]  /*10e0*/  ISETP.NE.AND.EX P5, PT, RZ, UR7, PT, P5 ;  /* 0x00000007ff007c0c */ /* 0x000fc6000bfa5350 */
[----:B----4-:R-:W4:Y:S01]  /*10f0*/  LDL R2, [R1+0xb4] ;  /* 0x0000b40001027983 */ /* 0x010f220000100800 */
[----:B-1----:R-:W1:Y:S09]  /*1100*/  LDC.64 R18, c[0x0][0x240] ;  /* 0x00009000ff127b82 */ /* 0x002e720000000a00 */
[----:B------:R-:W5:Y:S04]  /*1110*/  @P5 LDG.E.128 R144, desc[UR4][R216.64] ;  /* 0x00000004d8905981 */ /* 0x000f68000c1e1d00 */
[----:B------:R3:W5:Y:S02]  /*1120*/  @P5 LDG.E.128 R148, desc[UR4][R216.64+0x10] ;  /* 0x00001004d8945981 */ /* 0x000764000c1e1d00 */
[----:B---3--:R-:W-:Y:S01]  /*1130*/  FADD.FTZ R216, -R215, R189 ;  /* 0x000000bdd7d87221 */ /* 0x008fe20000010100 */
[----:B--2---:R-:W-:-:S02]  /*1140*/  HADD2.F32 R189, -RZ, R193.H0_H0 ;  /* 0x200000c1ffbd7230 */ /* 0x004fc40000004100 */
[----:B------:R-:W-:Y:S02]  /*1150*/  HADD2.F32 R222, -RZ, R193.H1_H1 ;  /* 0x300000c1ffde7230 */ /* 0x000fe40000004100 */
[C---:B------:R-:W-:Y:S02]  /*1160*/  FADD.FTZ R193, -R215.reuse, R196 ;  /* 0x000000c4d7c17221 */ /* 0x040fe40000010100 */
[----:B------:R-:W2:Y:S01]  /*1170*/  LDL R196, [R1+0xbc] ;  /* 0x0000bc0001c47983 */ /* 0x000ea20000100800 */
[C---:B0-----:R-:W-:Y:S01]  /*1180*/  FADD.FTZ R0, -R215.reuse, R188 ;  /* 0x000000bcd7007221 */ /* 0x041fe20000010100 */
[C---:B------:R-:W-:Y:S01]  /*1190*/  FADD.FTZ R188, -R215.reuse, R199 ;  /* 0x000000c7d7bc7221 */ /* 0x040fe20000010100 */
[----:B------:R-:W-:Y:S01]  /*11a0*/  FADD.FTZ R221, -R215, R191 ;  /* 0x000000bfd7dd7221 */ /* 0x000fe20000010100 */
[----:B------:R-:W-:Y:S01]  /*11b0*/  FMUL.FTZ R199, R5, R216 ;  /* 0x000000d805c77220 */ /* 0x000fe20000410000 */
[----:B------:R-:W-:Y:S01]  /*11c0*/  FADD.FTZ R217, -R215, R190 ;  /* 0x000000bed7d97221 */ /* 0x000fe20000010100 */
[----:B------:R-:W-:-:S02]  /*11d0*/  HADD2.F32 R17, -RZ, R192.H0_H0 ;  /* 0x200000c0ff117230 */ /* 0x000fc40000004100 */
[C---:B------:R-:W-:Y:S01]  /*11e0*/  FADD.FTZ R190, -R215.reuse, R198 ;  /* 0x000000c6d7be7221 */ /* 0x040fe20000010100 */
[----:B------:R-:W-:Y:S02]  /*11f0*/  HADD2.F32 R191, -RZ, R192.H1_H1 ;  /* 0x300000c0ffbf7230 */ /* 0x000fe40000004100 */
[----:B------:R-:W-:Y:S01]  /*1200*/  FADD.FTZ R192, -R215, R197 ;  /* 0x000000c5d7c07221 */ /* 0x000fe20000010100 */
[----:B------:R-:W3:Y:S01]  /*1210*/  LDL R198, [R1+0xb0] ;  /* 0x0000b00001c67983 */ /* 0x000ee20000100800 */
[----:B------:R-:W-:-:S03]  /*1220*/  FMUL.FTZ R252, R5, R221 ;  /* 0x000000dd05fc7220 */ /* 0x000fc60000410000 */
[----:B------:R-:W3:Y:S04]  /*1230*/  LDL R197, [R1+0xa0] ;  /* 0x0000a00001c57983 */ /* 0x000ee80000100800 */
[----:B------:R2:W-:Y:S04]  /*1240*/  STL [R1+0x28], R199 ;  /* 0x000028c701007387 */ /* 0x0005e80000100800 */
[----:B------:R-:W3:Y:S01]  /*1250*/  LDL R221, [R1+0x28] ;  /* 0x0000280001dd7983 */ /* 0x000ee20000100800 */
[----:B------:R-:W-:Y:S01]  /*1260*/  FMUL.FTZ R217, R5, R217 ;  /* 0x000000d905d97220 */ /* 0x000fe20000410000 */
[----:B----4-:R-:W-:Y:S01]  /*1270*/  FMUL.FTZ R2, R2, R191 ;  /* 0x000000bf02027220 */ /* 0x010fe20000410000 */
[----:B------:R-:W-:-:S03]  /*1280*/  FMUL.FTZ R216, R251, R189 ;  /* 0x000000bdfbd87220 */ /* 0x000fc60000410000 */
[----:B------:R-:W-:Y:S04]  /*1290*/  STL [R1+0x20], R217 ;  /* 0x000020d901007387 */ /* 0x000fe80000100800 */
[----:B------:R-:W-:Y:S04]  /*12a0*/  STL [R1+0x18], R252 ;  /* 0x000018fc01007387 */ /* 0x000fe80000100800 */
[----:B------:R0:W-:Y:S04]  /*12b0*/  STL [R1+0x24], R2 ;  /* 0x0000240201007387 */ /* 0x0001e80000100800 */
[----:B------:R-:W-:Y:S01]  /*12c0*/  STL [R1+0x1c], R216 ;  /* 0x00001cd801007387 */ /* 0x000fe20000100800 */
[----:B------:R-:W-:Y:S01]  /*12d0*/  FMUL.FTZ R0, R5, R0 ;  /* 0x0000000005007220 */ /* 0x000fe20000410000 */
[----:B------:R-:W-:-:S02]  /*12e0*/  HADD2.F32 R223, -RZ, R194.H0_H0 ;  /* 0x200000c2ffdf7230 */ /* 0x000fc40000004100 */
[----:B------:R-:W-:Y:S01]  /*12f0*/  FADD.FTZ R80, R80, R17 ;  /* 0x0000001150507221 */ /* 0x000fe20000010000 */
[----:B------:R-:W-:Y:S01]  /*1300*/  FMUL.FTZ R251, R5, R193 ;  /* 0x000000c105fb7220 */ /* 0x000fe20000410000 */
[----:B------:R-:W-:Y:S01]  /*1310*/  FFMA.FTZ R52, R0, R17, R52 ;  /* 0x0000001100347223 */ /* 0x000fe20000010034 */
[----:B------:R-:W-:Y:S01]  /*1320*/  FADD.FTZ R81, R81, R191 ;  /* 0x000000bf51517221 */ /* 0x000fe20000010000 */
[----:B------:R-:W-:Y:S01]  /*1330*/  FADD.FTZ R82, R82, R189 ;  /* 0x000000bd52527221 */ /* 0x000fe20000010000 */
[----:B------:R-:W-:Y:S01]  /*1340*/  FFMA.FTZ R54, R217, R189, R54 ;  /* 0x000000bdd9367223 */ /* 0x000fe20000010036 */
[----:B------:R-:W-:Y:S01]  /*1350*/  FMUL.FTZ R193, R5, R192 ;  /* 0x000000c005c17220 */ /* 0x000fe20000410000 */
[----:B-1----:R-:W-:-:S06]  /*1360*/  IMAD.WIDE.U32 R18, R214, 0x8, R18 ;  /* 0x00000008d6127825 */ /* 0x002fcc00078e0012 */
[----:B------:R-:W5:Y:S01]  /*1370*/  LDG.E.64 R18, desc[UR4][R18.64] ;  /* 0x0000000412127981 */ /* 0x000f62000c1e1b00 */
[----:B--2---:R-:W-:-:S03]  /*1380*/  FMUL.FTZ R199, R196, R222 ;  /* 0x000000dec4c77220 */ /* 0x004fc60000410000 */
[----:B------:R-:W2:Y:S01]  /*1390*/  LDL R196, [R1+0xa4] ;  /* 0x0000a40001c47983 */ /* 0x000ea20000100800 */
[----:B---3--:R-:W-:-:S03]  /*13a0*/  FMUL.FTZ R17, R198, R17 ;  /* 0x00000011c6117220 */ /* 0x008fc60000410000 */
[----:B------:R-:W3:Y:S01]  /*13b0*/  LDL R198, [R1+0xa8] ;  /* 0x0000a80001c67983 */ /* 0x000ee20000100800 */
[----:B------:R-:W-:Y:S01]  /*13c0*/  FMUL.FTZ R197, R197, R223 ;  /* 0x000000dfc5c57220 */ /* 0x000fe20000410000 */
[----:B------:R-:W-:Y:S02]  /*13d0*/  FADD.FTZ R189, RZ, R17 ;  /* 0x00000011ffbd7221 */ /* 0x000fe40000010000 */
[----:B------:R1:W-:Y:S01]  /*13e0*/  STL [R1+0x10], R251 ;  /* 0x000010fb01007387 */ /* 0x0003e20000100800 */
[----:B------:R-:W-:Y:S01]  /*13f0*/  FFMA.FTZ R53, R221, R191, R53 ;  /* 0x000000bfdd357223 */ /* 0x000fe20000010035 */
[----:B------:R-:W-:Y:S02]  /*1400*/  FFMA.FTZ R191, R0, R17, RZ ;  /* 0x0000001100bf7223 */ /* 0x000fe400000100ff */
[----:B------:R4:W-:Y:S01]  /*1410*/  STL [R1+0x14], R199 ;  /* 0x000014c701007387 */ /* 0x0009e20000100800 */
[----:B------:R-:W-:Y:S01]  /*1420*/  FADD.FTZ R189, R189, R2 ;  /* 0x00000002bdbd7221 */ /* 0x000fe20000010000 */
[----:B------:R-:W-:-:S02]  /*1430*/  FFMA.FTZ R191, R221, R2, R191 ;  /* 0x00000002ddbf7223 */ /* 0x000fc400000100bf */
[----:B------:R4:W-:Y:S04]  /*1440*/  STL [R1+0xc], R197 ;  /* 0x00000cc501007387 */ /* 0x0009e80000100800 */
[----:B------:R4:W-:Y:S04]  /*1450*/  STL [R1+0x8], R193 ;  /* 0x000008c101007387 */ /* 0x0009e80000100800 */
[----:B0-----:R4:W5:Y:S04]  /*1460*/  LDL.LU R2, [R1+0xe0] ;  /* 0x0000e00001027983 */ /* 0x0019680000300800 */
[----:B------:R-:W4:Y:S01]  /*1470*/  LDL R192, [R1+0xac] ;  /* 0x0000ac0001c07983 */ /* 0x000f220000100800 */
[----:B------:R-:W-:-:S02]  /*1480*/  HADD2.F32 R194, -RZ, R194.H1_H1 ;  /* 0x300000c2ffc27230 */ /* 0x000fc40000004100 */
[----:B------:R-:W-:Y:S01]  /*1490*/  FMUL.FTZ R190, R5, R190 ;  /* 0x000000be05be7220 */ /* 0x000fe20000410000 */
[----:B------:R-:W-:Y:S01]  /*14a0*/  FADD.FTZ R189, R189, R216 ;  /* 0x000000d8bdbd7221 */ /* 0x000fe20000010000 */
[----:B------:R-:W-:-:S03]  /*14b0*/  FFMA.FTZ R191, R217, R216, R191 ;  /* 0x000000d8d9bf7223 */ /* 0x000fc600000100bf */
[----:B------:R-:W-:Y:S01]  /*14c0*/  FADD.FTZ R189, R189, R199 ;  /* 0x000000c7bdbd7221 */ /* 0x000fe20000010000 */
[C---:B------:R-:W-:Y:S01]  /*14d0*/  FFMA.FTZ R191, R252.reuse, R199, R191 ;  /* 0x000000c7fcbf7223 */ /* 0x040fe200000100bf */
[--C-:B------:R-:W-:Y:S02]  /*14e0*/  HADD2.F32 R250, -RZ, R195.reuse.H0_H0 ;  /* 0x200000c3fffa7230 */ /* 0x100fe40000004100 */
[----:B------:R-:W-:Y:S01]  /*14f0*/  FADD.FTZ R189, R189, R197 ;  /* 0x000000c5bdbd7221 */ /* 0x000fe20000010000 */
[C---:B------:R-:W-:Y:S01]  /*1500*/  FFMA.FTZ R191, R251.reuse, R197, R191 ;  /* 0x000000c5fbbf7223 */ /* 0x040fe200000100bf */
[----:B------:R-:W-:Y:S02]  /*1510*/  HADD2.F32 R195, -RZ, R195.H1_H1 ;  /* 0x300000c3ffc37230 */ /* 0x000fe40000004100 */
[----:B------:R-:W-:Y:S01]  /*1520*/  FFMA.FTZ R55, R252, R222, R55 ;  /* 0x000000defc377223 */ /* 0x000fe20000010037 */
[----:B------:R-:W-:Y:S01]  /*1530*/  FFMA.FTZ R56, R251, R223, R56 ;  /* 0x000000dffb387223 */ /* 0x000fe20000010038 */
[----:B------:R-:W-:Y:S01]  /*1540*/  FADD.FTZ R86, R86, R250 ;  /* 0x000000fa56567221 */ /* 0x000fe20000010000 */
[----:B------:R-:W-:Y:S01]  /*1550*/  FFMA.FTZ R58, R190, R250, R58 ;  /* 0x000000fabe3a7223 */ /* 0x000fe2000001003a */
[----:B-1----:R-:W-:Y:S01]  /*1560*/  FMUL.FTZ R251, R5, R188 ;  /* 0x000000bc05fb7220 */ /* 0x002fe20000410000 */
[----:B------:R-:W-:Y:S01]  /*1570*/  FADD.FTZ R83, R83, R222 ;  /* 0x000000de53537221 */ /* 0x000fe20000010000 */
[----:B------:R-:W-:Y:S01]  /*1580*/  FADD.FTZ R84, R84, R223 ;  /* 0x000000df54547221 */ /* 0x000fe20000010000 */
[----:B------:R-:W-:Y:S01]  /*1590*/  FADD.FTZ R85, R85, R194 ;  /* 0x000000c255557221 */ /* 0x000fe20000010000 */
[----:B------:R-:W-:Y:S01]  /*15a0*/  FFMA.FTZ R57, R193, R194, R57 ;  /* 0x000000c2c1397223 */ /* 0x000fe20000010039 */
[----:B------:R-:W-:Y:S01]  /*15b0*/  FADD.FTZ R87, R87, R195 ;  /* 0x000000c357577221 */ /* 0x000fe20000010000 */
[----:B------:R-:W-:Y:S01]  /*15c0*/  FFMA.FTZ R59, R251, R195, R59 ;  /* 0x000000c3fb3b7223 */ /* 0x000fe2000001003b */
[----:B------:R-:W-:-:S02]  /*15d0*/  IADD3 R220, R220, 0x100, RZ ;  /* 0x00000100dcdc7810 */ /* 0x000fc40007ffe0ff */
[----:B------:R-:W-:Y:S02]  /*15e0*/  IADD3 R214, R214, 0x100, RZ ;  /* 0x00000100d6d67810 */ /* 0x000fe40007ffe0ff */
[----:B------:R-:W-:Y:S01]  /*15f0*/  IADD3 R221, R8, 0x100, RZ ;  /* 0x0000010008dd7810 */ /* 0x000fe20007ffe0ff */
[----:B--2---:R-:W-:-:S05]  /*1600*/  FMUL.FTZ R196, R196, R194 ;  /* 0x000000c2c4c47220 */ /* 0x004fca0000410000 */
[----:B------:R1:W-:Y:S04]  /*1610*/  STL [R1+0x4], R196 ;  /* 0x000004c401007387 */ /* 0x0003e80000100800 */
[----:B------:R1:W-:Y:S01]  /*1620*/  STL [R1], R190 ;  /* 0x000000be01007387 */ /* 0x0003e20000100800 */
[----:B---3--:R-:W-:Y:S01]  /*1630*/  FMUL.FTZ R252, R198, R250 ;  /* 0x000000fac6fc7220 */ /* 0x008fe20000410000 */
[----:B------:R-:W-:Y:S01]  /*1640*/  FADD.FTZ R189, R189, R196 ;  /* 0x000000c4bdbd7221 */ /* 0x000fe20000010000 */
[----:B------:R-:W-:-:S03]  /*1650*/  FFMA.FTZ R191, R193, R196, R191 ;  /* 0x000000c4c1bf7223 */ /* 0x000fc600000100bf */
[----:B------:R-:W-:Y:S01]  /*1660*/  FADD.FTZ R189, R189, R252 ;  /* 0x000000fcbdbd7221 */ /* 0x000fe20000010000 */
[----:B------:R-:W-:Y:S01]  /*1670*/  FFMA.FTZ R191, R190, R252, R191 ;  /* 0x000000fcbebf7223 */ /* 0x000fe200000100bf */
[----:B----4-:R-:W-:-:S04]  /*1680*/  FMUL.FTZ R250, R192, R195 ;  /* 0x000000c3c0fa7220 */ /* 0x010fc80000410000 */
[----:B------:R-:W-:Y:S01]  /*1690*/  FADD.FTZ R223, R189, R250 ;  /* 0x000000fabddf7221 */ /* 0x000fe20000010000 */
[----:B-1----:R-:W-:-:S07]  /*16a0*/  FFMA.FTZ R222, R251, R250, R191 ;  /* 0x000000fafbde7223 */ /* 0x002fce00000100bf */
.L_x_10625:
[----:B------:R-:W-:Y:S05]  /*16b0*/  BSYNC B1 ;  /* 0x0000000000017941 */ /* 0x000fea0003800000 */
.L_x_10624:
[----:B------:R-:W-:Y:S04]  /*16c0*/  BSSY B1, `(.L_x_10626) ;  /* 0x000005d000017945 */ /* 0x000fe80003800000 */
[----:B------:R-:W-:Y:S05]  /*16d0*/  @!P1 BRA `(.L_x_10627) ;  /* 0x00000004006c9947 */ /* 0x000fea0003800000 */
[----:B------:R-:W1:Y:S01]  /*16e0*/  LDC.64 R20, c[0x0][0x238] ;  /* 0x00008e00ff147b82 */ /* 0x000e620000000a00 */
[----:B------:R-:W2:Y:S04]  /*16f0*/  LDL R244, [R1+0x70] ;  /* 0x0000700001f47983 */ /* 0x000ea80000100800 */
[----:B------:R-:W3:Y:S03]  /*1700*/  LDL R241, [R1+0x78] ;  /* 0x0000780001f17983 */ /* 0x000ee60000100800 */
[----:B------:R-:W4:Y:S01]  /*1710*/  LDC.64 R192, c[0x0][0x2b8] ;  /* 0x0000ae00ffc07b82 */ /* 0x000f220000000a00 */
[----:B------:R-:W3:Y:S04]  /*1720*/  LDL R242, [R1+0x74] ;  /* 0x0000740001f27983 */ /* 0x000ee80000100800 */
[----:B------:R-:W3:Y:S03]  /*1730*/  LDL R240, [R1+0x7c] ;  /* 0x00007c0001f07983 */ /* 0x000ee60000100800 */
[----:B------:R-:W0:Y:S01]  /*1740*/  LDC.64 R216, c[0x0][0x2c8] ;  /* 0x0000b200ffd87b82 */ /* 0x000e220000000a00 */
[----:B------:R-:W3:Y:S01]  /*1750*/  LDL R239, [R1+0x60] ;  /* 0x0000600001ef7983 */ /* 0x000ee20000100800 */
[----:B------:R-:W-:-:S03]  /*1760*/  ISETP.NE.U32.AND P5, PT, RZ, UR6, PT ;  /* 0x00000006ff007c0c */ /* 0x000fc6000bfa5070 */
[----:B------:R-:W3:Y:S01]  /*1770*/  LDL R238, [R1+0x64] ;  /* 0x0000640001ee7983 */ /* 0x000ee20000100800 */
[----:B-1----:R-:W-:Y:S02]  /*1780*/  IMAD.WIDE.U32 R20, R221, 0x20, R20 ;  /* 0x00000020dd147825 */ /* 0x002fe400078e0014 */
[----:B------:R-:W1:Y:S03]  /*1790*/  LDC.64 R212, c[0x0][0x240] ;  /* 0x00009000ffd47b82 */ /* 0x000e660000000a00 */
[----:B------:R-:W2:Y:S01]  /*17a0*/  LDG.E.128 R188, desc[UR4][R20.64] ;  /* 0x0000000414bc7981 */ /* 0x000ea2000c1e1d00 */
[----:B----4-:R-:W-:-:S03]  /*17b0*/  IMAD.WIDE.U32 R192, R220, 0x10, R192 ;  /* 0x00000010dcc07825 */ /* 0x010fc600078e00c0 */
[----:B------:R0:W4:Y:S04]  /*17c0*/  LDG.E.128 R196, desc[UR4][R20.64+0x10] ;  /* 0x0000100414c47981 */ /* 0x000128000c1e1d00 */
[----:B------:R-:W3:Y:S01]  /*17d0*/  LDG.E.128 R192, desc[UR4][R192.64] ;  /* 0x00000004c0c07981 */ /* 0x000ee2000c1e1d00 */
[----:B------:R-:W-:-:S13]  /*17e0*/  ISETP.NE.AND.EX P5, PT, RZ, UR7, PT, P5 ;  /* 0x00000007ff007c0c */ /* 0x000fda000bfa5350 */
[----:B0-----:R-:W-:-:S05]  /*17f0*/  @P5 IMAD.WIDE.U32 R20, R221, 0x20, R216 ;  /* 0x00000020dd145825 */ /* 0x001fca00078e00d8 */
[----:B------:R-:W5:Y:S04]  /*1800*/  @P5 LDG.E.128 R152, desc[UR4][R20.64] ;  /* 0x0000000414985981 */ /* 0x000f68000c1e1d00 */
[----:B------:R1:W5:Y:S02]  /*1810*/  @P5 LDG.E.128 R156, desc[UR4][R20.64+0x10] ;  /* 0x00001004149c5981 */ /* 0x000364000c1e1d00 */
[----:B-1----:R-:W-:-:S06]  /*1820*/  IMAD.WIDE.U32 R20, R214, 0x8, R212 ;  /* 0x00000008d6147825 */ /* 0x002fcc00078e00d4 */
[----:B------:R-:W5:Y:S01]  /*1830*/  LDG.E.64 R20, desc[UR4][R20.64] ;  /* 0x0000000414147981 */ /* 0x000f62000c1e1b00 */
[C---:B--2---:R-:W-:Y:S01]  /*1840*/  FADD.FTZ R219, -R215.reuse, R188 ;  /* 0x000000bcd7db7221 */ /* 0x044fe20000010100 */
[C---:B------:R-:W-:Y:S01]  /*1850*/  FADD.FTZ R218, -R215.reuse, R189 ;  /* 0x000000bdd7da7221 */ /* 0x040fe20000010100 */
[C---:B------:R-:W-:Y:S01]  /*1860*/  FADD.FTZ R217, -R215.reuse, R190 ;  /* 0x000000bed7d97221 */ /* 0x040fe20000010100 */
[C---:B------:R-:W-:Y:S01]  /*1870*/  FADD.FTZ R216, -R215.reuse, R191 ;  /* 0x000000bfd7d87221 */ /* 0x040fe20000010100 */
[--C-:B---3--:R-:W-:Y:S02]  /*1880*/  HADD2.F32 R189, -RZ, R195.reuse.H0_H0 ;  /* 0x200000c3ffbd7230 */ /* 0x108fe40000004100 */
[----:B------:R-:W-:Y:S02]  /*1890*/  HADD2.F32 R188, -RZ, R195.H1_H1 ;  /* 0x300000c3ffbc7230 */ /* 0x000fe40000004100 */
[----:B----4-:R-:W-:Y:S02]  /*18a0*/  FADD.FTZ R195, -R215, R197 ;  /* 0x000000c5d7c37221 */ /* 0x010fe40000010100 */
[----:B------:R-:W2:Y:S01]  /*18b0*/  LDL R197, [R1+0x68] ;  /* 0x0000680001c57983 */ /* 0x000ea20000100800 */
[----:B------:R-:W-:-:S02]  /*18c0*/  HADD2.F32 R191, -RZ, R194.H0_H0 ;  /* 0x200000c2ffbf7230 */ /* 0x000fc40000004100 */
[----:B------:R-:W-:Y:S02]  /*18d0*/  HADD2.F32 R190, -RZ, R194.H1_H1 ;  /* 0x300000c2ffbe7230 */ /* 0x000fe40000004100 */
[----:B------:R-:W-:Y:S02]  /*18e0*/  FADD.FTZ R194, -R215, R196 ;  /* 0x000000c4d7c27221 */ /* 0x000fe40000010100 */
[----:B------:R-:W3:Y:S01]  /*18f0*/  LDL R196, [R1+0x6c] ;  /* 0x00006c0001c47983 */ /* 0x000ee20000100800 */
[--C-:B------:R-:W-:Y:S02]  /*1900*/  HADD2.F32 R212, -RZ, R192.reuse.H0_H0 ;  /* 0x200000c0ffd47230 */ /* 0x100fe40000004100 */
[----:B------:R-:W-:Y:S02]  /*1910*/  HADD2.F32 R213, -RZ, R192.H1_H1 ;  /* 0x300000c0ffd57230 */ /* 0x000fe40000004100 */
[--C-:B------:R-:W-:Y:S02]  /*1920*/  HADD2.F32 R192, -RZ, R193.reuse.H0_H0 ;  /* 0x200000c1ffc07230 */ /* 0x100fe40000004100 */
[----:B------:R-:W-:Y:S01]  /*1930*/  FMUL.FTZ R248, R244, R212 ;  /* 0x000000d4f4f87220 */ /* 0x000fe20000410000 */
[----:B------:R-:W-:-:S02]  /*1940*/  HADD2.F32 R193, -RZ, R193.H1_H1 ;  /* 0x300000c1ffc17230 */ /* 0x000fc40000004100 */
[----:B------:R-:W-:Y:S01]  /*1950*/  FMUL.FTZ R245, R5, R217 ;  /* 0x000000d905f57220 */ /* 0x000fe20000410000 */
[----:B------:R-:W-:Y:S01]  /*1960*/  FMUL.FTZ R244, R241, R192 ;  /* 0x000000c0f1f47220 */ /* 0x000fe20000410000 */
[C---:B------:R-:W-:Y:S01]  /*1970*/  FMUL.FTZ R241, R5.reuse, R194 ;  /* 0x000000c205f17220 */ /* 0x040fe20000410000 */
        /* <DEDUP_REMOVED lines=34> */
[----:B------:R-:W-:Y:S01]  /*1ba0*/  IADD3 R220, R220, 0x100, RZ ;  /* 0x00000100dcdc7810 */ /* 0x000fe20007ffe0ff */
        /* <DEDUP_REMOVED lines=13> */
[----:B------:R-:W-:-:S07]  /*1c80*/  FFMA.FTZ R222, R213, R212, R190 ;  /* 0x000000d4d5de7223 */ /* 0x000fce00000100be */
.L_x_10627:
[----:B------:R-:W-:Y:S05]  /*1c90*/  BSYNC B1 ;  /* 0x0000000000017941 */ /* 0x000fea0003800000 */
.L_x_10626:
        /* <DEDUP_REMOVED lines=8> */
[----:B------:R-:W3:Y:S04]  /*1d20*/  LDL R199, [R1+0x34] ;  /* 0x0000340001c77983 */ /* 0x000ee80000100800 */
        /* <DEDUP_REMOVED lines=9> */
[----:B------:R-:W5:Y:S04]  /*1dc0*/  @P5 LDG.E.128 R160, desc[UR4][R10.64] ;  /* 0x000000040aa05981 */ /* 0x000f68000c1e1d00 */
[----:B------:R1:W5:Y:S02]  /*1dd0*/  @P5 LDG.E.128 R164, desc[UR4][R10.64+0x10] ;  /* 0x000010040aa45981 */ /* 0x000364000c1e1d00 */
[----:B-1----:R-:W-:-:S05]  /*1de0*/  IMAD.WIDE.U32 R10, R214, 0x8, R22 ;  /* 0x00000008d60a7825 */ /* 0x002fca00078e0016 */
[----:B------:R1:W5:Y:S01]  /*1df0*/  LDG.E.64 R22, desc[UR4][R10.64] ;  /* 0x000000040a167981 */ /* 0x000362000c1e1b00 */
[----:B------:R-:W-:Y:S02]  /*1e00*/  IADD3 R220, R220, 0x100, RZ ;  /* 0x00000100dcdc7810 */ /* 0x000fe40007ffe0ff */
[----:B------:R-:W-:Y:S02]  /*1e10*/  IADD3 R214, R214, 0x100, RZ ;  /* 0x00000100d6d67810 */ /* 0x000fe40007ffe0ff */
[----:B------:R-:W-:Y:S01]  /*1e20*/  IADD3 R221, R221, 0x100, RZ ;  /* 0x00000100dddd7810 */ /* 0x000fe20007ffe0ff */
[C---:B---3--:R-:W-:Y:S01]  /*1e30*/  FADD.FTZ R9, -R215.reuse, R12 ;  /* 0x0000000cd7097221 */ /* 0x048fe20000010100 */
[C---:B-1----:R-:W-:Y:S01]  /*1e40*/  FADD.FTZ R10, -R215.reuse, R13 ;  /* 0x0000000dd70a7221 */ /* 0x042fe20000010100 */
[----:B------:R-:W-:Y:S01]  /*1e50*/  FADD.FTZ R12, -R215, R15 ;  /* 0x0000000fd70c7221 */ /* 0x000fe20000010100 */
[----:B--2---:R-:W-:Y:S02]  /*1e60*/  HADD2.F32 R196, -RZ, R188.H0_H0 ;  /* 0x200000bcffc47230 */ /* 0x004fe40000004100 */
[----:B------:R-:W-:-:S02]  /*1e70*/  HADD2.F32 R13, -RZ, R189.H0_H0 ;  /* 0x200000bdff0d7230 */ /* 0x000fc40000004100 */
[C---:B------:R-:W-:Y:S01]  /*1e80*/  FMUL.FTZ R10, R5.reuse, R10 ;  /* 0x0000000a050a7220 */ /* 0x040fe20000410000 */
[----:B------:R-:W-:Y:S02]  /*1e90*/  HADD2.F32 R188, -RZ, R188.H1_H1 ;  /* 0x300000bcffbc7230 */ /* 0x000fe40000004100 */
[C---:B------:R-:W-:Y:S01]  /*1ea0*/  FMUL.FTZ R12, R5.reuse, R12 ;  /* 0x0000000c050c7220 */ /* 0x040fe20000410000 */
[----:B------:R-:W-:Y:S02]  /*1eb0*/  HADD2.F32 R189, -RZ, R189.H1_H1 ;  /* 0x300000bdffbd7230 */ /* 0x000fe40000004100 */
[----:B------:R-:W-:Y:S01]  /*1ec0*/  FMUL.FTZ R9, R5, R9 ;  /* 0x0000000905097220 */ /* 0x000fe20000410000 */
[----:B------:R-:W-:Y:S01]  /*1ed0*/  FMUL.FTZ R236, R216, R196 ;  /* 0x000000c4d8ec7220 */ /* 0x000fe20000410000 */
[----:B------:R-:W-:Y:S01]  /*1ee0*/  FADD.FTZ R97, R97, R188 ;  /* 0x000000bc61617221 */ /* 0x000fe20000010000 */
[-C--:B------:R-:W-:Y:S01]  /*1ef0*/  FFMA.FTZ R69, R10, R188.reuse, R69 ;  /* 0x000000bc0a457223 */ /* 0x080fe20000010045 */
[----:B------:R-:W-:Y:S01]  /*1f00*/  FMUL.FTZ R233, R199, R188 ;  /* 0x000000bcc7e97220 */ /* 0x000fe20000410000 */
[----:B------:R-:W-:Y:S01]  /*1f10*/  FADD.FTZ R99, R99, R189 ;  /* 0x000000bd63637221 */ /* 0x000fe20000010000 */
[-C--:B------:R-:W-:Y:S01]  /*1f20*/  FFMA.FTZ R71, R12, R189.reuse, R71 ;  /* 0x000000bd0c477223 */ /* 0x080fe20000010047 */
[----:B----4-:R-:W-:Y:S01]  /*1f30*/  FMUL.FTZ R231, R197, R189 ;  /* 0x000000bdc5e77220 */ /* 0x010fe20000410000 */
[----:B------:R-:W-:Y:S01]  /*1f40*/  FADD.FTZ R11, -R215, R14 ;  /* 0x0000000ed70b7221 */ /* 0x000fe20000010100 */
        /* <DEDUP_REMOVED lines=8> */
[----:B------:R-:W-:Y:S01]  /*1fd0*/  FADD.FTZ R190, -R215, R192 ;  /* 0x000000c0d7be7221 */ /* 0x000fe20000010100 */
[----:B------:R-:W-:Y:S01]  /*1fe0*/  FADD.FTZ R98, R98, R13 ;  /* 0x0000000d62627221 */ /* 0x000fe20000010000 */
[C---:B------:R-:W-:Y:S01]  /*1ff0*/  FFMA.FTZ R70, R11.reuse, R13, R70 ;  /* 0x0000000d0b467223 */ /* 0x040fe20000010046 */
[----:B------:R-:W-:Y:S01]  /*2000*/  FADD.FTZ R188, R188, R232 ;  /* 0x000000e8bcbc7221 */ /* 0x000fe20000010000 */
[----:B------:R-:W-:Y:S01]  /*2010*/  FFMA.FTZ R189, R11, R232, R189 ;  /* 0x000000e80bbd7223 */ /* 0x000fe200000100bd */
[----:B------:R-:W-:Y:S01]  /*2020*/  FMUL.FTZ R13, R5, R190 ;  /* 0x000000be050d7220 */ /* 0x000fe20000410000 */
[----:B------:R-:W-:Y:S01]  /*2030*/  FADD.FTZ R193, -R215, R193 ;  /* 0x000000c1d7c17221 */ /* 0x000fe20000010100 */
[-C--:B------:R-:W-:Y:S01]  /*2040*/  FMUL.FTZ R230, R32, R14.reuse ;  /* 0x0000000e20e67220 */ /* 0x080fe20000410000 */
[----:B------:R-:W-:Y:S01]  /*2050*/  FADD.FTZ R188, R188, R231 ;  /* 0x000000e7bcbc7221 */ /* 0x000fe20000010000 */
[----:B------:R-:W-:Y:S01]  /*2060*/  FFMA.FTZ R189, R12, R231, R189 ;  /* 0x000000e70cbd7223 */ /* 0x000fe200000100bd */
[----:B------:R-:W-:Y:S01]  /*2070*/  FADD.FTZ R100, R100, R14 ;  /* 0x0000000e64647221 */ /* 0x000fe20000010000 */
[----:B------:R-:W-:Y:S01]  /*2080*/  FFMA.FTZ R72, R13, R14, R72 ;  /* 0x0000000e0d487223 */ /* 0x000fe20000010048 */
[----:B------:R-:W-:Y:S01]  /*2090*/  FMUL.FTZ R14, R5, R193 ;  /* 0x000000c1050e7220 */ /* 0x000fe20000410000 */
[----:B------:R-:W-:-:S02]  /*20a0*/  HADD2.F32 R16, -RZ, R191.H0_H0 ;  /* 0x200000bfff107230 */ /* 0x000fc40000004100 */
[----:B------:R-:W-:Y:S01]  /*20b0*/  FADD.FTZ R194, -R215, R194 ;  /* 0x000000c2d7c27221 */ /* 0x000fe20000010100 */
[-C--:B------:R-:W-:Y:S01]  /*20c0*/  FMUL.FTZ R229, R33, R15.reuse ;  /* 0x0000000f21e57220 */ /* 0x080fe20000410000 */
[----:B------:R-:W-:Y:S01]  /*20d0*/  FADD.FTZ R188, R188, R230 ;  /* 0x000000e6bcbc7221 */ /* 0x000fe20000010000 */
[----:B------:R-:W-:Y:S01]  /*20e0*/  FFMA.FTZ R189, R13, R230, R189 ;  /* 0x000000e60dbd7223 */ /* 0x000fe200000100bd */
        /* <DEDUP_REMOVED lines=20> */
.L_x_10629:
[----:B------:R-:W-:Y:S05]  /*2230*/  BSYNC B1 ;  /* 0x0000000000017941 */ /* 0x000fea0003800000 */
.L_x_10628:
        /* <DEDUP_REMOVED lines=22> */
[----:B------:R-:W-:Y:S01]  /*23a0*/  FMUL.FTZ R234, R5, R203 ;  /* 0x000000cb05ea7220 */ /* 0x000fe20000410000 */
[----:B--2---:R-:W-:-:S02]  /*23b0*/  HADD2.F32 R206, -RZ, R196.H0_H0 ;  /* 0x200000c4ffce7230 */ /* 0x004fc40000004100 */
[C---:B------:R-:W-:Y:S01]  /*23c0*/  FADD.FTZ R191, -R215.reuse, R192 ;  /* 0x000000c0d7bf7221 */ /* 0x040fe20000010100 */
[----:B------:R-:W-:Y:S01]  /*23d0*/  FADD.FTZ R190, -R215, R193 ;  /* 0x000000c1d7be7221 */ /* 0x000fe20000010100 */
[----:B------:R-:W-:Y:S02]  /*23e0*/  HADD2.F32 R193, -RZ, R198.H0_H0 ;  /* 0x200000c6ffc17230 */ /* 0x000fe40000004100 */
[C---:B------:R-:W-:Y:S01]  /*23f0*/  FMUL.FTZ R237, R5.reuse, R202 ;  /* 0x000000ca05ed7220 */ /* 0x040fe20000410000 */
[----:B------:R-:W-:Y:S02]  /*2400*/  HADD2.F32 R196, -RZ, R196.H1_H1 ;  /* 0x300000c4ffc47230 */ /* 0x000fe40000004100 */
[----:B------:R-:W-:Y:S01]  /*2410*/  FMUL.FTZ R203, R5, R191 ;  /* 0x000000bf05cb7220 */ /* 0x000fe20000410000 */
[----:B------:R-:W-:Y:S01]  /*2420*/  FMUL.FTZ R235, R36, R206 ;  /* 0x000000ce24eb7220 */ /* 0x000fe20000410000 */
[----:B------:R-:W-:Y:S01]  /*2430*/  FADD.FTZ R189, -R215, R195 ;  /* 0x000000c3d7bd7221 */ /* 0x000fe20000010100 */
[----:B------:R-:W-:Y:S01]  /*2440*/  FMUL.FTZ R202, R5, R205 ;  /* 0x000000cd05ca7220 */ /* 0x000fe20000410000 */
[----:B------:R-:W-:-:S02]  /*2450*/  HADD2.F32 R195, -RZ, R197.H0_H0 ;  /* 0x200000c5ffc37230 */ /* 0x000fc40000004100 */
        /* <DEDUP_REMOVED lines=48> */
.L_x_10623:
[----:B------:R-:W-:Y:S05]  /*2760*/  BSYNC B0 ;  /* 0x0000000000007941 */ /* 0x000fea0003800000 */
.L_x_10615:
[----:B-1----:R-:W2:Y:S01]  /*2770*/  LDL.LU R189, [R1+0x2c] ;  /* 0x00002c0001bd7983 */ /* 0x002ea20000300800 */
        /* <DEDUP_REMOVED lines=28> */
.L_x_10792:
        /* <DEDUP_REMOVED lines=9> */
[----:B-----5:R-:W-:Y:S01]  /*29d0*/  @P4 IMAD R6, R6, R2, RZ ;  /* 0x0000000206064224 */ /* 0x020fe200078e02ff */
[----:B--2---:R-:W-:-:S04]  /*29e0*/  LEA R191, R193, R191, 0x18 ;  /* 0x000000bfc1bf7211 */ /* 0x004fc800078ec0ff */
        /* <DEDUP_REMOVED lines=36> */
.L_x_10634:
[----:B------:R-:W-:Y:S05]  /*2c30*/  BSYNC B1 ;  /* 0x0000000000017941 */ /* 0x000fea0003800000 */
.L_x_10633:
[----:B------:R-:W1:Y:S01]  /*2c40*/  @!P3 LDC.64 R188, c[0x0][0x2c8] ;  /* 0x0000b200ffbcbb82 */ /* 0x000e620000000a00 */
[----:B------:R-:W-:Y:S01]  /*2c50*/  BSSY B1, `(.L_x_10635) ;  /* 0x0000010000017945 */ /* 0x000fe20003800000 */
[----:B-1----:R-:W-:-:S04]  /*2c60*/  @!P3 ISETP.NE.U32.AND P5, PT, R188, RZ, PT ;  /* 0x000000ffbc00b20c */ /* 0x002fc80003fa5070 */
[----:B------:R-:W-:-:S04]  /*2c70*/  @!P3 ISETP.NE.AND.EX P5, PT, R189, RZ, PT, P5 ;  /* 0x000000ffbd00b20c */ /* 0x000fc80003fa5350 */
[----:B------:R-:W-:Y:S01]  /*2c80*/  @!P3 FSEL R194, R144, RZ, P5 ;  /* 0x000000ff90c2b208 */ /* 0x000fe20002800000 */
        /* <DEDUP_REMOVED lines=12> */
.L_x_10636:
[----:B------:R-:W-:Y:S05]  /*2d50*/  BSYNC B1 ;  /* 0x0000000000017941 */ /* 0x000fea0003800000 */
.L_x_10635:
        /* <DEDUP_REMOVED lines=11> */
[----:B-----5:R-:W-:-:S05]  /*2e10*/  @P6 HADD2.F32 R195, -RZ, R176.H0_H0 ;  /* 0x200000b0ffc36230 */ /* 0x020fca0000004100 */
[----:B------:R-:W-:-:S04]  /*2e20*/  @P6 FMUL.FTZ R194, R196, R195 ;  /* 0x000000c3c4c26220 */ /* 0x000fc80000410000 */
[----:B------:R-:W-:Y:S01]  /*2e30*/  FADD.FTZ R112, R112, R194 ;  /* 0x000000c270707221 */ /* 0x000fe20000010000 */
[----:B--2---:R-:W-:-:S05]  /*2e40*/  FMUL.FTZ R194, R197, R196 ;  /* 0x000000c4c5c27220 */ /* 0x004fca0000410000 */
[----:B------:R-:W-:-:S04]  /*2e50*/  FSEL R194, R194, RZ, P6 ;  /* 0x000000ffc2c27208 */ /* 0x000fc80003000000 */
[----:B------:R-:W-:-:S04]  /*2e60*/  F2FP.F16.F32.PACK_AB R194, RZ, R194 ;  /* 0x000000c2ffc2723e */ /* 0x000fc800000000ff */
[----:B------:R-:W-:-:S07]  /*2e70*/  PRMT R184, R194, 0x7610, R184 ;  /* 0x00007610c2b87816 */ /* 0x000fce00000000b8 */
.L_x_10638:
[----:B------:R-:W-:Y:S05]  /*2e80*/  BSYNC B1 ;  /* 0x0000000000017941 */ /* 0x000fea0003800000 */
.L_x_10637:
        /* <DEDUP_REMOVED lines=16> */
.L_x_10640:
[----:B------:R-:W-:Y:S05]  /*2f90*/  BSYNC B1 ;  /* 0x0000000000017941 */ /* 0x000fea0003800000 */
.L_x_10639:
        /* <DEDUP_REMOVED lines=8> */
[----:B-----5:R-:W-:-:S05]  /*3020*/  @P6 HADD2.F32 R195, -RZ, R176.H1_H1 ;  /* 0x300000b0ffc36230 */ /* 0x020fca0000004100 */
[----:B------:R-:W-:-:S04]  /*3030*/  @P6 FMUL.FTZ R194, R196, R195 ;  /* 0x000000c3c4c26220 */ /* 0x000fc80000410000 */
[----:B------:R-:W-:Y:S01]  /*3040*/  FADD.FTZ R113, R113, R194 ;  /* 0x000000c271717221 */ /* 0x000fe20000010000 */
[----:B--2---:R-:W-:-:S05]  /*3050*/  FMUL.FTZ R194, R197, R196 ;  /* 0x000000c4c5c27220 */ /* 0x004fca0000410000 */
[----:B------:R-:W-:-:S04]  /*3060*/  FSEL R194, R194, RZ, P6 ;  /* 0x000000ffc2c27208 */ /* 0x000fc80003000000 */
[----:B------:R-:W-:-:S04]  /*3070*/  F2FP.F16.F32.PACK_AB R194, RZ, R194 ;  /* 0x000000c2ffc2723e */ /* 0x000fc800000000ff */
[----:B------:R-:W-:-:S07]  /*3080*/  PRMT R184, R184, 0x5410, R194 ;  /* 0x00005410b8b87816 */ /* 0x000fce00000000c2 */
.L_x_10642:
[----:B------:R-:W-:Y:S05]  /*3090*/  BSYNC B1 ;  /* 0x0000000000017941 */ /* 0x000fea0003800000 */
.L_x_10641:
        /* <DEDUP_REMOVED lines=16> */
.L_x_10644:
[----:B------:R-:W-:Y:S05]  /*31a0*/  BSYNC B1 ;  /* 0x0000000000017941 */ /* 0x000fea0003800000 */
.L_x_10643:
        /* <DEDUP_REMOVED lines=15> */
.L_x_10646:
[----:B------:R-:W-:Y:S05]  /*32a0*/  BSYNC B1 ;  /* 0x0000000000017941 */ /* 0x000fea0003800000 */
.L_x_10645:
        /* <DEDUP_REMOVED lines=17> */
.L_x_10648:
[----:B------:R-:W-:Y:S05]  /*33c0*/  BSYNC B1 ;  /* 0x0000000000017941 */ /* 0x000fea0003800000 */
.L_x_10647:
        /* <DEDUP_REMOVED lines=15> */
.L_x_10650:
[----:B------:R-:W-:Y:S05]  /*34c0*/  BSYNC B1 ;  /* 0x0000000000017941 */ /* 0x000fea0003800000 */
.L_x_10649:
        /* <DEDUP_REMOVED lines=16> */
.L_x_10652:
[----:B------:R-:W-:Y:S05]  /*35d0*/  BSYNC B1 ;  /* 0x0000000000017941 */ /* 0x000fea0003800000 */
.L_x_10651:
        /* <DEDUP_REMOVED lines=15> */
.L_x_10654:
[----:B------:R-:W-:Y:S05]  /*36d0*/  BSYNC B1 ;  /* 0x0000000000017941 */ /* 0x000fea0003800000 */
.L_x_10653:
        /* <DEDUP_REMOVED lines=16> */
.L_x_10656:
[----:B------:R-:W-:Y:S05]  /*37e0*/  BSYNC B1 ;  /* 0x0000000000017941 */ /* 0x000fea0003800000 */
.L_x_10655:
        /* <DEDUP_REMOVED lines=15> */
.L_x_10658:
[----:B------:R-:W-:Y:S05]  /*38e0*/  BSYNC B1 ;  /* 0x0000000000017941 */ /* 0x000fea0003800000 */
.L_x_10657:
        /* <DEDUP_REMOVED lines=15> */
.L_x_10660:
[----:B------:R-:W-:Y:S05]  /*39e0*/  BSYNC B1 ;  /* 0x0000000000017941 */ /* 0x000fea0003800000 */
.L_x_10659:
        /* <DEDUP_REMOVED lines=15> */
.L_x_10662:
[----:B------:R-:W-:Y:S05]  /*3ae0*/  BSYNC B1 ;  /* 0x0000000000017941 */ /* 0x000fea0003800000 */
.L_x_10661:
        /* <DEDUP_REMOVED lines=17> */
.L_x_10664:
[----:B------:R-:W-:Y:S05]  /*3c00*/  BSYNC B1 ;  /* 0x0000000000017941 */ /* 0x000fea0003800000 */
.L_x_10663:
        /* <DEDUP_REMOVED lines=14> */
[----:B-----5:R-:W-:-:S05]  /*3cf0*/  @P5 HADD2.F32 R190, -RZ, R179.H1_H1 ;  /* 0x300000b3ffbe5230 */ /* 0x020fca0000004100 */
[----:B------:R-:W-:-:S04]  /*3d00*/  @P5 FMUL.FTZ R189, R188, R190 ;  /* 0x000000bebcbd5220 */ /* 0x000fc80000410000 */
[----:B------:R-:W-:Y:S01]  /*3d10*/  FADD.FTZ R119, R119, R189 ;  /* 0x000000bd77777221 */ /* 0x000fe20000010000 */
[----:B--2---:R-:W-:-:S05]  /*3d20*/  FMUL.FTZ R188, R195, R188 ;  /* 0x000000bcc3bc7220 */ /* 0x004fca0000410000 */
[----:B------:R-:W-:-:S04]  /*3d30*/  FSEL R188, R188, RZ, P5 ;  /* 0x000000ffbcbc7208 */ /* 0x000fc80002800000 */
[----:B------:R-:W-:-:S04]  /*3d40*/  F2FP.F16.F32.PACK_AB R188, RZ, R188 ;  /* 0x000000bcffbc723e */ /* 0x000fc800000000ff */
[----:B------:R-:W-:-:S07]  /*3d50*/  PRMT R187, R187, 0x5410, R188 ;  /* 0x00005410bbbb7816 */ /* 0x000fce00000000bc */
.L_x_10666:
[----:B------:R-:W-:Y:S05]  /*3d60*/  BSYNC B1 ;  /* 0x0000000000017941 */ /* 0x000fea0003800000 */
.L_x_10665:
[----:B-1----:R-:W1:Y:S01]  /*3d70*/  @P4 LDC.64 R188, c[0x0][0x2f8] ;  /* 0x0000be00ffbc4b82 */ /* 0x002e620000000a00 */
[----:B------:R-:W-:Y:S01]  /*3d80*/  IADD3 R8, R8, 0x100, RZ ;  /* 0x0000010008087810 */ /* 0x000fe20007ffe0ff */
[C---:B-1----:R-:W-:Y:S01]  /*3d90*/  @P4 IMAD.WIDE.U32 R188, R6.reuse, 0x10, R188 ;  /* 0x0000001006bc4825 */ /* 0x042fe200078e00bc */
[----:B------:R-:W-:-:S04]  /*3da0*/  IADD3 R6, R6, 0x100, RZ ;  /* 0x0000010006067810 */ /* 0x000fc80007ffe0ff */
[----:B------:R1:W-:Y:S03]  /*3db0*/  @P4 STG.E.128 desc[UR4][R188.64], R184 ;  /* 0x000000b8bc004986 */ /* 0x0003e6000c101d04 */
.L_x_10632:
[----:B------:R-:W-:Y:S05]  /*3dc0*/  BSYNC B0 ;  /* 0x0000000000007941 */ /* 0x000fea0003800000 */
.L_x_10631:
[----:B------:R-:W-:Y:S04]  /*3dd0*/  BSSY B0, `(.L_x_10667) ;  /* 0x0000114000007945 */ /* 0x000fe80003800000 */
[----:B------:R-:W-:Y:S05]  /*3de0*/  @!P1 BRA `(.L_x_10668) ;  /* 0x0000001000489947 */ /* 0x000fea0003800000 */
[----:B------:R-:W-:Y:S04]  /*3df0*/  BSSY B1, `(.L_x_10669) ;  /* 0x0000005000017945 */ /* 0x000fe80003800000 */
[----:B------:R-:W-:Y:S05]  /*3e00*/  @!P4 BRA `(.L_x_10670) ;  /* 0x00000000000cc947 */ /* 0x000fea0003800000 */
[----:B-----5:R-:W2:Y:S02]  /*3e10*/  LDC.64 R176, c[0x0][0x220] ;  /* 0x00008800ffb07b82 */ /* 0x020ea40000000a00 */
[----:B--2---:R-:W-:-:S06]  /*3e20*/  IMAD.WIDE.U32 R176, R6, 0x10, R176 ;  /* 0x0000001006b07825 */ /* 0x004fcc00078e00b0 */
[----:B------:R-:W5:Y:S02]  /*3e30*/  LDG.E.128 R176, desc[UR4][R176.64] ;  /* 0x00000004b0b07981 */ /* 0x000f64000c1e1d00 */
.L_x_10670:
[----:B------:R-:W-:Y:S05]  /*3e40*/  BSYNC B1 ;  /* 0x0000000000017941 */ /* 0x000fea0003800000 */
.L_x_10669:
[----:B-1----:R-:W1:Y:S01]  /*3e50*/  @!P3 LDC.64 R188, c[0x0][0x2c8] ;  /* 0x0000b200ffbcbb82 */ /* 0x002e620000000a00 */
        /* <DEDUP_REMOVED lines=16> */
.L_x_10672:
[----:B------:R-:W-:Y:S05]  /*3f60*/  BSYNC B1 ;  /* 0x0000000000017941 */ /* 0x000fea0003800000 */
.L_x_10671:
        /* <DEDUP_REMOVED lines=11> */
[----:B-----5:R-:W-:-:S05]  /*4020*/  @P6 HADD2.F32 R196, -RZ, R176.H0_H0 ;  /* 0x200000b0ffc46230 */ /* 0x020fca0000004100 */
[----:B------:R-:W-:-:S04]  /*4030*/  @P6 FMUL.FTZ R195, R196, R194 ;  /* 0x000000c2c4c36220 */ /* 0x000fc80000410000 */
[----:B------:R-:W-:Y:S01]  /*4040*/  FADD.FTZ R120, R120, R195 ;  /* 0x000000c378787221 */ /* 0x000fe20000010000 */
[----:B--2---:R-:W-:-:S05]  /*4050*/  FMUL.FTZ R194, R197, R194 ;  /* 0x000000c2c5c27220 */ /* 0x004fca0000410000 */
[----:B------:R-:W-:-:S04]  /*4060*/  FSEL R194, R194, RZ, P6 ;  /* 0x000000ffc2c27208 */ /* 0x000fc80003000000 */
[----:B------:R-:W-:-:S04]  /*4070*/  F2FP.F16.F32.PACK_AB R194, RZ, R194 ;  /* 0x000000c2ffc2723e */ /* 0x000fc800000000ff */
[----:B------:R-:W-:-:S07]  /*4080*/  PRMT R184, R194, 0x7610, R184 ;  /* 0x00007610c2b87816 */ /* 0x000fce00000000b8 */
.L_x_10674:
[----:B------:R-:W-:Y:S05]  /*4090*/  BSYNC B1 ;  /* 0x0000000000017941 */ /* 0x000fea0003800000 */
.L_x_10673:
        /* <DEDUP_REMOVED lines=14> */
.L_x_10676:
[----:B------:R-:W-:Y:S05]  /*4180*/  BSYNC B1 ;  /* 0x0000000000017941 */ /* 0x000fea0003800000 */
.L_x_10675:
        /* <DEDUP_REMOVED lines=15> */
.L_x_10678:
[----:B------:R-:W-:Y:S05]  /*4280*/  BSYNC B1 ;  /* 0x0000000000017941 */ /* 0x000fea0003800000 */
.L_x_10677:
        /* <DEDUP_REMOVED lines=14> */
.L_x_10680:
[----:B------:R-:W-:Y:S05]  /*4370*/  BSYNC B1 ;  /* 0x0000000000017941 */ /* 0x000fea0003800000 */
.L_x_10679:
        /* <DEDUP_REMOVED lines=15> */
.L_x_10682:
[----:B------:R-:W-:Y:S05]  /*4470*/  BSYNC B1 ;  /* 0x0000000000017941 */ /* 0x000fea0003800000 */
.L_x_10681:
        /* <DEDUP_REMOVED lines=14> */
.L_x_10684:
[----:B------:R-:W-:Y:S05]  /*4560*/  BSYNC B1 ;  /* 0x0000000000017941 */ /* 0x000fea0003800000 */
.L_x_10683:
        /* <DEDUP_REMOVED lines=15> */
.L_x_10686:
[----:B------:R-:W-:Y:S05]  /*4660*/  BSYNC B1 ;  /* 0x0000000000017941 */ /* 0x000fea0003800000 */
.L_x_10685:
        /* <DEDUP_REMOVED lines=14> */
.L_x_10688:
[----:B------:R-:W-:Y:S05]  /*4750*/  BSYNC B1 ;  /* 0x0000000000017941 */ /* 0x000fea0003800000 */
.L_x_10687:
        /* <DEDUP_REMOVED lines=15> */
.L_x_10690:
[----:B------:R-:W-:Y:S05]  /*4850*/  BSYNC B1 ;  /* 0x0000000000017941 */ /* 0x000fea0003800000 */
.L_x_10689:
        /* <DEDUP_REMOVED lines=14> */
.L_x_10692:
[----:B------:R-:W-:Y:S05]  /*4940*/  BSYNC B1 ;  /* 0x0000000000017941 */ /* 0x000fea0003800000 */
.L_x_10691:
        /* <DEDUP_REMOVED lines=15> */
.L_x_10694:
[----:B------:R-:W-:Y:S05]  /*4a40*/  BSYNC B1 ;  /* 0x0000000000017941 */ /* 0x000fea0003800000 */
.L_x_10693:
        /* <DEDUP_REMOVED lines=14> */
.L_x_10696:
[----:B------:R-:W-:Y:S05]  /*4b30*/  BSYNC B1 ;  /* 0x0000000000017941 */ /* 0x000fea0003800000 */
.L_x_10695:
        /* <DEDUP_REMOVED lines=15> */
.L_x_10698:
[----:B------:R-:W-:Y:S05]  /*4c30*/  BSYNC B1 ;  /* 0x0000000000017941 */ /* 0x000fea0003800000 */
.L_x_10697:
        /* <DEDUP_REMOVED lines=17> */
.L_x_10700:
[----:B------:R-:W-:Y:S05]  /*4d50*/  BSYNC B1 ;  /* 0x0000000000017941 */ /* 0x000fea0003800000 */
.L_x_10699:
        /* <DEDUP_REMOVED lines=21> */
.L_x_10702:
[----:B------:R-:W-:Y:S05]  /*4eb0*/  BSYNC B1 ;  /* 0x0000000000017941 */ /* 0x000fea0003800000 */
.L_x_10701:
[----:B-1----:R-:W1:Y:S01]  /*4ec0*/  @P4 LDC.64 R188, c[0x0][0x2f8] ;  /* 0x0000be00ffbc4b82 */ /* 0x002e620000000a00 */
[----:B------:R-:W-:Y:S01]  /*4ed0*/  IADD3 R8, R8, 0x100, RZ ;  /* 0x0000010008087810 */ /* 0x000fe20007ffe0ff */
[C---:B-1----:R-:W-:Y:S01]  /*4ee0*/  @P4 IMAD.WIDE.U32 R188, R6.reuse, 0x10, R188 ;  /* 0x0000001006bc4825 */ /* 0x042fe200078e00bc */
[----:B------:R-:W-:-:S04]  /*4ef0*/  IADD3 R6, R6, 0x100, RZ ;  /* 0x0000010006067810 */ /* 0x000fc80007ffe0ff */
[----:B------:R2:W-:Y:S03]  /*4f00*/  @P4 STG.E.128 desc[UR4][R188.64], R184 ;  /* 0x000000b8bc004986 */ /* 0x0005e6000c101d04 */
.L_x_10668:
[----:B------:R-:W-:Y:S05]  /*4f10*/  BSYNC B0 ;  /* 0x0000000000007941 */ /* 0x000fea0003800000 */
.L_x_10667:
[----:B------:R-:W-:Y:S04]  /*4f20*/  BSSY B0, `(.L_x_10703) ;  /* 0x0000114000007945 */ /* 0x000fe80003800000 */
[----:B------:R-:W-:Y:S05]  /*4f30*/  @!P2 BRA `(.L_x_10704) ;  /* 0x000000100048a947 */ /* 0x000fea0003800000 */
[----:B------:R-:W-:Y:S04]  /*4f40*/  BSSY B1, `(.L_x_10705) ;  /* 0x0000005000017945 */ /* 0x000fe80003800000 */
[----:B------:R-:W-:Y:S05]  /*4f50*/  @!P4 BRA `(.L_x_10706) ;  /* 0x00000000000cc947 */ /* 0x000fea0003800000 */
[----:B-----5:R-:W3:Y:S02]  /*4f60*/  LDC.64 R176, c[0x0][0x220] ;  /* 0x00008800ffb07b82 */ /* 0x020ee40000000a00 */
[----:B---3--:R-:W-:-:S06]  /*4f70*/  IMAD.WIDE.U32 R176, R6, 0x10, R176 ;  /* 0x0000001006b07825 */ /* 0x008fcc00078e00b0 */
[----:B------:R-:W5:Y:S02]  /*4f80*/  LDG.E.128 R176, desc[UR4][R176.64] ;  /* 0x00000004b0b07981 */ /* 0x000f64000c1e1d00 */
.L_x_10706:
[----:B------:R-:W-:Y:S05]  /*4f90*/  BSYNC B1 ;  /* 0x0000000000017941 */ /* 0x000fea0003800000 */
.L_x_10705:
[----:B-12---:R-:W1:Y:S01]  /*4fa0*/  @!P3 LDC.64 R188, c[0x0][0x2c8] ;  /* 0x0000b200ffbcbb82 */ /* 0x006e620000000a00 */
        /* <DEDUP_REMOVED lines=16> */
.L_x_10708:
[----:B------:R-:W-:Y:S05]  /*50b0*/  BSYNC B1 ;  /* 0x0000000000017941 */ /* 0x000fea0003800000 */
.L_x_10707:
        /* <DEDUP_REMOVED lines=18> */
.L_x_10710:
[----:B------:R-:W-:Y:S05]  /*51e0*/  BSYNC B1 ;  /* 0x0000000000017941 */ /* 0x000fea0003800000 */
.L_x_10709:
        /* <DEDUP_REMOVED lines=14> */
.L_x_10712:
[----:B------:R-:W-:Y:S05]  /*52d0*/  BSYNC B1 ;  /* 0x0000000000017941 */ /* 0x000fea0003800000 */
.L_x_10711:
        /* <DEDUP_REMOVED lines=15> */
.L_x_10714:
[----:B------:R-:W-:Y:S05]  /*53d0*/  BSYNC B1 ;  /* 0x0000000000017941 */ /* 0x000fea0003800000 */
.L_x_10713:
        /* <DEDUP_REMOVED lines=14> */
.L_x_10716:
[----:B------:R-:W-:Y:S05]  /*54c0*/  BSYNC B1 ;  /* 0x0000000000017941 */ /* 0x000fea0003800000 */
.L_x_10715:
        /* <DEDUP_REMOVED lines=15> */
.L_x_10718:
[----:B------:R-:W-:Y:S05]  /*55c0*/  BSYNC B1 ;  /* 0x0000000000017941 */ /* 0x000fea0003800000 */
.L_x_10717:
        /* <DEDUP_REMOVED lines=14> */
.L_x_10720:
[----:B------:R-:W-:Y:S05]  /*56b0*/  BSYNC B1 ;  /* 0x0000000000017941 */ /* 0x000fea0003800000 */
.L_x_10719:
        /* <DEDUP_REMOVED lines=15> */
.L_x_10722:
[----:B------:R-:W-:Y:S05]  /*57b0*/  BSYNC B1 ;  /* 0x0000000000017941 */ /* 0x000fea0003800000 */
.L_x_10721:
        /* <DEDUP_REMOVED lines=14> */
.L_x_10724:
[----:B------:R-:W-:Y:S05]  /*58a0*/  BSYNC B1 ;  /* 0x0000000000017941 */ /* 0x000fea0003800000 */
.L_x_10723:
        /* <DEDUP_REMOVED lines=15> */
.L_x_10726:
[----:B------:R-:W-:Y:S05]  /*59a0*/  BSYNC B1 ;  /* 0x0000000000017941 */ /* 0x000fea0003800000 */
.L_x_10725:
        /* <DEDUP_REMOVED lines=14> */
.L_x_10728:
[----:B------:R-:W-:Y:S05]  /*5a90*/  BSYNC B1 ;  /* 0x0000000000017941 */ /* 0x000fea0003800000 */
.L_x_10727:
        /* <DEDUP_REMOVED lines=15> */
.L_x_10730:
[----:B------:R-:W-:Y:S05]  /*5b90*/  BSYNC B1 ;  /* 0x0000000000017941 */ /* 0x000fea0003800000 */
.L_x_10729:
        /* <DEDUP_REMOVED lines=14> */
.L_x_10732:
[----:B------:R-:W-:Y:S05]  /*5c80*/  BSYNC B1 ;  /* 0x0000000000017941 */ /* 0x000fea0003800000 */
.L_x_10731:
        /* <DEDUP_REMOVED lines=15> */
.L_x_10734:
[----:B------:R-:W-:Y:S05]  /*5d80*/  BSYNC B1 ;  /* 0x0000000000017941 */ /* 0x000fea0003800000 */
.L_x_10733:
        /* <DEDUP_REMOVED lines=17> */
.L_x_10736:
[----:B------:R-:W-:Y:S05]  /*5ea0*/  BSYNC B1 ;  /* 0x0000000000017941 */ /* 0x000fea0003800000 */
.L_x_10735:
        /* <DEDUP_REMOVED lines=21> */
.L_x_10738:
[----:B------:R-:W-:Y:S05]  /*6000*/  BSYNC B1 ;  /* 0x0000000000017941 */ /* 0x000fea0003800000 */
.L_x_10737:
[----:B-1----:R-:W1:Y:S01]  /*6010*/  @P4 LDC.64 R188, c[0x0][0x2f8] ;  /* 0x0000be00ffbc4b82 */ /* 0x002e620000000a00 */
[----:B------:R-:W-:Y:S01]  /*6020*/  IADD3 R8, R8, 0x100, RZ ;  /* 0x0000010008087810 */ /* 0x000fe20007ffe0ff */
[C---:B-1----:R-:W-:Y:S01]  /*6030*/  @P4 IMAD.WIDE.U32 R188, R6.reuse, 0x10, R188 ;  /* 0x0000001006bc4825 */ /* 0x042fe200078e00bc */
[----:B------:R-:W-:-:S04]  /*6040*/  IADD3 R6, R6, 0x100, RZ ;  /* 0x0000010006067810 */ /* 0x000fc80007ffe0ff */
[----:B------:R3:W-:Y:S03]  /*6050*/  @P4 STG.E.128 desc[UR4][R188.64], R184 ;  /* 0x000000b8bc004986 */ /* 0x0007e6000c101d04 */
.L_x_10704:
[----:B------:R-:W-:Y:S05]  /*6060*/  BSYNC B0 ;  /* 0x0000000000007941 */ /* 0x000fea0003800000 */
.L_x_10703:
[----:B------:R-:W-:Y:S01]  /*6070*/  LOP3.LUT P5, RZ, R7, 0x2, RZ, 0xc0, !PT ;  /* 0x0000000207ff7812 */ /* 0x000fe200078ac0ff */
[----:B------:R-:W-:-:S12]  /*6080*/  BSSY B0, `(.L_x_10739) ;  /* 0x0000107000007945 */ /* 0x000fd80003800000 */
[----:B------:R-:W-:Y:S05]  /*6090*/  @!P5 BRA `(.L_x_10740) ;  /* 0x000000100014d947 */ /* 0x000fea0003800000 */
[----:B------:R-:W-:Y:S04]  /*60a0*/  BSSY B1, `(.L_x_10741) ;  /* 0x0000005000017945 */ /* 0x000fe80003800000 */
[----:B------:R-:W-:Y:S05]  /*60b0*/  @!P4 BRA `(.L_x_10742) ;  /* 0x00000000000cc947 */ /* 0x000fea0003800000 */
[----:B-----5:R-:W4:Y:S02]  /*60c0*/  LDC.64 R176, c[0x0][0x220] ;  /* 0x00008800ffb07b82 */ /* 0x020f240000000a00 */
[----:B----4-:R-:W-:-:S06]  /*60d0*/  IMAD.WIDE.U32 R176, R6, 0x10, R176 ;  /* 0x0000001006b07825 */ /* 0x010fcc00078e00b0 */
[----:B------:R-:W5:Y:S02]  /*60e0*/  LDG.E.128 R176, desc[UR4][R176.64] ;  /* 0x00000004b0b07981 */ /* 0x000f64000c1e1d00 */
.L_x_10742:
[----:B------:R-:W-:Y:S05]  /*60f0*/  BSYNC B1 ;  /* 0x0000000000017941 */ /* 0x000fea0003800000 */
.L_x_10741:
[----:B-123--:R-:W1:Y:S01]  /*6100*/  @!P3 LDC.64 R188, c[0x0][0x2c8] ;  /* 0x0000b200ffbcbb82 */ /* 0x00ee620000000a00 */
        /* <DEDUP_REMOVED lines=16> */
.L_x_10744:
[----:B------:R-:W-:Y:S05]  /*6210*/  BSYNC B1 ;  /* 0x0000000000017941 */ /* 0x000fea0003800000 */
.L_x_10743:
        /* <DEDUP_REMOVED lines=16> */
[----:B------:R-:W-:-:S07]  /*6320*/  PRMT R184, R194, 0x7610, R184 ;  /* 0x00007610c2b87816 */ /* 0x000fce00000000b8 */
.L_x_10746:
[----:B------:R-:W-:Y:S05]  /*6330*/  BSYNC B1 ;  /* 0x0000000000017941 */ /* 0x000fea0003800000 */
.L_x_10745:
        /* <DEDUP_REMOVED lines=14> */
.L_x_10748:
[----:B------:R-:W-:Y:S05]  /*6420*/  BSYNC B1 ;  /* 0x0000000000017941 */ /* 0x000fea0003800000 */
.L_x_10747:
[----:B------:R-:W-:Y:S01]  /*6430*/  BSSY B1, `(.L_x_10749) ;  /* 0x000000e000017945 */ /* 0x000fe20003800000 */
[----:B------:R-:W-:-:S03]  /*6440*/  SEL R181, R194, R181, P5 ;  /* 0x000000b5c2b57207 */ /* 0x000fc60002800000 */
[----:B------:R-:W-:Y:S05]  /*6450*/  @!P4 BRA `(.L_x_10750) ;  /* 0x00000000002cc947 */ /* 0x000fea0003800000 */
[----:B------:R-:W-:Y:S01]  /*6460*/  LOP3.LUT P6, RZ, R200, 0xff00, RZ, 0xc0, !PT ;  /* 0x0000ff00c8ff7812 */ /* 0x000fe200078cc0ff */
[----:B------:R-:W-:Y:S01]  /*6470*/  FMUL.FTZ R194, R194, UR11 ;  /* 0x0000000bc2c27c20 */ /* 0x000fe20008410000 */
[----:B------:R-:W-:-:S03]  /*6480*/  HFMA2.MMA R195, -RZ, RZ, 0, 0 ;  /* 0x00000000ffc37435 */ /* 0x000fc600000001ff */
[----:B------:R-:W-:-:S08]  /*6490*/  FMUL.FTZ R194, R194, UR10 ;  /* 0x0000000ac2c27c20 */ /* 0x000fd00008410000 */
[----:B-----5:R-:W-:-:S05]  /*64a0*/  @P6 HADD2.F32 R196, -RZ, R176.H1_H1 ;  /* 0x300000b0ffc46230 */ /* 0x020fca0000004100 */
[-C--:B------:R-:W-:Y:S01]  /*64b0*/  @P6 FMUL.FTZ R195, R196, R194.reuse ;  /* 0x000000c2c4c36220 */ /* 0x080fe20000410000 */
[----:B------:R-:W-:-:S03]  /*64c0*/  FMUL.FTZ R194, R49, R194 ;  /* 0x000000c231c27220 */ /* 0x000fc60000410000 */
[----:B------:R-:W-:Y:S02]  /*64d0*/  FADD.FTZ R137, R137, R195 ;  /* 0x000000c389897221 */ /* 0x000fe40000010000 */
[----:B------:R-:W-:-:S04]  /*64e0*/  FSEL R194, R194, RZ, P6 ;  /* 0x000000ffc2c27208 */ /* 0x000fc80003000000 */
[----:B------:R-:W-:-:S04]  /*64f0*/  F2FP.F16.F32.PACK_AB R194, RZ, R194 ;  /* 0x000000c2ffc2723e */ /* 0x000fc800000000ff */
[----:B------:R-:W-:-:S07]  /*6500*/  PRMT R184, R184, 0x5410, R194 ;  /* 0x00005410b8b87816 */ /* 0x000fce00000000c2 */
.L_x_10750:
[----:B------:R-:W-:Y:S05]  /*6510*/  BSYNC B1 ;  /* 0x0000000000017941 */ /* 0x000fea0003800000 */
.L_x_10749:
        /* <DEDUP_REMOVED lines=14> */
.L_x_10752:
[----:B------:R-:W-:Y:S05]  /*6600*/  BSYNC B1 ;  /* 0x0000000000017941 */ /* 0x000fea0003800000 */
.L_x_10751:
[----:B------:R-:W-:Y:S01]  /*6610*/  BSSY B1, `(.L_x_10753) ;  /* 0x000000e000017945 */ /* 0x000fe20003800000 */
[----:B------:R-:W-:-:S03]  /*6620*/  SEL R182, R194, R182, P5 ;  /* 0x000000b6c2b67207 */ /* 0x000fc60002800000 */
[----:B------:R-:W-:Y:S05]  /*6630*/  @!P4 BRA `(.L_x_10754) ;  /* 0x00000000002cc947 */ /* 0x000fea0003800000 */
        /* <DEDUP_REMOVED lines=11> */
.L_x_10754:
[----:B------:R-:W-:Y:S05]  /*66f0*/  BSYNC B1 ;  /* 0x0000000000017941 */ /* 0x000fea0003800000 */
.L_x_10753:
        /* <DEDUP_REMOVED lines=14> */
.L_x_10756:
[----:B------:R-:W-:Y:S05]  /*67e0*/  BSYNC B1 ;  /* 0x0000000000017941 */ /* 0x000fea0003800000 */
.L_x_10755:
        /* <DEDUP_REMOVED lines=14> */
.L_x_10758:
[----:B------:R-:W-:Y:S05]  /*68d0*/  BSYNC B1 ;  /* 0x0000000000017941 */ /* 0x000fea0003800000 */
.L_x_10757:
        /* <DEDUP_REMOVED lines=14> */
.L_x_10760:
[----:B------:R-:W-:Y:S05]  /*69c0*/  BSYNC B1 ;  /* 0x0000000000017941 */ /* 0x000fea0003800000 */
.L_x_10759:
        /* <DEDUP_REMOVED lines=14> */
.L_x_10762:
[----:B------:R-:W-:Y:S05]  /*6ab0*/  BSYNC B1 ;  /* 0x0000000000017941 */ /* 0x000fea0003800000 */
.L_x_10761:
        /* <DEDUP_REMOVED lines=14> */
.L_x_10764:
[----:B------:R-:W-:Y:S05]  /*6ba0*/  BSYNC B1 ;  /* 0x0000000000017941 */ /* 0x000fea0003800000 */
.L_x_10763:
        /* <DEDUP_REMOVED lines=14> */
.L_x_10766:
[----:B------:R-:W-:Y:S05]  /*6c90*/  BSYNC B1 ;  /* 0x0000000000017941 */ /* 0x000fea0003800000 */
.L_x_10765:
        /* <DEDUP_REMOVED lines=14> */
.L_x_10768:
[----:B------:R-:W-:Y:S05]  /*6d80*/  BSYNC B1 ;  /* 0x0000000000017941 */ /* 0x000fea0003800000 */
.L_x_10767:
        /* <DEDUP_REMOVED lines=14> */
.L_x_10770:
[----:B------:R-:W-:Y:S05]  /*6e70*/  BSYNC B1 ;  /* 0x0000000000017941 */ /* 0x000fea0003800000 */
.L_x_10769:
        /* <DEDUP_REMOVED lines=14> */
.L_x_10772:
[----:B------:R-:W-:Y:S05]  /*6f60*/  BSYNC B1 ;  /* 0x0000000000017941 */ /* 0x000fea0003800000 */
.L_x_10771:
        /* <DEDUP_REMOVED lines=22> */
.L_x_10774:
[----:B------:R-:W-:Y:S05]  /*70d0*/  BSYNC B1 ;  /* 0x0000000000017941 */ /* 0x000fea0003800000 */
.L_x_10773:
[----:B------:R4:W-:Y:S02]  /*70e0*/  @P4 STG.E.128 desc[UR4][R188.64], R184 ;  /* 0x000000b8bc004986 */ /* 0x0009e4000c101d04 */
.L_x_10740:
[----:B------:R-:W-:Y:S05]  /*70f0*/  BSYNC B0 ;  /* 0x0000000000007941 */ /* 0x000fea0003800000 */
.L_x_10739:
[----:B------:R-:W-:Y:S02]  /*7100*/  LOP3.LUT P4, RZ, R7, 0x4, RZ, 0xc0, !PT ;  /* 0x0000000407ff7812 */ /* 0x000fe4000788c0ff */
[----:B------:R-:W-:Y:S02]  /*7110*/  IADD3 R4, R4, UR12, RZ ;  /* 0x0000000c04047c10 */ /* 0x000fe4000fffe0ff */
[----:B------:R-:W-:Y:S02]  /*7120*/  SEL R5, RZ, 0x1, P4 ;  /* 0x00000001ff057807 */ /* 0x000fe40002000000 */
[----:B------:R-:W-:-:S03]  /*7130*/  ISETP.GE.AND P3, PT, R4, UR13, PT ;  /* 0x0000000d04007c0c */ /* 0x000fc6000bf66270 */
[----:B------:R0:W-:Y:S10]  /*7140*/  STL.S16 [R1+0x2c], R5 ;  /* 0x00002c0501007387 */ /* 0x0001f40000100600 */
[----:B0-----:R-:W-:Y:S05]  /*7150*/  @!P3 BRA `(.L_x_10775) ;  /* 0xffffff980020b947 */ /* 0x001fea000383ffff */
.L_x_10614:
        /* <DEDUP_REMOVED lines=20> */
.L_x_10777:
[----:B------:R-:W-:Y:S05]  /*72a0*/  BSYNC B0 ;  /* 0x0000000000007941 */ /* 0x000fea0003800000 */
.L_x_10776:
        /* <DEDUP_REMOVED lines=15> */
.L_x_10779:
[----:B------:R-:W-:Y:S05]  /*73a0*/  BSYNC B0 ;  /* 0x0000000000007941 */ /* 0x000fea0003800000 */
.L_x_10778:
        /* <DEDUP_REMOVED lines=15> */
.L_x_10781:
[----:B------:R-:W-:Y:S05]  /*74a0*/  BSYNC B0 ;  /* 0x0000000000007941 */ /* 0x000fea0003800000 */
.L_x_10780:
        /* <DEDUP_REMOVED lines=15> */
.L_x_10630:
[----:B------:R-:W-:Y:S01]  /*75a0*/  HFMA2.MMA R188, -RZ, RZ, 0, 9.5367431640625e-07 ;  /* 0x00000010ffbc7435 */ /* 0x000fe200000001ff */
[----:B------:R-:W-:Y:S02]  /*75b0*/  MOV R192, R223 ;  /* 0x000000df00c07202 */ /* 0x000fe40000000f00 */
[----:B------:R-:W-:Y:S02]  /*75c0*/  MOV R189, 0x1f ;  /* 0x0000001f00bd7802 */ /* 0x000fe40000000f00 */
[----:B------:R-:W-:-:S07]  /*75d0*/  MOV R191, 0xffffffff ;  /* 0xffffffff00bf7802 */ /* 0x000fce0000000f00 */
[----:B0----5:R-:W-:Y:S05]  /*75e0*/  WARPSYNC.COLLECTIVE R191, `(.L_x_10782) ;  /* 0x00000000bf087348 */ /* 0x021fea0003c00000 */
[----:B------:R1:W2:Y:S02]  /*75f0*/  SHFL.DOWN P6, R195, R192, R188, R189 ;  /* 0x080000bcc0c37389 */ /* 0x0002a400000c00bd */
[----:B012--5:R-:W-:Y:S01]  /*7600*/  ENDCOLLECTIVE ;  /* 0x000000000000791b */ /* 0x027fe20003800000 */
.L_x_10782:
[----:B------:R-:W-:Y:S02]  /*7610*/  MOV R192, R222 ;  /* 0x000000de00c07202 */ /* 0x000fe40000000f00 */
[----:B------:R-:W-:-:S05]  /*7620*/  MOV R188, R195 ;  /* 0x000000c300bc7202 */ /* 0x000fca0000000f00 */
[----:B------:R-:W-:Y:S01]  /*7630*/  FADD.FTZ R193, R188, R223 ;  /* 0x000000dfbcc17221 */ /* 0x000fe20000010000 */
[----:B------:R-:W-:-:S11]  /*7640*/  HFMA2.MMA R188, -RZ, RZ, 0, 9.5367431640625e-07 ;  /* 0x00000010ffbc7435 */ /* 0x000fd600000001ff */
[----:B------:R-:W-:Y:S05]  /*7650*/  WARPSYNC.COLLECTIVE R191, `(.L_x_10783) ;  /* 0x00000000bf087348 */ /* 0x000fea0003c00000 */
[----:B------:R0:W1:Y:S02]  /*7660*/  SHFL.DOWN P6, R195, R192, R188, R189 ;  /* 0x080000bcc0c37389 */ /* 0x00006400000c00bd */
[----:B01----:R-:W-:Y:S01]  /*7670*/  ENDCOLLECTIVE ;  /* 0x000000000000791b */ /* 0x003fe20003800000 */
.L_x_10783:
[----:B------:R-:W-:Y:S02]  /*7680*/  MOV R192, R193 ;  /* 0x000000c100c07202 */ /* 0x000fe40000000f00 */
[----:B------:R-:W-:-:S05]  /*7690*/  MOV R188, R195 ;  /* 0x000000c300bc7202 */ /* 0x000fca0000000f00 */
[----:B------:R-:W-:Y:S01]  /*76a0*/  FADD.FTZ R194, R188, R222 ;  /* 0x000000debcc27221 */ /* 0x000fe20000010000 */
[----:B------:R-:W-:-:S11]  /*76b0*/  HFMA2.MMA R188, -RZ, RZ, 0, 4.76837158203125e-07 ;  /* 0x00000008ffbc7435 */ /* 0x000fd600000001ff */
[----:B------:R-:W-:Y:S05]  /*76c0*/  WARPSYNC.COLLECTIVE R191, `(.L_x_10784) ;  /* 0x00000000bf087348 */ /* 0x000fea0003c00000 */
[----:B------:R0:W1:Y:S02]  /*76d0*/  SHFL.DOWN P6, R195, R192, R188, R189 ;  /* 0x080000bcc0c37389 */ /* 0x00006400000c00bd */
[----:B01----:R-:W-:Y:S01]  /*76e0*/  ENDCOLLECTIVE ;  /* 0x000000000000791b */ /* 0x003fe20003800000 */
.L_x_10784:
[----:B------:R-:W-:Y:S02]  /*76f0*/  MOV R192, R194 ;  /* 0x000000c200c07202 */ /* 0x000fe40000000f00 */
[----:B------:R-:W-:-:S05]  /*7700*/  MOV R188, R195 ;  /* 0x000000c300bc7202 */ /* 0x000fca0000000f00 */
[----:B------:R-:W-:Y:S01]  /*7710*/  FADD.FTZ R193, R193, R188 ;  /* 0x000000bcc1c17221 */ /* 0x000fe20000010000 */
[----:B------:R-:W-:-:S11]  /*7720*/  HFMA2.MMA R188, -RZ, RZ, 0, 4.76837158203125e-07 ;  /* 0x00000008ffbc7435 */ /* 0x000fd600000001ff */
[----:B------:R-:W-:Y:S05]  /*7730*/  WARPSYNC.COLLECTIVE R191, `(.L_x_10785) ;  /* 0x00000000bf087348 */ /* 0x000fea0003c00000 */
[----:B------:R0:W1:Y:S02]  /*7740*/  SHFL.DOWN P6, R195, R192, R188, R189 ;  /* 0x080000bcc0c37389 */ /* 0x00006400000c00bd */
[----:B01----:R-:W-:Y:S01]  /*7750*/  ENDCOLLECTIVE ;  /* 0x000000000000791b */ /* 0x003fe20003800000 */
.L_x_10785:
[----:B------:R-:W-:Y:S02]  /*7760*/  MOV R192, R193 ;  /* 0x000000c100c07202 */ /* 0x000fe40000000f00 */
[----:B------:R-:W-:-:S05]  /*7770*/  MOV R188, R195 ;  /* 0x000000c300bc7202 */ /* 0x000fca0000000f00 */
[----:B------:R-:W-:Y:S01]  /*7780*/  FADD.FTZ R194, R194, R188 ;  /* 0x000000bcc2c27221 */ /* 0x000fe20000010000 */
[----:B------:R-:W-:-:S11]  /*7790*/  HFMA2.MMA R188, -RZ, RZ, 0, 2.384185791015625e-07 ;  /* 0x00000004ffbc7435 */ /* 0x000fd600000001ff */
[----:B------:R-:W-:Y:S05]  /*77a0*/  WARPSYNC.COLLECTIVE R191, `(.L_x_10786) ;  /* 0x00000000bf087348 */ /* 0x000fea0003c00000 */
[----:B------:R0:W1:Y:S02]  /*77b0*/  SHFL.DOWN P6, R195, R192, R188, R189 ;  /* 0x080000bcc0c37389 */ /* 0x00006400000c00bd */
[----:B01----:R-:W-:Y:S01]  /*77c0*/  ENDCOLLECTIVE ;  /* 0x000000000000791b */ /* 0x003fe20003800000 */
.L_x_10786:
[----:B------:R-:W-:Y:S02]  /*77d0*/  MOV R192, R194 ;  /* 0x000000c200c07202 */ /* 0x000fe40000000f00 */
[----:B------:R-:W-:-:S05]  /*77e0*/  MOV R188, R195 ;  /* 0x000000c300bc7202 */ /* 0x000fca0000000f00 */
[----:B------:R-:W-:Y:S01]  /*77f0*/  FADD.FTZ R193, R193, R188 ;  /* 0x000000bcc1c17221 */ /* 0x000fe20000010000 */
[----:B------:R-:W-:-:S11]  /*7800*/  HFMA2.MMA R188, -RZ, RZ, 0, 2.384185791015625e-07 ;  /* 0x00000004ffbc7435 */ /* 0x000fd600000001ff */
[----:B------:R-:W-:Y:S05]  /*7810*/  WARPSYNC.COLLECTIVE R191, `(.L_x_10787) ;  /* 0x00000000bf087348 */ /* 0x000fea0003c00000 */
[----:B------:R0:W1:Y:S02]  /*7820*/  SHFL.DOWN P6, R195, R192, R188, R189 ;  /* 0x080000bcc0c37389 */ /* 0x00006400000c00bd */
[----:B01----:R-:W-:Y:S01]  /*7830*/  ENDCOLLECTIVE ;  /* 0x000000000000791b */ /* 0x003fe20003800000 */
.L_x_10787:
[----:B------:R-:W-:Y:S02]  /*7840*/  MOV R192, R193 ;  /* 0x000000c100c07202 */ /* 0x000fe40000000f00 */
[----:B------:R-:W-:-:S05]  /*7850*/  MOV R188, R195 ;  /* 0x000000c300bc7202 */ /* 0x000fca0000000f00 */
[----:B------:R-:W-:Y:S01]  /*7860*/  FADD.FTZ R194, R194, R188 ;  /* 0x000000bcc2c27221 */ /* 0x000fe20000010000 */
[----:B------:R-:W-:-:S11]  /*7870*/  HFMA2.MMA R188, -RZ, RZ, 0, 1.1920928955078125e-07 ;  /* 0x00000002ffbc7435 */ /* 0x000fd600000001ff */
[----:B------:R-:W-:Y:S05]  /*7880*/  WARPSYNC.COLLECTIVE R191, `(.L_x_10788) ;  /* 0x00000000bf087348 */ /* 0x000fea0003c00000 */
[----:B------:R0:W1:Y:S02]  /*7890*/  SHFL.DOWN P6, R195, R192, R188, R189 ;  /* 0x080000bcc0c37389 */ /* 0x00006400000c00bd */
[----:B01----:R-:W-:Y:S01]  /*78a0*/  ENDCOLLECTIVE ;  /* 0x000000000000791b */ /* 0x003fe20003800000 */
.L_x_10788:
[----:B------:R-:W-:Y:S02]  /*78b0*/  MOV R192, R194 ;  /* 0x000000c200c07202 */ /* 0x000fe40000000f00 */
[----:B------:R-:W-:-:S05]  /*78c0*/  MOV R188, R195 ;  /* 0x000000c300bc7202 */ /* 0x000fca0000000f00 */
[----:B------:R-:W-:Y:S01]  /*78d0*/  FADD.FTZ R193, R193, R188 ;  /* 0x000000bcc1c17221 */ /* 0x000fe20000010000 */
[----:B------:R-:W-:-:S11]  /*78e0*/  HFMA2.MMA R188, -RZ, RZ, 0, 1.1920928955078125e-07 ;  /* 0x00000002ffbc7435 */ /* 0x000fd600000001ff */
[----:B------:R-:W-:Y:S05]  /*78f0*/  WARPSYNC.COLLECTIVE R191, `(.L_x_10789) ;  /* 0x00000000bf087348 */ /* 0x000fea0003c00000 */
[----:B------:R0:W1:Y:S02]  /*7900*/  SHFL.DOWN P6, R195, R192, R188, R189 ;  /* 0x080000bcc0c37389 */ /* 0x00006400000c00bd */
[----:B01----:R-:W-:Y:S01]  /*7910*/  ENDCOLLECTIVE ;  /* 0x000000000000791b */ /* 0x003fe20003800000 */
.L_x_10789:
[----:B------:R-:W-:Y:S02]  /*7920*/  MOV R192, R193 ;  /* 0x000000c100c07202 */ /* 0x000fe40000000f00 */
[----:B------:R-:W-:-:S05]  /*7930*/  MOV R188, R195 ;  /* 0x000000c300bc7202 */ /* 0x000fca0000000f00 */
[----:B------:R-:W-:Y:S01]  /*7940*/  FADD.FTZ R194, R194, R188 ;  /* 0x000000bcc2c27221 */ /* 0x000fe20000010000 */
[----:B------:R-:W-:-:S11]  /*7950*/  HFMA2.MMA R188, -RZ, RZ, 0, 5.9604644775390625e-08 ;  /* 0x00000001ffbc7435 */ /* 0x000fd600000001ff */
[----:B------:R-:W-:Y:S05]  /*7960*/  WARPSYNC.COLLECTIVE R191, `(.L_x_10790) ;  /* 0x00000000bf087348 */ /* 0x000fea0003c00000 */
[----:B------:R0:W1:Y:S02]  /*7970*/  SHFL.DOWN P6, R195, R192, R188, R189 ;  /* 0x080000bcc0c37389 */ /* 0x00006400000c00bd */
[----:B01----:R-:W-:Y:S01]  /*7980*/  ENDCOLLECTIVE ;  /* 0x000000000000791b */ /* 0x003fe20003800000 */
.L_x_10790:
[----:B------:R-:W-:Y:S02]  /*7990*/  MOV R192, R194 ;  /* 0x000000c200c07202 */ /* 0x000fe40000000f00 */
[----:B------:R-:W-:-:S07]  /*79a0*/  MOV R196, R195 ;  /* 0x000000c300c47202 */ /* 0x000fce0000000f00 */
[----:B------:R-:W-:Y:S05]  /*79b0*/  WARPSYNC.COLLECTIVE R191, `(.L_x_10791) ;  /* 0x00000000bf087348 */ /* 0x000fea0003c00000 */
[----:B------:R0:W1:Y:S02]  /*79c0*/  SHFL.DOWN P6, R195, R192, R188, R189 ;  /* 0x080000bcc0c37389 */ /* 0x00006400000c00bd */
[----:B01----:R-:W-:Y:S01]  /*79d0*/  ENDCOLLECTIVE ;  /* 0x000000000000791b */ /* 0x003fe20003800000 */
.L_x_10791:
[----:B------:R-:W-:Y:S01]  /*79e0*/  MOV R189, R195 ;  /* 0x000000c300bd7202 */ /* 0x000fe20000000f00 */
[----:B------:R-:W-:Y:S06]  /*79f0*/  BRA `(.L_x_10792) ;  /* 0xffffffac00d07947 */ /* 0x000fec000383ffff */
.L_x_10793:
        /* <DEDUP_REMOVED lines=16> */
.L_x_14017:


//--------------------- .text._ZN10layer_norm22ln_bwd_finalize_kernelINS_22Kernel_traits_finalizeILj8192Ef6__halffS2_fjLb1ELj1024ELj4ENS_18Kernel_traits_baseILj8192EfS2_fS2_fjLj1024EEEEELb1ELb1EEEvNS_9BwdParamsE --------------------------
	.section	.text._ZN10layer_norm22ln_bwd_finalize_kernelINS_22Kernel_traits_finalizeILj8192Ef6__halffS2_fjLb1ELj1024ELj4ENS_18Kernel_traits_baseILj8192EfS2_fS2_fjLj1024EEEEELb1ELb1EEEvNS_9BwdParamsE,"ax",@progbits
	.align	128
        .global         _ZN10layer_norm22ln_bwd_finalize_kernelINS_22Kernel_traits_finalizeILj8192Ef6__halffS2_fjLb1ELj1024ELj4ENS_18Kernel_traits_baseILj8192EfS2_fS2_fjLj1024EEEEELb1ELb1EEEvNS_9BwdParamsE
        .type           _ZN10layer_norm22ln_bwd_finalize_kernelINS_22Kernel_traits_finalizeILj8192Ef6__halffS2_fjLb1ELj1024ELj4ENS_18Kernel_traits_baseILj8192EfS2_fS2_fjLj1024EEEEELb1ELb1EEEvNS_9BwdParamsE,@function
        .size           _ZN10layer_norm22ln_bwd_finalize_kernelINS_22Kernel_traits_finalizeILj8192Ef6__halffS2_fjLb1ELj1024ELj4ENS_18Kernel_traits_baseILj8192EfS2_fS2_fjLj1024EEEEELb1ELb1EEEvNS_9BwdParamsE,(.L_x_14018 - _ZN10layer_norm22ln_bwd_finalize_kernelINS_22Kernel_traits_finalizeILj8192Ef6__halffS2_fjLb1ELj1024ELj4ENS_18Kernel_traits_baseILj8192EfS2_fS2_fjLj1024EEEEELb1ELb1EEEvNS_9BwdParamsE)
        .other          _ZN10layer_norm22ln_bwd_finalize_kernelINS_22Kernel_traits_finalizeILj8192Ef6__halffS2_fjLb1ELj1024ELj4ENS_18Kernel_traits_baseILj8192EfS2_fS2_fjLj1024EEEEELb1ELb1EEEvNS_9BwdParamsE,@"STO_CUDA_ENTRY STV_DEFAULT"
_ZN10layer_norm22ln_bwd_finalize_kernelINS_22Kernel_traits_finalizeILj8192Ef6__halffS2_fjLb1ELj1024ELj4ENS_18Kernel_traits_baseILj8192EfS2_fS2_fjLj1024EEEEELb1ELb1EEEvNS_9BwdParamsE:
.text._ZN10layer_norm22ln_bwd_finalize_kernelINS_22Kernel_traits_finalizeILj8192Ef6__halffS2_fjLb1ELj1024ELj4ENS_18Kernel_traits_baseILj8192EfS2_fS2_fjLj1024EEEEELb1ELb1EEEvNS_9BwdParamsE:
        /* <DEDUP_REMOVED lines=25> */
.L_x_10805:
        /* <DEDUP_REMOVED lines=33> */
.L_x_10798:
        /* <DEDUP_REMOVED lines=49> */
.L_x_10797:
[----:B------:R-:W-:Y:S05]  /*06b0*/  BSYNC B1 ;  /* 0x0000000000017941 */ /* 0x000fea0003800000 */
.L_x_10796:
        /* <DEDUP_REMOVED lines=32> */
.L_x_10800:
[----:B------:R-:W-:Y:S05]  /*08c0*/  BSYNC B1 ;  /* 0x0000000000017941 */ /* 0x000fea0003800000 */
.L_x_10799:
        /* <DEDUP_REMOVED lines=16> */
.L_x_10795:
[----:B------:R-:W-:Y:S05]  /*09d0*/  BSYNC B0 ;  /* 0x0000000000007941 */ /* 0x000fea0003800000 */
.L_x_10794:
        /* <DEDUP_REMOVED lines=40> */
.L_x_10821:
        /* <DEDUP_REMOVED lines=8> */
.L_x_10801:
        /* <DEDUP_REMOVED lines=18> */
.L_x_10804:
[----:B------:R-:W-:Y:S05]  /*0e00*/  BSYNC B0 ;  /* 0x0000000000007941 */ /* 0x000fea0003800000 */
.L_x_10803:
[C---:B------:R-:W-:Y:S01]  /*0e10*/  ISETP.GT.U32.AND P1, PT, R4.reuse, -0x2001, PT ;  /* 0xffffdfff0400780c */ /* 0x040fe20003f24070 */
[----:B------:R-:W-:Y:S01]  /*0e20*/  VIADD R4, R4, 0x2000 ;  /* 0x0000200004047836 */ /* 0x000fe20000000000 */
[----:B------:R-:W-:-:S11]  /*0e30*/  IADD3 R5, R5, 0x1000, RZ ;  /* 0x0000100005057810 */ /* 0x000fd60007ffe0ff */
[----:B------:R-:W-:Y:S05]  /*0e40*/  @P1 BRA `(.L_x_10805) ;  /* 0xfffffff000d01947 */ /* 0x000fea000383ffff */
[----:B------:R-:W-:Y:S05]  /*0e50*/  EXIT ;  /* 0x000000000000794d */ /* 0x000fea0003800000 */
.L_x_10802:
[----:B------:R-:W-:Y:S01]  /*0e60*/  HFMA2.MMA R22, -RZ, RZ, 0, 5.9604644775390625e-08 ;  /* 0x00000001ff167435 */ /* 0x000fe200000001ff */
[----:B---3--:R-:W-:Y:S02]  /*0e70*/  MOV R23, R8 ;  /* 0x0000000800177202 */ /* 0x008fe40000000f00 */
[----:B------:R-:W-:Y:S02]  /*0e80*/  MOV R25, 0x1f ;  /* 0x0000001f00197802 */ /* 0x000fe40000000f00 */
[----:B------:R-:W-:-:S07]  /*0e90*/  MOV R20, 0xffffffff ;  /* 0xffffffff00147802 */ /* 0x000fce0000000f00 */
[----:B012---:R-:W-:Y:S05]  /*0ea0*/  WARPSYNC.COLLECTIVE R20, `(.L_x_10806) ;  /* 0x0000000014087348 */ /* 0x007fea0003c00000 */
[----:B------:R3:W4:Y:S02]  /*0eb0*/  SHFL.BFLY P2, R21, R23, R22, R25 ;  /* 0x0c00001617157389 */ /* 0x0007240000040019 */
[----:B01234-:R-:W-:Y:S01]  /*0ec0*/  ENDCOLLECTIVE ;  /* 0x000000000000791b */ /* 0x01ffe20003800000 */
.L_x_10806:
[----:B------:R-:W-:Y:S01]  /*0ed0*/  HFMA2.MMA R22, -RZ, RZ, 0, 1.1920928955078125e-07 ;  /* 0x00000002ff167435 */ /* 0x000fe200000001ff */
[----:B------:R-:W-:-:S05]  /*0ee0*/  MOV R9, R21 ;  /* 0x0000001500097202 */ /* 0x000fca0000000f00 */
[----:B------:R-:W-:-:S05]  /*0ef0*/  FADD.FTZ R9, R8, R9 ;  /* 0x0000000908097221 */ /* 0x000fca0000010000 */
[----:B------:R-:W-:-:S07]  /*0f00*/  MOV R23, R9 ;  /* 0x0000000900177202 */ /* 0x000fce0000000f00 */
[----:B------:R-:W-:Y:S05]  /*0f10*/  WARPSYNC.COLLECTIVE R20, `(.L_x_10807) ;  /* 0x0000000014087348 */ /* 0x000fea0003c00000 */
[----:B------:R0:W1:Y:S02]  /*0f20*/  SHFL.BFLY P2, R21, R23, R22, R25 ;  /* 0x0c00001617157389 */ /* 0x0000640000040019 */
[----:B01----:R-:W-:Y:S01]  /*0f30*/  ENDCOLLECTIVE ;  /* 0x000000000000791b */ /* 0x003fe20003800000 */
.L_x_10807:
[----:B------:R-:W-:Y:S01]  /*0f40*/  HFMA2.MMA R22, -RZ, RZ, 0, 2.384185791015625e-07 ;  /* 0x00000004ff167435 */ /* 0x000fe200000001ff */
[----:B------:R-:W-:-:S04]  /*0f50*/  IMAD.MOV.U32 R12, RZ, RZ, R21 ;  /* 0x000000ffff0c7224 */ /* 0x000fc800078e0015 */
[----:B------:R-:W-:-:S05]  /*0f60*/  FADD.FTZ R12, R9, R12 ;  /* 0x0000000c090c7221 */ /* 0x000fca0000010000 */
[----:B------:R-:W-:-:S07]  /*0f70*/  MOV R23, R12 ;  /* 0x0000000c00177202 */ /* 0x000fce0000000f00 */
[----:B------:R-:W-:Y:S05]  /*0f80*/  WARPSYNC.COLLECTIVE R20, `(.L_x_10808) ;  /* 0x0000000014087348 */ /* 0x000fea0003c00000 */
[----:B------:R0:W1:Y:S02]  /*0f90*/  SHFL.BFLY P2, R21, R23, R22, R25 ;  /* 0x0c00001617157389 */ /* 0x0000640000040019 */
[----:B01----:R-:W-:Y:S01]  /*0fa0*/  ENDCOLLECTIVE ;  /* 0x000000000000791b */ /* 0x003fe20003800000 */
.L_x_10808:
[----:B------:R-:W-:Y:S01]  /*0fb0*/  HFMA2.MMA R22, -RZ, RZ, 0, 4.76837158203125e-07 ;  /* 0x00000008ff167435 */ /* 0x000fe200000001ff */
[----:B------:R-:W-:-:S05]  /*0fc0*/  MOV R13, R21 ;  /* 0x00000015000d7202 */ /* 0x000fca0000000f00 */
[----:B------:R-:W-:-:S05]  /*0fd0*/  FADD.FTZ R13, R12, R13 ;  /* 0x0000000d0c0d7221 */ /* 0x000fca0000010000 */
[----:B------:R-:W-:-:S07]  /*0fe0*/  MOV R23, R13 ;  /* 0x0000000d00177202 */ /* 0x000fce0000000f00 */
[----:B------:R-:W-:Y:S05]  /*0ff0*/  WARPSYNC.COLLECTIVE R20, `(.L_x_10809) ;  /* 0x0000000014087348 */ /* 0x000fea0003c00000 */
[----:B------:R0:W1:Y:S02]  /*1000*/  SHFL.BFLY P2, R21, R23, R22, R25 ;  /* 0x0c00001617157389 */ /* 0x0000640000040019 */
[----:B01----:R-:W-:Y:S01]  /*1010*/  ENDCOLLECTIVE ;  /* 0x000000000000791b */ /* 0x003fe20003800000 */
.L_x_10809:
[----:B------:R-:W-:Y:S01]  /*1020*/  HFMA2.MMA R22, -RZ, RZ, 0, 9.5367431640625e-07 ;  /* 0x00000010ff167435 */ /* 0x000fe200000001ff */
[----:B------:R-:W-:-:S05]  /*1030*/  MOV R8, R21 ;  /* 0x0000001500087202 */ /* 0x000fca0000000f00 */
[----:B------:R-:W-:-:S05]  /*1040*/  FADD.FTZ R9, R13, R8 ;  /* 0x000000080d097221 */ /* 0x000fca0000010000 */
[----:B------:R-:W-:-:S07]  /*1050*/  MOV R23, R9 ;  /* 0x0000000900177202 */ /* 0x000fce0000000f00 */
[----:B------:R-:W-:Y:S05]  /*1060*/  WARPSYNC.COLLECTIVE R20, `(.L_x_10810) ;  /* 0x0000000014087348 */ /* 0x000fea0003c00000 */
[----:B------:R0:W1:Y:S02]  /*1070*/  SHFL.BFLY P2, R21, R23, R22, R25 ;  /* 0x0c00001617157389 */ /* 0x0000640000040019 */
[----:B01----:R-:W-:Y:S01]  /*1080*/  ENDCOLLECTIVE ;  /* 0x000000000000791b */ /* 0x003fe20003800000 */
.L_x_10810:
[----:B------:R-:W-:Y:S01]  /*1090*/  HFMA2.MMA R22, -RZ, RZ, 0, 5.9604644775390625e-08 ;  /* 0x00000001ff167435 */ /* 0x000fe200000001ff */
[----:B------:R-:W-:Y:S01]  /*10a0*/  IMAD.MOV.U32 R23, RZ, RZ, R11 ;  /* 0x000000ffff177224 */ /* 0x000fe200078e000b */
[----:B------:R-:W-:-:S09]  /*10b0*/  MOV R8, R21 ;  /* 0x0000001500087202 */ /* 0x000fd20000000f00 */
[----:B------:R-:W-:Y:S05]  /*10c0*/  WARPSYNC.COLLECTIVE R20, `(.L_x_10811) ;  /* 0x0000000014087348 */ /* 0x000fea0003c00000 */
[----:B------:R0:W1:Y:S02]  /*10d0*/  SHFL.BFLY P2, R21, R23, R22, R25 ;  /* 0x0c00001617157389 */ /* 0x0000640000040019 */
[----:B01----:R-:W-:Y:S01]  /*10e0*/  ENDCOLLECTIVE ;  /* 0x000000000000791b */ /* 0x003fe20003800000 */
.L_x_10811:
[----:B------:R-:W-:Y:S01]  /*10f0*/  HFMA2.MMA R22, -RZ, RZ, 0, 1.1920928955078125e-07 ;  /* 0x00000002ff167435 */ /* 0x000fe200000001ff */
[----:B------:R-:W-:-:S05]  /*1100*/  MOV R12, R21 ;  /* 0x00000015000c7202 */ /* 0x000fca0000000f00 */
[----:B------:R-:W-:-:S05]  /*1110*/  FADD.FTZ R14, R11, R12 ;  /* 0x0000000c0b0e7221 */ /* 0x000fca0000010000 */
[----:B------:R-:W-:-:S07]  /*1120*/  MOV R23, R14 ;  /* 0x0000000e00177202 */ /* 0x000fce0000000f00 */
[----:B------:R-:W-:Y:S05]  /*1130*/  WARPSYNC.COLLECTIVE R20, `(.L_x_10812) ;  /* 0x0000000014087348 */ /* 0x000fea0003c00000 */
[----:B------:R0:W1:Y:S02]  /*1140*/  SHFL.BFLY P2, R21, R23, R22, R25 ;  /* 0x0c00001617157389 */ /* 0x0000640000040019 */
[----:B01----:R-:W-:Y:S01]  /*1150*/  ENDCOLLECTIVE ;  /* 0x000000000000791b */ /* 0x003fe20003800000 */
.L_x_10812:
[----:B------:R-:W-:Y:S01]  /*1160*/  HFMA2.MMA R22, -RZ, RZ, 0, 2.384185791015625e-07 ;  /* 0x00000004ff167435 */ /* 0x000fe200000001ff */
[----:B------:R-:W-:-:S05]  /*1170*/  MOV R13, R21 ;  /* 0x00000015000d7202 */ /* 0x000fca0000000f00 */
[----:B------:R-:W-:-:S05]  /*1180*/  FADD.FTZ R15, R14, R13 ;  /* 0x0000000d0e0f7221 */ /* 0x000fca0000010000 */
[----:B------:R-:W-:-:S07]  /*1190*/  MOV R23, R15 ;  /* 0x0000000f00177202 */ /* 0x000fce0000000f00 */
[----:B------:R-:W-:Y:S05]  /*11a0*/  WARPSYNC.COLLECTIVE R20, `(.L_x_10813) ;  /* 0x0000000014087348 */ /* 0x000fea0003c00000 */
[----:B------:R0:W1:Y:S02]  /*11b0*/  SHFL.BFLY P2, R21, R23, R22, R25 ;  /* 0x0c00001617157389 */ /* 0x0000640000040019 */
[----:B01----:R-:W-:Y:S01]  /*11c0*/  ENDCOLLECTIVE ;  /* 0x000000000000791b */ /* 0x003fe20003800000 */
.L_x_10813:
[----:B------:R-:W-:Y:S01]  /*11d0*/  IMAD.MOV.U32 R22, RZ, RZ, 0x8 ;  /* 0x00000008ff167424 */ /* 0x000fe200078e00ff */
[----:B------:R-:W-:-:S05]  /*11e0*/  MOV R16, R21 ;  /* 0x0000001500107202 */ /* 0x000fca0000000f00 */
[----:B------:R-:W-:-:S05]  /*11f0*/  FADD.FTZ R16, R15, R16 ;  /* 0x000000100f107221 */ /* 0x000fca0000010000 */
[----:B------:R-:W-:-:S07]  /*1200*/  MOV R23, R16 ;  /* 0x0000001000177202 */ /* 0x000fce0000000f00 */
[----:B------:R-:W-:Y:S05]  /*1210*/  WARPSYNC.COLLECTIVE R20, `(.L_x_10814) ;  /* 0x0000000014087348 */ /* 0x000fea0003c00000 */
[----:B------:R0:W1:Y:S02]  /*1220*/  SHFL.BFLY P2, R21, R23, R22, R25 ;  /* 0x0c00001617157389 */ /* 0x0000640000040019 */
[----:B01----:R-:W-:Y:S01]  /*1230*/  ENDCOLLECTIVE ;  /* 0x000000000000791b */ /* 0x003fe20003800000 */
.L_x_10814:
[----:B------:R-:W-:Y:S01]  /*1240*/  HFMA2.MMA R22, -RZ, RZ, 0, 9.5367431640625e-07 ;  /* 0x00000010ff167435 */ /* 0x000fe200000001ff */
[----:B------:R-:W-:-:S05]  /*1250*/  MOV R11, R21 ;  /* 0x00000015000b7202 */ /* 0x000fca0000000f00 */
[----:B------:R-:W-:-:S05]  /*1260*/  FADD.FTZ R11, R16, R11 ;  /* 0x0000000b100b7221 */ /* 0x000fca0000010000 */
[----:B------:R-:W-:-:S07]  /*1270*/  MOV R23, R11 ;  /* 0x0000000b00177202 */ /* 0x000fce0000000f00 */
[----:B------:R-:W-:Y:S05]  /*1280*/  WARPSYNC.COLLECTIVE R20, `(.L_x_10815) ;  /* 0x0000000014087348 */ /* 0x000fea0003c00000 */
[----:B------:R0:W1:Y:S02]  /*1290*/  SHFL.BFLY P2, R21, R23, R22, R25 ;  /* 0x0c00001617157389 */ /* 0x0000640000040019 */
[----:B01----:R-:W-:Y:S01]  /*12a0*/  ENDCOLLECTIVE ;  /* 0x000000000000791b */ /* 0x003fe20003800000 */
.L_x_10815:
[----:B------:R-:W-:Y:S01]  /*12b0*/  HFMA2.MMA R22, -RZ, RZ, 0, 5.9604644775390625e-08 ;  /* 0x00000001ff167435 */ /* 0x000fe200000001ff */
[----:B------:R-:W-:Y:S02]  /*12c0*/  MOV R23, R10 ;  /* 0x0000000a00177202 */ /* 0x000fe40000000f00 */
[----:B------:R-:W-:-:S08]  /*12d0*/  MOV R12, R21 ;  /* 0x00000015000c7202 */ /* 0x000fd00000000f00 */
[----:B------:R-:W-:Y:S05]  /*12e0*/  WARPSYNC.COLLECTIVE R20, `(.L_x_10816) ;  /* 0x0000000014087348 */ /* 0x000fea0003c00000 */
[----:B------:R0:W1:Y:S02]  /*12f0*/  SHFL.BFLY P2, R21, R23, R22, R25 ;  /* 0x0c00001617157389 */ /* 0x0000640000040019 */
[----:B01----:R-:W-:Y:S01]  /*1300*/  ENDCOLLECTIVE ;  /* 0x000000000000791b */ /* 0x003fe20003800000 */
.L_x_10816:
[----:B------:R-:W-:Y:S01]  /*1310*/  HFMA2.MMA R22, -RZ, RZ, 0, 1.1920928955078125e-07 ;  /* 0x00000002ff167435 */ /* 0x000fe200000001ff */
[----:B------:R-:W-:-:S05]  /*1320*/  MOV R13, R21 ;  /* 0x00000015000d7202 */ /* 0x000fca0000000f00 */
[----:B------:R-:W-:-:S05]  /*1330*/  FADD.FTZ R17, R10, R13 ;  /* 0x0000000d0a117221 */ /* 0x000fca0000010000 */
[----:B------:R-:W-:-:S07]  /*1340*/  MOV R23, R17 ;  /* 0x0000001100177202 */ /* 0x000fce0000000f00 */
[----:B------:R-:W-:Y:S05]  /*1350*/  WARPSYNC.COLLECTIVE R20, `(.L_x_10817) ;  /* 0x0000000014087348 */ /* 0x000fea0003c00000 */
[----:B------:R0:W1:Y:S02]  /*1360*/  SHFL.BFLY P2, R21, R23, R22, R25 ;  /* 0x0c00001617157389 */ /* 0x0000640000040019 */
[----:B01----:R-:W-:Y:S01]  /*1370*/  ENDCOLLECTIVE ;  /* 0x000000000000791b */ /* 0x003fe20003800000 */
.L_x_10817:
[----:B------:R-:W-:Y:S01]  /*1380*/  HFMA2.MMA R22, -RZ, RZ, 0, 2.384185791015625e-07 ;  /* 0x00000004ff167435 */ /* 0x000fe200000001ff */
[----:B------:R-:W-:-:S04]  /*1390*/  IMAD.MOV.U32 R16, RZ, RZ, R21 ;  /* 0x000000ffff107224 */ /* 0x000fc800078e0015 */
[----:B------:R-:W-:-:S05]  /*13a0*/  FADD.FTZ R18, R17, R16 ;  /* 0x0000001011127221 */ /* 0x000fca0000010000 */
[----:B------:R-:W-:-:S07]  /*13b0*/  MOV R23, R18 ;  /* 0x0000001200177202 */ /* 0x000fce0000000f00 */
[----:B------:R-:W-:Y:S05]  /*13c0*/  WARPSYNC.COLLECTIVE R20, `(.L_x_10818) ;  /* 0x0000000014087348 */ /* 0x000fea0003c00000 */
[----:B------:R0:W1:Y:S02]  /*13d0*/  SHFL.BFLY P2, R21, R23, R22, R25 ;  /* 0x0c00001617157389 */ /* 0x0000640000040019 */
[----:B01----:R-:W-:Y:S01]  /*13e0*/  ENDCOLLECTIVE ;  /* 0x000000000000791b */ /* 0x003fe20003800000 */
.L_x_10818:
[----:B------:R-:W-:Y:S01]  /*13f0*/  HFMA2.MMA R22, -RZ, RZ, 0, 4.76837158203125e-07 ;  /* 0x00000008ff167435 */ /* 0x000fe200000001ff */
[----:B------:R-:W-:-:S05]  /*1400*/  MOV R19, R21 ;  /* 0x0000001500137202 */ /* 0x000fca0000000f00 */
[----:B------:R-:W-:-:S05]  /*1410*/  FADD.FTZ R19, R18, R19 ;  /* 0x0000001312137221 */ /* 0x000fca0000010000 */
[----:B------:R-:W-:-:S07]  /*1420*/  MOV R23, R19 ;  /* 0x0000001300177202 */ /* 0x000fce0000000f00 */
[----:B------:R-:W-:Y:S05]  /*1430*/  WARPSYNC.COLLECTIVE R20, `(.L_x_10819) ;  /* 0x0000000014087348 */ /* 0x000fea0003c00000 */
[----:B------:R0:W1:Y:S02]  /*1440*/  SHFL.BFLY P2, R21, R23, R22, R25 ;  /* 0x0c00001617157389 */ /* 0x0000640000040019 */
[----:B01----:R-:W-:Y:S01]  /*1450*/  ENDCOLLECTIVE ;  /* 0x000000000000791b */ /* 0x003fe20003800000 */
.L_x_10819:
[----:B------:R-:W-:Y:S01]  /*1460*/  HFMA2.MMA R22, -RZ, RZ, 0, 9.5367431640625e-07 ;  /* 0x00000010ff167435 */ /* 0x000fe200000001ff */
[----:B------:R-:W-:-:S05]  /*1470*/  MOV R10, R21 ;  /* 0x00000015000a7202 */ /* 0x000fca0000000f00 */
[----:B------:R-:W-:-:S05]  /*1480*/  FADD.FTZ R10, R19, R10 ;  /* 0x0000000a130a7221 */ /* 0x000fca0000010000 */
[----:B------:R-:W-:-:S07]  /*1490*/  MOV R23, R10 ;  /* 0x0000000a00177202 */ /* 0x000fce0000000f00 */
[----:B------:R-:W-:Y:S05]  /*14a0*/  WARPSYNC.COLLECTIVE R20, `(.L_x_10820) ;  /* 0x0000000014087348 */ /* 0x000fea0003c00000 */
[----:B------:R0:W1:Y:S02]  /*14b0*/  SHFL.BFLY P2, R21, R23, R22, R25 ;  /* 0x0c00001617157389 */ /* 0x0000640000040019 */
[----:B01----:R-:W-:Y:S01]  /*14c0*/  ENDCOLLECTIVE ;  /* 0x000000000000791b */ /* 0x003fe20003800000 */
.L_x_10820:
[----:B------:R-:W-:Y:S01]  /*14d0*/  MOV R15, R21 ;  /* 0x00000015000f7202 */ /* 0x000fe20000000f00 */
[----:B------:R-:W-:Y:S06]  /*14e0*/  BRA `(.L_x_10821) ;  /* 0xfffffff400dc7947 */ /* 0x000fec000383ffff */
.L_x_10822:
        /* <DEDUP_REMOVED lines=9> */
.L_x_14018:


//--------------------- .text._ZN10layer_norm13ln_bwd_kernelINS_13Kernel_traitsIf6__halffS2_fjLj8192ELj1ELj1ELj8ELj16ENS_18Kernel_traits_baseILj8192EfS2_fS2_fjLj256EEEEELb1ELb1ELb1ELb1EEEvNS_9BwdParamsE --------------------------
	.section	.text._ZN10layer_norm13ln_bwd_kernelINS_13Kernel_traitsIf6__halffS2_fjLj8192ELj1ELj1ELj8ELj16ENS_18Kernel_traits_baseILj8192EfS2_fS2_fjLj256EEEEELb1ELb1ELb1ELb1EEEvNS_9BwdParamsE,"ax",@progbits
	.align	128
        .global         _ZN10layer_norm13ln_bwd_kernelINS_13Kernel_traitsIf6__halffS2_fjLj8192ELj1ELj1ELj8ELj16ENS_18Kernel_traits_baseILj8192EfS2_fS2_fjLj256EEEEELb1ELb1ELb1ELb1EEEvNS_9BwdParamsE
        .type           _ZN10layer_norm13ln_bwd_kernelINS_13Kernel_traitsIf6__halffS2_fjLj8192ELj1ELj1ELj8ELj16ENS_18Kernel_traits_baseILj8192EfS2_fS2_fjLj256EEEEELb1ELb1ELb1ELb1EEEvNS_9BwdParamsE,@function
        .size           _ZN10layer_norm13ln_bwd_kernelINS_13Kernel_traitsIf6__halffS2_fjLj8192ELj1ELj1ELj8ELj16ENS_18Kernel_traits_baseILj8192EfS2_fS2_fjLj256EEEEELb1ELb1ELb1ELb1EEEvNS_9BwdParamsE,(.L_x_14019 - _ZN10layer_norm13ln_bwd_kernelINS_13Kernel_traitsIf6__halffS2_fjLj8192ELj1ELj1ELj8ELj16ENS_18Kernel_traits_baseILj8192EfS2_fS2_fjLj256EEEEELb1ELb1ELb1ELb1EEEvNS_9BwdParamsE)
        .other          _ZN10layer_norm13ln_bwd_kernelINS_13Kernel_traitsIf6__halffS2_fjLj8192ELj1ELj1ELj8ELj16ENS_18Kernel_traits_baseILj8192EfS2_fS2_fjLj256EEEEELb1ELb1ELb1ELb1EEEvNS_9BwdParamsE,@"STO_CUDA_ENTRY STV_DEFAULT"
_ZN10layer_norm13ln_bwd_kernelINS_13Kernel_traitsIf6__halffS2_fjLj8192ELj1ELj1ELj8ELj16ENS_18Kernel_traits_baseILj8192EfS2_fS2_fjLj256EEEEELb1ELb1ELb1ELb1EEEvNS_9BwdParamsE:
.text._ZN10layer_norm13ln_bwd_kernelINS_13Kernel_traitsIf6__halffS2_fjLj8192ELj1ELj1ELj8ELj16ENS_18Kernel_traits_baseILj8192EfS2_fS2_fjLj256EEEEELb1ELb1ELb1ELb1EEEvNS_9BwdParamsE:
        /* <DEDUP_REMOVED lines=63> */
.L_x_10823:
        /* <DEDUP_REMOVED lines=95> */
.L_x_10963:
        /* <DEDUP_REMOVED lines=18> */
[C---:B------:R-:W-:Y:S02]  /*0b00*/  IADD3 R199, R4.reuse, 0x200, RZ ;  /* 0x0000020004c77810 */ /* 0x040fe40007ffe0ff */
[----:B------:R-:W-:-:S03]  /*0b10*/  IADD3 R196, R4, 0x300, RZ ;  /* 0x0000030004c47810 */ /* 0x000fc60007ffe0ff */
[----:B------:R0:W-:Y:S04]  /*0b20*/  STL [R1+0x8], R199 ;  /* 0x000008c701007387 */ /* 0x0001e80000100800 */
[----:B------:R0:W-:Y:S01]  /*0b30*/  STL [R1+0xc], R196 ;  /* 0x00000cc401007387 */ /* 0x0001e20000100800 */
[----:B------:R-:W-:Y:S01]  /*0b40*/  IADD3 R228, R4, 0x100, RZ ;  /* 0x0000010004e47810 */ /* 0x000fe20007ffe0ff */
[C---:B----4-:R-:W-:Y:S01]  /*0b50*/  IMAD.WIDE R192, R2.reuse, 0x4, R192 ;  /* 0x0000000402c07825 */ /* 0x050fe200078e02c0 */
[----:B------:R-:W-:Y:S01]  /*0b60*/  IADD3 R2, R2, UR10, RZ ;  /* 0x0000000a02027c10 */ /* 0x000fe2000fffe0ff */
[----:B------:R-:W-:Y:S02]  /*0b70*/  BSSY B0, `(.L_x_10825) ;  /* 0x00001aa000007945 */ /* 0x000fe40003800000 */
[----:B--2---:R-:W-:Y:S01]  /*0b80*/  IMAD.WIDE.U32 R22, R4, 0x20, R16 ;  /* 0x0000002004167825 */ /* 0x004fe200078e0010 */
[----:B------:R-:W-:-:S03]  /*0b90*/  ISETP.GE.AND P4, PT, R2, UR11, PT ;  /* 0x0000000b02007c0c */ /* 0x000fc6000bf86270 */
[----:B------:R-:W-:-:S04]  /*0ba0*/  IMAD.WIDE.U32 R20, R228, 0x20, R16 ;  /* 0x00000020e4147825 */ /* 0x000fc800078e0010 */
[----:B------:R-:W-:-:S04]  /*0bb0*/  IMAD.WIDE.U32 R18, R199, 0x20, R16 ;  /* 0x00000020c7127825 */ /* 0x000fc800078e0010 */
[----:B------:R-:W-:Y:S01]  /*0bc0*/  IMAD.WIDE.U32 R16, R196, 0x20, R16 ;  /* 0x00000020c4107825 */ /* 0x000fe200078e0010 */
[----:B---3--:R-:W-:-:S13]  /*0bd0*/  ISETP.GT.AND P5, PT, R194, RZ, PT ;  /* 0x000000ffc200720c */ /* 0x008fda0003fa4270 */
[----:B0-----:R-:W-:Y:S05]  /*0be0*/  @P5 BRA `(.L_x_10826) ;  /* 0x0000000000885947 */ /* 0x001fea0003800000 */
        /* <DEDUP_REMOVED lines=9> */
[----:B------:R2:W5:Y:S01]  /*0c80*/  @P0 LDG.E.128 R40, desc[UR4][R20.64+0x10] ;  /* 0x0000100414280981 */ /* 0x000562000c1e1d00 */
[----:B-1----:R-:W-:-:S03]  /*0c90*/  @P3 IADD3 R18, R7, -0x1, RZ ;  /* 0xffffffff07123810 */ /* 0x002fc60007ffe0ff */
[----:B------:R-:W5:Y:S02]  /*0ca0*/  @P0 LDG.E.128 R28, desc[UR4][R16.64] ;  /* 0x00000004101c0981 */ /* 0x000f64000c1e1d00 */
[----:B------:R-:W-:Y:S02]  /*0cb0*/  @P3 IMAD R18, R18, R252, RZ ;  /* 0x000000fc12123224 */ /* 0x000fe400078e02ff */
[----:B------:R0:W5:Y:S03]  /*0cc0*/  @P0 LDG.E.128 R24, desc[UR4][R16.64+0x10] ;  /* 0x0000100410180981 */ /* 0x000166000c1e1d00 */
[----:B------:R-:W-:Y:S01]  /*0cd0*/  @P3 SHF.R.S32.HI R19, RZ, 0x1f, R18 ;  /* 0x0000001fff133819 */ /* 0x000fe20000011412 */
[----:B------:R-:W5:Y:S03]  /*0ce0*/  @P0 LDG.E.128 R52, desc[UR4][R22.64] ;  /* 0x0000000416340981 */ /* 0x000f66000c1e1d00 */
[----:B------:R-:W-:Y:S01]  /*0cf0*/  @P3 LEA.HI R19, R19, R18, RZ, 0x3 ;  /* 0x0000001213133211 */ /* 0x000fe200078f18ff */
[----:B------:R-:W5:Y:S01]  /*0d00*/  @P0 LDG.E.128 R48, desc[UR4][R22.64+0x10] ;  /* 0x0000100416300981 */ /* 0x000f62000c1e1d00 */
[----:B------:R-:W-:-:S02]  /*0d10*/  MOV R18, RZ ;  /* 0x000000ff00127202 */ /* 0x000fc40000000f00 */
[----:B------:R-:W-:-:S04]  /*0d20*/  @P3 LEA.HI.SX32 R18, R19, R250, 0x1d ;  /* 0x000000fa13123211 */ /* 0x000fc800078feaff */
[C---:B------:R-:W-:Y:S02]  /*0d30*/  IADD3 R19, R18.reuse, 0x100, RZ ;  /* 0x0000010012137810 */ /* 0x040fe40007ffe0ff */
[C---:B--2---:R-:W-:Y:S02]  /*0d40*/  IADD3 R21, R18.reuse, 0x200, RZ ;  /* 0x0000020012157810 */ /* 0x044fe40007ffe0ff */
[C---:B------:R-:W-:Y:S01]  /*0d50*/  IADD3 R20, R18.reuse, 0x300, RZ ;  /* 0x0000030012147810 */ /* 0x040fe20007ffe0ff */
        /* <DEDUP_REMOVED lines=9> */
[----:B0-----:R-:W-:Y:S01]  /*0df0*/  MOV R193, RZ ;  /* 0x000000ff00c17202 */ /* 0x001fe20000000f00 */
[----:B------:R-:W-:Y:S06]  /*0e00*/  BRA `(.L_x_10827) ;  /* 0x0000001800007947 */ /* 0x000fec0003800000 */
.L_x_10826:
[----:B------:R-:W-:Y:S01]  /*0e10*/  IADD3 R194, R194, -0x1, RZ ;  /* 0xffffffffc2c27810 */ /* 0x000fe20007ffe0ff */
[----:B------:R-:W0:Y:S01]  /*0e20*/  LDC.64 R224, c[0x0][0x2b8] ;  /* 0x0000ae00ffe07b82 */ /* 0x000e220000000a00 */
[----:B------:R-:W2:Y:S01]  /*0e30*/  LDG.E R0, desc[UR4][R192.64] ;  /* 0x00000004c0007981 */ /* 0x000ea2000c1e1900 */
[----:B------:R-:W-:Y:S02]  /*0e40*/  MOV R211, R196 ;  /* 0x000000c400d37202 */ /* 0x000fe40000000f00 */
[----:B------:R-:W-:Y:S01]  /*0e50*/  IMAD R194, R194, R252, RZ ;  /* 0x000000fcc2c27224 */ /* 0x000fe200078e02ff */
[----:B------:R-:W-:Y:S03]  /*0e60*/  STL [R1+0xfc], R66 ;  /* 0x0000fc4201007387 */ /* 0x000fe60000100800 */
        /* <DEDUP_REMOVED lines=10> */
[----:B------:R-:W-:Y:S04]  /*0f10*/  STL [R1+0xec], R62 ;  /* 0x0000ec3e01007387 */ /* 0x000fe80000100800 */
[--C-:B0-----:R-:W-:Y:S01]  /*0f20*/  IMAD.WIDE.U32 R216, R6, 0x10, R224.reuse ;  /* 0x0000001006d87825 */ /* 0x101fe200078e00e0 */
[C---:B------:R-:W-:Y:S01]  /*0f30*/  IADD3 R6, R5.reuse, 0x200, RZ ;  /* 0x0000020005067810 */ /* 0x040fe20007ffe0ff */
[----:B------:R-:W-:Y:S02]  /*0f40*/  STL [R1+0xe8], R61 ;  /* 0x0000e83d01007387 */ /* 0x000fe40000100800 */
[C---:B------:R-:W-:Y:S01]  /*0f50*/  IMAD.WIDE.U32 R12, R5.reuse, 0x10, R224 ;  /* 0x00000010050c7825 */ /* 0x040fe200078e00e0 */
[----:B------:R-:W-:Y:S01]  /*0f60*/  IADD3 R5, R5, 0x300, RZ ;  /* 0x0000030005057810 */ /* 0x000fe20007ffe0ff */
[----:B------:R-:W4:Y:S02]  /*0f70*/  LDG.E.128 R216, desc[UR4][R216.64] ;  /* 0x00000004d8d87981 */ /* 0x000f24000c1e1d00 */
[----:B-1----:R-:W-:-:S02]  /*0f80*/  IMAD.WIDE.U32 R188, R4, 0x20, R212 ;  /* 0x0000002004bc7825 */ /* 0x002fc400078e00d4 */
[----:B------:R-:W4:Y:S02]  /*0f90*/  LDG.E.128 R12, desc[UR4][R12.64] ;  /* 0x000000040c0c7981 */ /* 0x000f24000c1e1d00 */
[----:B------:R-:W-:Y:S02]  /*0fa0*/  IMAD.WIDE.U32 R220, R6, 0x10, R224 ;  /* 0x0000001006dc7825 */ /* 0x000fe400078e00e0 */
[----:B------:R-:W4:Y:S02]  /*0fb0*/  LDG.E.128 R8, desc[UR4][R188.64] ;  /* 0x00000004bc087981 */ /* 0x000f24000c1e1d00 */
[--C-:B------:R-:W-:Y:S02]  /*0fc0*/  IMAD.WIDE.U32 R196, R228, 0x20, R212.reuse ;  /* 0x00000020e4c47825 */ /* 0x100fe400078e00d4 */
[----:B------:R-:W4:Y:S02]  /*0fd0*/  LDG.E.128 R220, desc[UR4][R220.64] ;  /* 0x00000004dcdc7981 */ /* 0x000f24000c1e1d00 */
[----:B------:R-:W-:-:S02]  /*0fe0*/  IMAD.WIDE.U32 R204, R199, 0x20, R212 ;  /* 0x00000020c7cc7825 */ /* 0x000fc400078e00d4 */
[----:B------:R-:W4:Y:S02]  /*0ff0*/  LDG.E.128 R192, desc[UR4][R196.64] ;  /* 0x00000004c4c07981 */ /* 0x000f24000c1e1d00 */
[----:B------:R-:W-:Y:S02]  /*1000*/  IMAD.WIDE.U32 R224, R5, 0x10, R224 ;  /* 0x0000001005e07825 */ /* 0x000fe400078e00e0 */
[----:B------:R-:W4:Y:S02]  /*1010*/  LDG.E.128 R188, desc[UR4][R188.64+0x10] ;  /* 0x00001004bcbc7981 */ /* 0x000f24000c1e1d00 */
[----:B------:R-:W-:Y:S02]  /*1020*/  IMAD.WIDE.U32 R212, R211, 0x20, R212 ;  /* 0x00000020d3d47825 */ /* 0x000fe400078e00d4 */
[----:B------:R-:W4:Y:S04]  /*1030*/  LDG.E.128 R200, desc[UR4][R204.64] ;  /* 0x00000004ccc87981 */ /* 0x000f28000c1e1d00 */
[----:B------:R-:W4:Y:S04]  /*1040*/  LDG.E.128 R196, desc[UR4][R196.64+0x10] ;  /* 0x00001004c4c47981 */ /* 0x000f28000c1e1d00 */
[----:B------:R-:W4:Y:S04]  /*1050*/  LDG.E.128 R208, desc[UR4][R212.64] ;  /* 0x00000004d4d07981 */ /* 0x000f28000c1e1d00 */
[----:B------:R-:W4:Y:S04]  /*1060*/  LDG.E.128 R204, desc[UR4][R204.64+0x10] ;  /* 0x00001004cccc7981 */ /* 0x000f28000c1e1d00 */
[----:B------:R-:W4:Y:S04]  /*1070*/  LDG.E.128 R224, desc[UR4][R224.64] ;  /* 0x00000004e0e07981 */ /* 0x000f28000c1e1d00 */
[----:B------:R-:W4:Y:S04]  /*1080*/  LDG.E.128 R212, desc[UR4][R212.64+0x10] ;  /* 0x00001004d4d47981 */ /* 0x000f28000c1e1d00 */
[----:B------:R-:W-:Y:S04]  /*1090*/  STL [R1+0xe4], R60 ;  /* 0x0000e43c01007387 */ /* 0x000fe80000100800 */
[----:B------:R-:W-:Y:S01]  /*10a0*/  STL [R1+0xe0], R59 ;  /* 0x0000e03b01007387 */ /* 0x000fe20000100800 */
[----:B------:R-:W-:-:S03]  /*10b0*/  @P3 IADD3 R229, R7, -0x1, RZ ;  /* 0xffffffff07e53810 */ /* 0x000fc60007ffe0ff */
[----:B------:R-:W-:Y:S04]  /*10c0*/  STL [R1+0xdc], R58 ;  /* 0x0000dc3a01007387 */ /* 0x000fe80000100800 */
[----:B------:R-:W-:Y:S04]  /*10d0*/  STL [R1+0xd8], R57 ;  /* 0x0000d83901007387 */ /* 0x000fe80000100800 */
[----:B------:R-:W-:Y:S01]  /*10e0*/  STL [R1+0xd4], R56 ;  /* 0x0000d43801007387 */ /* 0x000fe20000100800 */
[----:B------:R-:W-:-:S03]  /*10f0*/  MOV R5, UR18 ;  /* 0x0000001200057c02 */ /* 0x000fc60008000f00 */
[----:B------:R0:W-:Y:S01]  /*1100*/  STL [R1+0xd0], R2 ;  /* 0x0000d00201007387 */ /* 0x0001e20000100800 */
[----:B------:R-:W-:Y:S01]  /*1110*/  @P3 IMAD R229, R229, R252, RZ ;  /* 0x000000fce5e53224 */ /* 0x000fe200078e02ff */
[----:B------:R-:W-:Y:S02]  /*1120*/  MOV R6, UR19 ;  /* 0x0000001300067c02 */ /* 0x000fe40008000f00 */
[----:B------:R-:W-:Y:S01]  /*1130*/  ISETP.NE.U32.AND P0, PT, R5, RZ, PT ;  /* 0x000000ff0500720c */ /* 0x000fe20003f05070 */
[----:B0-----:R-:W0:Y:S01]  /*1140*/  LDC.U8 R2, c[0x0][0x2a0] ;  /* 0x0000a800ff027b82 */ /* 0x001e220000000000 */
[----:B------:R-:W-:Y:S01]  /*1150*/  @P3 SHF.R.S32.HI R230, RZ, 0x1f, R229 ;  /* 0x0000001fffe63819 */ /* 0x000fe200000114e5 */
[----:B------:R-:W-:Y:S01]  /*1160*/  HFMA2.MMA R231, -RZ, RZ, 0, 0 ;  /* 0x00000000ffe77435 */ /* 0x000fe200000001ff */
[----:B------:R-:W-:Y:S02]  /*1170*/  ISETP.NE.AND.EX P0, PT, R6, RZ, PT, P0 ;  /* 0x000000ff0600720c */ /* 0x000fe40003f05300 */
[----:B------:R-:W-:-:S04]  /*1180*/  @P3 LEA.HI R230, R230, R229, RZ, 0x3 ;  /* 0x000000e5e6e63211 */ /* 0x000fc800078f18ff */
[----:B------:R-:W-:-:S04]  /*1190*/  @P3 LEA.HI.SX32 R231, R230, R250, 0x1d ;  /* 0x000000fae6e73211 */ /* 0x000fc800078feaff */
[C---:B------:R-:W-:Y:S02]  /*11a0*/  IADD3 R232, R231.reuse, 0x100, RZ ;  /* 0x00000100e7e87810 */ /* 0x040fe40007ffe0ff */
[C---:B------:R-:W-:Y:S01]  /*11b0*/  IADD3 R229, R231.reuse, 0x200, RZ ;  /* 0x00000200e7e57810 */ /* 0x040fe20007ffe0ff */
[----:B------:R-:W5:Y:S01]  /*11c0*/  @P0 LDG.E.128 R52, desc[UR4][R22.64] ;  /* 0x0000000416340981 */ /* 0x000f62000c1e1d00 */
[----:B------:R-:W-:-:S03]  /*11d0*/  IADD3 R230, R231, 0x300, RZ ;  /* 0x00000300e7e67810 */ /* 0x000fc60007ffe0ff */
        /* <DEDUP_REMOVED lines=11> */
[--C-:B------:R-:W-:Y:S02]  /*1290*/  IMAD.WIDE.U32 R22, R231, 0x8, R234.reuse ;  /* 0x00000008e7167825 */ /* 0x100fe400078e00ea */
[----:B------:R0:W5:Y:S02]  /*12a0*/  LDG.E.64 R18, desc[UR4][R232.64] ;  /* 0x00000004e8127981 */ /* 0x000164000c1e1b00 */
[----:B------:R-:W-:-:S02]  /*12b0*/  IMAD.WIDE.U32 R230, R230, 0x8, R234 ;  /* 0x00000008e6e67825 */ /* 0x000fc400078e00ea */
[----:B------:R-:W5:Y:S04]  /*12c0*/  LDG.E.64 R22, desc[UR4][R22.64] ;  /* 0x0000000416167981 */ /* 0x000f68000c1e1b00 */
[----:B------:R1:W5:Y:S01]  /*12d0*/  LDG.E.64 R16, desc[UR4][R230.64] ;  /* 0x00000004e6107981 */ /* 0x000362000c1e1b00 */
[----:B--2---:R-:W-:Y:S01]  /*12e0*/  FSEL R0, R0, RZ, !P0 ;  /* 0x000000ff00007208 */ /* 0x004fe20004000000 */
[----:B----4-:R-:W-:-:S04]  /*12f0*/  HADD2.F32 R236, -RZ, R12.H0_H0 ;  /* 0x2000000cffec7230 */ /* 0x010fc80000004100 */
[C---:B0-----:R-:W-:Y:S01]  /*1300*/  FADD.FTZ R232, -R0.reuse, R9 ;  /* 0x0000000900e87221 */ /* 0x041fe20000010100 */
[C---:B-1----:R-:W-:Y:S01]  /*1310*/  FADD.FTZ R230, -R0.reuse, R11 ;  /* 0x0000000b00e67221 */ /* 0x042fe20000010100 */
[----:B------:R-:W-:Y:S02]  /*1320*/  HADD2.F32 R2, -RZ, R221.H0_H0 ;  /* 0x200000ddff027230 */ /* 0x000fe40000004100 */
[----:B------:R-:W-:Y:S01]  /*1330*/  FADD.FTZ R233, -R0, R8 ;  /* 0x0000000800e97221 */ /* 0x000fe20000010100 */
[--C-:B------:R-:W-:Y:S02]  /*1340*/  HADD2.F32 R64, -RZ, R223.reuse.H0_H0 ;  /* 0x200000dfff407230 */ /* 0x100fe40000004100 */
[----:B------:R-:W-:Y:S02]  /*1350*/  HADD2.F32 R63, -RZ, R223.H1_H1 ;  /* 0x300000dfff3f7230 */ /* 0x000fe40000004100 */
[----:B------:R-:W-:Y:S01]  /*1360*/  FMUL.FTZ R223, R3, R232 ;  /* 0x000000e803df7220 */ /* 0x000fe20000410000 */
[----:B------:R-:W-:-:S02]  /*1370*/  HADD2.F32 R234, -RZ, R12.H1_H1 ;  /* 0x3000000cffea7230 */ /* 0x000fc40000004100 */
[C---:B------:R-:W-:Y:S01]  /*1380*/  FADD.FTZ R231, -R0.reuse, R10 ;  /* 0x0000000a00e77221 */ /* 0x040fe20000010100 */
[--C-:B------:R-:W-:Y:S02]  /*1390*/  HADD2.F32 R240, -RZ, R13.reuse.H0_H0 ;  /* 0x2000000dfff07230 */ /* 0x100fe40000004100 */
[C---:B------:R-:W-:Y:S01]  /*13a0*/  FADD.FTZ R8, -R0.reuse, R189 ;  /* 0x000000bd00087221 */ /* 0x040fe20000010100 */
[----:B------:R-:W-:Y:S02]  /*13b0*/  HADD2.F32 R238, -RZ, R13.H1_H1 ;  /* 0x3000000dffee7230 */ /* 0x000fe40000004100 */
[C---:B------:R-:W-:Y:S01]  /*13c0*/  FADD.FTZ R12, -R0.reuse, R193 ;  /* 0x000000c1000c7221 */ /* 0x040fe20000010100 */
[C---:B------:R-:W-:Y:S01]  /*13d0*/  FADD.FTZ R13, -R0.reuse, R194 ;  /* 0x000000c2000d7221 */ /* 0x040fe20000010100 */
[----:B------:R-:W-:Y:S02]  /*13e0*/  HADD2.F32 R252, -RZ, R221.H1_H1 ;  /* 0x300000ddfffc7230 */ /* 0x000fe40000004100 */
[----:B------:R-:W-:Y:S01]  /*13f0*/  FADD.FTZ R10, -R0, R191 ;  /* 0x000000bf000a7221 */ /* 0x000fe20000010100 */
[----:B------:R-:W-:-:S02]  /*1400*/  HADD2.F32 R246, -RZ, R15.H0_H0 ;  /* 0x2000000ffff67230 */ /* 0x000fc40000004100 */
[C---:B------:R-:W-:Y:S01]  /*1410*/  FADD.FTZ R189, -R0.reuse, R198 ;  /* 0x000000c600bd7221 */ /* 0x040fe20000010100 */
[----:B------:R-:W-:Y:S02]  /*1420*/  HADD2.F32 R248, -RZ, R15.H1_H1 ;  /* 0x3000000ffff87230 */ /* 0x000fe40000004100 */
[C---:B------:R-:W-:Y:S01]  /*1430*/  FADD.FTZ R193, -R0.reuse, R202 ;  /* 0x000000ca00c17221 */ /* 0x040fe20000010100 */
[C---:B------:R-:W-:Y:S01]  /*1440*/  FADD.FTZ R194, -R0.reuse, R203 ;  /* 0x000000cb00c27221 */ /* 0x040fe20000010100 */
[----:B------:R-:W-:Y:S01]  /*1450*/  MOV R221, R2 ;  /* 0x0000000200dd7202 */ /* 0x000fe20000000f00 */
[C---:B------:R-:W-:Y:S01]  /*1460*/  FADD.FTZ R15, -R0.reuse, R196 ;  /* 0x000000c4000f7221 */ /* 0x040fe20000010100 */
[C---:B------:R-:W-:Y:S01]  /*1470*/  FADD.FTZ R191, -R0.reuse, R200 ;  /* 0x000000c800bf7221 */ /* 0x040fe20000010100 */
[C---:B------:R-:W-:Y:S01]  /*1480*/  FADD.FTZ R202, -R0.reuse, R210 ;  /* 0x000000d200ca7221 */ /* 0x040fe20000010100 */
[C---:B------:R-:W-:Y:S01]  /*1490*/  FADD.FTZ R198, -R0.reuse, R207 ;  /* 0x000000cf00c67221 */ /* 0x040fe20000010100 */
[C---:B------:R-:W-:Y:S01]  /*14a0*/  FADD.FTZ R203, -R0.reuse, R211 ;  /* 0x000000d300cb7221 */ /* 0x040fe20000010100 */
[----:B------:R-:W-:Y:S01]  /*14b0*/  FMUL.FTZ R247, R3, R230 ;  /* 0x000000e603f77220 */ /* 0x000fe20000410000 */
[----:B------:R-:W-:Y:S01]  /*14c0*/  FADD.FTZ R196, -R0, R205 ;  /* 0x000000cd00c47221 */ /* 0x000fe20000010100 */
[--C-:B------:R-:W-:Y:S01]  /*14d0*/  HADD2.F32 R56, -RZ, R227.reuse.H0_H0 ;  /* 0x200000e3ff387230 */ /* 0x100fe20000004100 */
[----:B------:R-:W2:Y:S01]  /*14e0*/  LDL R232, [R1+0xa8] ;  /* 0x0000a80001e87983 */ /* 0x000ea20000100800 */
[----:B------:R-:W-:-:S02]  /*14f0*/  HADD2.F32 R2, -RZ, R227.H1_H1 ;  /* 0x300000e3ff027230 */ /* 0x000fc40000004100 */
[C---:B------:R-:W-:Y:S01]  /*1500*/  FADD.FTZ R207, -R0.reuse, R215 ;  /* 0x000000d700cf7221 */ /* 0x040fe20000010100 */
[--C-:B------:R-:W-:Y:S01]  /*1510*/  HADD2.F32 R211, -RZ, R217.reuse.H0_H0 ;  /* 0x200000d9ffd37230 */ /* 0x100fe20000004100 */
[----:B------:R-:W3:Y:S01]  /*1520*/  LDL R227, [R1+0xac] ;  /* 0x0000ac0001e37983 */ /* 0x000ee20000100800 */
[----:B------:R-:W-:Y:S02]  /*1530*/  HADD2.F32 R210, -RZ, R217.H1_H1 ;  /* 0x300000d9ffd27230 */ /* 0x000fe40000004100 */
[C---:B------:R-:W-:Y:S01]  /*1540*/  FADD.FTZ R9, -R0.reuse, R190 ;  /* 0x000000be00097221 */ /* 0x040fe20000010100 */
[--C-:B------:R-:W-:Y:S01]  /*1550*/  HADD2.F32 R217, -RZ, R219.reuse.H0_H0 ;  /* 0x200000dbffd97230 */ /* 0x100fe20000004100 */
[----:B------:R-:W4:Y:S01]  /*1560*/  LDL R230, [R1+0xa4] ;  /* 0x0000a40001e67983 */ /* 0x000f220000100800 */
[----:B------:R-:W-:Y:S02]  /*1570*/  HADD2.F32 R215, -RZ, R219.H1_H1 ;  /* 0x300000dbffd77230 */ /* 0x000fe40000004100 */
[----:B------:R-:W-:Y:S01]  /*1580*/  FADD.FTZ R11, -R0, R192 ;  /* 0x000000c0000b7221 */ /* 0x000fe20000010100 */
[--C-:B------:R-:W-:Y:S01]  /*1590*/  HADD2.F32 R60, -RZ, R225.reuse.H0_H0 ;  /* 0x200000e1ff3c7230 */ /* 0x100fe20000004100 */
[----:B------:R-:W-:Y:S01]  /*15a0*/  STL [R1+0x4], R223 ;  /* 0x000004df01007387 */ /* 0x000fe20000100800 */
[----:B------:R-:W-:-:S02]  /*15b0*/  HADD2.F32 R59, -RZ, R225.H1_H1 ;  /* 0x300000e1ff3b7230 */ /* 0x000fc40000004100 */
[C---:B------:R-:W-:Y:S01]  /*15c0*/  FADD.FTZ R229, -R0.reuse, R188 ;  /* 0x000000bc00e57221 */ /* 0x040fe20000010100 */
[--C-:B------:R-:W-:Y:S01]  /*15d0*/  HADD2.F32 R219, -RZ, R220.reuse.H0_H0 ;  /* 0x200000dcffdb7230 */ /* 0x100fe20000004100 */
[----:B------:R-:W2:Y:S01]  /*15e0*/  LDL R225, [R1+0xc4] ;  /* 0x0000c40001e17983 */ /* 0x000ea20000100800 */
[----:B------:R-:W-:Y:S02]  /*15f0*/  HADD2.F32 R250, -RZ, R220.H1_H1 ;  /* 0x300000dcfffa7230 */ /* 0x000fe40000004100 */
[C---:B------:R-:W-:Y:S01]  /*1600*/  FADD.FTZ R190, -R0.reuse, R199 ;  /* 0x000000c700be7221 */ /* 0x040fe20000010100 */
[C---:B------:R-:W-:Y:S01]  /*1610*/  FADD.FTZ R192, -R0.reuse, R201 ;  /* 0x000000c900c07221 */ /* 0x040fe20000010100 */
[----:B------:R-:W-:Y:S01]  /*1620*/  FMUL.FTZ R220, R3, R191 ;  /* 0x000000bf03dc7220 */ /* 0x000fe20000410000 */
[--C-:B------:R-:W-:Y:S02]  /*1630*/  HADD2.F32 R244, -RZ, R14.reuse.H0_H0 ;  /* 0x2000000efff47230 */ /* 0x100fe40000004100 */
[----:B------:R-:W-:Y:S01]  /*1640*/  FADD.FTZ R188, -R0, R197 ;  /* 0x000000c500bc7221 */ /* 0x000fe20000010100 */
[----:B------:R-:W-:-:S02]  /*1650*/  HADD2.F32 R242, -RZ, R14.H1_H1 ;  /* 0x3000000efff27230 */ /* 0x000fc40000004100 */
[C---:B------:R-:W-:Y:S01]  /*1660*/  FADD.FTZ R199, -R0.reuse, R208 ;  /* 0x000000d000c77221 */ /* 0x040fe20000010100 */
[C---:B------:R-:W-:Y:S01]  /*1670*/  FADD.FTZ R201, -R0.reuse, R209 ;  /* 0x000000d100c97221 */ /* 0x040fe20000010100 */
[----:B------:R-:W-:Y:S01]  /*1680*/  FMUL.FTZ R191, R3, R196 ;  /* 0x000000c403bf7220 */ /* 0x000fe20000410000 */
[C---:B------:R-:W-:Y:S01]  /*1690*/  FADD.FTZ R14, -R0.reuse, R195 ;  /* 0x000000c3000e7221 */ /* 0x040fe20000010100 */
[C---:B------:R-:W-:Y:S01]  /*16a0*/  FADD.FTZ R197, -R0.reuse, R206 ;  /* 0x000000ce00c57221 */ /* 0x040fe20000010100 */
[--C-:B------:R-:W-:Y:S01]  /*16b0*/  HADD2.F32 R209, -RZ, R216.reuse.H0_H0 ;  /* 0x200000d8ffd17230 */ /* 0x100fe20000004100 */
[----:B------:R-:W-:Y:S01]  /*16c0*/  MOV R196, R246 ;  /* 0x000000f600c47202 */ /* 0x000fe20000000f00 */
[----:B------:R-:W-:Y:S02]  /*16d0*/  HADD2.F32 R208, -RZ, R216.H1_H1 ;  /* 0x300000d8ffd07230 */ /* 0x000fe40000004100 */
[----:B------:R-:W-:Y:S01]  /*16e0*/  FADD.FTZ R195, -R0, R204 ;  /* 0x000000cc00c37221 */ /* 0x000fe20000010100 */
[----:B------:R-:W-:-:S02]  /*16f0*/  HADD2.F32 R62, -RZ, R224.H0_H0 ;  /* 0x200000e0ff3e7230 */ /* 0x000fc40000004100 */
[C---:B------:R-:W-:Y:S01]  /*1700*/  FMUL.FTZ R216, R3.reuse, R193 ;  /* 0x000000c103d87220 */ /* 0x040fe20000410000 */
[----:B------:R-:W-:Y:S01]  /*1710*/  HADD2.F32 R61, -RZ, R224.H1_H1 ;  /* 0x300000e0ff3d7230 */ /* 0x000fe20000004100 */
[----:B------:R-:W3:Y:S01]  /*1720*/  LDL R246, [R1+0xcc] ;  /* 0x0000cc0001f67983 */ /* 0x000ee20000100800 */
[C---:B------:R-:W-:Y:S01]  /*1730*/  FMUL.FTZ R224, R3.reuse, R189 ;  /* 0x000000bd03e07220 */ /* 0x040fe20000410000 */
[C---:B------:R-:W-:Y:S01]  /*1740*/  FADD.FTZ R206, -R0.reuse, R214 ;  /* 0x000000d600ce7221 */ /* 0x040fe20000010100 */
[--C-:B------:R-:W-:Y:S01]  /*1750*/  HADD2.F32 R66, -RZ, R222.reuse.H0_H0 ;  /* 0x200000deff427230 */ /* 0x100fe20000004100 */
[----:B------:R-:W4:Y:S01]  /*1760*/  LDL R193, [R1+0xbc] ;  /* 0x0000bc0001c17983 */ /* 0x000f220000100800 */
[----:B------:R-:W-:Y:S02]  /*1770*/  HADD2.F32 R65, -RZ, R222.H1_H1 ;  /* 0x300000deff417230 */ /* 0x000fe40000004100 */
[C---:B------:R-:W-:Y:S01]  /*1780*/  FMUL.FTZ R189, R3.reuse, R198 ;  /* 0x000000c603bd7220 */ /* 0x040fe20000410000 */
[C---:B------:R-:W-:Y:S01]  /*1790*/  FMUL.FTZ R222, R3.reuse, R190 ;  /* 0x000000be03de7220 */ /* 0x040fe20000410000 */
[C---:B------:R-:W-:Y:S01]  /*17a0*/  FMUL.FTZ R214, R3.reuse, R194 ;  /* 0x000000c203d67220 */ /* 0x040fe20000410000 */
[----:B------:R-:W4:Y:S01]  /*17b0*/  LDL R198, [R1+0xb0] ;  /* 0x0000b00001c67983 */ /* 0x000f220000100800 */
[----:B------:R-:W-:Y:S01]  /*17c0*/  MOV R194, R248 ;  /* 0x000000f800c27202 */ /* 0x000fe20000000f00 */
[C---:B------:R-:W-:Y:S01]  /*17d0*/  FMUL.FTZ R190, R3.reuse, R197 ;  /* 0x000000c503be7220 */ /* 0x040fe20000410000 */
[C---:B------:R-:W-:Y:S01]  /*17e0*/  FMUL.FTZ R200, R3.reuse, R195 ;  /* 0x000000c303c87220 */ /* 0x040fe20000410000 */
[----:B------:R-:W4:Y:S04]  /*17f0*/  LDL R248, [R1+0xc8] ;  /* 0x0000c80001f87983 */ /* 0x000f280000100800 */
[----:B------:R-:W4:Y:S04]  /*1800*/  LDL R197, [R1+0xb4] ;  /* 0x0000b40001c57983 */ /* 0x000f280000100800 */
[----:B------:R-:W4:Y:S01]  /*1810*/  LDL R195, [R1+0xb8] ;  /* 0x0000b80001c37983 */ /* 0x000f220000100800 */
[----:B------:R-:W-:Y:S01]  /*1820*/  FMUL.FTZ R243, R3, R8 ;  /* 0x0000000803f37220 */ /* 0x000fe20000410000 */
[C---:B------:R-:W-:Y:S01]  /*1830*/  FADD.FTZ R204, -R0.reuse, R212 ;  /* 0x000000d400cc7221 */ /* 0x040fe20000010100 */
[----:B------:R-:W-:Y:S01]  /*1840*/  FADD.FTZ R205, -R0, R213 ;  /* 0x000000d500cd7221 */ /* 0x000fe20000010100 */
[----:B------:R-:W4:Y:S01]  /*1850*/  LDL R8, [R1+0xc0] ;  /* 0x0000c00001087983 */ /* 0x000f220000100800 */
[----:B------:R-:W-:-:S02]  /*1860*/  HADD2.F32 R213, -RZ, R218.H0_H0 ;  /* 0x200000daffd57230 */ /* 0x000fc40000004100 */
[----:B------:R-:W-:Y:S02]  /*1870*/  HADD2.F32 R212, -RZ, R218.H1_H1 ;  /* 0x300000daffd47230 */ /* 0x000fe40000004100 */
[C---:B------:R-:W-:Y:S02]  /*1880*/  FMUL.FTZ R218, R3.reuse, R192 ;  /* 0x000000c003da7220 */ /* 0x040fe40000410000 */
[----:B------:R-:W4:Y:S01]  /*1890*/  LDL R192, [R1+0xa0] ;  /* 0x0000a00001c07983 */ /* 0x000f220000100800 */
[C---:B------:R-:W-:Y:S01]  /*18a0*/  FMUL.FTZ R239, R3.reuse, R10 ;  /* 0x0000000a03ef7220 */ /* 0x040fe20000410000 */
        /* <DEDUP_REMOVED lines=12> */
[----:B--2---:R-:W-:-:S05]  /*1970*/  FMUL.FTZ R225, R225, R234 ;  /* 0x000000eae1e17220 */ /* 0x004fca0000410000 */
[----:B------:R0:W-:Y:S01]  /*1980*/  STL [R1], R225 ;  /* 0x000000e101007387 */ /* 0x0001e20000100800 */
[----:B---3--:R-:W-:Y:S01]  /*1990*/  FMUL.FTZ R246, R246, R238 ;  /* 0x000000eef6f67220 */ /* 0x008fe20000410000 */
[----:B----4-:R-:W-:Y:S02]  /*19a0*/  FMUL.FTZ R238, R193, R194 ;  /* 0x000000c2c1ee7220 */ /* 0x010fe40000410000 */
[----:B------:R-:W0:Y:S01]  /*19b0*/  LDL R194, [R1+0x94] ;  /* 0x0000940001c27983 */ /* 0x000e220000100800 */
[----:B------:R-:W-:-:S03]  /*19c0*/  FMUL.FTZ R244, R198, R244 ;  /* 0x000000f4c6f47220 */ /* 0x000fc60000410000 */
[----:B------:R-:W2:Y:S01]  /*19d0*/  LDL R198, [R1+0x90] ;  /* 0x0000900001c67983 */ /* 0x000ea20000100800 */
[----:B------:R-:W-:Y:S01]  /*19e0*/  FMUL.FTZ R248, R248, R240 ;  /* 0x000000f0f8f87220 */ /* 0x000fe20000410000 */
[----:B------:R-:W-:Y:S02]  /*19f0*/  FMUL.FTZ R242, R197, R242 ;  /* 0x000000f2c5f27220 */ /* 0x000fe40000410000 */
[----:B------:R-:W3:Y:S01]  /*1a00*/  LDL R197, [R1+0x98] ;  /* 0x0000980001c57983 */ /* 0x000ee20000100800 */
[----:B------:R-:W-:-:S03]  /*1a10*/  FMUL.FTZ R240, R195, R196 ;  /* 0x000000c4c3f07220 */ /* 0x000fc60000410000 */
[----:B------:R-:W4:Y:S01]  /*1a20*/  LDL R195, [R1+0x9c] ;  /* 0x00009c0001c37983 */ /* 0x000f220000100800 */
[----:B------:R-:W-:Y:S01]  /*1a30*/  FMUL.FTZ R0, R3, R233 ;  /* 0x000000e903007220 */ /* 0x000fe20000410000 */
[-C--:B------:R-:W-:Y:S01]  /*1a40*/  FMUL.FTZ R8, R8, R236.reuse ;  /* 0x000000ec08087220 */ /* 0x080fe20000410000 */
[----:B------:R-:W-:Y:S02]  /*1a50*/  FADD.FTZ R148, R148, R236 ;  /* 0x000000ec94947221 */ /* 0x000fe40000010000 */
[----:B------:R-:W-:Y:S01]  /*1a60*/  FFMA.FTZ R184, R0, R236, R184 ;  /* 0x000000ec00b87223 */ /* 0x000fe200000100b8 */
[----:B------:R-:W-:Y:S01]  /*1a70*/  FADD.FTZ R193, RZ, R8 ;  /* 0x00000008ffc17221 */ /* 0x000fe20000010000 */
[----:B------:R-:W-:Y:S01]  /*1a80*/  FMUL.FTZ R236, R192, R209 ;  /* 0x000000d1c0ec7220 */ /* 0x000fe20000410000 */
[----:B------:R-:W-:Y:S02]  /*1a90*/  FFMA.FTZ R192, R0, R8, RZ ;  /* 0x0000000800c07223 */ /* 0x000fe400000100ff */
[----:B------:R-:W-:-:S02]  /*1aa0*/  FADD.FTZ R193, R193, R225 ;  /* 0x000000e1c1c17221 */ /* 0x000fc40000010000 */
[----:B------:R-:W-:Y:S01]  /*1ab0*/  FFMA.FTZ R192, R223, R225, R192 ;  /* 0x000000e1dfc07223 */ /* 0x000fe200000100c0 */
[----:B------:R-:W-:Y:S01]  /*1ac0*/  FMUL.FTZ R241, R3, R9 ;  /* 0x0000000903f17220 */ /* 0x000fe20000410000 */
[----:B------:R-:W-:Y:S02]  /*1ad0*/  FADD.FTZ R193, R193, R248 ;  /* 0x000000f8c1c17221 */ /* 0x000fe40000010000 */
[----:B------:R-:W-:Y:S01]  /*1ae0*/  FFMA.FTZ R192, R251, R248, R192 ;  /* 0x000000f8fbc07223 */ /* 0x000fe200000100c0 */
[--C-:B------:R-:W-:Y:S02]  /*1af0*/  HADD2.F32 R58, -RZ, R226.reuse.H0_H0 ;  /* 0x200000e2ff3a7230 */ /* 0x100fe40000004100 */
[----:B------:R-:W-:Y:S01]  /*1b00*/  FFMA.FTZ R185, R223, R234, R185 ;  /* 0x000000eadfb97223 */ /* 0x000fe200000100b9 */
[----:B------:R-:W-:Y:S02]  /*1b10*/  HADD2.F32 R57, -RZ, R226.H1_H1 ;  /* 0x300000e2ff397230 */ /* 0x000fe40000004100 */
[----:B------:R-:W-:Y:S01]  /*1b20*/  FADD.FTZ R149, R149, R234 ;  /* 0x000000ea95957221 */ /* 0x000fe20000010000 */
[C---:B------:R-:W-:Y:S01]  /*1b30*/  FMUL.FTZ R226, R3.reuse, R188 ;  /* 0x000000bc03e27220 */ /* 0x040fe20000410000 */
[----:B------:R-:W-:Y:S01]  /*1b40*/  FMUL.FTZ R234, R230, R208 ;  /* 0x000000d0e6ea7220 */ /* 0x000fe20000410000 */
[----:B------:R-:W-:Y:S01]  /*1b50*/  FMUL.FTZ R188, R3, R199 ;  /* 0x000000c703bc7220 */ /* 0x000fe20000410000 */
[----:B------:R-:W-:Y:S01]  /*1b60*/  FADD.FTZ R174, R174, R196 ;  /* 0x000000c4aeae7221 */ /* 0x000fe20000010000 */
[----:B------:R-:W-:Y:S01]  /*1b70*/  FFMA.FTZ R110, R241, R196, R110 ;  /* 0x000000c4f16e7223 */ /* 0x000fe2000001006e */
[----:B------:R-:W-:Y:S01]  /*1b80*/  FMUL.FTZ R230, R227, R210 ;  /* 0x000000d2e3e67220 */ /* 0x000fe20000410000 */
[----:B------:R-:W-:Y:S01]  /*1b90*/  FADD.FTZ R193, R193, R246 ;  /* 0x000000f6c1c17221 */ /* 0x000fe20000010000 */
[C---:B------:R-:W-:Y:S01]  /*1ba0*/  FMUL.FTZ R231, R3.reuse, R14 ;  /* 0x0000000e03e77220 */ /* 0x040fe20000410000 */
[C---:B------:R-:W-:Y:S01]  /*1bb0*/  FMUL.FTZ R229, R3.reuse, R15 ;  /* 0x0000000f03e57220 */ /* 0x040fe20000410000 */
[----:B------:R-:W4:Y:S01]  /*1bc0*/  LDL R199, [R1+0x88] ;  /* 0x0000880001c77983 */ /* 0x000f220000100800 */
[C---:B------:R-:W-:Y:S01]  /*1bd0*/  FMUL.FTZ R233, R3.reuse, R13 ;  /* 0x0000000d03e97220 */ /* 0x040fe20000410000 */
[C---:B------:R-:W-:Y:S01]  /*1be0*/  FMUL.FTZ R15, R3.reuse, R201 ;  /* 0x000000c9030f7220 */ /* 0x040fe20000410000 */
[C---:B------:R-:W-:Y:S01]  /*1bf0*/  FMUL.FTZ R14, R3.reuse, R202 ;  /* 0x000000ca030e7220 */ /* 0x040fe20000410000 */
[----:B------:R-:W4:Y:S01]  /*1c00*/  LDL R196, [R1+0x8c] ;  /* 0x00008c0001c47983 */ /* 0x000f220000100800 */
[----:B------:R-:W-:Y:S01]  /*1c10*/  FMUL.FTZ R13, R3, R203 ;  /* 0x000000cb030d7220 */ /* 0x000fe20000410000 */
[----:B------:R-:W-:-:S02]  /*1c20*/  MOV R201, R221 ;  /* 0x000000dd00c97202 */ /* 0x000fc40000000f00 */
[----:B------:R-:W4:Y:S04]  /*1c30*/  LDL R202, [R1+0x84] ;  /* 0x0000840001ca7983 */ /* 0x000f280000100800 */
[----:B------:R-:W4:Y:S01]  /*1c40*/  LDL R203, [R1+0x80] ;  /* 0x0000800001cb7983 */ /* 0x000f220000100800 */
[----:B0-----:R-:W-:Y:S01]  /*1c50*/  FMUL.FTZ R225, R194, R212 ;  /* 0x000000d4c2e17220 */ /* 0x001fe20000410000 */
[----:B------:R-:W-:Y:S01]  /*1c60*/  FFMA.FTZ R194, R247, R246, R192 ;  /* 0x000000f6f7c27223 */ /* 0x000fe200000100c0 */
[----:B------:R-:W-:Y:S01]  /*1c70*/  FADD.FTZ R192, R193, R244 ;  /* 0x000000f4c1c07221 */ /* 0x000fe20000010000 */
[----:B--2---:R-:W-:Y:S02]  /*1c80*/  FMUL.FTZ R227, R198, R213 ;  /* 0x000000d5c6e37220 */ /* 0x004fe40000410000 */
[----:B------:R-:W2:Y:S01]  /*1c90*/  LDL R198, [R1+0x70] ;  /* 0x0000700001c67983 */ /* 0x000ea20000100800 */
[----:B------:R-:W-:-:S03]  /*1ca0*/  FFMA.FTZ R193, R245, R244, R194 ;  /* 0x000000f4f5c17223 */ /* 0x000fc600000100c2 */
[----:B------:R-:W2:Y:S01]  /*1cb0*/  LDL R194, [R1+0x7c] ;  /* 0x00007c0001c27983 */ /* 0x000ea20000100800 */
[----:B---3--:R-:W-:-:S03]  /*1cc0*/  FMUL.FTZ R223, R197, R217 ;  /* 0x000000d9c5df7220 */ /* 0x008fc60000410000 */
[----:B------:R-:W3:Y:S01]  /*1cd0*/  LDL R197, [R1+0x74] ;  /* 0x0000740001c57983 */ /* 0x000ee20000100800 */
[----:B----4-:R-:W-:-:S03]  /*1ce0*/  FMUL.FTZ R221, R195, R215 ;  /* 0x000000d7c3dd7220 */ /* 0x010fc60000410000 */
[----:B------:R-:W4:Y:S01]  /*1cf0*/  LDL R195, [R1+0x78] ;  /* 0x0000780001c37983 */ /* 0x000f220000100800 */
        /* <DEDUP_REMOVED lines=21> */
[----:B------:R-:W-:-:S02]  /*1e50*/  FMUL.FTZ R213, R196, R252 ;  /* 0x000000fcc4d57220 */ /* 0x000fc40000410000 */
[----:B------:R-:W4:Y:S01]  /*1e60*/  LDL R196, [R1+0x60] ;  /* 0x0000600001c47983 */ /* 0x000f220000100800 */
[----:B------:R-:W-:Y:S01]  /*1e70*/  FMUL.FTZ R217, R202, R250 ;  /* 0x000000facad97220 */ /* 0x000fe20000410000 */
[----:B------:R-:W-:Y:S01]  /*1e80*/  FMUL.FTZ R219, R203, R219 ;  /* 0x000000dbcbdb7220 */ /* 0x000fe20000410000 */
[----:B--2---:R-:W-:Y:S02]  /*1e90*/  FMUL.FTZ R201, R198, R66 ;  /* 0x00000042c6c97220 */ /* 0x004fe40000410000 */
[----:B------:R0:W5:Y:S01]  /*1ea0*/  LDL.LU R66, [R1+0xfc] ;  /* 0x0000fc0001427983 */ /* 0x0001620000300800 */
[----:B------:R-:W-:-:S03]  /*1eb0*/  FMUL.FTZ R204, R194, R63 ;  /* 0x0000003fc2cc7220 */ /* 0x000fc60000410000 */
[----:B------:R-:W2:Y:S01]  /*1ec0*/  LDL R198, [R1+0x64] ;  /* 0x0000640001c67983 */ /* 0x000ea20000100800 */
[----:B---3--:R-:W-:-:S03]  /*1ed0*/  FMUL.FTZ R202, R197, R65 ;  /* 0x00000041c5ca7220 */ /* 0x008fc60000410000 */
[----:B------:R0:W5:Y:S01]  /*1ee0*/  LDL.LU R65, [R1+0xf8] ;  /* 0x0000f80001417983 */ /* 0x0001620000300800 */
[----:B----4-:R-:W-:-:S03]  /*1ef0*/  FMUL.FTZ R203, R195, R64 ;  /* 0x00000040c3cb7220 */ /* 0x010fc60000410000 */
[----:B------:R0:W5:Y:S04]  /*1f00*/  LDL.LU R64, [R1+0xf4] ;  /* 0x0000f40001407983 */ /* 0x0001680000300800 */
[----:B------:R0:W5:Y:S04]  /*1f10*/  LDL.LU R63, [R1+0xf0] ;  /* 0x0000f000013f7983 */ /* 0x0001680000300800 */
[----:B------:R-:W3:Y:S04]  /*1f20*/  LDL R195, [R1+0x68] ;  /* 0x0000680001c37983 */ /* 0x000ee80000100800 */
[----:B------:R-:W4:Y:S01]  /*1f30*/  LDL R194, [R1+0x6c] ;  /* 0x00006c0001c27983 */ /* 0x000f220000100800 */
[C---:B------:R-:W-:Y:S01]  /*1f40*/  FMUL.FTZ R237, R3.reuse, R11 ;  /* 0x0000000b03ed7220 */ /* 0x040fe20000410000 */
[C---:B------:R-:W-:Y:S01]  /*1f50*/  FMUL.FTZ R11, R3.reuse, R205 ;  /* 0x000000cd030b7220 */ /* 0x040fe20000410000 */
[----:B------:R-:W-:Y:S01]  /*1f60*/  FFMA.FTZ R124, R188, R62, R124 ;  /* 0x0000003ebc7c7223 */ /* 0x000fe2000001007c */
[----:B------:R-:W4:Y:S01]  /*1f70*/  LDL R197, [R1+0x50] ;  /* 0x0000500001c57983 */ /* 0x000f220000100800 */
[----:B------:R-:W-:Y:S01]  /*1f80*/  FADD.FTZ R120, R120, R62 ;  /* 0x0000003e78787221 */ /* 0x000fe20000010000 */
        /* <DEDUP_REMOVED lines=11> */
[----:B------:R0:W5:Y:S04]  /*2040*/  LDL.LU R62, [R1+0xec] ;  /* 0x0000ec00013e7983 */ /* 0x0001680000300800 */
[----:B------:R-:W4:Y:S01]  /*2050*/  LDL R196, [R1+0x54] ;  /* 0x0000540001c47983 */ /* 0x000f220000100800 */
[----:B--2---:R-:W-:-:S03]  /*2060*/  FMUL.FTZ R206, R198, R61 ;  /* 0x0000003dc6ce7220 */ /* 0x004fc60000410000 */
[----:B------:R0:W5:Y:S01]  /*2070*/  LDL.LU R61, [R1+0xe8] ;  /* 0x0000e800013d7983 */ /* 0x0001620000300800 */
[----:B---3--:R-:W-:-:S03]  /*2080*/  FMUL.FTZ R207, R195, R60 ;  /* 0x0000003cc3cf7220 */ /* 0x008fc60000410000 */
[----:B------:R0:W5:Y:S01]  /*2090*/  LDL.LU R60, [R1+0xe4] ;  /* 0x0000e400013c7983 */ /* 0x0001620000300800 */
[----:B----4-:R-:W-:-:S03]  /*20a0*/  FMUL.FTZ R208, R194, R59 ;  /* 0x0000003bc2d07220 */ /* 0x010fc60000410000 */
[----:B------:R0:W5:Y:S04]  /*20b0*/  LDL.LU R59, [R1+0xe0] ;  /* 0x0000e000013b7983 */ /* 0x0001680000300800 */
[----:B------:R-:W2:Y:S04]  /*20c0*/  LDL R195, [R1+0x58] ;  /* 0x0000580001c37983 */ /* 0x000ea80000100800 */
[----:B------:R-:W3:Y:S01]  /*20d0*/  LDL R194, [R1+0x5c] ;  /* 0x00005c0001c27983 */ /* 0x000ee20000100800 */
[----:B------:R-:W-:Y:S01]  /*20e0*/  FFMA.FTZ R176, R237, R209, R176 ;  /* 0x000000d1edb07223 */ /* 0x000fe200000100b0 */
[----:B------:R-:W-:Y:S01]  /*20f0*/  FADD.FTZ R144, R144, R209 ;  /* 0x000000d190907221 */ /* 0x000fe20000010000 */
[----:B------:R-:W-:Y:S01]  /*2100*/  FFMA.FTZ R179, R231, R210, R179 ;  /* 0x000000d2e7b37223 */ /* 0x000fe200000100b3 */
[----:B------:R-:W-:Y:S01]  /*2110*/  FADD.FTZ R147, R147, R210 ;  /* 0x000000d293937221 */ /* 0x000fe20000010000 */
[----:B------:R-:W-:Y:S01]  /*2120*/  FADD.FTZ R92, R92, R58 ;  /* 0x0000003a5c5c7221 */ /* 0x000fe20000010000 */
[-C--:B------:R-:W-:Y:S01]  /*2130*/  FFMA.FTZ R88, R12, R58.reuse, R88 ;  /* 0x0000003a0c587223 */ /* 0x080fe20000010058 */
[----:B------:R-:W-:Y:S01]  /*2140*/  FMUL.FTZ R209, R197, R58 ;  /* 0x0000003ac5d17220 */ /* 0x000fe20000410000 */
[-C--:B------:R-:W-:Y:S01]  /*2150*/  FFMA.FTZ R178, R233, R211.reuse, R178 ;  /* 0x000000d3e9b27223 */ /* 0x080fe200000100b2 */
[----:B------:R-:W-:Y:S01]  /*2160*/  FADD.FTZ R146, R146, R211 ;  /* 0x000000d392927221 */ /* 0x000fe20000010000 */
[----:B------:R-:W-:Y:S01]  /*2170*/  FMUL.FTZ R232, R232, R211 ;  /* 0x000000d3e8e87220 */ /* 0x000fe20000410000 */
[----:B------:R0:W5:Y:S01]  /*2180*/  LDL.LU R58, [R1+0xdc] ;  /* 0x0000dc00013a7983 */ /* 0x0001620000300800 */
[----:B------:R-:W-:Y:S01]  /*2190*/  FADD.FTZ R93, R93, R57 ;  /* 0x000000395d5d7221 */ /* 0x000fe20000010000 */
[-C--:B------:R-:W-:Y:S01]  /*21a0*/  FFMA.FTZ R89, R11, R57.reuse, R89 ;  /* 0x000000390b597223 */ /* 0x080fe20000010059 */
[----:B------:R-:W-:Y:S01]  /*21b0*/  FADD.FTZ R181, R181, R212 ;  /* 0x000000d4b5b57221 */ /* 0x000fe20000010000 */
[----:B------:R-:W-:Y:S01]  /*21c0*/  FFMA.FTZ R105, R226, R212, R105 ;  /* 0x000000d4e2697223 */ /* 0x000fe20000010069 */
[----:B------:R-:W-:Y:S01]  /*21d0*/  FADD.FTZ R94, R94, R56 ;  /* 0x000000385e5e7221 */ /* 0x000fe20000010000 */
[----:B------:R-:W-:Y:S01]  /*21e0*/  FMUL.FTZ R210, R196, R57 ;  /* 0x00000039c4d27220 */ /* 0x000fe20000410000 */
[----:B------:R-:W-:Y:S01]  /*21f0*/  FFMA.FTZ R90, R10, R56, R90 ;  /* 0x000000380a5a7223 */ /* 0x000fe2000001005a */
[----:B------:R0:W5:Y:S01]  /*2200*/  LDL.LU R57, [R1+0xd8] ;  /* 0x0000d80001397983 */ /* 0x0001620000300800 */
        /* <DEDUP_REMOVED lines=25> */
[----:B---3--:R-:W-:-:S03]  /*23a0*/  FMUL.FTZ R212, R194, R2 ;  /* 0x00000002c2d47220 */ /* 0x008fc60000410000 */
        /* <DEDUP_REMOVED lines=34> */
[----:B------:R-:W-:Y:S01]  /*25d0*/  FFMA.FTZ R139, R214, R252, R139 ;  /* 0x000000fcd68b7223 */ /* 0x000fe2000001008b */
[----:B------:R-:W-:Y:S01]  /*25e0*/  FADD.FTZ R135, R135, R252 ;  /* 0x000000fc87877221 */ /* 0x000fe20000010000 */
[----:B------:R-:W-:Y:S01]  /*25f0*/  FADD.FTZ R198, R192, R212 ;  /* 0x000000d4c0c67221 */ /* 0x000fe20000010000 */
[----:B0-----:R-:W-:-:S07]  /*2600*/  FFMA.FTZ R193, R9, R212, R193 ;  /* 0x000000d409c17223 */ /* 0x001fce00000100c1 */
.L_x_10827:
[----:B------:R-:W-:Y:S05]  /*2610*/  BSYNC B0 ;  /* 0x0000000000007941 */ /* 0x000fea0003800000 */
.L_x_10825:
[----:B------:R-:W0:Y:S01]  /*2620*/  S2R R195, SR_TID.X ;  /* 0x0000000000c37919 */ /* 0x000e220000002100 */
[----:B-----5:R-:W-:Y:S01]  /*2630*/  MOV R192, R20 ;  /* 0x0000001400c07202 */ /* 0x020fe20000000f00 */
[----:B------:R-:W-:Y:S01]  /*2640*/  UMOV UR6, 0xffffffff ;  /* 0xffffffff00067882 */ /* 0x000fe20000000000 */
[----:B------:R-:W-:Y:S02]  /*2650*/  LOP3.LUT P2, RZ, R249, 0xff, RZ, 0xc0, !PT ;  /* 0x000000fff9ff7812 */ /* 0x000fe4000784c0ff */
[----:B------:R-:W-:Y:S01]  /*2660*/  MOV R194, R22 ;  /* 0x0000001600c27202 */ /* 0x000fe20000000f00 */
[----:B------:R1:W-:Y:S03]  /*2670*/  STL.S16 [R1+0x10], R192 ;  /* 0x000010c001007387 */ /* 0x0003e60000100600 */
[----:B------:R-:W-:Y:S02]  /*2680*/  PRMT R250, R194, 0x7610, R250 ;  /* 0x00007610c2fa7816 */ /* 0x000fe400000000fa */
[----:B-1----:R-:W-:-:S02]  /*2690*/  MOV R192, R16 ;  /* 0x0000001000c07202 */ /* 0x002fc40000000f00 */
[----:B0-----:R-:W-:Y:S02]  /*26a0*/  LOP3.LUT P0, RZ, R195, 0x1f, RZ, 0xc0, !PT ;  /* 0x0000001fc3ff7812 */ /* 0x001fe4000780c0ff */
[----:B------:R-:W-:Y:S02]  /*26b0*/  SHF.R.U32.HI R252, RZ, 0x5, R195 ;  /* 0x00000005fffc7819 */ /* 0x000fe400000116c3 */
[----:B------:R-:W-:Y:S02]  /*26c0*/  MOV R195, R18 ;  /* 0x0000001200c37202 */ /* 0x000fe40000000f00 */
[----:B------:R-:W-:-:S03]  /*26d0*/  LOP3.LUT R194, R252, 0x7fffff8, RZ, 0xc0, !PT ;  /* 0x07fffff8fcc27812 */ /* 0x000fc600078ec0ff */
        /* <DEDUP_REMOVED lines=22> */
.L_x_10974:
        /* <DEDUP_REMOVED lines=12> */
[----:B------:R-:W-:-:S04]  /*2900*/  @!P0 LEA R196, R196, R195, 0x3 ;  /* 0x000000c3c4c48211 */ /* 0x000fc800078e18ff */
[----:B------:R-:W-:Y:S01]  /*2910*/  @P3 SHF.R.S32.HI R197, RZ, 0x1f, R7 ;  /* 0x0000001fffc53819 */ /* 0x000fe20000011407 */
[----:B------:R0:W-:Y:S03]  /*2920*/  @!P0 STS.64 [R196+0x8000], R192 ;  /* 0x008000c0c4008388 */ /* 0x0001e60000000a00 */
        /* <DEDUP_REMOVED lines=46> */
.L_x_10830:
[----:B------:R-:W-:Y:S05]  /*2c10*/  BSYNC B0 ;  /* 0x0000000000007941 */ /* 0x000fea0003800000 */
.L_x_10829:
        /* <DEDUP_REMOVED lines=16> */
.L_x_10832:
[----:B------:R-:W-:Y:S05]  /*2d20*/  BSYNC B0 ;  /* 0x0000000000007941 */ /* 0x000fea0003800000 */
.L_x_10831:
        /* <DEDUP_REMOVED lines=14> */
.L_x_10834:
[----:B------:R-:W-:Y:S05]  /*2e10*/  BSYNC B0 ;  /* 0x0000000000007941 */ /* 0x000fea0003800000 */
.L_x_10833:
[----:B------:R-:W-:Y:S01]  /*2e20*/  BSSY B0, `(.L_x_10835) ;  /* 0x0000010000007945 */ /* 0x000fe20003800000 */
[----:B------:R-:W-:Y:S02]  /*2e30*/  @!P5 ISETP.NE.U32.AND P0, PT, R5, RZ, PT ;  /* 0x000000ff0500d20c */ /* 0x000fe40003f05070 */
[----:B------:R-:W-:Y:S01]  /*2e40*/  @!P5 ISETP.NE.AND.EX P1, PT, R6, RZ, PT, P1 ;  /* 0x000000ff0600d20c */ /* 0x000fe20003f25310 */
[----:B------:R-:W-:-:S12]  /*2e50*/  @!P3 BRA `(.L_x_10836) ;  /* 0x000000000030b947 */ /* 0x000fd80003800000 */
        /* <DEDUP_REMOVED lines=12> */
.L_x_10836:
[----:B------:R-:W-:Y:S05]  /*2f20*/  BSYNC B0 ;  /* 0x0000000000007941 */ /* 0x000fea0003800000 */
.L_x_10835:
        /* <DEDUP_REMOVED lines=12> */
.L_x_10838:
[----:B------:R-:W-:Y:S05]  /*2ff0*/  BSYNC B0 ;  /* 0x0000000000007941 */ /* 0x000fea0003800000 */
.L_x_10837:
        /* <DEDUP_REMOVED lines=16> */
.L_x_10840:
[----:B------:R-:W-:Y:S05]  /*3100*/  BSYNC B0 ;  /* 0x0000000000007941 */ /* 0x000fea0003800000 */
.L_x_10839:
        /* <DEDUP_REMOVED lines=12> */
.L_x_10842:
[----:B------:R-:W-:Y:S05]  /*31d0*/  BSYNC B0 ;  /* 0x0000000000007941 */ /* 0x000fea0003800000 */
.L_x_10841:
        /* <DEDUP_REMOVED lines=16> */
.L_x_10844:
[----:B------:R-:W-:Y:S05]  /*32e0*/  BSYNC B0 ;  /* 0x0000000000007941 */ /* 0x000fea0003800000 */
.L_x_10843:
        /* <DEDUP_REMOVED lines=12> */
.L_x_10846:
[----:B------:R-:W-:Y:S05]  /*33b0*/  BSYNC B0 ;  /* 0x0000000000007941 */ /* 0x000fea0003800000 */
.L_x_10845:
        /* <DEDUP_REMOVED lines=16> */
.L_x_10848:
[----:B------:R-:W-:Y:S05]  /*34c0*/  BSYNC B0 ;  /* 0x0000000000007941 */ /* 0x000fea0003800000 */
.L_x_10847:
        /* <DEDUP_REMOVED lines=12> */
.L_x_10850:
[----:B------:R-:W-:Y:S05]  /*3590*/  BSYNC B0 ;  /* 0x0000000000007941 */ /* 0x000fea0003800000 */
.L_x_10849:
[----:B------:R-:W-:Y:S01]  /*35a0*/  @!P5 ISETP.NE.U32.AND P0, PT, R5, RZ, PT ;  /* 0x000000ff0500d20c */ /* 0x000fe20003f05070 */
[----:B------:R-:W-:Y:S01]  /*35b0*/  BSSY B0, `(.L_x_10851) ;  /* 0x0000010000007945 */ /* 0x000fe20003800000 */
[C---:B------:R-:W-:Y:S02]  /*35c0*/  @!P5 ISETP.NE.AND.EX P1, PT, R6.reuse, RZ, PT, P1 ;  /* 0x000000ff0600d20c */ /* 0x040fe40003f25310 */
[----:B------:R-:W-:Y:S01]  /*35d0*/  @!P5 ISETP.NE.AND.EX P0, PT, R6, RZ, PT, P0 ;  /* 0x000000ff0600d20c */ /* 0x000fe20003f05300 */
[----:B------:R-:W-:-:S12]  /*35e0*/  @!P3 BRA `(.L_x_10852) ;  /* 0x000000000030b947 */ /* 0x000fd80003800000 */
[----:B------:R-:W-:Y:S01]  /*35f0*/  LOP3.LUT P6, RZ, R23, 0xff00, RZ, 0xc0, !PT ;  /* 0x0000ff0017ff7812 */ /* 0x000fe200078cc0ff */
[----:B------:R-:W-:Y:S01]  /*3600*/  FMUL.FTZ R196, R249, UR15 ;  /* 0x0000000ff9c47c20 */ /* 0x000fe20008410000 */
[----:B------:R-:W-:-:S03]  /*3610*/  HFMA2.MMA R197, -RZ, RZ, 0, 0 ;  /* 0x00000000ffc57435 */ /* 0x000fc600000001ff */
[----:B------:R-:W-:-:S08]  /*3620*/  FMUL.FTZ R196, R196, UR14 ;  /* 0x0000000ec4c47c20 */ /* 0x000fd00008410000 */
[----:B-----5:R-:W-:-:S05]  /*3630*/  @P6 HADD2.F32 R252, -RZ, R114.H1_H1 ;  /* 0x30000072fffc6230 */ /* 0x020fca0000004100 */
[----:B------:R-:W-:Y:S02]  /*3640*/  @P6 FMUL.FTZ R197, R196, R252 ;  /* 0x000000fcc4c56220 */ /* 0x000fe40000410000 */
[----:B------:R-:W2:Y:S02]  /*3650*/  LDL R252, [R1+0x34] ;  /* 0x0000340001fc7983 */ /* 0x000ea40000100800 */
[----:B------:R-:W-:Y:S01]  /*3660*/  FADD.FTZ R61, R61, R197 ;  /* 0x000000c53d3d7221 */ /* 0x000fe20000010000 */
[----:B--2---:R-:W-:-:S05]  /*3670*/  FMUL.FTZ R196, R252, R196 ;  /* 0x000000c4fcc47220 */ /* 0x004fca0000410000 */
[----:B------:R-:W-:-:S04]  /*3680*/  FSEL R196, R196, RZ, P6 ;  /* 0x000000ffc4c47208 */ /* 0x000fc80003000000 */
[----:B------:R-:W-:-:S04]  /*3690*/  F2FP.F16.F32.PACK_AB R196, RZ, R196 ;  /* 0x000000c4ffc4723e */ /* 0x000fc800000000ff */
[----:B------:R-:W-:-:S07]  /*36a0*/  PRMT R142, R142, 0x5410, R196 ;  /* 0x000054108e8e7816 */ /* 0x000fce00000000c4 */
.L_x_10852:
[----:B------:R-:W-:Y:S05]  /*36b0*/  BSYNC B0 ;  /* 0x0000000000007941 */ /* 0x000fea0003800000 */
.L_x_10851:
        /* <DEDUP_REMOVED lines=12> */
.L_x_10854:
[----:B------:R-:W-:Y:S05]  /*3780*/  BSYNC B0 ;  /* 0x0000000000007941 */ /* 0x000fea0003800000 */
.L_x_10853:
        /* <DEDUP_REMOVED lines=8> */
[----:B------:R-:W-:Y:S02]  /*3810*/  @P1 FMUL.FTZ R252, R196, R0 ;  /* 0x00000000c4fc1220 */ /* 0x000fe40000410000 */
[----:B------:R0:W5:Y:S02]  /*3820*/  LDL.LU R0, [R1+0xd0] ;  /* 0x0000d00001007983 */ /* 0x0001640000300800 */
[----:B------:R-:W-:Y:S02]  /*3830*/  FADD.FTZ R62, R62, R252 ;  /* 0x000000fc3e3e7221 */ /* 0x000fe40000010000 */
[----:B------:R-:W2:Y:S02]  /*3840*/  LDL R252, [R1+0x38] ;  /* 0x0000380001fc7983 */ /* 0x000ea40000100800 */
[----:B--2---:R-:W-:-:S05]  /*3850*/  FMUL.FTZ R196, R252, R196 ;  /* 0x000000c4fcc47220 */ /* 0x004fca0000410000 */
[----:B------:R-:W-:-:S04]  /*3860*/  FSEL R196, R196, RZ, P1 ;  /* 0x000000ffc4c47208 */ /* 0x000fc80000800000 */
[----:B------:R-:W-:-:S04]  /*3870*/  F2FP.F16.F32.PACK_AB R196, RZ, R196 ;  /* 0x000000c4ffc4723e */ /* 0x000fc800000000ff */
[----:B0-----:R-:W-:-:S07]  /*3880*/  PRMT R143, R196, 0x7610, R143 ;  /* 0x00007610c48f7816 */ /* 0x001fce000000008f */
.L_x_10856:
[----:B------:R-:W-:Y:S05]  /*3890*/  BSYNC B0 ;  /* 0x0000000000007941 */ /* 0x000fea0003800000 */
.L_x_10855:
        /* <DEDUP_REMOVED lines=12> */
.L_x_10858:
[----:B------:R-:W-:Y:S05]  /*3960*/  BSYNC B0 ;  /* 0x0000000000007941 */ /* 0x000fea0003800000 */
.L_x_10857:
[----:B------:R-:W-:Y:S04]  /*3970*/  BSSY B0, `(.L_x_10859) ;  /* 0x000000e000007945 */ /* 0x000fe80003800000 */
[----:B------:R-:W-:Y:S05]  /*3980*/  @!P3 BRA `(.L_x_10860) ;  /* 0x000000000030b947 */ /* 0x000fea0003800000 */
        /* <DEDUP_REMOVED lines=12> */
.L_x_10860:
[----:B------:R-:W-:Y:S05]  /*3a50*/  BSYNC B0 ;  /* 0x0000000000007941 */ /* 0x000fea0003800000 */
.L_x_10859:
        /* <DEDUP_REMOVED lines=25> */
[----:B------:R-:W-:-:S05]  /*3bf0*/  IADD3 R4, R7, 0x100, RZ ;  /* 0x0000010007047810 */ /* 0x000fca0007ffe0ff */
[----:B0-----:R-:W-:-:S05]  /*3c00*/  IMAD.WIDE.U32 R22, R4, 0x10, R22 ;  /* 0x0000001004167825 */ /* 0x001fca00078e0016 */
[----:B-----5:R2:W5:Y:S02]  /*3c10*/  LDG.E.128 R112, desc[UR4][R22.64] ;  /* 0x0000000416707981 */ /* 0x020564000c1e1d00 */
.L_x_10862:
[----:B------:R-:W-:Y:S05]  /*3c20*/  BSYNC B0 ;  /* 0x0000000000007941 */ /* 0x000fea0003800000 */
.L_x_10861:
        /* <DEDUP_REMOVED lines=12> */
.L_x_10864:
[----:B------:R-:W-:Y:S05]  /*3cf0*/  BSYNC B0 ;  /* 0x0000000000007941 */ /* 0x000fea0003800000 */
.L_x_10863:
        /* <DEDUP_REMOVED lines=8> */
[----:B-----5:R-:W-:-:S05]  /*3d80*/  @P6 HADD2.F32 R194, -RZ, R112.H0_H0 ;  /* 0x20000070ffc26230 */ /* 0x020fca0000004100 */
[-C--:B------:R-:W-:Y:S01]  /*3d90*/  @P6 FMUL.FTZ R23, R194, R4.reuse ;  /* 0x00000004c2176220 */ /* 0x080fe20000410000 */
[----:B---3--:R-:W-:-:S03]  /*3da0*/  FMUL.FTZ R4, R195, R4 ;  /* 0x00000004c3047220 */ /* 0x008fc60000410000 */
[----:B------:R-:W-:Y:S02]  /*3db0*/  FADD.FTZ R64, R64, R23 ;  /* 0x0000001740407221 */ /* 0x000fe40000010000 */
[----:B------:R-:W-:-:S04]  /*3dc0*/  FSEL R4, R4, RZ, P6 ;  /* 0x000000ff04047208 */ /* 0x000fc80003000000 */
[----:B------:R-:W-:-:S04]  /*3dd0*/  F2FP.F16.F32.PACK_AB R4, RZ, R4 ;  /* 0x00000004ff04723e */ /* 0x000fc800000000ff */
[----:B------:R-:W-:-:S07]  /*3de0*/  PRMT R140, R4, 0x7610, R140 ;  /* 0x00007610048c7816 */ /* 0x000fce000000008c */
.L_x_10866:
[----:B------:R-:W-:Y:S05]  /*3df0*/  BSYNC B0 ;  /* 0x0000000000007941 */ /* 0x000fea0003800000 */
.L_x_10865:
        /* <DEDUP_REMOVED lines=14> */
.L_x_10868:
[----:B------:R-:W-:Y:S05]  /*3ee0*/  BSYNC B0 ;  /* 0x0000000000007941 */ /* 0x000fea0003800000 */
.L_x_10867:
[----:B------:R-:W-:Y:S04]  /*3ef0*/  BSSY B0, `(.L_x_10869) ;  /* 0x000000e000007945 */ /* 0x000fe80003800000 */
        /* <DEDUP_REMOVED lines=13> */
.L_x_10870:
[----:B------:R-:W-:Y:S05]  /*3fd0*/  BSYNC B0 ;  /* 0x0000000000007941 */ /* 0x000fea0003800000 */
.L_x_10869:
        /* <DEDUP_REMOVED lines=14> */
.L_x_10872:
[----:B------:R-:W-:Y:S05]  /*40c0*/  BSYNC B0 ;  /* 0x0000000000007941 */ /* 0x000fea0003800000 */
.L_x_10871:
[----:B------:R-:W-:Y:S04]  /*40d0*/  BSSY B0, `(.L_x_10873) ;  /* 0x000000e000007945 */ /* 0x000fe80003800000 */
        /* <DEDUP_REMOVED lines=13> */
.L_x_10874:
[----:B------:R-:W-:Y:S05]  /*41b0*/  BSYNC B0 ;  /* 0x0000000000007941 */ /* 0x000fea0003800000 */
.L_x_10873:
        /* <DEDUP_REMOVED lines=18> */
.L_x_10876:
[----:B------:R-:W-:Y:S05]  /*42e0*/  BSYNC B0 ;  /* 0x0000000000007941 */ /* 0x000fea0003800000 */
.L_x_10875:
        /* <DEDUP_REMOVED lines=14> */
.L_x_10878:
[----:B------:R-:W-:Y:S05]  /*43d0*/  BSYNC B0 ;  /* 0x0000000000007941 */ /* 0x000fea0003800000 */
.L_x_10877:
        /* <DEDUP_REMOVED lines=16> */
.L_x_10880:
[----:B------:R-:W-:Y:S05]  /*44e0*/  BSYNC B0 ;  /* 0x0000000000007941 */ /* 0x000fea0003800000 */
.L_x_10879:
[----:B------:R-:W-:Y:S04]  /*44f0*/  BSSY B0, `(.L_x_10881) ;  /* 0x000000d000007945 */ /* 0x000fe80003800000 */
        /* <DEDUP_REMOVED lines=12> */
.L_x_10882:
[----:B------:R-:W-:Y:S05]  /*45c0*/  BSYNC B0 ;  /* 0x0000000000007941 */ /* 0x000fea0003800000 */
.L_x_10881:
        /* <DEDUP_REMOVED lines=14> */
.L_x_10884:
[----:B------:R-:W-:Y:S05]  /*46b0*/  BSYNC B0 ;  /* 0x0000000000007941 */ /* 0x000fea0003800000 */
.L_x_10883:
[----:B------:R-:W-:Y:S04]  /*46c0*/  BSSY B0, `(.L_x_10885) ;  /* 0x000000d000007945 */ /* 0x000fe80003800000 */
        /* <DEDUP_REMOVED lines=12> */
.L_x_10886:
[----:B------:R-:W-:Y:S05]  /*4790*/  BSYNC B0 ;  /* 0x0000000000007941 */ /* 0x000fea0003800000 */
.L_x_10885:
        /* <DEDUP_REMOVED lines=14> */
.L_x_10888:
[----:B------:R-:W-:Y:S05]  /*4880*/  BSYNC B0 ;  /* 0x0000000000007941 */ /* 0x000fea0003800000 */
.L_x_10887:
        /* <DEDUP_REMOVED lines=13> */
.L_x_10890:
[----:B------:R-:W-:Y:S05]  /*4960*/  BSYNC B0 ;  /* 0x0000000000007941 */ /* 0x000fea0003800000 */
.L_x_10889:
        /* <DEDUP_REMOVED lines=14> */
.L_x_10892:
[----:B------:R-:W-:Y:S05]  /*4a50*/  BSYNC B0 ;  /* 0x0000000000007941 */ /* 0x000fea0003800000 */
.L_x_10891:
        /* <DEDUP_REMOVED lines=13> */
.L_x_10894:
[----:B------:R-:W-:Y:S05]  /*4b30*/  BSYNC B0 ;  /* 0x0000000000007941 */ /* 0x000fea0003800000 */
.L_x_10893:
        /* <DEDUP_REMOVED lines=11> */
[----:B0-----:R-:W-:Y:S01]  /*4bf0*/  @P3 IMAD.WIDE.U32 R20, R4, 0x10, R20 ;  /* 0x0000001004143825 */ /* 0x001fe200078e0014 */
[----:B------:R-:W-:-:S04]  /*4c00*/  IADD3 R4, R7, 0x200, RZ ;  /* 0x0000020007047810 */ /* 0x000fc80007ffe0ff */
[----:B------:R0:W-:Y:S01]  /*4c10*/  @P3 STG.E.128 desc[UR4][R20.64], R140 ;  /* 0x0000008c14003986 */ /* 0x0001e2000c101d04 */
[----:B------:R-:W-:Y:S05]  /*4c20*/  @!P3 BRA `(.L_x_10896) ;  /* 0x00000000000cb947 */ /* 0x000fea0003800000 */
[----:B0-----:R-:W0:Y:S02]  /*4c30*/  LDC.64 R20, c[0x0][0x220] ;  /* 0x00008800ff147b82 */ /* 0x001e240000000a00 */
[----:B0-----:R-:W-:-:S05]  /*4c40*/  IMAD.WIDE.U32 R20, R4, 0x10, R20 ;  /* 0x0000001004147825 */ /* 0x001fca00078e0014 */
[----:B-----5:R2:W5:Y:S02]  /*4c50*/  LDG.E.128 R112, desc[UR4][R20.64] ;  /* 0x0000000414707981 */ /* 0x020564000c1e1d00 */
.L_x_10896:
[----:B------:R-:W-:Y:S05]  /*4c60*/  BSYNC B0 ;  /* 0x0000000000007941 */ /* 0x000fea0003800000 */
.L_x_10895:
        /* <DEDUP_REMOVED lines=12> */
.L_x_10898:
[----:B------:R-:W-:Y:S05]  /*4d30*/  BSYNC B0 ;  /* 0x0000000000007941 */ /* 0x000fea0003800000 */
.L_x_10897:
[----:B------:R-:W-:Y:S04]  /*4d40*/  BSSY B0, `(.L_x_10899) ;  /* 0x000000e000007945 */ /* 0x000fe80003800000 */
[----:B------:R-:W-:Y:S05]  /*4d50*/  @!P3 BRA `(.L_x_10900) ;  /* 0x000000000030b947 */ /* 0x000fea0003800000 */
[----:B------:R-:W2:Y:S01]  /*4d60*/  LDL.LU R21, [R1+0x14] ;  /* 0x0000140001157983 */ /* 0x000ea20000300800 */
[----:B------:R-:W-:Y:S02]  /*4d70*/  MOV R192, RZ ;  /* 0x000000ff00c07202 */ /* 0x000fe40000000f00 */
[----:B--2---:R-:W-:Y:S01]  /*4d80*/  LOP3.LUT P6, RZ, R21, 0xff, RZ, 0xc0, !PT ;  /* 0x000000ff15ff7812 */ /* 0x004fe200078cc0ff */
[----:B------:R-:W-:-:S04]  /*4d90*/  FMUL.FTZ R21, R20, UR15 ;  /* 0x0000000f14157c20 */ /* 0x000fc80008410000 */
        /* <DEDUP_REMOVED lines=8> */
.L_x_10900:
[----:B------:R-:W-:Y:S05]  /*4e20*/  BSYNC B0 ;  /* 0x0000000000007941 */ /* 0x000fea0003800000 */
.L_x_10899:
        /* <DEDUP_REMOVED lines=14> */
.L_x_10902:
[----:B------:R-:W-:Y:S05]  /*4f10*/  BSYNC B0 ;  /* 0x0000000000007941 */ /* 0x000fea0003800000 */
.L_x_10901:
        /* <DEDUP_REMOVED lines=13> */
.L_x_10904:
[----:B------:R-:W-:Y:S05]  /*4ff0*/  BSYNC B0 ;  /* 0x0000000000007941 */ /* 0x000fea0003800000 */
.L_x_10903:
        /* <DEDUP_REMOVED lines=14> */
.L_x_10906:
[----:B------:R-:W-:Y:S05]  /*50e0*/  BSYNC B0 ;  /* 0x0000000000007941 */ /* 0x000fea0003800000 */
.L_x_10905:
        /* <DEDUP_REMOVED lines=13> */
.L_x_10908:
[----:B------:R-:W-:Y:S05]  /*51c0*/  BSYNC B0 ;  /* 0x0000000000007941 */ /* 0x000fea0003800000 */
.L_x_10907:
        /* <DEDUP_REMOVED lines=19> */
.L_x_10910:
[----:B------:R-:W-:Y:S05]  /*5300*/  BSYNC B0 ;  /* 0x0000000000007941 */ /* 0x000fea0003800000 */
.L_x_10909:
        /* <DEDUP_REMOVED lines=13> */
.L_x_10912:
[----:B------:R-:W-:Y:S05]  /*53e0*/  BSYNC B0 ;  /* 0x0000000000007941 */ /* 0x000fea0003800000 */
.L_x_10911:
        /* <DEDUP_REMOVED lines=17> */
.L_x_10914:
[----:B------:R-:W-:Y:S05]  /*5500*/  BSYNC B0 ;  /* 0x0000000000007941 */ /* 0x000fea0003800000 */
.L_x_10913:
        /* <DEDUP_REMOVED lines=13> */
.L_x_10916:
[----:B------:R-:W-:Y:S05]  /*55e0*/  BSYNC B0 ;  /* 0x0000000000007941 */ /* 0x000fea0003800000 */
.L_x_10915:
        /* <DEDUP_REMOVED lines=14> */
.L_x_10918:
[----:B------:R-:W-:Y:S05]  /*56d0*/  BSYNC B0 ;  /* 0x0000000000007941 */ /* 0x000fea0003800000 */
.L_x_10917:
        /* <DEDUP_REMOVED lines=13> */
.L_x_10920:
[----:B------:R-:W-:Y:S05]  /*57b0*/  BSYNC B0 ;  /* 0x0000000000007941 */ /* 0x000fea0003800000 */
.L_x_10919:
        /* <DEDUP_REMOVED lines=14> */
.L_x_10922:
[----:B------:R-:W-:Y:S05]  /*58a0*/  BSYNC B0 ;  /* 0x0000000000007941 */ /* 0x000fea0003800000 */
.L_x_10921:
        /* <DEDUP_REMOVED lines=13> */
.L_x_10924:
[----:B------:R-:W-:Y:S05]  /*5980*/  BSYNC B0 ;  /* 0x0000000000007941 */ /* 0x000fea0003800000 */
.L_x_10923:
        /* <DEDUP_REMOVED lines=14> */
.L_x_10926:
[----:B------:R-:W-:Y:S05]  /*5a70*/  BSYNC B0 ;  /* 0x0000000000007941 */ /* 0x000fea0003800000 */
.L_x_10925:
        /* <DEDUP_REMOVED lines=13> */
.L_x_10928:
[----:B------:R-:W-:Y:S05]  /*5b50*/  BSYNC B0 ;  /* 0x0000000000007941 */ /* 0x000fea0003800000 */
.L_x_10927:
        /* <DEDUP_REMOVED lines=15> */
.L_x_10930:
[----:B------:R-:W-:Y:S05]  /*5c50*/  BSYNC B0 ;  /* 0x0000000000007941 */ /* 0x000fea0003800000 */
.L_x_10929:
        /* <DEDUP_REMOVED lines=12> */
.L_x_10932:
[----:B------:R-:W-:Y:S05]  /*5d20*/  BSYNC B0 ;  /* 0x0000000000007941 */ /* 0x000fea0003800000 */
.L_x_10931:
        /* <DEDUP_REMOVED lines=14> */
.L_x_10934:
[----:B------:R-:W-:Y:S05]  /*5e10*/  BSYNC B0 ;  /* 0x0000000000007941 */ /* 0x000fea0003800000 */
.L_x_10933:
        /* <DEDUP_REMOVED lines=14> */
.L_x_10936:
[----:B------:R-:W-:Y:S05]  /*5f00*/  BSYNC B0 ;  /* 0x0000000000007941 */ /* 0x000fea0003800000 */
.L_x_10935:
        /* <DEDUP_REMOVED lines=13> */
.L_x_10938:
[----:B------:R-:W-:Y:S05]  /*5fe0*/  BSYNC B0 ;  /* 0x0000000000007941 */ /* 0x000fea0003800000 */
.L_x_10937:
        /* <DEDUP_REMOVED lines=14> */
.L_x_10940:
[----:B------:R-:W-:Y:S05]  /*60d0*/  BSYNC B0 ;  /* 0x0000000000007941 */ /* 0x000fea0003800000 */
.L_x_10939:
        /* <DEDUP_REMOVED lines=13> */
.L_x_10942:
[----:B------:R-:W-:Y:S05]  /*61b0*/  BSYNC B0 ;  /* 0x0000000000007941 */ /* 0x000fea0003800000 */
.L_x_10941:
        /* <DEDUP_REMOVED lines=14> */
.L_x_10944:
[----:B------:R-:W-:Y:S05]  /*62a0*/  BSYNC B0 ;  /* 0x0000000000007941 */ /* 0x000fea0003800000 */
.L_x_10943:
        /* <DEDUP_REMOVED lines=13> */
.L_x_10946:
[----:B------:R-:W-:Y:S05]  /*6380*/  BSYNC B0 ;  /* 0x0000000000007941 */ /* 0x000fea0003800000 */
.L_x_10945:
        /* <DEDUP_REMOVED lines=14> */
.L_x_10948:
[----:B------:R-:W-:Y:S05]  /*6470*/  BSYNC B0 ;  /* 0x0000000000007941 */ /* 0x000fea0003800000 */
.L_x_10947:
        /* <DEDUP_REMOVED lines=13> */
.L_x_10950:
[----:B------:R-:W-:Y:S05]  /*6550*/  BSYNC B0 ;  /* 0x0000000000007941 */ /* 0x000fea0003800000 */
.L_x_10949:
        /* <DEDUP_REMOVED lines=14> */
.L_x_10952:
[----:B------:R-:W-:Y:S05]  /*6640*/  BSYNC B0 ;  /* 0x0000000000007941 */ /* 0x000fea0003800000 */
.L_x_10951:
        /* <DEDUP_REMOVED lines=13> */
.L_x_10954:
[----:B------:R-:W-:Y:S05]  /*6720*/  BSYNC B0 ;  /* 0x0000000000007941 */ /* 0x000fea0003800000 */
.L_x_10953:
        /* <DEDUP_REMOVED lines=14> */
.L_x_10956:
[----:B------:R-:W-:Y:S05]  /*6810*/  BSYNC B0 ;  /* 0x0000000000007941 */ /* 0x000fea0003800000 */
.L_x_10955:
        /* <DEDUP_REMOVED lines=13> */
.L_x_10958:
[----:B------:R-:W-:Y:S05]  /*68f0*/  BSYNC B0 ;  /* 0x0000000000007941 */ /* 0x000fea0003800000 */
.L_x_10957:
        /* <DEDUP_REMOVED lines=14> */
.L_x_10960:
[----:B------:R-:W-:Y:S05]  /*69e0*/  BSYNC B0 ;  /* 0x0000000000007941 */ /* 0x000fea0003800000 */
.L_x_10959:
        /* <DEDUP_REMOVED lines=21> */
.L_x_10962:
[----:B------:R-:W-:Y:S05]  /*6b40*/  BSYNC B0 ;  /* 0x0000000000007941 */ /* 0x000fea0003800000 */
.L_x_10961:
        /* <DEDUP_REMOVED lines=11> */
.L_x_10824:
        /* <DEDUP_REMOVED lines=38> */
.L_x_10828:
[----:B------:R-:W-:Y:S01]  /*6e60*/  HFMA2.MMA R196, -RZ, RZ, 0, 9.5367431640625e-07 ;  /* 0x00000010ffc47435 */ /* 0x000fe200000001ff */
[----:B------:R-:W-:Y:S02]  /*6e70*/  MOV R197, R198 ;  /* 0x000000c600c57202 */ /* 0x000fe40000000f00 */
[----:B0-----:R-:W-:Y:S02]  /*6e80*/  MOV R195, 0x1f ;  /* 0x0000001f00c37802 */ /* 0x001fe40000000f00 */
[----:B------:R-:W-:-:S07]  /*6e90*/  MOV R192, 0xffffffff ;  /* 0xffffffff00c07802 */ /* 0x000fce0000000f00 */
[----:B------:R-:W-:Y:S05]  /*6ea0*/  WARPSYNC.COLLECTIVE R192, `(.L_x_10964) ;  /* 0x00000000c0087348 */ /* 0x000fea0003c00000 */
[----:B------:R0:W1:Y:S02]  /*6eb0*/  SHFL.DOWN P1, R199, R197, R196, R195 ;  /* 0x080000c4c5c77389 */ /* 0x00006400000200c3 */
[----:B01----:R-:W-:Y:S01]  /*6ec0*/  ENDCOLLECTIVE ;  /* 0x000000000000791b */ /* 0x003fe20003800000 */
.L_x_10964:
[----:B------:R-:W-:Y:S02]  /*6ed0*/  MOV R197, R193 ;  /* 0x000000c100c57202 */ /* 0x000fe40000000f00 */
[----:B------:R-:W-:-:S05]  /*6ee0*/  MOV R192, R199 ;  /* 0x000000c700c07202 */ /* 0x000fca0000000f00 */
[----:B------:R-:W-:Y:S01]  /*6ef0*/  FADD.FTZ R198, R192, R198 ;  /* 0x000000c6c0c67221 */ /* 0x000fe20000010000 */
[----:B------:R-:W-:-:S07]  /*6f00*/  MOV R192, 0xffffffff ;  /* 0xffffffff00c07802 */ /* 0x000fce0000000f00 */
[----:B------:R-:W-:Y:S05]  /*6f10*/  WARPSYNC.COLLECTIVE R192, `(.L_x_10965) ;  /* 0x00000000c0087348 */ /* 0x000fea0003c00000 */
[----:B------:R0:W1:Y:S02]  /*6f20*/  SHFL.DOWN P1, R199, R197, R196, R195 ;  /* 0x080000c4c5c77389 */ /* 0x00006400000200c3 */
[----:B01----:R-:W-:Y:S01]  /*6f30*/  ENDCOLLECTIVE ;  /* 0x000000000000791b */ /* 0x003fe20003800000 */
.L_x_10965:
        /* <DEDUP_REMOVED lines=8> */
.L_x_10966:
[----:B------:R-:W-:Y:S02]  /*6fc0*/  MOV R197, R193 ;  /* 0x000000c100c57202 */ /* 0x000fe40000000f00 */
[----:B------:R-:W-:-:S05]  /*6fd0*/  MOV R192, R199 ;  /* 0x000000c700c07202 */ /* 0x000fca0000000f00 */
[----:B------:R-:W-:Y:S01]  /*6fe0*/  FADD.FTZ R198, R198, R192 ;  /* 0x000000c0c6c67221 */ /* 0x000fe20000010000 */
[----:B------:R-:W-:-:S07]  /*6ff0*/  MOV R192, 0xffffffff ;  /* 0xffffffff00c07802 */ /* 0x000fce0000000f00 */
[----:B------:R-:W-:Y:S05]  /*7000*/  WARPSYNC.COLLECTIVE R192, `(.L_x_10967) ;  /* 0x00000000c0087348 */ /* 0x000fea0003c00000 */
[----:B------:R0:W1:Y:S02]  /*7010*/  SHFL.DOWN P1, R199, R197, R196, R195 ;  /* 0x080000c4c5c77389 */ /* 0x00006400000200c3 */
[----:B01----:R-:W-:Y:S01]  /*7020*/  ENDCOLLECTIVE ;  /* 0x000000000000791b */ /* 0x003fe20003800000 */
.L_x_10967:
        /* <DEDUP_REMOVED lines=8> */
.L_x_10968:
[----:B------:R-:W-:Y:S02]  /*70b0*/  MOV R197, R193 ;  /* 0x000000c100c57202 */ /* 0x000fe40000000f00 */
[----:B------:R-:W-:-:S05]  /*70c0*/  MOV R192, R199 ;  /* 0x000000c700c07202 */ /* 0x000fca0000000f00 */
[----:B------:R-:W-:Y:S01]  /*70d0*/  FADD.FTZ R198, R198, R192 ;  /* 0x000000c0c6c67221 */ /* 0x000fe20000010000 */
[----:B------:R-:W-:-:S07]  /*70e0*/  MOV R192, 0xffffffff ;  /* 0xffffffff00c07802 */ /* 0x000fce0000000f00 */
[----:B------:R-:W-:Y:S05]  /*70f0*/  WARPSYNC.COLLECTIVE R192, `(.L_x_10969) ;  /* 0x00000000c0087348 */ /* 0x000fea0003c00000 */
[----:B------:R0:W1:Y:S02]  /*7100*/  SHFL.DOWN P1, R199, R197, R196, R195 ;  /* 0x080000c4c5c77389 */ /* 0x00006400000200c3 */
[----:B01----:R-:W-:Y:S01]  /*7110*/  ENDCOLLECTIVE ;  /* 0x000000000000791b */ /* 0x003fe20003800000 */
.L_x_10969:
        /* <DEDUP_REMOVED lines=8> */
.L_x_10970:
[----:B------:R-:W-:Y:S02]  /*71a0*/  MOV R197, R193 ;  /* 0x000000c100c57202 */ /* 0x000fe40000000f00 */
[----:B------:R-:W-:-:S05]  /*71b0*/  MOV R192, R199 ;  /* 0x000000c700c07202 */ /* 0x000fca0000000f00 */
[----:B------:R-:W-:Y:S01]  /*71c0*/  FADD.FTZ R198, R198, R192 ;  /* 0x000000c0c6c67221 */ /* 0x000fe20000010000 */
[----:B------:R-:W-:-:S07]  /*71d0*/  MOV R192, 0xffffffff ;  /* 0xffffffff00c07802 */ /* 0x000fce0000000f00 */
[----:B------:R-:W-:Y:S05]  /*71e0*/  WARPSYNC.COLLECTIVE R192, `(.L_x_10971) ;  /* 0x00000000c0087348 */ /* 0x000fea0003c00000 */
[----:B------:R0:W1:Y:S02]  /*71f0*/  SHFL.DOWN P1, R199, R197, R196, R195 ;  /* 0x080000c4c5c77389 */ /* 0x00006400000200c3 */
[----:B01----:R-:W-:Y:S01]  /*7200*/  ENDCOLLECTIVE ;  /* 0x000000000000791b */ /* 0x003fe20003800000 */
.L_x_10971:
        /* <DEDUP_REMOVED lines=8> */
.L_x_10972:
[----:B------:R-:W-:Y:S02]  /*7290*/  MOV R197, R193 ;  /* 0x000000c100c57202 */ /* 0x000fe40000000f00 */
[----:B------:R-:W-:-:S07]  /*72a0*/  MOV R249, R199 ;  /* 0x000000c700f97202 */ /* 0x000fce0000000f00 */
[----:B------:R-:W-:Y:S05]  /*72b0*/  WARPSYNC.COLLECTIVE R192, `(.L_x_10973) ;  /* 0x00000000c0087348 */ /* 0x000fea0003c00000 */
[----:B------:R0:W1:Y:S02]  /*72c0*/  SHFL.DOWN P1, R199, R197, R196, R195 ;  /* 0x080000c4c5c77389 */ /* 0x00006400000200c3 */
[----:B01----:R-:W-:Y:S01]  /*72d0*/  ENDCOLLECTIVE ;  /* 0x000000000000791b */ /* 0x003fe20003800000 */
.L_x_10973:
[----:B------:R-:W-:Y:S01]  /*72e0*/  MOV R195, R199 ;  /* 0x000000c700c37202 */ /* 0x000fe20000000f00 */
[----:B------:R-:W-:Y:S06]  /*72f0*/  BRA `(.L_x_10974) ;  /* 0xffffffb400507947 */ /* 0x000fec000383ffff */
.L_x_10975:
        /* <DEDUP_REMOVED lines=16> */
.L_x_14019:


//--------------------- .text._ZN10layer_norm13ln_bwd_kernelINS_13Kernel_traitsI6__halfffffjLj8192ELj1ELj1ELj8ELj16ENS_18Kernel_traits_baseILj8192ES2_ffffjLj256EEEEELb0ELb0ELb0ELb0EEEvNS_9BwdParamsE --------------------------
	.section	.text._ZN10layer_norm13ln_bwd_kernelINS_13Kernel_traitsI6__halfffffjLj8192ELj1ELj1ELj8ELj16ENS_18Kernel_traits_baseILj8192ES2_ffffjLj256EEEEELb0ELb0ELb0ELb0EEEvNS_9BwdParamsE,"ax",@progbits
	.align	128
        .global         _ZN10layer_norm13ln_bwd_kernelINS_13Kernel_traitsI6__halfffffjLj8192ELj1ELj1ELj8ELj16ENS_18Kernel_traits_baseILj8192ES2_ffffjLj256EEEEELb0ELb0ELb0ELb0EEEvNS_9BwdParamsE
        .type           _ZN10layer_norm13ln_bwd_kernelINS_13Kernel_traitsI6__halfffffjLj8192ELj1ELj1ELj8ELj16ENS_18Kernel_traits_baseILj8192ES2_ffffjLj256EEEEELb0ELb0ELb0ELb0EEEvNS_9BwdParamsE,@function
        .size           _ZN10layer_norm13ln_bwd_kernelINS_13Kernel_traitsI6__halfffffjLj8192ELj1ELj1ELj8ELj16ENS_18Kernel_traits_baseILj8192ES2_ffffjLj256EEEEELb0ELb0ELb0ELb0EEEvNS_9BwdParamsE,(.L_x_14020 - _ZN10layer_norm13ln_bwd_kernelINS_13Kernel_traitsI6__halfffffjLj8192ELj1ELj1ELj8ELj16ENS_18Kernel_traits_baseILj8192ES2_ffffjLj256EEEEELb0ELb0ELb0ELb0EEEvNS_9BwdParamsE)
        .other          _ZN10layer_norm13ln_bwd_kernelINS_13Kernel_traitsI6__halfffffjLj8192ELj1ELj1ELj8ELj16ENS_18Kernel_traits_baseILj8192ES2_ffffjLj256EEEEELb0ELb0ELb0ELb0EEEvNS_9BwdParamsE,@"STO_CUDA_ENTRY STV_DEFAULT"
_ZN10layer_norm13ln_bwd_kernelINS_13Kernel_traitsI6__halfffffjLj8192ELj1ELj1ELj8ELj16ENS_18Kernel_traits_baseILj8192ES2_ffffjLj256EEEEELb0ELb0ELb0ELb0EEEvNS_9BwdParamsE:
.text._ZN10layer_norm13ln_bwd_kernelINS_13Kernel_traitsI6__halfffffjLj8192ELj1ELj1ELj8ELj16ENS_18Kernel_traits_baseILj8192ES2_ffffjLj256EEEEELb0ELb0ELb0ELb0EEEvNS_9BwdParamsE:
        /* <DEDUP_REMOVED lines=22> */
[C---:B------:R-:W-:Y:S02]  /*0160*/  ISETP.GE.U32.AND P5, PT, R0.reuse, 0x400, PT ;  /* 0x000004000000780c */ /* 0x040fe40003fa6070 */
[C---:B------:R-:W-:Y:S02]  /*0170*/  ISETP.GE.U32.AND P4, PT, R0.reuse, 0x500, PT ;  /* 0x000005000000780c */ /* 0x040fe40003f86070 */
[----:B------:R-:W-:-:S02]  /*0180*/  ISETP.GE.U32.AND P3, PT, R0, 0x600, PT ;  /* 0x000006000000780c */ /* 0x000fc40003f66070 */
[----:B------:R-:W-:Y:S01]  /*0190*/  ISETP.GE.U32.AND P2, PT, R0, 0x700, PT ;  /* 0x000007000000780c */ /* 0x000fe20003f46070 */
[----:B------:R-:W0:Y:S01]  /*01a0*/  @P0 LDC.64 R2, c[0x0][0x260] ;  /* 0x00009800ff020b82 */ /* 0x000e220000000a00 */
[----:B------:R-:W-:Y:S02]  /*01b0*/  P2R R157, PR, RZ, 0x1 ;  /* 0x00000001ff9d7803 */ /* 0x000fe40000000000 */
[----:B------:R-:W-:Y:S02]  /*01c0*/  P2R R154, PR, RZ, 0x40 ;  /* 0x00000040ff9a7803 */ /* 0x000fe40000000000 */
[----:B------:R-:W-:Y:S02]  /*01d0*/  P2R R34, PR, RZ, 0x40 ;  /* 0x00000040ff227803 */ /* 0x000fe40000000000 */
[----:B------:R-:W-:Y:S02]  /*01e0*/  CS2R R96, SRZ ;  /* 0x0000000000607805 */ /* 0x000fe4000001ff00 */
[----:B------:R-:W-:Y:S01]  /*01f0*/  P2R R155, PR, RZ, 0x2 ;  /* 0x00000002ff9b7803 */ /* 0x000fe20000000000 */
[----:B------:R-:W2:Y:S08]  /*0200*/  @P6 LDC.64 R18, c[0x0][0x260] ;  /* 0x00009800ff126b82 */ /* 0x000eb00000000a00 */
[----:B------:R-:W3:Y:S01]  /*0210*/  @P1 LDC.64 R24, c[0x0][0x260] ;  /* 0x00009800ff181b82 */ /* 0x000ee20000000a00 */
[C---:B0-----:R-:W-:Y:S01]  /*0220*/  @P0 IMAD.WIDE.U32 R2, R39.reuse, 0x8, R2 ;  /* 0x0000000827020825 */ /* 0x041fe200078e0002 */
[----:B------:R-:W-:-:S06]  /*0230*/  @P0 LOP3.LUT R39, R39, 0x100, RZ, 0xfc, !PT ;  /* 0x0000010027270812 */ /* 0x000fcc00078efcff */
[----:B------:R-:W0:Y:S01]  /*0240*/  @P5 LDC.64 R26, c[0x0][0x260] ;  /* 0x00009800ff1a5b82 */ /* 0x000e220000000a00 */
[----:B------:R-:W-:-:S04]  /*0250*/  ISETP.GE.U32.AND P0, PT, R0, 0x800, PT ;  /* 0x000008000000780c */ /* 0x000fc80003f06070 */
[----:B------:R-:W-:Y:S01]  /*0260*/  P2R R156, PR, RZ, 0x1 ;  /* 0x00000001ff9c7803 */ /* 0x000fe20000000000 */
[C---:B--2---:R-:W-:Y:S01]  /*0270*/  @P6 IMAD.WIDE.U32 R22, R39.reuse, 0x8, R18 ;  /* 0x0000000827166825 */ /* 0x044fe200078e0012 */
[----:B------:R-:W-:Y:S01]  /*0280*/  @P6 IADD3 R39, R39, 0x100, RZ ;  /* 0x0000010027276810 */ /* 0x000fe20007ffe0ff */
[----:B------:R-:W2:Y:S01]  /*0290*/  @P4 LDC.64 R18, c[0x0][0x260] ;  /* 0x00009800ff124b82 */ /* 0x000ea20000000a00 */
[----:B------:R-:W-:-:S03]  /*02a0*/  ISETP.NE.AND P6, PT, R157, RZ, PT ;  /* 0x000000ff9d00720c */ /* 0x000fc60003fc5270 */
[C---:B---3--:R-:W-:Y:S01]  /*02b0*/  @P1 IMAD.WIDE.U32 R24, R39.reuse, 0x8, R24 ;  /* 0x0000000827181825 */ /* 0x048fe200078e0018 */
[----:B------:R-:W-:-:S03]  /*02c0*/  @P1 IADD3 R39, R39, 0x100, RZ ;  /* 0x0000010027271810 */ /* 0x000fc60007ffe0ff */
[----:B------:R-:W3:Y:S01]  /*02d0*/  @P3 LDC.64 R30, c[0x0][0x260] ;  /* 0x00009800ff1e3b82 */ /* 0x000ee20000000a00 */
[----:B------:R4:W5:Y:S05]  /*02e0*/  @P1 LDG.E.64 R8, desc[UR4][R24.64] ;  /* 0x0000000418081981 */ /* 0x00096a000c1e1b00 */
[----:B------:R4:W5:Y:S02]  /*02f0*/  @P6 LDG.E.64 R4, desc[UR4][R2.64] ;  /* 0x0000000402046981 */ /* 0x000964000c1e1b00 */
[----:B------:R-:W1:Y:S01]  /*0300*/  @P2 LDC.64 R32, c[0x0][0x260] ;  /* 0x00009800ff202b82 */ /* 0x000e620000000a00 */
[C---:B0-----:R-:W-:Y:S01]  /*0310*/  @P5 IMAD.WIDE.U32 R26, R39.reuse, 0x8, R26 ;  /* 0x00000008271a5825 */ /* 0x041fe200078e001a */
[----:B------:R-:W-:-:S02]  /*0320*/  @P5 IADD3 R39, R39, 0x100, RZ ;  /* 0x0000010027275810 */ /* 0x000fc40007ffe0ff */
[----:B------:R-:W-:Y:S02]  /*0330*/  ISETP.NE.AND P6, PT, R34, RZ, PT ;  /* 0x000000ff2200720c */ /* 0x000fe40003fc5270 */
[----:B------:R4:W5:Y:S01]  /*0340*/  @P5 LDG.E.64 R10, desc[UR4][R26.64] ;  /* 0x000000041a0a5981 */ /* 0x000962000c1e1b00 */
[C---:B--2---:R-:W-:Y:S01]  /*0350*/  @P4 IMAD.WIDE.U32 R28, R39.reuse, 0x8, R18 ;  /* 0x00000008271c4825 */ /* 0x044fe200078e0012 */
[----:B------:R-:W-:Y:S01]  /*0360*/  @P4 IADD3 R39, R39, 0x100, RZ ;  /* 0x0000010027274810 */ /* 0x000fe20007ffe0ff */
[----:B------:R-:W0:Y:S03]  /*0370*/  @P0 LDC.64 R36, c[0x0][0x260] ;  /* 0x00009800ff240b82 */ /* 0x000e260000000a00 */
[----:B------:R4:W5:Y:S01]  /*0380*/  @P4 LDG.E.64 R12, desc[UR4][R28.64] ;  /* 0x000000041c0c4981 */ /* 0x000962000c1e1b00 */
[C---:B---3--:R-:W-:Y:S01]  /*0390*/  @P3 IMAD.WIDE.U32 R30, R39.reuse, 0x8, R30 ;  /* 0x00000008271e3825 */ /* 0x048fe200078e001e */
[----:B------:R-:W-:-:S03]  /*03a0*/  @P3 IADD3 R39, R39, 0x100, RZ ;  /* 0x0000010027273810 */ /* 0x000fc60007ffe0ff */
[----:B------:R4:W5:Y:S04]  /*03b0*/  @P6 LDG.E.64 R6, desc[UR4][R22.64] ;  /* 0x0000000416066981 */ /* 0x000968000c1e1b00 */
[----:B------:R4:W5:Y:S01]  /*03c0*/  @P3 LDG.E.64 R14, desc[UR4][R30.64] ;  /* 0x000000041e0e3981 */ /* 0x000962000c1e1b00 */
[C---:B-1----:R-:W-:Y:S01]  /*03d0*/  @P2 IMAD.WIDE.U32 R32, R39.reuse, 0x8, R32 ;  /* 0x0000000827202825 */ /* 0x042fe200078e0020 */
[----:B------:R-:W-:-:S04]  /*03e0*/  @P2 IADD3 R39, R39, 0x100, RZ ;  /* 0x0000010027272810 */ /* 0x000fc80007ffe0ff */
[----:B------:R4:W5:Y:S01]  /*03f0*/  @P2 LDG.E.64 R16, desc[UR4][R32.64] ;  /* 0x0000000420102981 */ /* 0x000962000c1e1b00 */
[----:B------:R-:W-:Y:S01]  /*0400*/  LEA.HI R34, R152, UR6, RZ, 0x18 ;  /* 0x0000000698227c11 */ /* 0x000fe2000f8fc0ff */
[----:B0-----:R-:W-:-:S05]  /*0410*/  @P0 IMAD.WIDE.U32 R18, R39, 0x8, R36 ;  /* 0x0000000827120825 */ /* 0x001fca00078e0024 */
[----:B------:R4:W5:Y:S01]  /*0420*/  @P0 LDG.E.64 R20, desc[UR4][R18.64] ;  /* 0x0000000412140981 */ /* 0x000962000c1e1b00 */
        /* <DEDUP_REMOVED lines=32> */
[----:B----4-:R-:W-:Y:S06]  /*0630*/  @P0 BRA `(.L_x_10976) ;  /* 0x00000034002c0947 */ /* 0x010fec0003800000 */
[----:B------:R-:W0:Y:S01]  /*0640*/  LDC.U8 R32, c[0x0][0x2a0] ;  /* 0x0000a800ff207b82 */ /* 0x000e220000000000 */
[----:B-----5:R-:W-:Y:S01]  /*0650*/  MOV R2, R12 ;  /* 0x0000000c00027202 */ /* 0x020fe20000000f00 */
[----:B------:R-:W-:Y:S01]  /*0660*/  ULDC.64 UR6, c[0x0][0x270] ;  /* 0x00009c0000067ab9 */ /* 0x000fe20000000a00 */
[----:B------:R-:W-:Y:S01]  /*0670*/  SHF.R.U64 R102, R12, 0x10, R13 ;  /* 0x000000100c667819 */ /* 0x000fe2000000120d */
[----:B------:R-:W-:Y:S01]  /*0680*/  HFMA2.MMA R145, -RZ, RZ, 0, 5.9604644775390625e-08 ;  /* 0x00000001ff917435 */ /* 0x000fe200000001ff */
[----:B------:R-:W-:Y:S02]  /*0690*/  MOV R33, R4 ;  /* 0x0000000400217202 */ /* 0x000fe40000000f00 */
[--C-:B------:R-:W-:Y:S02]  /*06a0*/  SHF.R.U64 R30, R4, 0x10, R5.reuse ;  /* 0x00000010041e7819 */ /* 0x100fe40000001205 */
[----:B------:R-:W-:Y:S01]  /*06b0*/  MOV R31, R5 ;  /* 0x00000005001f7202 */ /* 0x000fe20000000f00 */
[----:B------:R-:W-:Y:S01]  /*06c0*/  HADD2.F32 R33, -RZ, R33.H0_H0 ;  /* 0x20000021ff217230 */ /* 0x000fe20000004100 */
[----:B------:R-:W-:Y:S01]  /*06d0*/  SHF.R.U32.HI R28, RZ, 0x10, R5 ;  /* 0x00000010ff1c7819 */ /* 0x000fe20000011605 */
[----:B------:R-:W-:Y:S01]  /*06e0*/  HADD2.F32 R30, -RZ, R30.H0_H0 ;  /* 0x2000001eff1e7230 */ /* 0x000fe20000004100 */
[----:B------:R-:W-:Y:S01]  /*06f0*/  MOV R29, R6 ;  /* 0x00000006001d7202 */ /* 0x000fe20000000f00 */
[----:B------:R-:W-:Y:S01]  /*0700*/  HADD2.F32 R31, -RZ, R31.H0_H0 ;  /* 0x2000001fff1f7230 */ /* 0x000fe20000004100 */
[--C-:B------:R-:W-:Y:S01]  /*0710*/  SHF.R.U64 R26, R6, 0x10, R7.reuse ;  /* 0x00000010061a7819 */ /* 0x100fe20000001207 */
[----:B------:R-:W-:Y:S01]  /*0720*/  HADD2.F32 R28, -RZ, R28.H0_H0 ;  /* 0x2000001cff1c7230 */ /* 0x000fe20000004100 */
        /* <DEDUP_REMOVED lines=14> */
[----:B------:R-:W-:-:S02]  /*0810*/  SHF.R.U64 R18, R10, 0x10, R11 ;  /* 0x000000100a127819 */ /* 0x000fc4000000120b */
[----:B------:R-:W-:Y:S02]  /*0820*/  MOV R19, R11 ;  /* 0x0000000b00137202 */ /* 0x000fe40000000f00 */
[----:B------:R-:W-:Y:S01]  /*0830*/  SHF.R.U32.HI R103, RZ, 0x10, R11 ;  /* 0x00000010ff677819 */ /* 0x000fe2000001160b */
[----:B------:R-:W-:Y:S01]  /*0840*/  HADD2.F32 R18, -RZ, R18.H0_H0 ;  /* 0x20000012ff127230 */ /* 0x000fe20000004100 */
[----:B------:R-:W-:Y:S01]  /*0850*/  MOV R3, R13 ;  /* 0x0000000d00037202 */ /* 0x000fe20000000f00 */
[----:B------:R-:W-:Y:S01]  /*0860*/  HADD2.F32 R19, -RZ, R19.H0_H0 ;  /* 0x20000013ff137230 */ /* 0x000fe20000004100 */
[----:B------:R-:W-:Y:S02]  /*0870*/  SHF.R.U32.HI R12, RZ, 0x10, R13 ;  /* 0x00000010ff0c7819 */ /* 0x000fe4000001160d */
[----:B------:R-:W-:Y:S02]  /*0880*/  MOV R13, R14 ;  /* 0x0000000e000d7202 */ /* 0x000fe40000000f00 */
        /* <DEDUP_REMOVED lines=22> */
[----:B------:R-:W-:Y:S01]  /*09f0*/  ISETP.NE.U32.AND P1, PT, RZ, UR6, PT ;  /* 0x00000006ff007c0c */ /* 0x000fe2000bf25070 */
[----:B------:R-:W-:Y:S01]  /*0a00*/  HADD2.F32 R9, -RZ, R9.H0_H0 ;  /* 0x20000009ff097230 */ /* 0x000fe20000004100 */
[----:B------:R-:W-:Y:S01]  /*0a10*/  MOV R97, RZ ;  /* 0x000000ff00617202 */ /* 0x000fe20000000f00 */
[----:B------:R-:W-:Y:S01]  /*0a20*/  HADD2.F32 R6, -RZ, R6.H0_H0 ;  /* 0x20000006ff067230 */ /* 0x000fe20000004100 */
[----:B------:R-:W-:Y:S01]  /*0a30*/  ISETP.NE.AND.EX P1, PT, RZ, UR7, PT, P1 ;  /* 0x00000007ff007c0c */ /* 0x000fe2000bf25310 */
[----:B------:R-:W-:-:S02]  /*0a40*/  HADD2.F32 R7, -RZ, R7.H0_H0 ;  /* 0x20000007ff077230 */ /* 0x000fc40000004100 */
[----:B------:R-:W-:Y:S02]  /*0a50*/  HADD2.F32 R4, -RZ, R4.H0_H0 ;  /* 0x20000004ff047230 */ /* 0x000fe40000004100 */
[----:B------:R-:W-:Y:S02]  /*0a60*/  HADD2.F32 R5, -RZ, R5.H0_H0 ;  /* 0x20000005ff057230 */ /* 0x000fe40000004100 */
[----:B------:R-:W-:Y:S02]  /*0a70*/  HADD2.F32 R2, -RZ, R101.H0_H0 ;  /* 0x20000065ff027230 */ /* 0x000fe40000004100 */
[----:B------:R-:W-:Y:S02]  /*0a80*/  HADD2.F32 R3, -RZ, R35.H0_H0 ;  /* 0x20000023ff037230 */ /* 0x000fe40000004100 */
[----:B0-----:R-:W-:-:S07]  /*0a90*/  HADD2.F32 R0, -RZ, R100.H0_H0 ;  /* 0x20000064ff007230 */ /* 0x001fce0000004100 */
.L_x_11010:
[----:B------:R-:W0:Y:S01]  /*0aa0*/  @P1 LDC.64 R136, c[0x0][0x270] ;  /* 0x00009c00ff881b82 */ /* 0x000e220000000a00 */
[----:B------:R-:W-:Y:S02]  /*0ab0*/  SHF.R.S32.HI R35, RZ, 0x1f, R34 ;  /* 0x0000001fff237819 */ /* 0x000fe40000011422 */
[----:B------:R-:W-:Y:S02]  /*0ac0*/  MOV R158, 0x3f800000 ;  /* 0x3f800000009e7802 */ /* 0x000fe40000000f00 */
[----:B------:R-:W-:-:S03]  /*0ad0*/  ISETP.NE.AND P6, PT, R157, RZ, PT ;  /* 0x000000ff9d00720c */ /* 0x000fc60003fc5270 */
[----:B------:R-:W1:Y:S01]  /*0ae0*/  LDC.64 R138, c[0x0][0x250] ;  /* 0x00009400ff8a7b82 */ /* 0x000e620000000a00 */
[----:B0-----:R-:W-:-:S04]  /*0af0*/  @P1 LEA R140, P0, R34, R136, 0x2 ;  /* 0x00000088228c1211 */ /* 0x001fc800078010ff */
[----:B------:R-:W-:-:S03]  /*0b00*/  @P1 LEA.HI.X R141, R34, R137, R35, 0x2, P0 ;  /* 0x00000089228d1211 */ /* 0x000fc600000f1423 */
[----:B------:R-:W0:Y:S01]  /*0b10*/  LDC.64 R136, c[0x0][0x258] ;  /* 0x00009600ff887b82 */ /* 0x000e220000000a00 */
[C---:B-1----:R-:W-:Y:S01]  /*0b20*/  IMAD.WIDE R138, R34.reuse, 0x4, R138 ;  /* 0x00000004228a7825 */ /* 0x042fe200078e028a */
[----:B------:R1:W5:Y:S04]  /*0b30*/  @P1 LDG.E R158, desc[UR4][R140.64] ;  /* 0x000000048c9e1981 */ /* 0x000368000c1e1900 */
[----:B------:R1:W5:Y:S01]  /*0b40*/  LDG.E R147, desc[UR4][R138.64] ;  /* 0x000000048a937981 */ /* 0x000362000c1e1900 */
        /* <DEDUP_REMOVED lines=8> */
[----:B------:R-:W-:Y:S02]  /*0bd0*/  SHF.R.U32.HI R146, RZ, 0x5, R152 ;  /* 0x00000005ff927819 */ /* 0x000fe40000011698 */
[----:B------:R-:W-:Y:S02]  /*0be0*/  LEA.HI.SX32 R196, R142, R35, 0x1e ;  /* 0x000000238ec47211 */ /* 0x000fe400078ff2ff */
[----:B------:R-:W-:Y:S02]  /*0bf0*/  CS2R R148, SRZ ;  /* 0x0000000000947805 */ /* 0x000fe4000001ff00 */
[----:B------:R-:W-:-:S02]  /*0c00*/  LOP3.LUT R144, R146, 0x7fffff8, RZ, 0xc0, !PT ;  /* 0x07fffff892907812 */ /* 0x000fc400078ec0ff */
[----:B------:R-:W-:Y:S01]  /*0c10*/  MOV R150, R196 ;  /* 0x000000c400967202 */ /* 0x000fe20000000f00 */
        /* <DEDUP_REMOVED lines=10> */
[----:B------:R-:W3:Y:S01]  /*0cc0*/  LDG.E.128 R140, desc[UR4][R140.64] ;  /* 0x000000048c8c7981 */ /* 0x000ee2000c1e1d00 */
[----:B------:R-:W-:-:S03]  /*0cd0*/  ISETP.NE.AND P6, PT, R32, RZ, PT ;  /* 0x000000ff2000720c */ /* 0x000fc60003fc5270 */
[----:B------:R0:W5:Y:S02]  /*0ce0*/  @P0 LDG.E.128 R100, desc[UR4][R148.64] ;  /* 0x0000000494640981 */ /* 0x000164000c1e1d00 */
[----:B-----5:R-:W-:-:S05]  /*0cf0*/  FSEL R150, R147, RZ, !P6 ;  /* 0x000000ff93967208 */ /* 0x020fca0007000000 */
[C---:B--2---:R-:W-:Y:S01]  /*0d00*/  FADD.FTZ R173, -R150.reuse, R136 ;  /* 0x0000008896ad7221 */ /* 0x044fe20000010100 */
[----:B------:R-:W-:-:S03]  /*0d10*/  FADD.FTZ R151, -R150, R137 ;  /* 0x0000008996977221 */ /* 0x000fc60000010100 */
[----:B------:R-:W-:Y:S01]  /*0d20*/  FMUL.FTZ R173, R194, R173 ;  /* 0x000000adc2ad7220 */ /* 0x000fe20000410000 */
[----:B------:R-:W-:Y:S01]  /*0d30*/  FADD.FTZ R205, -R150, R138 ;  /* 0x0000008a96cd7221 */ /* 0x000fe20000010100 */
[----:B------:R-:W-:Y:S01]  /*0d40*/  FMUL.FTZ R174, R194, R151 ;  /* 0x00000097c2ae7220 */ /* 0x000fe20000410000 */
[----:B------:R-:W-:Y:S02]  /*0d50*/  FADD.FTZ R193, -R150, R139 ;  /* 0x0000008b96c17221 */ /* 0x000fe40000010100 */
[----:B------:R-:W-:Y:S01]  /*0d60*/  FMUL.FTZ R205, R194, R205 ;  /* 0x000000cdc2cd7220 */ /* 0x000fe20000410000 */
[----:B---3--:R-:W-:Y:S01]  /*0d70*/  FMUL.FTZ R190, R33, R140 ;  /* 0x0000008c21be7220 */ /* 0x008fe20000410000 */
[----:B------:R-:W-:-:S03]  /*0d80*/  FMUL.FTZ R207, R30, R141 ;  /* 0x0000008d1ecf7220 */ /* 0x000fc60000410000 */
[----:B------:R-:W-:Y:S01]  /*0d90*/  FADD.FTZ R136, RZ, R190 ;  /* 0x000000beff887221 */ /* 0x000fe20000010000 */
[----:B------:R-:W-:Y:S01]  /*0da0*/  FFMA.FTZ R137, R173, R190, RZ ;  /* 0x000000bead897223 */ /* 0x000fe200000100ff */
[----:B------:R-:W-:Y:S02]  /*0db0*/  FMUL.FTZ R232, R31, R142 ;  /* 0x0000008e1fe87220 */ /* 0x000fe40000410000 */
        /* <DEDUP_REMOVED lines=17> */
.L_x_10978:
[----:B------:R-:W-:Y:S05]  /*0ed0*/  BSYNC B0 ;  /* 0x0000000000007941 */ /* 0x000fea0003800000 */
.L_x_10977:
        /* <DEDUP_REMOVED lines=15> */
[----:B-----5:R-:W-:Y:S02]  /*0fd0*/  FSEL R221, R147, RZ, !P6 ;  /* 0x000000ff93dd7208 */ /* 0x020fe40007000000 */
[----:B------:R-:W-:-:S03]  /*0fe0*/  IADD3 R150, R150, 0x100, RZ ;  /* 0x0000010096967810 */ /* 0x000fc60007ffe0ff */
[C---:B--2---:R-:W-:Y:S01]  /*0ff0*/  FADD.FTZ R171, -R221.reuse, R136 ;  /* 0x00000088ddab7221 */ /* 0x044fe20000010100 */
[----:B------:R-:W-:-:S03]  /*1000*/  FADD.FTZ R151, -R221, R137 ;  /* 0x00000089dd977221 */ /* 0x000fc60000010100 */
[C---:B------:R-:W-:Y:S01]  /*1010*/  FMUL.FTZ R171, R194.reuse, R171 ;  /* 0x000000abc2ab7220 */ /* 0x040fe20000410000 */
[C---:B------:R-:W-:Y:S01]  /*1020*/  FADD.FTZ R201, -R221.reuse, R138 ;  /* 0x0000008addc97221 */ /* 0x040fe20000010100 */
[C---:B------:R-:W-:Y:S01]  /*1030*/  FMUL.FTZ R172, R194.reuse, R151 ;  /* 0x00000097c2ac7220 */ /* 0x040fe20000410000 */
[----:B------:R-:W-:Y:S02]  /*1040*/  FADD.FTZ R221, -R221, R139 ;  /* 0x0000008bdddd7221 */ /* 0x000fe40000010100 */
[----:B------:R-:W-:Y:S01]  /*1050*/  FMUL.FTZ R201, R194, R201 ;  /* 0x000000c9c2c97220 */ /* 0x000fe20000410000 */
[----:B---3--:R-:W-:Y:S01]  /*1060*/  FMUL.FTZ R188, R29, R140 ;  /* 0x0000008c1dbc7220 */ /* 0x008fe20000410000 */
[----:B------:R-:W-:-:S03]  /*1070*/  FMUL.FTZ R203, R26, R141 ;  /* 0x0000008d1acb7220 */ /* 0x000fc60000410000 */
[----:B------:R-:W-:Y:S01]  /*1080*/  FADD.FTZ R136, R149, R188 ;  /* 0x000000bc95887221 */ /* 0x000fe20000010000 */
[----:B------:R-:W-:Y:S01]  /*1090*/  FFMA.FTZ R137, R171, R188, R148 ;  /* 0x000000bcab897223 */ /* 0x000fe20000010094 */
        /* <DEDUP_REMOVED lines=17> */
.L_x_10980:
[----:B------:R-:W-:Y:S05]  /*11b0*/  BSYNC B0 ;  /* 0x0000000000007941 */ /* 0x000fea0003800000 */
.L_x_10979:
        /* <DEDUP_REMOVED lines=45> */
.L_x_10982:
[----:B------:R-:W-:Y:S05]  /*1490*/  BSYNC B0 ;  /* 0x0000000000007941 */ /* 0x000fea0003800000 */
.L_x_10981:
        /* <DEDUP_REMOVED lines=44> */
.L_x_10984:
[----:B------:R-:W-:Y:S05]  /*1760*/  BSYNC B0 ;  /* 0x0000000000007941 */ /* 0x000fea0003800000 */
.L_x_10983:
        /* <DEDUP_REMOVED lines=44> */
.L_x_10986:
[----:B------:R-:W-:Y:S05]  /*1a30*/  BSYNC B0 ;  /* 0x0000000000007941 */ /* 0x000fea0003800000 */
.L_x_10985:
        /* <DEDUP_REMOVED lines=44> */
.L_x_10988:
[----:B------:R-:W-:Y:S05]  /*1d00*/  BSYNC B0 ;  /* 0x0000000000007941 */ /* 0x000fea0003800000 */
.L_x_10987:
        /* <DEDUP_REMOVED lines=22> */
[----:B0-----:R-:W-:Y:S01]  /*1e70*/  FMUL.FTZ R179, R194, R193 ;  /* 0x000000c1c2b37220 */ /* 0x001fe20000410000 */
        /* <DEDUP_REMOVED lines=21> */
.L_x_10990:
[----:B------:R-:W-:Y:S05]  /*1fd0*/  BSYNC B0 ;  /* 0x0000000000007941 */ /* 0x000fea0003800000 */
.L_x_10989:
[----:B------:R-:W-:Y:S01]  /*1fe0*/  ISETP.NE.AND P0, PT, R156, RZ, PT ;  /* 0x000000ff9c00720c */ /* 0x000fe20003f05270 */
[----:B------:R-:W-:-:S12]  /*1ff0*/  BSSY B0, `(.L_x_10991) ;  /* 0x000002b000007945 */ /* 0x000fd80003800000 */
[----:B------:R-:W-:Y:S05]  /*2000*/  @!P0 BRA `(.L_x_10992) ;  /* 0x0000000000a48947 */ /* 0x000fea0003800000 */
[----:B------:R-:W-:Y:S01]  /*2010*/  ISETP.NE.AND P0, PT, R32, RZ, PT ;  /* 0x000000ff2000720c */ /* 0x000fe20003f05270 */
[----:B------:R-:W0:Y:S03]  /*2020*/  LDC.64 R140, c[0x0][0x2b8] ;  /* 0x0000ae00ff8c7b82 */ /* 0x000e260000000a00 */
[----:B-----5:R-:W-:Y:S02]  /*2030*/  FSEL R151, R147, RZ, !P0 ;  /* 0x000000ff93977208 */ /* 0x020fe40004000000 */
[----:B------:R-:W-:-:S04]  /*2040*/  ISETP.NE.U32.AND P0, PT, RZ, UR8, PT ;  /* 0x00000008ff007c0c */ /* 0x000fc8000bf05070 */
[----:B------:R-:W-:-:S13]  /*2050*/  ISETP.NE.AND.EX P0, PT, RZ, UR9, PT, P0 ;  /* 0x00000009ff007c0c */ /* 0x000fda000bf05300 */
[----:B------:R-:W-:-:S04]  /*2060*/  @P0 LEA R176, P6, R150, UR8, 0x4 ;  /* 0x0000000896b00c11 */ /* 0x000fc8000f8c20ff */
[C---:B------:R-:W-:Y:S02]  /*2070*/  @P0 LEA.HI.X R177, R150.reuse, UR9, RZ, 0x4, P6 ;  /* 0x0000000996b10c11 */ /* 0x040fe4000b0f24ff */
[C---:B------:R-:W-:Y:S01]  /*2080*/  LEA R136, P6, R150.reuse, UR10, 0x4 ;  /* 0x0000000a96887c11 */ /* 0x040fe2000f8c20ff */
[C---:B0-----:R-:W-:Y:S02]  /*2090*/  IMAD.WIDE.U32 R140, R150.reuse, 0x10, R140 ;  /* 0x00000010968c7825 */ /* 0x041fe400078e008c */
[----:B------:R0:W5:Y:S01]  /*20a0*/  @P0 LDG.E.128 R128, desc[UR4][R176.64] ;  /* 0x00000004b0800981 */ /* 0x000162000c1e1d00 */
[----:B------:R-:W-:-:S03]  /*20b0*/  LEA.HI.X R137, R150, UR11, RZ, 0x4, P6 ;  /* 0x0000000b96897c11 */ /* 0x000fc6000b0f24ff */
[----:B------:R-:W0:Y:S04]  /*20c0*/  LDG.E.128 R140, desc[UR4][R140.64] ;  /* 0x000000048c8c7981 */ /* 0x000e28000c1e1d00 */
[----:B------:R-:W2:Y:S01]  /*20d0*/  LDG.E.128 R136, desc[UR4][R136.64] ;  /* 0x0000000488887981 */ /* 0x000ea2000c1e1d00 */
[----:B0-----:R-:W-:Y:S01]  /*20e0*/  FMUL.FTZ R176, R5, R140 ;  /* 0x0000008c05b07220 */ /* 0x001fe20000410000 */
[C---:B--2---:R-:W-:Y:S01]  /*20f0*/  FADD.FTZ R159, -R151.reuse, R136 ;  /* 0x00000088979f7221 */ /* 0x044fe20000010100 */
[----:B------:R-:W-:-:S03]  /*2100*/  FADD.FTZ R147, -R151, R137 ;  /* 0x0000008997937221 */ /* 0x000fc60000010100 */
[----:B------:R-:W-:Y:S01]  /*2110*/  FMUL.FTZ R159, R194, R159 ;  /* 0x0000009fc29f7220 */ /* 0x000fe20000410000 */
[----:B------:R-:W-:Y:S01]  /*2120*/  FMUL.FTZ R177, R2, R141 ;  /* 0x0000008d02b17220 */ /* 0x000fe20000410000 */
[----:B------:R-:W-:Y:S01]  /*2130*/  FADD.FTZ R136, R149, R176 ;  /* 0x000000b095887221 */ /* 0x000fe20000010000 */
[----:B------:R-:W-:Y:S01]  /*2140*/  FADD.FTZ R175, -R151, R138 ;  /* 0x0000008a97af7221 */ /* 0x000fe20000010100 */
[----:B------:R-:W-:Y:S01]  /*2150*/  FMUL.FTZ R160, R194, R147 ;  /* 0x00000093c2a07220 */ /* 0x000fe20000410000 */
[----:B------:R-:W-:Y:S01]  /*2160*/  FFMA.FTZ R137, R159, R176, R148 ;  /* 0x000000b09f897223 */ /* 0x000fe20000010094 */
[----:B------:R-:W-:Y:S01]  /*2170*/  FADD.FTZ R151, -R151, R139 ;  /* 0x0000008b97977221 */ /* 0x000fe20000010100 */
        /* <DEDUP_REMOVED lines=18> */
.L_x_10992:
[----:B------:R-:W-:Y:S05]  /*22a0*/  BSYNC B0 ;  /* 0x0000000000007941 */ /* 0x000fea0003800000 */
.L_x_10991:
[----:B------:R-:W-:Y:S01]  /*22b0*/  LOP3.LUT P0, RZ, R145, 0xff, RZ, 0xc0, !PT ;  /* 0x000000ff91ff7812 */ /* 0x000fe2000780c0ff */
[----:B------:R-:W-:Y:S01]  /*22c0*/  UMOV UR6, 0xffffffff ;  /* 0xffffffff00067882 */ /* 0x000fe20000000000 */
[----:B------:R-:W-:-:S04]  /*22d0*/  LOP3.LUT P6, RZ, R152, 0x1f, RZ, 0xc0, !PT ;  /* 0x0000001f98ff7812 */ /* 0x000fc800078cc0ff */
[----:B------:R-:W-:-:S07]  /*22e0*/  P2R R136, PR, RZ, 0x40 ;  /* 0x00000040ff887803 */ /* 0x000fce0000000000 */
        /* <DEDUP_REMOVED lines=20> */
.L_x_11021:
[----:B------:R-:W3:Y:S01]  /*2430*/  S2R R139, SR_CgaCtaId ;  /* 0x00000000008b7919 */ /* 0x000ee20000008800 */
[----:B------:R-:W-:Y:S01]  /*2440*/  P2R R138, PR, RZ, 0x1 ;  /* 0x00000001ff8a7803 */ /* 0x000fe20000000000 */
[----:B-1----:R-:W-:Y:S01]  /*2450*/  FADD.FTZ R192, R143, R192 ;  /* 0x000000c08fc07221 */ /* 0x002fe20000010000 */
[----:B------:R-:W-:Y:S01]  /*2460*/  LOP3.LUT P0, RZ, R152, 0x1f, RZ, 0xc0, !PT ;  /* 0x0000001f98ff7812 */ /* 0x000fe2000780c0ff */
[----:B--2---:R-:W-:Y:S01]  /*2470*/  FADD.FTZ R193, R142, R193 ;  /* 0x000000c18ec17221 */ /* 0x004fe20000010000 */
[----:B------:R-:W-:Y:S01]  /*2480*/  MOV R136, 0x400 ;  /* 0x0000040000887802 */ /* 0x000fe20000000f00 */
[----:B------:R-:W-:Y:S05]  /*2490*/  WARPSYNC.ALL ;  /* 0x0000000000007948 */ /* 0x000fea0003800000 */
[----:B------:R-:W-:Y:S01]  /*24a0*/  ISETP.NE.AND P6, PT, R157, RZ, PT ;  /* 0x000000ff9d00720c */ /* 0x000fe20003fc5270 */
        /* <DEDUP_REMOVED lines=10> */
[----:B0-----:R-:W0:Y:S04]  /*2550*/  LDS.128 R140, [R223+0x8010] ;  /* 0x00801000df8c7984 */ /* 0x001e280000000c00 */
[----:B-----5:R-:W2:Y:S04]  /*2560*/  LDS.128 R144, [R223+0x8020] ;  /* 0x00802000df907984 */ /* 0x020ea80000000c00 */
[----:B------:R-:W3:Y:S01]  /*2570*/  LDS.128 R148, [R223+0x8030] ;  /* 0x00803000df947984 */ /* 0x000ee20000000c00 */
[----:B-1----:R-:W-:Y:S01]  /*2580*/  FADD.FTZ R225, RZ, R136 ;  /* 0x00000088ffe17221 */ /* 0x002fe20000010000 */
[----:B------:R-:W-:-:S03]  /*2590*/  FADD.FTZ R136, RZ, R137 ;  /* 0x00000089ff887221 */ /* 0x000fc60000010000 */
[----:B------:R-:W-:Y:S01]  /*25a0*/  FADD.FTZ R225, R138, R225 ;  /* 0x000000e18ae17221 */ /* 0x000fe20000010000 */
[----:B------:R-:W-:-:S03]  /*25b0*/  FADD.FTZ R136, R139, R136 ;  /* 0x000000888b887221 */ /* 0x000fc60000010000 */
[----:B0-----:R-:W-:Y:S01]  /*25c0*/  FADD.FTZ R225, R225, R140 ;  /* 0x0000008ce1e17221 */ /* 0x001fe20000010000 */
        /* <DEDUP_REMOVED lines=13> */
[----:B------:R-:W-:Y:S06]  /*26a0*/  @!P6 BRA `(.L_x_10995) ;  /* 0x000000000094e947 */ /* 0x000fec0003800000 */
[----:B------:R-:W-:-:S04]  /*26b0*/  ISETP.NE.AND P6, PT, R32, RZ, PT ;  /* 0x000000ff2000720c */ /* 0x000fc80003fc5270 */
[----:B------:R-:W-:Y:S02]  /*26c0*/  FSEL R136, R142, RZ, !P6 ;  /* 0x000000ff8e887208 */ /* 0x000fe40007000000 */
[----:B------:R-:W-:-:S03]  /*26d0*/  ISETP.NE.U32.AND P6, PT, RZ, UR8, PT ;  /* 0x00000008ff007c0c */ /* 0x000fc6000bfc5070 */
[-CC-:B------:R-:W-:Y:S01]  /*26e0*/  FFMA.FTZ R137, R173, R143.reuse, R136.reuse ;  /* 0x0000008fad897223 */ /* 0x180fe20000010088 */
[----:B------:R-:W-:Y:S01]  /*26f0*/  ISETP.NE.AND.EX P6, PT, RZ, UR9, PT, P6 ;  /* 0x00000009ff007c0c */ /* 0x000fe2000bfc5360 */
        /* <DEDUP_REMOVED lines=11> */
[----:B------:R-:W0:Y:S01]  /*27b0*/  LDC.64 R140, c[0x0][0x2f8] ;  /* 0x0000be00ff8c7b82 */ /* 0x000e220000000a00 */
[----:B------:R-:W-:Y:S01]  /*27c0*/  @P6 FADD.FTZ R139, R100, R139 ;  /* 0x0000008b648b6221 */ /* 0x000fe20000010000 */
[----:B------:R-:W-:Y:S01]  /*27d0*/  @P6 FADD.FTZ R138, R101, R138 ;  /* 0x0000008a658a6221 */ /* 0x000fe20000010000 */
[----:B------:R-:W-:Y:S01]  /*27e0*/  @P6 FADD.FTZ R147, R102, R147 ;  /* 0x0000009366936221 */ /* 0x000fe20000010000 */
[----:B------:R-:W-:Y:S01]  /*27f0*/  @P6 FADD.FTZ R146, R103, R146 ;  /* 0x0000009267926221 */ /* 0x000fe20000010000 */
[----:B------:R-:W-:-:S04]  /*2800*/  ISETP.NE.U32.AND P6, PT, RZ, UR14, PT ;  /* 0x0000000eff007c0c */ /* 0x000fc8000bfc5070 */
[----:B------:R-:W-:-:S04]  /*2810*/  ISETP.NE.AND.EX P6, PT, RZ, UR15, PT, P6 ;  /* 0x0000000fff007c0c */ /* 0x000fc8000bfc5360 */
[----:B------:R-:W-:Y:S02]  /*2820*/  SEL R132, R139, R132, P6 ;  /* 0x000000848b847207 */ /* 0x000fe40003000000 */
[----:B------:R-:W-:Y:S02]  /*2830*/  SEL R133, R138, R133, P6 ;  /* 0x000000858a857207 */ /* 0x000fe40003000000 */
[----:B------:R-:W-:Y:S02]  /*2840*/  SEL R134, R147, R134, P6 ;  /* 0x0000008693867207 */ /* 0x000fe40003000000 */
[----:B------:R-:W-:-:S03]  /*2850*/  SEL R135, R146, R135, P6 ;  /* 0x0000008792877207 */ /* 0x000fc60003000000 */
[----:B------:R-:W1:Y:S01]  /*2860*/  @P6 LDC.64 R136, c[0x0][0x308] ;  /* 0x0000c200ff886b82 */ /* 0x000e620000000a00 */
[----:B0-----:R-:W-:-:S04]  /*2870*/  IMAD.WIDE.U32 R140, R196, 0x10, R140 ;  /* 0x00000010c48c7825 */ /* 0x001fc800078e008c */
[----:B-1----:R-:W-:-:S04]  /*2880*/  @P6 IMAD.WIDE.U32 R144, R196, 0x10, R136 ;  /* 0x00000010c4906825 */ /* 0x002fc800078e0088 */
[-C--:B------:R-:W-:Y:S01]  /*2890*/  FMUL.FTZ R136, R139, R158.reuse ;  /* 0x0000009e8b887220 */ /* 0x080fe20000410000 */
[-C--:B------:R-:W-:Y:S01]  /*28a0*/  FMUL.FTZ R137, R138, R158.reuse ;  /* 0x0000009e8a897220 */ /* 0x080fe20000410000 */
[-C--:B------:R-:W-:Y:S01]  /*28b0*/  FMUL.FTZ R139, R146, R158.reuse ;  /* 0x0000009e928b7220 */ /* 0x080fe20000410000 */
[----:B------:R-:W-:Y:S01]  /*28c0*/  FMUL.FTZ R138, R147, R158 ;  /* 0x0000009e938a7220 */ /* 0x000fe20000410000 */
[----:B------:R0:W-:Y:S01]  /*28d0*/  @P6 STG.E.128 desc[UR4][R144.64], R132 ;  /* 0x0000008490006986 */ /* 0x0001e2000c101d04 */
[----:B------:R-:W-:-:S03]  /*28e0*/  IADD3 R196, R196, 0x100, RZ ;  /* 0x00000100c4c47810 */ /* 0x000fc60007ffe0ff */
[----:B------:R0:W-:Y:S04]  /*28f0*/  STG.E.128 desc[UR4][R140.64], R136 ;  /* 0x000000888c007986 */ /* 0x0001e8000c101d04 */
.L_x_10995:
[----:B------:R-:W-:Y:S05]  /*2900*/  BSYNC B0 ;  /* 0x0000000000007941 */ /* 0x000fea0003800000 */
.L_x_10994:
[----:B------:R-:W-:Y:S01]  /*2910*/  ISETP.NE.AND P6, PT, R154, RZ, PT ;  /* 0x000000ff9a00720c */ /* 0x000fe20003fc5270 */
[----:B------:R-:W-:-:S12]  /*2920*/  BSSY B0, `(.L_x_10996) ;  /* 0x0000027000007945 */ /* 0x000fd80003800000 */
[----:B------:R-:W-:Y:S05]  /*2930*/  @!P6 BRA `(.L_x_10997) ;  /* 0x000000000094e947 */ /* 0x000fea0003800000 */
[----:B------:R-:W-:-:S04]  /*2940*/  ISETP.NE.AND P6, PT, R32, RZ, PT ;  /* 0x000000ff2000720c */ /* 0x000fc80003fc5270 */
[----:B0-----:R-:W-:Y:S02]  /*2950*/  FSEL R138, R142, RZ, !P6 ;  /* 0x000000ff8e8a7208 */ /* 0x001fe40007000000 */
        /* <DEDUP_REMOVED lines=19> */
[----:B------:R-:W-:Y:S01]  /*2a90*/  ISETP.NE.U32.AND P6, PT, RZ, UR14, PT ;  /* 0x0000000eff007c0c */ /* 0x000fe2000bfc5070 */
[----:B------:R-:W-:-:S02]  /*2aa0*/  FMUL.FTZ R136, R137, R158 ;  /* 0x0000009e89887220 */ /* 0x000fc40000410000 */
[----:B------:R-:W-:Y:S01]  /*2ab0*/  FMUL.FTZ R139, R146, R158 ;  /* 0x0000009e928b7220 */ /* 0x000fe20000410000 */
[----:B------:R-:W-:-:S04]  /*2ac0*/  ISETP.NE.AND.EX P6, PT, RZ, UR15, PT, P6 ;  /* 0x0000000fff007c0c */ /* 0x000fc8000bfc5360 */
[----:B------:R-:W-:Y:S01]  /*2ad0*/  SEL R132, R137, R132, P6 ;  /* 0x0000008489847207 */ /* 0x000fe20003000000 */
[CC--:B------:R-:W-:Y:S01]  /*2ae0*/  FMUL.FTZ R137, R138.reuse, R158.reuse ;  /* 0x0000009e8a897220 */ /* 0x0c0fe20000410000 */
[----:B------:R-:W-:Y:S01]  /*2af0*/  SEL R133, R138, R133, P6 ;  /* 0x000000858a857207 */ /* 0x000fe20003000000 */
[C---:B------:R-:W-:Y:S01]  /*2b00*/  FMUL.FTZ R138, R147.reuse, R158 ;  /* 0x0000009e938a7220 */ /* 0x040fe20000410000 */
[----:B------:R-:W-:Y:S02]  /*2b10*/  SEL R134, R147, R134, P6 ;  /* 0x0000008693867207 */ /* 0x000fe40003000000 */
[----:B------:R-:W-:-:S03]  /*2b20*/  SEL R135, R146, R135, P6 ;  /* 0x0000008792877207 */ /* 0x000fc60003000000 */
[----:B------:R-:W1:Y:S01]  /*2b30*/  @P6 LDC.64 R144, c[0x0][0x308] ;  /* 0x0000c200ff906b82 */ /* 0x000e620000000a00 */
[----:B0-----:R-:W-:-:S04]  /*2b40*/  IMAD.WIDE.U32 R140, R196, 0x10, R140 ;  /* 0x00000010c48c7825 */ /* 0x001fc800078e008c */
[C---:B-1----:R-:W-:Y:S01]  /*2b50*/  @P6 IMAD.WIDE.U32 R144, R196.reuse, 0x10, R144 ;  /* 0x00000010c4906825 */ /* 0x042fe200078e0090 */
[----:B------:R-:W-:-:S04]  /*2b60*/  IADD3 R196, R196, 0x100, RZ ;  /* 0x00000100c4c47810 */ /* 0x000fc80007ffe0ff */
[----:B------:R1:W-:Y:S04]  /*2b70*/  @P6 STG.E.128 desc[UR4][R144.64], R132 ;  /* 0x0000008490006986 */ /* 0x0003e8000c101d04 */
[----:B------:R1:W-:Y:S02]  /*2b80*/  STG.E.128 desc[UR4][R140.64], R136 ;  /* 0x000000888c007986 */ /* 0x0003e4000c101d04 */
.L_x_10997:
[----:B------:R-:W-:Y:S05]  /*2b90*/  BSYNC B0 ;  /* 0x0000000000007941 */ /* 0x000fea0003800000 */
.L_x_10996:
[----:B------:R-:W-:Y:S01]  /*2ba0*/  ISETP.NE.AND P6, PT, R155, RZ, PT ;  /* 0x000000ff9b00720c */ /* 0x000fe20003fc5270 */
[----:B------:R-:W-:-:S12]  /*2bb0*/  BSSY B0, `(.L_x_10998) ;  /* 0x0000027000007945 */ /* 0x000fd80003800000 */
[----:B------:R-:W-:Y:S05]  /*2bc0*/  @!P6 BRA `(.L_x_10999) ;  /* 0x000000000094e947 */ /* 0x000fea0003800000 */
[----:B------:R-:W-:-:S04]  /*2bd0*/  ISETP.NE.AND P6, PT, R32, RZ, PT ;  /* 0x000000ff2000720c */ /* 0x000fc80003fc5270 */
[----:B01----:R-:W-:Y:S02]  /*2be0*/  FSEL R138, R142, RZ, !P6 ;  /* 0x000000ff8e8a7208 */ /* 0x003fe40007000000 */
        /* <DEDUP_REMOVED lines=35> */
.L_x_10999:
[----:B------:R-:W-:Y:S05]  /*2e20*/  BSYNC B0 ;  /* 0x0000000000007941 */ /* 0x000fea0003800000 */
.L_x_10998:
[----:B------:R-:W-:Y:S04]  /*2e30*/  BSSY B0, `(.L_x_11000) ;  /* 0x0000027000007945 */ /* 0x000fe80003800000 */
[----:B------:R-:W-:Y:S05]  /*2e40*/  @!P5 BRA `(.L_x_11001) ;  /* 0x000000000094d947 */ /* 0x000fea0003800000 */
[----:B------:R-:W-:-:S04]  /*2e50*/  ISETP.NE.AND P6, PT, R32, RZ, PT ;  /* 0x000000ff2000720c */ /* 0x000fc80003fc5270 */
[----:B012---:R-:W-:Y:S02]  /*2e60*/  FSEL R138, R142, RZ, !P6 ;  /* 0x000000ff8e8a7208 */ /* 0x007fe40007000000 */
        /* <DEDUP_REMOVED lines=35> */
.L_x_11001:
[----:B------:R-:W-:Y:S05]  /*30a0*/  BSYNC B0 ;  /* 0x0000000000007941 */ /* 0x000fea0003800000 */
.L_x_11000:
[----:B------:R-:W-:Y:S04]  /*30b0*/  BSSY B0, `(.L_x_11002) ;  /* 0x0000027000007945 */ /* 0x000fe80003800000 */
[----:B------:R-:W-:Y:S05]  /*30c0*/  @!P4 BRA `(.L_x_11003) ;  /* 0x000000000094c947 */ /* 0x000fea0003800000 */
[----:B------:R-:W-:-:S04]  /*30d0*/  ISETP.NE.AND P6, PT, R32, RZ, PT ;  /* 0x000000ff2000720c */ /* 0x000fc80003fc5270 */
[----:B0123--:R-:W-:Y:S02]  /*30e0*/  FSEL R138, R142, RZ, !P6 ;  /* 0x000000ff8e8a7208 */ /* 0x00ffe40007000000 */
        /* <DEDUP_REMOVED lines=35> */
.L_x_11003:
[----:B------:R-:W-:Y:S05]  /*3320*/  BSYNC B0 ;  /* 0x0000000000007941 */ /* 0x000fea0003800000 */
.L_x_11002:
[----:B------:R-:W-:Y:S04]  /*3330*/  BSSY B0, `(.L_x_11004) ;  /* 0x0000027000007945 */ /* 0x000fe80003800000 */
[----:B------:R-:W-:Y:S05]  /*3340*/  @!P3 BRA `(.L_x_11005) ;  /* 0x000000000094b947 */ /* 0x000fea0003800000 */
[----:B------:R-:W-:-:S04]  /*3350*/  ISETP.NE.AND P6, PT, R32, RZ, PT ;  /* 0x000000ff2000720c */ /* 0x000fc80003fc5270 */
[----:B01234-:R-:W-:Y:S02]  /*3360*/  FSEL R138, R142, RZ, !P6 ;  /* 0x000000ff8e8a7208 */ /* 0x01ffe40007000000 */
        /* <DEDUP_REMOVED lines=35> */
.L_x_11005:
[----:B------:R-:W-:Y:S05]  /*35a0*/  BSYNC B0 ;  /* 0x0000000000007941 */ /* 0x000fea0003800000 */
.L_x_11004:
        /* <DEDUP_REMOVED lines=39> */
.L_x_11007:
[----:B------:R-:W-:Y:S05]  /*3820*/  BSYNC B0 ;  /* 0x0000000000007941 */ /* 0x000fea0003800000 */
.L_x_11006:
[----:B------:R-:W-:Y:S01]  /*3830*/  ISETP.NE.AND P6, PT, R156, RZ, PT ;  /* 0x000000ff9c00720c */ /* 0x000fe20003fc5270 */
[----:B------:R-:W-:-:S12]  /*3840*/  BSSY B0, `(.L_x_11008) ;  /* 0x0000026000007945 */ /* 0x000fd80003800000 */
[----:B------:R-:W-:Y:S05]  /*3850*/  @!P6 BRA `(.L_x_11009) ;  /* 0x000000000090e947 */ /* 0x000fea0003800000 */
[----:B------:R-:W-:-:S04]  /*3860*/  ISETP.NE.AND P6, PT, R32, RZ, PT ;  /* 0x000000ff2000720c */ /* 0x000fc80003fc5270 */
[----:B------:R-:W-:Y:S02]  /*3870*/  FSEL R142, R142, RZ, !P6 ;  /* 0x000000ff8e8e7208 */ /* 0x000fe40007000000 */
[----:B------:R-:W-:-:S03]  /*3880*/  ISETP.NE.U32.AND P6, PT, RZ, UR8, PT ;  /* 0x00000008ff007c0c */ /* 0x000fc6000bfc5070 */
[-CC-:B01234-:R-:W-:Y:S01]  /*3890*/  FFMA.FTZ R137, R159, R143.reuse, R142.reuse ;  /* 0x0000008f9f897223 */ /* 0x19ffe2000001008e */
        /* <DEDUP_REMOVED lines=30> */
[----:B------:R0:W-:Y:S04]  /*3a80*/  @P6 STG.E.128 desc[UR4][R142.64], R132 ;  /* 0x000000848e006986 */ /* 0x0001e8000c101d04 */
[----:B------:R0:W-:Y:S02]  /*3a90*/  STG.E.128 desc[UR4][R140.64], R136 ;  /* 0x000000888c007986 */ /* 0x0001e4000c101d04 */
.L_x_11009:
[----:B------:R-:W-:Y:S05]  /*3aa0*/  BSYNC B0 ;  /* 0x0000000000007941 */ /* 0x000fea0003800000 */
.L_x_11008:
[----:B------:R-:W-:Y:S02]  /*3ab0*/  IADD3 R34, R34, UR16, RZ ;  /* 0x0000001022227c10 */ /* 0x000fe4000fffe0ff */
[----:B01234-:R-:W-:Y:S02]  /*3ac0*/  SEL R145, RZ, 0x1, P0 ;  /* 0x00000001ff917807 */ /* 0x01ffe40000000000 */
[----:B------:R-:W-:-:S13]  /*3ad0*/  ISETP.GE.AND P0, PT, R34, UR17, PT ;  /* 0x0000001122007c0c */ /* 0x000fda000bf06270 */
[----:B------:R-:W-:Y:S05]  /*3ae0*/  @!P0 BRA `(.L_x_11010) ;  /* 0xffffffcc00ec8947 */ /* 0x000fea000383ffff */
.L_x_10976:
[----:B------:R-:W0:Y:S01]  /*3af0*/  S2R R0, SR_TID.X ;  /* 0x0000000000007919 */ /* 0x000e220000002100 */
[----:B------:R-:W0:Y:S01]  /*3b00*/  S2UR UR6, SR_CTAID.X ;  /* 0x00000000000679c3 */ /* 0x000e220000002500 */
[----:B------:R-:W-:Y:S02]  /*3b10*/  ISETP.NE.AND P0, PT, R157, RZ, PT ;  /* 0x000000ff9d00720c */ /* 0x000fe40003f05270 */
[----:B------:R-:W-:Y:S02]  /*3b20*/  ISETP.NE.AND P1, PT, R154, RZ, PT ;  /* 0x000000ff9a00720c */ /* 0x000fe40003f25270 */
[----:B------:R-:W-:-:S03]  /*3b30*/  ISETP.NE.AND P6, PT, R155, RZ, PT ;  /* 0x000000ff9b00720c */ /* 0x000fc60003fc5270 */
[----:B-----5:R-:W1:Y:S08]  /*3b40*/  @P5 LDC.64 R14, c[0x0][0x2d0] ;  /* 0x0000b400ff0e5b82 */ /* 0x020e700000000a00 */
[----:B------:R-:W2:Y:S08]  /*3b50*/  @P0 LDC.64 R2, c[0x0][0x2d0] ;  /* 0x0000b400ff020b82 */ /* 0x000eb00000000a00 */
[----:B------:R-:W3:Y:S01]  /*3b60*/  @P0 LDC.64 R4, c[0x0][0x2d8] ;  /* 0x0000b600ff040b82 */ /* 0x000ee20000000a00 */
[----:B0-----:R-:W-:-:S07]  /*3b70*/  LEA.HI R0, R0, UR6, RZ, 0x18 ;  /* 0x0000000600007c11 */ /* 0x001fce000f8fc0ff */
[----:B------:R-:W0:Y:S01]  /*3b80*/  @P1 LDC.64 R6, c[0x0][0x2d0] ;  /* 0x0000b400ff061b82 */ /* 0x000e220000000a00 */
[----:B------:R-:W-:-:S07]  /*3b90*/  IMAD R0, R0, R153, RZ ;  /* 0x0000009900007224 */ /* 0x000fce00078e02ff */
[----:B------:R-:W4:Y:S01]  /*3ba0*/  @P1 LDC.64 R8, c[0x0][0x2d8] ;  /* 0x0000b600ff081b82 */ /* 0x000f220000000a00 */
[----:B------:R-:W-:-:S05]  /*3bb0*/  LEA.HI R35, R0, R35, RZ, 0x1e ;  /* 0x0000002300237211 */ /* 0x000fca00078ff0ff */
[C---:B--2---:R-:W-:Y:S02]  /*3bc0*/  @P0 IMAD.WIDE.U32 R2, R35.reuse, 0x10, R2 ;  /* 0x0000001023020825 */ /* 0x044fe400078e0002 */
[----:B------:R-:W2:Y:S02]  /*3bd0*/  @P6 LDC.64 R10, c[0x0][0x2d0] ;  /* 0x0000b400ff0a6b82 */ /* 0x000ea40000000a00 */
[C---:B---3--:R-:W-:Y:S01]  /*3be0*/  @P0 IMAD.WIDE.U32 R4, R35.reuse, 0x10, R4 ;  /* 0x0000001023040825 */ /* 0x048fe200078e0004 */
[----:B------:R-:W-:Y:S01]  /*3bf0*/  @P0 IADD3 R35, R35, 0x100, RZ ;  /* 0x0000010023230810 */ /* 0x000fe20007ffe0ff */
[----:B------:R3:W-:Y:S04]  /*3c00*/  @P0 STG.E.128 desc[UR4][R2.64], R64 ;  /* 0x0000004002000986 */ /* 0x0007e8000c101d04 */
[----:B------:R-:W1:Y:S01]  /*3c10*/  @P6 LDC.64 R12, c[0x0][0x2d8] ;  /* 0x0000b600ff0c6b82 */ /* 0x000e620000000a00 */
[----:B------:R3:W-:Y:S01]  /*3c20*/  @P0 STG.E.128 desc[UR4][R4.64], R96 ;  /* 0x0000006004000986 */ /* 0x0007e2000c101d04 */
[----:B0-----:R-:W-:Y:S01]  /*3c30*/  @P1 IMAD.WIDE.U32 R6, R35, 0x10, R6 ;  /* 0x0000001023061825 */ /* 0x001fe200078e0006 */
[----:B------:R-:W-:-:S04]  /*3c40*/  ISETP.NE.AND P0, PT, R156, RZ, PT ;  /* 0x000000ff9c00720c */ /* 0x000fc80003f05270 */
[----:B------:R0:W-:Y:S01]  /*3c50*/  @P1 STG.E.128 desc[UR4][R6.64], R60 ;  /* 0x0000003c06001986 */ /* 0x0001e2000c101d04 */
[----:B------:R-:W0:Y:S01]  /*3c60*/  @P5 LDC.64 R16, c[0x0][0x2d8] ;  /* 0x0000b600ff105b82 */ /* 0x000e220000000a00 */
[C---:B----4-:R-:W-:Y:S01]  /*3c70*/  @P1 IMAD.WIDE.U32 R8, R35.reuse, 0x10, R8 ;  /* 0x0000001023081825 */ /* 0x050fe200078e0008 */
[----:B------:R-:W-:-:S04]  /*3c80*/  @P1 IADD3 R35, R35, 0x100, RZ ;  /* 0x0000010023231810 */ /* 0x000fc80007ffe0ff */
[----:B------:R4:W-:Y:S02]  /*3c90*/  @P1 STG.E.128 desc[UR4][R8.64], R92 ;  /* 0x0000005c08001986 */ /* 0x0009e4000c101d04 */
[----:B------:R-:W4:Y:S01]  /*3ca0*/  @P4 LDC.64 R18, c[0x0][0x2d0] ;  /* 0x0000b400ff124b82 */ /* 0x000f220000000a00 */
[----:B--2---:R-:W-:-:S05]  /*3cb0*/  @P6 IMAD.WIDE.U32 R10, R35, 0x10, R10 ;  /* 0x00000010230a6825 */ /* 0x004fca00078e000a */
[----:B------:R2:W-:Y:S02]  /*3cc0*/  @P6 STG.E.128 desc[UR4][R10.64], R56 ;  /* 0x000000380a006986 */ /* 0x0005e4000c101d04 */
[----:B------:R-:W2:Y:S01]  /*3cd0*/  @P4 LDC.64 R20, c[0x0][0x2d8] ;  /* 0x0000b600ff144b82 */ /* 0x000ea20000000a00 */
[C---:B-1----:R-:W-:Y:S01]  /*3ce0*/  @P6 IMAD.WIDE.U32 R12, R35.reuse, 0x10, R12 ;  /* 0x00000010230c6825 */ /* 0x042fe200078e000c */
[----:B------:R-:W-:-:S04]  /*3cf0*/  @P6 IADD3 R35, R35, 0x100, RZ ;  /* 0x0000010023236810 */ /* 0x000fc80007ffe0ff */
[----:B------:R1:W-:Y:S01]  /*3d00*/  @P6 STG.E.128 desc[UR4][R12.64], R88 ;  /* 0x000000580c006986 */ /* 0x0003e2000c101d04 */
[C---:B------:R-:W-:Y:S01]  /*3d10*/  @P5 IMAD.WIDE.U32 R14, R35.reuse, 0x10, R14 ;  /* 0x00000010230e5825 */ /* 0x040fe200078e000e */
[----:B---3--:R-:W3:Y:S03]  /*3d20*/  @P3 LDC.64 R2, c[0x0][0x2d0] ;  /* 0x0000b400ff023b82 */ /* 0x008ee60000000a00 */
[C---:B0-----:R-:W-:Y:S01]  /*3d30*/  @P5 IMAD.WIDE.U32 R16, R35.reuse, 0x10, R16 ;  /* 0x0000001023105825 */ /* 0x041fe200078e0010 */
[----:B------:R-:W-:Y:S01]  /*3d40*/  @P5 IADD3 R35, R35, 0x100, RZ ;  /* 0x0000010023235810 */ /* 0x000fe20007ffe0ff */
[----:B------:R1:W-:Y:S03]  /*3d50*/  @P5 STG.E.128 desc[UR4][R14.64], R52 ;  /* 0x000000340e005986 */ /* 0x0003e6000c101d04 */
[----:B------:R-:W0:Y:S01]  /*3d60*/  @P3 LDC.64 R4, c[0x0][0x2d8] ;  /* 0x0000b600ff043b82 */ /* 0x000e220000000a00 */
[C---:B----4-:R-:W-:Y:S01]  /*3d70*/  @P4 IMAD.WIDE.U32 R18, R35.reuse, 0x10, R18 ;  /* 0x0000001023124825 */ /* 0x050fe200078e0012 */
[----:B------:R1:W-:Y:S04]  /*3d80*/  @P5 STG.E.128 desc[UR4][R16.64], R84 ;  /* 0x0000005410005986 */ /* 0x0003e8000c101d04 */
[----:B------:R1:W-:Y:S02]  /*3d90*/  @P4 STG.E.128 desc[UR4][R18.64], R48 ;  /* 0x0000003012004986 */ /* 0x0003e4000c101d04 */
[----:B------:R-:W4:Y:S01]  /*3da0*/  @P2 LDC.64 R22, c[0x0][0x2d0] ;  /* 0x0000b400ff162b82 */ /* 0x000f220000000a00 */
[C---:B--2---:R-:W-:Y:S01]  /*3db0*/  @P4 IMAD.WIDE.U32 R20, R35.reuse, 0x10, R20 ;  /* 0x0000001023144825 */ /* 0x044fe200078e0014 */
[----:B------:R-:W-:-:S04]  /*3dc0*/  @P4 IADD3 R35, R35, 0x100, RZ ;  /* 0x0000010023234810 */ /* 0x000fc80007ffe0ff */
[----:B------:R1:W-:Y:S02]  /*3dd0*/  @P4 STG.E.128 desc[UR4][R20.64], R80 ;  /* 0x0000005014004986 */ /* 0x0003e4000c101d04 */
[----:B------:R-:W2:Y:S01]  /*3de0*/  @P2 LDC.64 R24, c[0x0][0x2d8] ;  /* 0x0000b600ff182b82 */ /* 0x000ea20000000a00 */
[----:B---3--:R-:W-:-:S05]  /*3df0*/  @P3 IMAD.WIDE.U32 R2, R35, 0x10, R2 ;  /* 0x0000001023023825 */ /* 0x008fca00078e0002 */
[----:B------:R1:W-:Y:S01]  /*3e00*/  @P3 STG.E.128 desc[UR4][R2.64], R44 ;  /* 0x0000002c02003986 */ /* 0x0003e2000c101d04 */
[C---:B0-----:R-:W-:Y:S01]  /*3e10*/  @P3 IMAD.WIDE.U32 R4, R35.reuse, 0x10, R4 ;  /* 0x0000001023043825 */ /* 0x041fe200078e0004 */
[----:B------:R-:W-:-:S04]  /*3e20*/  @P3 IADD3 R35, R35, 0x100, RZ ;  /* 0x0000010023233810 */ /* 0x000fc80007ffe0ff */
[----:B------:R1:W-:Y:S01]  /*3e30*/  @P3 STG.E.128 desc[UR4][R4.64], R76 ;  /* 0x0000004c04003986 */ /* 0x0003e2000c101d04 */
[----:B----4-:R-:W-:-:S05]  /*3e40*/  @P2 IMAD.WIDE.U32 R22, R35, 0x10, R22 ;  /* 0x0000001023162825 */ /* 0x010fca00078e0016 */
[----:B------:R1:W-:Y:S01]  /*3e50*/  @P2 STG.E.128 desc[UR4][R22.64], R40 ;  /* 0x0000002816002986 */ /* 0x0003e2000c101d04 */
[----:B--2---:R-:W-:-:S05]  /*3e60*/  @P2 IMAD.WIDE.U32 R24, R35, 0x10, R24 ;  /* 0x0000001023182825 */ /* 0x004fca00078e0018 */
[----:B------:R1:W-:Y:S01]  /*3e70*/  @P2 STG.E.128 desc[UR4][R24.64], R72 ;  /* 0x0000004818002986 */ /* 0x0003e2000c101d04 */
[----:B------:R-:W-:Y:S05]  /*3e80*/  @!P0 EXIT ;  /* 0x000000000000894d */ /* 0x000fea0003800000 */
[----:B-1----:R-:W0:Y:S01]  /*3e90*/  LDC.64 R2, c[0x0][0x2d0] ;  /* 0x0000b400ff027b82 */ /* 0x002e220000000a00 */
[----:B------:R-:W-:-:S07]  /*3ea0*/  @P2 IADD3 R35, R35, 0x100, RZ ;  /* 0x0000010023232810 */ /* 0x000fce0007ffe0ff */
[----:B------:R-:W1:Y:S01]  /*3eb0*/  LDC.64 R4, c[0x0][0x2d8] ;  /* 0x0000b600ff047b82 */ /* 0x000e620000000a00 */
[----:B0-----:R-:W-:-:S05]  /*3ec0*/  IMAD.WIDE.U32 R2, R35, 0x10, R2 ;  /* 0x0000001023027825 */ /* 0x001fca00078e0002 */
[----:B------:R-:W-:Y:S01]  /*3ed0*/  STG.E.128 desc[UR4][R2.64], R36 ;  /* 0x0000002402007986 */ /* 0x000fe2000c101d04 */
[----:B-1----:R-:W-:-:S05]  /*3ee0*/  IMAD.WIDE.U32 R4, R35, 0x10, R4 ;  /* 0x0000001023047825 */ /* 0x002fca00078e0004 */
[----:B------:R-:W-:Y:S01]  /*3ef0*/  STG.E.128 desc[UR4][R4.64], R68 ;  /* 0x0000004404007986 */ /* 0x000fe2000c101d04 */
[----:B------:R-:W-:Y:S05]  /*3f00*/  EXIT ;  /* 0x000000000000794d */ /* 0x000fea0003800000 */
.L_x_10993:
[----:B-----5:R-:W-:Y:S01]  /*3f10*/  HFMA2.MMA R147, -RZ, RZ, 0, 9.5367431640625e-07 ;  /* 0x00000010ff937435 */ /* 0x020fe200000001ff */
[----:B------:R-:W-:Y:S02]  /*3f20*/  MOV R150, R149 ;  /* 0x0000009500967202 */ /* 0x000fe40000000f00 */
[----:B------:R-:W-:Y:S02]  /*3f30*/  MOV R234, 0x1f ;  /* 0x0000001f00ea7802 */ /* 0x000fe40000000f00 */
[----:B------:R-:W-:-:S07]  /*3f40*/  MOV R145, 0xffffffff ;  /* 0xffffffff00917802 */ /* 0x000fce0000000f00 */
[----:B------:R-:W-:Y:S05]  /*3f50*/  WARPSYNC.COLLECTIVE R145, `(.L_x_11011) ;  /* 0x0000000091087348 */ /* 0x000fea0003c00000 */
[----:B------:R0:W1:Y:S02]  /*3f60*/  SHFL.DOWN P6, R193, R150, R147, R234 ;  /* 0x0800009396c17389 */ /* 0x00006400000c00ea */
[----:B01----:R-:W-:Y:S01]  /*3f70*/  ENDCOLLECTIVE ;  /* 0x000000000000791b */ /* 0x003fe20003800000 */
.L_x_11011:
[----:B------:R-:W-:Y:S02]  /*3f80*/  MOV R150, R148 ;  /* 0x0000009400967202 */ /* 0x000fe40000000f00 */
[----:B------:R-:W-:-:S07]  /*3f90*/  MOV R136, R193 ;  /* 0x000000c100887202 */ /* 0x000fce0000000f00 */
[----:B------:R-:W-:Y:S05]  /*3fa0*/  WARPSYNC.COLLECTIVE R145, `(.L_x_11012) ;  /* 0x0000000091087348 */ /* 0x000fea0003c00000 */
[----:B------:R0:W1:Y:S02]  /*3fb0*/  SHFL.DOWN P6, R193, R150, R147, R234 ;  /* 0x0800009396c17389 */ /* 0x00006400000c00ea */
[----:B01----:R-:W-:Y:S01]  /*3fc0*/  ENDCOLLECTIVE ;  /* 0x000000000000791b */ /* 0x003fe20003800000 */
.L_x_11012:
[----:B------:R-:W-:Y:S01]  /*3fd0*/  FADD.FTZ R136, R136, R149 ;  /* 0x0000009588887221 */ /* 0x000fe20000010000 */
[----:B------:R-:W-:-:S04]  /*3fe0*/  HFMA2.MMA R147, -RZ, RZ, 0, 4.76837158203125e-07 ;  /* 0x00000008ff937435 */ /* 0x000fc800000001ff */
[----:B------:R-:W-:Y:S02]  /*3ff0*/  MOV R150, R136 ;  /* 0x0000008800967202 */ /* 0x000fe40000000f00 */
[----:B------:R-:W-:-:S07]  /*4000*/  MOV R137, R193 ;  /* 0x000000c100897202 */ /* 0x000fce0000000f00 */
[----:B------:R-:W-:Y:S05]  /*4010*/  WARPSYNC.COLLECTIVE R145, `(.L_x_11013) ;  /* 0x0000000091087348 */ /* 0x000fea0003c00000 */
[----:B------:R0:W1:Y:S02]  /*4020*/  SHFL.DOWN P6, R193, R150, R147, R234 ;  /* 0x0800009396c17389 */ /* 0x00006400000c00ea */
[----:B01----:R-:W-:Y:S01]  /*4030*/  ENDCOLLECTIVE ;  /* 0x000000000000791b */ /* 0x003fe20003800000 */
.L_x_11013:
[----:B------:R-:W-:-:S05]  /*4040*/  FADD.FTZ R137, R137, R148 ;  /* 0x0000009489897221 */ /* 0x000fca0000010000 */
[----:B------:R-:W-:Y:S02]  /*4050*/  MOV R150, R137 ;  /* 0x0000008900967202 */ /* 0x000fe40000000f00 */
[----:B------:R-:W-:-:S07]  /*4060*/  MOV R139, R193 ;  /* 0x000000c1008b7202 */ /* 0x000fce0000000f00 */
[----:B------:R-:W-:Y:S05]  /*4070*/  WARPSYNC.COLLECTIVE R145, `(.L_x_11014) ;  /* 0x0000000091087348 */ /* 0x000fea0003c00000 */
[----:B------:R0:W1:Y:S02]  /*4080*/  SHFL.DOWN P6, R193, R150, R147, R234 ;  /* 0x0800009396c17389 */ /* 0x00006400000c00ea */
[----:B01----:R-:W-:Y:S01]  /*4090*/  ENDCOLLECTIVE ;  /* 0x000000000000791b */ /* 0x003fe20003800000 */
.L_x_11014:
[----:B------:R-:W-:Y:S01]  /*40a0*/  FADD.FTZ R139, R136, R139 ;  /* 0x0000008b888b7221 */ /* 0x000fe20000010000 */
[----:B------:R-:W-:-:S04]  /*40b0*/  HFMA2.MMA R147, -RZ, RZ, 0, 2.384185791015625e-07 ;  /* 0x00000004ff937435 */ /* 0x000fc800000001ff */
[----:B------:R-:W-:Y:S02]  /*40c0*/  MOV R150, R139 ;  /* 0x0000008b00967202 */ /* 0x000fe40000000f00 */
[----:B------:R-:W-:-:S07]  /*40d0*/  MOV R138, R193 ;  /* 0x000000c1008a7202 */ /* 0x000fce0000000f00 */
[----:B------:R-:W-:Y:S05]  /*40e0*/  WARPSYNC.COLLECTIVE R145, `(.L_x_11015) ;  /* 0x0000000091087348 */ /* 0x000fea0003c00000 */
[----:B------:R0:W1:Y:S02]  /*40f0*/  SHFL.DOWN P6, R193, R150, R147, R234 ;  /* 0x0800009396c17389 */ /* 0x00006400000c00ea */
[----:B01----:R-:W-:Y:S01]  /*4100*/  ENDCOLLECTIVE ;  /* 0x000000000000791b */ /* 0x003fe20003800000 */
.L_x_11015:
[----:B------:R-:W-:-:S05]  /*4110*/  FADD.FTZ R138, R137, R138 ;  /* 0x0000008a898a7221 */ /* 0x000fca0000010000 */
[----:B------:R-:W-:Y:S02]  /*4120*/  MOV R150, R138 ;  /* 0x0000008a00967202 */ /* 0x000fe40000000f00 */
[----:B------:R-:W-:-:S07]  /*4130*/  MOV R140, R193 ;  /* 0x000000c1008c7202 */ /* 0x000fce0000000f00 */
[----:B------:R-:W-:Y:S05]  /*4140*/  WARPSYNC.COLLECTIVE R145, `(.L_x_11016) ;  /* 0x0000000091087348 */ /* 0x000fea0003c00000 */
[----:B------:R0:W1:Y:S02]  /*4150*/  SHFL.DOWN P6, R193, R150, R147, R234 ;  /* 0x0800009396c17389 */ /* 0x00006400000c00ea */
[----:B01----:R-:W-:Y:S01]  /*4160*/  ENDCOLLECTIVE ;  /* 0x000000000000791b */ /* 0x003fe20003800000 */
.L_x_11016:
[----:B------:R-:W-:Y:S01]  /*4170*/  FADD.FTZ R140, R139, R140 ;  /* 0x0000008c8b8c7221 */ /* 0x000fe20000010000 */
[----:B------:R-:W-:-:S04]  /*4180*/  HFMA2.MMA R147, -RZ, RZ, 0, 1.1920928955078125e-07 ;  /* 0x00000002ff937435 */ /* 0x000fc800000001ff */
[----:B------:R-:W-:Y:S02]  /*4190*/  MOV R150, R140 ;  /* 0x0000008c00967202 */ /* 0x000fe40000000f00 */
[----:B------:R-:W-:-:S07]  /*41a0*/  MOV R141, R193 ;  /* 0x000000c1008d7202 */ /* 0x000fce0000000f00 */
[----:B------:R-:W-:Y:S05]  /*41b0*/  WARPSYNC.COLLECTIVE R145, `(.L_x_11017) ;  /* 0x0000000091087348 */ /* 0x000fea0003c00000 */
[----:B------:R0:W1:Y:S02]  /*41c0*/  SHFL.DOWN P6, R193, R150, R147, R234 ;  /* 0x0800009396c17389 */ /* 0x00006400000c00ea */
[----:B01----:R-:W-:Y:S01]  /*41d0*/  ENDCOLLECTIVE ;  /* 0x000000000000791b */ /* 0x003fe20003800000 */
.L_x_11017:
[----:B------:R-:W-:-:S05]  /*41e0*/  FADD.FTZ R141, R138, R141 ;  /* 0x0000008d8a8d7221 */ /* 0x000fca0000010000 */
[----:B------:R-:W-:Y:S02]  /*41f0*/  MOV R150, R141 ;  /* 0x0000008d00967202 */ /* 0x000fe40000000f00 */
[----:B------:R-:W-:-:S07]  /*4200*/  MOV R143, R193 ;  /* 0x000000c1008f7202 */ /* 0x000fce0000000f00 */
[----:B------:R-:W-:Y:S05]  /*4210*/  WARPSYNC.COLLECTIVE R145, `(.L_x_11018) ;  /* 0x0000000091087348 */ /* 0x000fea0003c00000 */
[----:B------:R0:W1:Y:S02]  /*4220*/  SHFL.DOWN P6, R193, R150, R147, R234 ;  /* 0x0800009396c17389 */ /* 0x00006400000c00ea */
[----:B01----:R-:W-:Y:S01]  /*4230*/  ENDCOLLECTIVE ;  /* 0x000000000000791b */ /* 0x003fe20003800000 */
.L_x_11018:
[----:B------:R-:W-:Y:S01]  /*4240*/  FADD.FTZ R143, R140, R143 ;  /* 0x0000008f8c8f7221 */ /* 0x000fe20000010000 */
[----:B------:R-:W-:-:S04]  /*4250*/  HFMA2.MMA R147, -RZ, RZ, 0, 5.9604644775390625e-08 ;  /* 0x00000001ff937435 */ /* 0x000fc800000001ff */
[----:B------:R-:W-:Y:S02]  /*4260*/  MOV R150, R143 ;  /* 0x0000008f00967202 */ /* 0x000fe40000000f00 */
[----:B------:R-:W-:-:S07]  /*4270*/  MOV R142, R193 ;  /* 0x000000c1008e7202 */ /* 0x000fce0000000f00 */
[----:B------:R-:W-:Y:S05]  /*4280*/  WARPSYNC.COLLECTIVE R145, `(.L_x_11019) ;  /* 0x0000000091087348 */ /* 0x000fea0003c00000 */
[----:B------:R0:W1:Y:S02]  /*4290*/  SHFL.DOWN P6, R193, R150, R147, R234 ;  /* 0x0800009396c17389 */ /* 0x00006400000c00ea */
[----:B01----:R-:W-:Y:S01]  /*42a0*/  ENDCOLLECTIVE ;  /* 0x000000000000791b */ /* 0x003fe20003800000 */
.L_x_11019:
[----:B------:R-:W-:-:S05]  /*42b0*/  FADD.FTZ R142, R141, R142 ;  /* 0x0000008e8d8e7221 */ /* 0x000fca0000010000 */
[----:B------:R-:W-:Y:S02]  /*42c0*/  MOV R150, R142 ;  /* 0x0000008e00967202 */ /* 0x000fe40000000f00 */
[----:B------:R-:W-:-:S07]  /*42d0*/  MOV R192, R193 ;  /* 0x000000c100c07202 */ /* 0x000fce0000000f00 */
[----:B------:R-:W-:Y:S05]  /*42e0*/  WARPSYNC.COLLECTIVE R145, `(.L_x_11020) ;  /* 0x0000000091087348 */ /* 0x000fea0003c00000 */
[----:B------:R0:W1:Y:S02]  /*42f0*/  SHFL.DOWN P6, R193, R150, R147, R234 ;  /* 0x0800009396c17389 */ /* 0x00006400000c00ea */
[----:B01----:R-:W-:Y:S01]  /*4300*/  ENDCOLLECTIVE ;  /* 0x000000000000791b */ /* 0x003fe20003800000 */
.L_x_11020:
[----:B------:R-:W-:Y:S05]  /*4310*/  BRA `(.L_x_11021) ;  /* 0xffffffe000447947 */ /* 0x000fea000383ffff */
.L_x_11022:
        /* <DEDUP_REMOVED lines=14> */
.L_x_14020:


//--------------------- .text._ZN10layer_norm13ln_bwd_kernelINS_13Kernel_traitsI6__halfffffjLj8192ELj1ELj1ELj8ELj16ENS_18Kernel_traits_baseILj8192ES2_ffffjLj256EEEEELb0ELb0ELb0ELb1EEEvNS_9BwdParamsE --------------------------
	.section	.text._ZN10layer_norm13ln_bwd_kernelINS_13Kernel_traitsI6__halfffffjLj8192ELj1ELj1ELj8ELj16ENS_18Kernel_traits_baseILj8192ES2_ffffjLj256EEEEELb0ELb0ELb0ELb1EEEvNS_9BwdParamsE,"ax",@progbits
	.align	128
        .global         _ZN10layer_norm13ln_bwd_kernelINS_13Kernel_traitsI6__halfffffjLj8192ELj1ELj1ELj8ELj16ENS_18Kernel_traits_baseILj8192ES2_ffffjLj256EEEEELb0ELb0ELb0ELb1EEEvNS_9BwdParamsE
        .type           _ZN10layer_norm13ln_bwd_kernelINS_13Kernel_traitsI6__halfffffjLj8192ELj1ELj1ELj8ELj16ENS_18Kernel_traits_baseILj8192ES2_ffffjLj256EEEEELb0ELb0ELb0ELb1EEEvNS_9BwdParamsE,@function
        .size           _ZN10layer_norm13ln_bwd_kernelINS_13Kernel_traitsI6__halfffffjLj8192ELj1ELj1ELj8ELj16ENS_18Kernel_traits_baseILj8192ES2_ffffjLj256EEEEELb0ELb0ELb0ELb1EEEvNS_9BwdParamsE,(.L_x_14021 - _ZN10layer_norm13ln_bwd_kernelINS_13Kernel_traitsI6__halfffffjLj8192ELj1ELj1ELj8ELj16ENS_18Kernel_traits_baseILj8192ES2_ffffjLj256EEEEELb0ELb0ELb0ELb1EEEvNS_9BwdParamsE)
        .other          _ZN10layer_norm13ln_bwd_kernelINS_13Kernel_traitsI6__halfffffjLj8192ELj1ELj1ELj8ELj16ENS_18Kernel_traits_baseILj8192ES2_ffffjLj256EEEEELb0ELb0ELb0ELb1EEEvNS_9BwdParamsE,@"STO_CUDA_ENTRY STV_DEFAULT"
_ZN10layer_norm13ln_bwd_kernelINS_13Kernel_traitsI6__halfffffjLj8192ELj1ELj1ELj8ELj16ENS_18Kernel_traits_baseILj8192ES2_ffffjLj256EEEEELb0ELb0ELb0ELb1EEEvNS_9BwdParamsE:
.text._ZN10layer_norm13ln_bwd_kernelINS_13Kernel_traitsI6__halfffffjLj8192ELj1ELj1ELj8ELj16ENS_18Kernel_traits_baseILj8192ES2_ffffjLj256EEEEELb0ELb0ELb0ELb1EEEvNS_9BwdParamsE:
        /* <DEDUP_REMOVED lines=48> */
.L_x_11023:
[----:B------:R-:W-:Y:S01]  /*0300*/  SHF.L.U32 R2, R0, 0x3, RZ ;  /* 0x0000000300027819 */ /* 0x000fe200000006ff */
[----:B------:R-:W-:-:S03]  /*0310*/  ULDC.64 UR4, c[0x0][0x260] ;  /* 0x0000980000047ab9 */ /* 0x000fc60000000a00 */
[----:B------:R-:W-:-:S04]  /*0320*/  LOP3.LUT R2, R2, 0x7f8, RZ, 0xc0, !PT ;  /* 0x000007f802027812 */ /* 0x000fc800078ec0ff */
[----:B------:R-:W-:-:S04]  /*0330*/  IADD3 R2, P0, R2, UR4, RZ ;  /* 0x0000000402027c10 */ /* 0x000fc8000ff1e0ff */
[----:B------:R-:W-:Y:S01]  /*0340*/  IADD3.X R3, RZ, UR5, RZ, P0, !PT ;  /* 0x00000005ff037c10 */ /* 0x000fe200087fe4ff */
[----:B------:R-:W-:-:S04]  /*0350*/  ULDC.64 UR4, c[0x0][0x270] ;  /* 0x00009c0000047ab9 */ /* 0x000fc80000000a00 */
[----:B------:R-:W2:Y:S04]  /*0360*/  LDG.E.64 R4, desc[UR6][R2.64] ;  /* 0x0000000602047981 */ /* 0x000ea8000c1e1b00 */
[----:B------:R-:W3:Y:S04]  /*0370*/  LDG.E.64 R6, desc[UR6][R2.64+0x800] ;  /* 0x0008000602067981 */ /* 0x000ee8000c1e1b00 */
[----:B------:R-:W4:Y:S04]  /*0380*/  LDG.E.64 R8, desc[UR6][R2.64+0x1000] ;  /* 0x0010000602087981 */ /* 0x000f28000c1e1b00 */
[----:B------:R-:W5:Y:S04]  /*0390*/  LDG.E.64 R10, desc[UR6][R2.64+0x1800] ;  /* 0x00180006020a7981 */ /* 0x000f68000c1e1b00 */
[----:B------:R-:W5:Y:S04]  /*03a0*/  LDG.E.64 R12, desc[UR6][R2.64+0x2000] ;  /* 0x00200006020c7981 */ /* 0x000f68000c1e1b00 */
[----:B------:R-:W5:Y:S04]  /*03b0*/  LDG.E.64 R14, desc[UR6][R2.64+0x2800] ;  /* 0x00280006020e7981 */ /* 0x000f68000c1e1b00 */
[----:B------:R-:W5:Y:S04]  /*03c0*/  LDG.E.64 R16, desc[UR6][R2.64+0x3000] ;  /* 0x0030000602107981 */ /* 0x000f68000c1e1b00 */
[----:B------:R0:W5:Y:S01]  /*03d0*/  LDG.E.64 R18, desc[UR6][R2.64+0x3800] ;  /* 0x0038000602127981 */ /* 0x000162000c1e1b00 */
        /* <DEDUP_REMOVED lines=28> */
[--C-:B--2---:R-:W-:Y:S01]  /*05a0*/  SHF.R.U64 R200, R4, 0x10, R5.reuse ;  /* 0x0000001004c87819 */ /* 0x104fe20000001205 */
[----:B------:R-:W-:Y:S01]  /*05b0*/  HADD2.F32 R203, -RZ, R4.H0_H0 ;  /* 0x20000004ffcb7230 */ /* 0x000fe20000004100 */
[----:B------:R-:W-:Y:S01]  /*05c0*/  SHF.R.U32.HI R198, RZ, 0x10, R5 ;  /* 0x00000010ffc67819 */ /* 0x000fe20000011605 */
[----:B------:R-:W-:Y:S01]  /*05d0*/  HADD2.F32 R201, -RZ, R5.H0_H0 ;  /* 0x20000005ffc97230 */ /* 0x000fe20000004100 */
[--C-:B---3--:R-:W-:Y:S01]  /*05e0*/  SHF.R.U64 R196, R6, 0x10, R7.reuse ;  /* 0x0000001006c47819 */ /* 0x108fe20000001207 */
[----:B------:R-:W-:Y:S01]  /*05f0*/  HADD2.F32 R199, -RZ, R6.H0_H0 ;  /* 0x20000006ffc77230 */ /* 0x000fe20000004100 */
[----:B------:R-:W-:Y:S01]  /*0600*/  SHF.R.U32.HI R194, RZ, 0x10, R7 ;  /* 0x00000010ffc27819 */ /* 0x000fe20000011607 */
[----:B------:R-:W-:Y:S01]  /*0610*/  HADD2.F32 R197, -RZ, R7.H0_H0 ;  /* 0x20000007ffc57230 */ /* 0x000fe20000004100 */
[--C-:B----4-:R-:W-:Y:S01]  /*0620*/  SHF.R.U64 R192, R8, 0x10, R9.reuse ;  /* 0x0000001008c07819 */ /* 0x110fe20000001209 */
[----:B------:R-:W-:Y:S01]  /*0630*/  HADD2.F32 R195, -RZ, R8.H0_H0 ;  /* 0x20000008ffc37230 */ /* 0x000fe20000004100 */
[----:B------:R-:W-:Y:S01]  /*0640*/  SHF.R.U32.HI R190, RZ, 0x10, R9 ;  /* 0x00000010ffbe7819 */ /* 0x000fe20000011609 */
[----:B------:R-:W-:Y:S01]  /*0650*/  HADD2.F32 R193, -RZ, R9.H0_H0 ;  /* 0x20000009ffc17230 */ /* 0x000fe20000004100 */
[--C-:B-----5:R-:W-:Y:S01]  /*0660*/  SHF.R.U64 R188, R10, 0x10, R11.reuse ;  /* 0x000000100abc7819 */ /* 0x120fe2000000120b */
[----:B------:R-:W-:Y:S01]  /*0670*/  HADD2.F32 R191, -RZ, R10.H0_H0 ;  /* 0x2000000affbf7230 */ /* 0x000fe20000004100 */
[----:B------:R-:W-:Y:S01]  /*0680*/  SHF.R.U32.HI R186, RZ, 0x10, R11 ;  /* 0x00000010ffba7819 */ /* 0x000fe2000001160b */
[----:B------:R-:W-:Y:S01]  /*0690*/  HADD2.F32 R189, -RZ, R11.H0_H0 ;  /* 0x2000000bffbd7230 */ /* 0x000fe20000004100 */
[--C-:B------:R-:W-:Y:S01]  /*06a0*/  SHF.R.U64 R184, R12, 0x10, R13.reuse ;  /* 0x000000100cb87819 */ /* 0x100fe2000000120d */
        /* <DEDUP_REMOVED lines=23> */
[----:B------:R-:W-:Y:S02]  /*0820*/  HADD2.F32 R200, -RZ, R200.H0_H0 ;  /* 0x200000c8ffc87230 */ /* 0x000fe40000004100 */
[----:B------:R-:W-:Y:S02]  /*0830*/  HADD2.F32 R198, -RZ, R198.H0_H0 ;  /* 0x200000c6ffc67230 */ /* 0x000fe40000004100 */
[----:B------:R-:W-:Y:S02]  /*0840*/  HADD2.F32 R196, -RZ, R196.H0_H0 ;  /* 0x200000c4ffc47230 */ /* 0x000fe40000004100 */
[----:B------:R-:W-:Y:S02]  /*0850*/  HADD2.F32 R194, -RZ, R194.H0_H0 ;  /* 0x200000c2ffc27230 */ /* 0x000fe40000004100 */
[----:B------:R-:W-:Y:S02]  /*0860*/  HADD2.F32 R192, -RZ, R192.H0_H0 ;  /* 0x200000c0ffc07230 */ /* 0x000fe40000004100 */
[----:B------:R-:W-:-:S02]  /*0870*/  HADD2.F32 R190, -RZ, R190.H0_H0 ;  /* 0x200000beffbe7230 */ /* 0x000fc40000004100 */
        /* <DEDUP_REMOVED lines=9> */
[----:B------:R-:W-:-:S07]  /*0910*/  HADD2.F32 R174, -RZ, R174.H0_H0 ;  /* 0x200000aeffae7230 */ /* 0x000fce0000004100 */
.L_x_11034:
[----:B0-----:R-:W0:Y:S01]  /*0920*/  LDC.64 R76, c[0x0][0x250] ;  /* 0x00009400ff4c7b82 */ /* 0x001e220000000a00 */
[----:B------:R-:W-:-:S05]  /*0930*/  IMAD R78, R202, UR8, RZ ;  /* 0x00000008ca4e7c24 */ /* 0x000fca000f8e02ff */
[----:B------:R-:W-:Y:S02]  /*0940*/  SHF.R.S32.HI R79, RZ, 0x1f, R78 ;  /* 0x0000001fff4f7819 */ /* 0x000fe4000001144e */
[----:B------:R-:W1:Y:S02]  /*0950*/  LDC.64 R92, c[0x0][0x258] ;  /* 0x00009600ff5c7b82 */ /* 0x000e640000000a00 */
[----:B------:R-:W-:Y:S02]  /*0960*/  LEA.HI R79, R79, R78, RZ, 0x2 ;  /* 0x0000004e4f4f7211 */ /* 0x000fe400078f10ff */
[----:B------:R-:W-:-:S04]  /*0970*/  LOP3.LUT R78, R0, 0xff, RZ, 0xc0, !PT ;  /* 0x000000ff004e7812 */ /* 0x000fc800078ec0ff */
[----:B------:R-:W-:Y:S01]  /*0980*/  LEA.HI.SX32 R223, R79, R78, 0x1e ;  /* 0x0000004e4fdf7211 */ /* 0x000fe200078ff2ff */
[----:B------:R-:W2:Y:S03]  /*0990*/  LDC.64 R136, c[0x0][0x2b8] ;  /* 0x0000ae00ff887b82 */ /* 0x000ea60000000a00 */
[----:B------:R-:W-:Y:S02]  /*09a0*/  SHF.L.U32 R219, R223, 0x4, RZ ;  /* 0x00000004dfdb7819 */ /* 0x000fe400000006ff */
[----:B------:R-:W-:Y:S01]  /*09b0*/  SHF.R.U32.HI R218, RZ, 0x1c, R223 ;  /* 0x0000001cffda7819 */ /* 0x000fe200000116df */
[----:B0-----:R-:W-:Y:S01]  /*09c0*/  IMAD.WIDE R86, R202, 0x4, R76 ;  /* 0x00000004ca567825 */ /* 0x001fe200078e024c */
[----:B------:R-:W-:Y:S01]  /*09d0*/  IADD3 R76, P0, R219, UR10, RZ ;  /* 0x0000000adb4c7c10 */ /* 0x000fe2000ff1e0ff */
[----:B------:R-:W0:Y:S01]  /*09e0*/  LDC.64 R168, c[0x0][0x2c8] ;  /* 0x0000b200ffa87b82 */ /* 0x000e220000000a00 */
[----:B------:R-:W-:-:S02]  /*09f0*/  IADD3 R233, R223, 0x100, RZ ;  /* 0x00000100dfe97810 */ /* 0x000fc40007ffe0ff */
[----:B------:R-:W-:Y:S01]  /*0a00*/  IADD3.X R77, R218, UR11, RZ, P0, !PT ;  /* 0x0000000bda4d7c10 */ /* 0x000fe200087fe4ff */
[----:B------:R-:W3:Y:S01]  /*0a10*/  LDG.E R243, desc[UR6][R86.64] ;  /* 0x0000000656f37981 */ /* 0x000ee2000c1e1900 */
[----:B------:R-:W-:Y:S01]  /*0a20*/  SHF.L.U32 R217, R233, 0x4, RZ ;  /* 0x00000004e9d97819 */ /* 0x000fe200000006ff */
[----:B-1----:R-:W-:Y:S01]  /*0a30*/  IMAD.WIDE R92, R202, 0x4, R92 ;  /* 0x00000004ca5c7825 */ /* 0x002fe200078e025c */
[----:B------:R-:W-:Y:S01]  /*0a40*/  IADD3 R231, R223, 0x200, RZ ;  /* 0x00000200dfe77810 */ /* 0x000fe20007ffe0ff */
[----:B------:R-:W1:Y:S01]  /*0a50*/  @P2 LDC.64 R176, c[0x0][0x270] ;  /* 0x00009c00ffb02b82 */ /* 0x000e620000000a00 */
[----:B------:R-:W4:Y:S01]  /*0a60*/  LDG.E.128 R76, desc[UR6][R76.64] ;  /* 0x000000064c4c7981 */ /* 0x000f22000c1e1d00 */
[----:B------:R-:W-:Y:S02]  /*0a70*/  SHF.R.U32.HI R216, RZ, 0x1c, R233 ;  /* 0x0000001cffd87819 */ /* 0x000fe400000116e9 */
[----:B------:R-:W-:Y:S01]  /*0a80*/  IADD3 R84, P0, R217, UR10, RZ ;  /* 0x0000000ad9547c10 */ /* 0x000fe2000ff1e0ff */
[----:B------:R2:W4:Y:S01]  /*0a90*/  LDG.E R207, desc[UR6][R92.64] ;  /* 0x000000065ccf7981 */ /* 0x000522000c1e1900 */
[----:B------:R-:W-:Y:S01]  /*0aa0*/  SHF.L.U32 R215, R231, 0x4, RZ ;  /* 0x00000004e7d77819 */ /* 0x000fe200000006ff */
[C---:B--2---:R-:W-:Y:S01]  /*0ab0*/  IMAD.WIDE.U32 R80, R223.reuse, 0x10, R136 ;  /* 0x00000010df507825 */ /* 0x044fe200078e0088 */
[----:B------:R-:W-:-:S02]  /*0ac0*/  IADD3 R229, R223, 0x300, RZ ;  /* 0x00000300dfe57810 */ /* 0x000fc40007ffe0ff */
[----:B------:R-:W-:Y:S02]  /*0ad0*/  IADD3.X R85, R216, UR11, RZ, P0, !PT ;  /* 0x0000000bd8557c10 */ /* 0x000fe400087fe4ff */
[----:B------:R-:W-:Y:S01]  /*0ae0*/  SHF.R.U32.HI R214, RZ, 0x1c, R231 ;  /* 0x0000001cffd67819 */ /* 0x000fe200000116e7 */
[----:B------:R-:W2:Y:S01]  /*0af0*/  LDG.E.128 R80, desc[UR6][R80.64] ;  /* 0x0000000650507981 */ /* 0x000ea2000c1e1d00 */
[----:B------:R-:W-:Y:S02]  /*0b00*/  SHF.L.U32 R213, R229, 0x4, RZ ;  /* 0x00000004e5d57819 */ /* 0x000fe400000006ff */
[----:B------:R-:W-:Y:S01]  /*0b10*/  IADD3 R92, P0, R215, UR10, RZ ;  /* 0x0000000ad75c7c10 */ /* 0x000fe2000ff1e0ff */
[----:B------:R-:W2:Y:S01]  /*0b20*/  LDG.E.128 R84, desc[UR6][R84.64] ;  /* 0x0000000654547981 */ /* 0x000ea2000c1e1d00 */
[----:B------:R-:W-:Y:S02]  /*0b30*/  IADD3 R227, R223, 0x400, RZ ;  /* 0x00000400dfe37810 */ /* 0x000fe40007ffe0ff */
[----:B------:R-:W-:-:S02]  /*0b40*/  IADD3.X R93, R214, UR11, RZ, P0, !PT ;  /* 0x0000000bd65d7c10 */ /* 0x000fc400087fe4ff */
[----:B------:R-:W-:Y:S02]  /*0b50*/  SHF.R.U32.HI R212, RZ, 0x1c, R229 ;  /* 0x0000001cffd47819 */ /* 0x000fe400000116e5 */
[----:B------:R-:W-:Y:S02]  /*0b60*/  IADD3 R100, P0, R213, UR10, RZ ;  /* 0x0000000ad5647c10 */ /* 0x000fe4000ff1e0ff */
[----:B------:R-:W-:Y:S01]  /*0b70*/  SHF.L.U32 R211, R227, 0x4, RZ ;  /* 0x00000004e3d37819 */ /* 0x000fe200000006ff */
[----:B------:R-:W2:Y:S01]  /*0b80*/  LDG.E.128 R92, desc[UR6][R92.64] ;  /* 0x000000065c5c7981 */ /* 0x000ea2000c1e1d00 */
[----:B------:R-:W-:Y:S02]  /*0b90*/  IADD3.X R101, R212, UR11, RZ, P0, !PT ;  /* 0x0000000bd4657c10 */ /* 0x000fe400087fe4ff */
[----:B------:R-:W-:Y:S02]  /*0ba0*/  SHF.R.U32.HI R210, RZ, 0x1c, R227 ;  /* 0x0000001cffd27819 */ /* 0x000fe400000116e3 */
[----:B------:R-:W-:-:S02]  /*0bb0*/  IADD3 R108, P0, R211, UR10, RZ ;  /* 0x0000000ad36c7c10 */ /* 0x000fc4000ff1e0ff */
[----:B------:R-:W2:Y:S02]  /*0bc0*/  LDG.E.128 R100, desc[UR6][R100.64] ;  /* 0x0000000664647981 */ /* 0x000ea4000c1e1d00 */
[----:B------:R-:W-:-:S06]  /*0bd0*/  IADD3.X R109, R210, UR11, RZ, P0, !PT ;  /* 0x0000000bd26d7c10 */ /* 0x000fcc00087fe4ff */
[----:B------:R-:W2:Y:S01]  /*0be0*/  LDG.E.128 R108, desc[UR6][R108.64] ;  /* 0x000000066c6c7981 */ /* 0x000ea2000c1e1d00 */
[----:B------:R-:W-:Y:S01]  /*0bf0*/  IMAD.WIDE.U32 R88, R233, 0x10, R136 ;  /* 0x00000010e9587825 */ /* 0x000fe200078e0088 */
[----:B------:R-:W-:-:S05]  /*0c00*/  IADD3 R221, R223, 0x500, RZ ;  /* 0x00000500dfdd7810 */ /* 0x000fca0007ffe0ff */
[----:B------:R-:W2:Y:S01]  /*0c10*/  LDG.E.128 R88, desc[UR6][R88.64] ;  /* 0x0000000658587981 */ /* 0x000ea2000c1e1d00 */
[----:B------:R-:W-:Y:S01]  /*0c20*/  IMAD.WIDE.U32 R104, R229, 0x10, R136 ;  /* 0x00000010e5687825 */ /* 0x000fe200078e0088 */
[----:B------:R-:W-:Y:S02]  /*0c30*/  SHF.L.U32 R209, R221, 0x4, RZ ;  /* 0x00000004ddd17819 */ /* 0x000fe400000006ff */
[----:B------:R-:W-:Y:S01]  /*0c40*/  SHF.R.U32.HI R208, RZ, 0x1c, R221 ;  /* 0x0000001cffd07819 */ /* 0x000fe200000116dd */
[--C-:B------:R-:W-:Y:S01]  /*0c50*/  IMAD.WIDE.U32 R96, R231, 0x10, R136.reuse ;  /* 0x00000010e7607825 */ /* 0x100fe200078e0088 */
[----:B------:R-:W-:Y:S01]  /*0c60*/  IADD3 R116, P0, R209, UR10, RZ ;  /* 0x0000000ad1747c10 */ /* 0x000fe2000ff1e0ff */
[----:B------:R-:W2:Y:S02]  /*0c70*/  LDG.E.128 R104, desc[UR6][R104.64] ;  /* 0x0000000668687981 */ /* 0x000ea4000c1e1d00 */
[--C-:B------:R-:W-:Y:S01]  /*0c80*/  IMAD.WIDE.U32 R112, R227, 0x10, R136.reuse ;  /* 0x00000010e3707825 */ /* 0x100fe200078e0088 */
[----:B------:R-:W-:Y:S01]  /*0c90*/  IADD3.X R117, R208, UR11, RZ, P0, !PT ;  /* 0x0000000bd0757c10 */ /* 0x000fe200087fe4ff */
[----:B------:R-:W2:Y:S04]  /*0ca0*/  LDG.E.128 R96, desc[UR6][R96.64] ;  /* 0x0000000660607981 */ /* 0x000ea8000c1e1d00 */
[----:B------:R-:W2:Y:S04]  /*0cb0*/  LDG.E.128 R112, desc[UR6][R112.64] ;  /* 0x0000000670707981 */ /* 0x000ea8000c1e1d00 */
[----:B------:R-:W2:Y:S01]  /*0cc0*/  LDG.E.128 R116, desc[UR6][R116.64] ;  /* 0x0000000674747981 */ /* 0x000ea2000c1e1d00 */
[----:B------:R-:W-:Y:S01]  /*0cd0*/  IMAD.WIDE.U32 R120, R221, 0x10, R136 ;  /* 0x00000010dd787825 */ /* 0x000fe200078e0088 */
[----:B------:R-:W-:-:S04]  /*0ce0*/  IADD3 R235, R223, 0x600, RZ ;  /* 0x00000600dfeb7810 */ /* 0x000fc80007ffe0ff */
[----:B------:R-:W-:Y:S01]  /*0cf0*/  SHF.L.U32 R206, R235, 0x4, RZ ;  /* 0x00000004ebce7819 */ /* 0x000fe200000006ff */
[----:B------:R-:W2:Y:S01]  /*0d00*/  LDG.E.128 R120, desc[UR6][R120.64] ;  /* 0x0000000678787981 */ /* 0x000ea2000c1e1d00 */
[----:B------:R-:W-:Y:S02]  /*0d10*/  SHF.R.U32.HI R205, RZ, 0x1c, R235 ;  /* 0x0000001cffcd7819 */ /* 0x000fe400000116eb */
[----:B------:R-:W-:Y:S02]  /*0d20*/  IADD3 R124, P0, R206, UR10, RZ ;  /* 0x0000000ace7c7c10 */ /* 0x000fe4000ff1e0ff */
[----:B------:R-:W-:Y:S02]  /*0d30*/  IADD3 R237, R223, 0x700, RZ ;  /* 0x00000700dfed7810 */ /* 0x000fe40007ffe0ff */
[----:B------:R-:W-:Y:S01]  /*0d40*/  IADD3.X R125, R205, UR11, RZ, P0, !PT ;  /* 0x0000000bcd7d7c10 */ /* 0x000fe200087fe4ff */
[----:B------:R-:W-:Y:S01]  /*0d50*/  IMAD.WIDE.U32 R128, R235, 0x10, R136 ;  /* 0x00000010eb807825 */ /* 0x000fe200078e0088 */
[----:B------:R-:W-:-:S02]  /*0d60*/  SHF.L.U32 R204, R237, 0x4, RZ ;  /* 0x00000004edcc7819 */ /* 0x000fc400000006ff */
[----:B------:R-:W-:Y:S02]  /*0d70*/  SHF.R.U32.HI R165, RZ, 0x1c, R237 ;  /* 0x0000001cffa57819 */ /* 0x000fe400000116ed */
[----:B------:R-:W2:Y:S01]  /*0d80*/  LDG.E.128 R124, desc[UR6][R124.64] ;  /* 0x000000067c7c7981 */ /* 0x000ea2000c1e1d00 */
[----:B------:R-:W-:-:S03]  /*0d90*/  IADD3 R132, P1, R204, UR10, RZ ;  /* 0x0000000acc847c10 */ /* 0x000fc6000ff3e0ff */
[----:B------:R-:W2:Y:S01]  /*0da0*/  LDG.E.128 R128, desc[UR6][R128.64] ;  /* 0x0000000680807981 */ /* 0x000ea2000c1e1d00 */
[----:B------:R-:W-:Y:S01]  /*0db0*/  IADD3.X R133, R165, UR11, RZ, P1, !PT ;  /* 0x0000000ba5857c10 */ /* 0x000fe20008ffe4ff */
[----:B------:R-:W-:-:S05]  /*0dc0*/  IMAD.WIDE.U32 R136, R237, 0x10, R136 ;  /* 0x00000010ed887825 */ /* 0x000fca00078e0088 */
[----:B------:R-:W2:Y:S04]  /*0dd0*/  LDG.E.128 R132, desc[UR6][R132.64] ;  /* 0x0000000684847981 */ /* 0x000ea8000c1e1d00 */
[----:B------:R-:W2:Y:S01]  /*0de0*/  LDG.E.128 R136, desc[UR6][R136.64] ;  /* 0x0000000688887981 */ /* 0x000ea2000c1e1d00 */
[----:B0-----:R-:W-:-:S04]  /*0df0*/  ISETP.NE.U32.AND P0, PT, R168, RZ, PT ;  /* 0x000000ffa800720c */ /* 0x001fc80003f05070 */
[----:B------:R-:W-:-:S13]  /*0e00*/  ISETP.NE.AND.EX P0, PT, R169, RZ, PT, P0 ;  /* 0x000000ffa900720c */ /* 0x000fda0003f05300 */
[----:B------:R-:W-:-:S04]  /*0e10*/  @P0 LEA R222, P3, R223, R168, 0x4 ;  /* 0x000000a8dfde0211 */ /* 0x000fc800078620ff */
[----:B------:R-:W-:Y:S02]  /*0e20*/  @P0 LEA.HI.X R223, R223, R169, RZ, 0x4, P3 ;  /* 0x000000a9dfdf0211 */ /* 0x000fe400018f24ff */
[----:B------:R-:W-:-:S03]  /*0e30*/  @P0 LEA R230, P3, R231, R168, 0x4 ;  /* 0x000000a8e7e60211 */ /* 0x000fc600078620ff */
[----:B------:R0:W5:Y:S01]  /*0e40*/  @P0 LDG.E.128 R40, desc[UR6][R222.64] ;  /* 0x00000006de280981 */ /* 0x000162000c1e1d00 */
[-C--:B------:R-:W-:Y:S02]  /*0e50*/  @P0 LEA.HI.X R231, R231, R169.reuse, RZ, 0x4, P3 ;  /* 0x000000a9e7e70211 */ /* 0x080fe400018f24ff */
[CC--:B------:R-:W-:Y:S02]  /*0e60*/  @P0 LEA R226, P3, R227.reuse, R168.reuse, 0x4 ;  /* 0x000000a8e3e20211 */ /* 0x0c0fe400078620ff */
[----:B------:R-:W-:Y:S01]  /*0e70*/  SHF.R.S32.HI R220, RZ, 0x1f, R202 ;  /* 0x0000001fffdc7819 */ /* 0x000fe200000114ca */
[----:B------:R-:W5:Y:S01]  /*0e80*/  @P0 LDG.E.128 R48, desc[UR6][R230.64] ;  /* 0x00000006e6300981 */ /* 0x000f62000c1e1d00 */
[-C--:B------:R-:W-:Y:S02]  /*0e90*/  @P0 LEA.HI.X R227, R227, R169.reuse, RZ, 0x4, P3 ;  /* 0x000000a9e3e30211 */ /* 0x080fe400018f24ff */
[C---:B0-----:R-:W-:Y:S02]  /*0ea0*/  @P0 LEA R222, P3, R237.reuse, R168, 0x4 ;  /* 0x000000a8edde0211 */ /* 0x041fe400078620ff */
[----:B-1----:R-:W-:Y:S01]  /*0eb0*/  @P2 LEA R224, P1, R202, R176, 0x2 ;  /* 0x000000b0cae02211 */ /* 0x002fe200078210ff */
[----:B------:R-:W5:Y:S01]  /*0ec0*/  @P0 LDG.E.128 R56, desc[UR6][R226.64] ;  /* 0x00000006e2380981 */ /* 0x000f62000c1e1d00 */
[----:B------:R-:W-:-:S02]  /*0ed0*/  @P0 LEA.HI.X R223, R237, R169, RZ, 0x4, P3 ;  /* 0x000000a9eddf0211 */ /* 0x000fc400018f24ff */
[----:B------:R-:W-:Y:S02]  /*0ee0*/  ISETP.NE.AND P3, PT, RZ, UR9, PT ;  /* 0x00000009ff007c0c */ /* 0x000fe4000bf65270 */
[----:B------:R-:W-:Y:S01]  /*0ef0*/  @P2 LEA.HI.X R225, R202, R177, R220, 0x2, P1 ;  /* 0x000000b1cae12211 */ /* 0x000fe200008f14dc */
[----:B------:R-:W5:Y:S01]  /*0f00*/  @P0 LDG.E.128 R68, desc[UR6][R222.64] ;  /* 0x00000006de440981 */ /* 0x000f62000c1e1d00 */
[CC--:B------:R-:W-:Y:S02]  /*0f10*/  @P0 LEA R232, P1, R233.reuse, R168.reuse, 0x4 ;  /* 0x000000a8e9e80211 */ /* 0x0c0fe400078220ff */
[----:B------:R-:W-:Y:S02]  /*0f20*/  MOV R176, 0x3f800000 ;  /* 0x3f80000000b07802 */ /* 0x000fe40000000f00 */
[----:B------:R-:W-:Y:S02]  /*0f30*/  @P0 LEA.HI.X R233, R233, R169, RZ, 0x4, P1 ;  /* 0x000000a9e9e90211 */ /* 0x000fe400008f24ff */
[----:B------:R-:W-:-:S02]  /*0f40*/  @P0 LEA R228, P1, R229, R168, 0x4 ;  /* 0x000000a8e5e40211 */ /* 0x000fc400078220ff */
[----:B------:R0:W5:Y:S02]  /*0f50*/  @P2 LDG.E R176, desc[UR6][R224.64] ;  /* 0x00000006e0b02981 */ /* 0x000164000c1e1900 */
[----:B------:R-:W-:Y:S02]  /*0f60*/  @P0 LEA.HI.X R229, R229, R169, RZ, 0x4, P1 ;  /* 0x000000a9e5e50211 */ /* 0x000fe400008f24ff */
[-C--:B------:R-:W-:Y:S01]  /*0f70*/  @P0 LEA R220, P1, R221, R168.reuse, 0x4 ;  /* 0x000000a8dddc0211 */ /* 0x080fe200078220ff */
[----:B------:R-:W5:Y:S01]  /*0f80*/  @P0 LDG.E.128 R44, desc[UR6][R232.64] ;  /* 0x00000006e82c0981 */ /* 0x000f62000c1e1d00 */
[----:B0-----:R-:W-:-:S03]  /*0f90*/  @P0 LEA R224, P4, R235, R168, 0x4 ;  /* 0x000000a8ebe00211 */ /* 0x001fc600078820ff */
[----:B------:R0:W5:Y:S01]  /*0fa0*/  @P0 LDG.E.128 R52, desc[UR6][R228.64] ;  /* 0x00000006e4340981 */ /* 0x000162000c1e1d00 */
[-C--:B------:R-:W-:Y:S02]  /*0fb0*/  @P0 LEA.HI.X R221, R221, R169.reuse, RZ, 0x4, P1 ;  /* 0x000000a9dddd0211 */ /* 0x080fe400008f24ff */
[----:B------:R-:W-:-:S03]  /*0fc0*/  @P0 LEA.HI.X R225, R235, R169, RZ, 0x4, P4 ;  /* 0x000000a9ebe10211 */ /* 0x000fc600020f24ff */
[----:B------:R-:W5:Y:S04]  /*0fd0*/  @P0 LDG.E.128 R60, desc[UR6][R220.64] ;  /* 0x00000006dc3c0981 */ /* 0x000f68000c1e1d00 */
[----:B------:R1:W5:Y:S01]  /*0fe0*/  @P0 LDG.E.128 R64, desc[UR6][R224.64] ;  /* 0x00000006e0400981 */ /* 0x000362000c1e1d00 */
[----:B---3--:R-:W-:-:S05]  /*0ff0*/  FSEL R243, R243, RZ, !P3 ;  /* 0x000000fff3f37208 */ /* 0x008fca0005800000 */
[----:B----4-:R-:W-:-:S04]  /*1000*/  FADD.FTZ R76, -R243, R76 ;  /* 0x0000004cf34c7221 */ /* 0x010fc80000010100 */
[----:B------:R-:W-:Y:S01]  /*1010*/  FMUL.FTZ R177, R207, R76 ;  /* 0x0000004ccfb17220 */ /* 0x000fe20000410000 */
[----:B------:R-:W-:-:S04]  /*1020*/  FADD.FTZ R76, -R243, R79 ;  /* 0x0000004ff34c7221 */ /* 0x000fc80000010100 */
[----:B------:R-:W-:Y:S01]  /*1030*/  FMUL.FTZ R223, R207, R76 ;  /* 0x0000004ccfdf7220 */ /* 0x000fe20000410000 */
[----:B--2---:R-:W-:-:S04]  /*1040*/  FADD.FTZ R76, -R243, R87 ;  /* 0x00000057f34c7221 */ /* 0x004fc80000010100 */
[----:B------:R-:W-:Y:S01]  /*1050*/  FMUL.FTZ R231, R207, R76 ;  /* 0x0000004ccfe77220 */ /* 0x000fe20000410000 */
[----:B------:R-:W-:Y:S01]  /*1060*/  FADD.FTZ R76, -R243, R93 ;  /* 0x0000005df34c7221 */ /* 0x000fe20000010100 */
[----:B------:R-:W-:-:S03]  /*1070*/  FADD.FTZ R163, R80, R163 ;  /* 0x000000a350a37221 */ /* 0x000fc60000010000 */
[----:B------:R-:W-:Y:S01]  /*1080*/  FMUL.FTZ R237, R207, R76 ;  /* 0x0000004ccfed7220 */ /* 0x000fe20000410000 */
[----:B------:R-:W-:Y:S01]  /*1090*/  FFMA.FTZ R175, R80, R177, R175 ;  /* 0x000000b150af7223 */ /* 0x000fe200000100af */
[----:B------:R-:W-:Y:S01]  /*10a0*/  FADD.FTZ R76, -R243, R101 ;  /* 0x00000065f34c7221 */ /* 0x000fe20000010100 */
[----:B------:R-:W-:Y:S01]  /*10b0*/  FMUL.FTZ R222, R203, R80 ;  /* 0x00000050cbde7220 */ /* 0x000fe20000410000 */
[----:B------:R-:W-:Y:S02]  /*10c0*/  FADD.FTZ R80, -R243, R103 ;  /* 0x00000067f3507221 */ /* 0x000fe40000010100 */
[----:B------:R-:W-:Y:S01]  /*10d0*/  FMUL.FTZ R103, R207, R76 ;  /* 0x0000004ccf677220 */ /* 0x000fe20000410000 */
[C---:B0-----:R-:W-:Y:S01]  /*10e0*/  FADD.FTZ R228, -R243.reuse, R77 ;  /* 0x0000004df3e47221 */ /* 0x041fe20000010100 */
[C---:B------:R-:W-:Y:S01]  /*10f0*/  FADD.FTZ R76, -R243.reuse, R109 ;  /* 0x0000006df34c7221 */ /* 0x040fe20000010100 */
[----:B-1----:R-:W-:Y:S01]  /*1100*/  FMUL.FTZ R225, R200, R81 ;  /* 0x00000051c8e17220 */ /* 0x002fe20000410000 */
[----:B------:R-:W-:-:S02]  /*1110*/  FADD.FTZ R78, -R243, R78 ;  /* 0x0000004ef34e7221 */ /* 0x000fc40000010100 */
[C---:B------:R-:W-:Y:S01]  /*1120*/  FMUL.FTZ R109, R207.reuse, R76 ;  /* 0x0000004ccf6d7220 */ /* 0x040fe20000410000 */
[----:B------:R-:W-:Y:S01]  /*1130*/  FADD.FTZ R76, RZ, R222 ;  /* 0x000000deff4c7221 */ /* 0x000fe20000010000 */
[----:B------:R-:W-:Y:S01]  /*1140*/  FMUL.FTZ R220, R207, R228 ;  /* 0x000000e4cfdc7220 */ /* 0x000fe20000410000 */
[----:B------:R-:W-:Y:S01]  /*1150*/  FFMA.FTZ R77, R177, R222, RZ ;  /* 0x000000deb14d7223 */ /* 0x000fe200000100ff */
[----:B------:R-:W-:Y:S01]  /*1160*/  FMUL.FTZ R224, R201, R82 ;  /* 0x00000052c9e07220 */ /* 0x000fe20000410000 */
[----:B------:R-:W-:Y:S01]  /*1170*/  FADD.FTZ R79, R76, R225 ;  /* 0x000000e14c4f7221 */ /* 0x000fe20000010000 */
[----:B------:R-:W-:Y:S01]  /*1180*/  FMUL.FTZ R221, R207, R78 ;  /* 0x0000004ecfdd7220 */ /* 0x000fe20000410000 */
[----:B------:R-:W-:Y:S01]  /*1190*/  FFMA.FTZ R76, R220, R225, R77 ;  /* 0x000000e1dc4c7223 */ /* 0x000fe2000001004d */
[----:B------:R-:W-:Y:S01]  /*11a0*/  FMUL.FTZ R226, R198, R83 ;  /* 0x00000053c6e27220 */ /* 0x000fe20000410000 */
[----:B------:R-:W-:Y:S01]  /*11b0*/  FADD.FTZ R79, R79, R224 ;  /* 0x000000e04f4f7221 */ /* 0x000fe20000010000 */
[----:B------:R-:W-:Y:S01]  /*11c0*/  FADD.FTZ R84, -R243, R84 ;  /* 0x00000054f3547221 */ /* 0x000fe20000010100 */
[----:B------:R-:W-:Y:S01]  /*11d0*/  FFMA.FTZ R76, R221, R224, R76 ;  /* 0x000000e0dd4c7223 */ /* 0x000fe2000001004c */
[----:B------:R-:W-:Y:S01]  /*11e0*/  FADD.FTZ R78, -R243, R95 ;  /* 0x0000005ff34e7221 */ /* 0x000fe20000010100 */
[C---:B------:R-:W-:Y:S01]  /*11f0*/  FADD.FTZ R159, R82.reuse, R159 ;  /* 0x0000009f529f7221 */ /* 0x040fe20000010000 */
[----:B------:R-:W-:Y:S01]  /*1200*/  FFMA.FTZ R161, R82, R221, R161 ;  /* 0x000000dd52a17223 */ /* 0x000fe200000100a1 */
[----:B------:R-:W-:Y:S01]  /*1210*/  FMUL.FTZ R230, R199, R88 ;  /* 0x00000058c7e67220 */ /* 0x000fe20000410000 */
[----:B------:R-:W-:Y:S01]  /*1220*/  FADD.FTZ R79, R79, R226 ;  /* 0x000000e24f4f7221 */ /* 0x000fe20000010000 */
[----:B------:R-:W-:Y:S01]  /*1230*/  FADD.FTZ R228, -R243, R85 ;  /* 0x00000055f3e47221 */ /* 0x000fe20000010100 */
[----:B------:R-:W-:Y:S01]  /*1240*/  FMUL.FTZ R227, R207, R84 ;  /* 0x00000054cfe37220 */ /* 0x000fe20000410000 */
[----:B------:R-:W-:Y:S01]  /*1250*/  FADD.FTZ R100, -R243, R100 ;  /* 0x00000064f3647221 */ /* 0x000fe20000010100 */
[----:B------:R-:W-:Y:S01]  /*1260*/  FFMA.FTZ R82, R223, R226, R76 ;  /* 0x000000e2df527223 */ /* 0x000fe2000001004c */
[----:B------:R-:W-:Y:S01]  /*1270*/  FMUL.FTZ R239, R207, R78 ;  /* 0x0000004ecfef7220 */ /* 0x000fe20000410000 */
[----:B------:R-:W-:Y:S01]  /*1280*/  FMUL.FTZ R233, R196, R89 ;  /* 0x00000059c4e97220 */ /* 0x000fe20000410000 */
[----:B------:R-:W-:Y:S01]  /*1290*/  FADD.FTZ R78, -R243, R102 ;  /* 0x00000066f34e7221 */ /* 0x000fe20000010100 */
[----:B------:R-:W-:Y:S01]  /*12a0*/  FADD.FTZ R76, R79, R230 ;  /* 0x000000e64f4c7221 */ /* 0x000fe20000010000 */
[----:B------:R-:W-:Y:S01]  /*12b0*/  FADD.FTZ R86, -R243, R86 ;  /* 0x00000056f3567221 */ /* 0x000fe20000010100 */
[C---:B------:R-:W-:Y:S01]  /*12c0*/  FMUL.FTZ R228, R207.reuse, R228 ;  /* 0x000000e4cfe47220 */ /* 0x040fe20000410000 */
[----:B------:R-:W-:Y:S01]  /*12d0*/  FMUL.FTZ R102, R207, R100 ;  /* 0x00000064cf667220 */ /* 0x000fe20000410000 */
[----:B------:R-:W-:Y:S01]  /*12e0*/  FFMA.FTZ R77, R227, R230, R82 ;  /* 0x000000e6e34d7223 */ /* 0x000fe20000010052 */
[----:B------:R-:W-:Y:S01]  /*12f0*/  FMUL.FTZ R232, R197, R90 ;  /* 0x0000005ac5e87220 */ /* 0x000fe20000410000 */
[----:B------:R-:W-:Y:S01]  /*1300*/  FADD.FTZ R79, R76, R233 ;  /* 0x000000e94c4f7221 */ /* 0x000fe20000010000 */
[----:B------:R-:W-:Y:S01]  /*1310*/  FMUL.FTZ R229, R207, R86 ;  /* 0x00000056cfe57220 */ /* 0x000fe20000410000 */
[C---:B------:R-:W-:Y:S01]  /*1320*/  FADD.FTZ R21, R104.reuse, R21 ;  /* 0x0000001568157221 */ /* 0x040fe20000010000 */
[----:B------:R-:W-:Y:S01]  /*1330*/  FFMA.FTZ R149, R104, R102, R149 ;  /* 0x0000006668957223 */ /* 0x000fe20000010095 */
[----:B------:R-:W-:Y:S01]  /*1340*/  FMUL.FTZ R245, R191, R104 ;  /* 0x00000068bff57220 */ /* 0x000fe20000410000 */
[----:B------:R-:W-:Y:S01]  /*1350*/  FFMA.FTZ R76, R228, R233, R77 ;  /* 0x000000e9e44c7223 */ /* 0x000fe2000001004d */
[----:B------:R-:W-:Y:S01]  /*1360*/  FADD.FTZ R20, R105, R20 ;  /* 0x0000001469147221 */ /* 0x000fe20000010000 */
[----:B------:R-:W-:Y:S01]  /*1370*/  FMUL.FTZ R104, R207, R78 ;  /* 0x0000004ecf687220 */ /* 0x000fe20000410000 */
[----:B------:R-:W-:Y:S01]  /*1380*/  FFMA.FTZ R148, R105, R103, R148 ;  /* 0x0000006769947223 */ /* 0x000fe20000010094 */
[----:B------:R-:W-:Y:S01]  /*1390*/  FMUL.FTZ R246, R188, R105 ;  /* 0x00000069bcf67220 */ /* 0x000fe20000410000 */
[----:B------:R-:W-:Y:S01]  /*13a0*/  FMUL.FTZ R105, R207, R80 ;  /* 0x00000050cf697220 */ /* 0x000fe20000410000 */
[----:B------:R-:W-:Y:S01]  /*13b0*/  FMUL.FTZ R236, R194, R91 ;  /* 0x0000005bc2ec7220 */ /* 0x000fe20000410000 */
[----:B------:R-:W-:Y:S01]  /*13c0*/  FADD.FTZ R108, -R243, R108 ;  /* 0x0000006cf36c7221 */ /* 0x000fe20000010100 */
[----:B------:R-:W-:Y:S01]  /*13d0*/  FADD.FTZ R79, R79, R232 ;  /* 0x000000e84f4f7221 */ /* 0x000fe20000010000 */
[----:B------:R-:W-:Y:S01]  /*13e0*/  FADD.FTZ R92, -R243, R92 ;  /* 0x0000005cf35c7221 */ /* 0x000fe20000010100 */
[----:B------:R-:W-:Y:S01]  /*13f0*/  FFMA.FTZ R76, R229, R232, R76 ;  /* 0x000000e8e54c7223 */ /* 0x000fe2000001004c */
[C---:B------:R-:W-:Y:S01]  /*1400*/  FADD.FTZ R19, R106.reuse, R19 ;  /* 0x000000136a137221 */ /* 0x040fe20000010000 */
[----:B------:R-:W-:Y:S01]  /*1410*/  FFMA.FTZ R147, R106, R104, R147 ;  /* 0x000000686a937223 */ /* 0x000fe20000010093 */
[----:B------:R-:W-:Y:S01]  /*1420*/  FMUL.FTZ R247, R189, R106 ;  /* 0x0000006abdf77220 */ /* 0x000fe20000410000 */
[----:B------:R-:W-:Y:S01]  /*1430*/  FADD.FTZ R78, -R243, R111 ;  /* 0x0000006ff34e7221 */ /* 0x000fe20000010100 */
[C---:B------:R-:W-:Y:S01]  /*1440*/  FADD.FTZ R18, R107.reuse, R18 ;  /* 0x000000126b127221 */ /* 0x040fe20000010000 */
[----:B------:R-:W-:Y:S01]  /*1450*/  FFMA.FTZ R146, R107, R105, R146 ;  /* 0x000000696b927223 */ /* 0x000fe20000010092 */
[----:B------:R-:W-:Y:S01]  /*1460*/  FMUL.FTZ R106, R186, R107 ;  /* 0x0000006bba6a7220 */ /* 0x000fe20000410000 */
[----:B------:R-:W-:Y:S01]  /*1470*/  FMUL.FTZ R240, R195, R96 ;  /* 0x00000060c3f07220 */ /* 0x000fe20000410000 */
[----:B------:R-:W-:Y:S01]  /*1480*/  FMUL.FTZ R107, R207, R108 ;  /* 0x0000006ccf6b7220 */ /* 0x000fe20000410000 */
[----:B------:R-:W-:Y:S01]  /*1490*/  FADD.FTZ R77, R79, R236 ;  /* 0x000000ec4f4d7221 */ /* 0x000fe20000010000 */
[----:B------:R-:W-:Y:S01]  /*14a0*/  FMUL.FTZ R235, R207, R92 ;  /* 0x0000005ccfeb7220 */ /* 0x000fe20000410000 */
[C---:B------:R-:W-:Y:S01]  /*14b0*/  FADD.FTZ R16, R113.reuse, R16 ;  /* 0x0000001071107221 */ /* 0x040fe20000010000 */
[----:B------:R-:W-:Y:S01]  /*14c0*/  FFMA.FTZ R144, R113, R109, R144 ;  /* 0x0000006d71907223 */ /* 0x000fe20000010090 */
[----:B------:R-:W-:Y:S01]  /*14d0*/  FMUL.FTZ R108, R184, R113 ;  /* 0x00000071b86c7220 */ /* 0x000fe20000410000 */
[----:B------:R-:W-:Y:S01]  /*14e0*/  FFMA.FTZ R76, R231, R236, R76 ;  /* 0x000000ece74c7223 */ /* 0x000fe2000001004c */
[----:B------:R-:W-:Y:S01]  /*14f0*/  FMUL.FTZ R113, R207, R78 ;  /* 0x0000004ecf717220 */ /* 0x000fe20000410000 */
[----:B------:R-:W-:Y:S01]  /*1500*/  FADD.FTZ R78, -R243, R117 ;  /* 0x00000075f34e7221 */ /* 0x000fe20000010100 */
[----:B------:R-:W-:Y:S01]  /*1510*/  FMUL.FTZ R242, R192, R97 ;  /* 0x00000061c0f27220 */ /* 0x000fe20000410000 */
[----:B------:R-:W-:Y:S01]  /*1520*/  FADD.FTZ R77, R77, R240 ;  /* 0x000000f04d4d7221 */ /* 0x000fe20000010000 */
[----:B------:R-:W-:Y:S01]  /*1530*/  FADD.FTZ R94, -R243, R94 ;  /* 0x0000005ef35e7221 */ /* 0x000fe20000010100 */
[----:B------:R-:W-:Y:S01]  /*1540*/  FFMA.FTZ R76, R235, R240, R76 ;  /* 0x000000f0eb4c7223 */ /* 0x000fe2000001004c */
[----:B------:R-:W-:Y:S01]  /*1550*/  FMUL.FTZ R117, R207, R78 ;  /* 0x0000004ecf757220 */ /* 0x000fe20000410000 */
[----:B------:R-:W-:Y:S01]  /*1560*/  FMUL.FTZ R241, R193, R98 ;  /* 0x00000062c1f17220 */ /* 0x000fe20000410000 */
[----:B------:R-:W-:Y:S01]  /*1570*/  FADD.FTZ R78, R77, R242 ;  /* 0x000000f24d4e7221 */ /* 0x000fe20000010000 */
[----:B------:R-:W-:Y:S01]  /*1580*/  FMUL.FTZ R238, R207, R94 ;  /* 0x0000005ecfee7220 */ /* 0x000fe20000410000 */
        /* <DEDUP_REMOVED lines=12> */
[----:B------:R-:W-:Y:S01]  /*1650*/  FADD.FTZ R110, -R243, R110 ;  /* 0x0000006ef36e7221 */ /* 0x000fe20000010100 */
[C---:B------:R-:W-:Y:S01]  /*1660*/  FADD.FTZ R17, R112.reuse, R17 ;  /* 0x0000001170117221 */ /* 0x040fe20000010000 */
[----:B------:R-:W-:Y:S01]  /*1670*/  FFMA.FTZ R145, R112, R107, R145 ;  /* 0x0000006b70917223 */ /* 0x000fe20000010091 */
[----:B------:R-:W-:Y:S01]  /*1680*/  FMUL.FTZ R112, R187, R112 ;  /* 0x00000070bb707220 */ /* 0x000fe20000410000 */
[----:B------:R-:W-:Y:S01]  /*1690*/  FADD.FTZ R77, R79, R106 ;  /* 0x0000006a4f4d7221 */ /* 0x000fe20000010000 */
[----:B------:R-:W-:Y:S01]  /*16a0*/  FFMA.FTZ R76, R105, R106, R76 ;  /* 0x0000006a694c7223 */ /* 0x000fe2000001004c */
[----:B------:R-:W-:-:S02]  /*16b0*/  FMUL.FTZ R111, R207, R110 ;  /* 0x0000006ecf6f7220 */ /* 0x000fc40000410000 */
[----:B------:R-:W-:Y:S01]  /*16c0*/  FADD.FTZ R77, R77, R112 ;  /* 0x000000704d4d7221 */ /* 0x000fe20000010000 */
[----:B------:R-:W-:Y:S01]  /*16d0*/  FFMA.FTZ R76, R107, R112, R76 ;  /* 0x000000706b4c7223 */ /* 0x000fe2000001004c */
[C---:B------:R-:W-:Y:S01]  /*16e0*/  FADD.FTZ R15, R114.reuse, R15 ;  /* 0x0000000f720f7221 */ /* 0x040fe20000010000 */
[----:B------:R-:W-:Y:S01]  /*16f0*/  FFMA.FTZ R143, R114, R111, R143 ;  /* 0x0000006f728f7223 */ /* 0x000fe2000001008f */
[----:B------:R-:W-:Y:S01]  /*1700*/  FADD.FTZ R116, -R243, R116 ;  /* 0x00000074f3747221 */ /* 0x000fe20000010100 */
[----:B------:R-:W-:Y:S01]  /*1710*/  FMUL.FTZ R114, R185, R114 ;  /* 0x00000072b9727220 */ /* 0x000fe20000410000 */
[----:B------:R-:W-:Y:S01]  /*1720*/  FADD.FTZ R77, R77, R108 ;  /* 0x0000006c4d4d7221 */ /* 0x000fe20000010000 */
[----:B------:R-:W-:Y:S01]  /*1730*/  FFMA.FTZ R76, R109, R108, R76 ;  /* 0x0000006c6d4c7223 */ /* 0x000fe2000001004c */
[C---:B------:R-:W-:Y:S01]  /*1740*/  FADD.FTZ R14, R115.reuse, R14 ;  /* 0x0000000e730e7221 */ /* 0x040fe20000010000 */
[----:B------:R-:W-:Y:S01]  /*1750*/  FFMA.FTZ R142, R115, R113, R142 ;  /* 0x00000071738e7223 */ /* 0x000fe2000001008e */
[----:B------:R-:W-:Y:S01]  /*1760*/  FMUL.FTZ R110, R182, R115 ;  /* 0x00000073b66e7220 */ /* 0x000fe20000410000 */
[----:B------:R-:W-:Y:S01]  /*1770*/  FMUL.FTZ R115, R207, R116 ;  /* 0x00000074cf737220 */ /* 0x000fe20000410000 */
[----:B------:R-:W-:Y:S01]  /*1780*/  FADD.FTZ R77, R77, R114 ;  /* 0x000000724d4d7221 */ /* 0x000fe20000010000 */
[----:B------:R-:W-:Y:S01]  /*1790*/  FFMA.FTZ R76, R111, R114, R76 ;  /* 0x000000726f4c7223 */ /* 0x000fe2000001004c */
[----:B------:R-:W-:Y:S01]  /*17a0*/  FADD.FTZ R118, -R243, R118 ;  /* 0x00000076f3767221 */ /* 0x000fe20000010100 */
[C---:B------:R-:W-:Y:S01]  /*17b0*/  FADD.FTZ R13, R120.reuse, R13 ;  /* 0x0000000d780d7221 */ /* 0x040fe20000010000 */
[----:B------:R-:W-:Y:S01]  /*17c0*/  FFMA.FTZ R141, R120, R115, R141 ;  /* 0x00000073788d7223 */ /* 0x000fe2000001008d */
        /* <DEDUP_REMOVED lines=8> */
[C---:B------:R-:W-:Y:S01]  /*1850*/  FADD.FTZ R11, R122.reuse, R11 ;  /* 0x0000000b7a0b7221 */ /* 0x040fe20000010000 */
[----:B------:R-:W-:Y:S01]  /*1860*/  FFMA.FTZ R39, R122, R119, R39 ;  /* 0x000000777a277223 */ /* 0x000fe20000010027 */
        /* <DEDUP_REMOVED lines=8> */
[----:B------:R-:W-:Y:S01]  /*18f0*/  FMUL.FTZ R121, R207, R80 ;  /* 0x00000050cf797220 */ /* 0x000fe20000410000 */
[----:B------:R-:W-:Y:S01]  /*1900*/  FADD.FTZ R92, -R243, R124 ;  /* 0x0000007cf35c7221 */ /* 0x000fe20000010100 */
[----:B------:R-:W-:Y:S01]  /*1910*/  FFMA.FTZ R76, R119, R122, R76 ;  /* 0x0000007a774c7223 */ /* 0x000fe2000001004c */
[----:B------:R-:W-:Y:S01]  /*1920*/  FADD.FTZ R126, -R243, R126 ;  /* 0x0000007ef37e7221 */ /* 0x000fe20000010100 */
[----:B------:R-:W-:Y:S01]  /*1930*/  FMUL.FTZ R94, R207, R94 ;  /* 0x0000005ecf5e7220 */ /* 0x000fe20000410000 */
[----:B------:R-:W-:Y:S01]  /*1940*/  FMUL.FTZ R93, R179, R128 ;  /* 0x00000080b35d7220 */ /* 0x000fe20000410000 */
[----:B------:R-:W-:Y:S01]  /*1950*/  FADD.FTZ R78, R77, R118 ;  /* 0x000000764d4e7221 */ /* 0x000fe20000010000 */
[----:B------:R-:W-:Y:S01]  /*1960*/  FMUL.FTZ R92, R207, R92 ;  /* 0x0000005ccf5c7220 */ /* 0x000fe20000410000 */
[----:B------:R-:W-:Y:S01]  /*1970*/  FFMA.FTZ R77, R121, R118, R76 ;  /* 0x00000076794d7223 */ /* 0x000fe2000001004c */
[C---:B------:R-:W-:Y:S01]  /*1980*/  FADD.FTZ R25, R96.reuse, R25 ;  /* 0x0000001960197221 */ /* 0x040fe20000010000 */
[----:B------:R-:W-:Y:S01]  /*1990*/  FFMA.FTZ R153, R96, R235, R153 ;  /* 0x000000eb60997223 */ /* 0x000fe20000010099 */
[----:B------:R-:W-:Y:S01]  /*19a0*/  FADD.FTZ R96, -R243, R127 ;  /* 0x0000007ff3607221 */ /* 0x000fe20000010100 */
[C---:B------:R-:W-:Y:S01]  /*19b0*/  FADD.FTZ R8, R129.reuse, R8 ;  /* 0x0000000881087221 */ /* 0x040fe20000010000 */
[----:B------:R-:W-:Y:S01]  /*19c0*/  FFMA.FTZ R36, R129, R94, R36 ;  /* 0x0000005e81247223 */ /* 0x000fe20000010024 */
[C---:B------:R-:W-:Y:S01]  /*19d0*/  FMUL.FTZ R95, R207.reuse, R126 ;  /* 0x0000007ecf5f7220 */ /* 0x040fe20000410000 */
[----:B------:R-:W-:Y:S01]  /*19e0*/  FMUL.FTZ R129, R166, R129 ;  /* 0x00000081a6817220 */ /* 0x000fe20000410000 */
[----:B------:R-:W-:Y:S01]  /*19f0*/  FADD.FTZ R76, R78, R93 ;  /* 0x0000005d4e4c7221 */ /* 0x000fe20000010000 */
[----:B------:R-:W-:Y:S01]  /*1a00*/  FFMA.FTZ R77, R92, R93, R77 ;  /* 0x0000005d5c4d7223 */ /* 0x000fe2000001004d */
[C---:B------:R-:W-:Y:S01]  /*1a10*/  FADD.FTZ R7, R130.reuse, R7 ;  /* 0x0000000782077221 */ /* 0x040fe20000010000 */
[----:B------:R-:W-:Y:S01]  /*1a20*/  FFMA.FTZ R35, R130, R95, R35 ;  /* 0x0000005f82237223 */ /* 0x000fe20000010023 */
[----:B------:R-:W-:Y:S01]  /*1a30*/  FMUL.FTZ R96, R207, R96 ;  /* 0x00000060cf607220 */ /* 0x000fe20000410000 */
[----:B------:R-:W-:Y:S01]  /*1a40*/  FADD.FTZ R132, -R243, R132 ;  /* 0x00000084f3847221 */ /* 0x000fe20000010100 */
[----:B------:R-:W-:Y:S01]  /*1a50*/  FMUL.FTZ R130, R167, R130 ;  /* 0x00000082a7827220 */ /* 0x000fe20000410000 */
[----:B------:R-:W-:Y:S01]  /*1a60*/  FADD.FTZ R79, R76, R129 ;  /* 0x000000814c4f7221 */ /* 0x000fe20000010000 */
[----:B------:R-:W-:Y:S01]  /*1a70*/  FFMA.FTZ R76, R94, R129, R77 ;  /* 0x000000815e4c7223 */ /* 0x000fe2000001004d */
[C---:B------:R-:W-:Y:S01]  /*1a80*/  FADD.FTZ R24, R97.reuse, R24 ;  /* 0x0000001861187221 */ /* 0x040fe20000010000 */
[----:B------:R-:W-:Y:S01]  /*1a90*/  FFMA.FTZ R152, R97, R237, R152 ;  /* 0x000000ed61987223 */ /* 0x000fe20000010098 */
[C---:B------:R-:W-:Y:S01]  /*1aa0*/  FADD.FTZ R23, R98.reuse, R23 ;  /* 0x0000001762177221 */ /* 0x040fe20000010000 */
[----:B------:R-:W-:Y:S01]  /*1ab0*/  FFMA.FTZ R151, R98, R238, R151 ;  /* 0x000000ee62977223 */ /* 0x000fe20000010097 */
[C---:B------:R-:W-:Y:S01]  /*1ac0*/  FADD.FTZ R6, R131.reuse, R6 ;  /* 0x0000000683067221 */ /* 0x040fe20000010000 */
        /* <DEDUP_REMOVED lines=17> */
[----:B------:R-:W-:Y:S01]  /*1be0*/  FMUL.FTZ R137, R172, R137 ;  /* 0x00000089ac897220 */ /* 0x000fe20000410000 */
[----:B------:R-:W-:Y:S01]  /*1bf0*/  FMUL.FTZ R99, R207, R134 ;  /* 0x00000086cf637220 */ /* 0x000fe20000410000 */
[----:B------:R-:W-:Y:S01]  /*1c00*/  FADD.FTZ R76, R79, R136 ;  /* 0x000000884f4c7221 */ /* 0x000fe20000010000 */
[----:B------:R-:W-:Y:S01]  /*1c10*/  FFMA.FTZ R77, R97, R136, R78 ;  /* 0x00000088614d7223 */ /* 0x000fe2000001004e */
[C---:B------:R-:W-:Y:S01]  /*1c20*/  FADD.FTZ R3, R138.reuse, R3 ;  /* 0x000000038a037221 */ /* 0x040fe20000010000 */
[----:B------:R-:W-:Y:S01]  /*1c30*/  FFMA.FTZ R31, R138, R99, R31 ;  /* 0x000000638a1f7223 */ /* 0x000fe2000001001f */
[----:B------:R-:W-:Y:S01]  /*1c40*/  FADD.FTZ R79, R76, R137 ;  /* 0x000000894c4f7221 */ /* 0x000fe20000010000 */
[----:B------:R-:W-:Y:S01]  /*1c50*/  FADD.FTZ R80, -R243, R135 ;  /* 0x00000087f3507221 */ /* 0x000fe20000010100 */
[----:B------:R-:W-:Y:S01]  /*1c60*/  FMUL.FTZ R138, R173, R138 ;  /* 0x0000008aad8a7220 */ /* 0x000fe20000410000 */
[----:B------:R-:W-:Y:S01]  /*1c70*/  FFMA.FTZ R76, R98, R137, R77 ;  /* 0x00000089624c7223 */ /* 0x000fe2000001004d */
[----:B------:R-:W-:Y:S01]  /*1c80*/  UMOV UR4, 0xffffffff ;  /* 0xffffffff00047882 */ /* 0x000fe20000000000 */
[----:B------:R-:W-:Y:S01]  /*1c90*/  FMUL.FTZ R100, R174, R139 ;  /* 0x0000008bae647220 */ /* 0x000fe20000410000 */
        /* <DEDUP_REMOVED lines=19> */
[----:B------:R-:W-:Y:S01]  /*1dd0*/  LOP3.LUT P0, RZ, R0, 0x1f, RZ, 0xc0, !PT ;  /* 0x0000001f00ff7812 */ /* 0x000fe2000780c0ff */
[C---:B------:R-:W-:Y:S01]  /*1de0*/  FADD.FTZ R2, R139.reuse, R2 ;  /* 0x000000028b027221 */ /* 0x040fe20000010000 */
[----:B------:R-:W-:Y:S01]  /*1df0*/  FFMA.FTZ R30, R139, R101, R30 ;  /* 0x000000658b1e7223 */ /* 0x000fe2000001001e */
[----:B------:R-:W-:Y:S01]  /*1e00*/  FADD.FTZ R79, R79, R100 ;  /* 0x000000644f4f7221 */ /* 0x000fe20000010000 */
[----:B------:R-:W-:Y:S01]  /*1e10*/  FFMA.FTZ R76, R101, R100, R76 ;  /* 0x00000064654c7223 */ /* 0x000fe2000001004c */
        /* <DEDUP_REMOVED lines=19> */
.L_x_11045:
[----:B------:R-:W-:Y:S01]  /*1f50*/  LOP3.LUT P5, RZ, R234, 0xff, RZ, 0xc0, !PT ;  /* 0x000000ffeaff7812 */ /* 0x000fe200078ac0ff */
[----:B-1----:R-:W-:Y:S01]  /*1f60*/  FADD.FTZ R76, R79, R76 ;  /* 0x0000004c4f4c7221 */ /* 0x002fe20000010000 */
[----:B--2---:R-:W-:Y:S01]  /*1f70*/  FADD.FTZ R77, R78, R77 ;  /* 0x0000004d4e4d7221 */ /* 0x004fe20000010000 */
[----:B------:R-:W-:Y:S10]  /*1f80*/  @P0 BRA `(.L_x_11026) ;  /* 0x0000000000240947 */ /* 0x000ff40003800000 */
[----:B------:R-:W1:Y:S01]  /*1f90*/  S2UR UR5, SR_CgaCtaId ;  /* 0x00000000000579c3 */ /* 0x000e620000008800 */
[----:B0-----:R-:W-:Y:S01]  /*1fa0*/  SHF.R.U32.HI R78, RZ, 0x5, R0 ;  /* 0x00000005ff4e7819 */ /* 0x001fe20000011600 */
[----:B------:R-:W-:-:S03]  /*1fb0*/  UMOV UR4, 0x400 ;  /* 0x0000040000047882 */ /* 0x000fc60000000000 */
[----:B------:R-:W-:-:S04]  /*1fc0*/  LOP3.LUT R79, R78, 0x7fffff8, RZ, 0xc0, !PT ;  /* 0x07fffff84e4f7812 */ /* 0x000fc800078ec0ff */
[----:B------:R-:W-:-:S04]  /*1fd0*/  @!P5 IADD3 R79, R79, 0x8, RZ ;  /* 0x000000084f4fd810 */ /* 0x000fc80007ffe0ff */
[----:B------:R-:W-:Y:S01]  /*1fe0*/  LOP3.LUT R78, R79, 0x7, R78, 0xf8, !PT ;  /* 0x000000074f4e7812 */ /* 0x000fe200078ef84e */
[----:B-1----:R-:W-:-:S06]  /*1ff0*/  ULEA UR4, UR5, UR4, 0x18 ;  /* 0x0000000405047291 */ /* 0x002fcc000f8ec03f */
[----:B------:R-:W-:-:S05]  /*2000*/  LEA R78, R78, UR4, 0x3 ;  /* 0x000000044e4e7c11 */ /* 0x000fca000f8e18ff */
[----:B------:R1:W-:Y:S02]  /*2010*/  STS.64 [R78+0x8000], R76 ;  /* 0x0080004c4e007388 */ /* 0x0003e40000000a00 */
.L_x_11026:
[----:B------:R-:W-:Y:S05]  /*2020*/  WARPSYNC.ALL ;  /* 0x0000000000007948 */ /* 0x000fea0003800000 */
[----:B------:R-:W2:Y:S08]  /*2030*/  S2UR UR5, SR_CgaCtaId ;  /* 0x00000000000579c3 */ /* 0x000eb00000008800 */
[----:B------:R-:W-:Y:S01]  /*2040*/  BAR.SYNC.DEFER_BLOCKING 0x0 ;  /* 0x0000000000007b1d */ /* 0x000fe20000010000 */
[----:B-1----:R-:W-:-:S02]  /*2050*/  SHF.R.U32.HI R76, RZ, 0x5, R0 ;  /* 0x00000005ff4c7819 */ /* 0x002fc40000011600 */
[----:B------:R-:W-:Y:S02]  /*2060*/  ISETP.NE.U32.AND P1, PT, R168, RZ, PT ;  /* 0x000000ffa800720c */ /* 0x000fe40003f25070 */
[----:B------:R-:W-:Y:S01]  /*2070*/  LOP3.LUT R76, R76, 0x7fffff8, RZ, 0xc0, !PT ;  /* 0x07fffff84c4c7812 */ /* 0x000fe200078ec0ff */
[----:B------:R-:W-:Y:S01]  /*2080*/  UMOV UR4, 0x400 ;  /* 0x0000040000047882 */ /* 0x000fe20000000000 */
[----:B------:R-:W-:Y:S02]  /*2090*/  ISETP.NE.AND.EX P1, PT, R169, RZ, PT, P1 ;  /* 0x000000ffa900720c */ /* 0x000fe40003f25310 */
[----:B------:R-:W-:Y:S02]  /*20a0*/  @!P5 IADD3 R76, R76, 0x8, RZ ;  /* 0x000000084c4cd810 */ /* 0x000fe40007ffe0ff */
[----:B------:R-:W-:-:S04]  /*20b0*/  ISETP.NE.U32.AND P0, PT, RZ, UR14, PT ;  /* 0x0000000eff007c0c */ /* 0x000fc8000bf05070 */
[----:B------:R-:W-:Y:S01]  /*20c0*/  ISETP.NE.AND.EX P0, PT, RZ, UR15, PT, P0 ;  /* 0x0000000fff007c0c */ /* 0x000fe2000bf05300 */
[----:B--2---:R-:W-:-:S06]  /*20d0*/  ULEA UR4, UR5, UR4, 0x18 ;  /* 0x0000000405047291 */ /* 0x004fcc000f8ec03f */
[----:B------:R-:W-:-:S05]  /*20e0*/  LEA R123, R76, UR4, 0x3 ;  /* 0x000000044c7b7c11 */ /* 0x000fca000f8e18ff */
        /* <DEDUP_REMOVED lines=15> */
[----:B------:R-:W-:Y:S01]  /*21e0*/  FADD.FTZ R76, R87, R76 ;  /* 0x0000004c574c7221 */ /* 0x000fe20000010000 */
[----:B------:R-:W-:Y:S02]  /*21f0*/  IADD3 R86, P4, R217, UR16, RZ ;  /* 0x00000010d9567c10 */ /* 0x000fe4000ff9e0ff */
[----:B---3--:R-:W-:Y:S01]  /*2200*/  FADD.FTZ R125, R125, R88 ;  /* 0x000000587d7d7221 */ /* 0x008fe20000010000 */
[----:B------:R-:W-:Y:S01]  /*2210*/  FADD.FTZ R76, R76, R89 ;  /* 0x000000594c4c7221 */ /* 0x000fe20000010000 */
[----:B------:R-:W-:Y:S02]  /*2220*/  IADD3 R88, P6, R219, UR16, RZ ;  /* 0x00000010db587c10 */ /* 0x000fe4000ffde0ff */
[----:B------:R-:W-:Y:S01]  /*2230*/  FADD.FTZ R90, R90, R125 ;  /* 0x0000007d5a5a7221 */ /* 0x000fe20000010000 */
[----:B------:R-:W-:Y:S01]  /*2240*/  FADD.FTZ R76, R91, R76 ;  /* 0x0000004c5b4c7221 */ /* 0x000fe20000010000 */
[----:B------:R-:W-:-:S02]  /*2250*/  IADD3.X R89, R218, UR17, RZ, P6, !PT ;  /* 0x00000011da597c10 */ /* 0x000fc4000b7fe4ff */
        /* <DEDUP_REMOVED lines=61> */
[----:B------:R-:W-:Y:S06]  /*2630*/  @!P3 BRA `(.L_x_11027) ;  /* 0x00000000001cb947 */ /* 0x000fec0003800000 */
[----:B------:R-:W-:Y:S02]  /*2640*/  IADD3 R80, P6, R219, UR14, RZ ;  /* 0x0000000edb507c10 */ /* 0x000fe4000ffde0ff */
[----:B------:R-:W-:Y:S02]  /*2650*/  SEL R79, R226, R75, P0 ;  /* 0x0000004be24f7207 */ /* 0x000fe40000000000 */
[----:B------:R-:W-:Y:S02]  /*2660*/  SEL R78, R103, R74, P0 ;  /* 0x0000004a674e7207 */ /* 0x000fe40000000000 */
[----:B------:R-:W-:Y:S02]  /*2670*/  SEL R77, R90, R73, P0 ;  /* 0x000000495a4d7207 */ /* 0x000fe40000000000 */
[----:B------:R-:W-:Y:S02]  /*2680*/  IADD3.X R81, R218, UR15, RZ, P6, !PT ;  /* 0x0000000fda517c10 */ /* 0x000fe4000b7fe4ff */
[----:B------:R-:W-:-:S05]  /*2690*/  SEL R76, R91, R72, P0 ;  /* 0x000000485b4c7207 */ /* 0x000fca0000000000 */
[----:B------:R0:W-:Y:S02]  /*26a0*/  STG.E.128 desc[UR6][R80.64], R76 ;  /* 0x0000004c50007986 */ /* 0x0001e4000c101d06 */
.L_x_11027:
[----:B------:R-:W-:Y:S01]  /*26b0*/  FMUL.FTZ R126, R207, R82 ;  /* 0x00000052cf7e7220 */ /* 0x000fe20000410000 */
[-C--:B------:R-:W-:Y:S01]  /*26c0*/  FMUL.FTZ R83, R226, R176.reuse ;  /* 0x000000b0e2537220 */ /* 0x080fe20000410000 */
[-C--:B------:R-:W-:Y:S01]  /*26d0*/  FMUL.FTZ R82, R103, R176.reuse ;  /* 0x000000b067527220 */ /* 0x080fe20000410000 */
[-C--:B0-----:R-:W-:Y:S01]  /*26e0*/  FMUL.FTZ R81, R90, R176.reuse ;  /* 0x000000b05a517220 */ /* 0x081fe20000410000 */
[----:B------:R-:W-:Y:S01]  /*26f0*/  FMUL.FTZ R80, R91, R176 ;  /* 0x000000b05b507220 */ /* 0x000fe20000410000 */
[C---:B------:R-:W-:Y:S01]  /*2700*/  FMUL.FTZ R105, R207.reuse, R230 ;  /* 0x000000e6cf697220 */ /* 0x040fe20000410000 */
[C---:B------:R-:W-:Y:S01]  /*2710*/  FMUL.FTZ R107, R207.reuse, R232 ;  /* 0x000000e8cf6b7220 */ /* 0x040fe20000410000 */
[----:B------:R-:W-:Y:S01]  /*2720*/  FMUL.FTZ R236, R207, R236 ;  /* 0x000000eccfec7220 */ /* 0x000fe20000410000 */
[----:B------:R-:W-:Y:S01]  /*2730*/  @P1 FADD.FTZ R126, R45, R126 ;  /* 0x0000007e2d7e1221 */ /* 0x000fe20000010000 */
[----:B------:R0:W-:Y:S01]  /*2740*/  STG.E.128 desc[UR6][R88.64], R80 ;  /* 0x0000005058007986 */ /* 0x0001e2000c101d06 */
[----:B------:R-:W-:Y:S01]  /*2750*/  @P1 FADD.FTZ R105, R44, R105 ;  /* 0x000000692c691221 */ /* 0x000fe20000010000 */
[----:B------:R-:W-:Y:S01]  /*2760*/  @P1 FADD.FTZ R107, R46, R107 ;  /* 0x0000006b2e6b1221 */ /* 0x000fe20000010000 */
[----:B------:R-:W-:Y:S01]  /*2770*/  @P1 FADD.FTZ R236, R47, R236 ;  /* 0x000000ec2fec1221 */ /* 0x000fe20000010000 */
[----:B------:R-:W-:Y:S01]  /*2780*/  IADD3.X R87, R216, UR17, RZ, P4, !PT ;  /* 0x00000011d8577c10 */ /* 0x000fe2000a7fe4ff */
[-C--:B------:R-:W-:Y:S01]  /*2790*/  FMUL.FTZ R77, R126, R176.reuse ;  /* 0x000000b07e4d7220 */ /* 0x080fe20000410000 */
[-C--:B------:R-:W-:Y:S01]  /*27a0*/  FMUL.FTZ R78, R107, R176.reuse ;  /* 0x000000b06b4e7220 */ /* 0x080fe20000410000 */
[-C--:B------:R-:W-:Y:S01]  /*27b0*/  FMUL.FTZ R79, R236, R176.reuse ;  /* 0x000000b0ec4f7220 */ /* 0x080fe20000410000 */
[----:B------:R-:W-:Y:S01]  /*27c0*/  FMUL.FTZ R76, R105, R176 ;  /* 0x000000b0694c7220 */ /* 0x000fe20000410000 */
[----:B------:R-:W-:Y:S06]  /*27d0*/  @!P3 BRA `(.L_x_11028) ;  /* 0x00000000001cb947 */ /* 0x000fec0003800000 */
[----:B0-----:R-:W-:Y:S02]  /*27e0*/  IADD3 R88, P4, R217, UR14, RZ ;  /* 0x0000000ed9587c10 */ /* 0x001fe4000ff9e0ff */
[----:B------:R-:W-:Y:S02]  /*27f0*/  SEL R83, R236, R75, P0 ;  /* 0x0000004bec537207 */ /* 0x000fe40000000000 */
[----:B------:R-:W-:Y:S02]  /*2800*/  SEL R82, R107, R74, P0 ;  /* 0x0000004a6b527207 */ /* 0x000fe40000000000 */
[----:B------:R-:W-:Y:S02]  /*2810*/  SEL R81, R126, R73, P0 ;  /* 0x000000497e517207 */ /* 0x000fe40000000000 */
[----:B------:R-:W-:Y:S02]  /*2820*/  IADD3.X R89, R216, UR15, RZ, P4, !PT ;  /* 0x0000000fd8597c10 */ /* 0x000fe4000a7fe4ff */
[----:B------:R-:W-:-:S05]  /*2830*/  SEL R80, R105, R72, P0 ;  /* 0x0000004869507207 */ /* 0x000fca0000000000 */
[----:B------:R1:W-:Y:S02]  /*2840*/  STG.E.128 desc[UR6][R88.64], R80 ;  /* 0x0000005058007986 */ /* 0x0003e4000c101d06 */
.L_x_11028:
[----:B------:R2:W-:Y:S01]  /*2850*/  STG.E.128 desc[UR6][R86.64], R76 ;  /* 0x0000004c56007986 */ /* 0x0005e2000c101d06 */
[----:B01----:R-:W-:Y:S01]  /*2860*/  IADD3 R88, P6, R215, UR16, RZ ;  /* 0x00000010d7587c10 */ /* 0x003fe2000ffde0ff */
[C---:B------:R-:W-:Y:S01]  /*2870*/  FMUL.FTZ R103, R207.reuse, R240 ;  /* 0x000000f0cf677220 */ /* 0x040fe20000410000 */
[C---:B------:R-:W-:Y:S01]  /*2880*/  FMUL.FTZ R242, R207.reuse, R242 ;  /* 0x000000f2cff27220 */ /* 0x040fe20000410000 */
[C---:B------:R-:W-:Y:S01]  /*2890*/  FMUL.FTZ R105, R207.reuse, R124 ;  /* 0x0000007ccf697220 */ /* 0x040fe20000410000 */
[----:B------:R-:W-:Y:S01]  /*28a0*/  FMUL.FTZ R244, R207, R244 ;  /* 0x000000f4cff47220 */ /* 0x000fe20000410000 */
[----:B------:R-:W-:Y:S01]  /*28b0*/  IADD3 R90, P4, R213, UR16, RZ ;  /* 0x00000010d55a7c10 */ /* 0x000fe2000ff9e0ff */
[----:B------:R-:W-:Y:S01]  /*28c0*/  @P1 FADD.FTZ R103, R48, R103 ;  /* 0x0000006730671221 */ /* 0x000fe20000010000 */
[----:B------:R-:W-:Y:S01]  /*28d0*/  IADD3.X R89, R214, UR17, RZ, P6, !PT ;  /* 0x00000011d6597c10 */ /* 0x000fe2000b7fe4ff */
[----:B------:R-:W-:Y:S01]  /*28e0*/  @P1 FADD.FTZ R242, R49, R242 ;  /* 0x000000f231f21221 */ /* 0x000fe20000010000 */
[----:B------:R-:W-:Y:S01]  /*28f0*/  @P1 FADD.FTZ R105, R50, R105 ;  /* 0x0000006932691221 */ /* 0x000fe20000010000 */
[----:B------:R-:W-:Y:S01]  /*2900*/  @P1 FADD.FTZ R244, R51, R244 ;  /* 0x000000f433f41221 */ /* 0x000fe20000010000 */
[----:B------:R-:W-:Y:S07]  /*2910*/  @!P3 BRA `(.L_x_11029) ;  /* 0x00000000001cb947 */ /* 0x000fee0003800000 */
[----:B------:R-:W-:Y:S02]  /*2920*/  IADD3 R80, P6, R215, UR14, RZ ;  /* 0x0000000ed7507c10 */ /* 0x000fe4000ffde0ff */
[----:B--2---:R-:W-:Y:S02]  /*2930*/  SEL R79, R244, R75, P0 ;  /* 0x0000004bf44f7207 */ /* 0x004fe40000000000 */
[----:B------:R-:W-:Y:S02]  /*2940*/  SEL R78, R105, R74, P0 ;  /* 0x0000004a694e7207 */ /* 0x000fe40000000000 */
[----:B------:R-:W-:Y:S02]  /*2950*/  SEL R77, R242, R73, P0 ;  /* 0x00000049f24d7207 */ /* 0x000fe40000000000 */
[----:B------:R-:W-:Y:S02]  /*2960*/  IADD3.X R81, R214, UR15, RZ, P6, !PT ;  /* 0x0000000fd6517c10 */ /* 0x000fe4000b7fe4ff */
[----:B------:R-:W-:-:S05]  /*2970*/  SEL R76, R103, R72, P0 ;  /* 0x00000048674c7207 */ /* 0x000fca0000000000 */
[----:B------:R0:W-:Y:S02]  /*2980*/  STG.E.128 desc[UR6][R80.64], R76 ;  /* 0x0000004c50007986 */ /* 0x0001e4000c101d06 */
.L_x_11029:
[-C--:B------:R-:W-:Y:S01]  /*2990*/  FMUL.FTZ R83, R244, R176.reuse ;  /* 0x000000b0f4537220 */ /* 0x080fe20000410000 */
[-C--:B------:R-:W-:Y:S01]  /*29a0*/  FMUL.FTZ R82, R105, R176.reuse ;  /* 0x000000b069527220 */ /* 0x080fe20000410000 */
[-C--:B0-----:R-:W-:Y:S01]  /*29b0*/  FMUL.FTZ R81, R242, R176.reuse ;  /* 0x000000b0f2517220 */ /* 0x081fe20000410000 */
[----:B------:R-:W-:Y:S01]  /*29c0*/  FMUL.FTZ R80, R103, R176 ;  /* 0x000000b067507220 */ /* 0x000fe20000410000 */
[C---:B------:R-:W-:Y:S01]  /*29d0*/  FMUL.FTZ R107, R207.reuse, R102 ;  /* 0x00000066cf6b7220 */ /* 0x040fe20000410000 */
[C---:B------:R-:W-:Y:S01]  /*29e0*/  FMUL.FTZ R246, R207.reuse, R246 ;  /* 0x000000f6cff67220 */ /* 0x040fe20000410000 */
[C---:B--2---:R-:W-:Y:S01]  /*29f0*/  FMUL.FTZ R87, R207.reuse, R104 ;  /* 0x00000068cf577220 */ /* 0x044fe20000410000 */
[----:B------:R-:W-:Y:S01]  /*2a00*/  FMUL.FTZ R106, R207, R106 ;  /* 0x0000006acf6a7220 */ /* 0x000fe20000410000 */
[----:B------:R0:W-:Y:S01]  /*2a10*/  STG.E.128 desc[UR6][R88.64], R80 ;  /* 0x0000005058007986 */ /* 0x0001e2000c101d06 */
[----:B------:R-:W-:Y:S01]  /*2a20*/  @P1 FADD.FTZ R107, R52, R107 ;  /* 0x0000006b346b1221 */ /* 0x000fe20000010000 */
        /* <DEDUP_REMOVED lines=9> */
[----:B------:R-:W-:Y:S02]  /*2ac0*/  IADD3 R86, P4, R213, UR14, RZ ;  /* 0x0000000ed5567c10 */ /* 0x000fe4000ff9e0ff */
[----:B0-----:R-:W-:Y:S02]  /*2ad0*/  SEL R82, R87, R74, P0 ;  /* 0x0000004a57527207 */ /* 0x001fe40000000000 */
[----:B------:R-:W-:Y:S02]  /*2ae0*/  SEL R83, R106, R75, P0 ;  /* 0x0000004b6a537207 */ /* 0x000fe40000000000 */
[----:B------:R-:W-:Y:S02]  /*2af0*/  SEL R81, R246, R73, P0 ;  /* 0x00000049f6517207 */ /* 0x000fe40000000000 */
[----:B------:R-:W-:Y:S02]  /*2b00*/  IADD3.X R87, R212, UR15, RZ, P4, !PT ;  /* 0x0000000fd4577c10 */ /* 0x000fe4000a7fe4ff */
[----:B------:R-:W-:-:S05]  /*2b10*/  SEL R80, R107, R72, P0 ;  /* 0x000000486b507207 */ /* 0x000fca0000000000 */
[----:B------:R1:W-:Y:S02]  /*2b20*/  STG.E.128 desc[UR6][R86.64], R80 ;  /* 0x0000005056007986 */ /* 0x0003e4000c101d06 */
.L_x_11030:
[----:B------:R2:W-:Y:S01]  /*2b30*/  STG.E.128 desc[UR6][R90.64], R76 ;  /* 0x0000004c5a007986 */ /* 0x0005e2000c101d06 */
[----:B-1----:R-:W-:Y:S01]  /*2b40*/  IADD3 R86, P6, R211, UR16, RZ ;  /* 0x00000010d3567c10 */ /* 0x002fe2000ffde0ff */
[C---:B------:R-:W-:Y:S01]  /*2b50*/  FMUL.FTZ R103, R207.reuse, R112 ;  /* 0x00000070cf677220 */ /* 0x040fe20000410000 */
[C---:B------:R-:W-:Y:S01]  /*2b60*/  FMUL.FTZ R108, R207.reuse, R108 ;  /* 0x0000006ccf6c7220 */ /* 0x040fe20000410000 */
[C---:B------:R-:W-:Y:S01]  /*2b70*/  FMUL.FTZ R105, R207.reuse, R114 ;  /* 0x00000072cf697220 */ /* 0x040fe20000410000 */
[----:B------:R-:W-:Y:S01]  /*2b80*/  FMUL.FTZ R110, R207, R110 ;  /* 0x0000006ecf6e7220 */ /* 0x000fe20000410000 */
[----:B0-----:R-:W-:Y:S01]  /*2b90*/  IADD3 R88, P4, R209, UR16, RZ ;  /* 0x00000010d1587c10 */ /* 0x001fe2000ff9e0ff */
        /* <DEDUP_REMOVED lines=13> */
.L_x_11031:
[-C--:B------:R-:W-:Y:S01]  /*2c70*/  FMUL.FTZ R83, R110, R176.reuse ;  /* 0x000000b06e537220 */ /* 0x080fe20000410000 */
[-C--:B------:R-:W-:Y:S01]  /*2c80*/  FMUL.FTZ R82, R105, R176.reuse ;  /* 0x000000b069527220 */ /* 0x080fe20000410000 */
[-C--:B0-----:R-:W-:Y:S01]  /*2c90*/  FMUL.FTZ R81, R108, R176.reuse ;  /* 0x000000b06c517220 */ /* 0x081fe20000410000 */
[----:B------:R-:W-:Y:S01]  /*2ca0*/  FMUL.FTZ R80, R103, R176 ;  /* 0x000000b067507220 */ /* 0x000fe20000410000 */
[C---:B--2---:R-:W-:Y:S01]  /*2cb0*/  FMUL.FTZ R91, R207.reuse, R120 ;  /* 0x00000078cf5b7220 */ /* 0x044fe20000410000 */
[C---:B------:R-:W-:Y:S01]  /*2cc0*/  FMUL.FTZ R116, R207.reuse, R116 ;  /* 0x00000074cf747220 */ /* 0x040fe20000410000 */
[C---:B------:R-:W-:Y:S01]  /*2cd0*/  FMUL.FTZ R107, R207.reuse, R122 ;  /* 0x0000007acf6b7220 */ /* 0x040fe20000410000 */
        /* <DEDUP_REMOVED lines=19> */
.L_x_11032:
[----:B------:R2:W-:Y:S01]  /*2e10*/  STG.E.128 desc[UR6][R88.64], R76 ;  /* 0x0000004c58007986 */ /* 0x0005e2000c101d06 */
        /* <DEDUP_REMOVED lines=8> */
[C---:B01----:R-:W-:Y:S01]  /*2ea0*/  FMUL.FTZ R83, R207.reuse, R92 ;  /* 0x0000005ccf537220 */ /* 0x043fe20000410000 */
[C---:B------:R-:W-:Y:S01]  /*2eb0*/  FMUL.FTZ R94, R207.reuse, R94 ;  /* 0x0000005ecf5e7220 */ /* 0x040fe20000410000 */
[C---:B------:R-:W-:Y:S01]  /*2ec0*/  FMUL.FTZ R87, R207.reuse, R130 ;  /* 0x00000082cf577220 */ /* 0x040fe20000410000 */
[----:B------:R-:W-:Y:S01]  /*2ed0*/  FMUL.FTZ R96, R207, R96 ;  /* 0x00000060cf607220 */ /* 0x000fe20000410000 */
[----:B------:R-:W-:Y:S01]  /*2ee0*/  @P1 FADD.FTZ R83, R64, R83 ;  /* 0x0000005340531221 */ /* 0x000fe20000010000 */
[----:B------:R-:W-:Y:S01]  /*2ef0*/  @P1 FADD.FTZ R94, R65, R94 ;  /* 0x0000005e415e1221 */ /* 0x000fe20000010000 */
[----:B------:R-:W-:Y:S01]  /*2f00*/  @P1 FADD.FTZ R87, R66, R87 ;  /* 0x0000005742571221 */ /* 0x000fe20000010000 */
[----:B------:R-:W-:Y:S01]  /*2f10*/  @P1 FADD.FTZ R96, R67, R96 ;  /* 0x0000006043601221 */ /* 0x000fe20000010000 */
[----:B------:R-:W-:Y:S06]  /*2f20*/  @!P3 BRA `(.L_x_11033) ;  /* 0x00000000001cb947 */ /* 0x000fec0003800000 */
[----:B------:R-:W-:Y:S02]  /*2f30*/  IADD3 R80, P4, R206, UR14, RZ ;  /* 0x0000000ece507c10 */ /* 0x000fe4000ff9e0ff */
[----:B--2---:R-:W-:Y:S02]  /*2f40*/  SEL R79, R96, R75, P0 ;  /* 0x0000004b604f7207 */ /* 0x004fe40000000000 */
[----:B------:R-:W-:Y:S02]  /*2f50*/  SEL R78, R87, R74, P0 ;  /* 0x0000004a574e7207 */ /* 0x000fe40000000000 */
[----:B------:R-:W-:Y:S02]  /*2f60*/  SEL R77, R94, R73, P0 ;  /* 0x000000495e4d7207 */ /* 0x000fe40000000000 */
[----:B------:R-:W-:Y:S02]  /*2f70*/  IADD3.X R81, R205, UR15, RZ, P4, !PT ;  /* 0x0000000fcd517c10 */ /* 0x000fe4000a7fe4ff */
[----:B------:R-:W-:-:S05]  /*2f80*/  SEL R76, R83, R72, P0 ;  /* 0x00000048534c7207 */ /* 0x000fca0000000000 */
[----:B------:R0:W-:Y:S02]  /*2f90*/  STG.E.128 desc[UR6][R80.64], R76 ;  /* 0x0000004c50007986 */ /* 0x0001e4000c101d06 */
.L_x_11033:
        /* <DEDUP_REMOVED lines=8> */
[C---:B0-----:R-:W-:Y:S01]  /*3020*/  FMUL.FTZ R81, R207.reuse, R136 ;  /* 0x00000088cf517220 */ /* 0x041fe20000410000 */
[C---:B------:R-:W-:Y:S01]  /*3030*/  FMUL.FTZ R98, R207.reuse, R98 ;  /* 0x00000062cf627220 */ /* 0x040fe20000410000 */
[C---:B--2---:R-:W-:Y:S01]  /*3040*/  FMUL.FTZ R89, R207.reuse, R138 ;  /* 0x0000008acf597220 */ /* 0x044fe20000410000 */
[----:B------:R-:W-:Y:S01]  /*3050*/  FMUL.FTZ R100, R207, R100 ;  /* 0x00000064cf647220 */ /* 0x000fe20000410000 */
[----:B------:R-:W-:Y:S01]  /*3060*/  IADD3 R206, P6, R206, UR16, RZ ;  /* 0x00000010cece7c10 */ /* 0x000fe2000ffde0ff */
[----:B------:R-:W-:Y:S01]  /*3070*/  @P1 FADD.FTZ R81, R68, R81 ;  /* 0x0000005144511221 */ /* 0x000fe20000010000 */
[----:B------:R-:W-:Y:S01]  /*3080*/  @P1 FADD.FTZ R98, R69, R98 ;  /* 0x0000006245621221 */ /* 0x000fe20000010000 */
[----:B------:R-:W-:Y:S01]  /*3090*/  @P1 FADD.FTZ R89, R70, R89 ;  /* 0x0000005946591221 */ /* 0x000fe20000010000 */
[----:B------:R-:W-:Y:S01]  /*30a0*/  @P1 FADD.FTZ R100, R71, R100 ;  /* 0x0000006447641221 */ /* 0x000fe20000010000 */
[----:B------:R-:W-:Y:S01]  /*30b0*/  @P3 IADD3 R84, P4, R204, UR14, RZ ;  /* 0x0000000ecc543c10 */ /* 0x000fe2000ff9e0ff */
[-C--:B------:R-:W-:Y:S01]  /*30c0*/  FMUL.FTZ R79, R96, R176.reuse ;  /* 0x000000b0604f7220 */ /* 0x080fe20000410000 */
[----:B------:R-:W-:Y:S01]  /*30d0*/  IADD3.X R207, R205, UR17, RZ, P6, !PT ;  /* 0x00000011cdcf7c10 */ /* 0x000fe2000b7fe4ff */
[-C--:B------:R-:W-:Y:S01]  /*30e0*/  FMUL.FTZ R78, R87, R176.reuse ;  /* 0x000000b0574e7220 */ /* 0x080fe20000410000 */
[----:B------:R-:W-:Y:S01]  /*30f0*/  IADD3 R204, P6, R204, UR16, RZ ;  /* 0x00000010cccc7c10 */ /* 0x000fe2000ffde0ff */
[-C--:B------:R-:W-:Y:S01]  /*3100*/  FMUL.FTZ R77, R94, R176.reuse ;  /* 0x000000b05e4d7220 */ /* 0x080fe20000410000 */
[-C--:B------:R-:W-:Y:S01]  /*3110*/  FMUL.FTZ R76, R83, R176.reuse ;  /* 0x000000b0534c7220 */ /* 0x080fe20000410000 */
[----:B------:R-:W-:Y:S01]  /*3120*/  @P3 IADD3.X R85, R165, UR15, RZ, P4, !PT ;  /* 0x0000000fa5553c10 */ /* 0x000fe2000a7fe4ff */
[C---:B------:R-:W-:Y:S01]  /*3130*/  FMUL.FTZ R80, R81.reuse, R176 ;  /* 0x000000b051507220 */ /* 0x040fe20000410000 */
[----:B------:R-:W-:Y:S01]  /*3140*/  SEL R72, R81, R72, P0 ;  /* 0x0000004851487207 */ /* 0x000fe20000000000 */
[CC--:B------:R-:W-:Y:S01]  /*3150*/  FMUL.FTZ R81, R98.reuse, R176.reuse ;  /* 0x000000b062517220 */ /* 0x0c0fe20000410000 */
[----:B------:R-:W-:Y:S01]  /*3160*/  SEL R73, R98, R73, P0 ;  /* 0x0000004962497207 */ /* 0x000fe20000000000 */
[C---:B------:R-:W-:Y:S01]  /*3170*/  FMUL.FTZ R82, R89.reuse, R176 ;  /* 0x000000b059527220 */ /* 0x040fe20000410000 */
[----:B------:R-:W-:Y:S01]  /*3180*/  SEL R74, R89, R74, P0 ;  /* 0x0000004a594a7207 */ /* 0x000fe20000000000 */
[C---:B------:R-:W-:Y:S01]  /*3190*/  FMUL.FTZ R83, R100.reuse, R176 ;  /* 0x000000b064537220 */ /* 0x040fe20000410000 */
[----:B------:R-:W-:Y:S01]  /*31a0*/  SEL R75, R100, R75, P0 ;  /* 0x0000004b644b7207 */ /* 0x000fe20000000000 */
[----:B------:R0:W-:Y:S01]  /*31b0*/  STG.E.128 desc[UR6][R206.64], R76 ;  /* 0x0000004cce007986 */ /* 0x0001e2000c101d06 */
[----:B------:R-:W-:-:S02]  /*31c0*/  IADD3.X R205, R165, UR17, RZ, P6, !PT ;  /* 0x00000011a5cd7c10 */ /* 0x000fc4000b7fe4ff */
[----:B------:R-:W-:Y:S01]  /*31d0*/  IADD3 R202, R202, UR18, RZ ;  /* 0x00000012caca7c10 */ /* 0x000fe2000fffe0ff */
[----:B------:R0:W-:Y:S01]  /*31e0*/  @P3 STG.E.128 desc[UR6][R84.64], R72 ;  /* 0x0000004854003986 */ /* 0x0001e2000c101d06 */
[----:B------:R-:W-:Y:S02]  /*31f0*/  SEL R234, RZ, 0x1, P5 ;  /* 0x00000001ffea7807 */ /* 0x000fe40002800000 */
[----:B------:R-:W-:Y:S01]  /*3200*/  ISETP.GE.AND P0, PT, R202, UR19, PT ;  /* 0x00000013ca007c0c */ /* 0x000fe2000bf06270 */
[----:B------:R0:W-:-:S12]  /*3210*/  STG.E.128 desc[UR6][R204.64], R80 ;  /* 0x00000050cc007986 */ /* 0x0001d8000c101d06 */
[----:B------:R-:W-:Y:S05]  /*3220*/  @!P0 BRA `(.L_x_11034) ;  /* 0xffffffd400bc8947 */ /* 0x000fea000383ffff */
        /* <DEDUP_REMOVED lines=64> */
.L_x_11024:
        /* <DEDUP_REMOVED lines=27> */
.L_x_11025:
[----:B------:R-:W-:Y:S01]  /*37e0*/  HFMA2.MMA R86, -RZ, RZ, 0, 9.5367431640625e-07 ;  /* 0x00000010ff567435 */ /* 0x000fe200000001ff */
[----:B------:R-:W-:Y:S02]  /*37f0*/  MOV R87, R79 ;  /* 0x0000004f00577202 */ /* 0x000fe40000000f00 */
[----:B------:R-:W-:Y:S02]  /*3800*/  MOV R89, 0x1f ;  /* 0x0000001f00597802 */ /* 0x000fe40000000f00 */
[----:B------:R-:W-:-:S07]  /*3810*/  MOV R84, 0xffffffff ;  /* 0xffffffff00547802 */ /* 0x000fce0000000f00 */
[----:B-----5:R-:W-:Y:S05]  /*3820*/  WARPSYNC.COLLECTIVE R84, `(.L_x_11035) ;  /* 0x0000000054087348 */ /* 0x020fea0003c00000 */
[----:B------:R0:W1:Y:S02]  /*3830*/  SHFL.DOWN P1, R85, R87, R86, R89 ;  /* 0x0800005657557389 */ /* 0x0000640000020059 */
[----:B01---5:R-:W-:Y:S01]  /*3840*/  ENDCOLLECTIVE ;  /* 0x000000000000791b */ /* 0x023fe20003800000 */
.L_x_11035:
[----:B------:R-:W-:Y:S02]  /*3850*/  MOV R87, R76 ;  /* 0x0000004c00577202 */ /* 0x000fe40000000f00 */
[----:B------:R-:W-:-:S07]  /*3860*/  MOV R78, R85 ;  /* 0x00000055004e7202 */ /* 0x000fce0000000f00 */
[----:B------:R-:W-:Y:S05]  /*3870*/  WARPSYNC.COLLECTIVE R84, `(.L_x_11036) ;  /* 0x0000000054087348 */ /* 0x000fea0003c00000 */
[----:B------:R0:W1:Y:S02]  /*3880*/  SHFL.DOWN P1, R85, R87, R86, R89 ;  /* 0x0800005657557389 */ /* 0x0000640000020059 */
[----:B01----:R-:W-:Y:S01]  /*3890*/  ENDCOLLECTIVE ;  /* 0x000000000000791b */ /* 0x003fe20003800000 */
.L_x_11036:
[----:B------:R-:W-:Y:S01]  /*38a0*/  FADD.FTZ R78, R79, R78 ;  /* 0x0000004e4f4e7221 */ /* 0x000fe20000010000 */
[----:B------:R-:W-:-:S04]  /*38b0*/  HFMA2.MMA R86, -RZ, RZ, 0, 4.76837158203125e-07 ;  /* 0x00000008ff567435 */ /* 0x000fc800000001ff */
[----:B------:R-:W-:Y:S02]  /*38c0*/  MOV R87, R78 ;  /* 0x0000004e00577202 */ /* 0x000fe40000000f00 */
[----:B------:R-:W-:-:S07]  /*38d0*/  MOV R77, R85 ;  /* 0x00000055004d7202 */ /* 0x000fce0000000f00 */
[----:B------:R-:W-:Y:S05]  /*38e0*/  WARPSYNC.COLLECTIVE R84, `(.L_x_11037) ;  /* 0x0000000054087348 */ /* 0x000fea0003c00000 */
[----:B------:R0:W1:Y:S02]  /*38f0*/  SHFL.DOWN P1, R85, R87, R86, R89 ;  /* 0x0800005657557389 */ /* 0x0000640000020059 */
[----:B01----:R-:W-:Y:S01]  /*3900*/  ENDCOLLECTIVE ;  /* 0x000000000000791b */ /* 0x003fe20003800000 */
.L_x_11037:
[----:B------:R-:W-:-:S05]  /*3910*/  FADD.FTZ R77, R76, R77 ;  /* 0x0000004d4c4d7221 */ /* 0x000fca0000010000 */
[----:B------:R-:W-:Y:S02]  /*3920*/  MOV R87, R77 ;  /* 0x0000004d00577202 */ /* 0x000fe40000000f00 */
[----:B------:R-:W-:-:S07]  /*3930*/  MOV R81, R85 ;  /* 0x0000005500517202 */ /* 0x000fce0000000f00 */
[----:B------:R-:W-:Y:S05]  /*3940*/  WARPSYNC.COLLECTIVE R84, `(.L_x_11038) ;  /* 0x0000000054087348 */ /* 0x000fea0003c00000 */
[----:B------:R0:W1:Y:S02]  /*3950*/  SHFL.DOWN P1, R85, R87, R86, R89 ;  /* 0x0800005657557389 */ /* 0x0000640000020059 */
[----:B01----:R-:W-:Y:S01]  /*3960*/  ENDCOLLECTIVE ;  /* 0x000000000000791b */ /* 0x003fe20003800000 */
.L_x_11038:
[----:B------:R-:W-:Y:S01]  /*3970*/  FADD.FTZ R81, R78, R81 ;  /* 0x000000514e517221 */ /* 0x000fe20000010000 */
[----:B------:R-:W-:-:S04]  /*3980*/  HFMA2.MMA R86, -RZ, RZ, 0, 2.384185791015625e-07 ;  /* 0x00000004ff567435 */ /* 0x000fc800000001ff */
[----:B------:R-:W-:Y:S02]  /*3990*/  MOV R87, R81 ;  /* 0x0000005100577202 */ /* 0x000fe40000000f00 */
[----:B------:R-:W-:-:S07]  /*39a0*/  MOV R80, R85 ;  /* 0x0000005500507202 */ /* 0x000fce0000000f00 */
[----:B------:R-:W-:Y:S05]  /*39b0*/  WARPSYNC.COLLECTIVE R84, `(.L_x_11039) ;  /* 0x0000000054087348 */ /* 0x000fea0003c00000 */
[----:B------:R0:W1:Y:S02]  /*39c0*/  SHFL.DOWN P1, R85, R87, R86, R89 ;  /* 0x0800005657557389 */ /* 0x0000640000020059 */
[----:B01----:R-:W-:Y:S01]  /*39d0*/  ENDCOLLECTIVE ;  /* 0x000000000000791b */ /* 0x003fe20003800000 */
.L_x_11039:
[----:B------:R-:W-:-:S05]  /*39e0*/  FADD.FTZ R80, R77, R80 ;  /* 0x000000504d507221 */ /* 0x000fca0000010000 */
[----:B------:R-:W-:Y:S02]  /*39f0*/  MOV R87, R80 ;  /* 0x0000005000577202 */ /* 0x000fe40000000f00 */
[----:B------:R-:W-:-:S07]  /*3a00*/  MOV R82, R85 ;  /* 0x0000005500527202 */ /* 0x000fce0000000f00 */
[----:B------:R-:W-:Y:S05]  /*3a10*/  WARPSYNC.COLLECTIVE R84, `(.L_x_11040) ;  /* 0x0000000054087348 */ /* 0x000fea0003c00000 */
[----:B------:R0:W1:Y:S02]  /*3a20*/  SHFL.DOWN P1, R85, R87, R86, R89 ;  /* 0x0800005657557389 */ /* 0x0000640000020059 */
[----:B01----:R-:W-:Y:S01]  /*3a30*/  ENDCOLLECTIVE ;  /* 0x000000000000791b */ /* 0x003fe20003800000 */
.L_x_11040:
[----:B------:R-:W-:Y:S01]  /*3a40*/  FADD.FTZ R82, R81, R82 ;  /* 0x0000005251527221 */ /* 0x000fe20000010000 */
[----:B------:R-:W-:-:S04]  /*3a50*/  HFMA2.MMA R86, -RZ, RZ, 0, 1.1920928955078125e-07 ;  /* 0x00000002ff567435 */ /* 0x000fc800000001ff */
[----:B------:R-:W-:Y:S02]  /*3a60*/  MOV R87, R82 ;  /* 0x0000005200577202 */ /* 0x000fe40000000f00 */
[----:B------:R-:W-:-:S07]  /*3a70*/  MOV R83, R85 ;  /* 0x0000005500537202 */ /* 0x000fce0000000f00 */
[----:B------:R-:W-:Y:S05]  /*3a80*/  WARPSYNC.COLLECTIVE R84, `(.L_x_11041) ;  /* 0x0000000054087348 */ /* 0x000fea0003c00000 */
[----:B------:R0:W1:Y:S02]  /*3a90*/  SHFL.DOWN P1, R85, R87, R86, R89 ;  /* 0x0800005657557389 */ /* 0x0000640000020059 */
[----:B01----:R-:W-:Y:S01]  /*3aa0*/  ENDCOLLECTIVE ;  /* 0x000000000000791b */ /* 0x003fe20003800000 */
.L_x_11041:
[----:B------:R-:W-:-:S05]  /*3ab0*/  FADD.FTZ R83, R80, R83 ;  /* 0x0000005350537221 */ /* 0x000fca0000010000 */
[----:B------:R-:W-:Y:S02]  /*3ac0*/  MOV R87, R83 ;  /* 0x0000005300577202 */ /* 0x000fe40000000f00 */
[----:B------:R-:W-:-:S07]  /*3ad0*/  MOV R79, R85 ;  /* 0x00000055004f7202 */ /* 0x000fce0000000f00 */
[----:B------:R-:W-:Y:S05]  /*3ae0*/  WARPSYNC.COLLECTIVE R84, `(.L_x_11042) ;  /* 0x0000000054087348 */ /* 0x000fea0003c00000 */
[----:B------:R0:W1:Y:S02]  /*3af0*/  SHFL.DOWN P1, R85, R87, R86, R89 ;  /* 0x0800005657557389 */ /* 0x0000640000020059 */
[----:B01----:R-:W-:Y:S01]  /*3b00*/  ENDCOLLECTIVE ;  /* 0x000000000000791b */ /* 0x003fe20003800000 */
.L_x_11042:
[----:B------:R-:W-:Y:S01]  /*3b10*/  FADD.FTZ R79, R82, R79 ;  /* 0x0000004f524f7221 */ /* 0x000fe20000010000 */
[----:B------:R-:W-:-:S04]  /*3b20*/  HFMA2.MMA R86, -RZ, RZ, 0, 5.9604644775390625e-08 ;  /* 0x00000001ff567435 */ /* 0x000fc800000001ff */
[----:B------:R-:W-:Y:S02]  /*3b30*/  MOV R87, R79 ;  /* 0x0000004f00577202 */ /* 0x000fe40000000f00 */
[----:B------:R-:W-:-:S07]  /*3b40*/  MOV R76, R85 ;  /* 0x00000055004c7202 */ /* 0x000fce0000000f00 */
[----:B------:R-:W-:Y:S05]  /*3b50*/  WARPSYNC.COLLECTIVE R84, `(.L_x_11043) ;  /* 0x0000000054087348 */ /* 0x000fea0003c00000 */
[----:B------:R0:W1:Y:S02]  /*3b60*/  SHFL.DOWN P1, R85, R87, R86, R89 ;  /* 0x0800005657557389 */ /* 0x0000640000020059 */
[----:B01----:R-:W-:Y:S01]  /*3b70*/  ENDCOLLECTIVE ;  /* 0x000000000000791b */ /* 0x003fe20003800000 */
.L_x_11043:
[----:B------:R-:W-:-:S05]  /*3b80*/  FADD.FTZ R78, R83, R76 ;  /* 0x0000004c534e7221 */ /* 0x000fca0000010000 */
[----:B------:R-:W-:Y:S02]  /*3b90*/  MOV R87, R78 ;  /* 0x0000004e00577202 */ /* 0x000fe40000000f00 */
[----:B------:R-:W-:-:S07]  /*3ba0*/  MOV R76, R85 ;  /* 0x00000055004c7202 */ /* 0x000fce0000000f00 */
[----:B------:R-:W-:Y:S05]  /*3bb0*/  WARPSYNC.COLLECTIVE R84, `(.L_x_11044) ;  /* 0x0000000054087348 */ /* 0x000fea0003c00000 */
[----:B------:R0:W1:Y:S02]  /*3bc0*/  SHFL.DOWN P1, R85, R87, R86, R89 ;  /* 0x0800005657557389 */ /* 0x0000640000020059 */
[----:B01----:R-:W-:Y:S01]  /*3bd0*/  ENDCOLLECTIVE ;  /* 0x000000000000791b */ /* 0x003fe20003800000 */
.L_x_11044:
[----:B------:R-:W-:Y:S01]  /*3be0*/  MOV R77, R85 ;  /* 0x00000055004d7202 */ /* 0x000fe20000000f00 */
[----:B------:R-:W-:Y:S06]  /*3bf0*/  BRA `(.L_x_11045) ;  /* 0xffffffe000d47947 */ /* 0x000fec000383ffff */
.L_x_11046:
        /* <DEDUP_REMOVED lines=16> */
.L_x_14021:


//--------------------- .text._ZN10layer_norm13ln_bwd_kernelINS_13Kernel_traitsI6__halfffffjLj8192ELj1ELj1ELj8ELj16ENS_18Kernel_traits_baseILj8192ES2_ffffjLj256EEEEELb0ELb0ELb1ELb0EEEvNS_9BwdParamsE --------------------------
	.section	.text._ZN10layer_norm13ln_bwd_kernelINS_13Kernel_traitsI6__halfffffjLj8192ELj1ELj1ELj8ELj16ENS_18Kernel_traits_baseILj8192ES2_ffffjLj256EEEEELb0ELb0ELb1ELb0EEEvNS_9BwdParamsE,"ax",@progbits
	.align	128
        .global         _ZN10layer_norm13ln_bwd_kernelINS_13Kernel_traitsI6__halfffffjLj8192ELj1ELj1ELj8ELj16ENS_18Kernel_traits_baseILj8192ES2_ffffjLj256EEEEELb0ELb0ELb1ELb0EEEvNS_9BwdParamsE
        .type           _ZN10layer_norm13ln_bwd_kernelINS_13Kernel_traitsI6__halfffffjLj8192ELj1ELj1ELj8ELj16ENS_18Kernel_traits_baseILj8192ES2_ffffjLj256EEEEELb0ELb0ELb1ELb0EEEvNS_9BwdParamsE,@function
        .size           _ZN10layer_norm13ln_bwd_kernelINS_13Kernel_traitsI6__halfffffjLj8192ELj1ELj1ELj8ELj16ENS_18Kernel_traits_baseILj8192ES2_ffffjLj256EEEEELb0ELb0ELb1ELb0EEEvNS_9BwdParamsE,(.L_x_14022 - _ZN10layer_norm13ln_bwd_kernelINS_13Kernel_traitsI6__halfffffjLj8192ELj1ELj1ELj8ELj16ENS_18Kernel_traits_baseILj8192ES2_ffffjLj256EEEEELb0ELb0ELb1ELb0EEEvNS_9BwdParamsE)
        .other          _ZN10layer_norm13ln_bwd_kernelINS_13Kernel_traitsI6__halfffffjLj8192ELj1ELj1ELj8ELj16ENS_18Kernel_traits_baseILj8192ES2_ffffjLj256EEEEELb0ELb0ELb1ELb0EEEvNS_9BwdParamsE,@"STO_CUDA_ENTRY STV_DEFAULT"
_ZN10layer_norm13ln_bwd_kernelINS_13Kernel_traitsI6__halfffffjLj8192ELj1ELj1ELj8ELj16ENS_18Kernel_traits_baseILj8192ES2_ffffjLj256EEEEELb0ELb0ELb1ELb0EEEvNS_9BwdParamsE:
.text._ZN10layer_norm13ln_bwd_kernelINS_13Kernel_traitsI6__halfffffjLj8192ELj1ELj1ELj8ELj16ENS_18Kernel_traits_baseILj8192ES2_ffffjLj256EEEEELb0ELb0ELb1ELb0EEEvNS_9BwdParamsE:
[----:B------:R-:W-:Y:S01]  /*0000*/  LDC R1, c[0x0][0x28] ;  /* 0x00000a00ff017b82 */ /* 0x000fe20000000800 */
[----:B------:R-:W0:Y:S01]  /*0010*/  S2R R161, SR_TID.X ;  /* 0x0000000000a17919 */ /* 0x000e220000002100 */
[----:B------:R-:W-:Y:S01]  /*0020*/  ULDC UR4, c[0x0][0x218] ;  /* 0x0000860000047ab9 */ /* 0x000fe20000000800 */
[----:B------:R-:W-:-:S05]  /*0030*/  LOP3.LUT R158, R158, 0xffffffef, RZ, 0xc0, !PT ;  /* 0xffffffef9e9e7812 */ /* 0x000fca00078ec0ff */
        /* <DEDUP_REMOVED lines=22> */
[----:B------:R-:W-:Y:S02]  /*01a0*/  @P3 LOP3.LUT R158, R158, 0x10, RZ, 0xfc, !PT ;  /* 0x000000109e9e3812 */ /* 0x000fe400078efcff */
[----:B------:R-:W-:Y:S02]  /*01b0*/  P2R R36, PR, RZ, 0x40 ;  /* 0x00000040ff247803 */ /* 0x000fe40000000000 */
[----:B------:R-:W-:-:S03]  /*01c0*/  LOP3.LUT R158, R158, 0xfffffff7, RZ, 0xc0, !PT ;  /* 0xfffffff79e9e7812 */ /* 0x000fc600078ec0ff */
[----:B------:R-:W2:Y:S01]  /*01d0*/  @P6 LDC.64 R18, c[0x0][0x260] ;  /* 0x00009800ff126b82 */ /* 0x000ea20000000a00 */
[----:B------:R-:W-:-:S04]  /*01e0*/  @P6 LOP3.LUT R158, R158, 0x8, RZ, 0xfc, !PT ;  /* 0x000000089e9e6812 */ /* 0x000fc800078efcff */
[----:B------:R-:W-:-:S03]  /*01f0*/  LOP3.LUT R158, R158, 0xfffffffd, RZ, 0xc0, !PT ;  /* 0xfffffffd9e9e7812 */ /* 0x000fc600078ec0ff */
[----:B------:R-:W3:Y:S01]  /*0200*/  @P5 LDC.64 R24, c[0x0][0x260] ;  /* 0x00009800ff185b82 */ /* 0x000ee20000000a00 */
[----:B------:R-:W-:-:S04]  /*0210*/  @P5 LOP3.LUT R158, R158, 0x2, RZ, 0xfc, !PT ;  /* 0x000000029e9e5812 */ /* 0x000fc800078efcff */
[----:B------:R-:W-:Y:S01]  /*0220*/  LOP3.LUT R158, R158, 0xfffffffe, RZ, 0xc0, !PT ;  /* 0xfffffffe9e9e7812 */ /* 0x000fe200078ec0ff */
[C---:B0-----:R-:W-:Y:S01]  /*0230*/  @P3 IMAD.WIDE.U32 R2, R37.reuse, 0x8, R2 ;  /* 0x0000000825023825 */ /* 0x041fe200078e0002 */
[----:B------:R-:W-:Y:S01]  /*0240*/  @P3 LOP3.LUT R37, R37, 0x100, RZ, 0xfc, !PT ;  /* 0x0000010025253812 */ /* 0x000fe200078efcff */
[----:B------:R-:W0:Y:S01]  /*0250*/  @P4 LDC.64 R26, c[0x0][0x260] ;  /* 0x00009800ff1a4b82 */ /* 0x000e220000000a00 */
[----:B------:R-:W-:Y:S02]  /*0260*/  @P4 LOP3.LUT R158, R158, 0x1, RZ, 0xfc, !PT ;  /* 0x000000019e9e4812 */ /* 0x000fe400078efcff */
[----:B------:R-:W-:Y:S01]  /*0270*/  ISETP.GE.U32.AND P3, PT, R0, 0x800, PT ;  /* 0x000008000000780c */ /* 0x000fe20003f66070 */
[C---:B--2---:R-:W-:Y:S01]  /*0280*/  @P6 IMAD.WIDE.U32 R22, R37.reuse, 0x8, R18 ;  /* 0x0000000825166825 */ /* 0x044fe200078e0012 */
[----:B------:R-:W-:-:S03]  /*0290*/  @P6 IADD3 R37, R37, 0x100, RZ ;  /* 0x0000010025256810 */ /* 0x000fc60007ffe0ff */
[----:B------:R-:W2:Y:S01]  /*02a0*/  @P0 LDC.64 R18, c[0x0][0x260] ;  /* 0x00009800ff120b82 */ /* 0x000ea20000000a00 */
[C---:B------:R-:W-:Y:S02]  /*02b0*/  LOP3.LUT P6, RZ, R158.reuse, 0x10, RZ, 0xc0, !PT ;  /* 0x000000109eff7812 */ /* 0x040fe400078cc0ff */
[----:B------:R-:W-:Y:S01]  /*02c0*/  LOP3.LUT R158, R158, 0xffffffdf, RZ, 0xc0, !PT ;  /* 0xffffffdf9e9e7812 */ /* 0x000fe200078ec0ff */
[----:B---3--:R-:W-:-:S04]  /*02d0*/  @P5 IMAD.WIDE.U32 R24, R37, 0x8, R24 ;  /* 0x0000000825185825 */ /* 0x008fc800078e0018 */
[----:B------:R-:W3:Y:S01]  /*02e0*/  @P1 LDC.64 R30, c[0x0][0x260] ;  /* 0x00009800ff1e1b82 */ /* 0x000ee20000000a00 */
[----:B-1----:R-:W-:Y:S01]  /*02f0*/  LEA.HI R159, R161, UR6, RZ, 0x18 ;  /* 0x00000006a19f7c11 */ /* 0x002fe2000f8fc0ff */
[----:B------:R-:W-:Y:S01]  /*0300*/  @P5 VIADD R37, R37, 0x100 ;  /* 0x0000010025255836 */ /* 0x000fe20000000000 */
[----:B------:R1:W5:Y:S01]  /*0310*/  @P5 LDG.E.64 R8, desc[UR4][R24.64] ;  /* 0x0000000418085981 */ /* 0x000362000c1e1b00 */
[----:B------:R-:W-:-:S03]  /*0320*/  @P3 LOP3.LUT R158, R158, 0x20, RZ, 0xfc, !PT ;  /* 0x000000209e9e3812 */ /* 0x000fc600078efcff */
[----:B------:R1:W5:Y:S01]  /*0330*/  @P6 LDG.E.64 R4, desc[UR4][R2.64] ;  /* 0x0000000402046981 */ /* 0x000362000c1e1b00 */
[----:B------:R-:W4:Y:S01]  /*0340*/  @P2 LDC.64 R32, c[0x0][0x260] ;  /* 0x00009800ff202b82 */ /* 0x000f220000000a00 */
[C---:B0-----:R-:W-:Y:S01]  /*0350*/  @P4 IMAD.WIDE.U32 R26, R37.reuse, 0x8, R26 ;  /* 0x00000008251a4825 */ /* 0x041fe200078e001a */
[----:B------:R-:W-:Y:S02]  /*0360*/  @P4 IADD3 R37, R37, 0x100, RZ ;  /* 0x0000010025254810 */ /* 0x000fe40007ffe0ff */
        /* <DEDUP_REMOVED lines=10> */
[----:B----4-:R-:W-:-:S04]  /*0410*/  @P2 IMAD.WIDE.U32 R32, R37, 0x8, R32 ;  /* 0x0000000825202825 */ /* 0x010fc800078e0020 */
[----:B------:R-:W-:Y:S01]  /*0420*/  @P2 VIADD R37, R37, 0x100 ;  /* 0x0000010025252836 */ /* 0x000fe20000000000 */
[----:B------:R1:W5:Y:S03]  /*0430*/  @P2 LDG.E.64 R16, desc[UR4][R32.64] ;  /* 0x0000000420102981 */ /* 0x000366000c1e1b00 */
        /* <DEDUP_REMOVED lines=35> */
[----:B-1----:R-:W-:Y:S06]  /*0670*/  @P3 BRA `(.L_x_11047) ;  /* 0x0000005000143947 */ /* 0x002fec0003800000 */
[----:B------:R-:W-:Y:S01]  /*0680*/  ULDC.64 UR6, c[0x0][0x2c8] ;  /* 0x0000b20000067ab9 */ /* 0x000fe20000000a00 */
[----:B------:R-:W0:Y:S01]  /*0690*/  LDC.U8 R157, c[0x0][0x2a0] ;  /* 0x0000a800ff9d7b82 */ /* 0x000e220000000000 */
[----:B------:R-:W-:Y:S01]  /*06a0*/  ISETP.NE.U32.AND P3, PT, RZ, UR6, PT ;  /* 0x00000006ff007c0c */ /* 0x000fe2000bf65070 */
[----:B-----5:R-:W-:Y:S01]  /*06b0*/  IMAD.MOV.U32 R29, RZ, RZ, R7 ;  /* 0x000000ffff1d7224 */ /* 0x020fe200078e0007 */
[----:B------:R-:W-:Y:S01]  /*06c0*/  MOV R35, R4 ;  /* 0x0000000400237202 */ /* 0x000fe20000000f00 */
[----:B------:R-:W-:Y:S01]  /*06d0*/  IMAD.MOV.U32 R2, RZ, RZ, R11 ;  /* 0x000000ffff027224 */ /* 0x000fe200078e000b */
[----:B------:R-:W-:Y:S01]  /*06e0*/  ISETP.NE.AND.EX P3, PT, RZ, UR7, PT, P3 ;  /* 0x00000007ff007c0c */ /* 0x000fe2000bf65330 */
[----:B------:R-:W-:Y:S01]  /*06f0*/  HFMA2.MMA R148, -RZ, RZ, 0, 5.9604644775390625e-08 ;  /* 0x00000001ff947435 */ /* 0x000fe200000001ff */
[--C-:B------:R-:W-:Y:S01]  /*0700*/  SHF.R.U64 R156, R4, 0x10, R5.reuse ;  /* 0x00000010049c7819 */ /* 0x100fe20000001205 */
[----:B------:R-:W-:Y:S01]  /*0710*/  HADD2.F32 R35, -RZ, R35.H0_H0 ;  /* 0x20000023ff237230 */ /* 0x000fe20000004100 */
[----:B------:R-:W-:Y:S01]  /*0720*/  ISETP.LT.U32.OR P3, PT, R0, 0x800, !P3 ;  /* 0x000008000000780c */ /* 0x000fe20005f61470 */
[----:B------:R-:W-:Y:S01]  /*0730*/  HADD2.F32 R29, -RZ, R29.H0_H0 ;  /* 0x2000001dff1d7230 */ /* 0x000fe20000004100 */
[----:B------:R-:W-:Y:S01]  /*0740*/  MOV R33, R5 ;  /* 0x0000000500217202 */ /* 0x000fe20000000f00 */
[----:B------:R-:W-:Y:S01]  /*0750*/  HADD2.F32 R156, -RZ, R156.H0_H0 ;  /* 0x2000009cff9c7230 */ /* 0x000fe20000004100 */
[----:B------:R-:W-:Y:S01]  /*0760*/  SHF.R.U32.HI R34, RZ, 0x10, R5 ;  /* 0x00000010ff227819 */ /* 0x000fe20000011605 */
[----:B------:R-:W-:Y:S01]  /*0770*/  IMAD.MOV.U32 R5, RZ, RZ, R21 ;  /* 0x000000ffff057224 */ /* 0x000fe200078e0015 */
[----:B------:R-:W-:Y:S01]  /*0780*/  MOV R31, R6 ;  /* 0x00000006001f7202 */ /* 0x000fe20000000f00 */
[----:B------:R-:W-:Y:S01]  /*0790*/  HADD2.F32 R33, -RZ, R33.H0_H0 ;  /* 0x20000021ff217230 */ /* 0x000fe20000004100 */
[--C-:B------:R-:W-:Y:S01]  /*07a0*/  SHF.R.U64 R32, R6, 0x10, R7.reuse ;  /* 0x0000001006207819 */ /* 0x100fe20000001207 */
        /* <DEDUP_REMOVED lines=24> */
[--C-:B------:R-:W-:Y:S01]  /*0930*/  IMAD.MOV.U32 R13, RZ, RZ, R15.reuse ;  /* 0x000000ffff0d7224 */ /* 0x100fe200078e000f */
        /* <DEDUP_REMOVED lines=20> */
[----:B------:R-:W-:Y:S01]  /*0a80*/  LOP3.LUT R158, R158, 0xffffffbf, RZ, 0xc0, !PT ;  /* 0xffffffbf9e9e7812 */ /* 0x000fe200078ec0ff */
[----:B------:R-:W-:Y:S01]  /*0a90*/  HADD2.F32 R12, -RZ, R12.H0_H0 ;  /* 0x2000000cff0c7230 */ /* 0x000fe20000004100 */
[----:B------:R-:W-:Y:S01]  /*0aa0*/  MOV R97, RZ ;  /* 0x000000ff00617202 */ /* 0x000fe20000000f00 */
[----:B------:R-:W-:Y:S01]  /*0ab0*/  HADD2.F32 R9, -RZ, R9.H0_H0 ;  /* 0x20000009ff097230 */ /* 0x000fe20000004100 */
[----:B------:R-:W-:Y:S01]  /*0ac0*/  @P3 LOP3.LUT R158, R158, 0x40, RZ, 0xfc, !PT ;  /* 0x000000409e9e3812 */ /* 0x000fe200078efcff */
[----:B------:R-:W-:-:S02]  /*0ad0*/  HADD2.F32 R10, -RZ, R10.H0_H0 ;  /* 0x2000000aff0a7230 */ /* 0x000fc40000004100 */
[----:B------:R-:W-:Y:S02]  /*0ae0*/  HADD2.F32 R7, -RZ, R7.H0_H0 ;  /* 0x20000007ff077230 */ /* 0x000fe40000004100 */
[----:B------:R-:W-:Y:S02]  /*0af0*/  HADD2.F32 R8, -RZ, R8.H0_H0 ;  /* 0x20000008ff087230 */ /* 0x000fe40000004100 */
[----:B0-----:R-:W-:-:S07]  /*0b00*/  HADD2.F32 R6, -RZ, R6.H0_H0 ;  /* 0x20000006ff067230 */ /* 0x001fce0000004100 */
.L_x_11167:
[----:B0-----:R-:W0:Y:S08]  /*0b10*/  LDC.64 R144, c[0x0][0x288] ;  /* 0x0000a200ff907b82 */ /* 0x001e300000000a00 */
[----:B-1----:R-:W1:Y:S08]  /*0b20*/  LDC.64 R150, c[0x0][0x250] ;  /* 0x00009400ff967b82 */ /* 0x002e700000000a00 */
[----:B--2---:R-:W2:Y:S08]  /*0b30*/  LDC.64 R142, c[0x0][0x258] ;  /* 0x00009600ff8e7b82 */ /* 0x004eb00000000a00 */
[----:B---34-:R-:W3:Y:S01]  /*0b40*/  LDC.64 R140, c[0x0][0x280] ;  /* 0x0000a000ff8c7b82 */ /* 0x018ee20000000a00 */
[----:B0-----:R-:W-:-:S06]  /*0b50*/  IMAD.WIDE R144, R159, 0x4, R144 ;  /* 0x000000049f907825 */ /* 0x001fcc00078e0290 */
[----:B------:R-:W4:Y:S01]  /*0b60*/  LDG.E R144, desc[UR4][R144.64] ;  /* 0x0000000490907981 */ /* 0x000f22000c1e1900 */
[C---:B-1----:R-:W-:Y:S01]  /*0b70*/  IMAD.WIDE R150, R159.reuse, 0x4, R150 ;  /* 0x000000049f967825 */ /* 0x042fe200078e0296 */
[----:B------:R-:W0:Y:S05]  /*0b80*/  LDC.64 R154, c[0x0][0x2c8] ;  /* 0x0000b200ff9a7b82 */ /* 0x000e2a0000000a00 */
[----:B------:R1:W5:Y:S01]  /*0b90*/  LDG.E R150, desc[UR4][R150.64] ;  /* 0x0000000496967981 */ /* 0x000362000c1e1900 */
[----:B--2---:R-:W-:-:S05]  /*0ba0*/  IMAD.WIDE R142, R159, 0x4, R142 ;  /* 0x000000049f8e7825 */ /* 0x004fca00078e028e */
[----:B------:R1:W5:Y:S01]  /*0bb0*/  LDG.E R4, desc[UR4][R142.64] ;  /* 0x000000048e047981 */ /* 0x000362000c1e1900 */
        /* <DEDUP_REMOVED lines=10> */
[----:B----4-:R-:W-:-:S13]  /*0c60*/  ISETP.GT.AND P3, PT, R144, RZ, PT ;  /* 0x000000ff9000720c */ /* 0x010fda0003f64270 */
[----:B-1----:R-:W-:Y:S05]  /*0c70*/  @P3 BRA `(.L_x_11049) ;  /* 0x0000000400283947 */ /* 0x002fea0003800000 */
[----:B------:R-:W-:Y:S01]  /*0c80*/  LOP3.LUT P4, RZ, R158, 0x10, RZ, 0xc0, !PT ;  /* 0x000000109eff7812 */ /* 0x000fe2000788c0ff */
[----:B------:R-:W-:Y:S01]  /*0c90*/  BSSY B1, `(.L_x_11050) ;  /* 0x0000008000017945 */ /* 0x000fe20003800000 */
[----:B------:R-:W-:-:S11]  /*0ca0*/  IMAD.MOV.U32 R141, RZ, RZ, R0 ;  /* 0x000000ffff8d7224 */ /* 0x000fd600078e0000 */
[----:B------:R-:W-:Y:S05]  /*0cb0*/  @!P4 BRA `(.L_x_11051) ;  /* 0x000000000014c947 */ /* 0x000fea0003800000 */
[----:B------:R-:W-:-:S04]  /*0cc0*/  ISETP.NE.U32.AND P4, PT, RZ, UR12, PT ;  /* 0x0000000cff007c0c */ /* 0x000fc8000bf85070 */
[----:B------:R-:W-:-:S13]  /*0cd0*/  ISETP.NE.AND.EX P4, PT, RZ, UR13, PT, P4 ;  /* 0x0000000dff007c0c */ /* 0x000fda000bf85340 */
[----:B------:R-:W-:Y:S05]  /*0ce0*/  @!P4 BRA `(.L_x_11052) ;  /* 0x000000000004c947 */ /* 0x000fea0003800000 */
[----:B------:R0:W5:Y:S02]  /*0cf0*/  LDG.E.128 R100, desc[UR4][R196.64] ;  /* 0x00000004c4647981 */ /* 0x000164000c1e1d00 */
.L_x_11052:
[----:B------:R-:W-:-:S07]  /*0d00*/  IADD3 R141, R0, 0x100, RZ ;  /* 0x00000100008d7810 */ /* 0x000fce0007ffe0ff */
.L_x_11051:
[----:B------:R-:W-:Y:S05]  /*0d10*/  BSYNC B1 ;  /* 0x0000000000017941 */ /* 0x000fea0003800000 */
.L_x_11050:
[----:B------:R-:W-:Y:S01]  /*0d20*/  LOP3.LUT P4, RZ, R158, 0x8, RZ, 0xc0, !PT ;  /* 0x000000089eff7812 */ /* 0x000fe2000788c0ff */
[----:B------:R-:W-:-:S12]  /*0d30*/  BSSY B1, `(.L_x_11053) ;  /* 0x0000008000017945 */ /* 0x000fd80003800000 */
[----:B------:R-:W-:Y:S05]  /*0d40*/  @!P4 BRA `(.L_x_11054) ;  /* 0x000000000018c947 */ /* 0x000fea0003800000 */
[----:B------:R-:W-:-:S04]  /*0d50*/  ISETP.NE.U32.AND P4, PT, RZ, UR12, PT ;  /* 0x0000000cff007c0c */ /* 0x000fc8000bf85070 */
[----:B------:R-:W-:-:S13]  /*0d60*/  ISETP.NE.AND.EX P4, PT, RZ, UR13, PT, P4 ;  /* 0x0000000dff007c0c */ /* 0x000fda000bf85340 */
[----:B------:R-:W-:Y:S05]  /*0d70*/  @!P4 BRA `(.L_x_11055) ;  /* 0x000000000008c947 */ /* 0x000fea0003800000 */
[----:B------:R-:W-:-:S06]  /*0d80*/  IMAD.WIDE.U32 R104, R141, 0x10, R154 ;  /* 0x000000108d687825 */ /* 0x000fcc00078e009a */
[----:B------:R-:W5:Y:S02]  /*0d90*/  LDG.E.128 R104, desc[UR4][R104.64] ;  /* 0x0000000468687981 */ /* 0x000f64000c1e1d00 */
.L_x_11055:
[----:B------:R-:W-:-:S07]  /*0da0*/  IADD3 R141, R141, 0x100, RZ ;  /* 0x000001008d8d7810 */ /* 0x000fce0007ffe0ff */
.L_x_11054:
[----:B------:R-:W-:Y:S05]  /*0db0*/  BSYNC B1 ;  /* 0x0000000000017941 */ /* 0x000fea0003800000 */
.L_x_11053:
        /* <DEDUP_REMOVED lines=8> */
.L_x_11058:
[----:B------:R-:W-:-:S07]  /*0e40*/  IADD3 R141, R141, 0x100, RZ ;  /* 0x000001008d8d7810 */ /* 0x000fce0007ffe0ff */
.L_x_11057:
[----:B------:R-:W-:Y:S05]  /*0e50*/  BSYNC B1 ;  /* 0x0000000000017941 */ /* 0x000fea0003800000 */
.L_x_11056:
        /* <DEDUP_REMOVED lines=8> */
.L_x_11061:
[----:B------:R-:W-:-:S07]  /*0ee0*/  VIADD R141, R141, 0x100 ;  /* 0x000001008d8d7836 */ /* 0x000fce0000000000 */
.L_x_11060:
[----:B------:R-:W-:Y:S05]  /*0ef0*/  BSYNC B1 ;  /* 0x0000000000017941 */ /* 0x000fea0003800000 */
.L_x_11059:
[----:B------:R-:W-:Y:S04]  /*0f00*/  BSSY B1, `(.L_x_11062) ;  /* 0x0000008000017945 */ /* 0x000fe80003800000 */
[----:B------:R-:W-:Y:S05]  /*0f10*/  @!P0 BRA `(.L_x_11063) ;  /* 0x0000000000188947 */ /* 0x000fea0003800000 */
[----:B------:R-:W-:-:S04]  /*0f20*/  ISETP.NE.U32.AND P4, PT, RZ, UR12, PT ;  /* 0x0000000cff007c0c */ /* 0x000fc8000bf85070 */
[----:B------:R-:W-:-:S13]  /*0f30*/  ISETP.NE.AND.EX P4, PT, RZ, UR13, PT, P4 ;  /* 0x0000000dff007c0c */ /* 0x000fda000bf85340 */
[----:B------:R-:W-:Y:S05]  /*0f40*/  @!P4 BRA `(.L_x_11064) ;  /* 0x000000000008c947 */ /* 0x000fea0003800000 */
[----:B------:R-:W-:-:S06]  /*0f50*/  IMAD.WIDE.U32 R116, R141, 0x10, R154 ;  /* 0x000000108d747825 */ /* 0x000fcc00078e009a */
[----:B------:R-:W5:Y:S02]  /*0f60*/  LDG.E.128 R116, desc[UR4][R116.64] ;  /* 0x0000000474747981 */ /* 0x000f64000c1e1d00 */
.L_x_11064:
[----:B------:R-:W-:-:S07]  /*0f70*/  IADD3 R141, R141, 0x100, RZ ;  /* 0x000001008d8d7810 */ /* 0x000fce0007ffe0ff */
.L_x_11063:
[----:B------:R-:W-:Y:S05]  /*0f80*/  BSYNC B1 ;  /* 0x0000000000017941 */ /* 0x000fea0003800000 */
.L_x_11062:
[----:B------:R-:W-:Y:S04]  /*0f90*/  BSSY B1, `(.L_x_11065) ;  /* 0x0000008000017945 */ /* 0x000fe80003800000 */
[----:B------:R-:W-:Y:S05]  /*0fa0*/  @!P1 BRA `(.L_x_11066) ;  /* 0x0000000000189947 */ /* 0x000fea0003800000 */
[----:B------:R-:W-:-:S04]  /*0fb0*/  ISETP.NE.U32.AND P4, PT, RZ, UR12, PT ;  /* 0x0000000cff007c0c */ /* 0x000fc8000bf85070 */
[----:B------:R-:W-:-:S13]  /*0fc0*/  ISETP.NE.AND.EX P4, PT, RZ, UR13, PT, P4 ;  /* 0x0000000dff007c0c */ /* 0x000fda000bf85340 */
[----:B------:R-:W-:Y:S05]  /*0fd0*/  @!P4 BRA `(.L_x_11067) ;  /* 0x000000000008c947 */ /* 0x000fea0003800000 */
[----:B------:R-:W-:-:S06]  /*0fe0*/  IMAD.WIDE.U32 R120, R141, 0x10, R154 ;  /* 0x000000108d787825 */ /* 0x000fcc00078e009a */
[----:B------:R-:W5:Y:S02]  /*0ff0*/  LDG.E.128 R120, desc[UR4][R120.64] ;  /* 0x0000000478787981 */ /* 0x000f64000c1e1d00 */
.L_x_11067:
[----:B------:R-:W-:-:S07]  /*1000*/  IADD3 R141, R141, 0x100, RZ ;  /* 0x000001008d8d7810 */ /* 0x000fce0007ffe0ff */
.L_x_11066:
[----:B------:R-:W-:Y:S05]  /*1010*/  BSYNC B1 ;  /* 0x0000000000017941 */ /* 0x000fea0003800000 */
.L_x_11065:
[----:B------:R-:W-:Y:S04]  /*1020*/  BSSY B1, `(.L_x_11068) ;  /* 0x0000008000017945 */ /* 0x000fe80003800000 */
[----:B------:R-:W-:Y:S05]  /*1030*/  @!P2 BRA `(.L_x_11069) ;  /* 0x000000000018a947 */ /* 0x000fea0003800000 */
[----:B------:R-:W-:-:S04]  /*1040*/  ISETP.NE.U32.AND P4, PT, RZ, UR12, PT ;  /* 0x0000000cff007c0c */ /* 0x000fc8000bf85070 */
[----:B------:R-:W-:-:S13]  /*1050*/  ISETP.NE.AND.EX P4, PT, RZ, UR13, PT, P4 ;  /* 0x0000000dff007c0c */ /* 0x000fda000bf85340 */
[----:B------:R-:W-:Y:S05]  /*1060*/  @!P4 BRA `(.L_x_11070) ;  /* 0x000000000008c947 */ /* 0x000fea0003800000 */
[----:B------:R-:W-:-:S06]  /*1070*/  IMAD.WIDE.U32 R124, R141, 0x10, R154 ;  /* 0x000000108d7c7825 */ /* 0x000fcc00078e009a */
[----:B------:R-:W5:Y:S02]  /*1080*/  LDG.E.128 R124, desc[UR4][R124.64] ;  /* 0x000000047c7c7981 */ /* 0x000f64000c1e1d00 */
.L_x_11070:
[----:B------:R-:W-:-:S07]  /*1090*/  IADD3 R141, R141, 0x100, RZ ;  /* 0x000001008d8d7810 */ /* 0x000fce0007ffe0ff */
.L_x_11069:
[----:B------:R-:W-:Y:S05]  /*10a0*/  BSYNC B1 ;  /* 0x0000000000017941 */ /* 0x000fea0003800000 */
.L_x_11068:
[----:B------:R-:W-:Y:S01]  /*10b0*/  LOP3.LUT P4, RZ, R158, 0x40, RZ, 0xc0, !PT ;  /* 0x000000409eff7812 */ /* 0x000fe2000788c0ff */
[----:B------:R-:W-:Y:S01]  /*10c0*/  HFMA2.MMA R152, -RZ, RZ, 0, 0 ;  /* 0x00000000ff987435 */ /* 0x000fe200000001ff */
[----:B------:R-:W-:-:S11]  /*10d0*/  IMAD.MOV.U32 R151, RZ, RZ, RZ ;  /* 0x000000ffff977224 */ /* 0x000fd600078e00ff */
[----:B------:R-:W-:Y:S05]  /*10e0*/  @P4 BRA `(.L_x_11071) ;  /* 0x0000001400cc4947 */ /* 0x000fea0003800000 */
[----:B------:R-:W-:-:S06]  /*10f0*/  IMAD.WIDE.U32 R128, R141, 0x10, R154 ;  /* 0x000000108d807825 */ /* 0x000fcc00078e009a */
[----:B------:R-:W5:Y:S01]  /*1100*/  LDG.E.128 R128, desc[UR4][R128.64] ;  /* 0x0000000480807981 */ /* 0x000f62000c1e1d00 */
[----:B------:R-:W-:Y:S05]  /*1110*/  BRA `(.L_x_11071) ;  /* 0x0000001400c07947 */ /* 0x000fea0003800000 */
.L_x_11049:
[----:B------:R-:W-:Y:S01]  /*1120*/  IADD3 R141, R144, -0x1, RZ ;  /* 0xffffffff908d7810 */ /* 0x000fe20007ffe0ff */
[----:B------:R-:W-:Y:S01]  /*1130*/  BSSY B1, `(.L_x_11072) ;  /* 0x0000033000017945 */ /* 0x000fe20003800000 */
[----:B------:R-:W-:Y:S01]  /*1140*/  LOP3.LUT P4, RZ, R158, 0x10, RZ, 0xc0, !PT ;  /* 0x000000109eff7812 */ /* 0x000fe2000788c0ff */
[----:B------:R-:W-:Y:S01]  /*1150*/  IMAD.MOV.U32 R152, RZ, RZ, RZ ;  /* 0x000000ffff987224 */ /* 0x000fe200078e00ff */
[----:B------:R-:W-:Y:S01]  /*1160*/  MOV R151, RZ ;  /* 0x000000ff00977202 */ /* 0x000fe20000000f00 */
[----:B------:R-:W-:Y:S01]  /*1170*/  IMAD R141, R141, R162, RZ ;  /* 0x000000a28d8d7224 */ /* 0x000fe200078e02ff */
[----:B------:R-:W-:-:S04]  /*1180*/  MOV R153, R0 ;  /* 0x0000000000997202 */ /* 0x000fc80000000f00 */
[----:B------:R-:W-:-:S04]  /*1190*/  SHF.R.S32.HI R140, RZ, 0x1f, R141 ;  /* 0x0000001fff8c7819 */ /* 0x000fc8000001148d */
[----:B------:R-:W-:-:S04]  /*11a0*/  LEA.HI R141, R140, R141, RZ, 0x2 ;  /* 0x0000008d8c8d7211 */ /* 0x000fc800078f10ff */
[----:B------:R-:W-:Y:S01]  /*11b0*/  LEA.HI.SX32 R149, R141, R160, 0x1e ;  /* 0x000000a08d957211 */ /* 0x000fe200078ff2ff */
[----:B------:R-:W-:Y:S06]  /*11c0*/  @!P4 BRA `(.L_x_11073) ;  /* 0x0000000000a4c947 */ /* 0x000fec0003800000 */
[----:B------:R-:W0:Y:S01]  /*11d0*/  LDC.64 R140, c[0x0][0x238] ;  /* 0x00008e00ff8c7b82 */ /* 0x000e220000000a00 */
[----:B------:R-:W-:-:S04]  /*11e0*/  ISETP.NE.AND P4, PT, R157, RZ, PT ;  /* 0x000000ff9d00720c */ /* 0x000fc80003f85270 */
[----:B-----5:R-:W-:Y:S02]  /*11f0*/  FSEL R151, R150, RZ, !P4 ;  /* 0x000000ff96977208 */ /* 0x020fe40006000000 */
[----:B------:R-:W-:Y:S01]  /*1200*/  ISETP.NE.U32.AND P4, PT, RZ, UR12, PT ;  /* 0x0000000cff007c0c */ /* 0x000fe2000bf85070 */
[----:B------:R-:W1:Y:S03]  /*1210*/  LDC.64 R144, c[0x0][0x2b8] ;  /* 0x0000ae00ff907b82 */ /* 0x000e660000000a00 */
[----:B------:R-:W-:Y:S01]  /*1220*/  ISETP.NE.AND.EX P4, PT, RZ, UR13, PT, P4 ;  /* 0x0000000dff007c0c */ /* 0x000fe2000bf85340 */
[----:B0-----:R-:W-:-:S12]  /*1230*/  IMAD.WIDE.U32 R140, R0, 0x10, R140 ;  /* 0x00000010008c7825 */ /* 0x001fd800078e008c */
[----:B------:R0:W5:Y:S04]  /*1240*/  @P4 LDG.E.128 R100, desc[UR4][R196.64] ;  /* 0x00000004c4644981 */ /* 0x000168000c1e1d00 */
[----:B------:R-:W2:Y:S01]  /*1250*/  LDG.E.128 R140, desc[UR4][R140.64] ;  /* 0x000000048c8c7981 */ /* 0x000ea2000c1e1d00 */
[----:B-1----:R-:W-:-:S06]  /*1260*/  IMAD.WIDE.U32 R144, R149, 0x10, R144 ;  /* 0x0000001095907825 */ /* 0x002fcc00078e0090 */
[----:B------:R-:W3:Y:S01]  /*1270*/  LDG.E.128 R144, desc[UR4][R144.64] ;  /* 0x0000000490907981 */ /* 0x000ee2000c1e1d00 */
[----:B------:R-:W-:Y:S01]  /*1280*/  IADD3 R149, R149, 0x100, RZ ;  /* 0x0000010095957810 */ /* 0x000fe20007ffe0ff */
[C---:B--2---:R-:W-:Y:S01]  /*1290*/  FADD.FTZ R3, -R151.reuse, R140 ;  /* 0x0000008c97037221 */ /* 0x044fe20000010100 */
[C---:B------:R-:W-:Y:S01]  /*12a0*/  FADD.FTZ R153, -R151.reuse, R141 ;  /* 0x0000008d97997221 */ /* 0x040fe20000010100 */
[C---:B------:R-:W-:Y:S01]  /*12b0*/  FADD.FTZ R143, -R151.reuse, R143 ;  /* 0x0000008f978f7221 */ /* 0x040fe20000010100 */
[----:B------:R-:W-:Y:S01]  /*12c0*/  FADD.FTZ R189, -R151, R142 ;  /* 0x0000008e97bd7221 */ /* 0x000fe20000010100 */
[C---:B------:R-:W-:Y:S01]  /*12d0*/  FMUL.FTZ R3, R4.reuse, R3 ;  /* 0x0000000304037220 */ /* 0x040fe20000410000 */
[C---:B------:R-:W-:Y:S01]  /*12e0*/  FMUL.FTZ R178, R4.reuse, R153 ;  /* 0x0000009904b27220 */ /* 0x040fe20000410000 */
[C---:B------:R-:W-:Y:S01]  /*12f0*/  FMUL.FTZ R228, R4.reuse, R143 ;  /* 0x0000008f04e47220 */ /* 0x040fe20000410000 */
[----:B------:R-:W-:Y:S01]  /*1300*/  FMUL.FTZ R189, R4, R189 ;  /* 0x000000bd04bd7220 */ /* 0x000fe20000410000 */
[----:B---3--:R-:W-:Y:S01]  /*1310*/  FMUL.FTZ R194, R35, R144 ;  /* 0x0000009023c27220 */ /* 0x008fe20000410000 */
[----:B------:R-:W-:Y:S01]  /*1320*/  FMUL.FTZ R209, R156, R145 ;  /* 0x000000919cd17220 */ /* 0x000fe20000410000 */
[----:B------:R-:W-:Y:S01]  /*1330*/  FMUL.FTZ R230, R33, R146 ;  /* 0x0000009221e67220 */ /* 0x000fe20000410000 */
[----:B------:R-:W-:Y:S01]  /*1340*/  FMUL.FTZ R223, R34, R147 ;  /* 0x0000009322df7220 */ /* 0x000fe20000410000 */
[----:B------:R-:W-:Y:S01]  /*1350*/  FADD.FTZ R140, RZ, R194 ;  /* 0x000000c2ff8c7221 */ /* 0x000fe20000010000 */
[----:B------:R-:W-:Y:S01]  /*1360*/  FFMA.FTZ R141, R3, R194, RZ ;  /* 0x000000c2038d7223 */ /* 0x000fe200000100ff */
        /* <DEDUP_REMOVED lines=14> */
[----:B0-----:R-:W-:-:S07]  /*1450*/  FFMA.FTZ R152, R228, R223, R141 ;  /* 0x000000dfe4987223 */ /* 0x001fce000001008d */
.L_x_11073:
[----:B------:R-:W-:Y:S05]  /*1460*/  BSYNC B1 ;  /* 0x0000000000017941 */ /* 0x000fea0003800000 */
.L_x_11072:
[----:B------:R-:W-:Y:S01]  /*1470*/  LOP3.LUT P4, RZ, R158, 0x8, RZ, 0xc0, !PT ;  /* 0x000000089eff7812 */ /* 0x000fe2000788c0ff */
[----:B------:R-:W-:-:S12]  /*1480*/  BSSY B1, `(.L_x_11074) ;  /* 0x000002c000017945 */ /* 0x000fd80003800000 */
[----:B------:R-:W-:Y:S05]  /*1490*/  @!P4 BRA `(.L_x_11075) ;  /* 0x0000000000a8c947 */ /* 0x000fea0003800000 */
[----:B------:R-:W0:Y:S01]  /*14a0*/  LDC.64 R140, c[0x0][0x238] ;  /* 0x00008e00ff8c7b82 */ /* 0x000e220000000a00 */
[----:B------:R-:W-:-:S04]  /*14b0*/  ISETP.NE.AND P4, PT, R157, RZ, PT ;  /* 0x000000ff9d00720c */ /* 0x000fc80003f85270 */
[----:B-----5:R-:W-:Y:S02]  /*14c0*/  FSEL R176, R150, RZ, !P4 ;  /* 0x000000ff96b07208 */ /* 0x020fe40006000000 */
[----:B------:R-:W-:Y:S01]  /*14d0*/  ISETP.NE.U32.AND P4, PT, RZ, UR12, PT ;  /* 0x0000000cff007c0c */ /* 0x000fe2000bf85070 */
[----:B------:R-:W1:Y:S03]  /*14e0*/  LDC.64 R144, c[0x0][0x2b8] ;  /* 0x0000ae00ff907b82 */ /* 0x000e660000000a00 */
[----:B------:R-:W-:Y:S01]  /*14f0*/  ISETP.NE.AND.EX P4, PT, RZ, UR13, PT, P4 ;  /* 0x0000000dff007c0c */ /* 0x000fe2000bf85340 */
[----:B0-----:R-:W-:-:S12]  /*1500*/  IMAD.WIDE.U32 R140, R153, 0x10, R140 ;  /* 0x00000010998c7825 */ /* 0x001fd800078e008c */
[----:B------:R-:W-:Y:S01]  /*1510*/  @P4 IMAD.WIDE.U32 R196, R153, 0x10, R154 ;  /* 0x0000001099c44825 */ /* 0x000fe200078e009a */
[----:B------:R-:W2:Y:S03]  /*1520*/  LDG.E.128 R140, desc[UR4][R140.64] ;  /* 0x000000048c8c7981 */ /* 0x000ea6000c1e1d00 */
[C---:B-1----:R-:W-:Y:S01]  /*1530*/  IMAD.WIDE.U32 R144, R149.reuse, 0x10, R144 ;  /* 0x0000001095907825 */ /* 0x042fe200078e0090 */
[----:B------:R0:W5:Y:S05]  /*1540*/  @P4 LDG.E.128 R104, desc[UR4][R196.64] ;  /* 0x00000004c4684981 */ /* 0x00016a000c1e1d00 */
[----:B------:R-:W3:Y:S01]  /*1550*/  LDG.E.128 R144, desc[UR4][R144.64] ;  /* 0x0000000490907981 */ /* 0x000ee2000c1e1d00 */
[----:B------:R-:W-:Y:S01]  /*1560*/  IADD3 R149, R149, 0x100, RZ ;  /* 0x0000010095957810 */ /* 0x000fe20007ffe0ff */
[----:B------:R-:W-:-:S02]  /*1570*/  VIADD R153, R153, 0x100 ;  /* 0x0000010099997836 */ /* 0x000fc40000000000 */
[C---:B--2---:R-:W-:Y:S01]  /*1580*/  FADD.FTZ R175, -R176.reuse, R140 ;  /* 0x0000008cb0af7221 */ /* 0x044fe20000010100 */
[C---:B------:R-:W-:Y:S01]  /*1590*/  FADD.FTZ R187, -R176.reuse, R141 ;  /* 0x0000008db0bb7221 */ /* 0x040fe20000010100 */
[C---:B------:R-:W-:Y:S01]  /*15a0*/  FADD.FTZ R207, -R176.reuse, R142 ;  /* 0x0000008eb0cf7221 */ /* 0x040fe20000010100 */
[----:B------:R-:W-:Y:S01]  /*15b0*/  FADD.FTZ R143, -R176, R143 ;  /* 0x0000008fb08f7221 */ /* 0x000fe20000010100 */
[C---:B------:R-:W-:Y:S01]  /*15c0*/  FMUL.FTZ R175, R4.reuse, R175 ;  /* 0x000000af04af7220 */ /* 0x040fe20000410000 */
[C---:B------:R-:W-:Y:S01]  /*15d0*/  FMUL.FTZ R176, R4.reuse, R187 ;  /* 0x000000bb04b07220 */ /* 0x040fe20000410000 */
[----:B---3--:R-:W-:Y:S01]  /*15e0*/  FMUL.FTZ R192, R31, R144 ;  /* 0x000000901fc07220 */ /* 0x008fe20000410000 */
[----:B------:R-:W-:Y:S01]  /*15f0*/  FMUL.FTZ R187, R4, R207 ;  /* 0x000000cf04bb7220 */ /* 0x000fe20000410000 */
[----:B------:R-:W-:Y:S02]  /*1600*/  FMUL.FTZ R207, R32, R145 ;  /* 0x0000009120cf7220 */ /* 0x000fe40000410000 */
        /* <DEDUP_REMOVED lines=19> */
.L_x_11075:
[----:B------:R-:W-:Y:S05]  /*1740*/  BSYNC B1 ;  /* 0x0000000000017941 */ /* 0x000fea0003800000 */
.L_x_11074:
        /* <DEDUP_REMOVED lines=15> */
[----:B------:R-:W-:-:S02]  /*1840*/  IADD3 R149, R149, 0x100, RZ ;  /* 0x0000010095957810 */ /* 0x000fc40007ffe0ff */
[----:B------:R-:W-:Y:S01]  /*1850*/  IADD3 R153, R153, 0x100, RZ ;  /* 0x0000010099997810 */ /* 0x000fe20007ffe0ff */
        /* <DEDUP_REMOVED lines=28> */
.L_x_11077:
[----:B------:R-:W-:Y:S05]  /*1a20*/  BSYNC B1 ;  /* 0x0000000000017941 */ /* 0x000fea0003800000 */
.L_x_11076:
        /* <DEDUP_REMOVED lines=45> */
.L_x_11079:
[----:B------:R-:W-:Y:S05]  /*1d00*/  BSYNC B1 ;  /* 0x0000000000017941 */ /* 0x000fea0003800000 */
.L_x_11078:
[----:B------:R-:W-:Y:S04]  /*1d10*/  BSSY B1, `(.L_x_11080) ;  /* 0x000002c000017945 */ /* 0x000fe80003800000 */
        /* <DEDUP_REMOVED lines=13> */
[----:B------:R-:W-:Y:S01]  /*1df0*/  VIADD R149, R149, 0x100 ;  /* 0x0000010095957836 */ /* 0x000fe20000000000 */
        /* <DEDUP_REMOVED lines=9> */
[----:B------:R-:W-:-:S02]  /*1e90*/  FMUL.FTZ R201, R20, R145 ;  /* 0x0000009114c97220 */ /* 0x000fc40000410000 */
[----:B------:R-:W-:Y:S01]  /*1ea0*/  FADD.FTZ R140, R151, R186 ;  /* 0x000000ba978c7221 */ /* 0x000fe20000010000 */
[----:B------:R-:W-:Y:S01]  /*1eb0*/  FFMA.FTZ R141, R169, R186, R152 ;  /* 0x000000baa98d7223 */ /* 0x000fe20000010098 */
        /* <DEDUP_REMOVED lines=17> */
.L_x_11081:
[----:B------:R-:W-:Y:S05]  /*1fd0*/  BSYNC B1 ;  /* 0x0000000000017941 */ /* 0x000fea0003800000 */
.L_x_11080:
        /* <DEDUP_REMOVED lines=44> */
.L_x_11083:
[----:B------:R-:W-:Y:S05]  /*22a0*/  BSYNC B1 ;  /* 0x0000000000017941 */ /* 0x000fea0003800000 */
.L_x_11082:
        /* <DEDUP_REMOVED lines=44> */
.L_x_11085:
[----:B------:R-:W-:Y:S05]  /*2570*/  BSYNC B1 ;  /* 0x0000000000017941 */ /* 0x000fea0003800000 */
.L_x_11084:
[----:B------:R-:W-:-:S13]  /*2580*/  LOP3.LUT P4, RZ, R158, 0x20, RZ, 0xc0, !PT ;  /* 0x000000209eff7812 */ /* 0x000fda000788c0ff */
        /* <DEDUP_REMOVED lines=10> */
[----:B-1----:R-:W-:Y:S01]  /*2630*/  IMAD.WIDE.U32 R144, R149, 0x10, R144 ;  /* 0x0000001095907825 */ /* 0x002fe200078e0090 */
[----:B------:R1:W5:Y:S05]  /*2640*/  @P4 LDG.E.128 R128, desc[UR4][R154.64] ;  /* 0x000000049a804981 */ /* 0x00036a000c1e1d00 */
[----:B------:R-:W3:Y:S01]  /*2650*/  LDG.E.128 R144, desc[UR4][R144.64] ;  /* 0x0000000490907981 */ /* 0x000ee2000c1e1d00 */
[C---:B--2---:R-:W-:Y:S01]  /*2660*/  FADD.FTZ R163, -R150.reuse, R140 ;  /* 0x0000008c96a37221 */ /* 0x044fe20000010100 */
[----:B------:R-:W-:-:S03]  /*2670*/  FADD.FTZ R149, -R150, R141 ;  /* 0x0000008d96957221 */ /* 0x000fc60000010100 */
[----:B------:R-:W-:Y:S01]  /*2680*/  FMUL.FTZ R163, R4, R163 ;  /* 0x000000a304a37220 */ /* 0x000fe20000410000 */
[----:B---3--:R-:W-:Y:S01]  /*2690*/  FMUL.FTZ R180, R7, R144 ;  /* 0x0000009007b47220 */ /* 0x008fe20000410000 */
[----:B------:R-:W-:Y:S01]  /*26a0*/  FMUL.FTZ R193, R8, R145 ;  /* 0x0000009108c17220 */ /* 0x000fe20000410000 */
[----:B------:R-:W-:Y:S01]  /*26b0*/  FADD.FTZ R191, -R150, R142 ;  /* 0x0000008e96bf7221 */ /* 0x000fe20000010100 */
[----:B------:R-:W-:Y:S01]  /*26c0*/  FMUL.FTZ R164, R4, R149 ;  /* 0x0000009504a47220 */ /* 0x000fe20000410000 */
[----:B------:R-:W-:Y:S01]  /*26d0*/  FADD.FTZ R140, R151, R180 ;  /* 0x000000b4978c7221 */ /* 0x000fe20000010000 */
[----:B------:R-:W-:Y:S01]  /*26e0*/  FFMA.FTZ R141, R163, R180, R152 ;  /* 0x000000b4a38d7223 */ /* 0x000fe20000010098 */
[----:B------:R-:W-:Y:S01]  /*26f0*/  FADD.FTZ R153, -R150, R143 ;  /* 0x0000008f96997221 */ /* 0x000fe20000010100 */
        /* <DEDUP_REMOVED lines=18> */
.L_x_11071:
[----:B------:R-:W-:Y:S05]  /*2820*/  BSYNC B0 ;  /* 0x0000000000007941 */ /* 0x000fea0003800000 */
.L_x_11048:
[----:B------:R-:W-:Y:S01]  /*2830*/  LOP3.LUT P4, RZ, R148, 0xff, RZ, 0xc0, !PT ;  /* 0x000000ff94ff7812 */ /* 0x000fe2000788c0ff */
[----:B------:R-:W-:Y:S01]  /*2840*/  UMOV UR6, 0xffffffff ;  /* 0xffffffff00067882 */ /* 0x000fe20000000000 */
[----:B------:R-:W-:Y:S02]  /*2850*/  SHF.R.U32.HI R140, RZ, 0x5, R161 ;  /* 0x00000005ff8c7819 */ /* 0x000fe400000116a1 */
[----:B------:R-:W-:Y:S02]  /*2860*/  LOP3.LUT R158, R158, 0xfffffffb, RZ, 0xc0, !PT ;  /* 0xfffffffb9e9e7812 */ /* 0x000fe400078ec0ff */
[----:B------:R-:W-:-:S07]  /*2870*/  LOP3.LUT R141, R140, 0x7fffff8, RZ, 0xc0, !PT ;  /* 0x07fffff88c8d7812 */ /* 0x000fce00078ec0ff */
[----:B------:R-:W-:Y:S02]  /*2880*/  @P4 LOP3.LUT R158, R158, 0x4, RZ, 0xfc, !PT ;  /* 0x000000049e9e4812 */ /* 0x000fe400078efcff */
        /* <DEDUP_REMOVED lines=19> */
[----:B0-----:R0:W1:Y:S04]  /*29c0*/  SHFL.DOWN PT, R196, R149, 0x1, 0x1f ;  /* 0x08201f0095c47f89 */ /* 0x00106800000e0000 */
[----:B------:R0:W2:Y:S02]  /*29d0*/  SHFL.DOWN PT, R197, R148, 0x1, 0x1f ;  /* 0x08201f0094c57f89 */ /* 0x0000a400000e0000 */
.L_x_11178:
        /* <DEDUP_REMOVED lines=8> */
[----:B------:R-:W-:-:S02]  /*2a60*/  LOP3.LUT P5, RZ, R158, 0x10, RZ, 0xc0, !PT ;  /* 0x000000109eff7812 */ /* 0x000fc400078ac0ff */
[----:B---3--:R-:W-:-:S04]  /*2a70*/  LEA R142, R143, R142, 0x18 ;  /* 0x0000008e8f8e7211 */ /* 0x008fc800078ec0ff */
[-C--:B------:R-:W-:Y:S02]  /*2a80*/  @!P4 LEA R225, R140, R142.reuse, 0x3 ;  /* 0x0000008e8ce1c211 */ /* 0x080fe400078e18ff */
[----:B------:R-:W-:-:S03]  /*2a90*/  LEA R227, R141, R142, 0x3 ;  /* 0x0000008e8de37211 */ /* 0x000fc600078e18ff */
[----:B------:R-:W-:Y:S01]  /*2aa0*/  @!P4 STS.64 [R225+0x8000], R196 ;  /* 0x008000c4e100c388 */ /* 0x000fe20000000a00 */
[----:B------:R-:W-:Y:S01]  /*2ab0*/  BAR.SYNC.DEFER_BLOCKING 0x0 ;  /* 0x0000000000007b1d */ /* 0x000fe20000010000 */
[----:B-----5:R-:W-:-:S05]  /*2ac0*/  ISETP.GE.AND P4, PT, R2, 0x1, PT ;  /* 0x000000010200780c */ /* 0x020fca0003f86270 */
[----:B------:R-:W1:Y:S04]  /*2ad0*/  LDS.128 R140, [R227+0x8000] ;  /* 0x00800000e38c7984 */ /* 0x000e680000000c00 */
[----:B------:R-:W2:Y:S04]  /*2ae0*/  LDS.128 R144, [R227+0x8010] ;  /* 0x00801000e3907984 */ /* 0x000ea80000000c00 */
[----:B0-----:R-:W0:Y:S04]  /*2af0*/  LDS.128 R148, [R227+0x8020] ;  /* 0x00802000e3947984 */ /* 0x001e280000000c00 */
[----:B------:R-:W3:Y:S01]  /*2b00*/  LDS.128 R152, [R227+0x8030] ;  /* 0x00803000e3987984 */ /* 0x000ee20000000c00 */
[----:B-1----:R-:W-:Y:S01]  /*2b10*/  FADD.FTZ R229, RZ, R140 ;  /* 0x0000008cffe57221 */ /* 0x002fe20000010000 */
[----:B------:R-:W-:Y:S01]  /*2b20*/  FADD.FTZ R140, RZ, R141 ;  /* 0x0000008dff8c7221 */ /* 0x000fe20000010000 */
[----:B------:R-:W-:-:S02]  /*2b30*/  @P4 VIADD R141, R2, 0xffffffff ;  /* 0xffffffff028d4836 */ /* 0x000fc40000000000 */
[----:B------:R-:W-:Y:S01]  /*2b40*/  FADD.FTZ R229, R142, R229 ;  /* 0x000000e58ee57221 */ /* 0x000fe20000010000 */
[----:B------:R-:W-:Y:S01]  /*2b50*/  FADD.FTZ R140, R143, R140 ;  /* 0x0000008c8f8c7221 */ /* 0x000fe20000010000 */
[----:B------:R-:W-:Y:S02]  /*2b60*/  @P4 IMAD R141, R141, R162, RZ ;  /* 0x000000a28d8d4224 */ /* 0x000fe400078e02ff */
[----:B--2---:R-:W-:Y:S01]  /*2b70*/  FADD.FTZ R229, R229, R144 ;  /* 0x00000090e5e57221 */ /* 0x004fe20000010000 */
[----:B------:R-:W-:Y:S01]  /*2b80*/  FADD.FTZ R140, R140, R145 ;  /* 0x000000918c8c7221 */ /* 0x000fe20000010000 */
[----:B------:R-:W-:Y:S01]  /*2b90*/  HFMA2.MMA R145, -RZ, RZ, 0, 0 ;  /* 0x00000000ff917435 */ /* 0x000fe200000001ff */
[----:B------:R-:W-:Y:S01]  /*2ba0*/  @P4 SHF.R.S32.HI R142, RZ, 0x1f, R141 ;  /* 0x0000001fff8e4819 */ /* 0x000fe2000001148d */
[----:B------:R-:W-:Y:S01]  /*2bb0*/  FADD.FTZ R229, R146, R229 ;  /* 0x000000e592e57221 */ /* 0x000fe20000010000 */
[----:B------:R-:W-:Y:S02]  /*2bc0*/  FADD.FTZ R140, R147, R140 ;  /* 0x0000008c938c7221 */ /* 0x000fe40000010000 */
[----:B------:R-:W-:Y:S01]  /*2bd0*/  @P4 LEA.HI R141, R142, R141, RZ, 0x2 ;  /* 0x0000008d8e8d4211 */ /* 0x000fe200078f10ff */
[----:B0-----:R-:W-:Y:S01]  /*2be0*/  FADD.FTZ R229, R229, R148 ;  /* 0x00000094e5e57221 */ /* 0x001fe20000010000 */
[----:B------:R-:W-:-:S02]  /*2bf0*/  FADD.FTZ R140, R140, R149 ;  /* 0x000000958c8c7221 */ /* 0x000fc40000010000 */
[----:B------:R-:W-:Y:S01]  /*2c00*/  @P4 LEA.HI.SX32 R145, R141, R160, 0x1e ;  /* 0x000000a08d914211 */ /* 0x000fe200078ff2ff */
        /* <DEDUP_REMOVED lines=9> */
[----:B------:R-:W0:Y:S01]  /*2ca0*/  @!P3 LDC.64 R140, c[0x0][0x2c8] ;  /* 0x0000b200ff8cbb82 */ /* 0x000e220000000a00 */
[----:B------:R-:W-:Y:S01]  /*2cb0*/  BSSY B1, `(.L_x_11089) ;  /* 0x000000f000017945 */ /* 0x000fe20003800000 */
[----:B0-----:R-:W-:-:S04]  /*2cc0*/  @!P3 ISETP.NE.U32.AND P5, PT, R140, RZ, PT ;  /* 0x000000ff8c00b20c */ /* 0x001fc80003fa5070 */
        /* <DEDUP_REMOVED lines=13> */
.L_x_11090:
[----:B------:R-:W-:Y:S05]  /*2da0*/  BSYNC B1 ;  /* 0x0000000000017941 */ /* 0x000fea0003800000 */
.L_x_11089:
        /* <DEDUP_REMOVED lines=13> */
.L_x_11092:
[----:B------:R-:W-:Y:S05]  /*2e80*/  BSYNC B1 ;  /* 0x0000000000017941 */ /* 0x000fea0003800000 */
.L_x_11091:
        /* <DEDUP_REMOVED lines=13> */
.L_x_11094:
[----:B------:R-:W-:Y:S05]  /*2f60*/  BSYNC B1 ;  /* 0x0000000000017941 */ /* 0x000fea0003800000 */
.L_x_11093:
        /* <DEDUP_REMOVED lines=18> */
.L_x_11096:
[----:B------:R-:W-:Y:S05]  /*3090*/  BSYNC B1 ;  /* 0x0000000000017941 */ /* 0x000fea0003800000 */
.L_x_11095:
[----:B------:R-:W-:Y:S02]  /*30a0*/  SEL R134, R149, R134, P5 ;  /* 0x0000008695867207 */ /* 0x000fe40002800000 */
[----:B------:R-:W-:Y:S02]  /*30b0*/  SEL R135, R150, R135, P5 ;  /* 0x0000008796877207 */ /* 0x000fe40002800000 */
[----:B------:R-:W-:Y:S02]  /*30c0*/  ISETP.NE.U32.AND P5, PT, R142, RZ, PT ;  /* 0x000000ff8e00720c */ /* 0x000fe40003fa5070 */
[----:B------:R-:W0:Y:S02]  /*30d0*/  LDC R142, c[0x0][0x29c] ;  /* 0x0000a700ff8e7b82 */ /* 0x000e240000000800 */
[----:B------:R-:W-:-:S13]  /*30e0*/  ISETP.NE.AND.EX P5, PT, R143, RZ, PT, P5 ;  /* 0x000000ff8f00720c */ /* 0x000fda0003fa5350 */
[----:B------:R-:W1:Y:S01]  /*30f0*/  @P5 LDC.64 R140, c[0x0][0x308] ;  /* 0x0000c200ff8c5b82 */ /* 0x000e620000000a00 */
[-C--:B0-----:R-:W-:Y:S01]  /*3100*/  FMUL.FTZ R147, R147, R142.reuse ;  /* 0x0000008e93937220 */ /* 0x081fe20000410000 */
[-C--:B------:R-:W-:Y:S01]  /*3110*/  FMUL.FTZ R148, R148, R142.reuse ;  /* 0x0000008e94947220 */ /* 0x080fe20000410000 */
[-C--:B------:R-:W-:Y:S01]  /*3120*/  FMUL.FTZ R149, R149, R142.reuse ;  /* 0x0000008e95957220 */ /* 0x080fe20000410000 */
[----:B------:R-:W-:Y:S01]  /*3130*/  FMUL.FTZ R150, R150, R142 ;  /* 0x0000008e96967220 */ /* 0x000fe20000410000 */
[C---:B-1----:R-:W-:Y:S01]  /*3140*/  @P5 IMAD.WIDE.U32 R140, R0.reuse, 0x10, R140 ;  /* 0x00000010008c5825 */ /* 0x042fe200078e008c */
[----:B------:R-:W-:-:S04]  /*3150*/  IADD3 R0, R0, 0x100, RZ ;  /* 0x0000010000007810 */ /* 0x000fc80007ffe0ff */
[----:B------:R0:W-:Y:S01]  /*3160*/  @P5 STG.E.128 desc[UR4][R140.64], R132 ;  /* 0x000000848c005986 */ /* 0x0001e2000c101d04 */
[----:B------:R-:W-:-:S04]  /*3170*/  ISETP.GT.AND P5, PT, R2, RZ, PT ;  /* 0x000000ff0200720c */ /* 0x000fc80003fa4270 */
[----:B------:R-:W-:Y:S02]  /*3180*/  SEL R136, R147, R136, P5 ;  /* 0x0000008893887207 */ /* 0x000fe40002800000 */
[----:B------:R-:W-:Y:S02]  /*3190*/  SEL R137, R148, R137, P5 ;  /* 0x0000008994897207 */ /* 0x000fe40002800000 */
[----:B------:R-:W-:Y:S02]  /*31a0*/  SEL R138, R149, R138, P5 ;  /* 0x0000008a958a7207 */ /* 0x000fe40002800000 */
[----:B------:R-:W-:Y:S01]  /*31b0*/  SEL R139, R150, R139, P5 ;  /* 0x0000008b968b7207 */ /* 0x000fe20002800000 */
[----:B0-----:R-:W0:Y:S02]  /*31c0*/  @P4 LDC.64 R140, c[0x0][0x2f8] ;  /* 0x0000be00ff8c4b82 */ /* 0x001e240000000a00 */
[----:B0-----:R-:W-:-:S04]  /*31d0*/  @P4 IMAD.WIDE.U32 R140, R145, 0x10, R140 ;  /* 0x00000010918c4825 */ /* 0x001fc800078e008c */
[----:B------:R-:W-:Y:S01]  /*31e0*/  VIADD R145, R145, 0x100 ;  /* 0x0000010091917836 */ /* 0x000fe20000000000 */
[----:B------:R0:W-:Y:S06]  /*31f0*/  @P4 STG.E.128 desc[UR4][R140.64], R136 ;  /* 0x000000888c004986 */ /* 0x0001ec000c101d04 */
.L_x_11088:
[----:B------:R-:W-:Y:S05]  /*3200*/  BSYNC B0 ;  /* 0x0000000000007941 */ /* 0x000fea0003800000 */
.L_x_11087:
[----:B------:R-:W-:Y:S01]  /*3210*/  LOP3.LUT P5, RZ, R158, 0x8, RZ, 0xc0, !PT ;  /* 0x000000089eff7812 */ /* 0x000fe200078ac0ff */
[----:B------:R-:W-:-:S12]  /*3220*/  BSSY B0, `(.L_x_11097) ;  /* 0x0000052000007945 */ /* 0x000fd80003800000 */
[----:B------:R-:W-:Y:S05]  /*3230*/  @!P5 BRA `(.L_x_11098) ;  /* 0x000000040040d947 */ /* 0x000fea0003800000 */
[----:B0-----:R-:W0:Y:S01]  /*3240*/  @!P3 LDC.64 R140, c[0x0][0x2c8] ;  /* 0x0000b200ff8cbb82 */ /* 0x001e220000000a00 */
[----:B------:R-:W-:Y:S01]  /*3250*/  ISETP.NE.AND P5, PT, R157, RZ, PT ;  /* 0x000000ff9d00720c */ /* 0x000fe20003fa5270 */
[----:B------:R-:W-:Y:S03]  /*3260*/  BSSY B1, `(.L_x_11099) ;  /* 0x000000e000017945 */ /* 0x000fe60003800000 */
[----:B------:R-:W-:Y:S02]  /*3270*/  FSEL R151, R146, RZ, !P5 ;  /* 0x000000ff92977208 */ /* 0x000fe40006800000 */
        /* <DEDUP_REMOVED lines=12> */
.L_x_11100:
[----:B------:R-:W-:Y:S05]  /*3340*/  BSYNC B1 ;  /* 0x0000000000017941 */ /* 0x000fea0003800000 */
.L_x_11099:
        /* <DEDUP_REMOVED lines=11> */
.L_x_11102:
[----:B------:R-:W-:Y:S05]  /*3400*/  BSYNC B1 ;  /* 0x0000000000017941 */ /* 0x000fea0003800000 */
.L_x_11101:
        /* <DEDUP_REMOVED lines=11> */
.L_x_11104:
[----:B------:R-:W-:Y:S05]  /*34c0*/  BSYNC B1 ;  /* 0x0000000000017941 */ /* 0x000fea0003800000 */
.L_x_11103:
        /* <DEDUP_REMOVED lines=16> */
.L_x_11106:
[----:B------:R-:W-:Y:S05]  /*35d0*/  BSYNC B1 ;  /* 0x0000000000017941 */ /* 0x000fea0003800000 */
.L_x_11105:
        /* <DEDUP_REMOVED lines=19> */
[C---:B0-----:R-:W-:Y:S01]  /*3710*/  @P4 IMAD.WIDE.U32 R140, R145.reuse, 0x10, R140 ;  /* 0x00000010918c4825 */ /* 0x041fe200078e008c */
[----:B------:R-:W-:-:S04]  /*3720*/  IADD3 R145, R145, 0x100, RZ ;  /* 0x0000010091917810 */ /* 0x000fc80007ffe0ff */
[----:B------:R1:W-:Y:S03]  /*3730*/  @P4 STG.E.128 desc[UR4][R140.64], R136 ;  /* 0x000000888c004986 */ /* 0x0003e6000c101d04 */
.L_x_11098:
[----:B------:R-:W-:Y:S05]  /*3740*/  BSYNC B0 ;  /* 0x0000000000007941 */ /* 0x000fea0003800000 */
.L_x_11097:
[----:B------:R-:W-:Y:S01]  /*3750*/  LOP3.LUT P5, RZ, R158, 0x2, RZ, 0xc0, !PT ;  /* 0x000000029eff7812 */ /* 0x000fe200078ac0ff */
[----:B------:R-:W-:-:S12]  /*3760*/  BSSY B0, `(.L_x_11107) ;  /* 0x0000052000007945 */ /* 0x000fd80003800000 */
[----:B------:R-:W-:Y:S05]  /*3770*/  @!P5 BRA `(.L_x_11108) ;  /* 0x000000040040d947 */ /* 0x000fea0003800000 */
[----:B01----:R-:W0:Y:S01]  /*3780*/  @!P3 LDC.64 R140, c[0x0][0x2c8] ;  /* 0x0000b200ff8cbb82 */ /* 0x003e220000000a00 */
[----:B------:R-:W-:Y:S01]  /*3790*/  ISETP.NE.AND P5, PT, R157, RZ, PT ;  /* 0x000000ff9d00720c */ /* 0x000fe20003fa5270 */
[----:B------:R-:W-:Y:S03]  /*37a0*/  BSSY B1, `(.L_x_11109) ;  /* 0x000000e000017945 */ /* 0x000fe60003800000 */
[----:B------:R-:W-:Y:S02]  /*37b0*/  FSEL R151, R146, RZ, !P5 ;  /* 0x000000ff92977208 */ /* 0x000fe40006800000 */
[----:B0-----:R-:W-:-:S04]  /*37c0*/  @!P3 ISETP.NE.U32.AND P5, PT, R140, RZ, PT ;  /* 0x000000ff8c00b20c */ /* 0x001fc80003fa5070 */
[----:B------:R-:W-:-:S04]  /*37d0*/  @!P3 ISETP.NE.AND.EX P5, PT, R141, RZ, PT, P5 ;  /* 0x000000ff8d00b20c */ /* 0x000fc80003fa5350 */
[----:B------:R-:W-:Y:S01]  /*37e0*/  @!P3 FSEL R147, R108, RZ, P5 ;  /* 0x000000ff6c93b208 */ /* 0x000fe20002800000 */
[----:B------:R-:W-:Y:S08]  /*37f0*/  @!P3 BRA `(.L_x_11110) ;  /* 0x000000000020b947 */ /* 0x000ff00003800000 */
        /* <DEDUP_REMOVED lines=8> */
.L_x_11110:
[----:B------:R-:W-:Y:S05]  /*3880*/  BSYNC B1 ;  /* 0x0000000000017941 */ /* 0x000fea0003800000 */
.L_x_11109:
        /* <DEDUP_REMOVED lines=11> */
.L_x_11112:
[----:B------:R-:W-:Y:S05]  /*3940*/  BSYNC B1 ;  /* 0x0000000000017941 */ /* 0x000fea0003800000 */
.L_x_11111:
        /* <DEDUP_REMOVED lines=11> */
.L_x_11114:
[----:B------:R-:W-:Y:S05]  /*3a00*/  BSYNC B1 ;  /* 0x0000000000017941 */ /* 0x000fea0003800000 */
.L_x_11113:
        /* <DEDUP_REMOVED lines=16> */
.L_x_11116:
[----:B------:R-:W-:Y:S05]  /*3b10*/  BSYNC B1 ;  /* 0x0000000000017941 */ /* 0x000fea0003800000 */
.L_x_11115:
        /* <DEDUP_REMOVED lines=22> */
.L_x_11108:
[----:B------:R-:W-:Y:S05]  /*3c80*/  BSYNC B0 ;  /* 0x0000000000007941 */ /* 0x000fea0003800000 */
.L_x_11107:
[----:B------:R-:W-:Y:S01]  /*3c90*/  LOP3.LUT P5, RZ, R158, 0x1, RZ, 0xc0, !PT ;  /* 0x000000019eff7812 */ /* 0x000fe200078ac0ff */
[----:B------:R-:W-:-:S12]  /*3ca0*/  BSSY B0, `(.L_x_11117) ;  /* 0x0000052000007945 */ /* 0x000fd80003800000 */
[----:B------:R-:W-:Y:S05]  /*3cb0*/  @!P5 BRA `(.L_x_11118) ;  /* 0x000000040040d947 */ /* 0x000fea0003800000 */
[----:B012---:R-:W0:Y:S01]  /*3cc0*/  @!P3 LDC.64 R140, c[0x0][0x2c8] ;  /* 0x0000b200ff8cbb82 */ /* 0x007e220000000a00 */
        /* <DEDUP_REMOVED lines=15> */
.L_x_11120:
[----:B------:R-:W-:Y:S05]  /*3dc0*/  BSYNC B1 ;  /* 0x0000000000017941 */ /* 0x000fea0003800000 */
.L_x_11119:
        /* <DEDUP_REMOVED lines=11> */
.L_x_11122:
[----:B------:R-:W-:Y:S05]  /*3e80*/  BSYNC B1 ;  /* 0x0000000000017941 */ /* 0x000fea0003800000 */
.L_x_11121:
        /* <DEDUP_REMOVED lines=11> */
.L_x_11124:
[----:B------:R-:W-:Y:S05]  /*3f40*/  BSYNC B1 ;  /* 0x0000000000017941 */ /* 0x000fea0003800000 */
.L_x_11123:
        /* <DEDUP_REMOVED lines=16> */
.L_x_11126:
[----:B------:R-:W-:Y:S05]  /*4050*/  BSYNC B1 ;  /* 0x0000000000017941 */ /* 0x000fea0003800000 */
.L_x_11125:
        /* <DEDUP_REMOVED lines=22> */
.L_x_11118:
[----:B------:R-:W-:Y:S05]  /*41c0*/  BSYNC B0 ;  /* 0x0000000000007941 */ /* 0x000fea0003800000 */
.L_x_11117:
[----:B------:R-:W-:Y:S04]  /*41d0*/  BSSY B0, `(.L_x_11127) ;  /* 0x0000052000007945 */ /* 0x000fe80003800000 */
[----:B------:R-:W-:Y:S05]  /*41e0*/  @!P0 BRA `(.L_x_11128) ;  /* 0x0000000400408947 */ /* 0x000fea0003800000 */
[----:B0123--:R-:W0:Y:S01]  /*41f0*/  @!P3 LDC.64 R140, c[0x0][0x2c8] ;  /* 0x0000b200ff8cbb82 */ /* 0x00fe220000000a00 */
        /* <DEDUP_REMOVED lines=15> */
.L_x_11130:
[----:B------:R-:W-:Y:S05]  /*42f0*/  BSYNC B1 ;  /* 0x0000000000017941 */ /* 0x000fea0003800000 */
.L_x_11129:
        /* <DEDUP_REMOVED lines=11> */
.L_x_11132:
[----:B------:R-:W-:Y:S05]  /*43b0*/  BSYNC B1 ;  /* 0x0000000000017941 */ /* 0x000fea0003800000 */
.L_x_11131:
        /* <DEDUP_REMOVED lines=11> */
.L_x_11134:
[----:B------:R-:W-:Y:S05]  /*4470*/  BSYNC B1 ;  /* 0x0000000000017941 */ /* 0x000fea0003800000 */
.L_x_11133:
        /* <DEDUP_REMOVED lines=16> */
.L_x_11136:
[----:B------:R-:W-:Y:S05]  /*4580*/  BSYNC B1 ;  /* 0x0000000000017941 */ /* 0x000fea0003800000 */
.L_x_11135:
        /* <DEDUP_REMOVED lines=22> */
.L_x_11128:
[----:B------:R-:W-:Y:S05]  /*46f0*/  BSYNC B0 ;  /* 0x0000000000007941 */ /* 0x000fea0003800000 */
.L_x_11127:
[----:B------:R-:W-:Y:S04]  /*4700*/  BSSY B0, `(.L_x_11137) ;  /* 0x0000052000007945 */ /* 0x000fe80003800000 */
[----:B------:R-:W-:Y:S05]  /*4710*/  @!P1 BRA `(.L_x_11138) ;  /* 0x0000000400409947 */ /* 0x000fea0003800000 */
[----:B01234-:R-:W0:Y:S01]  /*4720*/  @!P3 LDC.64 R140, c[0x0][0x2c8] ;  /* 0x0000b200ff8cbb82 */ /* 0x01fe220000000a00 */
        /* <DEDUP_REMOVED lines=15> */
.L_x_11140:
[----:B------:R-:W-:Y:S05]  /*4820*/  BSYNC B1 ;  /* 0x0000000000017941 */ /* 0x000fea0003800000 */
.L_x_11139:
        /* <DEDUP_REMOVED lines=11> */
.L_x_11142:
[----:B------:R-:W-:Y:S05]  /*48e0*/  BSYNC B1 ;  /* 0x0000000000017941 */ /* 0x000fea0003800000 */
.L_x_11141:
        /* <DEDUP_REMOVED lines=11> */
.L_x_11144:
[----:B------:R-:W-:Y:S05]  /*49a0*/  BSYNC B1 ;  /* 0x0000000000017941 */ /* 0x000fea0003800000 */
.L_x_11143:
        /* <DEDUP_REMOVED lines=16> */
.L_x_11146:
[----:B------:R-:W-:Y:S05]  /*4ab0*/  BSYNC B1 ;  /* 0x0000000000017941 */ /* 0x000fea0003800000 */
.L_x_11145:
        /* <DEDUP_REMOVED lines=10> */
[----:B-1----:R-:W-:-:S04]  /*4b60*/  @P5 IMAD.WIDE.U32 R140, R0, 0x10, R140 ;  /* 0x00000010008c5825 */ /* 0x002fc800078e008c */
[----:B------:R-:W-:Y:S01]  /*4b70*/  VIADD R0, R0, 0x100 ;  /* 0x0000010000007836 */ /* 0x000fe20000000000 */
        /* <DEDUP_REMOVED lines=10> */
.L_x_11138:
[----:B------:R-:W-:Y:S05]  /*4c20*/  BSYNC B0 ;  /* 0x0000000000007941 */ /* 0x000fea0003800000 */
.L_x_11137:
        /* <DEDUP_REMOVED lines=18> */
.L_x_11150:
[----:B------:R-:W-:Y:S05]  /*4d50*/  BSYNC B1 ;  /* 0x0000000000017941 */ /* 0x000fea0003800000 */
.L_x_11149:
        /* <DEDUP_REMOVED lines=11> */
.L_x_11152:
[----:B------:R-:W-:Y:S05]  /*4e10*/  BSYNC B1 ;  /* 0x0000000000017941 */ /* 0x000fea0003800000 */
.L_x_11151:
        /* <DEDUP_REMOVED lines=11> */
.L_x_11154:
[----:B------:R-:W-:Y:S05]  /*4ed0*/  BSYNC B1 ;  /* 0x0000000000017941 */ /* 0x000fea0003800000 */
.L_x_11153:
        /* <DEDUP_REMOVED lines=16> */
.L_x_11156:
[----:B------:R-:W-:Y:S05]  /*4fe0*/  BSYNC B1 ;  /* 0x0000000000017941 */ /* 0x000fea0003800000 */
.L_x_11155:
        /* <DEDUP_REMOVED lines=22> */
.L_x_11148:
[----:B------:R-:W-:Y:S05]  /*5150*/  BSYNC B0 ;  /* 0x0000000000007941 */ /* 0x000fea0003800000 */
.L_x_11147:
[----:B------:R-:W-:Y:S01]  /*5160*/  LOP3.LUT P5, RZ, R158, 0x20, RZ, 0xc0, !PT ;  /* 0x000000209eff7812 */ /* 0x000fe200078ac0ff */
[----:B------:R-:W-:-:S12]  /*5170*/  BSSY B0, `(.L_x_11157) ;  /* 0x0000050000007945 */ /* 0x000fd80003800000 */
        /* <DEDUP_REMOVED lines=17> */
.L_x_11160:
[----:B------:R-:W-:Y:S05]  /*5290*/  BSYNC B1 ;  /* 0x0000000000017941 */ /* 0x000fea0003800000 */
.L_x_11159:
        /* <DEDUP_REMOVED lines=11> */
.L_x_11162:
[----:B------:R-:W-:Y:S05]  /*5350*/  BSYNC B1 ;  /* 0x0000000000017941 */ /* 0x000fea0003800000 */
.L_x_11161:
        /* <DEDUP_REMOVED lines=11> */
.L_x_11164:
[----:B------:R-:W-:Y:S05]  /*5410*/  BSYNC B1 ;  /* 0x0000000000017941 */ /* 0x000fea0003800000 */
.L_x_11163:
        /* <DEDUP_REMOVED lines=16> */
.L_x_11166:
[----:B------:R-:W-:Y:S05]  /*5520*/  BSYNC B1 ;  /* 0x0000000000017941 */ /* 0x000fea0003800000 */
.L_x_11165:
[----:B------:R-:W-:Y:S02]  /*5530*/  ISETP.NE.U32.AND P3, PT, R142, RZ, PT ;  /* 0x000000ff8e00720c */ /* 0x000fe40003f65070 */
[----:B------:R-:W-:Y:S02]  /*5540*/  SEL R134, R149, R134, P5 ;  /* 0x0000008695867207 */ /* 0x000fe40002800000 */
[----:B------:R-:W-:Y:S02]  /*5550*/  ISETP.NE.AND.EX P3, PT, R143, RZ, PT, P3 ;  /* 0x000000ff8f00720c */ /* 0x000fe40003f65330 */
[----:B------:R-:W-:-:S11]  /*5560*/  SEL R135, R148, R135, P5 ;  /* 0x0000008794877207 */ /* 0x000fd60002800000 */
[----:B------:R-:W0:Y:S02]  /*5570*/  @P3 LDC.64 R140, c[0x0][0x308] ;  /* 0x0000c200ff8c3b82 */ /* 0x000e240000000a00 */
[----:B0-----:R-:W-:-:S06]  /*5580*/  @P3 IMAD.WIDE.U32 R140, R0, 0x10, R140 ;  /* 0x00000010008c3825 */ /* 0x001fcc00078e008c */
[----:B------:R-:W0:Y:S01]  /*5590*/  LDC R0, c[0x0][0x29c] ;  /* 0x0000a700ff007b82 */ /* 0x000e220000000800 */
[----:B------:R1:W-:Y:S01]  /*55a0*/  @P3 STG.E.128 desc[UR4][R140.64], R132 ;  /* 0x000000848c003986 */ /* 0x0003e2000c101d04 */
[----:B------:R-:W-:-:S06]  /*55b0*/  ISETP.GT.AND P3, PT, R2, RZ, PT ;  /* 0x000000ff0200720c */ /* 0x000fcc0003f64270 */
[----:B-1----:R-:W1:Y:S01]  /*55c0*/  @P4 LDC.64 R140, c[0x0][0x2f8] ;  /* 0x0000be00ff8c4b82 */ /* 0x002e620000000a00 */
[-C--:B0-----:R-:W-:Y:S01]  /*55d0*/  FMUL.FTZ R147, R147, R0.reuse ;  /* 0x0000000093937220 */ /* 0x081fe20000410000 */
[-C--:B------:R-:W-:Y:S01]  /*55e0*/  FMUL.FTZ R146, R146, R0.reuse ;  /* 0x0000000092927220 */ /* 0x080fe20000410000 */
[-C--:B------:R-:W-:Y:S01]  /*55f0*/  FMUL.FTZ R149, R149, R0.reuse ;  /* 0x0000000095957220 */ /* 0x080fe20000410000 */
[----:B------:R-:W-:Y:S02]  /*5600*/  FMUL.FTZ R148, R148, R0 ;  /* 0x0000000094947220 */ /* 0x000fe40000410000 */
[----:B------:R-:W-:Y:S02]  /*5610*/  SEL R136, R147, R136, P3 ;  /* 0x0000008893887207 */ /* 0x000fe40001800000 */
[----:B------:R-:W-:Y:S02]  /*5620*/  SEL R137, R146, R137, P3 ;  /* 0x0000008992897207 */ /* 0x000fe40001800000 */
[----:B------:R-:W-:-:S02]  /*5630*/  SEL R138, R149, R138, P3 ;  /* 0x0000008a958a7207 */ /* 0x000fc40001800000 */
[----:B------:R-:W-:Y:S01]  /*5640*/  SEL R139, R148, R139, P3 ;  /* 0x0000008b948b7207 */ /* 0x000fe20001800000 */
[----:B-1----:R-:W-:-:S05]  /*5650*/  @P4 IMAD.WIDE.U32 R140, R145, 0x10, R140 ;  /* 0x00000010918c4825 */ /* 0x002fca00078e008c */
[----:B------:R0:W-:Y:S02]  /*5660*/  @P4 STG.E.128 desc[UR4][R140.64], R136 ;  /* 0x000000888c004986 */ /* 0x0001e4000c101d04 */
.L_x_11158:
[----:B------:R-:W-:Y:S05]  /*5670*/  BSYNC B0 ;  /* 0x0000000000007941 */ /* 0x000fea0003800000 */
.L_x_11157:
[----:B------:R-:W-:Y:S02]  /*5680*/  LOP3.LUT P3, RZ, R158, 0x4, RZ, 0xc0, !PT ;  /* 0x000000049eff7812 */ /* 0x000fe4000786c0ff */
[----:B------:R-:W-:Y:S02]  /*5690*/  IADD3 R159, R159, UR10, RZ ;  /* 0x0000000a9f9f7c10 */ /* 0x000fe4000fffe0ff */
[----:B------:R-:W-:Y:S02]  /*56a0*/  SEL R148, RZ, 0x1, P3 ;  /* 0x00000001ff947807 */ /* 0x000fe40001800000 */
[----:B------:R-:W-:-:S13]  /*56b0*/  ISETP.GE.AND P3, PT, R159, UR11, PT ;  /* 0x0000000b9f007c0c */ /* 0x000fda000bf66270 */
[----:B------:R-:W-:Y:S05]  /*56c0*/  @!P3 BRA `(.L_x_11167) ;  /* 0xffffffb40010b947 */ /* 0x000fea000383ffff */
.L_x_11047:
[----:B------:R-:W0:Y:S01]  /*56d0*/  S2R R0, SR_TID.X ;  /* 0x0000000000007919 */ /* 0x000e220000002100 */
[----:B------:R-:W0:Y:S01]  /*56e0*/  S2UR UR6, SR_CTAID.X ;  /* 0x00000000000679c3 */ /* 0x000e220000002500 */
[C---:B------:R-:W-:Y:S02]  /*56f0*/  LOP3.LUT P3, RZ, R158.reuse, 0x10, RZ, 0xc0, !PT ;  /* 0x000000109eff7812 */ /* 0x040fe4000786c0ff */
[C---:B------:R-:W-:Y:S02]  /*5700*/  LOP3.LUT P6, RZ, R158.reuse, 0x8, RZ, 0xc0, !PT ;  /* 0x000000089eff7812 */ /* 0x040fe400078cc0ff */
[C---:B------:R-:W-:Y:S02]  /*5710*/  LOP3.LUT P5, RZ, R158.reuse, 0x2, RZ, 0xc0, !PT ;  /* 0x000000029eff7812 */ /* 0x040fe400078ac0ff */
[----:B------:R-:W-:Y:S01]  /*5720*/  LOP3.LUT P4, RZ, R158, 0x1, RZ, 0xc0, !PT ;  /* 0x000000019eff7812 */ /* 0x000fe2000788c0ff */
[----:B------:R-:W1:Y:S08]  /*5730*/  @P0 LDC.64 R18, c[0x0][0x2d0] ;  /* 0x0000b400ff120b82 */ /* 0x000e700000000a00 */
[----:B------:R-:W2:Y:S08]  /*5740*/  @P3 LDC.64 R2, c[0x0][0x2d0] ;  /* 0x0000b400ff023b82 */ /* 0x000eb00000000a00 */
[----:B-----5:R-:W3:Y:S01]  /*5750*/  @P3 LDC.64 R4, c[0x0][0x2d8] ;  /* 0x0000b600ff043b82 */ /* 0x020ee20000000a00 */
        /* <DEDUP_REMOVED lines=13> */
[----:B------:R-:W-:-:S05]  /*5830*/  LOP3.LUT P3, RZ, R158, 0x20, RZ, 0xc0, !PT ;  /* 0x000000209eff7812 */ /* 0x000fca000786c0ff */
[----:B------:R-:W0:Y:S08]  /*5840*/  @P4 LDC.64 R14, c[0x0][0x2d0] ;  /* 0x0000b400ff0e4b82 */ /* 0x000e300000000a00 */
[----:B------:R-:W0:Y:S01]  /*5850*/  @P4 LDC.64 R16, c[0x0][0x2d8] ;  /* 0x0000b600ff104b82 */ /* 0x000e220000000a00 */
[C---:B--2---:R-:W-:Y:S01]  /*5860*/  @P6 IMAD.WIDE.U32 R6, R27.reuse, 0x10, R6 ;  /* 0x000000101b066825 */ /* 0x044fe200078e0006 */
[----:B------:R-:W-:-:S04]  /*5870*/  @P6 IADD3 R27, R27, 0x100, RZ ;  /* 0x000001001b1b6810 */ /* 0x000fc80007ffe0ff */
[----:B------:R2:W-:Y:S01]  /*5880*/  @P6 STG.E.128 desc[UR4][R6.64], R60 ;  /* 0x0000003c06006986 */ /* 0x0005e2000c101d04 */
[C---:B----4-:R-:W-:Y:S01]  /*5890*/  @P5 IMAD.WIDE.U32 R10, R27.reuse, 0x10, R10 ;  /* 0x000000101b0a5825 */ /* 0x050fe200078e000a */
[----:B------:R-:W4:Y:S02]  /*58a0*/  @P0 LDC.64 R20, c[0x0][0x2d8] ;  /* 0x0000b600ff140b82 */ /* 0x000f240000000a00 */
[----:B------:R2:W-:Y:S01]  /*58b0*/  @P6 STG.E.128 desc[UR4][R8.64], R92 ;  /* 0x0000005c08006986 */ /* 0x0005e2000c101d04 */
[----:B-1----:R-:W-:-:S03]  /*58c0*/  @P5 IMAD.WIDE.U32 R12, R27, 0x10, R12 ;  /* 0x000000101b0c5825 */ /* 0x002fc600078e000c */
[----:B------:R2:W-:Y:S01]  /*58d0*/  @P5 STG.E.128 desc[UR4][R10.64], R56 ;  /* 0x000000380a005986 */ /* 0x0005e2000c101d04 */
[----:B------:R-:W-:Y:S01]  /*58e0*/  @P5 VIADD R27, R27, 0x100 ;  /* 0x000001001b1b5836 */ /* 0x000fe20000000000 */
[----:B---3--:R-:W1:Y:S02]  /*58f0*/  @P1 LDC.64 R2, c[0x0][0x2d0] ;  /* 0x0000b400ff021b82 */ /* 0x008e640000000a00 */
[----:B------:R2:W-:Y:S01]  /*5900*/  @P5 STG.E.128 desc[UR4][R12.64], R88 ;  /* 0x000000580c005986 */ /* 0x0005e2000c101d04 */
[----:B0-----:R-:W-:-:S05]  /*5910*/  @P4 IMAD.WIDE.U32 R14, R27, 0x10, R14 ;  /* 0x000000101b0e4825 */ /* 0x001fca00078e000e */
[----:B------:R-:W0:Y:S01]  /*5920*/  @P1 LDC.64 R4, c[0x0][0x2d8] ;  /* 0x0000b600ff041b82 */ /* 0x000e220000000a00 */
[C---:B------:R-:W-:Y:S01]  /*5930*/  @P4 IMAD.WIDE.U32 R16, R27.reuse, 0x10, R16 ;  /* 0x000000101b104825 */ /* 0x040fe200078e0010 */
[----:B------:R-:W-:Y:S01]  /*5940*/  @P4 IADD3 R27, R27, 0x100, RZ ;  /* 0x000001001b1b4810 */ /* 0x000fe20007ffe0ff */
[----:B------:R2:W-:Y:S04]  /*5950*/  @P4 STG.E.128 desc[UR4][R14.64], R52 ;  /* 0x000000340e004986 */ /* 0x0005e8000c101d04 */
[C---:B------:R-:W-:Y:S01]  /*5960*/  @P0 IMAD.WIDE.U32 R18, R27.reuse, 0x10, R18 ;  /* 0x000000101b120825 */ /* 0x040fe200078e0012 */
[----:B------:R-:W3:Y:S01]  /*5970*/  @P2 LDC.64 R22, c[0x0][0x2d0] ;  /* 0x0000b400ff162b82 */ /* 0x000ee20000000a00 */
[----:B------:R2:W-:Y:S02]  /*5980*/  @P4 STG.E.128 desc[UR4][R16.64], R84 ;  /* 0x0000005410004986 */ /* 0x0005e4000c101d04 */
[C---:B----4-:R-:W-:Y:S01]  /*5990*/  @P0 IMAD.WIDE.U32 R20, R27.reuse, 0x10, R20 ;  /* 0x000000101b140825 */ /* 0x050fe200078e0014 */
[----:B------:R-:W-:Y:S01]  /*59a0*/  @P0 IADD3 R27, R27, 0x100, RZ ;  /* 0x000001001b1b0810 */ /* 0x000fe20007ffe0ff */
[----:B------:R2:W-:Y:S03]  /*59b0*/  @P0 STG.E.128 desc[UR4][R18.64], R48 ;  /* 0x0000003012000986 */ /* 0x0005e6000c101d04 */
[----:B------:R-:W4:Y:S01]  /*59c0*/  @P2 LDC.64 R24, c[0x0][0x2d8] ;  /* 0x0000b600ff182b82 */ /* 0x000f220000000a00 */
[C---:B-1----:R-:W-:Y:S01]  /*59d0*/  @P1 IMAD.WIDE.U32 R2, R27.reuse, 0x10, R2 ;  /* 0x000000101b021825 */ /* 0x042fe200078e0002 */
[----:B------:R2:W-:Y:S04]  /*59e0*/  @P0 STG.E.128 desc[UR4][R20.64], R80 ;  /* 0x0000005014000986 */ /* 0x0005e8000c101d04 */
[----:B------:R2:W-:Y:S01]  /*59f0*/  @P1 STG.E.128 desc[UR4][R2.64], R44 ;  /* 0x0000002c02001986 */ /* 0x0005e2000c101d04 */
[C---:B0-----:R-:W-:Y:S01]  /*5a00*/  @P1 IMAD.WIDE.U32 R4, R27.reuse, 0x10, R4 ;  /* 0x000000101b041825 */ /* 0x041fe200078e0004 */
[----:B------:R-:W-:-:S04]  /*5a10*/  @P1 IADD3 R27, R27, 0x100, RZ ;  /* 0x000001001b1b1810 */ /* 0x000fc80007ffe0ff */
[----:B------:R2:W-:Y:S01]  /*5a20*/  @P1 STG.E.128 desc[UR4][R4.64], R76 ;  /* 0x0000004c04001986 */ /* 0x0005e2000c101d04 */
[----:B---3--:R-:W-:-:S05]  /*5a30*/  @P2 IMAD.WIDE.U32 R22, R27, 0x10, R22 ;  /* 0x000000101b162825 */ /* 0x008fca00078e0016 */
[----:B------:R2:W-:Y:S01]  /*5a40*/  @P2 STG.E.128 desc[UR4][R22.64], R40 ;  /* 0x0000002816002986 */ /* 0x0005e2000c101d04 */
[----:B----4-:R-:W-:-:S05]  /*5a50*/  @P2 IMAD.WIDE.U32 R24, R27, 0x10, R24 ;  /* 0x000000101b182825 */ /* 0x010fca00078e0018 */
[----:B------:R2:W-:Y:S01]  /*5a60*/  @P2 STG.E.128 desc[UR4][R24.64], R72 ;  /* 0x0000004818002986 */ /* 0x0005e2000c101d04 */
[----:B------:R-:W-:Y:S05]  /*5a70*/  @!P3 EXIT ;  /* 0x000000000000b94d */ /* 0x000fea0003800000 */
[----:B--2---:R-:W0:Y:S01]  /*5a80*/  LDC.64 R2, c[0x0][0x2d0] ;  /* 0x0000b400ff027b82 */ /* 0x004e220000000a00 */
[----:B------:R-:W-:-:S07]  /*5a90*/  @P2 IADD3 R27, R27, 0x100, RZ ;  /* 0x000001001b1b2810 */ /* 0x000fce0007ffe0ff */
[----:B------:R-:W1:Y:S01]  /*5aa0*/  LDC.64 R4, c[0x0][0x2d8] ;  /* 0x0000b600ff047b82 */ /* 0x000e620000000a00 */
[----:B0-----:R-:W-:-:S05]  /*5ab0*/  IMAD.WIDE.U32 R2, R27, 0x10, R2 ;  /* 0x000000101b027825 */ /* 0x001fca00078e0002 */
[----:B------:R-:W-:Y:S01]  /*5ac0*/  STG.E.128 desc[UR4][R2.64], R36 ;  /* 0x0000002402007986 */ /* 0x000fe2000c101d04 */
[----:B-1----:R-:W-:-:S05]  /*5ad0*/  IMAD.WIDE.U32 R4, R27, 0x10, R4 ;  /* 0x000000101b047825 */ /* 0x002fca00078e0004 */
[----:B------:R-:W-:Y:S01]  /*5ae0*/  STG.E.128 desc[UR4][R4.64], R68 ;  /* 0x0000004404007986 */ /* 0x000fe2000c101d04 */
[----:B------:R-:W-:Y:S05]  /*5af0*/  EXIT ;  /* 0x000000000000794d */ /* 0x000fea0003800000 */
.L_x_11086:
[----:B------:R-:W-:Y:S01]  /*5b00*/  IMAD.MOV.U32 R153, RZ, RZ, 0x10 ;  /* 0x00000010ff997424 */ /* 0x000fe200078e00ff */
[----:B------:R-:W-:Y:S02]  /*5b10*/  MOV R154, 0x1f ;  /* 0x0000001f009a7802 */ /* 0x000fe40000000f00 */
[----:B-----5:R-:W-:-:S07]  /*5b20*/  MOV R150, 0xffffffff ;  /* 0xffffffff00967802 */ /* 0x020fce0000000f00 */
[----:B0-----:R-:W-:Y:S05]  /*5b30*/  WARPSYNC.COLLECTIVE R150, `(.L_x_11168) ;  /* 0x0000000096087348 */ /* 0x001fea0003c00000 */
[----:B0-----:R0:W1:Y:S02]  /*5b40*/  SHFL.DOWN P5, R197, R151, R153, R154 ;  /* 0x0800009997c57389 */ /* 0x00106400000a009a */
[----:B01----:R-:W-:Y:S01]  /*5b50*/  ENDCOLLECTIVE ;  /* 0x000000000000791b */ /* 0x003fe20003800000 */
.L_x_11168:
[----:B------:R-:W-:-:S05]  /*5b60*/  MOV R142, R197 ;  /* 0x000000c5008e7202 */ /* 0x000fca0000000f00 */
[----:B------:R-:W-:Y:S01]  /*5b70*/  FADD.FTZ R142, R142, R151 ;  /* 0x000000978e8e7221 */ /* 0x000fe20000010000 */
[----:B------:R-:W-:-:S07]  /*5b80*/  MOV R151, R152 ;  /* 0x0000009800977202 */ /* 0x000fce0000000f00 */
[----:B------:R-:W-:Y:S05]  /*5b90*/  WARPSYNC.COLLECTIVE R150, `(.L_x_11169) ;  /* 0x0000000096087348 */ /* 0x000fea0003c00000 */
[----:B------:R0:W1:Y:S02]  /*5ba0*/  SHFL.DOWN P5, R197, R151, R153, R154 ;  /* 0x0800009997c57389 */ /* 0x00006400000a009a */
[----:B01----:R-:W-:Y:S01]  /*5bb0*/  ENDCOLLECTIVE ;  /* 0x000000000000791b */ /* 0x003fe20003800000 */
.L_x_11169:
[----:B------:R-:W-:Y:S01]  /*5bc0*/  HFMA2.MMA R153, -RZ, RZ, 0, 4.76837158203125e-07 ;  /* 0x00000008ff997435 */ /* 0x000fe200000001ff */
[----:B------:R-:W-:Y:S01]  /*5bd0*/  MOV R151, R142 ;  /* 0x0000008e00977202 */ /* 0x000fe20000000f00 */
[----:B------:R-:W-:-:S09]  /*5be0*/  IMAD.MOV.U32 R143, RZ, RZ, R197 ;  /* 0x000000ffff8f7224 */ /* 0x000fd200078e00c5 */
[----:B------:R-:W-:Y:S05]  /*5bf0*/  WARPSYNC.COLLECTIVE R150, `(.L_x_11170) ;  /* 0x0000000096087348 */ /* 0x000fea0003c00000 */
[----:B------:R0:W1:Y:S02]  /*5c00*/  SHFL.DOWN P5, R197, R151, R153, R154 ;  /* 0x0800009997c57389 */ /* 0x00006400000a009a */
[----:B01----:R-:W-:Y:S01]  /*5c10*/  ENDCOLLECTIVE ;  /* 0x000000000000791b */ /* 0x003fe20003800000 */
.L_x_11170:
[----:B------:R-:W-:-:S05]  /*5c20*/  FADD.FTZ R143, R143, R152 ;  /* 0x000000988f8f7221 */ /* 0x000fca0000010000 */
[----:B------:R-:W-:Y:S02]  /*5c30*/  MOV R151, R143 ;  /* 0x0000008f00977202 */ /* 0x000fe40000000f00 */
[----:B------:R-:W-:-:S07]  /*5c40*/  MOV R145, R197 ;  /* 0x000000c500917202 */ /* 0x000fce0000000f00 */
[----:B------:R-:W-:Y:S05]  /*5c50*/  WARPSYNC.COLLECTIVE R150, `(.L_x_11171) ;  /* 0x0000000096087348 */ /* 0x000fea0003c00000 */
[----:B------:R0:W1:Y:S02]  /*5c60*/  SHFL.DOWN P5, R197, R151, R153, R154 ;  /* 0x0800009997c57389 */ /* 0x00006400000a009a */
[----:B01----:R-:W-:Y:S01]  /*5c70*/  ENDCOLLECTIVE ;  /* 0x000000000000791b */ /* 0x003fe20003800000 */
.L_x_11171:
[----:B------:R-:W-:Y:S01]  /*5c80*/  FADD.FTZ R145, R142, R145 ;  /* 0x000000918e917221 */ /* 0x000fe20000010000 */
[----:B------:R-:W-:-:S04]  /*5c90*/  HFMA2.MMA R153, -RZ, RZ, 0, 2.384185791015625e-07 ;  /* 0x00000004ff997435 */ /* 0x000fc800000001ff */
[----:B------:R-:W-:Y:S01]  /*5ca0*/  MOV R151, R145 ;  /* 0x0000009100977202 */ /* 0x000fe20000000f00 */
[----:B------:R-:W-:-:S07]  /*5cb0*/  IMAD.MOV.U32 R144, RZ, RZ, R197 ;  /* 0x000000ffff907224 */ /* 0x000fce00078e00c5 */
[----:B------:R-:W-:Y:S05]  /*5cc0*/  WARPSYNC.COLLECTIVE R150, `(.L_x_11172) ;  /* 0x0000000096087348 */ /* 0x000fea0003c00000 */
[----:B------:R0:W1:Y:S02]  /*5cd0*/  SHFL.DOWN P5, R197, R151, R153, R154 ;  /* 0x0800009997c57389 */ /* 0x00006400000a009a */
[----:B01----:R-:W-:Y:S01]  /*5ce0*/  ENDCOLLECTIVE ;  /* 0x000000000000791b */ /* 0x003fe20003800000 */
.L_x_11172:
[----:B------:R-:W-:-:S05]  /*5cf0*/  FADD.FTZ R144, R143, R144 ;  /* 0x000000908f907221 */ /* 0x000fca0000010000 */
[----:B------:R-:W-:Y:S02]  /*5d00*/  MOV R151, R144 ;  /* 0x0000009000977202 */ /* 0x000fe40000000f00 */
[----:B------:R-:W-:-:S07]  /*5d10*/  MOV R146, R197 ;  /* 0x000000c500927202 */ /* 0x000fce0000000f00 */
[----:B------:R-:W-:Y:S05]  /*5d20*/  WARPSYNC.COLLECTIVE R150, `(.L_x_11173) ;  /* 0x0000000096087348 */ /* 0x000fea0003c00000 */
[----:B------:R0:W1:Y:S02]  /*5d30*/  SHFL.DOWN P5, R197, R151, R153, R154 ;  /* 0x0800009997c57389 */ /* 0x00006400000a009a */
[----:B01----:R-:W-:Y:S01]  /*5d40*/  ENDCOLLECTIVE ;  /* 0x000000000000791b */ /* 0x003fe20003800000 */
.L_x_11173:
[----:B------:R-:W-:Y:S01]  /*5d50*/  FADD.FTZ R146, R145, R146 ;  /* 0x0000009291927221 */ /* 0x000fe20000010000 */
[----:B------:R-:W-:-:S04]  /*5d60*/  HFMA2.MMA R153, -RZ, RZ, 0, 1.1920928955078125e-07 ;  /* 0x00000002ff997435 */ /* 0x000fc800000001ff */
[----:B------:R-:W-:Y:S01]  /*5d70*/  MOV R151, R146 ;  /* 0x0000009200977202 */ /* 0x000fe20000000f00 */
[----:B------:R-:W-:-:S07]  /*5d80*/  IMAD.MOV.U32 R147, RZ, RZ, R197 ;  /* 0x000000ffff937224 */ /* 0x000fce00078e00c5 */
[----:B------:R-:W-:Y:S05]  /*5d90*/  WARPSYNC.COLLECTIVE R150, `(.L_x_11174) ;  /* 0x0000000096087348 */ /* 0x000fea0003c00000 */
[----:B------:R0:W1:Y:S02]  /*5da0*/  SHFL.DOWN P5, R197, R151, R153, R154 ;  /* 0x0800009997c57389 */ /* 0x00006400000a009a */
[----:B01----:R-:W-:Y:S01]  /*5db0*/  ENDCOLLECTIVE ;  /* 0x000000000000791b */ /* 0x003fe20003800000 */
.L_x_11174:
[----:B------:R-:W-:-:S05]  /*5dc0*/  FADD.FTZ R147, R144, R147 ;  /* 0x0000009390937221 */ /* 0x000fca0000010000 */
[----:B------:R-:W-:Y:S02]  /*5dd0*/  MOV R151, R147 ;  /* 0x0000009300977202 */ /* 0x000fe40000000f00 */
[----:B------:R-:W-:-:S07]  /*5de0*/  MOV R149, R197 ;  /* 0x000000c500957202 */ /* 0x000fce0000000f00 */
[----:B------:R-:W-:Y:S05]  /*5df0*/  WARPSYNC.COLLECTIVE R150, `(.L_x_11175) ;  /* 0x0000000096087348 */ /* 0x000fea0003c00000 */
[----:B------:R0:W1:Y:S02]  /*5e00*/  SHFL.DOWN P5, R197, R151, R153, R154 ;  /* 0x0800009997c57389 */ /* 0x00006400000a009a */
[----:B01----:R-:W-:Y:S01]  /*5e10*/  ENDCOLLECTIVE ;  /* 0x000000000000791b */ /* 0x003fe20003800000 */
.L_x_11175:
[----:B------:R-:W-:Y:S01]  /*5e20*/  FADD.FTZ R149, R146, R149 ;  /* 0x0000009592957221 */ /* 0x000fe20000010000 */
[----:B------:R-:W-:-:S04]  /*5e30*/  HFMA2.MMA R153, -RZ, RZ, 0, 5.9604644775390625e-08 ;  /* 0x00000001ff997435 */ /* 0x000fc800000001ff */
[----:B------:R-:W-:Y:S01]  /*5e40*/  MOV R151, R149 ;  /* 0x0000009500977202 */ /* 0x000fe20000000f00 */
[----:B------:R-:W-:-:S07]  /*5e50*/  IMAD.MOV.U32 R148, RZ, RZ, R197 ;  /* 0x000000ffff947224 */ /* 0x000fce00078e00c5 */
[----:B------:R-:W-:Y:S05]  /*5e60*/  WARPSYNC.COLLECTIVE R150, `(.L_x_11176) ;  /* 0x0000000096087348 */ /* 0x000fea0003c00000 */
[----:B------:R0:W1:Y:S02]  /*5e70*/  SHFL.DOWN P5, R197, R151, R153, R154 ;  /* 0x0800009997c57389 */ /* 0x00006400000a009a */
[----:B01----:R-:W-:Y:S01]  /*5e80*/  ENDCOLLECTIVE ;  /* 0x000000000000791b */ /* 0x003fe20003800000 */
.L_x_11176:
[----:B------:R-:W-:-:S05]  /*5e90*/  FADD.FTZ R148, R147, R148 ;  /* 0x0000009493947221 */ /* 0x000fca0000010000 */
[----:B------:R-:W-:Y:S02]  /*5ea0*/  MOV R151, R148 ;  /* 0x0000009400977202 */ /* 0x000fe40000000f00 */
[----:B------:R-:W-:-:S07]  /*5eb0*/  MOV R196, R197 ;  /* 0x000000c500c47202 */ /* 0x000fce0000000f00 */
[----:B------:R-:W-:Y:S05]  /*5ec0*/  WARPSYNC.COLLECTIVE R150, `(.L_x_11177) ;  /* 0x0000000096087348 */ /* 0x000fea0003c00000 */
[----:B------:R0:W1:Y:S02]  /*5ed0*/  SHFL.DOWN P5, R197, R151, R153, R154 ;  /* 0x0800009997c57389 */ /* 0x00006400000a009a */
[----:B01----:R-:W-:Y:S01]  /*5ee0*/  ENDCOLLECTIVE ;  /* 0x000000000000791b */ /* 0x003fe20003800000 */
.L_x_11177:
[----:B------:R-:W-:Y:S05]  /*5ef0*/  BRA `(.L_x_11178) ;  /* 0xffffffc800b87947 */ /* 0x000fea000383ffff */
.L_x_11179:
        /* <DEDUP_REMOVED lines=16> */
.L_x_14022:


//--------------------- .text._ZN10layer_norm13ln_bwd_kernelINS_13Kernel_traitsI6__halfffffjLj8192ELj1ELj1ELj8ELj16ENS_18Kernel_traits_baseILj8192ES2_ffffjLj256EEEEELb0ELb0ELb1ELb1EEEvNS_9BwdParamsE --------------------------
	.section	.text._ZN10layer_norm13ln_bwd_kernelINS_13Kernel_traitsI6__halfffffjLj8192ELj1ELj1ELj8ELj16ENS_18Kernel_traits_baseILj8192ES2_ffffjLj256EEEEELb0ELb0ELb1ELb1EEEvNS_9BwdParamsE,"ax",@progbits
	.align	128
        .global         _ZN10layer_norm13ln_bwd_kernelINS_13Kernel_traitsI6__halfffffjLj8192ELj1ELj1ELj8ELj16ENS_18Kernel_traits_baseILj8192ES2_ffffjLj256EEEEELb0ELb0ELb1ELb1EEEvNS_9BwdParamsE
        .type           _ZN10layer_norm13ln_bwd_kernelINS_13Kernel_traitsI6__halfffffjLj8192ELj1ELj1ELj8ELj16ENS_18Kernel_traits_baseILj8192ES2_ffffjLj256EEEEELb0ELb0ELb1ELb1EEEvNS_9BwdParamsE,@function
        .size           _ZN10layer_norm13ln_bwd_kernelINS_13Kernel_traitsI6__halfffffjLj8192ELj1ELj1ELj8ELj16ENS_18Kernel_traits_baseILj8192ES2_ffffjLj256EEEEELb0ELb0ELb1ELb1EEEvNS_9BwdParamsE,(.L_x_14023 - _ZN10layer_norm13ln_bwd_kernelINS_13Kernel_traitsI6__halfffffjLj8192ELj1ELj1ELj8ELj16ENS_18Kernel_traits_baseILj8192ES2_ffffjLj256EEEEELb0ELb0ELb1ELb1EEEvNS_9BwdParamsE)
        .other          _ZN10layer_norm13ln_bwd_kernelINS_13Kernel_traitsI6__halfffffjLj8192ELj1ELj1ELj8ELj16ENS_18Kernel_traits_baseILj8192ES2_ffffjLj256EEEEELb0ELb0ELb1ELb1EEEvNS_9BwdParamsE,@"STO_CUDA_ENTRY STV_DEFAULT"
_ZN10layer_norm13ln_bwd_kernelINS_13Kernel_traitsI6__halfffffjLj8192ELj1ELj1ELj8ELj16ENS_18Kernel_traits_baseILj8192ES2_ffffjLj256EEEEELb0ELb0ELb1ELb1EEEvNS_9BwdParamsE:
.text._ZN10layer_norm13ln_bwd_kernelINS_13Kernel_traitsI6__halfffffjLj8192ELj1ELj1ELj8ELj16ENS_18Kernel_traits_baseILj8192ES2_ffffjLj256EEEEELb0ELb0ELb1ELb1EEEvNS_9BwdParamsE:
[----:B------:R-:W-:Y:S01]  /*0000*/  LDC R1, c[0x0][0x28] ;  /* 0x00000a00ff017b82 */ /* 0x000fe20000000800 */
[----:B------:R-:W0:Y:S07]  /*0010*/  S2R R0, SR_TID.X ;  /* 0x0000000000007919 */ /* 0x000e2e0000002100 */
[----:B------:R-:W0:Y:S01]  /*0020*/  S2UR UR4, SR_CTAID.X ;  /* 0x00000000000479c3 */ /* 0x000e220000002500 */
[----:B------:R-:W-:Y:S01]  /*0030*/  ULDC UR9, c[0x0][0x29c] ;  /* 0x0000a70000097ab9 */ /* 0x000fe20000000800 */
        /* <DEDUP_REMOVED lines=42> */
.L_x_11180:
[----:B------:R-:W-:Y:S01]  /*02e0*/  SHF.L.U32 R2, R0, 0x3, RZ ;  /* 0x0000000300027819 */ /* 0x000fe200000006ff */
[----:B------:R-:W-:-:S03]  /*02f0*/  ULDC.64 UR6, c[0x0][0x260] ;  /* 0x0000980000067ab9 */ /* 0x000fc60000000a00 */
[----:B------:R-:W-:-:S04]  /*0300*/  LOP3.LUT R2, R2, 0x7f8, RZ, 0xc0, !PT ;  /* 0x000007f802027812 */ /* 0x000fc800078ec0ff */
[----:B------:R-:W-:-:S04]  /*0310*/  IADD3 R8, P0, R2, UR6, RZ ;  /* 0x0000000602087c10 */ /* 0x000fc8000ff1e0ff */
[----:B------:R-:W-:-:S05]  /*0320*/  IADD3.X R9, RZ, UR7, RZ, P0, !PT ;  /* 0x00000007ff097c10 */ /* 0x000fca00087fe4ff */
        /* <DEDUP_REMOVED lines=40> */
[--C-:B--2---:R-:W-:Y:S01]  /*05b0*/  SHF.R.U64 R204, R2, 0x10, R3.reuse ;  /* 0x0000001002cc7819 */ /* 0x104fe20000001203 */
[----:B------:R-:W-:Y:S01]  /*05c0*/  HADD2.F32 R207, -RZ, R2.H0_H0 ;  /* 0x20000002ffcf7230 */ /* 0x000fe20000004100 */
[----:B------:R-:W-:Y:S01]  /*05d0*/  SHF.R.U32.HI R4, RZ, 0x10, R3 ;  /* 0x00000010ff047819 */ /* 0x000fe20000011603 */
[----:B------:R-:W1:Y:S01]  /*05e0*/  LDC.U8 R2, c[0x0][0x2a0] ;  /* 0x0000a800ff027b82 */ /* 0x000e620000000000 */
        /* <DEDUP_REMOVED lines=8> */
[----:B0-----:R-:W-:Y:S01]  /*0670*/  HADD2.F32 R9, -RZ, R13.H0_H0 ;  /* 0x2000000dff097230 */ /* 0x001fe20000004100 */
        /* <DEDUP_REMOVED lines=20> */
[----:B------:R-:W-:Y:S01]  /*07c0*/  CS2R R32, SRZ ;  /* 0x0000000000207805 */ /* 0x000fe2000001ff00 */
        /* <DEDUP_REMOVED lines=15> */
[----:B-1----:R-:W-:-:S07]  /*08c0*/  HADD2.F32 R200, -RZ, R200.H0_H0 ;  /* 0x200000c8ffc87230 */ /* 0x002fce0000004100 */
.L_x_11265:
        /* <DEDUP_REMOVED lines=33> */
[C---:B------:R-:W-:Y:S01]  /*0ae0*/  IADD3 R113, R201.reuse, 0x400, RZ ;  /* 0x00000400c9717810 */ /* 0x040fe20007ffe0ff */
[----:B------:R0:W5:Y:S01]  /*0af0*/  LDG.E.128 R96, desc[UR4][R240.64] ;  /* 0x00000004f0607981 */ /* 0x000162000c1e1d00 */
[C---:B------:R-:W-:Y:S02]  /*0b00*/  IADD3 R117, R201.reuse, 0x500, RZ ;  /* 0x00000500c9757810 */ /* 0x040fe40007ffe0ff */
[----:B------:R-:W-:Y:S01]  /*0b10*/  IADD3 R121, R201, 0x600, RZ ;  /* 0x00000600c9797810 */ /* 0x000fe20007ffe0ff */
[--C-:B------:R-:W-:Y:S01]  /*0b20*/  IMAD.WIDE.U32 R112, R113, 0x10, R242.reuse ;  /* 0x0000001071707825 */ /* 0x100fe200078e00f2 */
[----:B------:R-:W-:Y:S01]  /*0b30*/  IADD3 R125, R201, 0x700, RZ ;  /* 0x00000700c97d7810 */ /* 0x000fe20007ffe0ff */
[----:B------:R0:W5:Y:S02]  /*0b40*/  LDG.E.128 R100, desc[UR4][R238.64] ;  /* 0x00000004ee647981 */ /* 0x000164000c1e1d00 */
[--C-:B------:R-:W-:Y:S02]  /*0b50*/  IMAD.WIDE.U32 R116, R117, 0x10, R242.reuse ;  /* 0x0000001075747825 */ /* 0x100fe400078e00f2 */
[----:B------:R0:W5:Y:S02]  /*0b60*/  LDG.E.128 R104, desc[UR4][R236.64] ;  /* 0x00000004ec687981 */ /* 0x000164000c1e1d00 */
[----:B------:R-:W-:-:S02]  /*0b70*/  IMAD.WIDE.U32 R120, R121, 0x10, R242 ;  /* 0x0000001079787825 */ /* 0x000fc400078e00f2 */
[----:B------:R0:W5:Y:S02]  /*0b80*/  LDG.E.128 R108, desc[UR4][R234.64] ;  /* 0x00000004ea6c7981 */ /* 0x000164000c1e1d00 */
[----:B------:R-:W-:Y:S02]  /*0b90*/  IMAD.WIDE.U32 R124, R125, 0x10, R242 ;  /* 0x000000107d7c7825 */ /* 0x000fe400078e00f2 */
[----:B------:R-:W5:Y:S04]  /*0ba0*/  LDG.E.128 R112, desc[UR4][R112.64] ;  /* 0x0000000470707981 */ /* 0x000f68000c1e1d00 */
[----:B------:R-:W5:Y:S04]  /*0bb0*/  LDG.E.128 R116, desc[UR4][R116.64] ;  /* 0x0000000474747981 */ /* 0x000f68000c1e1d00 */
[----:B------:R-:W5:Y:S04]  /*0bc0*/  LDG.E.128 R120, desc[UR4][R120.64] ;  /* 0x0000000478787981 */ /* 0x000f68000c1e1d00 */
[----:B------:R-:W5:Y:S01]  /*0bd0*/  LDG.E.128 R124, desc[UR4][R124.64] ;  /* 0x000000047c7c7981 */ /* 0x000f62000c1e1d00 */
[----:B------:R-:W-:-:S02]  /*0be0*/  MOV R137, RZ ;  /* 0x000000ff00897202 */ /* 0x000fc40000000f00 */
[----:B------:R-:W-:Y:S01]  /*0bf0*/  MOV R139, RZ ;  /* 0x000000ff008b7202 */ /* 0x000fe20000000f00 */
[----:B0-----:R-:W-:Y:S06]  /*0c00*/  BRA `(.L_x_11184) ;  /* 0x00000010009c7947 */ /* 0x001fec0003800000 */
.L_x_11183:
[----:B------:R-:W0:Y:S01]  /*0c10*/  LDC.64 R152, c[0x0][0x250] ;  /* 0x00009400ff987b82 */ /* 0x000e220000000a00 */
[----:B------:R-:W-:-:S05]  /*0c20*/  IADD3 R136, R138, -0x1, RZ ;  /* 0xffffffff8a887810 */ /* 0x000fca0007ffe0ff */
[----:B------:R-:W-:Y:S02]  /*0c30*/  IMAD R136, R136, R231, RZ ;  /* 0x000000e788887224 */ /* 0x000fe400078e02ff */
[----:B------:R-:W1:Y:S03]  /*0c40*/  LDC.64 R192, c[0x0][0x238] ;  /* 0x00008e00ffc07b82 */ /* 0x000e660000000a00 */
[----:B------:R-:W-:-:S04]  /*0c50*/  SHF.R.S32.HI R137, RZ, 0x1f, R136 ;  /* 0x0000001fff897819 */ /* 0x000fc80000011488 */
[----:B------:R-:W-:Y:S01]  /*0c60*/  LEA.HI R199, R137, R136, RZ, 0x2 ;  /* 0x0000008889c77211 */ /* 0x000fe200078f10ff */
[----:B------:R-:W2:Y:S01]  /*0c70*/  LDC.64 R196, c[0x0][0x2b8] ;  /* 0x0000ae00ffc47b82 */ /* 0x000ea20000000a00 */
[----:B0-----:R-:W-:-:S05]  /*0c80*/  IMAD.WIDE R152, R206, 0x4, R152 ;  /* 0x00000004ce987825 */ /* 0x001fca00078e0298 */
[----:B------:R0:W3:Y:S01]  /*0c90*/  LDG.E R232, desc[UR4][R152.64] ;  /* 0x0000000498e87981 */ /* 0x0000e2000c1e1900 */
[C---:B------:R-:W-:Y:S01]  /*0ca0*/  IADD3 R217, R201.reuse, 0x400, RZ ;  /* 0x00000400c9d97810 */ /* 0x040fe20007ffe0ff */
[----:B-1----:R-:W-:Y:S01]  /*0cb0*/  IMAD.WIDE.U32 R136, R201, 0x10, R192 ;  /* 0x00000010c9887825 */ /* 0x002fe200078e00c0 */
[----:B------:R-:W-:-:S05]  /*0cc0*/  LEA.HI.SX32 R199, R199, R230, 0x1e ;  /* 0x000000e6c7c77211 */ /* 0x000fca00078ff2ff */
[----:B------:R-:W4:Y:S01]  /*0cd0*/  LDG.E.128 R136, desc[UR4][R136.64] ;  /* 0x0000000488887981 */ /* 0x000f22000c1e1d00 */
[----:B0-----:R-:W-:-:S04]  /*0ce0*/  IMAD.WIDE.U32 R152, R228, 0x10, R192 ;  /* 0x00000010e4987825 */ /* 0x001fc800078e00c0 */
[--C-:B------:R-:W-:Y:S02]  /*0cf0*/  IMAD.WIDE.U32 R160, R227, 0x10, R192.reuse ;  /* 0x00000010e3a07825 */ /* 0x100fe400078e00c0 */
[----:B------:R-:W4:Y:S02]  /*0d00*/  LDG.E.128 R152, desc[UR4][R152.64] ;  /* 0x0000000498987981 */ /* 0x000f24000c1e1d00 */
[----:B------:R-:W-:Y:S02]  /*0d10*/  IMAD.WIDE.U32 R168, R217, 0x10, R192 ;  /* 0x00000010d9a87825 */ /* 0x000fe400078e00c0 */
[----:B------:R-:W4:Y:S02]  /*0d20*/  LDG.E.128 R160, desc[UR4][R160.64] ;  /* 0x00000004a0a07981 */ /* 0x000f24000c1e1d00 */
[C---:B--2---:R-:W-:Y:S02]  /*0d30*/  IMAD.WIDE.U32 R140, R199.reuse, 0x10, R196 ;  /* 0x00000010c78c7825 */ /* 0x044fe400078e00c4 */
[----:B------:R-:W2:Y:S04]  /*0d40*/  LDG.E.128 R168, desc[UR4][R168.64] ;  /* 0x00000004a8a87981 */ /* 0x000ea8000c1e1d00 */
[----:B------:R-:W2:Y:S01]  /*0d50*/  LDG.E.128 R140, desc[UR4][R140.64] ;  /* 0x000000048c8c7981 */ /* 0x000ea2000c1e1d00 */
[----:B------:R-:W-:Y:S01]  /*0d60*/  IADD3 R149, R199, 0x100, RZ ;  /* 0x00000100c7957810 */ /* 0x000fe20007ffe0ff */
[----:B------:R-:W-:-:S04]  /*0d70*/  IMAD.WIDE.U32 R144, R229, 0x10, R192 ;  /* 0x00000010e5907825 */ /* 0x000fc800078e00c0 */
[----:B------:R-:W-:Y:S02]  /*0d80*/  IMAD.WIDE.U32 R148, R149, 0x10, R196 ;  /* 0x0000001095947825 */ /* 0x000fe400078e00c4 */
[----:B------:R-:W2:Y:S04]  /*0d90*/  LDG.E.128 R144, desc[UR4][R144.64] ;  /* 0x0000000490907981 */ /* 0x000ea8000c1e1d00 */
[----:B------:R-:W2:Y:S01]  /*0da0*/  LDG.E.128 R148, desc[UR4][R148.64] ;  /* 0x0000000494947981 */ /* 0x000ea2000c1e1d00 */
[----:B------:R-:W-:-:S05]  /*0db0*/  IADD3 R157, R199, 0x200, RZ ;  /* 0x00000200c79d7810 */ /* 0x000fca0007ffe0ff */
[----:B------:R-:W-:Y:S01]  /*0dc0*/  IMAD.WIDE.U32 R156, R157, 0x10, R196 ;  /* 0x000000109d9c7825 */ /* 0x000fe200078e00c4 */
[----:B------:R-:W-:-:S05]  /*0dd0*/  IADD3 R209, R201, 0x500, RZ ;  /* 0x00000500c9d17810 */ /* 0x000fca0007ffe0ff */
[----:B------:R-:W2:Y:S01]  /*0de0*/  LDG.E.128 R156, desc[UR4][R156.64] ;  /* 0x000000049c9c7981 */ /* 0x000ea2000c1e1d00 */
[----:B------:R-:W-:Y:S01]  /*0df0*/  IADD3 R165, R199, 0x300, RZ ;  /* 0x00000300c7a57810 */ /* 0x000fe20007ffe0ff */
[----:B------:R-:W-:Y:S01]  /*0e00*/  IMAD.WIDE.U32 R176, R209, 0x10, R192 ;  /* 0x00000010d1b07825 */ /* 0x000fe200078e00c0 */
[----:B------:R-:W-:-:S03]  /*0e10*/  IADD3 R215, R201, 0x600, RZ ;  /* 0x00000600c9d77810 */ /* 0x000fc60007ffe0ff */
[----:B------:R-:W-:Y:S02]  /*0e20*/  IMAD.WIDE.U32 R164, R165, 0x10, R196 ;  /* 0x00000010a5a47825 */ /* 0x000fe400078e00c4 */
[----:B------:R-:W2:Y:S02]  /*0e30*/  LDG.E.128 R176, desc[UR4][R176.64] ;  /* 0x00000004b0b07981 */ /* 0x000ea4000c1e1d00 */
[----:B------:R-:W-:Y:S02]  /*0e40*/  IMAD.WIDE.U32 R184, R215, 0x10, R192 ;  /* 0x00000010d7b87825 */ /* 0x000fe400078e00c0 */
[----:B------:R-:W2:Y:S01]  /*0e50*/  LDG.E.128 R164, desc[UR4][R164.64] ;  /* 0x00000004a4a47981 */ /* 0x000ea2000c1e1d00 */
[----:B------:R-:W-:-:S03]  /*0e60*/  IADD3 R173, R199, 0x400, RZ ;  /* 0x00000400c7ad7810 */ /* 0x000fc60007ffe0ff */
[----:B------:R-:W2:Y:S02]  /*0e70*/  LDG.E.128 R184, desc[UR4][R184.64] ;  /* 0x00000004b8b87981 */ /* 0x000ea4000c1e1d00 */
[----:B------:R-:W-:Y:S01]  /*0e80*/  IMAD.WIDE.U32 R172, R173, 0x10, R196 ;  /* 0x00000010adac7825 */ /* 0x000fe200078e00c4 */
[----:B------:R-:W-:-:S05]  /*0e90*/  IADD3 R181, R199, 0x500, RZ ;  /* 0x00000500c7b57810 */ /* 0x000fca0007ffe0ff */
[----:B------:R-:W2:Y:S01]  /*0ea0*/  LDG.E.128 R172, desc[UR4][R172.64] ;  /* 0x00000004acac7981 */ /* 0x000ea2000c1e1d00 */
        /* <DEDUP_REMOVED lines=9> */
[----:B------:R-:W-:-:S06]  /*0f40*/  IMAD.WIDE.U32 R196, R199, 0x10, R196 ;  /* 0x00000010c7c47825 */ /* 0x000fcc00078e00c4 */
[----:B------:R-:W2:Y:S01]  /*0f50*/  LDG.E.128 R196, desc[UR4][R196.64] ;  /* 0x00000004c4c47981 */ /* 0x000ea2000c1e1d00 */
[----:B------:R-:W-:Y:S02]  /*0f60*/  MOV R202, UR14 ;  /* 0x0000000e00ca7c02 */ /* 0x000fe40008000f00 */
[----:B------:R-:W-:Y:S02]  /*0f70*/  MOV R203, UR15 ;  /* 0x0000000f00cb7c02 */ /* 0x000fe40008000f00 */
[----:B------:R-:W-:-:S04]  /*0f80*/  ISETP.NE.U32.AND P0, PT, R202, RZ, PT ;  /* 0x000000ffca00720c */ /* 0x000fc80003f05070 */
[----:B------:R-:W-:-:S13]  /*0f90*/  ISETP.NE.AND.EX P0, PT, R203, RZ, PT, P0 ;  /* 0x000000ffcb00720c */ /* 0x000fda0003f05300 */
[--C-:B------:R-:W-:Y:S01]  /*0fa0*/  @P0 IMAD.WIDE.U32 R216, R217, 0x10, R242.reuse ;  /* 0x00000010d9d80825 */ /* 0x100fe200078e00f2 */
[----:B------:R-:W5:Y:S03]  /*0fb0*/  @P0 LDG.E.128 R96, desc[UR4][R240.64] ;  /* 0x00000004f0600981 */ /* 0x000f66000c1e1d00 */
[--C-:B------:R-:W-:Y:S01]  /*0fc0*/  @P0 IMAD.WIDE.U32 R208, R209, 0x10, R242.reuse ;  /* 0x00000010d1d00825 */ /* 0x100fe200078e00f2 */
[----:B------:R-:W5:Y:S03]  /*0fd0*/  @P0 LDG.E.128 R100, desc[UR4][R238.64] ;  /* 0x00000004ee640981 */ /* 0x000f66000c1e1d00 */
[--C-:B------:R-:W-:Y:S01]  /*0fe0*/  @P0 IMAD.WIDE.U32 R214, R215, 0x10, R242.reuse ;  /* 0x00000010d7d60825 */ /* 0x100fe200078e00f2 */
[----:B------:R-:W5:Y:S03]  /*0ff0*/  @P0 LDG.E.128 R104, desc[UR4][R236.64] ;  /* 0x00000004ec680981 */ /* 0x000f66000c1e1d00 */
[----:B------:R-:W-:Y:S01]  /*1000*/  @P0 IMAD.WIDE.U32 R242, R211, 0x10, R242 ;  /* 0x00000010d3f20825 */ /* 0x000fe200078e00f2 */
[----:B------:R-:W5:Y:S04]  /*1010*/  @P0 LDG.E.128 R108, desc[UR4][R234.64] ;  /* 0x00000004ea6c0981 */ /* 0x000f68000c1e1d00 */
[----:B------:R-:W5:Y:S04]  /*1020*/  @P0 LDG.E.128 R112, desc[UR4][R216.64] ;  /* 0x00000004d8700981 */ /* 0x000f68000c1e1d00 */
[----:B------:R0:W5:Y:S04]  /*1030*/  @P0 LDG.E.128 R116, desc[UR4][R208.64] ;  /* 0x00000004d0740981 */ /* 0x000168000c1e1d00 */
[----:B------:R1:W5:Y:S04]  /*1040*/  @P0 LDG.E.128 R120, desc[UR4][R214.64] ;  /* 0x00000004d6780981 */ /* 0x000368000c1e1d00 */
[----:B------:R0:W5:Y:S01]  /*1050*/  @P0 LDG.E.128 R124, desc[UR4][R242.64] ;  /* 0x00000004f27c0981 */ /* 0x000162000c1e1d00 */
[----:B------:R-:W-:-:S04]  /*1060*/  ISETP.NE.AND P0, PT, R2, RZ, PT ;  /* 0x000000ff0200720c */ /* 0x000fc80003f05270 */
[----:B---3--:R-:W-:-:S05]  /*1070*/  FSEL R232, R232, RZ, !P0 ;  /* 0x000000ffe8e87208 */ /* 0x008fca0004000000 */
[C---:B----4-:R-:W-:Y:S01]  /*1080*/  FADD.FTZ R136, -R232.reuse, R136 ;  /* 0x00000088e8887221 */ /* 0x050fe20000010100 */
[----:B------:R-:W-:-:S03]  /*1090*/  FADD.FTZ R138, -R232, R138 ;  /* 0x0000008ae88a7221 */ /* 0x000fc60000010100 */
[C---:B-----5:R-:W-:Y:S01]  /*10a0*/  FMUL.FTZ R211, R31.reuse, R136 ;  /* 0x000000881fd37220 */ /* 0x060fe20000410000 */
[----:B0-----:R-:W-:Y:S01]  /*10b0*/  FMUL.FTZ R209, R31, R138 ;  /* 0x0000008a1fd17220 */ /* 0x001fe20000410000 */
[C---:B------:R-:W-:Y:S01]  /*10c0*/  FADD.FTZ R136, -R232.reuse, R153 ;  /* 0x00000099e8887221 */ /* 0x040fe20000010100 */
[----:B------:R-:W-:-:S03]  /*10d0*/  FADD.FTZ R138, -R232, R154 ;  /* 0x0000009ae88a7221 */ /* 0x000fc60000010100 */
[C---:B------:R-:W-:Y:S01]  /*10e0*/  FMUL.FTZ R154, R31.reuse, R136 ;  /* 0x000000881f9a7220 */ /* 0x040fe20000410000 */
[C---:B------:R-:W-:Y:S01]  /*10f0*/  FADD.FTZ R136, -R232.reuse, R161 ;  /* 0x000000a1e8887221 */ /* 0x040fe20000010100 */
[C---:B------:R-:W-:Y:S01]  /*1100*/  FMUL.FTZ R153, R31.reuse, R138 ;  /* 0x0000008a1f997220 */ /* 0x040fe20000410000 */
[C---:B------:R-:W-:Y:S01]  /*1110*/  FADD.FTZ R138, -R232.reuse, R162 ;  /* 0x000000a2e88a7221 */ /* 0x040fe20000010100 */
[C---:B--2---:R-:W-:Y:S01]  /*1120*/  FADD.FTZ R170, -R232.reuse, R170 ;  /* 0x000000aae8aa7221 */ /* 0x044fe20000010100 */
[----:B------:R-:W-:Y:S01]  /*1130*/  FMUL.FTZ R162, R31, R136 ;  /* 0x000000881fa27220 */ /* 0x000fe20000410000 */
[C---:B------:R-:W-:Y:S01]  /*1140*/  FADD.FTZ R136, -R232.reuse, R171 ;  /* 0x000000abe8887221 */ /* 0x040fe20000010100 */
[----:B------:R-:W-:Y:S01]  /*1150*/  FADD.FTZ R210, -R232, R137 ;  /* 0x00000089e8d27221 */ /* 0x000fe20000010100 */
[----:B-1----:R-:W-:Y:S01]  /*1160*/  FMUL.FTZ R214, R207, R140 ;  /* 0x0000008ccfd67220 */ /* 0x002fe20000410000 */
[C---:B------:R-:W-:Y:S01]  /*1170*/  FMUL.FTZ R171, R31.reuse, R170 ;  /* 0x000000aa1fab7220 */ /* 0x040fe20000410000 */
[C---:B------:R-:W-:Y:S01]  /*1180*/  FMUL.FTZ R170, R31.reuse, R136 ;  /* 0x000000881faa7220 */ /* 0x040fe20000410000 */
[----:B------:R-:W-:Y:S01]  /*1190*/  FMUL.FTZ R213, R204, R141 ;  /* 0x0000008dccd57220 */ /* 0x000fe20000410000 */
[----:B------:R-:W-:Y:S01]  /*11a0*/  FADD.FTZ R136, RZ, R214 ;  /* 0x000000d6ff887221 */ /* 0x000fe20000010000 */
[----:B------:R-:W-:Y:S01]  /*11b0*/  FMUL.FTZ R210, R31, R210 ;  /* 0x000000d21fd27220 */ /* 0x000fe20000410000 */
[----:B------:R-:W-:Y:S01]  /*11c0*/  FFMA.FTZ R137, R211, R214, RZ ;  /* 0x000000d6d3897223 */ /* 0x000fe200000100ff */
[----:B------:R-:W-:Y:S01]  /*11d0*/  FADD.FTZ R218, -R232, R139 ;  /* 0x0000008be8da7221 */ /* 0x000fe20000010100 */
[----:B------:R-:W-:Y:S01]  /*11e0*/  FMUL.FTZ R216, R205, R142 ;  /* 0x0000008ecdd87220 */ /* 0x000fe20000410000 */
[----:B------:R-:W-:Y:S01]  /*11f0*/  FADD.FTZ R139, R136, R213 ;  /* 0x000000d5888b7221 */ /* 0x000fe20000010000 */
[----:B------:R-:W-:Y:S01]  /*1200*/  FFMA.FTZ R136, R210, R213, R137 ;  /* 0x000000d5d2887223 */ /* 0x000fe20000010089 */
[----:B------:R-:W-:Y:S01]  /*1210*/  FMUL.FTZ R161, R31, R138 ;  /* 0x0000008a1fa17220 */ /* 0x000fe20000410000 */
[----:B------:R-:W-:Y:S01]  /*1220*/  FMUL.FTZ R215, R4, R143 ;  /* 0x0000008f04d77220 */ /* 0x000fe20000410000 */
[----:B------:R-:W-:Y:S01]  /*1230*/  FADD.FTZ R138, R139, R216 ;  /* 0x000000d88b8a7221 */ /* 0x000fe20000010000 */
[----:B------:R-:W-:Y:S01]  /*1240*/  FMUL.FTZ R208, R31, R218 ;  /* 0x000000da1fd07220 */ /* 0x000fe20000410000 */
[----:B------:R-:W-:Y:S01]  /*1250*/  FADD.FTZ R144, -R232, R144 ;  /* 0x00000090e8907221 */ /* 0x000fe20000010100 */
[----:B------:R-:W-:Y:S01]  /*1260*/  FFMA.FTZ R137, R209, R216, R136 ;  /* 0x000000d8d1897223 */ /* 0x000fe20000010088 */
[----:B------:R-:W-:Y:S01]  /*1270*/  FMUL.FTZ R222, R3, R148 ;  /* 0x0000009403de7220 */ /* 0x000fe20000410000 */
[----:B------:R-:W-:Y:S01]  /*1280*/  FADD.FTZ R139, R138, R215 ;  /* 0x000000d78a8b7221 */ /* 0x000fe20000010000 */
[----:B------:R-:W-:Y:S01]  /*1290*/  FADD.FTZ R220, -R232, R145 ;  /* 0x00000091e8dc7221 */ /* 0x000fe20000010100 */
[----:B------:R-:W-:Y:S01]  /*12a0*/  FMUL.FTZ R219, R31, R144 ;  /* 0x000000901fdb7220 */ /* 0x000fe20000410000 */
[----:B------:R-:W-:Y:S01]  /*12b0*/  FFMA.FTZ R138, R208, R215, R137 ;  /* 0x000000d7d08a7223 */ /* 0x000fe20000010089 */
[----:B------:R-:W-:Y:S01]  /*12c0*/  FMUL.FTZ R221, R6, R149 ;  /* 0x0000009506dd7220 */ /* 0x000fe20000410000 */
[----:B------:R-:W-:Y:S01]  /*12d0*/  FADD.FTZ R136, R139, R222 ;  /* 0x000000de8b887221 */ /* 0x000fe20000010000 */
[C---:B------:R-:W-:Y:S01]  /*12e0*/  FADD.FTZ R146, -R232.reuse, R146 ;  /* 0x00000092e8927221 */ /* 0x040fe20000010100 */
[----:B------:R-:W-:Y:S01]  /*12f0*/  FMUL.FTZ R220, R31, R220 ;  /* 0x000000dc1fdc7220 */ /* 0x000fe20000410000 */
[----:B------:R-:W-:Y:S01]  /*1300*/  FFMA.FTZ R137, R219, R222, R138 ;  /* 0x000000dedb897223 */ /* 0x000fe2000001008a */
[----:B------:R-:W-:Y:S01]  /*1310*/  FADD.FTZ R152, -R232, R152 ;  /* 0x00000098e8987221 */ /* 0x000fe20000010100 */
[----:B------:R-:W-:Y:S01]  /*1320*/  FMUL.FTZ R224, R5, R150 ;  /* 0x0000009605e07220 */ /* 0x000fe20000410000 */
[----:B------:R-:W-:Y:S01]  /*1330*/  FADD.FTZ R139, R136, R221 ;  /* 0x000000dd888b7221 */ /* 0x000fe20000010000 */
[----:B------:R-:W-:Y:S01]  /*1340*/  FFMA.FTZ R32, R140, R211, R32 ;  /* 0x000000d38c207223 */ /* 0x000fe20000010020 */
[----:B------:R-:W-:Y:S01]  /*1350*/  FADD.FTZ R68, R68, R140 ;  /* 0x0000008c44447221 */ /* 0x000fe20000010000 */
[----:B------:R-:W-:Y:S01]  /*1360*/  FADD.FTZ R218, -R232, R147 ;  /* 0x00000093e8da7221 */ /* 0x000fe20000010100 */
[C---:B------:R-:W-:Y:S01]  /*1370*/  FMUL.FTZ R217, R31.reuse, R146 ;  /* 0x000000921fd97220 */ /* 0x040fe20000410000 */
[----:B------:R-:W-:Y:S01]  /*1380*/  FFMA.FTZ R136, R220, R221, R137 ;  /* 0x000000dddc887223 */ /* 0x000fe20000010089 */
[----:B------:R-:W-:Y:S01]  /*1390*/  FADD.FTZ R140, -R232, R155 ;  /* 0x0000009be88c7221 */ /* 0x000fe20000010100 */
[----:B------:R-:W-:Y:S01]  /*13a0*/  FMUL.FTZ R155, R31, R152 ;  /* 0x000000981f9b7220 */ /* 0x000fe20000410000 */
        /* <DEDUP_REMOVED lines=15> */
[----:B------:R-:W-:Y:S01]  /*14a0*/  FADD.FTZ R160, -R232, R160 ;  /* 0x000000a0e8a07221 */ /* 0x000fe20000010100 */
[----:B------:R-:W-:Y:S01]  /*14b0*/  FFMA.FTZ R94, R158, R153, R94 ;  /* 0x000000999e5e7223 */ /* 0x000fe2000001005e */
[----:B------:R-:W-:Y:S01]  /*14c0*/  FADD.FTZ R62, R62, R158 ;  /* 0x0000009e3e3e7221 */ /* 0x000fe20000010000 */
[----:B------:R-:W-:Y:S01]  /*14d0*/  FADD.FTZ R140, -R232, R163 ;  /* 0x000000a3e88c7221 */ /* 0x000fe20000010100 */
        /* <DEDUP_REMOVED lines=8> */
[----:B------:R-:W-:Y:S01]  /*1560*/  FADD.FTZ R140, -R232, R177 ;  /* 0x000000b1e88c7221 */ /* 0x000fe20000010100 */
[----:B------:R-:W-:Y:S01]  /*1570*/  FADD.FTZ R138, R139, R158 ;  /* 0x0000009e8b8a7221 */ /* 0x000fe20000010000 */
[----:B------:R-:W-:Y:S01]  /*1580*/  FFMA.FTZ R137, R153, R158, R136 ;  /* 0x0000009e99897223 */ /* 0x000fe20000010088 */
[----:B------:R-:W-:Y:S01]  /*1590*/  FFMA.FTZ R34, R142, R209, R34 ;  /* 0x000000d18e227223 */ /* 0x000fe20000010022 */
[----:B------:R-:W-:Y:S01]  /*15a0*/  FADD.FTZ R70, R70, R142 ;  /* 0x0000008e46467221 */ /* 0x000fe20000010000 */
[----:B------:R-:W-:Y:S01]  /*15b0*/  FFMA.FTZ R88, R164, R163, R88 ;  /* 0x000000a3a4587223 */ /* 0x000fe20000010058 */
[----:B------:R-:W-:Y:S01]  /*15c0*/  FADD.FTZ R56, R56, R164 ;  /* 0x000000a438387221 */ /* 0x000fe20000010000 */
[----:B------:R-:W-:Y:S01]  /*15d0*/  FADD.FTZ R142, -R232, R178 ;  /* 0x000000b2e88e7221 */ /* 0x000fe20000010100 */
        /* <DEDUP_REMOVED lines=11> */
[C---:B------:R-:W-:Y:S01]  /*1690*/  FADD.FTZ R168, -R232.reuse, R168 ;  /* 0x000000a8e8a87221 */ /* 0x040fe20000010100 */
[----:B------:R-:W-:Y:S01]  /*16a0*/  FADD.FTZ R138, -R232, R185 ;  /* 0x000000b9e88a7221 */ /* 0x000fe20000010100 */
[----:B------:R-:W-:Y:S01]  /*16b0*/  FMUL.FTZ R166, R13, R166 ;  /* 0x000000a60da67220 */ /* 0x000fe20000410000 */
[----:B------:R-:W-:Y:S01]  /*16c0*/  FADD.FTZ R139, R136, R165 ;  /* 0x000000a5888b7221 */ /* 0x000fe20000010000 */
[----:B------:R-:W-:Y:S01]  /*16d0*/  FFMA.FTZ R136, R162, R165, R137 ;  /* 0x000000a5a2887223 */ /* 0x000fe20000010089 */
[C---:B------:R-:W-:Y:S01]  /*16e0*/  FADD.FTZ R140, -R232.reuse, R186 ;  /* 0x000000bae88c7221 */ /* 0x040fe20000010100 */
[----:B------:R-:W-:Y:S01]  /*16f0*/  FFMA.FTZ R91, R167, R160, R91 ;  /* 0x000000a0a75b7223 */ /* 0x000fe2000001005b */
[----:B------:R-:W-:Y:S01]  /*1700*/  FADD.FTZ R59, R59, R167 ;  /* 0x000000a73b3b7221 */ /* 0x000fe20000010000 */
[----:B------:R-:W-:Y:S01]  /*1710*/  FADD.FTZ R226, -R232, R169 ;  /* 0x000000a9e8e27221 */ /* 0x000fe20000010100 */
[C---:B------:R-:W-:Y:S01]  /*1720*/  FMUL.FTZ R225, R31.reuse, R168 ;  /* 0x000000a81fe17220 */ /* 0x040fe20000410000 */
[----:B------:R-:W-:Y:S01]  /*1730*/  FMUL.FTZ R186, R31, R138 ;  /* 0x0000008a1fba7220 */ /* 0x000fe20000410000 */
        /* <DEDUP_REMOVED lines=16> */
[----:B------:R-:W-:Y:S01]  /*1840*/  FADD.FTZ R176, -R232, R176 ;  /* 0x000000b0e8b07221 */ /* 0x000fe20000010100 */
[----:B------:R-:W-:Y:S01]  /*1850*/  FMUL.FTZ R174, R17, R174 ;  /* 0x000000ae11ae7220 */ /* 0x000fe20000410000 */
[----:B------:R-:W-:Y:S01]  /*1860*/  FADD.FTZ R139, R136, R173 ;  /* 0x000000ad888b7221 */ /* 0x000fe20000010000 */
[----:B------:R-:W-:Y:S01]  /*1870*/  FFMA.FTZ R136, R226, R173, R137 ;  /* 0x000000ade2887223 */ /* 0x000fe20000010089 */
[----:B------:R-:W-:Y:S01]  /*1880*/  FADD.FTZ R144, -R232, R179 ;  /* 0x000000b3e8907221 */ /* 0x000fe20000010100 */
        /* <DEDUP_REMOVED lines=95> */
.L_x_11184:
[----:B------:R-:W-:Y:S05]  /*1e80*/  BSYNC B0 ;  /* 0x0000000000007941 */ /* 0x000fea0003800000 */
.L_x_11182:
[----:B------:R-:W-:Y:S01]  /*1e90*/  LOP3.LUT P5, RZ, R233, 0xff, RZ, 0xc0, !PT ;  /* 0x000000ffe9ff7812 */ /* 0x000fe200078ac0ff */
[----:B------:R-:W-:Y:S01]  /*1ea0*/  UMOV UR6, 0xffffffff ;  /* 0xffffffff00067882 */ /* 0x000fe20000000000 */
[----:B------:R-:W-:Y:S02]  /*1eb0*/  SHF.R.U32.HI R136, RZ, 0x5, R0 ;  /* 0x00000005ff887819 */ /* 0x000fe40000011600 */
        /* <DEDUP_REMOVED lines=22> */
.L_x_11276:
        /* <DEDUP_REMOVED lines=17> */
[----:B------:R1:W-:Y:S01]  /*2130*/  @!P0 STS.64 [R199+0x8000], R168 ;  /* 0x008000a8c7008388 */ /* 0x0003e20000000a00 */
[----:B------:R-:W-:Y:S01]  /*2140*/  BAR.SYNC.DEFER_BLOCKING 0x0 ;  /* 0x0000000000007b1d */ /* 0x000fe20000010000 */
[----:B------:R-:W-:-:S04]  /*2150*/  ISETP.NE.U32.AND P0, PT, RZ, UR10, PT ;  /* 0x0000000aff007c0c */ /* 0x000fc8000bf05070 */
[----:B------:R-:W-:Y:S02]  /*2160*/  ISETP.NE.AND.EX P0, PT, RZ, UR11, PT, P0 ;  /* 0x0000000bff007c0c */ /* 0x000fe4000bf05300 */
[----:B-1----:R-:W-:Y:S02]  /*2170*/  @!P4 FSEL R199, R96, RZ, P3 ;  /* 0x000000ff60c7c208 */ /* 0x002fe40001800000 */
[----:B------:R-:W-:-:S04]  /*2180*/  @!P4 ISETP.NE.U32.AND P3, PT, R202, RZ, PT ;  /* 0x000000ffca00c20c */ /* 0x000fc80003f65070 */
[----:B------:R-:W-:-:S04]  /*2190*/  @!P4 ISETP.NE.AND.EX P3, PT, R203, RZ, PT, P3 ;  /* 0x000000ffcb00c20c */ /* 0x000fc80003f65330 */
[----:B------:R-:W-:Y:S02]  /*21a0*/  @!P4 FSEL R168, R99, RZ, P3 ;  /* 0x000000ff63a8c208 */ /* 0x000fe40001800000 */
[----:B------:R-:W-:Y:S01]  /*21b0*/  @!P4 ISETP.NE.U32.AND P3, PT, R202, RZ, PT ;  /* 0x000000ffca00c20c */ /* 0x000fe20003f65070 */
[----:B0-----:R-:W0:Y:S03]  /*21c0*/  LDS.128 R136, [R233+0x8000] ;  /* 0x00800000e9887984 */ /* 0x001e260000000c00 */
[----:B------:R-:W-:Y:S01]  /*21d0*/  @!P4 ISETP.NE.AND.EX P3, PT, R203, RZ, PT, P3 ;  /* 0x000000ffcb00c20c */ /* 0x000fe20003f65330 */
[----:B------:R-:W1:Y:S03]  /*21e0*/  LDS.128 R140, [R233+0x8010] ;  /* 0x00801000e98c7984 */ /* 0x000e660000000c00 */
[----:B------:R-:W-:-:S02]  /*21f0*/  @!P4 FSEL R169, R102, RZ, P3 ;  /* 0x000000ff66a9c208 */ /* 0x000fc40001800000 */
[----:B------:R-:W-:Y:S01]  /*2200*/  @!P4 ISETP.NE.U32.AND P3, PT, R202, RZ, PT ;  /* 0x000000ffca00c20c */ /* 0x000fe20003f65070 */
[----:B------:R-:W2:Y:S04]  /*2210*/  LDS.128 R144, [R233+0x8020] ;  /* 0x00802000e9907984 */ /* 0x000ea80000000c00 */
[----:B------:R-:W3:Y:S01]  /*2220*/  LDS.128 R148, [R233+0x8030] ;  /* 0x00803000e9947984 */ /* 0x000ee20000000c00 */
[----:B0-----:R-:W-:Y:S01]  /*2230*/  FADD.FTZ R235, RZ, R136 ;  /* 0x00000088ffeb7221 */ /* 0x001fe20000010000 */
[----:B------:R-:W-:-:S03]  /*2240*/  FADD.FTZ R136, RZ, R137 ;  /* 0x00000089ff887221 */ /* 0x000fc60000010000 */
[----:B------:R-:W-:Y:S01]  /*2250*/  FADD.FTZ R235, R138, R235 ;  /* 0x000000eb8aeb7221 */ /* 0x000fe20000010000 */
[----:B------:R-:W-:Y:S01]  /*2260*/  FADD.FTZ R136, R139, R136 ;  /* 0x000000888b887221 */ /* 0x000fe20000010000 */
[----:B------:R-:W-:Y:S02]  /*2270*/  @P6 IADD3 R138, R212, -0x1, RZ ;  /* 0xffffffffd48a6810 */ /* 0x000fe40007ffe0ff */
[----:B-1----:R-:W-:Y:S01]  /*2280*/  FADD.FTZ R235, R235, R140 ;  /* 0x0000008cebeb7221 */ /* 0x002fe20000010000 */
[----:B------:R-:W-:Y:S01]  /*2290*/  FADD.FTZ R136, R136, R141 ;  /* 0x0000008d88887221 */ /* 0x000fe20000010000 */
[----:B------:R-:W-:Y:S01]  /*22a0*/  HFMA2.MMA R141, -RZ, RZ, 0, 0 ;  /* 0x00000000ff8d7435 */ /* 0x000fe200000001ff */
[----:B------:R-:W-:Y:S02]  /*22b0*/  @P6 IMAD R138, R138, R231, RZ ;  /* 0x000000e78a8a6224 */ /* 0x000fe400078e02ff */
[----:B------:R-:W-:Y:S01]  /*22c0*/  FADD.FTZ R235, R142, R235 ;  /* 0x000000eb8eeb7221 */ /* 0x000fe20000010000 */
[----:B------:R-:W-:-:S03]  /*22d0*/  FADD.FTZ R136, R143, R136 ;  /* 0x000000888f887221 */ /* 0x000fc60000010000 */
[----:B--2---:R-:W-:Y:S01]  /*22e0*/  FADD.FTZ R235, R235, R144 ;  /* 0x00000090ebeb7221 */ /* 0x004fe20000010000 */
[----:B------:R-:W-:Y:S01]  /*22f0*/  FADD.FTZ R136, R136, R145 ;  /* 0x0000009188887221 */ /* 0x000fe20000010000 */
[----:B------:R-:W-:Y:S01]  /*2300*/  @P6 SHF.R.S32.HI R137, RZ, 0x1f, R138 ;  /* 0x0000001fff896819 */ /* 0x000fe2000001148a */
[----:B------:R-:W0:Y:S01]  /*2310*/  @P0 LDC.64 R144, c[0x0][0x308] ;  /* 0x0000c200ff900b82 */ /* 0x000e220000000a00 */
[----:B------:R-:W-:Y:S01]  /*2320*/  FADD.FTZ R235, R146, R235 ;  /* 0x000000eb92eb7221 */ /* 0x000fe20000010000 */
[----:B------:R-:W-:Y:S01]  /*2330*/  FADD.FTZ R136, R147, R136 ;  /* 0x0000008893887221 */ /* 0x000fe20000010000 */
[----:B------:R-:W-:Y:S02]  /*2340*/  @P6 LEA.HI R137, R137, R138, RZ, 0x2 ;  /* 0x0000008a89896211 */ /* 0x000fe400078f10ff */
[----:B---3--:R-:W-:Y:S01]  /*2350*/  FADD.FTZ R235, R235, R148 ;  /* 0x00000094ebeb7221 */ /* 0x008fe20000010000 */
[----:B------:R-:W-:Y:S01]  /*2360*/  FADD.FTZ R136, R136, R149 ;  /* 0x0000009588887221 */ /* 0x000fe20000010000 */
[----:B------:R-:W-:-:S02]  /*2370*/  @P6 LEA.HI.SX32 R141, R137, R230, 0x1e ;  /* 0x000000e6898d6211 */ /* 0x000fc400078ff2ff */
[----:B------:R-:W-:Y:S01]  /*2380*/  FADD.FTZ R150, R150, R235 ;  /* 0x000000eb96967221 */ /* 0x000fe20000010000 */
[----:B------:R-:W-:-:S03]  /*2390*/  FADD.FTZ R136, R151, R136 ;  /* 0x0000008897887221 */ /* 0x000fc60000010000 */
[----:B------:R-:W-:Y:S01]  /*23a0*/  FMUL.FTZ R140, R150, UR8 ;  /* 0x00000008968c7c20 */ /* 0x000fe20008410000 */
[----:B------:R-:W-:Y:S01]  /*23b0*/  @!P4 FSEL R150, R97, RZ, P1 ;  /* 0x000000ff6196c208 */ /* 0x000fe20000800000 */
[----:B------:R-:W-:Y:S01]  /*23c0*/  FMUL.FTZ R143, R136, UR8 ;  /* 0x00000008888f7c20 */ /* 0x000fe20008410000 */
[----:B------:R-:W-:Y:S02]  /*23d0*/  @!P4 ISETP.NE.U32.AND P1, PT, R202, RZ, PT ;  /* 0x000000ffca00c20c */ /* 0x000fe40003f25070 */
[----:B------:R-:W-:Y:S02]  /*23e0*/  FSEL R140, R140, RZ, !P2 ;  /* 0x000000ff8c8c7208 */ /* 0x000fe40005000000 */
[----:B------:R-:W-:Y:S02]  /*23f0*/  @!P4 ISETP.NE.U32.AND P2, PT, R202, RZ, PT ;  /* 0x000000ffca00c20c */ /* 0x000fe40003f45070 */
[C---:B------:R-:W-:Y:S02]  /*2400*/  @!P4 ISETP.NE.AND.EX P1, PT, R203.reuse, RZ, PT, P1 ;  /* 0x000000ffcb00c20c */ /* 0x040fe40003f25310 */
[----:B------:R-:W-:Y:S01]  /*2410*/  @!P4 ISETP.NE.AND.EX P2, PT, R203, RZ, PT, P2 ;  /* 0x000000ffcb00c20c */ /* 0x000fe20003f45320 */
[----:B0-----:R-:W-:Y:S01]  /*2420*/  @P0 IMAD.WIDE.U32 R144, R229, 0x10, R144 ;  /* 0x00000010e5900825 */ /* 0x001fe200078e0090 */
[----:B------:R-:W-:-:S02]  /*2430*/  @!P4 FSEL R149, R100, RZ, P1 ;  /* 0x000000ff6495c208 */ /* 0x000fc40000800000 */
[----:B------:R-:W-:Y:S02]  /*2440*/  @!P4 FSEL R231, R98, RZ, P2 ;  /* 0x000000ff62e7c208 */ /* 0x000fe40001000000 */
[----:B------:R-:W-:Y:S02]  /*2450*/  @!P4 ISETP.NE.U32.AND P2, PT, R202, RZ, PT ;  /* 0x000000ffca00c20c */ /* 0x000fe40003f45070 */
[----:B------:R-:W-:Y:S02]  /*2460*/  ISETP.NE.U32.AND P1, PT, RZ, UR10, PT ;  /* 0x0000000aff007c0c */ /* 0x000fe4000bf25070 */
[----:B------:R-:W-:Y:S02]  /*2470*/  @!P4 ISETP.NE.AND.EX P2, PT, R203, RZ, PT, P2 ;  /* 0x000000ffcb00c20c */ /* 0x000fe40003f45320 */
[----:B------:R-:W-:Y:S02]  /*2480*/  ISETP.NE.AND.EX P1, PT, RZ, UR11, PT, P1 ;  /* 0x0000000bff007c0c */ /* 0x000fe4000bf25310 */
[----:B------:R-:W-:-:S02]  /*2490*/  @!P4 FSEL R142, R101, RZ, P2 ;  /* 0x000000ff658ec208 */ /* 0x000fc40001000000 */
        /* <DEDUP_REMOVED lines=10> */
.L_x_11187:
[----:B------:R-:W-:Y:S05]  /*2540*/  BSYNC B0 ;  /* 0x0000000000007941 */ /* 0x000fea0003800000 */
.L_x_11186:
        /* <DEDUP_REMOVED lines=8> */
.L_x_11189:
[----:B------:R-:W-:Y:S05]  /*25d0*/  BSYNC B0 ;  /* 0x0000000000007941 */ /* 0x000fea0003800000 */
.L_x_11188:
        /* <DEDUP_REMOVED lines=8> */
.L_x_11191:
[----:B------:R-:W-:Y:S05]  /*2660*/  BSYNC B0 ;  /* 0x0000000000007941 */ /* 0x000fea0003800000 */
.L_x_11190:
        /* <DEDUP_REMOVED lines=8> */
.L_x_11193:
[----:B------:R-:W-:Y:S05]  /*26f0*/  BSYNC B0 ;  /* 0x0000000000007941 */ /* 0x000fea0003800000 */
.L_x_11192:
[----:B------:R-:W-:Y:S05]  /*2700*/  @!P0 BRA `(.L_x_11194) ;  /* 0x00000000001c8947 */ /* 0x000fea0003800000 */
[----:B------:R-:W0:Y:S01]  /*2710*/  LDC.64 R146, c[0x0][0x308] ;  /* 0x0000c200ff927b82 */ /* 0x000e220000000a00 */
[----:B------:R-:W-:Y:S02]  /*2720*/  SEL R138, R231, R130, P1 ;  /* 0x00000082e78a7207 */ /* 0x000fe40000800000 */
[----:B------:R-:W-:Y:S02]  /*2730*/  SEL R137, R150, R129, P1 ;  /* 0x0000008196897207 */ /* 0x000fe40000800000 */
[----:B------:R-:W-:Y:S02]  /*2740*/  SEL R136, R199, R128, P1 ;  /* 0x00000080c7887207 */ /* 0x000fe40000800000 */
[----:B------:R-:W-:Y:S01]  /*2750*/  SEL R139, R168, R131, P1 ;  /* 0x00000083a88b7207 */ /* 0x000fe20000800000 */
[----:B0-----:R-:W-:-:S05]  /*2760*/  IMAD.WIDE.U32 R146, R201, 0x10, R146 ;  /* 0x00000010c9927825 */ /* 0x001fca00078e0092 */
[----:B------:R0:W-:Y:S02]  /*2770*/  STG.E.128 desc[UR4][R146.64], R136 ;  /* 0x0000008892007986 */ /* 0x0001e4000c101d04 */
.L_x_11194:
[----:B------:R-:W-:Y:S04]  /*2780*/  BSSY B0, `(.L_x_11195) ;  /* 0x000000e000007945 */ /* 0x000fe80003800000 */
[----:B------:R-:W-:Y:S05]  /*2790*/  @!P6 BRA `(.L_x_11196) ;  /* 0x000000000030e947 */ /* 0x000fea0003800000 */
[----:B0-----:R-:W0:Y:S01]  /*27a0*/  LDC.64 R146, c[0x0][0x2f8] ;  /* 0x0000be00ff927b82 */ /* 0x001e220000000a00 */
[----:B------:R-:W-:Y:S01]  /*27b0*/  FMUL.FTZ R168, R168, UR9 ;  /* 0x00000009a8a87c20 */ /* 0x000fe20008410000 */
[----:B------:R-:W-:Y:S01]  /*27c0*/  FMUL.FTZ R231, R231, UR9 ;  /* 0x00000009e7e77c20 */ /* 0x000fe20008410000 */
[----:B------:R-:W-:Y:S01]  /*27d0*/  FMUL.FTZ R150, R150, UR9 ;  /* 0x0000000996967c20 */ /* 0x000fe20008410000 */
[----:B------:R-:W-:Y:S01]  /*27e0*/  FMUL.FTZ R199, R199, UR9 ;  /* 0x00000009c7c77c20 */ /* 0x000fe20008410000 */
[----:B------:R-:W-:-:S04]  /*27f0*/  ISETP.GT.AND P2, PT, R212, RZ, PT ;  /* 0x000000ffd400720c */ /* 0x000fc80003f44270 */
[----:B------:R-:W-:Y:S02]  /*2800*/  SEL R139, R168, R135, P2 ;  /* 0x00000087a88b7207 */ /* 0x000fe40001000000 */
[----:B------:R-:W-:Y:S02]  /*2810*/  SEL R138, R231, R134, P2 ;  /* 0x00000086e78a7207 */ /* 0x000fe40001000000 */
[----:B------:R-:W-:Y:S02]  /*2820*/  SEL R137, R150, R133, P2 ;  /* 0x0000008596897207 */ /* 0x000fe40001000000 */
[----:B------:R-:W-:Y:S01]  /*2830*/  SEL R136, R199, R132, P2 ;  /* 0x00000084c7887207 */ /* 0x000fe20001000000 */
[----:B0-----:R-:W-:-:S05]  /*2840*/  IMAD.WIDE.U32 R146, R141, 0x10, R146 ;  /* 0x000000108d927825 */ /* 0x001fca00078e0092 */
[----:B------:R1:W-:Y:S02]  /*2850*/  STG.E.128 desc[UR4][R146.64], R136 ;  /* 0x0000008892007986 */ /* 0x0003e4000c101d04 */
.L_x_11196:
[----:B------:R-:W-:Y:S05]  /*2860*/  BSYNC B0 ;  /* 0x0000000000007941 */ /* 0x000fea0003800000 */
.L_x_11195:
[----:B------:R-:W-:Y:S04]  /*2870*/  BSSY B0, `(.L_x_11197) ;  /* 0x0000008000007945 */ /* 0x000fe80003800000 */
[----:B------:R-:W-:Y:S05]  /*2880*/  @!P4 BRA `(.L_x_11198) ;  /* 0x000000000018c947 */ /* 0x000fea0003800000 */
[----:B------:R-:W-:Y:S01]  /*2890*/  ISETP.NE.U32.AND P2, PT, R202, RZ, PT ;  /* 0x000000ffca00720c */ /* 0x000fe20003f45070 */
[----:B01----:R-:W-:-:S03]  /*28a0*/  FFMA.FTZ R137, R219, R143, R140 ;  /* 0x0000008fdb897223 */ /* 0x003fc6000001008c */
[----:B------:R-:W-:Y:S01]  /*28b0*/  ISETP.NE.AND.EX P2, PT, R203, RZ, PT, P2 ;  /* 0x000000ffcb00720c */ /* 0x000fe20003f45320 */
[----:B------:R-:W-:-:S04]  /*28c0*/  FADD.FTZ R136, R222, -R137 ;  /* 0x80000089de887221 */ /* 0x000fc80000010000 */
[----:B------:R-:W-:-:S08]  /*28d0*/  FMUL.FTZ R149, R31, R136 ;  /* 0x000000881f957220 */ /* 0x000fd00000410000 */
[----:B------:R-:W-:-:S07]  /*28e0*/  @P2 FADD.FTZ R149, R100, R149 ;  /* 0x0000009564952221 */ /* 0x000fce0000010000 */
.L_x_11198:
[----:B------:R-:W-:Y:S05]  /*28f0*/  BSYNC B0 ;  /* 0x0000000000007941 */ /* 0x000fea0003800000 */
.L_x_11197:
        /* <DEDUP_REMOVED lines=8> */
.L_x_11200:
[----:B------:R-:W-:Y:S05]  /*2980*/  BSYNC B0 ;  /* 0x0000000000007941 */ /* 0x000fea0003800000 */
.L_x_11199:
        /* <DEDUP_REMOVED lines=8> */
.L_x_11202:
[----:B------:R-:W-:Y:S05]  /*2a10*/  BSYNC B0 ;  /* 0x0000000000007941 */ /* 0x000fea0003800000 */
.L_x_11201:
        /* <DEDUP_REMOVED lines=8> */
.L_x_11204:
[----:B------:R-:W-:Y:S05]  /*2aa0*/  BSYNC B0 ;  /* 0x0000000000007941 */ /* 0x000fea0003800000 */
.L_x_11203:
[----:B01----:R-:W-:Y:S01]  /*2ab0*/  SEL R138, R169, R130, P1 ;  /* 0x00000082a98a7207 */ /* 0x003fe20000800000 */
[----:B------:R-:W-:Y:S01]  /*2ac0*/  BSSY B0, `(.L_x_11205) ;  /* 0x0000016000007945 */ /* 0x000fe20003800000 */
[----:B------:R-:W-:Y:S02]  /*2ad0*/  @P0 SEL R137, R142, R129, P1 ;  /* 0x000000818e890207 */ /* 0x000fe40000800000 */
[----:B------:R-:W-:Y:S02]  /*2ae0*/  @P0 SEL R136, R149, R128, P1 ;  /* 0x0000008095880207 */ /* 0x000fe40000800000 */
[----:B------:R-:W-:Y:S02]  /*2af0*/  @P0 SEL R139, R148, R131, P1 ;  /* 0x00000083948b0207 */ /* 0x000fe40000800000 */
[----:B------:R-:W-:Y:S02]  /*2b00*/  @!P4 ISETP.NE.AND.EX P3, PT, R203, RZ, PT, P3 ;  /* 0x000000ffcb00c20c */ /* 0x000fe40003f65330 */
[----:B------:R-:W-:Y:S01]  /*2b10*/  @!P4 ISETP.NE.U32.AND P2, PT, R202, RZ, PT ;  /* 0x000000ffca00c20c */ /* 0x000fe20003f45070 */
[----:B------:R0:W-:Y:S01]  /*2b20*/  @P0 STG.E.128 desc[UR4][R144.64], R136 ;  /* 0x0000008890000986 */ /* 0x0001e2000c101d04 */
[----:B------:R-:W-:Y:S01]  /*2b30*/  @!P4 FSEL R147, R104, RZ, P3 ;  /* 0x000000ff6893c208 */ /* 0x000fe20001800000 */
[----:B------:R-:W-:Y:S10]  /*2b40*/  @!P6 BRA `(.L_x_11206) ;  /* 0x000000000034e947 */ /* 0x000ff40003800000 */
[----:B0-----:R-:W0:Y:S01]  /*2b50*/  LDC.64 R144, c[0x0][0x2f8] ;  /* 0x0000be00ff907b82 */ /* 0x001e220000000a00 */
[----:B------:R-:W-:Y:S01]  /*2b60*/  IADD3 R137, R141, 0x100, RZ ;  /* 0x000001008d897810 */ /* 0x000fe20007ffe0ff */
[----:B------:R-:W-:Y:S01]  /*2b70*/  FMUL.FTZ R148, R148, UR9 ;  /* 0x0000000994947c20 */ /* 0x000fe20008410000 */
[----:B------:R-:W-:Y:S01]  /*2b80*/  FMUL.FTZ R169, R169, UR9 ;  /* 0x00000009a9a97c20 */ /* 0x000fe20008410000 */
[----:B------:R-:W-:Y:S01]  /*2b90*/  FMUL.FTZ R142, R142, UR9 ;  /* 0x000000098e8e7c20 */ /* 0x000fe20008410000 */
[----:B------:R-:W-:Y:S01]  /*2ba0*/  FMUL.FTZ R149, R149, UR9 ;  /* 0x0000000995957c20 */ /* 0x000fe20008410000 */
[----:B------:R-:W-:-:S04]  /*2bb0*/  ISETP.GT.AND P3, PT, R212, RZ, PT ;  /* 0x000000ffd400720c */ /* 0x000fc80003f64270 */
[----:B------:R-:W-:Y:S02]  /*2bc0*/  SEL R139, R148, R135, P3 ;  /* 0x00000087948b7207 */ /* 0x000fe40001800000 */
[----:B------:R-:W-:Y:S02]  /*2bd0*/  SEL R138, R169, R134, P3 ;  /* 0x00000086a98a7207 */ /* 0x000fe40001800000 */
[----:B------:R-:W-:Y:S01]  /*2be0*/  SEL R136, R149, R132, P3 ;  /* 0x0000008495887207 */ /* 0x000fe20001800000 */
[----:B0-----:R-:W-:Y:S01]  /*2bf0*/  IMAD.WIDE.U32 R144, R137, 0x10, R144 ;  /* 0x0000001089907825 */ /* 0x001fe200078e0090 */
[----:B------:R-:W-:-:S05]  /*2c00*/  SEL R137, R142, R133, P3 ;  /* 0x000000858e897207 */ /* 0x000fca0001800000 */
[----:B------:R1:W-:Y:S02]  /*2c10*/  STG.E.128 desc[UR4][R144.64], R136 ;  /* 0x0000008890007986 */ /* 0x0003e4000c101d04 */
.L_x_11206:
[----:B------:R-:W-:Y:S05]  /*2c20*/  BSYNC B0 ;  /* 0x0000000000007941 */ /* 0x000fea0003800000 */
.L_x_11205:
[----:B------:R-:W-:Y:S01]  /*2c30*/  @!P4 ISETP.NE.AND.EX P2, PT, R203, RZ, PT, P2 ;  /* 0x000000ffcb00c20c */ /* 0x000fe20003f45320 */
[----:B01----:R-:W0:Y:S01]  /*2c40*/  @P0 LDC.64 R136, c[0x0][0x308] ;  /* 0x0000c200ff880b82 */ /* 0x003e220000000a00 */
[C---:B------:R-:W-:Y:S01]  /*2c50*/  @!P4 ISETP.NE.U32.AND P3, PT, R202.reuse, RZ, PT ;  /* 0x000000ffca00c20c */ /* 0x040fe20003f65070 */
[----:B------:R-:W-:Y:S01]  /*2c60*/  BSSY B0, `(.L_x_11207) ;  /* 0x000002f000007945 */ /* 0x000fe20003800000 */
[----:B------:R-:W-:Y:S02]  /*2c70*/  @!P4 FSEL R146, R105, RZ, P2 ;  /* 0x000000ff6992c208 */ /* 0x000fe40001000000 */
[----:B------:R-:W-:Y:S02]  /*2c80*/  @!P4 ISETP.NE.U32.AND P2, PT, R202, RZ, PT ;  /* 0x000000ffca00c20c */ /* 0x000fe40003f45070 */
[C---:B------:R-:W-:Y:S01]  /*2c90*/  @!P4 ISETP.NE.AND.EX P3, PT, R203.reuse, RZ, PT, P3 ;  /* 0x000000ffcb00c20c */ /* 0x040fe20003f65330 */
[----:B------:R-:W1:Y:S01]  /*2ca0*/  @P0 LDC.64 R150, c[0x0][0x308] ;  /* 0x0000c200ff960b82 */ /* 0x000e620000000a00 */
[----:B------:R-:W-:-:S02]  /*2cb0*/  @!P4 ISETP.NE.AND.EX P2, PT, R203, RZ, PT, P2 ;  /* 0x000000ffcb00c20c */ /* 0x000fc40003f45320 */
[----:B------:R-:W-:Y:S02]  /*2cc0*/  @!P4 FSEL R149, R106, RZ, P3 ;  /* 0x000000ff6a95c208 */ /* 0x000fe40001800000 */
[C---:B------:R-:W-:Y:S02]  /*2cd0*/  @!P4 ISETP.NE.U32.AND P3, PT, R202.reuse, RZ, PT ;  /* 0x000000ffca00c20c */ /* 0x040fe40003f65070 */
[----:B------:R-:W-:Y:S02]  /*2ce0*/  @!P4 FSEL R148, R107, RZ, P2 ;  /* 0x000000ff6b94c208 */ /* 0x000fe40001000000 */
[----:B------:R-:W-:Y:S02]  /*2cf0*/  @!P4 ISETP.NE.U32.AND P2, PT, R202, RZ, PT ;  /* 0x000000ffca00c20c */ /* 0x000fe40003f45070 */
[C---:B------:R-:W-:Y:S02]  /*2d00*/  @!P4 ISETP.NE.AND.EX P3, PT, R203.reuse, RZ, PT, P3 ;  /* 0x000000ffcb00c20c */ /* 0x040fe40003f65330 */
[----:B------:R-:W-:-:S02]  /*2d10*/  @!P4 ISETP.NE.AND.EX P2, PT, R203, RZ, PT, P2 ;  /* 0x000000ffcb00c20c */ /* 0x000fc40003f45320 */
[----:B------:R-:W-:Y:S01]  /*2d20*/  @!P4 FSEL R237, R108, RZ, P3 ;  /* 0x000000ff6cedc208 */ /* 0x000fe20001800000 */
[----:B0-----:R-:W-:Y:S01]  /*2d30*/  @P0 IMAD.WIDE.U32 R228, R228, 0x10, R136 ;  /* 0x00000010e4e40825 */ /* 0x001fe200078e0088 */
[C---:B------:R-:W-:Y:S02]  /*2d40*/  @!P4 ISETP.NE.U32.AND P3, PT, R202.reuse, RZ, PT ;  /* 0x000000ffca00c20c */ /* 0x040fe40003f65070 */
[----:B------:R-:W-:Y:S02]  /*2d50*/  @!P4 FSEL R240, R109, RZ, P2 ;  /* 0x000000ff6df0c208 */ /* 0x000fe40001000000 */
[----:B------:R-:W-:Y:S02]  /*2d60*/  @!P4 ISETP.NE.U32.AND P2, PT, R202, RZ, PT ;  /* 0x000000ffca00c20c */ /* 0x000fe40003f45070 */
[C---:B------:R-:W-:Y:S02]  /*2d70*/  @!P4 ISETP.NE.AND.EX P3, PT, R203.reuse, RZ, PT, P3 ;  /* 0x000000ffcb00c20c */ /* 0x040fe40003f65330 */
[----:B------:R-:W-:-:S02]  /*2d80*/  @!P4 ISETP.NE.AND.EX P2, PT, R203, RZ, PT, P2 ;  /* 0x000000ffcb00c20c */ /* 0x000fc40003f45320 */
[----:B------:R-:W-:Y:S02]  /*2d90*/  @!P4 FSEL R235, R110, RZ, P3 ;  /* 0x000000ff6eebc208 */ /* 0x000fe40001800000 */
        /* <DEDUP_REMOVED lines=18> */
[----:B------:R-:W-:Y:S02]  /*2ec0*/  @!P4 ISETP.NE.U32.AND P3, PT, R202, RZ, PT ;  /* 0x000000ffca00c20c */ /* 0x000fe40003f65070 */
[----:B------:R-:W-:Y:S01]  /*2ed0*/  @!P4 FSEL R142, R117, RZ, P2 ;  /* 0x000000ff758ec208 */ /* 0x000fe20001000000 */
[----:B-1----:R-:W-:Y:S10]  /*2ee0*/  @!P4 BRA `(.L_x_11208) ;  /* 0x000000000018c947 */ /* 0x002ff40003800000 */
[----:B------:R-:W-:Y:S01]  /*2ef0*/  ISETP.NE.U32.AND P2, PT, R202, RZ, PT ;  /* 0x000000ffca00720c */ /* 0x000fe20003f45070 */
[----:B------:R-:W-:-:S03]  /*2f00*/  FFMA.FTZ R137, R155, R143, R140 ;  /* 0x0000008f9b897223 */ /* 0x000fc6000001008c */
[----:B------:R-:W-:Y:S01]  /*2f10*/  ISETP.NE.AND.EX P2, PT, R203, RZ, PT, P2 ;  /* 0x000000ffcb00720c */ /* 0x000fe20003f45320 */
[----:B------:R-:W-:-:S04]  /*2f20*/  FADD.FTZ R136, R156, -R137 ;  /* 0x800000899c887221 */ /* 0x000fc80000010000 */
[----:B------:R-:W-:-:S08]  /*2f30*/  FMUL.FTZ R147, R31, R136 ;  /* 0x000000881f937220 */ /* 0x000fd00000410000 */
[----:B------:R-:W-:-:S07]  /*2f40*/  @P2 FADD.FTZ R147, R104, R147 ;  /* 0x0000009368932221 */ /* 0x000fce0000010000 */
.L_x_11208:
[----:B------:R-:W-:Y:S05]  /*2f50*/  BSYNC B0 ;  /* 0x0000000000007941 */ /* 0x000fea0003800000 */
.L_x_11207:
        /* <DEDUP_REMOVED lines=8> */
.L_x_11210:
[----:B------:R-:W-:Y:S05]  /*2fe0*/  BSYNC B0 ;  /* 0x0000000000007941 */ /* 0x000fea0003800000 */
.L_x_11209:
[----:B------:R-:W-:Y:S01]  /*2ff0*/  BSSY B0, `(.L_x_11211) ;  /* 0x0000009000007945 */ /* 0x000fe20003800000 */
[----:B------:R-:W-:-:S03]  /*3000*/  SEL R136, R147, R128, P1 ;  /* 0x0000008093887207 */ /* 0x000fc60000800000 */
[----:B------:R-:W-:Y:S05]  /*3010*/  @!P4 BRA `(.L_x_11212) ;  /* 0x000000000018c947 */ /* 0x000fea0003800000 */
[----:B------:R-:W-:Y:S01]  /*3020*/  ISETP.NE.U32.AND P2, PT, R202, RZ, PT ;  /* 0x000000ffca00720c */ /* 0x000fe20003f45070 */
[----:B------:R-:W-:-:S03]  /*3030*/  FFMA.FTZ R137, R153, R143, R140 ;  /* 0x0000008f99897223 */ /* 0x000fc6000001008c */
[----:B------:R-:W-:Y:S01]  /*3040*/  ISETP.NE.AND.EX P2, PT, R203, RZ, PT, P2 ;  /* 0x000000ffcb00720c */ /* 0x000fe20003f45320 */
[----:B------:R-:W-:-:S04]  /*3050*/  FADD.FTZ R138, R158, -R137 ;  /* 0x800000899e8a7221 */ /* 0x000fc80000010000 */
[----:B------:R-:W-:-:S08]  /*3060*/  FMUL.FTZ R149, R31, R138 ;  /* 0x0000008a1f957220 */ /* 0x000fd00000410000 */
[----:B------:R-:W-:-:S07]  /*3070*/  @P2 FADD.FTZ R149, R106, R149 ;  /* 0x000000956a952221 */ /* 0x000fce0000010000 */
.L_x_11212:
[----:B------:R-:W-:Y:S05]  /*3080*/  BSYNC B0 ;  /* 0x0000000000007941 */ /* 0x000fea0003800000 */
.L_x_11211:
        /* <DEDUP_REMOVED lines=9> */
.L_x_11214:
[----:B------:R-:W-:Y:S05]  /*3120*/  BSYNC B0 ;  /* 0x0000000000007941 */ /* 0x000fea0003800000 */
.L_x_11213:
[----:B------:R-:W-:Y:S01]  /*3130*/  SEL R138, R149, R130, P1 ;  /* 0x00000082958a7207 */ /* 0x000fe20000800000 */
[----:B------:R-:W-:Y:S01]  /*3140*/  BSSY B0, `(.L_x_11215) ;  /* 0x0000015000007945 */ /* 0x000fe20003800000 */
[----:B------:R-:W-:Y:S01]  /*3150*/  @P0 SEL R139, R148, R131, P1 ;  /* 0x00000083948b0207 */ /* 0x000fe20000800000 */
[----:B------:R-:W-:Y:S01]  /*3160*/  @P0 IMAD.WIDE.U32 R150, R227, 0x10, R150 ;  /* 0x00000010e3960825 */ /* 0x000fe200078e0096 */
[----:B------:R-:W-:Y:S02]  /*3170*/  @!P4 ISETP.NE.AND.EX P3, PT, R203, RZ, PT, P3 ;  /* 0x000000ffcb00c20c */ /* 0x000fe40003f65330 */
[----:B------:R-:W-:Y:S01]  /*3180*/  @!P4 ISETP.NE.U32.AND P2, PT, R202, RZ, PT ;  /* 0x000000ffca00c20c */ /* 0x000fe20003f45070 */
[----:B------:R0:W-:Y:S01]  /*3190*/  @P0 STG.E.128 desc[UR4][R228.64], R136 ;  /* 0x00000088e4000986 */ /* 0x0001e2000c101d04 */
[----:B------:R-:W-:Y:S01]  /*31a0*/  @!P4 FSEL R199, R118, RZ, P3 ;  /* 0x000000ff76c7c208 */ /* 0x000fe20001800000 */
[----:B------:R-:W-:Y:S10]  /*31b0*/  @!P6 BRA `(.L_x_11216) ;  /* 0x000000000034e947 */ /* 0x000ff40003800000 */
[----:B------:R-:W1:Y:S01]  /*31c0*/  LDC.64 R144, c[0x0][0x2f8] ;  /* 0x0000be00ff907b82 */ /* 0x000e620000000a00 */
[----:B0-----:R-:W-:Y:S01]  /*31d0*/  IADD3 R137, R141, 0x200, RZ ;  /* 0x000002008d897810 */ /* 0x001fe20007ffe0ff */
        /* <DEDUP_REMOVED lines=8> */
[----:B-1----:R-:W-:Y:S01]  /*3260*/  IMAD.WIDE.U32 R144, R137, 0x10, R144 ;  /* 0x0000001089907825 */ /* 0x002fe200078e0090 */
[----:B------:R-:W-:-:S05]  /*3270*/  SEL R137, R146, R133, P3 ;  /* 0x0000008592897207 */ /* 0x000fca0001800000 */
[----:B------:R1:W-:Y:S02]  /*3280*/  STG.E.128 desc[UR4][R144.64], R136 ;  /* 0x0000008890007986 */ /* 0x0003e4000c101d04 */
.L_x_11216:
[----:B------:R-:W-:Y:S05]  /*3290*/  BSYNC B0 ;  /* 0x0000000000007941 */ /* 0x000fea0003800000 */
.L_x_11215:
        /* <DEDUP_REMOVED lines=8> */
.L_x_11218:
[----:B------:R-:W-:Y:S05]  /*3320*/  BSYNC B0 ;  /* 0x0000000000007941 */ /* 0x000fea0003800000 */
.L_x_11217:
        /* <DEDUP_REMOVED lines=8> */
.L_x_11220:
[----:B------:R-:W-:Y:S05]  /*33b0*/  BSYNC B0 ;  /* 0x0000000000007941 */ /* 0x000fea0003800000 */
.L_x_11219:
        /* <DEDUP_REMOVED lines=8> */
.L_x_11222:
[----:B------:R-:W-:Y:S05]  /*3440*/  BSYNC B0 ;  /* 0x0000000000007941 */ /* 0x000fea0003800000 */
.L_x_11221:
        /* <DEDUP_REMOVED lines=8> */
.L_x_11224:
[----:B------:R-:W-:Y:S05]  /*34d0*/  BSYNC B0 ;  /* 0x0000000000007941 */ /* 0x000fea0003800000 */
.L_x_11223:
[----:B------:R-:W2:Y:S01]  /*34e0*/  @P0 LDC.64 R148, c[0x0][0x308] ;  /* 0x0000c200ff940b82 */ /* 0x000ea20000000a00 */
[----:B------:R-:W-:Y:S01]  /*34f0*/  @!P4 ISETP.NE.AND.EX P2, PT, R203, RZ, PT, P2 ;  /* 0x000000ffcb00c20c */ /* 0x000fe20003f45320 */
[----:B------:R-:W-:Y:S01]  /*3500*/  BSSY B0, `(.L_x_11225) ;  /* 0x0000026000007945 */ /* 0x000fe20003800000 */
[C---:B------:R-:W-:Y:S02]  /*3510*/  @!P4 ISETP.NE.U32.AND P3, PT, R202.reuse, RZ, PT ;  /* 0x000000ffca00c20c */ /* 0x040fe40003f65070 */
[----:B------:R-:W-:Y:S02]  /*3520*/  @!P4 FSEL R236, R119, RZ, P2 ;  /* 0x000000ff77ecc208 */ /* 0x000fe40001000000 */
[----:B------:R-:W-:Y:S01]  /*3530*/  @!P4 ISETP.NE.U32.AND P2, PT, R202, RZ, PT ;  /* 0x000000ffca00c20c */ /* 0x000fe20003f45070 */
[----:B------:R-:W3:Y:S01]  /*3540*/  @P0 LDC.64 R146, c[0x0][0x308] ;  /* 0x0000c200ff920b82 */ /* 0x000ee20000000a00 */
[C---:B------:R-:W-:Y:S02]  /*3550*/  @!P4 ISETP.NE.AND.EX P3, PT, R203.reuse, RZ, PT, P3 ;  /* 0x000000ffcb00c20c */ /* 0x040fe40003f65330 */
[----:B------:R-:W-:-:S02]  /*3560*/  @!P4 ISETP.NE.AND.EX P2, PT, R203, RZ, PT, P2 ;  /* 0x000000ffcb00c20c */ /* 0x000fc40003f45320 */
[----:B01----:R-:W-:Y:S02]  /*3570*/  SEL R136, R237, R128, P1 ;  /* 0x00000080ed887207 */ /* 0x003fe40000800000 */
[----:B------:R-:W-:Y:S01]  /*3580*/  SEL R137, R240, R129, P1 ;  /* 0x00000081f0897207 */ /* 0x000fe20000800000 */
[----:B------:R-:W0:Y:S01]  /*3590*/  @P0 LDC.64 R144, c[0x0][0x308] ;  /* 0x0000c200ff900b82 */ /* 0x000e220000000a00 */
[----:B------:R-:W-:Y:S02]  /*35a0*/  SEL R138, R235, R130, P1 ;  /* 0x00000082eb8a7207 */ /* 0x000fe40000800000 */
[----:B------:R-:W-:Y:S02]  /*35b0*/  @P0 SEL R139, R238, R131, P1 ;  /* 0x00000083ee8b0207 */ /* 0x000fe40000800000 */
[----:B------:R-:W-:Y:S02]  /*35c0*/  @!P4 FSEL R227, R120, RZ, P3 ;  /* 0x000000ff78e3c208 */ /* 0x000fe40001800000 */
[----:B------:R-:W-:Y:S01]  /*35d0*/  @!P4 ISETP.NE.U32.AND P3, PT, R202, RZ, PT ;  /* 0x000000ffca00c20c */ /* 0x000fe20003f65070 */
[----:B------:R1:W-:Y:S01]  /*35e0*/  @P0 STG.E.128 desc[UR4][R150.64], R136 ;  /* 0x0000008896000986 */ /* 0x0003e2000c101d04 */
[----:B------:R-:W-:-:S02]  /*35f0*/  @!P4 FSEL R168, R121, RZ, P2 ;  /* 0x000000ff79a8c208 */ /* 0x000fc40001000000 */
[----:B------:R-:W-:Y:S02]  /*3600*/  @!P4 ISETP.NE.U32.AND P2, PT, R202, RZ, PT ;  /* 0x000000ffca00c20c */ /* 0x000fe40003f45070 */
[C---:B------:R-:W-:Y:S02]  /*3610*/  @!P4 ISETP.NE.AND.EX P3, PT, R203.reuse, RZ, PT, P3 ;  /* 0x000000ffcb00c20c */ /* 0x040fe40003f65330 */
[----:B------:R-:W-:Y:S02]  /*3620*/  @!P4 ISETP.NE.AND.EX P2, PT, R203, RZ, PT, P2 ;  /* 0x000000ffcb00c20c */ /* 0x000fe40003f45320 */
[----:B------:R-:W-:Y:S02]  /*3630*/  @!P4 FSEL R229, R122, RZ, P3 ;  /* 0x000000ff7ae5c208 */ /* 0x000fe40001800000 */
[----:B------:R-:W-:Y:S02]  /*3640*/  @!P4 ISETP.NE.U32.AND P3, PT, R202, RZ, PT ;  /* 0x000000ffca00c20c */ /* 0x000fe40003f65070 */
[----:B------:R-:W-:-:S02]  /*3650*/  @!P4 FSEL R228, R123, RZ, P2 ;  /* 0x000000ff7be4c208 */ /* 0x000fc40001000000 */
[----:B-1----:R-:W-:-:S05]  /*3660*/  @P0 IADD3 R137, R201, 0x400, RZ ;  /* 0x00000400c9890810 */ /* 0x002fca0007ffe0ff */
[----:B--2---:R-:W-:Y:S01]  /*3670*/  @P0 IMAD.WIDE.U32 R148, R137, 0x10, R148 ;  /* 0x0000001089940825 */ /* 0x004fe200078e0094 */
[----:B------:R-:W-:Y:S06]  /*3680*/  @!P6 BRA `(.L_x_11226) ;  /* 0x000000000034e947 */ /* 0x000fec0003800000 */
[----:B------:R-:W1:Y:S01]  /*3690*/  LDC.64 R150, c[0x0][0x2f8] ;  /* 0x0000be00ff967b82 */ /* 0x000e620000000a00 */
        /* <DEDUP_REMOVED lines=12> */
.L_x_11226:
[----:B------:R-:W-:Y:S05]  /*3760*/  BSYNC B0 ;  /* 0x0000000000007941 */ /* 0x000fea0003800000 */
.L_x_11225:
[----:B------:R-:W-:Y:S04]  /*3770*/  BSSY B0, `(.L_x_11227) ;  /* 0x0000008000007945 */ /* 0x000fe80003800000 */
[----:B------:R-:W-:Y:S05]  /*3780*/  @!P4 BRA `(.L_x_11228) ;  /* 0x000000000018c947 */ /* 0x000fea0003800000 */
[----:B------:R-:W-:Y:S01]  /*3790*/  ISETP.NE.U32.AND P2, PT, R202, RZ, PT ;  /* 0x000000ffca00720c */ /* 0x000fe20003f45070 */
[----:B-1----:R-:W-:-:S03]  /*37a0*/  FFMA.FTZ R137, R225, R143, R140 ;  /* 0x0000008fe1897223 */ /* 0x002fc6000001008c */
[----:B------:R-:W-:Y:S01]  /*37b0*/  ISETP.NE.AND.EX P2, PT, R203, RZ, PT, P2 ;  /* 0x000000ffcb00720c */ /* 0x000fe20003f45320 */
[----:B------:R-:W-:-:S04]  /*37c0*/  FADD.FTZ R136, R172, -R137 ;  /* 0x80000089ac887221 */ /* 0x000fc80000010000 */
[----:B------:R-:W-:-:S08]  /*37d0*/  FMUL.FTZ R231, R31, R136 ;  /* 0x000000881fe77220 */ /* 0x000fd00000410000 */
[----:B------:R-:W-:-:S07]  /*37e0*/  @P2 FADD.FTZ R231, R112, R231 ;  /* 0x000000e770e72221 */ /* 0x000fce0000010000 */
.L_x_11228:
[----:B------:R-:W-:Y:S05]  /*37f0*/  BSYNC B0 ;  /* 0x0000000000007941 */ /* 0x000fea0003800000 */
.L_x_11227:
        /* <DEDUP_REMOVED lines=8> */
.L_x_11230:
[----:B------:R-:W-:Y:S05]  /*3880*/  BSYNC B0 ;  /* 0x0000000000007941 */ /* 0x000fea0003800000 */
.L_x_11229:
        /* <DEDUP_REMOVED lines=8> */
.L_x_11232:
[----:B------:R-:W-:Y:S05]  /*3910*/  BSYNC B0 ;  /* 0x0000000000007941 */ /* 0x000fea0003800000 */
.L_x_11231:
        /* <DEDUP_REMOVED lines=8> */
.L_x_11234:
[----:B------:R-:W-:Y:S05]  /*39a0*/  BSYNC B0 ;  /* 0x0000000000007941 */ /* 0x000fea0003800000 */
.L_x_11233:
[----:B-1----:R-:W-:Y:S01]  /*39b0*/  SEL R136, R231, R128, P1 ;  /* 0x00000080e7887207 */ /* 0x002fe20000800000 */
[----:B------:R-:W-:Y:S01]  /*39c0*/  BSSY B0, `(.L_x_11235) ;  /* 0x0000018000007945 */ /* 0x000fe20003800000 */
[----:B------:R-:W-:Y:S02]  /*39d0*/  SEL R137, R230, R129, P1 ;  /* 0x00000081e6897207 */ /* 0x000fe40000800000 */
[----:B------:R-:W-:Y:S02]  /*39e0*/  SEL R138, R233, R130, P1 ;  /* 0x00000082e98a7207 */ /* 0x000fe40000800000 */
[----:B------:R-:W-:Y:S02]  /*39f0*/  @P0 SEL R139, R234, R131, P1 ;  /* 0x00000083ea8b0207 */ /* 0x000fe40000800000 */
[----:B------:R-:W-:Y:S02]  /*3a00*/  @P0 IADD3 R151, R201, 0x500, RZ ;  /* 0x00000500c9970810 */ /* 0x000fe40007ffe0ff */
[----:B------:R-:W-:Y:S01]  /*3a10*/  @!P4 ISETP.NE.AND.EX P3, PT, R203, RZ, PT, P3 ;  /* 0x000000ffcb00c20c */ /* 0x000fe20003f65330 */
[----:B------:R1:W-:Y:S01]  /*3a20*/  @P0 STG.E.128 desc[UR4][R148.64], R136 ;  /* 0x0000008894000986 */ /* 0x0003e2000c101d04 */
[----:B------:R-:W-:Y:S01]  /*3a30*/  @!P4 ISETP.NE.U32.AND P2, PT, R202, RZ, PT ;  /* 0x000000ffca00c20c */ /* 0x000fe20003f45070 */
[----:B---3--:R-:W-:Y:S01]  /*3a40*/  @P0 IMAD.WIDE.U32 R146, R151, 0x10, R146 ;  /* 0x0000001097920825 */ /* 0x008fe200078e0092 */
[----:B------:R-:W-:Y:S01]  /*3a50*/  @!P4 FSEL R151, R124, RZ, P3 ;  /* 0x000000ff7c97c208 */ /* 0x000fe20001800000 */
[----:B------:R-:W-:Y:S10]  /*3a60*/  @!P6 BRA `(.L_x_11236) ;  /* 0x000000000034e947 */ /* 0x000ff40003800000 */
[----:B-1----:R-:W1:Y:S01]  /*3a70*/  LDC.64 R136, c[0x0][0x2f8] ;  /* 0x0000be00ff887b82 */ /* 0x002e620000000a00 */
[----:B------:R-:W-:Y:S01]  /*3a80*/  IADD3 R149, R141, 0x400, RZ ;  /* 0x000004008d957810 */ /* 0x000fe20007ffe0ff */
[----:B------:R-:W-:Y:S01]  /*3a90*/  FMUL.FTZ R234, R234, UR9 ;  /* 0x00000009eaea7c20 */ /* 0x000fe20008410000 */
[----:B------:R-:W-:Y:S01]  /*3aa0*/  FMUL.FTZ R233, R233, UR9 ;  /* 0x00000009e9e97c20 */ /* 0x000fe20008410000 */
[----:B------:R-:W-:Y:S01]  /*3ab0*/  FMUL.FTZ R230, R230, UR9 ;  /* 0x00000009e6e67c20 */ /* 0x000fe20008410000 */
[----:B------:R-:W-:Y:S01]  /*3ac0*/  FMUL.FTZ R231, R231, UR9 ;  /* 0x00000009e7e77c20 */ /* 0x000fe20008410000 */
[----:B------:R-:W-:-:S04]  /*3ad0*/  ISETP.GT.AND P3, PT, R212, RZ, PT ;  /* 0x000000ffd400720c */ /* 0x000fc80003f64270 */
[----:B------:R-:W-:Y:S02]  /*3ae0*/  SEL R139, R234, R135, P3 ;  /* 0x00000087ea8b7207 */ /* 0x000fe40001800000 */
[----:B------:R-:W-:Y:S01]  /*3af0*/  SEL R138, R233, R134, P3 ;  /* 0x00000086e98a7207 */ /* 0x000fe20001800000 */
[----:B-1----:R-:W-:Y:S01]  /*3b00*/  IMAD.WIDE.U32 R148, R149, 0x10, R136 ;  /* 0x0000001095947825 */ /* 0x002fe200078e0088 */
[----:B------:R-:W-:Y:S02]  /*3b10*/  SEL R137, R230, R133, P3 ;  /* 0x00000085e6897207 */ /* 0x000fe40001800000 */
[----:B------:R-:W-:-:S05]  /*3b20*/  SEL R136, R231, R132, P3 ;  /* 0x00000084e7887207 */ /* 0x000fca0001800000 */
[----:B------:R2:W-:Y:S02]  /*3b30*/  STG.E.128 desc[UR4][R148.64], R136 ;  /* 0x0000008894007986 */ /* 0x0005e4000c101d04 */
.L_x_11236:
[----:B------:R-:W-:Y:S05]  /*3b40*/  BSYNC B0 ;  /* 0x0000000000007941 */ /* 0x000fea0003800000 */
.L_x_11235:
[----:B------:R-:W-:Y:S04]  /*3b50*/  BSSY B0, `(.L_x_11237) ;  /* 0x0000008000007945 */ /* 0x000fe80003800000 */
[----:B------:R-:W-:Y:S05]  /*3b60*/  @!P4 BRA `(.L_x_11238) ;  /* 0x000000000018c947 */ /* 0x000fea0003800000 */
[----:B------:R-:W-:Y:S01]  /*3b70*/  ISETP.NE.U32.AND P3, PT, R202, RZ, PT ;  /* 0x000000ffca00720c */ /* 0x000fe20003f65070 */
[----:B-12---:R-:W-:-:S03]  /*3b80*/  FFMA.FTZ R137, R179, R143, R140 ;  /* 0x0000008fb3897223 */ /* 0x006fc6000001008c */
[----:B------:R-:W-:Y:S01]  /*3b90*/  ISETP.NE.AND.EX P3, PT, R203, RZ, PT, P3 ;  /* 0x000000ffcb00720c */ /* 0x000fe20003f65330 */
[----:B------:R-:W-:-:S04]  /*3ba0*/  FADD.FTZ R136, R180, -R137 ;  /* 0x80000089b4887221 */ /* 0x000fc80000010000 */
[----:B------:R-:W-:-:S08]  /*3bb0*/  FMUL.FTZ R169, R31, R136 ;  /* 0x000000881fa97220 */ /* 0x000fd00000410000 */
[----:B------:R-:W-:-:S07]  /*3bc0*/  @P3 FADD.FTZ R169, R116, R169 ;  /* 0x000000a974a93221 */ /* 0x000fce0000010000 */
.L_x_11238:
[----:B------:R-:W-:Y:S05]  /*3bd0*/  BSYNC B0 ;  /* 0x0000000000007941 */ /* 0x000fea0003800000 */
.L_x_11237:
        /* <DEDUP_REMOVED lines=8> */
.L_x_11240:
[----:B------:R-:W-:Y:S05]  /*3c60*/  BSYNC B0 ;  /* 0x0000000000007941 */ /* 0x000fea0003800000 */
.L_x_11239:
        /* <DEDUP_REMOVED lines=8> */
.L_x_11242:
[----:B------:R-:W-:Y:S05]  /*3cf0*/  BSYNC B0 ;  /* 0x0000000000007941 */ /* 0x000fea0003800000 */
.L_x_11241:
        /* <DEDUP_REMOVED lines=8> */
.L_x_11244:
[----:B------:R-:W-:Y:S05]  /*3d80*/  BSYNC B0 ;  /* 0x0000000000007941 */ /* 0x000fea0003800000 */
.L_x_11243:
[----:B-12---:R-:W-:Y:S01]  /*3d90*/  SEL R136, R169, R128, P1 ;  /* 0x00000080a9887207 */ /* 0x006fe20000800000 */
        /* <DEDUP_REMOVED lines=8> */
[----:B0-----:R-:W-:Y:S01]  /*3e20*/  @P0 IMAD.WIDE.U32 R144, R149, 0x10, R144 ;  /* 0x0000001095900825 */ /* 0x001fe200078e0090 */
[----:B------:R-:W-:Y:S01]  /*3e30*/  @!P4 FSEL R148, R125, RZ, P2 ;  /* 0x000000ff7d94c208 */ /* 0x000fe20001000000 */
[----:B------:R-:W-:Y:S10]  /*3e40*/  @!P6 BRA `(.L_x_11246) ;  /* 0x000000000034e947 */ /* 0x000ff40003800000 */
[----:B-1----:R-:W0:Y:S01]  /*3e50*/  LDC.64 R136, c[0x0][0x2f8] ;  /* 0x0000be00ff887b82 */ /* 0x002e220000000a00 */
        /* <DEDUP_REMOVED lines=8> */
[----:B0-----:R-:W-:Y:S01]  /*3ee0*/  IMAD.WIDE.U32 R146, R147, 0x10, R136 ;  /* 0x0000001093927825 */ /* 0x001fe200078e0088 */
[----:B------:R-:W-:Y:S02]  /*3ef0*/  SEL R137, R142, R133, P2 ;  /* 0x000000858e897207 */ /* 0x000fe40001000000 */
[----:B------:R-:W-:-:S05]  /*3f00*/  SEL R136, R169, R132, P2 ;  /* 0x00000084a9887207 */ /* 0x000fca0001000000 */
[----:B------:R0:W-:Y:S02]  /*3f10*/  STG.E.128 desc[UR4][R146.64], R136 ;  /* 0x0000008892007986 */ /* 0x0001e4000c101d04 */
.L_x_11246:
[----:B------:R-:W-:Y:S05]  /*3f20*/  BSYNC B0 ;  /* 0x0000000000007941 */ /* 0x000fea0003800000 */
.L_x_11245:
        /* <DEDUP_REMOVED lines=8> */
.L_x_11248:
[----:B------:R-:W-:Y:S05]  /*3fb0*/  BSYNC B0 ;  /* 0x0000000000007941 */ /* 0x000fea0003800000 */
.L_x_11247:
        /* <DEDUP_REMOVED lines=8> */
.L_x_11250:
[----:B------:R-:W-:Y:S05]  /*4040*/  BSYNC B0 ;  /* 0x0000000000007941 */ /* 0x000fea0003800000 */
.L_x_11249:
        /* <DEDUP_REMOVED lines=8> */
.L_x_11252:
[----:B------:R-:W-:Y:S05]  /*40d0*/  BSYNC B0 ;  /* 0x0000000000007941 */ /* 0x000fea0003800000 */
.L_x_11251:
        /* <DEDUP_REMOVED lines=8> */
.L_x_11254:
[----:B------:R-:W-:Y:S05]  /*4160*/  BSYNC B0 ;  /* 0x0000000000007941 */ /* 0x000fea0003800000 */
.L_x_11253:
[----:B01----:R-:W-:Y:S01]  /*4170*/  SEL R136, R227, R128, P1 ;  /* 0x00000080e3887207 */ /* 0x003fe20000800000 */
[----:B------:R-:W-:Y:S01]  /*4180*/  BSSY B0, `(.L_x_11255) ;  /* 0x0000016000007945 */ /* 0x000fe20003800000 */
[----:B------:R-:W-:Y:S02]  /*4190*/  SEL R137, R168, R129, P1 ;  /* 0x00000081a8897207 */ /* 0x000fe40000800000 */
[----:B------:R-:W-:Y:S02]  /*41a0*/  SEL R138, R229, R130, P1 ;  /* 0x00000082e58a7207 */ /* 0x000fe40000800000 */
[----:B------:R-:W-:Y:S02]  /*41b0*/  @P0 SEL R139, R228, R131, P1 ;  /* 0x00000083e48b0207 */ /* 0x000fe40000800000 */
[----:B------:R-:W-:Y:S02]  /*41c0*/  @!P4 ISETP.NE.AND.EX P3, PT, R203, RZ, PT, P3 ;  /* 0x000000ffcb00c20c */ /* 0x000fe40003f65330 */
[----:B------:R-:W-:Y:S01]  /*41d0*/  ISETP.GT.AND P2, PT, R212, RZ, PT ;  /* 0x000000ffd400720c */ /* 0x000fe20003f44270 */
        /* <DEDUP_REMOVED lines=16> */
.L_x_11256:
[----:B------:R-:W-:Y:S05]  /*42e0*/  BSYNC B0 ;  /* 0x0000000000007941 */ /* 0x000fea0003800000 */
.L_x_11255:
        /* <DEDUP_REMOVED lines=8> */
.L_x_11258:
[----:B------:R-:W-:Y:S05]  /*4370*/  BSYNC B0 ;  /* 0x0000000000007941 */ /* 0x000fea0003800000 */
.L_x_11257:
        /* <DEDUP_REMOVED lines=8> */
.L_x_11260:
[----:B------:R-:W-:Y:S05]  /*4400*/  BSYNC B0 ;  /* 0x0000000000007941 */ /* 0x000fea0003800000 */
.L_x_11259:
        /* <DEDUP_REMOVED lines=8> */
.L_x_11262:
[----:B------:R-:W-:Y:S05]  /*4490*/  BSYNC B0 ;  /* 0x0000000000007941 */ /* 0x000fea0003800000 */
.L_x_11261:
[----:B------:R-:W-:Y:S01]  /*44a0*/  @!P4 ISETP.NE.U32.AND P3, PT, R202, RZ, PT ;  /* 0x000000ffca00c20c */ /* 0x000fe20003f65070 */
[----:B01----:R-:W-:Y:S01]  /*44b0*/  FMUL.FTZ R137, R151, UR9 ;  /* 0x0000000997897c20 */ /* 0x003fe20008410000 */
[C---:B------:R-:W-:Y:S01]  /*44c0*/  FMUL.FTZ R136, R148.reuse, UR9 ;  /* 0x0000000994887c20 */ /* 0x040fe20008410000 */
[----:B------:R-:W-:Y:S01]  /*44d0*/  FMUL.FTZ R139, R147, UR9 ;  /* 0x00000009938b7c20 */ /* 0x000fe20008410000 */
[----:B------:R-:W-:Y:S01]  /*44e0*/  @!P4 ISETP.NE.AND.EX P3, PT, R203, RZ, PT, P3 ;  /* 0x000000ffcb00c20c */ /* 0x000fe20003f65330 */
[----:B------:R-:W-:Y:S01]  /*44f0*/  BSSY B0, `(.L_x_11263) ;  /* 0x000000f000007945 */ /* 0x000fe20003800000 */
[----:B------:R-:W-:Y:S02]  /*4500*/  SEL R128, R151, R128, P1 ;  /* 0x0000008097807207 */ /* 0x000fe40000800000 */
[----:B------:R-:W-:Y:S02]  /*4510*/  SEL R132, R137, R132, P2 ;  /* 0x0000008489847207 */ /* 0x000fe40001000000 */
[----:B------:R-:W-:-:S02]  /*4520*/  SEL R129, R148, R129, P1 ;  /* 0x0000008194817207 */ /* 0x000fc40000800000 */
        /* <DEDUP_REMOVED lines=11> */
.L_x_11264:
[----:B------:R-:W-:Y:S05]  /*45e0*/  BSYNC B0 ;  /* 0x0000000000007941 */ /* 0x000fea0003800000 */
.L_x_11263:
[----:B------:R-:W0:Y:S01]  /*45f0*/  @P0 LDC.64 R138, c[0x0][0x308] ;  /* 0x0000c200ff8a0b82 */ /* 0x000e220000000a00 */
[----:B------:R-:W-:Y:S01]  /*4600*/  @P0 IADD3 R201, R201, 0x700, RZ ;  /* 0x00000700c9c90810 */ /* 0x000fe20007ffe0ff */
[C---:B------:R-:W-:Y:S01]  /*4610*/  FMUL.FTZ R140, R142.reuse, UR9 ;  /* 0x000000098e8c7c20 */ /* 0x040fe20008410000 */
[----:B------:R-:W-:Y:S02]  /*4620*/  @P6 IADD3 R141, R141, 0x700, RZ ;  /* 0x000007008d8d6810 */ /* 0x000fe40007ffe0ff */
[----:B------:R-:W-:Y:S02]  /*4630*/  SEL R131, R142, R131, P1 ;  /* 0x000000838e837207 */ /* 0x000fe40000800000 */
[----:B------:R-:W-:Y:S01]  /*4640*/  SEL R135, R140, R135, P2 ;  /* 0x000000878c877207 */ /* 0x000fe20001000000 */
[----:B------:R-:W1:Y:S01]  /*4650*/  @P6 LDC.64 R136, c[0x0][0x2f8] ;  /* 0x0000be00ff886b82 */ /* 0x000e620000000a00 */
[----:B------:R-:W-:Y:S02]  /*4660*/  IADD3 R206, R206, UR12, RZ ;  /* 0x0000000ccece7c10 */ /* 0x000fe4000fffe0ff */
[----:B------:R-:W-:Y:S01]  /*4670*/  SEL R233, RZ, 0x1, P5 ;  /* 0x00000001ffe97807 */ /* 0x000fe20002800000 */
[----:B0-----:R-:W-:-:S05]  /*4680*/  @P0 IMAD.WIDE.U32 R138, R201, 0x10, R138 ;  /* 0x00000010c98a0825 */ /* 0x001fca00078e008a */
[----:B------:R0:W-:Y:S01]  /*4690*/  @P0 STG.E.128 desc[UR4][R138.64], R128 ;  /* 0x000000808a000986 */ /* 0x0001e2000c101d04 */
[----:B------:R-:W-:Y:S01]  /*46a0*/  ISETP.GE.AND P0, PT, R206, UR13, PT ;  /* 0x0000000dce007c0c */ /* 0x000fe2000bf06270 */
[----:B-1----:R-:W-:-:S05]  /*46b0*/  @P6 IMAD.WIDE.U32 R136, R141, 0x10, R136 ;  /* 0x000000108d886825 */ /* 0x002fca00078e0088 */
[----:B------:R0:W-:Y:S07]  /*46c0*/  @P6 STG.E.128 desc[UR4][R136.64], R132 ;  /* 0x0000008488006986 */ /* 0x0001ee000c101d04 */
[----:B------:R-:W-:Y:S05]  /*46d0*/  @!P0 BRA `(.L_x_11265) ;  /* 0xffffffc0007c8947 */ /* 0x000fea000383ffff */
.L_x_11181:
        /* <DEDUP_REMOVED lines=27> */
.L_x_11185:
[----:B------:R-:W-:Y:S01]  /*4890*/  HFMA2.MMA R149, -RZ, RZ, 0, 9.5367431640625e-07 ;  /* 0x00000010ff957435 */ /* 0x000fe200000001ff */
[----:B------:R-:W-:Y:S02]  /*48a0*/  MOV R148, R139 ;  /* 0x0000008b00947202 */ /* 0x000fe40000000f00 */
[----:B------:R-:W-:Y:S02]  /*48b0*/  MOV R150, 0x1f ;  /* 0x0000001f00967802 */ /* 0x000fe40000000f00 */
[----:B------:R-:W-:-:S07]  /*48c0*/  MOV R145, 0xffffffff ;  /* 0xffffffff00917802 */ /* 0x000fce0000000f00 */
[----:B-----5:R-:W-:Y:S05]  /*48d0*/  WARPSYNC.COLLECTIVE R145, `(.L_x_11266) ;  /* 0x0000000091087348 */ /* 0x020fea0003c00000 */
[----:B------:R0:W1:Y:S02]  /*48e0*/  SHFL.DOWN P1, R147, R148, R149, R150 ;  /* 0x0800009594937389 */ /* 0x0000640000020096 */
[----:B01---5:R-:W-:Y:S01]  /*48f0*/  ENDCOLLECTIVE ;  /* 0x000000000000791b */ /* 0x023fe20003800000 */
.L_x_11266:
[----:B------:R-:W-:Y:S02]  /*4900*/  MOV R148, R137 ;  /* 0x0000008900947202 */ /* 0x000fe40000000f00 */
[----:B------:R-:W-:-:S07]  /*4910*/  MOV R140, R147 ;  /* 0x00000093008c7202 */ /* 0x000fce0000000f00 */
[----:B------:R-:W-:Y:S05]  /*4920*/  WARPSYNC.COLLECTIVE R145, `(.L_x_11267) ;  /* 0x0000000091087348 */ /* 0x000fea0003c00000 */
[----:B------:R0:W1:Y:S02]  /*4930*/  SHFL.DOWN P1, R147, R148, R149, R150 ;  /* 0x0800009594937389 */ /* 0x0000640000020096 */
[----:B01----:R-:W-:Y:S01]  /*4940*/  ENDCOLLECTIVE ;  /* 0x000000000000791b */ /* 0x003fe20003800000 */
.L_x_11267:
[----:B------:R-:W-:Y:S01]  /*4950*/  FADD.FTZ R140, R140, R139 ;  /* 0x0000008b8c8c7221 */ /* 0x000fe20000010000 */
[----:B------:R-:W-:-:S04]  /*4960*/  HFMA2.MMA R149, -RZ, RZ, 0, 4.76837158203125e-07 ;  /* 0x00000008ff957435 */ /* 0x000fc800000001ff */
[----:B------:R-:W-:Y:S02]  /*4970*/  MOV R148, R140 ;  /* 0x0000008c00947202 */ /* 0x000fe40000000f00 */
[----:B------:R-:W-:-:S07]  /*4980*/  MOV R142, R147 ;  /* 0x00000093008e7202 */ /* 0x000fce0000000f00 */
[----:B------:R-:W-:Y:S05]  /*4990*/  WARPSYNC.COLLECTIVE R145, `(.L_x_11268) ;  /* 0x0000000091087348 */ /* 0x000fea0003c00000 */
[----:B------:R0:W1:Y:S02]  /*49a0*/  SHFL.DOWN P1, R147, R148, R149, R150 ;  /* 0x0800009594937389 */ /* 0x0000640000020096 */
[----:B01----:R-:W-:Y:S01]  /*49b0*/  ENDCOLLECTIVE ;  /* 0x000000000000791b */ /* 0x003fe20003800000 */
.L_x_11268:
[----:B------:R-:W-:-:S05]  /*49c0*/  FADD.FTZ R142, R142, R137 ;  /* 0x000000898e8e7221 */ /* 0x000fca0000010000 */
[----:B------:R-:W-:Y:S02]  /*49d0*/  MOV R148, R142 ;  /* 0x0000008e00947202 */ /* 0x000fe40000000f00 */
[----:B------:R-:W-:-:S07]  /*49e0*/  MOV R141, R147 ;  /* 0x00000093008d7202 */ /* 0x000fce0000000f00 */
[----:B------:R-:W-:Y:S05]  /*49f0*/  WARPSYNC.COLLECTIVE R145, `(.L_x_11269) ;  /* 0x0000000091087348 */ /* 0x000fea0003c00000 */
[----:B------:R0:W1:Y:S02]  /*4a00*/  SHFL.DOWN P1, R147, R148, R149, R150 ;  /* 0x0800009594937389 */ /* 0x0000640000020096 */
[----:B01----:R-:W-:Y:S01]  /*4a10*/  ENDCOLLECTIVE ;  /* 0x000000000000791b */ /* 0x003fe20003800000 */
.L_x_11269:
[----:B------:R-:W-:Y:S01]  /*4a20*/  FADD.FTZ R141, R140, R141 ;  /* 0x0000008d8c8d7221 */ /* 0x000fe20000010000 */
[----:B------:R-:W-:-:S04]  /*4a30*/  HFMA2.MMA R149, -RZ, RZ, 0, 2.384185791015625e-07 ;  /* 0x00000004ff957435 */ /* 0x000fc800000001ff */
[----:B------:R-:W-:Y:S02]  /*4a40*/  MOV R148, R141 ;  /* 0x0000008d00947202 */ /* 0x000fe40000000f00 */
[----:B------:R-:W-:-:S07]  /*4a50*/  MOV R143, R147 ;  /* 0x00000093008f7202 */ /* 0x000fce0000000f00 */
[----:B------:R-:W-:Y:S05]  /*4a60*/  WARPSYNC.COLLECTIVE R145, `(.L_x_11270) ;  /* 0x0000000091087348 */ /* 0x000fea0003c00000 */
[----:B------:R0:W1:Y:S02]  /*4a70*/  SHFL.DOWN P1, R147, R148, R149, R150 ;  /* 0x0800009594937389 */ /* 0x0000640000020096 */
[----:B01----:R-:W-:Y:S01]  /*4a80*/  ENDCOLLECTIVE ;  /* 0x000000000000791b */ /* 0x003fe20003800000 */
.L_x_11270:
[----:B------:R-:W-:-:S05]  /*4a90*/  FADD.FTZ R143, R142, R143 ;  /* 0x0000008f8e8f7221 */ /* 0x000fca0000010000 */
[----:B------:R-:W-:Y:S02]  /*4aa0*/  MOV R148, R143 ;  /* 0x0000008f00947202 */ /* 0x000fe40000000f00 */
[----:B------:R-:W-:-:S07]  /*4ab0*/  MOV R144, R147 ;  /* 0x0000009300907202 */ /* 0x000fce0000000f00 */
[----:B------:R-:W-:Y:S05]  /*4ac0*/  WARPSYNC.COLLECTIVE R145, `(.L_x_11271) ;  /* 0x0000000091087348 */ /* 0x000fea0003c00000 */
[----:B------:R0:W1:Y:S02]  /*4ad0*/  SHFL.DOWN P1, R147, R148, R149, R150 ;  /* 0x0800009594937389 */ /* 0x0000640000020096 */
[----:B01----:R-:W-:Y:S01]  /*4ae0*/  ENDCOLLECTIVE ;  /* 0x000000000000791b */ /* 0x003fe20003800000 */
.L_x_11271:
[----:B------:R-:W-:Y:S01]  /*4af0*/  FADD.FTZ R144, R141, R144 ;  /* 0x000000908d907221 */ /* 0x000fe20000010000 */
[----:B------:R-:W-:-:S04]  /*4b00*/  HFMA2.MMA R149, -RZ, RZ, 0, 1.1920928955078125e-07 ;  /* 0x00000002ff957435 */ /* 0x000fc800000001ff */
[----:B------:R-:W-:Y:S02]  /*4b10*/  MOV R148, R144 ;  /* 0x0000009000947202 */ /* 0x000fe40000000f00 */
[----:B------:R-:W-:-:S07]  /*4b20*/  MOV R146, R147 ;  /* 0x0000009300927202 */ /* 0x000fce0000000f00 */
[----:B------:R-:W-:Y:S05]  /*4b30*/  WARPSYNC.COLLECTIVE R145, `(.L_x_11272) ;  /* 0x0000000091087348 */ /* 0x000fea0003c00000 */
[----:B------:R0:W1:Y:S02]  /*4b40*/  SHFL.DOWN P1, R147, R148, R149, R150 ;  /* 0x0800009594937389 */ /* 0x0000640000020096 */
[----:B01----:R-:W-:Y:S01]  /*4b50*/  ENDCOLLECTIVE ;  /* 0x000000000000791b */ /* 0x003fe20003800000 */
.L_x_11272:
[----:B------:R-:W-:-:S05]  /*4b60*/  FADD.FTZ R146, R143, R146 ;  /* 0x000000928f927221 */ /* 0x000fca0000010000 */
[----:B------:R-:W-:Y:S02]  /*4b70*/  MOV R148, R146 ;  /* 0x0000009200947202 */ /* 0x000fe40000000f00 */
[----:B------:R-:W-:-:S07]  /*4b80*/  MOV R137, R147 ;  /* 0x0000009300897202 */ /* 0x000fce0000000f00 */
[----:B------:R-:W-:Y:S05]  /*4b90*/  WARPSYNC.COLLECTIVE R145, `(.L_x_11273) ;  /* 0x0000000091087348 */ /* 0x000fea0003c00000 */
[----:B------:R0:W1:Y:S02]  /*4ba0*/  SHFL.DOWN P1, R147, R148, R149, R150 ;  /* 0x0800009594937389 */ /* 0x0000640000020096 */
[----:B01----:R-:W-:Y:S01]  /*4bb0*/  ENDCOLLECTIVE ;  /* 0x000000000000791b */ /* 0x003fe20003800000 */
.L_x_11273:
[----:B------:R-:W-:Y:S01]  /*4bc0*/  FADD.FTZ R137, R144, R137 ;  /* 0x0000008990897221 */ /* 0x000fe20000010000 */
[----:B------:R-:W-:-:S04]  /*4bd0*/  HFMA2.MMA R149, -RZ, RZ, 0, 5.9604644775390625e-08 ;  /* 0x00000001ff957435 */ /* 0x000fc800000001ff */
[----:B------:R-:W-:Y:S02]  /*4be0*/  MOV R148, R137 ;  /* 0x0000008900947202 */ /* 0x000fe40000000f00 */
[----:B------:R-:W-:-:S07]  /*4bf0*/  MOV R139, R147 ;  /* 0x00000093008b7202 */ /* 0x000fce0000000f00 */
[----:B------:R-:W-:Y:S05]  /*4c00*/  WARPSYNC.COLLECTIVE R145, `(.L_x_11274) ;  /* 0x0000000091087348 */ /* 0x000fea0003c00000 */
[----:B------:R0:W1:Y:S02]  /*4c10*/  SHFL.DOWN P1, R147, R148, R149, R150 ;  /* 0x0800009594937389 */ /* 0x0000640000020096 */
[----:B01----:R-:W-:Y:S01]  /*4c20*/  ENDCOLLECTIVE ;  /* 0x000000000000791b */ /* 0x003fe20003800000 */
.L_x_11274:
[----:B------:R-:W-:-:S05]  /*4c30*/  FADD.FTZ R139, R146, R139 ;  /* 0x0000008b928b7221 */ /* 0x000fca0000010000 */
[----:B------:R-:W-:Y:S02]  /*4c40*/  MOV R148, R139 ;  /* 0x0000008b00947202 */ /* 0x000fe40000000f00 */
[----:B------:R-:W-:-:S07]  /*4c50*/  MOV R168, R147 ;  /* 0x0000009300a87202 */ /* 0x000fce0000000f00 */
[----:B------:R-:W-:Y:S05]  /*4c60*/  WARPSYNC.COLLECTIVE R145, `(.L_x_11275) ;  /* 0x0000000091087348 */ /* 0x000fea0003c00000 */
[----:B------:R0:W1:Y:S02]  /*4c70*/  SHFL.DOWN P1, R147, R148, R149, R150 ;  /* 0x0800009594937389 */ /* 0x0000640000020096 */
[----:B01----:R-:W-:Y:S01]  /*4c80*/  ENDCOLLECTIVE ;  /* 0x000000000000791b */ /* 0x003fe20003800000 */
.L_x_11275:
[----:B------:R-:W-:Y:S01]  /*4c90*/  MOV R140, R147 ;  /* 0x00000093008c7202 */ /* 0x000fe20000000f00 */
[----:B------:R-:W-:Y:S06]  /*4ca0*/  BRA `(.L_x_11276) ;  /* 0xffffffd000dc7947 */ /* 0x000fec000383ffff */
.L_x_11277:
        /* <DEDUP_REMOVED lines=13> */
.L_x_14023:


//--------------------- .text._ZN10layer_norm13ln_bwd_kernelINS_13Kernel_traitsI6__halfffffjLj8192ELj1ELj1ELj8ELj16ENS_18Kernel_traits_baseILj8192ES2_ffffjLj256EEEEELb0ELb1ELb0ELb0EEEvNS_9BwdParamsE --------------------------
	.section	.text._ZN10layer_norm13ln_bwd_kernelINS_13Kernel_traitsI6__halfffffjLj8192ELj1ELj1ELj8ELj16ENS_18Kernel_traits_baseILj8192ES2_ffffjLj256EEEEELb0ELb1ELb0ELb0EEEvNS_9BwdParamsE,"ax",@progbits
	.align	128
        .global         _ZN10layer_norm13ln_bwd_kernelINS_13Kernel_traitsI6__halfffffjLj8192ELj1ELj1ELj8ELj16ENS_18Kernel_traits_baseILj8192ES2_ffffjLj256EEEEELb0ELb1ELb0ELb0EEEvNS_9BwdParamsE
        .type           _ZN10layer_norm13ln_bwd_kernelINS_13Kernel_traitsI6__halfffffjLj8192ELj1ELj1ELj8ELj16ENS_18Kernel_traits_baseILj8192ES2_ffffjLj256EEEEELb0ELb1ELb0ELb0EEEvNS_9BwdParamsE,@function
        .size           _ZN10layer_norm13ln_bwd_kernelINS_13Kernel_traitsI6__halfffffjLj8192ELj1ELj1ELj8ELj16ENS_18Kernel_traits_baseILj8192ES2_ffffjLj256EEEEELb0ELb1ELb0ELb0EEEvNS_9BwdParamsE,(.L_x_14024 - _ZN10layer_norm13ln_bwd_kernelINS_13Kernel_traitsI6__halfffffjLj8192ELj1ELj1ELj8ELj16ENS_18Kernel_traits_baseILj8192ES2_ffffjLj256EEEEELb0ELb1ELb0ELb0EEEvNS_9BwdParamsE)
        .other          _ZN10layer_norm13ln_bwd_kernelINS_13Kernel_traitsI6__halfffffjLj8192ELj1ELj1ELj8ELj16ENS_18Kernel_traits_baseILj8192ES2_ffffjLj256EEEEELb0ELb1ELb0ELb0EEEvNS_9BwdParamsE,@"STO_CUDA_ENTRY STV_DEFAULT"
_ZN10layer_norm13ln_bwd_kernelINS_13Kernel_traitsI6__halfffffjLj8192ELj1ELj1ELj8ELj16ENS_18Kernel_traits_baseILj8192ES2_ffffjLj256EEEEELb0ELb1ELb0ELb0EEEvNS_9BwdParamsE:
.text._ZN10layer_norm13ln_bwd_kernelINS_13Kernel_traitsI6__halfffffjLj8192ELj1ELj1ELj8ELj16ENS_18Kernel_traits_baseILj8192ES2_ffffjLj256EEEEELb0ELb1ELb0ELb0EEEvNS_9BwdParamsE:
[----:B------:R-:W0:Y:S01]  /*0000*/  LDC R1, c[0x0][0x28] ;  /* 0x00000a00ff017b82 */ /* 0x000e220000000800 */
[----:B------:R-:W1:Y:S01]  /*0010*/  S2R R124, SR_TID.X ;  /* 0x00000000007c7919 */ /* 0x000e620000002100 */
[----:B------:R-:W-:Y:S01]  /*0020*/  ULDC UR4, c[0x0][0x218] ;  /* 0x0000860000047ab9 */ /* 0x000fe20000000800 */
[----:B------:R-:W-:-:S05]  /*0030*/  LOP3.LUT R3, R3, 0xfffffff7, RZ, 0xc0, !PT ;  /* 0xfffffff703037812 */ /* 0x000fca00078ec0ff */
        /* <DEDUP_REMOVED lines=29> */
[----:B------:R-:W1:Y:S01]  /*0210*/  @P1 LDC.64 R32, c[0x0][0x278] ;  /* 0x00009e00ff201b82 */ /* 0x000e620000000a00 */
[----:B------:R-:W-:-:S04]  /*0220*/  @P6 LOP3.LUT R3, R3, 0x4, RZ, 0xfc, !PT ;  /* 0x0000000403036812 */ /* 0x000fc800078efcff */
[----:B------:R-:W-:-:S03]  /*0230*/  LOP3.LUT R3, R3, 0xfffffffd, RZ, 0xc0, !PT ;  /* 0xfffffffd03037812 */ /* 0x000fc600078ec0ff */
[----:B------:R-:W3:Y:S01]  /*0240*/  @P6 LDC.64 R34, c[0x0][0x260] ;  /* 0x00009800ff226b82 */ /* 0x000ee20000000a00 */
[----:B------:R-:W-:-:S04]  /*0250*/  @P5 LOP3.LUT R3, R3, 0x2, RZ, 0xfc, !PT ;  /* 0x0000000203035812 */ /* 0x000fc800078efcff */
[----:B------:R-:W-:-:S03]  /*0260*/  LOP3.LUT R3, R3, 0xfffffffe, RZ, 0xc0, !PT ;  /* 0xfffffffe03037812 */ /* 0x000fc600078ec0ff */
[----:B------:R-:W4:Y:S01]  /*0270*/  @P6 LDC.64 R36, c[0x0][0x278] ;  /* 0x00009e00ff246b82 */ /* 0x000f220000000a00 */
[----:B0-----:R-:W-:Y:S01]  /*0280*/  @P1 IMAD.WIDE.U32 R28, R63, 0x8, R28 ;  /* 0x000000083f1c1825 */ /* 0x001fe200078e001c */
[----:B------:R-:W-:-:S06]  /*0290*/  @P4 LOP3.LUT R3, R3, 0x1, RZ, 0xfc, !PT ;  /* 0x0000000103034812 */ /* 0x000fcc00078efcff */
[----:B------:R-:W0:Y:S01]  /*02a0*/  @P5 LDC.64 R38, c[0x0][0x260] ;  /* 0x00009800ff265b82 */ /* 0x000e220000000a00 */
[C---:B-1----:R-:W-:Y:S01]  /*02b0*/  @P1 IMAD.WIDE.U32 R32, R63.reuse, 0x8, R32 ;  /* 0x000000083f201825 */ /* 0x042fe200078e0020 */
[----:B------:R-:W-:Y:S02]  /*02c0*/  @P1 LOP3.LUT R63, R63, 0x100, RZ, 0xfc, !PT ;  /* 0x000001003f3f1812 */ /* 0x000fe400078efcff */
[----:B------:R-:W-:-:S04]  /*02d0*/  ISETP.GE.U32.AND P1, PT, R0, 0x600, PT ;  /* 0x000006000000780c */ /* 0x000fc80003f26070 */
[----:B------:R-:W1:Y:S01]  /*02e0*/  @P5 LDC.64 R40, c[0x0][0x278] ;  /* 0x00009e00ff285b82 */ /* 0x000e620000000a00 */
[----:B---3--:R-:W-:-:S07]  /*02f0*/  @P6 IMAD.WIDE.U32 R34, R63, 0x8, R34 ;  /* 0x000000083f226825 */ /* 0x008fce00078e0022 */
[----:B------:R-:W3:Y:S01]  /*0300*/  @P4 LDC.64 R42, c[0x0][0x260] ;  /* 0x00009800ff2a4b82 */ /* 0x000ee20000000a00 */
[C---:B----4-:R-:W-:Y:S01]  /*0310*/  @P6 IMAD.WIDE.U32 R36, R63.reuse, 0x8, R36 ;  /* 0x000000083f246825 */ /* 0x050fe200078e0024 */
[----:B------:R-:W-:Y:S02]  /*0320*/  @P6 IADD3 R63, R63, 0x100, RZ ;  /* 0x000001003f3f6810 */ /* 0x000fe40007ffe0ff */
[C---:B------:R-:W-:Y:S02]  /*0330*/  LOP3.LUT P6, RZ, R3.reuse, 0x8, RZ, 0xc0, !PT ;  /* 0x0000000803ff7812 */ /* 0x040fe400078cc0ff */
[----:B------:R-:W-:Y:S02]  /*0340*/  LOP3.LUT R3, R3, 0xffffffef, RZ, 0xc0, !PT ;  /* 0xffffffef03037812 */ /* 0x000fe400078ec0ff */
[----:B------:R-:W4:Y:S01]  /*0350*/  @P4 LDC.64 R44, c[0x0][0x278] ;  /* 0x00009e00ff2c4b82 */ /* 0x000f220000000a00 */
[----:B0-----:R-:W-:Y:S01]  /*0360*/  @P5 IMAD.WIDE.U32 R38, R63, 0x8, R38 ;  /* 0x000000083f265825 */ /* 0x001fe200078e0026 */
[----:B------:R-:W-:-:S02]  /*0370*/  @P3 LOP3.LUT R3, R3, 0x10, RZ, 0xfc, !PT ;  /* 0x0000001003033812 */ /* 0x000fc400078efcff */
[----:B------:R-:W-:Y:S02]  /*0380*/  CS2R R64, SRZ ;  /* 0x0000000000407805 */ /* 0x000fe4000001ff00 */
[----:B------:R-:W-:Y:S02]  /*0390*/  CS2R R66, SRZ ;  /* 0x0000000000427805 */ /* 0x000fe4000001ff00 */
[----:B------:R-:W-:Y:S01]  /*03a0*/  CS2R R68, SRZ ;  /* 0x0000000000447805 */ /* 0x000fe2000001ff00 */
[----:B------:R-:W5:Y:S01]  /*03b0*/  @P5 LDG.E.64 R130, desc[UR4][R38.64] ;  /* 0x0000000426825981 */ /* 0x000f62000c1e1b00 */
[----:B------:R-:W0:Y:S01]  /*03c0*/  @P0 LDC.64 R46, c[0x0][0x260] ;  /* 0x00009800ff2e0b82 */ /* 0x000e220000000a00 */
[C---:B-1----:R-:W-:Y:S01]  /*03d0*/  @P5 IMAD.WIDE.U32 R40, R63.reuse, 0x8, R40 ;  /* 0x000000083f285825 */ /* 0x042fe200078e0028 */
[----:B------:R-:W-:Y:S01]  /*03e0*/  @P5 IADD3 R63, R63, 0x100, RZ ;  /* 0x000001003f3f5810 */ /* 0x000fe20007ffe0ff */
[----:B------:R1:W5:Y:S04]  /*03f0*/  @P6 LDG.E.64 R30, desc[UR4][R28.64] ;  /* 0x000000041c1e6981 */ /* 0x000368000c1e1b00 */
[----:B------:R-:W5:Y:S01]  /*0400*/  @P6 LDG.E.64 R18, desc[UR4][R32.64] ;  /* 0x0000000420126981 */ /* 0x000f62000c1e1b00 */
[----:B------:R-:W2:Y:S01]  /*0410*/  @P0 LDC.64 R48, c[0x0][0x278] ;  /* 0x00009e00ff300b82 */ /* 0x000ea20000000a00 */
[----:B---3--:R-:W-:-:S07]  /*0420*/  @P4 IMAD.WIDE.U32 R42, R63, 0x8, R42 ;  /* 0x000000083f2a4825 */ /* 0x008fce00078e002a */
[----:B------:R-:W3:Y:S01]  /*0430*/  @P1 LDC.64 R50, c[0x0][0x260] ;  /* 0x00009800ff321b82 */ /* 0x000ee20000000a00 */
[C---:B----4-:R-:W-:Y:S01]  /*0440*/  @P4 IMAD.WIDE.U32 R44, R63.reuse, 0x8, R44 ;  /* 0x000000083f2c4825 */ /* 0x050fe200078e002c */
[----:B------:R-:W-:Y:S01]  /*0450*/  @P4 IADD3 R63, R63, 0x100, RZ ;  /* 0x000001003f3f4810 */ /* 0x000fe20007ffe0ff */
[----:B------:R-:W5:Y:S05]  /*0460*/  @P5 LDG.E.64 R4, desc[UR4][R40.64] ;  /* 0x0000000428045981 */ /* 0x000f6a000c1e1b00 */
[----:B------:R-:W4:Y:S01]  /*0470*/  @P1 LDC.64 R52, c[0x0][0x278] ;  /* 0x00009e00ff341b82 */ /* 0x000f220000000a00 */
[----:B0-----:R-:W-:-:S07]  /*0480*/  @P0 IMAD.WIDE.U32 R46, R63, 0x8, R46 ;  /* 0x000000083f2e0825 */ /* 0x001fce00078e002e */
[----:B------:R-:W0:Y:S01]  /*0490*/  @P2 LDC.64 R54, c[0x0][0x260] ;  /* 0x00009800ff362b82 */ /* 0x000e220000000a00 */
[C---:B--2---:R-:W-:Y:S01]  /*04a0*/  @P0 IMAD.WIDE.U32 R48, R63.reuse, 0x8, R48 ;  /* 0x000000083f300825 */ /* 0x044fe200078e0030 */
[----:B------:R-:W-:Y:S01]  /*04b0*/  @P0 IADD3 R63, R63, 0x100, RZ ;  /* 0x000001003f3f0810 */ /* 0x000fe20007ffe0ff */
[----:B------:R-:W5:Y:S05]  /*04c0*/  @P4 LDG.E.64 R132, desc[UR4][R42.64] ;  /* 0x000000042a844981 */ /* 0x000f6a000c1e1b00 */
[----:B------:R-:W2:Y:S08]  /*04d0*/  @P2 LDC.64 R56, c[0x0][0x278] ;  /* 0x00009e00ff382b82 */ /* 0x000eb00000000a00 */
[----:B------:R-:W1:Y:S08]  /*04e0*/  @P3 LDC.64 R58, c[0x0][0x260] ;  /* 0x00009800ff3a3b82 */ /* 0x000e700000000a00 */
[----:B------:R-:W1:Y:S01]  /*04f0*/  @P3 LDC.64 R60, c[0x0][0x278] ;  /* 0x00009e00ff3c3b82 */ /* 0x000e620000000a00 */
[----:B------:R-:W-:Y:S01]  /*0500*/  ISETP.NE.AND P6, PT, R2, RZ, PT ;  /* 0x000000ff0200720c */ /* 0x000fe20003fc5270 */
[C---:B---3--:R-:W-:Y:S01]  /*0510*/  @P1 IMAD.WIDE.U32 R50, R63.reuse, 0x8, R50 ;  /* 0x000000083f321825 */ /* 0x048fe200078e0032 */
[----:B------:R-:W5:Y:S03]  /*0520*/  @P4 LDG.E.64 R12, desc[UR4][R44.64] ;  /* 0x000000042c0c4981 */ /* 0x000f66000c1e1b00 */
[C---:B----4-:R-:W-:Y:S01]  /*0530*/  @P1 IMAD.WIDE.U32 R52, R63.reuse, 0x8, R52 ;  /* 0x000000083f341825 */ /* 0x050fe200078e0034 */
[----:B------:R-:W-:Y:S01]  /*0540*/  @P1 IADD3 R63, R63, 0x100, RZ ;  /* 0x000001003f3f1810 */ /* 0x000fe20007ffe0ff */
[----:B------:R-:W5:Y:S04]  /*0550*/  @P0 LDG.E.64 R26, desc[UR4][R46.64] ;  /* 0x000000042e1a0981 */ /* 0x000f68000c1e1b00 */
[C---:B0-----:R-:W-:Y:S01]  /*0560*/  @P2 IMAD.WIDE.U32 R54, R63.reuse, 0x8, R54 ;  /* 0x000000083f362825 */ /* 0x041fe200078e0036 */
[----:B------:R-:W-:Y:S01]  /*0570*/  LEA.HI R2, R124, UR6, RZ, 0x18 ;  /* 0x000000067c027c11 */ /* 0x000fe2000f8fc0ff */
[----:B------:R0:W5:Y:S02]  /*0580*/  @P6 LDG.E.64 R128, desc[UR4][R34.64] ;  /* 0x0000000422806981 */ /* 0x000164000c1e1b00 */
[C---:B--2---:R-:W-:Y:S01]  /*0590*/  @P2 IMAD.WIDE.U32 R56, R63.reuse, 0x8, R56 ;  /* 0x000000083f382825 */ /* 0x044fe200078e0038 */
[----:B------:R-:W-:Y:S01]  /*05a0*/  @P2 IADD3 R63, R63, 0x100, RZ ;  /* 0x000001003f3f2810 */ /* 0x000fe20007ffe0ff */
[----:B------:R2:W5:Y:S04]  /*05b0*/  @P6 LDG.E.64 R16, desc[UR4][R36.64] ;  /* 0x0000000424106981 */ /* 0x000568000c1e1b00 */
[C---:B-1----:R-:W-:Y:S01]  /*05c0*/  @P3 IMAD.WIDE.U32 R28, R63.reuse, 0x8, R58 ;  /* 0x000000083f1c3825 */ /* 0x042fe200078e003a */
[----:B------:R-:W5:Y:S03]  /*05d0*/  @P0 LDG.E.64 R10, desc[UR4][R48.64] ;  /* 0x00000004300a0981 */ /* 0x000f66000c1e1b00 */
[----:B0-----:R-:W-:Y:S01]  /*05e0*/  @P3 IMAD.WIDE.U32 R34, R63, 0x8, R60 ;  /* 0x000000083f223825 */ /* 0x001fe200078e003c */
[----:B------:R-:W5:Y:S04]  /*05f0*/  @P3 LDG.E.64 R20, desc[UR4][R28.64] ;  /* 0x000000041c143981 */ /* 0x000f68000c1e1b00 */
[----:B------:R0:W5:Y:S01]  /*0600*/  @P3 LDG.E.64 R6, desc[UR4][R34.64] ;  /* 0x0000000422063981 */ /* 0x000162000c1e1b00 */
[----:B------:R-:W-:-:S02]  /*0610*/  ISETP.GE.AND P3, PT, R2, UR7, PT ;  /* 0x0000000702007c0c */ /* 0x000fc4000bf66270 */
[----:B------:R-:W-:Y:S02]  /*0620*/  CS2R R32, SRZ ;  /* 0x0000000000207805 */ /* 0x000fe4000001ff00 */
[----:B--2---:R-:W-:Y:S01]  /*0630*/  CS2R R36, SRZ ;  /* 0x0000000000247805 */ /* 0x004fe2000001ff00 */
[----:B------:R1:W5:Y:S01]  /*0640*/  @P1 LDG.E.64 R24, desc[UR4][R50.64] ;  /* 0x0000000432181981 */ /* 0x000362000c1e1b00 */
[----:B------:R-:W-:Y:S02]  /*0650*/  CS2R R38, SRZ ;  /* 0x0000000000267805 */ /* 0x000fe4000001ff00 */
[----:B------:R-:W-:Y:S02]  /*0660*/  CS2R R40, SRZ ;  /* 0x0000000000287805 */ /* 0x000fe4000001ff00 */
[----:B------:R-:W-:Y:S01]  /*0670*/  CS2R R42, SRZ ;  /* 0x00000000002a7805 */ /* 0x000fe2000001ff00 */
[----:B------:R2:W5:Y:S01]  /*0680*/  @P1 LDG.E.64 R14, desc[UR4][R52.64] ;  /* 0x00000004340e1981 */ /* 0x000562000c1e1b00 */
[----:B------:R-:W-:-:S02]  /*0690*/  CS2R R44, SRZ ;  /* 0x00000000002c7805 */ /* 0x000fc4000001ff00 */
[----:B0-----:R-:W-:Y:S02]  /*06a0*/  CS2R R34, SRZ ;  /* 0x0000000000227805 */ /* 0x001fe4000001ff00 */
[----:B------:R-:W-:Y:S01]  /*06b0*/  CS2R R46, SRZ ;  /* 0x00000000002e7805 */ /* 0x000fe2000001ff00 */
[----:B------:R0:W5:Y:S01]  /*06c0*/  @P2 LDG.E.64 R22, desc[UR4][R54.64] ;  /* 0x0000000436162981 */ /* 0x000162000c1e1b00 */
[----:B------:R-:W-:Y:S02]  /*06d0*/  CS2R R48, SRZ ;  /* 0x0000000000307805 */ /* 0x000fe4000001ff00 */
[----:B-1----:R-:W-:Y:S02]  /*06e0*/  CS2R R50, SRZ ;  /* 0x0000000000327805 */ /* 0x002fe4000001ff00 */
[----:B------:R-:W-:Y:S01]  /*06f0*/  CS2R R58, SRZ ;  /* 0x00000000003a7805 */ /* 0x000fe2000001ff00 */
[----:B------:R1:W5:Y:S01]  /*0700*/  @P2 LDG.E.64 R8, desc[UR4][R56.64] ;  /* 0x0000000438082981 */ /* 0x000362000c1e1b00 */
[----:B------:R-:W-:-:S02]  /*0710*/  CS2R R60, SRZ ;  /* 0x00000000003c7805 */ /* 0x000fc4000001ff00 */
[----:B--2---:R-:W-:Y:S02]  /*0720*/  CS2R R52, SRZ ;  /* 0x0000000000347805 */ /* 0x004fe4000001ff00 */
[----:B------:R-:W-:Y:S02]  /*0730*/  CS2R R62, SRZ ;  /* 0x00000000003e7805 */ /* 0x000fe4000001ff00 */
[----:B------:R-:W-:Y:S02]  /*0740*/  CS2R R70, SRZ ;  /* 0x0000000000467805 */ /* 0x000fe4000001ff00 */
[----:B------:R-:W-:Y:S02]  /*0750*/  CS2R R72, SRZ ;  /* 0x0000000000487805 */ /* 0x000fe4000001ff00 */
[----:B0-----:R-:W-:Y:S02]  /*0760*/  CS2R R54, SRZ ;  /* 0x0000000000367805 */ /* 0x001fe4000001ff00 */
        /* <DEDUP_REMOVED lines=29> */
[----:B-----5:R-:W-:Y:S01]  /*0940*/  MOV R0, R30 ;  /* 0x0000001e00007202 */ /* 0x020fe20000000f00 */
[----:B------:R-:W-:Y:S01]  /*0950*/  ULDC.64 UR6, c[0x0][0x270] ;  /* 0x00009c0000067ab9 */ /* 0x000fe20000000a00 */
[--C-:B------:R-:W-:Y:S01]  /*0960*/  SHF.R.U64 R145, R30, 0x10, R31.reuse ;  /* 0x000000101e917819 */ /* 0x100fe2000000121f */
[----:B------:R-:W-:Y:S01]  /*0970*/  HFMA2.MMA R214, -RZ, RZ, 0, 5.9604644775390625e-08 ;  /* 0x00000001ffd67435 */ /* 0x000fe200000001ff */
[----:B------:R-:W-:Y:S01]  /*0980*/  MOV R28, R31 ;  /* 0x0000001f001c7202 */ /* 0x000fe20000000f00 */
[----:B------:R-:W-:Y:S01]  /*0990*/  HADD2.F32 R0, -RZ, R0.H0_H0 ;  /* 0x20000000ff007230 */ /* 0x000fe20000004100 */
[----:B------:R-:W-:Y:S02]  /*09a0*/  SHF.R.U32.HI R144, RZ, 0x10, R31 ;  /* 0x00000010ff907819 */ /* 0x000fe4000001161f */
[--C-:B------:R-:W-:Y:S02]  /*09b0*/  SHF.R.U64 R239, R4, 0x10, R5.reuse ;  /* 0x0000001004ef7819 */ /* 0x100fe40000001205 */
[----:B------:R-:W-:Y:S01]  /*09c0*/  MOV R238, R5 ;  /* 0x0000000500ee7202 */ /* 0x000fe20000000f00 */
[----:B------:R0:W-:Y:S01]  /*09d0*/  STL [R1+0x6c], R0 ;  /* 0x00006c0001007387 */ /* 0x0001e20000100800 */
[----:B------:R-:W-:Y:S01]  /*09e0*/  SHF.R.U32.HI R237, RZ, 0x10, R5 ;  /* 0x00000010ffed7819 */ /* 0x000fe20000011605 */
[----:B------:R-:W-:Y:S01]  /*09f0*/  HADD2.F32 R5, -RZ, R145.H0_H0 ;  /* 0x20000091ff057230 */ /* 0x000fe20000004100 */
[----:B------:R-:W-:Y:S01]  /*0a00*/  MOV R240, R4 ;  /* 0x0000000400f07202 */ /* 0x000fe20000000f00 */
[----:B------:R-:W-:Y:S01]  /*0a10*/  HADD2.F32 R4, -RZ, R28.H0_H0 ;  /* 0x2000001cff047230 */ /* 0x000fe20000004100 */
[----:B------:R-:W-:Y:S01]  /*0a20*/  MOV R29, R128 ;  /* 0x00000080001d7202 */ /* 0x000fe20000000f00 */
[----:B------:R-:W-:Y:S01]  /*0a30*/  HADD2.F32 R239, -RZ, R239.H0_H0 ;  /* 0x200000efffef7230 */ /* 0x000fe20000004100 */
[--C-:B------:R-:W-:Y:S01]  /*0a40*/  SHF.R.U64 R143, R128, 0x10, R129.reuse ;  /* 0x00000010808f7819 */ /* 0x100fe20000001281 */
[----:B------:R1:W-:Y:S01]  /*0a50*/  STL [R1+0x68], R5 ;  /* 0x0000680501007387 */ /* 0x0003e20000100800 */
[----:B------:R-:W-:Y:S01]  /*0a60*/  MOV R30, R129 ;  /* 0x00000081001e7202 */ /* 0x000fe20000000f00 */
[----:B0-----:R-:W-:Y:S01]  /*0a70*/  HADD2.F32 R0, -RZ, R144.H0_H0 ;  /* 0x20000090ff007230 */ /* 0x001fe20000004100 */
[----:B------:R-:W-:Y:S01]  /*0a80*/  SHF.R.U32.HI R142, RZ, 0x10, R129 ;  /* 0x00000010ff8e7819 */ /* 0x000fe20000011681 */
[----:B------:R0:W-:Y:S01]  /*0a90*/  STL [R1+0x64], R4 ;  /* 0x0000640401007387 */ /* 0x0001e20000100800 */
[----:B------:R-:W-:Y:S01]  /*0aa0*/  MOV R31, R130 ;  /* 0x00000082001f7202 */ /* 0x000fe20000000f00 */
[----:B------:R-:W-:Y:S01]  /*0ab0*/  HADD2.F32 R240, -RZ, R240.H0_H0 ;  /* 0x200000f0fff07230 */ /* 0x000fe20000004100 */
[--C-:B------:R-:W-:Y:S01]  /*0ac0*/  SHF.R.U64 R141, R130, 0x10, R131.reuse ;  /* 0x00000010828d7819 */ /* 0x100fe20000001283 */
[----:B------:R2:W-:Y:S01]  /*0ad0*/  STL [R1+0x60], R0 ;  /* 0x0000600001007387 */ /* 0x0005e20000100800 */
[----:B------:R-:W-:Y:S01]  /*0ae0*/  MOV R128, R131 ;  /* 0x0000008300807202 */ /* 0x000fe20000000f00 */
[----:B-1----:R-:W-:Y:S01]  /*0af0*/  HADD2.F32 R5, -RZ, R29.H0_H0 ;  /* 0x2000001dff057230 */ /* 0x002fe20000004100 */
[----:B------:R-:W-:Y:S01]  /*0b00*/  SHF.R.U32.HI R140, RZ, 0x10, R131 ;  /* 0x00000010ff8c7819 */ /* 0x000fe20000011683 */
[----:B------:R-:W-:Y:S01]  /*0b10*/  HADD2.F32 R238, -RZ, R238.H0_H0 ;  /* 0x200000eeffee7230 */ /* 0x000fe20000004100 */
[----:B------:R-:W-:Y:S01]  /*0b20*/  MOV R129, R132 ;  /* 0x0000008400817202 */ /* 0x000fe20000000f00 */
[----:B0-----:R-:W-:Y:S01]  /*0b30*/  HADD2.F32 R4, -RZ, R143.H0_H0 ;  /* 0x2000008fff047230 */ /* 0x001fe20000004100 */
[----:B------:R0:W-:Y:S01]  /*0b40*/  STL [R1+0x5c], R5 ;  /* 0x00005c0501007387 */ /* 0x0001e20000100800 */
[--C-:B------:R-:W-:Y:S01]  /*0b50*/  SHF.R.U64 R139, R132, 0x10, R133.reuse ;  /* 0x00000010848b7819 */ /* 0x100fe20000001285 */
[----:B------:R-:W-:Y:S01]  /*0b60*/  HADD2.F32 R237, -RZ, R237.H0_H0 ;  /* 0x200000edffed7230 */ /* 0x000fe20000004100 */
[----:B------:R-:W-:Y:S01]  /*0b70*/  MOV R130, R133 ;  /* 0x0000008500827202 */ /* 0x000fe20000000f00 */
[----:B--2---:R-:W-:Y:S01]  /*0b80*/  HADD2.F32 R0, -RZ, R30.H0_H0 ;  /* 0x2000001eff007230 */ /* 0x004fe20000004100 */
[----:B------:R1:W-:Y:S01]  /*0b90*/  STL [R1+0x58], R4 ;  /* 0x0000580401007387 */ /* 0x0003e20000100800 */
[----:B------:R-:W-:-:S02]  /*0ba0*/  SHF.R.U32.HI R138, RZ, 0x10, R133 ;  /* 0x00000010ff8a7819 */ /* 0x000fc40000011685 */
[----:B------:R-:W-:Y:S01]  /*0bb0*/  MOV R131, R26 ;  /* 0x0000001a00837202 */ /* 0x000fe20000000f00 */
[----:B------:R2:W-:Y:S01]  /*0bc0*/  STL [R1+0x54], R0 ;  /* 0x0000540001007387 */ /* 0x0005e20000100800 */
[----:B0-----:R-:W-:Y:S01]  /*0bd0*/  HADD2.F32 R5, -RZ, R142.H0_H0 ;  /* 0x2000008eff057230 */ /* 0x001fe20000004100 */
[--C-:B------:R-:W-:Y:S02]  /*0be0*/  SHF.R.U64 R137, R26, 0x10, R27.reuse ;  /* 0x000000101a897819 */ /* 0x100fe4000000121b */
[----:B------:R-:W-:Y:S01]  /*0bf0*/  MOV R132, R27 ;  /* 0x0000001b00847202 */ /* 0x000fe20000000f00 */
[----:B-1----:R-:W-:Y:S01]  /*0c00*/  HADD2.F32 R4, -RZ, R31.H0_H0 ;  /* 0x2000001fff047230 */ /* 0x002fe20000004100 */
[----:B------:R0:W-:Y:S01]  /*0c10*/  STL [R1+0x50], R5 ;  /* 0x0000500501007387 */ /* 0x0001e20000100800 */
[----:B------:R-:W-:Y:S01]  /*0c20*/  SHF.R.U32.HI R136, RZ, 0x10, R27 ;  /* 0x00000010ff887819 */ /* 0x000fe2000001161b */
[----:B--2---:R-:W-:Y:S02]  /*0c30*/  HADD2.F32 R0, -RZ, R141.H0_H0 ;  /* 0x2000008dff007230 */ /* 0x004fe40000004100 */
[----:B------:R1:W-:Y:S01]  /*0c40*/  STL [R1+0x4c], R4 ;  /* 0x00004c0401007387 */ /* 0x0003e20000100800 */
[----:B------:R-:W-:-:S02]  /*0c50*/  MOV R26, R24 ;  /* 0x00000018001a7202 */ /* 0x000fc40000000f00 */
[--C-:B------:R-:W-:Y:S01]  /*0c60*/  SHF.R.U64 R135, R24, 0x10, R25.reuse ;  /* 0x0000001018877819 */ /* 0x100fe20000001219 */
[----:B------:R2:W-:Y:S01]  /*0c70*/  STL [R1+0x48], R0 ;  /* 0x0000480001007387 */ /* 0x0005e20000100800 */
[----:B------:R-:W-:Y:S01]  /*0c80*/  MOV R27, R25 ;  /* 0x00000019001b7202 */ /* 0x000fe20000000f00 */
[----:B0-----:R-:W-:Y:S01]  /*0c90*/  HADD2.F32 R5, -RZ, R128.H0_H0 ;  /* 0x20000080ff057230 */ /* 0x001fe20000004100 */
[----:B------:R-:W-:Y:S02]  /*0ca0*/  SHF.R.U32.HI R134, RZ, 0x10, R25 ;  /* 0x00000010ff867819 */ /* 0x000fe40000011619 */
[----:B------:R-:W-:Y:S01]  /*0cb0*/  MOV R24, R22 ;  /* 0x0000001600187202 */ /* 0x000fe20000000f00 */
[----:B-1----:R-:W-:Y:S01]  /*0cc0*/  HADD2.F32 R4, -RZ, R140.H0_H0 ;  /* 0x2000008cff047230 */ /* 0x002fe20000004100 */
[----:B------:R0:W-:Y:S01]  /*0cd0*/  STL [R1+0x44], R5 ;  /* 0x0000440501007387 */ /* 0x0001e20000100800 */
[----:B------:R-:W-:Y:S01]  /*0ce0*/  SHF.R.U64 R133, R22, 0x10, R23 ;  /* 0x0000001016857819 */ /* 0x000fe20000001217 */
[----:B--2---:R-:W-:-:S02]  /*0cf0*/  HADD2.F32 R0, -RZ, R129.H0_H0 ;  /* 0x20000081ff007230 */ /* 0x004fc40000004100 */
[----:B------:R1:W-:Y:S01]  /*0d00*/  STL [R1+0x40], R4 ;  /* 0x0000400401007387 */ /* 0x0003e20000100800 */
[----:B------:R-:W-:Y:S02]  /*0d10*/  MOV R25, R23 ;  /* 0x0000001700197202 */ /* 0x000fe40000000f00 */
[----:B------:R-:W-:Y:S01]  /*0d20*/  SHF.R.U32.HI R22, RZ, 0x10, R23 ;  /* 0x00000010ff167819 */ /* 0x000fe20000011617 */
[----:B------:R2:W-:Y:S01]  /*0d30*/  STL [R1+0x3c], R0 ;  /* 0x00003c0001007387 */ /* 0x0005e20000100800 */
[----:B------:R-:W-:Y:S01]  /*0d40*/  MOV R252, R20 ;  /* 0x0000001400fc7202 */ /* 0x000fe20000000f00 */
[----:B0-----:R-:W-:Y:S01]  /*0d50*/  HADD2.F32 R5, -RZ, R139.H0_H0 ;  /* 0x2000008bff057230 */ /* 0x001fe20000004100 */
[--C-:B------:R-:W-:Y:S02]  /*0d60*/  SHF.R.U64 R251, R20, 0x10, R21.reuse ;  /* 0x0000001014fb7819 */ /* 0x100fe40000001215 */
[----:B------:R-:W-:Y:S01]  /*0d70*/  MOV R250, R21 ;  /* 0x0000001500fa7202 */ /* 0x000fe20000000f00 */
[----:B-1----:R-:W-:Y:S01]  /*0d80*/  HADD2.F32 R4, -RZ, R130.H0_H0 ;  /* 0x20000082ff047230 */ /* 0x002fe20000004100 */
[----:B------:R0:W-:Y:S01]  /*0d90*/  STL [R1+0x38], R5 ;  /* 0x0000380501007387 */ /* 0x0001e20000100800 */
[----:B------:R-:W-:Y:S01]  /*0da0*/  SHF.R.U32.HI R249, RZ, 0x10, R21 ;  /* 0x00000010fff97819 */ /* 0x000fe20000011615 */
[----:B------:R-:W-:Y:S01]  /*0db0*/  HADD2.F32 R252, -RZ, R252.H0_H0 ;  /* 0x200000fcfffc7230 */ /* 0x000fe20000004100 */
[----:B------:R-:W-:Y:S01]  /*0dc0*/  MOV R248, R18 ;  /* 0x0000001200f87202 */ /* 0x000fe20000000f00 */
[----:B--2---:R-:W-:Y:S01]  /*0dd0*/  HADD2.F32 R0, -RZ, R138.H0_H0 ;  /* 0x2000008aff007230 */ /* 0x004fe20000004100 */
[----:B------:R1:W-:Y:S01]  /*0de0*/  STL [R1+0x34], R4 ;  /* 0x0000340401007387 */ /* 0x0003e20000100800 */
[--C-:B------:R-:W-:Y:S01]  /*0df0*/  SHF.R.U64 R247, R18, 0x10, R19.reuse ;  /* 0x0000001012f77819 */ /* 0x100fe20000001213 */
[----:B------:R-:W-:Y:S01]  /*0e00*/  HADD2.F32 R251, -RZ, R251.H0_H0 ;  /* 0x200000fbfffb7230 */ /* 0x000fe20000004100 */
[----:B------:R-:W-:Y:S01]  /*0e10*/  MOV R246, R19 ;  /* 0x0000001300f67202 */ /* 0x000fe20000000f00 */
[----:B------:R2:W-:Y:S01]  /*0e20*/  STL [R1+0x30], R0 ;  /* 0x0000300001007387 */ /* 0x0005e20000100800 */
[----:B0-----:R-:W-:Y:S01]  /*0e30*/  HADD2.F32 R5, -RZ, R131.H0_H0 ;  /* 0x20000083ff057230 */ /* 0x001fe20000004100 */
[----:B------:R-:W-:Y:S01]  /*0e40*/  SHF.R.U32.HI R245, RZ, 0x10, R19 ;  /* 0x00000010fff57819 */ /* 0x000fe20000011613 */
[----:B------:R-:W-:Y:S01]  /*0e50*/  HADD2.F32 R250, -RZ, R250.H0_H0 ;  /* 0x200000fafffa7230 */ /* 0x000fe20000004100 */
[----:B------:R-:W-:Y:S01]  /*0e60*/  MOV R244, R16 ;  /* 0x0000001000f47202 */ /* 0x000fe20000000f00 */
[----:B------:R-:W-:Y:S01]  /*0e70*/  HADD2.F32 R249, -RZ, R249.H0_H0 ;  /* 0x200000f9fff97230 */ /* 0x000fe20000004100 */
[----:B------:R0:W-:Y:S01]  /*0e80*/  STL [R1+0x2c], R5 ;  /* 0x00002c0501007387 */ /* 0x0001e20000100800 */
[----:B-1----:R-:W-:Y:S01]  /*0e90*/  HADD2.F32 R4, -RZ, R137.H0_H0 ;  /* 0x20000089ff047230 */ /* 0x002fe20000004100 */
[--C-:B------:R-:W-:Y:S01]  /*0ea0*/  SHF.R.U64 R243, R16, 0x10, R17.reuse ;  /* 0x0000001010f37819 */ /* 0x100fe20000001211 */
[----:B------:R-:W-:Y:S01]  /*0eb0*/  HADD2.F32 R248, -RZ, R248.H0_H0 ;  /* 0x200000f8fff87230 */ /* 0x000fe20000004100 */
[----:B------:R-:W-:Y:S01]  /*0ec0*/  MOV R242, R17 ;  /* 0x0000001100f27202 */ /* 0x000fe20000000f00 */
[----:B--2---:R-:W-:Y:S01]  /*0ed0*/  HADD2.F32 R0, -RZ, R132.H0_H0 ;  /* 0x20000084ff007230 */ /* 0x004fe20000004100 */
[----:B------:R1:W-:Y:S01]  /*0ee0*/  STL [R1+0x28], R4 ;  /* 0x0000280401007387 */ /* 0x0003e20000100800 */
        /* <DEDUP_REMOVED lines=8> */
[----:B------:R2:W-:Y:S01]  /*0f70*/  STL [R1+0x20], R5 ;  /* 0x0000200501007387 */ /* 0x0005e20000100800 */
[----:B-1----:R-:W-:Y:S01]  /*0f80*/  HADD2.F32 R4, -RZ, R26.H0_H0 ;  /* 0x2000001aff047230 */ /* 0x002fe20000004100 */
[----:B------:R-:W-:Y:S01]  /*0f90*/  SHF.R.U32.HI R233, RZ, 0x10, R13 ;  /* 0x00000010ffe97819 */ /* 0x000fe2000001160d */
[----:B------:R-:W-:Y:S01]  /*0fa0*/  HADD2.F32 R245, -RZ, R245.H0_H0 ;  /* 0x200000f5fff57230 */ /* 0x000fe20000004100 */
[----:B------:R-:W-:Y:S01]  /*0fb0*/  MOV R232, R10 ;  /* 0x0000000a00e87202 */ /* 0x000fe20000000f00 */
[----:B------:R-:W-:Y:S01]  /*0fc0*/  HADD2.F32 R244, -RZ, R244.H0_H0 ;  /* 0x200000f4fff47230 */ /* 0x000fe20000004100 */
[----:B------:R1:W-:Y:S01]  /*0fd0*/  STL [R1+0x1c], R4 ;  /* 0x00001c0401007387 */ /* 0x0003e20000100800 */
[----:B0-----:R-:W-:Y:S01]  /*0fe0*/  HADD2.F32 R0, -RZ, R135.H0_H0 ;  /* 0x20000087ff007230 */ /* 0x001fe20000004100 */
        /* <DEDUP_REMOVED lines=8> */
[----:B-1----:R-:W-:Y:S01]  /*1070*/  HADD2.F32 R4, -RZ, R134.H0_H0 ;  /* 0x20000086ff047230 */ /* 0x002fe20000004100 */
        /* <DEDUP_REMOVED lines=25> */
[----:B------:R1:W-:Y:S01]  /*1210*/  STL [R1], R0 ;  /* 0x0000000001007387 */ /* 0x0003e20000100800 */
        /* <DEDUP_REMOVED lines=18> */
[----:B-1----:R-:W-:-:S07]  /*1340*/  HADD2.F32 R217, -RZ, R217.H0_H0 ;  /* 0x200000d9ffd97230 */ /* 0x002fce0000004100 */
.L_x_11312:
[----:B01234-:R-:W0:Y:S01]  /*1350*/  LDC.64 R166, c[0x0][0x250] ;  /* 0x00009400ffa67b82 */ /* 0x01fe220000000a00 */
[----:B------:R-:W-:Y:S02]  /*1360*/  SHF.R.S32.HI R4, RZ, 0x1f, R2 ;  /* 0x0000001fff047819 */ /* 0x000fe40000011402 */
[----:B------:R-:W-:-:S05]  /*1370*/  LOP3.LUT P5, RZ, R3, 0x8, RZ, 0xc0, !PT ;  /* 0x0000000803ff7812 */ /* 0x000fca00078ac0ff */
[----:B------:R-:W1:Y:S01]  /*1380*/  @P3 LDC.64 R164, c[0x0][0x270] ;  /* 0x00009c00ffa43b82 */ /* 0x000e620000000a00 */
[----:B0-----:R-:W-:-:S05]  /*1390*/  IMAD.WIDE R166, R2, 0x4, R166 ;  /* 0x0000000402a67825 */ /* 0x001fca00078e02a6 */
[----:B------:R-:W5:Y:S01]  /*13a0*/  LDG.E R201, desc[UR4][R166.64] ;  /* 0x00000004a6c97981 */ /* 0x000f62000c1e1900 */
[----:B-1----:R-:W-:-:S04]  /*13b0*/  @P3 LEA R164, P4, R2, R164, 0x2 ;  /* 0x000000a402a43211 */ /* 0x002fc800078810ff */
[----:B------:R-:W-:Y:S02]  /*13c0*/  @P3 LEA.HI.X R165, R2, R165, R4, 0x2, P4 ;  /* 0x000000a502a53211 */ /* 0x000fe400020f1404 */
[----:B------:R-:W-:Y:S01]  /*13d0*/  MOV R4, 0x3f800000 ;  /* 0x3f80000000047802 */ /* 0x000fe20000000f00 */
[----:B------:R-:W0:Y:S05]  /*13e0*/  S2R R168, SR_TID.X ;  /* 0x0000000000a87919 */ /* 0x000e2a0000002100 */
[----:B------:R1:W5:Y:S02]  /*13f0*/  @P3 LDG.E R4, desc[UR4][R164.64] ;  /* 0x00000004a4043981 */ /* 0x000364000c1e1900 */
[----:B-1----:R-:W1:Y:S01]  /*1400*/  LDC.64 R164, c[0x0][0x258] ;  /* 0x00009600ffa47b82 */ /* 0x002e620000000a00 */
[----:B------:R-:W-:-:S05]  /*1410*/  MOV R215, UR13 ;  /* 0x0000000d00d77c02 */ /* 0x000fca0008000f00 */
[C---:B------:R-:W-:Y:S01]  /*1420*/  IMAD R6, R2.reuse, R215, RZ ;  /* 0x000000d702067224 */ /* 0x040fe200078e02ff */
[----:B------:R-:W-:Y:S01]  /*1430*/  BSSY B0, `(.L_x_11279) ;  /* 0x000003a000007945 */ /* 0x000fe20003800000 */
[----:B-1----:R-:W-:-:S05]  /*1440*/  IMAD.WIDE R164, R2, 0x4, R164 ;  /* 0x0000000402a47825 */ /* 0x002fca00078e02a4 */
[----:B------:R1:W5:Y:S01]  /*1450*/  LDG.E R5, desc[UR4][R164.64] ;  /* 0x00000004a4057981 */ /* 0x000362000c1e1900 */
[----:B0-----:R-:W-:Y:S02]  /*1460*/  LOP3.LUT R216, R168, 0xff, RZ, 0xc0, !PT ;  /* 0x000000ffa8d87812 */ /* 0x001fe400078ec0ff */
[----:B-1----:R-:W-:-:S04]  /*1470*/  SHF.R.S32.HI R164, RZ, 0x1f, R6 ;  /* 0x0000001fffa47819 */ /* 0x002fc80000011406 */
[----:B------:R-:W-:-:S04]  /*1480*/  LEA.HI R6, R164, R6, RZ, 0x2 ;  /* 0x00000006a4067211 */ /* 0x000fc800078f10ff */
[----:B------:R-:W-:Y:S02]  /*1490*/  LEA.HI.SX32 R6, R6, R216, 0x1e ;  /* 0x000000d806067211 */ /* 0x000fe400078ff2ff */
[----:B------:R-:W-:Y:S02]  /*14a0*/  MOV R202, RZ ;  /* 0x000000ff00ca7202 */ /* 0x000fe40000000f00 */
[----:B------:R-:W-:Y:S02]  /*14b0*/  MOV R200, RZ ;  /* 0x000000ff00c87202 */ /* 0x000fe40000000f00 */
[----:B------:R-:W-:Y:S01]  /*14c0*/  MOV R203, R6 ;  /* 0x0000000600cb7202 */ /* 0x000fe20000000f00 */
[----:B------:R-:W-:Y:S06]  /*14d0*/  @!P5 BRA `(.L_x_11280) ;  /* 0x0000000000bcd947 */ /* 0x000fec0003800000 */
[----:B------:R-:W-:Y:S01]  /*14e0*/  ISETP.NE.U32.AND P4, PT, RZ, UR8, PT ;  /* 0x00000008ff007c0c */ /* 0x000fe2000bf85070 */
[----:B------:R-:W0:Y:S01]  /*14f0*/  LDC.U8 R170, c[0x0][0x2a0] ;  /* 0x0000a800ffaa7b82 */ /* 0x000e220000000000 */
[----:B------:R-:W2:Y:S02]  /*1500*/  LDL R209, [R1+0x6c] ;  /* 0x00006c0001d17983 */ /* 0x000ea40000100800 */
[----:B------:R-:W-:Y:S02]  /*1510*/  ISETP.NE.AND.EX P4, PT, RZ, UR9, PT, P4 ;  /* 0x00000009ff007c0c */ /* 0x000fe4000bf85340 */
[----:B------:R-:W3:Y:S04]  /*1520*/  LDL R207, [R1+0x68] ;  /* 0x0000680001cf7983 */ /* 0x000ee80000100800 */
[----:B------:R-:W4:Y:S04]  /*1530*/  LDL R173, [R1+0x64] ;  /* 0x0000640001ad7983 */ /* 0x000f280000100800 */
[----:B------:R-:W4:Y:S03]  /*1540*/  LDL R172, [R1+0x60] ;  /* 0x0000600001ac7983 */ /* 0x000f260000100800 */
[----:B------:R-:W-:-:S04]  /*1550*/  @P4 LEA R164, P5, R6, UR8, 0x4 ;  /* 0x0000000806a44c11 */ /* 0x000fc8000f8a20ff */
[----:B------:R-:W-:-:S05]  /*1560*/  @P4 LEA.HI.X R165, R6, UR9, RZ, 0x4, P5 ;  /* 0x0000000906a54c11 */ /* 0x000fca000a8f24ff */
[----:B------:R1:W5:Y:S01]  /*1570*/  @P4 LDG.E.128 R128, desc[UR4][R164.64] ;  /* 0x00000004a4804981 */ /* 0x000362000c1e1d00 */
[----:B------:R-:W-:-:S04]  /*1580*/  LEA R168, P4, R6, UR10, 0x4 ;  /* 0x0000000a06a87c11 */ /* 0x000fc8000f8820ff */
[----:B------:R-:W-:Y:S02]  /*1590*/  LEA.HI.X R169, R6, UR11, RZ, 0x4, P4 ;  /* 0x0000000b06a97c11 */ /* 0x000fe4000a0f24ff */
[----:B0-----:R-:W-:Y:S01]  /*15a0*/  ISETP.NE.AND P4, PT, R170, RZ, PT ;  /* 0x000000ffaa00720c */ /* 0x001fe20003f85270 */
[----:B-1----:R-:W0:Y:S03]  /*15b0*/  LDC.64 R164, c[0x0][0x2b8] ;  /* 0x0000ae00ffa47b82 */ /* 0x002e260000000a00 */
[----:B------:R-:W2:Y:S01]  /*15c0*/  LDG.E.128 R168, desc[UR4][R168.64] ;  /* 0x00000004a8a87981 */ /* 0x000ea2000c1e1d00 */
[----:B0-----:R-:W-:-:S06]  /*15d0*/  IMAD.WIDE.U32 R164, R6, 0x10, R164 ;  /* 0x0000001006a47825 */ /* 0x001fcc00078e00a4 */
[----:B------:R-:W3:Y:S01]  /*15e0*/  LDG.E.128 R164, desc[UR4][R164.64] ;  /* 0x00000004a4a47981 */ /* 0x000ee2000c1e1d00 */
[----:B-----5:R-:W-:Y:S02]  /*15f0*/  FSEL R0, R201, RZ, !P4 ;  /* 0x000000ffc9007208 */ /* 0x020fe40006000000 */
[----:B------:R-:W-:-:S03]  /*1600*/  IADD3 R203, R6, 0x100, RZ ;  /* 0x0000010006cb7810 */ /* 0x000fc60007ffe0ff */
[C---:B--2---:R-:W-:Y:S01]  /*1610*/  FADD.FTZ R168, -R0.reuse, R168 ;  /* 0x000000a800a87221 */ /* 0x044fe20000010100 */
[C---:B------:R-:W-:Y:S01]  /*1620*/  FADD.FTZ R7, -R0.reuse, R169 ;  /* 0x000000a900077221 */ /* 0x040fe20000010100 */
[C---:B------:R-:W-:Y:S01]  /*1630*/  FADD.FTZ R29, -R0.reuse, R170 ;  /* 0x000000aa001d7221 */ /* 0x040fe20000010100 */
[----:B------:R-:W-:Y:S01]  /*1640*/  FADD.FTZ R171, -R0, R171 ;  /* 0x000000ab00ab7221 */ /* 0x000fe20000010100 */
[C---:B------:R-:W-:Y:S01]  /*1650*/  FMUL.FTZ R0, R5.reuse, R168 ;  /* 0x000000a805007220 */ /* 0x040fe20000410000 */
[C---:B------:R-:W-:Y:S01]  /*1660*/  FMUL.FTZ R7, R5.reuse, R7 ;  /* 0x0000000705077220 */ /* 0x040fe20000410000 */
[----:B------:R-:W-:Y:S01]  /*1670*/  FMUL.FTZ R29, R5, R29 ;  /* 0x0000001d051d7220 */ /* 0x000fe20000410000 */
[----:B---3--:R-:W-:Y:S01]  /*1680*/  FMUL.FTZ R17, R209, R164 ;  /* 0x000000a4d1117220 */ /* 0x008fe20000410000 */
[----:B------:R-:W-:Y:S01]  /*1690*/  FADD.FTZ R64, R64, R164 ;  /* 0x000000a440407221 */ /* 0x000fe20000010000 */
[----:B------:R-:W-:Y:S01]  /*16a0*/  FFMA.FTZ R32, R164, R0, R32 ;  /* 0x00000000a4207223 */ /* 0x000fe20000010020 */
[----:B------:R-:W-:Y:S01]  /*16b0*/  FADD.FTZ R65, R65, R165 ;  /* 0x000000a541417221 */ /* 0x000fe20000010000 */
[----:B------:R-:W-:Y:S01]  /*16c0*/  FFMA.FTZ R33, R165, R7, R33 ;  /* 0x00000007a5217223 */ /* 0x000fe20000010021 */
[----:B------:R-:W-:Y:S01]  /*16d0*/  FMUL.FTZ R209, R207, R165 ;  /* 0x000000a5cfd17220 */ /* 0x000fe20000410000 */
[----:B------:R-:W-:Y:S01]  /*16e0*/  FADD.FTZ R165, RZ, R17 ;  /* 0x00000011ffa57221 */ /* 0x000fe20000010000 */
[----:B------:R-:W-:Y:S01]  /*16f0*/  FFMA.FTZ R164, R0, R17, RZ ;  /* 0x0000001100a47223 */ /* 0x000fe200000100ff */
[----:B----4-:R-:W-:-:S02]  /*1700*/  FMUL.FTZ R207, R173, R166 ;  /* 0x000000a6adcf7220 */ /* 0x010fc40000410000 */
        /* <DEDUP_REMOVED lines=12> */
.L_x_11280:
[----:B------:R-:W-:Y:S05]  /*17d0*/  BSYNC B0 ;  /* 0x0000000000007941 */ /* 0x000fea0003800000 */
.L_x_11279:
[----:B------:R-:W-:Y:S01]  /*17e0*/  LOP3.LUT P4, RZ, R3, 0x4, RZ, 0xc0, !PT ;  /* 0x0000000403ff7812 */ /* 0x000fe2000788c0ff */
[----:B------:R-:W-:-:S12]  /*17f0*/  BSSY B0, `(.L_x_11281) ;  /* 0x0000031000007945 */ /* 0x000fd80003800000 */
[----:B------:R-:W-:Y:S05]  /*1800*/  @!P4 BRA `(.L_x_11282) ;  /* 0x0000000000bcc947 */ /* 0x000fea0003800000 */
        /* <DEDUP_REMOVED lines=11> */
[C---:B------:R-:W-:Y:S02]  /*18c0*/  LEA.HI.X R169, R203.reuse, UR11, RZ, 0x4, P4 ;  /* 0x0000000bcba97c11 */ /* 0x040fe4000a0f24ff */
        /* <DEDUP_REMOVED lines=8> */
[----:B------:R-:W-:-:S03]  /*1950*/  FADD.FTZ R169, -R18, R169 ;  /* 0x000000a912a97221 */ /* 0x000fc60000010100 */
[C---:B------:R-:W-:Y:S01]  /*1960*/  FMUL.FTZ R213, R5.reuse, R168 ;  /* 0x000000a805d57220 */ /* 0x040fe20000410000 */
[C---:B------:R-:W-:Y:S01]  /*1970*/  FADD.FTZ R170, -R18.reuse, R170 ;  /* 0x000000aa12aa7221 */ /* 0x040fe20000010100 */
[----:B------:R-:W-:Y:S01]  /*1980*/  FMUL.FTZ R212, R5, R169 ;  /* 0x000000a905d47220 */ /* 0x000fe20000410000 */
[----:B------:R-:W-:-:S04]  /*1990*/  FADD.FTZ R18, -R18, R171 ;  /* 0x000000ab12127221 */ /* 0x000fc80000010100 */
[----:B------:R-:W-:Y:S01]  /*19a0*/  FMUL.FTZ R18, R5, R18 ;  /* 0x0000001205127220 */ /* 0x000fe20000410000 */
[----:B---3--:R-:W-:Y:S01]  /*19b0*/  FMUL.FTZ R193, R192, R164 ;  /* 0x000000a4c0c17220 */ /* 0x008fe20000410000 */
[----:B------:R-:W-:-:S03]  /*19c0*/  FMUL.FTZ R179, R179, R165 ;  /* 0x000000a5b3b37220 */ /* 0x000fc60000410000 */
[----:B------:R-:W-:Y:S01]  /*19d0*/  FADD.FTZ R202, R202, R193 ;  /* 0x000000c1caca7221 */ /* 0x000fe20000010000 */
[----:B------:R-:W-:Y:S01]  /*19e0*/  FFMA.FTZ R200, R213, R193, R200 ;  /* 0x000000c1d5c87223 */ /* 0x000fe200000100c8 */
[----:B------:R-:W-:Y:S01]  /*19f0*/  FMUL.FTZ R192, R5, R170 ;  /* 0x000000aa05c07220 */ /* 0x000fe20000410000 */
[----:B----4-:R-:W-:Y:S01]  /*1a00*/  FMUL.FTZ R30, R30, R166 ;  /* 0x000000a61e1e7220 */ /* 0x010fe20000410000 */
        /* <DEDUP_REMOVED lines=15> */
.L_x_11282:
[----:B------:R-:W-:Y:S05]  /*1b00*/  BSYNC B0 ;  /* 0x0000000000007941 */ /* 0x000fea0003800000 */
.L_x_11281:
        /* <DEDUP_REMOVED lines=8> */
[----:B------:R-:W4:Y:S07]  /*1b90*/  LDL R26, [R1+0x40] ;  /* 0x00004000011a7983 */ /* 0x000f2e0000100800 */
        /* <DEDUP_REMOVED lines=8> */
[----:B-----5:R-:W-:Y:S01]  /*1c20*/  FSEL R19, R201, RZ, !P4 ;  /* 0x000000ffc9137208 */ /* 0x020fe20006000000 */
[----:B0-----:R-:W-:-:S06]  /*1c30*/  IMAD.WIDE.U32 R164, R203, 0x10, R164 ;  /* 0x00000010cba47825 */ /* 0x001fcc00078e00a4 */
[----:B------:R-:W3:Y:S01]  /*1c40*/  LDG.E.128 R164, desc[UR4][R164.64] ;  /* 0x00000004a4a47981 */ /* 0x000ee2000c1e1d00 */
[----:B--2---:R-:W-:-:S03]  /*1c50*/  FADD.FTZ R20, -R19, R171 ;  /* 0x000000ab13147221 */ /* 0x004fc60000010100 */
[----:B------:R-:W2:Y:S01]  /*1c60*/  LDL R171, [R1+0x44] ;  /* 0x0000440001ab7983 */ /* 0x000ea20000100800 */
[C---:B------:R-:W-:Y:S01]  /*1c70*/  FADD.FTZ R168, -R19.reuse, R168 ;  /* 0x000000a813a87221 */ /* 0x040fe20000010100 */
[----:B------:R-:W-:-:S03]  /*1c80*/  FADD.FTZ R169, -R19, R169 ;  /* 0x000000a913a97221 */ /* 0x000fc60000010100 */
[----:B------:R-:W-:Y:S01]  /*1c90*/  FMUL.FTZ R211, R5, R168 ;  /* 0x000000a805d37220 */ /* 0x000fe20000410000 */
[----:B------:R-:W-:Y:S01]  /*1ca0*/  FADD.FTZ R170, -R19, R170 ;  /* 0x000000aa13aa7221 */ /* 0x000fe20000010100 */
[C---:B------:R-:W-:Y:S01]  /*1cb0*/  FMUL.FTZ R210, R5.reuse, R169 ;  /* 0x000000a905d27220 */ /* 0x040fe20000410000 */
[----:B------:R-:W-:Y:S01]  /*1cc0*/  FMUL.FTZ R20, R5, R20 ;  /* 0x0000001405147220 */ /* 0x000fe20000410000 */
[----:B------:R-:W-:Y:S01]  /*1cd0*/  IADD3 R203, R203, 0x100, RZ ;  /* 0x00000100cbcb7810 */ /* 0x000fe20007ffe0ff */
[----:B---3--:R-:W-:Y:S01]  /*1ce0*/  FMUL.FTZ R191, R190, R164 ;  /* 0x000000a4bebf7220 */ /* 0x008fe20000410000 */
[----:B------:R-:W-:-:S03]  /*1cf0*/  FMUL.FTZ R178, R178, R165 ;  /* 0x000000a5b2b27220 */ /* 0x000fc60000410000 */
[----:B------:R-:W-:Y:S01]  /*1d00*/  FADD.FTZ R202, R202, R191 ;  /* 0x000000bfcaca7221 */ /* 0x000fe20000010000 */
[----:B------:R-:W-:Y:S01]  /*1d10*/  FFMA.FTZ R200, R211, R191, R200 ;  /* 0x000000bfd3c87223 */ /* 0x000fe200000100c8 */
[----:B------:R-:W-:Y:S02]  /*1d20*/  FMUL.FTZ R190, R5, R170 ;  /* 0x000000aa05be7220 */ /* 0x000fe40000410000 */
[----:B------:R-:W-:Y:S01]  /*1d30*/  FADD.FTZ R202, R202, R178 ;  /* 0x000000b2caca7221 */ /* 0x000fe20000010000 */
[----:B------:R-:W-:Y:S01]  /*1d40*/  FFMA.FTZ R200, R210, R178, R200 ;  /* 0x000000b2d2c87223 */ /* 0x000fe200000100c8 */
[----:B----4-:R-:W-:Y:S01]  /*1d50*/  FMUL.FTZ R26, R26, R167 ;  /* 0x000000a71a1a7220 */ /* 0x010fe20000410000 */
        /* <DEDUP_REMOVED lines=12> */
[----:B------:R-:W-:-:S07]  /*1e20*/  FFMA.FTZ R200, R20, R26, R200 ;  /* 0x0000001a14c87223 */ /* 0x000fce00000100c8 */
.L_x_11284:
[----:B------:R-:W-:Y:S05]  /*1e30*/  BSYNC B0 ;  /* 0x0000000000007941 */ /* 0x000fea0003800000 */
.L_x_11283:
        /* <DEDUP_REMOVED lines=50> */
.L_x_11286:
[----:B------:R-:W-:Y:S05]  /*2160*/  BSYNC B0 ;  /* 0x0000000000007941 */ /* 0x000fea0003800000 */
.L_x_11285:
[----:B------:R-:W-:Y:S04]  /*2170*/  BSSY B0, `(.L_x_11287) ;  /* 0x0000031000007945 */ /* 0x000fe80003800000 */
        /* <DEDUP_REMOVED lines=48> */
.L_x_11288:
[----:B------:R-:W-:Y:S05]  /*2480*/  BSYNC B0 ;  /* 0x0000000000007941 */ /* 0x000fea0003800000 */
.L_x_11287:
        /* <DEDUP_REMOVED lines=13> */
[----:B0-----:R-:W-:Y:S02]  /*2560*/  ISETP.NE.AND P4, PT, R164, RZ, PT ;  /* 0x000000ffa400720c */ /* 0x001fe40003f85270 */
[----:B------:R-:W0:Y:S02]  /*2570*/  LDC.64 R164, c[0x0][0x2b8] ;  /* 0x0000ae00ffa47b82 */ /* 0x000e240000000a00 */
[----:B------:R-:W2:Y:S01]  /*2580*/  LDG.E.128 R168, desc[UR4][R168.64] ;  /* 0x00000004a8a87981 */ /* 0x000ea2000c1e1d00 */
[----:B-1---5:R-:W-:Y:S01]  /*2590*/  FSEL R8, R201, RZ, !P4 ;  /* 0x000000ffc9087208 */ /* 0x022fe20006000000 */
[----:B0-----:R-:W-:-:S06]  /*25a0*/  IMAD.WIDE.U32 R164, R203, 0x10, R164 ;  /* 0x00000010cba47825 */ /* 0x001fcc00078e00a4 */
[----:B------:R-:W3:Y:S01]  /*25b0*/  LDG.E.128 R164, desc[UR4][R164.64] ;  /* 0x00000004a4a47981 */ /* 0x000ee2000c1e1d00 */
[----:B--2---:R-:W-:-:S03]  /*25c0*/  FADD.FTZ R9, -R8, R171 ;  /* 0x000000ab08097221 */ /* 0x004fc60000010100 */
[----:B------:R-:W2:Y:S01]  /*25d0*/  LDL R171, [R1+0x14] ;  /* 0x0000140001ab7983 */ /* 0x000ea20000100800 */
[C---:B------:R-:W-:Y:S01]  /*25e0*/  FADD.FTZ R168, -R8.reuse, R168 ;  /* 0x000000a808a87221 */ /* 0x040fe20000010100 */
[----:B------:R-:W-:-:S03]  /*25f0*/  FADD.FTZ R169, -R8, R169 ;  /* 0x000000a908a97221 */ /* 0x000fc60000010100 */
[C---:B------:R-:W-:Y:S01]  /*2600*/  FMUL.FTZ R197, R5.reuse, R168 ;  /* 0x000000a805c57220 */ /* 0x040fe20000410000 */
        /* <DEDUP_REMOVED lines=25> */
.L_x_11290:
[----:B------:R-:W-:Y:S05]  /*27a0*/  BSYNC B0 ;  /* 0x0000000000007941 */ /* 0x000fea0003800000 */
.L_x_11289:
[----:B------:R-:W-:Y:S04]  /*27b0*/  BSSY B0, `(.L_x_11291) ;  /* 0x0000031000007945 */ /* 0x000fe80003800000 */
[----:B------:R-:W-:Y:S05]  /*27c0*/  @!P2 BRA `(.L_x_11292) ;  /* 0x0000000000bca947 */ /* 0x000fea0003800000 */
[----:B------:R-:W-:Y:S01]  /*27d0*/  ISETP.NE.U32.AND P4, PT, RZ, UR8, PT ;  /* 0x00000008ff007c0c */ /* 0x000fe2000bf85070 */
[----:B------:R-:W0:Y:S01]  /*27e0*/  LDC.U8 R164, c[0x0][0x2a0] ;  /* 0x0000a800ffa47b82 */ /* 0x000e220000000000 */
[----:B------:R-:W2:Y:S02]  /*27f0*/  LDL R182, [R1+0xc] ;  /* 0x00000c0001b67983 */ /* 0x000ea40000100800 */
[----:B------:R-:W-:Y:S02]  /*2800*/  ISETP.NE.AND.EX P4, PT, RZ, UR9, PT, P4 ;  /* 0x00000009ff007c0c */ /* 0x000fe4000bf85340 */
[----:B------:R-:W3:Y:S11]  /*2810*/  LDL R174, [R1+0x8] ;  /* 0x0000080001ae7983 */ /* 0x000ef60000100800 */
[----:B------:R-:W-:-:S04]  /*2820*/  @P4 LEA R12, P5, R203, UR8, 0x4 ;  /* 0x00000008cb0c4c11 */ /* 0x000fc8000f8a20ff */
[----:B------:R-:W-:-:S05]  /*2830*/  @P4 LEA.HI.X R13, R203, UR9, RZ, 0x4, P5 ;  /* 0x00000009cb0d4c11 */ /* 0x000fca000a8f24ff */
[----:B------:R1:W5:Y:S01]  /*2840*/  @P4 LDG.E.128 R152, desc[UR4][R12.64] ;  /* 0x000000040c984981 */ /* 0x000362000c1e1d00 */
[----:B------:R-:W-:-:S04]  /*2850*/  LEA R168, P4, R203, UR10, 0x4 ;  /* 0x0000000acba87c11 */ /* 0x000fc8000f8820ff */
[----:B------:R-:W-:Y:S02]  /*2860*/  LEA.HI.X R169, R203, UR11, RZ, 0x4, P4 ;  /* 0x0000000bcba97c11 */ /* 0x000fe4000a0f24ff */
[----:B0-----:R-:W-:Y:S02]  /*2870*/  ISETP.NE.AND P4, PT, R164, RZ, PT ;  /* 0x000000ffa400720c */ /* 0x001fe40003f85270 */
[----:B------:R-:W0:Y:S01]  /*2880*/  LDC.64 R164, c[0x0][0x2b8] ;  /* 0x0000ae00ffa47b82 */ /* 0x000e220000000a00 */
[----:B------:R-:W4:Y:S04]  /*2890*/  LDL R13, [R1] ;  /* 0x00000000010d7983 */ /* 0x000f280000100800 */
[----:B------:R-:W1:Y:S01]  /*28a0*/  LDG.E.128 R168, desc[UR4][R168.64] ;  /* 0x00000004a8a87981 */ /* 0x000e62000c1e1d00 */
[----:B-----5:R-:W-:Y:S01]  /*28b0*/  FSEL R11, R201, RZ, !P4 ;  /* 0x000000ffc90b7208 */ /* 0x020fe20006000000 */
[----:B0-----:R-:W-:-:S06]  /*28c0*/  IMAD.WIDE.U32 R164, R203, 0x10, R164 ;  /* 0x00000010cba47825 */ /* 0x001fcc00078e00a4 */
[----:B------:R-:W2:Y:S01]  /*28d0*/  LDG.E.128 R164, desc[UR4][R164.64] ;  /* 0x00000004a4a47981 */ /* 0x000ea2000c1e1d00 */
[----:B-1----:R-:W-:-:S03]  /*28e0*/  FADD.FTZ R12, -R11, R171 ;  /* 0x000000ab0b0c7221 */ /* 0x002fc60000010100 */
[----:B------:R-:W4:Y:S01]  /*28f0*/  LDL R171, [R1+0x4] ;  /* 0x0000040001ab7983 */ /* 0x000f220000100800 */
[C---:B------:R-:W-:Y:S01]  /*2900*/  FADD.FTZ R168, -R11.reuse, R168 ;  /* 0x000000a80ba87221 */ /* 0x040fe20000010100 */
[----:B------:R-:W-:-:S03]  /*2910*/  FADD.FTZ R169, -R11, R169 ;  /* 0x000000a90ba97221 */ /* 0x000fc60000010100 */
[----:B------:R-:W-:Y:S01]  /*2920*/  FMUL.FTZ R195, R5, R168 ;  /* 0x000000a805c37220 */ /* 0x000fe20000410000 */
[----:B------:R-:W-:Y:S01]  /*2930*/  FADD.FTZ R170, -R11, R170 ;  /* 0x000000aa0baa7221 */ /* 0x000fe20000010100 */
[C---:B------:R-:W-:Y:S01]  /*2940*/  FMUL.FTZ R194, R5.reuse, R169 ;  /* 0x000000a905c27220 */ /* 0x040fe20000410000 */
[----:B------:R-:W-:Y:S01]  /*2950*/  FMUL.FTZ R12, R5, R12 ;  /* 0x0000000c050c7220 */ /* 0x000fe20000410000 */
[----:B--2---:R-:W-:Y:S01]  /*2960*/  FMUL.FTZ R183, R182, R164 ;  /* 0x000000a4b6b77220 */ /* 0x004fe20000410000 */
[----:B---3--:R-:W-:-:S03]  /*2970*/  FMUL.FTZ R174, R174, R165 ;  /* 0x000000a5aeae7220 */ /* 0x008fc60000410000 */
        /* <DEDUP_REMOVED lines=15> */
[----:B------:R-:W-:-:S04]  /*2a70*/  FMUL.FTZ R11, R171, R166 ;  /* 0x000000a6ab0b7220 */ /* 0x000fc80000410000 */
[----:B------:R-:W-:Y:S01]  /*2a80*/  FADD.FTZ R202, R202, R11 ;  /* 0x0000000bcaca7221 */ /* 0x000fe20000010000 */
[----:B------:R-:W-:-:S03]  /*2a90*/  FFMA.FTZ R200, R182, R11, R200 ;  /* 0x0000000bb6c87223 */ /* 0x000fc600000100c8 */
[----:B------:R-:W-:Y:S01]  /*2aa0*/  FADD.FTZ R202, R202, R13 ;  /* 0x0000000dcaca7221 */ /* 0x000fe20000010000 */
[----:B------:R-:W-:-:S07]  /*2ab0*/  FFMA.FTZ R200, R12, R13, R200 ;  /* 0x0000000d0cc87223 */ /* 0x000fce00000100c8 */
.L_x_11292:
[----:B------:R-:W-:Y:S05]  /*2ac0*/  BSYNC B0 ;  /* 0x0000000000007941 */ /* 0x000fea0003800000 */
.L_x_11291:
[----:B------:R-:W-:Y:S01]  /*2ad0*/  LOP3.LUT P4, RZ, R3, 0x10, RZ, 0xc0, !PT ;  /* 0x0000001003ff7812 */ /* 0x000fe2000788c0ff */
[----:B------:R-:W-:-:S12]  /*2ae0*/  BSSY B0, `(.L_x_11293) ;  /* 0x000002c000007945 */ /* 0x000fd80003800000 */
[----:B------:R-:W-:Y:S05]  /*2af0*/  @!P4 BRA `(.L_x_11294) ;  /* 0x0000000000a8c947 */ /* 0x000fea0003800000 */
[----:B------:R-:W-:Y:S01]  /*2b00*/  ISETP.NE.U32.AND P4, PT, RZ, UR8, PT ;  /* 0x00000008ff007c0c */ /* 0x000fe2000bf85070 */
[----:B------:R-:W0:Y:S03]  /*2b10*/  LDC.U8 R164, c[0x0][0x2a0] ;  /* 0x0000a800ffa47b82 */ /* 0x000e260000000000 */
[----:B------:R-:W-:-:S13]  /*2b20*/  ISETP.NE.AND.EX P4, PT, RZ, UR9, PT, P4 ;  /* 0x00000009ff007c0c */ /* 0x000fda000bf85340 */
[----:B------:R-:W-:-:S04]  /*2b30*/  @P4 LEA R14, P5, R203, UR8, 0x4 ;  /* 0x00000008cb0e4c11 */ /* 0x000fc8000f8a20ff */
[----:B------:R-:W-:-:S05]  /*2b40*/  @P4 LEA.HI.X R15, R203, UR9, RZ, 0x4, P5 ;  /* 0x00000009cb0f4c11 */ /* 0x000fca000a8f24ff */
[----:B------:R1:W5:Y:S01]  /*2b50*/  @P4 LDG.E.128 R156, desc[UR4][R14.64] ;  /* 0x000000040e9c4981 */ /* 0x000362000c1e1d00 */
[----:B0-----:R-:W-:Y:S02]  /*2b60*/  ISETP.NE.AND P4, PT, R164, RZ, PT ;  /* 0x000000ffa400720c */ /* 0x001fe40003f85270 */
[----:B------:R-:W0:Y:S02]  /*2b70*/  LDC.64 R164, c[0x0][0x2b8] ;  /* 0x0000ae00ffa47b82 */ /* 0x000e240000000a00 */
[----:B-----5:R-:W-:Y:S02]  /*2b80*/  FSEL R201, R201, RZ, !P4 ;  /* 0x000000ffc9c97208 */ /* 0x020fe40006000000 */
[----:B------:R-:W-:-:S04]  /*2b90*/  LEA R168, P4, R203, UR10, 0x4 ;  /* 0x0000000acba87c11 */ /* 0x000fc8000f8820ff */
[----:B------:R-:W-:-:S06]  /*2ba0*/  LEA.HI.X R169, R203, UR11, RZ, 0x4, P4 ;  /* 0x0000000bcba97c11 */ /* 0x000fcc000a0f24ff */
[----:B------:R-:W2:Y:S01]  /*2bb0*/  LDG.E.128 R168, desc[UR4][R168.64] ;  /* 0x00000004a8a87981 */ /* 0x000ea2000c1e1d00 */
[----:B0-----:R-:W-:-:S06]  /*2bc0*/  IMAD.WIDE.U32 R164, R203, 0x10, R164 ;  /* 0x00000010cba47825 */ /* 0x001fcc00078e00a4 */
[----:B------:R-:W3:Y:S01]  /*2bd0*/  LDG.E.128 R164, desc[UR4][R164.64] ;  /* 0x00000004a4a47981 */ /* 0x000ee2000c1e1d00 */
[C---:B--2---:R-:W-:Y:S01]  /*2be0*/  FADD.FTZ R168, -R201.reuse, R168 ;  /* 0x000000a8c9a87221 */ /* 0x044fe20000010100 */
[----:B------:R-:W-:-:S03]  /*2bf0*/  FADD.FTZ R169, -R201, R169 ;  /* 0x000000a9c9a97221 */ /* 0x000fc60000010100 */
[----:B------:R-:W-:Y:S01]  /*2c00*/  FMUL.FTZ R206, R5, R168 ;  /* 0x000000a805ce7220 */ /* 0x000fe20000410000 */
[----:B------:R-:W-:Y:S01]  /*2c10*/  FADD.FTZ R170, -R201, R170 ;  /* 0x000000aac9aa7221 */ /* 0x000fe20000010100 */
[----:B------:R-:W-:Y:S01]  /*2c20*/  FMUL.FTZ R205, R5, R169 ;  /* 0x000000a905cd7220 */ /* 0x000fe20000410000 */
[----:B-1----:R-:W-:Y:S01]  /*2c30*/  FADD.FTZ R15, -R201, R171 ;  /* 0x000000abc90f7221 */ /* 0x002fe20000010100 */
[----:B---3--:R-:W-:Y:S01]  /*2c40*/  FMUL.FTZ R181, R252, R164 ;  /* 0x000000a4fcb57220 */ /* 0x008fe20000410000 */
[----:B------:R-:W-:-:S03]  /*2c50*/  FMUL.FTZ R31, R251, R165 ;  /* 0x000000a5fb1f7220 */ /* 0x000fc60000410000 */
        /* <DEDUP_REMOVED lines=20> */
.L_x_11294:
[----:B------:R-:W-:Y:S05]  /*2da0*/  BSYNC B0 ;  /* 0x0000000000007941 */ /* 0x000fea0003800000 */
.L_x_11293:
[----:B------:R-:W0:Y:S01]  /*2db0*/  S2R R164, SR_TID.X ;  /* 0x0000000000a47919 */ /* 0x000e220000002100 */
[----:B------:R-:W-:Y:S01]  /*2dc0*/  LOP3.LUT P4, RZ, R214, 0xff, RZ, 0xc0, !PT ;  /* 0x000000ffd6ff7812 */ /* 0x000fe2000788c0ff */
[----:B------:R-:W-:Y:S01]  /*2dd0*/  UMOV UR6, 0xffffffff ;  /* 0xffffffff00067882 */ /* 0x000fe20000000000 */
[----:B0----5:R-:W-:Y:S02]  /*2de0*/  SHF.R.U32.HI R201, RZ, 0x5, R164 ;  /* 0x00000005ffc97819 */ /* 0x021fe400000116a4 */
        /* <DEDUP_REMOVED lines=22> */
.L_x_11337:
        /* <DEDUP_REMOVED lines=8> */
[----:B------:R-:W-:Y:S01]  /*2fd0*/  LOP3.LUT P6, RZ, R3, 0x8, RZ, 0xc0, !PT ;  /* 0x0000000803ff7812 */ /* 0x000fe200078cc0ff */
        /* <DEDUP_REMOVED lines=28> */
[----:B-1----:R-:W-:Y:S06]  /*31a0*/  @!P6 BRA `(.L_x_11297) ;  /* 0x0000000000c8e947 */ /* 0x002fec0003800000 */
[----:B------:R-:W0:Y:S01]  /*31b0*/  LDC.64 R164, c[0x0][0x220] ;  /* 0x00008800ffa47b82 */ /* 0x000e220000000a00 */
[----:B------:R-:W-:-:S04]  /*31c0*/  ISETP.NE.AND P5, PT, R214, RZ, PT ;  /* 0x000000ffd600720c */ /* 0x000fc80003fa5270 */
[----:B------:R-:W-:Y:S01]  /*31d0*/  FSEL R170, R168, RZ, !P5 ;  /* 0x000000ffa8aa7208 */ /* 0x000fe20006800000 */
        /* <DEDUP_REMOVED lines=8> */
[----:B------:R-:W-:-:S08]  /*3260*/  FMUL.FTZ R171, R5, R171 ;  /* 0x000000ab05ab7220 */ /* 0x000fd00000410000 */
[----:B------:R-:W-:-:S04]  /*3270*/  @P5 FADD.FTZ R171, R128, R171 ;  /* 0x000000ab80ab5221 */ /* 0x000fc80000010000 */
[C---:B------:R-:W-:Y:S01]  /*3280*/  FMUL.FTZ R200, R171.reuse, R4 ;  /* 0x00000004abc87220 */ /* 0x040fe20000410000 */
[----:B------:R-:W-:-:S03]  /*3290*/  SEL R160, R171, R160, P6 ;  /* 0x000000a0aba07207 */ /* 0x000fc60003000000 */
[----:B--2---:R-:W-:Y:S01]  /*32a0*/  FFMA.FTZ R96, R200, R164, R96 ;  /* 0x000000a4c8607223 */ /* 0x004fe20000010060 */
[----:B------:R-:W-:-:S04]  /*32b0*/  FFMA.FTZ R164, R7, R169, R170 ;  /* 0x000000a907a47223 */ /* 0x000fc800000100aa */
[----:B------:R-:W-:-:S04]  /*32c0*/  FADD.FTZ R164, R209, -R164 ;  /* 0x800000a4d1a47221 */ /* 0x000fc80000010000 */
[----:B------:R-:W-:-:S04]  /*32d0*/  FMUL.FTZ R164, R5, R164 ;  /* 0x000000a405a47220 */ /* 0x000fc80000410000 */
[----:B------:R-:W-:-:S04]  /*32e0*/  @P5 FADD.FTZ R164, R129, R164 ;  /* 0x000000a481a45221 */ /* 0x000fc80000010000 */
[C---:B------:R-:W-:Y:S01]  /*32f0*/  FMUL.FTZ R201, R164.reuse, R4 ;  /* 0x00000004a4c97220 */ /* 0x040fe20000410000 */
[----:B------:R-:W-:Y:S01]  /*3300*/  SEL R161, R164, R161, P6 ;  /* 0x000000a1a4a17207 */ /* 0x000fe20003000000 */
[-CC-:B------:R-:W-:Y:S01]  /*3310*/  FFMA.FTZ R164, R29, R169.reuse, R170.reuse ;  /* 0x000000a91da47223 */ /* 0x180fe200000100aa */
[----:B------:R-:W-:Y:S01]  /*3320*/  FFMA.FTZ R170, R173, R169, R170 ;  /* 0x000000a9adaa7223 */ /* 0x000fe200000100aa */
[----:B------:R-:W-:Y:S02]  /*3330*/  FFMA.FTZ R97, R165, R201, R97 ;  /* 0x000000c9a5617223 */ /* 0x000fe40000010061 */
[----:B------:R-:W-:Y:S01]  /*3340*/  FADD.FTZ R164, R207, -R164 ;  /* 0x800000a4cfa47221 */ /* 0x000fe20000010000 */
[----:B------:R-:W-:-:S03]  /*3350*/  FADD.FTZ R170, R172, -R170 ;  /* 0x800000aaacaa7221 */ /* 0x000fc60000010000 */
[C---:B------:R-:W-:Y:S01]  /*3360*/  FMUL.FTZ R164, R5.reuse, R164 ;  /* 0x000000a405a47220 */ /* 0x040fe20000410000 */
[----:B------:R-:W-:Y:S02]  /*3370*/  FMUL.FTZ R203, R5, R170 ;  /* 0x000000aa05cb7220 */ /* 0x000fe40000410000 */
[----:B------:R-:W0:Y:S01]  /*3380*/  LDC.64 R170, c[0x0][0x2f8] ;  /* 0x0000be00ffaa7b82 */ /* 0x000e220000000a00 */
[----:B------:R-:W-:Y:S01]  /*3390*/  @P5 FADD.FTZ R164, R130, R164 ;  /* 0x000000a482a45221 */ /* 0x000fe20000010000 */
[----:B------:R-:W-:Y:S01]  /*33a0*/  @P5 FADD.FTZ R203, R131, R203 ;  /* 0x000000cb83cb5221 */ /* 0x000fe20000010000 */
[----:B------:R-:W-:Y:S02]  /*33b0*/  ISETP.NE.U32.AND P5, PT, RZ, UR14, PT ;  /* 0x0000000eff007c0c */ /* 0x000fe4000bfa5070 */
[C---:B------:R-:W-:Y:S01]  /*33c0*/  FMUL.FTZ R202, R164.reuse, R4 ;  /* 0x00000004a4ca7220 */ /* 0x040fe20000410000 */
[----:B------:R-:W-:Y:S02]  /*33d0*/  SEL R162, R164, R162, P6 ;  /* 0x000000a2a4a27207 */ /* 0x000fe40003000000 */
[----:B------:R-:W-:Y:S01]  /*33e0*/  ISETP.NE.AND.EX P5, PT, RZ, UR15, PT, P5 ;  /* 0x0000000fff007c0c */ /* 0x000fe2000bfa5350 */
[----:B------:R-:W-:Y:S01]  /*33f0*/  FFMA.FTZ R98, R166, R202, R98 ;  /* 0x000000caa6627223 */ /* 0x000fe20000010062 */
[C---:B------:R-:W-:Y:S01]  /*3400*/  SEL R163, R203.reuse, R163, P6 ;  /* 0x000000a3cba37207 */ /* 0x040fe20003000000 */
[----:B------:R-:W-:Y:S01]  /*3410*/  FMUL.FTZ R203, R203, R4 ;  /* 0x00000004cbcb7220 */ /* 0x000fe20000410000 */
[----:B------:R-:W-:-:S03]  /*3420*/  FMUL.FTZ R166, R246, R202 ;  /* 0x000000caf6a67220 */ /* 0x000fc60000410000 */
[-C--:B------:R-:W-:Y:S01]  /*3430*/  FFMA.FTZ R99, R167, R203.reuse, R99 ;  /* 0x000000cba7637223 */ /* 0x080fe20000010063 */
[----:B------:R-:W-:-:S05]  /*3440*/  FMUL.FTZ R167, R245, R203 ;  /* 0x000000cbf5a77220 */ /* 0x000fca0000410000 */
[----:B------:R-:W1:Y:S01]  /*3450*/  @P5 LDC.64 R164, c[0x0][0x308] ;  /* 0x0000c200ffa45b82 */ /* 0x000e620000000a00 */
[----:B0-----:R-:W-:-:S04]  /*3460*/  IMAD.WIDE.U32 R170, R6, 0x10, R170 ;  /* 0x0000001006aa7825 */ /* 0x001fc800078e00aa */
[C---:B-1----:R-:W-:Y:S01]  /*3470*/  @P5 IMAD.WIDE.U32 R164, R6.reuse, 0x10, R164 ;  /* 0x0000001006a45825 */ /* 0x042fe200078e00a4 */
[----:B------:R-:W-:-:S04]  /*3480*/  IADD3 R6, R6, 0x100, RZ ;  /* 0x0000010006067810 */ /* 0x000fc80007ffe0ff */
[----:B------:R0:W-:Y:S02]  /*3490*/  @P5 STG.E.128 desc[UR4][R164.64], R160 ;  /* 0x000000a0a4005986 */ /* 0x0001e4000c101d04 */
[----:B0-----:R-:W-:Y:S01]  /*34a0*/  FMUL.FTZ R164, R248, R200 ;  /* 0x000000c8f8a47220 */ /* 0x001fe20000410000 */
[----:B------:R-:W-:-:S05]  /*34b0*/  FMUL.FTZ R165, R247, R201 ;  /* 0x000000c9f7a57220 */ /* 0x000fca0000410000 */
[----:B------:R0:W-:Y:S02]  /*34c0*/  STG.E.128 desc[UR4][R170.64], R164 ;  /* 0x000000a4aa007986 */ /* 0x0001e4000c101d04 */
.L_x_11297:
[----:B------:R-:W-:Y:S05]  /*34d0*/  BSYNC B0 ;  /* 0x0000000000007941 */ /* 0x000fea0003800000 */
.L_x_11296:
[----:B------:R-:W-:Y:S01]  /*34e0*/  LOP3.LUT P5, RZ, R3, 0x4, RZ, 0xc0, !PT ;  /* 0x0000000403ff7812 */ /* 0x000fe200078ac0ff */
[----:B------:R-:W-:-:S12]  /*34f0*/  BSSY B0, `(.L_x_11298) ;  /* 0x0000034000007945 */ /* 0x000fd80003800000 */
[----:B------:R-:W-:Y:S05]  /*3500*/  @!P5 BRA `(.L_x_11299) ;  /* 0x0000000000c8d947 */ /* 0x000fea0003800000 */
[----:B0-----:R-:W0:Y:S01]  /*3510*/  LDC.64 R164, c[0x0][0x220] ;  /* 0x00008800ffa47b82 */ /* 0x001e220000000a00 */
        /* <DEDUP_REMOVED lines=16> */
[----:B0-----:R-:W-:-:S04]  /*3620*/  IMAD.WIDE.U32 R164, R6, 0x10, R164 ;  /* 0x0000001006a47825 */ /* 0x001fc800078e00a4 */
[----:B------:R-:W-:Y:S01]  /*3630*/  @P5 FADD.FTZ R202, R132, R202 ;  /* 0x000000ca84ca5221 */ /* 0x000fe20000010000 */
[----:B------:R-:W-:Y:S01]  /*3640*/  @P5 FADD.FTZ R201, R133, R201 ;  /* 0x000000c985c95221 */ /* 0x000fe20000010000 */
[----:B------:R-:W-:Y:S01]  /*3650*/  @P5 FADD.FTZ R170, R134, R170 ;  /* 0x000000aa86aa5221 */ /* 0x000fe20000010000 */
[----:B------:R-:W-:Y:S01]  /*3660*/  @P5 FADD.FTZ R200, R135, R200 ;  /* 0x000000c887c85221 */ /* 0x000fe20000010000 */
[----:B------:R-:W-:Y:S01]  /*3670*/  ISETP.NE.U32.AND P5, PT, RZ, UR14, PT ;  /* 0x0000000eff007c0c */ /* 0x000fe2000bfa5070 */
[----:B------:R-:W2:Y:S03]  /*3680*/  LDG.E.128 R164, desc[UR4][R164.64] ;  /* 0x00000004a4a47981 */ /* 0x000ea6000c1e1d00 */
[----:B------:R-:W-:-:S04]  /*3690*/  ISETP.NE.AND.EX P5, PT, RZ, UR15, PT, P5 ;  /* 0x0000000fff007c0c */ /* 0x000fc8000bfa5350 */
[----:B------:R-:W-:Y:S02]  /*36a0*/  SEL R160, R202, R160, P5 ;  /* 0x000000a0caa07207 */ /* 0x000fe40002800000 */
[----:B------:R-:W-:Y:S02]  /*36b0*/  SEL R161, R201, R161, P5 ;  /* 0x000000a1c9a17207 */ /* 0x000fe40002800000 */
[----:B------:R-:W-:Y:S02]  /*36c0*/  SEL R162, R170, R162, P5 ;  /* 0x000000a2aaa27207 */ /* 0x000fe40002800000 */
[----:B------:R-:W-:Y:S02]  /*36d0*/  SEL R163, R200, R163, P5 ;  /* 0x000000a3c8a37207 */ /* 0x000fe40002800000 */
[----:B------:R-:W-:-:S04]  /*36e0*/  ISETP.NE.U32.AND P5, PT, RZ, UR14, PT ;  /* 0x0000000eff007c0c */ /* 0x000fc8000bfa5070 */
[----:B------:R-:W-:Y:S01]  /*36f0*/  ISETP.NE.AND.EX P5, PT, RZ, UR15, PT, P5 ;  /* 0x0000000fff007c0c */ /* 0x000fe2000bfa5350 */
[-C--:B------:R-:W-:Y:S01]  /*3700*/  FMUL.FTZ R202, R202, R4.reuse ;  /* 0x00000004caca7220 */ /* 0x080fe20000410000 */
[-C--:B------:R-:W-:Y:S01]  /*3710*/  FMUL.FTZ R201, R201, R4.reuse ;  /* 0x00000004c9c97220 */ /* 0x080fe20000410000 */
[-C--:B------:R-:W-:Y:S01]  /*3720*/  FMUL.FTZ R203, R170, R4.reuse ;  /* 0x00000004aacb7220 */ /* 0x080fe20000410000 */
[----:B------:R-:W-:Y:S01]  /*3730*/  FMUL.FTZ R200, R200, R4 ;  /* 0x00000004c8c87220 */ /* 0x000fe20000410000 */
[----:B--2---:R-:W-:-:S08]  /*3740*/  FFMA.FTZ R100, R202, R164, R100 ;  /* 0x000000a4ca647223 */ /* 0x004fd00000010064 */
[----:B------:R-:W-:Y:S01]  /*3750*/  @P5 LEA R164, P6, R6, UR14, 0x4 ;  /* 0x0000000e06a45c11 */ /* 0x000fe2000f8c20ff */
[----:B------:R-:W-:-:S03]  /*3760*/  FFMA.FTZ R101, R165, R201, R101 ;  /* 0x000000c9a5657223 */ /* 0x000fc60000010065 */
[----:B------:R-:W-:Y:S01]  /*3770*/  @P5 LEA.HI.X R165, R6, UR15, RZ, 0x4, P6 ;  /* 0x0000000f06a55c11 */ /* 0x000fe2000b0f24ff */
[----:B------:R-:W-:-:S04]  /*3780*/  FFMA.FTZ R102, R166, R203, R102 ;  /* 0x000000cba6667223 */ /* 0x000fc80000010066 */
[----:B------:R0:W-:Y:S01]  /*3790*/  @P5 STG.E.128 desc[UR4][R164.64], R160 ;  /* 0x000000a0a4005986 */ /* 0x0001e2000c101d04 */
[----:B------:R-:W-:Y:S01]  /*37a0*/  LEA R170, P5, R6, UR16, 0x4 ;  /* 0x0000001006aa7c11 */ /* 0x000fe2000f8a20ff */
[-C--:B------:R-:W-:Y:S01]  /*37b0*/  FFMA.FTZ R103, R167, R200.reuse, R103 ;  /* 0x000000c8a7677223 */ /* 0x080fe20000010067 */
[----:B------:R-:W-:Y:S01]  /*37c0*/  FMUL.FTZ R166, R242, R203 ;  /* 0x000000cbf2a67220 */ /* 0x000fe20000410000 */
[----:B------:R-:W-:Y:S01]  /*37d0*/  FMUL.FTZ R167, R241, R200 ;  /* 0x000000c8f1a77220 */ /* 0x000fe20000410000 */
[----:B------:R-:W-:Y:S01]  /*37e0*/  LEA.HI.X R171, R6, UR17, RZ, 0x4, P5 ;  /* 0x0000001106ab7c11 */ /* 0x000fe2000a8f24ff */
[----:B0-----:R-:W-:Y:S01]  /*37f0*/  FMUL.FTZ R164, R244, R202 ;  /* 0x000000caf4a47220 */ /* 0x001fe20000410000 */
[----:B------:R-:W-:-:S05]  /*3800*/  FMUL.FTZ R165, R243, R201 ;  /* 0x000000c9f3a57220 */ /* 0x000fca0000410000 */
[----:B------:R1:W-:Y:S01]  /*3810*/  STG.E.128 desc[UR4][R170.64], R164 ;  /* 0x000000a4aa007986 */ /* 0x0003e2000c101d04 */
[----:B------:R-:W-:-:S07]  /*3820*/  IADD3 R6, R6, 0x100, RZ ;  /* 0x0000010006067810 */ /* 0x000fce0007ffe0ff */
.L_x_11299:
[----:B------:R-:W-:Y:S05]  /*3830*/  BSYNC B0 ;  /* 0x0000000000007941 */ /* 0x000fea0003800000 */
.L_x_11298:
[----:B------:R-:W-:Y:S01]  /*3840*/  LOP3.LUT P5, RZ, R3, 0x2, RZ, 0xc0, !PT ;  /* 0x0000000203ff7812 */ /* 0x000fe200078ac0ff */
[----:B------:R-:W-:-:S12]  /*3850*/  BSSY B0, `(.L_x_11300) ;  /* 0x0000034000007945 */ /* 0x000fd80003800000 */
[----:B------:R-:W-:Y:S05]  /*3860*/  @!P5 BRA `(.L_x_11301) ;  /* 0x0000000000c8d947 */ /* 0x000fea0003800000 */
[----:B01----:R-:W0:Y:S01]  /*3870*/  LDC.64 R164, c[0x0][0x220] ;  /* 0x00008800ffa47b82 */ /* 0x003e220000000a00 */
        /* <DEDUP_REMOVED lines=49> */
.L_x_11301:
[----:B------:R-:W-:Y:S05]  /*3b90*/  BSYNC B0 ;  /* 0x0000000000007941 */ /* 0x000fea0003800000 */
.L_x_11300:
[----:B------:R-:W-:Y:S01]  /*3ba0*/  LOP3.LUT P5, RZ, R3, 0x1, RZ, 0xc0, !PT ;  /* 0x0000000103ff7812 */ /* 0x000fe200078ac0ff */
[----:B------:R-:W-:-:S12]  /*3bb0*/  BSSY B0, `(.L_x_11302) ;  /* 0x0000034000007945 */ /* 0x000fd80003800000 */
[----:B------:R-:W-:Y:S05]  /*3bc0*/  @!P5 BRA `(.L_x_11303) ;  /* 0x0000000000c8d947 */ /* 0x000fea0003800000 */
[----:B012---:R-:W0:Y:S01]  /*3bd0*/  LDC.64 R164, c[0x0][0x220] ;  /* 0x00008800ffa47b82 */ /* 0x007e220000000a00 */
        /* <DEDUP_REMOVED lines=49> */
.L_x_11303:
[----:B------:R-:W-:Y:S05]  /*3ef0*/  BSYNC B0 ;  /* 0x0000000000007941 */ /* 0x000fea0003800000 */
.L_x_11302:
[----:B------:R-:W-:Y:S04]  /*3f00*/  BSSY B0, `(.L_x_11304) ;  /* 0x0000034000007945 */ /* 0x000fe80003800000 */
[----:B------:R-:W-:Y:S05]  /*3f10*/  @!P0 BRA `(.L_x_11305) ;  /* 0x0000000000c88947 */ /* 0x000fea0003800000 */
[----:B0123--:R-:W0:Y:S01]  /*3f20*/  LDC.64 R164, c[0x0][0x220] ;  /* 0x00008800ffa47b82 */ /* 0x00fe220000000a00 */
        /* <DEDUP_REMOVED lines=49> */
.L_x_11305:
[----:B------:R-:W-:Y:S05]  /*4240*/  BSYNC B0 ;  /* 0x0000000000007941 */ /* 0x000fea0003800000 */
.L_x_11304:
[----:B------:R-:W-:Y:S04]  /*4250*/  BSSY B0, `(.L_x_11306) ;  /* 0x0000034000007945 */ /* 0x000fe80003800000 */
[----:B------:R-:W-:Y:S05]  /*4260*/  @!P1 BRA `(.L_x_11307) ;  /* 0x0000000000c89947 */ /* 0x000fea0003800000 */
[----:B01234-:R-:W0:Y:S01]  /*4270*/  LDC.64 R164, c[0x0][0x220] ;  /* 0x00008800ffa47b82 */ /* 0x01fe220000000a00 */
        /* <DEDUP_REMOVED lines=49> */
.L_x_11307:
[----:B------:R-:W-:Y:S05]  /*4590*/  BSYNC B0 ;  /* 0x0000000000007941 */ /* 0x000fea0003800000 */
.L_x_11306:
        /* <DEDUP_REMOVED lines=52> */
.L_x_11309:
[----:B------:R-:W-:Y:S05]  /*48e0*/  BSYNC B0 ;  /* 0x0000000000007941 */ /* 0x000fea0003800000 */
.L_x_11308:
[----:B------:R-:W-:Y:S01]  /*48f0*/  LOP3.LUT P5, RZ, R3, 0x10, RZ, 0xc0, !PT ;  /* 0x0000001003ff7812 */ /* 0x000fe200078ac0ff */
[----:B------:R-:W-:-:S12]  /*4900*/  BSSY B0, `(.L_x_11310) ;  /* 0x0000033000007945 */ /* 0x000fd80003800000 */
[----:B------:R-:W-:Y:S05]  /*4910*/  @!P5 BRA `(.L_x_11311) ;  /* 0x0000000000c4d947 */ /* 0x000fea0003800000 */
[----:B------:R-:W-:-:S04]  /*4920*/  ISETP.NE.AND P5, PT, R214, RZ, PT ;  /* 0x000000ffd600720c */ /* 0x000fc80003fa5270 */
[----:B01234-:R-:W-:Y:S02]  /*4930*/  FSEL R164, R168, RZ, !P5 ;  /* 0x000000ffa8a47208 */ /* 0x01ffe40006800000 */
[----:B------:R-:W-:-:S03]  /*4940*/  ISETP.NE.U32.AND P5, PT, RZ, UR8, PT ;  /* 0x00000008ff007c0c */ /* 0x000fc6000bfa5070 */
        /* <DEDUP_REMOVED lines=12> */
[----:B------:R-:W-:Y:S01]  /*4a10*/  ISETP.NE.AND.EX P5, PT, RZ, UR9, PT, P5 ;  /* 0x00000009ff007c0c */ /* 0x000fe2000bfa5350 */
[----:B------:R-:W0:-:S12]  /*4a20*/  LDC.64 R164, c[0x0][0x220] ;  /* 0x00008800ffa47b82 */ /* 0x000e180000000a00 */
[----:B------:R-:W-:Y:S01]  /*4a30*/  @P5 FADD.FTZ R171, R156, R171 ;  /* 0x000000ab9cab5221 */ /* 0x000fe20000010000 */
[----:B------:R-:W-:Y:S01]  /*4a40*/  @P5 FADD.FTZ R170, R157, R170 ;  /* 0x000000aa9daa5221 */ /* 0x000fe20000010000 */
[----:B------:R-:W-:Y:S01]  /*4a50*/  @P5 FADD.FTZ R168, R158, R168 ;  /* 0x000000a89ea85221 */ /* 0x000fe20000010000 */
[----:B------:R-:W-:Y:S01]  /*4a60*/  @P5 FADD.FTZ R5, R159, R5 ;  /* 0x000000059f055221 */ /* 0x000fe20000010000 */
[----:B------:R-:W-:-:S03]  /*4a70*/  ISETP.NE.U32.AND P5, PT, RZ, UR14, PT ;  /* 0x0000000eff007c0c */ /* 0x000fc6000bfa5070 */
[----:B------:R-:W-:Y:S01]  /*4a80*/  FMUL.FTZ R169, R5, R4 ;  /* 0x0000000405a97220 */ /* 0x000fe20000410000 */
[----:B------:R-:W-:Y:S01]  /*4a90*/  ISETP.NE.AND.EX P5, PT, RZ, UR15, PT, P5 ;  /* 0x0000000fff007c0c */ /* 0x000fe2000bfa5350 */
[----:B0-----:R-:W-:-:S03]  /*4aa0*/  IMAD.WIDE.U32 R164, R6, 0x10, R164 ;  /* 0x0000001006a47825 */ /* 0x001fc600078e00a4 */
[C---:B------:R-:W-:Y:S01]  /*4ab0*/  SEL R160, R171.reuse, R160, P5 ;  /* 0x000000a0aba07207 */ /* 0x040fe20002800000 */
[-C--:B------:R-:W-:Y:S01]  /*4ac0*/  FMUL.FTZ R171, R171, R4.reuse ;  /* 0x00000004abab7220 */ /* 0x080fe20000410000 */
[C---:B------:R-:W-:Y:S01]  /*4ad0*/  SEL R161, R170.reuse, R161, P5 ;  /* 0x000000a1aaa17207 */ /* 0x040fe20002800000 */
[----:B------:R-:W-:Y:S01]  /*4ae0*/  FMUL.FTZ R170, R170, R4 ;  /* 0x00000004aaaa7220 */ /* 0x000fe20000410000 */
[C---:B------:R-:W-:Y:S01]  /*4af0*/  SEL R162, R168.reuse, R162, P5 ;  /* 0x000000a2a8a27207 */ /* 0x040fe20002800000 */
[----:B------:R-:W2:Y:S01]  /*4b00*/  LDG.E.128 R164, desc[UR4][R164.64] ;  /* 0x00000004a4a47981 */ /* 0x000ea2000c1e1d00 */
[----:B------:R-:W-:Y:S01]  /*4b10*/  SEL R163, R5, R163, P5 ;  /* 0x000000a305a37207 */ /* 0x000fe20002800000 */
[----:B------:R-:W-:Y:S01]  /*4b20*/  FMUL.FTZ R168, R168, R4 ;  /* 0x00000004a8a87220 */ /* 0x000fe20000410000 */
[----:B------:R-:W-:-:S04]  /*4b30*/  ISETP.NE.U32.AND P5, PT, RZ, UR14, PT ;  /* 0x0000000eff007c0c */ /* 0x000fc8000bfa5070 */
[----:B------:R-:W-:-:S13]  /*4b40*/  ISETP.NE.AND.EX P5, PT, RZ, UR15, PT, P5 ;  /* 0x0000000fff007c0c */ /* 0x000fda000bfa5350 */
[----:B------:R-:W-:-:S04]  /*4b50*/  @P5 LEA R4, P6, R6, UR14, 0x4 ;  /* 0x0000000e06045c11 */ /* 0x000fc8000f8c20ff */
[----:B------:R-:W-:-:S05]  /*4b60*/  @P5 LEA.HI.X R5, R6, UR15, RZ, 0x4, P6 ;  /* 0x0000000f06055c11 */ /* 0x000fca000b0f24ff */
[----:B------:R0:W-:Y:S02]  /*4b70*/  @P5 STG.E.128 desc[UR4][R4.64], R160 ;  /* 0x000000a004005986 */ /* 0x0001e4000c101d04 */
[----:B0-----:R-:W-:-:S04]  /*4b80*/  LEA R4, P5, R6, UR16, 0x4 ;  /* 0x0000001006047c11 */ /* 0x001fc8000f8a20ff */
[----:B------:R-:W-:Y:S01]  /*4b90*/  LEA.HI.X R5, R6, UR17, RZ, 0x4, P5 ;  /* 0x0000001106057c11 */ /* 0x000fe2000a8f24ff */
[----:B--2---:R-:W-:Y:S01]  /*4ba0*/  FFMA.FTZ R124, R171, R164, R124 ;  /* 0x000000a4ab7c7223 */ /* 0x004fe2000001007c */
[----:B------:R-:W-:Y:S01]  /*4bb0*/  FFMA.FTZ R125, R165, R170, R125 ;  /* 0x000000aaa57d7223 */ /* 0x000fe2000001007d */
[----:B------:R-:W-:Y:S01]  /*4bc0*/  FFMA.FTZ R126, R166, R168, R126 ;  /* 0x000000a8a67e7223 */ /* 0x000fe2000001007e */
[----:B------:R-:W-:Y:S01]  /*4bd0*/  FFMA.FTZ R127, R167, R169, R127 ;  /* 0x000000a9a77f7223 */ /* 0x000fe2000001007f */
[----:B------:R-:W-:Y:S01]  /*4be0*/  FMUL.FTZ R164, R220, R171 ;  /* 0x000000abdca47220 */ /* 0x000fe20000410000 */
[----:B------:R-:W-:Y:S01]  /*4bf0*/  FMUL.FTZ R165, R219, R170 ;  /* 0x000000aadba57220 */ /* 0x000fe20000410000 */
[----:B------:R-:W-:Y:S01]  /*4c00*/  FMUL.FTZ R166, R218, R168 ;  /* 0x000000a8daa67220 */ /* 0x000fe20000410000 */
[----:B------:R-:W-:-:S05]  /*4c10*/  FMUL.FTZ R167, R217, R169 ;  /* 0x000000a9d9a77220 */ /* 0x000fca0000410000 */
[----:B------:R0:W-:Y:S02]  /*4c20*/  STG.E.128 desc[UR4][R4.64], R164 ;  /* 0x000000a404007986 */ /* 0x0001e4000c101d04 */
.L_x_11311:
[----:B------:R-:W-:Y:S05]  /*4c30*/  BSYNC B0 ;  /* 0x0000000000007941 */ /* 0x000fea0003800000 */
.L_x_11310:
[----:B------:R-:W-:Y:S02]  /*4c40*/  IADD3 R2, R2, UR18, RZ ;  /* 0x0000001202027c10 */ /* 0x000fe4000fffe0ff */
[----:B------:R-:W-:Y:S02]  /*4c50*/  SEL R214, RZ, 0x1, P4 ;  /* 0x00000001ffd67807 */ /* 0x000fe40002000000 */
[----:B------:R-:W-:-:S13]  /*4c60*/  ISETP.GE.AND P4, PT, R2, UR19, PT ;  /* 0x0000001302007c0c */ /* 0x000fda000bf86270 */
[----:B------:R-:W-:Y:S05]  /*4c70*/  @!P4 BRA `(.L_x_11312) ;  /* 0xffffffc400b4c947 */ /* 0x000fea000383ffff */
.L_x_11278:
        /* <DEDUP_REMOVED lines=8> */
[----:B-----5:R-:W0:Y:S08]  /*4d00*/  LDC.64 R4, c[0x0][0x2d0] ;  /* 0x0000b400ff047b82 */ /* 0x020e300000000a00 */
[----:B------:R-:W1:Y:S08]  /*4d10*/  LDC.64 R6, c[0x0][0x2d8] ;  /* 0x0000b600ff067b82 */ /* 0x000e700000000a00 */
[----:B------:R-:W2:Y:S01]  /*4d20*/  LDC.64 R8, c[0x0][0x2f0] ;  /* 0x0000bc00ff087b82 */ /* 0x000ea20000000a00 */
[----:B0-----:R-:W-:-:S05]  /*4d30*/  IMAD.WIDE.U32 R4, R215, 0x10, R4 ;  /* 0x00000010d7047825 */ /* 0x001fca00078e0004 */
[----:B------:R0:W-:Y:S01]  /*4d40*/  STG.E.128 desc[UR4][R4.64], R64 ;  /* 0x0000004004007986 */ /* 0x0001e2000c101d04 */
[----:B-1----:R-:W-:-:S05]  /*4d50*/  IMAD.WIDE.U32 R6, R215, 0x10, R6 ;  /* 0x00000010d7067825 */ /* 0x002fca00078e0006 */
[----:B------:R0:W-:Y:S01]  /*4d60*/  STG.E.128 desc[UR4][R6.64], R32 ;  /* 0x0000002006007986 */ /* 0x0001e2000c101d04 */
[C---:B--2---:R-:W-:Y:S01]  /*4d70*/  IMAD.WIDE.U32 R8, R215.reuse, 0x10, R8 ;  /* 0x00000010d7087825 */ /* 0x044fe200078e0008 */
[----:B------:R-:W-:-:S04]  /*4d80*/  IADD3 R215, R215, 0x100, RZ ;  /* 0x00000100d7d77810 */ /* 0x000fc80007ffe0ff */
[----:B------:R0:W-:Y:S03]  /*4d90*/  STG.E.128 desc[UR4][R8.64], R96 ;  /* 0x0000006008007986 */ /* 0x0001e6000c101d04 */
.L_x_11314:
[----:B------:R-:W-:Y:S05]  /*4da0*/  BSYNC B0 ;  /* 0x0000000000007941 */ /* 0x000fea0003800000 */
.L_x_11313:
[----:B------:R-:W-:Y:S01]  /*4db0*/  LOP3.LUT P3, RZ, R3, 0x4, RZ, 0xc0, !PT ;  /* 0x0000000403ff7812 */ /* 0x000fe2000786c0ff */
[----:B------:R-:W-:-:S12]  /*4dc0*/  BSSY B0, `(.L_x_11315) ;  /* 0x000000c000007945 */ /* 0x000fd80003800000 */
[----:B------:R-:W-:Y:S05]  /*4dd0*/  @!P3 BRA `(.L_x_11316) ;  /* 0x000000000028b947 */ /* 0x000fea0003800000 */
[----:B0----5:R-:W0:Y:S08]  /*4de0*/  LDC.64 R4, c[0x0][0x2d0] ;  /* 0x0000b400ff047b82 */ /* 0x021e300000000a00 */
        /* <DEDUP_REMOVED lines=9> */
.L_x_11316:
[----:B------:R-:W-:Y:S05]  /*4e80*/  BSYNC B0 ;  /* 0x0000000000007941 */ /* 0x000fea0003800000 */
.L_x_11315:
        /* <DEDUP_REMOVED lines=13> */
.L_x_11318:
[----:B------:R-:W-:Y:S05]  /*4f60*/  BSYNC B0 ;  /* 0x0000000000007941 */ /* 0x000fea0003800000 */
.L_x_11317:
        /* <DEDUP_REMOVED lines=13> */
.L_x_11320:
[----:B------:R-:W-:Y:S05]  /*5040*/  BSYNC B0 ;  /* 0x0000000000007941 */ /* 0x000fea0003800000 */
.L_x_11319:
[----:B------:R-:W-:Y:S04]  /*5050*/  BSSY B0, `(.L_x_11321) ;  /* 0x000000c000007945 */ /* 0x000fe80003800000 */
        /* <DEDUP_REMOVED lines=11> */
.L_x_11322:
[----:B------:R-:W-:Y:S05]  /*5110*/  BSYNC B0 ;  /* 0x0000000000007941 */ /* 0x000fea0003800000 */
.L_x_11321:
        /* <DEDUP_REMOVED lines=12> */
.L_x_11324:
[----:B------:R-:W-:Y:S05]  /*51e0*/  BSYNC B0 ;  /* 0x0000000000007941 */ /* 0x000fea0003800000 */
.L_x_11323:
        /* <DEDUP_REMOVED lines=12> */
.L_x_11326:
[----:B------:R-:W-:Y:S05]  /*52b0*/  BSYNC B0 ;  /* 0x0000000000007941 */ /* 0x000fea0003800000 */
.L_x_11325:
[----:B------:R-:W-:-:S13]  /*52c0*/  LOP3.LUT P0, RZ, R3, 0x10, RZ, 0xc0, !PT ;  /* 0x0000001003ff7812 */ /* 0x000fda000780c0ff */
[----:B------:R-:W-:Y:S05]  /*52d0*/  @!P0 EXIT ;  /* 0x000000000000894d */ /* 0x000fea0003800000 */
[----:B------:R-:W1:Y:S08]  /*52e0*/  LDC.64 R2, c[0x0][0x2d0] ;  /* 0x0000b400ff027b82 */ /* 0x000e700000000a00 */
[----:B0----5:R-:W0:Y:S08]  /*52f0*/  LDC.64 R4, c[0x0][0x2d8] ;  /* 0x0000b600ff047b82 */ /* 0x021e300000000a00 */
[----:B------:R-:W2:Y:S01]  /*5300*/  LDC.64 R6, c[0x0][0x2f0] ;  /* 0x0000bc00ff067b82 */ /* 0x000ea20000000a00 */
[----:B-1----:R-:W-:-:S05]  /*5310*/  IMAD.WIDE.U32 R2, R215, 0x10, R2 ;  /* 0x00000010d7027825 */ /* 0x002fca00078e0002 */
[----:B------:R-:W-:Y:S01]  /*5320*/  STG.E.128 desc[UR4][R2.64], R92 ;  /* 0x0000005c02007986 */ /* 0x000fe2000c101d04 */
[----:B0-----:R-:W-:-:S05]  /*5330*/  IMAD.WIDE.U32 R4, R215, 0x10, R4 ;  /* 0x00000010d7047825 */ /* 0x001fca00078e0004 */
[----:B------:R-:W-:Y:S01]  /*5340*/  STG.E.128 desc[UR4][R4.64], R60 ;  /* 0x0000003c04007986 */ /* 0x000fe2000c101d04 */
[----:B--2---:R-:W-:-:S05]  /*5350*/  IMAD.WIDE.U32 R6, R215, 0x10, R6 ;  /* 0x00000010d7067825 */ /* 0x004fca00078e0006 */
[----:B------:R-:W-:Y:S01]  /*5360*/  STG.E.128 desc[UR4][R6.64], R124 ;  /* 0x0000007c06007986 */ /* 0x000fe2000c101d04 */
[----:B------:R-:W-:Y:S05]  /*5370*/  EXIT ;  /* 0x000000000000794d */ /* 0x000fea0003800000 */
.L_x_11295:
[----:B------:R-:W-:Y:S01]  /*5380*/  HFMA2.MMA R164, -RZ, RZ, 0, 9.5367431640625e-07 ;  /* 0x00000010ffa47435 */ /* 0x000fe200000001ff */
[----:B------:R-:W-:Y:S02]  /*5390*/  MOV R167, R202 ;  /* 0x000000ca00a77202 */ /* 0x000fe40000000f00 */
[----:B------:R-:W-:Y:S02]  /*53a0*/  MOV R165, 0x1f ;  /* 0x0000001f00a57802 */ /* 0x000fe40000000f00 */
[----:B------:R-:W-:-:S07]  /*53b0*/  MOV R166, 0xffffffff ;  /* 0xffffffff00a67802 */ /* 0x000fce0000000f00 */
[----:B------:R-:W-:Y:S05]  /*53c0*/  WARPSYNC.COLLECTIVE R166, `(.L_x_11327) ;  /* 0x00000000a6087348 */ /* 0x000fea0003c00000 */
[----:B------:R0:W1:Y:S02]  /*53d0*/  SHFL.DOWN P6, R171, R167, R164, R165 ;  /* 0x080000a4a7ab7389 */ /* 0x00006400000c00a5 */
[----:B01----:R-:W-:Y:S01]  /*53e0*/  ENDCOLLECTIVE ;  /* 0x000000000000791b */ /* 0x003fe20003800000 */
.L_x_11327:
[----:B------:R-:W-:Y:S01]  /*53f0*/  MOV R167, R200 ;  /* 0x000000c800a77202 */ /* 0x000fe20000000f00 */
[----:B------:R-:W-:-:S07]  /*5400*/  FADD.FTZ R202, R171, R202 ;  /* 0x000000caabca7221 */ /* 0x000fce0000010000 */
[----:B------:R-:W-:Y:S05]  /*5410*/  WARPSYNC.COLLECTIVE R166, `(.L_x_11328) ;  /* 0x00000000a6087348 */ /* 0x000fea0003c00000 */
[----:B------:R0:W1:Y:S02]  /*5420*/  SHFL.DOWN P6, R171, R167, R164, R165 ;  /* 0x080000a4a7ab7389 */ /* 0x00006400000c00a5 */
[----:B01----:R-:W-:Y:S01]  /*5430*/  ENDCOLLECTIVE ;  /* 0x000000000000791b */ /* 0x003fe20003800000 */
.L_x_11328:
[----:B------:R-:W-:Y:S01]  /*5440*/  HFMA2.MMA R164, -RZ, RZ, 0, 4.76837158203125e-07 ;  /* 0x00000008ffa47435 */ /* 0x000fe200000001ff */
[----:B------:R-:W-:Y:S01]  /*5450*/  MOV R167, R202 ;  /* 0x000000ca00a77202 */ /* 0x000fe20000000f00 */
[----:B------:R-:W-:-:S09]  /*5460*/  FADD.FTZ R200, R171, R200 ;  /* 0x000000c8abc87221 */ /* 0x000fd20000010000 */
[----:B------:R-:W-:Y:S05]  /*5470*/  WARPSYNC.COLLECTIVE R166, `(.L_x_11329) ;  /* 0x00000000a6087348 */ /* 0x000fea0003c00000 */
[----:B------:R0:W1:Y:S02]  /*5480*/  SHFL.DOWN P6, R171, R167, R164, R165 ;  /* 0x080000a4a7ab7389 */ /* 0x00006400000c00a5 */
[----:B01----:R-:W-:Y:S01]  /*5490*/  ENDCOLLECTIVE ;  /* 0x000000000000791b */ /* 0x003fe20003800000 */
.L_x_11329:
[----:B------:R-:W-:Y:S01]  /*54a0*/  MOV R167, R200 ;  /* 0x000000c800a77202 */ /* 0x000fe20000000f00 */
[----:B------:R-:W-:-:S07]  /*54b0*/  FADD.FTZ R202, R202, R171 ;  /* 0x000000abcaca7221 */ /* 0x000fce0000010000 */
[----:B------:R-:W-:Y:S05]  /*54c0*/  WARPSYNC.COLLECTIVE R166, `(.L_x_11330) ;  /* 0x00000000a6087348 */ /* 0x000fea0003c00000 */
[----:B------:R0:W1:Y:S02]  /*54d0*/  SHFL.DOWN P6, R171, R167, R164, R165 ;  /* 0x080000a4a7ab7389 */ /* 0x00006400000c00a5 */
[----:B01----:R-:W-:Y:S01]  /*54e0*/  ENDCOLLECTIVE ;  /* 0x000000000000791b */ /* 0x003fe20003800000 */
.L_x_11330:
[----:B------:R-:W-:Y:S01]  /*54f0*/  HFMA2.MMA R164, -RZ, RZ, 0, 2.384185791015625e-07 ;  /* 0x00000004ffa47435 */ /* 0x000fe200000001ff */
[----:B------:R-:W-:Y:S01]  /*5500*/  MOV R167, R202 ;  /* 0x000000ca00a77202 */ /* 0x000fe20000000f00 */
[----:B------:R-:W-:-:S09]  /*5510*/  FADD.FTZ R200, R200, R171 ;  /* 0x000000abc8c87221 */ /* 0x000fd20000010000 */
[----:B------:R-:W-:Y:S05]  /*5520*/  WARPSYNC.COLLECTIVE R166, `(.L_x_11331) ;  /* 0x00000000a6087348 */ /* 0x000fea0003c00000 */
[----:B------:R0:W1:Y:S02]  /*5530*/  SHFL.DOWN P6, R171, R167, R164, R165 ;  /* 0x080000a4a7ab7389 */ /* 0x00006400000c00a5 */
[----:B01----:R-:W-:Y:S01]  /*5540*/  ENDCOLLECTIVE ;  /* 0x000000000000791b */ /* 0x003fe20003800000 */
.L_x_11331:
[----:B------:R-:W-:Y:S02]  /*5550*/  MOV R167, R200 ;  /* 0x000000c800a77202 */ /* 0x000fe40000000f00 */
[----:B------:R-:W-:-:S07]  /*5560*/  MOV R170, R171 ;  /* 0x000000ab00aa7202 */ /* 0x000fce0000000f00 */
[----:B------:R-:W-:Y:S05]  /*5570*/  WARPSYNC.COLLECTIVE R166, `(.L_x_11332) ;  /* 0x00000000a6087348 */ /* 0x000fea0003c00000 */
[----:B------:R0:W1:Y:S02]  /*5580*/  SHFL.DOWN P6, R171, R167, R164, R165 ;  /* 0x080000a4a7ab7389 */ /* 0x00006400000c00a5 */
[----:B01----:R-:W-:Y:S01]  /*5590*/  ENDCOLLECTIVE ;  /* 0x000000000000791b */ /* 0x003fe20003800000 */
.L_x_11332:
[----:B------:R-:W-:Y:S01]  /*55a0*/  FADD.FTZ R170, R202, R170 ;  /* 0x000000aacaaa7221 */ /* 0x000fe20000010000 */
[----:B------:R-:W-:-:S04]  /*55b0*/  HFMA2.MMA R164, -RZ, RZ, 0, 1.1920928955078125e-07 ;  /* 0x00000002ffa47435 */ /* 0x000fc800000001ff */
[----:B------:R-:W-:Y:S02]  /*55c0*/  MOV R167, R170 ;  /* 0x000000aa00a77202 */ /* 0x000fe40000000f00 */
[----:B------:R-:W-:-:S07]  /*55d0*/  MOV R169, R171 ;  /* 0x000000ab00a97202 */ /* 0x000fce0000000f00 */
[----:B------:R-:W-:Y:S05]  /*55e0*/  WARPSYNC.COLLECTIVE R166, `(.L_x_11333) ;  /* 0x00000000a6087348 */ /* 0x000fea0003c00000 */
[----:B------:R0:W1:Y:S02]  /*55f0*/  SHFL.DOWN P6, R171, R167, R164, R165 ;  /* 0x080000a4a7ab7389 */ /* 0x00006400000c00a5 */
[----:B01----:R-:W-:Y:S01]  /*5600*/  ENDCOLLECTIVE ;  /* 0x000000000000791b */ /* 0x003fe20003800000 */
.L_x_11333:
[----:B------:R-:W-:-:S05]  /*5610*/  FADD.FTZ R169, R200, R169 ;  /* 0x000000a9c8a97221 */ /* 0x000fca0000010000 */
[----:B------:R-:W-:Y:S01]  /*5620*/  MOV R167, R169 ;  /* 0x000000a900a77202 */ /* 0x000fe20000000f00 */
[----:B------:R-:W-:-:S07]  /*5630*/  FADD.FTZ R170, R170, R171 ;  /* 0x000000abaaaa7221 */ /* 0x000fce0000010000 */
[----:B------:R-:W-:Y:S05]  /*5640*/  WARPSYNC.COLLECTIVE R166, `(.L_x_11334) ;  /* 0x00000000a6087348 */ /* 0x000fea0003c00000 */
[----:B------:R0:W1:Y:S02]  /*5650*/  SHFL.DOWN P6, R171, R167, R164, R165 ;  /* 0x080000a4a7ab7389 */ /* 0x00006400000c00a5 */
[----:B01----:R-:W-:Y:S01]  /*5660*/  ENDCOLLECTIVE ;  /* 0x000000000000791b */ /* 0x003fe20003800000 */
.L_x_11334:
[----:B------:R-:W-:Y:S01]  /*5670*/  HFMA2.MMA R164, -RZ, RZ, 0, 5.9604644775390625e-08 ;  /* 0x00000001ffa47435 */ /* 0x000fe200000001ff */
[----:B------:R-:W-:Y:S01]  /*5680*/  MOV R167, R170 ;  /* 0x000000aa00a77202 */ /* 0x000fe20000000f00 */
[----:B------:R-:W-:-:S09]  /*5690*/  FADD.FTZ R169, R169, R171 ;  /* 0x000000aba9a97221 */ /* 0x000fd20000010000 */
[----:B------:R-:W-:Y:S05]  /*56a0*/  WARPSYNC.COLLECTIVE R166, `(.L_x_11335) ;  /* 0x00000000a6087348 */ /* 0x000fea0003c00000 */
[----:B------:R0:W1:Y:S02]  /*56b0*/  SHFL.DOWN P6, R171, R167, R164, R165 ;  /* 0x080000a4a7ab7389 */ /* 0x00006400000c00a5 */
[----:B01----:R-:W-:Y:S01]  /*56c0*/  ENDCOLLECTIVE ;  /* 0x000000000000791b */ /* 0x003fe20003800000 */
.L_x_11335:
[----:B------:R-:W-:Y:S02]  /*56d0*/  MOV R167, R169 ;  /* 0x000000a900a77202 */ /* 0x000fe40000000f00 */
[----:B------:R-:W-:-:S07]  /*56e0*/  MOV R200, R171 ;  /* 0x000000ab00c87202 */ /* 0x000fce0000000f00 */
[----:B------:R-:W-:Y:S05]  /*56f0*/  WARPSYNC.COLLECTIVE R166, `(.L_x_11336) ;  /* 0x00000000a6087348 */ /* 0x000fea0003c00000 */
[----:B------:R0:W1:Y:S02]  /*5700*/  SHFL.DOWN P6, R171, R167, R164, R165 ;  /* 0x080000a4a7ab7389 */ /* 0x00006400000c00a5 */
[----:B01----:R-:W-:Y:S01]  /*5710*/  ENDCOLLECTIVE ;  /* 0x000000000000791b */ /* 0x003fe20003800000 */
.L_x_11336:
[----:B------:R-:W-:Y:S01]  /*5720*/  MOV R165, R171 ;  /* 0x000000ab00a57202 */ /* 0x000fe20000000f00 */
[----:B------:R-:W-:Y:S06]  /*5730*/  BRA `(.L_x_11337) ;  /* 0xffffffd800047947 */ /* 0x000fec000383ffff */
.L_x_11338:
        /* <DEDUP_REMOVED lines=12> */
.L_x_14024:


//--------------------- .text._ZN10layer_norm13ln_bwd_kernelINS_13Kernel_traitsI6__halfffffjLj8192ELj1ELj1ELj8ELj16ENS_18Kernel_traits_baseILj8192ES2_ffffjLj256EEEEELb0ELb1ELb0ELb1EEEvNS_9BwdParamsE --------------------------
	.section	.text._ZN10layer_norm13ln_bwd_kernelINS_13Kernel_traitsI6__halfffffjLj8192ELj1ELj1ELj8ELj16ENS_18Kernel_traits_baseILj8192ES2_ffffjLj256EEEEELb0ELb1ELb0ELb1EEEvNS_9BwdParamsE,"ax",@progbits
	.align	128
        .global         _ZN10layer_norm13ln_bwd_kernelINS_13Kernel_traitsI6__halfffffjLj8192ELj1ELj1ELj8ELj16ENS_18Kernel_traits_baseILj8192ES2_ffffjLj256EEEEELb0ELb1ELb0ELb1EEEvNS_9BwdParamsE
        .type           _ZN10layer_norm13ln_bwd_kernelINS_13Kernel_traitsI6__halfffffjLj8192ELj1ELj1ELj8ELj16ENS_18Kernel_traits_baseILj8192ES2_ffffjLj256EEEEELb0ELb1ELb0ELb1EEEvNS_9BwdParamsE,@function
        .size           _ZN10layer_norm13ln_bwd_kernelINS_13Kernel_traitsI6__halfffffjLj8192ELj1ELj1ELj8ELj16ENS_18Kernel_traits_baseILj8192ES2_ffffjLj256EEEEELb0ELb1ELb0ELb1EEEvNS_9BwdParamsE,(.L_x_14025 - _ZN10layer_norm13ln_bwd_kernelINS_13Kernel_traitsI6__halfffffjLj8192ELj1ELj1ELj8ELj16ENS_18Kernel_traits_baseILj8192ES2_ffffjLj256EEEEELb0ELb1ELb0ELb1EEEvNS_9BwdParamsE)
        .other          _ZN10layer_norm13ln_bwd_kernelINS_13Kernel_traitsI6__halfffffjLj8192ELj1ELj1ELj8ELj16ENS_18Kernel_traits_baseILj8192ES2_ffffjLj256EEEEELb0ELb1ELb0ELb1EEEvNS_9BwdParamsE,@"STO_CUDA_ENTRY STV_DEFAULT"
_ZN10layer_norm13ln_bwd_kernelINS_13Kernel_traitsI6__halfffffjLj8192ELj1ELj1ELj8ELj16ENS_18Kernel_traits_baseILj8192ES2_ffffjLj256EEEEELb0ELb1ELb0ELb1EEEvNS_9BwdParamsE:
.text._ZN10layer_norm13ln_bwd_kernelINS_13Kernel_traitsI6__halfffffjLj8192ELj1ELj1ELj8ELj16ENS_18Kernel_traits_baseILj8192ES2_ffffjLj256EEEEELb0ELb1ELb0ELb1EEEvNS_9BwdParamsE:
        /* <DEDUP_REMOVED lines=66> */
.L_x_11339:
        /* <DEDUP_REMOVED lines=11> */
[----:B------:R-:W5:Y:S01]  /*04d0*/  LDG.E.64 R26, desc[UR6][R2.64+0x2800] ;  /* 0x00280006021a7981 */ /* 0x000f62000c1e1b00 */
[----:B------:R-:W-:-:S03]  /*04e0*/  IADD3 R4, P0, R4, UR4, RZ ;  /* 0x0000000404047c10 */ /* 0x000fc6000ff1e0ff */
[----:B------:R-:W5:Y:S01]  /*04f0*/  LDG.E.64 R30, desc[UR6][R2.64+0x3000] ;  /* 0x00300006021e7981 */ /* 0x000f62000c1e1b00 */
[----:B------:R-:W-:Y:S01]  /*0500*/  IADD3.X R5, RZ, UR5, RZ, P0, !PT ;  /* 0x00000005ff057c10 */ /* 0x000fe200087fe4ff */
[----:B------:R-:W-:Y:S02]  /*0510*/  ULDC.64 UR4, c[0x0][0x270] ;  /* 0x00009c0000047ab9 */ /* 0x000fe40000000a00 */
[----:B------:R-:W5:Y:S04]  /*0520*/  LDG.E.64 R34, desc[UR6][R2.64+0x3800] ;  /* 0x0038000602227981 */ /* 0x000f68000c1e1b00 */
[----:B------:R-:W5:Y:S04]  /*0530*/  LDG.E.64 R8, desc[UR6][R4.64] ;  /* 0x0000000604087981 */ /* 0x000f68000c1e1b00 */
[----:B------:R-:W5:Y:S04]  /*0540*/  LDG.E.64 R12, desc[UR6][R4.64+0x800] ;  /* 0x00080006040c7981 */ /* 0x000f68000c1e1b00 */
[----:B------:R-:W5:Y:S04]  /*0550*/  LDG.E.64 R16, desc[UR6][R4.64+0x1000] ;  /* 0x0010000604107981 */ /* 0x000f68000c1e1b00 */
[----:B------:R-:W5:Y:S04]  /*0560*/  LDG.E.64 R20, desc[UR6][R4.64+0x1800] ;  /* 0x0018000604147981 */ /* 0x000f68000c1e1b00 */
[----:B------:R-:W5:Y:S04]  /*0570*/  LDG.E.64 R24, desc[UR6][R4.64+0x2000] ;  /* 0x0020000604187981 */ /* 0x000f68000c1e1b00 */
[----:B------:R-:W5:Y:S04]  /*0580*/  LDG.E.64 R28, desc[UR6][R4.64+0x2800] ;  /* 0x00280006041c7981 */ /* 0x000f68000c1e1b00 */
[----:B------:R-:W5:Y:S04]  /*0590*/  LDG.E.64 R32, desc[UR6][R4.64+0x3000] ;  /* 0x0030000604207981 */ /* 0x000f68000c1e1b00 */
[----:B------:R0:W5:Y:S01]  /*05a0*/  LDG.E.64 R36, desc[UR6][R4.64+0x3800] ;  /* 0x0038000604247981 */ /* 0x000162000c1e1b00 */
[----:B------:R-:W-:Y:S01]  /*05b0*/  ISETP.NE.U32.AND P0, PT, RZ, UR4, PT ;  /* 0x00000004ff007c0c */ /* 0x000fe2000bf05070 */
[----:B------:R-:W-:Y:S01]  /*05c0*/  HFMA2.MMA R187, -RZ, RZ, 0, 5.9604644775390625e-08 ;  /* 0x00000001ffbb7435 */ /* 0x000fe200000001ff */
[----:B------:R-:W-:Y:S01]  /*05d0*/  MOV R234, RZ ;  /* 0x000000ff00ea7202 */ /* 0x000fe20000000f00 */
[----:B------:R-:W-:Y:S01]  /*05e0*/  HFMA2.MMA R221, -RZ, RZ, 0, 0 ;  /* 0x00000000ffdd7435 */ /* 0x000fe200000001ff */
[----:B------:R-:W-:Y:S01]  /*05f0*/  ISETP.NE.AND.EX P0, PT, RZ, UR5, PT, P0 ;  /* 0x00000005ff007c0c */ /* 0x000fe2000bf05300 */
[----:B------:R-:W-:Y:S01]  /*0600*/  HFMA2.MMA R207, -RZ, RZ, 0, 0 ;  /* 0x00000000ffcf7435 */ /* 0x000fe200000001ff */
[----:B------:R-:W-:Y:S01]  /*0610*/  CS2R R232, SRZ ;  /* 0x0000000000e87805 */ /* 0x000fe2000001ff00 */
[----:B------:R-:W-:Y:S01]  /*0620*/  HFMA2.MMA R193, -RZ, RZ, 0, 0 ;  /* 0x00000000ffc17435 */ /* 0x000fe200000001ff */
[----:B------:R-:W-:Y:S01]  /*0630*/  CS2R R230, SRZ ;  /* 0x0000000000e67805 */ /* 0x000fe2000001ff00 */
[----:B------:R-:W-:Y:S01]  /*0640*/  HFMA2.MMA R186, -RZ, RZ, 0, 0 ;  /* 0x00000000ffba7435 */ /* 0x000fe200000001ff */
[----:B------:R-:W-:Y:S01]  /*0650*/  CS2R R228, SRZ ;  /* 0x0000000000e47805 */ /* 0x000fe2000001ff00 */
[----:B------:R-:W-:Y:S01]  /*0660*/  HFMA2.MMA R180, -RZ, RZ, 0, 0 ;  /* 0x00000000ffb47435 */ /* 0x000fe200000001ff */
[----:B------:R-:W-:Y:S01]  /*0670*/  CS2R R226, SRZ ;  /* 0x0000000000e27805 */ /* 0x000fe2000001ff00 */
[----:B------:R-:W-:Y:S01]  /*0680*/  HFMA2.MMA R154, -RZ, RZ, 0, 0 ;  /* 0x00000000ff9a7435 */ /* 0x000fe200000001ff */
[----:B------:R-:W-:-:S02]  /*0690*/  CS2R R224, SRZ ;  /* 0x0000000000e07805 */ /* 0x000fc4000001ff00 */
[----:B------:R-:W-:Y:S02]  /*06a0*/  CS2R R222, SRZ ;  /* 0x0000000000de7805 */ /* 0x000fe4000001ff00 */
[----:B------:R-:W-:Y:S02]  /*06b0*/  MOV R216, RZ ;  /* 0x000000ff00d87202 */ /* 0x000fe40000000f00 */
        /* <DEDUP_REMOVED lines=9> */
[----:B0-----:R-:W-:-:S02]  /*0750*/  CS2R R4, SRZ ;  /* 0x0000000000047805 */ /* 0x001fc4000001ff00 */
[----:B------:R-:W-:Y:S02]  /*0760*/  MOV R188, RZ ;  /* 0x000000ff00bc7202 */ /* 0x000fe40000000f00 */
[----:B------:R-:W-:Y:S02]  /*0770*/  CS2R R184, SRZ ;  /* 0x0000000000b87805 */ /* 0x000fe4000001ff00 */
[----:B------:R-:W-:Y:S02]  /*0780*/  MOV R183, RZ ;  /* 0x000000ff00b77202 */ /* 0x000fe40000000f00 */
        /* <DEDUP_REMOVED lines=9> */
[----:B------:R-:W-:Y:S01]  /*0820*/  CS2R R146, SRZ ;  /* 0x0000000000927805 */ /* 0x000fe2000001ff00 */
[----:B--2---:R-:W-:Y:S01]  /*0830*/  HADD2.F32 R2, -RZ, R6.H0_H0 ;  /* 0x20000006ff027230 */ /* 0x004fe20000004100 */
[--C-:B------:R-:W-:Y:S01]  /*0840*/  SHF.R.U64 R64, R6, 0x10, R7.reuse ;  /* 0x0000001006407819 */ /* 0x100fe20000001207 */
[----:B------:R-:W-:Y:S01]  /*0850*/  HADD2.F32 R3, -RZ, R7.H0_H0 ;  /* 0x20000007ff037230 */ /* 0x000fe20000004100 */
[----:B------:R-:W-:Y:S02]  /*0860*/  SHF.R.U32.HI R63, RZ, 0x10, R7 ;  /* 0x00000010ff3f7819 */ /* 0x000fe40000011607 */
[----:B------:R-:W-:Y:S01]  /*0870*/  CS2R R6, SRZ ;  /* 0x0000000000067805 */ /* 0x000fe2000001ff00 */
[----:B------:R0:W-:Y:S01]  /*0880*/  STL [R1+0xc4], R2 ;  /* 0x0000c40201007387 */ /* 0x0001e20000100800 */
[--C-:B---3--:R-:W-:Y:S01]  /*0890*/  SHF.R.U64 R62, R10, 0x10, R11.reuse ;  /* 0x000000100a3e7819 */ /* 0x108fe2000000120b */
[----:B------:R-:W-:Y:S01]  /*08a0*/  HADD2.F32 R64, -RZ, R64.H0_H0 ;  /* 0x20000040ff407230 */ /* 0x000fe20000004100 */
[----:B------:R-:W-:Y:S01]  /*08b0*/  SHF.R.U32.HI R61, RZ, 0x10, R11 ;  /* 0x00000010ff3d7819 */ /* 0x000fe2000001160b */
[----:B------:R1:W-:Y:S01]  /*08c0*/  STL [R1+0xbc], R3 ;  /* 0x0000bc0301007387 */ /* 0x0003e20000100800 */
[--C-:B----4-:R-:W-:Y:S01]  /*08d0*/  SHF.R.U64 R60, R14, 0x10, R15.reuse ;  /* 0x000000100e3c7819 */ /* 0x110fe2000000120f */
[----:B------:R-:W-:Y:S01]  /*08e0*/  HADD2.F32 R63, -RZ, R63.H0_H0 ;  /* 0x2000003fff3f7230 */ /* 0x000fe20000004100 */
[----:B------:R-:W-:Y:S01]  /*08f0*/  SHF.R.U32.HI R59, RZ, 0x10, R15 ;  /* 0x00000010ff3b7819 */ /* 0x000fe2000001160f */
[----:B------:R-:W-:Y:S01]  /*0900*/  HADD2.F32 R62, -RZ, R62.H0_H0 ;  /* 0x2000003eff3e7230 */ /* 0x000fe20000004100 */
[--C-:B-----5:R-:W-:Y:S01]  /*0910*/  SHF.R.U64 R58, R18, 0x10, R19.reuse ;  /* 0x00000010123a7819 */ /* 0x120fe20000001213 */
[----:B0-----:R-:W-:Y:S01]  /*0920*/  HADD2.F32 R2, -RZ, R10.H0_H0 ;  /* 0x2000000aff027230 */ /* 0x001fe20000004100 */
[----:B------:R-:W-:Y:S01]  /*0930*/  SHF.R.U32.HI R57, RZ, 0x10, R19 ;  /* 0x00000010ff397819 */ /* 0x000fe20000011613 */
[----:B------:R-:W-:Y:S01]  /*0940*/  HADD2.F32 R61, -RZ, R61.H0_H0 ;  /* 0x2000003dff3d7230 */ /* 0x000fe20000004100 */
[--C-:B------:R-:W-:Y:S01]  /*0950*/  SHF.R.U64 R56, R22, 0x10, R23.reuse ;  /* 0x0000001016387819 */ /* 0x100fe20000001217 */
[----:B-1----:R-:W-:Y:S01]  /*0960*/  HADD2.F32 R3, -RZ, R11.H0_H0 ;  /* 0x2000000bff037230 */ /* 0x002fe20000004100 */
[----:B------:R0:W-:Y:S01]  /*0970*/  STL [R1+0xb4], R2 ;  /* 0x0000b40201007387 */ /* 0x0001e20000100800 */
[----:B------:R-:W-:Y:S01]  /*0980*/  SHF.R.U32.HI R55, RZ, 0x10, R23 ;  /* 0x00000010ff377819 */ /* 0x000fe20000011617 */
[----:B------:R-:W-:Y:S01]  /*0990*/  HADD2.F32 R60, -RZ, R60.H0_H0 ;  /* 0x2000003cff3c7230 */ /* 0x000fe20000004100 */
[--C-:B------:R-:W-:Y:S01]  /*09a0*/  SHF.R.U64 R54, R26, 0x10, R27.reuse ;  /* 0x000000101a367819 */ /* 0x100fe2000000121b */
[----:B------:R1:W-:Y:S01]  /*09b0*/  STL [R1+0xac], R3 ;  /* 0x0000ac0301007387 */ /* 0x0003e20000100800 */
[----:B------:R-:W-:Y:S01]  /*09c0*/  HADD2.F32 R59, -RZ, R59.H0_H0 ;  /* 0x2000003bff3b7230 */ /* 0x000fe20000004100 */
[----:B------:R-:W-:Y:S01]  /*09d0*/  SHF.R.U32.HI R53, RZ, 0x10, R27 ;  /* 0x00000010ff357819 */ /* 0x000fe2000001161b */
[----:B------:R-:W-:Y:S01]  /*09e0*/  HADD2.F32 R58, -RZ, R58.H0_H0 ;  /* 0x2000003aff3a7230 */ /* 0x000fe20000004100 */
[--C-:B------:R-:W-:Y:S01]  /*09f0*/  SHF.R.U64 R52, R30, 0x10, R31.reuse ;  /* 0x000000101e347819 */ /* 0x100fe2000000121f */
[----:B------:R-:W-:Y:S01]  /*0a00*/  HADD2.F32 R57, -RZ, R57.H0_H0 ;  /* 0x20000039ff397230 */ /* 0x000fe20000004100 */
[----:B------:R-:W-:Y:S01]  /*0a10*/  SHF.R.U32.HI R51, RZ, 0x10, R31 ;  /* 0x00000010ff337819 */ /* 0x000fe2000001161f */
[----:B0-----:R-:W-:Y:S01]  /*0a20*/  HADD2.F32 R2, -RZ, R14.H0_H0 ;  /* 0x2000000eff027230 */ /* 0x001fe20000004100 */
[--C-:B------:R-:W-:Y:S01]  /*0a30*/  SHF.R.U64 R50, R34, 0x10, R35.reuse ;  /* 0x0000001022327819 */ /* 0x100fe20000001223 */
[----:B------:R-:W-:Y:S01]  /*0a40*/  HADD2.F32 R56, -RZ, R56.H0_H0 ;  /* 0x20000038ff387230 */ /* 0x000fe20000004100 */
[----:B------:R-:W-:Y:S01]  /*0a50*/  SHF.R.U32.HI R49, RZ, 0x10, R35 ;  /* 0x00000010ff317819 */ /* 0x000fe20000011623 */
[----:B-1----:R-:W-:Y:S01]  /*0a60*/  HADD2.F32 R3, -RZ, R15.H0_H0 ;  /* 0x2000000fff037230 */ /* 0x002fe20000004100 */
[----:B------:R0:W-:Y:S01]  /*0a70*/  STL [R1+0xa4], R2 ;  /* 0x0000a40201007387 */ /* 0x0001e20000100800 */
[----:B------:R-:W-:Y:S01]  /*0a80*/  HADD2.F32 R55, -RZ, R55.H0_H0 ;  /* 0x20000037ff377230 */ /* 0x000fe20000004100 */
[--C-:B------:R-:W-:Y:S01]  /*0a90*/  SHF.R.U64 R48, R8, 0x10, R9.reuse ;  /* 0x0000001008307819 */ /* 0x100fe20000001209 */
[----:B------:R-:W-:Y:S01]  /*0aa0*/  HADD2.F32 R54, -RZ, R54.H0_H0 ;  /* 0x20000036ff367230 */ /* 0x000fe20000004100 */
        /* <DEDUP_REMOVED lines=40> */
[----:B------:R-:W-:Y:S01]  /*0d30*/  CS2R R10, SRZ ;  /* 0x00000000000a7805 */ /* 0x000fe2000001ff00 */
[----:B------:R-:W-:Y:S01]  /*0d40*/  HADD2.F32 R250, -RZ, R28.H0_H0 ;  /* 0x2000001cfffa7230 */ /* 0x000fe20000004100 */
[----:B------:R-:W-:Y:S01]  /*0d50*/  CS2R R14, SRZ ;  /* 0x00000000000e7805 */ /* 0x000fe2000001ff00 */
[----:B-1----:R-:W-:Y:S01]  /*0d60*/  HADD2.F32 R3, -RZ, R27.H0_H0 ;  /* 0x2000001bff037230 */ /* 0x002fe20000004100 */
[----:B------:R0:W-:Y:S01]  /*0d70*/  STL [R1+0x74], R2 ;  /* 0x0000740201007387 */ /* 0x0001e20000100800 */
[----:B------:R-:W-:Y:S01]  /*0d80*/  HADD2.F32 R248, -RZ, R29.H0_H0 ;  /* 0x2000001dfff87230 */ /* 0x000fe20000004100 */
[----:B------:R-:W-:Y:S01]  /*0d90*/  CS2R R18, SRZ ;  /* 0x0000000000127805 */ /* 0x000fe2000001ff00 */
[----:B------:R-:W-:Y:S01]  /*0da0*/  HADD2.F32 R246, -RZ, R32.H0_H0 ;  /* 0x20000020fff67230 */ /* 0x000fe20000004100 */
[----:B------:R1:W-:Y:S01]  /*0db0*/  STL [R1+0x6c], R3 ;  /* 0x00006c0301007387 */ /* 0x0003e20000100800 */
[----:B------:R-:W-:Y:S01]  /*0dc0*/  HADD2.F32 R244, -RZ, R33.H0_H0 ;  /* 0x20000021fff47230 */ /* 0x000fe20000004100 */
[----:B------:R-:W-:Y:S01]  /*0dd0*/  CS2R R22, SRZ ;  /* 0x0000000000167805 */ /* 0x000fe2000001ff00 */
[----:B------:R-:W-:Y:S01]  /*0de0*/  HADD2.F32 R242, -RZ, R36.H0_H0 ;  /* 0x20000024fff27230 */ /* 0x000fe20000004100 */
[----:B------:R-:W-:Y:S01]  /*0df0*/  CS2R R26, SRZ ;  /* 0x00000000001a7805 */ /* 0x000fe2000001ff00 */
[----:B------:R-:W-:Y:S01]  /*0e00*/  HADD2.F32 R236, -RZ, R37.H0_H0 ;  /* 0x20000025ffec7230 */ /* 0x000fe20000004100 */
[----:B------:R-:W-:Y:S01]  /*0e10*/  CS2R R28, SRZ ;  /* 0x00000000001c7805 */ /* 0x000fe2000001ff00 */
[----:B0-----:R-:W-:Y:S01]  /*0e20*/  HADD2.F32 R2, -RZ, R30.H0_H0 ;  /* 0x2000001eff027230 */ /* 0x001fe20000004100 */
[----:B------:R-:W-:-:S02]  /*0e30*/  CS2R R32, SRZ ;  /* 0x0000000000207805 */ /* 0x000fc4000001ff00 */
[----:B------:R-:W-:Y:S01]  /*0e40*/  CS2R R36, SRZ ;  /* 0x0000000000247805 */ /* 0x000fe2000001ff00 */
[----:B-1----:R-:W-:Y:S01]  /*0e50*/  HADD2.F32 R3, -RZ, R31.H0_H0 ;  /* 0x2000001fff037230 */ /* 0x002fe20000004100 */
[----:B------:R-:W-:Y:S01]  /*0e60*/  CS2R R30, SRZ ;  /* 0x00000000001e7805 */ /* 0x000fe2000001ff00 */
[----:B------:R0:W-:Y:S01]  /*0e70*/  STL [R1+0x64], R2 ;  /* 0x0000640201007387 */ /* 0x0001e20000100800 */
[----:B------:R-:W-:Y:S02]  /*0e80*/  HADD2.F32 R251, -RZ, R251.H0_H0 ;  /* 0x200000fbfffb7230 */ /* 0x000fe40000004100 */
[----:B------:R-:W-:Y:S01]  /*0e90*/  HADD2.F32 R249, -RZ, R249.H0_H0 ;  /* 0x200000f9fff97230 */ /* 0x000fe20000004100 */
[----:B------:R1:W-:Y:S01]  /*0ea0*/  STL [R1+0x5c], R3 ;  /* 0x00005c0301007387 */ /* 0x0003e20000100800 */
[----:B------:R-:W-:Y:S02]  /*0eb0*/  HADD2.F32 R247, -RZ, R247.H0_H0 ;  /* 0x200000f7fff77230 */ /* 0x000fe40000004100 */
[----:B------:R-:W-:-:S02]  /*0ec0*/  HADD2.F32 R245, -RZ, R245.H0_H0 ;  /* 0x200000f5fff57230 */ /* 0x000fc40000004100 */
[----:B------:R-:W-:Y:S02]  /*0ed0*/  HADD2.F32 R243, -RZ, R243.H0_H0 ;  /* 0x200000f3fff37230 */ /* 0x000fe40000004100 */
[----:B0-----:R-:W-:Y:S02]  /*0ee0*/  HADD2.F32 R2, -RZ, R34.H0_H0 ;  /* 0x20000022ff027230 */ /* 0x001fe40000004100 */
[----:B------:R-:W-:Y:S02]  /*0ef0*/  HADD2.F32 R241, -RZ, R241.H0_H0 ;  /* 0x200000f1fff17230 */ /* 0x000fe40000004100 */
[----:B-1----:R-:W-:Y:S01]  /*0f00*/  HADD2.F32 R3, -RZ, R35.H0_H0 ;  /* 0x20000023ff037230 */ /* 0x002fe20000004100 */
[----:B------:R0:W-:Y:S01]  /*0f10*/  STL [R1+0x54], R2 ;  /* 0x0000540201007387 */ /* 0x0001e20000100800 */
[----:B------:R-:W-:Y:S01]  /*0f20*/  CS2R R34, SRZ ;  /* 0x0000000000227805 */ /* 0x000fe2000001ff00 */
[----:B------:R-:W-:Y:S02]  /*0f30*/  HADD2.F32 R235, -RZ, R235.H0_H0 ;  /* 0x200000ebffeb7230 */ /* 0x000fe40000004100 */
[----:B------:R1:W-:Y:S01]  /*0f40*/  STL [R1+0x4c], R3 ;  /* 0x00004c0301007387 */ /* 0x0003e20000100800 */
[----:B0-----:R-:W-:-:S02]  /*0f50*/  HADD2.F32 R2, -RZ, R8.H0_H0 ;  /* 0x20000008ff027230 */ /* 0x001fc40000004100 */
[----:B-1----:R-:W-:-:S03]  /*0f60*/  HADD2.F32 R3, -RZ, R9.H0_H0 ;  /* 0x20000009ff037230 */ /* 0x002fc60000004100 */
[----:B------:R0:W-:Y:S01]  /*0f70*/  STL [R1+0x44], R2 ;  /* 0x0000440201007387 */ /* 0x0001e20000100800 */
[----:B------:R-:W-:-:S03]  /*0f80*/  CS2R R8, SRZ ;  /* 0x0000000000087805 */ /* 0x000fc6000001ff00 */
[----:B------:R1:W-:Y:S01]  /*0f90*/  STL [R1+0x3c], R3 ;  /* 0x00003c0301007387 */ /* 0x0003e20000100800 */
[----:B0-----:R-:W-:Y:S02]  /*0fa0*/  HADD2.F32 R2, -RZ, R12.H0_H0 ;  /* 0x2000000cff027230 */ /* 0x001fe40000004100 */
        /* <DEDUP_REMOVED lines=13> */
[----:B------:R-:W-:Y:S01]  /*1080*/  STL [R1+0xc], R3 ;  /* 0x00000c0301007387 */ /* 0x000fe20000100800 */
[----:B0-----:R-:W-:Y:S01]  /*1090*/  HADD2.F32 R2, -RZ, R24.H0_H0 ;  /* 0x20000018ff027230 */ /* 0x001fe20000004100 */
[----:B------:R-:W-:-:S04]  /*10a0*/  CS2R R24, SRZ ;  /* 0x0000000000187805 */ /* 0x000fc8000001ff00 */
[----:B------:R0:W-:Y:S04]  /*10b0*/  STL [R1+0x4], R2 ;  /* 0x0000040201007387 */ /* 0x0001e80000100800 */
[----:B------:R1:W-:Y:S04]  /*10c0*/  STL [R1+0xc0], R64 ;  /* 0x0000c04001007387 */ /* 0x0003e80000100800 */
[----:B------:R1:W-:Y:S01]  /*10d0*/  STL [R1+0xb8], R63 ;  /* 0x0000b83f01007387 */ /* 0x0003e20000100800 */
[----:B0-----:R-:W-:-:S03]  /*10e0*/  CS2R R2, SRZ ;  /* 0x0000000000027805 */ /* 0x001fc6000001ff00 */
[----:B------:R1:W-:Y:S04]  /*10f0*/  STL [R1+0xb0], R62 ;  /* 0x0000b03e01007387 */ /* 0x0003e80000100800 */
        /* <DEDUP_REMOVED lines=21> */
[----:B------:R1:W-:Y:S02]  /*1250*/  STL [R1], R40 ;  /* 0x0000002801007387 */ /* 0x0003e40000100800 */
.L_x_11343:
[----:B------:R-:W0:Y:S01]  /*1260*/  S2R R80, SR_TID.X ;  /* 0x0000000000507919 */ /* 0x000e220000002100 */
[----:B------:R-:W-:Y:S01]  /*1270*/  IMAD R78, R0, UR8, RZ ;  /* 0x00000008004e7c24 */ /* 0x000fe2000f8e02ff */
[----:B------:R-:W2:Y:S01]  /*1280*/  LDC.64 R76, c[0x0][0x250] ;  /* 0x00009400ff4c7b82 */ /* 0x000ea20000000a00 */
[----:B------:R-:W3:Y:S03]  /*1290*/  LDL R219, [R1+0xbc] ;  /* 0x0000bc0001db7983 */ /* 0x000ee60000100800 */
[----:B------:R-:W-:Y:S01]  /*12a0*/  SHF.R.S32.HI R79, RZ, 0x1f, R78 ;  /* 0x0000001fff4f7819 */ /* 0x000fe2000001144e */
[----:B------:R-:W4:Y:S03]  /*12b0*/  LDL R220, [R1+0xb8] ;  /* 0x0000b80001dc7983 */ /* 0x000f260000100800 */
[----:B------:R-:W-:Y:S01]  /*12c0*/  LEA.HI R79, R79, R78, RZ, 0x2 ;  /* 0x0000004e4f4f7211 */ /* 0x000fe200078f10ff */
[----:B------:R-:W1:Y:S08]  /*12d0*/  @P0 LDC.64 R128, c[0x0][0x270] ;  /* 0x00009c00ff800b82 */ /* 0x000e700000000a00 */
[----:B------:R-:W1:Y:S08]  /*12e0*/  LDC.64 R168, c[0x0][0x2c8] ;  /* 0x0000b200ffa87b82 */ /* 0x000e700000000a00 */
[----:B------:R-:W1:Y:S01]  /*12f0*/  LDC.64 R176, c[0x0][0x2b8] ;  /* 0x0000ae00ffb07b82 */ /* 0x000e620000000a00 */
[----:B0-----:R-:W-:-:S07]  /*1300*/  LOP3.LUT R80, R80, 0xff, RZ, 0xc0, !PT ;  /* 0x000000ff50507812 */ /* 0x001fce00078ec0ff */
[----:B------:R-:W0:Y:S01]  /*1310*/  LDC.64 R110, c[0x0][0x258] ;  /* 0x00009600ff6e7b82 */ /* 0x000e220000000a00 */
[----:B------:R-:W-:-:S04]  /*1320*/  LEA.HI.SX32 R133, R79, R80, 0x1e ;  /* 0x000000504f857211 */ /* 0x000fc800078ff2ff */
[C---:B------:R-:W-:Y:S02]  /*1330*/  IADD3 R137, R133.reuse, 0x200, RZ ;  /* 0x0000020085897810 */ /* 0x040fe40007ffe0ff */
[----:B------:R-:W-:Y:S02]  /*1340*/  IADD3 R138, R133, 0x400, RZ ;  /* 0x00000400858a7810 */ /* 0x000fe40007ffe0ff */
[----:B------:R-:W-:Y:S02]  /*1350*/  SHF.L.U32 R172, R137, 0x4, RZ ;  /* 0x0000000489ac7819 */ /* 0x000fe400000006ff */
[----:B------:R-:W-:Y:S02]  /*1360*/  SHF.R.U32.HI R173, RZ, 0x1c, R137 ;  /* 0x0000001cffad7819 */ /* 0x000fe40000011689 */
[----:B------:R-:W-:Y:S02]  /*1370*/  IADD3 R84, P2, R172, UR10, RZ ;  /* 0x0000000aac547c10 */ /* 0x000fe4000ff5e0ff */
[----:B------:R-:W-:Y:S01]  /*1380*/  SHF.L.U32 R167, R138, 0x4, RZ ;  /* 0x000000048aa77819 */ /* 0x000fe200000006ff */
[----:B--2---:R-:W-:Y:S01]  /*1390*/  IMAD.WIDE R76, R0, 0x4, R76 ;  /* 0x00000004004c7825 */ /* 0x004fe200078e024c */
[----:B------:R-:W-:-:S02]  /*13a0*/  IADD3.X R85, R173, UR11, RZ, P2, !PT ;  /* 0x0000000bad557c10 */ /* 0x000fc400097fe4ff */
[----:B------:R-:W-:Y:S02]  /*13b0*/  SHF.R.U32.HI R166, RZ, 0x1c, R138 ;  /* 0x0000001cffa67819 */ /* 0x000fe4000001168a */
[----:B------:R-:W-:Y:S01]  /*13c0*/  IADD3 R92, P2, R167, UR10, RZ ;  /* 0x0000000aa75c7c10 */ /* 0x000fe2000ff5e0ff */
[----:B------:R2:W3:Y:S03]  /*13d0*/  LDG.E R182, desc[UR6][R76.64] ;  /* 0x000000064cb67981 */ /* 0x0004e6000c1e1900 */
[----:B------:R-:W-:Y:S01]  /*13e0*/  IADD3.X R93, R166, UR11, RZ, P2, !PT ;  /* 0x0000000ba65d7c10 */ /* 0x000fe200097fe4ff */
[----:B------:R-:W4:Y:S01]  /*13f0*/  LDG.E.128 R84, desc[UR6][R84.64] ;  /* 0x0000000654547981 */ /* 0x000f22000c1e1d00 */
[C---:B------:R-:W-:Y:S02]  /*1400*/  SHF.L.U32 R179, R133.reuse, 0x4, RZ ;  /* 0x0000000485b37819 */ /* 0x040fe400000006ff */
[----:B------:R-:W-:-:S02]  /*1410*/  IADD3 R134, R133, 0x100, RZ ;  /* 0x0000010085867810 */ /* 0x000fc40007ffe0ff */
[----:B------:R-:W4:Y:S01]  /*1420*/  LDG.E.128 R92, desc[UR6][R92.64] ;  /* 0x000000065c5c7981 */ /* 0x000f22000c1e1d00 */
[----:B------:R-:W-:Y:S02]  /*1430*/  SHF.R.U32.HI R178, RZ, 0x1c, R133 ;  /* 0x0000001cffb27819 */ /* 0x000fe40000011685 */
[----:B--2---:R-:W-:Y:S02]  /*1440*/  IADD3 R76, P1, R179, UR10, RZ ;  /* 0x0000000ab34c7c10 */ /* 0x004fe4000ff3e0ff */
[----:B------:R-:W-:Y:S02]  /*1450*/  SHF.L.U32 R175, R134, 0x4, RZ ;  /* 0x0000000486af7819 */ /* 0x000fe400000006ff */
[----:B------:R-:W-:Y:S02]  /*1460*/  IADD3 R139, R133, 0x300, RZ ;  /* 0x00000300858b7810 */ /* 0x000fe40007ffe0ff */
[----:B------:R-:W-:Y:S02]  /*1470*/  IADD3.X R77, R178, UR11, RZ, P1, !PT ;  /* 0x0000000bb24d7c10 */ /* 0x000fe40008ffe4ff */
[----:B------:R-:W-:-:S02]  /*1480*/  SHF.R.U32.HI R174, RZ, 0x1c, R134 ;  /* 0x0000001cffae7819 */ /* 0x000fc40000011686 */
[----:B------:R-:W-:Y:S02]  /*1490*/  IADD3 R80, P1, R175, UR10, RZ ;  /* 0x0000000aaf507c10 */ /* 0x000fe4000ff3e0ff */
[----:B------:R-:W-:Y:S01]  /*14a0*/  SHF.L.U32 R171, R139, 0x4, RZ ;  /* 0x000000048bab7819 */ /* 0x000fe200000006ff */
[----:B------:R-:W2:Y:S01]  /*14b0*/  LDG.E.128 R76, desc[UR6][R76.64] ;  /* 0x000000064c4c7981 */ /* 0x000ea2000c1e1d00 */
[----:B------:R-:W-:Y:S02]  /*14c0*/  IADD3 R190, R133, 0x500, RZ ;  /* 0x0000050085be7810 */ /* 0x000fe40007ffe0ff */
[----:B------:R-:W-:Y:S02]  /*14d0*/  IADD3.X R81, R174, UR11, RZ, P1, !PT ;  /* 0x0000000bae517c10 */ /* 0x000fe40008ffe4ff */
[----:B------:R-:W-:Y:S02]  /*14e0*/  SHF.R.U32.HI R170, RZ, 0x1c, R139 ;  /* 0x0000001cffaa7819 */ /* 0x000fe4000001168b */
[----:B------:R-:W-:-:S02]  /*14f0*/  IADD3 R88, P1, R171, UR10, RZ ;  /* 0x0000000aab587c10 */ /* 0x000fc4000ff3e0ff */
[----:B------:R-:W-:Y:S02]  /*1500*/  SHF.L.U32 R164, R190, 0x4, RZ ;  /* 0x00000004bea47819 */ /* 0x000fe400000006ff */
[C---:B------:R-:W-:Y:S02]  /*1510*/  IADD3 R181, R133.reuse, 0x700, RZ ;  /* 0x0000070085b57810 */ /* 0x040fe40007ffe0ff */
[----:B------:R-:W-:Y:S02]  /*1520*/  SHF.R.S32.HI R130, RZ, 0x1f, R0 ;  /* 0x0000001fff827819 */ /* 0x000fe40000011400 */
[C---:B------:R-:W-:Y:S01]  /*1530*/  IADD3 R189, R133.reuse, 0x600, RZ ;  /* 0x0000060085bd7810 */ /* 0x040fe20007ffe0ff */
[----:B-1----:R-:W-:Y:S01]  /*1540*/  IMAD.WIDE.U32 R108, R133, 0x10, R176 ;  /* 0x00000010856c7825 */ /* 0x002fe200078e00b0 */
[----:B------:R-:W-:Y:S01]  /*1550*/  IADD3.X R89, R170, UR11, RZ, P1, !PT ;  /* 0x0000000baa597c10 */ /* 0x000fe20008ffe4ff */
[----:B------:R-:W2:Y:S01]  /*1560*/  LDG.E.128 R80, desc[UR6][R80.64] ;  /* 0x0000000650507981 */ /* 0x000ea2000c1e1d00 */
[----:B------:R-:W-:-:S02]  /*1570*/  SHF.R.U32.HI R165, RZ, 0x1c, R190 ;  /* 0x0000001cffa57819 */ /* 0x000fc400000116be */
[----:B------:R-:W-:Y:S02]  /*1580*/  IADD3 R96, P1, R164, UR10, RZ ;  /* 0x0000000aa4607c10 */ /* 0x000fe4000ff3e0ff */
[----:B------:R-:W-:Y:S01]  /*1590*/  SHF.L.U32 R150, R181, 0x4, RZ ;  /* 0x00000004b5967819 */ /* 0x000fe200000006ff */
[----:B------:R-:W-:Y:S01]  /*15a0*/  IMAD.WIDE.U32 R116, R137, 0x10, R176 ;  /* 0x0000001089747825 */ /* 0x000fe200078e00b0 */
[----:B------:R-:W-:Y:S01]  /*15b0*/  IADD3.X R97, R165, UR11, RZ, P1, !PT ;  /* 0x0000000ba5617c10 */ /* 0x000fe20008ffe4ff */
[----:B------:R-:W2:Y:S01]  /*15c0*/  LDG.E.128 R88, desc[UR6][R88.64] ;  /* 0x0000000658587981 */ /* 0x000ea2000c1e1d00 */
[----:B------:R-:W-:Y:S02]  /*15d0*/  SHF.R.U32.HI R148, RZ, 0x1c, R181 ;  /* 0x0000001cff947819 */ /* 0x000fe400000116b5 */
[----:B------:R-:W-:Y:S02]  /*15e0*/  IADD3 R104, P1, R150, UR10, RZ ;  /* 0x0000000a96687c10 */ /* 0x000fe4000ff3e0ff */
[----:B------:R-:W-:Y:S01]  /*15f0*/  MOV R149, 0x3f800000 ;  /* 0x3f80000000957802 */ /* 0x000fe20000000f00 */
[----:B------:R-:W-:Y:S01]  /*1600*/  IMAD.WIDE.U32 R112, R134, 0x10, R176 ;  /* 0x0000001086707825 */ /* 0x000fe200078e00b0 */
[----:B------:R-:W-:Y:S01]  /*1610*/  IADD3.X R105, R148, UR11, RZ, P1, !PT ;  /* 0x0000000b94697c10 */ /* 0x000fe20008ffe4ff */
[----:B------:R-:W2:Y:S01]  /*1620*/  LDG.E.128 R96, desc[UR6][R96.64] ;  /* 0x0000000660607981 */ /* 0x000ea2000c1e1d00 */
[----:B------:R-:W-:-:S02]  /*1630*/  SHF.L.U32 R155, R189, 0x4, RZ ;  /* 0x00000004bd9b7819 */ /* 0x000fc400000006ff */
[----:B------:R-:W-:Y:S01]  /*1640*/  SHF.R.U32.HI R156, RZ, 0x1c, R189 ;  /* 0x0000001cff9c7819 */ /* 0x000fe200000116bd */
[--C-:B------:R-:W-:Y:S01]  /*1650*/  IMAD.WIDE.U32 R120, R139, 0x10, R176.reuse ;  /* 0x000000108b787825 */ /* 0x100fe200078e00b0 */
[----:B------:R-:W2:Y:S01]  /*1660*/  LDG.E.128 R104, desc[UR6][R104.64] ;  /* 0x0000000668687981 */ /* 0x000ea2000c1e1d00 */
[----:B------:R-:W-:Y:S02]  /*1670*/  @P0 LEA R128, P1, R0, R128, 0x2 ;  /* 0x0000008000800211 */ /* 0x000fe400078210ff */
[----:B------:R-:W-:Y:S01]  /*1680*/  IMAD.WIDE.U32 R124, R138, 0x10, R176 ;  /* 0x000000108a7c7825 */ /* 0x000fe200078e00b0 */
[----:B------:R-:W2:Y:S01]  /*1690*/  LDG.E.128 R116, desc[UR6][R116.64] ;  /* 0x0000000674747981 */ /* 0x000ea2000c1e1d00 */
[----:B------:R-:W-:Y:S02]  /*16a0*/  @P0 LEA.HI.X R129, R0, R129, R130, 0x2, P1 ;  /* 0x0000008100810211 */ /* 0x000fe400008f1482 */
[----:B------:R-:W-:Y:S01]  /*16b0*/  ISETP.NE.U32.AND P1, PT, R168, RZ, PT ;  /* 0x000000ffa800720c */ /* 0x000fe20003f25070 */
[----:B0-----:R-:W-:Y:S01]  /*16c0*/  IMAD.WIDE R110, R0, 0x4, R110 ;  /* 0x00000004006e7825 */ /* 0x001fe200078e026e */
[----:B------:R-:W-:Y:S01]  /*16d0*/  IADD3 R100, P2, R155, UR10, RZ ;  /* 0x0000000a9b647c10 */ /* 0x000fe2000ff5e0ff */
[----:B------:R0:W5:Y:S01]  /*16e0*/  @P0 LDG.E R149, desc[UR6][R128.64] ;  /* 0x0000000680950981 */ /* 0x000162000c1e1900 */
[----:B------:R-:W-:-:S02]  /*16f0*/  ISETP.NE.AND.EX P1, PT, R169, RZ, PT, P1 ;  /* 0x000000ffa900720c */ /* 0x000fc40003f25310 */
[----:B------:R-:W-:Y:S01]  /*1700*/  IADD3.X R101, R156, UR11, RZ, P2, !PT ;  /* 0x0000000b9c657c10 */ /* 0x000fe200097fe4ff */
[----:B------:R-:W2:Y:S04]  /*1710*/  LDG.E R151, desc[UR6][R110.64] ;  /* 0x000000066e977981 */ /* 0x000ea8000c1e1900 */
[----:B------:R-:W2:Y:S01]  /*1720*/  LDG.E.128 R112, desc[UR6][R112.64] ;  /* 0x0000000670707981 */ /* 0x000ea2000c1e1d00 */
[----:B0-----:R-:W-:-:S03]  /*1730*/  IMAD.WIDE.U32 R128, R190, 0x10, R176 ;  /* 0x00000010be807825 */ /* 0x001fc600078e00b0 */
[----:B------:R-:W2:Y:S02]  /*1740*/  LDG.E.128 R100, desc[UR6][R100.64] ;  /* 0x0000000664647981 */ /* 0x000ea4000c1e1d00 */
[CC--:B------:R-:W-:Y:S02]  /*1750*/  @P1 LEA R132, P2, R133.reuse, R168.reuse, 0x4 ;  /* 0x000000a885841211 */ /* 0x0c0fe400078420ff */
[----:B------:R-:W2:Y:S02]  /*1760*/  LDG.E.128 R108, desc[UR6][R108.64] ;  /* 0x000000066c6c7981 */ /* 0x000ea4000c1e1d00 */
[----:B------:R-:W-:Y:S02]  /*1770*/  @P1 LEA.HI.X R133, R133, R169, RZ, 0x4, P2 ;  /* 0x000000a985851211 */ /* 0x000fe400010f24ff */
[----:B------:R-:W2:Y:S04]  /*1780*/  LDG.E.128 R120, desc[UR6][R120.64] ;  /* 0x0000000678787981 */ /* 0x000ea8000c1e1d00 */
[----:B------:R0:W5:Y:S04]  /*1790*/  @P1 LDG.E.128 R40, desc[UR6][R132.64] ;  /* 0x0000000684281981 */ /* 0x000168000c1e1d00 */
[----:B------:R-:W2:Y:S04]  /*17a0*/  LDG.E.128 R124, desc[UR6][R124.64] ;  /* 0x000000067c7c7981 */ /* 0x000ea8000c1e1d00 */
[----:B------:R-:W2:Y:S01]  /*17b0*/  LDG.E.128 R128, desc[UR6][R128.64] ;  /* 0x0000000680807981 */ /* 0x000ea2000c1e1d00 */
[----:B0-----:R-:W-:-:S04]  /*17c0*/  @P1 LEA R132, P2, R134, R168, 0x4 ;  /* 0x000000a886841211 */ /* 0x001fc800078420ff */
[----:B------:R-:W-:Y:S02]  /*17d0*/  @P1 LEA.HI.X R133, R134, R169, RZ, 0x4, P2 ;  /* 0x000000a986851211 */ /* 0x000fe400010f24ff */
[----:B------:R-:W-:-:S03]  /*17e0*/  @P1 LEA R136, P2, R137, R168, 0x4 ;  /* 0x000000a889881211 */ /* 0x000fc600078420ff */
[----:B------:R-:W5:Y:S01]  /*17f0*/  @P1 LDG.E.128 R44, desc[UR6][R132.64] ;  /* 0x00000006842c1981 */ /* 0x000f62000c1e1d00 */
[----:B------:R-:W-:-:S05]  /*1800*/  @P1 LEA.HI.X R137, R137, R169, RZ, 0x4, P2 ;  /* 0x000000a989891211 */ /* 0x000fca00010f24ff */
[----:B------:R0:W5:Y:S02]  /*1810*/  @P1 LDG.E.128 R48, desc[UR6][R136.64] ;  /* 0x0000000688301981 */ /* 0x000164000c1e1d00 */
[----:B0-----:R-:W-:-:S04]  /*1820*/  @P1 LEA R136, P2, R139, R168, 0x4 ;  /* 0x000000a88b881211 */ /* 0x001fc800078420ff */
[----:B------:R-:W-:Y:S01]  /*1830*/  @P1 LEA.HI.X R137, R139, R169, RZ, 0x4, P2 ;  /* 0x000000a98b891211 */ /* 0x000fe200010f24ff */
[----:B------:R-:W-:-:S04]  /*1840*/  IMAD.WIDE.U32 R132, R189, 0x10, R176 ;  /* 0x00000010bd847825 */ /* 0x000fc800078e00b0 */
[----:B------:R0:W5:Y:S04]  /*1850*/  @P1 LDG.E.128 R52, desc[UR6][R136.64] ;  /* 0x0000000688341981 */ /* 0x000168000c1e1d00 */
[----:B------:R-:W2:Y:S01]  /*1860*/  LDG.E.128 R132, desc[UR6][R132.64] ;  /* 0x0000000684847981 */ /* 0x000ea2000c1e1d00 */
[----:B0-----:R-:W-:Y:S01]  /*1870*/  IMAD.WIDE.U32 R136, R181, 0x10, R176 ;  /* 0x00000010b5887825 */ /* 0x001fe200078e00b0 */
[----:B------:R-:W-:-:S04]  /*1880*/  @P1 LEA R176, P2, R138, R168, 0x4 ;  /* 0x000000a88ab01211 */ /* 0x000fc800078420ff */
[----:B------:R-:W-:Y:S02]  /*1890*/  @P1 LEA.HI.X R177, R138, R169, RZ, 0x4, P2 ;  /* 0x000000a98ab11211 */ /* 0x000fe400010f24ff */
[----:B------:R-:W2:Y:S04]  /*18a0*/  LDG.E.128 R136, desc[UR6][R136.64] ;  /* 0x0000000688887981 */ /* 0x000ea8000c1e1d00 */
[----:B------:R0:W5:Y:S02]  /*18b0*/  @P1 LDG.E.128 R56, desc[UR6][R176.64] ;  /* 0x00000006b0381981 */ /* 0x000164000c1e1d00 */
[----:B0-----:R-:W-:-:S04]  /*18c0*/  @P1 LEA R176, P2, R190, R168, 0x4 ;  /* 0x000000a8beb01211 */ /* 0x001fc800078420ff */
[----:B------:R-:W-:-:S05]  /*18d0*/  @P1 LEA.HI.X R177, R190, R169, RZ, 0x4, P2 ;  /* 0x000000a9beb11211 */ /* 0x000fca00010f24ff */
[----:B------:R0:W5:Y:S02]  /*18e0*/  @P1 LDG.E.128 R60, desc[UR6][R176.64] ;  /* 0x00000006b03c1981 */ /* 0x000164000c1e1d00 */
[----:B0-----:R-:W-:-:S04]  /*18f0*/  @P1 LEA R176, P2, R189, R168, 0x4 ;  /* 0x000000a8bdb01211 */ /* 0x001fc800078420ff */
[----:B------:R-:W-:-:S05]  /*1900*/  @P1 LEA.HI.X R177, R189, R169, RZ, 0x4, P2 ;  /* 0x000000a9bdb11211 */ /* 0x000fca00010f24ff */
[----:B------:R0:W5:Y:S02]  /*1910*/  @P1 LDG.E.128 R64, desc[UR6][R176.64] ;  /* 0x00000006b0401981 */ /* 0x000164000c1e1d00 */
[----:B0-----:R-:W-:-:S04]  /*1920*/  @P1 LEA R176, P2, R181, R168, 0x4 ;  /* 0x000000a8b5b01211 */ /* 0x001fc800078420ff */
[----:B------:R-:W-:Y:S02]  /*1930*/  @P1 LEA.HI.X R177, R181, R169, RZ, 0x4, P2 ;  /* 0x000000a9b5b11211 */ /* 0x000fe400010f24ff */
[----:B------:R-:W-:-:S03]  /*1940*/  ISETP.NE.AND P2, PT, RZ, UR9, PT ;  /* 0x00000009ff007c0c */ /* 0x000fc6000bf45270 */
[----:B------:R0:W5:Y:S01]  /*1950*/  @P1 LDG.E.128 R68, desc[UR6][R176.64] ;  /* 0x00000006b0441981 */ /* 0x000162000c1e1d00 */
[----:B---3--:R-:W-:-:S05]  /*1960*/  FSEL R205, R182, RZ, !P2 ;  /* 0x000000ffb6cd7208 */ /* 0x008fca0005000000 */
[C---:B----4-:R-:W-:Y:S01]  /*1970*/  FADD.FTZ R181, -R205.reuse, R85 ;  /* 0x00000055cdb57221 */ /* 0x050fe20000010100 */
[C---:B0-----:R-:W-:Y:S01]  /*1980*/  FADD.FTZ R177, -R205.reuse, R86 ;  /* 0x00000056cdb17221 */ /* 0x041fe20000010100 */
[C---:B------:R-:W-:Y:S01]  /*1990*/  FADD.FTZ R85, -R205.reuse, R93 ;  /* 0x0000005dcd557221 */ /* 0x040fe20000010100 */
[C---:B------:R-:W-:Y:S01]  /*19a0*/  FADD.FTZ R86, -R205.reuse, R94 ;  /* 0x0000005ecd567221 */ /* 0x040fe20000010100 */
[----:B------:R-:W3:Y:S04]  /*19b0*/  LDL R93, [R1+0xc0] ;  /* 0x0000c000015d7983 */ /* 0x000ee80000100800 */
[----:B------:R-:W4:Y:S01]  /*19c0*/  LDL R94, [R1+0xc4] ;  /* 0x0000c400015e7983 */ /* 0x000f220000100800 */
[C---:B--2---:R-:W-:Y:S01]  /*19d0*/  FADD.FTZ R206, -R205.reuse, R76 ;  /* 0x0000004ccdce7221 */ /* 0x044fe20000010100 */
[----:B------:R-:W-:-:S02]  /*19e0*/  FADD.FTZ R76, -R205, R107 ;  /* 0x0000006bcd4c7221 */ /* 0x000fc40000010100 */
[----:B------:R-:W2:Y:S01]  /*19f0*/  LDL R107, [R1+0x9c] ;  /* 0x00009c00016b7983 */ /* 0x000ea20000100800 */
[C---:B------:R-:W-:Y:S01]  /*1a00*/  FADD.FTZ R218, -R205.reuse, R77 ;  /* 0x0000004dcdda7221 */ /* 0x040fe20000010100 */
[C---:B------:R-:W-:Y:S01]  /*1a10*/  FADD.FTZ R203, -R205.reuse, R83 ;  /* 0x00000053cdcb7221 */ /* 0x040fe20000010100 */
[C---:B------:R-:W-:Y:S01]  /*1a20*/  FADD.FTZ R190, -R205.reuse, R82 ;  /* 0x00000052cdbe7221 */ /* 0x040fe20000010100 */
[C---:B------:R-:W-:Y:S01]  /*1a30*/  FADD.FTZ R192, -R205.reuse, R80 ;  /* 0x00000050cdc07221 */ /* 0x040fe20000010100 */
[C---:B------:R-:W-:Y:S01]  /*1a40*/  FADD.FTZ R189, -R205.reuse, R87 ;  /* 0x00000057cdbd7221 */ /* 0x040fe20000010100 */
[C---:B------:R-:W-:Y:S02]  /*1a50*/  FADD.FTZ R87, -R205.reuse, R95 ;  /* 0x0000005fcd577221 */ /* 0x040fe40000010100 */
[----:B------:R-:W2:Y:S01]  /*1a60*/  LDL R95, [R1+0xb4] ;  /* 0x0000b400015f7983 */ /* 0x000ea20000100800 */
[C---:B------:R-:W-:Y:S01]  /*1a70*/  FADD.FTZ R83, -R205.reuse, R100 ;  /* 0x00000064cd537221 */ /* 0x040fe20000010100 */
[----:B------:R-:W-:Y:S01]  /*1a80*/  FADD.FTZ R82, -R205, R101 ;  /* 0x00000065cd527221 */ /* 0x000fe20000010100 */
[C---:B------:R-:W-:Y:S01]  /*1a90*/  FMUL.FTZ R100, R151.reuse, R206 ;  /* 0x000000ce97647220 */ /* 0x040fe20000410000 */
[----:B------:R-:W-:Y:S01]  /*1aa0*/  FMUL.FTZ R101, R151, R218 ;  /* 0x000000da97657220 */ /* 0x000fe20000410000 */
[----:B------:R-:W-:Y:S01]  /*1ab0*/  FADD.FTZ R80, -R205, R103 ;  /* 0x00000067cd507221 */ /* 0x000fe20000010100 */
[C---:B------:R-:W-:Y:S01]  /*1ac0*/  FADD.FTZ R14, R108.reuse, R14 ;  /* 0x0000000e6c0e7221 */ /* 0x040fe20000010000 */
[----:B------:R-:W-:Y:S01]  /*1ad0*/  FFMA.FTZ R146, R108, R100, R146 ;  /* 0x000000646c927223 */ /* 0x000fe20000010092 */
[C---:B------:R-:W-:Y:S01]  /*1ae0*/  FADD.FTZ R15, R109.reuse, R15 ;  /* 0x0000000f6d0f7221 */ /* 0x040fe20000010000 */
[----:B------:R-:W-:Y:S01]  /*1af0*/  FFMA.FTZ R147, R109, R101, R147 ;  /* 0x000000656d937223 */ /* 0x000fe20000010093 */
[C---:B------:R-:W-:Y:S01]  /*1b00*/  FADD.FTZ R204, -R205.reuse, R78 ;  /* 0x0000004ecdcc7221 */ /* 0x040fe20000010100 */
[C---:B------:R-:W-:Y:S01]  /*1b10*/  FADD.FTZ R191, -R205.reuse, R81 ;  /* 0x00000051cdbf7221 */ /* 0x040fe20000010100 */
[----:B------:R-:W-:-:S02]  /*1b20*/  FADD.FTZ R81, -R205, R102 ;  /* 0x00000066cd517221 */ /* 0x000fc40000010100 */
[----:B------:R-:W-:Y:S01]  /*1b30*/  FMUL.FTZ R102, R151, R204 ;  /* 0x000000cc97667220 */ /* 0x000fe20000410000 */
[C---:B------:R-:W-:Y:S01]  /*1b40*/  FADD.FTZ R12, R110.reuse, R12 ;  /* 0x0000000c6e0c7221 */ /* 0x040fe20000010000 */
[----:B------:R-:W-:Y:S02]  /*1b50*/  FMUL.FTZ R219, R219, R110 ;  /* 0x0000006edbdb7220 */ /* 0x000fe40000410000 */
[----:B------:R-:W-:Y:S02]  /*1b60*/  FFMA.FTZ R144, R110, R102, R144 ;  /* 0x000000666e907223 */ /* 0x000fe40000010090 */
[----:B------:R-:W2:Y:S01]  /*1b70*/  LDL R110, [R1+0xa0] ;  /* 0x0000a000016e7983 */ /* 0x000ea20000100800 */
[----:B------:R-:W-:Y:S01]  /*1b80*/  FADD.FTZ R239, -R205, R97 ;  /* 0x00000061cdef7221 */ /* 0x000fe20000010100 */
[----:B------:R-:W-:Y:S01]  /*1b90*/  FMUL.FTZ R97, R151, R191 ;  /* 0x000000bf97617220 */ /* 0x000fe20000410000 */
[----:B---3--:R-:W-:Y:S02]  /*1ba0*/  FMUL.FTZ R218, R93, R109 ;  /* 0x0000006d5dda7220 */ /* 0x008fe40000410000 */
[----:B------:R-:W3:Y:S01]  /*1bb0*/  LDL R93, [R1+0xa8] ;  /* 0x0000a800015d7983 */ /* 0x000ee20000100800 */
[----:B----4-:R-:W-:-:S03]  /*1bc0*/  FMUL.FTZ R103, R94, R108 ;  /* 0x0000006c5e677220 */ /* 0x010fc60000410000 */
[----:B------:R-:W4:Y:S04]  /*1bd0*/  LDL R108, [R1+0x8c] ;  /* 0x00008c00016c7983 */ /* 0x000f280000100800 */
[----:B------:R-:W4:Y:S04]  /*1be0*/  LDL R94, [R1+0xa4] ;  /* 0x0000a400015e7983 */ /* 0x000f280000100800 */
[----:B------:R-:W4:Y:S01]  /*1bf0*/  LDL R109, [R1+0x90] ;  /* 0x00009000016d7983 */ /* 0x000f220000100800 */
[----:B--2---:R-:W-:-:S03]  /*1c00*/  FMUL.FTZ R191, R107, R118 ;  /* 0x000000766bbf7220 */ /* 0x004fc60000410000 */
[----:B------:R-:W2:Y:S01]  /*1c10*/  LDL R107, [R1+0x80] ;  /* 0x00008000016b7983 */ /* 0x000ea20000100800 */
[----:B------:R-:W-:-:S03]  /*1c20*/  FADD.FTZ R77, -R205, R106 ;  /* 0x0000006acd4d7221 */ /* 0x000fc60000010100 */
[----:B------:R-:W2:Y:S01]  /*1c30*/  LDL R106, [R1+0x98] ;  /* 0x00009800016a7983 */ /* 0x000ea20000100800 */
[----:B------:R-:W-:-:S03]  /*1c40*/  FADD.FTZ R176, -R205, R91 ;  /* 0x0000005bcdb07221 */ /* 0x000fc60000010100 */
[----:B------:R-:W2:Y:S01]  /*1c50*/  LDL R91, [R1+0xac] ;  /* 0x0000ac00015b7983 */ /* 0x000ea20000100800 */
[----:B------:R-:W-:Y:S01]  /*1c60*/  FADD.FTZ R237, -R205, R99 ;  /* 0x00000063cded7221 */ /* 0x000fe20000010100 */
[----:B------:R-:W-:Y:S01]  /*1c70*/  FMUL.FTZ R99, R95, R112 ;  /* 0x000000705f637220 */ /* 0x000fe20000410000 */
[C---:B------:R-:W-:Y:S01]  /*1c80*/  FADD.FTZ R182, -R205.reuse, R84 ;  /* 0x00000054cdb67221 */ /* 0x040fe20000010100 */
[C---:B------:R-:W-:Y:S01]  /*1c90*/  FADD.FTZ R84, -R205.reuse, R92 ;  /* 0x0000005ccd547221 */ /* 0x040fe20000010100 */
[----:B------:R-:W-:Y:S01]  /*1ca0*/  FADD.FTZ R238, -R205, R98 ;  /* 0x00000062cdee7221 */ /* 0x000fe20000010100 */
[----:B------:R-:W2:Y:S01]  /*1cb0*/  LDL R92, [R1+0xb0] ;  /* 0x0000b000015c7983 */ /* 0x000ea20000100800 */
[C---:B------:R-:W-:Y:S01]  /*1cc0*/  FMUL.FTZ R98, R151.reuse, R190 ;  /* 0x000000be97627220 */ /* 0x040fe20000410000 */
[----:B------:R-:W-:Y:S01]  /*1cd0*/  FMUL.FTZ R85, R151, R85 ;  /* 0x0000005597557220 */ /* 0x000fe20000410000 */
[----:B------:R-:W-:-:S03]  /*1ce0*/  FADD.FTZ R160, R125, R160 ;  /* 0x000000a07da07221 */ /* 0x000fc60000010000 */
[----:B------:R-:W-:Y:S01]  /*1cf0*/  FFMA.FTZ R31, R125, R85, R31 ;  /* 0x000000557d1f7223 */ /* 0x000fe2000001001f */
[----:B------:R-:W-:Y:S02]  /*1d00*/  FMUL.FTZ R190, R110, R117 ;  /* 0x000000756ebe7220 */ /* 0x000fe40000410000 */
[----:B------:R-:W2:Y:S01]  /*1d10*/  LDL R110, [R1+0x70] ;  /* 0x00007000016e7983 */ /* 0x000ea20000100800 */
[----:B---3--:R-:W-:Y:S01]  /*1d20*/  FMUL.FTZ R206, R93, R115 ;  /* 0x000000735dce7220 */ /* 0x008fe20000410000 */
[C---:B------:R-:W-:Y:S01]  /*1d30*/  FMUL.FTZ R93, R151.reuse, R181 ;  /* 0x000000b5975d7220 */ /* 0x040fe20000410000 */
[----:B----4-:R-:W-:Y:S02]  /*1d40*/  FMUL.FTZ R181, R108, R122 ;  /* 0x0000007a6cb57220 */ /* 0x010fe40000410000 */
[----:B------:R-:W3:Y:S01]  /*1d50*/  LDL R108, [R1+0x78] ;  /* 0x00007800016c7983 */ /* 0x000ee20000100800 */
[----:B------:R-:W-:Y:S01]  /*1d60*/  FMUL.FTZ R95, R94, R116 ;  /* 0x000000745e5f7220 */ /* 0x000fe20000410000 */
[----:B------:R-:W-:Y:S01]  /*1d70*/  FMUL.FTZ R94, R151, R177 ;  /* 0x000000b1975e7220 */ /* 0x000fe20000410000 */
[----:B------:R-:W-:-:S02]  /*1d80*/  FMUL.FTZ R177, R109, R121 ;  /* 0x000000796db17220 */ /* 0x000fc40000410000 */
[----:B------:R-:W4:Y:S01]  /*1d90*/  LDL R109, [R1+0x74] ;  /* 0x00007400016d7983 */ /* 0x000f220000100800 */
[----:B--2---:R-:W-:-:S03]  /*1da0*/  FMUL.FTZ R125, R107, R125 ;  /* 0x0000007d6b7d7220 */ /* 0x004fc60000410000 */
[----:B------:R-:W2:Y:S01]  /*1db0*/  LDL R107, [R1+0x6c] ;  /* 0x00006c00016b7983 */ /* 0x000ea20000100800 */
[C---:B------:R-:W-:Y:S01]  /*1dc0*/  FADD.FTZ R78, -R205.reuse, R105 ;  /* 0x00000069cd4e7221 */ /* 0x040fe20000010100 */
[C---:B------:R-:W-:Y:S02]  /*1dd0*/  FADD.FTZ R217, -R205.reuse, R79 ;  /* 0x0000004fcdd97221 */ /* 0x040fe40000010100 */
[----:B------:R-:W2:Y:S01]  /*1de0*/  LDL R105, [R1+0x88] ;  /* 0x0000880001697983 */ /* 0x000ea20000100800 */
[----:B------:R-:W-:-:S03]  /*1df0*/  FADD.FTZ R79, -R205, R104 ;  /* 0x00000068cd4f7221 */ /* 0x000fc60000010100 */
[----:B------:R-:W2:Y:S01]  /*1e00*/  LDL R104, [R1+0x84] ;  /* 0x0000840001687983 */ /* 0x000ea20000100800 */
[----:B------:R-:W-:Y:S01]  /*1e10*/  FADD.FTZ R240, -R205, R96 ;  /* 0x00000060cdf07221 */ /* 0x000fe20000010100 */
[----:B------:R-:W-:Y:S01]  /*1e20*/  FMUL.FTZ R96, R151, R192 ;  /* 0x000000c097607220 */ /* 0x000fe20000410000 */
[----:B------:R-:W-:Y:S02]  /*1e30*/  FMUL.FTZ R192, R106, R119 ;  /* 0x000000776ac07220 */ /* 0x000fe40000410000 */
[----:B------:R-:W2:Y:S01]  /*1e40*/  LDL R106, [R1+0x7c] ;  /* 0x00007c00016a7983 */ /* 0x000ea20000100800 */
[C---:B------:R-:W-:Y:S01]  /*1e50*/  FADD.FTZ R88, -R205.reuse, R88 ;  /* 0x00000058cd587221 */ /* 0x040fe20000010100 */
[C---:B------:R-:W-:Y:S01]  /*1e60*/  FADD.FTZ R89, -R205.reuse, R89 ;  /* 0x00000059cd597221 */ /* 0x040fe20000010100 */
[----:B------:R-:W-:Y:S01]  /*1e70*/  FADD.FTZ R90, -R205, R90 ;  /* 0x0000005acd5a7221 */ /* 0x000fe20000010100 */
[----:B------:R-:W-:Y:S01]  /*1e80*/  FMUL.FTZ R205, R91, R114 ;  /* 0x000000725bcd7220 */ /* 0x000fe20000410000 */
[----:B------:R-:W-:Y:S01]  /*1e90*/  FMUL.FTZ R87, R151, R87 ;  /* 0x0000005797577220 */ /* 0x000fe20000410000 */
[----:B------:R-:W2:Y:S01]  /*1ea0*/  LDL R91, [R1+0x94] ;  /* 0x00009400015b7983 */ /* 0x000ea20000100800 */
[----:B------:R-:W-:-:S02]  /*1eb0*/  FADD.FTZ R162, R127, R162 ;  /* 0x000000a27fa27221 */ /* 0x000fc40000010000 */
[----:B------:R-:W-:Y:S01]  /*1ec0*/  FFMA.FTZ R29, R127, R87, R29 ;  /* 0x000000577f1d7223 */ /* 0x000fe2000001001d */
[C---:B------:R-:W-:Y:S01]  /*1ed0*/  FADD.FTZ R8, R114.reuse, R8 ;  /* 0x0000000872087221 */ /* 0x040fe20000010000 */
[----:B------:R-:W-:Y:S01]  /*1ee0*/  FFMA.FTZ R140, R114, R98, R140 ;  /* 0x00000062728c7223 */ /* 0x000fe2000001008c */
[----:B------:R-:W-:Y:S01]  /*1ef0*/  FMUL.FTZ R114, R151, R240 ;  /* 0x000000f097727220 */ /* 0x000fe20000410000 */
[----:B------:R-:W-:-:S03]  /*1f00*/  FADD.FTZ R183, R128, R183 ;  /* 0x000000b780b77221 */ /* 0x000fc60000010000 */
[----:B------:R-:W-:Y:S01]  /*1f10*/  FFMA.FTZ R26, R128, R114, R26 ;  /* 0x00000072801a7223 */ /* 0x000fe2000001001a */
[----:B------:R-:W-:Y:S01]  /*1f20*/  FMUL.FTZ R203, R151, R203 ;  /* 0x000000cb97cb7220 */ /* 0x000fe20000410000 */
[----:B------:R-:W-:-:S03]  /*1f30*/  FADD.FTZ R9, R115, R9 ;  /* 0x0000000973097221 */ /* 0x000fc60000010000 */
[----:B------:R-:W-:Y:S01]  /*1f40*/  FFMA.FTZ R141, R115, R203, R141 ;  /* 0x000000cb738d7223 */ /* 0x000fe2000001008d */
[C---:B------:R-:W-:Y:S01]  /*1f50*/  FMUL.FTZ R115, R151.reuse, R239 ;  /* 0x000000ef97737220 */ /* 0x040fe20000410000 */
[----:B------:R-:W-:Y:S01]  /*1f60*/  FMUL.FTZ R204, R92, R113 ;  /* 0x000000715ccc7220 */ /* 0x000fe20000410000 */
[----:B------:R-:W-:Y:S01]  /*1f70*/  FMUL.FTZ R92, R151, R182 ;  /* 0x000000b6975c7220 */ /* 0x000fe20000410000 */
[C---:B------:R-:W-:Y:S01]  /*1f80*/  FADD.FTZ R180, R129.reuse, R180 ;  /* 0x000000b481b47221 */ /* 0x040fe20000010000 */
[----:B------:R-:W-:Y:S01]  /*1f90*/  FFMA.FTZ R27, R129, R115, R27 ;  /* 0x00000073811b7223 */ /* 0x000fe2000001001b */
[----:B------:R-:W-:Y:S01]  /*1fa0*/  FMUL.FTZ R129, R110, R129 ;  /* 0x000000816e817220 */ /* 0x000fe20000410000 */
[C---:B------:R-:W-:Y:S01]  /*1fb0*/  FADD.FTZ R6, R116.reuse, R6 ;  /* 0x0000000674067221 */ /* 0x040fe20000010000 */
[----:B------:R-:W2:Y:S01]  /*1fc0*/  LDL R110, [R1+0x60] ;  /* 0x00006000016e7983 */ /* 0x000ea20000100800 */
[----:B------:R-:W-:Y:S01]  /*1fd0*/  FFMA.FTZ R38, R116, R92, R38 ;  /* 0x0000005c74267223 */ /* 0x000fe20000010026 */
[----:B------:R-:W-:Y:S01]  /*1fe0*/  FMUL.FTZ R116, R151, R238 ;  /* 0x000000ee97747220 */ /* 0x000fe20000410000 */
[----:B------:R-:W-:-:S03]  /*1ff0*/  FADD.FTZ R185, R130, R185 ;  /* 0x000000b982b97221 */ /* 0x000fc60000010000 */
[----:B------:R-:W-:Y:S01]  /*2000*/  FFMA.FTZ R24, R130, R116, R24 ;  /* 0x0000007482187223 */ /* 0x000fe20000010018 */
[----:B---3--:R-:W-:Y:S02]  /*2010*/  FMUL.FTZ R127, R108, R127 ;  /* 0x0000007f6c7f7220 */ /* 0x008fe40000410000 */
[----:B------:R-:W3:Y:S01]  /*2020*/  LDL R108, [R1+0x68] ;  /* 0x00006800016c7983 */ /* 0x000ee20000100800 */
[----:B----4-:R-:W-:-:S03]  /*2030*/  FMUL.FTZ R128, R109, R128 ;  /* 0x000000806d807220 */ /* 0x010fc60000410000 */
[----:B------:R-:W4:Y:S01]  /*2040*/  LDL R109, [R1+0x64] ;  /* 0x00006400016d7983 */ /* 0x000f220000100800 */
[----:B--2---:R-:W-:-:S03]  /*2050*/  FMUL.FTZ R130, R107, R130 ;  /* 0x000000826b827220 */ /* 0x004fc60000410000 */
[----:B------:R-:W2:Y:S01]  /*2060*/  LDL R107, [R1+0x5c] ;  /* 0x00005c00016b7983 */ /* 0x000ea20000100800 */
[----:B------:R-:W-:Y:S01]  /*2070*/  FMUL.FTZ R84, R151, R84 ;  /* 0x0000005497547220 */ /* 0x000fe20000410000 */
[----:B------:R-:W-:Y:S01]  /*2080*/  FMUL.FTZ R182, R105, R123 ;  /* 0x0000007b69b67220 */ /* 0x000fe20000410000 */
[----:B------:R-:W-:Y:S01]  /*2090*/  FADD.FTZ R105, RZ, R103 ;  /* 0x00000067ff697221 */ /* 0x000fe20000010000 */
[C---:B------:R-:W-:Y:S01]  /*20a0*/  FADD.FTZ R161, R124.reuse, R161 ;  /* 0x000000a17ca17221 */ /* 0x040fe20000010000 */
[----:B------:R-:W-:Y:S01]  /*20b0*/  FFMA.FTZ R30, R124, R84, R30 ;  /* 0x000000547c1e7223 */ /* 0x000fe2000001001e */
[----:B------:R-:W-:Y:S01]  /*20c0*/  FMUL.FTZ R124, R104, R124 ;  /* 0x0000007c687c7220 */ /* 0x000fe20000410000 */
[----:B------:R-:W-:Y:S01]  /*20d0*/  FFMA.FTZ R104, R100, R103, RZ ;  /* 0x0000006764687223 */ /* 0x000fe200000100ff */
[----:B------:R-:W-:Y:S01]  /*20e0*/  FADD.FTZ R105, R105, R218 ;  /* 0x000000da69697221 */ /* 0x000fe20000010000 */
[----:B------:R-:W-:Y:S02]  /*20f0*/  FMUL.FTZ R220, R220, R111 ;  /* 0x0000006fdcdc7220 */ /* 0x000fe40000410000 */
[----:B------:R-:W-:Y:S01]  /*2100*/  FFMA.FTZ R104, R101, R218, R104 ;  /* 0x000000da65687223 */ /* 0x000fe20000010068 */
[----:B------:R-:W-:Y:S01]  /*2110*/  FADD.FTZ R105, R105, R219 ;  /* 0x000000db69697221 */ /* 0x000fe20000010000 */
[----:B------:R-:W-:-:S02]  /*2120*/  FMUL.FTZ R217, R151, R217 ;  /* 0x000000d997d97220 */ /* 0x000fc40000410000 */
[----:B------:R-:W-:Y:S01]  /*2130*/  FFMA.FTZ R104, R102, R219, R104 ;  /* 0x000000db66687223 */ /* 0x000fe20000010068 */
[----:B------:R-:W-:Y:S01]  /*2140*/  FADD.FTZ R105, R105, R220 ;  /* 0x000000dc69697221 */ /* 0x000fe20000010000 */
[----:B------:R-:W-:Y:S02]  /*2150*/  FMUL.FTZ R86, R151, R86 ;  /* 0x0000005697567220 */ /* 0x000fe40000410000 */
[----:B------:R-:W-:Y:S01]  /*2160*/  FFMA.FTZ R104, R217, R220, R104 ;  /* 0x000000dcd9687223 */ /* 0x000fe20000010068 */
[----:B------:R-:W-:Y:S01]  /*2170*/  FADD.FTZ R105, R105, R99 ;  /* 0x0000006369697221 */ /* 0x000fe20000010000 */
[C---:B------:R-:W-:Y:S01]  /*2180*/  FADD.FTZ R163, R126.reuse, R163 ;  /* 0x000000a37ea37221 */ /* 0x040fe20000010000 */
[----:B------:R-:W-:Y:S01]  /*2190*/  FFMA.FTZ R28, R126, R86, R28 ;  /* 0x000000567e1c7223 */ /* 0x000fe2000001001c */
[----:B------:R-:W-:Y:S01]  /*21a0*/  FMUL.FTZ R126, R106, R126 ;  /* 0x0000007e6a7e7220 */ /* 0x000fe20000410000 */
        /* <DEDUP_REMOVED lines=12> */
[----:B------:R-:W-:Y:S01]  /*2270*/  FMUL.FTZ R189, R151, R189 ;  /* 0x000000bd97bd7220 */ /* 0x000fe20000410000 */
[C---:B------:R-:W-:Y:S01]  /*2280*/  FADD.FTZ R7, R117.reuse, R7 ;  /* 0x0000000775077221 */ /* 0x040fe20000010000 */
[----:B------:R-:W-:Y:S01]  /*2290*/  FFMA.FTZ R105, R94, R191, R105 ;  /* 0x000000bf5e697223 */ /* 0x000fe20000010069 */
[----:B------:R-:W-:Y:S01]  /*22a0*/  FFMA.FTZ R39, R117, R93, R39 ;  /* 0x0000005d75277223 */ /* 0x000fe20000010027 */
[----:B------:R-:W-:Y:S01]  /*22b0*/  FMUL.FTZ R91, R91, R120 ;  /* 0x000000785b5b7220 */ /* 0x000fe20000410000 */
[----:B------:R-:W-:Y:S01]  /*22c0*/  FADD.FTZ R104, R104, R192 ;  /* 0x000000c068687221 */ /* 0x000fe20000010000 */
[C---:B------:R-:W-:Y:S01]  /*22d0*/  FMUL.FTZ R117, R151.reuse, R237 ;  /* 0x000000ed97757220 */ /* 0x040fe20000410000 */
[----:B------:R-:W-:Y:S01]  /*22e0*/  FMUL.FTZ R88, R151, R88 ;  /* 0x0000005897587220 */ /* 0x000fe20000410000 */
[----:B------:R-:W-:Y:S01]  /*22f0*/  FFMA.FTZ R105, R189, R192, R105 ;  /* 0x000000c0bd697223 */ /* 0x000fe20000010069 */
[----:B------:R-:W-:Y:S01]  /*2300*/  FADD.FTZ R104, R104, R91 ;  /* 0x0000005b68687221 */ /* 0x000fe20000010000 */
[C---:B------:R-:W-:Y:S01]  /*2310*/  FADD.FTZ R184, R131.reuse, R184 ;  /* 0x000000b883b87221 */ /* 0x040fe20000010000 */
[----:B------:R-:W-:Y:S01]  /*2320*/  FFMA.FTZ R25, R131, R117, R25 ;  /* 0x0000007583197223 */ /* 0x000fe20000010019 */
[C---:B------:R-:W-:Y:S01]  /*2330*/  FMUL.FTZ R89, R151.reuse, R89 ;  /* 0x0000005997597220 */ /* 0x040fe20000410000 */
[----:B------:R-:W-:Y:S01]  /*2340*/  FFMA.FTZ R106, R88, R91, R105 ;  /* 0x0000005b586a7223 */ /* 0x000fe20000010069 */
[----:B------:R-:W-:Y:S01]  /*2350*/  FADD.FTZ R105, R104, R177 ;  /* 0x000000b168697221 */ /* 0x000fe20000010000 */
[C---:B------:R-:W-:Y:S01]  /*2360*/  FMUL.FTZ R104, R151.reuse, R83 ;  /* 0x0000005397687220 */ /* 0x040fe20000410000 */
[----:B------:R-:W-:Y:S01]  /*2370*/  FMUL.FTZ R90, R151, R90 ;  /* 0x0000005a975a7220 */ /* 0x000fe20000410000 */
[----:B------:R-:W-:Y:S01]  /*2380*/  FFMA.FTZ R106, R89, R177, R106 ;  /* 0x000000b1596a7223 */ /* 0x000fe2000001006a */
[C---:B------:R-:W-:Y:S01]  /*2390*/  FADD.FTZ R188, R132.reuse, R188 ;  /* 0x000000bc84bc7221 */ /* 0x040fe20000010000 */
[----:B------:R-:W-:Y:S01]  /*23a0*/  FFMA.FTZ R22, R132, R104, R22 ;  /* 0x0000006884167223 */ /* 0x000fe20000010016 */
[----:B------:R-:W-:Y:S01]  /*23b0*/  FADD.FTZ R83, R105, R181 ;  /* 0x000000b569537221 */ /* 0x000fe20000010000 */
[----:B------:R-:W-:Y:S01]  /*23c0*/  FMUL.FTZ R176, R151, R176 ;  /* 0x000000b097b07220 */ /* 0x000fe20000410000 */
[----:B------:R-:W-:-:S02]  /*23d0*/  FFMA.FTZ R106, R90, R181, R106 ;  /* 0x000000b55a6a7223 */ /* 0x000fc4000001006a */
[----:B------:R-:W-:Y:S02]  /*23e0*/  FADD.FTZ R83, R83, R182 ;  /* 0x000000b653537221 */ /* 0x000fe40000010000 */
[----:B------:R-:W-:Y:S01]  /*23f0*/  FFMA.FTZ R106, R176, R182, R106 ;  /* 0x000000b6b06a7223 */ /* 0x000fe2000001006a */
[----:B------:R-:W-:Y:S01]  /*2400*/  FMUL.FTZ R105, R151, R82 ;  /* 0x0000005297697220 */ /* 0x000fe20000410000 */
[----:B------:R-:W-:Y:S02]  /*2410*/  FADD.FTZ R82, R83, R124 ;  /* 0x0000007c53527221 */ /* 0x000fe40000010000 */
[----:B------:R-:W-:Y:S02]  /*2420*/  FFMA.FTZ R83, R84, R124, R106 ;  /* 0x0000007c54537223 */ /* 0x000fe4000001006a */
[----:B------:R-:W-:Y:S02]  /*2430*/  FADD.FTZ R82, R82, R125 ;  /* 0x0000007d52527221 */ /* 0x000fe40000010000 */
[----:B------:R-:W-:Y:S01]  /*2440*/  FFMA.FTZ R83, R85, R125, R83 ;  /* 0x0000007d55537223 */ /* 0x000fe20000010053 */
[C---:B------:R-:W-:Y:S01]  /*2450*/  FADD.FTZ R186, R133.reuse, R186 ;  /* 0x000000ba85ba7221 */ /* 0x040fe20000010000 */
[----:B------:R-:W-:Y:S01]  /*2460*/  FFMA.FTZ R23, R133, R105, R23 ;  /* 0x0000006985177223 */ /* 0x000fe20000010017 */
[----:B------:R-:W-:Y:S01]  /*2470*/  FMUL.FTZ R106, R151, R81 ;  /* 0x00000051976a7220 */ /* 0x000fe20000410000 */
[----:B------:R-:W-:Y:S01]  /*2480*/  FMUL.FTZ R133, R110, R133 ;  /* 0x000000856e857220 */ /* 0x000fe20000410000 */
[----:B------:R-:W-:Y:S01]  /*2490*/  FADD.FTZ R81, R82, R126 ;  /* 0x0000007e52517221 */ /* 0x000fe20000010000 */
[----:B------:R-:W2:Y:S01]  /*24a0*/  LDL R110, [R1+0x50] ;  /* 0x00005000016e7983 */ /* 0x000ea20000100800 */
[----:B------:R-:W-:Y:S01]  /*24b0*/  FFMA.FTZ R82, R86, R126, R83 ;  /* 0x0000007e56527223 */ /* 0x000fe20000010053 */
[C---:B------:R-:W-:Y:S01]  /*24c0*/  FADD.FTZ R194, R134.reuse, R194 ;  /* 0x000000c286c27221 */ /* 0x040fe20000010000 */
[----:B------:R-:W-:Y:S01]  /*24d0*/  FFMA.FTZ R20, R134, R106, R20 ;  /* 0x0000006a86147223 */ /* 0x000fe20000010014 */
[----:B------:R-:W2:Y:S01]  /*24e0*/  LDL R83, [R1+0x4c] ;  /* 0x00004c0001537983 */ /* 0x000ea20000100800 */
[----:B------:R-:W-:Y:S01]  /*24f0*/  FFMA.FTZ R82, R87, R127, R82 ;  /* 0x0000007f57527223 */ /* 0x000fe20000010052 */
[----:B---3--:R-:W-:-:S02]  /*2500*/  FMUL.FTZ R131, R108, R131 ;  /* 0x000000836c837220 */ /* 0x008fc40000410000 */
[----:B------:R-:W3:Y:S01]  /*2510*/  LDL R108, [R1+0x58] ;  /* 0x00005800016c7983 */ /* 0x000ee20000100800 */
[----:B----4-:R-:W-:-:S03]  /*2520*/  FMUL.FTZ R132, R109, R132 ;  /* 0x000000846d847220 */ /* 0x010fc60000410000 */
[----:B------:R-:W4:Y:S01]  /*2530*/  LDL R109, [R1+0x54] ;  /* 0x00005400016d7983 */ /* 0x000f220000100800 */
[----:B--2---:R-:W-:Y:S01]  /*2540*/  FMUL.FTZ R134, R107, R134 ;  /* 0x000000866b867220 */ /* 0x004fe20000410000 */
[----:B------:R-:W-:Y:S01]  /*2550*/  FMUL.FTZ R107, R151, R80 ;  /* 0x00000050976b7220 */ /* 0x000fe20000410000 */
[----:B------:R-:W-:Y:S02]  /*2560*/  FFMA.FTZ R80, R114, R128, R82 ;  /* 0x0000008072507223 */ /* 0x000fe40000010052 */
[----:B------:R-:W2:Y:S01]  /*2570*/  LDL R82, [R1+0x48] ;  /* 0x0000480001527983 */ /* 0x000ea20000100800 */
[----:B------:R-:W-:-:S04]  /*2580*/  FADD.FTZ R81, R81, R127 ;  /* 0x0000007f51517221 */ /* 0x000fc80000010000 */
[----:B------:R-:W-:Y:S01]  /*2590*/  FADD.FTZ R81, R81, R128 ;  /* 0x0000008051517221 */ /* 0x000fe20000010000 */
[----:B------:R-:W-:Y:S01]  /*25a0*/  FFMA.FTZ R80, R115, R129, R80 ;  /* 0x0000008173507223 */ /* 0x000fe20000010050 */
[C---:B------:R-:W-:Y:S01]  /*25b0*/  FADD.FTZ R193, R135.reuse, R193 ;  /* 0x000000c187c17221 */ /* 0x040fe20000010000 */
[----:B------:R-:W-:Y:S01]  /*25c0*/  FFMA.FTZ R21, R135, R107, R21 ;  /* 0x0000006b87157223 */ /* 0x000fe20000010015 */
[----:B------:R-:W-:Y:S01]  /*25d0*/  FADD.FTZ R81, R81, R129 ;  /* 0x0000008151517221 */ /* 0x000fe20000010000 */
[----:B------:R-:W-:Y:S01]  /*25e0*/  FFMA.FTZ R80, R116, R130, R80 ;  /* 0x0000008274507223 */ /* 0x000fe20000010050 */
[C---:B------:R-:W-:Y:S01]  /*25f0*/  FADD.FTZ R10, R112.reuse, R10 ;  /* 0x0000000a700a7221 */ /* 0x040fe20000010000 */
[----:B------:R-:W-:Y:S01]  /*2600*/  FFMA.FTZ R142, R112, R96, R142 ;  /* 0x00000060708e7223 */ /* 0x000fe2000001008e */
[----:B------:R-:W-:Y:S01]  /*2610*/  FADD.FTZ R4, R136, R4 ;  /* 0x0000000488047221 */ /* 0x000fe20000010000 */
[----:B------:R-:W-:Y:S01]  /*2620*/  FFMA.FTZ R80, R117, R131, R80 ;  /* 0x0000008375507223 */ /* 0x000fe20000010050 */
[----:B------:R-:W0:Y:S01]  /*2630*/  S2R R112, SR_TID.X ;  /* 0x0000000000707919 */ /* 0x000e220000002100 */
[----:B------:R-:W-:Y:S01]  /*2640*/  FADD.FTZ R5, R137, R5 ;  /* 0x0000000589057221 */ /* 0x000fe20000010000 */
[C---:B------:R-:W-:Y:S01]  /*2650*/  FADD.FTZ R13, R111.reuse, R13 ;  /* 0x0000000d6f0d7221 */ /* 0x040fe20000010000 */
[----:B------:R-:W-:Y:S01]  /*2660*/  FFMA.FTZ R145, R111, R217, R145 ;  /* 0x000000d96f917223 */ /* 0x000fe20000010091 */
[----:B------:R-:W-:Y:S01]  /*2670*/  FADD.FTZ R2, R138, R2 ;  /* 0x000000028a027221 */ /* 0x000fe20000010000 */
[----:B------:R-:W-:Y:S01]  /*2680*/  FMUL.FTZ R111, R151, R76 ;  /* 0x0000004c976f7220 */ /* 0x000fe20000410000 */
[----:B------:R-:W-:Y:S01]  /*2690*/  FADD.FTZ R3, R139, R3 ;  /* 0x000000038b037221 */ /* 0x000fe20000010000 */
[----:B------:R-:W-:-:S02]  /*26a0*/  UMOV UR4, 0xffffffff ;  /* 0xffffffff00047882 */ /* 0x000fc40000000000 */
        /* <DEDUP_REMOVED lines=15> */
[----:B0-----:R-:W-:Y:S01]  /*27a0*/  LOP3.LUT P1, RZ, R112, 0x1f, RZ, 0xc0, !PT ;  /* 0x0000001f70ff7812 */ /* 0x001fe2000782c0ff */
[----:B---3--:R-:W-:Y:S01]  /*27b0*/  FMUL.FTZ R135, R108, R135 ;  /* 0x000000876c877220 */ /* 0x008fe20000410000 */
[----:B------:R-:W-:Y:S01]  /*27c0*/  FMUL.FTZ R108, R151, R79 ;  /* 0x0000004f976c7220 */ /* 0x000fe20000410000 */
[----:B------:R-:W-:-:S03]  /*27d0*/  FADD.FTZ R79, R81, R130 ;  /* 0x00000082514f7221 */ /* 0x000fc60000010000 */
[----:B------:R-:W-:Y:S01]  /*27e0*/  FFMA.FTZ R18, R136, R108, R18 ;  /* 0x0000006c88127223 */ /* 0x000fe20000010012 */
[----:B------:R-:W-:Y:S01]  /*27f0*/  FADD.FTZ R79, R79, R131 ;  /* 0x000000834f4f7221 */ /* 0x000fe20000010000 */
[----:B----4-:R-:W-:Y:S01]  /*2800*/  FMUL.FTZ R136, R109, R136 ;  /* 0x000000886d887220 */ /* 0x010fe20000410000 */
[----:B------:R-:W-:Y:S02]  /*2810*/  FMUL.FTZ R109, R151, R78 ;  /* 0x0000004e976d7220 */ /* 0x000fe40000410000 */
        /* <DEDUP_REMOVED lines=9> */
[----:B------:R-:W-:Y:S01]  /*28b0*/  FMUL.FTZ R137, R110, R137 ;  /* 0x000000896e897220 */ /* 0x000fe20000410000 */
[----:B------:R-:W-:Y:S01]  /*28c0*/  FMUL.FTZ R110, R151, R77 ;  /* 0x0000004d976e7220 */ /* 0x000fe20000410000 */
[----:B------:R-:W-:Y:S01]  /*28d0*/  FADD.FTZ R79, R79, R136 ;  /* 0x000000884f4f7221 */ /* 0x000fe20000010000 */
[----:B------:R-:W-:Y:S02]  /*28e0*/  FFMA.FTZ R78, R108, R136, R78 ;  /* 0x000000886c4e7223 */ /* 0x000fe4000001004e */
[----:B------:R-:W-:Y:S01]  /*28f0*/  FFMA.FTZ R16, R138, R110, R16 ;  /* 0x0000006e8a107223 */ /* 0x000fe20000010010 */
[----:B------:R-:W-:Y:S01]  /*2900*/  FMUL.FTZ R138, R83, R138 ;  /* 0x0000008a538a7220 */ /* 0x000fe20000410000 */
[----:B------:R-:W-:Y:S01]  /*2910*/  FADD.FTZ R79, R79, R137 ;  /* 0x000000894f4f7221 */ /* 0x000fe20000010000 */
[----:B------:R-:W-:-:S03]  /*2920*/  FFMA.FTZ R78, R109, R137, R78 ;  /* 0x000000896d4e7223 */ /* 0x000fc6000001004e */
[----:B------:R-:W-:Y:S01]  /*2930*/  FADD.FTZ R76, R79, R138 ;  /* 0x0000008a4f4c7221 */ /* 0x000fe20000010000 */
[----:B------:R-:W-:Y:S01]  /*2940*/  FFMA.FTZ R77, R110, R138, R78 ;  /* 0x0000008a6e4d7223 */ /* 0x000fe2000001004e */
[----:B--2---:R-:W-:-:S04]  /*2950*/  FMUL.FTZ R139, R82, R139 ;  /* 0x0000008b528b7220 */ /* 0x004fc80000410000 */
        /* <DEDUP_REMOVED lines=21> */
.L_x_11354:
        /* <DEDUP_REMOVED lines=13> */
.L_x_11342:
[----:B------:R-:W-:Y:S05]  /*2b80*/  WARPSYNC.ALL ;  /* 0x0000000000007948 */ /* 0x000fea0003800000 */
[----:B------:R-:W1:Y:S08]  /*2b90*/  S2UR UR5, SR_CgaCtaId ;  /* 0x00000000000579c3 */ /* 0x000e700000008800 */
[----:B------:R-:W-:Y:S01]  /*2ba0*/  BAR.SYNC.DEFER_BLOCKING 0x0 ;  /* 0x0000000000007b1d */ /* 0x000fe20000010000 */
[----:B------:R-:W-:-:S04]  /*2bb0*/  SHF.R.U32.HI R112, RZ, 0x5, R112 ;  /* 0x00000005ff707819 */ /* 0x000fc80000011670 */
[----:B------:R-:W-:Y:S01]  /*2bc0*/  LOP3.LUT R112, R112, 0x7fffff8, RZ, 0xc0, !PT ;  /* 0x07fffff870707812 */ /* 0x000fe200078ec0ff */
[----:B------:R-:W-:Y:S01]  /*2bd0*/  UMOV UR4, 0x400 ;  /* 0x0000040000047882 */ /* 0x000fe20000000000 */
[----:B------:R-:W2:Y:S02]  /*2be0*/  LDL R237, [R1+0x44] ;  /* 0x0000440001ed7983 */ /* 0x000ea40000100800 */
[----:B------:R-:W-:Y:S02]  /*2bf0*/  @!P4 IADD3 R112, R112, 0x8, RZ ;  /* 0x000000087070c810 */ /* 0x000fe40007ffe0ff */
[----:B------:R-:W3:Y:S04]  /*2c00*/  LDL R187, [R1+0x40] ;  /* 0x0000400001bb7983 */ /* 0x000ee80000100800 */
[----:B------:R-:W4:Y:S04]  /*2c10*/  LDL R123, [R1+0x3c] ;  /* 0x00003c00017b7983 */ /* 0x000f280000100800 */
[----:B------:R-:W4:Y:S01]  /*2c20*/  LDL R122, [R1+0x38] ;  /* 0x00003800017a7983 */ /* 0x000f220000100800 */
[----:B------:R-:W-:Y:S01]  /*2c30*/  ISETP.NE.U32.AND P1, PT, R168, RZ, PT ;  /* 0x000000ffa800720c */ /* 0x000fe20003f25070 */
[----:B-1----:R-:W-:Y:S01]  /*2c40*/  ULEA UR4, UR5, UR4, 0x18 ;  /* 0x0000000405047291 */ /* 0x002fe2000f8ec03f */
[----:B------:R-:W-:-:S02]  /*2c50*/  ISETP.NE.U32.AND P3, PT, RZ, UR16, PT ;  /* 0x00000010ff007c0c */ /* 0x000fc4000bf65070 */
[----:B------:R-:W-:Y:S02]  /*2c60*/  ISETP.NE.AND.EX P1, PT, R169, RZ, PT, P1 ;  /* 0x000000ffa900720c */ /* 0x000fe40003f25310 */
[----:B------:R-:W-:Y:S02]  /*2c70*/  ISETP.NE.AND.EX P3, PT, RZ, UR17, PT, P3 ;  /* 0x00000011ff007c0c */ /* 0x000fe4000bf65330 */
[----:B------:R-:W-:-:S05]  /*2c80*/  LEA R112, R112, UR4, 0x3 ;  /* 0x0000000470707c11 */ /* 0x000fca000f8e18ff */
[----:B0-----:R-:W0:Y:S04]  /*2c90*/  LDS.128 R76, [R112+0x8000] ;  /* 0x00800000704c7984 */ /* 0x001e280000000c00 */
[----:B------:R-:W1:Y:S01]  /*2ca0*/  LDS.128 R80, [R112+0x8010] ;  /* 0x0080100070507984 */ /* 0x000e620000000c00 */
[----:B0-----:R-:W-:Y:S01]  /*2cb0*/  FADD.FTZ R76, RZ, R76 ;  /* 0x0000004cff4c7221 */ /* 0x001fe20000010000 */
[----:B------:R-:W-:-:S03]  /*2cc0*/  FADD.FTZ R77, RZ, R77 ;  /* 0x0000004dff4d7221 */ /* 0x000fc60000010000 */
[----:B------:R-:W-:Y:S01]  /*2cd0*/  FADD.FTZ R76, R78, R76 ;  /* 0x0000004c4e4c7221 */ /* 0x000fe20000010000 */
[----:B------:R-:W-:-:S03]  /*2ce0*/  FADD.FTZ R77, R79, R77 ;  /* 0x0000004d4f4d7221 */ /* 0x000fc60000010000 */
[----:B-1----:R-:W-:Y:S01]  /*2cf0*/  FADD.FTZ R76, R76, R80 ;  /* 0x000000504c4c7221 */ /* 0x002fe20000010000 */
[----:B------:R-:W-:-:S03]  /*2d00*/  FADD.FTZ R77, R77, R81 ;  /* 0x000000514d4d7221 */ /* 0x000fc60000010000 */
[----:B------:R-:W-:Y:S01]  /*2d10*/  FADD.FTZ R113, R82, R76 ;  /* 0x0000004c52717221 */ /* 0x000fe20000010000 */
[----:B------:R-:W-:Y:S02]  /*2d20*/  FADD.FTZ R118, R83, R77 ;  /* 0x0000004d53767221 */ /* 0x000fe40000010000 */
[----:B------:R-:W0:Y:S04]  /*2d30*/  LDS.128 R76, [R112+0x8020] ;  /* 0x00802000704c7984 */ /* 0x000e280000000c00 */
[----:B------:R-:W1:Y:S01]  /*2d40*/  LDS.128 R80, [R112+0x8030] ;  /* 0x0080300070507984 */ /* 0x000e620000000c00 */
[----:B0-----:R-:W-:Y:S01]  /*2d50*/  FADD.FTZ R76, R113, R76 ;  /* 0x0000004c714c7221 */ /* 0x001fe20000010000 */
[----:B------:R-:W-:-:S03]  /*2d60*/  FADD.FTZ R77, R118, R77 ;  /* 0x0000004d764d7221 */ /* 0x000fc60000010000 */
[----:B------:R-:W-:Y:S01]  /*2d70*/  FADD.FTZ R76, R78, R76 ;  /* 0x0000004c4e4c7221 */ /* 0x000fe20000010000 */
[----:B------:R-:W-:-:S03]  /*2d80*/  FADD.FTZ R77, R79, R77 ;  /* 0x0000004d4f4d7221 */ /* 0x000fc60000010000 */
[----:B-1----:R-:W-:Y:S01]  /*2d90*/  FADD.FTZ R76, R76, R80 ;  /* 0x000000504c4c7221 */ /* 0x002fe20000010000 */
[----:B------:R-:W-:-:S03]  /*2da0*/  FADD.FTZ R77, R77, R81 ;  /* 0x000000514d4d7221 */ /* 0x000fc60000010000 */
[----:B------:R-:W-:Y:S01]  /*2db0*/  FADD.FTZ R76, R82, R76 ;  /* 0x0000004c524c7221 */ /* 0x000fe20000010000 */
[----:B------:R-:W-:Y:S01]  /*2dc0*/  FADD.FTZ R77, R83, R77 ;  /* 0x0000004d534d7221 */ /* 0x000fe20000010000 */
[----:B------:R-:W4:Y:S02]  /*2dd0*/  LDL R82, [R1+0x28] ;  /* 0x0000280001527983 */ /* 0x000f240000100800 */
[----:B------:R-:W-:Y:S01]  /*2de0*/  FMUL.FTZ R76, R76, UR12 ;  /* 0x0000000c4c4c7c20 */ /* 0x000fe20008410000 */
[----:B------:R-:W-:Y:S01]  /*2df0*/  FMUL.FTZ R113, R77, UR12 ;  /* 0x0000000c4d717c20 */ /* 0x000fe20008410000 */
[----:B------:R-:W4:Y:S03]  /*2e00*/  LDL R83, [R1+0x2c] ;  /* 0x00002c0001537983 */ /* 0x000f260000100800 */
[----:B------:R-:W-:Y:S02]  /*2e10*/  FSEL R112, R76, RZ, !P2 ;  /* 0x000000ff4c707208 */ /* 0x000fe40005000000 */
[----:B------:R-:W-:-:S03]  /*2e20*/  ISETP.NE.U32.AND P2, PT, RZ, UR16, PT ;  /* 0x00000010ff007c0c */ /* 0x000fc6000bf45070 */
[-CC-:B------:R-:W-:Y:S01]  /*2e30*/  FFMA.FTZ R100, R100, R113.reuse, R112.reuse ;  /* 0x0000007164647223 */ /* 0x180fe20000010070 */
[-CC-:B------:R-:W-:Y:S01]  /*2e40*/  FFMA.FTZ R101, R101, R113.reuse, R112.reuse ;  /* 0x0000007165657223 */ /* 0x180fe20000010070 */
[-CC-:B------:R-:W-:Y:S01]  /*2e50*/  FFMA.FTZ R102, R102, R113.reuse, R112.reuse ;  /* 0x0000007166667223 */ /* 0x180fe20000010070 */
[----:B------:R-:W-:Y:S01]  /*2e60*/  FFMA.FTZ R121, R217, R113, R112 ;  /* 0x00000071d9797223 */ /* 0x000fe20000010070 */
[----:B------:R-:W-:Y:S01]  /*2e70*/  ISETP.NE.AND.EX P2, PT, RZ, UR17, PT, P2 ;  /* 0x00000011ff007c0c */ /* 0x000fe2000bf45320 */
        /* <DEDUP_REMOVED lines=8> */
[----:B------:R-:W-:Y:S01]  /*2f00*/  IADD3 R100, P5, R179, UR14, RZ ;  /* 0x0000000eb3647c10 */ /* 0x000fe2000ffbe0ff */
[----:B-----5:R-:W-:Y:S01]  /*2f10*/  @P1 FADD.FTZ R118, R40, R118 ;  /* 0x0000007628761221 */ /* 0x020fe20000010000 */
[----:B------:R-:W-:Y:S01]  /*2f20*/  @P1 FADD.FTZ R119, R41, R119 ;  /* 0x0000007729771221 */ /* 0x000fe20000010000 */
[----:B------:R-:W-:Y:S01]  /*2f30*/  @P1 FADD.FTZ R120, R42, R120 ;  /* 0x000000782a781221 */ /* 0x000fe20000010000 */
[----:B------:R-:W-:Y:S01]  /*2f40*/  @P1 FADD.FTZ R121, R43, R121 ;  /* 0x000000792b791221 */ /* 0x000fe20000010000 */
[----:B------:R-:W-:-:S02]  /*2f50*/  @P2 IADD3 R80, P6, R179, UR16, RZ ;  /* 0x00000010b3502c10 */ /* 0x000fc4000ffde0ff */
[C---:B------:R-:W-:Y:S02]  /*2f60*/  IADD3.X R101, R178.reuse, UR15, RZ, P5, !PT ;  /* 0x0000000fb2657c10 */ /* 0x040fe4000affe4ff */
[----:B------:R-:W-:Y:S02]  /*2f70*/  @P2 IADD3.X R81, R178, UR17, RZ, P6, !PT ;  /* 0x00000011b2512c10 */ /* 0x000fe4000b7fe4ff */
[----:B------:R-:W-:Y:S02]  /*2f80*/  SEL R76, R118, R72, P3 ;  /* 0x00000048764c7207 */ /* 0x000fe40001800000 */
[----:B------:R-:W-:Y:S01]  /*2f90*/  SEL R77, R119, R73, P3 ;  /* 0x00000049774d7207 */ /* 0x000fe20001800000 */
[-CC-:B------:R-:W-:Y:S01]  /*2fa0*/  FFMA.FTZ R96, R96, R113.reuse, R112.reuse ;  /* 0x0000007160607223 */ /* 0x180fe20000010070 */
[----:B------:R-:W-:Y:S01]  /*2fb0*/  SEL R78, R120, R74, P3 ;  /* 0x0000004a784e7207 */ /* 0x000fe20001800000 */
[--C-:B------:R-:W-:Y:S01]  /*2fc0*/  FFMA.FTZ R97, R97, R113, R112.reuse ;  /* 0x0000007161617223 */ /* 0x100fe20000010070 */
[----:B------:R-:W-:Y:S01]  /*2fd0*/  SEL R79, R121, R75, P3 ;  /* 0x0000004b794f7207 */ /* 0x000fe20001800000 */
[-CC-:B------:R-:W-:Y:S01]  /*2fe0*/  FFMA.FTZ R168, R98, R113.reuse, R112.reuse ;  /* 0x0000007162a87223 */ /* 0x180fe20000010070 */
[----:B------:R-:W-:Y:S01]  /*2ff0*/  FFMA.FTZ R203, R203, R113, R112 ;  /* 0x00000071cbcb7223 */ /* 0x000fe20000010070 */
[----:B------:R-:W4:Y:S01]  /*3000*/  LDG.E.128 R100, desc[UR6][R100.64] ;  /* 0x0000000664647981 */ /* 0x000f22000c1e1d00 */
[-C--:B------:R-:W-:Y:S01]  /*3010*/  FMUL.FTZ R118, R118, R149.reuse ;  /* 0x0000009576767220 */ /* 0x080fe20000410000 */
[-C--:B------:R-:W-:Y:S01]  /*3020*/  FMUL.FTZ R119, R119, R149.reuse ;  /* 0x0000009577777220 */ /* 0x080fe20000410000 */
[-C--:B------:R-:W-:Y:S01]  /*3030*/  FMUL.FTZ R120, R120, R149.reuse ;  /* 0x0000009578787220 */ /* 0x080fe20000410000 */
[----:B------:R0:W-:Y:S01]  /*3040*/  @P2 STG.E.128 desc[UR6][R80.64], R76 ;  /* 0x0000004c50002986 */ /* 0x0001e2000c101d06 */
[----:B------:R-:W-:Y:S01]  /*3050*/  FMUL.FTZ R121, R121, R149 ;  /* 0x0000009579797220 */ /* 0x000fe20000410000 */
[----:B------:R-:W-:Y:S01]  /*3060*/  FADD.FTZ R96, R99, -R96 ;  /* 0x8000006063607221 */ /* 0x000fe20000010000 */
[----:B------:R-:W-:Y:S01]  /*3070*/  FADD.FTZ R97, R204, -R97 ;  /* 0x80000061cc617221 */ /* 0x000fe20000010000 */
[----:B------:R-:W-:Y:S01]  /*3080*/  FADD.FTZ R168, R205, -R168 ;  /* 0x800000a8cda87221 */ /* 0x000fe20000010000 */
[----:B------:R-:W-:-:S03]  /*3090*/  FADD.FTZ R203, R206, -R203 ;  /* 0x800000cbcecb7221 */ /* 0x000fc60000010000 */
[C---:B------:R-:W-:Y:S01]  /*30a0*/  FMUL.FTZ R168, R151.reuse, R168 ;  /* 0x000000a897a87220 */ /* 0x040fe20000410000 */
[----:B------:R-:W-:Y:S02]  /*30b0*/  FMUL.FTZ R169, R151, R203 ;  /* 0x000000cb97a97220 */ /* 0x000fe40000410000 */
[----:B------:R-:W4:Y:S01]  /*30c0*/  LDL R203, [R1+0x24] ;  /* 0x0000240001cb7983 */ /* 0x000f220000100800 */
[----:B0-----:R-:W-:-:S03]  /*30d0*/  IADD3 R80, P5, R179, UR18, RZ ;  /* 0x00000012b3507c10 */ /* 0x001fc6000ffbe0ff */
[----:B------:R-:W4:Y:S01]  /*30e0*/  LDL R179, [R1+0x34] ;  /* 0x0000340001b37983 */ /* 0x000f220000100800 */
[----:B------:R-:W-:-:S03]  /*30f0*/  IADD3.X R81, R178, UR19, RZ, P5, !PT ;  /* 0x00000013b2517c10 */ /* 0x000fc6000affe4ff */
[----:B------:R-:W4:Y:S01]  /*3100*/  LDL R178, [R1+0x30] ;  /* 0x0000300001b27983 */ /* 0x000f220000100800 */
[----:B------:R-:W-:Y:S01]  /*3110*/  @P1 FADD.FTZ R168, R46, R168 ;  /* 0x000000a82ea81221 */ /* 0x000fe20000010000 */
[----:B------:R-:W-:Y:S01]  /*3120*/  @P1 FADD.FTZ R169, R47, R169 ;  /* 0x000000a92fa91221 */ /* 0x000fe20000010000 */
[----:B--2---:R-:W-:Y:S01]  /*3130*/  FMUL.FTZ R76, R237, R118 ;  /* 0x00000076ed4c7220 */ /* 0x004fe20000410000 */
[----:B---3--:R-:W-:Y:S02]  /*3140*/  FMUL.FTZ R77, R187, R119 ;  /* 0x00000077bb4d7220 */ /* 0x008fe40000410000 */
[----:B------:R-:W2:Y:S01]  /*3150*/  LDL R187, [R1+0x20] ;  /* 0x0000200001bb7983 */ /* 0x000ea20000100800 */
[----:B----4-:R-:W-:Y:S01]  /*3160*/  FMUL.FTZ R78, R123, R120 ;  /* 0x000000787b4e7220 */ /* 0x010fe20000410000 */
[C---:B------:R-:W-:Y:S01]  /*3170*/  FMUL.FTZ R123, R151.reuse, R97 ;  /* 0x00000061977b7220 */ /* 0x040fe20000410000 */
[----:B------:R-:W-:Y:S01]  /*3180*/  FMUL.FTZ R79, R122, R121 ;  /* 0x000000797a4f7220 */ /* 0x000fe20000410000 */
[----:B------:R-:W-:Y:S01]  /*3190*/  FMUL.FTZ R122, R151, R96 ;  /* 0x00000060977a7220 */ /* 0x000fe20000410000 */
[----:B------:R-:W-:Y:S01]  /*31a0*/  IADD3 R96, P5, R175, UR14, RZ ;  /* 0x0000000eaf607c10 */ /* 0x000fe2000ffbe0ff */
[----:B------:R-:W-:-:S02]  /*31b0*/  @P1 FADD.FTZ R123, R45, R123 ;  /* 0x0000007b2d7b1221 */ /* 0x000fc40000010000 */
[----:B------:R0:W-:Y:S01]  /*31c0*/  STG.E.128 desc[UR6][R80.64], R76 ;  /* 0x0000004c50007986 */ /* 0x0001e2000c101d06 */
[----:B------:R-:W-:Y:S01]  /*31d0*/  @P1 FADD.FTZ R122, R44, R122 ;  /* 0x0000007a2c7a1221 */ /* 0x000fe20000010000 */
[----:B------:R-:W-:-:S06]  /*31e0*/  IADD3.X R97, R174, UR15, RZ, P5, !PT ;  /* 0x0000000fae617c10 */ /* 0x000fcc000affe4ff */
[----:B------:R-:W3:Y:S01]  /*31f0*/  LDG.E.128 R96, desc[UR6][R96.64] ;  /* 0x0000000660607981 */ /* 0x000ee2000c1e1d00 */
[----:B0-----:R-:W-:Y:S02]  /*3200*/  @P2 IADD3 R80, P6, R175, UR16, RZ ;  /* 0x00000010af502c10 */ /* 0x001fe4000ffde0ff */
[----:B------:R-:W-:Y:S02]  /*3210*/  SEL R76, R122, R72, P3 ;  /* 0x000000487a4c7207 */ /* 0x000fe40001800000 */
[----:B------:R-:W-:Y:S02]  /*3220*/  @P2 IADD3.X R81, R174, UR17, RZ, P6, !PT ;  /* 0x00000011ae512c10 */ /* 0x000fe4000b7fe4ff */
[----:B------:R-:W-:Y:S02]  /*3230*/  SEL R77, R123, R73, P3 ;  /* 0x000000497b4d7207 */ /* 0x000fe40001800000 */
[C---:B------:R-:W-:Y:S02]  /*3240*/  SEL R78, R168.reuse, R74, P3 ;  /* 0x0000004aa84e7207 */ /* 0x040fe40001800000 */
[C---:B------:R-:W-:Y:S01]  /*3250*/  SEL R79, R169.reuse, R75, P3 ;  /* 0x0000004ba94f7207 */ /* 0x040fe20001800000 */
[-C--:B------:R-:W-:Y:S01]  /*3260*/  FMUL.FTZ R168, R168, R149.reuse ;  /* 0x00000095a8a87220 */ /* 0x080fe20000410000 */
[----:B------:R-:W-:-:S03]  /*3270*/  FMUL.FTZ R169, R169, R149 ;  /* 0x00000095a9a97220 */ /* 0x000fc60000410000 */
[----:B------:R0:W-:Y:S02]  /*3280*/  @P2 STG.E.128 desc[UR6][R80.64], R76 ;  /* 0x0000004c50002986 */ /* 0x0001e4000c101d06 */
[----:B0-----:R-:W-:Y:S02]  /*3290*/  FMUL.FTZ R79, R82, R169 ;  /* 0x000000a9524f7220 */ /* 0x001fe40000410000 */
[----:B------:R-:W4:Y:S01]  /*32a0*/  LDL R82, [R1+0x18] ;  /* 0x0000180001527983 */ /* 0x000f220000100800 */
[----:B------:R-:W-:-:S03]  /*32b0*/  FMUL.FTZ R78, R83, R168 ;  /* 0x000000a8534e7220 */ /* 0x000fc60000410000 */
[----:B------:R-:W3:Y:S01]  /*32c0*/  LDL R83, [R1+0x1c] ;  /* 0x00001c0001537983 */ /* 0x000ee20000100800 */
[----:B------:R-:W-:Y:S01]  /*32d0*/  IADD3 R80, P5, R175, UR18, RZ ;  /* 0x00000012af507c10 */ /* 0x000fe2000ffbe0ff */
[-CC-:B------:R-:W-:Y:S01]  /*32e0*/  FFMA.FTZ R92, R92, R113.reuse, R112.reuse ;  /* 0x000000715c5c7223 */ /* 0x180fe20000010070 */
[-CC-:B------:R-:W-:Y:S01]  /*32f0*/  FFMA.FTZ R93, R93, R113.reuse, R112.reuse ;  /* 0x000000715d5d7223 */ /* 0x180fe20000010070 */
[-CC-:B------:R-:W-:Y:S01]  /*3300*/  FFMA.FTZ R175, R94, R113.reuse, R112.reuse ;  /* 0x000000715eaf7223 */ /* 0x180fe20000010070 */
[----:B------:R-:W-:Y:S01]  /*3310*/  FFMA.FTZ R189, R189, R113, R112 ;  /* 0x00000071bdbd7223 */ /* 0x000fe20000010070 */
[-C--:B------:R-:W-:Y:S01]  /*3320*/  FMUL.FTZ R122, R122, R149.reuse ;  /* 0x000000957a7a7220 */ /* 0x080fe20000410000 */
[----:B------:R-:W-:Y:S01]  /*3330*/  FMUL.FTZ R123, R123, R149 ;  /* 0x000000957b7b7220 */ /* 0x000fe20000410000 */
[----:B------:R-:W-:Y:S01]  /*3340*/  FADD.FTZ R92, R95, -R92 ;  /* 0x8000005c5f5c7221 */ /* 0x000fe20000010000 */
[----:B------:R-:W-:Y:S01]  /*3350*/  FADD.FTZ R93, R190, -R93 ;  /* 0x8000005dbe5d7221 */ /* 0x000fe20000010000 */
[----:B------:R-:W-:Y:S01]  /*3360*/  FADD.FTZ R175, R191, -R175 ;  /* 0x800000afbfaf7221 */ /* 0x000fe20000010000 */
[----:B------:R-:W-:Y:S01]  /*3370*/  FADD.FTZ R189, R192, -R189 ;  /* 0x800000bdc0bd7221 */ /* 0x000fe20000010000 */
[----:B------:R-:W-:Y:S01]  /*3380*/  IADD3.X R81, R174, UR19, RZ, P5, !PT ;  /* 0x00000013ae517c10 */ /* 0x000fe2000affe4ff */
[----:B------:R-:W3:Y:S01]  /*3390*/  LDL R191, [R1+0x14] ;  /* 0x0000140001bf7983 */ /* 0x000ee20000100800 */
[C---:B------:R-:W-:Y:S01]  /*33a0*/  FMUL.FTZ R175, R151.reuse, R175 ;  /* 0x000000af97af7220 */ /* 0x040fe20000410000 */
[----:B------:R-:W-:-:S02]  /*33b0*/  FMUL.FTZ R174, R151, R189 ;  /* 0x000000bd97ae7220 */ /* 0x000fc40000410000 */
[----:B------:R-:W3:Y:S01]  /*33c0*/  LDL R190, [R1+0x10] ;  /* 0x0000100001be7983 */ /* 0x000ee20000100800 */
[----:B------:R-:W-:Y:S01]  /*33d0*/  @P1 FADD.FTZ R175, R50, R175 ;  /* 0x000000af32af1221 */ /* 0x000fe20000010000 */
[----:B------:R-:W-:Y:S02]  /*33e0*/  @P1 FADD.FTZ R174, R51, R174 ;  /* 0x000000ae33ae1221 */ /* 0x000fe40000010000 */
[----:B------:R-:W3:Y:S01]  /*33f0*/  LDL R189, [R1+0xc] ;  /* 0x00000c0001bd7983 */ /* 0x000ee20000100800 */
[----:B------:R-:W-:Y:S01]  /*3400*/  FMUL.FTZ R76, R179, R122 ;  /* 0x0000007ab34c7220 */ /* 0x000fe20000410000 */
        /* <DEDUP_REMOVED lines=13> */
[----:B------:R-:W-:Y:S02]  /*34e0*/  SEL R78, R175, R74, P3 ;  /* 0x0000004aaf4e7207 */ /* 0x000fe40001800000 */
[----:B------:R-:W-:Y:S01]  /*34f0*/  SEL R79, R174, R75, P3 ;  /* 0x0000004bae4f7207 */ /* 0x000fe20001800000 */
[-C--:B------:R-:W-:Y:S01]  /*3500*/  FMUL.FTZ R179, R179, R149.reuse ;  /* 0x00000095b3b37220 */ /* 0x080fe20000410000 */
[----:B------:R-:W-:Y:S01]  /*3510*/  IADD3 R172, P5, R172, UR18, RZ ;  /* 0x00000012acac7c10 */ /* 0x000fe2000ffbe0ff */
[-C--:B------:R-:W-:Y:S01]  /*3520*/  FMUL.FTZ R178, R178, R149.reuse ;  /* 0x00000095b2b27220 */ /* 0x080fe20000410000 */
[-C--:B------:R-:W-:Y:S01]  /*3530*/  FMUL.FTZ R175, R175, R149.reuse ;  /* 0x00000095afaf7220 */ /* 0x080fe20000410000 */
[----:B------:R-:W-:Y:S01]  /*3540*/  FMUL.FTZ R174, R174, R149 ;  /* 0x00000095aeae7220 */ /* 0x000fe20000410000 */
[----:B------:R0:W-:Y:S01]  /*3550*/  @P2 STG.E.128 desc[UR6][R80.64], R76 ;  /* 0x0000004c50002986 */ /* 0x0001e2000c101d06 */
[----:B------:R-:W-:Y:S01]  /*3560*/  IADD3.X R173, R173, UR19, RZ, P5, !PT ;  /* 0x00000013adad7c10 */ /* 0x000fe2000affe4ff */
[----:B0-----:R-:W-:Y:S01]  /*3570*/  FMUL.FTZ R76, R203, R179 ;  /* 0x000000b3cb4c7220 */ /* 0x001fe20000410000 */
[----:B------:R-:W-:-:S04]  /*3580*/  @P2 IADD3 R80, P6, R171, UR16, RZ ;  /* 0x00000010ab502c10 */ /* 0x000fc8000ffde0ff */
[----:B------:R-:W-:Y:S01]  /*3590*/  @P2 IADD3.X R81, R170, UR17, RZ, P6, !PT ;  /* 0x00000011aa512c10 */ /* 0x000fe2000b7fe4ff */
[----:B--2---:R-:W-:Y:S02]  /*35a0*/  FMUL.FTZ R77, R187, R178 ;  /* 0x000000b2bb4d7220 */ /* 0x004fe40000410000 */
[----:B------:R-:W2:Y:S01]  /*35b0*/  LDL R187, [R1+0x8] ;  /* 0x0000080001bb7983 */ /* 0x000ea20000100800 */
[----:B----4-:R-:W-:Y:S01]  /*35c0*/  FMUL.FTZ R79, R82, R174 ;  /* 0x000000ae524f7220 */ /* 0x010fe20000410000 */
[----:B---3--:R-:W-:Y:S01]  /*35d0*/  FMUL.FTZ R78, R83, R175 ;  /* 0x000000af534e7220 */ /* 0x008fe20000410000 */
[-CC-:B------:R-:W-:Y:S01]  /*35e0*/  FFMA.FTZ R83, R88, R113.reuse, R112.reuse ;  /* 0x0000007158537223 */ /* 0x180fe20000010070 */
[----:B------:R-:W-:-:S03]  /*35f0*/  FFMA.FTZ R82, R89, R113, R112 ;  /* 0x0000007159527223 */ /* 0x000fc60000010070 */
[----:B------:R0:W-:Y:S01]  /*3600*/  STG.E.128 desc[UR6][R172.64], R76 ;  /* 0x0000004cac007986 */ /* 0x0001e2000c101d06 */
[----:B------:R-:W-:Y:S01]  /*3610*/  FADD.FTZ R83, R91, -R83 ;  /* 0x800000535b537221 */ /* 0x000fe20000010000 */
[----:B------:R-:W-:-:S03]  /*3620*/  FADD.FTZ R82, R177, -R82 ;  /* 0x80000052b1527221 */ /* 0x000fc60000010000 */
[C---:B------:R-:W-:Y:S01]  /*3630*/  FMUL.FTZ R83, R151.reuse, R83 ;  /* 0x0000005397537220 */ /* 0x040fe20000410000 */
[----:B------:R-:W-:Y:S01]  /*3640*/  FMUL.FTZ R82, R151, R82 ;  /* 0x0000005297527220 */ /* 0x000fe20000410000 */
[----:B------:R-:W-:Y:S01]  /*3650*/  IADD3 R88, P5, R171, UR14, RZ ;  /* 0x0000000eab587c10 */ /* 0x000fe2000ffbe0ff */
[-CC-:B0-----:R-:W-:Y:S01]  /*3660*/  FFMA.FTZ R172, R90, R113.reuse, R112.reuse ;  /* 0x000000715aac7223 */ /* 0x181fe20000010070 */
[----:B------:R-:W-:-:S03]  /*3670*/  FFMA.FTZ R173, R176, R113, R112 ;  /* 0x00000071b0ad7223 */ /* 0x000fc60000010070 */
[----:B------:R-:W-:Y:S01]  /*3680*/  FADD.FTZ R172, R181, -R172 ;  /* 0x800000acb5ac7221 */ /* 0x000fe20000010000 */
[----:B------:R-:W-:-:S03]  /*3690*/  FADD.FTZ R173, R182, -R173 ;  /* 0x800000adb6ad7221 */ /* 0x000fc60000010000 */
[C---:B------:R-:W-:Y:S01]  /*36a0*/  FMUL.FTZ R172, R151.reuse, R172 ;  /* 0x000000ac97ac7220 */ /* 0x040fe20000410000 */
[----:B------:R-:W-:Y:S01]  /*36b0*/  FMUL.FTZ R173, R151, R173 ;  /* 0x000000ad97ad7220 */ /* 0x000fe20000410000 */
[----:B------:R-:W-:Y:S01]  /*36c0*/  @P1 FADD.FTZ R83, R52, R83 ;  /* 0x0000005334531221 */ /* 0x000fe20000010000 */
[----:B------:R-:W-:Y:S01]  /*36d0*/  @P1 FADD.FTZ R82, R53, R82 ;  /* 0x0000005235521221 */ /* 0x000fe20000010000 */
[----:B------:R-:W-:Y:S01]  /*36e0*/  @P1 FADD.FTZ R172, R54, R172 ;  /* 0x000000ac36ac1221 */ /* 0x000fe20000010000 */
[----:B------:R-:W-:Y:S01]  /*36f0*/  @P1 FADD.FTZ R173, R55, R173 ;  /* 0x000000ad37ad1221 */ /* 0x000fe20000010000 */
[----:B------:R-:W-:Y:S02]  /*3700*/  IADD3.X R89, R170, UR15, RZ, P5, !PT ;  /* 0x0000000faa597c10 */ /* 0x000fe4000affe4ff */
[----:B------:R-:W-:Y:S02]  /*3710*/  SEL R76, R83, R72, P3 ;  /* 0x00000048534c7207 */ /* 0x000fe40001800000 */
[----:B------:R-:W-:-:S02]  /*3720*/  SEL R77, R82, R73, P3 ;  /* 0x00000049524d7207 */ /* 0x000fc40001800000 */
[----:B------:R-:W-:Y:S01]  /*3730*/  SEL R78, R172, R74, P3 ;  /* 0x0000004aac4e7207 */ /* 0x000fe20001800000 */
[----:B------:R-:W3:Y:S01]  /*3740*/  LDG.E.128 R88, desc[UR6][R88.64] ;  /* 0x0000000658587981 */ /* 0x000ee2000c1e1d00 */
[----:B------:R-:W-:-:S05]  /*3750*/  SEL R79, R173, R75, P3 ;  /* 0x0000004bad4f7207 */ /* 0x000fca0001800000 */
[----:B------:R0:W-:Y:S02]  /*3760*/  @P2 STG.E.128 desc[UR6][R80.64], R76 ;  /* 0x0000004c50002986 */ /* 0x0001e4000c101d06 */
[----:B0-----:R-:W-:Y:S01]  /*3770*/  IADD3 R80, P5, R171, UR18, RZ ;  /* 0x00000012ab507c10 */ /* 0x001fe2000ffbe0ff */
[-C--:B------:R-:W-:Y:S02]  /*3780*/  FMUL.FTZ R171, R82, R149.reuse ;  /* 0x0000009552ab7220 */ /* 0x080fe40000410000 */
[----:B------:R-:W4:Y:S01]  /*3790*/  LDL R82, [R1] ;  /* 0x0000000001527983 */ /* 0x000f220000100800 */
[----:B------:R-:W-:Y:S01]  /*37a0*/  IADD3.X R81, R170, UR19, RZ, P5, !PT ;  /* 0x00000013aa517c10 */ /* 0x000fe2000affe4ff */
[-C--:B------:R-:W-:Y:S02]  /*37b0*/  FMUL.FTZ R170, R83, R149.reuse ;  /* 0x0000009553aa7220 */ /* 0x080fe40000410000 */
[----:B------:R-:W3:Y:S01]  /*37c0*/  LDL R83, [R1+0x4] ;  /* 0x0000040001537983 */ /* 0x000ee20000100800 */
[-C--:B------:R-:W-:Y:S01]  /*37d0*/  FMUL.FTZ R172, R172, R149.reuse ;  /* 0x00000095acac7220 */ /* 0x080fe20000410000 */
[----:B------:R-:W-:Y:S01]  /*37e0*/  FMUL.FTZ R173, R173, R149 ;  /* 0x00000095adad7220 */ /* 0x000fe20000410000 */
[----:B------:R-:W-:Y:S01]  /*37f0*/  FMUL.FTZ R76, R191, R170 ;  /* 0x000000aabf4c7220 */ /* 0x000fe20000410000 */
[----:B------:R-:W-:Y:S01]  /*3800*/  FMUL.FTZ R77, R190, R171 ;  /* 0x000000abbe4d7220 */ /* 0x000fe20000410000 */
[----:B------:R-:W-:Y:S01]  /*3810*/  FMUL.FTZ R78, R189, R172 ;  /* 0x000000acbd4e7220 */ /* 0x000fe20000410000 */
[-CC-:B------:R-:W-:Y:S01]  /*3820*/  FFMA.FTZ R84, R84, R113.reuse, R112.reuse ;  /* 0x0000007154547223 */ /* 0x180fe20000010070 */
[----:B------:R-:W-:-:S03]  /*3830*/  FFMA.FTZ R85, R85, R113, R112 ;  /* 0x0000007155557223 */ /* 0x000fc60000010070 */
[----:B------:R-:W-:Y:S01]  /*3840*/  FADD.FTZ R124, R124, -R84 ;  /* 0x800000547c7c7221 */ /* 0x000fe20000010000 */
[----:B------:R-:W-:Y:S01]  /*3850*/  FADD.FTZ R125, R125, -R85 ;  /* 0x800000557d7d7221 */ /* 0x000fe20000010000 */
[----:B------:R-:W-:-:S04]  /*3860*/  IADD3 R84, P5, R167, UR14, RZ ;  /* 0x0000000ea7547c10 */ /* 0x000fc8000ffbe0ff */
[----:B------:R-:W-:Y:S01]  /*3870*/  IADD3.X R85, R166, UR15, RZ, P5, !PT ;  /* 0x0000000fa6557c10 */ /* 0x000fe2000affe4ff */
        /* <DEDUP_REMOVED lines=12> */
[-C--:B------:R-:W-:Y:S01]  /*3940*/  FFMA.FTZ R104, R104, R113.reuse, R112 ;  /* 0x0000007168687223 */ /* 0x080fe20000010070 */
[----:B------:R-:W-:Y:S01]  /*3950*/  @P1 FADD.FTZ R128, R60, R128 ;  /* 0x000000803c801221 */ /* 0x000fe20000010000 */
[----:B------:R-:W-:Y:S01]  /*3960*/  @P1 FADD.FTZ R129, R61, R129 ;  /* 0x000000813d811221 */ /* 0x000fe20000010000 */
[----:B------:R-:W-:Y:S01]  /*3970*/  @P1 FADD.FTZ R130, R62, R130 ;  /* 0x000000823e821221 */ /* 0x000fe20000010000 */
[----:B------:R-:W-:Y:S01]  /*3980*/  @P1 FADD.FTZ R131, R63, R131 ;  /* 0x000000833f831221 */ /* 0x000fe20000010000 */
[-C--:B------:R-:W-:Y:S01]  /*3990*/  FFMA.FTZ R105, R105, R113.reuse, R112 ;  /* 0x0000007169697223 */ /* 0x080fe20000010070 */
[----:B------:R-:W-:Y:S01]  /*39a0*/  FADD.FTZ R132, R132, -R104 ;  /* 0x8000006884847221 */ /* 0x000fe20000010000 */
[-CC-:B------:R-:W-:Y:S01]  /*39b0*/  FFMA.FTZ R106, R106, R113.reuse, R112.reuse ;  /* 0x000000716a6a7223 */ /* 0x180fe20000010070 */
[----:B------:R-:W-:Y:S01]  /*39c0*/  FFMA.FTZ R104, R107, R113, R112 ;  /* 0x000000716b687223 */ /* 0x000fe20000010070 */
[----:B------:R-:W-:-:S02]  /*39d0*/  FADD.FTZ R133, R133, -R105 ;  /* 0x8000006985857221 */ /* 0x000fc40000010000 */
[----:B------:R-:W-:Y:S01]  /*39e0*/  FADD.FTZ R134, R134, -R106 ;  /* 0x8000006a86867221 */ /* 0x000fe20000010000 */
[----:B------:R-:W-:Y:S01]  /*39f0*/  FADD.FTZ R104, R135, -R104 ;  /* 0x8000006887687221 */ /* 0x000fe20000010000 */
[----:B--2---:R-:W-:-:S05]  /*3a00*/  FMUL.FTZ R79, R187, R173 ;  /* 0x000000adbb4f7220 */ /* 0x004fca0000410000 */
[----:B------:R0:W-:Y:S02]  /*3a10*/  STG.E.128 desc[UR6][R80.64], R76 ;  /* 0x0000004c50007986 */ /* 0x0001e4000c101d06 */
[-CC-:B0-----:R-:W-:Y:S01]  /*3a20*/  FFMA.FTZ R76, R86, R113.reuse, R112.reuse ;  /* 0x00000071564c7223 */ /* 0x181fe20000010070 */
[----:B------:R-:W-:Y:S01]  /*3a30*/  FFMA.FTZ R77, R87, R113, R112 ;  /* 0x00000071574d7223 */ /* 0x000fe20000010070 */
[----:B------:R-:W-:Y:S01]  /*3a40*/  @P2 IADD3 R80, P5, R167, UR16, RZ ;  /* 0x00000010a7502c10 */ /* 0x000fe2000ffbe0ff */
[----:B------:R-:W2:Y:S01]  /*3a50*/  LDG.E.128 R84, desc[UR6][R84.64] ;  /* 0x0000000654547981 */ /* 0x000ea2000c1e1d00 */
[----:B------:R-:W-:Y:S01]  /*3a60*/  FADD.FTZ R76, R126, -R76 ;  /* 0x8000004c7e4c7221 */ /* 0x000fe20000010000 */
        /* <DEDUP_REMOVED lines=9> */
[----:B------:R-:W-:-:S02]  /*3b00*/  @P2 IADD3.X R81, R166, UR17, RZ, P5, !PT ;  /* 0x00000011a6512c10 */ /* 0x000fc4000affe4ff */
[----:B------:R-:W-:Y:S02]  /*3b10*/  SEL R76, R126, R72, P3 ;  /* 0x000000487e4c7207 */ /* 0x000fe40001800000 */
[----:B------:R-:W-:Y:S02]  /*3b20*/  SEL R77, R127, R73, P3 ;  /* 0x000000497f4d7207 */ /* 0x000fe40001800000 */
[----:B------:R-:W-:Y:S02]  /*3b30*/  SEL R78, R125, R74, P3 ;  /* 0x0000004a7d4e7207 */ /* 0x000fe40001800000 */
[----:B------:R-:W-:Y:S01]  /*3b40*/  SEL R79, R124, R75, P3 ;  /* 0x0000004b7c4f7207 */ /* 0x000fe20001800000 */
[-C--:B------:R-:W-:Y:S01]  /*3b50*/  FMUL.FTZ R126, R126, R149.reuse ;  /* 0x000000957e7e7220 */ /* 0x080fe20000410000 */
[-C--:B------:R-:W-:Y:S01]  /*3b60*/  FMUL.FTZ R127, R127, R149.reuse ;  /* 0x000000957f7f7220 */ /* 0x080fe20000410000 */
[-C--:B------:R-:W-:Y:S01]  /*3b70*/  FMUL.FTZ R125, R125, R149.reuse ;  /* 0x000000957d7d7220 */ /* 0x080fe20000410000 */
[----:B------:R-:W-:Y:S01]  /*3b80*/  FMUL.FTZ R124, R124, R149 ;  /* 0x000000957c7c7220 */ /* 0x000fe20000410000 */
[----:B------:R0:W-:Y:S02]  /*3b90*/  @P2 STG.E.128 desc[UR6][R80.64], R76 ;  /* 0x0000004c50002986 */ /* 0x0001e4000c101d06 */
[----:B0-----:R-:W-:Y:S01]  /*3ba0*/  IADD3 R80, P5, R167, UR18, RZ ;  /* 0x00000012a7507c10 */ /* 0x001fe2000ffbe0ff */
[----:B------:R-:W-:Y:S01]  /*3bb0*/  FMUL.FTZ R78, R252, R125 ;  /* 0x0000007dfc4e7220 */ /* 0x000fe20000410000 */
[----:B------:R-:W-:-:S02]  /*3bc0*/  FMUL.FTZ R79, R251, R124 ;  /* 0x0000007cfb4f7220 */ /* 0x000fc40000410000 */
[----:B------:R-:W-:Y:S01]  /*3bd0*/  IADD3.X R81, R166, UR19, RZ, P5, !PT ;  /* 0x00000013a6517c10 */ /* 0x000fe2000affe4ff */
[C---:B------:R-:W-:Y:S01]  /*3be0*/  FMUL.FTZ R135, R151.reuse, R133 ;  /* 0x0000008597877220 */ /* 0x040fe20000410000 */
[C---:B------:R-:W-:Y:S01]  /*3bf0*/  FMUL.FTZ R132, R151.reuse, R132 ;  /* 0x0000008497847220 */ /* 0x040fe20000410000 */
[C---:B------:R-:W-:Y:S01]  /*3c00*/  FMUL.FTZ R134, R151.reuse, R134 ;  /* 0x0000008697867220 */ /* 0x040fe20000410000 */
        /* <DEDUP_REMOVED lines=8> */
[C---:B------:R-:W-:Y:S01]  /*3c90*/  SEL R107, R133.reuse, R75, P3 ;  /* 0x0000004b856b7207 */ /* 0x040fe20001800000 */
[----:B------:R-:W-:Y:S01]  /*3ca0*/  FMUL.FTZ R133, R133, R149 ;  /* 0x0000009585857220 */ /* 0x000fe20000410000 */
[----:B----4-:R-:W-:Y:S01]  /*3cb0*/  FMUL.FTZ R77, R82, R127 ;  /* 0x0000007f524d7220 */ /* 0x010fe20000410000 */
[----:B---3--:R-:W-:-:S05]  /*3cc0*/  FMUL.FTZ R76, R83, R126 ;  /* 0x0000007e534c7220 */ /* 0x008fca0000410000 */
[----:B------:R0:W-:Y:S02]  /*3cd0*/  STG.E.128 desc[UR6][R80.64], R76 ;  /* 0x0000004c50007986 */ /* 0x0001e4000c101d06 */
[----:B0-----:R-:W-:-:S04]  /*3ce0*/  IADD3 R80, P5, R164, UR14, RZ ;  /* 0x0000000ea4507c10 */ /* 0x001fc8000ffbe0ff */
[C---:B------:R-:W-:Y:S02]  /*3cf0*/  IADD3.X R81, R165.reuse, UR15, RZ, P5, !PT ;  /* 0x0000000fa5517c10 */ /* 0x040fe4000affe4ff */
[----:B------:R-:W-:Y:S02]  /*3d00*/  @P2 IADD3 R114, P5, R164, UR16, RZ ;  /* 0x00000010a4722c10 */ /* 0x000fe4000ffbe0ff */
[----:B------:R-:W-:Y:S02]  /*3d10*/  SEL R76, R128, R72, P3 ;  /* 0x00000048804c7207 */ /* 0x000fe40001800000 */
[----:B------:R-:W-:Y:S01]  /*3d20*/  @P2 IADD3.X R115, R165, UR17, RZ, P5, !PT ;  /* 0x00000011a5732c10 */ /* 0x000fe2000affe4ff */
[----:B------:R-:W3:Y:S01]  /*3d30*/  LDG.E.128 R80, desc[UR6][R80.64] ;  /* 0x0000000650507981 */ /* 0x000ee2000c1e1d00 */
[----:B------:R-:W-:Y:S02]  /*3d40*/  SEL R77, R129, R73, P3 ;  /* 0x00000049814d7207 */ /* 0x000fe40001800000 */
[----:B------:R-:W-:-:S02]  /*3d50*/  SEL R78, R130, R74, P3 ;  /* 0x0000004a824e7207 */ /* 0x000fc40001800000 */
[----:B------:R-:W-:Y:S02]  /*3d60*/  SEL R79, R131, R75, P3 ;  /* 0x0000004b834f7207 */ /* 0x000fe40001800000 */
[----:B------:R-:W-:-:S03]  /*3d70*/  IADD3 R164, P5, R164, UR18, RZ ;  /* 0x00000012a4a47c10 */ /* 0x000fc6000ffbe0ff */
[----:B------:R0:W-:Y:S01]  /*3d80*/  @P2 STG.E.128 desc[UR6][R114.64], R76 ;  /* 0x0000004c72002986 */ /* 0x0001e2000c101d06 */
[----:B------:R-:W-:Y:S01]  /*3d90*/  IADD3.X R165, R165, UR19, RZ, P5, !PT ;  /* 0x00000013a5a57c10 */ /* 0x000fe2000affe4ff */
[-C--:B------:R-:W-:Y:S01]  /*3da0*/  FMUL.FTZ R128, R128, R149.reuse ;  /* 0x0000009580807220 */ /* 0x080fe20000410000 */
[-C--:B------:R-:W-:Y:S01]  /*3db0*/  FMUL.FTZ R129, R129, R149.reuse ;  /* 0x0000009581817220 */ /* 0x080fe20000410000 */
[-C--:B------:R-:W-:Y:S01]  /*3dc0*/  FMUL.FTZ R130, R130, R149.reuse ;  /* 0x0000009582827220 */ /* 0x080fe20000410000 */
[----:B------:R-:W-:Y:S01]  /*3dd0*/  FMUL.FTZ R131, R131, R149 ;  /* 0x0000009583837220 */ /* 0x000fe20000410000 */
[----:B0-----:R-:W-:Y:S01]  /*3de0*/  IADD3 R114, P5, R155, UR14, RZ ;  /* 0x0000000e9b727c10 */ /* 0x001fe2000ffbe0ff */
[----:B------:R-:W-:-:S03]  /*3df0*/  FMUL.FTZ R76, R250, R128 ;  /* 0x00000080fa4c7220 */ /* 0x000fc60000410000 */
[----:B------:R-:W-:Y:S02]  /*3e00*/  IADD3.X R115, R156, UR15, RZ, P5, !PT ;  /* 0x0000000f9c737c10 */ /* 0x000fe4000affe4ff */
[----:B------:R-:W-:Y:S01]  /*3e10*/  @P2 IADD3 R116, P5, R155, UR16, RZ ;  /* 0x000000109b742c10 */ /* 0x000fe2000ffbe0ff */
[----:B------:R-:W-:Y:S01]  /*3e20*/  FMUL.FTZ R77, R249, R129 ;  /* 0x00000081f94d7220 */ /* 0x000fe20000410000 */
[----:B------:R-:W-:Y:S01]  /*3e30*/  FMUL.FTZ R78, R248, R130 ;  /* 0x00000082f84e7220 */ /* 0x000fe20000410000 */
[----:B------:R-:W-:Y:S01]  /*3e40*/  FMUL.FTZ R79, R247, R131 ;  /* 0x00000083f74f7220 */ /* 0x000fe20000410000 */
[----:B------:R-:W-:-:S04]  /*3e50*/  @P2 IADD3.X R117, R156, UR17, RZ, P5, !PT ;  /* 0x000000119c752c10 */ /* 0x000fc8000affe4ff */
[----:B------:R0:W-:Y:S04]  /*3e60*/  STG.E.128 desc[UR6][R164.64], R76 ;  /* 0x0000004ca4007986 */ /* 0x0001e8000c101d06 */
[----:B0-----:R0:W4:Y:S04]  /*3e70*/  LDG.E.128 R76, desc[UR6][R114.64] ;  /* 0x00000006724c7981 */ /* 0x001128000c1e1d00 */
[----:B------:R1:W-:Y:S01]  /*3e80*/  @P2 STG.E.128 desc[UR6][R116.64], R104 ;  /* 0x0000006874002986 */ /* 0x0003e2000c101d06 */
[----:B0-----:R-:W-:-:S04]  /*3e90*/  IADD3 R114, P5, R155, UR18, RZ ;  /* 0x000000129b727c10 */ /* 0x001fc8000ffbe0ff */
[----:B------:R-:W-:Y:S01]  /*3ea0*/  IADD3.X R115, R156, UR19, RZ, P5, !PT ;  /* 0x000000139c737c10 */ /* 0x000fe2000affe4ff */
[-C--:B-1----:R-:W-:Y:S01]  /*3eb0*/  FMUL.FTZ R116, R132, R149.reuse ;  /* 0x0000009584747220 */ /* 0x082fe20000410000 */
[-C--:B------:R-:W-:Y:S01]  /*3ec0*/  FMUL.FTZ R117, R135, R149.reuse ;  /* 0x0000009587757220 */ /* 0x080fe20000410000 */
[----:B------:R-:W-:Y:S01]  /*3ed0*/  FMUL.FTZ R132, R134, R149 ;  /* 0x0000009586847220 */ /* 0x000fe20000410000 */
[----:B------:R-:W-:Y:S01]  /*3ee0*/  FMUL.FTZ R107, R243, R133 ;  /* 0x00000085f36b7220 */ /* 0x000fe20000410000 */
[----:B------:R-:W-:Y:S01]  /*3ef0*/  FMUL.FTZ R104, R246, R116 ;  /* 0x00000074f6687220 */ /* 0x000fe20000410000 */
[----:B------:R-:W-:Y:S01]  /*3f00*/  FMUL.FTZ R105, R245, R117 ;  /* 0x00000075f5697220 */ /* 0x000fe20000410000 */
[----:B------:R-:W-:-:S05]  /*3f10*/  FMUL.FTZ R106, R244, R132 ;  /* 0x00000084f46a7220 */ /* 0x000fca0000410000 */
[----:B------:R0:W-:Y:S02]  /*3f20*/  STG.E.128 desc[UR6][R114.64], R104 ;  /* 0x0000006872007986 */ /* 0x0001e4000c101d06 */
[----:B0-----:R-:W-:-:S04]  /*3f30*/  IADD3 R104, P5, R150, UR14, RZ ;  /* 0x0000000e96687c10 */ /* 0x001fc8000ffbe0ff */
[----:B------:R-:W-:-:S06]  /*3f40*/  IADD3.X R105, R148, UR15, RZ, P5, !PT ;  /* 0x0000000f94697c10 */ /* 0x000fcc000affe4ff */
[----:B------:R-:W4:Y:S01]  /*3f50*/  LDG.E.128 R104, desc[UR6][R104.64] ;  /* 0x0000000668687981 */ /* 0x000f22000c1e1d00 */
        /* <DEDUP_REMOVED lines=16> */
[----:B--2---:R-:W-:Y:S01]  /*4060*/  FFMA.FTZ R233, R126, R84, R233 ;  /* 0x000000547ee97223 */ /* 0x004fe200000100e9 */
[----:B------:R-:W-:Y:S01]  /*4070*/  IADD3 R84, P6, R150, UR18, RZ ;  /* 0x0000001296547c10 */ /* 0x000fe2000ffde0ff */
[----:B------:R-:W-:Y:S01]  /*4080*/  FFMA.FTZ R208, R179, R92, R208 ;  /* 0x0000005cb3d07223 */ /* 0x000fe200000100d0 */
[----:B------:R-:W-:Y:S01]  /*4090*/  FFMA.FTZ R207, R93, R178, R207 ;  /* 0x000000b25dcf7223 */ /* 0x000fe200000100cf */
[----:B------:R-:W-:Y:S01]  /*40a0*/  FFMA.FTZ R210, R94, R175, R210 ;  /* 0x000000af5ed27223 */ /* 0x000fe200000100d2 */
[----:B------:R-:W-:Y:S01]  /*40b0*/  @P2 IADD3 R150, P5, R150, UR16, RZ ;  /* 0x0000001096962c10 */ /* 0x000fe2000ffbe0ff */
[-C--:B------:R-:W-:Y:S01]  /*40c0*/  FMUL.FTZ R92, R109, R149.reuse ;  /* 0x000000956d5c7220 */ /* 0x080fe20000410000 */
[C---:B------:R-:W-:Y:S01]  /*40d0*/  SEL R72, R108.reuse, R72, P3 ;  /* 0x000000486c487207 */ /* 0x040fe20001800000 */
[-C--:B------:R-:W-:Y:S01]  /*40e0*/  FMUL.FTZ R108, R108, R149.reuse ;  /* 0x000000956c6c7220 */ /* 0x080fe20000410000 */
[-C--:B------:R-:W-:Y:S01]  /*40f0*/  FMUL.FTZ R93, R110, R149.reuse ;  /* 0x000000956e5d7220 */ /* 0x080fe20000410000 */
[----:B------:R-:W-:Y:S01]  /*4100*/  FMUL.FTZ R94, R111, R149 ;  /* 0x000000956f5e7220 */ /* 0x000fe20000410000 */
[----:B------:R-:W-:Y:S01]  /*4110*/  FFMA.FTZ R212, R170, R88, R212 ;  /* 0x00000058aad47223 */ /* 0x000fe200000100d4 */
[----:B------:R-:W-:Y:S01]  /*4120*/  FFMA.FTZ R211, R89, R171, R211 ;  /* 0x000000ab59d37223 */ /* 0x000fe200000100d3 */
[----:B------:R-:W-:Y:S01]  /*4130*/  FFMA.FTZ R214, R90, R172, R214 ;  /* 0x000000ac5ad67223 */ /* 0x000fe200000100d6 */
[----:B------:R-:W-:Y:S01]  /*4140*/  FFMA.FTZ R213, R91, R173, R213 ;  /* 0x000000ad5bd57223 */ /* 0x000fe200000100d5 */
[----:B------:R-:W-:Y:S01]  /*4150*/  FFMA.FTZ R234, R85, R127, R234 ;  /* 0x0000007f55ea7223 */ /* 0x000fe200000100ea */
[----:B------:R-:W-:Y:S01]  /*4160*/  SEL R73, R109, R73, P3 ;  /* 0x000000496d497207 */ /* 0x000fe20001800000 */
[----:B------:R-:W-:Y:S01]  /*4170*/  FMUL.FTZ R88, R242, R108 ;  /* 0x0000006cf2587220 */ /* 0x000fe20000410000 */
[----:B------:R-:W-:Y:S01]  /*4180*/  SEL R74, R110, R74, P3 ;  /* 0x0000004a6e4a7207 */ /* 0x000fe20001800000 */
[----:B------:R-:W-:Y:S01]  /*4190*/  FMUL.FTZ R89, R241, R92 ;  /* 0x0000005cf1597220 */ /* 0x000fe20000410000 */
[----:B------:R-:W-:Y:S01]  /*41a0*/  SEL R75, R111, R75, P3 ;  /* 0x0000004b6f4b7207 */ /* 0x000fe20001800000 */
[----:B------:R-:W-:Y:S01]  /*41b0*/  FMUL.FTZ R90, R236, R93 ;  /* 0x0000005dec5a7220 */ /* 0x000fe20000410000 */
[C---:B------:R-:W-:Y:S01]  /*41c0*/  @P2 IADD3.X R151, R148.reuse, UR17, RZ, P5, !PT ;  /* 0x0000001194972c10 */ /* 0x040fe2000affe4ff */
[----:B------:R-:W-:Y:S01]  /*41d0*/  FMUL.FTZ R91, R235, R94 ;  /* 0x0000005eeb5b7220 */ /* 0x000fe20000410000 */
[----:B------:R-:W-:-:S03]  /*41e0*/  IADD3.X R85, R148, UR19, RZ, P6, !PT ;  /* 0x0000001394557c10 */ /* 0x000fc6000b7fe4ff */
[----:B------:R0:W-:Y:S01]  /*41f0*/  @P2 STG.E.128 desc[UR6][R150.64], R72 ;  /* 0x0000004896002986 */ /* 0x0001e2000c101d06 */
[----:B------:R-:W-:-:S03]  /*4200*/  IADD3 R0, R0, UR20, RZ ;  /* 0x0000001400007c10 */ /* 0x000fc6000fffe0ff */
[----:B------:R0:W-:Y:S01]  /*4210*/  STG.E.128 desc[UR6][R84.64], R88 ;  /* 0x0000005854007986 */ /* 0x0001e2000c101d06 */
[----:B------:R-:W-:Y:S01]  /*4220*/  ISETP.GE.AND P1, PT, R0, UR21, PT ;  /* 0x0000001500007c0c */ /* 0x000fe2000bf26270 */
        /* <DEDUP_REMOVED lines=11> */
[----:B------:R-:W-:Y:S01]  /*42e0*/  SEL R187, RZ, 0x1, P4 ;  /* 0x00000001ffbb7807 */ /* 0x000fe20002000000 */
[----:B---3--:R-:W-:Y:S01]  /*42f0*/  FFMA.FTZ R229, R128, R80, R229 ;  /* 0x0000005080e57223 */ /* 0x008fe200000100e5 */
[----:B------:R-:W-:Y:S01]  /*4300*/  FFMA.FTZ R230, R81, R129, R230 ;  /* 0x0000008151e67223 */ /* 0x000fe200000100e6 */
[----:B------:R-:W-:Y:S01]  /*4310*/  FFMA.FTZ R227, R82, R130, R227 ;  /* 0x0000008252e37223 */ /* 0x000fe200000100e3 */
[----:B------:R-:W-:Y:S01]  /*4320*/  FFMA.FTZ R228, R83, R131, R228 ;  /* 0x0000008353e47223 */ /* 0x000fe200000100e4 */
[----:B----4-:R-:W-:Y:S01]  /*4330*/  FFMA.FTZ R225, R116, R76, R225 ;  /* 0x0000004c74e17223 */ /* 0x010fe200000100e1 */
        /* <DEDUP_REMOVED lines=100> */
[----:B------:R-:W-:-:S07]  /*4980*/  MOV R99, R216 ;  /* 0x000000d800637202 */ /* 0x000fce0000000f00 */
.L_x_11340:
        /* <DEDUP_REMOVED lines=38> */
.L_x_11341:
[----:B------:R-:W-:Y:S01]  /*4bf0*/  HFMA2.MMA R81, -RZ, RZ, 0, 9.5367431640625e-07 ;  /* 0x00000010ff517435 */ /* 0x000fe200000001ff */
[----:B------:R-:W-:Y:S02]  /*4c00*/  MOV R82, R76 ;  /* 0x0000004c00527202 */ /* 0x000fe40000000f00 */
[----:B------:R-:W-:Y:S02]  /*4c10*/  MOV R80, 0x1f ;  /* 0x0000001f00507802 */ /* 0x000fe40000000f00 */
[----:B------:R-:W-:-:S07]  /*4c20*/  MOV R78, 0xffffffff ;  /* 0xffffffff004e7802 */ /* 0x000fce0000000f00 */
[----:B-----5:R-:W-:Y:S05]  /*4c30*/  WARPSYNC.COLLECTIVE R78, `(.L_x_11344) ;  /* 0x000000004e087348 */ /* 0x020fea0003c00000 */
[----:B------:R0:W1:Y:S02]  /*4c40*/  SHFL.DOWN P3, R83, R82, R81, R80 ;  /* 0x0800005152537389 */ /* 0x0000640000060050 */
[----:B01---5:R-:W-:Y:S01]  /*4c50*/  ENDCOLLECTIVE ;  /* 0x000000000000791b */ /* 0x023fe20003800000 */
.L_x_11344:
[----:B------:R-:W-:Y:S01]  /*4c60*/  MOV R82, R77 ;  /* 0x0000004d00527202 */ /* 0x000fe20000000f00 */
[----:B------:R-:W-:-:S07]  /*4c70*/  FADD.FTZ R76, R76, R83 ;  /* 0x000000534c4c7221 */ /* 0x000fce0000010000 */
[----:B------:R-:W-:Y:S05]  /*4c80*/  WARPSYNC.COLLECTIVE R78, `(.L_x_11345) ;  /* 0x000000004e087348 */ /* 0x000fea0003c00000 */
[----:B------:R0:W1:Y:S02]  /*4c90*/  SHFL.DOWN P3, R83, R82, R81, R80 ;  /* 0x0800005152537389 */ /* 0x0000640000060050 */
[----:B01----:R-:W-:Y:S01]  /*4ca0*/  ENDCOLLECTIVE ;  /* 0x000000000000791b */ /* 0x003fe20003800000 */
.L_x_11345:
[----:B------:R-:W-:Y:S01]  /*4cb0*/  HFMA2.MMA R81, -RZ, RZ, 0, 4.76837158203125e-07 ;  /* 0x00000008ff517435 */ /* 0x000fe200000001ff */
[----:B------:R-:W-:Y:S01]  /*4cc0*/  MOV R82, R76 ;  /* 0x0000004c00527202 */ /* 0x000fe20000000f00 */
[----:B------:R-:W-:-:S09]  /*4cd0*/  FADD.FTZ R77, R77, R83 ;  /* 0x000000534d4d7221 */ /* 0x000fd20000010000 */
[----:B------:R-:W-:Y:S05]  /*4ce0*/  WARPSYNC.COLLECTIVE R78, `(.L_x_11346) ;  /* 0x000000004e087348 */ /* 0x000fea0003c00000 */
[----:B------:R0:W1:Y:S02]  /*4cf0*/  SHFL.DOWN P3, R83, R82, R81, R80 ;  /* 0x0800005152537389 */ /* 0x0000640000060050 */
[----:B01----:R-:W-:Y:S01]  /*4d00*/  ENDCOLLECTIVE ;  /* 0x000000000000791b */ /* 0x003fe20003800000 */
.L_x_11346:
[----:B------:R-:W-:Y:S01]  /*4d10*/  MOV R82, R77 ;  /* 0x0000004d00527202 */ /* 0x000fe20000000f00 */
[----:B------:R-:W-:-:S07]  /*4d20*/  FADD.FTZ R76, R76, R83 ;  /* 0x000000534c4c7221 */ /* 0x000fce0000010000 */
[----:B------:R-:W-:Y:S05]  /*4d30*/  WARPSYNC.COLLECTIVE R78, `(.L_x_11347) ;  /* 0x000000004e087348 */ /* 0x000fea0003c00000 */
[----:B------:R0:W1:Y:S02]  /*4d40*/  SHFL.DOWN P3, R83, R82, R81, R80 ;  /* 0x0800005152537389 */ /* 0x0000640000060050 */
[----:B01----:R-:W-:Y:S01]  /*4d50*/  ENDCOLLECTIVE ;  /* 0x000000000000791b */ /* 0x003fe20003800000 */
.L_x_11347:
[----:B------:R-:W-:Y:S01]  /*4d60*/  HFMA2.MMA R81, -RZ, RZ, 0, 2.384185791015625e-07 ;  /* 0x00000004ff517435 */ /* 0x000fe200000001ff */
[----:B------:R-:W-:Y:S01]  /*4d70*/  MOV R82, R76 ;  /* 0x0000004c00527202 */ /* 0x000fe20000000f00 */
[----:B------:R-:W-:-:S09]  /*4d80*/  FADD.FTZ R77, R77, R83 ;  /* 0x000000534d4d7221 */ /* 0x000fd20000010000 */
[----:B------:R-:W-:Y:S05]  /*4d90*/  WARPSYNC.COLLECTIVE R78, `(.L_x_11348) ;  /* 0x000000004e087348 */ /* 0x000fea0003c00000 */
[----:B------:R0:W1:Y:S02]  /*4da0*/  SHFL.DOWN P3, R83, R82, R81, R80 ;  /* 0x0800005152537389 */ /* 0x0000640000060050 */
[----:B01----:R-:W-:Y:S01]  /*4db0*/  ENDCOLLECTIVE ;  /* 0x000000000000791b */ /* 0x003fe20003800000 */
.L_x_11348:
[----:B------:R-:W-:Y:S01]  /*4dc0*/  MOV R82, R77 ;  /* 0x0000004d00527202 */ /* 0x000fe20000000f00 */
[----:B------:R-:W-:-:S07]  /*4dd0*/  FADD.FTZ R76, R76, R83 ;  /* 0x000000534c4c7221 */ /* 0x000fce0000010000 */
[----:B------:R-:W-:Y:S05]  /*4de0*/  WARPSYNC.COLLECTIVE R78, `(.L_x_11349) ;  /* 0x000000004e087348 */ /* 0x000fea0003c00000 */
[----:B------:R0:W1:Y:S02]  /*4df0*/  SHFL.DOWN P3, R83, R82, R81, R80 ;  /* 0x0800005152537389 */ /* 0x0000640000060050 */
[----:B01----:R-:W-:Y:S01]  /*4e00*/  ENDCOLLECTIVE ;  /* 0x000000000000791b */ /* 0x003fe20003800000 */
.L_x_11349:
[----:B------:R-:W-:Y:S01]  /*4e10*/  HFMA2.MMA R81, -RZ, RZ, 0, 1.1920928955078125e-07 ;  /* 0x00000002ff517435 */ /* 0x000fe200000001ff */
[----:B------:R-:W-:Y:S01]  /*4e20*/  MOV R82, R76 ;  /* 0x0000004c00527202 */ /* 0x000fe20000000f00 */
[----:B------:R-:W-:-:S09]  /*4e30*/  FADD.FTZ R77, R77, R83 ;  /* 0x000000534d4d7221 */ /* 0x000fd20000010000 */
[----:B------:R-:W-:Y:S05]  /*4e40*/  WARPSYNC.COLLECTIVE R78, `(.L_x_11350) ;  /* 0x000000004e087348 */ /* 0x000fea0003c00000 */
[----:B------:R0:W1:Y:S02]  /*4e50*/  SHFL.DOWN P3, R83, R82, R81, R80 ;  /* 0x0800005152537389 */ /* 0x0000640000060050 */
[----:B01----:R-:W-:Y:S01]  /*4e60*/  ENDCOLLECTIVE ;  /* 0x000000000000791b */ /* 0x003fe20003800000 */
.L_x_11350:
[----:B------:R-:W-:Y:S01]  /*4e70*/  MOV R82, R77 ;  /* 0x0000004d00527202 */ /* 0x000fe20000000f00 */
[----:B------:R-:W-:-:S07]  /*4e80*/  FADD.FTZ R76, R76, R83 ;  /* 0x000000534c4c7221 */ /* 0x000fce0000010000 */
[----:B------:R-:W-:Y:S05]  /*4e90*/  WARPSYNC.COLLECTIVE R78, `(.L_x_11351) ;  /* 0x000000004e087348 */ /* 0x000fea0003c00000 */
[----:B------:R0:W1:Y:S02]  /*4ea0*/  SHFL.DOWN P3, R83, R82, R81, R80 ;  /* 0x0800005152537389 */ /* 0x0000640000060050 */
[----:B01----:R-:W-:Y:S01]  /*4eb0*/  ENDCOLLECTIVE ;  /* 0x000000000000791b */ /* 0x003fe20003800000 */
.L_x_11351:
[----:B------:R-:W-:Y:S01]  /*4ec0*/  HFMA2.MMA R81, -RZ, RZ, 0, 5.9604644775390625e-08 ;  /* 0x00000001ff517435 */ /* 0x000fe200000001ff */
[----:B------:R-:W-:Y:S01]  /*4ed0*/  MOV R82, R76 ;  /* 0x0000004c00527202 */ /* 0x000fe20000000f00 */
[----:B------:R-:W-:-:S09]  /*4ee0*/  FADD.FTZ R77, R77, R83 ;  /* 0x000000534d4d7221 */ /* 0x000fd20000010000 */
[----:B------:R-:W-:Y:S05]  /*4ef0*/  WARPSYNC.COLLECTIVE R78, `(.L_x_11352) ;  /* 0x000000004e087348 */ /* 0x000fea0003c00000 */
[----:B------:R0:W1:Y:S02]  /*4f00*/  SHFL.DOWN P3, R83, R82, R81, R80 ;  /* 0x0800005152537389 */ /* 0x0000640000060050 */
[----:B01----:R-:W-:Y:S01]  /*4f10*/  ENDCOLLECTIVE ;  /* 0x000000000000791b */ /* 0x003fe20003800000 */
.L_x_11352:
[----:B------:R-:W-:Y:S02]  /*4f20*/  MOV R82, R77 ;  /* 0x0000004d00527202 */ /* 0x000fe40000000f00 */
[----:B------:R-:W-:-:S07]  /*4f30*/  MOV R79, R83 ;  /* 0x00000053004f7202 */ /* 0x000fce0000000f00 */
[----:B------:R-:W-:Y:S05]  /*4f40*/  WARPSYNC.COLLECTIVE R78, `(.L_x_11353) ;  /* 0x000000004e087348 */ /* 0x000fea0003c00000 */
[----:B------:R0:W1:Y:S02]  /*4f50*/  SHFL.DOWN P3, R83, R82, R81, R80 ;  /* 0x0800005152537389 */ /* 0x0000640000060050 */
[----:B01----:R-:W-:Y:S01]  /*4f60*/  ENDCOLLECTIVE ;  /* 0x000000000000791b */ /* 0x003fe20003800000 */
.L_x_11353:
[----:B------:R-:W-:Y:S01]  /*4f70*/  MOV R78, R83 ;  /* 0x00000053004e7202 */ /* 0x000fe20000000f00 */
[----:B------:R-:W-:Y:S06]  /*4f80*/  BRA `(.L_x_11354) ;  /* 0xffffffd800c87947 */ /* 0x000fec000383ffff */
.L_x_11355:
        /* <DEDUP_REMOVED lines=15> */
.L_x_14025:


//--------------------- .text._ZN10layer_norm13ln_bwd_kernelINS_13Kernel_traitsI6__halfffffjLj8192ELj1ELj1ELj8ELj16ENS_18Kernel_traits_baseILj8192ES2_ffffjLj256EEEEELb0ELb1ELb1ELb0EEEvNS_9BwdParamsE --------------------------
	.section	.text._ZN10layer_norm13ln_bwd_kernelINS_13Kernel_traitsI6__halfffffjLj8192ELj1ELj1ELj8ELj16ENS_18Kernel_traits_baseILj8192ES2_ffffjLj256EEEEELb0ELb1ELb1ELb0EEEvNS_9BwdParamsE,"ax",@progbits
	.align	128
        .global         _ZN10layer_norm13ln_bwd_kernelINS_13Kernel_traitsI6__halfffffjLj8192ELj1ELj1ELj8ELj16ENS_18Kernel_traits_baseILj8192ES2_ffffjLj256EEEEELb0ELb1ELb1ELb0EEEvNS_9BwdParamsE
        .type           _ZN10layer_norm13ln_bwd_kernelINS_13Kernel_traitsI6__halfffffjLj8192ELj1ELj1ELj8ELj16ENS_18Kernel_traits_baseILj8192ES2_ffffjLj256EEEEELb0ELb1ELb1ELb0EEEvNS_9BwdParamsE,@function
        .size           _ZN10layer_norm13ln_bwd_kernelINS_13Kernel_traitsI6__halfffffjLj8192ELj1ELj1ELj8ELj16ENS_18Kernel_traits_baseILj8192ES2_ffffjLj256EEEEELb0ELb1ELb1ELb0EEEvNS_9BwdParamsE,(.L_x_14026 - _ZN10layer_norm13ln_bwd_kernelINS_13Kernel_traitsI6__halfffffjLj8192ELj1ELj1ELj8ELj16ENS_18Kernel_traits_baseILj8192ES2_ffffjLj256EEEEELb0ELb1ELb1ELb0EEEvNS_9BwdParamsE)
        .other          _ZN10layer_norm13ln_bwd_kernelINS_13Kernel_traitsI6__halfffffjLj8192ELj1ELj1ELj8ELj16ENS_18Kernel_traits_baseILj8192ES2_ffffjLj256EEEEELb0ELb1ELb1ELb0EEEvNS_9BwdParamsE,@"STO_CUDA_ENTRY STV_DEFAULT"
_ZN10layer_norm13ln_bwd_kernelINS_13Kernel_traitsI6__halfffffjLj8192ELj1ELj1ELj8ELj16ENS_18Kernel_traits_baseILj8192ES2_ffffjLj256EEEEELb0ELb1ELb1ELb0EEEvNS_9BwdParamsE:
.text._ZN10layer_norm13ln_bwd_kernelINS_13Kernel_traitsI6__halfffffjLj8192ELj1ELj1ELj8ELj16ENS_18Kernel_traits_baseILj8192ES2_ffffjLj256EEEEELb0ELb1ELb1ELb0EEEvNS_9BwdParamsE:
        /* <DEDUP_REMOVED lines=52> */
[----:B--2---:R-:W-:-:S02]  /*0340*/  LEA.HI R4, R4, UR6, RZ, 0x18 ;  /* 0x0000000604047c11 */ /* 0x004fc4000f8fc0ff */
[----:B------:R-:W-:Y:S02]  /*0350*/  @P3 LOP3.LUT R3, R3, 0x40, RZ, 0xfc, !PT ;  /* 0x0000004003033812 */ /* 0x000fe400078efcff */
[----:B------:R-:W-:Y:S01]  /*0360*/  CS2R R152, SRZ ;  /* 0x0000000000987805 */ /* 0x000fe2000001ff00 */
[----:B------:R-:W5:Y:S01]  /*0370*/  @P5 LDG.E.64 R124, desc[UR4][R36.64] ;  /* 0x00000004247c5981 */ /* 0x000f62000c1e1b00 */
[----:B------:R-:W0:Y:S01]  /*0380*/  @P0 LDC.64 R44, c[0x0][0x260] ;  /* 0x00009800ff2c0b82 */ /* 0x000e220000000a00 */
[C---:B-1----:R-:W-:Y:S01]  /*0390*/  @P5 IMAD.WIDE.U32 R38, R7.reuse, 0x8, R38 ;  /* 0x0000000807265825 */ /* 0x042fe200078e0026 */
[----:B------:R-:W-:Y:S01]  /*03a0*/  @P5 IADD3 R7, R7, 0x100, RZ ;  /* 0x0000010007075810 */ /* 0x000fe20007ffe0ff */
[----:B------:R1:W5:Y:S04]  /*03b0*/  @P6 LDG.E.64 R120, desc[UR4][R28.64] ;  /* 0x000000041c786981 */ /* 0x000368000c1e1b00 */
[----:B------:R2:W5:Y:S01]  /*03c0*/  @P6 LDG.E.64 R22, desc[UR4][R30.64] ;  /* 0x000000041e166981 */ /* 0x000562000c1e1b00 */
[----:B------:R-:W1:Y:S01]  /*03d0*/  @P0 LDC.64 R46, c[0x0][0x278] ;  /* 0x00009e00ff2e0b82 */ /* 0x000e620000000a00 */
        /* <DEDUP_REMOVED lines=8> */
[C---:B-1----:R-:W-:Y:S01]  /*0460*/  @P0 IMAD.WIDE.U32 R46, R7.reuse, 0x8, R46 ;  /* 0x00000008072e0825 */ /* 0x042fe200078e002e */
[----:B------:R-:W-:Y:S01]  /*0470*/  @P0 IADD3 R7, R7, 0x100, RZ ;  /* 0x0000010007070810 */ /* 0x000fe20007ffe0ff */
[----:B------:R-:W5:Y:S05]  /*0480*/  @P4 LDG.E.64 R126, desc[UR4][R40.64] ;  /* 0x00000004287e4981 */ /* 0x000f6a000c1e1b00 */
[----:B------:R-:W1:Y:S08]  /*0490*/  @P2 LDC.64 R54, c[0x0][0x278] ;  /* 0x00009e00ff362b82 */ /* 0x000e700000000a00 */
[----:B------:R-:W2:Y:S08]  /*04a0*/  @P3 LDC.64 R56, c[0x0][0x260] ;  /* 0x00009800ff383b82 */ /* 0x000eb00000000a00 */
[----:B------:R-:W2:Y:S01]  /*04b0*/  @P3 LDC.64 R58, c[0x0][0x278] ;  /* 0x00009e00ff3a3b82 */ /* 0x000ea20000000a00 */
[C---:B---3--:R-:W-:Y:S01]  /*04c0*/  @P1 IMAD.WIDE.U32 R48, R7.reuse, 0x8, R48 ;  /* 0x0000000807301825 */ /* 0x048fe200078e0030 */
[----:B------:R-:W-:Y:S01]  /*04d0*/  ISETP.NE.AND P6, PT, R2, RZ, PT ;  /* 0x000000ff0200720c */ /* 0x000fe20003fc5270 */
[----:B------:R-:W5:Y:S02]  /*04e0*/  @P4 LDG.E.64 R12, desc[UR4][R42.64] ;  /* 0x000000042a0c4981 */ /* 0x000f64000c1e1b00 */
[C---:B----4-:R-:W-:Y:S01]  /*04f0*/  @P1 IMAD.WIDE.U32 R50, R7.reuse, 0x8, R50 ;  /* 0x0000000807321825 */ /* 0x050fe200078e0032 */
[----:B------:R-:W-:Y:S01]  /*0500*/  @P1 IADD3 R7, R7, 0x100, RZ ;  /* 0x0000010007071810 */ /* 0x000fe20007ffe0ff */
[----:B------:R-:W5:Y:S04]  /*0510*/  @P0 LDG.E.64 R118, desc[UR4][R44.64] ;  /* 0x000000042c760981 */ /* 0x000f68000c1e1b00 */
[C---:B0-----:R-:W-:Y:S01]  /*0520*/  @P2 IMAD.WIDE.U32 R52, R7.reuse, 0x8, R52 ;  /* 0x0000000807342825 */ /* 0x041fe200078e0034 */
[----:B------:R-:W5:Y:S03]  /*0530*/  @P0 LDG.E.64 R10, desc[UR4][R46.64] ;  /* 0x000000042e0a0981 */ /* 0x000f66000c1e1b00 */
[C---:B-1----:R-:W-:Y:S01]  /*0540*/  @P2 IMAD.WIDE.U32 R54, R7.reuse, 0x8, R54 ;  /* 0x0000000807362825 */ /* 0x042fe200078e0036 */
[----:B------:R-:W-:Y:S01]  /*0550*/  @P2 IADD3 R7, R7, 0x100, RZ ;  /* 0x0000010007072810 */ /* 0x000fe20007ffe0ff */
[----:B------:R0:W5:Y:S04]  /*0560*/  @P6 LDG.E.64 R122, desc[UR4][R32.64] ;  /* 0x00000004207a6981 */ /* 0x000168000c1e1b00 */
[C---:B--2---:R-:W-:Y:S01]  /*0570*/  @P3 IMAD.WIDE.U32 R28, R7.reuse, 0x8, R56 ;  /* 0x00000008071c3825 */ /* 0x044fe200078e0038 */
[----:B------:R1:W5:Y:S03]  /*0580*/  @P6 LDG.E.64 R20, desc[UR4][R34.64] ;  /* 0x0000000422146981 */ /* 0x000366000c1e1b00 */
[----:B------:R-:W-:Y:S01]  /*0590*/  @P3 IMAD.WIDE.U32 R30, R7, 0x8, R58 ;  /* 0x00000008071e3825 */ /* 0x000fe200078e003a */
[----:B------:R2:W5:Y:S04]  /*05a0*/  @P3 LDG.E.64 R24, desc[UR4][R28.64] ;  /* 0x000000041c183981 */ /* 0x000568000c1e1b00 */
[----:B------:R3:W5:Y:S01]  /*05b0*/  @P3 LDG.E.64 R8, desc[UR4][R30.64] ;  /* 0x000000041e083981 */ /* 0x000762000c1e1b00 */
[----:B------:R-:W-:-:S02]  /*05c0*/  ISETP.GE.AND P3, PT, R4, UR7, PT ;  /* 0x0000000704007c0c */ /* 0x000fc4000bf66270 */
[----:B------:R-:W-:Y:S02]  /*05d0*/  CS2R R154, SRZ ;  /* 0x00000000009a7805 */ /* 0x000fe4000001ff00 */
[----:B0-----:R-:W-:Y:S01]  /*05e0*/  CS2R R32, SRZ ;  /* 0x0000000000207805 */ /* 0x001fe2000001ff00 */
[----:B------:R0:W5:Y:S01]  /*05f0*/  @P1 LDG.E.64 R116, desc[UR4][R48.64] ;  /* 0x0000000430741981 */ /* 0x000162000c1e1b00 */
[----:B-1----:R-:W-:Y:S02]  /*0600*/  CS2R R34, SRZ ;  /* 0x0000000000227805 */ /* 0x002fe4000001ff00 */
[----:B--2---:R-:W-:Y:S02]  /*0610*/  CS2R R28, SRZ ;  /* 0x00000000001c7805 */ /* 0x004fe4000001ff00 */
[----:B------:R-:W-:Y:S01]  /*0620*/  CS2R R36, SRZ ;  /* 0x0000000000247805 */ /* 0x000fe2000001ff00 */
[----:B------:R1:W5:Y:S01]  /*0630*/  @P1 LDG.E.64 R14, desc[UR4][R50.64] ;  /* 0x00000004320e1981 */ /* 0x000362000c1e1b00 */
[----:B------:R-:W-:-:S02]  /*0640*/  CS2R R38, SRZ ;  /* 0x0000000000267805 */ /* 0x000fc4000001ff00 */
[----:B---3--:R-:W-:Y:S02]  /*0650*/  CS2R R30, SRZ ;  /* 0x00000000001e7805 */ /* 0x008fe4000001ff00 */
[----:B------:R-:W-:Y:S01]  /*0660*/  CS2R R40, SRZ ;  /* 0x0000000000287805 */ /* 0x000fe2000001ff00 */
[----:B------:R2:W5:Y:S01]  /*0670*/  @P2 LDG.E.64 R26, desc[UR4][R52.64] ;  /* 0x00000004341a2981 */ /* 0x000562000c1e1b00 */
[----:B------:R-:W-:Y:S02]  /*0680*/  CS2R R42, SRZ ;  /* 0x00000000002a7805 */ /* 0x000fe4000001ff00 */
[----:B------:R-:W-:Y:S02]  /*0690*/  CS2R R44, SRZ ;  /* 0x00000000002c7805 */ /* 0x000fe4000001ff00 */
[----:B------:R-:W-:Y:S01]  /*06a0*/  CS2R R46, SRZ ;  /* 0x00000000002e7805 */ /* 0x000fe2000001ff00 */
[----:B------:R3:W5:Y:S01]  /*06b0*/  @P2 LDG.E.64 R16, desc[UR4][R54.64] ;  /* 0x0000000436102981 */ /* 0x000762000c1e1b00 */
[----:B0-----:R-:W-:-:S02]  /*06c0*/  CS2R R48, SRZ ;  /* 0x0000000000307805 */ /* 0x001fc4000001ff00 */
[----:B-1----:R-:W-:Y:S02]  /*06d0*/  CS2R R50, SRZ ;  /* 0x0000000000327805 */ /* 0x002fe4000001ff00 */
[----:B------:R-:W-:Y:S02]  /*06e0*/  CS2R R148, SRZ ;  /* 0x0000000000947805 */ /* 0x000fe4000001ff00 */
[----:B------:R-:W-:Y:S02]  /*06f0*/  CS2R R150, SRZ ;  /* 0x0000000000967805 */ /* 0x000fe4000001ff00 */
[----:B------:R-:W-:Y:S02]  /*0700*/  CS2R R56, SRZ ;  /* 0x0000000000387805 */ /* 0x000fe4000001ff00 */
[----:B--2---:R-:W-:Y:S02]  /*0710*/  CS2R R52, SRZ ;  /* 0x0000000000347805 */ /* 0x004fe4000001ff00 */
[----:B------:R-:W-:-:S02]  /*0720*/  CS2R R58, SRZ ;  /* 0x00000000003a7805 */ /* 0x000fc4000001ff00 */
[----:B------:R-:W-:Y:S02]  /*0730*/  CS2R R60, SRZ ;  /* 0x00000000003c7805 */ /* 0x000fe4000001ff00 */
[----:B------:R-:W-:Y:S02]  /*0740*/  CS2R R62, SRZ ;  /* 0x00000000003e7805 */ /* 0x000fe4000001ff00 */
[----:B---3--:R-:W-:Y:S02]  /*0750*/  CS2R R54, SRZ ;  /* 0x0000000000367805 */ /* 0x008fe4000001ff00 */
        /* <DEDUP_REMOVED lines=27> */
[----:B------:R-:W-:Y:S01]  /*0910*/  ULDC.64 UR6, c[0x0][0x2c8] ;  /* 0x0000b20000067ab9 */ /* 0x000fe20000000a00 */
[----:B-----5:R-:W-:Y:S01]  /*0920*/  MOV R2, R120 ;  /* 0x0000007800027202 */ /* 0x020fe20000000f00 */
[----:B------:R-:W-:Y:S01]  /*0930*/  HFMA2.MMA R225, -RZ, RZ, 0, 5.9604644775390625e-08 ;  /* 0x00000001ffe17435 */ /* 0x000fe200000001ff */
[----:B------:R-:W-:Y:S02]  /*0940*/  ISETP.NE.U32.AND P3, PT, RZ, UR6, PT ;  /* 0x00000006ff007c0c */ /* 0x000fe4000bf65070 */
[--C-:B------:R-:W-:Y:S02]  /*0950*/  SHF.R.U64 R142, R120, 0x10, R121.reuse ;  /* 0x00000010788e7819 */ /* 0x100fe40000001279 */
[----:B------:R-:W-:Y:S02]  /*0960*/  ISETP.NE.AND.EX P3, PT, RZ, UR7, PT, P3 ;  /* 0x00000007ff007c0c */ /* 0x000fe4000bf65330 */
[----:B------:R-:W-:Y:S02]  /*0970*/  MOV R5, R121 ;  /* 0x0000007900057202 */ /* 0x000fe40000000f00 */
[----:B------:R-:W-:Y:S01]  /*0980*/  ISETP.LT.U32.OR P3, PT, R0, 0x800, !P3 ;  /* 0x000008000000780c */ /* 0x000fe20005f61470 */
[----:B------:R-:W-:Y:S01]  /*0990*/  HADD2.F32 R0, -RZ, R2.H0_H0 ;  /* 0x20000002ff007230 */ /* 0x000fe20000004100 */
[----:B------:R-:W-:Y:S01]  /*09a0*/  SHF.R.U32.HI R141, RZ, 0x10, R121 ;  /* 0x00000010ff8d7819 */ /* 0x000fe20000011679 */
[----:B------:R-:W-:Y:S01]  /*09b0*/  HADD2.F32 R2, -RZ, R5.H0_H0 ;  /* 0x20000005ff027230 */ /* 0x000fe20000004100 */
[----:B------:R-:W-:-:S02]  /*09c0*/  MOV R229, R8 ;  /* 0x0000000800e57202 */ /* 0x000fc40000000f00 */
[----:B------:R-:W-:Y:S01]  /*09d0*/  SHF.R.U64 R228, R8, 0x10, R9 ;  /* 0x0000001008e47819 */ /* 0x000fe20000001209 */
[----:B------:R-:W-:Y:S01]  /*09e0*/  HADD2.F32 R8, -RZ, R142.H0_H0 ;  /* 0x2000008eff087230 */ /* 0x000fe20000004100 */
[----:B------:R-:W-:Y:S01]  /*09f0*/  MOV R6, R122 ;  /* 0x0000007a00067202 */ /* 0x000fe20000000f00 */
[----:B------:R0:W-:Y:S01]  /*0a00*/  STL [R1+0x90], R0 ;  /* 0x0000900001007387 */ /* 0x0001e20000100800 */
[--C-:B------:R-:W-:Y:S01]  /*0a10*/  SHF.R.U64 R140, R122, 0x10, R123.reuse ;  /* 0x000000107a8c7819 */ /* 0x100fe2000000127b */
[----:B------:R-:W-:Y:S01]  /*0a20*/  HADD2.F32 R229, -RZ, R229.H0_H0 ;  /* 0x200000e5ffe57230 */ /* 0x000fe20000004100 */
[----:B------:R-:W-:Y:S01]  /*0a30*/  MOV R7, R123 ;  /* 0x0000007b00077202 */ /* 0x000fe20000000f00 */
[----:B------:R-:W-:Y:S01]  /*0a40*/  STL [R1+0x8c], R8 ;  /* 0x00008c0801007387 */ /* 0x000fe20000100800 */
[----:B------:R-:W-:Y:S01]  /*0a50*/  HADD2.F32 R5, -RZ, R6.H0_H0 ;  /* 0x20000006ff057230 */ /* 0x000fe20000004100 */
[----:B------:R-:W-:Y:S01]  /*0a60*/  SHF.R.U32.HI R139, RZ, 0x10, R123 ;  /* 0x00000010ff8b7819 */ /* 0x000fe2000001167b */
[----:B------:R-:W-:Y:S01]  /*0a70*/  HADD2.F32 R228, -RZ, R228.H0_H0 ;  /* 0x200000e4ffe47230 */ /* 0x000fe20000004100 */
[----:B------:R1:W-:Y:S01]  /*0a80*/  STL [R1+0x88], R2 ;  /* 0x0000880201007387 */ /* 0x0003e20000100800 */
[----:B------:R-:W-:Y:S01]  /*0a90*/  MOV R120, R124 ;  /* 0x0000007c00787202 */ /* 0x000fe20000000f00 */
[----:B0-----:R-:W-:Y:S01]  /*0aa0*/  HADD2.F32 R0, -RZ, R141.H0_H0 ;  /* 0x2000008dff007230 */ /* 0x001fe20000004100 */
[----:B------:R-:W-:-:S02]  /*0ab0*/  SHF.R.U64 R138, R124, 0x10, R125 ;  /* 0x000000107c8a7819 */ /* 0x000fc4000000127d */
[----:B------:R-:W-:Y:S02]  /*0ac0*/  MOV R121, R125 ;  /* 0x0000007d00797202 */ /* 0x000fe40000000f00 */
[----:B------:R0:W-:Y:S01]  /*0ad0*/  STL [R1+0x84], R0 ;  /* 0x0000840001007387 */ /* 0x0001e20000100800 */
[----:B------:R-:W-:Y:S01]  /*0ae0*/  SHF.R.U32.HI R137, RZ, 0x10, R125 ;  /* 0x00000010ff897819 */ /* 0x000fe2000001167d */
[----:B-1----:R-:W-:Y:S02]  /*0af0*/  HADD2.F32 R2, -RZ, R140.H0_H0 ;  /* 0x2000008cff027230 */ /* 0x002fe40000004100 */
[----:B------:R1:W-:Y:S01]  /*0b00*/  STL [R1+0x80], R5 ;  /* 0x0000800501007387 */ /* 0x0003e20000100800 */
[----:B------:R-:W-:Y:S02]  /*0b10*/  MOV R122, R126 ;  /* 0x0000007e007a7202 */ /* 0x000fe40000000f00 */
[--C-:B------:R-:W-:Y:S01]  /*0b20*/  SHF.R.U64 R136, R126, 0x10, R127.reuse ;  /* 0x000000107e887819 */ /* 0x100fe2000000127f */
[----:B------:R2:W-:Y:S01]  /*0b30*/  STL [R1+0x7c], R2 ;  /* 0x00007c0201007387 */ /* 0x0005e20000100800 */
[----:B------:R-:W-:Y:S01]  /*0b40*/  MOV R123, R127 ;  /* 0x0000007f007b7202 */ /* 0x000fe20000000f00 */
[----:B0-----:R-:W-:Y:S01]  /*0b50*/  HADD2.F32 R0, -RZ, R7.H0_H0 ;  /* 0x20000007ff007230 */ /* 0x001fe20000004100 */
[----:B------:R-:W-:-:S02]  /*0b60*/  SHF.R.U32.HI R135, RZ, 0x10, R127 ;  /* 0x00000010ff877819 */ /* 0x000fc4000001167f */
[----:B------:R-:W-:Y:S01]  /*0b70*/  MOV R124, R118 ;  /* 0x00000076007c7202 */ /* 0x000fe20000000f00 */
[----:B-1----:R-:W-:Y:S01]  /*0b80*/  HADD2.F32 R5, -RZ, R139.H0_H0 ;  /* 0x2000008bff057230 */ /* 0x002fe20000004100 */
[----:B------:R0:W-:Y:S01]  /*0b90*/  STL [R1+0x78], R0 ;  /* 0x0000780001007387 */ /* 0x0001e20000100800 */
[--C-:B------:R-:W-:Y:S01]  /*0ba0*/  SHF.R.U64 R134, R118, 0x10, R119.reuse ;  /* 0x0000001076867819 */ /* 0x100fe20000001277 */
[----:B--2---:R-:W-:Y:S02]  /*0bb0*/  HADD2.F32 R2, -RZ, R120.H0_H0 ;  /* 0x20000078ff027230 */ /* 0x004fe40000004100 */
[----:B------:R1:W-:Y:S01]  /*0bc0*/  STL [R1+0x74], R5 ;  /* 0x0000740501007387 */ /* 0x0003e20000100800 */
[----:B------:R-:W-:Y:S02]  /*0bd0*/  MOV R125, R119 ;  /* 0x00000077007d7202 */ /* 0x000fe40000000f00 */
[----:B------:R-:W-:Y:S01]  /*0be0*/  SHF.R.U32.HI R133, RZ, 0x10, R119 ;  /* 0x00000010ff857819 */ /* 0x000fe20000011677 */
[----:B------:R2:W-:Y:S01]  /*0bf0*/  STL [R1+0x70], R2 ;  /* 0x0000700201007387 */ /* 0x0005e20000100800 */
[----:B------:R-:W-:Y:S01]  /*0c00*/  MOV R118, R116 ;  /* 0x0000007400767202 */ /* 0x000fe20000000f00 */
[----:B0-----:R-:W-:Y:S01]  /*0c10*/  HADD2.F32 R0, -RZ, R138.H0_H0 ;  /* 0x2000008aff007230 */ /* 0x001fe20000004100 */
[----:B------:R-:W-:-:S02]  /*0c20*/  SHF.R.U64 R132, R116, 0x10, R117 ;  /* 0x0000001074847819 */ /* 0x000fc40000001275 */
[----:B------:R-:W-:Y:S01]  /*0c30*/  MOV R119, R117 ;  /* 0x0000007500777202 */ /* 0x000fe20000000f00 */
[----:B-1----:R-:W-:Y:S01]  /*0c40*/  HADD2.F32 R5, -RZ, R121.H0_H0 ;  /* 0x20000079ff057230 */ /* 0x002fe20000004100 */
[----:B------:R0:W-:Y:S01]  /*0c50*/  STL [R1+0x6c], R0 ;  /* 0x00006c0001007387 */ /* 0x0001e20000100800 */
[----:B------:R-:W-:Y:S01]  /*0c60*/  SHF.R.U32.HI R131, RZ, 0x10, R117 ;  /* 0x00000010ff837819 */ /* 0x000fe20000011675 */
[----:B--2---:R-:W-:Y:S02]  /*0c70*/  HADD2.F32 R2, -RZ, R137.H0_H0 ;  /* 0x20000089ff027230 */ /* 0x004fe40000004100 */
        /* <DEDUP_REMOVED lines=43> */
[----:B------:R2:W-:Y:S01]  /*0f30*/  STL [R1+0x40], R2 ;  /* 0x0000400201007387 */ /* 0x0005e20000100800 */
[----:B0-----:R-:W-:Y:S01]  /*0f40*/  HADD2.F32 R0, -RZ, R132.H0_H0 ;  /* 0x20000084ff007230 */ /* 0x001fe20000004100 */
[--C-:B------:R-:W-:Y:S01]  /*0f50*/  SHF.R.U64 R244, R12, 0x10, R13.reuse ;  /* 0x000000100cf47819 */ /* 0x100fe2000000120d */
[----:B------:R-:W-:Y:S01]  /*0f60*/  HADD2.F32 R249, -RZ, R249.H0_H0 ;  /* 0x200000f9fff97230 */ /* 0x000fe20000004100 */
[----:B------:R-:W-:Y:S01]  /*0f70*/  MOV R243, R13 ;  /* 0x0000000d00f37202 */ /* 0x000fe20000000f00 */
[----:B------:R-:W-:Y:S01]  /*0f80*/  HADD2.F32 R248, -RZ, R248.H0_H0 ;  /* 0x200000f8fff87230 */ /* 0x000fe20000004100 */
[----:B------:R0:W-:Y:S01]  /*0f90*/  STL [R1+0x3c], R0 ;  /* 0x00003c0001007387 */ /* 0x0001e20000100800 */
[----:B-1----:R-:W-:Y:S01]  /*0fa0*/  HADD2.F32 R5, -RZ, R119.H0_H0 ;  /* 0x20000077ff057230 */ /* 0x002fe20000004100 */
        /* <DEDUP_REMOVED lines=8> */
[----:B0-----:R-:W-:Y:S01]  /*1030*/  HADD2.F32 R0, -RZ, R116.H0_H0 ;  /* 0x20000074ff007230 */ /* 0x001fe20000004100 */
[----:B------:R0:W-:Y:S01]  /*1040*/  STL [R1+0x34], R2 ;  /* 0x0000340201007387 */ /* 0x0001e20000100800 */
[----:B------:R-:W-:Y:S01]  /*1050*/  SHF.R.U32.HI R238, RZ, 0x10, R11 ;  /* 0x00000010ffee7819 */ /* 0x000fe2000001160b */
[----:B------:R-:W-:Y:S01]  /*1060*/  HADD2.F32 R245, -RZ, R245.H0_H0 ;  /* 0x200000f5fff57230 */ /* 0x000fe20000004100 */
[----:B------:R-:W-:Y:S01]  /*1070*/  MOV R237, R14 ;  /* 0x0000000e00ed7202 */ /* 0x000fe20000000f00 */
[----:B------:R2:W-:Y:S01]  /*1080*/  STL [R1+0x30], R0 ;  /* 0x0000300001007387 */ /* 0x0005e20000100800 */
[----:B-1----:R-:W-:Y:S01]  /*1090*/  HADD2.F32 R5, -RZ, R130.H0_H0 ;  /* 0x20000082ff057230 */ /* 0x002fe20000004100 */
[--C-:B------:R-:W-:Y:S01]  /*10a0*/  SHF.R.U64 R236, R14, 0x10, R15.reuse ;  /* 0x000000100eec7819 */ /* 0x100fe2000000120f */
[----:B------:R-:W-:Y:S01]  /*10b0*/  HADD2.F32 R244, -RZ, R244.H0_H0 ;  /* 0x200000f4fff47230 */ /* 0x000fe20000004100 */
[----:B------:R-:W-:Y:S01]  /*10c0*/  MOV R235, R15 ;  /* 0x0000000f00eb7202 */ /* 0x000fe20000000f00 */
[----:B------:R-:W-:Y:S01]  /*10d0*/  HADD2.F32 R243, -RZ, R243.H0_H0 ;  /* 0x200000f3fff37230 */ /* 0x000fe20000004100 */
[----:B------:R1:W-:Y:S01]  /*10e0*/  STL [R1+0x2c], R5 ;  /* 0x00002c0501007387 */ /* 0x0003e20000100800 */
[----:B0-----:R-:W-:Y:S01]  /*10f0*/  HADD2.F32 R2, -RZ, R117.H0_H0 ;  /* 0x20000075ff027230 */ /* 0x001fe20000004100 */
        /* <DEDUP_REMOVED lines=8> */
[----:B-1----:R-:W-:Y:S01]  /*1180*/  HADD2.F32 R5, -RZ, R26.H0_H0 ;  /* 0x2000001aff057230 */ /* 0x002fe20000004100 */
[----:B------:R1:W-:Y:S01]  /*1190*/  STL [R1+0x24], R0 ;  /* 0x0000240001007387 */ /* 0x0003e20000100800 */
[----:B------:R-:W-:Y:S01]  /*11a0*/  SHF.R.U32.HI R230, RZ, 0x10, R17 ;  /* 0x00000010ffe67819 */ /* 0x000fe20000011611 */
[----:B------:R-:W-:Y:S01]  /*11b0*/  HADD2.F32 R240, -RZ, R240.H0_H0 ;  /* 0x200000f0fff07230 */ /* 0x000fe20000004100 */
[----:B------:R-:W-:Y:S01]  /*11c0*/  MOV R227, R9 ;  /* 0x0000000900e37202 */ /* 0x000fe20000000f00 */
[----:B------:R2:W-:Y:S01]  /*11d0*/  STL [R1+0x20], R5 ;  /* 0x0000200501007387 */ /* 0x0005e20000100800 */
[----:B0-----:R-:W-:Y:S01]  /*11e0*/  HADD2.F32 R2, -RZ, R128.H0_H0 ;  /* 0x20000080ff027230 */ /* 0x001fe20000004100 */
[----:B------:R-:W-:Y:S01]  /*11f0*/  SHF.R.U32.HI R226, RZ, 0x10, R9 ;  /* 0x00000010ffe27819 */ /* 0x000fe20000011609 */
[----:B------:R-:W-:Y:S01]  /*1200*/  HADD2.F32 R239, -RZ, R239.H0_H0 ;  /* 0x200000efffef7230 */ /* 0x000fe20000004100 */
[----:B------:R-:W-:Y:S01]  /*1210*/  LOP3.LUT R3, R3, 0xffffff7f, RZ, 0xc0, !PT ;  /* 0xffffff7f03037812 */ /* 0x000fe200078ec0ff */
[----:B------:R-:W-:Y:S01]  /*1220*/  HADD2.F32 R238, -RZ, R238.H0_H0 ;  /* 0x200000eeffee7230 */ /* 0x000fe20000004100 */
[----:B------:R0:W-:Y:S01]  /*1230*/  STL [R1+0x1c], R2 ;  /* 0x00001c0201007387 */ /* 0x0001e20000100800 */
[----:B-1----:R-:W-:Y:S01]  /*1240*/  HADD2.F32 R0, -RZ, R27.H0_H0 ;  /* 0x2000001bff007230 */ /* 0x002fe20000004100 */
[----:B------:R-:W-:Y:S01]  /*1250*/  @P3 LOP3.LUT R3, R3, 0x80, RZ, 0xfc, !PT ;  /* 0x0000008003033812 */ /* 0x000fe200078efcff */
[----:B------:R-:W-:Y:S01]  /*1260*/  HADD2.F32 R237, -RZ, R237.H0_H0 ;  /* 0x200000edffed7230 */ /* 0x000fe20000004100 */
[----:B------:R-:W-:Y:S01]  /*1270*/  MOV R153, RZ ;  /* 0x000000ff00997202 */ /* 0x000fe20000000f00 */
[----:B--2---:R-:W-:Y:S01]  /*1280*/  HADD2.F32 R5, -RZ, R127.H0_H0 ;  /* 0x2000007fff057230 */ /* 0x004fe20000004100 */
[----:B------:R1:W-:Y:S01]  /*1290*/  STL [R1+0x18], R0 ;  /* 0x0000180001007387 */ /* 0x0003e20000100800 */
[----:B------:R-:W-:-:S02]  /*12a0*/  HADD2.F32 R236, -RZ, R236.H0_H0 ;  /* 0x200000ecffec7230 */ /* 0x000fc40000004100 */
[----:B------:R-:W-:Y:S01]  /*12b0*/  HADD2.F32 R235, -RZ, R235.H0_H0 ;  /* 0x200000ebffeb7230 */ /* 0x000fe20000004100 */
[----:B------:R2:W-:Y:S01]  /*12c0*/  STL [R1+0x14], R5 ;  /* 0x0000140501007387 */ /* 0x0005e20000100800 */
[----:B0-----:R-:W-:Y:S02]  /*12d0*/  HADD2.F32 R2, -RZ, R24.H0_H0 ;  /* 0x20000018ff027230 */ /* 0x001fe40000004100 */
[----:B------:R-:W-:Y:S02]  /*12e0*/  HADD2.F32 R234, -RZ, R234.H0_H0 ;  /* 0x200000eaffea7230 */ /* 0x000fe40000004100 */
[----:B------:R-:W-:Y:S01]  /*12f0*/  HADD2.F32 R233, -RZ, R233.H0_H0 ;  /* 0x200000e9ffe97230 */ /* 0x000fe20000004100 */
[----:B------:R0:W-:Y:S01]  /*1300*/  STL [R1+0x10], R2 ;  /* 0x0000100201007387 */ /* 0x0001e20000100800 */
[----:B-1----:R-:W-:Y:S02]  /*1310*/  HADD2.F32 R0, -RZ, R126.H0_H0 ;  /* 0x2000007eff007230 */ /* 0x002fe40000004100 */
[----:B------:R-:W-:-:S02]  /*1320*/  HADD2.F32 R232, -RZ, R232.H0_H0 ;  /* 0x200000e8ffe87230 */ /* 0x000fc40000004100 */
[----:B--2---:R-:W-:Y:S01]  /*1330*/  HADD2.F32 R5, -RZ, R25.H0_H0 ;  /* 0x20000019ff057230 */ /* 0x004fe20000004100 */
[----:B------:R1:W-:Y:S01]  /*1340*/  STL [R1+0xc], R0 ;  /* 0x00000c0001007387 */ /* 0x0003e20000100800 */
[----:B------:R-:W-:Y:S02]  /*1350*/  HADD2.F32 R231, -RZ, R231.H0_H0 ;  /* 0x200000e7ffe77230 */ /* 0x000fe40000004100 */
[----:B------:R-:W-:Y:S01]  /*1360*/  HADD2.F32 R230, -RZ, R230.H0_H0 ;  /* 0x200000e6ffe67230 */ /* 0x000fe20000004100 */
[----:B------:R2:W-:Y:S01]  /*1370*/  STL [R1+0x8], R5 ;  /* 0x0000080501007387 */ /* 0x0005e20000100800 */
[----:B0-----:R-:W-:Y:S02]  /*1380*/  HADD2.F32 R2, -RZ, R23.H0_H0 ;  /* 0x20000017ff027230 */ /* 0x001fe40000004100 */
[----:B------:R-:W-:Y:S02]  /*1390*/  HADD2.F32 R227, -RZ, R227.H0_H0 ;  /* 0x200000e3ffe37230 */ /* 0x000fe40000004100 */
[----:B------:R-:W-:Y:S01]  /*13a0*/  HADD2.F32 R226, -RZ, R226.H0_H0 ;  /* 0x200000e2ffe27230 */ /* 0x000fe20000004100 */
[----:B------:R2:W-:Y:S01]  /*13b0*/  STL [R1+0x4], R2 ;  /* 0x0000040201007387 */ /* 0x0005e20000100800 */
[----:B-1----:R-:W-:-:S05]  /*13c0*/  HADD2.F32 R0, -RZ, R22.H0_H0 ;  /* 0x20000016ff007230 */ /* 0x002fca0000004100 */
[----:B------:R2:W-:Y:S02]  /*13d0*/  STL [R1], R0 ;  /* 0x0000000001007387 */ /* 0x0005e40000100800 */
.L_x_11478:
[----:B0-----:R-:W0:Y:S08]  /*13e0*/  LDC.64 R6, c[0x0][0x288] ;  /* 0x0000a200ff067b82 */ /* 0x001e300000000a00 */
[----:B-1234-:R-:W1:Y:S08]  /*13f0*/  LDC.64 R170, c[0x0][0x250] ;  /* 0x00009400ffaa7b82 */ /* 0x01ee700000000a00 */
[----:B------:R-:W3:Y:S01]  /*1400*/  LDC.64 R174, c[0x0][0x280] ;  /* 0x0000a000ffae7b82 */ /* 0x000ee20000000a00 */
[----:B0-----:R-:W-:-:S07]  /*1410*/  IMAD.WIDE R6, R4, 0x4, R6 ;  /* 0x0000000404067825 */ /* 0x001fce00078e0206 */
[----:B------:R-:W0:Y:S01]  /*1420*/  LDC.64 R168, c[0x0][0x258] ;  /* 0x00009600ffa87b82 */ /* 0x000e220000000a00 */
[----:B------:R3:W4:Y:S01]  /*1430*/  LDG.E R172, desc[UR4][R6.64] ;  /* 0x0000000406ac7981 */ /* 0x000722000c1e1900 */
[----:B-1----:R-:W-:-:S05]  /*1440*/  IMAD.WIDE R170, R4, 0x4, R170 ;  /* 0x0000000404aa7825 */ /* 0x002fca00078e02aa */
[----:B------:R-:W5:Y:S01]  /*1450*/  LDG.E R201, desc[UR4][R170.64] ;  /* 0x00000004aac97981 */ /* 0x000f62000c1e1900 */
[C---:B---3--:R-:W-:Y:S01]  /*1460*/  IMAD.WIDE R6, R4.reuse, 0x4, R174 ;  /* 0x0000000404067825 */ /* 0x048fe200078e02ae */
[----:B------:R-:W1:Y:S01]  /*1470*/  S2R R173, SR_TID.X ;  /* 0x0000000000ad7919 */ /* 0x000e620000002100 */
[----:B------:R-:W3:Y:S03]  /*1480*/  LDC.64 R174, c[0x0][0x2c8] ;  /* 0x0000b200ffae7b82 */ /* 0x000ee60000000a00 */
[----:B------:R2:W5:Y:S01]  /*1490*/  LDG.E R224, desc[UR4][R6.64] ;  /* 0x0000000406e07981 */ /* 0x000562000c1e1900 */
[----:B------:R-:W-:Y:S01]  /*14a0*/  BSSY B0, `(.L_x_11357) ;  /* 0x00001f5000007945 */ /* 0x000fe20003800000 */
[----:B0-----:R-:W-:-:S05]  /*14b0*/  IMAD.WIDE R168, R4, 0x4, R168 ;  /* 0x0000000404a87825 */ /* 0x001fca00078e02a8 */
[----:B--2---:R3:W5:Y:S01]  /*14c0*/  LDG.E R2, desc[UR4][R168.64] ;  /* 0x00000004a8027981 */ /* 0x004762000c1e1900 */
[----:B------:R-:W-:-:S05]  /*14d0*/  MOV R6, UR9 ;  /* 0x0000000900067c02 */ /* 0x000fca0008000f00 */
[----:B------:R-:W-:-:S05]  /*14e0*/  IMAD R5, R4, R6, RZ ;  /* 0x0000000604057224 */ /* 0x000fca00078e02ff */
[----:B------:R-:W-:-:S04]  /*14f0*/  SHF.R.S32.HI R7, RZ, 0x1f, R5 ;  /* 0x0000001fff077819 */ /* 0x000fc80000011405 */
[----:B------:R-:W-:Y:S02]  /*1500*/  LEA.HI R7, R7, R5, RZ, 0x2 ;  /* 0x0000000507077211 */ /* 0x000fe400078f10ff */
[----:B-1----:R-:W-:-:S04]  /*1510*/  LOP3.LUT R5, R173, 0xff, RZ, 0xc0, !PT ;  /* 0x000000ffad057812 */ /* 0x002fc800078ec0ff */
[----:B------:R-:W-:-:S05]  /*1520*/  LEA.HI.SX32 R7, R7, R5, 0x1e ;  /* 0x0000000507077211 */ /* 0x000fca00078ff2ff */
[----:B---3--:R-:W-:Y:S01]  /*1530*/  IMAD.WIDE.U32 R168, R7, 0x10, R174 ;  /* 0x0000001007a87825 */ /* 0x008fe200078e00ae */
[----:B----4-:R-:W-:-:S13]  /*1540*/  ISETP.GT.AND P3, PT, R172, RZ, PT ;  /* 0x000000ffac00720c */ /* 0x010fda0003f64270 */
        /* <DEDUP_REMOVED lines=9> */
.L_x_11361:
[----:B------:R-:W-:-:S07]  /*15e0*/  IADD3 R170, R7, 0x100, RZ ;  /* 0x0000010007aa7810 */ /* 0x000fce0007ffe0ff */
.L_x_11360:
[----:B------:R-:W-:Y:S05]  /*15f0*/  BSYNC B1 ;  /* 0x0000000000017941 */ /* 0x000fea0003800000 */
.L_x_11359:
        /* <DEDUP_REMOVED lines=8> */
.L_x_11364:
[----:B------:R-:W-:-:S07]  /*1680*/  IADD3 R170, R170, 0x100, RZ ;  /* 0x00000100aaaa7810 */ /* 0x000fce0007ffe0ff */
.L_x_11363:
[----:B------:R-:W-:Y:S05]  /*1690*/  BSYNC B1 ;  /* 0x0000000000017941 */ /* 0x000fea0003800000 */
.L_x_11362:
        /* <DEDUP_REMOVED lines=8> */
.L_x_11367:
[----:B------:R-:W-:-:S07]  /*1720*/  IADD3 R170, R170, 0x100, RZ ;  /* 0x00000100aaaa7810 */ /* 0x000fce0007ffe0ff */
.L_x_11366:
[----:B------:R-:W-:Y:S05]  /*1730*/  BSYNC B1 ;  /* 0x0000000000017941 */ /* 0x000fea0003800000 */
.L_x_11365:
        /* <DEDUP_REMOVED lines=8> */
.L_x_11370:
[----:B------:R-:W-:-:S07]  /*17c0*/  IADD3 R170, R170, 0x100, RZ ;  /* 0x00000100aaaa7810 */ /* 0x000fce0007ffe0ff */
.L_x_11369:
[----:B------:R-:W-:Y:S05]  /*17d0*/  BSYNC B1 ;  /* 0x0000000000017941 */ /* 0x000fea0003800000 */
.L_x_11368:
[----:B------:R-:W-:Y:S04]  /*17e0*/  BSSY B1, `(.L_x_11371) ;  /* 0x0000008000017945 */ /* 0x000fe80003800000 */
[----:B------:R-:W-:Y:S05]  /*17f0*/  @!P0 BRA `(.L_x_11372) ;  /* 0x0000000000188947 */ /* 0x000fea0003800000 */
[----:B------:R-:W-:-:S04]  /*1800*/  ISETP.NE.U32.AND P4, PT, RZ, UR12, PT ;  /* 0x0000000cff007c0c */ /* 0x000fc8000bf85070 */
[----:B------:R-:W-:-:S13]  /*1810*/  ISETP.NE.AND.EX P4, PT, RZ, UR13, PT, P4 ;  /* 0x0000000dff007c0c */ /* 0x000fda000bf85340 */
[----:B------:R-:W-:Y:S05]  /*1820*/  @!P4 BRA `(.L_x_11373) ;  /* 0x000000000008c947 */ /* 0x000fea0003800000 */
[----:B------:R-:W-:-:S06]  /*1830*/  IMAD.WIDE.U32 R132, R170, 0x10, R174 ;  /* 0x00000010aa847825 */ /* 0x000fcc00078e00ae */
[----:B------:R-:W5:Y:S02]  /*1840*/  LDG.E.128 R132, desc[UR4][R132.64] ;  /* 0x0000000484847981 */ /* 0x000f64000c1e1d00 */
.L_x_11373:
[----:B------:R-:W-:-:S07]  /*1850*/  IADD3 R170, R170, 0x100, RZ ;  /* 0x00000100aaaa7810 */ /* 0x000fce0007ffe0ff */
.L_x_11372:
[----:B------:R-:W-:Y:S05]  /*1860*/  BSYNC B1 ;  /* 0x0000000000017941 */ /* 0x000fea0003800000 */
.L_x_11371:
[----:B------:R-:W-:Y:S04]  /*1870*/  BSSY B1, `(.L_x_11374) ;  /* 0x0000008000017945 */ /* 0x000fe80003800000 */
[----:B------:R-:W-:Y:S05]  /*1880*/  @!P1 BRA `(.L_x_11375) ;  /* 0x0000000000189947 */ /* 0x000fea0003800000 */
[----:B------:R-:W-:-:S04]  /*1890*/  ISETP.NE.U32.AND P4, PT, RZ, UR12, PT ;  /* 0x0000000cff007c0c */ /* 0x000fc8000bf85070 */
[----:B------:R-:W-:-:S13]  /*18a0*/  ISETP.NE.AND.EX P4, PT, RZ, UR13, PT, P4 ;  /* 0x0000000dff007c0c */ /* 0x000fda000bf85340 */
[----:B------:R-:W-:Y:S05]  /*18b0*/  @!P4 BRA `(.L_x_11376) ;  /* 0x000000000008c947 */ /* 0x000fea0003800000 */
[----:B------:R-:W-:-:S06]  /*18c0*/  IMAD.WIDE.U32 R136, R170, 0x10, R174 ;  /* 0x00000010aa887825 */ /* 0x000fcc00078e00ae */
[----:B------:R-:W5:Y:S02]  /*18d0*/  LDG.E.128 R136, desc[UR4][R136.64] ;  /* 0x0000000488887981 */ /* 0x000f64000c1e1d00 */
.L_x_11376:
[----:B------:R-:W-:-:S07]  /*18e0*/  IADD3 R170, R170, 0x100, RZ ;  /* 0x00000100aaaa7810 */ /* 0x000fce0007ffe0ff */
.L_x_11375:
[----:B------:R-:W-:Y:S05]  /*18f0*/  BSYNC B1 ;  /* 0x0000000000017941 */ /* 0x000fea0003800000 */
.L_x_11374:
[----:B------:R-:W-:Y:S04]  /*1900*/  BSSY B1, `(.L_x_11377) ;  /* 0x0000008000017945 */ /* 0x000fe80003800000 */
[----:B------:R-:W-:Y:S05]  /*1910*/  @!P2 BRA `(.L_x_11378) ;  /* 0x000000000018a947 */ /* 0x000fea0003800000 */
[----:B------:R-:W-:-:S04]  /*1920*/  ISETP.NE.U32.AND P4, PT, RZ, UR12, PT ;  /* 0x0000000cff007c0c */ /* 0x000fc8000bf85070 */
[----:B------:R-:W-:-:S13]  /*1930*/  ISETP.NE.AND.EX P4, PT, RZ, UR13, PT, P4 ;  /* 0x0000000dff007c0c */ /* 0x000fda000bf85340 */
[----:B------:R-:W-:Y:S05]  /*1940*/  @!P4 BRA `(.L_x_11379) ;  /* 0x000000000008c947 */ /* 0x000fea0003800000 */
[----:B------:R-:W-:-:S06]  /*1950*/  IMAD.WIDE.U32 R140, R170, 0x10, R174 ;  /* 0x00000010aa8c7825 */ /* 0x000fcc00078e00ae */
[----:B------:R-:W5:Y:S02]  /*1960*/  LDG.E.128 R140, desc[UR4][R140.64] ;  /* 0x000000048c8c7981 */ /* 0x000f64000c1e1d00 */
.L_x_11379:
[----:B------:R-:W-:-:S07]  /*1970*/  IADD3 R170, R170, 0x100, RZ ;  /* 0x00000100aaaa7810 */ /* 0x000fce0007ffe0ff */
.L_x_11378:
[----:B------:R-:W-:Y:S05]  /*1980*/  BSYNC B1 ;  /* 0x0000000000017941 */ /* 0x000fea0003800000 */
.L_x_11377:
[----:B------:R-:W-:Y:S01]  /*1990*/  LOP3.LUT P4, RZ, R3, 0x80, RZ, 0xc0, !PT ;  /* 0x0000008003ff7812 */ /* 0x000fe2000788c0ff */
[----:B------:R-:W-:Y:S01]  /*19a0*/  HFMA2.MMA R200, -RZ, RZ, 0, 0 ;  /* 0x00000000ffc87435 */ /* 0x000fe200000001ff */
[----:B------:R-:W-:-:S11]  /*19b0*/  MOV R199, RZ ;  /* 0x000000ff00c77202 */ /* 0x000fd60000000f00 */
[----:B------:R-:W-:Y:S05]  /*19c0*/  @P4 BRA `(.L_x_11380) ;  /* 0x0000001800884947 */ /* 0x000fea0003800000 */
[----:B------:R-:W-:-:S06]  /*19d0*/  IMAD.WIDE.U32 R144, R170, 0x10, R174 ;  /* 0x00000010aa907825 */ /* 0x000fcc00078e00ae */
[----:B------:R-:W5:Y:S01]  /*19e0*/  LDG.E.128 R144, desc[UR4][R144.64] ;  /* 0x0000000490907981 */ /* 0x000f62000c1e1d00 */
[----:B------:R-:W-:Y:S05]  /*19f0*/  BRA `(.L_x_11380) ;  /* 0x00000018007c7947 */ /* 0x000fea0003800000 */
.L_x_11358:
[----:B------:R-:W-:Y:S01]  /*1a00*/  IADD3 R170, R172, -0x1, RZ ;  /* 0xffffffffacaa7810 */ /* 0x000fe20007ffe0ff */
[----:B------:R-:W-:Y:S01]  /*1a10*/  BSSY B1, `(.L_x_11381) ;  /* 0x0000038000017945 */ /* 0x000fe20003800000 */
[----:B------:R-:W-:Y:S01]  /*1a20*/  LOP3.LUT P4, RZ, R3, 0x20, RZ, 0xc0, !PT ;  /* 0x0000002003ff7812 */ /* 0x000fe2000788c0ff */
[----:B------:R-:W-:Y:S01]  /*1a30*/  HFMA2.MMA R200, -RZ, RZ, 0, 0 ;  /* 0x00000000ffc87435 */ /* 0x000fe200000001ff */
[----:B------:R-:W-:Y:S01]  /*1a40*/  MOV R199, RZ ;  /* 0x000000ff00c77202 */ /* 0x000fe20000000f00 */
[----:B------:R-:W-:Y:S01]  /*1a50*/  IMAD R170, R170, R6, RZ ;  /* 0x00000006aaaa7224 */ /* 0x000fe200078e02ff */
[----:B------:R-:W-:-:S04]  /*1a60*/  MOV R205, R7 ;  /* 0x0000000700cd7202 */ /* 0x000fc80000000f00 */
[----:B------:R-:W-:-:S04]  /*1a70*/  SHF.R.S32.HI R171, RZ, 0x1f, R170 ;  /* 0x0000001fffab7819 */ /* 0x000fc800000114aa */
[----:B------:R-:W-:-:S04]  /*1a80*/  LEA.HI R171, R171, R170, RZ, 0x2 ;  /* 0x000000aaabab7211 */ /* 0x000fc800078f10ff */
[----:B------:R-:W-:Y:S01]  /*1a90*/  LEA.HI.SX32 R198, R171, R5, 0x1e ;  /* 0x00000005abc67211 */ /* 0x000fe200078ff2ff */
[----:B------:R-:W-:Y:S06]  /*1aa0*/  @!P4 BRA `(.L_x_11382) ;  /* 0x0000000000b8c947 */ /* 0x000fec0003800000 */
[----:B------:R-:W0:Y:S01]  /*1ab0*/  LDC.U8 R173, c[0x0][0x2a0] ;  /* 0x0000a800ffad7b82 */ /* 0x000e220000000000 */
[----:B------:R-:W-:Y:S01]  /*1ac0*/  ISETP.NE.U32.AND P4, PT, RZ, UR12, PT ;  /* 0x0000000cff007c0c */ /* 0x000fe2000bf85070 */
[----:B------:R-:W2:Y:S03]  /*1ad0*/  LDL R220, [R1+0x90] ;  /* 0x0000900001dc7983 */ /* 0x000ea60000100800 */
[----:B------:R-:W-:Y:S01]  /*1ae0*/  ISETP.NE.AND.EX P4, PT, RZ, UR13, PT, P4 ;  /* 0x0000000dff007c0c */ /* 0x000fe2000bf85340 */
[----:B------:R-:W3:Y:S04]  /*1af0*/  LDL R219, [R1+0x8c] ;  /* 0x00008c0001db7983 */ /* 0x000ee80000100800 */
[----:B------:R-:W4:Y:S04]  /*1b00*/  LDL R211, [R1+0x88] ;  /* 0x0000880001d37983 */ /* 0x000f280000100800 */
[----:B------:R-:W4:Y:S04]  /*1b10*/  LDL R199, [R1+0x84] ;  /* 0x0000840001c77983 */ /* 0x000f280000100800 */
[----:B------:R1:W5:Y:S01]  /*1b20*/  @P4 LDG.E.128 R116, desc[UR4][R168.64] ;  /* 0x00000004a8744981 */ /* 0x000362000c1e1d00 */
[----:B0-----:R-:W-:-:S02]  /*1b30*/  ISETP.NE.AND P4, PT, R173, RZ, PT ;  /* 0x000000ffad00720c */ /* 0x001fc40003f85270 */
[----:B------:R-:W0:Y:S08]  /*1b40*/  LDC.64 R172, c[0x0][0x238] ;  /* 0x00008e00ffac7b82 */ /* 0x000e300000000a00 */
[----:B-1----:R-:W1:Y:S01]  /*1b50*/  LDC.64 R168, c[0x0][0x2b8] ;  /* 0x0000ae00ffa87b82 */ /* 0x002e620000000a00 */
[----:B0-----:R-:W-:-:S06]  /*1b60*/  IMAD.WIDE.U32 R172, R7, 0x10, R172 ;  /* 0x0000001007ac7825 */ /* 0x001fcc00078e00ac */
[----:B------:R-:W2:Y:S01]  /*1b70*/  LDG.E.128 R172, desc[UR4][R172.64] ;  /* 0x00000004acac7981 */ /* 0x000ea2000c1e1d00 */
[----:B-1----:R-:W-:-:S06]  /*1b80*/  IMAD.WIDE.U32 R168, R198, 0x10, R168 ;  /* 0x00000010c6a87825 */ /* 0x002fcc00078e00a8 */
[----:B------:R-:W3:Y:S01]  /*1b90*/  LDG.E.128 R168, desc[UR4][R168.64] ;  /* 0x00000004a8a87981 */ /* 0x000ee2000c1e1d00 */
[----:B-----5:R-:W-:Y:S02]  /*1ba0*/  FSEL R0, R201, RZ, !P4 ;  /* 0x000000ffc9007208 */ /* 0x020fe40006000000 */
[----:B------:R-:W-:Y:S02]  /*1bb0*/  IADD3 R198, R198, 0x100, RZ ;  /* 0x00000100c6c67810 */ /* 0x000fe40007ffe0ff */
[----:B------:R-:W-:Y:S01]  /*1bc0*/  IADD3 R205, R7, 0x100, RZ ;  /* 0x0000010007cd7810 */ /* 0x000fe20007ffe0ff */
[C---:B--2---:R-:W-:Y:S01]  /*1bd0*/  FADD.FTZ R172, -R0.reuse, R172 ;  /* 0x000000ac00ac7221 */ /* 0x044fe20000010100 */
[C---:B------:R-:W-:Y:S01]  /*1be0*/  FADD.FTZ R173, -R0.reuse, R173 ;  /* 0x000000ad00ad7221 */ /* 0x040fe20000010100 */
[C---:B------:R-:W-:Y:S01]  /*1bf0*/  FADD.FTZ R174, -R0.reuse, R174 ;  /* 0x000000ae00ae7221 */ /* 0x040fe20000010100 */
[----:B------:R-:W-:Y:S01]  /*1c00*/  FADD.FTZ R175, -R0, R175 ;  /* 0x000000af00af7221 */ /* 0x000fe20000010100 */
        /* <DEDUP_REMOVED lines=10> */
[C---:B------:R-:W-:Y:S01]  /*1cb0*/  FMUL.FTZ R222, R2.reuse, R174 ;  /* 0x000000ae02de7220 */ /* 0x040fe20000410000 */
[----:B----4-:R-:W-:Y:S01]  /*1cc0*/  FMUL.FTZ R220, R211, R170 ;  /* 0x000000aad3dc7220 */ /* 0x010fe20000410000 */
        /* <DEDUP_REMOVED lines=12> */
.L_x_11382:
[----:B------:R-:W-:Y:S05]  /*1d90*/  BSYNC B1 ;  /* 0x0000000000017941 */ /* 0x000fea0003800000 */
.L_x_11381:
[----:B------:R-:W-:Y:S01]  /*1da0*/  LOP3.LUT P4, RZ, R3, 0x10, RZ, 0xc0, !PT ;  /* 0x0000001003ff7812 */ /* 0x000fe2000788c0ff */
[----:B------:R-:W-:-:S12]  /*1db0*/  BSSY B1, `(.L_x_11383) ;  /* 0x0000032000017945 */ /* 0x000fd80003800000 */
[----:B------:R-:W-:Y:S05]  /*1dc0*/  @!P4 BRA `(.L_x_11384) ;  /* 0x0000000000c0c947 */ /* 0x000fea0003800000 */
[----:B------:R-:W0:Y:S01]  /*1dd0*/  LDC.64 R170, c[0x0][0x2c8] ;  /* 0x0000b200ffaa7b82 */ /* 0x000e220000000a00 */
[----:B------:R-:W-:Y:S01]  /*1de0*/  ISETP.NE.U32.AND P4, PT, RZ, UR12, PT ;  /* 0x0000000cff007c0c */ /* 0x000fe2000bf85070 */
[----:B------:R-:W2:Y:S03]  /*1df0*/  LDL R210, [R1+0x80] ;  /* 0x0000800001d27983 */ /* 0x000ea60000100800 */
[----:B------:R-:W-:Y:S01]  /*1e00*/  ISETP.NE.AND.EX P4, PT, RZ, UR13, PT, P4 ;  /* 0x0000000dff007c0c */ /* 0x000fe2000bf85340 */
[----:B------:R-:W3:Y:S02]  /*1e10*/  LDL R197, [R1+0x7c] ;  /* 0x00007c0001c57983 */ /* 0x000ee40000100800 */
[----:B------:R-:W1:Y:S02]  /*1e20*/  LDC.U8 R168, c[0x0][0x2a0] ;  /* 0x0000a800ffa87b82 */ /* 0x000e640000000000 */
[----:B------:R-:W4:Y:S04]  /*1e30*/  LDL R196, [R1+0x78] ;  /* 0x0000780001c47983 */ /* 0x000f280000100800 */
[----:B------:R-:W4:Y:S02]  /*1e40*/  LDL R182, [R1+0x74] ;  /* 0x0000740001b67983 */ /* 0x000f240000100800 */
[----:B------:R-:W1:Y:S02]  /*1e50*/  LDC.64 R172, c[0x0][0x238] ;  /* 0x00008e00ffac7b82 */ /* 0x000e640000000a00 */
[----:B0-----:R-:W-:-:S05]  /*1e60*/  @P4 IMAD.WIDE.U32 R14, R205, 0x10, R170 ;  /* 0x00000010cd0e4825 */ /* 0x001fca00078e00aa */
[----:B------:R0:W5:Y:S01]  /*1e70*/  @P4 LDG.E.128 R120, desc[UR4][R14.64] ;  /* 0x000000040e784981 */ /* 0x000162000c1e1d00 */
[----:B-1----:R-:W-:Y:S02]  /*1e80*/  ISETP.NE.AND P4, PT, R168, RZ, PT ;  /* 0x000000ffa800720c */ /* 0x002fe40003f85270 */
[----:B------:R-:W1:Y:S01]  /*1e90*/  LDC.64 R168, c[0x0][0x2b8] ;  /* 0x0000ae00ffa87b82 */ /* 0x000e620000000a00 */
[----:B------:R-:W-:-:S06]  /*1ea0*/  IMAD.WIDE.U32 R172, R205, 0x10, R172 ;  /* 0x00000010cdac7825 */ /* 0x000fcc00078e00ac */
[----:B------:R-:W2:Y:S01]  /*1eb0*/  LDG.E.128 R172, desc[UR4][R172.64] ;  /* 0x00000004acac7981 */ /* 0x000ea2000c1e1d00 */
[----:B-1----:R-:W-:-:S06]  /*1ec0*/  IMAD.WIDE.U32 R168, R198, 0x10, R168 ;  /* 0x00000010c6a87825 */ /* 0x002fcc00078e00a8 */
[----:B------:R-:W3:Y:S01]  /*1ed0*/  LDG.E.128 R168, desc[UR4][R168.64] ;  /* 0x00000004a8a87981 */ /* 0x000ee2000c1e1d00 */
[----:B0----5:R-:W-:Y:S02]  /*1ee0*/  FSEL R14, R201, RZ, !P4 ;  /* 0x000000ffc90e7208 */ /* 0x021fe40006000000 */
[----:B------:R-:W-:Y:S02]  /*1ef0*/  IADD3 R198, R198, 0x100, RZ ;  /* 0x00000100c6c67810 */ /* 0x000fe40007ffe0ff */
[----:B------:R-:W-:Y:S01]  /*1f00*/  IADD3 R205, R205, 0x100, RZ ;  /* 0x00000100cdcd7810 */ /* 0x000fe20007ffe0ff */
[C---:B--2---:R-:W-:Y:S01]  /*1f10*/  FADD.FTZ R15, -R14.reuse, R172 ;  /* 0x000000ac0e0f7221 */ /* 0x044fe20000010100 */
[----:B------:R-:W-:-:S03]  /*1f20*/  FADD.FTZ R173, -R14, R173 ;  /* 0x000000ad0ead7221 */ /* 0x000fc60000010100 */
[----:B------:R-:W-:Y:S01]  /*1f30*/  FMUL.FTZ R15, R2, R15 ;  /* 0x0000000f020f7220 */ /* 0x000fe20000410000 */
[C---:B------:R-:W-:Y:S01]  /*1f40*/  FADD.FTZ R26, -R14.reuse, R174 ;  /* 0x000000ae0e1a7221 */ /* 0x040fe20000010100 */
[----:B------:R-:W-:Y:S01]  /*1f50*/  FADD.FTZ R175, -R14, R175 ;  /* 0x000000af0eaf7221 */ /* 0x000fe20000010100 */
[C---:B------:R-:W-:Y:S02]  /*1f60*/  FMUL.FTZ R14, R2.reuse, R173 ;  /* 0x000000ad020e7220 */ /* 0x040fe40000410000 */
[----:B------:R-:W-:Y:S01]  /*1f70*/  FMUL.FTZ R26, R2, R26 ;  /* 0x0000001a021a7220 */ /* 0x000fe20000410000 */
[----:B---3--:R-:W-:Y:S01]  /*1f80*/  FMUL.FTZ R218, R210, R168 ;  /* 0x000000a8d2da7220 */ /* 0x008fe20000410000 */
[----:B------:R-:W-:-:S03]  /*1f90*/  FMUL.FTZ R210, R197, R169 ;  /* 0x000000a9c5d27220 */ /* 0x000fc60000410000 */
[----:B------:R-:W-:Y:S01]  /*1fa0*/  FADD.FTZ R200, R200, R218 ;  /* 0x000000dac8c87221 */ /* 0x000fe20000010000 */
[----:B------:R-:W-:Y:S01]  /*1fb0*/  FFMA.FTZ R199, R15, R218, R199 ;  /* 0x000000da0fc77223 */ /* 0x000fe200000100c7 */
[----:B----4-:R-:W-:Y:S02]  /*1fc0*/  FMUL.FTZ R197, R196, R170 ;  /* 0x000000aac4c57220 */ /* 0x010fe40000410000 */
        /* <DEDUP_REMOVED lines=16> */
.L_x_11384:
[----:B------:R-:W-:Y:S05]  /*20d0*/  BSYNC B1 ;  /* 0x0000000000017941 */ /* 0x000fea0003800000 */
.L_x_11383:
        /* <DEDUP_REMOVED lines=51> */
.L_x_11386:
[----:B------:R-:W-:Y:S05]  /*2410*/  BSYNC B1 ;  /* 0x0000000000017941 */ /* 0x000fea0003800000 */
.L_x_11385:
        /* <DEDUP_REMOVED lines=51> */
.L_x_11388:
[----:B------:R-:W-:Y:S05]  /*2750*/  BSYNC B1 ;  /* 0x0000000000017941 */ /* 0x000fea0003800000 */
.L_x_11387:
[----:B------:R-:W-:Y:S04]  /*2760*/  BSSY B1, `(.L_x_11389) ;  /* 0x0000032000017945 */ /* 0x000fe80003800000 */
        /* <DEDUP_REMOVED lines=49> */
.L_x_11390:
[----:B------:R-:W-:Y:S05]  /*2a80*/  BSYNC B1 ;  /* 0x0000000000017941 */ /* 0x000fea0003800000 */
.L_x_11389:
        /* <DEDUP_REMOVED lines=50> */
.L_x_11392:
[----:B------:R-:W-:Y:S05]  /*2db0*/  BSYNC B1 ;  /* 0x0000000000017941 */ /* 0x000fea0003800000 */
.L_x_11391:
        /* <DEDUP_REMOVED lines=50> */
.L_x_11394:
[----:B------:R-:W-:Y:S05]  /*30e0*/  BSYNC B1 ;  /* 0x0000000000017941 */ /* 0x000fea0003800000 */
.L_x_11393:
[----:B------:R-:W-:-:S13]  /*30f0*/  LOP3.LUT P4, RZ, R3, 0x40, RZ, 0xc0, !PT ;  /* 0x0000004003ff7812 */ /* 0x000fda000788c0ff */
        /* <DEDUP_REMOVED lines=15> */
[----:B------:R-:W0:Y:S01]  /*31f0*/  LDG.E.128 R172, desc[UR4][R172.64] ;  /* 0x00000004acac7981 */ /* 0x000e22000c1e1d00 */
[----:B-1----:R-:W-:-:S06]  /*3200*/  IMAD.WIDE.U32 R168, R198, 0x10, R168 ;  /* 0x00000010c6a87825 */ /* 0x002fcc00078e00a8 */
[----:B------:R-:W2:Y:S01]  /*3210*/  LDG.E.128 R168, desc[UR4][R168.64] ;  /* 0x00000004a8a87981 */ /* 0x000ea2000c1e1d00 */
[----:B-----5:R-:W-:-:S05]  /*3220*/  FSEL R201, R201, RZ, !P4 ;  /* 0x000000ffc9c97208 */ /* 0x020fca0006000000 */
[C---:B0-----:R-:W-:Y:S01]  /*3230*/  FADD.FTZ R20, -R201.reuse, R172 ;  /* 0x000000acc9147221 */ /* 0x041fe20000010100 */
[----:B------:R-:W-:-:S03]  /*3240*/  FADD.FTZ R21, -R201, R173 ;  /* 0x000000adc9157221 */ /* 0x000fc60000010100 */
[C---:B------:R-:W-:Y:S01]  /*3250*/  FMUL.FTZ R20, R2.reuse, R20 ;  /* 0x0000001402147220 */ /* 0x040fe20000410000 */
[C---:B------:R-:W-:Y:S01]  /*3260*/  FADD.FTZ R174, -R201.reuse, R174 ;  /* 0x000000aec9ae7221 */ /* 0x040fe20000010100 */
[----:B------:R-:W-:Y:S01]  /*3270*/  FMUL.FTZ R21, R2, R21 ;  /* 0x0000001502157220 */ /* 0x000fe20000410000 */
[----:B------:R-:W-:Y:S01]  /*3280*/  FADD.FTZ R175, -R201, R175 ;  /* 0x000000afc9af7221 */ /* 0x000fe20000010100 */
[----:B--2---:R-:W-:Y:S01]  /*3290*/  FMUL.FTZ R212, R177, R168 ;  /* 0x000000a8b1d47220 */ /* 0x004fe20000410000 */
[----:B---3--:R-:W-:-:S03]  /*32a0*/  FMUL.FTZ R209, R208, R169 ;  /* 0x000000a9d0d17220 */ /* 0x008fc60000410000 */
        /* <DEDUP_REMOVED lines=20> */
.L_x_11380:
[----:B------:R-:W-:Y:S05]  /*33f0*/  BSYNC B0 ;  /* 0x0000000000007941 */ /* 0x000fea0003800000 */
.L_x_11357:
[----:B0-----:R-:W0:Y:S01]  /*3400*/  S2R R168, SR_TID.X ;  /* 0x0000000000a87919 */ /* 0x001e220000002100 */
[----:B------:R-:W-:Y:S01]  /*3410*/  LOP3.LUT P4, RZ, R225, 0xff, RZ, 0xc0, !PT ;  /* 0x000000ffe1ff7812 */ /* 0x000fe2000788c0ff */
[----:B------:R-:W-:Y:S01]  /*3420*/  UMOV UR6, 0xffffffff ;  /* 0xffffffff00067882 */ /* 0x000fe20000000000 */
[----:B------:R-:W-:-:S11]  /*3430*/  LOP3.LUT R3, R3, 0xfffffff7, RZ, 0xc0, !PT ;  /* 0xfffffff703037812 */ /* 0x000fd600078ec0ff */
[----:B------:R-:W-:Y:S02]  /*3440*/  @P4 LOP3.LUT R3, R3, 0x8, RZ, 0xfc, !PT ;  /* 0x0000000803034812 */ /* 0x000fe400078efcff */
[----:B0----5:R-:W-:-:S04]  /*3450*/  SHF.R.U32.HI R201, RZ, 0x5, R168 ;  /* 0x00000005ffc97819 */ /* 0x021fc800000116a8 */
        /* <DEDUP_REMOVED lines=22> */
.L_x_11503:
        /* <DEDUP_REMOVED lines=14> */
[----:B------:R-:W-:-:S13]  /*36a0*/  ISETP.GE.AND P4, PT, R224, 0x1, PT ;  /* 0x00000001e000780c */ /* 0x000fda0003f86270 */
        /* <DEDUP_REMOVED lines=22> */
[----:B------:R-:W-:-:S03]  /*3810*/  FADD.FTZ R168, R170, R168 ;  /* 0x000000a8aaa87221 */ /* 0x000fc60000010000 */
[----:B------:R-:W-:Y:S01]  /*3820*/  @P4 LEA.HI R224, R169, R224, RZ, 0x2 ;  /* 0x000000e0a9e04211 */ /* 0x000fe200078f10ff */
[----:B------:R-:W-:Y:S01]  /*3830*/  HFMA2.MMA R169, -RZ, RZ, 0, 0 ;  /* 0x00000000ffa97435 */ /* 0x000fe200000001ff */
[----:B------:R-:W-:Y:S01]  /*3840*/  FMUL.FTZ R174, R168, UR8 ;  /* 0x00000008a8ae7c20 */ /* 0x000fe20008410000 */
[----:B------:R-:W-:-:S04]  /*3850*/  FMUL.FTZ R168, R171, UR8 ;  /* 0x00000008aba87c20 */ /* 0x000fc80008410000 */
[----:B------:R-:W-:Y:S01]  /*3860*/  @P4 LEA.HI.SX32 R169, R224, R5, 0x1e ;  /* 0x00000005e0a94211 */ /* 0x000fe200078ff2ff */
[----:B------:R-:W-:Y:S06]  /*3870*/  @!P5 BRA `(.L_x_11397) ;  /* 0x0000000400a8d947 */ /* 0x000fec0003800000 */
[----:B------:R-:W-:Y:S04]  /*3880*/  BSSY B1, `(.L_x_11398) ;  /* 0x0000005000017945 */ /* 0x000fe80003800000 */
[----:B------:R-:W-:Y:S05]  /*3890*/  @!P4 BRA `(.L_x_11399) ;  /* 0x00000000000cc947 */ /* 0x000fea0003800000 */
[----:B------:R-:W0:Y:S02]  /*38a0*/  LDC.64 R156, c[0x0][0x220] ;  /* 0x00008800ff9c7b82 */ /* 0x000e240000000a00 */
[----:B0-----:R-:W-:-:S06]  /*38b0*/  IMAD.WIDE.U32 R156, R169, 0x10, R156 ;  /* 0x00000010a99c7825 */ /* 0x001fcc00078e009c */
[----:B------:R-:W5:Y:S02]  /*38c0*/  LDG.E.128 R156, desc[UR4][R156.64] ;  /* 0x000000049c9c7981 */ /* 0x000f64000c1e1d00 */
.L_x_11399:
[----:B------:R-:W-:Y:S05]  /*38d0*/  BSYNC B1 ;  /* 0x0000000000017941 */ /* 0x000fea0003800000 */
.L_x_11398:
[----:B------:R-:W0:Y:S01]  /*38e0*/  @!P3 LDC.64 R170, c[0x0][0x2c8] ;  /* 0x0000b200ffaabb82 */ /* 0x000e220000000a00 */
[----:B------:R-:W-:Y:S07]  /*38f0*/  BSSY B1, `(.L_x_11400) ;  /* 0x0000010000017945 */ /* 0x000fee0003800000 */
[----:B------:R-:W1:Y:S01]  /*3900*/  LDC.U8 R199, c[0x0][0x2a0] ;  /* 0x0000a800ffc77b82 */ /* 0x000e620000000000 */
[----:B0-----:R-:W-:-:S04]  /*3910*/  @!P3 ISETP.NE.U32.AND P5, PT, R170, RZ, PT ;  /* 0x000000ffaa00b20c */ /* 0x001fc80003fa5070 */
[----:B------:R-:W-:-:S04]  /*3920*/  @!P3 ISETP.NE.AND.EX P5, PT, R171, RZ, PT, P5 ;  /* 0x000000ffab00b20c */ /* 0x000fc80003fa5350 */
[----:B------:R-:W-:Y:S01]  /*3930*/  @!P3 FSEL R175, R116, RZ, P5 ;  /* 0x000000ff74afb208 */ /* 0x000fe20002800000 */
[----:B-1----:R-:W-:Y:S08]  /*3940*/  @!P3 BRA `(.L_x_11401) ;  /* 0x000000000028b947 */ /* 0x002ff00003800000 */
        /* <DEDUP_REMOVED lines=10> */
.L_x_11401:
[----:B------:R-:W-:Y:S05]  /*39f0*/  BSYNC B1 ;  /* 0x0000000000017941 */ /* 0x000fea0003800000 */
.L_x_11400:
[----:B------:R-:W2:Y:S01]  /*3a00*/  LDL R200, [R1+0x10] ;  /* 0x0000100001c87983 */ /* 0x000ea20000100800 */
[----:B------:R-:W0:Y:S01]  /*3a10*/  LDC.64 R172, c[0x0][0x308] ;  /* 0x0000c200ffac7b82 */ /* 0x000e220000000a00 */
[----:B------:R-:W-:Y:S01]  /*3a20*/  @!P3 ISETP.NE.U32.AND P6, PT, R170, RZ, PT ;  /* 0x000000ffaa00b20c */ /* 0x000fe20003fc5070 */
[----:B------:R-:W-:Y:S03]  /*3a30*/  BSSY B1, `(.L_x_11402) ;  /* 0x0000013000017945 */ /* 0x000fe60003800000 */
[----:B------:R-:W-:-:S03]  /*3a40*/  @!P3 ISETP.NE.AND.EX P6, PT, R171, RZ, PT, P6 ;  /* 0x000000ffab00b20c */ /* 0x000fc60003fc5360 */
[----:B------:R-:W1:Y:S01]  /*3a50*/  @P4 LDC R198, c[0x0][0x29c] ;  /* 0x0000a700ffc64b82 */ /* 0x000e620000000800 */
[----:B0-----:R-:W-:-:S04]  /*3a60*/  ISETP.NE.U32.AND P5, PT, R172, RZ, PT ;  /* 0x000000ffac00720c */ /* 0x001fc80003fa5070 */
[----:B------:R-:W-:Y:S01]  /*3a70*/  ISETP.NE.AND.EX P5, PT, R173, RZ, PT, P5 ;  /* 0x000000ffad00720c */ /* 0x000fe20003fa5350 */
[----:B-1----:R-:W-:-:S03]  /*3a80*/  @P4 FMUL.FTZ R198, R175, R198 ;  /* 0x000000c6afc64220 */ /* 0x002fc60000410000 */
[----:B------:R-:W-:Y:S02]  /*3a90*/  SEL R160, R175, R160, P5 ;  /* 0x000000a0afa07207 */ /* 0x000fe40002800000 */
[----:B------:R-:W-:Y:S01]  /*3aa0*/  @!P3 FSEL R175, R117, RZ, P6 ;  /* 0x000000ff75afb208 */ /* 0x000fe20003000000 */
[-C--:B-----5:R-:W-:Y:S01]  /*3ab0*/  @P4 FFMA.FTZ R84, R156, R198.reuse, R84 ;  /* 0x000000c69c544223 */ /* 0x0a0fe20000010054 */
[----:B--2---:R-:W-:Y:S01]  /*3ac0*/  @P4 FMUL.FTZ R164, R200, R198 ;  /* 0x000000c6c8a44220 */ /* 0x004fe20000410000 */
        /* <DEDUP_REMOVED lines=9> */
.L_x_11403:
[----:B------:R-:W-:Y:S05]  /*3b60*/  BSYNC B1 ;  /* 0x0000000000017941 */ /* 0x000fea0003800000 */
.L_x_11402:
[----:B------:R-:W2:Y:S01]  /*3b70*/  LDL R200, [R1+0xc] ;  /* 0x00000c0001c87983 */ /* 0x000ea20000100800 */
[----:B------:R-:W0:Y:S01]  /*3b80*/  @P4 LDC R198, c[0x0][0x29c] ;  /* 0x0000a700ffc64b82 */ /* 0x000e220000000800 */
[----:B------:R-:W-:Y:S01]  /*3b90*/  @!P3 ISETP.NE.U32.AND P6, PT, R170, RZ, PT ;  /* 0x000000ffaa00b20c */ /* 0x000fe20003fc5070 */
[----:B------:R-:W-:Y:S01]  /*3ba0*/  BSSY B1, `(.L_x_11404) ;  /* 0x0000010000017945 */ /* 0x000fe20003800000 */
[----:B------:R-:W-:Y:S02]  /*3bb0*/  SEL R161, R175, R161, P5 ;  /* 0x000000a1afa17207 */ /* 0x000fe40002800000 */
[----:B------:R-:W-:Y:S01]  /*3bc0*/  @!P3 ISETP.NE.AND.EX P6, PT, R171, RZ, PT, P6 ;  /* 0x000000ffab00b20c */ /* 0x000fe20003fc5360 */
[----:B0-----:R-:W-:-:S03]  /*3bd0*/  @P4 FMUL.FTZ R198, R175, R198 ;  /* 0x000000c6afc64220 */ /* 0x001fc60000410000 */
[----:B------:R-:W-:Y:S01]  /*3be0*/  @!P3 FSEL R175, R118, RZ, P6 ;  /* 0x000000ff76afb208 */ /* 0x000fe20003000000 */
[-C--:B------:R-:W-:Y:S01]  /*3bf0*/  @P4 FFMA.FTZ R85, R157, R198.reuse, R85 ;  /* 0x000000c69d554223 */ /* 0x080fe20000010055 */
        /* <DEDUP_REMOVED lines=10> */
.L_x_11405:
[----:B------:R-:W-:Y:S05]  /*3ca0*/  BSYNC B1 ;  /* 0x0000000000017941 */ /* 0x000fea0003800000 */
.L_x_11404:
        /* <DEDUP_REMOVED lines=22> */
.L_x_11407:
[----:B------:R-:W-:Y:S05]  /*3e10*/  BSYNC B1 ;  /* 0x0000000000017941 */ /* 0x000fea0003800000 */
.L_x_11406:
[----:B------:R-:W2:Y:S01]  /*3e20*/  LDL R198, [R1+0x4] ;  /* 0x0000040001c67983 */ /* 0x000ea20000100800 */
[----:B------:R-:W-:Y:S02]  /*3e30*/  SEL R163, R175, R163, P5 ;  /* 0x000000a3afa37207 */ /* 0x000fe40002800000 */
[----:B------:R-:W-:-:S04]  /*3e40*/  ISETP.NE.U32.AND P5, PT, R172, RZ, PT ;  /* 0x000000ffac00720c */ /* 0x000fc80003fa5070 */
[----:B------:R-:W-:-:S13]  /*3e50*/  ISETP.NE.AND.EX P5, PT, R173, RZ, PT, P5 ;  /* 0x000000ffad00720c */ /* 0x000fda0003fa5350 */
[----:B------:R-:W0:Y:S02]  /*3e60*/  @P5 LDC.64 R170, c[0x0][0x308] ;  /* 0x0000c200ffaa5b82 */ /* 0x000e240000000a00 */
[C---:B0-----:R-:W-:Y:S01]  /*3e70*/  @P5 IMAD.WIDE.U32 R170, R7.reuse, 0x10, R170 ;  /* 0x0000001007aa5825 */ /* 0x041fe200078e00aa */
[----:B------:R-:W-:-:S04]  /*3e80*/  IADD3 R7, R7, 0x100, RZ ;  /* 0x0000010007077810 */ /* 0x000fc80007ffe0ff */
[----:B------:R0:W-:Y:S02]  /*3e90*/  @P5 STG.E.128 desc[UR4][R170.64], R160 ;  /* 0x000000a0aa005986 */ /* 0x0001e4000c101d04 */
[----:B0-----:R-:W0:Y:S02]  /*3ea0*/  @P4 LDC R170, c[0x0][0x29c] ;  /* 0x0000a700ffaa4b82 */ /* 0x001e240000000800 */
[----:B0-----:R-:W-:-:S06]  /*3eb0*/  @P4 FMUL.FTZ R175, R175, R170 ;  /* 0x000000aaafaf4220 */ /* 0x001fcc0000410000 */
[----:B------:R-:W0:Y:S01]  /*3ec0*/  @P4 LDC.64 R170, c[0x0][0x2f8] ;  /* 0x0000be00ffaa4b82 */ /* 0x000e220000000a00 */
[----:B------:R-:W-:Y:S01]  /*3ed0*/  @P4 FFMA.FTZ R87, R159, R175, R87 ;  /* 0x000000af9f574223 */ /* 0x000fe20000010057 */
[C---:B0-----:R-:W-:Y:S01]  /*3ee0*/  @P4 IMAD.WIDE.U32 R170, R169.reuse, 0x10, R170 ;  /* 0x00000010a9aa4825 */ /* 0x041fe200078e00aa */
[----:B------:R-:W-:-:S03]  /*3ef0*/  IADD3 R169, R169, 0x100, RZ ;  /* 0x00000100a9a97810 */ /* 0x000fc60007ffe0ff */
[----:B--2---:R-:W-:-:S05]  /*3f00*/  @P4 FMUL.FTZ R167, R198, R175 ;  /* 0x000000afc6a74220 */ /* 0x004fca0000410000 */
[----:B------:R0:W-:Y:S02]  /*3f10*/  @P4 STG.E.128 desc[UR4][R170.64], R164 ;  /* 0x000000a4aa004986 */ /* 0x0001e4000c101d04 */
.L_x_11397:
[----:B------:R-:W-:Y:S05]  /*3f20*/  BSYNC B0 ;  /* 0x0000000000007941 */ /* 0x000fea0003800000 */
.L_x_11396:
[----:B------:R-:W-:Y:S01]  /*3f30*/  LOP3.LUT P5, RZ, R3, 0x10, RZ, 0xc0, !PT ;  /* 0x0000001003ff7812 */ /* 0x000fe200078ac0ff */
[----:B------:R-:W-:-:S12]  /*3f40*/  BSSY B0, `(.L_x_11408) ;  /* 0x000005d000007945 */ /* 0x000fd80003800000 */
[----:B------:R-:W-:Y:S05]  /*3f50*/  @!P5 BRA `(.L_x_11409) ;  /* 0x00000004006cd947 */ /* 0x000fea0003800000 */
[----:B0-----:R-:W0:Y:S02]  /*3f60*/  LDC.U8 R170, c[0x0][0x2a0] ;  /* 0x0000a800ffaa7b82 */ /* 0x001e240000000000 */
[----:B0-----:R-:W-:-:S06]  /*3f70*/  ISETP.NE.AND P5, PT, R170, RZ, PT ;  /* 0x000000ffaa00720c */ /* 0x001fcc0003fa5270 */
[----:B------:R-:W0:Y:S01]  /*3f80*/  @P4 LDC.64 R170, c[0x0][0x220] ;  /* 0x00008800ffaa4b82 */ /* 0x000e220000000a00 */
[----:B------:R-:W-:Y:S01]  /*3f90*/  FSEL R198, R174, RZ, !P5 ;  /* 0x000000ffaec67208 */ /* 0x000fe20006800000 */
[----:B0-----:R-:W-:-:S05]  /*3fa0*/  @P4 IMAD.WIDE.U32 R170, R169, 0x10, R170 ;  /* 0x00000010a9aa4825 */ /* 0x001fca00078e00aa */
[----:B------:R0:W5:Y:S01]  /*3fb0*/  @P4 LDG.E.128 R156, desc[UR4][R170.64] ;  /* 0x00000004aa9c4981 */ /* 0x000162000c1e1d00 */
[----:B------:R-:W-:Y:S01]  /*3fc0*/  BSSY B1, `(.L_x_11410) ;  /* 0x000000e000017945 */ /* 0x000fe20003800000 */
[----:B0-----:R-:W0:Y:S02]  /*3fd0*/  @!P3 LDC.64 R170, c[0x0][0x2c8] ;  /* 0x0000b200ffaabb82 */ /* 0x001e240000000a00 */
        /* <DEDUP_REMOVED lines=12> */
.L_x_11411:
[----:B------:R-:W-:Y:S05]  /*40a0*/  BSYNC B1 ;  /* 0x0000000000017941 */ /* 0x000fea0003800000 */
.L_x_11410:
[----:B------:R-:W2:Y:S01]  /*40b0*/  LDL R200, [R1] ;  /* 0x0000000001c87983 */ /* 0x000ea20000100800 */
        /* <DEDUP_REMOVED lines=13> */
[----:B------:R-:W-:Y:S01]  /*4190*/  ISETP.NE.U32.AND P6, PT, R170, RZ, PT ;  /* 0x000000ffaa00720c */ /* 0x000fe20003fc5070 */
[----:B------:R-:W-:-:S03]  /*41a0*/  FFMA.FTZ R175, R14, R168, R198 ;  /* 0x000000a80eaf7223 */ /* 0x000fc600000100c6 */
[----:B------:R-:W-:Y:S01]  /*41b0*/  ISETP.NE.AND.EX P6, PT, R171, RZ, PT, P6 ;  /* 0x000000ffab00720c */ /* 0x000fe20003fc5360 */
[----:B------:R-:W-:-:S04]  /*41c0*/  FADD.FTZ R175, R210, -R175 ;  /* 0x800000afd2af7221 */ /* 0x000fc80000010000 */
[----:B------:R-:W-:-:S08]  /*41d0*/  FMUL.FTZ R175, R2, R175 ;  /* 0x000000af02af7220 */ /* 0x000fd00000410000 */
[----:B------:R-:W-:-:S07]  /*41e0*/  @P6 FADD.FTZ R175, R121, R175 ;  /* 0x000000af79af6221 */ /* 0x000fce0000010000 */
.L_x_11413:
[----:B------:R-:W-:Y:S05]  /*41f0*/  BSYNC B1 ;  /* 0x0000000000017941 */ /* 0x000fea0003800000 */
.L_x_11412:
[----:B------:R-:W0:Y:S01]  /*4200*/  @P4 LDC R199, c[0x0][0x29c] ;  /* 0x0000a700ffc74b82 */ /* 0x000e220000000800 */
[----:B------:R-:W-:Y:S01]  /*4210*/  @!P3 ISETP.NE.U32.AND P6, PT, R170, RZ, PT ;  /* 0x000000ffaa00b20c */ /* 0x000fe20003fc5070 */
[----:B------:R-:W-:Y:S01]  /*4220*/  BSSY B1, `(.L_x_11414) ;  /* 0x000000e000017945 */ /* 0x000fe20003800000 */
[----:B------:R-:W-:Y:S02]  /*4230*/  SEL R161, R175, R161, P5 ;  /* 0x000000a1afa17207 */ /* 0x000fe40002800000 */
[----:B------:R-:W-:Y:S01]  /*4240*/  @!P3 ISETP.NE.AND.EX P6, PT, R171, RZ, PT, P6 ;  /* 0x000000ffab00b20c */ /* 0x000fe20003fc5360 */
[----:B0-----:R-:W-:-:S04]  /*4250*/  @P4 FMUL.FTZ R199, R175, R199 ;  /* 0x000000c7afc74220 */ /* 0x001fc80000410000 */
[-C--:B------:R-:W-:Y:S01]  /*4260*/  @P4 FFMA.FTZ R89, R157, R199.reuse, R89 ;  /* 0x000000c79d594223 */ /* 0x080fe20000010059 */
[----:B------:R-:W-:Y:S01]  /*4270*/  @P4 FMUL.FTZ R165, R252, R199 ;  /* 0x000000c7fca54220 */ /* 0x000fe20000410000 */
        /* <DEDUP_REMOVED lines=8> */
.L_x_11415:
[----:B------:R-:W-:Y:S05]  /*4300*/  BSYNC B1 ;  /* 0x0000000000017941 */ /* 0x000fea0003800000 */
.L_x_11414:
        /* <DEDUP_REMOVED lines=11> */
.L_x_11417:
[----:B------:R-:W-:Y:S05]  /*43c0*/  BSYNC B1 ;  /* 0x0000000000017941 */ /* 0x000fea0003800000 */
.L_x_11416:
[----:B------:R-:W-:Y:S02]  /*43d0*/  SEL R162, R199, R162, P5 ;  /* 0x000000a2c7a27207 */ /* 0x000fe40002800000 */
[----:B------:R-:W-:Y:S02]  /*43e0*/  SEL R163, R175, R163, P5 ;  /* 0x000000a3afa37207 */ /* 0x000fe40002800000 */
[----:B------:R-:W-:Y:S02]  /*43f0*/  ISETP.NE.U32.AND P5, PT, R172, RZ, PT ;  /* 0x000000ffac00720c */ /* 0x000fe40003fa5070 */
[----:B------:R-:W0:Y:S02]  /*4400*/  @P4 LDC R172, c[0x0][0x29c] ;  /* 0x0000a700ffac4b82 */ /* 0x000e240000000800 */
[----:B------:R-:W-:-:S13]  /*4410*/  ISETP.NE.AND.EX P5, PT, R173, RZ, PT, P5 ;  /* 0x000000ffad00720c */ /* 0x000fda0003fa5350 */
[----:B------:R-:W1:Y:S01]  /*4420*/  @P5 LDC.64 R170, c[0x0][0x308] ;  /* 0x0000c200ffaa5b82 */ /* 0x000e620000000a00 */
[----:B0-----:R-:W-:-:S04]  /*4430*/  @P4 FMUL.FTZ R175, R175, R172 ;  /* 0x000000acafaf4220 */ /* 0x001fc80000410000 */
[-C--:B------:R-:W-:Y:S01]  /*4440*/  @P4 FMUL.FTZ R167, R250, R175.reuse ;  /* 0x000000affaa74220 */ /* 0x080fe20000410000 */
[----:B------:R-:W-:Y:S01]  /*4450*/  @P4 FFMA.FTZ R91, R159, R175, R91 ;  /* 0x000000af9f5b4223 */ /* 0x000fe2000001005b */
[C---:B-1----:R-:W-:Y:S01]  /*4460*/  @P5 IMAD.WIDE.U32 R170, R7.reuse, 0x10, R170 ;  /* 0x0000001007aa5825 */ /* 0x042fe200078e00aa */
[----:B------:R-:W-:-:S04]  /*4470*/  IADD3 R7, R7, 0x100, RZ ;  /* 0x0000010007077810 */ /* 0x000fc80007ffe0ff */
[----:B------:R0:W-:Y:S02]  /*4480*/  @P5 STG.E.128 desc[UR4][R170.64], R160 ;  /* 0x000000a0aa005986 */ /* 0x0001e4000c101d04 */
[----:B0-----:R-:W0:Y:S02]  /*4490*/  @P4 LDC R170, c[0x0][0x29c] ;  /* 0x0000a700ffaa4b82 */ /* 0x001e240000000800 */
[----:B0-----:R-:W-:-:S04]  /*44a0*/  @P4 FMUL.FTZ R170, R199, R170 ;  /* 0x000000aac7aa4220 */ /* 0x001fc80000410000 */
[-C--:B------:R-:W-:Y:S01]  /*44b0*/  @P4 FFMA.FTZ R90, R158, R170.reuse, R90 ;  /* 0x000000aa9e5a4223 */ /* 0x080fe2000001005a */
[----:B------:R-:W-:Y:S02]  /*44c0*/  @P4 FMUL.FTZ R166, R251, R170 ;  /* 0x000000aafba64220 */ /* 0x000fe40000410000 */
[----:B------:R-:W0:Y:S02]  /*44d0*/  @P4 LDC.64 R170, c[0x0][0x2f8] ;  /* 0x0000be00ffaa4b82 */ /* 0x000e240000000a00 */
[C---:B0-----:R-:W-:Y:S01]  /*44e0*/  @P4 IMAD.WIDE.U32 R170, R169.reuse, 0x10, R170 ;  /* 0x00000010a9aa4825 */ /* 0x041fe200078e00aa */
[----:B------:R-:W-:-:S04]  /*44f0*/  IADD3 R169, R169, 0x100, RZ ;  /* 0x00000100a9a97810 */ /* 0x000fc80007ffe0ff */
[----:B------:R1:W-:Y:S03]  /*4500*/  @P4 STG.E.128 desc[UR4][R170.64], R164 ;  /* 0x000000a4aa004986 */ /* 0x0003e6000c101d04 */
.L_x_11409:
[----:B------:R-:W-:Y:S05]  /*4510*/  BSYNC B0 ;  /* 0x0000000000007941 */ /* 0x000fea0003800000 */
.L_x_11408:
[----:B------:R-:W-:Y:S01]  /*4520*/  LOP3.LUT P5, RZ, R3, 0x4, RZ, 0xc0, !PT ;  /* 0x0000000403ff7812 */ /* 0x000fe200078ac0ff */
[----:B------:R-:W-:-:S12]  /*4530*/  BSSY B0, `(.L_x_11418) ;  /* 0x000005c000007945 */ /* 0x000fd80003800000 */
[----:B------:R-:W-:Y:S05]  /*4540*/  @!P5 BRA `(.L_x_11419) ;  /* 0x000000040068d947 */ /* 0x000fea0003800000 */
[----:B01----:R-:W0:Y:S02]  /*4550*/  LDC.U8 R170, c[0x0][0x2a0] ;  /* 0x0000a800ffaa7b82 */ /* 0x003e240000000000 */
        /* <DEDUP_REMOVED lines=19> */
.L_x_11421:
[----:B------:R-:W-:Y:S05]  /*4690*/  BSYNC B1 ;  /* 0x0000000000017941 */ /* 0x000fea0003800000 */
.L_x_11420:
        /* <DEDUP_REMOVED lines=11> */
[----:B------:R-:W-:Y:S01]  /*4750*/  @P4 FMUL.FTZ R164, R249, R199 ;  /* 0x000000c7f9a44220 */ /* 0x000fe20000410000 */
[----:B------:R-:W-:Y:S06]  /*4760*/  @!P3 BRA `(.L_x_11423) ;  /* 0x000000000018b947 */ /* 0x000fec0003800000 */
[----:B------:R-:W-:Y:S01]  /*4770*/  ISETP.NE.U32.AND P6, PT, R170, RZ, PT ;  /* 0x000000ffaa00720c */ /* 0x000fe20003fc5070 */
[----:B------:R-:W-:-:S03]  /*4780*/  FFMA.FTZ R175, R12, R168, R198 ;  /* 0x000000a80caf7223 */ /* 0x000fc600000100c6 */
[----:B------:R-:W-:Y:S01]  /*4790*/  ISETP.NE.AND.EX P6, PT, R171, RZ, PT, P6 ;  /* 0x000000ffab00720c */ /* 0x000fe20003fc5360 */
[----:B------:R-:W-:-:S04]  /*47a0*/  FADD.FTZ R175, R207, -R175 ;  /* 0x800000afcfaf7221 */ /* 0x000fc80000010000 */
[----:B------:R-:W-:-:S08]  /*47b0*/  FMUL.FTZ R175, R2, R175 ;  /* 0x000000af02af7220 */ /* 0x000fd00000410000 */
[----:B------:R-:W-:-:S07]  /*47c0*/  @P6 FADD.FTZ R175, R125, R175 ;  /* 0x000000af7daf6221 */ /* 0x000fce0000010000 */
.L_x_11423:
[----:B------:R-:W-:Y:S05]  /*47d0*/  BSYNC B1 ;  /* 0x0000000000017941 */ /* 0x000fea0003800000 */
.L_x_11422:
        /* <DEDUP_REMOVED lines=16> */
.L_x_11425:
[----:B------:R-:W-:Y:S05]  /*48e0*/  BSYNC B1 ;  /* 0x0000000000017941 */ /* 0x000fea0003800000 */
.L_x_11424:
        /* <DEDUP_REMOVED lines=11> */
.L_x_11427:
[----:B------:R-:W-:Y:S05]  /*49a0*/  BSYNC B1 ;  /* 0x0000000000017941 */ /* 0x000fea0003800000 */
.L_x_11426:
        /* <DEDUP_REMOVED lines=20> */
.L_x_11419:
[----:B------:R-:W-:Y:S05]  /*4af0*/  BSYNC B0 ;  /* 0x0000000000007941 */ /* 0x000fea0003800000 */
.L_x_11418:
[----:B------:R-:W-:Y:S01]  /*4b00*/  LOP3.LUT P5, RZ, R3, 0x2, RZ, 0xc0, !PT ;  /* 0x0000000203ff7812 */ /* 0x000fe200078ac0ff */
[----:B------:R-:W-:-:S12]  /*4b10*/  BSSY B0, `(.L_x_11428) ;  /* 0x000005c000007945 */ /* 0x000fd80003800000 */
[----:B------:R-:W-:Y:S05]  /*4b20*/  @!P5 BRA `(.L_x_11429) ;  /* 0x000000040068d947 */ /* 0x000fea0003800000 */
[----:B012---:R-:W0:Y:S02]  /*4b30*/  LDC.U8 R170, c[0x0][0x2a0] ;  /* 0x0000a800ffaa7b82 */ /* 0x007e240000000000 */
        /* <DEDUP_REMOVED lines=19> */
.L_x_11431:
[----:B------:R-:W-:Y:S05]  /*4c70*/  BSYNC B1 ;  /* 0x0000000000017941 */ /* 0x000fea0003800000 */
.L_x_11430:
        /* <DEDUP_REMOVED lines=19> */
.L_x_11433:
[----:B------:R-:W-:Y:S05]  /*4db0*/  BSYNC B1 ;  /* 0x0000000000017941 */ /* 0x000fea0003800000 */
.L_x_11432:
        /* <DEDUP_REMOVED lines=16> */
.L_x_11435:
[----:B------:R-:W-:Y:S05]  /*4ec0*/  BSYNC B1 ;  /* 0x0000000000017941 */ /* 0x000fea0003800000 */
.L_x_11434:
        /* <DEDUP_REMOVED lines=11> */
.L_x_11437:
[----:B------:R-:W-:Y:S05]  /*4f80*/  BSYNC B1 ;  /* 0x0000000000017941 */ /* 0x000fea0003800000 */
.L_x_11436:
        /* <DEDUP_REMOVED lines=20> */
.L_x_11429:
[----:B------:R-:W-:Y:S05]  /*50d0*/  BSYNC B0 ;  /* 0x0000000000007941 */ /* 0x000fea0003800000 */
.L_x_11428:
[----:B------:R-:W-:Y:S04]  /*50e0*/  BSSY B0, `(.L_x_11438) ;  /* 0x000005c000007945 */ /* 0x000fe80003800000 */
[----:B------:R-:W-:Y:S05]  /*50f0*/  @!P0 BRA `(.L_x_11439) ;  /* 0x0000000400688947 */ /* 0x000fea0003800000 */
[----:B0123--:R-:W0:Y:S02]  /*5100*/  LDC.U8 R170, c[0x0][0x2a0] ;  /* 0x0000a800ffaa7b82 */ /* 0x00fe240000000000 */
        /* <DEDUP_REMOVED lines=19> */
.L_x_11441:
[----:B------:R-:W-:Y:S05]  /*5240*/  BSYNC B1 ;  /* 0x0000000000017941 */ /* 0x000fea0003800000 */
.L_x_11440:
        /* <DEDUP_REMOVED lines=19> */
.L_x_11443:
[----:B------:R-:W-:Y:S05]  /*5380*/  BSYNC B1 ;  /* 0x0000000000017941 */ /* 0x000fea0003800000 */
.L_x_11442:
        /* <DEDUP_REMOVED lines=16> */
.L_x_11445:
[----:B------:R-:W-:Y:S05]  /*5490*/  BSYNC B1 ;  /* 0x0000000000017941 */ /* 0x000fea0003800000 */
.L_x_11444:
        /* <DEDUP_REMOVED lines=11> */
.L_x_11447:
[----:B------:R-:W-:Y:S05]  /*5550*/  BSYNC B1 ;  /* 0x0000000000017941 */ /* 0x000fea0003800000 */
.L_x_11446:
        /* <DEDUP_REMOVED lines=20> */
.L_x_11439:
[----:B------:R-:W-:Y:S05]  /*56a0*/  BSYNC B0 ;  /* 0x0000000000007941 */ /* 0x000fea0003800000 */
.L_x_11438:
[----:B------:R-:W-:Y:S04]  /*56b0*/  BSSY B0, `(.L_x_11448) ;  /* 0x000005c000007945 */ /* 0x000fe80003800000 */
[----:B------:R-:W-:Y:S05]  /*56c0*/  @!P1 BRA `(.L_x_11449) ;  /* 0x0000000400689947 */ /* 0x000fea0003800000 */
[----:B01234-:R-:W0:Y:S02]  /*56d0*/  LDC.U8 R170, c[0x0][0x2a0] ;  /* 0x0000a800ffaa7b82 */ /* 0x01fe240000000000 */
        /* <DEDUP_REMOVED lines=19> */
.L_x_11451:
[----:B------:R-:W-:Y:S05]  /*5810*/  BSYNC B1 ;  /* 0x0000000000017941 */ /* 0x000fea0003800000 */
.L_x_11450:
        /* <DEDUP_REMOVED lines=19> */
.L_x_11453:
[----:B------:R-:W-:Y:S05]  /*5950*/  BSYNC B1 ;  /* 0x0000000000017941 */ /* 0x000fea0003800000 */
.L_x_11452:
        /* <DEDUP_REMOVED lines=16> */
.L_x_11455:
[----:B------:R-:W-:Y:S05]  /*5a60*/  BSYNC B1 ;  /* 0x0000000000017941 */ /* 0x000fea0003800000 */
.L_x_11454:
        /* <DEDUP_REMOVED lines=11> */
.L_x_11457:
[----:B------:R-:W-:Y:S05]  /*5b20*/  BSYNC B1 ;  /* 0x0000000000017941 */ /* 0x000fea0003800000 */
.L_x_11456:
        /* <DEDUP_REMOVED lines=20> */
.L_x_11449:
[----:B------:R-:W-:Y:S05]  /*5c70*/  BSYNC B0 ;  /* 0x0000000000007941 */ /* 0x000fea0003800000 */
.L_x_11448:
        /* <DEDUP_REMOVED lines=22> */
.L_x_11461:
[----:B------:R-:W-:Y:S05]  /*5de0*/  BSYNC B1 ;  /* 0x0000000000017941 */ /* 0x000fea0003800000 */
.L_x_11460:
        /* <DEDUP_REMOVED lines=19> */
.L_x_11463:
[----:B------:R-:W-:Y:S05]  /*5f20*/  BSYNC B1 ;  /* 0x0000000000017941 */ /* 0x000fea0003800000 */
.L_x_11462:
        /* <DEDUP_REMOVED lines=16> */
.L_x_11465:
[----:B------:R-:W-:Y:S05]  /*6030*/  BSYNC B1 ;  /* 0x0000000000017941 */ /* 0x000fea0003800000 */
.L_x_11464:
        /* <DEDUP_REMOVED lines=11> */
.L_x_11467:
[----:B------:R-:W-:Y:S05]  /*60f0*/  BSYNC B1 ;  /* 0x0000000000017941 */ /* 0x000fea0003800000 */
.L_x_11466:
        /* <DEDUP_REMOVED lines=20> */
.L_x_11459:
[----:B------:R-:W-:Y:S05]  /*6240*/  BSYNC B0 ;  /* 0x0000000000007941 */ /* 0x000fea0003800000 */
.L_x_11458:
[----:B------:R-:W-:Y:S01]  /*6250*/  LOP3.LUT P5, RZ, R3, 0x40, RZ, 0xc0, !PT ;  /* 0x0000004003ff7812 */ /* 0x000fe200078ac0ff */
[----:B------:R-:W-:-:S12]  /*6260*/  BSSY B0, `(.L_x_11468) ;  /* 0x000005a000007945 */ /* 0x000fd80003800000 */
        /* <DEDUP_REMOVED lines=21> */
.L_x_11471:
[----:B------:R-:W-:Y:S05]  /*63c0*/  BSYNC B1 ;  /* 0x0000000000017941 */ /* 0x000fea0003800000 */
.L_x_11470:
        /* <DEDUP_REMOVED lines=19> */
.L_x_11473:
[----:B------:R-:W-:Y:S05]  /*6500*/  BSYNC B1 ;  /* 0x0000000000017941 */ /* 0x000fea0003800000 */
.L_x_11472:
[----:B------:R-:W0:Y:S01]  /*6510*/  @P4 LDC R198, c[0x0][0x29c] ;  /* 0x0000a700ffc64b82 */ /* 0x000e220000000800 */
[----:B------:R-:W-:Y:S01]  /*6520*/  @!P3 ISETP.NE.U32.AND P6, PT, R170, RZ, PT ;  /* 0x000000ffaa00b20c */ /* 0x000fe20003fc5070 */
[----:B------:R-:W-:Y:S01]  /*6530*/  BSSY B1, `(.L_x_11474) ;  /* 0x000000e000017945 */ /* 0x000fe20003800000 */
[C---:B------:R-:W-:Y:S02]  /*6540*/  SEL R161, R174.reuse, R161, P5 ;  /* 0x000000a1aea17207 */ /* 0x040fe40002800000 */
        /* <DEDUP_REMOVED lines=12> */
.L_x_11475:
[----:B------:R-:W-:Y:S05]  /*6610*/  BSYNC B1 ;  /* 0x0000000000017941 */ /* 0x000fea0003800000 */
.L_x_11474:
        /* <DEDUP_REMOVED lines=11> */
.L_x_11477:
[----:B------:R-:W-:Y:S05]  /*66d0*/  BSYNC B1 ;  /* 0x0000000000017941 */ /* 0x000fea0003800000 */
.L_x_11476:
[----:B------:R-:W-:Y:S01]  /*66e0*/  ISETP.NE.U32.AND P3, PT, R172, RZ, PT ;  /* 0x000000ffac00720c */ /* 0x000fe20003f65070 */
[----:B------:R-:W0:Y:S01]  /*66f0*/  @P4 LDC R2, c[0x0][0x29c] ;  /* 0x0000a700ff024b82 */ /* 0x000e220000000800 */
[----:B------:R-:W-:Y:S02]  /*6700*/  SEL R162, R198, R162, P5 ;  /* 0x000000a2c6a27207 */ /* 0x000fe40002800000 */
[----:B------:R-:W-:Y:S02]  /*6710*/  ISETP.NE.AND.EX P3, PT, R173, RZ, PT, P3 ;  /* 0x000000ffad00720c */ /* 0x000fe40003f65330 */
[----:B------:R-:W-:-:S11]  /*6720*/  SEL R163, R174, R163, P5 ;  /* 0x000000a3aea37207 */ /* 0x000fd60002800000 */
[----:B------:R-:W1:Y:S01]  /*6730*/  @P3 LDC.64 R170, c[0x0][0x308] ;  /* 0x0000c200ffaa3b82 */ /* 0x000e620000000a00 */
[----:B0-----:R-:W-:-:S04]  /*6740*/  @P4 FMUL.FTZ R2, R198, R2 ;  /* 0x00000002c6024220 */ /* 0x001fc80000410000 */
[-C--:B------:R-:W-:Y:S01]  /*6750*/  @P4 FFMA.FTZ R114, R158, R2.reuse, R114 ;  /* 0x000000029e724223 */ /* 0x080fe20000010072 */
[----:B------:R-:W-:Y:S02]  /*6760*/  @P4 FMUL.FTZ R166, R227, R2 ;  /* 0x00000002e3a64220 */ /* 0x000fe40000410000 */
[----:B------:R-:W0:Y:S01]  /*6770*/  @P4 LDC R2, c[0x0][0x29c] ;  /* 0x0000a700ff024b82 */ /* 0x000e220000000800 */
[----:B-1----:R-:W-:-:S05]  /*6780*/  @P3 IMAD.WIDE.U32 R170, R7, 0x10, R170 ;  /* 0x0000001007aa3825 */ /* 0x002fca00078e00aa */
[----:B------:R1:W-:Y:S01]  /*6790*/  @P3 STG.E.128 desc[UR4][R170.64], R160 ;  /* 0x000000a0aa003986 */ /* 0x0003e2000c101d04 */
[----:B0-----:R-:W-:-:S04]  /*67a0*/  @P4 FMUL.FTZ R174, R174, R2 ;  /* 0x00000002aeae4220 */ /* 0x001fc80000410000 */
[-C--:B------:R-:W-:Y:S01]  /*67b0*/  @P4 FMUL.FTZ R167, R226, R174.reuse ;  /* 0x000000aee2a74220 */ /* 0x080fe20000410000 */
[----:B------:R-:W-:Y:S01]  /*67c0*/  @P4 FFMA.FTZ R115, R159, R174, R115 ;  /* 0x000000ae9f734223 */ /* 0x000fe20000010073 */
[----:B-1----:R-:W0:Y:S02]  /*67d0*/  @P4 LDC.64 R170, c[0x0][0x2f8] ;  /* 0x0000be00ffaa4b82 */ /* 0x002e240000000a00 */
[----:B0-----:R-:W-:-:S05]  /*67e0*/  @P4 IMAD.WIDE.U32 R170, R169, 0x10, R170 ;  /* 0x00000010a9aa4825 */ /* 0x001fca00078e00aa */
[----:B------:R0:W-:Y:S02]  /*67f0*/  @P4 STG.E.128 desc[UR4][R170.64], R164 ;  /* 0x000000a4aa004986 */ /* 0x0001e4000c101d04 */
.L_x_11469:
[----:B------:R-:W-:Y:S05]  /*6800*/  BSYNC B0 ;  /* 0x0000000000007941 */ /* 0x000fea0003800000 */
.L_x_11468:
[----:B------:R-:W-:Y:S02]  /*6810*/  LOP3.LUT P3, RZ, R3, 0x8, RZ, 0xc0, !PT ;  /* 0x0000000803ff7812 */ /* 0x000fe4000786c0ff */
[----:B------:R-:W-:Y:S02]  /*6820*/  IADD3 R4, R4, UR10, RZ ;  /* 0x0000000a04047c10 */ /* 0x000fe4000fffe0ff */
[----:B------:R-:W-:Y:S02]  /*6830*/  SEL R225, RZ, 0x1, P3 ;  /* 0x00000001ffe17807 */ /* 0x000fe40001800000 */
[----:B------:R-:W-:-:S13]  /*6840*/  ISETP.GE.AND P3, PT, R4, UR11, PT ;  /* 0x0000000b04007c0c */ /* 0x000fda000bf66270 */
[----:B------:R-:W-:Y:S05]  /*6850*/  @!P3 BRA `(.L_x_11478) ;  /* 0xffffffa800e0b947 */ /* 0x000fea000383ffff */
.L_x_11356:
[----:B------:R-:W0:Y:S01]  /*6860*/  S2R R0, SR_TID.X ;  /* 0x0000000000007919 */ /* 0x000e220000002100 */
[----:B------:R-:W0:Y:S01]  /*6870*/  S2UR UR6, SR_CTAID.X ;  /* 0x00000000000679c3 */ /* 0x000e220000002500 */
[----:B------:R-:W-:Y:S01]  /*6880*/  LOP3.LUT P3, RZ, R3, 0x20, RZ, 0xc0, !PT ;  /* 0x0000002003ff7812 */ /* 0x000fe2000786c0ff */
        /* <DEDUP_REMOVED lines=10> */
[----:B-----5:R-:W-:-:S05]  /*6930*/  IMAD.WIDE.U32 R6, R11, 0x10, R6 ;  /* 0x000000100b067825 */ /* 0x020fca00078e0006 */
[----:B------:R0:W-:Y:S01]  /*6940*/  STG.E.128 desc[UR4][R6.64], R152 ;  /* 0x0000009806007986 */ /* 0x0001e2000c101d04 */
[C---:B-1----:R-:W-:Y:S01]  /*6950*/  IMAD.WIDE.U32 R8, R11.reuse, 0x10, R8 ;  /* 0x000000100b087825 */ /* 0x042fe200078e0008 */
[----:B------:R-:W-:-:S04]  /*6960*/  IADD3 R11, R11, 0x100, RZ ;  /* 0x000001000b0b7810 */ /* 0x000fc80007ffe0ff */
[----:B------:R0:W-:Y:S03]  /*6970*/  STG.E.128 desc[UR4][R8.64], R84 ;  /* 0x0000005408007986 */ /* 0x0001e6000c101d04 */
.L_x_11480:
[----:B------:R-:W-:Y:S05]  /*6980*/  BSYNC B0 ;  /* 0x0000000000007941 */ /* 0x000fea0003800000 */
.L_x_11479:
[----:B------:R-:W-:Y:S01]  /*6990*/  LOP3.LUT P3, RZ, R3, 0x10, RZ, 0xc0, !PT ;  /* 0x0000001003ff7812 */ /* 0x000fe2000786c0ff */
[----:B------:R-:W-:-:S12]  /*69a0*/  BSSY B0, `(.L_x_11481) ;  /* 0x000000c000007945 */ /* 0x000fd80003800000 */
[----:B------:R-:W-:Y:S05]  /*69b0*/  @!P3 BRA `(.L_x_11482) ;  /* 0x000000000028b947 */ /* 0x000fea0003800000 */
[----:B0-----:R-:W0:Y:S08]  /*69c0*/  LDC.64 R4, c[0x0][0x2d0] ;  /* 0x0000b400ff047b82 */ /* 0x001e300000000a00 */
        /* <DEDUP_REMOVED lines=9> */
.L_x_11482:
[----:B------:R-:W-:Y:S05]  /*6a60*/  BSYNC B0 ;  /* 0x0000000000007941 */ /* 0x000fea0003800000 */
.L_x_11481:
        /* <DEDUP_REMOVED lines=13> */
.L_x_11484:
[----:B------:R-:W-:Y:S05]  /*6b40*/  BSYNC B0 ;  /* 0x0000000000007941 */ /* 0x000fea0003800000 */
.L_x_11483:
        /* <DEDUP_REMOVED lines=13> */
.L_x_11486:
[----:B------:R-:W-:Y:S05]  /*6c20*/  BSYNC B0 ;  /* 0x0000000000007941 */ /* 0x000fea0003800000 */
.L_x_11485:
[----:B------:R-:W-:Y:S04]  /*6c30*/  BSSY B0, `(.L_x_11487) ;  /* 0x000000c000007945 */ /* 0x000fe80003800000 */
        /* <DEDUP_REMOVED lines=11> */
.L_x_11488:
[----:B------:R-:W-:Y:S05]  /*6cf0*/  BSYNC B0 ;  /* 0x0000000000007941 */ /* 0x000fea0003800000 */
.L_x_11487:
        /* <DEDUP_REMOVED lines=12> */
.L_x_11490:
[----:B------:R-:W-:Y:S05]  /*6dc0*/  BSYNC B0 ;  /* 0x0000000000007941 */ /* 0x000fea0003800000 */
.L_x_11489:
        /* <DEDUP_REMOVED lines=12> */
.L_x_11492:
[----:B------:R-:W-:Y:S05]  /*6e90*/  BSYNC B0 ;  /* 0x0000000000007941 */ /* 0x000fea0003800000 */
.L_x_11491:
[----:B------:R-:W-:-:S13]  /*6ea0*/  LOP3.LUT P0, RZ, R3, 0x40, RZ, 0xc0, !PT ;  /* 0x0000004003ff7812 */ /* 0x000fda000780c0ff */
[----:B------:R-:W-:Y:S05]  /*6eb0*/  @!P0 EXIT ;  /* 0x000000000000894d */ /* 0x000fea0003800000 */
[----:B------:R-:W5:Y:S08]  /*6ec0*/  LDC.64 R2, c[0x0][0x2d0] ;  /* 0x0000b400ff027b82 */ /* 0x000f700000000a00 */
[----:B0-----:R-:W0:Y:S08]  /*6ed0*/  LDC.64 R4, c[0x0][0x2d8] ;  /* 0x0000b600ff047b82 */ /* 0x001e300000000a00 */
[----:B------:R-:W1:Y:S01]  /*6ee0*/  LDC.64 R6, c[0x0][0x2f0] ;  /* 0x0000bc00ff067b82 */ /* 0x000e620000000a00 */
[----:B-----5:R-:W-:-:S05]  /*6ef0*/  IMAD.WIDE.U32 R2, R11, 0x10, R2 ;  /* 0x000000100b027825 */ /* 0x020fca00078e0002 */
[----:B------:R-:W-:Y:S01]  /*6f00*/  STG.E.128 desc[UR4][R2.64], R80 ;  /* 0x0000005002007986 */ /* 0x000fe2000c101d04 */
[----:B0-----:R-:W-:-:S05]  /*6f10*/  IMAD.WIDE.U32 R4, R11, 0x10, R4 ;  /* 0x000000100b047825 */ /* 0x001fca00078e0004 */
[----:B------:R-:W-:Y:S01]  /*6f20*/  STG.E.128 desc[UR4][R4.64], R52 ;  /* 0x0000003404007986 */ /* 0x000fe2000c101d04 */
[----:B-1----:R-:W-:-:S05]  /*6f30*/  IMAD.WIDE.U32 R6, R11, 0x10, R6 ;  /* 0x000000100b067825 */ /* 0x002fca00078e0006 */
[----:B------:R-:W-:Y:S01]  /*6f40*/  STG.E.128 desc[UR4][R6.64], R112 ;  /* 0x0000007006007986 */ /* 0x000fe2000c101d04 */
[----:B------:R-:W-:Y:S05]  /*6f50*/  EXIT ;  /* 0x000000000000794d */ /* 0x000fea0003800000 */
.L_x_11395:
[----:B------:R-:W-:Y:S01]  /*6f60*/  HFMA2.MMA R168, -RZ, RZ, 0, 9.5367431640625e-07 ;  /* 0x00000010ffa87435 */ /* 0x000fe200000001ff */
[----:B------:R-:W-:Y:S02]  /*6f70*/  MOV R171, R200 ;  /* 0x000000c800ab7202 */ /* 0x000fe40000000f00 */
[----:B------:R-:W-:Y:S02]  /*6f80*/  MOV R169, 0x1f ;  /* 0x0000001f00a97802 */ /* 0x000fe40000000f00 */
[----:B------:R-:W-:-:S07]  /*6f90*/  MOV R170, 0xffffffff ;  /* 0xffffffff00aa7802 */ /* 0x000fce0000000f00 */
[----:B------:R-:W-:Y:S05]  /*6fa0*/  WARPSYNC.COLLECTIVE R170, `(.L_x_11493) ;  /* 0x00000000aa087348 */ /* 0x000fea0003c00000 */
[----:B------:R0:W1:Y:S02]  /*6fb0*/  SHFL.DOWN P5, R175, R171, R168, R169 ;  /* 0x080000a8abaf7389 */ /* 0x00006400000a00a9 */
[----:B01----:R-:W-:Y:S01]  /*6fc0*/  ENDCOLLECTIVE ;  /* 0x000000000000791b */ /* 0x003fe20003800000 */
.L_x_11493:
[----:B------:R-:W-:Y:S01]  /*6fd0*/  MOV R171, R199 ;  /* 0x000000c700ab7202 */ /* 0x000fe20000000f00 */
[----:B------:R-:W-:-:S07]  /*6fe0*/  FADD.FTZ R200, R175, R200 ;  /* 0x000000c8afc87221 */ /* 0x000fce0000010000 */
[----:B------:R-:W-:Y:S05]  /*6ff0*/  WARPSYNC.COLLECTIVE R170, `(.L_x_11494) ;  /* 0x00000000aa087348 */ /* 0x000fea0003c00000 */
[----:B------:R0:W1:Y:S02]  /*7000*/  SHFL.DOWN P5, R175, R171, R168, R169 ;  /* 0x080000a8abaf7389 */ /* 0x00006400000a00a9 */
[----:B01----:R-:W-:Y:S01]  /*7010*/  ENDCOLLECTIVE ;  /* 0x000000000000791b */ /* 0x003fe20003800000 */
.L_x_11494:
[----:B------:R-:W-:Y:S01]  /*7020*/  HFMA2.MMA R168, -RZ, RZ, 0, 4.76837158203125e-07 ;  /* 0x00000008ffa87435 */ /* 0x000fe200000001ff */
[----:B------:R-:W-:Y:S01]  /*7030*/  MOV R171, R200 ;  /* 0x000000c800ab7202 */ /* 0x000fe20000000f00 */
[----:B------:R-:W-:-:S09]  /*7040*/  FADD.FTZ R199, R175, R199 ;  /* 0x000000c7afc77221 */ /* 0x000fd20000010000 */
[----:B------:R-:W-:Y:S05]  /*7050*/  WARPSYNC.COLLECTIVE R170, `(.L_x_11495) ;  /* 0x00000000aa087348 */ /* 0x000fea0003c00000 */
[----:B------:R0:W1:Y:S02]  /*7060*/  SHFL.DOWN P5, R175, R171, R168, R169 ;  /* 0x080000a8abaf7389 */ /* 0x00006400000a00a9 */
[----:B01----:R-:W-:Y:S01]  /*7070*/  ENDCOLLECTIVE ;  /* 0x000000000000791b */ /* 0x003fe20003800000 */
.L_x_11495:
[----:B------:R-:W-:Y:S01]  /*7080*/  MOV R171, R199 ;  /* 0x000000c700ab7202 */ /* 0x000fe20000000f00 */
[----:B------:R-:W-:-:S07]  /*7090*/  FADD.FTZ R200, R200, R175 ;  /* 0x000000afc8c87221 */ /* 0x000fce0000010000 */
[----:B------:R-:W-:Y:S05]  /*70a0*/  WARPSYNC.COLLECTIVE R170, `(.L_x_11496) ;  /* 0x00000000aa087348 */ /* 0x000fea0003c00000 */
[----:B------:R0:W1:Y:S02]  /*70b0*/  SHFL.DOWN P5, R175, R171, R168, R169 ;  /* 0x080000a8abaf7389 */ /* 0x00006400000a00a9 */
[----:B01----:R-:W-:Y:S01]  /*70c0*/  ENDCOLLECTIVE ;  /* 0x000000000000791b */ /* 0x003fe20003800000 */
.L_x_11496:
[----:B------:R-:W-:Y:S01]  /*70d0*/  HFMA2.MMA R168, -RZ, RZ, 0, 2.384185791015625e-07 ;  /* 0x00000004ffa87435 */ /* 0x000fe200000001ff */
[----:B------:R-:W-:Y:S01]  /*70e0*/  MOV R171, R200 ;  /* 0x000000c800ab7202 */ /* 0x000fe20000000f00 */
[----:B------:R-:W-:-:S09]  /*70f0*/  FADD.FTZ R199, R199, R175 ;  /* 0x000000afc7c77221 */ /* 0x000fd20000010000 */
[----:B------:R-:W-:Y:S05]  /*7100*/  WARPSYNC.COLLECTIVE R170, `(.L_x_11497) ;  /* 0x00000000aa087348 */ /* 0x000fea0003c00000 */
[----:B------:R0:W1:Y:S02]  /*7110*/  SHFL.DOWN P5, R175, R171, R168, R169 ;  /* 0x080000a8abaf7389 */ /* 0x00006400000a00a9 */
[----:B01----:R-:W-:Y:S01]  /*7120*/  ENDCOLLECTIVE ;  /* 0x000000000000791b */ /* 0x003fe20003800000 */
.L_x_11497:
[----:B------:R-:W-:Y:S02]  /*7130*/  MOV R171, R199 ;  /* 0x000000c700ab7202 */ /* 0x000fe40000000f00 */
[----:B------:R-:W-:-:S07]  /*7140*/  MOV R174, R175 ;  /* 0x000000af00ae7202 */ /* 0x000fce0000000f00 */
[----:B------:R-:W-:Y:S05]  /*7150*/  WARPSYNC.COLLECTIVE R170, `(.L_x_11498) ;  /* 0x00000000aa087348 */ /* 0x000fea0003c00000 */
[----:B------:R0:W1:Y:S02]  /*7160*/  SHFL.DOWN P5, R175, R171, R168, R169 ;  /* 0x080000a8abaf7389 */ /* 0x00006400000a00a9 */
[----:B01----:R-:W-:Y:S01]  /*7170*/  ENDCOLLECTIVE ;  /* 0x000000000000791b */ /* 0x003fe20003800000 */
.L_x_11498:
[----:B------:R-:W-:Y:S01]  /*7180*/  FADD.FTZ R174, R200, R174 ;  /* 0x000000aec8ae7221 */ /* 0x000fe20000010000 */
[----:B------:R-:W-:-:S04]  /*7190*/  HFMA2.MMA R168, -RZ, RZ, 0, 1.1920928955078125e-07 ;  /* 0x00000002ffa87435 */ /* 0x000fc800000001ff */
[----:B------:R-:W-:Y:S02]  /*71a0*/  MOV R171, R174 ;  /* 0x000000ae00ab7202 */ /* 0x000fe40000000f00 */
[----:B------:R-:W-:-:S07]  /*71b0*/  MOV R173, R175 ;  /* 0x000000af00ad7202 */ /* 0x000fce0000000f00 */
[----:B------:R-:W-:Y:S05]  /*71c0*/  WARPSYNC.COLLECTIVE R170, `(.L_x_11499) ;  /* 0x00000000aa087348 */ /* 0x000fea0003c00000 */
[----:B------:R0:W1:Y:S02]  /*71d0*/  SHFL.DOWN P5, R175, R171, R168, R169 ;  /* 0x080000a8abaf7389 */ /* 0x00006400000a00a9 */
[----:B01----:R-:W-:Y:S01]  /*71e0*/  ENDCOLLECTIVE ;  /* 0x000000000000791b */ /* 0x003fe20003800000 */
.L_x_11499:
[----:B------:R-:W-:-:S05]  /*71f0*/  FADD.FTZ R173, R199, R173 ;  /* 0x000000adc7ad7221 */ /* 0x000fca0000010000 */
[----:B------:R-:W-:Y:S01]  /*7200*/  MOV R171, R173 ;  /* 0x000000ad00ab7202 */ /* 0x000fe20000000f00 */
[----:B------:R-:W-:-:S07]  /*7210*/  FADD.FTZ R174, R174, R175 ;  /* 0x000000afaeae7221 */ /* 0x000fce0000010000 */
[----:B------:R-:W-:Y:S05]  /*7220*/  WARPSYNC.COLLECTIVE R170, `(.L_x_11500) ;  /* 0x00000000aa087348 */ /* 0x000fea0003c00000 */
[----:B------:R0:W1:Y:S02]  /*7230*/  SHFL.DOWN P5, R175, R171, R168, R169 ;  /* 0x080000a8abaf7389 */ /* 0x00006400000a00a9 */
[----:B01----:R-:W-:Y:S01]  /*7240*/  ENDCOLLECTIVE ;  /* 0x000000000000791b */ /* 0x003fe20003800000 */
.L_x_11500:
[----:B------:R-:W-:Y:S01]  /*7250*/  HFMA2.MMA R168, -RZ, RZ, 0, 5.9604644775390625e-08 ;  /* 0x00000001ffa87435 */ /* 0x000fe200000001ff */
[----:B------:R-:W-:Y:S01]  /*7260*/  MOV R171, R174 ;  /* 0x000000ae00ab7202 */ /* 0x000fe20000000f00 */
[----:B------:R-:W-:-:S09]  /*7270*/  FADD.FTZ R173, R173, R175 ;  /* 0x000000afadad7221 */ /* 0x000fd20000010000 */
[----:B------:R-:W-:Y:S05]  /*7280*/  WARPSYNC.COLLECTIVE R170, `(.L_x_11501) ;  /* 0x00000000aa087348 */ /* 0x000fea0003c00000 */
[----:B------:R0:W1:Y:S02]  /*7290*/  SHFL.DOWN P5, R175, R171, R168, R169 ;  /* 0x080000a8abaf7389 */ /* 0x00006400000a00a9 */
[----:B01----:R-:W-:Y:S01]  /*72a0*/  ENDCOLLECTIVE ;  /* 0x000000000000791b */ /* 0x003fe20003800000 */
.L_x_11501:
[----:B------:R-:W-:Y:S02]  /*72b0*/  MOV R171, R173 ;  /* 0x000000ad00ab7202 */ /* 0x000fe40000000f00 */
[----:B------:R-:W-:-:S07]  /*72c0*/  MOV R198, R175 ;  /* 0x000000af00c67202 */ /* 0x000fce0000000f00 */
[----:B------:R-:W-:Y:S05]  /*72d0*/  WARPSYNC.COLLECTIVE R170, `(.L_x_11502) ;  /* 0x00000000aa087348 */ /* 0x000fea0003c00000 */
[----:B------:R0:W1:Y:S02]  /*72e0*/  SHFL.DOWN P5, R175, R171, R168, R169 ;  /* 0x080000a8abaf7389 */ /* 0x00006400000a00a9 */
[----:B01----:R-:W-:Y:S01]  /*72f0*/  ENDCOLLECTIVE ;  /* 0x000000000000791b */ /* 0x003fe20003800000 */
.L_x_11502:
[----:B------:R-:W-:Y:S01]  /*7300*/  MOV R169, R175 ;  /* 0x000000af00a97202 */ /* 0x000fe20000000f00 */
[----:B------:R-:W-:Y:S06]  /*7310*/  BRA `(.L_x_11503) ;  /* 0xffffffc000a87947 */ /* 0x000fec000383ffff */
.L_x_11504:
        /* <DEDUP_REMOVED lines=14> */
.L_x_14026:


//--------------------- .text._ZN10layer_norm13ln_bwd_kernelINS_13Kernel_traitsI6__halfffffjLj8192ELj1ELj1ELj8ELj16ENS_18Kernel_traits_baseILj8192ES2_ffffjLj256EEEEELb0ELb1ELb1ELb1EEEvNS_9BwdParamsE --------------------------
	.section	.text._ZN10layer_norm13ln_bwd_kernelINS_13Kernel_traitsI6__halfffffjLj8192ELj1ELj1ELj8ELj16ENS_18Kernel_traits_baseILj8192ES2_ffffjLj256EEEEELb0ELb1ELb1ELb1EEEvNS_9BwdParamsE,"ax",@progbits
	.align	128
        .global         _ZN10layer_norm13ln_bwd_kernelINS_13Kernel_traitsI6__halfffffjLj8192ELj1ELj1ELj8ELj16ENS_18Kernel_traits_baseILj8192ES2_ffffjLj256EEEEELb0ELb1ELb1ELb1EEEvNS_9BwdParamsE
        .type           _ZN10layer_norm13ln_bwd_kernelINS_13Kernel_traitsI6__halfffffjLj8192ELj1ELj1ELj8ELj16ENS_18Kernel_traits_baseILj8192ES2_ffffjLj256EEEEELb0ELb1ELb1ELb1EEEvNS_9BwdParamsE,@function
        .size           _ZN10layer_norm13ln_bwd_kernelINS_13Kernel_traitsI6__halfffffjLj8192ELj1ELj1ELj8ELj16ENS_18Kernel_traits_baseILj8192ES2_ffffjLj256EEEEELb0ELb1ELb1ELb1EEEvNS_9BwdParamsE,(.L_x_14027 - _ZN10layer_norm13ln_bwd_kernelINS_13Kernel_traitsI6__halfffffjLj8192ELj1ELj1ELj8ELj16ENS_18Kernel_traits_baseILj8192ES2_ffffjLj256EEEEELb0ELb1ELb1ELb1EEEvNS_9BwdParamsE)
        .other          _ZN10layer_norm13ln_bwd_kernelINS_13Kernel_traitsI6__halfffffjLj8192ELj1ELj1ELj8ELj16ENS_18Kernel_traits_baseILj8192ES2_ffffjLj256EEEEELb0ELb1ELb1ELb1EEEvNS_9BwdParamsE,@"STO_CUDA_ENTRY STV_DEFAULT"
_ZN10layer_norm13ln_bwd_kernelINS_13Kernel_traitsI6__halfffffjLj8192ELj1ELj1ELj8ELj16ENS_18Kernel_traits_baseILj8192ES2_ffffjLj256EEEEELb0ELb1ELb1ELb1EEEvNS_9BwdParamsE:
.text._ZN10layer_norm13ln_bwd_kernelINS_13Kernel_traitsI6__halfffffjLj8192ELj1ELj1ELj8ELj16ENS_18Kernel_traits_baseILj8192ES2_ffffjLj256EEEEELb0ELb1ELb1ELb1EEEvNS_9BwdParamsE:
        /* <DEDUP_REMOVED lines=62> */
.L_x_11505:
        /* <DEDUP_REMOVED lines=14> */
[----:B------:R-:W-:-:S03]  /*04c0*/  IADD3.X R7, RZ, UR7, RZ, P0, !PT ;  /* 0x00000007ff077c10 */ /* 0x000fc600087fe4ff */
[----:B------:R0:W5:Y:S04]  /*04d0*/  LDG.E.64 R44, desc[UR4][R4.64+0x3800] ;  /* 0x00380004042c7981 */ /* 0x000168000c1e1b00 */
[----:B------:R-:W0:Y:S04]  /*04e0*/  LDG.E.64 R22, desc[UR4][R6.64] ;  /* 0x0000000406167981 */ /* 0x000e28000c1e1b00 */
[----:B------:R-:W5:Y:S04]  /*04f0*/  LDG.E.64 R24, desc[UR4][R6.64+0x800] ;  /* 0x0008000406187981 */ /* 0x000f68000c1e1b00 */
[----:B------:R-:W5:Y:S04]  /*0500*/  LDG.E.64 R26, desc[UR4][R6.64+0x1000] ;  /* 0x00100004061a7981 */ /* 0x000f68000c1e1b00 */
        /* <DEDUP_REMOVED lines=54> */
[----:B--2---:R-:W-:Y:S01]  /*0870*/  HADD2.F32 R2, -RZ, R8.H0_H0 ;  /* 0x20000008ff027230 */ /* 0x004fe20000004100 */
[--C-:B------:R-:W-:Y:S01]  /*0880*/  SHF.R.U64 R21, R8, 0x10, R9.reuse ;  /* 0x0000001008157819 */ /* 0x100fe20000001209 */
[----:B------:R-:W-:Y:S01]  /*0890*/  HADD2.F32 R0, -RZ, R9.H0_H0 ;  /* 0x20000009ff007230 */ /* 0x000fe20000004100 */
[----:B------:R-:W-:-:S02]  /*08a0*/  SHF.R.U32.HI R20, RZ, 0x10, R9 ;  /* 0x00000010ff147819 */ /* 0x000fc40000011609 */
        /* <DEDUP_REMOVED lines=10> */
[----:B--2---:R-:W-:Y:S01]  /*0950*/  HADD2.F32 R2, -RZ, R10.H0_H0 ;  /* 0x2000000aff027230 */ /* 0x004fe20000004100 */
[----:B------:R-:W-:Y:S01]  /*0960*/  SHF.R.U32.HI R14, RZ, 0x10, R29 ;  /* 0x00000010ff0e7819 */ /* 0x000fe2000001161d */
[----:B------:R-:W-:-:S02]  /*0970*/  HADD2.F32 R18, -RZ, R18.H0_H0 ;  /* 0x20000012ff127230 */ /* 0x000fc40000004100 */
[----:B---3--:R-:W-:Y:S01]  /*0980*/  HADD2.F32 R0, -RZ, R11.H0_H0 ;  /* 0x2000000bff007230 */ /* 0x008fe20000004100 */
[----:B------:R2:W-:Y:S01]  /*0990*/  STL [R1+0x8c], R2 ;  /* 0x00008c0201007387 */ /* 0x0005e20000100800 */
[----:B------:R-:W-:Y:S01]  /*09a0*/  HADD2.F32 R17, -RZ, R17.H0_H0 ;  /* 0x20000011ff117230 */ /* 0x000fe20000004100 */
[--C-:B------:R-:W-:Y:S01]  /*09b0*/  SHF.R.U64 R11, R36, 0x10, R37.reuse ;  /* 0x00000010240b7819 */ /* 0x100fe20000001225 */
[----:B------:R-:W-:Y:S01]  /*09c0*/  HADD2.F32 R16, -RZ, R16.H0_H0 ;  /* 0x20000010ff107230 */ /* 0x000fe20000004100 */
[----:B------:R3:W-:Y:S01]  /*09d0*/  STL [R1+0x84], R0 ;  /* 0x0000840001007387 */ /* 0x0007e20000100800 */
[----:B------:R-:W-:Y:S01]  /*09e0*/  SHF.R.U32.HI R10, RZ, 0x10, R37 ;  /* 0x00000010ff0a7819 */ /* 0x000fe20000011625 */
[----:B------:R-:W-:Y:S01]  /*09f0*/  HADD2.F32 R15, -RZ, R15.H0_H0 ;  /* 0x2000000fff0f7230 */ /* 0x000fe20000004100 */
[--C-:B------:R-:W-:Y:S01]  /*0a00*/  SHF.R.U64 R9, R40, 0x10, R41.reuse ;  /* 0x0000001028097819 */ /* 0x100fe20000001229 */
[----:B------:R-:W-:Y:S01]  /*0a10*/  HADD2.F32 R14, -RZ, R14.H0_H0 ;  /* 0x2000000eff0e7230 */ /* 0x000fe20000004100 */
[----:B------:R-:W-:Y:S01]  /*0a20*/  SHF.R.U32.HI R8, RZ, 0x10, R41 ;  /* 0x00000010ff087819 */ /* 0x000fe20000011629 */
[----:B--2---:R-:W-:Y:S01]  /*0a30*/  HADD2.F32 R2, -RZ, R12.H0_H0 ;  /* 0x2000000cff027230 */ /* 0x004fe20000004100 */
[----:B------:R-:W-:Y:S01]  /*0a40*/  SHF.R.U32.HI R12, RZ, 0x10, R33 ;  /* 0x00000010ff0c7819 */ /* 0x000fe20000011621 */
[----:B------:R-:W-:Y:S01]  /*0a50*/  HADD2.F32 R11, -RZ, R11.H0_H0 ;  /* 0x2000000bff0b7230 */ /* 0x000fe20000004100 */
[--C-:B0-----:R-:W-:Y:S01]  /*0a60*/  SHF.R.U64 R5, R22, 0x10, R23.reuse ;  /* 0x0000001016057819 */ /* 0x101fe20000001217 */
[----:B---3--:R-:W-:Y:S01]  /*0a70*/  HADD2.F32 R0, -RZ, R13.H0_H0 ;  /* 0x2000000dff007230 */ /* 0x008fe20000004100 */
[----:B------:R0:W-:Y:S01]  /*0a80*/  STL [R1+0x7c], R2 ;  /* 0x00007c0201007387 */ /* 0x0001e20000100800 */
[----:B------:R-:W-:Y:S01]  /*0a90*/  SHF.R.U32.HI R4, RZ, 0x10, R23 ;  /* 0x00000010ff047819 */ /* 0x000fe20000011617 */
[----:B------:R-:W-:Y:S01]  /*0aa0*/  HADD2.F32 R12, -RZ, R12.H0_H0 ;  /* 0x2000000cff0c7230 */ /* 0x000fe20000004100 */
[----:B------:R-:W-:Y:S01]  /*0ab0*/  SHF.R.U64 R13, R32, 0x10, R33 ;  /* 0x00000010200d7819 */ /* 0x000fe20000001221 */
[----:B------:R2:W-:Y:S01]  /*0ac0*/  STL [R1+0x74], R0 ;  /* 0x0000740001007387 */ /* 0x0005e20000100800 */
[--C-:B-1----:R-:W-:Y:S01]  /*0ad0*/  SHF.R.U64 R7, R44, 0x10, R45.reuse ;  /* 0x000000102c077819 */ /* 0x102fe2000000122d */
[----:B------:R-:W-:Y:S01]  /*0ae0*/  HADD2.F32 R10, -RZ, R10.H0_H0 ;  /* 0x2000000aff0a7230 */ /* 0x000fe20000004100 */
[----:B------:R-:W-:Y:S01]  /*0af0*/  SHF.R.U32.HI R6, RZ, 0x10, R45 ;  /* 0x00000010ff067819 */ /* 0x000fe2000001162d */
[----:B------:R-:W-:Y:S01]  /*0b00*/  HADD2.F32 R13, -RZ, R13.H0_H0 ;  /* 0x2000000dff0d7230 */ /* 0x000fe20000004100 */
[--C-:B------:R-:W-:Y:S01]  /*0b10*/  SHF.R.U64 R251, R26, 0x10, R27.reuse ;  /* 0x000000101afb7819 */ /* 0x100fe2000000121b */
[----:B0-----:R-:W-:Y:S01]  /*0b20*/  HADD2.F32 R2, -RZ, R28.H0_H0 ;  /* 0x2000001cff027230 */ /* 0x001fe20000004100 */
[----:B------:R-:W-:Y:S01]  /*0b30*/  SHF.R.U32.HI R249, RZ, 0x10, R27 ;  /* 0x00000010fff97819 */ /* 0x000fe2000001161b */
[----:B------:R-:W-:Y:S01]  /*0b40*/  HADD2.F32 R9, -RZ, R9.H0_H0 ;  /* 0x20000009ff097230 */ /* 0x000fe20000004100 */
[--C-:B------:R-:W-:Y:S01]  /*0b50*/  SHF.R.U64 R247, R30, 0x10, R31.reuse ;  /* 0x000000101ef77819 */ /* 0x100fe2000000121f */
[----:B--2---:R-:W-:Y:S01]  /*0b60*/  HADD2.F32 R0, -RZ, R29.H0_H0 ;  /* 0x2000001dff007230 */ /* 0x004fe20000004100 */
[----:B------:R0:W-:Y:S01]  /*0b70*/  STL [R1+0x6c], R2 ;  /* 0x00006c0201007387 */ /* 0x0001e20000100800 */
[----:B------:R-:W-:Y:S01]  /*0b80*/  HADD2.F32 R8, -RZ, R8.H0_H0 ;  /* 0x20000008ff087230 */ /* 0x000fe20000004100 */
[----:B------:R-:W-:Y:S01]  /*0b90*/  SHF.R.U32.HI R245, RZ, 0x10, R31 ;  /* 0x00000010fff57819 */ /* 0x000fe2000001161f */
[----:B------:R-:W-:Y:S01]  /*0ba0*/  HADD2.F32 R7, -RZ, R7.H0_H0 ;  /* 0x20000007ff077230 */ /* 0x000fe20000004100 */
[----:B------:R1:W-:Y:S01]  /*0bb0*/  STL [R1+0x64], R0 ;  /* 0x0000640001007387 */ /* 0x0003e20000100800 */
[----:B------:R-:W-:Y:S01]  /*0bc0*/  HADD2.F32 R6, -RZ, R6.H0_H0 ;  /* 0x20000006ff067230 */ /* 0x000fe20000004100 */
[--C-:B------:R-:W-:Y:S01]  /*0bd0*/  SHF.R.U64 R243, R34, 0x10, R35.reuse ;  /* 0x0000001022f37819 */ /* 0x100fe20000001223 */
        /* <DEDUP_REMOVED lines=14> */
[----:B------:R-:W-:Y:S01]  /*0cc0*/  SHF.R.U32.HI R229, RZ, 0x10, R47 ;  /* 0x00000010ffe57819 */ /* 0x000fe2000001162f */
[----:B------:R-:W-:-:S02]  /*0cd0*/  HADD2.F32 R248, -RZ, R30.H0_H0 ;  /* 0x2000001efff87230 */ /* 0x000fc40000004100 */
[----:B------:R-:W-:Y:S02]  /*0ce0*/  HADD2.F32 R246, -RZ, R31.H0_H0 ;  /* 0x2000001ffff67230 */ /* 0x000fe40000004100 */
[----:B0-----:R-:W-:Y:S02]  /*0cf0*/  HADD2.F32 R2, -RZ, R36.H0_H0 ;  /* 0x20000024ff027230 */ /* 0x001fe40000004100 */
[----:B------:R-:W-:Y:S02]  /*0d00*/  HADD2.F32 R244, -RZ, R34.H0_H0 ;  /* 0x20000022fff47230 */ /* 0x000fe40000004100 */
[----:B-1----:R-:W-:Y:S01]  /*0d10*/  HADD2.F32 R0, -RZ, R37.H0_H0 ;  /* 0x20000025ff007230 */ /* 0x002fe20000004100 */
[----:B------:R0:W-:Y:S01]  /*0d20*/  STL [R1+0x4c], R2 ;  /* 0x00004c0201007387 */ /* 0x0001e20000100800 */
[----:B------:R-:W-:Y:S02]  /*0d30*/  HADD2.F32 R242, -RZ, R35.H0_H0 ;  /* 0x20000023fff27230 */ /* 0x000fe40000004100 */
[----:B------:R-:W-:Y:S01]  /*0d40*/  HADD2.F32 R240, -RZ, R38.H0_H0 ;  /* 0x20000026fff07230 */ /* 0x000fe20000004100 */
[----:B------:R1:W-:Y:S01]  /*0d50*/  STL [R1+0x44], R0 ;  /* 0x0000440001007387 */ /* 0x0003e20000100800 */
[----:B------:R-:W-:-:S02]  /*0d60*/  HADD2.F32 R238, -RZ, R39.H0_H0 ;  /* 0x20000027ffee7230 */ /* 0x000fc40000004100 */
[----:B------:R-:W-:Y:S02]  /*0d70*/  HADD2.F32 R236, -RZ, R42.H0_H0 ;  /* 0x2000002affec7230 */ /* 0x000fe40000004100 */
[----:B------:R-:W-:Y:S02]  /*0d80*/  HADD2.F32 R234, -RZ, R43.H0_H0 ;  /* 0x2000002bffea7230 */ /* 0x000fe40000004100 */
[----:B0-----:R-:W-:Y:S02]  /*0d90*/  HADD2.F32 R2, -RZ, R40.H0_H0 ;  /* 0x20000028ff027230 */ /* 0x001fe40000004100 */
[----:B------:R-:W-:Y:S02]  /*0da0*/  HADD2.F32 R232, -RZ, R46.H0_H0 ;  /* 0x2000002effe87230 */ /* 0x000fe40000004100 */
[----:B-1----:R-:W-:Y:S01]  /*0db0*/  HADD2.F32 R0, -RZ, R41.H0_H0 ;  /* 0x20000029ff007230 */ /* 0x002fe20000004100 */
[----:B------:R0:W-:Y:S01]  /*0dc0*/  STL [R1+0x3c], R2 ;  /* 0x00003c0201007387 */ /* 0x0001e20000100800 */
[----:B------:R-:W-:-:S02]  /*0dd0*/  HADD2.F32 R230, -RZ, R47.H0_H0 ;  /* 0x2000002fffe67230 */ /* 0x000fc40000004100 */
[----:B------:R-:W-:Y:S01]  /*0de0*/  HADD2.F32 R251, -RZ, R251.H0_H0 ;  /* 0x200000fbfffb7230 */ /* 0x000fe20000004100 */
[----:B------:R1:W-:Y:S01]  /*0df0*/  STL [R1+0x34], R0 ;  /* 0x0000340001007387 */ /* 0x0003e20000100800 */
[----:B------:R-:W-:Y:S02]  /*0e00*/  HADD2.F32 R249, -RZ, R249.H0_H0 ;  /* 0x200000f9fff97230 */ /* 0x000fe40000004100 */
[----:B------:R-:W-:Y:S02]  /*0e10*/  HADD2.F32 R247, -RZ, R247.H0_H0 ;  /* 0x200000f7fff77230 */ /* 0x000fe40000004100 */
[----:B------:R-:W-:Y:S02]  /*0e20*/  HADD2.F32 R245, -RZ, R245.H0_H0 ;  /* 0x200000f5fff57230 */ /* 0x000fe40000004100 */
[----:B0-----:R-:W-:Y:S02]  /*0e30*/  HADD2.F32 R2, -RZ, R44.H0_H0 ;  /* 0x2000002cff027230 */ /* 0x001fe40000004100 */
[----:B------:R-:W-:-:S02]  /*0e40*/  HADD2.F32 R243, -RZ, R243.H0_H0 ;  /* 0x200000f3fff37230 */ /* 0x000fc40000004100 */
[----:B-1----:R-:W-:Y:S01]  /*0e50*/  HADD2.F32 R0, -RZ, R45.H0_H0 ;  /* 0x2000002dff007230 */ /* 0x002fe20000004100 */
[----:B------:R0:W-:Y:S01]  /*0e60*/  STL [R1+0x2c], R2 ;  /* 0x00002c0201007387 */ /* 0x0001e20000100800 */
[----:B------:R-:W-:Y:S02]  /*0e70*/  HADD2.F32 R241, -RZ, R241.H0_H0 ;  /* 0x200000f1fff17230 */ /* 0x000fe40000004100 */
[----:B------:R-:W-:Y:S01]  /*0e80*/  HADD2.F32 R239, -RZ, R239.H0_H0 ;  /* 0x200000efffef7230 */ /* 0x000fe20000004100 */
[----:B------:R1:W-:Y:S01]  /*0e90*/  STL [R1+0x24], R0 ;  /* 0x0000240001007387 */ /* 0x0003e20000100800 */
[----:B------:R-:W-:Y:S02]  /*0ea0*/  HADD2.F32 R237, -RZ, R237.H0_H0 ;  /* 0x200000edffed7230 */ /* 0x000fe40000004100 */
[----:B------:R-:W-:Y:S02]  /*0eb0*/  HADD2.F32 R235, -RZ, R235.H0_H0 ;  /* 0x200000ebffeb7230 */ /* 0x000fe40000004100 */
[----:B------:R-:W-:-:S02]  /*0ec0*/  HADD2.F32 R233, -RZ, R233.H0_H0 ;  /* 0x200000e9ffe97230 */ /* 0x000fc40000004100 */
[----:B0-----:R-:W-:Y:S02]  /*0ed0*/  HADD2.F32 R2, -RZ, R22.H0_H0 ;  /* 0x20000016ff027230 */ /* 0x001fe40000004100 */
[----:B------:R-:W-:Y:S02]  /*0ee0*/  HADD2.F32 R22, -RZ, R25.H0_H0 ;  /* 0x20000019ff167230 */ /* 0x000fe40000004100 */
[----:B-1----:R-:W-:Y:S01]  /*0ef0*/  HADD2.F32 R0, -RZ, R23.H0_H0 ;  /* 0x20000017ff007230 */ /* 0x002fe20000004100 */
[----:B------:R0:W-:Y:S01]  /*0f00*/  STL [R1+0x1c], R2 ;  /* 0x00001c0201007387 */ /* 0x0001e20000100800 */
[----:B------:R-:W-:Y:S02]  /*0f10*/  HADD2.F32 R23, -RZ, R24.H0_H0 ;  /* 0x20000018ff177230 */ /* 0x000fe40000004100 */
[----:B------:R-:W-:Y:S01]  /*0f20*/  HADD2.F32 R231, -RZ, R231.H0_H0 ;  /* 0x200000e7ffe77230 */ /* 0x000fe20000004100 */
[----:B------:R1:W-:Y:S01]  /*0f30*/  STL [R1+0x14], R0 ;  /* 0x0000140001007387 */ /* 0x0003e20000100800 */
[----:B------:R-:W-:-:S03]  /*0f40*/  HADD2.F32 R229, -RZ, R229.H0_H0 ;  /* 0x200000e5ffe57230 */ /* 0x000fc60000004100 */
[----:B------:R2:W-:Y:S01]  /*0f50*/  STL [R1+0xc], R23 ;  /* 0x00000c1701007387 */ /* 0x0005e20000100800 */
[----:B0-----:R-:W-:-:S03]  /*0f60*/  SHF.R.U64 R2, R24, 0x10, R25 ;  /* 0x0000001018027819 */ /* 0x001fc60000001219 */
[----:B------:R2:W-:Y:S01]  /*0f70*/  STL [R1+0x4], R22 ;  /* 0x0000041601007387 */ /* 0x0005e20000100800 */
[----:B-1----:R-:W-:Y:S01]  /*0f80*/  SHF.R.U32.HI R0, RZ, 0x10, R25 ;  /* 0x00000010ff007819 */ /* 0x002fe20000011619 */
[----:B------:R-:W-:Y:S02]  /*0f90*/  HADD2.F32 R2, -RZ, R2.H0_H0 ;  /* 0x20000002ff027230 */ /* 0x000fe40000004100 */
[----:B------:R2:W-:Y:S02]  /*0fa0*/  STL [R1+0x98], R21 ;  /* 0x0000981501007387 */ /* 0x0005e40000100800 */
[----:B------:R-:W-:Y:S02]  /*0fb0*/  HADD2.F32 R0, -RZ, R0.H0_H0 ;  /* 0x20000000ff007230 */ /* 0x000fe40000004100 */
        /* <DEDUP_REMOVED lines=19> */
.L_x_11575:
[----:B0-2---:R-:W0:Y:S08]  /*10f0*/  LDC.64 R4, c[0x0][0x288] ;  /* 0x0000a200ff047b82 */ /* 0x005e300000000a00 */
[----:B------:R-:W1:Y:S08]  /*1100*/  LDC.64 R172, c[0x0][0x280] ;  /* 0x0000a000ffac7b82 */ /* 0x000e700000000a00 */
[----:B------:R-:W2:Y:S01]  /*1110*/  LDC R175, c[0x0][0x218] ;  /* 0x00008600ffaf7b82 */ /* 0x000ea20000000800 */
[----:B0-----:R-:W-:-:S07]  /*1120*/  IMAD.WIDE R4, R3, 0x4, R4 ;  /* 0x0000000403047825 */ /* 0x001fce00078e0204 */
[----:B------:R-:W0:Y:S01]  /*1130*/  LDC.64 R168, c[0x0][0x258] ;  /* 0x00009600ffa87b82 */ /* 0x000e220000000a00 */
[----:B------:R1:W3:Y:S01]  /*1140*/  LDG.E R170, desc[UR4][R4.64] ;  /* 0x0000000404aa7981 */ /* 0x0002e2000c1e1900 */
[----:B------:R-:W4:Y:S06]  /*1150*/  S2R R171, SR_TID.X ;  /* 0x0000000000ab7919 */ /* 0x000f2c0000002100 */
[----:B------:R-:W4:Y:S01]  /*1160*/  LDC.64 R178, c[0x0][0x2c8] ;  /* 0x0000b200ffb27b82 */ /* 0x000f220000000a00 */
[----:B-1----:R-:W-:-:S04]  /*1170*/  IMAD.WIDE R4, R3, 0x4, R172 ;  /* 0x0000000403047825 */ /* 0x002fc800078e02ac */
[C---:B--2---:R-:W-:Y:S01]  /*1180*/  IMAD R0, R3.reuse, R175, RZ ;  /* 0x000000af03007224 */ /* 0x044fe200078e02ff */
[----:B------:R1:W5:Y:S01]  /*1190*/  LDG.E R207, desc[UR4][R4.64] ;  /* 0x0000000404cf7981 */ /* 0x000362000c1e1900 */
[----:B------:R-:W-:Y:S01]  /*11a0*/  BSSY B0, `(.L_x_11507) ;  /* 0x0000171000007945 */ /* 0x000fe20003800000 */
[----:B0-----:R-:W-:Y:S02]  /*11b0*/  IMAD.WIDE R168, R3, 0x4, R168 ;  /* 0x0000000403a87825 */ /* 0x001fe400078e02a8 */
[----:B-1----:R-:W-:-:S03]  /*11c0*/  SHF.R.S32.HI R4, RZ, 0x1f, R0 ;  /* 0x0000001fff047819 */ /* 0x002fc60000011400 */
[----:B------:R0:W5:Y:S01]  /*11d0*/  LDG.E R2, desc[UR4][R168.64] ;  /* 0x00000004a8027981 */ /* 0x000162000c1e1900 */
        /* <DEDUP_REMOVED lines=34> */
[----:B------:R-:W-:Y:S01]  /*1400*/  CS2R R170, SRZ ;  /* 0x0000000000aa7805 */ /* 0x000fe2000001ff00 */
[----:B0-----:R-:W-:Y:S06]  /*1410*/  BRA `(.L_x_11509) ;  /* 0x0000001400247947 */ /* 0x001fec0003800000 */
.L_x_11508:
[----:B------:R-:W0:Y:S08]  /*1420*/  LDC.64 R4, c[0x0][0x250] ;  /* 0x00009400ff047b82 */ /* 0x000e300000000a00 */
[----:B------:R-:W1:Y:S01]  /*1430*/  LDC.64 R216, c[0x0][0x238] ;  /* 0x00008e00ffd87b82 */ /* 0x000e620000000a00 */
[----:B------:R-:W-:Y:S01]  /*1440*/  IADD3 R221, R0, 0x500, RZ ;  /* 0x0000050000dd7810 */ /* 0x000fe20007ffe0ff */
[----:B------:R-:W2:Y:S01]  /*1450*/  LDL R227, [R1+0x98] ;  /* 0x0000980001e37983 */ /* 0x000ea20000100800 */
[----:B------:R-:W-:-:S05]  /*1460*/  IADD3 R7, R170, -0x1, RZ ;  /* 0xffffffffaa077810 */ /* 0x000fca0007ffe0ff */
[----:B------:R-:W3:Y:S01]  /*1470*/  LDC.64 R178, c[0x0][0x2b8] ;  /* 0x0000ae00ffb27b82 */ /* 0x000ee20000000a00 */
[----:B0-----:R-:W-:-:S07]  /*1480*/  IMAD.WIDE R4, R3, 0x4, R4 ;  /* 0x0000000403047825 */ /* 0x001fce00078e0204 */
[----:B------:R-:W0:Y:S01]  /*1490*/  LDC.64 R224, c[0x0][0x2c8] ;  /* 0x0000b200ffe07b82 */ /* 0x000e220000000a00 */
[----:B------:R4:W2:Y:S01]  /*14a0*/  LDG.E R204, desc[UR4][R4.64] ;  /* 0x0000000404cc7981 */ /* 0x0008a2000c1e1900 */
[----:B-1----:R-:W-:-:S06]  /*14b0*/  IMAD.WIDE.U32 R180, R0, 0x10, R216 ;  /* 0x0000001000b47825 */ /* 0x002fcc00078e00d8 */
[----:B------:R-:W1:Y:S01]  /*14c0*/  LDC.U8 R222, c[0x0][0x2a0] ;  /* 0x0000a800ffde7b82 */ /* 0x000e620000000000 */
[----:B------:R-:W-:Y:S01]  /*14d0*/  IMAD.WIDE.U32 R208, R221, 0x10, R216 ;  /* 0x00000010ddd07825 */ /* 0x000fe200078e00d8 */
[----:B------:R-:W2:Y:S05]  /*14e0*/  LDG.E.128 R180, desc[UR4][R180.64] ;  /* 0x00000004b4b47981 */ /* 0x000eaa000c1e1d00 */
[----:B------:R-:W2:Y:S01]  /*14f0*/  LDG.E.128 R208, desc[UR4][R208.64] ;  /* 0x00000004d0d07981 */ /* 0x000ea2000c1e1d00 */
[----:B------:R-:W-:-:S05]  /*1500*/  IMAD R7, R7, R175, RZ ;  /* 0x000000af07077224 */ /* 0x000fca00078e02ff */
[----:B----4-:R-:W-:-:S04]  /*1510*/  SHF.R.S32.HI R4, RZ, 0x1f, R7 ;  /* 0x0000001fff047819 */ /* 0x010fc80000011407 */
[----:B------:R-:W-:Y:S02]  /*1520*/  LEA.HI R7, R4, R7, RZ, 0x2 ;  /* 0x0000000704077211 */ /* 0x000fe400078f10ff */
[----:B------:R-:W-:Y:S02]  /*1530*/  MOV R4, UR14 ;  /* 0x0000000e00047c02 */ /* 0x000fe40008000f00 */
[----:B------:R-:W-:Y:S02]  /*1540*/  MOV R5, UR15 ;  /* 0x0000000f00057c02 */ /* 0x000fe40008000f00 */
[----:B------:R-:W-:-:S04]  /*1550*/  ISETP.NE.U32.AND P0, PT, R4, RZ, PT ;  /* 0x000000ff0400720c */ /* 0x000fc80003f05070 */
[----:B------:R-:W-:Y:S02]  /*1560*/  ISETP.NE.AND.EX P0, PT, R5, RZ, PT, P0 ;  /* 0x000000ff0500720c */ /* 0x000fe40003f05300 */
[----:B------:R-:W-:Y:S02]  /*1570*/  LEA.HI.SX32 R7, R7, R174, 0x1e ;  /* 0x000000ae07077211 */ /* 0x000fe400078ff2ff */
[----:B------:R-:W-:Y:S02]  /*1580*/  IADD3 R6, R0, 0x400, RZ ;  /* 0x0000040000067810 */ /* 0x000fe40007ffe0ff */
[C---:B------:R-:W-:Y:S01]  /*1590*/  IADD3 R20, R7.reuse, 0x100, RZ ;  /* 0x0000010007147810 */ /* 0x040fe20007ffe0ff */
[C---:B---3--:R-:W-:Y:S01]  /*15a0*/  IMAD.WIDE.U32 R8, R7.reuse, 0x10, R178 ;  /* 0x0000001007087825 */ /* 0x048fe200078e00b2 */
[C---:B------:R-:W-:Y:S02]  /*15b0*/  IADD3 R12, R7.reuse, 0x200, RZ ;  /* 0x00000200070c7810 */ /* 0x040fe40007ffe0ff */
[----:B------:R-:W-:-:S02]  /*15c0*/  IADD3 R16, R7, 0x300, RZ ;  /* 0x0000030007107810 */ /* 0x000fc40007ffe0ff */
[C---:B------:R-:W-:Y:S01]  /*15d0*/  IADD3 R164, R7.reuse, 0x400, RZ ;  /* 0x0000040007a47810 */ /* 0x040fe20007ffe0ff */
[----:B------:R3:W5:Y:S04]  /*15e0*/  @P0 LDG.E.128 R52, desc[UR4][R168.64] ;  /* 0x00000004a8340981 */ /* 0x000768000c1e1d00 */
[----:B------:R4:W5:Y:S01]  /*15f0*/  @P0 LDG.E.128 R48, desc[UR4][R172.64] ;  /* 0x00000004ac300981 */ /* 0x000962000c1e1d00 */
[----:B------:R-:W-:Y:S01]  /*1600*/  IMAD.WIDE.U32 R20, R20, 0x10, R178 ;  /* 0x0000001014147825 */ /* 0x000fe200078e00b2 */
[C---:B------:R-:W-:Y:S02]  /*1610*/  IADD3 R203, R0.reuse, 0x600, RZ ;  /* 0x0000060000cb7810 */ /* 0x040fe40007ffe0ff */
[----:B------:R-:W-:Y:S01]  /*1620*/  IADD3 R202, R0, 0x700, RZ ;  /* 0x0000070000ca7810 */ /* 0x000fe20007ffe0ff */
[----:B------:R-:W-:Y:S01]  /*1630*/  IMAD.WIDE.U32 R196, R6, 0x10, R216 ;  /* 0x0000001006c47825 */ /* 0x000fe200078e00d8 */
[C---:B---3--:R-:W-:Y:S01]  /*1640*/  IADD3 R168, R7.reuse, 0x500, RZ ;  /* 0x0000050007a87810 */ /* 0x048fe20007ffe0ff */
[----:B------:R3:W5:Y:S01]  /*1650*/  @P0 LDG.E.128 R40, desc[UR4][R200.64] ;  /* 0x00000004c8280981 */ /* 0x000762000c1e1d00 */
[C---:B----4-:R-:W-:Y:S01]  /*1660*/  IADD3 R172, R7.reuse, 0x600, RZ ;  /* 0x0000060007ac7810 */ /* 0x050fe20007ffe0ff */
[--C-:B------:R-:W-:Y:S01]  /*1670*/  IMAD.WIDE.U32 R12, R12, 0x10, R178.reuse ;  /* 0x000000100c0c7825 */ /* 0x100fe200078e00b2 */
[----:B------:R-:W-:Y:S01]  /*1680*/  IADD3 R7, R7, 0x700, RZ ;  /* 0x0000070007077810 */ /* 0x000fe20007ffe0ff */
[----:B------:R-:W5:Y:S02]  /*1690*/  @P0 LDG.E.128 R44, desc[UR4][R176.64] ;  /* 0x00000004b02c0981 */ /* 0x000f64000c1e1d00 */
[----:B------:R-:W-:-:S02]  /*16a0*/  IMAD.WIDE.U32 R16, R16, 0x10, R178 ;  /* 0x0000001010107825 */ /* 0x000fc400078e00b2 */
[----:B------:R-:W4:Y:S02]  /*16b0*/  LDG.E.128 R196, desc[UR4][R196.64] ;  /* 0x00000004c4c47981 */ /* 0x000f24000c1e1d00 */
[--C-:B------:R-:W-:Y:S02]  /*16c0*/  IMAD.WIDE.U32 R164, R164, 0x10, R178.reuse ;  /* 0x00000010a4a47825 */ /* 0x100fe400078e00b2 */
[----:B------:R-:W4:Y:S02]  /*16d0*/  LDG.E.128 R8, desc[UR4][R8.64] ;  /* 0x0000000408087981 */ /* 0x000f24000c1e1d00 */
[--C-:B------:R-:W-:Y:S02]  /*16e0*/  IMAD.WIDE.U32 R168, R168, 0x10, R178.reuse ;  /* 0x00000010a8a87825 */ /* 0x100fe400078e00b2 */
[----:B------:R-:W4:Y:S02]  /*16f0*/  LDG.E.128 R20, desc[UR4][R20.64] ;  /* 0x0000000414147981 */ /* 0x000f24000c1e1d00 */
[----:B------:R-:W-:-:S02]  /*1700*/  IMAD.WIDE.U32 R172, R172, 0x10, R178 ;  /* 0x00000010acac7825 */ /* 0x000fc400078e00b2 */
[----:B------:R-:W4:Y:S02]  /*1710*/  LDG.E.128 R12, desc[UR4][R12.64] ;  /* 0x000000040c0c7981 */ /* 0x000f24000c1e1d00 */
[----:B------:R-:W-:Y:S02]  /*1720*/  IMAD.WIDE.U32 R178, R7, 0x10, R178 ;  /* 0x0000001007b27825 */ /* 0x000fe400078e00b2 */
[----:B------:R-:W4:Y:S02]  /*1730*/  LDG.E.128 R16, desc[UR4][R16.64] ;  /* 0x0000000410107981 */ /* 0x000f24000c1e1d00 */
[----:B0-----:R-:W-:Y:S02]  /*1740*/  @P0 IMAD.WIDE.U32 R6, R6, 0x10, R224 ;  /* 0x0000001006060825 */ /* 0x001fe400078e00e0 */
[----:B------:R-:W4:Y:S02]  /*1750*/  LDG.E.128 R164, desc[UR4][R164.64] ;  /* 0x00000004a4a47981 */ /* 0x000f24000c1e1d00 */
[----:B------:R-:W-:-:S02]  /*1760*/  IMAD.WIDE.U32 R184, R206, 0x10, R216 ;  /* 0x00000010ceb87825 */ /* 0x000fc400078e00d8 */
[----:B------:R0:W5:Y:S02]  /*1770*/  @P0 LDG.E.128 R36, desc[UR4][R6.64] ;  /* 0x0000000406240981 */ /* 0x000164000c1e1d00 */
        /* <DEDUP_REMOVED lines=8> */
[--C-:B---3--:R-:W-:Y:S02]  /*1800*/  @P0 IMAD.WIDE.U32 R200, R203, 0x10, R224.reuse ;  /* 0x00000010cbc80825 */ /* 0x108fe400078e00e0 */
[----:B------:R-:W3:Y:S02]  /*1810*/  LDG.E.128 R216, desc[UR4][R216.64] ;  /* 0x00000004d8d87981 */ /* 0x000ee4000c1e1d00 */
[----:B0-----:R-:W-:-:S02]  /*1820*/  @P0 IMAD.WIDE.U32 R6, R221, 0x10, R224 ;  /* 0x00000010dd060825 */ /* 0x001fc400078e00e0 */
[----:B------:R-:W5:Y:S02]  /*1830*/  @P0 LDG.E.128 R28, desc[UR4][R200.64] ;  /* 0x00000004c81c0981 */ /* 0x000f64000c1e1d00 */
[----:B------:R-:W-:Y:S02]  /*1840*/  @P0 IMAD.WIDE.U32 R202, R202, 0x10, R224 ;  /* 0x00000010caca0825 */ /* 0x000fe400078e00e0 */
[----:B------:R2:W5:Y:S04]  /*1850*/  @P0 LDG.E.128 R32, desc[UR4][R6.64] ;  /* 0x0000000406200981 */ /* 0x000568000c1e1d00 */
[----:B------:R0:W5:Y:S01]  /*1860*/  @P0 LDG.E.128 R24, desc[UR4][R202.64] ;  /* 0x00000004ca180981 */ /* 0x000162000c1e1d00 */
[----:B-1----:R-:W-:-:S03]  /*1870*/  ISETP.NE.AND P0, PT, R222, RZ, PT ;  /* 0x000000ffde00720c */ /* 0x002fc60003f05270 */
[----:B------:R-:W3:Y:S04]  /*1880*/  LDG.E.128 R168, desc[UR4][R168.64] ;  /* 0x00000004a8a87981 */ /* 0x000ee8000c1e1d00 */
[----:B------:R-:W3:Y:S04]  /*1890*/  LDG.E.128 R172, desc[UR4][R172.64] ;  /* 0x00000004acac7981 */ /* 0x000ee8000c1e1d00 */
[----:B------:R-:W3:Y:S01]  /*18a0*/  LDG.E.128 R176, desc[UR4][R178.64] ;  /* 0x00000004b2b07981 */ /* 0x000ee2000c1e1d00 */
[----:B--2---:R-:W-:-:S05]  /*18b0*/  FSEL R6, R204, RZ, !P0 ;  /* 0x000000ffcc067208 */ /* 0x004fca0004000000 */
[C---:B------:R-:W-:Y:S01]  /*18c0*/  FADD.FTZ R221, -R6.reuse, R180 ;  /* 0x000000b406dd7221 */ /* 0x040fe20000010100 */
[C---:B------:R-:W-:Y:S02]  /*18d0*/  FADD.FTZ R180, -R6.reuse, R208 ;  /* 0x000000d006b47221 */ /* 0x040fe40000010100 */
[----:B------:R-:W2:Y:S01]  /*18e0*/  LDL R208, [R1+0x9c] ;  /* 0x00009c0001d07983 */ /* 0x000ea20000100800 */
[C---:B------:R-:W-:Y:S01]  /*18f0*/  FADD.FTZ R226, -R6.reuse, R183 ;  /* 0x000000b706e27221 */ /* 0x040fe20000010100 */
[C---:B------:R-:W-:Y:S01]  /*1900*/  FADD.FTZ R222, -R6.reuse, R181 ;  /* 0x000000b506de7221 */ /* 0x040fe20000010100 */
[C---:B------:R-:W-:Y:S01]  /*1910*/  FADD.FTZ R225, -R6.reuse, R182 ;  /* 0x000000b606e17221 */ /* 0x040fe20000010100 */
[C---:B------:R-:W-:Y:S01]  /*1920*/  FADD.FTZ R183, -R6.reuse, R211 ;  /* 0x000000d306b77221 */ /* 0x040fe20000010100 */
[C---:B------:R-:W-:Y:S01]  /*1930*/  FADD.FTZ R181, -R6.reuse, R209 ;  /* 0x000000d106b57221 */ /* 0x040fe20000010100 */
[C---:B------:R-:W-:Y:S01]  /*1940*/  FADD.FTZ R182, -R6.reuse, R210 ;  /* 0x000000d206b67221 */ /* 0x040fe20000010100 */
[----:B------:R-:W2:Y:S01]  /*1950*/  LDL R211, [R1+0x90] ;  /* 0x0000900001d37983 */ /* 0x000ea20000100800 */
[C---:B----4-:R-:W-:Y:S01]  /*1960*/  FADD.FTZ R198, -R6.reuse, R198 ;  /* 0x000000c606c67221 */ /* 0x050fe20000010100 */
[----:B------:R-:W-:-:S02]  /*1970*/  FADD.FTZ R199, -R6, R199 ;  /* 0x000000c706c77221 */ /* 0x000fc40000010100 */
[----:B------:R-:W4:Y:S01]  /*1980*/  LDL R210, [R1+0x84] ;  /* 0x0000840001d27983 */ /* 0x000f220000100800 */
[C---:B0-----:R-:W-:Y:S01]  /*1990*/  FADD.FTZ R203, -R6.reuse, R184 ;  /* 0x000000b806cb7221 */ /* 0x041fe20000010100 */
        /* <DEDUP_REMOVED lines=17> */
[C---:B---3--:R-:W-:Y:S01]  /*1ab0*/  FADD.FTZ R197, -R6.reuse, R216 ;  /* 0x000000d806c57221 */ /* 0x048fe20000010100 */
[C---:B------:R-:W-:Y:S01]  /*1ac0*/  FADD.FTZ R196, -R6.reuse, R217 ;  /* 0x000000d906c47221 */ /* 0x040fe20000010100 */
[C---:B------:R-:W-:Y:S01]  /*1ad0*/  FADD.FTZ R195, -R6.reuse, R218 ;  /* 0x000000da06c37221 */ /* 0x040fe20000010100 */
[----:B------:R-:W-:Y:S01]  /*1ae0*/  FADD.FTZ R194, -R6, R219 ;  /* 0x000000db06c27221 */ /* 0x000fe20000010100 */
[----:B------:R-:W3:Y:S01]  /*1af0*/  LDL R212, [R1+0x94] ;  /* 0x0000940001d47983 */ /* 0x000ee20000100800 */
[----:B-----5:R-:W-:-:S03]  /*1b00*/  FMUL.FTZ R209, R2, R221 ;  /* 0x000000dd02d17220 */ /* 0x020fc60000410000 */
[----:B------:R-:W4:Y:S01]  /*1b10*/  LDL R215, [R1+0x88] ;  /* 0x0000880001d77983 */ /* 0x000f220000100800 */
[----:B--2---:R-:W-:-:S03]  /*1b20*/  FMUL.FTZ R6, R208, R8 ;  /* 0x00000008d0067220 */ /* 0x004fc60000410000 */
[----:B------:R-:W2:Y:S01]  /*1b30*/  LDL R208, [R1+0x8c] ;  /* 0x00008c0001d07983 */ /* 0x000ea20000100800 */
[C---:B------:R-:W-:Y:S01]  /*1b40*/  FMUL.FTZ R221, R2.reuse, R225 ;  /* 0x000000e102dd7220 */ /* 0x040fe20000410000 */
[----:B------:R-:W-:Y:S01]  /*1b50*/  FMUL.FTZ R225, R211, R11 ;  /* 0x0000000bd3e17220 */ /* 0x000fe20000410000 */
[----:B------:R-:W-:Y:S01]  /*1b60*/  FMUL.FTZ R211, R2, R224 ;  /* 0x000000e002d37220 */ /* 0x000fe20000410000 */
[----:B------:R-:W-:Y:S01]  /*1b70*/  FFMA.FTZ R56, R8, R209, R56 ;  /* 0x000000d108387223 */ /* 0x000fe20000010038 */
[----:B------:R-:W-:Y:S02]  /*1b80*/  FADD.FTZ R132, R132, R8 ;  /* 0x0000000884847221 */ /* 0x000fe40000010000 */
[----:B------:R-:W4:Y:S01]  /*1b90*/  LDL R8, [R1+0x80] ;  /* 0x0000800001087983 */ /* 0x000f220000100800 */
[----:B------:R-:W-:Y:S01]  /*1ba0*/  FMUL.FTZ R219, R2, R226 ;  /* 0x000000e202db7220 */ /* 0x000fe20000410000 */
[----:B--2---:R-:W-:Y:S02]  /*1bb0*/  FMUL.FTZ R224, R208, R20 ;  /* 0x00000014d0e07220 */ /* 0x004fe40000410000 */
[----:B------:R-:W2:Y:S01]  /*1bc0*/  LDL R208, [R1+0x7c] ;  /* 0x00007c0001d07983 */ /* 0x000ea20000100800 */
[----:B------:R-:W-:Y:S01]  /*1bd0*/  FMUL.FTZ R222, R2, R222 ;  /* 0x000000de02de7220 */ /* 0x000fe20000410000 */
[----:B------:R-:W-:Y:S01]  /*1be0*/  FFMA.FTZ R59, R11, R219, R59 ;  /* 0x000000db0b3b7223 */ /* 0x000fe2000001003b */
[----:B------:R-:W-:Y:S01]  /*1bf0*/  FADD.FTZ R135, R135, R11 ;  /* 0x0000000b87877221 */ /* 0x000fe20000010000 */
[----:B---3--:R-:W-:Y:S01]  /*1c00*/  FMUL.FTZ R226, R212, R10 ;  /* 0x0000000ad4e27220 */ /* 0x008fe20000410000 */
[C---:B------:R-:W-:Y:S01]  /*1c10*/  FMUL.FTZ R214, R2.reuse, R203 ;  /* 0x000000cb02d67220 */ /* 0x040fe20000410000 */
[----:B------:R-:W3:Y:S01]  /*1c20*/  LDL R11, [R1+0x70] ;  /* 0x00007000010b7983 */ /* 0x000ee20000100800 */
[C---:B------:R-:W-:Y:S01]  /*1c30*/  FMUL.FTZ R212, R2.reuse, R223 ;  /* 0x000000df02d47220 */ /* 0x040fe20000410000 */
[----:B------:R-:W-:-:S02]  /*1c40*/  FMUL.FTZ R213, R2, R204 ;  /* 0x000000cc02d57220 */ /* 0x000fc40000410000 */
[----:B------:R-:W3:Y:S01]  /*1c50*/  LDL R203, [R1+0x74] ;  /* 0x0000740001cb7983 */ /* 0x000ee20000100800 */
[----:B------:R-:W-:Y:S01]  /*1c60*/  FFMA.FTZ R57, R9, R222, R57 ;  /* 0x000000de09397223 */ /* 0x000fe20000010039 */
[----:B------:R-:W-:Y:S01]  /*1c70*/  FADD.FTZ R133, R133, R9 ;  /* 0x0000000985857221 */ /* 0x000fe20000010000 */
[----:B------:R-:W-:Y:S01]  /*1c80*/  FMUL.FTZ R227, R227, R9 ;  /* 0x00000009e3e37220 */ /* 0x000fe20000410000 */
[----:B------:R-:W-:Y:S01]  /*1c90*/  FMUL.FTZ R9, R2, R201 ;  /* 0x000000c902097220 */ /* 0x000fe20000410000 */
[----:B------:R-:W-:Y:S01]  /*1ca0*/  FFMA.FTZ R62, R22, R212, R62 ;  /* 0x000000d4163e7223 */ /* 0x000fe2000001003e */
[----:B------:R-:W-:Y:S01]  /*1cb0*/  FADD.FTZ R130, R130, R22 ;  /* 0x0000001682827221 */ /* 0x000fe20000010000 */
[----:B----4-:R-:W-:Y:S01]  /*1cc0*/  FMUL.FTZ R218, R210, R22 ;  /* 0x00000016d2da7220 */ /* 0x010fe20000410000 */
[----:B------:R-:W4:Y:S01]  /*1cd0*/  LDL R201, [R1+0x6c] ;  /* 0x00006c0001c97983 */ /* 0x000f220000100800 */
[----:B------:R-:W-:Y:S01]  /*1ce0*/  FFMA.FTZ R61, R21, R213, R61 ;  /* 0x000000d5153d7223 */ /* 0x000fe2000001003d */
[----:B------:R-:W-:Y:S01]  /*1cf0*/  FADD.FTZ R129, R129, R21 ;  /* 0x0000001581817221 */ /* 0x000fe20000010000 */
[----:B------:R-:W-:Y:S01]  /*1d00*/  FMUL.FTZ R223, R215, R21 ;  /* 0x00000015d7df7220 */ /* 0x000fe20000410000 */
[----:B------:R-:W4:Y:S01]  /*1d10*/  LDL R22, [R1+0x68] ;  /* 0x0000680001167983 */ /* 0x000f220000100800 */
[----:B------:R-:W-:-:S03]  /*1d20*/  FMUL.FTZ R7, R2, R7 ;  /* 0x0000000702077220 */ /* 0x000fc60000410000 */
[----:B------:R-:W4:Y:S01]  /*1d30*/  LDL R21, [R1+0x64] ;  /* 0x0000640001157983 */ /* 0x000f220000100800 */
[----:B------:R-:W-:-:S03]  /*1d40*/  FFMA.FTZ R64, R12, R7, R64 ;  /* 0x000000070c407223 */ /* 0x000fc60000010040 */
[----:B------:R-:W4:Y:S01]  /*1d50*/  LDL R204, [R1+0x78] ;  /* 0x0000780001cc7983 */ /* 0x000f220000100800 */
[----:B------:R-:W-:Y:S01]  /*1d60*/  FADD.FTZ R124, R124, R12 ;  /* 0x0000000c7c7c7221 */ /* 0x000fe20000010000 */
[----:B------:R-:W-:Y:S01]  /*1d70*/  FFMA.FTZ R60, R20, R214, R60 ;  /* 0x000000d6143c7223 */ /* 0x000fe2000001003c */
[----:B------:R-:W-:Y:S02]  /*1d80*/  FADD.FTZ R128, R128, R20 ;  /* 0x0000001480807221 */ /* 0x000fe40000010000 */
[----:B------:R-:W4:Y:S01]  /*1d90*/  LDL R20, [R1+0x60] ;  /* 0x0000600001147983 */ /* 0x000f220000100800 */
[----:B------:R-:W-:Y:S01]  /*1da0*/  FFMA.FTZ R63, R23, R211, R63 ;  /* 0x000000d3173f7223 */ /* 0x000fe2000001003f */
[----:B------:R-:W-:Y:S01]  /*1db0*/  FADD.FTZ R131, R131, R23 ;  /* 0x0000001783837221 */ /* 0x000fe20000010000 */
[----:B------:R-:W-:Y:S02]  /*1dc0*/  FMUL.FTZ R217, R8, R23 ;  /* 0x0000001708d97220 */ /* 0x000fe40000410000 */
[----:B------:R-:W4:Y:S01]  /*1dd0*/  LDL R23, [R1+0x5c] ;  /* 0x00005c0001177983 */ /* 0x000f220000100800 */
[----:B--2---:R-:W-:Y:S01]  /*1de0*/  FMUL.FTZ R216, R208, R12 ;  /* 0x0000000cd0d87220 */ /* 0x004fe20000410000 */
[----:B------:R-:W-:-:S02]  /*1df0*/  FMUL.FTZ R12, R2, R193 ;  /* 0x000000c1020c7220 */ /* 0x000fc40000410000 */
[----:B------:R-:W2:Y:S01]  /*1e00*/  LDL R193, [R1+0x54] ;  /* 0x0000540001c17983 */ /* 0x000ea20000100800 */
[----:B------:R-:W-:Y:S01]  /*1e10*/  FFMA.FTZ R58, R10, R221, R58 ;  /* 0x000000dd0a3a7223 */ /* 0x000fe2000001003a */
[----:B------:R-:W-:Y:S01]  /*1e20*/  FADD.FTZ R134, R134, R10 ;  /* 0x0000000a86867221 */ /* 0x000fe20000010000 */
[----:B------:R-:W-:Y:S01]  /*1e30*/  FMUL.FTZ R10, R2, R202 ;  /* 0x000000ca020a7220 */ /* 0x000fe20000410000 */
[----:B---3--:R-:W-:Y:S01]  /*1e40*/  FMUL.FTZ R208, R11, R15 ;  /* 0x0000000f0bd07220 */ /* 0x008fe20000410000 */
[----:B------:R-:W-:Y:S01]  /*1e50*/  FFMA.FTZ R66, R14, R9, R66 ;  /* 0x000000090e427223 */ /* 0x000fe20000010042 */
[----:B------:R-:W-:Y:S01]  /*1e60*/  FADD.FTZ R126, R126, R14 ;  /* 0x0000000e7e7e7221 */ /* 0x000fe20000010000 */
[----:B------:R-:W-:Y:S01]  /*1e70*/  FMUL.FTZ R210, R203, R14 ;  /* 0x0000000ecbd27220 */ /* 0x000fe20000410000 */
[C---:B------:R-:W-:Y:S01]  /*1e80*/  FMUL.FTZ R11, R2.reuse, R192 ;  /* 0x000000c0020b7220 */ /* 0x040fe20000410000 */
[C---:B------:R-:W-:Y:S01]  /*1e90*/  FMUL.FTZ R14, R2.reuse, R191 ;  /* 0x000000bf020e7220 */ /* 0x040fe20000410000 */
[----:B------:R-:W-:Y:S01]  /*1ea0*/  FMUL.FTZ R8, R2, R200 ;  /* 0x000000c802087220 */ /* 0x000fe20000410000 */
[----:B------:R-:W3:Y:S01]  /*1eb0*/  LDL R191, [R1+0x4c] ;  /* 0x00004c0001bf7983 */ /* 0x000ee20000100800 */
[----:B------:R-:W-:Y:S01]  /*1ec0*/  FFMA.FTZ R67, R15, R10, R67 ;  /* 0x0000000a0f437223 */ /* 0x000fe20000010043 */
[----:B------:R-:W-:Y:S01]  /*1ed0*/  FADD.FTZ R127, R127, R15 ;  /* 0x0000000f7f7f7221 */ /* 0x000fe20000010000 */
[----:B------:R-:W-:Y:S01]  /*1ee0*/  FFMA.FTZ R68, R16, R11, R68 ;  /* 0x0000000b10447223 */ /* 0x000fe20000010044 */
[----:B------:R-:W-:Y:S01]  /*1ef0*/  FADD.FTZ R120, R120, R16 ;  /* 0x0000001078787221 */ /* 0x000fe20000010000 */
[----:B----4-:R-:W-:Y:S01]  /*1f00*/  FMUL.FTZ R15, R201, R16 ;  /* 0x00000010c90f7220 */ /* 0x010fe20000410000 */
[----:B------:R-:W-:Y:S01]  /*1f10*/  FFMA.FTZ R69, R17, R12, R69 ;  /* 0x0000000c11457223 */ /* 0x000fe20000010045 */
[----:B------:R-:W-:Y:S01]  /*1f20*/  FADD.FTZ R121, R121, R17 ;  /* 0x0000001179797221 */ /* 0x000fe20000010000 */
[----:B------:R-:W-:Y:S01]  /*1f30*/  FMUL.FTZ R16, R22, R17 ;  /* 0x0000001116107220 */ /* 0x000fe20000410000 */
[----:B------:R-:W-:Y:S01]  /*1f40*/  FFMA.FTZ R65, R13, R8, R65 ;  /* 0x000000080d417223 */ /* 0x000fe20000010041 */
[----:B------:R-:W-:Y:S01]  /*1f50*/  FADD.FTZ R125, R125, R13 ;  /* 0x0000000d7d7d7221 */ /* 0x000fe20000010000 */
[----:B------:R-:W4:Y:S01]  /*1f60*/  LDL R192, [R1+0x48] ;  /* 0x0000480001c07983 */ /* 0x000f220000100800 */
[----:B------:R-:W-:Y:S01]  /*1f70*/  FMUL.FTZ R17, R21, R18 ;  /* 0x0000001215117220 */ /* 0x000fe20000410000 */
[----:B------:R-:W-:Y:S01]  /*1f80*/  FMUL.FTZ R21, R2, R198 ;  /* 0x000000c602157220 */ /* 0x000fe20000410000 */
[----:B------:R-:W-:Y:S01]  /*1f90*/  FMUL.FTZ R215, R204, R13 ;  /* 0x0000000dccd77220 */ /* 0x000fe20000410000 */
[----:B------:R-:W-:Y:S01]  /*1fa0*/  FMUL.FTZ R13, R2, R190 ;  /* 0x000000be020d7220 */ /* 0x000fe20000410000 */
[----:B------:R-:W-:Y:S01]  /*1fb0*/  FADD.FTZ R118, R118, R166 ;  /* 0x000000a676767221 */ /* 0x000fe20000010000 */
[----:B------:R-:W4:Y:S01]  /*1fc0*/  LDL R190, [R1+0x50] ;  /* 0x0000500001be7983 */ /* 0x000f220000100800 */
[----:B------:R-:W-:Y:S01]  /*1fd0*/  FFMA.FTZ R150, R166, R21, R150 ;  /* 0x00000015a6967223 */ /* 0x000fe20000010096 */
[----:B------:R-:W-:Y:S01]  /*1fe0*/  FFMA.FTZ R70, R18, R13, R70 ;  /* 0x0000000d12467223 */ /* 0x000fe20000010046 */
[----:B------:R-:W-:Y:S01]  /*1ff0*/  FADD.FTZ R122, R122, R18 ;  /* 0x000000127a7a7221 */ /* 0x000fe20000010000 */
[----:B------:R-:W-:Y:S01]  /*2000*/  FMUL.FTZ R18, R20, R19 ;  /* 0x0000001314127220 */ /* 0x000fe20000410000 */
[----:B------:R-:W-:Y:S01]  /*2010*/  FFMA.FTZ R71, R19, R14, R71 ;  /* 0x0000000e13477223 */ /* 0x000fe20000010047 */
[----:B------:R-:W-:Y:S01]  /*2020*/  FADD.FTZ R123, R123, R19 ;  /* 0x000000137b7b7221 */ /* 0x000fe20000010000 */
[C---:B------:R-:W-:Y:S01]  /*2030*/  FMUL.FTZ R20, R2.reuse, R185 ;  /* 0x000000b902147220 */ /* 0x040fe20000410000 */
[----:B------:R-:W-:Y:S01]  /*2040*/  FMUL.FTZ R19, R2, R184 ;  /* 0x000000b802137220 */ /* 0x000fe20000410000 */
[----:B------:R-:W-:Y:S01]  /*2050*/  FADD.FTZ R185, RZ, R6 ;  /* 0x00000006ffb97221 */ /* 0x000fe20000010000 */
[----:B------:R-:W-:Y:S01]  /*2060*/  FFMA.FTZ R184, R209, R6, RZ ;  /* 0x00000006d1b87223 */ /* 0x000fe200000100ff */
[----:B------:R-:W-:Y:S01]  /*2070*/  FADD.FTZ R116, R116, R164 ;  /* 0x000000a474747221 */ /* 0x000fe20000010000 */
[----:B------:R-:W-:Y:S01]  /*2080*/  FMUL.FTZ R23, R23, R164 ;  /* 0x000000a417177220 */ /* 0x000fe20000410000 */
[----:B------:R-:W-:Y:S01]  /*2090*/  FADD.FTZ R185, R185, R227 ;  /* 0x000000e3b9b97221 */ /* 0x000fe20000010000 */
[----:B------:R-:W-:Y:S01]  /*20a0*/  FFMA.FTZ R184, R222, R227, R184 ;  /* 0x000000e3deb87223 */ /* 0x000fe200000100b8 */
[----:B------:R-:W-:Y:S01]  /*20b0*/  FADD.FTZ R112, R112, R168 ;  /* 0x000000a870707221 */ /* 0x000fe20000010000 */
[----:B------:R-:W-:Y:S01]  /*20c0*/  FADD.FTZ R119, R119, R167 ;  /* 0x000000a777777221 */ /* 0x000fe20000010000 */
[----:B------:R-:W-:Y:S01]  /*20d0*/  FADD.FTZ R113, R113, R169 ;  /* 0x000000a971717221 */ /* 0x000fe20000010000 */
[----:B------:R-:W-:Y:S01]  /*20e0*/  FADD.FTZ R114, R114, R170 ;  /* 0x000000aa72727221 */ /* 0x000fe20000010000 */
[----:B------:R-:W4:Y:S01]  /*20f0*/  LDL R200, [R1+0x58] ;  /* 0x0000580001c87983 */ /* 0x000f220000100800 */
[----:B--2---:R-:W-:-:S03]  /*2100*/  FMUL.FTZ R166, R193, R166 ;  /* 0x000000a6c1a67220 */ /* 0x004fc60000410000 */
[----:B------:R-:W2:Y:S01]  /*2110*/  LDL R193, [R1+0x44] ;  /* 0x0000440001c17983 */ /* 0x000ea20000100800 */
        /* <DEDUP_REMOVED lines=16> */
[C---:B------:R-:W-:Y:S01]  /*2220*/  FMUL.FTZ R180, R2.reuse, R181 ;  /* 0x000000b502b47220 */ /* 0x040fe20000410000 */
[----:B------:R-:W-:Y:S01]  /*2230*/  FADD.FTZ R185, R185, R215 ;  /* 0x000000d7b9b97221 */ /* 0x000fe20000010000 */
[----:B------:R-:W-:Y:S01]  /*2240*/  FMUL.FTZ R181, R2, R182 ;  /* 0x000000b602b57220 */ /* 0x000fe20000410000 */
[----:B------:R-:W-:Y:S01]  /*2250*/  FFMA.FTZ R184, R8, R215, R184 ;  /* 0x000000d708b87223 */ /* 0x000fe200000100b8 */
[----:B------:R-:W-:Y:S01]  /*2260*/  FMUL.FTZ R182, R2, R183 ;  /* 0x000000b702b67220 */ /* 0x000fe20000410000 */
[----:B------:R-:W-:Y:S01]  /*2270*/  FFMA.FTZ R144, R168, R164, R144 ;  /* 0x000000a4a8907223 */ /* 0x000fe20000010090 */
[----:B---3--:R-:W-:Y:S01]  /*2280*/  FMUL.FTZ R183, R191, R168 ;  /* 0x000000a8bfb77220 */ /* 0x008fe20000410000 */
[----:B------:R-:W-:Y:S01]  /*2290*/  FADD.FTZ R168, R185, R210 ;  /* 0x000000d2b9a87221 */ /* 0x000fe20000010000 */
[----:B------:R-:W-:Y:S01]  /*22a0*/  FMUL.FTZ R22, R2, R199 ;  /* 0x000000c702167220 */ /* 0x000fe20000410000 */
[----:B------:R-:W-:Y:S01]  /*22b0*/  FFMA.FTZ R185, R9, R210, R184 ;  /* 0x000000d209b97223 */ /* 0x000fe200000100b8 */
[----:B------:R-:W3:Y:S01]  /*22c0*/  LDL R191, [R1+0x3c] ;  /* 0x00003c0001bf7983 */ /* 0x000ee20000100800 */
[----:B------:R-:W-:Y:S01]  /*22d0*/  FADD.FTZ R168, R168, R208 ;  /* 0x000000d0a8a87221 */ /* 0x000fe20000010000 */
[----:B------:R-:W-:Y:S01]  /*22e0*/  FFMA.FTZ R151, R167, R22, R151 ;  /* 0x00000016a7977223 */ /* 0x000fe20000010097 */
[----:B------:R-:W-:Y:S01]  /*22f0*/  FFMA.FTZ R185, R10, R208, R185 ;  /* 0x000000d00ab97223 */ /* 0x000fe200000100b9 */
[----:B----4-:R-:W-:Y:S01]  /*2300*/  FMUL.FTZ R167, R190, R167 ;  /* 0x000000a7bea77220 */ /* 0x010fe20000410000 */
[----:B------:R-:W-:Y:S01]  /*2310*/  FFMA.FTZ R145, R169, R180, R145 ;  /* 0x000000b4a9917223 */ /* 0x000fe20000010091 */
[----:B------:R-:W4:Y:S01]  /*2320*/  LDL R190, [R1+0x40] ;  /* 0x0000400001be7983 */ /* 0x000f220000100800 */
[----:B------:R-:W-:Y:S01]  /*2330*/  FMUL.FTZ R184, R192, R169 ;  /* 0x000000a9c0b87220 */ /* 0x000fe20000410000 */
[----:B------:R-:W-:Y:S01]  /*2340*/  FADD.FTZ R169, R168, R15 ;  /* 0x0000000fa8a97221 */ /* 0x000fe20000010000 */
[----:B------:R-:W-:Y:S01]  /*2350*/  FFMA.FTZ R168, R11, R15, R185 ;  /* 0x0000000f0ba87223 */ /* 0x000fe200000100b9 */
[----:B------:R-:W-:Y:S01]  /*2360*/  FFMA.FTZ R146, R170, R181, R146 ;  /* 0x000000b5aa927223 */ /* 0x000fe20000010092 */
[----:B------:R-:W4:Y:S01]  /*2370*/  LDL R192, [R1+0x38] ;  /* 0x0000380001c07983 */ /* 0x000f220000100800 */
[----:B------:R-:W-:-:S03]  /*2380*/  FMUL.FTZ R189, R2, R189 ;  /* 0x000000bd02bd7220 */ /* 0x000fc60000410000 */
[----:B------:R-:W4:Y:S01]  /*2390*/  LDL R199, [R1+0x2c] ;  /* 0x00002c0001c77983 */ /* 0x000f220000100800 */
[----:B--2---:R-:W-:-:S03]  /*23a0*/  FMUL.FTZ R185, R193, R170 ;  /* 0x000000aac1b97220 */ /* 0x004fc60000410000 */
[----:B------:R-:W2:Y:S04]  /*23b0*/  LDL R170, [R1+0x30] ;  /* 0x0000300001aa7983 */ /* 0x000ea80000100800 */
[----:B------:R-:W2:Y:S01]  /*23c0*/  LDL R193, [R1+0x34] ;  /* 0x0000340001c17983 */ /* 0x000ea20000100800 */
[----:B------:R-:W-:Y:S01]  /*23d0*/  FFMA.FTZ R140, R172, R189, R140 ;  /* 0x000000bdac8c7223 */ /* 0x000fe2000001008c */
[----:B------:R-:W-:Y:S01]  /*23e0*/  FADD.FTZ R108, R108, R172 ;  /* 0x000000ac6c6c7221 */ /* 0x000fe20000010000 */
[----:B------:R-:W-:Y:S01]  /*23f0*/  FFMA.FTZ R147, R171, R182, R147 ;  /* 0x000000b6ab937223 */ /* 0x000fe20000010093 */
[----:B------:R-:W-:Y:S01]  /*2400*/  FADD.FTZ R115, R115, R171 ;  /* 0x000000ab73737221 */ /* 0x000fe20000010000 */
[----:B---3--:R-:W-:Y:S02]  /*2410*/  FMUL.FTZ R191, R191, R172 ;  /* 0x000000acbfbf7220 */ /* 0x008fe40000410000 */
[----:B------:R-:W3:Y:S01]  /*2420*/  LDL R172, [R1+0x28] ;  /* 0x0000280001ac7983 */ /* 0x000ee20000100800 */
[----:B----4-:R-:W-:-:S03]  /*2430*/  FMUL.FTZ R190, R190, R171 ;  /* 0x000000abbebe7220 */ /* 0x010fc60000410000 */
[----:B------:R-:W4:Y:S01]  /*2440*/  LDL R171, [R1+0x24] ;  /* 0x0000240001ab7983 */ /* 0x000f220000100800 */
[----:B------:R-:W-:Y:S01]  /*2450*/  FADD.FTZ R169, R169, R16 ;  /* 0x00000010a9a97221 */ /* 0x000fe20000010000 */
[----:B------:R-:W-:-:S03]  /*2460*/  FFMA.FTZ R168, R12, R16, R168 ;  /* 0x000000100ca87223 */ /* 0x000fc600000100a8 */
[----:B------:R-:W-:Y:S01]  /*2470*/  FADD.FTZ R169, R169, R17 ;  /* 0x00000011a9a97221 */ /* 0x000fe20000010000 */
[----:B------:R-:W-:-:S03]  /*2480*/  FFMA.FTZ R168, R13, R17, R168 ;  /* 0x000000110da87223 */ /* 0x000fc600000100a8 */
[----:B------:R-:W-:Y:S01]  /*2490*/  FADD.FTZ R169, R169, R18 ;  /* 0x00000012a9a97221 */ /* 0x000fe20000010000 */
[----:B------:R-:W-:Y:S01]  /*24a0*/  FFMA.FTZ R168, R14, R18, R168 ;  /* 0x000000120ea87223 */ /* 0x000fe200000100a8 */
[----:B------:R-:W-:Y:S01]  /*24b0*/  FFMA.FTZ R149, R165, R20, R149 ;  /* 0x00000014a5957223 */ /* 0x000fe20000010095 */
[----:B--2---:R-:W-:Y:S02]  /*24c0*/  FMUL.FTZ R198, R170, R175 ;  /* 0x000000afaac67220 */ /* 0x004fe40000410000 */
[----:B------:R-:W2:Y:S01]  /*24d0*/  LDL R170, [R1+0x20] ;  /* 0x0000200001aa7983 */ /* 0x000ea20000100800 */
        /* <DEDUP_REMOVED lines=37> */
[----:B------:R-:W-:Y:S01]  /*2730*/  FMUL.FTZ R195, R2, R195 ;  /* 0x000000c302c37220 */ /* 0x000fe20000410000 */
[----:B----4-:R-:W-:Y:S01]  /*2740*/  FMUL.FTZ R203, R171, R178 ;  /* 0x000000b2abcb7220 */ /* 0x010fe20000410000 */
[----:B------:R-:W-:Y:S01]  /*2750*/  FADD.FTZ R169, R169, R202 ;  /* 0x000000caa9a97221 */ /* 0x000fe20000010000 */
[----:B------:R-:W-:Y:S01]  /*2760*/  FFMA.FTZ R168, R196, R202, R168 ;  /* 0x000000cac4a87223 */ /* 0x000fe200000100a8 */
[----:B------:R-:W-:-:S02]  /*2770*/  FMUL.FTZ R194, R2, R194 ;  /* 0x000000c202c27220 */ /* 0x000fc40000410000 */
        /* <DEDUP_REMOVED lines=16> */
[----:B--2---:R-:W-:-:S04]  /*2880*/  FMUL.FTZ R204, R170, R179 ;  /* 0x000000b3aacc7220 */ /* 0x004fc80000410000 */
[----:B------:R-:W-:Y:S01]  /*2890*/  FADD.FTZ R171, R169, R204 ;  /* 0x000000cca9ab7221 */ /* 0x000fe20000010000 */
[----:B------:R-:W-:-:S07]  /*28a0*/  FFMA.FTZ R170, R194, R204, R168 ;  /* 0x000000ccc2aa7223 */ /* 0x000fce00000100a8 */
.L_x_11509:
[----:B------:R-:W-:Y:S05]  /*28b0*/  BSYNC B0 ;  /* 0x0000000000007941 */ /* 0x000fea0003800000 */
.L_x_11507:
        /* <DEDUP_REMOVED lines=26> */
.L_x_11586:
[----:B------:R-:W3:Y:S01]  /*2a60*/  LDC R169, c[0x0][0x218] ;  /* 0x00008600ffa97b82 */ /* 0x000ee20000000800 */
[----:B-----5:R-:W-:Y:S01]  /*2a70*/  ISETP.GE.AND P4, PT, R207, 0x1, PT ;  /* 0x00000001cf00780c */ /* 0x020fe20003f86270 */
[----:B------:R-:W4:Y:S01]  /*2a80*/  S2R R175, SR_CgaCtaId ;  /* 0x0000000000af7919 */ /* 0x000f220000008800 */
[----:B------:R-:W-:Y:S01]  /*2a90*/  HFMA2.MMA R200, -RZ, RZ, 0, 0 ;  /* 0x00000000ffc87435 */ /* 0x000fe200000001ff */
[----:B------:R-:W-:Y:S01]  /*2aa0*/  LOP3.LUT R174, R178, 0xff, RZ, 0xc0, !PT ;  /* 0x000000ffb2ae7812 */ /* 0x000fe200078ec0ff */
[----:B01----:R-:W-:Y:S01]  /*2ab0*/  FADD.FTZ R170, R170, R172 ;  /* 0x000000acaaaa7221 */ /* 0x003fe20000010000 */
[----:B------:R-:W-:Y:S01]  /*2ac0*/  MOV R172, 0x400 ;  /* 0x0000040000ac7802 */ /* 0x000fe20000000f00 */
[----:B--2---:R-:W-:Y:S01]  /*2ad0*/  FADD.FTZ R171, R171, R173 ;  /* 0x000000adabab7221 */ /* 0x004fe20000010000 */
[----:B------:R-:W-:Y:S05]  /*2ae0*/  WARPSYNC.ALL ;  /* 0x0000000000007948 */ /* 0x000fea0003800000 */
[----:B------:R-:W0:Y:S01]  /*2af0*/  LDC.U8 R201, c[0x0][0x2a0] ;  /* 0x0000a800ffc97b82 */ /* 0x000e220000000000 */
[----:B------:R-:W-:-:S05]  /*2b00*/  @P4 IADD3 R168, R207, -0x1, RZ ;  /* 0xffffffffcfa84810 */ /* 0x000fca0007ffe0ff */
[----:B---3--:R-:W-:-:S05]  /*2b10*/  @P4 IMAD R168, R168, R169, RZ ;  /* 0x000000a9a8a84224 */ /* 0x008fca00078e02ff */
[----:B------:R-:W-:-:S04]  /*2b20*/  @P4 SHF.R.S32.HI R169, RZ, 0x1f, R168 ;  /* 0x0000001fffa94819 */ /* 0x000fc800000114a8 */
[----:B------:R-:W-:Y:S02]  /*2b30*/  @P4 LEA.HI R169, R169, R168, RZ, 0x2 ;  /* 0x000000a8a9a94211 */ /* 0x000fe400078f10ff */
[----:B----4-:R-:W-:Y:S02]  /*2b40*/  LEA R172, R175, R172, 0x18 ;  /* 0x000000acafac7211 */ /* 0x010fe400078ec0ff */
[----:B------:R-:W-:Y:S02]  /*2b50*/  @P4 LEA.HI.SX32 R200, R169, R174, 0x1e ;  /* 0x000000aea9c84211 */ /* 0x000fe400078ff2ff */
[----:B------:R-:W-:Y:S01]  /*2b60*/  @!P0 LOP3.LUT R174, R177, 0x7, RZ, 0xc0, !PT ;  /* 0x00000007b1ae8812 */ /* 0x000fe200078ec0ff */
[----:B------:R-:W1:Y:S03]  /*2b70*/  @P4 LDC.64 R168, c[0x0][0x220] ;  /* 0x00008800ffa84b82 */ /* 0x000e660000000a00 */
[----:B------:R-:W-:-:S04]  /*2b80*/  @!P0 IADD3 R174, R176, R174, RZ ;  /* 0x000000aeb0ae8210 */ /* 0x000fc80007ffe0ff */
[----:B------:R-:W-:-:S05]  /*2b90*/  @!P0 LEA R174, R174, R172, 0x3 ;  /* 0x000000acaeae8211 */ /* 0x000fca00078e18ff */
[----:B------:R-:W-:Y:S01]  /*2ba0*/  @!P0 STS.64 [R174+0x8000], R170 ;  /* 0x008000aaae008388 */ /* 0x000fe20000000a00 */
[----:B------:R-:W-:Y:S01]  /*2bb0*/  LEA R176, R176, R172, 0x3 ;  /* 0x000000acb0b07211 */ /* 0x000fe200078e18ff */
[----:B------:R-:W-:Y:S01]  /*2bc0*/  BAR.SYNC.DEFER_BLOCKING 0x0 ;  /* 0x0000000000007b1d */ /* 0x000fe20000010000 */
[----:B-1----:R-:W-:-:S05]  /*2bd0*/  @P4 IMAD.WIDE.U32 R168, R200, 0x10, R168 ;  /* 0x00000010c8a84825 */ /* 0x002fca00078e00a8 */
[----:B------:R-:W1:Y:S04]  /*2be0*/  LDS.128 R172, [R176+0x8000] ;  /* 0x00800000b0ac7984 */ /* 0x000e680000000c00 */
[----:B------:R2:W5:Y:S01]  /*2bf0*/  @P4 LDG.E.128 R152, desc[UR4][R168.64] ;  /* 0x00000004a8984981 */ /* 0x000562000c1e1d00 */
[----:B------:R-:W-:Y:S01]  /*2c00*/  ISETP.NE.U32.AND P0, PT, RZ, UR10, PT ;  /* 0x0000000aff007c0c */ /* 0x000fe2000bf05070 */
[----:B------:R-:W-:Y:S01]  /*2c10*/  BSSY B0, `(.L_x_11511) ;  /* 0x0000028000007945 */ /* 0x000fe20003800000 */
[----:B------:R-:W-:Y:S02]  /*2c20*/  @!P6 ISETP.NE.U32.AND P1, PT, R4, RZ, PT ;  /* 0x000000ff0400e20c */ /* 0x000fe40003f25070 */
[----:B------:R-:W-:Y:S02]  /*2c30*/  ISETP.NE.AND.EX P0, PT, RZ, UR11, PT, P0 ;  /* 0x0000000bff007c0c */ /* 0x000fe4000bf05300 */
[----:B0-----:R-:W-:-:S02]  /*2c40*/  ISETP.NE.AND P2, PT, R201, RZ, PT ;  /* 0x000000ffc900720c */ /* 0x001fc40003f45270 */
[----:B------:R-:W-:Y:S01]  /*2c50*/  @!P6 ISETP.NE.AND.EX P1, PT, R5, RZ, PT, P1 ;  /* 0x000000ff0500e20c */ /* 0x000fe20003f25310 */
[----:B--2---:R-:W0:Y:S01]  /*2c60*/  LDS.128 R168, [R176+0x8010] ;  /* 0x00801000b0a87984 */ /* 0x004e220000000c00 */
[----:B------:R-:W-:Y:S01]  /*2c70*/  ISETP.NE.U32.AND P3, PT, RZ, UR10, PT ;  /* 0x0000000aff007c0c */ /* 0x000fe2000bf65070 */
[----:B-1----:R-:W-:Y:S01]  /*2c80*/  FADD.FTZ R172, RZ, R172 ;  /* 0x000000acffac7221 */ /* 0x002fe20000010000 */
[----:B------:R-:W-:-:S03]  /*2c90*/  FADD.FTZ R173, RZ, R173 ;  /* 0x000000adffad7221 */ /* 0x000fc60000010000 */
[----:B------:R-:W-:Y:S01]  /*2ca0*/  FADD.FTZ R177, R174, R172 ;  /* 0x000000acaeb17221 */ /* 0x000fe20000010000 */
[----:B------:R-:W-:Y:S02]  /*2cb0*/  FADD.FTZ R178, R175, R173 ;  /* 0x000000adafb27221 */ /* 0x000fe40000010000 */
[----:B------:R-:W1:Y:S01]  /*2cc0*/  LDS.128 R172, [R176+0x8020] ;  /* 0x00802000b0ac7984 */ /* 0x000e620000000c00 */
[----:B0-----:R-:W-:Y:S01]  /*2cd0*/  FADD.FTZ R168, R177, R168 ;  /* 0x000000a8b1a87221 */ /* 0x001fe20000010000 */
[----:B------:R-:W-:Y:S02]  /*2ce0*/  FADD.FTZ R169, R178, R169 ;  /* 0x000000a9b2a97221 */ /* 0x000fe40000010000 */
[----:B------:R-:W0:Y:S01]  /*2cf0*/  LDS.128 R176, [R176+0x8030] ;  /* 0x00803000b0b07984 */ /* 0x000e220000000c00 */
[----:B------:R-:W-:Y:S01]  /*2d00*/  FADD.FTZ R168, R170, R168 ;  /* 0x000000a8aaa87221 */ /* 0x000fe20000010000 */
[----:B------:R-:W-:-:S03]  /*2d10*/  FADD.FTZ R169, R171, R169 ;  /* 0x000000a9aba97221 */ /* 0x000fc60000010000 */
[----:B-1----:R-:W-:Y:S01]  /*2d20*/  FADD.FTZ R168, R168, R172 ;  /* 0x000000aca8a87221 */ /* 0x002fe20000010000 */
[----:B------:R-:W-:Y:S02]  /*2d30*/  FADD.FTZ R169, R169, R173 ;  /* 0x000000ada9a97221 */ /* 0x000fe40000010000 */
[----:B------:R-:W1:Y:S01]  /*2d40*/  @P0 LDC.64 R172, c[0x0][0x308] ;  /* 0x0000c200ffac0b82 */ /* 0x000e620000000a00 */
[----:B------:R-:W-:Y:S01]  /*2d50*/  FADD.FTZ R168, R174, R168 ;  /* 0x000000a8aea87221 */ /* 0x000fe20000010000 */
[----:B------:R-:W-:-:S03]  /*2d60*/  FADD.FTZ R169, R175, R169 ;  /* 0x000000a9afa97221 */ /* 0x000fc60000010000 */
[----:B0-----:R-:W-:Y:S01]  /*2d70*/  FADD.FTZ R168, R168, R176 ;  /* 0x000000b0a8a87221 */ /* 0x001fe20000010000 */
[----:B------:R-:W-:Y:S02]  /*2d80*/  FADD.FTZ R169, R169, R177 ;  /* 0x000000b1a9a97221 */ /* 0x000fe40000010000 */
[----:B------:R-:W0:Y:S01]  /*2d90*/  @P4 LDC R177, c[0x0][0x29c] ;  /* 0x0000a700ffb14b82 */ /* 0x000e220000000800 */
[----:B------:R-:W-:Y:S01]  /*2da0*/  FADD.FTZ R168, R178, R168 ;  /* 0x000000a8b2a87221 */ /* 0x000fe20000010000 */
[----:B------:R-:W-:Y:S01]  /*2db0*/  FADD.FTZ R175, R179, R169 ;  /* 0x000000a9b3af7221 */ /* 0x000fe20000010000 */
[----:B------:R-:W-:Y:S02]  /*2dc0*/  @!P6 FSEL R179, R52, RZ, P1 ;  /* 0x000000ff34b3e208 */ /* 0x000fe40000800000 */
[----:B------:R-:W-:Y:S01]  /*2dd0*/  FMUL.FTZ R168, R168, UR8 ;  /* 0x00000008a8a87c20 */ /* 0x000fe20008410000 */
[----:B------:R-:W-:Y:S02]  /*2de0*/  FMUL.FTZ R175, R175, UR8 ;  /* 0x00000008afaf7c20 */ /* 0x000fe40008410000 */
[----:B------:R-:W2:Y:S02]  /*2df0*/  @P4 LDC R178, c[0x0][0x29c] ;  /* 0x0000a700ffb24b82 */ /* 0x000ea40000000800 */
[----:B------:R-:W-:-:S02]  /*2e00*/  FSEL R174, R168, RZ, !P2 ;  /* 0x000000ffa8ae7208 */ /* 0x000fc40005000000 */
        /* <DEDUP_REMOVED lines=8> */
.L_x_11512:
[----:B------:R-:W-:Y:S05]  /*2e90*/  BSYNC B0 ;  /* 0x0000000000007941 */ /* 0x000fea0003800000 */
.L_x_11511:
        /* <DEDUP_REMOVED lines=11> */
.L_x_11514:
[----:B------:R-:W-:Y:S05]  /*2f50*/  BSYNC B0 ;  /* 0x0000000000007941 */ /* 0x000fea0003800000 */
.L_x_11513:
[----:B------:R-:W-:Y:S01]  /*2f60*/  @!P6 ISETP.NE.U32.AND P2, PT, R4, RZ, PT ;  /* 0x000000ff0400e20c */ /* 0x000fe20003f45070 */
[----:B------:R-:W-:Y:S01]  /*2f70*/  BSSY B0, `(.L_x_11515) ;  /* 0x000000d000007945 */ /* 0x000fe20003800000 */
[----:B------:R-:W-:Y:S01]  /*2f80*/  ISETP.NE.AND.EX P3, PT, RZ, UR11, PT, P3 ;  /* 0x0000000bff007c0c */ /* 0x000fe2000bf65330 */
[----:B-1----:R-:W-:Y:S01]  /*2f90*/  @P0 IMAD.WIDE.U32 R172, R0, 0x10, R172 ;  /* 0x0000001000ac0825 */ /* 0x002fe200078e00ac */
[C---:B------:R-:W-:Y:S02]  /*2fa0*/  @!P6 ISETP.NE.AND.EX P2, PT, R5.reuse, RZ, PT, P2 ;  /* 0x000000ff0500e20c */ /* 0x040fe40003f45320 */
[----:B------:R-:W-:Y:S02]  /*2fb0*/  @!P6 ISETP.NE.AND.EX P1, PT, R5, RZ, PT, P1 ;  /* 0x000000ff0500e20c */ /* 0x000fe40003f25310 */
        /* <DEDUP_REMOVED lines=8> */
.L_x_11516:
[----:B------:R-:W-:Y:S05]  /*3040*/  BSYNC B0 ;  /* 0x0000000000007941 */ /* 0x000fea0003800000 */
.L_x_11515:
[----:B------:R-:W-:Y:S01]  /*3050*/  BSSY B0, `(.L_x_11517) ;  /* 0x0000009000007945 */ /* 0x000fe20003800000 */
[----:B------:R-:W-:-:S03]  /*3060*/  @!P6 FSEL R176, R55, RZ, P1 ;  /* 0x000000ff37b0e208 */ /* 0x000fc60000800000 */
[----:B------:R-:W-:Y:S05]  /*3070*/  @!P6 BRA `(.L_x_11518) ;  /* 0x000000000018e947 */ /* 0x000fea0003800000 */
[----:B------:R-:W-:Y:S01]  /*3080*/  ISETP.NE.U32.AND P1, PT, R4, RZ, PT ;  /* 0x000000ff0400720c */ /* 0x000fe20003f25070 */
[----:B------:R-:W-:-:S03]  /*3090*/  FFMA.FTZ R168, R219, R175, R174 ;  /* 0x000000afdba87223 */ /* 0x000fc600000100ae */
[----:B------:R-:W-:Y:S01]  /*30a0*/  ISETP.NE.AND.EX P1, PT, R5, RZ, PT, P1 ;  /* 0x000000ff0500720c */ /* 0x000fe20003f25310 */
[----:B------:R-:W-:-:S04]  /*30b0*/  FADD.FTZ R168, R225, -R168 ;  /* 0x800000a8e1a87221 */ /* 0x000fc80000010000 */
[----:B------:R-:W-:-:S08]  /*30c0*/  FMUL.FTZ R176, R2, R168 ;  /* 0x000000a802b07220 */ /* 0x000fd00000410000 */
[----:B------:R-:W-:-:S07]  /*30d0*/  @P1 FADD.FTZ R176, R55, R176 ;  /* 0x000000b037b01221 */ /* 0x000fce0000010000 */
.L_x_11518:
[----:B------:R-:W-:Y:S05]  /*30e0*/  BSYNC B0 ;  /* 0x0000000000007941 */ /* 0x000fea0003800000 */
.L_x_11517:
[----:B------:R-:W-:Y:S01]  /*30f0*/  SEL R168, R179, R156, P3 ;  /* 0x0000009cb3a87207 */ /* 0x000fe20001800000 */
[----:B------:R-:W3:Y:S01]  /*3100*/  LDL R228, [R1+0x10] ;  /* 0x0000100001e47983 */ /* 0x000ee20000100800 */
[----:B------:R-:W-:Y:S02]  /*3110*/  SEL R169, R201, R157, P3 ;  /* 0x0000009dc9a97207 */ /* 0x000fe40001800000 */
[----:B------:R-:W-:Y:S02]  /*3120*/  SEL R170, R207, R158, P3 ;  /* 0x0000009ecfaa7207 */ /* 0x000fe40001800000 */
[----:B------:R-:W-:Y:S01]  /*3130*/  SEL R171, R176, R159, P3 ;  /* 0x0000009fb0ab7207 */ /* 0x000fe20001800000 */
[----:B0-----:R-:W-:Y:S01]  /*3140*/  @P4 FMUL.FTZ R177, R179, R177 ;  /* 0x000000b1b3b14220 */ /* 0x001fe20000410000 */
[----:B--2---:R-:W-:Y:S01]  /*3150*/  @P4 FMUL.FTZ R178, R201, R178 ;  /* 0x000000b2c9b24220 */ /* 0x004fe20000410000 */
[----:B------:R-:W2:Y:S04]  /*3160*/  LDL R179, [R1+0x18] ;  /* 0x0000180001b37983 */ /* 0x000ea80000100800 */
[----:B------:R0:W-:Y:S04]  /*3170*/  @P0 STG.E.128 desc[UR4][R172.64], R168 ;  /* 0x000000a8ac000986 */ /* 0x0001e8000c101d04 */
[----:B------:R-:W4:Y:S04]  /*3180*/  LDL R201, [R1+0x1c] ;  /* 0x00001c0001c97983 */ /* 0x000f280000100800 */
[----:B0-----:R-:W4:Y:S01]  /*3190*/  LDL R173, [R1+0x14] ;  /* 0x0000140001ad7983 */ /* 0x001f220000100800 */
[----:B------:R-:W0:Y:S08]  /*31a0*/  @P4 LDC R168, c[0x0][0x29c] ;  /* 0x0000a700ffa84b82 */ /* 0x000e300000000800 */
[----:B------:R-:W1:Y:S08]  /*31b0*/  @P4 LDC R172, c[0x0][0x29c] ;  /* 0x0000a700ffac4b82 */ /* 0x000e700000000800 */
[----:B------:R-:W1:Y:S01]  /*31c0*/  @P4 LDC.64 R170, c[0x0][0x2f8] ;  /* 0x0000be00ffaa4b82 */ /* 0x000e620000000a00 */
[----:B0-----:R-:W-:-:S07]  /*31d0*/  @P4 FMUL.FTZ R207, R207, R168 ;  /* 0x000000a8cfcf4220 */ /* 0x001fce0000410000 */
[----:B------:R-:W0:Y:S01]  /*31e0*/  @P4 LDC.64 R168, c[0x0][0x220] ;  /* 0x00008800ffa84b82 */ /* 0x000e220000000a00 */
[----:B-1----:R-:W-:Y:S01]  /*31f0*/  @P4 FMUL.FTZ R176, R176, R172 ;  /* 0x000000acb0b04220 */ /* 0x002fe20000410000 */
[----:B------:R-:W-:Y:S01]  /*3200*/  IADD3 R172, R200, 0x100, RZ ;  /* 0x00000100c8ac7810 */ /* 0x000fe20007ffe0ff */
[----:B-----5:R-:W-:Y:S01]  /*3210*/  @P4 FFMA.FTZ R100, R152, R177, R100 ;  /* 0x000000b198644223 */ /* 0x020fe20000010064 */
[----:B------:R-:W-:Y:S01]  /*3220*/  @P4 FFMA.FTZ R101, R153, R178, R101 ;  /* 0x000000b299654223 */ /* 0x000fe20000010065 */
[----:B------:R-:W-:-:S04]  /*3230*/  @P4 IMAD.WIDE.U32 R170, R200, 0x10, R170 ;  /* 0x00000010c8aa4825 */ /* 0x000fc800078e00aa */
[----:B------:R-:W-:Y:S01]  /*3240*/  @P4 FFMA.FTZ R102, R154, R207, R102 ;  /* 0x000000cf9a664223 */ /* 0x000fe20000010066 */
[-C--:B------:R-:W-:Y:S01]  /*3250*/  @P4 FFMA.FTZ R103, R155, R176.reuse, R103 ;  /* 0x000000b09b674223 */ /* 0x080fe20000010067 */
[----:B0-----:R-:W-:Y:S01]  /*3260*/  @P4 IMAD.WIDE.U32 R168, R172, 0x10, R168 ;  /* 0x00000010aca84825 */ /* 0x001fe200078e00a8 */
[C---:B------:R-:W-:Y:S01]  /*3270*/  @!P6 ISETP.NE.U32.AND P1, PT, R4.reuse, RZ, PT ;  /* 0x000000ff0400e20c */ /* 0x040fe20003f25070 */
[----:B------:R-:W-:Y:S03]  /*3280*/  BSSY B0, `(.L_x_11519) ;  /* 0x0000015000007945 */ /* 0x000fe60003800000 */
[----:B------:R-:W-:Y:S02]  /*3290*/  @!P6 ISETP.NE.AND.EX P1, PT, R5, RZ, PT, P1 ;  /* 0x000000ff0500e20c */ /* 0x000fe40003f25310 */
[----:B------:R-:W-:Y:S01]  /*32a0*/  @!P6 ISETP.NE.U32.AND P2, PT, R4, RZ, PT ;  /* 0x000000ff0400e20c */ /* 0x000fe20003f45070 */
[----:B---3--:R-:W-:-:S02]  /*32b0*/  @P4 FMUL.FTZ R163, R228, R176 ;  /* 0x000000b0e4a34220 */ /* 0x008fc40000410000 */
[----:B------:R-:W0:Y:S01]  /*32c0*/  @P4 LDC R176, c[0x0][0x29c] ;  /* 0x0000a700ffb04b82 */ /* 0x000e220000000800 */
[----:B--2---:R-:W-:-:S07]  /*32d0*/  @P4 FMUL.FTZ R161, R179, R178 ;  /* 0x000000b2b3a14220 */ /* 0x004fce0000410000 */
[----:B------:R-:W1:Y:S01]  /*32e0*/  @P4 LDC R178, c[0x0][0x29c] ;  /* 0x0000a700ffb24b82 */ /* 0x000e620000000800 */
[----:B----4-:R-:W-:Y:S01]  /*32f0*/  @P4 FMUL.FTZ R160, R201, R177 ;  /* 0x000000b1c9a04220 */ /* 0x010fe20000410000 */
[----:B------:R-:W-:-:S06]  /*3300*/  @P4 FMUL.FTZ R162, R173, R207 ;  /* 0x000000cfada24220 */ /* 0x000fcc0000410000 */
[----:B------:R-:W2:Y:S01]  /*3310*/  @P4 LDC R173, c[0x0][0x29c] ;  /* 0x0000a700ffad4b82 */ /* 0x000ea20000000800 */
[----:B------:R3:W-:Y:S04]  /*3320*/  @P4 STG.E.128 desc[UR4][R170.64], R160 ;  /* 0x000000a0aa004986 */ /* 0x0007e8000c101d04 */
[----:B------:R4:W5:Y:S03]  /*3330*/  @P4 LDG.E.128 R152, desc[UR4][R168.64] ;  /* 0x00000004a8984981 */ /* 0x000966000c1e1d00 */
[----:B----4-:R-:W4:Y:S01]  /*3340*/  @P0 LDC.64 R168, c[0x0][0x308] ;  /* 0x0000c200ffa80b82 */ /* 0x010f220000000a00 */
[----:B---3--:R-:W-:Y:S01]  /*3350*/  @!P6 FSEL R170, R48, RZ, P1 ;  /* 0x000000ff30aae208 */ /* 0x008fe20000800000 */
[----:B0-----:R-:W-:Y:S06]  /*3360*/  @!P6 BRA `(.L_x_11520) ;  /* 0x000000000018e947 */ /* 0x001fec0003800000 */
[----:B------:R-:W-:Y:S01]  /*3370*/  ISETP.NE.U32.AND P1, PT, R4, RZ, PT ;  /* 0x000000ff0400720c */ /* 0x000fe20003f25070 */
[----:B------:R-:W-:-:S03]  /*3380*/  FFMA.FTZ R170, R214, R175, R174 ;  /* 0x000000afd6aa7223 */ /* 0x000fc600000100ae */
[----:B------:R-:W-:Y:S01]  /*3390*/  ISETP.NE.AND.EX P1, PT, R5, RZ, PT, P1 ;  /* 0x000000ff0500720c */ /* 0x000fe20003f25310 */
[----:B------:R-:W-:-:S04]  /*33a0*/  FADD.FTZ R170, R224, -R170 ;  /* 0x800000aae0aa7221 */ /* 0x000fc80000010000 */
[----:B------:R-:W-:-:S08]  /*33b0*/  FMUL.FTZ R170, R2, R170 ;  /* 0x000000aa02aa7220 */ /* 0x000fd00000410000 */
[----:B------:R-:W-:-:S07]  /*33c0*/  @P1 FADD.FTZ R170, R48, R170 ;  /* 0x000000aa30aa1221 */ /* 0x000fce0000010000 */
.L_x_11520:
[----:B------:R-:W-:Y:S05]  /*33d0*/  BSYNC B0 ;  /* 0x0000000000007941 */ /* 0x000fea0003800000 */
.L_x_11519:
[----:B------:R-:W-:Y:S01]  /*33e0*/  @!P6 ISETP.NE.AND.EX P2, PT, R5, RZ, PT, P2 ;  /* 0x000000ff0500e20c */ /* 0x000fe20003f45320 */
[----:B------:R-:W-:Y:S01]  /*33f0*/  BSSY B0, `(.L_x_11521) ;  /* 0x000000b000007945 */ /* 0x000fe20003800000 */
[----:B----4-:R-:W-:Y:S01]  /*3400*/  @P0 IMAD.WIDE.U32 R206, R206, 0x10, R168 ;  /* 0x00000010cece0825 */ /* 0x010fe200078e00a8 */
        /* <DEDUP_REMOVED lines=9> */
.L_x_11522:
[----:B------:R-:W-:Y:S05]  /*34a0*/  BSYNC B0 ;  /* 0x0000000000007941 */ /* 0x000fea0003800000 */
.L_x_11521:
[----:B------:R-:W-:Y:S01]  /*34b0*/  @!P6 ISETP.NE.U32.AND P2, PT, R4, RZ, PT ;  /* 0x000000ff0400e20c */ /* 0x000fe20003f45070 */
[----:B------:R-:W-:Y:S01]  /*34c0*/  BSSY B0, `(.L_x_11523) ;  /* 0x000000f000007945 */ /* 0x000fe20003800000 */
[----:B------:R-:W-:Y:S01]  /*34d0*/  @P4 FMUL.FTZ R176, R169, R176 ;  /* 0x000000b0a9b04220 */ /* 0x000fe20000410000 */
[C---:B------:R-:W-:Y:S01]  /*34e0*/  @!P6 ISETP.NE.AND.EX P1, PT, R5.reuse, RZ, PT, P1 ;  /* 0x000000ff0500e20c */ /* 0x040fe20003f25310 */
[C---:B--2---:R-:W-:Y:S01]  /*34f0*/  @P4 FMUL.FTZ R173, R170.reuse, R173 ;  /* 0x000000adaaad4220 */ /* 0x044fe20000410000 */
        /* <DEDUP_REMOVED lines=11> */
.L_x_11524:
[----:B------:R-:W-:Y:S05]  /*35b0*/  BSYNC B0 ;  /* 0x0000000000007941 */ /* 0x000fea0003800000 */
.L_x_11523:
        /* <DEDUP_REMOVED lines=9> */
.L_x_11526:
[----:B------:R-:W-:Y:S05]  /*3650*/  BSYNC B0 ;  /* 0x0000000000007941 */ /* 0x000fea0003800000 */
.L_x_11525:
[----:B------:R-:W-:Y:S01]  /*3660*/  SEL R170, R179, R158, P3 ;  /* 0x0000009eb3aa7207 */ /* 0x000fe20001800000 */
[----:B------:R-:W2:Y:S01]  /*3670*/  LDL R228, [R1+0x4] ;  /* 0x0000040001e47983 */ /* 0x000ea20000100800 */
[----:B------:R-:W-:-:S03]  /*3680*/  SEL R171, R177, R159, P3 ;  /* 0x0000009fb1ab7207 */ /* 0x000fc60001800000 */
[----:B------:R-:W3:Y:S04]  /*3690*/  LDL R201, [R1] ;  /* 0x0000000001c97983 */ /* 0x000ee80000100800 */
[----:B------:R0:W-:Y:S04]  /*36a0*/  @P0 STG.E.128 desc[UR4][R206.64], R168 ;  /* 0x000000a8ce000986 */ /* 0x0001e8000c101d04 */
[----:B0-----:R-:W4:Y:S01]  /*36b0*/  LDL R207, [R1+0x8] ;  /* 0x0000080001cf7983 */ /* 0x001f220000100800 */
[----:B-1----:R-:W-:Y:S01]  /*36c0*/  @P4 FMUL.FTZ R178, R179, R178 ;  /* 0x000000b2b3b24220 */ /* 0x002fe20000410000 */
[----:B------:R-:W0:Y:S02]  /*36d0*/  @P4 LDC.64 R170, c[0x0][0x2f8] ;  /* 0x0000be00ffaa4b82 */ /* 0x000e240000000a00 */
[----:B------:R-:W4:Y:S06]  /*36e0*/  LDL R206, [R1+0xc] ;  /* 0x00000c0001ce7983 */ /* 0x000f2c0000100800 */
[----:B------:R-:W1:Y:S08]  /*36f0*/  @P4 LDC R179, c[0x0][0x29c] ;  /* 0x0000a700ffb34b82 */ /* 0x000e700000000800 */
[----:B------:R-:W4:Y:S01]  /*3700*/  @P4 LDC.64 R168, c[0x0][0x220] ;  /* 0x00008800ffa84b82 */ /* 0x000f220000000a00 */
[----:B-----5:R-:W-:Y:S01]  /*3710*/  @P4 FFMA.FTZ R97, R153, R176, R97 ;  /* 0x000000b099614223 */ /* 0x020fe20000010061 */
[----:B------:R-:W-:Y:S01]  /*3720*/  @P4 FFMA.FTZ R96, R152, R173, R96 ;  /* 0x000000ad98604223 */ /* 0x000fe20000010060 */
[----:B------:R-:W-:Y:S01]  /*3730*/  @P4 FFMA.FTZ R98, R154, R178, R98 ;  /* 0x000000b29a624223 */ /* 0x000fe20000010062 */
[----:B0-----:R-:W-:-:S04]  /*3740*/  @P4 IMAD.WIDE.U32 R170, R172, 0x10, R170 ;  /* 0x00000010acaa4825 */ /* 0x001fc800078e00aa */
[----:B-1----:R-:W-:-:S04]  /*3750*/  @P4 FMUL.FTZ R177, R177, R179 ;  /* 0x000000b3b1b14220 */ /* 0x002fc80000410000 */
[-C--:B------:R-:W-:Y:S01]  /*3760*/  @P4 FFMA.FTZ R99, R155, R177.reuse, R99 ;  /* 0x000000b19b634223 */ /* 0x080fe20000010063 */
[----:B--2---:R-:W-:Y:S01]  /*3770*/  @P4 FMUL.FTZ R162, R228, R178 ;  /* 0x000000b2e4a24220 */ /* 0x004fe20000410000 */
[----:B---3--:R-:W-:Y:S02]  /*3780*/  @P4 FMUL.FTZ R163, R201, R177 ;  /* 0x000000b1c9a34220 */ /* 0x008fe40000410000 */
[----:B------:R-:W0:Y:S01]  /*3790*/  @P4 LDC R201, c[0x0][0x29c] ;  /* 0x0000a700ffc94b82 */ /* 0x000e220000000800 */
[----:B----4-:R-:W-:Y:S01]  /*37a0*/  @P4 FMUL.FTZ R161, R207, R176 ;  /* 0x000000b0cfa14220 */ /* 0x010fe20000410000 */
[----:B------:R-:W-:Y:S01]  /*37b0*/  IADD3 R176, R200, 0x200, RZ ;  /* 0x00000200c8b07810 */ /* 0x000fe20007ffe0ff */
[----:B------:R-:W-:-:S04]  /*37c0*/  @P4 FMUL.FTZ R160, R206, R173 ;  /* 0x000000adcea04220 */ /* 0x000fc80000410000 */
[----:B------:R-:W-:Y:S01]  /*37d0*/  @P4 IMAD.WIDE.U32 R168, R176, 0x10, R168 ;  /* 0x00000010b0a84825 */ /* 0x000fe200078e00a8 */
[----:B------:R-:W1:Y:S01]  /*37e0*/  @P4 LDC R206, c[0x0][0x29c] ;  /* 0x0000a700ffce4b82 */ /* 0x000e620000000800 */
[----:B------:R2:W-:Y:S04]  /*37f0*/  @P4 STG.E.128 desc[UR4][R170.64], R160 ;  /* 0x000000a0aa004986 */ /* 0x0005e8000c101d04 */
[----:B------:R2:W5:Y:S03]  /*3800*/  @P4 LDG.E.128 R152, desc[UR4][R168.64] ;  /* 0x00000004a8984981 */ /* 0x000566000c1e1d00 */
[----:B------:R-:W3:Y:S01]  /*3810*/  @P0 LDC.64 R172, c[0x0][0x308] ;  /* 0x0000c200ffac0b82 */ /* 0x000ee20000000a00 */
[----:B------:R-:W-:Y:S01]  /*3820*/  @!P6 ISETP.NE.U32.AND P1, PT, R4, RZ, PT ;  /* 0x000000ff0400e20c */ /* 0x000fe20003f25070 */
[----:B------:R-:W-:Y:S03]  /*3830*/  BSSY B0, `(.L_x_11527) ;  /* 0x000000b000007945 */ /* 0x000fe60003800000 */
[----:B------:R-:W-:-:S02]  /*3840*/  @!P6 ISETP.NE.AND.EX P1, PT, R5, RZ, PT, P1 ;  /* 0x000000ff0500e20c */ /* 0x000fc40003f25310 */
[----:B------:R-:W-:Y:S02]  /*3850*/  @!P6 ISETP.NE.U32.AND P2, PT, R4, RZ, PT ;  /* 0x000000ff0400e20c */ /* 0x000fe40003f45070 */
[----:B------:R-:W-:Y:S01]  /*3860*/  @!P6 FSEL R179, R44, RZ, P1 ;  /* 0x000000ff2cb3e208 */ /* 0x000fe20000800000 */
[----:B------:R-:W-:Y:S10]  /*3870*/  @!P6 BRA `(.L_x_11528) ;  /* 0x000000000018e947 */ /* 0x000ff40003800000 */
[----:B------:R-:W-:Y:S01]  /*3880*/  ISETP.NE.U32.AND P1, PT, R4, RZ, PT ;  /* 0x000000ff0400720c */ /* 0x000fe20003f25070 */
[----:B--2---:R-:W-:-:S03]  /*3890*/  FFMA.FTZ R168, R7, R175, R174 ;  /* 0x000000af07a87223 */ /* 0x004fc600000100ae */
[----:B------:R-:W-:Y:S01]  /*38a0*/  ISETP.NE.AND.EX P1, PT, R5, RZ, PT, P1 ;  /* 0x000000ff0500720c */ /* 0x000fe20003f25310 */
[----:B------:R-:W-:-:S04]  /*38b0*/  FADD.FTZ R168, R216, -R168 ;  /* 0x800000a8d8a87221 */ /* 0x000fc80000010000 */
[----:B------:R-:W-:-:S08]  /*38c0*/  FMUL.FTZ R179, R2, R168 ;  /* 0x000000a802b37220 */ /* 0x000fd00000410000 */
[----:B------:R-:W-:-:S07]  /*38d0*/  @P1 FADD.FTZ R179, R44, R179 ;  /* 0x000000b32cb31221 */ /* 0x000fce0000010000 */
.L_x_11528:
[----:B------:R-:W-:Y:S05]  /*38e0*/  BSYNC B0 ;  /* 0x0000000000007941 */ /* 0x000fea0003800000 */
.L_x_11527:
[----:B------:R-:W-:Y:S01]  /*38f0*/  @!P6 ISETP.NE.AND.EX P2, PT, R5, RZ, PT, P2 ;  /* 0x000000ff0500e20c */ /* 0x000fe20003f45320 */
[----:B------:R-:W-:Y:S01]  /*3900*/  BSSY B0, `(.L_x_11529) ;  /* 0x000000a000007945 */ /* 0x000fe20003800000 */
        /* <DEDUP_REMOVED lines=9> */
.L_x_11530:
[----:B------:R-:W-:Y:S05]  /*39a0*/  BSYNC B0 ;  /* 0x0000000000007941 */ /* 0x000fea0003800000 */
.L_x_11529:
[----:B------:R-:W-:Y:S01]  /*39b0*/  @!P6 ISETP.NE.U32.AND P2, PT, R4, RZ, PT ;  /* 0x000000ff0400e20c */ /* 0x000fe20003f45070 */
[----:B------:R-:W-:Y:S01]  /*39c0*/  BSSY B0, `(.L_x_11531) ;  /* 0x000000c000007945 */ /* 0x000fe20003800000 */
[----:B---3--:R-:W-:Y:S01]  /*39d0*/  @P0 IMAD.WIDE.U32 R172, R205, 0x10, R172 ;  /* 0x00000010cdac0825 */ /* 0x008fe200078e00ac */
[C---:B------:R-:W-:Y:S02]  /*39e0*/  @!P6 ISETP.NE.AND.EX P1, PT, R5.reuse, RZ, PT, P1 ;  /* 0x000000ff0500e20c */ /* 0x040fe40003f25310 */
[----:B------:R-:W-:-:S04]  /*39f0*/  @!P6 ISETP.NE.AND.EX P2, PT, R5, RZ, PT, P2 ;  /* 0x000000ff0500e20c */ /* 0x000fc80003f45320 */
        /* <DEDUP_REMOVED lines=8> */
.L_x_11532:
[----:B------:R-:W-:Y:S05]  /*3a80*/  BSYNC B0 ;  /* 0x0000000000007941 */ /* 0x000fea0003800000 */
.L_x_11531:
[----:B------:R-:W-:Y:S01]  /*3a90*/  BSSY B0, `(.L_x_11533) ;  /* 0x0000009000007945 */ /* 0x000fe20003800000 */
[----:B------:R-:W-:-:S03]  /*3aa0*/  @!P6 FSEL R177, R47, RZ, P1 ;  /* 0x000000ff2fb1e208 */ /* 0x000fc60000800000 */
[----:B------:R-:W-:Y:S05]  /*3ab0*/  @!P6 BRA `(.L_x_11534) ;  /* 0x000000000018e947 */ /* 0x000fea0003800000 */
[----:B------:R-:W-:Y:S01]  /*3ac0*/  ISETP.NE.U32.AND P1, PT, R4, RZ, PT ;  /* 0x000000ff0400720c */ /* 0x000fe20003f25070 */
[----:B--2---:R-:W-:-:S03]  /*3ad0*/  FFMA.FTZ R168, R10, R175, R174 ;  /* 0x000000af0aa87223 */ /* 0x004fc600000100ae */
[----:B------:R-:W-:Y:S01]  /*3ae0*/  ISETP.NE.AND.EX P1, PT, R5, RZ, PT, P1 ;  /* 0x000000ff0500720c */ /* 0x000fe20003f25310 */
[----:B------:R-:W-:-:S04]  /*3af0*/  FADD.FTZ R168, R208, -R168 ;  /* 0x800000a8d0a87221 */ /* 0x000fc80000010000 */
[----:B------:R-:W-:-:S08]  /*3b00*/  FMUL.FTZ R177, R2, R168 ;  /* 0x000000a802b17220 */ /* 0x000fd00000410000 */
[----:B------:R-:W-:-:S07]  /*3b10*/  @P1 FADD.FTZ R177, R47, R177 ;  /* 0x000000b12fb11221 */ /* 0x000fce0000010000 */
.L_x_11534:
[----:B------:R-:W-:Y:S05]  /*3b20*/  BSYNC B0 ;  /* 0x0000000000007941 */ /* 0x000fea0003800000 */
.L_x_11533:
[C---:B--2---:R-:W-:Y:S01]  /*3b30*/  SEL R168, R179.reuse, R156, P3 ;  /* 0x0000009cb3a87207 */ /* 0x044fe20001800000 */
[----:B-1----:R-:W-:Y:S01]  /*3b40*/  @P4 FMUL.FTZ R206, R179, R206 ;  /* 0x000000ceb3ce4220 */ /* 0x002fe20000410000 */
[C---:B------:R-:W-:Y:S01]  /*3b50*/  SEL R169, R178.reuse, R157, P3 ;  /* 0x0000009db2a97207 */ /* 0x040fe20001800000 */
[----:B0-----:R-:W-:Y:S01]  /*3b60*/  @P4 FMUL.FTZ R201, R178, R201 ;  /* 0x000000c9b2c94220 */ /* 0x001fe20000410000 */
[----:B------:R-:W-:Y:S01]  /*3b70*/  SEL R170, R205, R158, P3 ;  /* 0x0000009ecdaa7207 */ /* 0x000fe20001800000 */
[-C--:B------:R-:W-:Y:S01]  /*3b80*/  @P4 FMUL.FTZ R160, R252, R206.reuse ;  /* 0x000000cefca04220 */ /* 0x080fe20000410000 */
[----:B------:R-:W-:Y:S01]  /*3b90*/  SEL R171, R177, R159, P3 ;  /* 0x0000009fb1ab7207 */ /* 0x000fe20001800000 */
[-C--:B------:R-:W-:Y:S01]  /*3ba0*/  @P4 FMUL.FTZ R161, R251, R201.reuse ;  /* 0x000000c9fba14220 */ /* 0x080fe20000410000 */
[----:B-----5:R-:W-:Y:S01]  /*3bb0*/  @P4 FFMA.FTZ R92, R152, R206, R92 ;  /* 0x000000ce985c4223 */ /* 0x020fe2000001005c */
[----:B------:R-:W-:Y:S02]  /*3bc0*/  @P4 FFMA.FTZ R93, R153, R201, R93 ;  /* 0x000000c9995d4223 */ /* 0x000fe4000001005d */
[----:B------:R0:W-:Y:S01]  /*3bd0*/  @P0 STG.E.128 desc[UR4][R172.64], R168 ;  /* 0x000000a8ac000986 */ /* 0x0001e2000c101d04 */
[----:B------:R-:W1:Y:S08]  /*3be0*/  @P4 LDC R201, c[0x0][0x29c] ;  /* 0x0000a700ffc94b82 */ /* 0x000e700000000800 */
[----:B0-----:R-:W0:Y:S08]  /*3bf0*/  @P4 LDC R168, c[0x0][0x29c] ;  /* 0x0000a700ffa84b82 */ /* 0x001e300000000800 */
[----:B------:R-:W2:Y:S08]  /*3c00*/  @P4 LDC.64 R170, c[0x0][0x2f8] ;  /* 0x0000be00ffaa4b82 */ /* 0x000eb00000000a00 */
[----:B------:R-:W3:Y:S01]  /*3c10*/  @P4 LDC R172, c[0x0][0x29c] ;  /* 0x0000a700ffac4b82 */ /* 0x000ee20000000800 */
[----:B0-----:R-:W-:-:S07]  /*3c20*/  @P4 FMUL.FTZ R205, R205, R168 ;  /* 0x000000a8cdcd4220 */ /* 0x001fce0000410000 */
[----:B------:R-:W0:Y:S01]  /*3c30*/  @P4 LDC.64 R168, c[0x0][0x220] ;  /* 0x00008800ffa84b82 */ /* 0x000e220000000a00 */
[-C--:B------:R-:W-:Y:S01]  /*3c40*/  @P4 FMUL.FTZ R162, R250, R205.reuse ;  /* 0x000000cdfaa24220 */ /* 0x080fe20000410000 */
[----:B------:R-:W-:Y:S01]  /*3c50*/  @P4 FFMA.FTZ R94, R154, R205, R94 ;  /* 0x000000cd9a5e4223 */ /* 0x000fe2000001005e */
[----:B--2---:R-:W-:Y:S01]  /*3c60*/  @P4 IMAD.WIDE.U32 R170, R176, 0x10, R170 ;  /* 0x00000010b0aa4825 */ /* 0x004fe200078e00aa */
[----:B------:R-:W-:-:S03]  /*3c70*/  IADD3 R176, R200, 0x300, RZ ;  /* 0x00000300c8b07810 */ /* 0x000fc60007ffe0ff */
[----:B---3--:R-:W-:Y:S02]  /*3c80*/  @P4 FMUL.FTZ R177, R177, R172 ;  /* 0x000000acb1b14220 */ /* 0x008fe40000410000 */
[----:B------:R-:W2:Y:S02]  /*3c90*/  @P0 LDC.64 R172, c[0x0][0x308] ;  /* 0x0000c200ffac0b82 */ /* 0x000ea40000000a00 */
[-C--:B------:R-:W-:Y:S01]  /*3ca0*/  @P4 FMUL.FTZ R163, R249, R177.reuse ;  /* 0x000000b1f9a34220 */ /* 0x080fe20000410000 */
[----:B------:R-:W-:-:S04]  /*3cb0*/  @P4 FFMA.FTZ R95, R155, R177, R95 ;  /* 0x000000b19b5f4223 */ /* 0x000fc8000001005f */
[----:B------:R3:W-:Y:S01]  /*3cc0*/  @P4 STG.E.128 desc[UR4][R170.64], R160 ;  /* 0x000000a0aa004986 */ /* 0x0007e2000c101d04 */
[----:B0-----:R-:W-:-:S05]  /*3cd0*/  @P4 IMAD.WIDE.U32 R168, R176, 0x10, R168 ;  /* 0x00000010b0a84825 */ /* 0x001fca00078e00a8 */
[----:B------:R3:W5:Y:S01]  /*3ce0*/  @P4 LDG.E.128 R152, desc[UR4][R168.64] ;  /* 0x00000004a8984981 */ /* 0x000762000c1e1d00 */
[C---:B------:R-:W-:Y:S01]  /*3cf0*/  @!P6 ISETP.NE.U32.AND P1, PT, R4.reuse, RZ, PT ;  /* 0x000000ff0400e20c */ /* 0x040fe20003f25070 */
[----:B------:R-:W-:Y:S01]  /*3d00*/  BSSY B0, `(.L_x_11535) ;  /* 0x000000b000007945 */ /* 0x000fe20003800000 */
[----:B------:R-:W-:Y:S02]  /*3d10*/  @!P6 ISETP.NE.U32.AND P2, PT, R4, RZ, PT ;  /* 0x000000ff0400e20c */ /* 0x000fe40003f45070 */
[----:B------:R-:W-:-:S04]  /*3d20*/  @!P6 ISETP.NE.AND.EX P1, PT, R5, RZ, PT, P1 ;  /* 0x000000ff0500e20c */ /* 0x000fc80003f25310 */
[----:B------:R-:W-:Y:S01]  /*3d30*/  @!P6 FSEL R179, R40, RZ, P1 ;  /* 0x000000ff28b3e208 */ /* 0x000fe20000800000 */
[----:B-123--:R-:W-:Y:S08]  /*3d40*/  @!P6 BRA `(.L_x_11536) ;  /* 0x000000000018e947 */ /* 0x00eff00003800000 */
[----:B------:R-:W-:Y:S01]  /*3d50*/  ISETP.NE.U32.AND P1, PT, R4, RZ, PT ;  /* 0x000000ff0400720c */ /* 0x000fe20003f25070 */
[----:B------:R-:W-:-:S03]  /*3d60*/  FFMA.FTZ R168, R11, R175, R174 ;  /* 0x000000af0ba87223 */ /* 0x000fc600000100ae */
[----:B------:R-:W-:Y:S01]  /*3d70*/  ISETP.NE.AND.EX P1, PT, R5, RZ, PT, P1 ;  /* 0x000000ff0500720c */ /* 0x000fe20003f25310 */
[----:B------:R-:W-:-:S04]  /*3d80*/  FADD.FTZ R168, R15, -R168 ;  /* 0x800000a80fa87221 */ /* 0x000fc80000010000 */
[----:B------:R-:W-:-:S08]  /*3d90*/  FMUL.FTZ R179, R2, R168 ;  /* 0x000000a802b37220 */ /* 0x000fd00000410000 */
[----:B------:R-:W-:-:S07]  /*3da0*/  @P1 FADD.FTZ R179, R40, R179 ;  /* 0x000000b328b31221 */ /* 0x000fce0000010000 */
.L_x_11536:
[----:B------:R-:W-:Y:S05]  /*3db0*/  BSYNC B0 ;  /* 0x0000000000007941 */ /* 0x000fea0003800000 */
.L_x_11535:
        /* <DEDUP_REMOVED lines=11> */
.L_x_11538:
[----:B------:R-:W-:Y:S05]  /*3e70*/  BSYNC B0 ;  /* 0x0000000000007941 */ /* 0x000fea0003800000 */
.L_x_11537:
[----:B------:R-:W-:Y:S01]  /*3e80*/  @!P6 ISETP.NE.U32.AND P2, PT, R4, RZ, PT ;  /* 0x000000ff0400e20c */ /* 0x000fe20003f45070 */
[----:B------:R-:W-:Y:S01]  /*3e90*/  BSSY B0, `(.L_x_11539) ;  /* 0x000000c000007945 */ /* 0x000fe20003800000 */
[C---:B------:R-:W-:Y:S01]  /*3ea0*/  @!P6 ISETP.NE.AND.EX P1, PT, R5.reuse, RZ, PT, P1 ;  /* 0x000000ff0500e20c */ /* 0x040fe20003f25310 */
[----:B------:R-:W-:Y:S01]  /*3eb0*/  @P0 IMAD.WIDE.U32 R172, R220, 0x10, R172 ;  /* 0x00000010dcac0825 */ /* 0x000fe200078e00ac */
        /* <DEDUP_REMOVED lines=9> */
.L_x_11540:
[----:B------:R-:W-:Y:S05]  /*3f50*/  BSYNC B0 ;  /* 0x0000000000007941 */ /* 0x000fea0003800000 */
.L_x_11539:
        /* <DEDUP_REMOVED lines=9> */
.L_x_11542:
[----:B------:R-:W-:Y:S05]  /*3ff0*/  BSYNC B0 ;  /* 0x0000000000007941 */ /* 0x000fea0003800000 */
.L_x_11541:
[C---:B------:R-:W-:Y:S01]  /*4000*/  SEL R168, R179.reuse, R156, P3 ;  /* 0x0000009cb3a87207 */ /* 0x040fe20001800000 */
[----:B------:R-:W-:Y:S01]  /*4010*/  @P4 FMUL.FTZ R201, R179, R201 ;  /* 0x000000c9b3c94220 */ /* 0x000fe20000410000 */
[----:B------:R-:W-:Y:S01]  /*4020*/  SEL R169, R177, R157, P3 ;  /* 0x0000009db1a97207 */ /* 0x000fe20001800000 */
[----:B------:R-:W0:Y:S01]  /*4030*/  @P4 LDC R179, c[0x0][0x29c] ;  /* 0x0000a700ffb34b82 */ /* 0x000e220000000800 */
[----:B------:R-:W-:Y:S01]  /*4040*/  SEL R170, R205, R158, P3 ;  /* 0x0000009ecdaa7207 */ /* 0x000fe20001800000 */
[----:B------:R-:W-:Y:S01]  /*4050*/  @P4 FMUL.FTZ R160, R248, R201 ;  /* 0x000000c9f8a04220 */ /* 0x000fe20000410000 */
[----:B------:R-:W-:Y:S01]  /*4060*/  SEL R171, R178, R159, P3 ;  /* 0x0000009fb2ab7207 */ /* 0x000fe20001800000 */
[----:B-----5:R-:W-:-:S04]  /*4070*/  @P4 FFMA.FTZ R88, R152, R201, R88 ;  /* 0x000000c998584223 */ /* 0x020fc80000010058 */
[----:B------:R1:W-:Y:S02]  /*4080*/  @P0 STG.E.128 desc[UR4][R172.64], R168 ;  /* 0x000000a8ac000986 */ /* 0x0003e4000c101d04 */
[----:B-1----:R-:W1:Y:S08]  /*4090*/  @P4 LDC R169, c[0x0][0x29c] ;  /* 0x0000a700ffa94b82 */ /* 0x002e700000000800 */
[----:B------:R-:W2:Y:S08]  /*40a0*/  @P4 LDC R168, c[0x0][0x29c] ;  /* 0x0000a700ffa84b82 */ /* 0x000eb00000000800 */
[----:B------:R-:W3:Y:S08]  /*40b0*/  @P4 LDC.64 R170, c[0x0][0x2f8] ;  /* 0x0000be00ffaa4b82 */ /* 0x000ef00000000a00 */
[----:B------:R-:W4:Y:S01]  /*40c0*/  @P4 LDC R172, c[0x0][0x29c] ;  /* 0x0000a700ffac4b82 */ /* 0x000f220000000800 */
[----:B-1----:R-:W-:-:S04]  /*40d0*/  @P4 FMUL.FTZ R177, R177, R169 ;  /* 0x000000a9b1b14220 */ /* 0x002fc80000410000 */
[-C--:B------:R-:W-:Y:S01]  /*40e0*/  @P4 FMUL.FTZ R161, R247, R177.reuse ;  /* 0x000000b1f7a14220 */ /* 0x080fe20000410000 */
[----:B------:R-:W-:Y:S01]  /*40f0*/  @P4 FFMA.FTZ R89, R153, R177, R89 ;  /* 0x000000b199594223 */ /* 0x000fe20000010059 */
[----:B--2---:R-:W-:Y:S02]  /*4100*/  @P4 FMUL.FTZ R205, R205, R168 ;  /* 0x000000a8cdcd4220 */ /* 0x004fe40000410000 */
[----:B------:R-:W1:Y:S02]  /*4110*/  @P4 LDC.64 R168, c[0x0][0x220] ;  /* 0x00008800ffa84b82 */ /* 0x000e640000000a00 */
[-C--:B------:R-:W-:Y:S01]  /*4120*/  @P4 FMUL.FTZ R162, R246, R205.reuse ;  /* 0x000000cdf6a24220 */ /* 0x080fe20000410000 */
[----:B------:R-:W-:Y:S01]  /*4130*/  @P4 FFMA.FTZ R90, R154, R205, R90 ;  /* 0x000000cd9a5a4223 */ /* 0x000fe2000001005a */
[----:B---3--:R-:W-:Y:S01]  /*4140*/  @P4 IMAD.WIDE.U32 R170, R176, 0x10, R170 ;  /* 0x00000010b0aa4825 */ /* 0x008fe200078e00aa */
[----:B------:R-:W-:-:S03]  /*4150*/  IADD3 R176, R200, 0x400, RZ ;  /* 0x00000400c8b07810 */ /* 0x000fc60007ffe0ff */
[----:B----4-:R-:W-:Y:S02]  /*4160*/  @P4 FMUL.FTZ R178, R178, R172 ;  /* 0x000000acb2b24220 */ /* 0x010fe40000410000 */
[----:B------:R-:W2:Y:S02]  /*4170*/  @P0 LDC.64 R172, c[0x0][0x308] ;  /* 0x0000c200ffac0b82 */ /* 0x000ea40000000a00 */
[-C--:B------:R-:W-:Y:S01]  /*4180*/  @P4 FMUL.FTZ R163, R245, R178.reuse ;  /* 0x000000b2f5a34220 */ /* 0x080fe20000410000 */
[----:B------:R-:W-:-:S04]  /*4190*/  @P4 FFMA.FTZ R91, R155, R178, R91 ;  /* 0x000000b29b5b4223 */ /* 0x000fc8000001005b */
[----:B------:R3:W-:Y:S01]  /*41a0*/  @P4 STG.E.128 desc[UR4][R170.64], R160 ;  /* 0x000000a0aa004986 */ /* 0x0007e2000c101d04 */
[----:B-1----:R-:W-:-:S05]  /*41b0*/  @P4 IMAD.WIDE.U32 R168, R176, 0x10, R168 ;  /* 0x00000010b0a84825 */ /* 0x002fca00078e00a8 */
[----:B------:R3:W5:Y:S01]  /*41c0*/  @P4 LDG.E.128 R152, desc[UR4][R168.64] ;  /* 0x00000004a8984981 */ /* 0x000762000c1e1d00 */
[C---:B------:R-:W-:Y:S01]  /*41d0*/  @!P6 ISETP.NE.U32.AND P1, PT, R4.reuse, RZ, PT ;  /* 0x000000ff0400e20c */ /* 0x040fe20003f25070 */
[----:B------:R-:W-:Y:S01]  /*41e0*/  BSSY B0, `(.L_x_11543) ;  /* 0x000000b000007945 */ /* 0x000fe20003800000 */
[----:B------:R-:W-:Y:S02]  /*41f0*/  @!P6 ISETP.NE.U32.AND P2, PT, R4, RZ, PT ;  /* 0x000000ff0400e20c */ /* 0x000fe40003f45070 */
[----:B------:R-:W-:-:S04]  /*4200*/  @!P6 ISETP.NE.AND.EX P1, PT, R5, RZ, PT, P1 ;  /* 0x000000ff0500e20c */ /* 0x000fc80003f25310 */
[----:B------:R-:W-:Y:S01]  /*4210*/  @!P6 FSEL R201, R36, RZ, P1 ;  /* 0x000000ff24c9e208 */ /* 0x000fe20000800000 */
[----:B0--3--:R-:W-:Y:S08]  /*4220*/  @!P6 BRA `(.L_x_11544) ;  /* 0x000000000018e947 */ /* 0x009ff00003800000 */
[----:B------:R-:W-:Y:S01]  /*4230*/  ISETP.NE.U32.AND P1, PT, R4, RZ, PT ;  /* 0x000000ff0400720c */ /* 0x000fe20003f25070 */
[----:B------:R-:W-:-:S03]  /*4240*/  FFMA.FTZ R168, R19, R175, R174 ;  /* 0x000000af13a87223 */ /* 0x000fc600000100ae */
[----:B------:R-:W-:Y:S01]  /*4250*/  ISETP.NE.AND.EX P1, PT, R5, RZ, PT, P1 ;  /* 0x000000ff0500720c */ /* 0x000fe20003f25310 */
[----:B------:R-:W-:-:S04]  /*4260*/  FADD.FTZ R168, R23, -R168 ;  /* 0x800000a817a87221 */ /* 0x000fc80000010000 */
[----:B------:R-:W-:-:S08]  /*4270*/  FMUL.FTZ R201, R2, R168 ;  /* 0x000000a802c97220 */ /* 0x000fd00000410000 */
[----:B------:R-:W-:-:S07]  /*4280*/  @P1 FADD.FTZ R201, R36, R201 ;  /* 0x000000c924c91221 */ /* 0x000fce0000010000 */
.L_x_11544:
[----:B------:R-:W-:Y:S05]  /*4290*/  BSYNC B0 ;  /* 0x0000000000007941 */ /* 0x000fea0003800000 */
.L_x_11543:
        /* <DEDUP_REMOVED lines=11> */
.L_x_11546:
[----:B------:R-:W-:Y:S05]  /*4350*/  BSYNC B0 ;  /* 0x0000000000007941 */ /* 0x000fea0003800000 */
.L_x_11545:
[----:B------:R-:W-:Y:S01]  /*4360*/  @!P6 ISETP.NE.U32.AND P2, PT, R4, RZ, PT ;  /* 0x000000ff0400e20c */ /* 0x000fe20003f45070 */
[----:B------:R-:W-:Y:S01]  /*4370*/  BSSY B0, `(.L_x_11547) ;  /* 0x000000d000007945 */ /* 0x000fe20003800000 */
[----:B------:R-:W-:Y:S02]  /*4380*/  @P0 IADD3 R168, R0, 0x400, RZ ;  /* 0x0000040000a80810 */ /* 0x000fe40007ffe0ff */
[C---:B------:R-:W-:Y:S02]  /*4390*/  @!P6 ISETP.NE.AND.EX P2, PT, R5.reuse, RZ, PT, P2 ;  /* 0x000000ff0500e20c */ /* 0x040fe40003f45320 */
[----:B------:R-:W-:Y:S01]  /*43a0*/  @!P6 ISETP.NE.AND.EX P1, PT, R5, RZ, PT, P1 ;  /* 0x000000ff0500e20c */ /* 0x000fe20003f25310 */
[----:B--2---:R-:W-:Y:S01]  /*43b0*/  @P0 IMAD.WIDE.U32 R172, R168, 0x10, R172 ;  /* 0x00000010a8ac0825 */ /* 0x004fe200078e00ac */
        /* <DEDUP_REMOVED lines=8> */
.L_x_11548:
[----:B------:R-:W-:Y:S05]  /*4440*/  BSYNC B0 ;  /* 0x0000000000007941 */ /* 0x000fea0003800000 */
.L_x_11547:
        /* <DEDUP_REMOVED lines=9> */
.L_x_11550:
[----:B------:R-:W-:Y:S05]  /*44e0*/  BSYNC B0 ;  /* 0x0000000000007941 */ /* 0x000fea0003800000 */
.L_x_11549:
[C---:B------:R-:W-:Y:S01]  /*44f0*/  SEL R168, R201.reuse, R156, P3 ;  /* 0x0000009cc9a87207 */ /* 0x040fe20001800000 */
[----:B------:R-:W-:Y:S01]  /*4500*/  @P4 FMUL.FTZ R179, R201, R179 ;  /* 0x000000b3c9b34220 */ /* 0x000fe20000410000 */
[----:B------:R-:W-:Y:S02]  /*4510*/  SEL R169, R177, R157, P3 ;  /* 0x0000009db1a97207 */ /* 0x000fe40001800000 */
[----:B------:R-:W-:Y:S01]  /*4520*/  SEL R170, R205, R158, P3 ;  /* 0x0000009ecdaa7207 */ /* 0x000fe20001800000 */
[----:B------:R-:W-:Y:S01]  /*4530*/  @P4 FMUL.FTZ R160, R244, R179 ;  /* 0x000000b3f4a04220 */ /* 0x000fe20000410000 */
[----:B------:R-:W-:Y:S01]  /*4540*/  SEL R171, R178, R159, P3 ;  /* 0x0000009fb2ab7207 */ /* 0x000fe20001800000 */
[----:B-----5:R-:W-:Y:S02]  /*4550*/  @P4 FFMA.FTZ R84, R152, R179, R84 ;  /* 0x000000b398544223 */ /* 0x020fe40000010054 */
[----:B------:R-:W0:Y:S02]  /*4560*/  @P4 LDC R179, c[0x0][0x29c] ;  /* 0x0000a700ffb34b82 */ /* 0x000e240000000800 */
[----:B------:R1:W-:Y:S06]  /*4570*/  @P0 STG.E.128 desc[UR4][R172.64], R168 ;  /* 0x000000a8ac000986 */ /* 0x0003ec000c101d04 */
        /* <DEDUP_REMOVED lines=32> */
.L_x_11552:
[----:B------:R-:W-:Y:S05]  /*4780*/  BSYNC B0 ;  /* 0x0000000000007941 */ /* 0x000fea0003800000 */
.L_x_11551:
        /* <DEDUP_REMOVED lines=11> */
.L_x_11554:
[----:B------:R-:W-:Y:S05]  /*4840*/  BSYNC B0 ;  /* 0x0000000000007941 */ /* 0x000fea0003800000 */
.L_x_11553:
        /* <DEDUP_REMOVED lines=14> */
.L_x_11556:
[----:B------:R-:W-:Y:S05]  /*4930*/  BSYNC B0 ;  /* 0x0000000000007941 */ /* 0x000fea0003800000 */
.L_x_11555:
        /* <DEDUP_REMOVED lines=9> */
.L_x_11558:
[----:B------:R-:W-:Y:S05]  /*49d0*/  BSYNC B0 ;  /* 0x0000000000007941 */ /* 0x000fea0003800000 */
.L_x_11557:
        /* <DEDUP_REMOVED lines=41> */
.L_x_11560:
[----:B------:R-:W-:Y:S05]  /*4c70*/  BSYNC B0 ;  /* 0x0000000000007941 */ /* 0x000fea0003800000 */
.L_x_11559:
        /* <DEDUP_REMOVED lines=11> */
.L_x_11562:
[----:B------:R-:W-:Y:S05]  /*4d30*/  BSYNC B0 ;  /* 0x0000000000007941 */ /* 0x000fea0003800000 */
.L_x_11561:
        /* <DEDUP_REMOVED lines=14> */
.L_x_11564:
[----:B------:R-:W-:Y:S05]  /*4e20*/  BSYNC B0 ;  /* 0x0000000000007941 */ /* 0x000fea0003800000 */
.L_x_11563:
        /* <DEDUP_REMOVED lines=9> */
.L_x_11566:
[----:B------:R-:W-:Y:S05]  /*4ec0*/  BSYNC B0 ;  /* 0x0000000000007941 */ /* 0x000fea0003800000 */
.L_x_11565:
[C---:B------:R-:W-:Y:S01]  /*4ed0*/  SEL R168, R205.reuse, R156, P3 ;  /* 0x0000009ccda87207 */ /* 0x040fe20001800000 */
[----:B------:R-:W-:Y:S01]  /*4ee0*/  @P4 FMUL.FTZ R201, R205, R201 ;  /* 0x000000c9cdc94220 */ /* 0x000fe20000410000 */
[----:B------:R-:W-:Y:S01]  /*4ef0*/  SEL R169, R177, R157, P3 ;  /* 0x0000009db1a97207 */ /* 0x000fe20001800000 */
[----:B------:R-:W0:Y:S01]  /*4f00*/  @P4 LDC R205, c[0x0][0x29c] ;  /* 0x0000a700ffcd4b82 */ /* 0x000e220000000800 */
[----:B------:R-:W-:Y:S01]  /*4f10*/  SEL R170, R178, R158, P3 ;  /* 0x0000009eb2aa7207 */ /* 0x000fe20001800000 */
[----:B------:R-:W-:Y:S01]  /*4f20*/  @P4 FMUL.FTZ R160, R236, R201 ;  /* 0x000000c9eca04220 */ /* 0x000fe20000410000 */
[----:B------:R-:W-:Y:S01]  /*4f30*/  SEL R171, R179, R159, P3 ;  /* 0x0000009fb3ab7207 */ /* 0x000fe20001800000 */
[----:B-----5:R-:W-:Y:S01]  /*4f40*/  @P4 FFMA.FTZ R76, R152, R201, R76 ;  /* 0x000000c9984c4223 */ /* 0x020fe2000001004c */
[----:B------:R-:W-:-:S03]  /*4f50*/  IADD3 R200, R200, 0x700, RZ ;  /* 0x00000700c8c87810 */ /* 0x000fc60007ffe0ff */
[----:B------:R1:W-:Y:S01]  /*4f60*/  @P0 STG.E.128 desc[UR4][R172.64], R168 ;  /* 0x000000a8ac000986 */ /* 0x0003e2000c101d04 */
[----:B0-----:R-:W-:Y:S01]  /*4f70*/  @P4 FMUL.FTZ R177, R177, R205 ;  /* 0x000000cdb1b14220 */ /* 0x001fe20000410000 */
[----:B-1----:R-:W0:Y:S03]  /*4f80*/  @P4 LDC R173, c[0x0][0x29c] ;  /* 0x0000a700ffad4b82 */ /* 0x002e260000000800 */
[-C--:B------:R-:W-:Y:S01]  /*4f90*/  @P4 FMUL.FTZ R161, R235, R177.reuse ;  /* 0x000000b1eba14220 */ /* 0x080fe20000410000 */
[----:B------:R-:W-:-:S04]  /*4fa0*/  @P4 FFMA.FTZ R77, R153, R177, R77 ;  /* 0x000000b1994d4223 */ /* 0x000fc8000001004d */
[----:B------:R-:W1:Y:S08]  /*4fb0*/  @P4 LDC R172, c[0x0][0x29c] ;  /* 0x0000a700ffac4b82 */ /* 0x000e700000000800 */
[----:B------:R-:W2:Y:S08]  /*4fc0*/  @P4 LDC.64 R170, c[0x0][0x2f8] ;  /* 0x0000be00ffaa4b82 */ /* 0x000eb00000000a00 */
[----:B------:R-:W3:Y:S01]  /*4fd0*/  @P4 LDC.64 R168, c[0x0][0x220] ;  /* 0x00008800ffa84b82 */ /* 0x000ee20000000a00 */
[----:B0-----:R-:W-:-:S04]  /*4fe0*/  @P4 FMUL.FTZ R178, R178, R173 ;  /* 0x000000adb2b24220 */ /* 0x001fc80000410000 */
[-C--:B------:R-:W-:Y:S01]  /*4ff0*/  @P4 FMUL.FTZ R162, R234, R178.reuse ;  /* 0x000000b2eaa24220 */ /* 0x080fe20000410000 */
[----:B------:R-:W-:Y:S01]  /*5000*/  @P4 FFMA.FTZ R78, R154, R178, R78 ;  /* 0x000000b29a4e4223 */ /* 0x000fe2000001004e */
[----:B-1----:R-:W-:-:S04]  /*5010*/  @P4 FMUL.FTZ R179, R179, R172 ;  /* 0x000000acb3b34220 */ /* 0x002fc80000410000 */
[-C--:B------:R-:W-:Y:S01]  /*5020*/  @P4 FMUL.FTZ R163, R233, R179.reuse ;  /* 0x000000b3e9a34220 */ /* 0x080fe20000410000 */
[----:B------:R-:W-:Y:S01]  /*5030*/  @P4 FFMA.FTZ R79, R155, R179, R79 ;  /* 0x000000b39b4f4223 */ /* 0x000fe2000001004f */
[----:B--2---:R-:W-:-:S05]  /*5040*/  @P4 IMAD.WIDE.U32 R170, R176, 0x10, R170 ;  /* 0x00000010b0aa4825 */ /* 0x004fca00078e00aa */
[----:B------:R0:W-:Y:S01]  /*5050*/  @P4 STG.E.128 desc[UR4][R170.64], R160 ;  /* 0x000000a0aa004986 */ /* 0x0001e2000c101d04 */
[----:B---3--:R-:W-:-:S05]  /*5060*/  @P4 IMAD.WIDE.U32 R168, R200, 0x10, R168 ;  /* 0x00000010c8a84825 */ /* 0x008fca00078e00a8 */
[----:B------:R1:W5:Y:S01]  /*5070*/  @P4 LDG.E.128 R152, desc[UR4][R168.64] ;  /* 0x00000004a8984981 */ /* 0x000362000c1e1d00 */
[----:B------:R-:W-:Y:S01]  /*5080*/  @!P6 ISETP.NE.U32.AND P1, PT, R4, RZ, PT ;  /* 0x000000ff0400e20c */ /* 0x000fe20003f25070 */
[----:B------:R-:W-:Y:S03]  /*5090*/  BSSY B0, `(.L_x_11567) ;  /* 0x000000d000007945 */ /* 0x000fe60003800000 */
[----:B------:R-:W-:Y:S01]  /*50a0*/  @!P6 ISETP.NE.AND.EX P1, PT, R5, RZ, PT, P1 ;  /* 0x000000ff0500e20c */ /* 0x000fe20003f25310 */
[----:B-1----:R-:W1:Y:S03]  /*50b0*/  @P4 LDC R168, c[0x0][0x29c] ;  /* 0x0000a700ffa84b82 */ /* 0x002e660000000800 */
[----:B0-----:R-:W-:-:S05]  /*50c0*/  @!P6 FSEL R171, R24, RZ, P1 ;  /* 0x000000ff18abe208 */ /* 0x001fca0000800000 */
[----:B------:R-:W0:Y:S08]  /*50d0*/  @P4 LDC R169, c[0x0][0x29c] ;  /* 0x0000a700ffa94b82 */ /* 0x000e300000000800 */
[----:B------:R-:W2:Y:S01]  /*50e0*/  @P4 LDC R170, c[0x0][0x29c] ;  /* 0x0000a700ffaa4b82 */ /* 0x000ea20000000800 */
[----:B------:R-:W-:Y:S05]  /*50f0*/  @!P6 BRA `(.L_x_11568) ;  /* 0x000000000018e947 */ /* 0x000fea0003800000 */
[----:B------:R-:W-:Y:S01]  /*5100*/  ISETP.NE.U32.AND P1, PT, R4, RZ, PT ;  /* 0x000000ff0400720c */ /* 0x000fe20003f25070 */
[----:B------:R-:W-:-:S03]  /*5110*/  FFMA.FTZ R171, R197, R175, R174 ;  /* 0x000000afc5ab7223 */ /* 0x000fc600000100ae */
[----:B------:R-:W-:Y:S01]  /*5120*/  ISETP.NE.AND.EX P1, PT, R5, RZ, PT, P1 ;  /* 0x000000ff0500720c */ /* 0x000fe20003f25310 */
[----:B------:R-:W-:-:S04]  /*5130*/  FADD.FTZ R171, R199, -R171 ;  /* 0x800000abc7ab7221 */ /* 0x000fc80000010000 */
[----:B------:R-:W-:-:S08]  /*5140*/  FMUL.FTZ R171, R2, R171 ;  /* 0x000000ab02ab7220 */ /* 0x000fd00000410000 */
[----:B------:R-:W-:-:S07]  /*5150*/  @P1 FADD.FTZ R171, R24, R171 ;  /* 0x000000ab18ab1221 */ /* 0x000fce0000010000 */
.L_x_11568:
[----:B------:R-:W-:Y:S05]  /*5160*/  BSYNC B0 ;  /* 0x0000000000007941 */ /* 0x000fea0003800000 */
.L_x_11567:
[----:B------:R-:W-:Y:S01]  /*5170*/  @!P6 ISETP.NE.U32.AND P2, PT, R4, RZ, PT ;  /* 0x000000ff0400e20c */ /* 0x000fe20003f45070 */
[C---:B-1----:R-:W-:Y:S01]  /*5180*/  @P4 FMUL.FTZ R168, R171.reuse, R168 ;  /* 0x000000a8aba84220 */ /* 0x042fe20000410000 */
[----:B------:R-:W-:Y:S01]  /*5190*/  BSSY B0, `(.L_x_11569) ;  /* 0x000000e000007945 */ /* 0x000fe20003800000 */
[----:B------:R-:W-:Y:S02]  /*51a0*/  SEL R156, R171, R156, P3 ;  /* 0x0000009cab9c7207 */ /* 0x000fe40001800000 */
[----:B------:R-:W-:Y:S01]  /*51b0*/  @!P6 ISETP.NE.AND.EX P2, PT, R5, RZ, PT, P2 ;  /* 0x000000ff0500e20c */ /* 0x000fe20003f45320 */
[-C--:B------:R-:W-:Y:S01]  /*51c0*/  @P4 FMUL.FTZ R160, R232, R168.reuse ;  /* 0x000000a8e8a04220 */ /* 0x080fe20000410000 */
[----:B-----5:R-:W-:Y:S01]  /*51d0*/  @P4 FFMA.FTZ R72, R152, R168, R72 ;  /* 0x000000a898484223 */ /* 0x020fe20000010048 */
        /* <DEDUP_REMOVED lines=9> */
.L_x_11570:
[----:B------:R-:W-:Y:S05]  /*5270*/  BSYNC B0 ;  /* 0x0000000000007941 */ /* 0x000fea0003800000 */
.L_x_11569:
[----:B------:R-:W-:Y:S01]  /*5280*/  @!P6 ISETP.NE.AND.EX P1, PT, R5, RZ, PT, P1 ;  /* 0x000000ff0500e20c */ /* 0x000fe20003f25310 */
[----:B------:R-:W-:Y:S01]  /*5290*/  BSSY B0, `(.L_x_11571) ;  /* 0x000000c000007945 */ /* 0x000fe20003800000 */
[C---:B------:R-:W-:Y:S01]  /*52a0*/  SEL R157, R168.reuse, R157, P3 ;  /* 0x0000009da89d7207 */ /* 0x040fe20001800000 */
[----:B0-----:R-:W-:Y:S01]  /*52b0*/  @P4 FMUL.FTZ R169, R168, R169 ;  /* 0x000000a9a8a94220 */ /* 0x001fe20000410000 */
        /* <DEDUP_REMOVED lines=9> */
.L_x_11572:
[----:B------:R-:W-:Y:S05]  /*5350*/  BSYNC B0 ;  /* 0x0000000000007941 */ /* 0x000fea0003800000 */
.L_x_11571:
[C---:B--2---:R-:W-:Y:S01]  /*5360*/  @P4 FMUL.FTZ R170, R168.reuse, R170 ;  /* 0x000000aaa8aa4220 */ /* 0x044fe20000410000 */
[----:B------:R-:W-:Y:S01]  /*5370*/  @!P6 ISETP.NE.AND.EX P2, PT, R5, RZ, PT, P2 ;  /* 0x000000ff0500e20c */ /* 0x000fe20003f45320 */
[----:B------:R-:W-:Y:S01]  /*5380*/  BSSY B0, `(.L_x_11573) ;  /* 0x000000e000007945 */ /* 0x000fe20003800000 */
[----:B------:R-:W-:Y:S01]  /*5390*/  SEL R158, R168, R158, P3 ;  /* 0x0000009ea89e7207 */ /* 0x000fe20001800000 */
[-C--:B------:R-:W-:Y:S01]  /*53a0*/  @P4 FFMA.FTZ R73, R153, R169.reuse, R73 ;  /* 0x000000a999494223 */ /* 0x080fe20000010049 */
[----:B------:R-:W-:Y:S01]  /*53b0*/  @P4 FMUL.FTZ R161, R231, R169 ;  /* 0x000000a9e7a14220 */ /* 0x000fe20000410000 */
        /* <DEDUP_REMOVED lines=10> */
.L_x_11574:
[----:B------:R-:W-:Y:S05]  /*5460*/  BSYNC B0 ;  /* 0x0000000000007941 */ /* 0x000fea0003800000 */
.L_x_11573:
[----:B------:R-:W0:Y:S01]  /*5470*/  @P0 LDC.64 R4, c[0x0][0x308] ;  /* 0x0000c200ff040b82 */ /* 0x000e220000000a00 */
[----:B------:R-:W-:Y:S02]  /*5480*/  @P0 IADD3 R0, R0, 0x700, RZ ;  /* 0x0000070000000810 */ /* 0x000fe40007ffe0ff */
[----:B------:R-:W-:Y:S02]  /*5490*/  SEL R159, R168, R159, P3 ;  /* 0x0000009fa89f7207 */ /* 0x000fe40001800000 */
[----:B------:R-:W-:Y:S02]  /*54a0*/  IADD3 R3, R3, UR12, RZ ;  /* 0x0000000c03037c10 */ /* 0x000fe4000fffe0ff */
[----:B------:R-:W-:Y:S01]  /*54b0*/  SEL R228, RZ, 0x1, P5 ;  /* 0x00000001ffe47807 */ /* 0x000fe20002800000 */
[----:B------:R-:W1:Y:S01]  /*54c0*/  @P4 LDC R2, c[0x0][0x29c] ;  /* 0x0000a700ff024b82 */ /* 0x000e620000000800 */
[----:B0-----:R-:W-:-:S05]  /*54d0*/  @P0 IMAD.WIDE.U32 R4, R0, 0x10, R4 ;  /* 0x0000001000040825 */ /* 0x001fca00078e0004 */
[----:B------:R0:W-:Y:S01]  /*54e0*/  @P0 STG.E.128 desc[UR4][R4.64], R156 ;  /* 0x0000009c04000986 */ /* 0x0001e2000c101d04 */
[----:B------:R-:W-:Y:S01]  /*54f0*/  ISETP.GE.AND P0, PT, R3, UR13, PT ;  /* 0x0000000d03007c0c */ /* 0x000fe2000bf06270 */
[----:B-1----:R-:W-:-:S04]  /*5500*/  @P4 FMUL.FTZ R2, R168, R2 ;  /* 0x00000002a8024220 */ /* 0x002fc80000410000 */
[-C--:B------:R-:W-:Y:S01]  /*5510*/  @P4 FMUL.FTZ R163, R229, R2.reuse ;  /* 0x00000002e5a34220 */ /* 0x080fe20000410000 */
[----:B------:R-:W-:Y:S01]  /*5520*/  @P4 FFMA.FTZ R75, R155, R2, R75 ;  /* 0x000000029b4b4223 */ /* 0x000fe2000001004b */
[----:B0-----:R-:W0:Y:S02]  /*5530*/  @P4 LDC.64 R4, c[0x0][0x2f8] ;  /* 0x0000be00ff044b82 */ /* 0x001e240000000a00 */
[----:B0-----:R-:W-:-:S05]  /*5540*/  @P4 IMAD.WIDE.U32 R4, R200, 0x10, R4 ;  /* 0x00000010c8044825 */ /* 0x001fca00078e0004 */
[----:B------:R0:W-:Y:S01]  /*5550*/  @P4 STG.E.128 desc[UR4][R4.64], R160 ;  /* 0x000000a004004986 */ /* 0x0001e2000c101d04 */
[----:B------:R-:W-:Y:S05]  /*5560*/  @!P0 BRA `(.L_x_11575) ;  /* 0xffffffb800e08947 */ /* 0x000fea000383ffff */
.L_x_11506:
[----:B------:R-:W1:Y:S01]  /*5570*/  S2R R168, SR_TID.X ;  /* 0x0000000000a87919 */ /* 0x000e620000002100 */
[----:B------:R-:W1:Y:S08]  /*5580*/  S2UR UR6, SR_CTAID.X ;  /* 0x00000000000679c3 */ /* 0x000e700000002500 */
[----:B------:R-:W2:Y:S08]  /*5590*/  LDC.64 R2, c[0x0][0x2d0] ;  /* 0x0000b400ff027b82 */ /* 0x000eb00000000a00 */
[----:B0-----:R-:W0:Y:S08]  /*55a0*/  LDC.64 R4, c[0x0][0x2d8] ;  /* 0x0000b600ff047b82 */ /* 0x001e300000000a00 */
[----:B------:R-:W3:Y:S01]  /*55b0*/  LDC.64 R6, c[0x0][0x2f0] ;  /* 0x0000bc00ff067b82 */ /* 0x000ee20000000a00 */
[C---:B-1----:R-:W-:Y:S01]  /*55c0*/  LEA.HI R0, R168.reuse, UR6, RZ, 0x18 ;  /* 0x00000006a8007c11 */ /* 0x042fe2000f8fc0ff */
[----:B------:R-:W-:Y:S01]  /*55d0*/  ULDC UR6, c[0x0][0x218] ;  /* 0x0000860000067ab9 */ /* 0x000fe20000000800 */
[----:B------:R-:W-:-:S03]  /*55e0*/  LOP3.LUT R9, R168, 0xff, RZ, 0xc0, !PT ;  /* 0x000000ffa8097812 */ /* 0x000fc600078ec0ff */
        /* <DEDUP_REMOVED lines=30> */
.L_x_11510:
[----:B------:R-:W-:Y:S01]  /*57d0*/  HFMA2.MMA R168, -RZ, RZ, 0, 9.5367431640625e-07 ;  /* 0x00000010ffa87435 */ /* 0x000fe200000001ff */
[----:B------:R-:W-:Y:S02]  /*57e0*/  MOV R174, R171 ;  /* 0x000000ab00ae7202 */ /* 0x000fe40000000f00 */
[----:B------:R-:W-:Y:S02]  /*57f0*/  MOV R169, 0x1f ;  /* 0x0000001f00a97802 */ /* 0x000fe40000000f00 */
[----:B------:R-:W-:-:S07]  /*5800*/  MOV R173, 0xffffffff ;  /* 0xffffffff00ad7802 */ /* 0x000fce0000000f00 */
[----:B-----5:R-:W-:Y:S05]  /*5810*/  WARPSYNC.COLLECTIVE R173, `(.L_x_11576) ;  /* 0x00000000ad087348 */ /* 0x020fea0003c00000 */
[----:B------:R0:W1:Y:S02]  /*5820*/  SHFL.DOWN P1, R175, R174, R168, R169 ;  /* 0x080000a8aeaf7389 */ /* 0x00006400000200a9 */
[----:B01---5:R-:W-:Y:S01]  /*5830*/  ENDCOLLECTIVE ;  /* 0x000000000000791b */ /* 0x023fe20003800000 */
.L_x_11576:
[----:B------:R-:W-:Y:S01]  /*5840*/  MOV R174, R170 ;  /* 0x000000aa00ae7202 */ /* 0x000fe20000000f00 */
[----:B------:R-:W-:-:S07]  /*5850*/  FADD.FTZ R171, R175, R171 ;  /* 0x000000abafab7221 */ /* 0x000fce0000010000 */
[----:B------:R-:W-:Y:S05]  /*5860*/  WARPSYNC.COLLECTIVE R173, `(.L_x_11577) ;  /* 0x00000000ad087348 */ /* 0x000fea0003c00000 */
[----:B------:R0:W1:Y:S02]  /*5870*/  SHFL.DOWN P1, R175, R174, R168, R169 ;  /* 0x080000a8aeaf7389 */ /* 0x00006400000200a9 */
[----:B01----:R-:W-:Y:S01]  /*5880*/  ENDCOLLECTIVE ;  /* 0x000000000000791b */ /* 0x003fe20003800000 */
.L_x_11577:
[----:B------:R-:W-:Y:S01]  /*5890*/  HFMA2.MMA R168, -RZ, RZ, 0, 4.76837158203125e-07 ;  /* 0x00000008ffa87435 */ /* 0x000fe200000001ff */
[----:B------:R-:W-:Y:S01]  /*58a0*/  MOV R174, R171 ;  /* 0x000000ab00ae7202 */ /* 0x000fe20000000f00 */
[----:B------:R-:W-:-:S09]  /*58b0*/  FADD.FTZ R170, R175, R170 ;  /* 0x000000aaafaa7221 */ /* 0x000fd20000010000 */
[----:B------:R-:W-:Y:S05]  /*58c0*/  WARPSYNC.COLLECTIVE R173, `(.L_x_11578) ;  /* 0x00000000ad087348 */ /* 0x000fea0003c00000 */
[----:B------:R0:W1:Y:S02]  /*58d0*/  SHFL.DOWN P1, R175, R174, R168, R169 ;  /* 0x080000a8aeaf7389 */ /* 0x00006400000200a9 */
[----:B01----:R-:W-:Y:S01]  /*58e0*/  ENDCOLLECTIVE ;  /* 0x000000000000791b */ /* 0x003fe20003800000 */
.L_x_11578:
[----:B------:R-:W-:Y:S01]  /*58f0*/  MOV R174, R170 ;  /* 0x000000aa00ae7202 */ /* 0x000fe20000000f00 */
[----:B------:R-:W-:-:S07]  /*5900*/  FADD.FTZ R171, R171, R175 ;  /* 0x000000afabab7221 */ /* 0x000fce0000010000 */
[----:B------:R-:W-:Y:S05]  /*5910*/  WARPSYNC.COLLECTIVE R173, `(.L_x_11579) ;  /* 0x00000000ad087348 */ /* 0x000fea0003c00000 */
[----:B------:R0:W1:Y:S02]  /*5920*/  SHFL.DOWN P1, R175, R174, R168, R169 ;  /* 0x080000a8aeaf7389 */ /* 0x00006400000200a9 */
[----:B01----:R-:W-:Y:S01]  /*5930*/  ENDCOLLECTIVE ;  /* 0x000000000000791b */ /* 0x003fe20003800000 */
.L_x_11579:
[----:B------:R-:W-:Y:S01]  /*5940*/  HFMA2.MMA R168, -RZ, RZ, 0, 2.384185791015625e-07 ;  /* 0x00000004ffa87435 */ /* 0x000fe200000001ff */
[----:B------:R-:W-:Y:S01]  /*5950*/  MOV R174, R171 ;  /* 0x000000ab00ae7202 */ /* 0x000fe20000000f00 */
[----:B------:R-:W-:-:S09]  /*5960*/  FADD.FTZ R170, R170, R175 ;  /* 0x000000afaaaa7221 */ /* 0x000fd20000010000 */
[----:B------:R-:W-:Y:S05]  /*5970*/  WARPSYNC.COLLECTIVE R173, `(.L_x_11580) ;  /* 0x00000000ad087348 */ /* 0x000fea0003c00000 */
[----:B------:R0:W1:Y:S02]  /*5980*/  SHFL.DOWN P1, R175, R174, R168, R169 ;  /* 0x080000a8aeaf7389 */ /* 0x00006400000200a9 */
[----:B01----:R-:W-:Y:S01]  /*5990*/  ENDCOLLECTIVE ;  /* 0x000000000000791b */ /* 0x003fe20003800000 */
.L_x_11580:
[----:B------:R-:W-:Y:S01]  /*59a0*/  MOV R174, R170 ;  /* 0x000000aa00ae7202 */ /* 0x000fe20000000f00 */
[----:B------:R-:W-:-:S07]  /*59b0*/  FADD.FTZ R171, R171, R175 ;  /* 0x000000afabab7221 */ /* 0x000fce0000010000 */
[----:B------:R-:W-:Y:S05]  /*59c0*/  WARPSYNC.COLLECTIVE R173, `(.L_x_11581) ;  /* 0x00000000ad087348 */ /* 0x000fea0003c00000 */
[----:B------:R0:W1:Y:S02]  /*59d0*/  SHFL.DOWN P1, R175, R174, R168, R169 ;  /* 0x080000a8aeaf7389 */ /* 0x00006400000200a9 */
[----:B01----:R-:W-:Y:S01]  /*59e0*/  ENDCOLLECTIVE ;  /* 0x000000000000791b */ /* 0x003fe20003800000 */
.L_x_11581:
[----:B------:R-:W-:Y:S01]  /*59f0*/  HFMA2.MMA R168, -RZ, RZ, 0, 1.1920928955078125e-07 ;  /* 0x00000002ffa87435 */ /* 0x000fe200000001ff */
[----:B------:R-:W-:Y:S02]  /*5a00*/  MOV R174, R171 ;  /* 0x000000ab00ae7202 */ /* 0x000fe40000000f00 */
[----:B------:R-:W-:-:S08]  /*5a10*/  MOV R172, R175 ;  /* 0x000000af00ac7202 */ /* 0x000fd00000000f00 */
[----:B------:R-:W-:Y:S05]  /*5a20*/  WARPSYNC.COLLECTIVE R173, `(.L_x_11582) ;  /* 0x00000000ad087348 */ /* 0x000fea0003c00000 */
[----:B------:R0:W1:Y:S02]  /*5a30*/  SHFL.DOWN P1, R175, R174, R168, R169 ;  /* 0x080000a8aeaf7389 */ /* 0x00006400000200a9 */
[----:B01----:R-:W-:Y:S01]  /*5a40*/  ENDCOLLECTIVE ;  /* 0x000000000000791b */ /* 0x003fe20003800000 */
.L_x_11582:
[----:B------:R-:W-:-:S05]  /*5a50*/  FADD.FTZ R172, R170, R172 ;  /* 0x000000acaaac7221 */ /* 0x000fca0000010000 */
[----:B------:R-:W-:Y:S02]  /*5a60*/  MOV R174, R172 ;  /* 0x000000ac00ae7202 */ /* 0x000fe40000000f00 */
[----:B------:R-:W-:-:S07]  /*5a70*/  MOV R170, R175 ;  /* 0x000000af00aa7202 */ /* 0x000fce0000000f00 */
[----:B------:R-:W-:Y:S05]  /*5a80*/  WARPSYNC.COLLECTIVE R173, `(.L_x_11583) ;  /* 0x00000000ad087348 */ /* 0x000fea0003c00000 */
[----:B------:R0:W1:Y:S02]  /*5a90*/  SHFL.DOWN P1, R175, R174, R168, R169 ;  /* 0x080000a8aeaf7389 */ /* 0x00006400000200a9 */
[----:B01----:R-:W-:Y:S01]  /*5aa0*/  ENDCOLLECTIVE ;  /* 0x000000000000791b */ /* 0x003fe20003800000 */
.L_x_11583:
[----:B------:R-:W-:Y:S01]  /*5ab0*/  FADD.FTZ R170, R171, R170 ;  /* 0x000000aaabaa7221 */ /* 0x000fe20000010000 */
[----:B------:R-:W-:-:S04]  /*5ac0*/  HFMA2.MMA R168, -RZ, RZ, 0, 5.9604644775390625e-08 ;  /* 0x00000001ffa87435 */ /* 0x000fc800000001ff */
[----:B------:R-:W-:Y:S02]  /*5ad0*/  MOV R174, R170 ;  /* 0x000000aa00ae7202 */ /* 0x000fe40000000f00 */
[----:B------:R-:W-:-:S07]  /*5ae0*/  MOV R171, R175 ;  /* 0x000000af00ab7202 */ /* 0x000fce0000000f00 */
[----:B------:R-:W-:Y:S05]  /*5af0*/  WARPSYNC.COLLECTIVE R173, `(.L_x_11584) ;  /* 0x00000000ad087348 */ /* 0x000fea0003c00000 */
[----:B------:R0:W1:Y:S02]  /*5b00*/  SHFL.DOWN P1, R175, R174, R168, R169 ;  /* 0x080000a8aeaf7389 */ /* 0x00006400000200a9 */
[----:B01----:R-:W-:Y:S01]  /*5b10*/  ENDCOLLECTIVE ;  /* 0x000000000000791b */ /* 0x003fe20003800000 */
.L_x_11584:
[----:B------:R-:W-:-:S05]  /*5b20*/  FADD.FTZ R171, R172, R171 ;  /* 0x000000abacab7221 */ /* 0x000fca0000010000 */
[----:B------:R-:W-:Y:S02]  /*5b30*/  MOV R174, R171 ;  /* 0x000000ab00ae7202 */ /* 0x000fe40000000f00 */
[----:B------:R-:W-:-:S07]  /*5b40*/  MOV R172, R175 ;  /* 0x000000af00ac7202 */ /* 0x000fce0000000f00 */
[----:B------:R-:W-:Y:S05]  /*5b50*/  WARPSYNC.COLLECTIVE R173, `(.L_x_11585) ;  /* 0x00000000ad087348 */ /* 0x000fea0003c00000 */
[----:B------:R0:W1:Y:S02]  /*5b60*/  SHFL.DOWN P1, R175, R174, R168, R169 ;  /* 0x080000a8aeaf7389 */ /* 0x00006400000200a9 */
[----:B01----:R-:W-:Y:S01]  /*5b70*/  ENDCOLLECTIVE ;  /* 0x000000000000791b */ /* 0x003fe20003800000 */
.L_x_11585:
[----:B------:R-:W-:Y:S01]  /*5b80*/  MOV R173, R175 ;  /* 0x000000af00ad7202 */ /* 0x000fe20000000f00 */
[----:B------:R-:W-:Y:S06]  /*5b90*/  BRA `(.L_x_11586) ;  /* 0xffffffcc00b07947 */ /* 0x000fec000383ffff */
.L_x_11587:
        /* <DEDUP_REMOVED lines=14> */
.L_x_14027:


//--------------------- .text._ZN10layer_norm13ln_bwd_kernelINS_13Kernel_traitsI6__halfffffjLj8192ELj1ELj1ELj8ELj16ENS_18Kernel_traits_baseILj8192ES2_ffffjLj256EEEEELb1ELb0ELb0ELb0EEEvNS_9BwdParamsE --------------------------
	.section	.text._ZN10layer_norm13ln_bwd_kernelINS_13Kernel_traitsI6__halfffffjLj8192ELj1ELj1ELj8ELj16ENS_18Kernel_traits_baseILj8192ES2_ffffjLj256EEEEELb1ELb0ELb0ELb0EEEvNS_9BwdParamsE,"ax",@progbits
	.align	128
        .global         _ZN10layer_norm13ln_bwd_kernelINS_13Kernel_traitsI6__halfffffjLj8192ELj1ELj1ELj8ELj16ENS_18Kernel_traits_baseILj8192ES2_ffffjLj256EEEEELb1ELb0ELb0ELb0EEEvNS_9BwdParamsE
        .type           _ZN10layer_norm13ln_bwd_kernelINS_13Kernel_traitsI6__halfffffjLj8192ELj1ELj1ELj8ELj16ENS_18Kernel_traits_baseILj8192ES2_ffffjLj256EEEEELb1ELb0ELb0ELb0EEEvNS_9BwdParamsE,@function
        .size           _ZN10layer_norm13ln_bwd_kernelINS_13Kernel_traitsI6__halfffffjLj8192ELj1ELj1ELj8ELj16ENS_18Kernel_traits_baseILj8192ES2_ffffjLj256EEEEELb1ELb0ELb0ELb0EEEvNS_9BwdParamsE,(.L_x_14028 - _ZN10layer_norm13ln_bwd_kernelINS_13Kernel_traitsI6__halfffffjLj8192ELj1ELj1ELj8ELj16ENS_18Kernel_traits_baseILj8192ES2_ffffjLj256EEEEELb1ELb0ELb0ELb0EEEvNS_9BwdParamsE)
        .other          _ZN10layer_norm13ln_bwd_kernelINS_13Kernel_traitsI6__halfffffjLj8192ELj1ELj1ELj8ELj16ENS_18Kernel_traits_baseILj8192ES2_ffffjLj256EEEEELb1ELb0ELb0ELb0EEEvNS_9BwdParamsE,@"STO_CUDA_ENTRY STV_DEFAULT"
_ZN10layer_norm13ln_bwd_kernelINS_13Kernel_traitsI6__halfffffjLj8192ELj1ELj1ELj8ELj16ENS_18Kernel_traits_baseILj8192ES2_ffffjLj256EEEEELb1ELb0ELb0ELb0EEEvNS_9BwdParamsE:
.text._ZN10layer_norm13ln_bwd_kernelINS_13Kernel_traitsI6__halfffffjLj8192ELj1ELj1ELj8ELj16ENS_18Kernel_traits_baseILj8192ES2_ffffjLj256EEEEELb1ELb0ELb0ELb0EEEvNS_9BwdParamsE:
        /* <DEDUP_REMOVED lines=37> */
[----:B------:R-:W-:Y:S01]  /*0250*/  @P1 LOP3.LUT R163, R163, 0x2, RZ, 0xfc, !PT ;  /* 0x00000002a3a31812 */ /* 0x000fe200078efcff */
[C---:B0-----:R-:W-:Y:S01]  /*0260*/  @P0 IMAD.WIDE.U32 R2, R37.reuse, 0x8, R2 ;  /* 0x0000000825020825 */ /* 0x041fe200078e0002 */
[----:B------:R-:W-:-:S05]  /*0270*/  @P0 LOP3.LUT R37, R37, 0x100, RZ, 0xfc, !PT ;  /* 0x0000010025250812 */ /* 0x000fca00078efcff */
[----:B------:R-:W0:Y:S01]  /*0280*/  @P5 LDC.64 R26, c[0x0][0x260] ;  /* 0x00009800ff1a5b82 */ /* 0x000e220000000a00 */
[----:B------:R-:W-:Y:S01]  /*0290*/  ISETP.GE.U32.AND P0, PT, R0, 0x800, PT ;  /* 0x000008000000780c */ /* 0x000fe20003f06070 */
[C---:B--2---:R-:W-:Y:S01]  /*02a0*/  @P6 IMAD.WIDE.U32 R22, R37.reuse, 0x8, R18 ;  /* 0x0000000825166825 */ /* 0x044fe200078e0012 */
[----:B------:R-:W-:-:S05]  /*02b0*/  @P6 IADD3 R37, R37, 0x100, RZ ;  /* 0x0000010025256810 */ /* 0x000fca0007ffe0ff */
[----:B------:R-:W2:Y:S01]  /*02c0*/  @P4 LDC.64 R18, c[0x0][0x260] ;  /* 0x00009800ff124b82 */ /* 0x000ea20000000a00 */
[C---:B------:R-:W-:Y:S02]  /*02d0*/  LOP3.LUT P6, RZ, R163.reuse, 0x8, RZ, 0xc0, !PT ;  /* 0x00000008a3ff7812 */ /* 0x040fe400078cc0ff */
[----:B------:R-:W-:Y:S01]  /*02e0*/  LOP3.LUT R163, R163, 0xffffffef, RZ, 0xc0, !PT ;  /* 0xffffffefa3a37812 */ /* 0x000fe200078ec0ff */
[C---:B---3--:R-:W-:Y:S01]  /*02f0*/  @P1 IMAD.WIDE.U32 R24, R37.reuse, 0x8, R24 ;  /* 0x0000000825181825 */ /* 0x048fe200078e0018 */
[----:B------:R-:W-:-:S03]  /*0300*/  @P1 IADD3 R37, R37, 0x100, RZ ;  /* 0x0000010025251810 */ /* 0x000fc60007ffe0ff */
[----:B------:R-:W3:Y:S01]  /*0310*/  @P3 LDC.64 R30, c[0x0][0x260] ;  /* 0x00009800ff1e3b82 */ /* 0x000ee20000000a00 */
[----:B-1----:R-:W-:Y:S01]  /*0320*/  LEA.HI R161, R159, UR6, RZ, 0x18 ;  /* 0x000000069fa17c11 */ /* 0x002fe2000f8fc0ff */
[----:B------:R1:W5:Y:S01]  /*0330*/  @P1 LDG.E.64 R8, desc[UR4][R24.64] ;  /* 0x0000000418081981 */ /* 0x000362000c1e1b00 */
[----:B------:R-:W-:-:S03]  /*0340*/  @P0 LOP3.LUT R163, R163, 0x10, RZ, 0xfc, !PT ;  /* 0x00000010a3a30812 */ /* 0x000fc600078efcff */
[----:B------:R1:W5:Y:S02]  /*0350*/  @P6 LDG.E.64 R4, desc[UR4][R2.64] ;  /* 0x0000000402046981 */ /* 0x000364000c1e1b00 */
        /* <DEDUP_REMOVED lines=13> */
[C---:B----4-:R-:W-:Y:S01]  /*0430*/  @P2 IMAD.WIDE.U32 R32, R37.reuse, 0x8, R32 ;  /* 0x0000000825202825 */ /* 0x050fe200078e0020 */
[----:B------:R-:W-:-:S04]  /*0440*/  @P2 IADD3 R37, R37, 0x100, RZ ;  /* 0x0000010025252810 */ /* 0x000fc80007ffe0ff */
[----:B------:R1:W5:Y:S01]  /*0450*/  @P2 LDG.E.64 R16, desc[UR4][R32.64] ;  /* 0x0000000420102981 */ /* 0x000362000c1e1b00 */
        /* <DEDUP_REMOVED lines=36> */
[----:B------:R-:W0:Y:S01]  /*06a0*/  LDC.U8 R157, c[0x0][0x2a0] ;  /* 0x0000a800ff9d7b82 */ /* 0x000e220000000000 */
[----:B-----5:R-:W-:Y:S01]  /*06b0*/  MOV R23, R10 ;  /* 0x0000000a00177202 */ /* 0x020fe20000000f00 */
[----:B------:R-:W-:Y:S01]  /*06c0*/  ULDC.64 UR6, c[0x0][0x270] ;  /* 0x00009c0000067ab9 */ /* 0x000fe20000000a00 */
[----:B------:R-:W-:Y:S01]  /*06d0*/  MOV R19, R8 ;  /* 0x0000000800137202 */ /* 0x000fe20000000f00 */
[----:B------:R-:W-:Y:S01]  /*06e0*/  HFMA2.MMA R145, -RZ, RZ, 0, 5.9604644775390625e-08 ;  /* 0x00000001ff917435 */ /* 0x000fe200000001ff */
[----:B------:R-:W-:Y:S02]  /*06f0*/  MOV R27, R14 ;  /* 0x0000000e001b7202 */ /* 0x000fe40000000f00 */
[----:B------:R-:W-:Y:S02]  /*0700*/  MOV R3, R4 ;  /* 0x0000000400037202 */ /* 0x000fe40000000f00 */
[----:B------:R-:W-:Y:S02]  /*0710*/  SHF.R.U64 R0, R4, 0x10, R5 ;  /* 0x0000001004007819 */ /* 0x000fe40000001205 */
[----:B------:R-:W-:Y:S01]  /*0720*/  MOV R25, R12 ;  /* 0x0000000c00197202 */ /* 0x000fe20000000f00 */
[----:B------:R-:W-:Y:S01]  /*0730*/  HADD2.F32 R3, -RZ, R3.H0_H0 ;  /* 0x20000003ff037230 */ /* 0x000fe20000004100 */
[----:B------:R-:W-:Y:S01]  /*0740*/  MOV R29, R16 ;  /* 0x00000010001d7202 */ /* 0x000fe20000000f00 */
[----:B------:R-:W-:Y:S01]  /*0750*/  HADD2.F32 R0, -RZ, R0.H0_H0 ;  /* 0x20000000ff007230 */ /* 0x000fe20000004100 */
[----:B------:R-:W-:-:S02]  /*0760*/  MOV R2, R5 ;  /* 0x0000000500027202 */ /* 0x000fc40000000f00 */
[----:B------:R-:W-:Y:S02]  /*0770*/  MOV R4, R6 ;  /* 0x0000000600047202 */ /* 0x000fe40000000f00 */
[----:B------:R-:W-:Y:S02]  /*0780*/  SHF.R.U64 R108, R6, 0x10, R7 ;  /* 0x00000010066c7819 */ /* 0x000fe40000001207 */
[----:B------:R-:W-:Y:S02]  /*0790*/  MOV R18, R7 ;  /* 0x0000000700127202 */ /* 0x000fe40000000f00 */
[----:B------:R-:W-:Y:S02]  /*07a0*/  MOV R22, R9 ;  /* 0x0000000900167202 */ /* 0x000fe40000000f00 */
[----:B------:R-:W-:Y:S02]  /*07b0*/  MOV R24, R11 ;  /* 0x0000000b00187202 */ /* 0x000fe40000000f00 */
[----:B------:R-:W-:-:S02]  /*07c0*/  MOV R26, R13 ;  /* 0x0000000d001a7202 */ /* 0x000fc40000000f00 */
[----:B------:R-:W-:Y:S02]  /*07d0*/  MOV R28, R15 ;  /* 0x0000000f001c7202 */ /* 0x000fe40000000f00 */
[----:B------:R-:W-:Y:S02]  /*07e0*/  MOV R30, R17 ;  /* 0x00000011001e7202 */ /* 0x000fe40000000f00 */
[----:B------:R-:W-:Y:S01]  /*07f0*/  SHF.R.U32.HI R109, RZ, 0x10, R5 ;  /* 0x00000010ff6d7819 */ /* 0x000fe20000011605 */
        /* <DEDUP_REMOVED lines=47> */
[----:B0-----:R-:W-:-:S07]  /*0af0*/  HADD2.F32 R30, -RZ, R32.H0_H0 ;  /* 0x20000020ff1e7230 */ /* 0x001fce0000004100 */
.L_x_11622:
[----:B01234-:R-:W0:Y:S01]  /*0b00*/  @P1 LDC.64 R136, c[0x0][0x270] ;  /* 0x00009c00ff881b82 */ /* 0x01fe220000000a00 */
[----:B------:R-:W-:Y:S02]  /*0b10*/  SHF.R.S32.HI R138, RZ, 0x1f, R161 ;  /* 0x0000001fff8a7819 */ /* 0x000fe400000114a1 */
[----:B------:R-:W-:Y:S02]  /*0b20*/  MOV R164, 0x3f800000 ;  /* 0x3f80000000a47802 */ /* 0x000fe40000000f00 */
[----:B------:R-:W-:Y:S02]  /*0b30*/  LOP3.LUT P6, RZ, R163, 0x8, RZ, 0xc0, !PT ;  /* 0x00000008a3ff7812 */ /* 0x000fe400078cc0ff */
[----:B0-----:R-:W-:-:S04]  /*0b40*/  @P1 LEA R140, P0, R161, R136, 0x2 ;  /* 0x00000088a18c1211 */ /* 0x001fc800078010ff */
[C---:B------:R-:W-:Y:S02]  /*0b50*/  @P1 LEA.HI.X R141, R161.reuse, R137, R138, 0x2, P0 ;  /* 0x00000089a18d1211 */ /* 0x040fe400000f148a */
[----:B------:R-:W0:Y:S03]  /*0b60*/  LDC.64 R138, c[0x0][0x250] ;  /* 0x00009400ff8a7b82 */ /* 0x000e260000000a00 */
[----:B------:R1:W5:Y:S05]  /*0b70*/  @P1 LDG.E R164, desc[UR4][R140.64] ;  /* 0x000000048ca41981 */ /* 0x00036a000c1e1900 */
[----:B------:R-:W2:Y:S01]  /*0b80*/  LDC.64 R136, c[0x0][0x258] ;  /* 0x00009600ff887b82 */ /* 0x000ea20000000a00 */
[----:B0-----:R-:W-:-:S05]  /*0b90*/  IMAD.WIDE R138, R161, 0x4, R138 ;  /* 0x00000004a18a7825 */ /* 0x001fca00078e028a */
        /* <DEDUP_REMOVED lines=8> */
[----:B------:R-:W-:Y:S01]  /*0c20*/  BSSY B0, `(.L_x_11589) ;  /* 0x0000034000007945 */ /* 0x000fe20003800000 */
[----:B------:R-:W-:Y:S02]  /*0c30*/  SHF.R.U32.HI R146, RZ, 0x5, R159 ;  /* 0x00000005ff927819 */ /* 0x000fe4000001169f */
[----:B------:R-:W-:Y:S02]  /*0c40*/  LEA.HI.SX32 R160, R143, R162, 0x1e ;  /* 0x000000a28fa07211 */ /* 0x000fe400078ff2ff */
[----:B------:R-:W-:Y:S02]  /*0c50*/  CS2R R148, SRZ ;  /* 0x0000000000947805 */ /* 0x000fe4000001ff00 */
[----:B------:R-:W-:Y:S02]  /*0c60*/  LOP3.LUT R144, R146, 0x7fffff8, RZ, 0xc0, !PT ;  /* 0x07fffff892907812 */ /* 0x000fe400078ec0ff */
[----:B------:R-:W-:Y:S01]  /*0c70*/  MOV R150, R160 ;  /* 0x000000a000967202 */ /* 0x000fe20000000f00 */
[----:B-1----:R-:W-:Y:S06]  /*0c80*/  @!P6 BRA `(.L_x_11590) ;  /* 0x0000000000b4e947 */ /* 0x002fec0003800000 */
[C---:B------:R-:W-:Y:S01]  /*0c90*/  LEA R148, P0, R160.reuse, UR12, 0x2 ;  /* 0x0000000ca0947c11 */ /* 0x040fe2000f8010ff */
[----:B------:R-:W0:Y:S03]  /*0ca0*/  LDC.64 R140, c[0x0][0x2b8] ;  /* 0x0000ae00ff8c7b82 */ /* 0x000e260000000a00 */
[----:B------:R-:W-:Y:S02]  /*0cb0*/  LEA.HI.X R149, R160, UR13, RZ, 0x2, P0 ;  /* 0x0000000da0957c11 */ /* 0x000fe400080f14ff */
[----:B------:R-:W-:-:S03]  /*0cc0*/  ISETP.NE.U32.AND P0, PT, RZ, UR8, PT ;  /* 0x00000008ff007c0c */ /* 0x000fc6000bf05070 */
[----:B------:R-:W5:Y:S01]  /*0cd0*/  LDG.E R32, desc[UR4][R148.64] ;  /* 0x0000000494207981 */ /* 0x000f62000c1e1900 */
[----:B------:R-:W-:-:S13]  /*0ce0*/  ISETP.NE.AND.EX P0, PT, RZ, UR9, PT, P0 ;  /* 0x00000009ff007c0c */ /* 0x000fda000bf05300 */
[----:B------:R-:W-:-:S04]  /*0cf0*/  @P0 LEA R150, P6, R160, UR8, 0x4 ;  /* 0x00000008a0960c11 */ /* 0x000fc8000f8c20ff */
[C---:B------:R-:W-:Y:S02]  /*0d00*/  @P0 LEA.HI.X R151, R160.reuse, UR9, RZ, 0x4, P6 ;  /* 0x00000009a0970c11 */ /* 0x040fe4000b0f24ff */
[C---:B------:R-:W-:Y:S01]  /*0d10*/  LEA R136, P6, R160.reuse, UR10, 0x4 ;  /* 0x0000000aa0887c11 */ /* 0x040fe2000f8c20ff */
[C---:B0-----:R-:W-:Y:S02]  /*0d20*/  IMAD.WIDE.U32 R140, R160.reuse, 0x10, R140 ;  /* 0x00000010a08c7825 */ /* 0x041fe400078e008c */
[----:B------:R0:W5:Y:S01]  /*0d30*/  @P0 LDG.E.128 R40, desc[UR4][R150.64] ;  /* 0x0000000496280981 */ /* 0x000162000c1e1d00 */
[----:B------:R-:W-:-:S03]  /*0d40*/  LEA.HI.X R137, R160, UR11, RZ, 0x4, P6 ;  /* 0x0000000ba0897c11 */ /* 0x000fc6000b0f24ff */
[----:B------:R-:W2:Y:S04]  /*0d50*/  LDG.E.128 R140, desc[UR4][R140.64] ;  /* 0x000000048c8c7981 */ /* 0x000ea8000c1e1d00 */
[----:B------:R-:W3:Y:S01]  /*0d60*/  LDG.E.128 R136, desc[UR4][R136.64] ;  /* 0x0000000488887981 */ /* 0x000ee2000c1e1d00 */
[----:B------:R-:W-:-:S04]  /*0d70*/  ISETP.NE.AND P0, PT, R157, RZ, PT ;  /* 0x000000ff9d00720c */ /* 0x000fc80003f05270 */
[----:B-----5:R-:W-:Y:S02]  /*0d80*/  FSEL R180, R147, RZ, !P0 ;  /* 0x000000ff93b47208 */ /* 0x020fe40004000000 */
[----:B0-----:R-:W-:Y:S01]  /*0d90*/  IADD3 R150, R160, 0x100, RZ ;  /* 0x00000100a0967810 */ /* 0x001fe20007ffe0ff */
[----:B--2---:R-:W-:Y:S02]  /*0da0*/  FMUL.FTZ R196, R3, R140 ;  /* 0x0000008c03c47220 */ /* 0x004fe40000410000 */
[C---:B---3--:R-:W-:Y:S01]  /*0db0*/  FADD.FTZ R179, -R180.reuse, R136 ;  /* 0x00000088b4b37221 */ /* 0x048fe20000010100 */
[----:B------:R-:W-:-:S03]  /*0dc0*/  FADD.FTZ R199, -R180, R137 ;  /* 0x00000089b4c77221 */ /* 0x000fc60000010100 */
[----:B------:R-:W-:Y:S01]  /*0dd0*/  FMUL.FTZ R179, R200, R179 ;  /* 0x000000b3c8b37220 */ /* 0x000fe20000410000 */
[C---:B------:R-:W-:Y:S01]  /*0de0*/  FADD.FTZ R211, -R180.reuse, R138 ;  /* 0x0000008ab4d37221 */ /* 0x040fe20000010100 */
[----:B------:R-:W-:Y:S01]  /*0df0*/  FADD.FTZ R151, -R180, R139 ;  /* 0x0000008bb4977221 */ /* 0x000fe20000010100 */
[----:B------:R-:W-:Y:S01]  /*0e00*/  FMUL.FTZ R213, R0, R141 ;  /* 0x0000008d00d57220 */ /* 0x000fe20000410000 */
[----:B------:R-:W-:Y:S01]  /*0e10*/  FADD.FTZ R136, RZ, R196 ;  /* 0x000000c4ff887221 */ /* 0x000fe20000010000 */
[C---:B------:R-:W-:Y:S01]  /*0e20*/  FMUL.FTZ R180, R200.reuse, R199 ;  /* 0x000000c7c8b47220 */ /* 0x040fe20000410000 */
[----:B------:R-:W-:Y:S01]  /*0e30*/  FFMA.FTZ R137, R179, R196, RZ ;  /* 0x000000c4b3897223 */ /* 0x000fe200000100ff */
        /* <DEDUP_REMOVED lines=18> */
.L_x_11590:
[----:B------:R-:W-:Y:S05]  /*0f60*/  BSYNC B0 ;  /* 0x0000000000007941 */ /* 0x000fea0003800000 */
.L_x_11589:
[----:B------:R-:W-:Y:S01]  /*0f70*/  LOP3.LUT P0, RZ, R163, 0x4, RZ, 0xc0, !PT ;  /* 0x00000004a3ff7812 */ /* 0x000fe2000780c0ff */
[----:B------:R-:W-:-:S12]  /*0f80*/  BSSY B0, `(.L_x_11591) ;  /* 0x000002f000007945 */ /* 0x000fd80003800000 */
[----:B------:R-:W-:Y:S05]  /*0f90*/  @!P0 BRA `(.L_x_11592) ;  /* 0x0000000000b48947 */ /* 0x000fea0003800000 */
        /* <DEDUP_REMOVED lines=16> */
[----:B------:R-:W-:Y:S01]  /*10a0*/  IADD3 R150, R150, 0x100, RZ ;  /* 0x0000010096967810 */ /* 0x000fe20007ffe0ff */
[----:B--2---:R-:W-:Y:S02]  /*10b0*/  FMUL.FTZ R194, R7, R140 ;  /* 0x0000008c07c27220 */ /* 0x004fe40000410000 */
[C---:B---3--:R-:W-:Y:S01]  /*10c0*/  FADD.FTZ R177, -R225.reuse, R136 ;  /* 0x00000088e1b17221 */ /* 0x048fe20000010100 */
        /* <DEDUP_REMOVED lines=26> */
.L_x_11592:
[----:B------:R-:W-:Y:S05]  /*1270*/  BSYNC B0 ;  /* 0x0000000000007941 */ /* 0x000fea0003800000 */
.L_x_11591:
        /* <DEDUP_REMOVED lines=48> */
.L_x_11594:
[----:B------:R-:W-:Y:S05]  /*1580*/  BSYNC B0 ;  /* 0x0000000000007941 */ /* 0x000fea0003800000 */
.L_x_11593:
[----:B------:R-:W-:Y:S04]  /*1590*/  BSSY B0, `(.L_x_11595) ;  /* 0x000002f000007945 */ /* 0x000fe80003800000 */
        /* <DEDUP_REMOVED lines=22> */
[C---:B------:R-:W-:Y:S01]  /*1700*/  FADD.FTZ R197, -R174.reuse, R138 ;  /* 0x0000008aaec57221 */ /* 0x040fe20000010100 */
[----:B0-----:R-:W-:Y:S01]  /*1710*/  FADD.FTZ R225, -R174, R139 ;  /* 0x0000008baee17221 */ /* 0x001fe20000010100 */
[----:B------:R-:W-:Y:S01]  /*1720*/  FMUL.FTZ R201, R12, R141 ;  /* 0x0000008d0cc97220 */ /* 0x000fe20000410000 */
[----:B------:R-:W-:Y:S01]  /*1730*/  FADD.FTZ R136, R149, R190 ;  /* 0x000000be95887221 */ /* 0x000fe20000010000 */
[C---:B------:R-:W-:Y:S01]  /*1740*/  FMUL.FTZ R174, R200.reuse, R151 ;  /* 0x00000097c8ae7220 */ /* 0x040fe20000410000 */
[----:B------:R-:W-:Y:S01]  /*1750*/  FFMA.FTZ R137, R173, R190, R148 ;  /* 0x000000bead897223 */ /* 0x000fe20000010094 */
        /* <DEDUP_REMOVED lines=18> */
.L_x_11596:
[----:B------:R-:W-:Y:S05]  /*1880*/  BSYNC B0 ;  /* 0x0000000000007941 */ /* 0x000fea0003800000 */
.L_x_11595:
[----:B------:R-:W-:Y:S04]  /*1890*/  BSSY B0, `(.L_x_11597) ;  /* 0x000002f000007945 */ /* 0x000fe80003800000 */
[----:B------:R-:W-:Y:S05]  /*18a0*/  @!P4 BRA `(.L_x_11598) ;  /* 0x0000000000b4c947 */ /* 0x000fea0003800000 */
[C---:B------:R-:W-:Y:S01]  /*18b0*/  LEA R198, P0, R150.reuse, UR12, 0x2 ;  /* 0x0000000c96c67c11 */ /* 0x040fe2000f8010ff */
[----:B------:R-:W0:Y:S03]  /*18c0*/  LDC.64 R140, c[0x0][0x2b8] ;  /* 0x0000ae00ff8c7b82 */ /* 0x000e260000000a00 */
[----:B------:R-:W-:Y:S02]  /*18d0*/  LEA.HI.X R199, R150, UR13, RZ, 0x2, P0 ;  /* 0x0000000d96c77c11 */ /* 0x000fe400080f14ff */
[----:B------:R-:W-:-:S03]  /*18e0*/  ISETP.NE.U32.AND P0, PT, RZ, UR8, PT ;  /* 0x00000008ff007c0c */ /* 0x000fc6000bf05070 */
[----:B------:R1:W5:Y:S01]  /*18f0*/  LDG.E R153, desc[UR4][R198.64] ;  /* 0x00000004c6997981 */ /* 0x000362000c1e1900 */
        /* <DEDUP_REMOVED lines=40> */
.L_x_11598:
[----:B------:R-:W-:Y:S05]  /*1b80*/  BSYNC B0 ;  /* 0x0000000000007941 */ /* 0x000fea0003800000 */
.L_x_11597:
        /* <DEDUP_REMOVED lines=47> */
.L_x_11600:
[----:B------:R-:W-:Y:S05]  /*1e80*/  BSYNC B0 ;  /* 0x0000000000007941 */ /* 0x000fea0003800000 */
.L_x_11599:
        /* <DEDUP_REMOVED lines=16> */
[----:B------:R-:W-:-:S04]  /*1f90*/  ISETP.NE.AND P0, PT, R157, RZ, PT ;  /* 0x000000ff9d00720c */ /* 0x000fc80003f05270 */
[----:B-----5:R-:W-:Y:S02]  /*1fa0*/  FSEL R227, R147, RZ, !P0 ;  /* 0x000000ff93e37208 */ /* 0x020fe40004000000 */
[----:B------:R-:W-:Y:S01]  /*1fb0*/  IADD3 R150, R150, 0x100, RZ ;  /* 0x0000010096967810 */ /* 0x000fe20007ffe0ff */
[----:B0-----:R-:W-:Y:S02]  /*1fc0*/  FMUL.FTZ R184, R27, R140 ;  /* 0x0000008c1bb87220 */ /* 0x001fe40000410000 */
        /* <DEDUP_REMOVED lines=27> */
.L_x_11602:
[----:B------:R-:W-:Y:S05]  /*2180*/  BSYNC B0 ;  /* 0x0000000000007941 */ /* 0x000fea0003800000 */
.L_x_11601:
[----:B------:R-:W-:Y:S01]  /*2190*/  LOP3.LUT P0, RZ, R163, 0x10, RZ, 0xc0, !PT ;  /* 0x00000010a3ff7812 */ /* 0x000fe2000780c0ff */
        /* <DEDUP_REMOVED lines=8> */
[C---:B------:R-:W-:Y:S01]  /*2220*/  @P0 LEA.HI.X R183, R150.reuse, UR9, RZ, 0x4, P6 ;  /* 0x0000000996b70c11 */ /* 0x040fe2000b0f24ff */
[C---:B0-----:R-:W-:Y:S01]  /*2230*/  IMAD.WIDE.U32 R140, R150.reuse, 0x10, R140 ;  /* 0x00000010968c7825 */ /* 0x041fe200078e008c */
[----:B------:R-:W-:-:S03]  /*2240*/  LEA R198, P6, R150, UR12, 0x2 ;  /* 0x0000000c96c67c11 */ /* 0x000fc6000f8c10ff */
[----:B------:R0:W5:Y:S01]  /*2250*/  @P0 LDG.E.128 R128, desc[UR4][R182.64] ;  /* 0x00000004b6800981 */ /* 0x000162000c1e1d00 */
[C---:B------:R-:W-:Y:S02]  /*2260*/  LEA R136, P0, R150.reuse, UR10, 0x4 ;  /* 0x0000000a96887c11 */ /* 0x040fe4000f8020ff */
[C---:B------:R-:W-:Y:S01]  /*2270*/  LEA.HI.X R199, R150.reuse, UR13, RZ, 0x2, P6 ;  /* 0x0000000d96c77c11 */ /* 0x040fe2000b0f14ff */
[----:B------:R-:W0:Y:S01]  /*2280*/  LDG.E.128 R140, desc[UR4][R140.64] ;  /* 0x000000048c8c7981 */ /* 0x000e22000c1e1d00 */
[----:B------:R-:W-:-:S03]  /*2290*/  LEA.HI.X R137, R150, UR11, RZ, 0x4, P0 ;  /* 0x0000000b96897c11 */ /* 0x000fc600080f24ff */
[----:B------:R1:W5:Y:S04]  /*22a0*/  LDG.E R156, desc[UR4][R198.64] ;  /* 0x00000004c69c7981 */ /* 0x000368000c1e1900 */
[----:B------:R-:W2:Y:S01]  /*22b0*/  LDG.E.128 R136, desc[UR4][R136.64] ;  /* 0x0000000488887981 */ /* 0x000ea2000c1e1d00 */
[----:B0-----:R-:W-:Y:S01]  /*22c0*/  FMUL.FTZ R182, R31, R140 ;  /* 0x0000008c1fb67220 */ /* 0x001fe20000410000 */
[----:B------:R-:W-:Y:S01]  /*22d0*/  FMUL.FTZ R183, R28, R141 ;  /* 0x0000008d1cb77220 */ /* 0x000fe20000410000 */
[C---:B--2---:R-:W-:Y:S01]  /*22e0*/  FADD.FTZ R165, -R151.reuse, R136 ;  /* 0x0000008897a57221 */ /* 0x044fe20000010100 */
[----:B------:R-:W-:-:S03]  /*22f0*/  FADD.FTZ R147, -R151, R137 ;  /* 0x0000008997937221 */ /* 0x000fc60000010100 */
[C---:B------:R-:W-:Y:S01]  /*2300*/  FMUL.FTZ R165, R200.reuse, R165 ;  /* 0x000000a5c8a57220 */ /* 0x040fe20000410000 */
        /* <DEDUP_REMOVED lines=23> */
.L_x_11604:
[----:B------:R-:W-:Y:S05]  /*2480*/  BSYNC B0 ;  /* 0x0000000000007941 */ /* 0x000fea0003800000 */
.L_x_11603:
[----:B------:R-:W-:Y:S01]  /*2490*/  LOP3.LUT P0, RZ, R145, 0xff, RZ, 0xc0, !PT ;  /* 0x000000ff91ff7812 */ /* 0x000fe2000780c0ff */
[----:B------:R-:W-:Y:S01]  /*24a0*/  UMOV UR6, 0xffffffff ;  /* 0xffffffff00067882 */ /* 0x000fe20000000000 */
[----:B------:R-:W-:Y:S02]  /*24b0*/  LOP3.LUT P6, RZ, R159, 0x1f, RZ, 0xc0, !PT ;  /* 0x0000001f9fff7812 */ /* 0x000fe400078cc0ff */
[----:B------:R-:W-:-:S09]  /*24c0*/  LOP3.LUT R163, R163, 0xfffffffe, RZ, 0xc0, !PT ;  /* 0xfffffffea3a37812 */ /* 0x000fd200078ec0ff */
[----:B------:R-:W-:Y:S02]  /*24d0*/  @!P0 IADD3 R144, R144, 0x8, RZ ;  /* 0x0000000890908810 */ /* 0x000fe40007ffe0ff */
[----:B------:R-:W-:Y:S01]  /*24e0*/  @P6 LOP3.LUT R163, R163, 0x1, RZ, 0xfc, !PT ;  /* 0x00000001a3a36812 */ /* 0x000fe200078efcff */
        /* <DEDUP_REMOVED lines=19> */
.L_x_11633:
[----:B------:R-:W3:Y:S01]  /*2620*/  S2R R139, SR_CgaCtaId ;  /* 0x00000000008b7919 */ /* 0x000ee20000008800 */
[----:B------:R-:W-:Y:S01]  /*2630*/  P2R R138, PR, RZ, 0x1 ;  /* 0x00000001ff8a7803 */ /* 0x000fe20000000000 */
[----:B-1----:R-:W-:Y:S01]  /*2640*/  FADD.FTZ R198, R143, R198 ;  /* 0x000000c68fc67221 */ /* 0x002fe20000010000 */
[----:B------:R-:W-:Y:S01]  /*2650*/  LOP3.LUT P0, RZ, R159, 0x1f, RZ, 0xc0, !PT ;  /* 0x0000001f9fff7812 */ /* 0x000fe2000780c0ff */
[----:B--2---:R-:W-:Y:S01]  /*2660*/  FADD.FTZ R199, R142, R199 ;  /* 0x000000c78ec77221 */ /* 0x004fe20000010000 */
[----:B------:R-:W-:Y:S01]  /*2670*/  MOV R136, 0x400 ;  /* 0x0000040000887802 */ /* 0x000fe20000000f00 */
[----:B------:R-:W-:Y:S05]  /*2680*/  WARPSYNC.ALL ;  /* 0x0000000000007948 */ /* 0x000fea0003800000 */
[----:B------:R-:W-:Y:S01]  /*2690*/  LOP3.LUT P6, RZ, R163, 0x8, RZ, 0xc0, !PT ;  /* 0x00000008a3ff7812 */ /* 0x000fe200078cc0ff */
        /* <DEDUP_REMOVED lines=47> */
[----:B------:R-:W-:-:S02]  /*2990*/  FMUL.FTZ R144, R200, R147 ;  /* 0x00000093c8907220 */ /* 0x000fc40000410000 */
[----:B------:R-:W-:Y:S01]  /*29a0*/  @P6 FADD.FTZ R141, R40, R141 ;  /* 0x0000008d288d6221 */ /* 0x000fe20000010000 */
[----:B------:R-:W-:Y:S01]  /*29b0*/  @P6 FADD.FTZ R140, R41, R140 ;  /* 0x0000008c298c6221 */ /* 0x000fe20000010000 */
[----:B------:R-:W-:Y:S01]  /*29c0*/  @P6 FADD.FTZ R145, R42, R145 ;  /* 0x000000912a916221 */ /* 0x000fe20000010000 */
[----:B------:R-:W-:Y:S01]  /*29d0*/  @P6 FADD.FTZ R144, R43, R144 ;  /* 0x000000902b906221 */ /* 0x000fe20000010000 */
[----:B------:R-:W-:-:S04]  /*29e0*/  ISETP.NE.U32.AND P6, PT, RZ, UR16, PT ;  /* 0x00000010ff007c0c */ /* 0x000fc8000bfc5070 */
[----:B------:R-:W-:-:S04]  /*29f0*/  ISETP.NE.AND.EX P6, PT, RZ, UR17, PT, P6 ;  /* 0x00000011ff007c0c */ /* 0x000fc8000bfc5360 */
[C---:B------:R-:W-:Y:S01]  /*2a00*/  SEL R132, R141.reuse, R132, P6 ;  /* 0x000000848d847207 */ /* 0x040fe20003000000 */
[-C--:B------:R-:W-:Y:S01]  /*2a10*/  FMUL.FTZ R141, R141, R164.reuse ;  /* 0x000000a48d8d7220 */ /* 0x080fe20000410000 */
[C---:B------:R-:W-:Y:S01]  /*2a20*/  SEL R133, R140.reuse, R133, P6 ;  /* 0x000000858c857207 */ /* 0x040fe20003000000 */
[----:B------:R-:W-:Y:S01]  /*2a30*/  FMUL.FTZ R140, R140, R164 ;  /* 0x000000a48c8c7220 */ /* 0x000fe20000410000 */
[C---:B------:R-:W-:Y:S01]  /*2a40*/  SEL R134, R145.reuse, R134, P6 ;  /* 0x0000008691867207 */ /* 0x040fe20003000000 */
[-C--:B------:R-:W-:Y:S01]  /*2a50*/  FMUL.FTZ R145, R145, R164.reuse ;  /* 0x000000a491917220 */ /* 0x080fe20000410000 */
[C---:B------:R-:W-:Y:S01]  /*2a60*/  SEL R135, R144.reuse, R135, P6 ;  /* 0x0000008790877207 */ /* 0x040fe20003000000 */
[----:B------:R-:W-:Y:S02]  /*2a70*/  FMUL.FTZ R144, R144, R164 ;  /* 0x000000a490907220 */ /* 0x000fe40000410000 */
[----:B------:R-:W0:Y:S01]  /*2a80*/  @P6 LDC.64 R136, c[0x0][0x308] ;  /* 0x0000c200ff886b82 */ /* 0x000e220000000a00 */
[----:B------:R-:W-:Y:S01]  /*2a90*/  FMUL.FTZ R145, R145, UR15 ;  /* 0x0000000f91917c20 */ /* 0x000fe20008410000 */
[----:B0-----:R-:W-:-:S04]  /*2aa0*/  @P6 IMAD.WIDE.U32 R138, R160, 0x10, R136 ;  /* 0x00000010a08a6825 */ /* 0x001fc800078e0088 */
[----:B------:R-:W-:Y:S01]  /*2ab0*/  FMUL.FTZ R136, R141, UR15 ;  /* 0x0000000f8d887c20 */ /* 0x000fe20008410000 */
[----:B------:R-:W-:Y:S02]  /*2ac0*/  FMUL.FTZ R137, R140, UR15 ;  /* 0x0000000f8c897c20 */ /* 0x000fe40008410000 */
[----:B------:R-:W0:Y:S01]  /*2ad0*/  LDC.64 R140, c[0x0][0x2f8] ;  /* 0x0000be00ff8c7b82 */ /* 0x000e220000000a00 */
[----:B------:R1:W-:Y:S01]  /*2ae0*/  @P6 STG.E.128 desc[UR4][R138.64], R132 ;  /* 0x000000848a006986 */ /* 0x0003e2000c101d04 */
[----:B------:R-:W-:-:S04]  /*2af0*/  LOP3.LUT P6, RZ, R32, 0xff, RZ, 0xc0, !PT ;  /* 0x000000ff20ff7812 */ /* 0x000fc800078cc0ff */
[----:B------:R-:W-:Y:S02]  /*2b00*/  SEL R136, R136, RZ, P6 ;  /* 0x000000ff88887207 */ /* 0x000fe40003000000 */
[----:B------:R-:W-:-:S04]  /*2b10*/  LOP3.LUT P6, RZ, R32, 0xff00, RZ, 0xc0, !PT ;  /* 0x0000ff0020ff7812 */ /* 0x000fc800078cc0ff */
[----:B------:R-:W-:Y:S02]  /*2b20*/  SEL R137, R137, RZ, P6 ;  /* 0x000000ff89897207 */ /* 0x000fe40003000000 */
[----:B------:R-:W-:-:S04]  /*2b30*/  LOP3.LUT P6, RZ, R32, 0xff0000, RZ, 0xc0, !PT ;  /* 0x00ff000020ff7812 */ /* 0x000fc800078cc0ff */
[----:B-1----:R-:W-:Y:S01]  /*2b40*/  SEL R138, R145, RZ, P6 ;  /* 0x000000ff918a7207 */ /* 0x002fe20003000000 */
[----:B------:R-:W-:Y:S01]  /*2b50*/  FMUL.FTZ R139, R144, UR15 ;  /* 0x0000000f908b7c20 */ /* 0x000fe20008410000 */
[----:B------:R-:W-:Y:S01]  /*2b60*/  LOP3.LUT P6, RZ, R32, 0xff000000, RZ, 0xc0, !PT ;  /* 0xff00000020ff7812 */ /* 0x000fe200078cc0ff */
[----:B0-----:R-:W-:-:S03]  /*2b70*/  IMAD.WIDE.U32 R140, R160, 0x10, R140 ;  /* 0x00000010a08c7825 */ /* 0x001fc600078e008c */
[----:B------:R-:W-:Y:S02]  /*2b80*/  SEL R139, R139, RZ, P6 ;  /* 0x000000ff8b8b7207 */ /* 0x000fe40003000000 */
[----:B------:R-:W-:-:S03]  /*2b90*/  IADD3 R160, R160, 0x100, RZ ;  /* 0x00000100a0a07810 */ /* 0x000fc60007ffe0ff */
[----:B------:R0:W-:Y:S04]  /*2ba0*/  STG.E.128 desc[UR4][R140.64], R136 ;  /* 0x000000888c007986 */ /* 0x0001e8000c101d04 */
.L_x_11607:
[----:B------:R-:W-:Y:S05]  /*2bb0*/  BSYNC B0 ;  /* 0x0000000000007941 */ /* 0x000fea0003800000 */
.L_x_11606:
[----:B------:R-:W-:Y:S01]  /*2bc0*/  LOP3.LUT P6, RZ, R163, 0x4, RZ, 0xc0, !PT ;  /* 0x00000004a3ff7812 */ /* 0x000fe200078cc0ff */
        /* <DEDUP_REMOVED lines=28> */
[----:B------:R-:W-:Y:S01]  /*2d90*/  SEL R134, R141, R134, P6 ;  /* 0x000000868d867207 */ /* 0x000fe20003000000 */
[----:B------:R-:W-:Y:S01]  /*2da0*/  FMUL.FTZ R136, R137, UR15 ;  /* 0x0000000f89887c20 */ /* 0x000fe20008410000 */
[----:B------:R-:W-:Y:S01]  /*2db0*/  SEL R135, R144, R135, P6 ;  /* 0x0000008790877207 */ /* 0x000fe20003000000 */
[----:B------:R-:W-:Y:S01]  /*2dc0*/  FMUL.FTZ R137, R140, UR15 ;  /* 0x0000000f8c897c20 */ /* 0x000fe20008410000 */
[-C--:B------:R-:W-:Y:S01]  /*2dd0*/  FMUL.FTZ R141, R141, R164.reuse ;  /* 0x000000a48d8d7220 */ /* 0x080fe20000410000 */
[----:B------:R-:W0:Y:S01]  /*2de0*/  @P6 LDC.64 R138, c[0x0][0x308] ;  /* 0x0000c200ff8a6b82 */ /* 0x000e220000000a00 */
[----:B------:R-:W-:-:S02]  /*2df0*/  FMUL.FTZ R144, R144, R164 ;  /* 0x000000a490907220 */ /* 0x000fc40000410000 */
[----:B------:R-:W-:Y:S01]  /*2e00*/  FMUL.FTZ R141, R141, UR15 ;  /* 0x0000000f8d8d7c20 */ /* 0x000fe20008410000 */
[----:B0-----:R-:W-:-:S05]  /*2e10*/  @P6 IMAD.WIDE.U32 R138, R160, 0x10, R138 ;  /* 0x00000010a08a6825 */ /* 0x001fca00078e008a */
[----:B------:R0:W-:Y:S01]  /*2e20*/  @P6 STG.E.128 desc[UR4][R138.64], R132 ;  /* 0x000000848a006986 */ /* 0x0001e2000c101d04 */
[----:B------:R-:W-:-:S04]  /*2e30*/  LOP3.LUT P6, RZ, R34, 0xff, RZ, 0xc0, !PT ;  /* 0x000000ff22ff7812 */ /* 0x000fc800078cc0ff */
[----:B------:R-:W-:Y:S02]  /*2e40*/  SEL R136, R136, RZ, P6 ;  /* 0x000000ff88887207 */ /* 0x000fe40003000000 */
[----:B------:R-:W-:-:S04]  /*2e50*/  LOP3.LUT P6, RZ, R34, 0xff00, RZ, 0xc0, !PT ;  /* 0x0000ff0022ff7812 */ /* 0x000fc800078cc0ff */
[----:B------:R-:W-:Y:S02]  /*2e60*/  SEL R137, R137, RZ, P6 ;  /* 0x000000ff89897207 */ /* 0x000fe40003000000 */
[----:B------:R-:W-:-:S04]  /*2e70*/  LOP3.LUT P6, RZ, R34, 0xff0000, RZ, 0xc0, !PT ;  /* 0x00ff000022ff7812 */ /* 0x000fc800078cc0ff */
[----:B0-----:R-:W-:Y:S01]  /*2e80*/  SEL R138, R141, RZ, P6 ;  /* 0x000000ff8d8a7207 */ /* 0x001fe20003000000 */
[----:B------:R-:W-:Y:S01]  /*2e90*/  FMUL.FTZ R139, R144, UR15 ;  /* 0x0000000f908b7c20 */ /* 0x000fe20008410000 */
[----:B------:R-:W0:Y:S01]  /*2ea0*/  LDC.64 R140, c[0x0][0x2f8] ;  /* 0x0000be00ff8c7b82 */ /* 0x000e220000000a00 */
[----:B------:R-:W-:-:S04]  /*2eb0*/  LOP3.LUT P6, RZ, R34, 0xff000000, RZ, 0xc0, !PT ;  /* 0xff00000022ff7812 */ /* 0x000fc800078cc0ff */
[----:B------:R-:W-:Y:S01]  /*2ec0*/  SEL R139, R139, RZ, P6 ;  /* 0x000000ff8b8b7207 */ /* 0x000fe20003000000 */
[C---:B0-----:R-:W-:Y:S01]  /*2ed0*/  IMAD.WIDE.U32 R140, R160.reuse, 0x10, R140 ;  /* 0x00000010a08c7825 */ /* 0x041fe200078e008c */
[----:B------:R-:W-:-:S04]  /*2ee0*/  IADD3 R160, R160, 0x100, RZ ;  /* 0x00000100a0a07810 */ /* 0x000fc80007ffe0ff */
[----:B------:R1:W-:Y:S03]  /*2ef0*/  STG.E.128 desc[UR4][R140.64], R136 ;  /* 0x000000888c007986 */ /* 0x0003e6000c101d04 */
.L_x_11609:
[----:B------:R-:W-:Y:S05]  /*2f00*/  BSYNC B0 ;  /* 0x0000000000007941 */ /* 0x000fea0003800000 */
.L_x_11608:
[----:B------:R-:W-:Y:S01]  /*2f10*/  LOP3.LUT P6, RZ, R163, 0x2, RZ, 0xc0, !PT ;  /* 0x00000002a3ff7812 */ /* 0x000fe200078cc0ff */
        /* <DEDUP_REMOVED lines=51> */
.L_x_11611:
[----:B------:R-:W-:Y:S05]  /*3250*/  BSYNC B0 ;  /* 0x0000000000007941 */ /* 0x000fea0003800000 */
.L_x_11610:
        /* <DEDUP_REMOVED lines=51> */
.L_x_11613:
[----:B------:R-:W-:Y:S05]  /*3590*/  BSYNC B0 ;  /* 0x0000000000007941 */ /* 0x000fea0003800000 */
.L_x_11612:
        /* <DEDUP_REMOVED lines=51> */
.L_x_11615:
[----:B------:R-:W-:Y:S05]  /*38d0*/  BSYNC B0 ;  /* 0x0000000000007941 */ /* 0x000fea0003800000 */
.L_x_11614:
        /* <DEDUP_REMOVED lines=51> */
.L_x_11617:
[----:B------:R-:W-:Y:S05]  /*3c10*/  BSYNC B0 ;  /* 0x0000000000007941 */ /* 0x000fea0003800000 */
.L_x_11616:
        /* <DEDUP_REMOVED lines=51> */
.L_x_11619:
[----:B------:R-:W-:Y:S05]  /*3f50*/  BSYNC B0 ;  /* 0x0000000000007941 */ /* 0x000fea0003800000 */
.L_x_11618:
[----:B------:R-:W-:Y:S01]  /*3f60*/  LOP3.LUT P6, RZ, R163, 0x10, RZ, 0xc0, !PT ;  /* 0x00000010a3ff7812 */ /* 0x000fe200078cc0ff */
        /* <DEDUP_REMOVED lines=48> */
[----:B------:R-:W-:-:S05]  /*4270*/  SEL R139, R139, RZ, P6 ;  /* 0x000000ff8b8b7207 */ /* 0x000fca0003000000 */
[----:B------:R0:W-:Y:S04]  /*4280*/  STG.E.128 desc[UR4][R140.64], R136 ;  /* 0x000000888c007986 */ /* 0x0001e8000c101d04 */
.L_x_11621:
[----:B------:R-:W-:Y:S05]  /*4290*/  BSYNC B0 ;  /* 0x0000000000007941 */ /* 0x000fea0003800000 */
.L_x_11620:
[----:B------:R-:W-:Y:S02]  /*42a0*/  IADD3 R161, R161, UR18, RZ ;  /* 0x00000012a1a17c10 */ /* 0x000fe4000fffe0ff */
[----:B------:R-:W-:Y:S02]  /*42b0*/  SEL R145, RZ, 0x1, P0 ;  /* 0x00000001ff917807 */ /* 0x000fe40000000000 */
[----:B------:R-:W-:-:S13]  /*42c0*/  ISETP.GE.AND P0, PT, R161, UR19, PT ;  /* 0x00000013a1007c0c */ /* 0x000fda000bf06270 */
[----:B------:R-:W-:Y:S05]  /*42d0*/  @!P0 BRA `(.L_x_11622) ;  /* 0xffffffc800088947 */ /* 0x000fea000383ffff */
.L_x_11588:
[----:B------:R-:W0:Y:S01]  /*42e0*/  S2R R0, SR_TID.X ;  /* 0x0000000000007919 */ /* 0x000e220000002100 */
[----:B------:R-:W0:Y:S01]  /*42f0*/  S2UR UR6, SR_CTAID.X ;  /* 0x00000000000679c3 */ /* 0x000e220000002500 */
[C---:B------:R-:W-:Y:S02]  /*4300*/  LOP3.LUT P0, RZ, R163.reuse, 0x8, RZ, 0xc0, !PT ;  /* 0x00000008a3ff7812 */ /* 0x040fe4000780c0ff */
[C---:B------:R-:W-:Y:S02]  /*4310*/  LOP3.LUT P1, RZ, R163.reuse, 0x4, RZ, 0xc0, !PT ;  /* 0x00000004a3ff7812 */ /* 0x040fe4000782c0ff */
[----:B------:R-:W-:-:S03]  /*4320*/  LOP3.LUT P6, RZ, R163, 0x2, RZ, 0xc0, !PT ;  /* 0x00000002a3ff7812 */ /* 0x000fc600078cc0ff */
        /* <DEDUP_REMOVED lines=25> */
[C---:B-1----:R-:W-:Y:S01]  /*44c0*/  @P6 IMAD.WIDE.U32 R12, R27.reuse, 0x10, R12 ;  /* 0x000000101b0c6825 */ /* 0x042fe200078e000c */
[----:B------:R-:W-:Y:S02]  /*44d0*/  @P6 IADD3 R27, R27, 0x100, RZ ;  /* 0x000001001b1b6810 */ /* 0x000fe40007ffe0ff */
[----:B------:R2:W-:Y:S02]  /*44e0*/  @P6 STG.E.128 desc[UR4][R10.64], R64 ;  /* 0x000000400a006986 */ /* 0x0005e4000c101d04 */
[----:B---3--:R-:W1:Y:S01]  /*44f0*/  @P3 LDC.64 R2, c[0x0][0x2d0] ;  /* 0x0000b400ff023b82 */ /* 0x008e620000000a00 */
[C---:B------:R-:W-:Y:S01]  /*4500*/  @P5 IMAD.WIDE.U32 R14, R27.reuse, 0x10, R14 ;  /* 0x000000101b0e5825 */ /* 0x040fe200078e000e */
[----:B------:R2:W-:Y:S03]  /*4510*/  @P6 STG.E.128 desc[UR4][R12.64], R96 ;  /* 0x000000600c006986 */ /* 0x0005e6000c101d04 */
[C---:B0-----:R-:W-:Y:S01]  /*4520*/  @P5 IMAD.WIDE.U32 R16, R27.reuse, 0x10, R16 ;  /* 0x000000101b105825 */ /* 0x041fe200078e0010 */
[----:B------:R-:W-:Y:S01]  /*4530*/  @P5 IADD3 R27, R27, 0x100, RZ ;  /* 0x000001001b1b5810 */ /* 0x000fe20007ffe0ff */
[----:B------:R2:W-:Y:S01]  /*4540*/  @P5 STG.E.128 desc[UR4][R14.64], R60 ;  /* 0x0000003c0e005986 */ /* 0x0005e2000c101d04 */
[----:B------:R-:W0:Y:S03]  /*4550*/  @P3 LDC.64 R4, c[0x0][0x2d8] ;  /* 0x0000b600ff043b82 */ /* 0x000e260000000a00 */
[C---:B------:R-:W-:Y:S01]  /*4560*/  @P4 IMAD.WIDE.U32 R18, R27.reuse, 0x10, R18 ;  /* 0x000000101b124825 */ /* 0x040fe200078e0012 */
[----:B------:R2:W-:Y:S04]  /*4570*/  @P5 STG.E.128 desc[UR4][R16.64], R92 ;  /* 0x0000005c10005986 */ /* 0x0005e8000c101d04 */
[----:B------:R-:W3:Y:S01]  /*4580*/  @P2 LDC.64 R22, c[0x0][0x2d0] ;  /* 0x0000b400ff162b82 */ /* 0x000ee20000000a00 */
[C---:B----4-:R-:W-:Y:S01]  /*4590*/  @P4 IMAD.WIDE.U32 R20, R27.reuse, 0x10, R20 ;  /* 0x000000101b144825 */ /* 0x050fe200078e0014 */
[----:B------:R-:W-:Y:S01]  /*45a0*/  @P4 IADD3 R27, R27, 0x100, RZ ;  /* 0x000001001b1b4810 */ /* 0x000fe20007ffe0ff */
[----:B------:R2:W-:Y:S04]  /*45b0*/  @P4 STG.E.128 desc[UR4][R18.64], R56 ;  /* 0x0000003812004986 */ /* 0x0005e8000c101d04 */
[----:B------:R2:W-:Y:S01]  /*45c0*/  @P4 STG.E.128 desc[UR4][R20.64], R88 ;  /* 0x0000005814004986 */ /* 0x0005e2000c101d04 */
[----:B------:R-:W4:Y:S01]  /*45d0*/  @P2 LDC.64 R24, c[0x0][0x2d8] ;  /* 0x0000b600ff182b82 */ /* 0x000f220000000a00 */
[----:B-1----:R-:W-:-:S05]  /*45e0*/  @P3 IMAD.WIDE.U32 R2, R27, 0x10, R2 ;  /* 0x000000101b023825 */ /* 0x002fca00078e0002 */
        /* <DEDUP_REMOVED lines=17> */
.L_x_11605:
[----:B-----5:R-:W-:Y:S01]  /*4700*/  HFMA2.MMA R147, -RZ, RZ, 0, 9.5367431640625e-07 ;  /* 0x00000010ff937435 */ /* 0x020fe200000001ff */
[----:B------:R-:W-:Y:S02]  /*4710*/  MOV R150, R149 ;  /* 0x0000009500967202 */ /* 0x000fe40000000f00 */
[----:B------:R-:W-:Y:S02]  /*4720*/  MOV R240, 0x1f ;  /* 0x0000001f00f07802 */ /* 0x000fe40000000f00 */
[----:B------:R-:W-:-:S07]  /*4730*/  MOV R145, 0xffffffff ;  /* 0xffffffff00917802 */ /* 0x000fce0000000f00 */
[----:B------:R-:W-:Y:S05]  /*4740*/  WARPSYNC.COLLECTIVE R145, `(.L_x_11623) ;  /* 0x0000000091087348 */ /* 0x000fea0003c00000 */
[----:B------:R0:W1:Y:S02]  /*4750*/  SHFL.DOWN P6, R199, R150, R147, R240 ;  /* 0x0800009396c77389 */ /* 0x00006400000c00f0 */
[----:B01----:R-:W-:Y:S01]  /*4760*/  ENDCOLLECTIVE ;  /* 0x000000000000791b */ /* 0x003fe20003800000 */
.L_x_11623:
[----:B------:R-:W-:Y:S02]  /*4770*/  MOV R150, R148 ;  /* 0x0000009400967202 */ /* 0x000fe40000000f00 */
[----:B------:R-:W-:-:S07]  /*4780*/  MOV R136, R199 ;  /* 0x000000c700887202 */ /* 0x000fce0000000f00 */
[----:B------:R-:W-:Y:S05]  /*4790*/  WARPSYNC.COLLECTIVE R145, `(.L_x_11624) ;  /* 0x0000000091087348 */ /* 0x000fea0003c00000 */
[----:B------:R0:W1:Y:S02]  /*47a0*/  SHFL.DOWN P6, R199, R150, R147, R240 ;  /* 0x0800009396c77389 */ /* 0x00006400000c00f0 */
[----:B01----:R-:W-:Y:S01]  /*47b0*/  ENDCOLLECTIVE ;  /* 0x000000000000791b */ /* 0x003fe20003800000 */
.L_x_11624:
[----:B------:R-:W-:Y:S01]  /*47c0*/  FADD.FTZ R136, R136, R149 ;  /* 0x0000009588887221 */ /* 0x000fe20000010000 */
[----:B------:R-:W-:-:S04]  /*47d0*/  HFMA2.MMA R147, -RZ, RZ, 0, 4.76837158203125e-07 ;  /* 0x00000008ff937435 */ /* 0x000fc800000001ff */
[----:B------:R-:W-:Y:S02]  /*47e0*/  MOV R150, R136 ;  /* 0x0000008800967202 */ /* 0x000fe40000000f00 */
[----:B------:R-:W-:-:S07]  /*47f0*/  MOV R137, R199 ;  /* 0x000000c700897202 */ /* 0x000fce0000000f00 */
[----:B------:R-:W-:Y:S05]  /*4800*/  WARPSYNC.COLLECTIVE R145, `(.L_x_11625) ;  /* 0x0000000091087348 */ /* 0x000fea0003c00000 */
[----:B------:R0:W1:Y:S02]  /*4810*/  SHFL.DOWN P6, R199, R150, R147, R240 ;  /* 0x0800009396c77389 */ /* 0x00006400000c00f0 */
[----:B01----:R-:W-:Y:S01]  /*4820*/  ENDCOLLECTIVE ;  /* 0x000000000000791b */ /* 0x003fe20003800000 */
.L_x_11625:
[----:B------:R-:W-:-:S05]  /*4830*/  FADD.FTZ R137, R137, R148 ;  /* 0x0000009489897221 */ /* 0x000fca0000010000 */
[----:B------:R-:W-:Y:S02]  /*4840*/  MOV R150, R137 ;  /* 0x0000008900967202 */ /* 0x000fe40000000f00 */
[----:B------:R-:W-:-:S07]  /*4850*/  MOV R139, R199 ;  /* 0x000000c7008b7202 */ /* 0x000fce0000000f00 */
[----:B------:R-:W-:Y:S05]  /*4860*/  WARPSYNC.COLLECTIVE R145, `(.L_x_11626) ;  /* 0x0000000091087348 */ /* 0x000fea0003c00000 */
[----:B------:R0:W1:Y:S02]  /*4870*/  SHFL.DOWN P6, R199, R150, R147, R240 ;  /* 0x0800009396c77389 */ /* 0x00006400000c00f0 */
[----:B01----:R-:W-:Y:S01]  /*4880*/  ENDCOLLECTIVE ;  /* 0x000000000000791b */ /* 0x003fe20003800000 */
.L_x_11626:
[----:B------:R-:W-:Y:S01]  /*4890*/  FADD.FTZ R139, R136, R139 ;  /* 0x0000008b888b7221 */ /* 0x000fe20000010000 */
[----:B------:R-:W-:-:S04]  /*48a0*/  HFMA2.MMA R147, -RZ, RZ, 0, 2.384185791015625e-07 ;  /* 0x00000004ff937435 */ /* 0x000fc800000001ff */
[----:B------:R-:W-:Y:S02]  /*48b0*/  MOV R150, R139 ;  /* 0x0000008b00967202 */ /* 0x000fe40000000f00 */
[----:B------:R-:W-:-:S07]  /*48c0*/  MOV R138, R199 ;  /* 0x000000c7008a7202 */ /* 0x000fce0000000f00 */
[----:B------:R-:W-:Y:S05]  /*48d0*/  WARPSYNC.COLLECTIVE R145, `(.L_x_11627) ;  /* 0x0000000091087348 */ /* 0x000fea0003c00000 */
[----:B------:R0:W1:Y:S02]  /*48e0*/  SHFL.DOWN P6, R199, R150, R147, R240 ;  /* 0x0800009396c77389 */ /* 0x00006400000c00f0 */
[----:B01----:R-:W-:Y:S01]  /*48f0*/  ENDCOLLECTIVE ;  /* 0x000000000000791b */ /* 0x003fe20003800000 */
.L_x_11627:
[----:B------:R-:W-:-:S05]  /*4900*/  FADD.FTZ R138, R137, R138 ;  /* 0x0000008a898a7221 */ /* 0x000fca0000010000 */
[----:B------:R-:W-:Y:S02]  /*4910*/  MOV R150, R138 ;  /* 0x0000008a00967202 */ /* 0x000fe40000000f00 */
[----:B------:R-:W-:-:S07]  /*4920*/  MOV R140, R199 ;  /* 0x000000c7008c7202 */ /* 0x000fce0000000f00 */
[----:B------:R-:W-:Y:S05]  /*4930*/  WARPSYNC.COLLECTIVE R145, `(.L_x_11628) ;  /* 0x0000000091087348 */ /* 0x000fea0003c00000 */
[----:B------:R0:W1:Y:S02]  /*4940*/  SHFL.DOWN P6, R199, R150, R147, R240 ;  /* 0x0800009396c77389 */ /* 0x00006400000c00f0 */
[----:B01----:R-:W-:Y:S01]  /*4950*/  ENDCOLLECTIVE ;  /* 0x000000000000791b */ /* 0x003fe20003800000 */
.L_x_11628:
[----:B------:R-:W-:Y:S01]  /*4960*/  FADD.FTZ R140, R139, R140 ;  /* 0x0000008c8b8c7221 */ /* 0x000fe20000010000 */
[----:B------:R-:W-:-:S04]  /*4970*/  HFMA2.MMA R147, -RZ, RZ, 0, 1.1920928955078125e-07 ;  /* 0x00000002ff937435 */ /* 0x000fc800000001ff */
[----:B------:R-:W-:Y:S02]  /*4980*/  MOV R150, R140 ;  /* 0x0000008c00967202 */ /* 0x000fe40000000f00 */
[----:B------:R-:W-:-:S07]  /*4990*/  MOV R141, R199 ;  /* 0x000000c7008d7202 */ /* 0x000fce0000000f00 */
[----:B------:R-:W-:Y:S05]  /*49a0*/  WARPSYNC.COLLECTIVE R145, `(.L_x_11629) ;  /* 0x0000000091087348 */ /* 0x000fea0003c00000 */
[----:B------:R0:W1:Y:S02]  /*49b0*/  SHFL.DOWN P6, R199, R150, R147, R240 ;  /* 0x0800009396c77389 */ /* 0x00006400000c00f0 */
[----:B01----:R-:W-:Y:S01]  /*49c0*/  ENDCOLLECTIVE ;  /* 0x000000000000791b */ /* 0x003fe20003800000 */
.L_x_11629:
[----:B------:R-:W-:-:S05]  /*49d0*/  FADD.FTZ R141, R138, R141 ;  /* 0x0000008d8a8d7221 */ /* 0x000fca0000010000 */
[----:B------:R-:W-:Y:S02]  /*49e0*/  MOV R150, R141 ;  /* 0x0000008d00967202 */ /* 0x000fe40000000f00 */
[----:B------:R-:W-:-:S07]  /*49f0*/  MOV R143, R199 ;  /* 0x000000c7008f7202 */ /* 0x000fce0000000f00 */
[----:B------:R-:W-:Y:S05]  /*4a00*/  WARPSYNC.COLLECTIVE R145, `(.L_x_11630) ;  /* 0x0000000091087348 */ /* 0x000fea0003c00000 */
[----:B------:R0:W1:Y:S02]  /*4a10*/  SHFL.DOWN P6, R199, R150, R147, R240 ;  /* 0x0800009396c77389 */ /* 0x00006400000c00f0 */
[----:B01----:R-:W-:Y:S01]  /*4a20*/  ENDCOLLECTIVE ;  /* 0x000000000000791b */ /* 0x003fe20003800000 */
.L_x_11630:
[----:B------:R-:W-:Y:S01]  /*4a30*/  FADD.FTZ R143, R140, R143 ;  /* 0x0000008f8c8f7221 */ /* 0x000fe20000010000 */
[----:B------:R-:W-:-:S04]  /*4a40*/  HFMA2.MMA R147, -RZ, RZ, 0, 5.9604644775390625e-08 ;  /* 0x00000001ff937435 */ /* 0x000fc800000001ff */
[----:B------:R-:W-:Y:S02]  /*4a50*/  MOV R150, R143 ;  /* 0x0000008f00967202 */ /* 0x000fe40000000f00 */
[----:B------:R-:W-:-:S07]  /*4a60*/  MOV R142, R199 ;  /* 0x000000c7008e7202 */ /* 0x000fce0000000f00 */
[----:B------:R-:W-:Y:S05]  /*4a70*/  WARPSYNC.COLLECTIVE R145, `(.L_x_11631) ;  /* 0x0000000091087348 */ /* 0x000fea0003c00000 */
[----:B------:R0:W1:Y:S02]  /*4a80*/  SHFL.DOWN P6, R199, R150, R147, R240 ;  /* 0x0800009396c77389 */ /* 0x00006400000c00f0 */
[----:B01----:R-:W-:Y:S01]  /*4a90*/  ENDCOLLECTIVE ;  /* 0x000000000000791b */ /* 0x003fe20003800000 */
.L_x_11631:
[----:B------:R-:W-:-:S05]  /*4aa0*/  FADD.FTZ R142, R141, R142 ;  /* 0x0000008e8d8e7221 */ /* 0x000fca0000010000 */
[----:B------:R-:W-:Y:S02]  /*4ab0*/  MOV R150, R142 ;  /* 0x0000008e00967202 */ /* 0x000fe40000000f00 */
[----:B------:R-:W-:-:S07]  /*4ac0*/  MOV R198, R199 ;  /* 0x000000c700c67202 */ /* 0x000fce0000000f00 */
[----:B------:R-:W-:Y:S05]  /*4ad0*/  WARPSYNC.COLLECTIVE R145, `(.L_x_11632) ;  /* 0x0000000091087348 */ /* 0x000fea0003c00000 */
[----:B------:R0:W1:Y:S02]  /*4ae0*/  SHFL.DOWN P6, R199, R150, R147, R240 ;  /* 0x0800009396c77389 */ /* 0x00006400000c00f0 */
[----:B01----:R-:W-:Y:S01]  /*4af0*/  ENDCOLLECTIVE ;  /* 0x000000000000791b */ /* 0x003fe20003800000 */
.L_x_11632:
[----:B------:R-:W-:Y:S05]  /*4b00*/  BRA `(.L_x_11633) ;  /* 0xffffffd800c47947 */ /* 0x000fea000383ffff */
.L_x_11634:
        /* <DEDUP_REMOVED lines=15> */
.L_x_14028:


//--------------------- .text._ZN10layer_norm13ln_bwd_kernelINS_13Kernel_traitsI6__halfffffjLj8192ELj1ELj1ELj8ELj16ENS_18Kernel_traits_baseILj8192ES2_ffffjLj256EEEEELb1ELb0ELb0ELb1EEEvNS_9BwdParamsE --------------------------
	.section	.text._ZN10layer_norm13ln_bwd_kernelINS_13Kernel_traitsI6__halfffffjLj8192ELj1ELj1ELj8ELj16ENS_18Kernel_traits_baseILj8192ES2_ffffjLj256EEEEELb1ELb0ELb0ELb1EEEvNS_9BwdParamsE,"ax",@progbits
	.align	128
        .global         _ZN10layer_norm13ln_bwd_kernelINS_13Kernel_traitsI6__halfffffjLj8192ELj1ELj1ELj8ELj16ENS_18Kernel_traits_baseILj8192ES2_ffffjLj256EEEEELb1ELb0ELb0ELb1EEEvNS_9BwdParamsE
        .type           _ZN10layer_norm13ln_bwd_kernelINS_13Kernel_traitsI6__halfffffjLj8192ELj1ELj1ELj8ELj16ENS_18Kernel_traits_baseILj8192ES2_ffffjLj256EEEEELb1ELb0ELb0ELb1EEEvNS_9BwdParamsE,@function
        .size           _ZN10layer_norm13ln_bwd_kernelINS_13Kernel_traitsI6__halfffffjLj8192ELj1ELj1ELj8ELj16ENS_18Kernel_traits_baseILj8192ES2_ffffjLj256EEEEELb1ELb0ELb0ELb1EEEvNS_9BwdParamsE,(.L_x_14029 - _ZN10layer_norm13ln_bwd_kernelINS_13Kernel_traitsI6__halfffffjLj8192ELj1ELj1ELj8ELj16ENS_18Kernel_traits_baseILj8192ES2_ffffjLj256EEEEELb1ELb0ELb0ELb1EEEvNS_9BwdParamsE)
        .other          _ZN10layer_norm13ln_bwd_kernelINS_13Kernel_traitsI6__halfffffjLj8192ELj1ELj1ELj8ELj16ENS_18Kernel_traits_baseILj8192ES2_ffffjLj256EEEEELb1ELb0ELb0ELb1EEEvNS_9BwdParamsE,@"STO_CUDA_ENTRY STV_DEFAULT"
_ZN10layer_norm13ln_bwd_kernelINS_13Kernel_traitsI6__halfffffjLj8192ELj1ELj1ELj8ELj16ENS_18Kernel_traits_baseILj8192ES2_ffffjLj256EEEEELb1ELb0ELb0ELb1EEEvNS_9BwdParamsE:
.text._ZN10layer_norm13ln_bwd_kernelINS_13Kernel_traitsI6__halfffffjLj8192ELj1ELj1ELj8ELj16ENS_18Kernel_traits_baseILj8192ES2_ffffjLj256EEEEELb1ELb0ELb0ELb1EEEvNS_9BwdParamsE:
[----:B------:R-:W0:Y:S01]  /*0000*/  LDC R1, c[0x0][0x28] ;  /* 0x00000a00ff017b82 */ /* 0x000e220000000800 */
[----:B------:R-:W1:Y:S07]  /*0010*/  S2R R0, SR_TID.X ;  /* 0x0000000000007919 */ /* 0x000e6e0000002100 */
[----:B------:R-:W1:Y:S01]  /*0020*/  S2UR UR4, SR_CTAID.X ;  /* 0x00000000000479c3 */ /* 0x000e620000002500 */
[----:B------:R-:W-:Y:S01]  /*0030*/  ULDC UR6, c[0x0][0x214] ;  /* 0x0000850000067ab9 */ /* 0x000fe20000000800 */
        /* <DEDUP_REMOVED lines=11> */
[----:B------:R-:W-:-:S03]  /*00f0*/  ULDC.64 UR4, c[0x0][0x208] ;  /* 0x0000820000047ab9 */ /* 0x000fc60000000a00 */
        /* <DEDUP_REMOVED lines=35> */
.L_x_11635:
        /* <DEDUP_REMOVED lines=40> */
[--C-:B--2---:R-:W-:Y:S01]  /*05b0*/  SHF.R.U64 R40, R6, 0x10, R7.reuse ;  /* 0x0000001006287819 */ /* 0x104fe20000001207 */
[----:B0-----:R-:W-:Y:S01]  /*05c0*/  HADD2.F32 R4, -RZ, R6.H0_H0 ;  /* 0x20000006ff047230 */ /* 0x001fe20000004100 */
[----:B------:R-:W-:Y:S01]  /*05d0*/  SHF.R.U32.HI R0, RZ, 0x10, R7 ;  /* 0x00000010ff007819 */ /* 0x000fe20000011607 */
[----:B------:R-:W-:Y:S01]  /*05e0*/  HADD2.F32 R3, -RZ, R7.H0_H0 ;  /* 0x20000007ff037230 */ /* 0x000fe20000004100 */
[--C-:B---3--:R-:W-:Y:S01]  /*05f0*/  SHF.R.U64 R251, R8, 0x10, R9.reuse ;  /* 0x0000001008fb7819 */ /* 0x108fe20000001209 */
[----:B------:R-:W-:Y:S01]  /*0600*/  HADD2.F32 R40, -RZ, R40.H0_H0 ;  /* 0x20000028ff287230 */ /* 0x000fe20000004100 */
[----:B------:R-:W-:Y:S01]  /*0610*/  STL [R1+0xc], R4 ;  /* 0x00000c0401007387 */ /* 0x000fe20000100800 */
[----:B------:R-:W-:Y:S01]  /*0620*/  HADD2.F32 R0, -RZ, R0.H0_H0 ;  /* 0x20000000ff007230 */ /* 0x000fe20000004100 */
[----:B------:R-:W-:Y:S01]  /*0630*/  SHF.R.U32.HI R249, RZ, 0x10, R9 ;  /* 0x00000010fff97819 */ /* 0x000fe20000011609 */
[----:B------:R-:W-:Y:S01]  /*0640*/  HADD2.F32 R252, -RZ, R8.H0_H0 ;  /* 0x20000008fffc7230 */ /* 0x000fe20000004100 */
[----:B------:R0:W-:Y:S01]  /*0650*/  STL [R1+0x4], R3 ;  /* 0x0000040301007387 */ /* 0x0001e20000100800 */
[--C-:B----4-:R-:W-:Y:S01]  /*0660*/  SHF.R.U64 R247, R10, 0x10, R11.reuse ;  /* 0x000000100af77819 */ /* 0x110fe2000000120b */
[----:B------:R-:W-:Y:S01]  /*0670*/  HADD2.F32 R250, -RZ, R9.H0_H0 ;  /* 0x20000009fffa7230 */ /* 0x000fe20000004100 */
[----:B------:R-:W-:Y:S01]  /*0680*/  SHF.R.U32.HI R245, RZ, 0x10, R11 ;  /* 0x00000010fff57819 */ /* 0x000fe2000001160b */
[----:B------:R1:W-:Y:S01]  /*0690*/  STL [R1+0x8], R40 ;  /* 0x0000082801007387 */ /* 0x0003e20000100800 */
[--C-:B-----5:R-:W-:Y:S01]  /*06a0*/  SHF.R.U64 R243, R12, 0x10, R13.reuse ;  /* 0x000000100cf37819 */ /* 0x120fe2000000120d */
[----:B------:R-:W-:Y:S01]  /*06b0*/  HADD2.F32 R248, -RZ, R10.H0_H0 ;  /* 0x2000000afff87230 */ /* 0x000fe20000004100 */
[----:B------:R-:W-:Y:S01]  /*06c0*/  SHF.R.U32.HI R241, RZ, 0x10, R13 ;  /* 0x00000010fff17819 */ /* 0x000fe2000001160d */
[----:B------:R1:W-:Y:S01]  /*06d0*/  STL [R1], R0 ;  /* 0x0000000001007387 */ /* 0x0003e20000100800 */
[--C-:B------:R-:W-:Y:S01]  /*06e0*/  SHF.R.U64 R239, R14, 0x10, R15.reuse ;  /* 0x000000100eef7819 */ /* 0x100fe2000000120f */
[----:B0-----:R-:W-:Y:S01]  /*06f0*/  HFMA2.MMA R3, -RZ, RZ, 0, 0 ;  /* 0x00000000ff037435 */ /* 0x001fe200000001ff */
        /* <DEDUP_REMOVED lines=15> */
[----:B------:R-:W-:Y:S01]  /*07f0*/  HADD2.F32 R232, -RZ, R18.H0_H0 ;  /* 0x20000012ffe87230 */ /* 0x000fe20000004100 */
[----:B------:R-:W-:Y:S01]  /*0800*/  CS2R R14, SRZ ;  /* 0x00000000000e7805 */ /* 0x000fe2000001ff00 */
[----:B------:R-:W-:Y:S01]  /*0810*/  HADD2.F32 R230, -RZ, R19.H0_H0 ;  /* 0x20000013ffe67230 */ /* 0x000fe20000004100 */
[----:B------:R-:W-:Y:S01]  /*0820*/  CS2R R16, SRZ ;  /* 0x0000000000107805 */ /* 0x000fe2000001ff00 */
[----:B------:R-:W-:Y:S01]  /*0830*/  HADD2.F32 R228, -RZ, R20.H0_H0 ;  /* 0x20000014ffe47230 */ /* 0x000fe20000004100 */
[----:B------:R-:W-:Y:S01]  /*0840*/  CS2R R18, SRZ ;  /* 0x0000000000127805 */ /* 0x000fe2000001ff00 */
[----:B------:R-:W-:Y:S01]  /*0850*/  HADD2.F32 R226, -RZ, R21.H0_H0 ;  /* 0x20000015ffe27230 */ /* 0x000fe20000004100 */
[----:B------:R-:W-:-:S02]  /*0860*/  CS2R R20, SRZ ;  /* 0x0000000000147805 */ /* 0x000fc4000001ff00 */
[----:B------:R-:W-:Y:S02]  /*0870*/  CS2R R4, SRZ ;  /* 0x0000000000047805 */ /* 0x000fe4000001ff00 */
[----:B------:R-:W-:Y:S02]  /*0880*/  CS2R R6, SRZ ;  /* 0x0000000000067805 */ /* 0x000fe4000001ff00 */
[----:B------:R-:W-:Y:S02]  /*0890*/  CS2R R8, SRZ ;  /* 0x0000000000087805 */ /* 0x000fe4000001ff00 */
[----:B------:R-:W-:Y:S01]  /*08a0*/  CS2R R10, SRZ ;  /* 0x00000000000a7805 */ /* 0x000fe2000001ff00 */
        /* <DEDUP_REMOVED lines=14> */
.L_x_11645:
[----:B0-----:R-:W0:Y:S01]  /*0990*/  S2R R78, SR_TID.X ;  /* 0x00000000004e7919 */ /* 0x001e220000002100 */
[----:B------:R-:W1:Y:S01]  /*09a0*/  LDC.64 R76, c[0x0][0x250] ;  /* 0x00009400ff4c7b82 */ /* 0x000e620000000a00 */
[----:B------:R-:W-:Y:S01]  /*09b0*/  IMAD R0, R2, UR8, RZ ;  /* 0x0000000802007c24 */ /* 0x000fe2000f8e02ff */
[----:B------:R-:W2:Y:S04]  /*09c0*/  LDL R199, [R1+0x8] ;  /* 0x0000080001c77983 */ /* 0x000ea80000100800 */
[----:B------:R-:W-:Y:S01]  /*09d0*/  SHF.R.S32.HI R79, RZ, 0x1f, R0 ;  /* 0x0000001fff4f7819 */ /* 0x000fe20000011400 */
[----:B------:R-:W3:Y:S01]  /*09e0*/  LDL R196, [R1+0xc] ;  /* 0x00000c0001c47983 */ /* 0x000ee20000100800 */
[----:B------:R-:W4:Y:S02]  /*09f0*/  LDC.64 R162, c[0x0][0x258] ;  /* 0x00009600ffa27b82 */ /* 0x000f240000000a00 */
[----:B------:R-:W-:Y:S01]  /*0a00*/  LEA.HI R79, R79, R0, RZ, 0x2 ;  /* 0x000000004f4f7211 */ /* 0x000fe200078f10ff */
[----:B------:R-:W3:Y:S04]  /*0a10*/  LDL R198, [R1+0x4] ;  /* 0x0000040001c67983 */ /* 0x000ee80000100800 */
[----:B------:R-:W3:Y:S01]  /*0a20*/  LDL R194, [R1] ;  /* 0x0000000001c27983 */ /* 0x000ee20000100800 */
[----:B------:R-:W4:Y:S08]  /*0a30*/  LDC.64 R178, c[0x0][0x2b8] ;  /* 0x0000ae00ffb27b82 */ /* 0x000f300000000a00 */
[----:B------:R-:W4:Y:S01]  /*0a40*/  LDC.64 R168, c[0x0][0x2c8] ;  /* 0x0000b200ffa87b82 */ /* 0x000f220000000a00 */
[----:B0-----:R-:W-:-:S07]  /*0a50*/  LOP3.LUT R138, R78, 0xff, RZ, 0xc0, !PT ;  /* 0x000000ff4e8a7812 */ /* 0x001fce00078ec0ff */
[----:B------:R-:W0:Y:S01]  /*0a60*/  @P1 LDC.64 R134, c[0x0][0x270] ;  /* 0x00009c00ff861b82 */ /* 0x000e220000000a00 */
[----:B------:R-:W-:Y:S01]  /*0a70*/  LEA.HI.SX32 R138, R79, R138, 0x1e ;  /* 0x0000008a4f8a7211 */ /* 0x000fe200078ff2ff */
[----:B-1----:R-:W-:-:S03]  /*0a80*/  IMAD.WIDE R86, R2, 0x4, R76 ;  /* 0x0000000402567825 */ /* 0x002fc600078e024c */
[C---:B------:R-:W-:Y:S02]  /*0a90*/  SHF.L.U32 R189, R138.reuse, 0x4, RZ ;  /* 0x000000048abd7819 */ /* 0x040fe400000006ff */
[----:B------:R-:W-:Y:S01]  /*0aa0*/  IADD3 R139, R138, 0x100, RZ ;  /* 0x000001008a8b7810 */ /* 0x000fe20007ffe0ff */
[----:B----4-:R-:W-:Y:S01]  /*0ab0*/  IMAD.WIDE R162, R2, 0x4, R162 ;  /* 0x0000000402a27825 */ /* 0x010fe200078e02a2 */
[----:B------:R-:W-:Y:S01]  /*0ac0*/  SHF.R.U32.HI R188, RZ, 0x1c, R138 ;  /* 0x0000001cffbc7819 */ /* 0x000fe2000001168a */
[----:B------:R-:W4:Y:S01]  /*0ad0*/  LDG.E R225, desc[UR4][R86.64] ;  /* 0x0000000456e17981 */ /* 0x000f22000c1e1900 */
[----:B------:R-:W-:Y:S02]  /*0ae0*/  IADD3 R76, P0, R189, UR10, RZ ;  /* 0x0000000abd4c7c10 */ /* 0x000fe4000ff1e0ff */
[----:B------:R-:W-:Y:S01]  /*0af0*/  SHF.L.U32 R185, R139, 0x4, RZ ;  /* 0x000000048bb97819 */ /* 0x000fe200000006ff */
[----:B------:R1:W2:Y:S01]  /*0b00*/  LDG.E R162, desc[UR4][R162.64] ;  /* 0x00000004a2a27981 */ /* 0x0002a2000c1e1900 */
[----:B------:R-:W-:-:S02]  /*0b10*/  IADD3 R166, R138, 0x200, RZ ;  /* 0x000002008aa67810 */ /* 0x000fc40007ffe0ff */
[----:B------:R-:W-:Y:S02]  /*0b20*/  IADD3.X R77, R188, UR11, RZ, P0, !PT ;  /* 0x0000000bbc4d7c10 */ /* 0x000fe400087fe4ff */
[----:B------:R-:W-:Y:S02]  /*0b30*/  SHF.R.U32.HI R184, RZ, 0x1c, R139 ;  /* 0x0000001cffb87819 */ /* 0x000fe4000001168b */
[----:B------:R-:W-:Y:S02]  /*0b40*/  IADD3 R84, P0, R185, UR10, RZ ;  /* 0x0000000ab9547c10 */ /* 0x000fe4000ff1e0ff */
[----:B------:R-:W-:Y:S01]  /*0b50*/  SHF.L.U32 R182, R166, 0x4, RZ ;  /* 0x00000004a6b67819 */ /* 0x000fe200000006ff */
[----:B------:R-:W3:Y:S01]  /*0b60*/  LDG.E.128 R76, desc[UR4][R76.64] ;  /* 0x000000044c4c7981 */ /* 0x000ee2000c1e1d00 */
[----:B-1----:R-:W-:Y:S02]  /*0b70*/  IADD3 R163, R138, 0x300, RZ ;  /* 0x000003008aa37810 */ /* 0x002fe40007ffe0ff */
[----:B------:R-:W-:-:S02]  /*0b80*/  IADD3.X R85, R184, UR11, RZ, P0, !PT ;  /* 0x0000000bb8557c10 */ /* 0x000fc400087fe4ff */
[----:B------:R-:W-:Y:S02]  /*0b90*/  SHF.R.U32.HI R175, RZ, 0x1c, R166 ;  /* 0x0000001cffaf7819 */ /* 0x000fe400000116a6 */
[----:B------:R-:W-:Y:S02]  /*0ba0*/  IADD3 R92, P0, R182, UR10, RZ ;  /* 0x0000000ab65c7c10 */ /* 0x000fe4000ff1e0ff */
[----:B------:R-:W-:Y:S01]  /*0bb0*/  SHF.L.U32 R173, R163, 0x4, RZ ;  /* 0x00000004a3ad7819 */ /* 0x000fe200000006ff */
[----:B------:R-:W2:Y:S01]  /*0bc0*/  LDG.E.128 R84, desc[UR4][R84.64] ;  /* 0x0000000454547981 */ /* 0x000ea2000c1e1d00 */
[----:B------:R-:W-:Y:S02]  /*0bd0*/  IADD3 R0, R138, 0x400, RZ ;  /* 0x000004008a007810 */ /* 0x000fe40007ffe0ff */
[----:B------:R-:W-:Y:S02]  /*0be0*/  IADD3.X R93, R175, UR11, RZ, P0, !PT ;  /* 0x0000000baf5d7c10 */ /* 0x000fe400087fe4ff */
[----:B------:R-:W-:-:S02]  /*0bf0*/  SHF.R.U32.HI R172, RZ, 0x1c, R163 ;  /* 0x0000001cffac7819 */ /* 0x000fc400000116a3 */
[----:B------:R-:W-:Y:S02]  /*0c00*/  IADD3 R100, P0, R173, UR10, RZ ;  /* 0x0000000aad647c10 */ /* 0x000fe4000ff1e0ff */
[----:B------:R-:W-:Y:S01]  /*0c10*/  SHF.L.U32 R170, R0, 0x4, RZ ;  /* 0x0000000400aa7819 */ /* 0x000fe200000006ff */
[----:B------:R-:W-:Y:S01]  /*0c20*/  IMAD.WIDE.U32 R80, R138, 0x10, R178 ;  /* 0x000000108a507825 */ /* 0x000fe200078e00b2 */
[----:B------:R-:W-:Y:S01]  /*0c30*/  IADD3.X R101, R172, UR11, RZ, P0, !PT ;  /* 0x0000000bac657c10 */ /* 0x000fe200087fe4ff */
[----:B------:R-:W2:Y:S01]  /*0c40*/  LDG.E.128 R92, desc[UR4][R92.64] ;  /* 0x000000045c5c7981 */ /* 0x000ea2000c1e1d00 */
[----:B------:R-:W-:Y:S02]  /*0c50*/  SHF.R.U32.HI R167, RZ, 0x1c, R0 ;  /* 0x0000001cffa77819 */ /* 0x000fe40000011600 */
[----:B------:R-:W-:Y:S01]  /*0c60*/  IADD3 R108, P0, R170, UR10, RZ ;  /* 0x0000000aaa6c7c10 */ /* 0x000fe2000ff1e0ff */
[----:B------:R-:W2:Y:S03]  /*0c70*/  LDG.E.128 R80, desc[UR4][R80.64] ;  /* 0x0000000450507981 */ /* 0x000ea6000c1e1d00 */
[----:B------:R-:W-:Y:S01]  /*0c80*/  IADD3.X R109, R167, UR11, RZ, P0, !PT ;  /* 0x0000000ba76d7c10 */ /* 0x000fe200087fe4ff */
[----:B------:R-:W2:Y:S05]  /*0c90*/  LDG.E.128 R100, desc[UR4][R100.64] ;  /* 0x0000000464647981 */ /* 0x000eaa000c1e1d00 */
[----:B------:R-:W2:Y:S01]  /*0ca0*/  LDG.E.128 R108, desc[UR4][R108.64] ;  /* 0x000000046c6c7981 */ /* 0x000ea2000c1e1d00 */
[----:B------:R-:W-:-:S06]  /*0cb0*/  IMAD.WIDE.U32 R88, R139, 0x10, R178 ;  /* 0x000000108b587825 */ /* 0x000fcc00078e00b2 */
[----:B------:R-:W2:Y:S01]  /*0cc0*/  LDG.E.128 R88, desc[UR4][R88.64] ;  /* 0x0000000458587981 */ /* 0x000ea2000c1e1d00 */
[----:B------:R-:W-:Y:S01]  /*0cd0*/  IMAD.WIDE.U32 R96, R166, 0x10, R178 ;  /* 0x00000010a6607825 */ /* 0x000fe200078e00b2 */
[----:B------:R-:W-:-:S05]  /*0ce0*/  IADD3 R191, R138, 0x500, RZ ;  /* 0x000005008abf7810 */ /* 0x000fca0007ffe0ff */
[----:B------:R-:W2:Y:S01]  /*0cf0*/  LDG.E.128 R96, desc[UR4][R96.64] ;  /* 0x0000000460607981 */ /* 0x000ea2000c1e1d00 */
[----:B------:R-:W-:Y:S02]  /*0d00*/  SHF.L.U32 R165, R191, 0x4, RZ ;  /* 0x00000004bfa57819 */ /* 0x000fe400000006ff */
[----:B------:R-:W-:Y:S01]  /*0d10*/  IADD3 R160, R138, 0x600, RZ ;  /* 0x000006008aa07810 */ /* 0x000fe20007ffe0ff */
[----:B------:R-:W-:Y:S01]  /*0d20*/  IMAD.WIDE.U32 R104, R163, 0x10, R178 ;  /* 0x00000010a3687825 */ /* 0x000fe200078e00b2 */
[----:B------:R-:W-:Y:S02]  /*0d30*/  SHF.R.U32.HI R164, RZ, 0x1c, R191 ;  /* 0x0000001cffa47819 */ /* 0x000fe400000116bf */
[----:B------:R-:W-:Y:S02]  /*0d40*/  IADD3 R116, P0, R165, UR10, RZ ;  /* 0x0000000aa5747c10 */ /* 0x000fe4000ff1e0ff */
[----:B------:R-:W-:Y:S01]  /*0d50*/  SHF.L.U32 R161, R160, 0x4, RZ ;  /* 0x00000004a0a17819 */ /* 0x000fe200000006ff */
[----:B------:R-:W2:Y:S01]  /*0d60*/  LDG.E.128 R104, desc[UR4][R104.64] ;  /* 0x0000000468687981 */ /* 0x000ea2000c1e1d00 */
[----:B------:R-:W-:-:S02]  /*0d70*/  IADD3.X R117, R164, UR11, RZ, P0, !PT ;  /* 0x0000000ba4757c10 */ /* 0x000fc400087fe4ff */
[----:B------:R-:W-:Y:S02]  /*0d80*/  SHF.R.U32.HI R159, RZ, 0x1c, R160 ;  /* 0x0000001cff9f7819 */ /* 0x000fe400000116a0 */
[----:B------:R-:W-:Y:S01]  /*0d90*/  IADD3 R124, P0, R161, UR10, RZ ;  /* 0x0000000aa17c7c10 */ /* 0x000fe2000ff1e0ff */
[----:B------:R-:W-:Y:S01]  /*0da0*/  IMAD.WIDE.U32 R112, R0, 0x10, R178 ;  /* 0x0000001000707825 */ /* 0x000fe200078e00b2 */
[----:B------:R-:W2:Y:S02]  /*0db0*/  LDG.E.128 R116, desc[UR4][R116.64] ;  /* 0x0000000474747981 */ /* 0x000ea4000c1e1d00 */
[----:B------:R-:W-:-:S03]  /*0dc0*/  IADD3.X R125, R159, UR11, RZ, P0, !PT ;  /* 0x0000000b9f7d7c10 */ /* 0x000fc600087fe4ff */
[----:B------:R-:W2:Y:S04]  /*0dd0*/  LDG.E.128 R112, desc[UR4][R112.64] ;  /* 0x0000000470707981 */ /* 0x000ea8000c1e1d00 */
[----:B------:R-:W2:Y:S01]  /*0de0*/  LDG.E.128 R124, desc[UR4][R124.64] ;  /* 0x000000047c7c7981 */ /* 0x000ea2000c1e1d00 */
[----:B------:R-:W-:Y:S01]  /*0df0*/  LEA R130, P0, R138, UR12, 0x2 ;  /* 0x0000000c8a827c11 */ /* 0x000fe2000f8010ff */
[----:B------:R-:W-:-:S03]  /*0e00*/  IMAD.WIDE.U32 R120, R191, 0x10, R178 ;  /* 0x00000010bf787825 */ /* 0x000fc600078e00b2 */
[----:B------:R-:W-:Y:S02]  /*0e10*/  LEA.HI.X R131, R138, UR13, RZ, 0x2, P0 ;  /* 0x0000000d8a837c11 */ /* 0x000fe400080f14ff */
[C---:B------:R-:W-:Y:S01]  /*0e20*/  LEA R136, P0, R139.reuse, UR12, 0x2 ;  /* 0x0000000c8b887c11 */ /* 0x040fe2000f8010ff */
[----:B------:R-:W2:Y:S03]  /*0e30*/  LDG.E.128 R120, desc[UR4][R120.64] ;  /* 0x0000000478787981 */ /* 0x000ea6000c1e1d00 */
[----:B------:R-:W-:Y:S02]  /*0e40*/  LEA.HI.X R137, R139, UR13, RZ, 0x2, P0 ;  /* 0x0000000d8b897c11 */ /* 0x000fe400080f14ff */
[----:B------:R-:W-:Y:S02]  /*0e50*/  LEA R132, P2, R166, UR12, 0x2 ;  /* 0x0000000ca6847c11 */ /* 0x000fe4000f8410ff */
[----:B------:R-:W-:Y:S01]  /*0e60*/  IADD3 R192, R138, 0x700, RZ ;  /* 0x000007008ac07810 */ /* 0x000fe20007ffe0ff */
[----:B------:R1:W5:Y:S01]  /*0e70*/  LDG.E R186, desc[UR4][R136.64] ;  /* 0x0000000488ba7981 */ /* 0x000362000c1e1900 */
[----:B------:R-:W-:Y:S01]  /*0e80*/  ISETP.NE.U32.AND P0, PT, R168, RZ, PT ;  /* 0x000000ffa800720c */ /* 0x000fe20003f05070 */
[----:B------:R-:W-:Y:S01]  /*0e90*/  IMAD.WIDE.U32 R128, R160, 0x10, R178 ;  /* 0x00000010a0807825 */ /* 0x000fe200078e00b2 */
[----:B------:R-:W-:Y:S01]  /*0ea0*/  SHF.R.S32.HI R157, RZ, 0x1f, R2 ;  /* 0x0000001fff9d7819 */ /* 0x000fe20000011402 */
[----:B------:R-:W5:Y:S01]  /*0eb0*/  LDG.E R187, desc[UR4][R130.64] ;  /* 0x0000000482bb7981 */ /* 0x000f62000c1e1900 */
[----:B------:R-:W-:-:S02]  /*0ec0*/  ISETP.NE.AND.EX P0, PT, R169, RZ, PT, P0 ;  /* 0x000000ffa900720c */ /* 0x000fc40003f05300 */
[----:B------:R-:W-:Y:S02]  /*0ed0*/  LEA.HI.X R133, R166, UR13, RZ, 0x2, P2 ;  /* 0x0000000da6857c11 */ /* 0x000fe400090f14ff */
[C---:B-1----:R-:W-:Y:S02]  /*0ee0*/  LEA R136, P3, R163.reuse, UR12, 0x2 ;  /* 0x0000000ca3887c11 */ /* 0x042fe4000f8610ff */
[----:B------:R-:W-:Y:S01]  /*0ef0*/  SHF.L.U32 R156, R192, 0x4, RZ ;  /* 0x00000004c09c7819 */ /* 0x000fe200000006ff */
[----:B------:R1:W5:Y:S01]  /*0f00*/  LDG.E R183, desc[UR4][R132.64] ;  /* 0x0000000484b77981 */ /* 0x000362000c1e1900 */
[----:B------:R-:W-:Y:S02]  /*0f10*/  LEA.HI.X R137, R163, UR13, RZ, 0x2, P3 ;  /* 0x0000000da3897c11 */ /* 0x000fe400098f14ff */
[----:B0-----:R-:W-:Y:S01]  /*0f20*/  @P1 LEA R134, P2, R2, R134, 0x2 ;  /* 0x0000008602861211 */ /* 0x001fe200078410ff */
[----:B------:R-:W2:Y:S01]  /*0f30*/  LDG.E.128 R128, desc[UR4][R128.64] ;  /* 0x0000000480807981 */ /* 0x000ea2000c1e1d00 */
[----:B------:R-:W-:-:S02]  /*0f40*/  SHF.R.U32.HI R158, RZ, 0x1c, R192 ;  /* 0x0000001cff9e7819 */ /* 0x000fc400000116c0 */
[----:B------:R-:W-:Y:S01]  /*0f50*/  @P1 LEA.HI.X R135, R2, R135, R157, 0x2, P2 ;  /* 0x0000008702871211 */ /* 0x000fe200010f149d */
[----:B------:R0:W5:Y:S01]  /*0f60*/  LDG.E R174, desc[UR4][R136.64] ;  /* 0x0000000488ae7981 */ /* 0x000162000c1e1900 */
[----:B-1----:R-:W-:Y:S02]  /*0f70*/  IADD3 R132, P3, R156, UR10, RZ ;  /* 0x0000000a9c847c10 */ /* 0x002fe4000ff7e0ff */
[----:B------:R-:W-:Y:S02]  /*0f80*/  MOV R157, 0x3f800000 ;  /* 0x3f800000009d7802 */ /* 0x000fe40000000f00 */
[----:B------:R-:W-:Y:S02]  /*0f90*/  IADD3.X R133, R158, UR11, RZ, P3, !PT ;  /* 0x0000000b9e857c10 */ /* 0x000fe40009ffe4ff */
[C---:B0-----:R-:W-:Y:S02]  /*0fa0*/  @P0 LEA R136, P2, R138.reuse, R168, 0x4 ;  /* 0x000000a88a880211 */ /* 0x041fe400078420ff */
[----:B------:R-:W5:Y:S02]  /*0fb0*/  @P1 LDG.E R157, desc[UR4][R134.64] ;  /* 0x00000004869d1981 */ /* 0x000f64000c1e1900 */
[----:B------:R-:W-:-:S02]  /*0fc0*/  @P0 LEA.HI.X R137, R138, R169, RZ, 0x4, P2 ;  /* 0x000000a98a890211 */ /* 0x000fc400010f24ff */
[----:B------:R-:W-:-:S03]  /*0fd0*/  @P0 LEA R138, P2, R139, R168, 0x4 ;  /* 0x000000a88b8a0211 */ /* 0x000fc600078420ff */
[----:B------:R0:W5:Y:S01]  /*0fe0*/  @P0 LDG.E.128 R40, desc[UR4][R136.64] ;  /* 0x0000000488280981 */ /* 0x000162000c1e1d00 */
[----:B------:R-:W-:-:S03]  /*0ff0*/  @P0 LEA.HI.X R139, R139, R169, RZ, 0x4, P2 ;  /* 0x000000a98b8b0211 */ /* 0x000fc600010f24ff */
[----:B------:R-:W2:Y:S04]  /*1000*/  LDG.E.128 R132, desc[UR4][R132.64] ;  /* 0x0000000484847981 */ /* 0x000ea8000c1e1d00 */
[----:B------:R-:W5:Y:S01]  /*1010*/  @P0 LDG.E.128 R44, desc[UR4][R138.64] ;  /* 0x000000048a2c0981 */ /* 0x000f62000c1e1d00 */
[----:B0-----:R-:W-:-:S06]  /*1020*/  IMAD.WIDE.U32 R136, R192, 0x10, R178 ;  /* 0x00000010c0887825 */ /* 0x001fcc00078e00b2 */
[----:B------:R-:W2:Y:S01]  /*1030*/  LDG.E.128 R136, desc[UR4][R136.64] ;  /* 0x0000000488887981 */ /* 0x000ea2000c1e1d00 */
[CC--:B------:R-:W-:Y:S02]  /*1040*/  @P0 LEA R176, P3, R166.reuse, R168.reuse, 0x4 ;  /* 0x000000a8a6b00211 */ /* 0x0c0fe400078620ff */
[C---:B------:R-:W-:Y:S02]  /*1050*/  @P0 LEA R180, P2, R163.reuse, R168, 0x4 ;  /* 0x000000a8a3b40211 */ /* 0x040fe400078420ff */
[-C--:B------:R-:W-:Y:S02]  /*1060*/  @P0 LEA.HI.X R177, R166, R169.reuse, RZ, 0x4, P3 ;  /* 0x000000a9a6b10211 */ /* 0x080fe400018f24ff */
[C---:B------:R-:W-:Y:S02]  /*1070*/  LEA R178, P3, R0.reuse, UR12, 0x2 ;  /* 0x0000000c00b27c11 */ /* 0x040fe4000f8610ff */
[----:B------:R-:W-:Y:S01]  /*1080*/  @P0 LEA.HI.X R181, R163, R169, RZ, 0x4, P2 ;  /* 0x000000a9a3b50211 */ /* 0x000fe200010f24ff */
[----:B------:R0:W5:Y:S01]  /*1090*/  @P0 LDG.E.128 R48, desc[UR4][R176.64] ;  /* 0x00000004b0300981 */ /* 0x000162000c1e1d00 */
[----:B------:R-:W-:-:S03]  /*10a0*/  LEA.HI.X R179, R0, UR13, RZ, 0x2, P3 ;  /* 0x0000000d00b37c11 */ /* 0x000fc600098f14ff */
[----:B------:R1:W5:Y:S04]  /*10b0*/  @P0 LDG.E.128 R52, desc[UR4][R180.64] ;  /* 0x00000004b4340981 */ /* 0x000368000c1e1d00 */
[----:B------:R1:W5:Y:S01]  /*10c0*/  LDG.E R171, desc[UR4][R178.64] ;  /* 0x00000004b2ab7981 */ /* 0x000362000c1e1900 */
[----:B0-----:R-:W-:-:S04]  /*10d0*/  LEA R176, P2, R191, UR12, 0x2 ;  /* 0x0000000cbfb07c11 */ /* 0x001fc8000f8410ff */
[----:B------:R-:W-:Y:S02]  /*10e0*/  LEA.HI.X R177, R191, UR13, RZ, 0x2, P2 ;  /* 0x0000000dbfb17c11 */ /* 0x000fe400090f14ff */
[----:B-1----:R-:W-:Y:S02]  /*10f0*/  LEA R180, P3, R160, UR12, 0x2 ;  /* 0x0000000ca0b47c11 */ /* 0x002fe4000f8610ff */
[----:B------:R-:W-:Y:S01]  /*1100*/  @P0 LEA R178, P2, R0, R168, 0x4 ;  /* 0x000000a800b20211 */ /* 0x000fe200078420ff */
[----:B------:R0:W5:Y:S01]  /*1110*/  LDG.E R166, desc[UR4][R176.64] ;  /* 0x00000004b0a67981 */ /* 0x000162000c1e1900 */
[----:B------:R-:W-:Y:S02]  /*1120*/  LEA.HI.X R181, R160, UR13, RZ, 0x2, P3 ;  /* 0x0000000da0b57c11 */ /* 0x000fe400098f14ff */
[----:B------:R-:W-:-:S03]  /*1130*/  @P0 LEA.HI.X R179, R0, R169, RZ, 0x4, P2 ;  /* 0x000000a900b30211 */ /* 0x000fc600010f24ff */
[----:B------:R1:W5:Y:S01]  /*1140*/  LDG.E R163, desc[UR4][R180.64] ;  /* 0x00000004b4a37981 */ /* 0x000362000c1e1900 */
[----:B0-----:R-:W-:-:S03]  /*1150*/  @P0 LEA R176, P3, R191, R168, 0x4 ;  /* 0x000000a8bfb00211 */ /* 0x001fc600078620ff */
[----:B------:R0:W5:Y:S01]  /*1160*/  @P0 LDG.E.128 R56, desc[UR4][R178.64] ;  /* 0x00000004b2380981 */ /* 0x000162000c1e1d00 */
[----:B------:R-:W-:Y:S02]  /*1170*/  @P0 LEA.HI.X R177, R191, R169, RZ, 0x4, P3 ;  /* 0x000000a9bfb10211 */ /* 0x000fe400018f24ff */
[----:B-1----:R-:W-:-:S03]  /*1180*/  LEA R180, P4, R192, UR12, 0x2 ;  /* 0x0000000cc0b47c11 */ /* 0x002fc6000f8810ff */
[----:B------:R1:W5:Y:S01]  /*1190*/  @P0 LDG.E.128 R60, desc[UR4][R176.64] ;  /* 0x00000004b03c0981 */ /* 0x000362000c1e1d00 */
[----:B0-----:R-:W-:-:S04]  /*11a0*/  @P0 LEA R178, P3, R192, R168, 0x4 ;  /* 0x000000a8c0b20211 */ /* 0x001fc800078620ff */
[C---:B------:R-:W-:Y:S02]  /*11b0*/  @P0 LEA.HI.X R179, R192.reuse, R169, RZ, 0x4, P3 ;  /* 0x000000a9c0b30211 */ /* 0x040fe400018f24ff */
[----:B------:R-:W-:Y:S02]  /*11c0*/  ISETP.NE.AND P3, PT, RZ, UR9, PT ;  /* 0x00000009ff007c0c */ /* 0x000fe4000bf65270 */
[----:B------:R-:W-:Y:S01]  /*11d0*/  LEA.HI.X R181, R192, UR13, RZ, 0x2, P4 ;  /* 0x0000000dc0b57c11 */ /* 0x000fe2000a0f14ff */
[----:B------:R-:W5:Y:S01]  /*11e0*/  @P0 LDG.E.128 R68, desc[UR4][R178.64] ;  /* 0x00000004b2440981 */ /* 0x000f62000c1e1d00 */
[----:B-1----:R-:W-:-:S04]  /*11f0*/  @P0 LEA R176, P2, R160, R168, 0x4 ;  /* 0x000000a8a0b00211 */ /* 0x002fc800078420ff */
[----:B------:R-:W-:Y:S02]  /*1200*/  @P0 LEA.HI.X R177, R160, R169, RZ, 0x4, P2 ;  /* 0x000000a9a0b10211 */ /* 0x000fe400010f24ff */
[----:B------:R0:W5:Y:S04]  /*1210*/  LDG.E R160, desc[UR4][R180.64] ;  /* 0x00000004b4a07981 */ /* 0x000168000c1e1900 */
[----:B------:R1:W5:Y:S01]  /*1220*/  @P0 LDG.E.128 R64, desc[UR4][R176.64] ;  /* 0x00000004b0400981 */ /* 0x000362000c1e1d00 */
[----:B----4-:R-:W-:-:S05]  /*1230*/  FSEL R225, R225, RZ, !P3 ;  /* 0x000000ffe1e17208 */ /* 0x010fca0005800000 */
[----:B---3--:R-:W-:-:S04]  /*1240*/  FADD.FTZ R77, -R225, R77 ;  /* 0x0000004de14d7221 */ /* 0x008fc80000010100 */
[----:B--2---:R-:W-:Y:S01]  /*1250*/  FMUL.FTZ R193, R162, R77 ;  /* 0x0000004da2c17220 */ /* 0x004fe20000410000 */
[----:B------:R-:W-:-:S04]  /*1260*/  FADD.FTZ R77, -R225, R84 ;  /* 0x00000054e14d7221 */ /* 0x000fc80000010100 */
[----:B------:R-:W-:Y:S01]  /*1270*/  FMUL.FTZ R192, R162, R77 ;  /* 0x0000004da2c07220 */ /* 0x000fe20000410000 */
[C---:B------:R-:W-:Y:S01]  /*1280*/  FADD.FTZ R79, -R225.reuse, R79 ;  /* 0x0000004fe14f7221 */ /* 0x040fe20000010100 */
[----:B------:R-:W-:-:S04]  /*1290*/  FADD.FTZ R77, -R225, R94 ;  /* 0x0000005ee14d7221 */ /* 0x000fc80000010100 */
[C---:B------:R-:W-:Y:S01]  /*12a0*/  FMUL.FTZ R202, R162.reuse, R77 ;  /* 0x0000004da2ca7220 */ /* 0x040fe20000410000 */
[----:B------:R-:W-:Y:S01]  /*12b0*/  FMUL.FTZ R200, R199, R81 ;  /* 0x00000051c7c87220 */ /* 0x000fe20000410000 */
[----:B------:R-:W-:Y:S01]  /*12c0*/  FMUL.FTZ R199, R162, R79 ;  /* 0x0000004fa2c77220 */ /* 0x000fe20000410000 */
[C---:B------:R-:W-:Y:S01]  /*12d0*/  FADD.FTZ R77, -R225.reuse, R102 ;  /* 0x00000066e14d7221 */ /* 0x040fe20000010100 */
[C---:B------:R-:W-:Y:S01]  /*12e0*/  FADD.FTZ R79, -R225.reuse, R86 ;  /* 0x00000056e14f7221 */ /* 0x040fe20000010100 */
[----:B------:R-:W-:Y:S02]  /*12f0*/  FMUL.FTZ R197, R196, R80 ;  /* 0x00000050c4c57220 */ /* 0x000fe40000410000 */
[C---:B------:R-:W-:Y:S01]  /*1300*/  FMUL.FTZ R102, R162.reuse, R77 ;  /* 0x0000004da2667220 */ /* 0x040fe20000410000 */
[C---:B------:R-:W-:Y:S01]  /*1310*/  FADD.FTZ R77, -R225.reuse, R110 ;  /* 0x0000006ee14d7221 */ /* 0x040fe20000010100 */
[C---:B------:R-:W-:Y:S01]  /*1320*/  FADD.FTZ R191, -R225.reuse, R76 ;  /* 0x0000004ce1bf7221 */ /* 0x040fe20000010100 */
[C---:B------:R-:W-:Y:S01]  /*1330*/  FMUL.FTZ R212, R162.reuse, R79 ;  /* 0x0000004fa2d47220 */ /* 0x040fe20000410000 */
[C---:B------:R-:W-:Y:S01]  /*1340*/  FADD.FTZ R79, -R225.reuse, R111 ;  /* 0x0000006fe14f7221 */ /* 0x040fe20000010100 */
[C---:B------:R-:W-:Y:S01]  /*1350*/  FMUL.FTZ R111, R162.reuse, R77 ;  /* 0x0000004da26f7220 */ /* 0x040fe20000410000 */
[----:B------:R-:W-:Y:S01]  /*1360*/  FADD.FTZ R77, RZ, R197 ;  /* 0x000000c5ff4d7221 */ /* 0x000fe20000010000 */
[----:B------:R-:W-:Y:S01]  /*1370*/  FMUL.FTZ R0, R162, R191 ;  /* 0x000000bfa2007220 */ /* 0x000fe20000410000 */
[----:B------:R-:W-:Y:S01]  /*1380*/  FMUL.FTZ R204, R198, R82 ;  /* 0x00000052c6cc7220 */ /* 0x000fe20000410000 */
[----:B------:R-:W-:Y:S01]  /*1390*/  FADD.FTZ R195, -R225, R78 ;  /* 0x0000004ee1c37221 */ /* 0x000fe20000010100 */
[----:B------:R-:W-:Y:S01]  /*13a0*/  FADD.FTZ R77, R77, R200 ;  /* 0x000000c84d4d7221 */ /* 0x000fe20000010000 */
[----:B------:R-:W-:Y:S01]  /*13b0*/  FFMA.FTZ R76, R0, R197, RZ ;  /* 0x000000c5004c7223 */ /* 0x000fe200000100ff */
[C---:B0-----:R-:W-:Y:S01]  /*13c0*/  FMUL.FTZ R180, R162.reuse, R79 ;  /* 0x0000004fa2b47220 */ /* 0x041fe20000410000 */
[----:B------:R-:W-:Y:S01]  /*13d0*/  FMUL.FTZ R196, R162, R195 ;  /* 0x000000c3a2c47220 */ /* 0x000fe20000410000 */
[----:B------:R-:W-:Y:S01]  /*13e0*/  FADD.FTZ R79, R77, R204 ;  /* 0x000000cc4d4f7221 */ /* 0x000fe20000010000 */
[----:B------:R-:W-:Y:S01]  /*13f0*/  FFMA.FTZ R77, R193, R200, R76 ;  /* 0x000000c8c14d7223 */ /* 0x000fe2000001004c */
[----:B------:R-:W-:-:S03]  /*1400*/  FMUL.FTZ R208, R194, R83 ;  /* 0x00000053c2d07220 */ /* 0x000fc60000410000 */
[----:B------:R-:W-:Y:S01]  /*1410*/  FFMA.FTZ R76, R196, R204, R77 ;  /* 0x000000ccc44c7223 */ /* 0x000fe2000001004d */
[----:B------:R-:W-:Y:S01]  /*1420*/  FMUL.FTZ R191, R252, R88 ;  /* 0x00000058fcbf7220 */ /* 0x000fe20000410000 */
[----:B------:R-:W-:Y:S01]  /*1430*/  FADD.FTZ R78, R79, R208 ;  /* 0x000000d04f4e7221 */ /* 0x000fe20000010000 */
[----:B------:R-:W-:Y:S01]  /*1440*/  FADD.FTZ R85, -R225, R85 ;  /* 0x00000055e1557221 */ /* 0x000fe20000010100 */
[----:B------:R-:W-:Y:S01]  /*1450*/  FFMA.FTZ R79, R199, R208, R76 ;  /* 0x000000d0c74f7223 */ /* 0x000fe2000001004c */
        /* <DEDUP_REMOVED lines=11> */
[C---:B------:R-:W-:Y:S01]  /*1510*/  FADD.FTZ R195, -R225.reuse, R92 ;  /* 0x0000005ce1c37221 */ /* 0x040fe20000010100 */
[----:B------:R-:W-:Y:S01]  /*1520*/  FFMA.FTZ R78, R212, R214, R79 ;  /* 0x000000d6d44e7223 */ /* 0x000fe2000001004f */
        /* <DEDUP_REMOVED lines=8> */
[C---:B------:R-:W-:Y:S01]  /*15b0*/  FMUL.FTZ R198, R162.reuse, R93 ;  /* 0x0000005da2c67220 */ /* 0x040fe20000410000 */
[----:B------:R-:W-:Y:S01]  /*15c0*/  FFMA.FTZ R77, R195, R203, R78 ;  /* 0x000000cbc34d7223 */ /* 0x000fe2000001004e */
[----:B------:R-:W-:Y:S01]  /*15d0*/  FMUL.FTZ R206, R162, R95 ;  /* 0x0000005fa2ce7220 */ /* 0x000fe20000410000 */
[C---:B------:R-:W-:Y:S01]  /*15e0*/  FADD.FTZ R95, -R225.reuse, R100 ;  /* 0x00000064e15f7221 */ /* 0x040fe20000010100 */
        /* <DEDUP_REMOVED lines=12> */
[----:B------:R-:W-:Y:S01]  /*16b0*/  FADD.FTZ R12, R104, R12 ;  /* 0x0000000c680c7221 */ /* 0x000fe20000010000 */
[----:B------:R-:W-:Y:S01]  /*16c0*/  FMUL.FTZ R96, R162, R101 ;  /* 0x00000065a2607220 */ /* 0x000fe20000410000 */
        /* <DEDUP_REMOVED lines=10> */
[----:B-1----:R-:W-:Y:S01]  /*1770*/  FMUL.FTZ R176, R162, R103 ;  /* 0x00000067a2b07220 */ /* 0x002fe20000410000 */
[C---:B------:R-:W-:Y:S01]  /*1780*/  FADD.FTZ R103, -R225.reuse, R108 ;  /* 0x0000006ce1677221 */ /* 0x040fe20000010100 */
[----:B------:R-:W-:Y:S01]  /*1790*/  FADD.FTZ R79, -R225, R124 ;  /* 0x0000007ce14f7221 */ /* 0x000fe20000010100 */
        /* <DEDUP_REMOVED lines=18> */
[C---:B------:R-:W-:Y:S01]  /*18c0*/  FADD.FTZ R36, R99.reuse, R36 ;  /* 0x0000002463247221 */ /* 0x040fe20000010000 */
[----:B------:R-:W-:Y:S01]  /*18d0*/  FFMA.FTZ R13, R99, R206, R13 ;  /* 0x000000ce630d7223 */ /* 0x000fe2000001000d */
[C---:B------:R-:W-:Y:S01]  /*18e0*/  FADD.FTZ R211, R114.reuse, R211 ;  /* 0x000000d372d37221 */ /* 0x040fe20000010000 */
[----:B------:R-:W-:Y:S01]  /*18f0*/  FFMA.FTZ R10, R114, R111, R10 ;  /* 0x0000006f720a7223 */ /* 0x000fe2000001000a */
[----:B------:R-:W-:Y:S01]  /*1900*/  FMUL.FTZ R114, R238, R114 ;  /* 0x00000072ee727220 */ /* 0x000fe20000410000 */
[----:B------:R-:W-:Y:S01]  /*1910*/  FADD.FTZ R99, -R225, R116 ;  /* 0x00000074e1637221 */ /* 0x000fe20000010100 */
[----:B------:R-:W-:Y:S01]  /*1920*/  FADD.FTZ R77, R76, R179 ;  /* 0x000000b34c4d7221 */ /* 0x000fe20000010000 */
[----:B------:R-:W-:Y:S01]  /*1930*/  FFMA.FTZ R78, R109, R179, R78 ;  /* 0x000000b36d4e7223 */ /* 0x000fe2000001004e */
[C---:B------:R-:W-:Y:S01]  /*1940*/  FADD.FTZ R32, R97.reuse, R32 ;  /* 0x0000002061207221 */ /* 0x040fe20000010000 */
[----:B------:R-:W-:Y:S01]  /*1950*/  FFMA.FTZ R33, R97, R198, R33 ;  /* 0x000000c661217223 */ /* 0x000fe20000010021 */
[C---:B------:R-:W-:Y:S01]  /*1960*/  FADD.FTZ R210, R115.reuse, R210 ;  /* 0x000000d273d27221 */ /* 0x040fe20000010000 */
[----:B------:R-:W-:Y:S01]  /*1970*/  FFMA.FTZ R147, R115, R180, R147 ;  /* 0x000000b473937223 */ /* 0x000fe20000010093 */
[----:B------:R-:W-:Y:S01]  /*1980*/  FADD.FTZ R97, -R225, R117 ;  /* 0x00000075e1617221 */ /* 0x000fe20000010100 */
[----:B------:R-:W-:Y:S01]  /*1990*/  FMUL.FTZ R99, R162, R99 ;  /* 0x00000063a2637220 */ /* 0x000fe20000410000 */
[----:B------:R-:W-:Y:S01]  /*19a0*/  FADD.FTZ R76, R77, R114 ;  /* 0x000000724d4c7221 */ /* 0x000fe20000010000 */
[----:B------:R-:W-:Y:S01]  /*19b0*/  FMUL.FTZ R115, R237, R115 ;  /* 0x00000073ed737220 */ /* 0x000fe20000410000 */
[----:B------:R-:W-:Y:S01]  /*19c0*/  FFMA.FTZ R77, R111, R114, R78 ;  /* 0x000000726f4d7223 */ /* 0x000fe2000001004e */
[C---:B------:R-:W-:Y:S01]  /*19d0*/  FADD.FTZ R20, R81.reuse, R20 ;  /* 0x0000001451147221 */ /* 0x040fe20000010000 */
[----:B------:R-:W-:Y:S01]  /*19e0*/  FFMA.FTZ R21, R81, R193, R21 ;  /* 0x000000c151157223 */ /* 0x000fe20000010015 */
[C---:B------:R-:W-:Y:S01]  /*19f0*/  FADD.FTZ R81, -R225.reuse, R118 ;  /* 0x00000076e1517221 */ /* 0x040fe20000010100 */
        /* <DEDUP_REMOVED lines=34> */
[----:B------:R-:W0:Y:S01]  /*1c20*/  S2R R89, SR_TID.X ;  /* 0x0000000000597919 */ /* 0x000e220000002100 */
        /* <DEDUP_REMOVED lines=87> */
.L_x_11656:
[----:B------:R-:W3:Y:S01]  /*21a0*/  S2R R83, SR_CgaCtaId ;  /* 0x0000000000537919 */ /* 0x000ee20000008800 */
[----:B------:R-:W-:Y:S01]  /*21b0*/  LOP3.LUT P4, RZ, R190, 0xff, RZ, 0xc0, !PT ;  /* 0x000000ffbeff7812 */ /* 0x000fe2000788c0ff */
[----:B--2---:R-:W-:Y:S01]  /*21c0*/  FADD.FTZ R77, R84, R77 ;  /* 0x0000004d544d7221 */ /* 0x004fe20000010000 */
[----:B------:R-:W-:Y:S01]  /*21d0*/  PLOP3.LUT P0, PT, PT, PT, PT, 0x80, 0x0 ;  /* 0x000000000000781c */ /* 0x000fe20003f0f070 */
[----:B01----:R-:W-:Y:S01]  /*21e0*/  FADD.FTZ R76, R76, R79 ;  /* 0x0000004f4c4c7221 */ /* 0x003fe20000010000 */
[----:B------:R-:W-:Y:S01]  /*21f0*/  @!P2 PLOP3.LUT P0, PT, P4, PT, PT, 0x80, 0x0 ;  /* 0x000000000000a81c */ /* 0x000fe2000270f070 */
[----:B------:R-:W-:Y:S05]  /*2200*/  WARPSYNC.ALL ;  /* 0x0000000000007948 */ /* 0x000fea0003800000 */
[----:B------:R-:W-:-:S02]  /*2210*/  SHF.R.U32.HI R78, RZ, 0x5, R89 ;  /* 0x00000005ff4e7819 */ /* 0x000fc40000011659 */
[----:B------:R-:W-:Y:S02]  /*2220*/  MOV R80, 0x400 ;  /* 0x0000040000507802 */ /* 0x000fe40000000f00 */
[C---:B------:R-:W-:Y:S02]  /*2230*/  @!P2 LOP3.LUT R81, R78.reuse, 0x7fffff8, RZ, 0xc0, !PT ;  /* 0x07fffff84e51a812 */ /* 0x040fe400078ec0ff */
[----:B------:R-:W-:Y:S02]  /*2240*/  LOP3.LUT R117, R78, 0x7fffff8, RZ, 0xc0, !PT ;  /* 0x07fffff84e757812 */ /* 0x000fe400078ec0ff */
[----:B------:R-:W-:Y:S02]  /*2250*/  @!P0 IADD3 R81, R81, 0x8, RZ ;  /* 0x0000000851518810 */ /* 0x000fe40007ffe0ff */
[----:B------:R-:W-:Y:S02]  /*2260*/  @!P4 IADD3 R117, R117, 0x8, RZ ;  /* 0x000000087575c810 */ /* 0x000fe40007ffe0ff */
[----:B------:R-:W-:-:S02]  /*2270*/  @!P2 LOP3.LUT R81, R81, 0x7, R78, 0xf8, !PT ;  /* 0x000000075151a812 */ /* 0x000fc400078ef84e */
[----:B------:R-:W-:-:S04]  /*2280*/  ISETP.NE.U32.AND P0, PT, R168, RZ, PT ;  /* 0x000000ffa800720c */ /* 0x000fc80003f05070 */
[----:B------:R-:W-:Y:S02]  /*2290*/  ISETP.NE.AND.EX P0, PT, R169, RZ, PT, P0 ;  /* 0x000000ffa900720c */ /* 0x000fe40003f05300 */
[----:B---3--:R-:W-:-:S04]  /*22a0*/  LEA R80, R83, R80, 0x18 ;  /* 0x0000005053507211 */ /* 0x008fc800078ec0ff */
[-C--:B------:R-:W-:Y:S02]  /*22b0*/  @!P2 LEA R116, R81, R80.reuse, 0x3 ;  /* 0x000000505174a211 */ /* 0x080fe400078e18ff */
[----:B------:R-:W-:-:S03]  /*22c0*/  LEA R117, R117, R80, 0x3 ;  /* 0x0000005075757211 */ /* 0x000fc600078e18ff */
[----:B------:R-:W-:Y:S01]  /*22d0*/  @!P2 STS.64 [R116+0x8000], R76 ;  /* 0x0080004c7400a388 */ /* 0x000fe20000000a00 */
[----:B------:R-:W-:Y:S01]  /*22e0*/  BAR.SYNC.DEFER_BLOCKING 0x0 ;  /* 0x0000000000007b1d */ /* 0x000fe20000010000 */
[----:B------:R-:W-:-:S04]  /*22f0*/  ISETP.NE.U32.AND P2, PT, RZ, UR16, PT ;  /* 0x00000010ff007c0c */ /* 0x000fc8000bf45070 */
[----:B------:R-:W-:Y:S01]  /*2300*/  ISETP.NE.AND.EX P2, PT, RZ, UR17, PT, P2 ;  /* 0x00000011ff007c0c */ /* 0x000fe2000bf45320 */
[----:B------:R-:W0:Y:S04]  /*2310*/  LDS.128 R76, [R117+0x8000] ;  /* 0x00800000754c7984 */ /* 0x000e280000000c00 */
[----:B------:R-:W1:Y:S04]  /*2320*/  LDS.128 R80, [R117+0x8010] ;  /* 0x0080100075507984 */ /* 0x000e680000000c00 */
[----:B------:R-:W2:Y:S04]  /*2330*/  LDS.128 R84, [R117+0x8020] ;  /* 0x0080200075547984 */ /* 0x000ea80000000c00 */
[----:B------:R-:W3:Y:S01]  /*2340*/  LDS.128 R88, [R117+0x8030] ;  /* 0x0080300075587984 */ /* 0x000ee20000000c00 */
[----:B0-----:R-:W-:-:S04]  /*2350*/  FADD.FTZ R119, RZ, R76 ;  /* 0x0000004cff777221 */ /* 0x001fc80000010000 */
[----:B------:R-:W-:Y:S01]  /*2360*/  FADD.FTZ R119, R78, R119 ;  /* 0x000000774e777221 */ /* 0x000fe20000010000 */
[----:B------:R-:W-:-:S03]  /*2370*/  FADD.FTZ R78, RZ, R77 ;  /* 0x0000004dff4e7221 */ /* 0x000fc60000010000 */
        /* <DEDUP_REMOVED lines=13> */
[----:B------:R-:W-:-:S04]  /*2450*/  FADD.FTZ R78, R91, R78 ;  /* 0x0000004e5b4e7221 */ /* 0x000fc80000010000 */
[----:B------:R-:W-:Y:S01]  /*2460*/  FSEL R89, R89, RZ, !P3 ;  /* 0x000000ff59597208 */ /* 0x000fe20005800000 */
[----:B------:R-:W-:Y:S01]  /*2470*/  FMUL.FTZ R88, R78, UR14 ;  /* 0x0000000e4e587c20 */ /* 0x000fe20008410000 */
[----:B------:R-:W-:-:S03]  /*2480*/  ISETP.NE.U32.AND P3, PT, RZ, UR16, PT ;  /* 0x00000010ff007c0c */ /* 0x000fc6000bf65070 */
[-CC-:B------:R-:W-:Y:S01]  /*2490*/  FFMA.FTZ R0, R0, R88.reuse, R89.reuse ;  /* 0x0000005800007223 */ /* 0x180fe20000010059 */
[----:B------:R-:W-:Y:S01]  /*24a0*/  ISETP.NE.AND.EX P3, PT, RZ, UR17, PT, P3 ;  /* 0x00000011ff007c0c */ /* 0x000fe2000bf65330 */
[-CC-:B------:R-:W-:Y:S01]  /*24b0*/  FFMA.FTZ R193, R193, R88.reuse, R89.reuse ;  /* 0x00000058c1c17223 */ /* 0x180fe20000010059 */
[-CC-:B------:R-:W-:Y:S01]  /*24c0*/  FFMA.FTZ R77, R196, R88.reuse, R89.reuse ;  /* 0x00000058c44d7223 */ /* 0x180fe20000010059 */
[-CC-:B------:R-:W-:Y:S01]  /*24d0*/  FFMA.FTZ R199, R199, R88.reuse, R89.reuse ;  /* 0x00000058c7c77223 */ /* 0x180fe20000010059 */
[----:B------:R-:W-:Y:S01]  /*24e0*/  FADD.FTZ R197, R197, -R0 ;  /* 0x80000000c5c57221 */ /* 0x000fe20000010000 */
[-C--:B------:R-:W-:Y:S01]  /*24f0*/  FFMA.FTZ R0, R213, R88.reuse, R89 ;  /* 0x00000058d5007223 */ /* 0x080fe20000010059 */
[----:B------:R-:W-:Y:S01]  /*2500*/  FADD.FTZ R193, R200, -R193 ;  /* 0x800000c1c8c17221 */ /* 0x000fe20000010000 */
[----:B------:R-:W-:Y:S01]  /*2510*/  FADD.FTZ R77, R204, -R77 ;  /* 0x8000004dcc4d7221 */ /* 0x000fe20000010000 */
[----:B------:R-:W-:Y:S01]  /*2520*/  FADD.FTZ R199, R208, -R199 ;  /* 0x800000c7d0c77221 */ /* 0x000fe20000010000 */
[----:B------:R-:W-:Y:S01]  /*2530*/  FADD.FTZ R215, R215, -R0 ;  /* 0x80000000d7d77221 */ /* 0x000fe20000010000 */
[----:B------:R-:W-:Y:S01]  /*2540*/  FFMA.FTZ R79, R212, R88, R89 ;  /* 0x00000058d44f7223 */ /* 0x000fe20000010059 */
[C---:B------:R-:W-:Y:S01]  /*2550*/  FMUL.FTZ R197, R162.reuse, R197 ;  /* 0x000000c5a2c57220 */ /* 0x040fe20000410000 */
[C---:B------:R-:W-:Y:S01]  /*2560*/  FMUL.FTZ R0, R162.reuse, R193 ;  /* 0x000000c1a2007220 */ /* 0x040fe20000410000 */
[C---:B------:R-:W-:Y:S01]  /*2570*/  FMUL.FTZ R83, R162.reuse, R77 ;  /* 0x0000004da2537220 */ /* 0x040fe20000410000 */
[----:B------:R-:W-:Y:S01]  /*2580*/  FMUL.FTZ R82, R162, R199 ;  /* 0x000000c7a2527220 */ /* 0x000fe20000410000 */
        /* <DEDUP_REMOVED lines=13> */
.L_x_11638:
[-C--:B------:R-:W-:Y:S01]  /*2660*/  FMUL.FTZ R82, R82, R157.reuse ;  /* 0x0000009d52527220 */ /* 0x080fe20000410000 */
[----:B------:R-:W-:Y:S01]  /*2670*/  IADD3 R84, P5, R189, UR18, RZ ;  /* 0x00000012bd547c10 */ /* 0x000fe2000ffbe0ff */
[-C--:B------:R-:W-:Y:S01]  /*2680*/  FMUL.FTZ R83, R83, R157.reuse ;  /* 0x0000009d53537220 */ /* 0x080fe20000410000 */
[----:B------:R-:W-:Y:S01]  /*2690*/  LOP3.LUT P6, RZ, R187, 0xff000000, RZ, 0xc0, !PT ;  /* 0xff000000bbff7812 */ /* 0x000fe200078cc0ff */
[----:B0-----:R-:W-:Y:S01]  /*26a0*/  FMUL.FTZ R76, R82, UR15 ;  /* 0x0000000f524c7c20 */ /* 0x001fe20008410000 */
[----:B------:R-:W-:Y:S01]  /*26b0*/  IADD3.X R85, R188, UR19, RZ, P5, !PT ;  /* 0x00000013bc557c10 */ /* 0x000fe2000affe4ff */
[----:B------:R-:W-:Y:S01]  /*26c0*/  FMUL.FTZ R82, R83, UR15 ;  /* 0x0000000f53527c20 */ /* 0x000fe20008410000 */
[----:B------:R-:W-:Y:S01]  /*26d0*/  LOP3.LUT P5, RZ, R187, 0xff0000, RZ, 0xc0, !PT ;  /* 0x00ff0000bbff7812 */ /* 0x000fe200078ac0ff */
[-C--:B------:R-:W-:Y:S01]  /*26e0*/  FMUL.FTZ R0, R0, R157.reuse ;  /* 0x0000009d00007220 */ /* 0x080fe20000410000 */
[----:B------:R-:W-:Y:S01]  /*26f0*/  FMUL.FTZ R197, R197, R157 ;  /* 0x0000009dc5c57220 */ /* 0x000fe20000410000 */
[----:B------:R-:W-:Y:S01]  /*2700*/  FMUL.FTZ R91, R162, R91 ;  /* 0x0000005ba25b7220 */ /* 0x000fe20000410000 */
[----:B------:R-:W-:Y:S01]  /*2710*/  SEL R83, R76, RZ, P6 ;  /* 0x000000ff4c537207 */ /* 0x000fe20003000000 */
[-C--:B------:R-:W-:Y:S01]  /*2720*/  FFMA.FTZ R181, R181, R88.reuse, R89 ;  /* 0x00000058b5b57223 */ /* 0x080fe20000010059 */
[----:B------:R-:W-:Y:S01]  /*2730*/  SEL R82, R82, RZ, P5 ;  /* 0x000000ff52527207 */ /* 0x000fe20002800000 */
[----:B------:R-:W-:Y:S01]  /*2740*/  FMUL.FTZ R0, R0, UR15 ;  /* 0x0000000f00007c20 */ /* 0x000fe20008410000 */
[----:B------:R-:W-:Y:S01]  /*2750*/  FMUL.FTZ R80, R197, UR15 ;  /* 0x0000000fc5507c20 */ /* 0x000fe20008410000 */
[C---:B------:R-:W-:Y:S01]  /*2760*/  LOP3.LUT P6, RZ, R187.reuse, 0xff, RZ, 0xc0, !PT ;  /* 0x000000ffbbff7812 */ /* 0x040fe200078cc0ff */
[----:B------:R-:W-:Y:S01]  /*2770*/  FMUL.FTZ R90, R162, R215 ;  /* 0x000000d7a25a7220 */ /* 0x000fe20000410000 */
[----:B------:R-:W-:Y:S01]  /*2780*/  LOP3.LUT P5, RZ, R187, 0xff00, RZ, 0xc0, !PT ;  /* 0x0000ff00bbff7812 */ /* 0x000fe200078ac0ff */
[----:B------:R-:W-:Y:S01]  /*2790*/  @P0 FADD.FTZ R91, R46, R91 ;  /* 0x0000005b2e5b0221 */ /* 0x000fe20000010000 */
[----:B------:R-:W-:Y:S01]  /*27a0*/  FADD.FTZ R181, R194, -R181 ;  /* 0x800000b5c2b57221 */ /* 0x000fe20000010000 */
[-CC-:B------:R-:W-:Y:S01]  /*27b0*/  FFMA.FTZ R192, R192, R88.reuse, R89.reuse ;  /* 0x00000058c0c07223 */ /* 0x180fe20000010059 */
[----:B------:R-:W-:Y:S01]  /*27c0*/  SEL R81, R0, RZ, P5 ;  /* 0x000000ff00517207 */ /* 0x000fe20002800000 */
[----:B------:R-:W-:Y:S01]  /*27d0*/  @P0 FADD.FTZ R90, R47, R90 ;  /* 0x0000005a2f5a0221 */ /* 0x000fe20000010000 */
[----:B------:R-:W-:Y:S01]  /*27e0*/  SEL R80, R80, RZ, P6 ;  /* 0x000000ff50507207 */ /* 0x000fe20003000000 */
[----:B------:R-:W-:Y:S01]  /*27f0*/  FMUL.FTZ R76, R91, R157 ;  /* 0x0000009d5b4c7220 */ /* 0x000fe20000410000 */
[----:B------:R-:W-:Y:S01]  /*2800*/  FMUL.FTZ R0, R162, R181 ;  /* 0x000000b5a2007220 */ /* 0x000fe20000410000 */
[----:B------:R-:W-:Y:S01]  /*2810*/  FADD.FTZ R191, R191, -R192 ;  /* 0x800000c0bfbf7221 */ /* 0x000fe20000010000 */
[----:B------:R-:W-:Y:S01]  /*2820*/  FMUL.FTZ R77, R90, R157 ;  /* 0x0000009d5a4d7220 */ /* 0x000fe20000410000 */
[----:B------:R-:W-:Y:S01]  /*2830*/  FMUL.FTZ R76, R76, UR15 ;  /* 0x0000000f4c4c7c20 */ /* 0x000fe20008410000 */
[----:B------:R0:W-:Y:S01]  /*2840*/  STG.E.128 desc[UR4][R84.64], R80 ;  /* 0x0000005054007986 */ /* 0x0001e2000c101d04 */
[----:B------:R-:W-:Y:S01]  /*2850*/  LOP3.LUT P6, RZ, R186, 0xff0000, RZ, 0xc0, !PT ;  /* 0x00ff0000baff7812 */ /* 0x000fe200078cc0ff */
[----:B------:R-:W-:Y:S01]  /*2860*/  @P0 FADD.FTZ R0, R45, R0 ;  /* 0x000000002d000221 */ /* 0x000fe20000010000 */
[----:B------:R-:W-:Y:S01]  /*2870*/  FMUL.FTZ R191, R162, R191 ;  /* 0x000000bfa2bf7220 */ /* 0x000fe20000410000 */
[----:B------:R-:W-:Y:S01]  /*2880*/  FMUL.FTZ R77, R77, UR15 ;  /* 0x0000000f4d4d7c20 */ /* 0x000fe20008410000 */
[----:B------:R-:W-:Y:S01]  /*2890*/  LOP3.LUT P5, RZ, R186, 0xff000000, RZ, 0xc0, !PT ;  /* 0xff000000baff7812 */ /* 0x000fe200078ac0ff */
[-C--:B------:R-:W-:Y:S01]  /*28a0*/  FFMA.FTZ R86, R195, R88.reuse, R89 ;  /* 0x00000058c3567223 */ /* 0x080fe20000010059 */
[----:B------:R-:W-:Y:S01]  /*28b0*/  SEL R78, R76, RZ, P6 ;  /* 0x000000ff4c4e7207 */ /* 0x000fe20003000000 */
[-C--:B------:R-:W-:Y:S01]  /*28c0*/  FMUL.FTZ R76, R0, R157.reuse ;  /* 0x0000009d004c7220 */ /* 0x080fe20000410000 */
[----:B------:R-:W-:Y:S01]  /*28d0*/  @P0 FADD.FTZ R191, R44, R191 ;  /* 0x000000bf2cbf0221 */ /* 0x000fe20000010000 */
[----:B------:R-:W-:Y:S01]  /*28e0*/  SEL R79, R77, RZ, P5 ;  /* 0x000000ff4d4f7207 */ /* 0x000fe20002800000 */
[----:B------:R-:W-:Y:S01]  /*28f0*/  FADD.FTZ R203, R203, -R86 ;  /* 0x80000056cbcb7221 */ /* 0x000fe20000010000 */
[----:B------:R-:W-:Y:S01]  /*2900*/  FMUL.FTZ R77, R76, UR15 ;  /* 0x0000000f4c4d7c20 */ /* 0x000fe20008410000 */
[C---:B------:R-:W-:Y:S01]  /*2910*/  LOP3.LUT P6, RZ, R186.reuse, 0xff00, RZ, 0xc0, !PT ;  /* 0x0000ff00baff7812 */ /* 0x040fe200078cc0ff */
[----:B------:R-:W-:Y:S01]  /*2920*/  FMUL.FTZ R76, R191, R157 ;  /* 0x0000009dbf4c7220 */ /* 0x000fe20000410000 */
[----:B------:R-:W-:Y:S01]  /*2930*/  LOP3.LUT P5, RZ, R186, 0xff, RZ, 0xc0, !PT ;  /* 0x000000ffbaff7812 */ /* 0x000fe200078ac0ff */
[-CC-:B------:R-:W-:Y:S01]  /*2940*/  FFMA.FTZ R198, R198, R88.reuse, R89.reuse ;  /* 0x00000058c6c67223 */ /* 0x180fe20000010059 */
[----:B------:R-:W-:Y:S01]  /*2950*/  SEL R77, R77, RZ, P6 ;  /* 0x000000ff4d4d7207 */ /* 0x000fe20003000000 */
[----:B------:R-:W-:Y:S01]  /*2960*/  FMUL.FTZ R76, R76, UR15 ;  /* 0x0000000f4c4c7c20 */ /* 0x000fe20008410000 */
[-CC-:B------:R-:W-:Y:S01]  /*2970*/  FFMA.FTZ R202, R202, R88.reuse, R89.reuse ;  /* 0x00000058caca7223 */ /* 0x180fe20000010059 */
[----:B------:R-:W-:Y:S01]  /*2980*/  FFMA.FTZ R206, R206, R88, R89 ;  /* 0x00000058cece7223 */ /* 0x000fe20000010059 */
[----:B------:R-:W-:Y:S01]  /*2990*/  IADD3 R86, P6, R185, UR18, RZ ;  /* 0x00000012b9567c10 */ /* 0x000fe2000ffde0ff */
[----:B------:R-:W-:Y:S01]  /*29a0*/  FADD.FTZ R205, R205, -R198 ;  /* 0x800000c6cdcd7221 */ /* 0x000fe20000010000 */
[----:B------:R-:W-:Y:S01]  /*29b0*/  FADD.FTZ R201, R201, -R202 ;  /* 0x800000cac9c97221 */ /* 0x000fe20000010000 */
[----:B------:R-:W-:Y:S01]  /*29c0*/  FADD.FTZ R207, R207, -R206 ;  /* 0x800000cecfcf7221 */ /* 0x000fe20000010000 */
[----:B------:R-:W-:-:S02]  /*29d0*/  IADD3.X R87, R184, UR19, RZ, P6, !PT ;  /* 0x00000013b8577c10 */ /* 0x000fc4000b7fe4ff */
[----:B------:R-:W-:Y:S01]  /*29e0*/  SEL R76, R76, RZ, P5 ;  /* 0x000000ff4c4c7207 */ /* 0x000fe20002800000 */
[----:B0-----:R-:W-:Y:S06]  /*29f0*/  @!P3 BRA `(.L_x_11639) ;  /* 0x00000000001cb947 */ /* 0x001fec0003800000 */
[----:B------:R-:W-:Y:S02]  /*2a00*/  IADD3 R84, P5, R185, UR16, RZ ;  /* 0x00000010b9547c10 */ /* 0x000fe4000ffbe0ff */
[----:B------:R-:W-:Y:S02]  /*2a10*/  SEL R83, R90, R75, P2 ;  /* 0x0000004b5a537207 */ /* 0x000fe40001000000 */
[----:B------:R-:W-:Y:S02]  /*2a20*/  SEL R82, R91, R74, P2 ;  /* 0x0000004a5b527207 */ /* 0x000fe40001000000 */
[----:B------:R-:W-:Y:S02]  /*2a30*/  SEL R81, R0, R73, P2 ;  /* 0x0000004900517207 */ /* 0x000fe40001000000 */
[----:B------:R-:W-:Y:S02]  /*2a40*/  IADD3.X R85, R184, UR17, RZ, P5, !PT ;  /* 0x00000011b8557c10 */ /* 0x000fe4000affe4ff */
[----:B------:R-:W-:-:S05]  /*2a50*/  SEL R80, R191, R72, P2 ;  /* 0x00000048bf507207 */ /* 0x000fca0001000000 */
[----:B------:R0:W-:Y:S02]  /*2a60*/  STG.E.128 desc[UR4][R84.64], R80 ;  /* 0x0000005054007986 */ /* 0x0001e4000c101d04 */
.L_x_11639:
[----:B------:R1:W-:Y:S01]  /*2a70*/  STG.E.128 desc[UR4][R86.64], R76 ;  /* 0x0000004c56007986 */ /* 0x0003e2000c101d04 */
[C---:B0-----:R-:W-:Y:S01]  /*2a80*/  FMUL.FTZ R82, R162.reuse, R207 ;  /* 0x000000cfa2527220 */ /* 0x041fe20000410000 */
[C---:B------:R-:W-:Y:S01]  /*2a90*/  FMUL.FTZ R201, R162.reuse, R201 ;  /* 0x000000c9a2c97220 */ /* 0x040fe20000410000 */
[C---:B------:R-:W-:Y:S01]  /*2aa0*/  FMUL.FTZ R203, R162.reuse, R203 ;  /* 0x000000cba2cb7220 */ /* 0x040fe20000410000 */
[----:B------:R-:W-:Y:S01]  /*2ab0*/  FMUL.FTZ R0, R162, R205 ;  /* 0x000000cda2007220 */ /* 0x000fe20000410000 */
[----:B------:R-:W-:Y:S01]  /*2ac0*/  @P0 FADD.FTZ R82, R51, R82 ;  /* 0x0000005233520221 */ /* 0x000fe20000010000 */
[----:B------:R-:W-:Y:S01]  /*2ad0*/  @P0 FADD.FTZ R201, R50, R201 ;  /* 0x000000c932c90221 */ /* 0x000fe20000010000 */
[----:B------:R-:W-:Y:S01]  /*2ae0*/  LOP3.LUT P6, RZ, R183, 0xff000000, RZ, 0xc0, !PT ;  /* 0xff000000b7ff7812 */ /* 0x000fe200078cc0ff */
[----:B------:R-:W-:Y:S01]  /*2af0*/  @P0 FADD.FTZ R203, R48, R203 ;  /* 0x000000cb30cb0221 */ /* 0x000fe20000010000 */
[-C--:B------:R-:W-:Y:S01]  /*2b00*/  FMUL.FTZ R80, R82, R157.reuse ;  /* 0x0000009d52507220 */ /* 0x080fe20000410000 */
[----:B------:R-:W-:Y:S01]  /*2b10*/  FMUL.FTZ R83, R201, R157 ;  /* 0x0000009dc9537220 */ /* 0x000fe20000410000 */
[----:B------:R-:W-:-:S02]  /*2b20*/  @P0 FADD.FTZ R0, R49, R0 ;  /* 0x0000000031000221 */ /* 0x000fc40000010000 */
[----:B------:R-:W-:Y:S01]  /*2b30*/  FMUL.FTZ R84, R80, UR15 ;  /* 0x0000000f50547c20 */ /* 0x000fe20008410000 */
[----:B------:R-:W-:Y:S06]  /*2b40*/  @!P3 BRA `(.L_x_11640) ;  /* 0x00000000001cb947 */ /* 0x000fec0003800000 */
[----:B------:R-:W-:Y:S02]  /*2b50*/  IADD3 R80, P5, R182, UR16, RZ ;  /* 0x00000010b6507c10 */ /* 0x000fe4000ffbe0ff */
[----:B-1----:R-:W-:Y:S02]  /*2b60*/  SEL R79, R82, R75, P2 ;  /* 0x0000004b524f7207 */ /* 0x002fe40001000000 */
[----:B------:R-:W-:Y:S02]  /*2b70*/  SEL R78, R201, R74, P2 ;  /* 0x0000004ac94e7207 */ /* 0x000fe40001000000 */
[----:B------:R-:W-:Y:S02]  /*2b80*/  SEL R77, R0, R73, P2 ;  /* 0x00000049004d7207 */ /* 0x000fe40001000000 */
[----:B------:R-:W-:Y:S02]  /*2b90*/  IADD3.X R81, R175, UR17, RZ, P5, !PT ;  /* 0x00000011af517c10 */ /* 0x000fe4000affe4ff */
[----:B------:R-:W-:-:S05]  /*2ba0*/  SEL R76, R203, R72, P2 ;  /* 0x00000048cb4c7207 */ /* 0x000fca0001000000 */
[----:B------:R0:W-:Y:S02]  /*2bb0*/  STG.E.128 desc[UR4][R80.64], R76 ;  /* 0x0000004c50007986 */ /* 0x0001e4000c101d04 */
.L_x_11640:
[-CC-:B01----:R-:W-:Y:S01]  /*2bc0*/  FFMA.FTZ R77, R176, R88.reuse, R89.reuse ;  /* 0x00000058b04d7223 */ /* 0x183fe20000010059 */
[----:B------:R-:W-:Y:S01]  /*2bd0*/  FMUL.FTZ R82, R83, UR15 ;  /* 0x0000000f53527c20 */ /* 0x000fe20008410000 */
[----:B------:R-:W-:Y:S01]  /*2be0*/  SEL R83, R84, RZ, P6 ;  /* 0x000000ff54537207 */ /* 0x000fe20003000000 */
[-C--:B------:R-:W-:Y:S01]  /*2bf0*/  FFMA.FTZ R102, R102, R88.reuse, R89 ;  /* 0x0000005866667223 */ /* 0x080fe20000010059 */
[----:B------:R-:W-:Y:S01]  /*2c00*/  LOP3.LUT P6, RZ, R183, 0xff0000, RZ, 0xc0, !PT ;  /* 0x00ff0000b7ff7812 */ /* 0x000fe200078cc0ff */
[----:B------:R-:W-:Y:S01]  /*2c10*/  FADD.FTZ R77, R178, -R77 ;  /* 0x8000004db24d7221 */ /* 0x000fe20000010000 */
[----:B------:R-:W-:Y:S01]  /*2c20*/  FMUL.FTZ R0, R0, R157 ;  /* 0x0000009d00007220 */ /* 0x000fe20000410000 */
[----:B------:R-:W-:Y:S01]  /*2c30*/  FADD.FTZ R177, R177, -R102 ;  /* 0x80000066b1b17221 */ /* 0x000fe20000010000 */
[----:B------:R-:W-:Y:S01]  /*2c40*/  SEL R82, R82, RZ, P6 ;  /* 0x000000ff52527207 */ /* 0x000fe20003000000 */
[----:B------:R-:W-:Y:S01]  /*2c50*/  FMUL.FTZ R90, R162, R77 ;  /* 0x0000004da25a7220 */ /* 0x000fe20000410000 */
[----:B------:R-:W-:Y:S01]  /*2c60*/  FMUL.FTZ R0, R0, UR15 ;  /* 0x0000000f00007c20 */ /* 0x000fe20008410000 */
[----:B------:R-:W-:Y:S01]  /*2c70*/  LOP3.LUT P6, RZ, R183, 0xff00, RZ, 0xc0, !PT ;  /* 0x0000ff00b7ff7812 */ /* 0x000fe200078cc0ff */
[----:B------:R-:W-:Y:S01]  /*2c80*/  FMUL.FTZ R203, R203, R157 ;  /* 0x0000009dcbcb7220 */ /* 0x000fe20000410000 */
[----:B------:R-:W-:Y:S01]  /*2c90*/  FMUL.FTZ R177, R162, R177 ;  /* 0x000000b1a2b17220 */ /* 0x000fe20000410000 */
[----:B------:R-:W-:Y:S01]  /*2ca0*/  @P0 FADD.FTZ R90, R55, R90 ;  /* 0x0000005a375a0221 */ /* 0x000fe20000010000 */
[-C--:B------:R-:W-:Y:S01]  /*2cb0*/  FFMA.FTZ R96, R96, R88.reuse, R89 ;  /* 0x0000005860607223 */ /* 0x080fe20000010059 */
[----:B------:R-:W-:Y:S01]  /*2cc0*/  FMUL.FTZ R80, R203, UR15 ;  /* 0x0000000fcb507c20 */ /* 0x000fe20008410000 */
[----:B------:R-:W-:Y:S01]  /*2cd0*/  SEL R81, R0, RZ, P6 ;  /* 0x000000ff00517207 */ /* 0x000fe20003000000 */
[----:B------:R-:W-:Y:S01]  /*2ce0*/  @P0 FADD.FTZ R177, R54, R177 ;  /* 0x000000b136b10221 */ /* 0x000fe20000010000 */
[----:B------:R-:W-:Y:S01]  /*2cf0*/  LOP3.LUT P5, RZ, R183, 0xff, RZ, 0xc0, !PT ;  /* 0x000000ffb7ff7812 */ /* 0x000fe200078ac0ff */
[-C--:B------:R-:W-:Y:S01]  /*2d00*/  FMUL.FTZ R0, R90, R157.reuse ;  /* 0x0000009d5a007220 */ /* 0x080fe20000410000 */
[----:B------:R-:W-:Y:S01]  /*2d10*/  IADD3 R182, P6, R182, UR18, RZ ;  /* 0x00000012b6b67c10 */ /* 0x000fe2000ffde0ff */
[----:B------:R-:W-:Y:S01]  /*2d20*/  FADD.FTZ R105, R105, -R96 ;  /* 0x8000006069697221 */ /* 0x000fe20000010000 */
[-C--:B------:R-:W-:Y:S01]  /*2d30*/  FFMA.FTZ R95, R95, R88.reuse, R89 ;  /* 0x000000585f5f7223 */ /* 0x080fe20000010059 */
[----:B------:R-:W-:Y:S01]  /*2d40*/  SEL R80, R80, RZ, P5 ;  /* 0x000000ff50507207 */ /* 0x000fe20002800000 */
[----:B------:R-:W-:Y:S01]  /*2d50*/  FMUL.FTZ R76, R177, R157 ;  /* 0x0000009db14c7220 */ /* 0x000fe20000410000 */
[----:B------:R-:W-:Y:S01]  /*2d60*/  IADD3.X R183, R175, UR19, RZ, P6, !PT ;  /* 0x00000013afb77c10 */ /* 0x000fe2000b7fe4ff */
[----:B------:R-:W-:Y:S01]  /*2d70*/  FMUL.FTZ R79, R0, UR15 ;  /* 0x0000000f004f7c20 */ /* 0x000fe20008410000 */
[----:B------:R-:W-:Y:S01]  /*2d80*/  FMUL.FTZ R0, R162, R105 ;  /* 0x00000069a2007220 */ /* 0x000fe20000410000 */
[----:B------:R-:W-:Y:S01]  /*2d90*/  FADD.FTZ R95, R104, -R95 ;  /* 0x8000005f685f7221 */ /* 0x000fe20000010000 */
[----:B------:R-:W-:Y:S01]  /*2da0*/  FMUL.FTZ R76, R76, UR15 ;  /* 0x0000000f4c4c7c20 */ /* 0x000fe20008410000 */
[----:B------:R0:W-:Y:S01]  /*2db0*/  STG.E.128 desc[UR4][R182.64], R80 ;  /* 0x00000050b6007986 */ /* 0x0001e2000c101d04 */
[----:B------:R-:W-:Y:S01]  /*2dc0*/  LOP3.LUT P6, RZ, R174, 0xff0000, RZ, 0xc0, !PT ;  /* 0x00ff0000aeff7812 */ /* 0x000fe200078cc0ff */
[----:B------:R-:W-:Y:S01]  /*2dd0*/  @P0 FADD.FTZ R0, R53, R0 ;  /* 0x0000000035000221 */ /* 0x000fe20000010000 */
[----:B------:R-:W-:Y:S01]  /*2de0*/  FMUL.FTZ R95, R162, R95 ;  /* 0x0000005fa25f7220 */ /* 0x000fe20000410000 */
[----:B------:R-:W-:Y:S01]  /*2df0*/  LOP3.LUT P5, RZ, R174, 0xff000000, RZ, 0xc0, !PT ;  /* 0xff000000aeff7812 */ /* 0x000fe200078ac0ff */
[-C--:B------:R-:W-:Y:S01]  /*2e00*/  FFMA.FTZ R84, R109, R88.reuse, R89 ;  /* 0x000000586d547223 */ /* 0x080fe20000010059 */
[----:B------:R-:W-:Y:S01]  /*2e10*/  SEL R78, R76, RZ, P6 ;  /* 0x000000ff4c4e7207 */ /* 0x000fe20003000000 */
[-C--:B------:R-:W-:Y:S01]  /*2e20*/  FMUL.FTZ R76, R0, R157.reuse ;  /* 0x0000009d004c7220 */ /* 0x080fe20000410000 */
[----:B------:R-:W-:Y:S01]  /*2e30*/  @P0 FADD.FTZ R95, R52, R95 ;  /* 0x0000005f345f0221 */ /* 0x000fe20000010000 */
[----:B------:R-:W-:Y:S01]  /*2e40*/  LOP3.LUT P6, RZ, R174, 0xff00, RZ, 0xc0, !PT ;  /* 0x0000ff00aeff7812 */ /* 0x000fe200078cc0ff */
[-CC-:B------:R-:W-:Y:S01]  /*2e50*/  FFMA.FTZ R180, R180, R88.reuse, R89.reuse ;  /* 0x00000058b4b47223 */ /* 0x180fe20000010059 */
[----:B------:R-:W-:Y:S01]  /*2e60*/  FMUL.FTZ R77, R76, UR15 ;  /* 0x0000000f4c4d7c20 */ /* 0x000fe20008410000 */
[----:B------:R-:W-:Y:S01]  /*2e70*/  FMUL.FTZ R76, R95, R157 ;  /* 0x0000009d5f4c7220 */ /* 0x000fe20000410000 */
[----:B------:R-:W-:Y:S01]  /*2e80*/  SEL R79, R79, RZ, P5 ;  /* 0x000000ff4f4f7207 */ /* 0x000fe20002800000 */
[----:B------:R-:W-:Y:S01]  /*2e90*/  FADD.FTZ R179, R179, -R84 ;  /* 0x80000054b3b37221 */ /* 0x000fe20000010000 */
[----:B------:R-:W-:Y:S01]  /*2ea0*/  LOP3.LUT P5, RZ, R174, 0xff, RZ, 0xc0, !PT ;  /* 0x000000ffaeff7812 */ /* 0x000fe200078ac0ff */
[----:B------:R-:W-:Y:S01]  /*2eb0*/  FMUL.FTZ R76, R76, UR15 ;  /* 0x0000000f4c4c7c20 */ /* 0x000fe20008410000 */
[----:B------:R-:W-:Y:S01]  /*2ec0*/  SEL R77, R77, RZ, P6 ;  /* 0x000000ff4d4d7207 */ /* 0x000fe20003000000 */
[-CC-:B------:R-:W-:Y:S01]  /*2ed0*/  FFMA.FTZ R103, R103, R88.reuse, R89.reuse ;  /* 0x0000005867677223 */ /* 0x180fe20000010059 */
[----:B------:R-:W-:Y:S01]  /*2ee0*/  FFMA.FTZ R111, R111, R88, R89 ;  /* 0x000000586f6f7223 */ /* 0x000fe20000010059 */
[----:B------:R-:W-:Y:S01]  /*2ef0*/  IADD3 R84, P6, R173, UR18, RZ ;  /* 0x00000012ad547c10 */ /* 0x000fe2000ffde0ff */
[----:B------:R-:W-:Y:S01]  /*2f00*/  FADD.FTZ R115, R115, -R180 ;  /* 0x800000b473737221 */ /* 0x000fe20000010000 */
[----:B------:R-:W-:Y:S01]  /*2f10*/  FADD.FTZ R103, R112, -R103 ;  /* 0x8000006770677221 */ /* 0x000fe20000010000 */
[----:B------:R-:W-:Y:S01]  /*2f20*/  FADD.FTZ R111, R114, -R111 ;  /* 0x8000006f726f7221 */ /* 0x000fe20000010000 */
[----:B------:R-:W-:Y:S01]  /*2f30*/  IADD3.X R85, R172, UR19, RZ, P6, !PT ;  /* 0x00000013ac557c10 */ /* 0x000fe2000b7fe4ff */
[----:B------:R-:W-:Y:S01]  /*2f40*/  FMUL.FTZ R96, R162, R115 ;  /* 0x00000073a2607220 */ /* 0x000fe20000410000 */
        /* <DEDUP_REMOVED lines=9> */
.L_x_11641:
[----:B------:R1:W-:Y:S01]  /*2fe0*/  STG.E.128 desc[UR4][R84.64], R76 ;  /* 0x0000004c54007986 */ /* 0x0003e2000c101d04 */
[C---:B------:R-:W-:Y:S01]  /*2ff0*/  FMUL.FTZ R111, R162.reuse, R111 ;  /* 0x0000006fa26f7220 */ /* 0x040fe20000410000 */
[----:B------:R-:W-:Y:S01]  /*3000*/  @P0 FADD.FTZ R96, R59, R96 ;  /* 0x000000603b600221 */ /* 0x000fe20000010000 */
[C---:B------:R-:W-:Y:S01]  /*3010*/  FMUL.FTZ R103, R162.reuse, R103 ;  /* 0x00000067a2677220 */ /* 0x040fe20000410000 */
[----:B------:R-:W-:Y:S01]  /*3020*/  FMUL.FTZ R0, R162, R179 ;  /* 0x000000b3a2007220 */ /* 0x000fe20000410000 */
[----:B------:R-:W-:Y:S01]  /*3030*/  @P0 FADD.FTZ R111, R58, R111 ;  /* 0x0000006f3a6f0221 */ /* 0x000fe20000010000 */
[-C--:B0-----:R-:W-:Y:S01]  /*3040*/  FMUL.FTZ R80, R96, R157.reuse ;  /* 0x0000009d60507220 */ /* 0x081fe20000410000 */
[----:B------:R-:W-:Y:S01]  /*3050*/  @P0 FADD.FTZ R103, R56, R103 ;  /* 0x0000006738670221 */ /* 0x000fe20000010000 */
[----:B------:R-:W-:Y:S01]  /*3060*/  @P0 FADD.FTZ R0, R57, R0 ;  /* 0x0000000039000221 */ /* 0x000fe20000010000 */
[----:B------:R-:W-:Y:S01]  /*3070*/  FMUL.FTZ R82, R111, R157 ;  /* 0x0000009d6f527220 */ /* 0x000fe20000410000 */
        /* <DEDUP_REMOVED lines=9> */
.L_x_11642:
[----:B------:R-:W-:Y:S01]  /*3110*/  FMUL.FTZ R82, R82, UR15 ;  /* 0x0000000f52527c20 */ /* 0x000fe20008410000 */
[C---:B------:R-:W-:Y:S01]  /*3120*/  LOP3.LUT P5, RZ, R171.reuse, 0xff0000, RZ, 0xc0, !PT ;  /* 0x00ff0000abff7812 */ /* 0x040fe200078ac0ff */
[-C--:B------:R-:W-:Y:S01]  /*3130*/  FMUL.FTZ R0, R0, R157.reuse ;  /* 0x0000009d00007220 */ /* 0x080fe20000410000 */
[-CC-:B------:R-:W-:Y:S01]  /*3140*/  FFMA.FTZ R106, R106, R88.reuse, R89.reuse ;  /* 0x000000586a6a7223 */ /* 0x180fe20000010059 */
[----:B------:R-:W-:Y:S01]  /*3150*/  LOP3.LUT P6, RZ, R171, 0xff000000, RZ, 0xc0, !PT ;  /* 0xff000000abff7812 */ /* 0x000fe200078cc0ff */
[----:B------:R-:W-:Y:S01]  /*3160*/  FMUL.FTZ R103, R103, R157 ;  /* 0x0000009d67677220 */ /* 0x000fe20000410000 */
[----:B------:R-:W-:Y:S01]  /*3170*/  SEL R82, R82, RZ, P5 ;  /* 0x000000ff52527207 */ /* 0x000fe20002800000 */
[----:B------:R-:W-:Y:S01]  /*3180*/  FMUL.FTZ R0, R0, UR15 ;  /* 0x0000000f00007c20 */ /* 0x000fe20008410000 */
[----:B------:R-:W-:Y:S01]  /*3190*/  LOP3.LUT P5, RZ, R171, 0xff00, RZ, 0xc0, !PT ;  /* 0x0000ff00abff7812 */ /* 0x000fe200078ac0ff */
[----:B------:R-:W-:Y:S01]  /*31a0*/  FADD.FTZ R123, R123, -R106 ;  /* 0x8000006a7b7b7221 */ /* 0x000fe20000010000 */
[----:B------:R-:W-:Y:S01]  /*31b0*/  SEL R83, R83, RZ, P6 ;  /* 0x000000ff53537207 */ /* 0x000fe20003000000 */
[-CC-:B01----:R-:W-:Y:S01]  /*31c0*/  FFMA.FTZ R76, R97, R88.reuse, R89.reuse ;  /* 0x00000058614c7223 */ /* 0x183fe20000010059 */
[-C--:B------:R-:W-:Y:S01]  /*31d0*/  FFMA.FTZ R77, R100, R88.reuse, R89 ;  /* 0x00000058644d7223 */ /* 0x080fe20000010059 */
[----:B------:R-:W-:Y:S01]  /*31e0*/  FMUL.FTZ R80, R103, UR15 ;  /* 0x0000000f67507c20 */ /* 0x000fe20008410000 */
[----:B------:R-:W-:Y:S01]  /*31f0*/  SEL R81, R0, RZ, P5 ;  /* 0x000000ff00517207 */ /* 0x000fe20002800000 */
[----:B------:R-:W-:Y:S01]  /*3200*/  FMUL.FTZ R90, R162, R123 ;  /* 0x0000007ba25a7220 */ /* 0x000fe20000410000 */
[----:B------:R-:W-:Y:S01]  /*3210*/  LOP3.LUT P6, RZ, R171, 0xff, RZ, 0xc0, !PT ;  /* 0x000000ffabff7812 */ /* 0x000fe200078cc0ff */
[----:B------:R-:W-:Y:S01]  /*3220*/  FADD.FTZ R121, R121, -R76 ;  /* 0x8000004c79797221 */ /* 0x000fe20000010000 */
[----:B------:R-:W-:Y:S01]  /*3230*/  IADD3 R170, P5, R170, UR18, RZ ;  /* 0x00000012aaaa7c10 */ /* 0x000fe2000ffbe0ff */
[----:B------:R-:W-:Y:S01]  /*3240*/  FADD.FTZ R77, R122, -R77 ;  /* 0x8000004d7a4d7221 */ /* 0x000fe20000010000 */
[----:B------:R-:W-:Y:S01]  /*3250*/  FFMA.FTZ R99, R99, R88, R89 ;  /* 0x0000005863637223 */ /* 0x000fe20000010059 */
[----:B------:R-:W-:Y:S01]  /*3260*/  SEL R80, R80, RZ, P6 ;  /* 0x000000ff50507207 */ /* 0x000fe20003000000 */
[----:B------:R-:W-:Y:S01]  /*3270*/  @P0 FADD.FTZ R90, R63, R90 ;  /* 0x0000005a3f5a0221 */ /* 0x000fe20000010000 */
[----:B------:R-:W-:Y:S01]  /*3280*/  IADD3.X R171, R167, UR19, RZ, P5, !PT ;  /* 0x00000013a7ab7c10 */ /* 0x000fe2000affe4ff */
[C---:B------:R-:W-:Y:S01]  /*3290*/  FMUL.FTZ R87, R162.reuse, R77 ;  /* 0x0000004da2577220 */ /* 0x040fe20000410000 */
[----:B------:R-:W-:Y:S01]  /*32a0*/  FMUL.FTZ R0, R162, R121 ;  /* 0x00000079a2007220 */ /* 0x000fe20000410000 */
[----:B------:R-:W-:Y:S01]  /*32b0*/  FADD.FTZ R99, R120, -R99 ;  /* 0x8000006378637221 */ /* 0x000fe20000010000 */
[----:B------:R-:W-:Y:S01]  /*32c0*/  FMUL.FTZ R78, R90, R157 ;  /* 0x0000009d5a4e7220 */ /* 0x000fe20000410000 */
[----:B------:R0:W-:Y:S01]  /*32d0*/  STG.E.128 desc[UR4][R170.64], R80 ;  /* 0x00000050aa007986 */ /* 0x0001e2000c101d04 */
[----:B------:R-:W-:Y:S01]  /*32e0*/  @P0 FADD.FTZ R87, R62, R87 ;  /* 0x000000573e570221 */ /* 0x000fe20000010000 */
[----:B------:R-:W-:Y:S01]  /*32f0*/  @P0 FADD.FTZ R0, R61, R0 ;  /* 0x000000003d000221 */ /* 0x000fe20000010000 */
[----:B------:R-:W-:Y:S01]  /*3300*/  FMUL.FTZ R99, R162, R99 ;  /* 0x00000063a2637220 */ /* 0x000fe20000410000 */
[----:B------:R-:W-:Y:S01]  /*3310*/  FMUL.FTZ R79, R78, UR15 ;  /* 0x0000000f4e4f7c20 */ /* 0x000fe20008410000 */
[-C--:B------:R-:W-:Y:S01]  /*3320*/  FMUL.FTZ R76, R87, R157.reuse ;  /* 0x0000009d574c7220 */ /* 0x080fe20000410000 */
[-C--:B------:R-:W-:Y:S01]  /*3330*/  FMUL.FTZ R77, R0, R157.reuse ;  /* 0x0000009d004d7220 */ /* 0x080fe20000410000 */
[----:B------:R-:W-:Y:S01]  /*3340*/  LOP3.LUT P5, RZ, R166, 0xff000000, RZ, 0xc0, !PT ;  /* 0xff000000a6ff7812 */ /* 0x000fe200078ac0ff */
[----:B------:R-:W-:Y:S01]  /*3350*/  @P0 FADD.FTZ R99, R60, R99 ;  /* 0x000000633c630221 */ /* 0x000fe20000010000 */
[----:B------:R-:W-:Y:S01]  /*3360*/  FMUL.FTZ R78, R76, UR15 ;  /* 0x0000000f4c4e7c20 */ /* 0x000fe20008410000 */
[----:B------:R-:W-:Y:S01]  /*3370*/  FMUL.FTZ R77, R77, UR15 ;  /* 0x0000000f4d4d7c20 */ /* 0x000fe20008410000 */
[----:B------:R-:W-:Y:S01]  /*3380*/  SEL R79, R79, RZ, P5 ;  /* 0x000000ff4f4f7207 */ /* 0x000fe20002800000 */
[----:B------:R-:W-:Y:S01]  /*3390*/  FMUL.FTZ R76, R99, R157 ;  /* 0x0000009d634c7220 */ /* 0x000fe20000410000 */
[----:B------:R-:W-:-:S02]  /*33a0*/  LOP3.LUT P6, RZ, R166, 0xff0000, RZ, 0xc0, !PT ;  /* 0x00ff0000a6ff7812 */ /* 0x000fc400078cc0ff */
[----:B------:R-:W-:Y:S01]  /*33b0*/  LOP3.LUT P5, RZ, R166, 0xff00, RZ, 0xc0, !PT ;  /* 0x0000ff00a6ff7812 */ /* 0x000fe200078ac0ff */
[----:B------:R-:W-:Y:S01]  /*33c0*/  FMUL.FTZ R76, R76, UR15 ;  /* 0x0000000f4c4c7c20 */ /* 0x000fe20008410000 */
[----:B------:R-:W-:Y:S02]  /*33d0*/  SEL R78, R78, RZ, P6 ;  /* 0x000000ff4e4e7207 */ /* 0x000fe40003000000 */
[----:B------:R-:W-:Y:S02]  /*33e0*/  SEL R77, R77, RZ, P5 ;  /* 0x000000ff4d4d7207 */ /* 0x000fe40002800000 */
[----:B------:R-:W-:Y:S02]  /*33f0*/  IADD3 R84, P6, R165, UR18, RZ ;  /* 0x00000012a5547c10 */ /* 0x000fe4000ffde0ff */
[----:B------:R-:W-:Y:S02]  /*3400*/  LOP3.LUT P5, RZ, R166, 0xff, RZ, 0xc0, !PT ;  /* 0x000000ffa6ff7812 */ /* 0x000fe400078ac0ff */
[----:B------:R-:W-:-:S02]  /*3410*/  IADD3.X R85, R164, UR19, RZ, P6, !PT ;  /* 0x00000013a4557c10 */ /* 0x000fc4000b7fe4ff */
[----:B------:R-:W-:Y:S01]  /*3420*/  SEL R76, R76, RZ, P5 ;  /* 0x000000ff4c4c7207 */ /* 0x000fe20002800000 */
[----:B0-----:R-:W-:Y:S08]  /*3430*/  @!P3 BRA `(.L_x_11643) ;  /* 0x00000000001cb947 */ /* 0x001ff00003800000 */
[----:B------:R-:W-:Y:S02]  /*3440*/  IADD3 R86, P5, R165, UR16, RZ ;  /* 0x00000010a5567c10 */ /* 0x000fe4000ffbe0ff */
[----:B------:R-:W-:Y:S02]  /*3450*/  SEL R82, R87, R74, P2 ;  /* 0x0000004a57527207 */ /* 0x000fe40001000000 */
[----:B------:R-:W-:Y:S02]  /*3460*/  SEL R83, R90, R75, P2 ;  /* 0x0000004b5a537207 */ /* 0x000fe40001000000 */
[----:B------:R-:W-:Y:S02]  /*3470*/  SEL R81, R0, R73, P2 ;  /* 0x0000004900517207 */ /* 0x000fe40001000000 */
[----:B------:R-:W-:Y:S02]  /*3480*/  IADD3.X R87, R164, UR17, RZ, P5, !PT ;  /* 0x00000011a4577c10 */ /* 0x000fe4000affe4ff */
[----:B------:R-:W-:-:S05]  /*3490*/  SEL R80, R99, R72, P2 ;  /* 0x0000004863507207 */ /* 0x000fca0001000000 */
[----:B------:R0:W-:Y:S02]  /*34a0*/  STG.E.128 desc[UR4][R86.64], R80 ;  /* 0x0000005056007986 */ /* 0x0001e4000c101d04 */
.L_x_11643:
[----:B------:R1:W-:Y:S01]  /*34b0*/  STG.E.128 desc[UR4][R84.64], R76 ;  /* 0x0000004c54007986 */ /* 0x0003e2000c101d04 */
[-CC-:B0-----:R-:W-:Y:S01]  /*34c0*/  FFMA.FTZ R81, R92, R88.reuse, R89.reuse ;  /* 0x000000585c517223 */ /* 0x181fe20000010059 */
        /* <DEDUP_REMOVED lines=23> */
.L_x_11644:
[-CC-:B------:R-:W-:Y:S01]  /*3640*/  FFMA.FTZ R101, R101, R88.reuse, R89.reuse ;  /* 0x0000005865657223 */ /* 0x180fe20000010059 */
[----:B------:R-:W-:Y:S01]  /*3650*/  FMUL.FTZ R0, R0, R157 ;  /* 0x0000009d00007220 */ /* 0x000fe20000410000 */
[-CC-:B01----:R-:W-:Y:S01]  /*3660*/  FFMA.FTZ R76, R107, R88.reuse, R89.reuse ;  /* 0x000000586b4c7223 */ /* 0x183fe20000010059 */
[-C--:B------:R-:W-:Y:S01]  /*3670*/  FFMA.FTZ R79, R110, R88.reuse, R89 ;  /* 0x000000586e4f7223 */ /* 0x080fe20000010059 */
[----:B------:R-:W-:Y:S01]  /*3680*/  FADD.FTZ R101, R136, -R101 ;  /* 0x8000006588657221 */ /* 0x000fe20000010000 */
[----:B------:R-:W-:Y:S01]  /*3690*/  FMUL.FTZ R0, R0, UR15 ;  /* 0x0000000f00007c20 */ /* 0x000fe20008410000 */
[----:B------:R-:W-:Y:S01]  /*36a0*/  LOP3.LUT P5, RZ, R163, 0xff00, RZ, 0xc0, !PT ;  /* 0x0000ff00a3ff7812 */ /* 0x000fe200078ac0ff */
[----:B------:R-:W-:Y:S01]  /*36b0*/  FFMA.FTZ R89, R113, R88, R89 ;  /* 0x0000005871597223 */ /* 0x000fe20000010059 */
[----:B------:R-:W-:Y:S01]  /*36c0*/  FMUL.FTZ R101, R162, R101 ;  /* 0x00000065a2657220 */ /* 0x000fe20000410000 */
[-C--:B------:R-:W-:Y:S01]  /*36d0*/  FMUL.FTZ R87, R87, R157.reuse ;  /* 0x0000009d57577220 */ /* 0x080fe20000410000 */
[----:B------:R-:W-:Y:S01]  /*36e0*/  FADD.FTZ R137, R137, -R76 ;  /* 0x8000004c89897221 */ /* 0x000fe20000010000 */
[----:B------:R-:W-:Y:S01]  /*36f0*/  FMUL.FTZ R83, R83, R157 ;  /* 0x0000009d53537220 */ /* 0x000fe20000410000 */
[----:B------:R-:W-:Y:S01]  /*3700*/  @P0 FADD.FTZ R101, R68, R101 ;  /* 0x0000006544650221 */ /* 0x000fe20000010000 */
[----:B------:R-:W-:Y:S01]  /*3710*/  FADD.FTZ R81, R138, -R79 ;  /* 0x8000004f8a517221 */ /* 0x000fe20000010000 */
[----:B------:R-:W-:Y:S01]  /*3720*/  SEL R77, R0, RZ, P5 ;  /* 0x000000ff004d7207 */ /* 0x000fe20002800000 */
[----:B------:R-:W-:Y:S01]  /*3730*/  FADD.FTZ R89, R108, -R89 ;  /* 0x800000596c597221 */ /* 0x000fe20000010000 */
[----:B------:R-:W-:Y:S01]  /*3740*/  FMUL.FTZ R78, R87, UR15 ;  /* 0x0000000f574e7c20 */ /* 0x000fe20008410000 */
[----:B------:R-:W-:Y:S01]  /*3750*/  FMUL.FTZ R76, R83, UR15 ;  /* 0x0000000f534c7c20 */ /* 0x000fe20008410000 */
[C---:B------:R-:W-:Y:S01]  /*3760*/  FMUL.FTZ R0, R162.reuse, R137 ;  /* 0x00000089a2007220 */ /* 0x040fe20000410000 */
[----:B------:R-:W-:Y:S01]  /*3770*/  FMUL.FTZ R81, R162, R81 ;  /* 0x00000051a2517220 */ /* 0x000fe20000410000 */
[----:B------:R-:W-:Y:S01]  /*3780*/  SEL R72, R101, R72, P2 ;  /* 0x0000004865487207 */ /* 0x000fe20001000000 */
[-C--:B------:R-:W-:Y:S01]  /*3790*/  FMUL.FTZ R82, R82, R157.reuse ;  /* 0x0000009d52527220 */ /* 0x080fe20000410000 */
[----:B------:R-:W-:Y:S01]  /*37a0*/  LOP3.LUT P6, RZ, R163, 0xff0000, RZ, 0xc0, !PT ;  /* 0x00ff0000a3ff7812 */ /* 0x000fe200078cc0ff */
[----:B------:R-:W-:Y:S01]  /*37b0*/  FMUL.FTZ R101, R101, R157 ;  /* 0x0000009d65657220 */ /* 0x000fe20000410000 */
[----:B------:R-:W-:Y:S01]  /*37c0*/  LOP3.LUT P5, RZ, R163, 0xff, RZ, 0xc0, !PT ;  /* 0x000000ffa3ff7812 */ /* 0x000fe200078ac0ff */
[----:B------:R-:W-:Y:S01]  /*37d0*/  FMUL.FTZ R162, R162, R89 ;  /* 0x00000059a2a27220 */ /* 0x000fe20000410000 */
[----:B------:R-:W-:Y:S01]  /*37e0*/  @P0 FADD.FTZ R0, R69, R0 ;  /* 0x0000000045000221 */ /* 0x000fe20000010000 */
[----:B------:R-:W-:Y:S01]  /*37f0*/  @P0 FADD.FTZ R81, R70, R81 ;  /* 0x0000005146510221 */ /* 0x000fe20000010000 */
[----:B------:R-:W-:Y:S01]  /*3800*/  SEL R78, R78, RZ, P6 ;  /* 0x000000ff4e4e7207 */ /* 0x000fe20003000000 */
[----:B------:R-:W-:Y:S01]  /*3810*/  FMUL.FTZ R79, R82, UR15 ;  /* 0x0000000f524f7c20 */ /* 0x000fe20008410000 */
[----:B------:R-:W-:Y:S01]  /*3820*/  SEL R76, R76, RZ, P5 ;  /* 0x000000ff4c4c7207 */ /* 0x000fe20002800000 */
[----:B------:R-:W-:Y:S01]  /*3830*/  FMUL.FTZ R80, R101, UR15 ;  /* 0x0000000f65507c20 */ /* 0x000fe20008410000 */
[----:B------:R-:W-:Y:S01]  /*3840*/  LOP3.LUT P6, RZ, R163, 0xff000000, RZ, 0xc0, !PT ;  /* 0xff000000a3ff7812 */ /* 0x000fe200078cc0ff */
[----:B------:R-:W-:Y:S01]  /*3850*/  @P0 FADD.FTZ R162, R71, R162 ;  /* 0x000000a247a20221 */ /* 0x000fe20000010000 */
[----:B------:R-:W-:-:S02]  /*3860*/  LOP3.LUT P5, RZ, R160, 0xff, RZ, 0xc0, !PT ;  /* 0x000000ffa0ff7812 */ /* 0x000fc400078ac0ff */
[C---:B------:R-:W-:Y:S01]  /*3870*/  SEL R73, R0.reuse, R73, P2 ;  /* 0x0000004900497207 */ /* 0x040fe20001000000 */
[-C--:B------:R-:W-:Y:S01]  /*3880*/  FMUL.FTZ R0, R0, R157.reuse ;  /* 0x0000009d00007220 */ /* 0x080fe20000410000 */
[C---:B------:R-:W-:Y:S01]  /*3890*/  SEL R74, R81.reuse, R74, P2 ;  /* 0x0000004a514a7207 */ /* 0x040fe20001000000 */
[-C--:B------:R-:W-:Y:S01]  /*38a0*/  FMUL.FTZ R81, R81, R157.reuse ;  /* 0x0000009d51517220 */ /* 0x080fe20000410000 */
[----:B------:R-:W-:Y:S01]  /*38b0*/  SEL R79, R79, RZ, P6 ;  /* 0x000000ff4f4f7207 */ /* 0x000fe20003000000 */
[----:B------:R-:W-:Y:S01]  /*38c0*/  FMUL.FTZ R157, R162, R157 ;  /* 0x0000009da29d7220 */ /* 0x000fe20000410000 */
[----:B------:R-:W-:Y:S01]  /*38d0*/  SEL R80, R80, RZ, P5 ;  /* 0x000000ff50507207 */ /* 0x000fe20002800000 */
[----:B------:R-:W-:Y:S01]  /*38e0*/  FMUL.FTZ R0, R0, UR15 ;  /* 0x0000000f00007c20 */ /* 0x000fe20008410000 */
[----:B------:R-:W-:Y:S01]  /*38f0*/  IADD3 R84, P6, R161, UR18, RZ ;  /* 0x00000012a1547c10 */ /* 0x000fe2000ffde0ff */
[----:B------:R-:W-:Y:S01]  /*3900*/  FMUL.FTZ R82, R81, UR15 ;  /* 0x0000000f51527c20 */ /* 0x000fe20008410000 */
[----:B------:R-:W-:Y:S01]  /*3910*/  @P3 IADD3 R86, P5, R156, UR16, RZ ;  /* 0x000000109c563c10 */ /* 0x000fe2000ffbe0ff */
[----:B------:R-:W-:Y:S01]  /*3920*/  FMUL.FTZ R83, R157, UR15 ;  /* 0x0000000f9d537c20 */ /* 0x000fe20008410000 */
[----:B------:R-:W-:-:S02]  /*3930*/  IADD3.X R85, R159, UR19, RZ, P6, !PT ;  /* 0x000000139f557c10 */ /* 0x000fc4000b7fe4ff */
[----:B------:R-:W-:Y:S02]  /*3940*/  SEL R75, R162, R75, P2 ;  /* 0x0000004ba24b7207 */ /* 0x000fe40001000000 */
[----:B------:R-:W-:Y:S01]  /*3950*/  @P3 IADD3.X R87, R158, UR17, RZ, P5, !PT ;  /* 0x000000119e573c10 */ /* 0x000fe2000affe4ff */
[----:B------:R0:W-:Y:S01]  /*3960*/  STG.E.128 desc[UR4][R84.64], R76 ;  /* 0x0000004c54007986 */ /* 0x0001e2000c101d04 */
[C---:B------:R-:W-:Y:S02]  /*3970*/  LOP3.LUT P6, RZ, R160.reuse, 0xff00, RZ, 0xc0, !PT ;  /* 0x0000ff00a0ff7812 */ /* 0x040fe400078cc0ff */
[C---:B------:R-:W-:Y:S01]  /*3980*/  LOP3.LUT P0, RZ, R160.reuse, 0xff0000, RZ, 0xc0, !PT ;  /* 0x00ff0000a0ff7812 */ /* 0x040fe2000780c0ff */
[----:B------:R0:W-:Y:S01]  /*3990*/  @P3 STG.E.128 desc[UR4][R86.64], R72 ;  /* 0x0000004856003986 */ /* 0x0001e2000c101d04 */
[----:B------:R-:W-:Y:S02]  /*39a0*/  LOP3.LUT P2, RZ, R160, 0xff000000, RZ, 0xc0, !PT ;  /* 0xff000000a0ff7812 */ /* 0x000fe4000784c0ff */
[----:B------:R-:W-:-:S02]  /*39b0*/  IADD3 R156, P5, R156, UR18, RZ ;  /* 0x000000129c9c7c10 */ /* 0x000fc4000ffbe0ff */
[----:B------:R-:W-:Y:S02]  /*39c0*/  SEL R81, R0, RZ, P6 ;  /* 0x000000ff00517207 */ /* 0x000fe40003000000 */
[----:B------:R-:W-:Y:S02]  /*39d0*/  IADD3.X R157, R158, UR19, RZ, P5, !PT ;  /* 0x000000139e9d7c10 */ /* 0x000fe4000affe4ff */
[----:B------:R-:W-:Y:S02]  /*39e0*/  SEL R82, R82, RZ, P0 ;  /* 0x000000ff52527207 */ /* 0x000fe40000000000 */
[----:B------:R-:W-:Y:S02]  /*39f0*/  SEL R83, R83, RZ, P2 ;  /* 0x000000ff53537207 */ /* 0x000fe40001000000 */
[----:B------:R-:W-:Y:S02]  /*3a00*/  IADD3 R2, R2, UR20, RZ ;  /* 0x0000001402027c10 */ /* 0x000fe4000fffe0ff */
[----:B------:R-:W-:Y:S01]  /*3a10*/  SEL R190, RZ, 0x1, P4 ;  /* 0x00000001ffbe7807 */ /* 0x000fe20002000000 */
[----:B------:R0:W-:Y:S01]  /*3a20*/  STG.E.128 desc[UR4][R156.64], R80 ;  /* 0x000000509c007986 */ /* 0x0001e2000c101d04 */
[----:B------:R-:W-:-:S13]  /*3a30*/  ISETP.GE.AND P0, PT, R2, UR21, PT ;  /* 0x0000001502007c0c */ /* 0x000fda000bf06270 */
        /* <DEDUP_REMOVED lines=61> */
.L_x_11636:
        /* <DEDUP_REMOVED lines=28> */
.L_x_11637:
[----:B------:R-:W-:Y:S01]  /*3fd0*/  HFMA2.MMA R87, -RZ, RZ, 0, 9.5367431640625e-07 ;  /* 0x00000010ff577435 */ /* 0x000fe200000001ff */
[----:B------:R-:W-:Y:S02]  /*3fe0*/  MOV R88, R77 ;  /* 0x0000004d00587202 */ /* 0x000fe40000000f00 */
[----:B------:R-:W-:Y:S02]  /*3ff0*/  MOV R90, 0x1f ;  /* 0x0000001f005a7802 */ /* 0x000fe40000000f00 */
[----:B------:R-:W-:-:S07]  /*4000*/  MOV R85, 0xffffffff ;  /* 0xffffffff00557802 */ /* 0x000fce0000000f00 */
[----:B-----5:R-:W-:Y:S05]  /*4010*/  WARPSYNC.COLLECTIVE R85, `(.L_x_11646) ;  /* 0x0000000055087348 */ /* 0x020fea0003c00000 */
[----:B------:R0:W1:Y:S02]  /*4020*/  SHFL.DOWN P0, R86, R88, R87, R90 ;  /* 0x0800005758567389 */ /* 0x000064000000005a */
[----:B01---5:R-:W-:Y:S01]  /*4030*/  ENDCOLLECTIVE ;  /* 0x000000000000791b */ /* 0x023fe20003800000 */
.L_x_11646:
[----:B------:R-:W-:Y:S02]  /*4040*/  MOV R88, R76 ;  /* 0x0000004c00587202 */ /* 0x000fe40000000f00 */
[----:B------:R-:W-:-:S07]  /*4050*/  MOV R78, R86 ;  /* 0x00000056004e7202 */ /* 0x000fce0000000f00 */
[----:B------:R-:W-:Y:S05]  /*4060*/  WARPSYNC.COLLECTIVE R85, `(.L_x_11647) ;  /* 0x0000000055087348 */ /* 0x000fea0003c00000 */
[----:B------:R0:W1:Y:S02]  /*4070*/  SHFL.DOWN P0, R86, R88, R87, R90 ;  /* 0x0800005758567389 */ /* 0x000064000000005a */
[----:B01----:R-:W-:Y:S01]  /*4080*/  ENDCOLLECTIVE ;  /* 0x000000000000791b */ /* 0x003fe20003800000 */
.L_x_11647:
[----:B------:R-:W-:Y:S01]  /*4090*/  FADD.FTZ R78, R77, R78 ;  /* 0x0000004e4d4e7221 */ /* 0x000fe20000010000 */
[----:B------:R-:W-:-:S04]  /*40a0*/  HFMA2.MMA R87, -RZ, RZ, 0, 4.76837158203125e-07 ;  /* 0x00000008ff577435 */ /* 0x000fc800000001ff */
[----:B------:R-:W-:Y:S02]  /*40b0*/  MOV R88, R78 ;  /* 0x0000004e00587202 */ /* 0x000fe40000000f00 */
[----:B------:R-:W-:-:S07]  /*40c0*/  MOV R79, R86 ;  /* 0x00000056004f7202 */ /* 0x000fce0000000f00 */
[----:B------:R-:W-:Y:S05]  /*40d0*/  WARPSYNC.COLLECTIVE R85, `(.L_x_11648) ;  /* 0x0000000055087348 */ /* 0x000fea0003c00000 */
[----:B------:R0:W1:Y:S02]  /*40e0*/  SHFL.DOWN P0, R86, R88, R87, R90 ;  /* 0x0800005758567389 */ /* 0x000064000000005a */
[----:B01----:R-:W-:Y:S01]  /*40f0*/  ENDCOLLECTIVE ;  /* 0x000000000000791b */ /* 0x003fe20003800000 */
.L_x_11648:
[----:B------:R-:W-:-:S05]  /*4100*/  FADD.FTZ R79, R76, R79 ;  /* 0x0000004f4c4f7221 */ /* 0x000fca0000010000 */
[----:B------:R-:W-:Y:S02]  /*4110*/  MOV R88, R79 ;  /* 0x0000004f00587202 */ /* 0x000fe40000000f00 */
[----:B------:R-:W-:-:S07]  /*4120*/  MOV R81, R86 ;  /* 0x0000005600517202 */ /* 0x000fce0000000f00 */
[----:B------:R-:W-:Y:S05]  /*4130*/  WARPSYNC.COLLECTIVE R85, `(.L_x_11649) ;  /* 0x0000000055087348 */ /* 0x000fea0003c00000 */
[----:B------:R0:W1:Y:S02]  /*4140*/  SHFL.DOWN P0, R86, R88, R87, R90 ;  /* 0x0800005758567389 */ /* 0x000064000000005a */
[----:B01----:R-:W-:Y:S01]  /*4150*/  ENDCOLLECTIVE ;  /* 0x000000000000791b */ /* 0x003fe20003800000 */
.L_x_11649:
[----:B------:R-:W-:Y:S01]  /*4160*/  FADD.FTZ R81, R78, R81 ;  /* 0x000000514e517221 */ /* 0x000fe20000010000 */
[----:B------:R-:W-:-:S04]  /*4170*/  HFMA2.MMA R87, -RZ, RZ, 0, 2.384185791015625e-07 ;  /* 0x00000004ff577435 */ /* 0x000fc800000001ff */
[----:B------:R-:W-:Y:S02]  /*4180*/  MOV R88, R81 ;  /* 0x0000005100587202 */ /* 0x000fe40000000f00 */
[----:B------:R-:W-:-:S07]  /*4190*/  MOV R80, R86 ;  /* 0x0000005600507202 */ /* 0x000fce0000000f00 */
[----:B------:R-:W-:Y:S05]  /*41a0*/  WARPSYNC.COLLECTIVE R85, `(.L_x_11650) ;  /* 0x0000000055087348 */ /* 0x000fea0003c00000 */
[----:B------:R0:W1:Y:S02]  /*41b0*/  SHFL.DOWN P0, R86, R88, R87, R90 ;  /* 0x0800005758567389 */ /* 0x000064000000005a */
[----:B01----:R-:W-:Y:S01]  /*41c0*/  ENDCOLLECTIVE ;  /* 0x000000000000791b */ /* 0x003fe20003800000 */
.L_x_11650:
[----:B------:R-:W-:-:S05]  /*41d0*/  FADD.FTZ R80, R79, R80 ;  /* 0x000000504f507221 */ /* 0x000fca0000010000 */
[----:B------:R-:W-:Y:S02]  /*41e0*/  MOV R88, R80 ;  /* 0x0000005000587202 */ /* 0x000fe40000000f00 */
[----:B------:R-:W-:-:S07]  /*41f0*/  MOV R82, R86 ;  /* 0x0000005600527202 */ /* 0x000fce0000000f00 */
[----:B------:R-:W-:Y:S05]  /*4200*/  WARPSYNC.COLLECTIVE R85, `(.L_x_11651) ;  /* 0x0000000055087348 */ /* 0x000fea0003c00000 */
[----:B------:R0:W1:Y:S02]  /*4210*/  SHFL.DOWN P0, R86, R88, R87, R90 ;  /* 0x0800005758567389 */ /* 0x000064000000005a */
[----:B01----:R-:W-:Y:S01]  /*4220*/  ENDCOLLECTIVE ;  /* 0x000000000000791b */ /* 0x003fe20003800000 */
.L_x_11651:
[----:B------:R-:W-:Y:S01]  /*4230*/  FADD.FTZ R82, R81, R82 ;  /* 0x0000005251527221 */ /* 0x000fe20000010000 */
[----:B------:R-:W-:-:S04]  /*4240*/  HFMA2.MMA R87, -RZ, RZ, 0, 1.1920928955078125e-07 ;  /* 0x00000002ff577435 */ /* 0x000fc800000001ff */
[----:B------:R-:W-:Y:S02]  /*4250*/  MOV R88, R82 ;  /* 0x0000005200587202 */ /* 0x000fe40000000f00 */
[----:B------:R-:W-:-:S07]  /*4260*/  MOV R83, R86 ;  /* 0x0000005600537202 */ /* 0x000fce0000000f00 */
[----:B------:R-:W-:Y:S05]  /*4270*/  WARPSYNC.COLLECTIVE R85, `(.L_x_11652) ;  /* 0x0000000055087348 */ /* 0x000fea0003c00000 */
[----:B------:R0:W1:Y:S02]  /*4280*/  SHFL.DOWN P0, R86, R88, R87, R90 ;  /* 0x0800005758567389 */ /* 0x000064000000005a */
[----:B01----:R-:W-:Y:S01]  /*4290*/  ENDCOLLECTIVE ;  /* 0x000000000000791b */ /* 0x003fe20003800000 */
.L_x_11652:
[----:B------:R-:W-:-:S05]  /*42a0*/  FADD.FTZ R83, R80, R83 ;  /* 0x0000005350537221 */ /* 0x000fca0000010000 */
[----:B------:R-:W-:Y:S02]  /*42b0*/  MOV R88, R83 ;  /* 0x0000005300587202 */ /* 0x000fe40000000f00 */
[----:B------:R-:W-:-:S07]  /*42c0*/  MOV R77, R86 ;  /* 0x00000056004d7202 */ /* 0x000fce0000000f00 */
[----:B------:R-:W-:Y:S05]  /*42d0*/  WARPSYNC.COLLECTIVE R85, `(.L_x_11653) ;  /* 0x0000000055087348 */ /* 0x000fea0003c00000 */
[----:B------:R0:W1:Y:S02]  /*42e0*/  SHFL.DOWN P0, R86, R88, R87, R90 ;  /* 0x0800005758567389 */ /* 0x000064000000005a */
[----:B01----:R-:W-:Y:S01]  /*42f0*/  ENDCOLLECTIVE ;  /* 0x000000000000791b */ /* 0x003fe20003800000 */
.L_x_11653:
[----:B------:R-:W-:Y:S01]  /*4300*/  FADD.FTZ R76, R82, R77 ;  /* 0x0000004d524c7221 */ /* 0x000fe20000010000 */
[----:B------:R-:W-:-:S04]  /*4310*/  HFMA2.MMA R87, -RZ, RZ, 0, 5.9604644775390625e-08 ;  /* 0x00000001ff577435 */ /* 0x000fc800000001ff */
[----:B------:R-:W-:Y:S02]  /*4320*/  MOV R88, R76 ;  /* 0x0000004c00587202 */ /* 0x000fe40000000f00 */
[----:B------:R-:W-:-:S07]  /*4330*/  MOV R84, R86 ;  /* 0x0000005600547202 */ /* 0x000fce0000000f00 */
[----:B------:R-:W-:Y:S05]  /*4340*/  WARPSYNC.COLLECTIVE R85, `(.L_x_11654) ;  /* 0x0000000055087348 */ /* 0x000fea0003c00000 */
[----:B------:R0:W1:Y:S02]  /*4350*/  SHFL.DOWN P0, R86, R88, R87, R90 ;  /* 0x0800005758567389 */ /* 0x000064000000005a */
[----:B01----:R-:W-:Y:S01]  /*4360*/  ENDCOLLECTIVE ;  /* 0x000000000000791b */ /* 0x003fe20003800000 */
.L_x_11654:
[----:B------:R-:W-:-:S05]  /*4370*/  FADD.FTZ R84, R83, R84 ;  /* 0x0000005453547221 */ /* 0x000fca0000010000 */
[----:B------:R-:W-:Y:S02]  /*4380*/  MOV R88, R84 ;  /* 0x0000005400587202 */ /* 0x000fe40000000f00 */
[----:B------:R-:W-:-:S07]  /*4390*/  MOV R79, R86 ;  /* 0x00000056004f7202 */ /* 0x000fce0000000f00 */
[----:B------:R-:W-:Y:S05]  /*43a0*/  WARPSYNC.COLLECTIVE R85, `(.L_x_11655) ;  /* 0x0000000055087348 */ /* 0x000fea0003c00000 */
[----:B------:R0:W1:Y:S02]  /*43b0*/  SHFL.DOWN P0, R86, R88, R87, R90 ;  /* 0x0800005758567389 */ /* 0x000064000000005a */
[----:B01----:R-:W-:Y:S01]  /*43c0*/  ENDCOLLECTIVE ;  /* 0x000000000000791b */ /* 0x003fe20003800000 */
.L_x_11655:
[----:B------:R-:W-:Y:S01]  /*43d0*/  MOV R77, R86 ;  /* 0x00000056004d7202 */ /* 0x000fe20000000f00 */
[----:B------:R-:W-:Y:S06]  /*43e0*/  BRA `(.L_x_11656) ;  /* 0xffffffdc006c7947 */ /* 0x000fec000383ffff */
.L_x_11657:
        /* <DEDUP_REMOVED lines=9> */
.L_x_14029:


//--------------------- .text._ZN10layer_norm22ln_bwd_finalize_kernelINS_22Kernel_traits_finalizeILj8192E6__halfffffjLb0ELj1024ELj4ENS_18Kernel_traits_baseILj8192ES2_ffffjLj1024EEEEELb0ELb0EEEvNS_9BwdParamsE --------------------------
	.section	.text._ZN10layer_norm22ln_bwd_finalize_kernelINS_22Kernel_traits_finalizeILj8192E6__halfffffjLb0ELj1024ELj4ENS_18Kernel_traits_baseILj8192ES2_ffffjLj1024EEEEELb0ELb0EEEvNS_9BwdParamsE,"ax",@progbits
	.align	128
        .global         _ZN10layer_norm22ln_bwd_finalize_kernelINS_22Kernel_traits_finalizeILj8192E6__halfffffjLb0ELj1024ELj4ENS_18Kernel_traits_baseILj8192ES2_ffffjLj1024EEEEELb0ELb0EEEvNS_9BwdParamsE
        .type           _ZN10layer_norm22ln_bwd_finalize_kernelINS_22Kernel_traits_finalizeILj8192E6__halfffffjLb0ELj1024ELj4ENS_18Kernel_traits_baseILj8192ES2_ffffjLj1024EEEEELb0ELb0EEEvNS_9BwdParamsE,@function
        .size           _ZN10layer_norm22ln_bwd_finalize_kernelINS_22Kernel_traits_finalizeILj8192E6__halfffffjLb0ELj1024ELj4ENS_18Kernel_traits_baseILj8192ES2_ffffjLj1024EEEEELb0ELb0EEEvNS_9BwdParamsE,(.L_x_14030 - _ZN10layer_norm22ln_bwd_finalize_kernelINS_22Kernel_traits_finalizeILj8192E6__halfffffjLb0ELj1024ELj4ENS_18Kernel_traits_baseILj8192ES2_ffffjLj1024EEEEELb0ELb0EEEvNS_9BwdParamsE)
        .other          _ZN10layer_norm22ln_bwd_finalize_kernelINS_22Kernel_traits_finalizeILj8192E6__halfffffjLb0ELj1024ELj4ENS_18Kernel_traits_baseILj8192ES2_ffffjLj1024EEEEELb0ELb0EEEvNS_9BwdParamsE,@"STO_CUDA_ENTRY STV_DEFAULT"
_ZN10layer_norm22ln_bwd_finalize_kernelINS_22Kernel_traits_finalizeILj8192E6__halfffffjLb0ELj1024ELj4ENS_18Kernel_traits_baseILj8192ES2_ffffjLj1024EEEEELb0ELb0EEEvNS_9BwdParamsE:
.text._ZN10layer_norm22ln_bwd_finalize_kernelINS_22Kernel_traits_finalizeILj8192E6__halfffffjLb0ELj1024ELj4ENS_18Kernel_traits_baseILj8192ES2_ffffjLj1024EEEEELb0ELb0EEEvNS_9BwdParamsE:
        /* <DEDUP_REMOVED lines=25> */
.L_x_11670:
        /* <DEDUP_REMOVED lines=30> */
.L_x_11662:
        /* <DEDUP_REMOVED lines=36> */
.L_x_11661:
[----:B------:R-:W-:Y:S05]  /*05b0*/  BSYNC B1 ;  /* 0x0000000000017941 */ /* 0x000fea0003800000 */
.L_x_11660:
        /* <DEDUP_REMOVED lines=24> */
.L_x_11664:
[----:B------:R-:W-:Y:S05]  /*0740*/  BSYNC B1 ;  /* 0x0000000000017941 */ /* 0x000fea0003800000 */
.L_x_11663:
        /* <DEDUP_REMOVED lines=12> */
.L_x_11665:
[----:B------:R-:W-:Y:S05]  /*0810*/  BSYNC B1 ;  /* 0x0000000000017941 */ /* 0x000fea0003800000 */
.L_x_11659:
[----:B------:R-:W-:Y:S05]  /*0820*/  BSYNC B0 ;  /* 0x0000000000007941 */ /* 0x000fea0003800000 */
.L_x_11658:
        /* <DEDUP_REMOVED lines=29> */
.L_x_11681:
[----:B---3--:R-:W-:Y:S01]  /*0a00*/  FADD.FTZ R9, R18, R9 ;  /* 0x0000000912097221 */ /* 0x008fe20000010000 */
[----:B--2---:R-:W-:-:S04]  /*0a10*/  FADD.FTZ R11, R10, R11 ;  /* 0x0000000b0a0b7221 */ /* 0x004fc80000010000 */
[----:B------:R2:W-:Y:S04]  /*0a20*/  @!P1 STS [R6+0x2000], R9 ;  /* 0x0020000906009388 */ /* 0x0005e80000000800 */
[----:B------:R2:W-:Y:S02]  /*0a30*/  @!P1 STS [R6+0x2080], R11 ;  /* 0x0020800b06009388 */ /* 0x0005e40000000800 */
.L_x_11666:
        /* <DEDUP_REMOVED lines=18> */
.L_x_11669:
[----:B------:R-:W-:Y:S05]  /*0b60*/  BSYNC B0 ;  /* 0x0000000000007941 */ /* 0x000fea0003800000 */
.L_x_11668:
[C---:B------:R-:W-:Y:S01]  /*0b70*/  ISETP.GT.U32.AND P1, PT, R3.reuse, -0x2001, PT ;  /* 0xffffdfff0300780c */ /* 0x040fe20003f24070 */
[----:B------:R-:W-:Y:S01]  /*0b80*/  VIADD R4, R4, 0x1000 ;  /* 0x0000100004047836 */ /* 0x000fe20000000000 */
[----:B------:R-:W-:-:S11]  /*0b90*/  IADD3 R3, R3, 0x2000, RZ ;  /* 0x0000200003037810 */ /* 0x000fd60007ffe0ff */
[----:B------:R-:W-:Y:S05]  /*0ba0*/  @P1 BRA `(.L_x_11670) ;  /* 0xfffffff400781947 */ /* 0x000fea000383ffff */
[----:B------:R-:W-:Y:S05]  /*0bb0*/  EXIT ;  /* 0x000000000000794d */ /* 0x000fea0003800000 */
.L_x_11667:
[----:B------:R-:W-:Y:S01]  /*0bc0*/  HFMA2.MMA R21, -RZ, RZ, 0, 5.9604644775390625e-08 ;  /* 0x00000001ff157435 */ /* 0x000fe200000001ff */
[----:B0--3--:R-:W-:Y:S01]  /*0bd0*/  MOV R22, R10 ;  /* 0x0000000a00167202 */ /* 0x009fe20000000f00 */
[----:B------:R-:W-:Y:S01]  /*0be0*/  IMAD.MOV.U32 R19, RZ, RZ, -0x1 ;  /* 0xffffffffff137424 */ /* 0x000fe200078e00ff */
[----:B------:R-:W-:-:S08]  /*0bf0*/  MOV R24, 0x1f ;  /* 0x0000001f00187802 */ /* 0x000fd00000000f00 */
[----:B-12---:R-:W-:Y:S05]  /*0c00*/  WARPSYNC.COLLECTIVE R19, `(.L_x_11671) ;  /* 0x0000000013087348 */ /* 0x006fea0003c00000 */
[----:B------:R0:W3:Y:S02]  /*0c10*/  SHFL.BFLY P2, R20, R22, R21, R24 ;  /* 0x0c00001516147389 */ /* 0x0000e40000040018 */
[----:B0123--:R-:W-:Y:S01]  /*0c20*/  ENDCOLLECTIVE ;  /* 0x000000000000791b */ /* 0x00ffe20003800000 */
.L_x_11671:
[----:B------:R-:W-:Y:S01]  /*0c30*/  HFMA2.MMA R21, -RZ, RZ, 0, 1.1920928955078125e-07 ;  /* 0x00000002ff157435 */ /* 0x000fe200000001ff */
[----:B------:R-:W-:-:S05]  /*0c40*/  MOV R11, R20 ;  /* 0x00000014000b7202 */ /* 0x000fca0000000f00 */
[----:B------:R-:W-:-:S05]  /*0c50*/  FADD.FTZ R11, R10, R11 ;  /* 0x0000000b0a0b7221 */ /* 0x000fca0000010000 */
[----:B------:R-:W-:-:S07]  /*0c60*/  MOV R22, R11 ;  /* 0x0000000b00167202 */ /* 0x000fce0000000f00 */
[----:B------:R-:W-:Y:S05]  /*0c70*/  WARPSYNC.COLLECTIVE R19, `(.L_x_11672) ;  /* 0x0000000013087348 */ /* 0x000fea0003c00000 */
[----:B------:R0:W1:Y:S02]  /*0c80*/  SHFL.BFLY P2, R20, R22, R21, R24 ;  /* 0x0c00001516147389 */ /* 0x0000640000040018 */
[----:B01----:R-:W-:Y:S01]  /*0c90*/  ENDCOLLECTIVE ;  /* 0x000000000000791b */ /* 0x003fe20003800000 */
.L_x_11672:
[----:B------:R-:W-:Y:S01]  /*0ca0*/  HFMA2.MMA R21, -RZ, RZ, 0, 2.384185791015625e-07 ;  /* 0x00000004ff157435 */ /* 0x000fe200000001ff */
[----:B------:R-:W-:-:S04]  /*0cb0*/  IMAD.MOV.U32 R14, RZ, RZ, R20 ;  /* 0x000000ffff0e7224 */ /* 0x000fc800078e0014 */
[----:B------:R-:W-:-:S05]  /*0cc0*/  FADD.FTZ R14, R11, R14 ;  /* 0x0000000e0b0e7221 */ /* 0x000fca0000010000 */
[----:B------:R-:W-:-:S07]  /*0cd0*/  MOV R22, R14 ;  /* 0x0000000e00167202 */ /* 0x000fce0000000f00 */
[----:B------:R-:W-:Y:S05]  /*0ce0*/  WARPSYNC.COLLECTIVE R19, `(.L_x_11673) ;  /* 0x0000000013087348 */ /* 0x000fea0003c00000 */
[----:B------:R0:W1:Y:S02]  /*0cf0*/  SHFL.BFLY P2, R20, R22, R21, R24 ;  /* 0x0c00001516147389 */ /* 0x0000640000040018 */
[----:B01----:R-:W-:Y:S01]  /*0d00*/  ENDCOLLECTIVE ;  /* 0x000000000000791b */ /* 0x003fe20003800000 */
.L_x_11673:
[----:B------:R-:W-:Y:S01]  /*0d10*/  HFMA2.MMA R21, -RZ, RZ, 0, 4.76837158203125e-07 ;  /* 0x00000008ff157435 */ /* 0x000fe200000001ff */
[----:B------:R-:W-:-:S05]  /*0d20*/  MOV R13, R20 ;  /* 0x00000014000d7202 */ /* 0x000fca0000000f00 */
[----:B------:R-:W-:-:S04]  /*0d30*/  FADD.FTZ R13, R14, R13 ;  /* 0x0000000d0e0d7221 */ /* 0x000fc80000010000 */
[----:B------:R-:W-:-:S07]  /*0d40*/  IMAD.MOV.U32 R22, RZ, RZ, R13 ;  /* 0x000000ffff167224 */ /* 0x000fce00078e000d */
[----:B------:R-:W-:Y:S05]  /*0d50*/  WARPSYNC.COLLECTIVE R19, `(.L_x_11674) ;  /* 0x0000000013087348 */ /* 0x000fea0003c00000 */
[----:B------:R0:W1:Y:S02]  /*0d60*/  SHFL.BFLY P2, R20, R22, R21, R24 ;  /* 0x0c00001516147389 */ /* 0x0000640000040018 */
[----:B01----:R-:W-:Y:S01]  /*0d70*/  ENDCOLLECTIVE ;  /* 0x000000000000791b */ /* 0x003fe20003800000 */
.L_x_11674:
[----:B------:R-:W-:Y:S01]  /*0d80*/  IMAD.MOV.U32 R21, RZ, RZ, 0x10 ;  /* 0x00000010ff157424 */ /* 0x000fe200078e00ff */
[----:B------:R-:W-:-:S05]  /*0d90*/  MOV R10, R20 ;  /* 0x00000014000a7202 */ /* 0x000fca0000000f00 */
[----:B------:R-:W-:-:S05]  /*0da0*/  FADD.FTZ R10, R13, R10 ;  /* 0x0000000a0d0a7221 */ /* 0x000fca0000010000 */
[----:B------:R-:W-:-:S07]  /*0db0*/  MOV R22, R10 ;  /* 0x0000000a00167202 */ /* 0x000fce0000000f00 */
[----:B------:R-:W-:Y:S05]  /*0dc0*/  WARPSYNC.COLLECTIVE R19, `(.L_x_11675) ;  /* 0x0000000013087348 */ /* 0x000fea0003c00000 */
[----:B------:R0:W1:Y:S02]  /*0dd0*/  SHFL.BFLY P2, R20, R22, R21, R24 ;  /* 0x0c00001516147389 */ /* 0x0000640000040018 */
[----:B01----:R-:W-:Y:S01]  /*0de0*/  ENDCOLLECTIVE ;  /* 0x000000000000791b */ /* 0x003fe20003800000 */
.L_x_11675:
[----:B------:R-:W-:Y:S01]  /*0df0*/  HFMA2.MMA R21, -RZ, RZ, 0, 5.9604644775390625e-08 ;  /* 0x00000001ff157435 */ /* 0x000fe200000001ff */
[----:B------:R-:W-:Y:S02]  /*0e00*/  MOV R22, R9 ;  /* 0x0000000900167202 */ /* 0x000fe40000000f00 */
[----:B------:R-:W-:-:S08]  /*0e10*/  MOV R11, R20 ;  /* 0x00000014000b7202 */ /* 0x000fd00000000f00 */
[----:B------:R-:W-:Y:S05]  /*0e20*/  WARPSYNC.COLLECTIVE R19, `(.L_x_11676) ;  /* 0x0000000013087348 */ /* 0x000fea0003c00000 */
[----:B------:R0:W1:Y:S02]  /*0e30*/  SHFL.BFLY P2, R20, R22, R21, R24 ;  /* 0x0c00001516147389 */ /* 0x0000640000040018 */
[----:B01----:R-:W-:Y:S01]  /*0e40*/  ENDCOLLECTIVE ;  /* 0x000000000000791b */ /* 0x003fe20003800000 */
.L_x_11676:
[----:B------:R-:W-:Y:S01]  /*0e50*/  HFMA2.MMA R21, -RZ, RZ, 0, 1.1920928955078125e-07 ;  /* 0x00000002ff157435 */ /* 0x000fe200000001ff */
[----:B------:R-:W-:-:S04]  /*0e60*/  IMAD.MOV.U32 R14, RZ, RZ, R20 ;  /* 0x000000ffff0e7224 */ /* 0x000fc800078e0014 */
[----:B------:R-:W-:-:S05]  /*0e70*/  FADD.FTZ R15, R9, R14 ;  /* 0x0000000e090f7221 */ /* 0x000fca0000010000 */
[----:B------:R-:W-:-:S07]  /*0e80*/  MOV R22, R15 ;  /* 0x0000000f00167202 */ /* 0x000fce0000000f00 */
[----:B------:R-:W-:Y:S05]  /*0e90*/  WARPSYNC.COLLECTIVE R19, `(.L_x_11677) ;  /* 0x0000000013087348 */ /* 0x000fea0003c00000 */
[----:B------:R0:W1:Y:S02]  /*0ea0*/  SHFL.BFLY P2, R20, R22, R21, R24 ;  /* 0x0c00001516147389 */ /* 0x0000640000040018 */
[----:B01----:R-:W-:Y:S01]  /*0eb0*/  ENDCOLLECTIVE ;  /* 0x000000000000791b */ /* 0x003fe20003800000 */
.L_x_11677:
[----:B------:R-:W-:Y:S01]  /*0ec0*/  HFMA2.MMA R21, -RZ, RZ, 0, 2.384185791015625e-07 ;  /* 0x00000004ff157435 */ /* 0x000fe200000001ff */
[----:B------:R-:W-:-:S05]  /*0ed0*/  MOV R16, R20 ;  /* 0x0000001400107202 */ /* 0x000fca0000000f00 */
[----:B------:R-:W-:-:S04]  /*0ee0*/  FADD.FTZ R16, R15, R16 ;  /* 0x000000100f107221 */ /* 0x000fc80000010000 */
[----:B------:R-:W-:-:S07]  /*0ef0*/  IMAD.MOV.U32 R22, RZ, RZ, R16 ;  /* 0x000000ffff167224 */ /* 0x000fce00078e0010 */
[----:B------:R-:W-:Y:S05]  /*0f00*/  WARPSYNC.COLLECTIVE R19, `(.L_x_11678) ;  /* 0x0000000013087348 */ /* 0x000fea0003c00000 */
[----:B------:R0:W1:Y:S02]  /*0f10*/  SHFL.BFLY P2, R20, R22, R21, R24 ;  /* 0x0c00001516147389 */ /* 0x0000640000040018 */
[----:B01----:R-:W-:Y:S01]  /*0f20*/  ENDCOLLECTIVE ;  /* 0x000000000000791b */ /* 0x003fe20003800000 */
.L_x_11678:
[----:B------:R-:W-:Y:S01]  /*0f30*/  IMAD.MOV.U32 R21, RZ, RZ, 0x8 ;  /* 0x00000008ff157424 */ /* 0x000fe200078e00ff */
[----:B------:R-:W-:-:S05]  /*0f40*/  MOV R17, R20 ;  /* 0x0000001400117202 */ /* 0x000fca0000000f00 */
[----:B------:R-:W-:-:S05]  /*0f50*/  FADD.FTZ R17, R16, R17 ;  /* 0x0000001110117221 */ /* 0x000fca0000010000 */
[----:B------:R-:W-:-:S07]  /*0f60*/  MOV R22, R17 ;  /* 0x0000001100167202 */ /* 0x000fce0000000f00 */
[----:B------:R-:W-:Y:S05]  /*0f70*/  WARPSYNC.COLLECTIVE R19, `(.L_x_11679) ;  /* 0x0000000013087348 */ /* 0x000fea0003c00000 */
[----:B------:R0:W1:Y:S02]  /*0f80*/  SHFL.BFLY P2, R20, R22, R21, R24 ;  /* 0x0c00001516147389 */ /* 0x0000640000040018 */
[----:B01----:R-:W-:Y:S01]  /*0f90*/  ENDCOLLECTIVE ;  /* 0x000000000000791b */ /* 0x003fe20003800000 */
.L_x_11679:
[----:B------:R-:W-:Y:S01]  /*0fa0*/  HFMA2.MMA R21, -RZ, RZ, 0, 9.5367431640625e-07 ;  /* 0x00000010ff157435 */ /* 0x000fe200000001ff */
[----:B------:R-:W-:-:S05]  /*0fb0*/  MOV R18, R20 ;  /* 0x0000001400127202 */ /* 0x000fca0000000f00 */
[----:B------:R-:W-:-:S05]  /*0fc0*/  FADD.FTZ R18, R17, R18 ;  /* 0x0000001211127221 */ /* 0x000fca0000010000 */
[----:B------:R-:W-:-:S07]  /*0fd0*/  MOV R22, R18 ;  /* 0x0000001200167202 */ /* 0x000fce0000000f00 */
[----:B------:R-:W-:Y:S05]  /*0fe0*/  WARPSYNC.COLLECTIVE R19, `(.L_x_11680) ;  /* 0x0000000013087348 */ /* 0x000fea0003c00000 */
[----:B------:R0:W1:Y:S02]  /*0ff0*/  SHFL.BFLY P2, R20, R22, R21, R24 ;  /* 0x0c00001516147389 */ /* 0x0000640000040018 */
[----:B01----:R-:W-:Y:S01]  /*1000*/  ENDCOLLECTIVE ;  /* 0x000000000000791b */ /* 0x003fe20003800000 */
.L_x_11680:
[----:B------:R-:W-:Y:S01]  /*1010*/  MOV R9, R20 ;  /* 0x0000001400097202 */ /* 0x000fe20000000f00 */
[----:B------:R-:W-:Y:S06]  /*1020*/  BRA `(.L_x_11681) ;  /* 0xfffffff800747947 */ /* 0x000fec000383ffff */
.L_x_11682:
        /* <DEDUP_REMOVED lines=13> */
.L_x_14030:


//--------------------- .text._ZN10layer_norm13ln_bwd_kernelINS_13Kernel_traitsI6__halfffffjLj8192ELj1ELj1ELj8ELj16ENS_18Kernel_traits_baseILj8192ES2_ffffjLj256EEEEELb1ELb0ELb1ELb0EEEvNS_9BwdParamsE --------------------------
	.section	.text._ZN10layer_norm13ln_bwd_kernelINS_13Kernel_traitsI6__halfffffjLj8192ELj1ELj1ELj8ELj16ENS_18Kernel_traits_baseILj8192ES2_ffffjLj256EEEEELb1ELb0ELb1ELb0EEEvNS_9BwdParamsE,"ax",@progbits
	.align	128
        .global         _ZN10layer_norm13ln_bwd_kernelINS_13Kernel_traitsI6__halfffffjLj8192ELj1ELj1ELj8ELj16ENS_18Kernel_traits_baseILj8192ES2_ffffjLj256EEEEELb1ELb0ELb1ELb0EEEvNS_9BwdParamsE
        .type           _ZN10layer_norm13ln_bwd_kernelINS_13Kernel_traitsI6__halfffffjLj8192ELj1ELj1ELj8ELj16ENS_18Kernel_traits_baseILj8192ES2_ffffjLj256EEEEELb1ELb0ELb1ELb0EEEvNS_9BwdParamsE,@function
        .size           _ZN10layer_norm13ln_bwd_kernelINS_13Kernel_traitsI6__halfffffjLj8192ELj1ELj1ELj8ELj16ENS_18Kernel_traits_baseILj8192ES2_ffffjLj256EEEEELb1ELb0ELb1ELb0EEEvNS_9BwdParamsE,(.L_x_14031 - _ZN10layer_norm13ln_bwd_kernelINS_13Kernel_traitsI6__halfffffjLj8192ELj1ELj1ELj8ELj16ENS_18Kernel_traits_baseILj8192ES2_ffffjLj256EEEEELb1ELb0ELb1ELb0EEEvNS_9BwdParamsE)
        .other          _ZN10layer_norm13ln_bwd_kernelINS_13Kernel_traitsI6__halfffffjLj8192ELj1ELj1ELj8ELj16ENS_18Kernel_traits_baseILj8192ES2_ffffjLj256EEEEELb1ELb0ELb1ELb0EEEvNS_9BwdParamsE,@"STO_CUDA_ENTRY STV_DEFAULT"
_ZN10layer_norm13ln_bwd_kernelINS_13Kernel_traitsI6__halfffffjLj8192ELj1ELj1ELj8ELj16ENS_18Kernel_traits_baseILj8192ES2_ffffjLj256EEEEELb1ELb0ELb1ELb0EEEvNS_9BwdParamsE:
.text._ZN10layer_norm13ln_bwd_kernelINS_13Kernel_traitsI6__halfffffjLj8192ELj1ELj1ELj8ELj16ENS_18Kernel_traits_baseILj8192ES2_ffffjLj256EEEEELb1ELb0ELb1ELb0EEEvNS_9BwdParamsE:
        /* <DEDUP_REMOVED lines=53> */
[----:B0-----:R-:W-:-:S04]  /*0350*/  @P1 IMAD.WIDE.U32 R28, R11, 0x8, R28 ;  /* 0x000000080b1c1825 */ /* 0x001fc800078e001c */
[----:B------:R-:W-:Y:S01]  /*0360*/  @P1 VIADD R11, R11, 0x100 ;  /* 0x000001000b0b1836 */ /* 0x000fe20000000000 */
[----:B------:R-:W-:Y:S01]  /*0370*/  ISETP.NE.AND P6, PT, R38, RZ, PT ;  /* 0x000000ff2600720c */ /* 0x000fe20003fc5270 */
[----:B------:R1:W5:Y:S01]  /*0380*/  @P1 LDG.E.64 R12, desc[UR4][R28.64] ;  /* 0x000000041c0c1981 */ /* 0x000362000c1e1b00 */
[----:B------:R-:W0:Y:S01]  /*0390*/  @P0 LDC.64 R36, c[0x0][0x260] ;  /* 0x00009800ff240b82 */ /* 0x000e220000000a00 */
[C---:B--2---:R-:W-:Y:S01]  /*03a0*/  @P4 IMAD.WIDE.U32 R30, R11.reuse, 0x8, R20 ;  /* 0x000000080b1e4825 */ /* 0x044fe200078e0014 */
[----:B------:R-:W-:-:S04]  /*03b0*/  @P4 IADD3 R11, R11, 0x100, RZ ;  /* 0x000001000b0b4810 */ /* 0x000fc80007ffe0ff */
        /* <DEDUP_REMOVED lines=45> */
[----:B-----5:R-:W-:Y:S01]  /*0690*/  SHF.R.U64 R32, R12, 0x10, R13 ;  /* 0x000000100c207819 */ /* 0x020fe2000000120d */
[----:B------:R-:W-:Y:S01]  /*06a0*/  IMAD.MOV.U32 R21, RZ, RZ, R17 ;  /* 0x000000ffff157224 */ /* 0x000fe200078e0011 */
[----:B------:R-:W-:Y:S01]  /*06b0*/  MOV R29, R13 ;  /* 0x0000000d001d7202 */ /* 0x000fe20000000f00 */
[----:B------:R-:W-:Y:S01]  /*06c0*/  IMAD.MOV.U32 R161, RZ, RZ, R5 ;  /* 0x000000ffffa17224 */ /* 0x000fe200078e0005 */
[----:B------:R-:W-:Y:S01]  /*06d0*/  SHF.R.U32.HI R30, RZ, 0x10, R13 ;  /* 0x00000010ff1e7819 */ /* 0x000fe2000001160d */
[----:B------:R-:W-:Y:S01]  /*06e0*/  IMAD.MOV.U32 R31, RZ, RZ, R12 ;  /* 0x000000ffff1f7224 */ /* 0x000fe200078e000c */
[----:B------:R-:W-:Y:S01]  /*06f0*/  MOV R27, R14 ;  /* 0x0000000e001b7202 */ /* 0x000fe20000000f00 */
[----:B------:R-:W-:Y:S01]  /*0700*/  HFMA2.MMA R97, -RZ, RZ, 0, 0 ;  /* 0x00000000ff617435 */ /* 0x000fe200000001ff */
[--C-:B------:R-:W-:Y:S01]  /*0710*/  SHF.R.U64 R28, R14, 0x10, R15.reuse ;  /* 0x000000100e1c7819 */ /* 0x100fe2000000120f */
[----:B------:R-:W-:Y:S01]  /*0720*/  IMAD.MOV.U32 R150, RZ, RZ, 0x1 ;  /* 0x00000001ff967424 */ /* 0x000fe200078e00ff */
        /* <DEDUP_REMOVED lines=12> */
[----:B------:R-:W-:Y:S01]  /*07f0*/  SHF.R.U64 R20, R18, 0x10, R19 ;  /* 0x0000001012147819 */ /* 0x000fe20000001213 */
        /* <DEDUP_REMOVED lines=42> */
[----:B0-----:R-:W-:-:S07]  /*0aa0*/  HADD2.F32 R14, -RZ, R14.H0_H0 ;  /* 0x2000000eff0e7230 */ /* 0x001fce0000004100 */
.L_x_11796:
[----:B0-----:R-:W0:Y:S08]  /*0ab0*/  LDC.64 R144, c[0x0][0x288] ;  /* 0x0000a200ff907b82 */ /* 0x001e300000000a00 */
[----:B-1----:R-:W1:Y:S08]  /*0ac0*/  LDC.64 R152, c[0x0][0x250] ;  /* 0x00009400ff987b82 */ /* 0x002e700000000a00 */
[----:B--234-:R-:W2:Y:S08]  /*0ad0*/  LDC.64 R142, c[0x0][0x258] ;  /* 0x00009600ff8e7b82 */ /* 0x01ceb00000000a00 */
[----:B------:R-:W3:Y:S01]  /*0ae0*/  LDC.64 R140, c[0x0][0x280] ;  /* 0x0000a000ff8c7b82 */ /* 0x000ee20000000a00 */
[----:B0-----:R-:W-:-:S06]  /*0af0*/  IMAD.WIDE R144, R166, 0x4, R144 ;  /* 0x00000004a6907825 */ /* 0x001fcc00078e0290 */
[----:B------:R0:W4:Y:S01]  /*0b00*/  LDG.E R145, desc[UR4][R144.64] ;  /* 0x0000000490917981 */ /* 0x000122000c1e1900 */
[C---:B-1----:R-:W-:Y:S01]  /*0b10*/  IMAD.WIDE R152, R166.reuse, 0x4, R152 ;  /* 0x00000004a6987825 */ /* 0x042fe200078e0298 */
[----:B------:R-:W1:Y:S05]  /*0b20*/  LDC.64 R194, c[0x0][0x2c8] ;  /* 0x0000b200ffc27b82 */ /* 0x000e6a0000000a00 */
[----:B-----5:R0:W5:Y:S01]  /*0b30*/  LDG.E R152, desc[UR4][R152.64] ;  /* 0x0000000498987981 */ /* 0x020162000c1e1900 */
[----:B--2---:R-:W-:-:S05]  /*0b40*/  IMAD.WIDE R142, R166, 0x4, R142 ;  /* 0x00000004a68e7825 */ /* 0x004fca00078e028e */
[----:B------:R2:W5:Y:S01]  /*0b50*/  LDG.E R12, desc[UR4][R142.64] ;  /* 0x000000048e0c7981 */ /* 0x000562000c1e1900 */
[----:B---3--:R-:W-:-:S05]  /*0b60*/  IMAD.WIDE R140, R166, 0x4, R140 ;  /* 0x00000004a68c7825 */ /* 0x008fca00078e028c */
[----:B------:R2:W5:Y:S01]  /*0b70*/  LDG.E R233, desc[UR4][R140.64] ;  /* 0x000000048ce97981 */ /* 0x000562000c1e1900 */
[----:B------:R-:W3:Y:S01]  /*0b80*/  S2R R148, SR_TID.X ;  /* 0x0000000000947919 */ /* 0x000ee20000002100 */
[----:B------:R-:W-:-:S05]  /*0b90*/  MOV R169, UR11 ;  /* 0x0000000b00a97c02 */ /* 0x000fca0008000f00 */
[----:B------:R-:W-:-:S05]  /*0ba0*/  IMAD R11, R166, R169, RZ ;  /* 0x000000a9a60b7224 */ /* 0x000fca00078e02ff */
[----:B0-----:R-:W-:-:S04]  /*0bb0*/  SHF.R.S32.HI R144, RZ, 0x1f, R11 ;  /* 0x0000001fff907819 */ /* 0x001fc8000001140b */
[----:B------:R-:W-:Y:S01]  /*0bc0*/  LEA.HI R144, R144, R11, RZ, 0x2 ;  /* 0x0000000b90907211 */ /* 0x000fe200078f10ff */
[----:B------:R-:W-:Y:S01]  /*0bd0*/  BSSY B0, `(.L_x_11684) ;  /* 0x0000208000007945 */ /* 0x000fe20003800000 */
[----:B---3--:R-:W-:-:S04]  /*0be0*/  LOP3.LUT R167, R148, 0xff, RZ, 0xc0, !PT ;  /* 0x000000ff94a77812 */ /* 0x008fc800078ec0ff */
[----:B------:R-:W-:-:S05]  /*0bf0*/  LEA.HI.SX32 R11, R144, R167, 0x1e ;  /* 0x000000a7900b7211 */ /* 0x000fca00078ff2ff */
[----:B-1----:R-:W-:Y:S01]  /*0c00*/  IMAD.WIDE.U32 R236, R11, 0x10, R194 ;  /* 0x000000100bec7825 */ /* 0x002fe200078e00c2 */
[----:B----4-:R-:W-:-:S13]  /*0c10*/  ISETP.GT.AND P1, PT, R145, RZ, PT ;  /* 0x000000ff9100720c */ /* 0x010fda0003f24270 */
[----:B--2---:R-:W-:Y:S05]  /*0c20*/  @P1 BRA `(.L_x_11685) ;  /* 0x0000000400b01947 */ /* 0x004fea0003800000 */
[----:B-----5:R-:W-:Y:S01]  /*0c30*/  ISETP.GE.AND P0, PT, R233, 0x1, PT ;  /* 0x00000001e900780c */ /* 0x020fe20003f06270 */
[----:B------:R-:W-:Y:S01]  /*0c40*/  BSSY B1, `(.L_x_11686) ;  /* 0x0000012000017945 */ /* 0x000fe20003800000 */
[----:B------:R-:W-:Y:S01]  /*0c50*/  LOP3.LUT P5, RZ, R10, 0x8, RZ, 0xc0, !PT ;  /* 0x000000080aff7812 */ /* 0x000fe200078ac0ff */
[----:B------:R-:W-:Y:S01]  /*0c60*/  IMAD.MOV.U32 R145, RZ, RZ, R11 ;  /* 0x000000ffff917224 */ /* 0x000fe200078e000b */
[----:B------:R-:W-:-:S09]  /*0c70*/  MOV R147, RZ ;  /* 0x000000ff00937202 */ /* 0x000fd20000000f00 */
        /* <DEDUP_REMOVED lines=11> */
[----:B------:R1:W5:Y:S01]  /*0d30*/  LDG.E R9, desc[UR4][R140.64] ;  /* 0x000000048c097981 */ /* 0x000362000c1e1900 */
[----:B------:R-:W-:Y:S02]  /*0d40*/  IADD3 R145, R11, 0x100, RZ ;  /* 0x000001000b917810 */ /* 0x000fe40007ffe0ff */
[----:B------:R-:W-:-:S07]  /*0d50*/  IADD3 R147, R147, 0x100, RZ ;  /* 0x0000010093937810 */ /* 0x000fce0007ffe0ff */
.L_x_11687:
[----:B------:R-:W-:Y:S05]  /*0d60*/  BSYNC B1 ;  /* 0x0000000000017941 */ /* 0x000fea0003800000 */
.L_x_11686:
[----:B------:R-:W-:Y:S01]  /*0d70*/  LOP3.LUT P5, RZ, R10, 0x4, RZ, 0xc0, !PT ;  /* 0x000000040aff7812 */ /* 0x000fe200078ac0ff */
[----:B------:R-:W-:-:S12]  /*0d80*/  BSSY B1, `(.L_x_11688) ;  /* 0x000000b000017945 */ /* 0x000fd80003800000 */
[----:B------:R-:W-:Y:S05]  /*0d90*/  @!P5 BRA `(.L_x_11689) ;  /* 0x000000000024d947 */ /* 0x000fea0003800000 */
[----:B-1----:R-:W0:Y:S01]  /*0da0*/  LDC.64 R140, c[0x0][0x240] ;  /* 0x00009000ff8c7b82 */ /* 0x002e220000000a00 */
[----:B------:R-:W-:-:S04]  /*0db0*/  ISETP.NE.U32.AND P5, PT, RZ, UR8, PT ;  /* 0x00000008ff007c0c */ /* 0x000fc8000bfa5070 */
[----:B------:R-:W-:-:S13]  /*0dc0*/  ISETP.NE.AND.EX P5, PT, RZ, UR9, PT, P5 ;  /* 0x00000009ff007c0c */ /* 0x000fda000bfa5350 */
[----:B------:R-:W-:-:S05]  /*0dd0*/  @P5 IMAD.WIDE.U32 R142, R145, 0x10, R194 ;  /* 0x00000010918e5825 */ /* 0x000fca00078e00c2 */
[----:B------:R2:W5:Y:S01]  /*0de0*/  @P5 LDG.E.128 R104, desc[UR4][R142.64] ;  /* 0x000000048e685981 */ /* 0x000562000c1e1d00 */
[----:B0-----:R-:W-:-:S05]  /*0df0*/  IMAD.WIDE.U32 R140, R147, 0x4, R140 ;  /* 0x00000004938c7825 */ /* 0x001fca00078e008c */
[----:B------:R2:W5:Y:S01]  /*0e00*/  LDG.E R8, desc[UR4][R140.64] ;  /* 0x000000048c087981 */ /* 0x000562000c1e1900 */
[----:B------:R-:W-:Y:S02]  /*0e10*/  IADD3 R147, R147, 0x100, RZ ;  /* 0x0000010093937810 */ /* 0x000fe40007ffe0ff */
[----:B------:R-:W-:-:S07]  /*0e20*/  IADD3 R145, R145, 0x100, RZ ;  /* 0x0000010091917810 */ /* 0x000fce0007ffe0ff */
.L_x_11689:
[----:B------:R-:W-:Y:S05]  /*0e30*/  BSYNC B1 ;  /* 0x0000000000017941 */ /* 0x000fea0003800000 */
.L_x_11688:
[----:B------:R-:W-:Y:S01]  /*0e40*/  LOP3.LUT P5, RZ, R10, 0x2, RZ, 0xc0, !PT ;  /* 0x000000020aff7812 */ /* 0x000fe200078ac0ff */
[----:B------:R-:W-:-:S12]  /*0e50*/  BSSY B1, `(.L_x_11690) ;  /* 0x000000b000017945 */ /* 0x000fd80003800000 */
[----:B------:R-:W-:Y:S05]  /*0e60*/  @!P5 BRA `(.L_x_11691) ;  /* 0x000000000024d947 */ /* 0x000fea0003800000 */
[----:B-12---:R-:W0:Y:S01]  /*0e70*/  LDC.64 R140, c[0x0][0x240] ;  /* 0x00009000ff8c7b82 */ /* 0x006e220000000a00 */
[----:B------:R-:W-:-:S04]  /*0e80*/  ISETP.NE.U32.AND P5, PT, RZ, UR8, PT ;  /* 0x00000008ff007c0c */ /* 0x000fc8000bfa5070 */
[----:B------:R-:W-:-:S13]  /*0e90*/  ISETP.NE.AND.EX P5, PT, RZ, UR9, PT, P5 ;  /* 0x00000009ff007c0c */ /* 0x000fda000bfa5350 */
[----:B------:R-:W-:-:S05]  /*0ea0*/  @P5 IMAD.WIDE.U32 R142, R145, 0x10, R194 ;  /* 0x00000010918e5825 */ /* 0x000fca00078e00c2 */
[----:B------:R3:W5:Y:S01]  /*0eb0*/  @P5 LDG.E.128 R108, desc[UR4][R142.64] ;  /* 0x000000048e6c5981 */ /* 0x000762000c1e1d00 */
[----:B0-----:R-:W-:-:S05]  /*0ec0*/  IMAD.WIDE.U32 R140, R147, 0x4, R140 ;  /* 0x00000004938c7825 */ /* 0x001fca00078e008c */
[----:B------:R3:W5:Y:S01]  /*0ed0*/  LDG.E R7, desc[UR4][R140.64] ;  /* 0x000000048c077981 */ /* 0x000762000c1e1900 */
[----:B------:R-:W-:Y:S01]  /*0ee0*/  VIADD R147, R147, 0x100 ;  /* 0x0000010093937836 */ /* 0x000fe20000000000 */
[----:B------:R-:W-:-:S07]  /*0ef0*/  IADD3 R145, R145, 0x100, RZ ;  /* 0x0000010091917810 */ /* 0x000fce0007ffe0ff */
.L_x_11691:
[----:B------:R-:W-:Y:S05]  /*0f00*/  BSYNC B1 ;  /* 0x0000000000017941 */ /* 0x000fea0003800000 */
.L_x_11690:
[----:B------:R-:W-:Y:S01]  /*0f10*/  LOP3.LUT P5, RZ, R10, 0x1, RZ, 0xc0, !PT ;  /* 0x000000010aff7812 */ /* 0x000fe200078ac0ff */
[----:B------:R-:W-:-:S12]  /*0f20*/  BSSY B1, `(.L_x_11692) ;  /* 0x000000b000017945 */ /* 0x000fd80003800000 */
[----:B------:R-:W-:Y:S05]  /*0f30*/  @!P5 BRA `(.L_x_11693) ;  /* 0x000000000024d947 */ /* 0x000fea0003800000 */
[----:B-123--:R-:W0:Y:S01]  /*0f40*/  LDC.64 R140, c[0x0][0x240] ;  /* 0x00009000ff8c7b82 */ /* 0x00ee220000000a00 */
        /* <DEDUP_REMOVED lines=8> */
.L_x_11693:
[----:B------:R-:W-:Y:S05]  /*0fd0*/  BSYNC B1 ;  /* 0x0000000000017941 */ /* 0x000fea0003800000 */
.L_x_11692:
[----:B------:R-:W-:Y:S04]  /*0fe0*/  BSSY B1, `(.L_x_11694) ;  /* 0x000000b000017945 */ /* 0x000fe80003800000 */
[----:B------:R-:W-:Y:S05]  /*0ff0*/  @!P4 BRA `(.L_x_11695) ;  /* 0x000000000024c947 */ /* 0x000fea0003800000 */
[----:B-1234-:R-:W0:Y:S01]  /*1000*/  LDC.64 R140, c[0x0][0x240] ;  /* 0x00009000ff8c7b82 */ /* 0x01ee220000000a00 */
[----:B------:R-:W-:-:S04]  /*1010*/  ISETP.NE.U32.AND P5, PT, RZ, UR8, PT ;  /* 0x00000008ff007c0c */ /* 0x000fc8000bfa5070 */
[----:B------:R-:W-:-:S13]  /*1020*/  ISETP.NE.AND.EX P5, PT, RZ, UR9, PT, P5 ;  /* 0x00000009ff007c0c */ /* 0x000fda000bfa5350 */
[----:B------:R-:W-:-:S05]  /*1030*/  @P5 IMAD.WIDE.U32 R142, R145, 0x10, R194 ;  /* 0x00000010918e5825 */ /* 0x000fca00078e00c2 */
[----:B------:R1:W5:Y:S01]  /*1040*/  @P5 LDG.E.128 R116, desc[UR4][R142.64] ;  /* 0x000000048e745981 */ /* 0x000362000c1e1d00 */
[----:B0-----:R-:W-:-:S05]  /*1050*/  IMAD.WIDE.U32 R140, R147, 0x4, R140 ;  /* 0x00000004938c7825 */ /* 0x001fca00078e008c */
[----:B------:R1:W5:Y:S01]  /*1060*/  LDG.E R5, desc[UR4][R140.64] ;  /* 0x000000048c057981 */ /* 0x000362000c1e1900 */
[----:B------:R-:W-:Y:S01]  /*1070*/  IADD3 R147, R147, 0x100, RZ ;  /* 0x0000010093937810 */ /* 0x000fe20007ffe0ff */
[----:B------:R-:W-:-:S07]  /*1080*/  VIADD R145, R145, 0x100 ;  /* 0x0000010091917836 */ /* 0x000fce0000000000 */
.L_x_11695:
[----:B------:R-:W-:Y:S05]  /*1090*/  BSYNC B1 ;  /* 0x0000000000017941 */ /* 0x000fea0003800000 */
.L_x_11694:
        /* <DEDUP_REMOVED lines=11> */
.L_x_11697:
[----:B------:R-:W-:Y:S05]  /*1150*/  BSYNC B1 ;  /* 0x0000000000017941 */ /* 0x000fea0003800000 */
.L_x_11696:
        /* <DEDUP_REMOVED lines=11> */
.L_x_11699:
[----:B------:R-:W-:Y:S05]  /*1210*/  BSYNC B1 ;  /* 0x0000000000017941 */ /* 0x000fea0003800000 */
.L_x_11698:
[----:B------:R-:W-:Y:S01]  /*1220*/  LOP3.LUT P5, RZ, R10, 0x20, RZ, 0xc0, !PT ;  /* 0x000000200aff7812 */ /* 0x000fe200078ac0ff */
[----:B------:R-:W-:Y:S01]  /*1230*/  HFMA2.MMA R154, -RZ, RZ, 0, 0 ;  /* 0x00000000ff9a7435 */ /* 0x000fe200000001ff */
[----:B------:R-:W-:-:S11]  /*1240*/  IMAD.MOV.U32 R153, RZ, RZ, RZ ;  /* 0x000000ffff997224 */ /* 0x000fd600078e00ff */
        /* <DEDUP_REMOVED lines=8> */
[----:B------:R-:W-:Y:S01]  /*12d0*/  MOV R154, RZ ;  /* 0x000000ff009a7202 */ /* 0x000fe20000000f00 */
[----:B------:R-:W-:Y:S06]  /*12e0*/  BRA `(.L_x_11700) ;  /* 0x0000001800587947 */ /* 0x000fec0003800000 */
.L_x_11685:
[----:B-----5:R-:W-:Y:S01]  /*12f0*/  ISETP.GE.AND P0, PT, R233, 0x1, PT ;  /* 0x00000001e900780c */ /* 0x020fe20003f06270 */
[----:B------:R-:W-:Y:S01]  /*1300*/  BSSY B1, `(.L_x_11701) ;  /* 0x000003e000017945 */ /* 0x000fe20003800000 */
[----:B------:R-:W-:Y:S01]  /*1310*/  IADD3 R140, R145, -0x1, RZ ;  /* 0xffffffff918c7810 */ /* 0x000fe20007ffe0ff */
[----:B------:R-:W-:Y:S01]  /*1320*/  HFMA2.MMA R154, -RZ, RZ, 0, 0 ;  /* 0x00000000ff9a7435 */ /* 0x000fe200000001ff */
[----:B------:R-:W-:Y:S01]  /*1330*/  LOP3.LUT P5, RZ, R10, 0x8, RZ, 0xc0, !PT ;  /* 0x000000080aff7812 */ /* 0x000fe200078ac0ff */
[----:B------:R-:W-:Y:S01]  /*1340*/  IMAD.MOV.U32 R149, RZ, RZ, RZ ;  /* 0x000000ffff957224 */ /* 0x000fe200078e00ff */
        /* <DEDUP_REMOVED lines=10> */
[----:B------:R-:W-:Y:S01]  /*13f0*/  @P0 LEA.HI.SX32 R149, R142, R167, 0x1e ;  /* 0x000000a78e950211 */ /* 0x000fe200078ff2ff */
[----:B------:R-:W-:Y:S06]  /*1400*/  @!P5 BRA `(.L_x_11702) ;  /* 0x0000000000b4d947 */ /* 0x000fec0003800000 */
[----:B------:R-:W0:Y:S01]  /*1410*/  LDC.64 R140, c[0x0][0x238] ;  /* 0x00008e00ff8c7b82 */ /* 0x000e220000000a00 */
[----:B------:R-:W-:-:S04]  /*1420*/  ISETP.NE.AND P5, PT, R165, RZ, PT ;  /* 0x000000ffa500720c */ /* 0x000fc80003fa5270 */
[----:B------:R-:W-:Y:S02]  /*1430*/  FSEL R153, R152, RZ, !P5 ;  /* 0x000000ff98997208 */ /* 0x000fe40006800000 */
[----:B------:R-:W-:Y:S01]  /*1440*/  ISETP.NE.U32.AND P5, PT, RZ, UR8, PT ;  /* 0x00000008ff007c0c */ /* 0x000fe2000bfa5070 */
[----:B------:R-:W1:Y:S03]  /*1450*/  LDC.64 R144, c[0x0][0x2b8] ;  /* 0x0000ae00ff907b82 */ /* 0x000e660000000a00 */
[----:B------:R-:W-:-:S05]  /*1460*/  ISETP.NE.AND.EX P5, PT, RZ, UR9, PT, P5 ;  /* 0x00000009ff007c0c */ /* 0x000fca000bfa5350 */
[----:B------:R-:W2:Y:S01]  /*1470*/  LDC.64 R154, c[0x0][0x240] ;  /* 0x00009000ff9a7b82 */ /* 0x000ea20000000a00 */
[----:B0-----:R-:W-:-:S07]  /*1480*/  IMAD.WIDE.U32 R140, R11, 0x10, R140 ;  /* 0x000000100b8c7825 */ /* 0x001fce00078e008c */
[----:B------:R-:W5:Y:S04]  /*1490*/  @P5 LDG.E.128 R100, desc[UR4][R236.64] ;  /* 0x00000004ec645981 */ /* 0x000f68000c1e1d00 */
[----:B------:R-:W3:Y:S01]  /*14a0*/  LDG.E.128 R140, desc[UR4][R140.64] ;  /* 0x000000048c8c7981 */ /* 0x000ee2000c1e1d00 */
[----:B-1----:R-:W-:-:S06]  /*14b0*/  IMAD.WIDE.U32 R144, R151, 0x10, R144 ;  /* 0x0000001097907825 */ /* 0x002fcc00078e0090 */
[----:B------:R-:W4:Y:S01]  /*14c0*/  LDG.E.128 R144, desc[UR4][R144.64] ;  /* 0x0000000490907981 */ /* 0x000f22000c1e1d00 */
[----:B--2---:R-:W-:Y:S01]  /*14d0*/  IMAD.WIDE.U32 R154, R149, 0x4, R154 ;  /* 0x00000004959a7825 */ /* 0x004fe200078e009a */
[----:B------:R-:W-:-:S03]  /*14e0*/  IADD3 R151, R151, 0x100, RZ ;  /* 0x0000010097977810 */ /* 0x000fc60007ffe0ff */
[----:B------:R-:W-:Y:S01]  /*14f0*/  VIADD R149, R149, 0x100 ;  /* 0x0000010095957836 */ /* 0x000fe20000000000 */
[----:B------:R0:W5:Y:S02]  /*1500*/  LDG.E R9, desc[UR4][R154.64] ;  /* 0x000000049a097981 */ /* 0x000164000c1e1900 */
[----:B0-----:R-:W-:Y:S01]  /*1510*/  IADD3 R155, R11, 0x100, RZ ;  /* 0x000001000b9b7810 */ /* 0x001fe20007ffe0ff */
[C---:B---3--:R-:W-:Y:S01]  /*1520*/  FADD.FTZ R3, -R153.reuse, R140 ;  /* 0x0000008c99037221 */ /* 0x048fe20000010100 */
[C---:B------:R-:W-:Y:S01]  /*1530*/  FADD.FTZ R199, -R153.reuse, R141 ;  /* 0x0000008d99c77221 */ /* 0x040fe20000010100 */
[C---:B------:R-:W-:Y:S01]  /*1540*/  FADD.FTZ R217, -R153.reuse, R142 ;  /* 0x0000008e99d97221 */ /* 0x040fe20000010100 */
[----:B------:R-:W-:Y:S01]  /*1550*/  FADD.FTZ R143, -R153, R143 ;  /* 0x0000008f998f7221 */ /* 0x000fe20000010100 */
[C---:B------:R-:W-:Y:S01]  /*1560*/  FMUL.FTZ R3, R12.reuse, R3 ;  /* 0x000000030c037220 */ /* 0x040fe20000410000 */
[C---:B------:R-:W-:Y:S01]  /*1570*/  FMUL.FTZ R182, R12.reuse, R199 ;  /* 0x000000c70cb67220 */ /* 0x040fe20000410000 */
[C---:B------:R-:W-:Y:S01]  /*1580*/  FMUL.FTZ R199, R12.reuse, R217 ;  /* 0x000000d90cc77220 */ /* 0x040fe20000410000 */
[----:B------:R-:W-:Y:S01]  /*1590*/  FMUL.FTZ R232, R12, R143 ;  /* 0x0000008f0ce87220 */ /* 0x000fe20000410000 */
[----:B----4-:R-:W-:Y:S01]  /*15a0*/  FMUL.FTZ R200, R163, R144 ;  /* 0x00000090a3c87220 */ /* 0x010fe20000410000 */
        /* <DEDUP_REMOVED lines=19> */
.L_x_11702:
[----:B------:R-:W-:Y:S05]  /*16e0*/  BSYNC B1 ;  /* 0x0000000000017941 */ /* 0x000fea0003800000 */
.L_x_11701:
[----:B------:R-:W-:Y:S01]  /*16f0*/  LOP3.LUT P5, RZ, R10, 0x4, RZ, 0xc0, !PT ;  /* 0x000000040aff7812 */ /* 0x000fe200078ac0ff */
[----:B------:R-:W-:-:S12]  /*1700*/  BSSY B1, `(.L_x_11703) ;  /* 0x0000030000017945 */ /* 0x000fd80003800000 */
[----:B------:R-:W-:Y:S05]  /*1710*/  @!P5 BRA `(.L_x_11704) ;  /* 0x0000000000b8d947 */ /* 0x000fea0003800000 */
        /* <DEDUP_REMOVED lines=8> */
[----:B------:R-:W-:Y:S01]  /*17a0*/  @P5 IMAD.WIDE.U32 R236, R155, 0x10, R194 ;  /* 0x000000109bec5825 */ /* 0x000fe200078e00c2 */
[----:B------:R-:W3:Y:S03]  /*17b0*/  LDG.E.128 R140, desc[UR4][R140.64] ;  /* 0x000000048c8c7981 */ /* 0x000ee6000c1e1d00 */
[----:B-1----:R-:W-:Y:S01]  /*17c0*/  IMAD.WIDE.U32 R144, R151, 0x10, R144 ;  /* 0x0000001097907825 */ /* 0x002fe200078e0090 */
[----:B------:R-:W5:Y:S05]  /*17d0*/  @P5 LDG.E.128 R104, desc[UR4][R236.64] ;  /* 0x00000004ec685981 */ /* 0x000f6a000c1e1d00 */
[----:B------:R-:W4:Y:S01]  /*17e0*/  LDG.E.128 R144, desc[UR4][R144.64] ;  /* 0x0000000490907981 */ /* 0x000f22000c1e1d00 */
[----:B--2---:R-:W-:-:S05]  /*17f0*/  IMAD.WIDE.U32 R228, R149, 0x4, R228 ;  /* 0x0000000495e47825 */ /* 0x004fca00078e00e4 */
[----:B------:R0:W5:Y:S01]  /*1800*/  LDG.E R8, desc[UR4][R228.64] ;  /* 0x00000004e4087981 */ /* 0x000162000c1e1900 */
[----:B------:R-:W-:Y:S02]  /*1810*/  IADD3 R149, R149, 0x100, RZ ;  /* 0x0000010095957810 */ /* 0x000fe40007ffe0ff */
[----:B------:R-:W-:Y:S02]  /*1820*/  IADD3 R151, R151, 0x100, RZ ;  /* 0x0000010097977810 */ /* 0x000fe40007ffe0ff */
[----:B------:R-:W-:Y:S01]  /*1830*/  IADD3 R155, R155, 0x100, RZ ;  /* 0x000001009b9b7810 */ /* 0x000fe20007ffe0ff */
[C---:B---3--:R-:W-:Y:S01]  /*1840*/  FADD.FTZ R183, -R180.reuse, R140 ;  /* 0x0000008cb4b77221 */ /* 0x048fe20000010100 */
[C---:B------:R-:W-:Y:S01]  /*1850*/  FADD.FTZ R197, -R180.reuse, R141 ;  /* 0x0000008db4c57221 */ /* 0x040fe20000010100 */
[C---:B------:R-:W-:Y:S01]  /*1860*/  FADD.FTZ R215, -R180.reuse, R142 ;  /* 0x0000008eb4d77221 */ /* 0x040fe20000010100 */
[----:B------:R-:W-:Y:S01]  /*1870*/  FADD.FTZ R143, -R180, R143 ;  /* 0x0000008fb48f7221 */ /* 0x000fe20000010100 */
[C---:B------:R-:W-:Y:S01]  /*1880*/  FMUL.FTZ R183, R12.reuse, R183 ;  /* 0x000000b70cb77220 */ /* 0x040fe20000410000 */
[C---:B------:R-:W-:Y:S01]  /*1890*/  FMUL.FTZ R180, R12.reuse, R197 ;  /* 0x000000c50cb47220 */ /* 0x040fe20000410000 */
[----:B----4-:R-:W-:Y:S01]  /*18a0*/  FMUL.FTZ R198, R159, R144 ;  /* 0x000000909fc67220 */ /* 0x010fe20000410000 */
[----:B------:R-:W-:Y:S01]  /*18b0*/  FMUL.FTZ R197, R12, R215 ;  /* 0x000000d70cc57220 */ /* 0x000fe20000410000 */
[----:B------:R-:W-:-:S02]  /*18c0*/  FMUL.FTZ R215, R160, R145 ;  /* 0x00000091a0d77220 */ /* 0x000fc40000410000 */
[----:B------:R-:W-:Y:S01]  /*18d0*/  FADD.FTZ R140, R153, R198 ;  /* 0x000000c6998c7221 */ /* 0x000fe20000010000 */
[----:B------:R-:W-:Y:S01]  /*18e0*/  FFMA.FTZ R141, R183, R198, R154 ;  /* 0x000000c6b78d7223 */ /* 0x000fe2000001009a */
[----:B0-----:R-:W-:Y:S01]  /*18f0*/  FMUL.FTZ R228, R12, R143 ;  /* 0x0000008f0ce47220 */ /* 0x001fe20000410000 */
        /* <DEDUP_REMOVED lines=16> */
.L_x_11704:
[----:B------:R-:W-:Y:S05]  /*1a00*/  BSYNC B1 ;  /* 0x0000000000017941 */ /* 0x000fea0003800000 */
.L_x_11703:
        /* <DEDUP_REMOVED lines=18> */
[----:B------:R-:W-:Y:S01]  /*1b30*/  VIADD R149, R149, 0x100 ;  /* 0x0000010095957836 */ /* 0x000fe20000000000 */
        /* <DEDUP_REMOVED lines=13> */
[----:B------:R-:W-:Y:S01]  /*1c10*/  FMUL.FTZ R210, R12, R143 ;  /* 0x0000008f0cd27220 */ /* 0x000fe20000410000 */
[----:B0-----:R-:W-:Y:S01]  /*1c20*/  FMUL.FTZ R226, R33, R146 ;  /* 0x0000009221e27220 */ /* 0x001fe20000410000 */
        /* <DEDUP_REMOVED lines=15> */
.L_x_11706:
[----:B------:R-:W-:Y:S05]  /*1d20*/  BSYNC B1 ;  /* 0x0000000000017941 */ /* 0x000fea0003800000 */
.L_x_11705:
        /* <DEDUP_REMOVED lines=49> */
.L_x_11708:
[----:B------:R-:W-:Y:S05]  /*2040*/  BSYNC B1 ;  /* 0x0000000000017941 */ /* 0x000fea0003800000 */
.L_x_11707:
[----:B------:R-:W-:Y:S04]  /*2050*/  BSSY B1, `(.L_x_11709) ;  /* 0x0000030000017945 */ /* 0x000fe80003800000 */
        /* <DEDUP_REMOVED lines=47> */
.L_x_11710:
[----:B------:R-:W-:Y:S05]  /*2350*/  BSYNC B1 ;  /* 0x0000000000017941 */ /* 0x000fea0003800000 */
.L_x_11709:
        /* <DEDUP_REMOVED lines=48> */
.L_x_11712:
[----:B------:R-:W-:Y:S05]  /*2660*/  BSYNC B1 ;  /* 0x0000000000017941 */ /* 0x000fea0003800000 */
.L_x_11711:
        /* <DEDUP_REMOVED lines=48> */
.L_x_11714:
[----:B------:R-:W-:Y:S05]  /*2970*/  BSYNC B1 ;  /* 0x0000000000017941 */ /* 0x000fea0003800000 */
.L_x_11713:
[----:B------:R-:W-:-:S13]  /*2980*/  LOP3.LUT P5, RZ, R10, 0x20, RZ, 0xc0, !PT ;  /* 0x000000200aff7812 */ /* 0x000fda00078ac0ff */
[----:B------:R-:W-:Y:S05]  /*2990*/  @!P5 BRA `(.L_x_11700) ;  /* 0x0000000000acd947 */ /* 0x000fea0003800000 */
[----:B------:R-:W0:Y:S01]  /*29a0*/  LDC.64 R140, c[0x0][0x238] ;  /* 0x00008e00ff8c7b82 */ /* 0x000e220000000a00 */
[----:B------:R-:W-:-:S04]  /*29b0*/  ISETP.NE.AND P5, PT, R165, RZ, PT ;  /* 0x000000ffa500720c */ /* 0x000fc80003fa5270 */
[----:B------:R-:W-:Y:S02]  /*29c0*/  FSEL R152, R152, RZ, !P5 ;  /* 0x000000ff98987208 */ /* 0x000fe40006800000 */
[----:B------:R-:W-:Y:S01]  /*29d0*/  ISETP.NE.U32.AND P5, PT, RZ, UR8, PT ;  /* 0x00000008ff007c0c */ /* 0x000fe2000bfa5070 */
[----:B------:R-:W1:Y:S03]  /*29e0*/  LDC.64 R144, c[0x0][0x2b8] ;  /* 0x0000ae00ff907b82 */ /* 0x000e660000000a00 */
[----:B------:R-:W-:-:S13]  /*29f0*/  ISETP.NE.AND.EX P5, PT, RZ, UR9, PT, P5 ;  /* 0x00000009ff007c0c */ /* 0x000fda000bfa5350 */
[C---:B------:R-:W-:Y:S02]  /*2a00*/  @P5 IMAD.WIDE.U32 R236, R155.reuse, 0x10, R194 ;  /* 0x000000109bec5825 */ /* 0x040fe400078e00c2 */
[----:B------:R-:W2:Y:S02]  /*2a10*/  LDC.64 R194, c[0x0][0x240] ;  /* 0x00009000ffc27b82 */ /* 0x000ea40000000a00 */
[----:B0-----:R-:W-:Y:S01]  /*2a20*/  IMAD.WIDE.U32 R140, R155, 0x10, R140 ;  /* 0x000000109b8c7825 */ /* 0x001fe200078e008c */
[----:B------:R0:W5:Y:S03]  /*2a30*/  @P5 LDG.E.128 R128, desc[UR4][R236.64] ;  /* 0x00000004ec805981 */ /* 0x000166000c1e1d00 */
[----:B-1----:R-:W-:Y:S02]  /*2a40*/  IMAD.WIDE.U32 R144, R151, 0x10, R144 ;  /* 0x0000001097907825 */ /* 0x002fe400078e0090 */
[----:B------:R-:W3:Y:S04]  /*2a50*/  LDG.E.128 R140, desc[UR4][R140.64] ;  /* 0x000000048c8c7981 */ /* 0x000ee8000c1e1d00 */
[----:B------:R-:W4:Y:S01]  /*2a60*/  LDG.E.128 R144, desc[UR4][R144.64] ;  /* 0x0000000490907981 */ /* 0x000f22000c1e1d00 */
[----:B--2---:R-:W-:-:S05]  /*2a70*/  IMAD.WIDE.U32 R194, R149, 0x4, R194 ;  /* 0x0000000495c27825 */ /* 0x004fca00078e00c2 */
[----:B------:R0:W5:Y:S01]  /*2a80*/  LDG.E R0, desc[UR4][R194.64] ;  /* 0x00000004c2007981 */ /* 0x000162000c1e1900 */
[C---:B---3--:R-:W-:Y:S01]  /*2a90*/  FADD.FTZ R171, -R152.reuse, R140 ;  /* 0x0000008c98ab7221 */ /* 0x048fe20000010100 */
[C---:B------:R-:W-:Y:S01]  /*2aa0*/  FADD.FTZ R149, -R152.reuse, R141 ;  /* 0x0000008d98957221 */ /* 0x040fe20000010100 */
[C---:B------:R-:W-:Y:S01]  /*2ab0*/  FADD.FTZ R201, -R152.reuse, R142 ;  /* 0x0000008e98c97221 */ /* 0x040fe20000010100 */
[----:B------:R-:W-:Y:S01]  /*2ac0*/  FADD.FTZ R151, -R152, R143 ;  /* 0x0000008f98977221 */ /* 0x000fe20000010100 */
[----:B----4-:R-:W-:Y:S01]  /*2ad0*/  FMUL.FTZ R184, R15, R144 ;  /* 0x000000900fb87220 */ /* 0x010fe20000410000 */
[----:B------:R-:W-:Y:S01]  /*2ae0*/  FMUL.FTZ R171, R12, R171 ;  /* 0x000000ab0cab7220 */ /* 0x000fe20000410000 */
        /* <DEDUP_REMOVED lines=22> */
.L_x_11700:
[----:B------:R-:W-:Y:S05]  /*2c50*/  BSYNC B0 ;  /* 0x0000000000007941 */ /* 0x000fea0003800000 */
.L_x_11684:
[----:B------:R-:W-:Y:S01]  /*2c60*/  LOP3.LUT P5, RZ, R150, 0xff, RZ, 0xc0, !PT ;  /* 0x000000ff96ff7812 */ /* 0x000fe200078ac0ff */
[----:B------:R-:W-:Y:S01]  /*2c70*/  UMOV UR6, 0xffffffff ;  /* 0xffffffff00067882 */ /* 0x000fe20000000000 */
[----:B-1234-:R-:W-:Y:S02]  /*2c80*/  SHF.R.U32.HI R141, RZ, 0x5, R148 ;  /* 0x00000005ff8d7819 */ /* 0x01efe40000011694 */
[----:B------:R-:W-:Y:S02]  /*2c90*/  LOP3.LUT R10, R10, 0xffffffef, RZ, 0xc0, !PT ;  /* 0xffffffef0a0a7812 */ /* 0x000fe400078ec0ff */
[----:B------:R-:W-:-:S07]  /*2ca0*/  LOP3.LUT R140, R141, 0x7fffff8, RZ, 0xc0, !PT ;  /* 0x07fffff88d8c7812 */ /* 0x000fce00078ec0ff */
[----:B------:R-:W-:Y:S02]  /*2cb0*/  @P5 LOP3.LUT R10, R10, 0x10, RZ, 0xfc, !PT ;  /* 0x000000100a0a5812 */ /* 0x000fe400078efcff */
        /* <DEDUP_REMOVED lines=21> */
.L_x_11807:
        /* <DEDUP_REMOVED lines=22> */
[----:B------:R-:W-:Y:S02]  /*2f70*/  @P0 IADD3 R142, R233, -0x1, RZ ;  /* 0xffffffffe98e0810 */ /* 0x000fe40007ffe0ff */
[----:B--2---:R-:W-:Y:S01]  /*2f80*/  FADD.FTZ R237, R237, R144 ;  /* 0x00000090eded7221 */ /* 0x004fe20000010000 */
[----:B------:R-:W-:Y:S01]  /*2f90*/  FADD.FTZ R140, R140, R145 ;  /* 0x000000918c8c7221 */ /* 0x000fe20000010000 */
[----:B------:R-:W-:Y:S01]  /*2fa0*/  HFMA2.MMA R144, -RZ, RZ, 0, 0 ;  /* 0x00000000ff907435 */ /* 0x000fe200000001ff */
[----:B------:R-:W-:Y:S02]  /*2fb0*/  @P0 IMAD R142, R142, R169, RZ ;  /* 0x000000a98e8e0224 */ /* 0x000fe400078e02ff */
[----:B------:R-:W-:Y:S01]  /*2fc0*/  FADD.FTZ R237, R146, R237 ;  /* 0x000000ed92ed7221 */ /* 0x000fe20000010000 */
[----:B------:R-:W-:-:S03]  /*2fd0*/  FADD.FTZ R140, R147, R140 ;  /* 0x0000008c938c7221 */ /* 0x000fc60000010000 */
[----:B0-----:R-:W-:Y:S01]  /*2fe0*/  FADD.FTZ R237, R237, R148 ;  /* 0x00000094eded7221 */ /* 0x001fe20000010000 */
[----:B------:R-:W-:Y:S01]  /*2ff0*/  FADD.FTZ R140, R140, R149 ;  /* 0x000000958c8c7221 */ /* 0x000fe20000010000 */
[----:B------:R-:W-:Y:S02]  /*3000*/  @P0 SHF.R.S32.HI R141, RZ, 0x1f, R142 ;  /* 0x0000001fff8d0819 */ /* 0x000fe4000001148e */
        /* <DEDUP_REMOVED lines=9> */
[----:B------:R-:W-:Y:S01]  /*30a0*/  FMUL.FTZ R145, R140, UR10 ;  /* 0x0000000a8c917c20 */ /* 0x000fe20008410000 */
        /* <DEDUP_REMOVED lines=18> */
.L_x_11719:
[----:B------:R-:W-:Y:S05]  /*31d0*/  BSYNC B1 ;  /* 0x0000000000017941 */ /* 0x000fea0003800000 */
.L_x_11718:
[----:B------:R-:W-:Y:S01]  /*31e0*/  @P0 FMUL.FTZ R143, R147, R143 ;  /* 0x0000008f938f0220 */ /* 0x000fe20000410000 */
[----:B------:R-:W-:Y:S01]  /*31f0*/  @P0 LOP3.LUT P5, RZ, R9, 0xff, RZ, 0xc0, !PT ;  /* 0x000000ff09ff0812 */ /* 0x000fe200078ac0ff */
[----:B------:R-:W-:Y:S02]  /*3200*/  BSSY B1, `(.L_x_11720) ;  /* 0x0000010000017945 */ /* 0x000fe40003800000 */
[----:B------:R-:W-:-:S05]  /*3210*/  @P0 FMUL.FTZ R142, R143, R142 ;  /* 0x0000008e8f8e0220 */ /* 0x000fca0000410000 */
[----:B------:R-:W-:Y:S02]  /*3220*/  @P0 SEL R136, R142, RZ, P5 ;  /* 0x000000ff8e880207 */ /* 0x000fe40002800000 */
[----:B------:R-:W0:Y:S01]  /*3230*/  @P0 LDC.64 R142, c[0x0][0x298] ;  /* 0x0000a600ff8e0b82 */ /* 0x000e220000000a00 */
[----:B------:R-:W-:-:S04]  /*3240*/  @!P1 ISETP.NE.U32.AND P5, PT, R140, RZ, PT ;  /* 0x000000ff8c00920c */ /* 0x000fc80003fa5070 */
        /* <DEDUP_REMOVED lines=11> */
.L_x_11721:
[----:B------:R-:W-:Y:S05]  /*3300*/  BSYNC B1 ;  /* 0x0000000000017941 */ /* 0x000fea0003800000 */
.L_x_11720:
[----:B0-----:R-:W-:Y:S01]  /*3310*/  @P0 FMUL.FTZ R143, R148, R143 ;  /* 0x0000008f948f0220 */ /* 0x001fe20000410000 */
        /* <DEDUP_REMOVED lines=17> */
.L_x_11723:
[----:B------:R-:W-:Y:S05]  /*3430*/  BSYNC B1 ;  /* 0x0000000000017941 */ /* 0x000fea0003800000 */
.L_x_11722:
[----:B0-----:R-:W-:Y:S01]  /*3440*/  @P0 FMUL.FTZ R143, R149, R143 ;  /* 0x0000008f958f0220 */ /* 0x001fe20000410000 */
[----:B------:R-:W-:Y:S01]  /*3450*/  @P0 LOP3.LUT P5, RZ, R9, 0xff0000, RZ, 0xc0, !PT ;  /* 0x00ff000009ff0812 */ /* 0x000fe200078ac0ff */
[----:B------:R-:W-:Y:S02]  /*3460*/  BSSY B1, `(.L_x_11724) ;  /* 0x0000012000017945 */ /* 0x000fe40003800000 */
[----:B------:R-:W-:-:S05]  /*3470*/  @P0 FMUL.FTZ R142, R143, R142 ;  /* 0x0000008e8f8e0220 */ /* 0x000fca0000410000 */
[----:B------:R-:W-:Y:S02]  /*3480*/  @P0 SEL R138, R142, RZ, P5 ;  /* 0x000000ff8e8a0207 */ /* 0x000fe40002800000 */
[----:B------:R-:W0:Y:S01]  /*3490*/  LDC.64 R142, c[0x0][0x308] ;  /* 0x0000c200ff8e7b82 */ /* 0x000e220000000a00 */
[----:B------:R-:W-:-:S04]  /*34a0*/  @!P1 ISETP.NE.U32.AND P5, PT, R140, RZ, PT ;  /* 0x000000ff8c00920c */ /* 0x000fc80003fa5070 */
[----:B------:R-:W-:-:S04]  /*34b0*/  @!P1 ISETP.NE.AND.EX P5, PT, R141, RZ, PT, P5 ;  /* 0x000000ff8d00920c */ /* 0x000fc80003fa5350 */
[----:B------:R-:W-:Y:S02]  /*34c0*/  @!P1 FSEL R150, R103, RZ, P5 ;  /* 0x000000ff67969208 */ /* 0x000fe40002800000 */
[----:B0-----:R-:W-:-:S04]  /*34d0*/  ISETP.NE.U32.AND P5, PT, R142, RZ, PT ;  /* 0x000000ff8e00720c */ /* 0x001fc80003fa5070 */
[----:B------:R-:W-:Y:S01]  /*34e0*/  ISETP.NE.AND.EX P5, PT, R143, RZ, PT, P5 ;  /* 0x000000ff8f00720c */ /* 0x000fe20003fa5350 */
[----:B------:R-:W-:-:S12]  /*34f0*/  @!P1 BRA `(.L_x_11725) ;  /* 0x0000000000209947 */ /* 0x000fd80003800000 */
        /* <DEDUP_REMOVED lines=8> */
.L_x_11725:
[----:B------:R-:W-:Y:S05]  /*3580*/  BSYNC B1 ;  /* 0x0000000000017941 */ /* 0x000fea0003800000 */
.L_x_11724:
[----:B------:R-:W-:Y:S02]  /*3590*/  SEL R132, R147, R132, P5 ;  /* 0x0000008493847207 */ /* 0x000fe40002800000 */
[----:B------:R-:W-:Y:S02]  /*35a0*/  SEL R133, R148, R133, P5 ;  /* 0x0000008594857207 */ /* 0x000fe40002800000 */
[----:B------:R-:W-:Y:S02]  /*35b0*/  SEL R134, R149, R134, P5 ;  /* 0x0000008695867207 */ /* 0x000fe40002800000 */
[----:B------:R-:W-:Y:S02]  /*35c0*/  SEL R135, R150, R135, P5 ;  /* 0x0000008796877207 */ /* 0x000fe40002800000 */
[----:B------:R-:W-:-:S04]  /*35d0*/  ISETP.NE.U32.AND P5, PT, R142, RZ, PT ;  /* 0x000000ff8e00720c */ /* 0x000fc80003fa5070 */
[----:B------:R-:W-:-:S13]  /*35e0*/  ISETP.NE.AND.EX P5, PT, R143, RZ, PT, P5 ;  /* 0x000000ff8f00720c */ /* 0x000fda0003fa5350 */
[----:B------:R-:W0:Y:S02]  /*35f0*/  @P5 LDC.64 R140, c[0x0][0x308] ;  /* 0x0000c200ff8c5b82 */ /* 0x000e240000000a00 */
[C---:B0-----:R-:W-:Y:S01]  /*3600*/  @P5 IMAD.WIDE.U32 R142, R11.reuse, 0x10, R140 ;  /* 0x000000100b8e5825 */ /* 0x041fe200078e008c */
[----:B------:R-:W-:-:S05]  /*3610*/  IADD3 R11, R11, 0x100, RZ ;  /* 0x000001000b0b7810 */ /* 0x000fca0007ffe0ff */
[----:B------:R-:W0:Y:S01]  /*3620*/  @P0 LDC.64 R140, c[0x0][0x298] ;  /* 0x0000a600ff8c0b82 */ /* 0x000e220000000a00 */
[----:B------:R1:W-:Y:S01]  /*3630*/  @P5 STG.E.128 desc[UR4][R142.64], R132 ;  /* 0x000000848e005986 */ /* 0x0003e2000c101d04 */
[----:B------:R-:W-:Y:S01]  /*3640*/  @P0 LOP3.LUT P5, RZ, R9, 0xff000000, RZ, 0xc0, !PT ;  /* 0xff00000009ff0812 */ /* 0x000fe200078ac0ff */
[----:B0-----:R-:W-:-:S04]  /*3650*/  @P0 FMUL.FTZ R141, R150, R141 ;  /* 0x0000008d968d0220 */ /* 0x001fc80000410000 */
[----:B------:R-:W-:-:S05]  /*3660*/  @P0 FMUL.FTZ R140, R141, R140 ;  /* 0x0000008c8d8c0220 */ /* 0x000fca0000410000 */
[----:B------:R-:W-:Y:S02]  /*3670*/  @P0 SEL R139, R140, RZ, P5 ;  /* 0x000000ff8c8b0207 */ /* 0x000fe40002800000 */
[----:B------:R-:W0:Y:S02]  /*3680*/  @P0 LDC.64 R140, c[0x0][0x2f8] ;  /* 0x0000be00ff8c0b82 */ /* 0x000e240000000a00 */
[----:B0-----:R-:W-:-:S04]  /*3690*/  @P0 IMAD.WIDE.U32 R140, R144, 0x10, R140 ;  /* 0x00000010908c0825 */ /* 0x001fc800078e008c */
[----:B------:R-:W-:Y:S01]  /*36a0*/  VIADD R144, R144, 0x100 ;  /* 0x0000010090907836 */ /* 0x000fe20000000000 */
[----:B------:R1:W-:Y:S06]  /*36b0*/  @P0 STG.E.128 desc[UR4][R140.64], R136 ;  /* 0x000000888c000986 */ /* 0x0003ec000c101d04 */
.L_x_11717:
[----:B------:R-:W-:Y:S05]  /*36c0*/  BSYNC B0 ;  /* 0x0000000000007941 */ /* 0x000fea0003800000 */
.L_x_11716:
[----:B------:R-:W-:Y:S01]  /*36d0*/  LOP3.LUT P5, RZ, R10, 0x4, RZ, 0xc0, !PT ;  /* 0x000000040aff7812 */ /* 0x000fe200078ac0ff */
[----:B------:R-:W-:-:S12]  /*36e0*/  BSSY B0, `(.L_x_11726) ;  /* 0x000005c000007945 */ /* 0x000fd80003800000 */
[----:B------:R-:W-:Y:S05]  /*36f0*/  @!P5 BRA `(.L_x_11727) ;  /* 0x000000040068d947 */ /* 0x000fea0003800000 */
[----:B-1----:R-:W0:Y:S01]  /*3700*/  @!P1 LDC.64 R140, c[0x0][0x2c8] ;  /* 0x0000b200ff8c9b82 */ /* 0x002e220000000a00 */
[----:B------:R-:W-:Y:S01]  /*3710*/  ISETP.NE.AND P5, PT, R165, RZ, PT ;  /* 0x000000ffa500720c */ /* 0x000fe20003fa5270 */
[----:B------:R-:W-:Y:S03]  /*3720*/  BSSY B1, `(.L_x_11728) ;  /* 0x000000f000017945 */ /* 0x000fe60003800000 */
[----:B------:R-:W-:-:S03]  /*3730*/  FSEL R152, R146, RZ, !P5 ;  /* 0x000000ff92987208 */ /* 0x000fc60006800000 */
        /* <DEDUP_REMOVED lines=13> */
.L_x_11729:
[----:B------:R-:W-:Y:S05]  /*3810*/  BSYNC B1 ;  /* 0x0000000000017941 */ /* 0x000fea0003800000 */
.L_x_11728:
        /* <DEDUP_REMOVED lines=16> */
.L_x_11731:
[----:B------:R-:W-:Y:S05]  /*3920*/  BSYNC B1 ;  /* 0x0000000000017941 */ /* 0x000fea0003800000 */
.L_x_11730:
        /* <DEDUP_REMOVED lines=16> */
.L_x_11733:
[----:B------:R-:W-:Y:S05]  /*3a30*/  BSYNC B1 ;  /* 0x0000000000017941 */ /* 0x000fea0003800000 */
.L_x_11732:
        /* <DEDUP_REMOVED lines=12> */
[----:B------:R-:W-:Y:S01]  /*3b00*/  ISETP.NE.U32.AND P6, PT, R140, RZ, PT ;  /* 0x000000ff8c00720c */ /* 0x000fe20003fc5070 */
[----:B------:R-:W-:-:S03]  /*3b10*/  FFMA.FTZ R140, R228, R145, R152 ;  /* 0x00000091e48c7223 */ /* 0x000fc60000010098 */
[----:B------:R-:W-:Y:S01]  /*3b20*/  ISETP.NE.AND.EX P6, PT, R141, RZ, PT, P6 ;  /* 0x000000ff8d00720c */ /* 0x000fe20003fc5360 */
[----:B------:R-:W-:-:S04]  /*3b30*/  FADD.FTZ R141, R229, -R140 ;  /* 0x8000008ce58d7221 */ /* 0x000fc80000010000 */
[----:B------:R-:W-:-:S08]  /*3b40*/  FMUL.FTZ R150, R12, R141 ;  /* 0x0000008d0c967220 */ /* 0x000fd00000410000 */
[----:B------:R-:W-:-:S07]  /*3b50*/  @P6 FADD.FTZ R150, R107, R150 ;  /* 0x000000966b966221 */ /* 0x000fce0000010000 */
.L_x_11735:
[----:B------:R-:W-:Y:S05]  /*3b60*/  BSYNC B1 ;  /* 0x0000000000017941 */ /* 0x000fea0003800000 */
.L_x_11734:
        /* <DEDUP_REMOVED lines=16> */
[C---:B0-----:R-:W-:Y:S01]  /*3c70*/  @P0 IMAD.WIDE.U32 R140, R144.reuse, 0x10, R140 ;  /* 0x00000010908c0825 */ /* 0x041fe200078e008c */
[----:B------:R-:W-:-:S04]  /*3c80*/  IADD3 R144, R144, 0x100, RZ ;  /* 0x0000010090907810 */ /* 0x000fc80007ffe0ff */
[----:B------:R2:W-:Y:S03]  /*3c90*/  @P0 STG.E.128 desc[UR4][R140.64], R136 ;  /* 0x000000888c000986 */ /* 0x0005e6000c101d04 */
.L_x_11727:
[----:B------:R-:W-:Y:S05]  /*3ca0*/  BSYNC B0 ;  /* 0x0000000000007941 */ /* 0x000fea0003800000 */
.L_x_11726:
[----:B------:R-:W-:Y:S01]  /*3cb0*/  LOP3.LUT P5, RZ, R10, 0x2, RZ, 0xc0, !PT ;  /* 0x000000020aff7812 */ /* 0x000fe200078ac0ff */
[----:B------:R-:W-:-:S12]  /*3cc0*/  BSSY B0, `(.L_x_11736) ;  /* 0x000005c000007945 */ /* 0x000fd80003800000 */
[----:B------:R-:W-:Y:S05]  /*3cd0*/  @!P5 BRA `(.L_x_11737) ;  /* 0x000000040068d947 */ /* 0x000fea0003800000 */
[----:B-12---:R-:W0:Y:S01]  /*3ce0*/  @!P1 LDC.64 R140, c[0x0][0x2c8] ;  /* 0x0000b200ff8c9b82 */ /* 0x006e220000000a00 */
        /* <DEDUP_REMOVED lines=16> */
.L_x_11739:
[----:B------:R-:W-:Y:S05]  /*3df0*/  BSYNC B1 ;  /* 0x0000000000017941 */ /* 0x000fea0003800000 */
.L_x_11738:
        /* <DEDUP_REMOVED lines=16> */
.L_x_11741:
[----:B------:R-:W-:Y:S05]  /*3f00*/  BSYNC B1 ;  /* 0x0000000000017941 */ /* 0x000fea0003800000 */
.L_x_11740:
        /* <DEDUP_REMOVED lines=16> */
.L_x_11743:
[----:B------:R-:W-:Y:S05]  /*4010*/  BSYNC B1 ;  /* 0x0000000000017941 */ /* 0x000fea0003800000 */
.L_x_11742:
        /* <DEDUP_REMOVED lines=18> */
.L_x_11745:
[----:B------:R-:W-:Y:S05]  /*4140*/  BSYNC B1 ;  /* 0x0000000000017941 */ /* 0x000fea0003800000 */
.L_x_11744:
[----:B------:R-:W-:Y:S01]  /*4150*/  SEL R132, R147, R132, P5 ;  /* 0x0000008493847207 */ /* 0x000fe20002800000 */
[----:B------:R-:W0:Y:S01]  /*4160*/  @P0 LDC.64 R140, c[0x0][0x298] ;  /* 0x0000a600ff8c0b82 */ /* 0x000e220000000a00 */
[----:B------:R-:W-:Y:S02]  /*4170*/  SEL R133, R148, R133, P5 ;  /* 0x0000008594857207 */ /* 0x000fe40002800000 */
[----:B------:R-:W-:Y:S02]  /*4180*/  SEL R134, R149, R134, P5 ;  /* 0x0000008695867207 */ /* 0x000fe40002800000 */
[----:B------:R-:W-:Y:S02]  /*4190*/  SEL R135, R150, R135, P5 ;  /* 0x0000008796877207 */ /* 0x000fe40002800000 */
[----:B------:R-:W-:-:S04]  /*41a0*/  ISETP.NE.U32.AND P5, PT, R142, RZ, PT ;  /* 0x000000ff8e00720c */ /* 0x000fc80003fa5070 */
[----:B------:R-:W-:-:S13]  /*41b0*/  ISETP.NE.AND.EX P5, PT, R143, RZ, PT, P5 ;  /* 0x000000ff8f00720c */ /* 0x000fda0003fa5350 */
[----:B------:R-:W1:Y:S01]  /*41c0*/  @P5 LDC.64 R142, c[0x0][0x308] ;  /* 0x0000c200ff8e5b82 */ /* 0x000e620000000a00 */
[----:B0-----:R-:W-:-:S04]  /*41d0*/  @P0 FMUL.FTZ R141, R150, R141 ;  /* 0x0000008d968d0220 */ /* 0x001fc80000410000 */
[----:B------:R-:W-:Y:S01]  /*41e0*/  @P0 FMUL.FTZ R140, R141, R140 ;  /* 0x0000008c8d8c0220 */ /* 0x000fe20000410000 */
[C---:B-1----:R-:W-:Y:S01]  /*41f0*/  @P5 IMAD.WIDE.U32 R142, R11.reuse, 0x10, R142 ;  /* 0x000000100b8e5825 */ /* 0x042fe200078e008e */
[----:B------:R-:W-:-:S04]  /*4200*/  IADD3 R11, R11, 0x100, RZ ;  /* 0x000001000b0b7810 */ /* 0x000fc80007ffe0ff */
[----:B------:R0:W-:Y:S01]  /*4210*/  @P5 STG.E.128 desc[UR4][R142.64], R132 ;  /* 0x000000848e005986 */ /* 0x0001e2000c101d04 */
[----:B------:R-:W-:-:S04]  /*4220*/  @P0 LOP3.LUT P5, RZ, R7, 0xff000000, RZ, 0xc0, !PT ;  /* 0xff00000007ff0812 */ /* 0x000fc800078ac0ff */
[----:B------:R-:W-:Y:S02]  /*4230*/  @P0 SEL R139, R140, RZ, P5 ;  /* 0x000000ff8c8b0207 */ /* 0x000fe40002800000 */
[----:B------:R-:W1:Y:S02]  /*4240*/  @P0 LDC.64 R140, c[0x0][0x2f8] ;  /* 0x0000be00ff8c0b82 */ /* 0x000e640000000a00 */
[C---:B-1----:R-:W-:Y:S01]  /*4250*/  @P0 IMAD.WIDE.U32 R140, R144.reuse, 0x10, R140 ;  /* 0x00000010908c0825 */ /* 0x042fe200078e008c */
[----:B------:R-:W-:-:S04]  /*4260*/  IADD3 R144, R144, 0x100, RZ ;  /* 0x0000010090907810 */ /* 0x000fc80007ffe0ff */
[----:B------:R0:W-:Y:S03]  /*4270*/  @P0 STG.E.128 desc[UR4][R140.64], R136 ;  /* 0x000000888c000986 */ /* 0x0001e6000c101d04 */
.L_x_11737:
[----:B------:R-:W-:Y:S05]  /*4280*/  BSYNC B0 ;  /* 0x0000000000007941 */ /* 0x000fea0003800000 */
.L_x_11736:
[----:B------:R-:W-:Y:S01]  /*4290*/  LOP3.LUT P5, RZ, R10, 0x1, RZ, 0xc0, !PT ;  /* 0x000000010aff7812 */ /* 0x000fe200078ac0ff */
[----:B------:R-:W-:-:S12]  /*42a0*/  BSSY B0, `(.L_x_11746) ;  /* 0x000005c000007945 */ /* 0x000fd80003800000 */
[----:B------:R-:W-:Y:S05]  /*42b0*/  @!P5 BRA `(.L_x_11747) ;  /* 0x000000040068d947 */ /* 0x000fea0003800000 */
[----:B012---:R-:W0:Y:S01]  /*42c0*/  @!P1 LDC.64 R140, c[0x0][0x2c8] ;  /* 0x0000b200ff8c9b82 */ /* 0x007e220000000a00 */
        /* <DEDUP_REMOVED lines=16> */
.L_x_11749:
[----:B------:R-:W-:Y:S05]  /*43d0*/  BSYNC B1 ;  /* 0x0000000000017941 */ /* 0x000fea0003800000 */
.L_x_11748:
        /* <DEDUP_REMOVED lines=16> */
.L_x_11751:
[----:B------:R-:W-:Y:S05]  /*44e0*/  BSYNC B1 ;  /* 0x0000000000017941 */ /* 0x000fea0003800000 */
.L_x_11750:
        /* <DEDUP_REMOVED lines=16> */
.L_x_11753:
[----:B------:R-:W-:Y:S05]  /*45f0*/  BSYNC B1 ;  /* 0x0000000000017941 */ /* 0x000fea0003800000 */
.L_x_11752:
        /* <DEDUP_REMOVED lines=18> */
.L_x_11755:
[----:B------:R-:W-:Y:S05]  /*4720*/  BSYNC B1 ;  /* 0x0000000000017941 */ /* 0x000fea0003800000 */
.L_x_11754:
        /* <DEDUP_REMOVED lines=10> */
[----:B-1----:R-:W-:-:S04]  /*47d0*/  @P5 IMAD.WIDE.U32 R142, R11, 0x10, R142 ;  /* 0x000000100b8e5825 */ /* 0x002fc800078e008e */
[----:B------:R-:W-:Y:S01]  /*47e0*/  VIADD R11, R11, 0x100 ;  /* 0x000001000b0b7836 */ /* 0x000fe20000000000 */
[----:B------:R3:W-:Y:S01]  /*47f0*/  @P5 STG.E.128 desc[UR4][R142.64], R132 ;  /* 0x000000848e005986 */ /* 0x0007e2000c101d04 */
[----:B------:R-:W-:-:S04]  /*4800*/  @P0 LOP3.LUT P5, RZ, R6, 0xff000000, RZ, 0xc0, !PT ;  /* 0xff00000006ff0812 */ /* 0x000fc800078ac0ff */
[----:B------:R-:W-:Y:S02]  /*4810*/  @P0 SEL R139, R140, RZ, P5 ;  /* 0x000000ff8c8b0207 */ /* 0x000fe40002800000 */
[----:B------:R-:W0:Y:S02]  /*4820*/  @P0 LDC.64 R140, c[0x0][0x2f8] ;  /* 0x0000be00ff8c0b82 */ /* 0x000e240000000a00 */
[C---:B0-----:R-:W-:Y:S01]  /*4830*/  @P0 IMAD.WIDE.U32 R140, R144.reuse, 0x10, R140 ;  /* 0x00000010908c0825 */ /* 0x041fe200078e008c */
[----:B------:R-:W-:-:S04]  /*4840*/  IADD3 R144, R144, 0x100, RZ ;  /* 0x0000010090907810 */ /* 0x000fc80007ffe0ff */
[----:B------:R3:W-:Y:S03]  /*4850*/  @P0 STG.E.128 desc[UR4][R140.64], R136 ;  /* 0x000000888c000986 */ /* 0x0007e6000c101d04 */
.L_x_11747:
[----:B------:R-:W-:Y:S05]  /*4860*/  BSYNC B0 ;  /* 0x0000000000007941 */ /* 0x000fea0003800000 */
.L_x_11746:
[----:B------:R-:W-:Y:S04]  /*4870*/  BSSY B0, `(.L_x_11756) ;  /* 0x000005c000007945 */ /* 0x000fe80003800000 */
[----:B------:R-:W-:Y:S05]  /*4880*/  @!P4 BRA `(.L_x_11757) ;  /* 0x000000040068c947 */ /* 0x000fea0003800000 */
[----:B0123--:R-:W0:Y:S01]  /*4890*/  @!P1 LDC.64 R140, c[0x0][0x2c8] ;  /* 0x0000b200ff8c9b82 */ /* 0x00fe220000000a00 */
        /* <DEDUP_REMOVED lines=16> */
.L_x_11759:
[----:B------:R-:W-:Y:S05]  /*49a0*/  BSYNC B1 ;  /* 0x0000000000017941 */ /* 0x000fea0003800000 */
.L_x_11758:
        /* <DEDUP_REMOVED lines=16> */
.L_x_11761:
[----:B------:R-:W-:Y:S05]  /*4ab0*/  BSYNC B1 ;  /* 0x0000000000017941 */ /* 0x000fea0003800000 */
.L_x_11760:
        /* <DEDUP_REMOVED lines=16> */
.L_x_11763:
[----:B------:R-:W-:Y:S05]  /*4bc0*/  BSYNC B1 ;  /* 0x0000000000017941 */ /* 0x000fea0003800000 */
.L_x_11762:
        /* <DEDUP_REMOVED lines=18> */
.L_x_11765:
[----:B------:R-:W-:Y:S05]  /*4cf0*/  BSYNC B1 ;  /* 0x0000000000017941 */ /* 0x000fea0003800000 */
.L_x_11764:
        /* <DEDUP_REMOVED lines=15> */
[----:B------:R-:W0:Y:S02]  /*4df0*/  @P0 LDC.64 R140, c[0x0][0x2f8] ;  /* 0x0000be00ff8c0b82 */ /* 0x000e240000000a00 */
[C---:B0-----:R-:W-:Y:S01]  /*4e00*/  @P0 IMAD.WIDE.U32 R140, R144.reuse, 0x10, R140 ;  /* 0x00000010908c0825 */ /* 0x041fe200078e008c */
[----:B------:R-:W-:-:S04]  /*4e10*/  IADD3 R144, R144, 0x100, RZ ;  /* 0x0000010090907810 */ /* 0x000fc80007ffe0ff */
[----:B------:R4:W-:Y:S03]  /*4e20*/  @P0 STG.E.128 desc[UR4][R140.64], R136 ;  /* 0x000000888c000986 */ /* 0x0009e6000c101d04 */
.L_x_11757:
[----:B------:R-:W-:Y:S05]  /*4e30*/  BSYNC B0 ;  /* 0x0000000000007941 */ /* 0x000fea0003800000 */
.L_x_11756:
[----:B------:R-:W-:Y:S04]  /*4e40*/  BSSY B0, `(.L_x_11766) ;  /* 0x000005c000007945 */ /* 0x000fe80003800000 */
[----:B------:R-:W-:Y:S05]  /*4e50*/  @!P3 BRA `(.L_x_11767) ;  /* 0x000000040068b947 */ /* 0x000fea0003800000 */
[----:B01234-:R-:W0:Y:S01]  /*4e60*/  @!P1 LDC.64 R140, c[0x0][0x2c8] ;  /* 0x0000b200ff8c9b82 */ /* 0x01fe220000000a00 */
        /* <DEDUP_REMOVED lines=16> */
.L_x_11769:
[----:B------:R-:W-:Y:S05]  /*4f70*/  BSYNC B1 ;  /* 0x0000000000017941 */ /* 0x000fea0003800000 */
.L_x_11768:
        /* <DEDUP_REMOVED lines=16> */
.L_x_11771:
[----:B------:R-:W-:Y:S05]  /*5080*/  BSYNC B1 ;  /* 0x0000000000017941 */ /* 0x000fea0003800000 */
.L_x_11770:
        /* <DEDUP_REMOVED lines=16> */
.L_x_11773:
[----:B------:R-:W-:Y:S05]  /*5190*/  BSYNC B1 ;  /* 0x0000000000017941 */ /* 0x000fea0003800000 */
.L_x_11772:
        /* <DEDUP_REMOVED lines=18> */
.L_x_11775:
[----:B------:R-:W-:Y:S05]  /*52c0*/  BSYNC B1 ;  /* 0x0000000000017941 */ /* 0x000fea0003800000 */
.L_x_11774:
        /* <DEDUP_REMOVED lines=19> */
.L_x_11767:
[----:B------:R-:W-:Y:S05]  /*5400*/  BSYNC B0 ;  /* 0x0000000000007941 */ /* 0x000fea0003800000 */
.L_x_11766:
        /* <DEDUP_REMOVED lines=19> */
.L_x_11779:
[----:B------:R-:W-:Y:S05]  /*5540*/  BSYNC B1 ;  /* 0x0000000000017941 */ /* 0x000fea0003800000 */
.L_x_11778:
        /* <DEDUP_REMOVED lines=16> */
.L_x_11781:
[----:B------:R-:W-:Y:S05]  /*5650*/  BSYNC B1 ;  /* 0x0000000000017941 */ /* 0x000fea0003800000 */
.L_x_11780:
        /* <DEDUP_REMOVED lines=16> */
.L_x_11783:
[----:B------:R-:W-:Y:S05]  /*5760*/  BSYNC B1 ;  /* 0x0000000000017941 */ /* 0x000fea0003800000 */
.L_x_11782:
        /* <DEDUP_REMOVED lines=18> */
.L_x_11785:
[----:B------:R-:W-:Y:S05]  /*5890*/  BSYNC B1 ;  /* 0x0000000000017941 */ /* 0x000fea0003800000 */
.L_x_11784:
        /* <DEDUP_REMOVED lines=15> */
[----:B------:R-:W1:Y:S02]  /*5990*/  @P0 LDC.64 R140, c[0x0][0x2f8] ;  /* 0x0000be00ff8c0b82 */ /* 0x000e640000000a00 */
[C---:B-1----:R-:W-:Y:S01]  /*59a0*/  @P0 IMAD.WIDE.U32 R140, R144.reuse, 0x10, R140 ;  /* 0x00000010908c0825 */ /* 0x042fe200078e008c */
[----:B------:R-:W-:-:S04]  /*59b0*/  IADD3 R144, R144, 0x100, RZ ;  /* 0x0000010090907810 */ /* 0x000fc80007ffe0ff */
[----:B------:R0:W-:Y:S03]  /*59c0*/  @P0 STG.E.128 desc[UR4][R140.64], R136 ;  /* 0x000000888c000986 */ /* 0x0001e6000c101d04 */
.L_x_11777:
[----:B------:R-:W-:Y:S05]  /*59d0*/  BSYNC B0 ;  /* 0x0000000000007941 */ /* 0x000fea0003800000 */
.L_x_11776:
[----:B------:R-:W-:Y:S01]  /*59e0*/  LOP3.LUT P5, RZ, R10, 0x20, RZ, 0xc0, !PT ;  /* 0x000000200aff7812 */ /* 0x000fe200078ac0ff */
[----:B------:R-:W-:-:S12]  /*59f0*/  BSSY B0, `(.L_x_11786) ;  /* 0x000005a000007945 */ /* 0x000fd80003800000 */
        /* <DEDUP_REMOVED lines=18> */
.L_x_11789:
[----:B------:R-:W-:Y:S05]  /*5b20*/  BSYNC B1 ;  /* 0x0000000000017941 */ /* 0x000fea0003800000 */
.L_x_11788:
        /* <DEDUP_REMOVED lines=16> */
.L_x_11791:
[----:B------:R-:W-:Y:S05]  /*5c30*/  BSYNC B1 ;  /* 0x0000000000017941 */ /* 0x000fea0003800000 */
.L_x_11790:
        /* <DEDUP_REMOVED lines=16> */
.L_x_11793:
[----:B------:R-:W-:Y:S05]  /*5d40*/  BSYNC B1 ;  /* 0x0000000000017941 */ /* 0x000fea0003800000 */
.L_x_11792:
        /* <DEDUP_REMOVED lines=18> */
.L_x_11795:
[----:B------:R-:W-:Y:S05]  /*5e70*/  BSYNC B1 ;  /* 0x0000000000017941 */ /* 0x000fea0003800000 */
.L_x_11794:
[----:B------:R-:W-:Y:S02]  /*5e80*/  ISETP.NE.U32.AND P1, PT, R142, RZ, PT ;  /* 0x000000ff8e00720c */ /* 0x000fe40003f25070 */
[----:B------:R-:W-:Y:S02]  /*5e90*/  SEL R132, R147, R132, P5 ;  /* 0x0000008493847207 */ /* 0x000fe40002800000 */
[----:B------:R-:W-:Y:S02]  /*5ea0*/  ISETP.NE.AND.EX P1, PT, R143, RZ, PT, P1 ;  /* 0x000000ff8f00720c */ /* 0x000fe40003f25310 */
[----:B------:R-:W-:Y:S02]  /*5eb0*/  SEL R133, R146, R133, P5 ;  /* 0x0000008592857207 */ /* 0x000fe40002800000 */
[----:B------:R-:W-:Y:S02]  /*5ec0*/  SEL R134, R149, R134, P5 ;  /* 0x0000008695867207 */ /* 0x000fe40002800000 */
[----:B------:R-:W-:-:S07]  /*5ed0*/  SEL R135, R148, R135, P5 ;  /* 0x0000008794877207 */ /* 0x000fce0002800000 */
[----:B------:R-:W0:Y:S02]  /*5ee0*/  @P1 LDC.64 R140, c[0x0][0x308] ;  /* 0x0000c200ff8c1b82 */ /* 0x000e240000000a00 */
[----:B0-----:R-:W-:-:S06]  /*5ef0*/  @P1 IMAD.WIDE.U32 R142, R11, 0x10, R140 ;  /* 0x000000100b8e1825 */ /* 0x001fcc00078e008c */
[----:B------:R-:W0:Y:S01]  /*5f00*/  @P0 LDC.64 R140, c[0x0][0x298] ;  /* 0x0000a600ff8c0b82 */ /* 0x000e220000000a00 */
[----:B------:R1:W-:Y:S01]  /*5f10*/  @P1 STG.E.128 desc[UR4][R142.64], R132 ;  /* 0x000000848e001986 */ /* 0x0003e2000c101d04 */
[----:B------:R-:W-:Y:S01]  /*5f20*/  @P0 LOP3.LUT P1, RZ, R0, 0xff000000, RZ, 0xc0, !PT ;  /* 0xff00000000ff0812 */ /* 0x000fe2000782c0ff */
[----:B0-----:R-:W-:-:S04]  /*5f30*/  @P0 FMUL.FTZ R141, R148, R141 ;  /* 0x0000008d948d0220 */ /* 0x001fc80000410000 */
[----:B------:R-:W-:-:S05]  /*5f40*/  @P0 FMUL.FTZ R140, R141, R140 ;  /* 0x0000008c8d8c0220 */ /* 0x000fca0000410000 */
[----:B------:R-:W-:Y:S02]  /*5f50*/  @P0 SEL R139, R140, RZ, P1 ;  /* 0x000000ff8c8b0207 */ /* 0x000fe40000800000 */
[----:B------:R-:W0:Y:S02]  /*5f60*/  @P0 LDC.64 R140, c[0x0][0x2f8] ;  /* 0x0000be00ff8c0b82 */ /* 0x000e240000000a00 */
[----:B0-----:R-:W-:-:S05]  /*5f70*/  @P0 IMAD.WIDE.U32 R140, R144, 0x10, R140 ;  /* 0x00000010908c0825 */ /* 0x001fca00078e008c */
[----:B------:R1:W-:Y:S02]  /*5f80*/  @P0 STG.E.128 desc[UR4][R140.64], R136 ;  /* 0x000000888c000986 */ /* 0x0003e4000c101d04 */
.L_x_11787:
[----:B------:R-:W-:Y:S05]  /*5f90*/  BSYNC B0 ;  /* 0x0000000000007941 */ /* 0x000fea0003800000 */
.L_x_11786:
[----:B------:R-:W-:Y:S02]  /*5fa0*/  LOP3.LUT P0, RZ, R10, 0x10, RZ, 0xc0, !PT ;  /* 0x000000100aff7812 */ /* 0x000fe4000780c0ff */
[----:B------:R-:W-:Y:S02]  /*5fb0*/  IADD3 R166, R166, UR12, RZ ;  /* 0x0000000ca6a67c10 */ /* 0x000fe4000fffe0ff */
[----:B------:R-:W-:Y:S02]  /*5fc0*/  SEL R150, RZ, 0x1, P0 ;  /* 0x00000001ff967807 */ /* 0x000fe40000000000 */
[----:B------:R-:W-:-:S13]  /*5fd0*/  ISETP.GE.AND P0, PT, R166, UR13, PT ;  /* 0x0000000da6007c0c */ /* 0x000fda000bf06270 */
[----:B------:R-:W-:Y:S05]  /*5fe0*/  @!P0 BRA `(.L_x_11796) ;  /* 0xffffffa800b08947 */ /* 0x000fea000383ffff */
.L_x_11683:
[----:B-----5:R-:W0:Y:S01]  /*5ff0*/  S2R R0, SR_TID.X ;  /* 0x0000000000007919 */ /* 0x020e220000002100 */
[----:B------:R-:W0:Y:S01]  /*6000*/  S2UR UR6, SR_CTAID.X ;  /* 0x00000000000679c3 */ /* 0x000e220000002500 */
[C---:B------:R-:W-:Y:S02]  /*6010*/  LOP3.LUT P0, RZ, R10.reuse, 0x8, RZ, 0xc0, !PT ;  /* 0x000000080aff7812 */ /* 0x040fe4000780c0ff */
[C---:B------:R-:W-:Y:S02]  /*6020*/  LOP3.LUT P6, RZ, R10.reuse, 0x4, RZ, 0xc0, !PT ;  /* 0x000000040aff7812 */ /* 0x040fe400078cc0ff */
[C---:B------:R-:W-:Y:S02]  /*6030*/  LOP3.LUT P5, RZ, R10.reuse, 0x2, RZ, 0xc0, !PT ;  /* 0x000000020aff7812 */ /* 0x040fe400078ac0ff */
[----:B------:R-:W-:Y:S01]  /*6040*/  LOP3.LUT P1, RZ, R10, 0x1, RZ, 0xc0, !PT ;  /* 0x000000010aff7812 */ /* 0x000fe2000782c0ff */
[----:B------:R-:W1:Y:S08]  /*6050*/  @P4 LDC.64 R18, c[0x0][0x2d0] ;  /* 0x0000b400ff124b82 */ /* 0x000e700000000a00 */
        /* <DEDUP_REMOVED lines=10> */
[----:B------:R3:W-:Y:S01]  /*6100*/  @P0 STG.E.128 desc[UR4][R2.64], R64 ;  /* 0x0000004002000986 */ /* 0x0007e2000c101d04 */
[----:B------:R-:W-:-:S03]  /*6110*/  @P0 IADD3 R167, R167, 0x100, RZ ;  /* 0x00000100a7a70810 */ /* 0x000fc60007ffe0ff */
[----:B------:R1:W-:Y:S01]  /*6120*/  @P0 STG.E.128 desc[UR4][R4.64], R96 ;  /* 0x0000006004000986 */ /* 0x0003e2000c101d04 */
[----:B------:R-:W-:Y:S01]  /*6130*/  LOP3.LUT P0, RZ, R10, 0x20, RZ, 0xc0, !PT ;  /* 0x000000200aff7812 */ /* 0x000fe2000780c0ff */
[----:B------:R-:W1:Y:S01]  /*6140*/  @P1 LDC.64 R14, c[0x0][0x2d0] ;  /* 0x0000b400ff0e1b82 */ /* 0x000e620000000a00 */
[----:B0-----:R-:W-:-:S05]  /*6150*/  @P6 IMAD.WIDE.U32 R6, R167, 0x10, R6 ;  /* 0x00000010a7066825 */ /* 0x001fca00078e0006 */
[----:B------:R0:W-:Y:S01]  /*6160*/  @P6 STG.E.128 desc[UR4][R6.64], R60 ;  /* 0x0000003c06006986 */ /* 0x0001e2000c101d04 */
[C---:B----4-:R-:W-:Y:S01]  /*6170*/  @P6 IMAD.WIDE.U32 R8, R167.reuse, 0x10, R8 ;  /* 0x00000010a7086825 */ /* 0x050fe200078e0008 */
[----:B------:R-:W4:Y:S01]  /*6180*/  @P5 LDC.64 R10, c[0x0][0x2d0] ;  /* 0x0000b400ff0a5b82 */ /* 0x000f220000000a00 */
[----:B------:R-:W-:-:S03]  /*6190*/  @P6 IADD3 R167, R167, 0x100, RZ ;  /* 0x00000100a7a76810 */ /* 0x000fc60007ffe0ff */
[----:B------:R0:W-:Y:S02]  /*61a0*/  @P6 STG.E.128 desc[UR4][R8.64], R92 ;  /* 0x0000005c08006986 */ /* 0x0001e4000c101d04 */
[C---:B--2---:R-:W-:Y:S02]  /*61b0*/  @P5 IMAD.WIDE.U32 R12, R167.reuse, 0x10, R12 ;  /* 0x00000010a70c5825 */ /* 0x044fe400078e000c */
[----:B------:R-:W2:Y:S08]  /*61c0*/  @P1 LDC.64 R16, c[0x0][0x2d8] ;  /* 0x0000b600ff101b82 */ /* 0x000eb00000000a00 */
[----:B------:R-:W0:Y:S08]  /*61d0*/  @P4 LDC.64 R20, c[0x0][0x2d8] ;  /* 0x0000b600ff144b82 */ /* 0x000e300000000a00 */
[----:B---3--:R-:W3:Y:S01]  /*61e0*/  @P3 LDC.64 R2, c[0x0][0x2d0] ;  /* 0x0000b400ff023b82 */ /* 0x008ee20000000a00 */
[----:B----4-:R-:W-:-:S04]  /*61f0*/  @P5 IMAD.WIDE.U32 R10, R167, 0x10, R10 ;  /* 0x00000010a70a5825 */ /* 0x010fc800078e000a */
[----:B------:R-:W-:Y:S01]  /*6200*/  @P5 VIADD R167, R167, 0x100 ;  /* 0x00000100a7a75836 */ /* 0x000fe20000000000 */
[----:B------:R4:W-:Y:S02]  /*6210*/  @P5 STG.E.128 desc[UR4][R10.64], R56 ;  /* 0x000000380a005986 */ /* 0x0009e4000c101d04 */
[----:B-1----:R-:W1:Y:S01]  /*6220*/  @P3 LDC.64 R4, c[0x0][0x2d8] ;  /* 0x0000b600ff043b82 */ /* 0x002e620000000a00 */
[C---:B------:R-:W-:Y:S01]  /*6230*/  @P1 IMAD.WIDE.U32 R14, R167.reuse, 0x10, R14 ;  /* 0x00000010a70e1825 */ /* 0x040fe200078e000e */
[----:B------:R4:W-:Y:S03]  /*6240*/  @P5 STG.E.128 desc[UR4][R12.64], R88 ;  /* 0x000000580c005986 */ /* 0x0009e6000c101d04 */
[C---:B--2---:R-:W-:Y:S01]  /*6250*/  @P1 IMAD.WIDE.U32 R16, R167.reuse, 0x10, R16 ;  /* 0x00000010a7101825 */ /* 0x044fe200078e0010 */
[----:B------:R-:W-:Y:S01]  /*6260*/  @P1 IADD3 R167, R167, 0x100, RZ ;  /* 0x00000100a7a71810 */ /* 0x000fe20007ffe0ff */
[----:B------:R4:W-:Y:S01]  /*6270*/  @P1 STG.E.128 desc[UR4][R14.64], R52 ;  /* 0x000000340e001986 */ /* 0x0009e2000c101d04 */
[----:B------:R-:W2:Y:S03]  /*6280*/  @P2 LDC.64 R22, c[0x0][0x2d0] ;  /* 0x0000b400ff162b82 */ /* 0x000ea60000000a00 */
[C---:B------:R-:W-:Y:S01]  /*6290*/  @P4 IMAD.WIDE.U32 R18, R167.reuse, 0x10, R18 ;  /* 0x00000010a7124825 */ /* 0x040fe200078e0012 */
[----:B------:R4:W-:Y:S03]  /*62a0*/  @P1 STG.E.128 desc[UR4][R16.64], R84 ;  /* 0x0000005410001986 */ /* 0x0009e6000c101d04 */
[C---:B0-----:R-:W-:Y:S01]  /*62b0*/  @P4 IMAD.WIDE.U32 R20, R167.reuse, 0x10, R20 ;  /* 0x00000010a7144825 */ /* 0x041fe200078e0014 */
[----:B------:R-:W0:Y:S01]  /*62c0*/  @P2 LDC.64 R24, c[0x0][0x2d8] ;  /* 0x0000b600ff182b82 */ /* 0x000e220000000a00 */
[----:B------:R-:W-:Y:S01]  /*62d0*/  @P4 IADD3 R167, R167, 0x100, RZ ;  /* 0x00000100a7a74810 */ /* 0x000fe20007ffe0ff */
[----:B------:R4:W-:Y:S04]  /*62e0*/  @P4 STG.E.128 desc[UR4][R18.64], R48 ;  /* 0x0000003012004986 */ /* 0x0009e8000c101d04 */
[C---:B---3--:R-:W-:Y:S01]  /*62f0*/  @P3 IMAD.WIDE.U32 R2, R167.reuse, 0x10, R2 ;  /* 0x00000010a7023825 */ /* 0x048fe200078e0002 */
[----:B------:R4:W-:Y:S03]  /*6300*/  @P4 STG.E.128 desc[UR4][R20.64], R80 ;  /* 0x0000005014004986 */ /* 0x0009e6000c101d04 */
[C---:B-1----:R-:W-:Y:S01]  /*6310*/  @P3 IMAD.WIDE.U32 R4, R167.reuse, 0x10, R4 ;  /* 0x00000010a7043825 */ /* 0x042fe200078e0004 */
[----:B------:R-:W-:Y:S01]  /*6320*/  @P3 IADD3 R167, R167, 0x100, RZ ;  /* 0x00000100a7a73810 */ /* 0x000fe20007ffe0ff */
[----:B------:R4:W-:Y:S04]  /*6330*/  @P3 STG.E.128 desc[UR4][R2.64], R44 ;  /* 0x0000002c02003986 */ /* 0x0009e8000c101d04 */
[C---:B--2---:R-:W-:Y:S01]  /*6340*/  @P2 IMAD.WIDE.U32 R22, R167.reuse, 0x10, R22 ;  /* 0x00000010a7162825 */ /* 0x044fe200078e0016 */
[----:B------:R4:W-:Y:S04]  /*6350*/  @P3 STG.E.128 desc[UR4][R4.64], R76 ;  /* 0x0000004c04003986 */ /* 0x0009e8000c101d04 */
[----:B------:R4:W-:Y:S01]  /*6360*/  @P2 STG.E.128 desc[UR4][R22.64], R40 ;  /* 0x0000002816002986 */ /* 0x0009e2000c101d04 */
[----:B0-----:R-:W-:-:S05]  /*6370*/  @P2 IMAD.WIDE.U32 R24, R167, 0x10, R24 ;  /* 0x00000010a7182825 */ /* 0x001fca00078e0018 */
[----:B------:R4:W-:Y:S01]  /*6380*/  @P2 STG.E.128 desc[UR4][R24.64], R72 ;  /* 0x0000004818002986 */ /* 0x0009e2000c101d04 */
[----:B------:R-:W-:Y:S05]  /*6390*/  @!P0 EXIT ;  /* 0x000000000000894d */ /* 0x000fea0003800000 */
[----:B----4-:R-:W0:Y:S01]  /*63a0*/  LDC.64 R2, c[0x0][0x2d0] ;  /* 0x0000b400ff027b82 */ /* 0x010e220000000a00 */
[----:B------:R-:W-:-:S07]  /*63b0*/  @P2 IADD3 R167, R167, 0x100, RZ ;  /* 0x00000100a7a72810 */ /* 0x000fce0007ffe0ff */
[----:B------:R-:W1:Y:S01]  /*63c0*/  LDC.64 R4, c[0x0][0x2d8] ;  /* 0x0000b600ff047b82 */ /* 0x000e620000000a00 */
[----:B0-----:R-:W-:-:S05]  /*63d0*/  IMAD.WIDE.U32 R2, R167, 0x10, R2 ;  /* 0x00000010a7027825 */ /* 0x001fca00078e0002 */
[----:B------:R-:W-:Y:S01]  /*63e0*/  STG.E.128 desc[UR4][R2.64], R36 ;  /* 0x0000002402007986 */ /* 0x000fe2000c101d04 */
[----:B-1----:R-:W-:-:S05]  /*63f0*/  IMAD.WIDE.U32 R4, R167, 0x10, R4 ;  /* 0x00000010a7047825 */ /* 0x002fca00078e0004 */
[----:B------:R-:W-:Y:S01]  /*6400*/  STG.E.128 desc[UR4][R4.64], R68 ;  /* 0x0000004404007986 */ /* 0x000fe2000c101d04 */
[----:B------:R-:W-:Y:S05]  /*6410*/  EXIT ;  /* 0x000000000000794d */ /* 0x000fea0003800000 */
.L_x_11715:
[----:B------:R-:W-:Y:S01]  /*6420*/  MOV R151, 0x10 ;  /* 0x0000001000977802 */ /* 0x000fe20000000f00 */
[----:B------:R-:W-:Y:S01]  /*6430*/  IMAD.MOV.U32 R152, RZ, RZ, 0x1f ;  /* 0x0000001fff987424 */ /* 0x000fe200078e00ff */
[----:B------:R-:W-:-:S07]  /*6440*/  MOV R150, 0xffffffff ;  /* 0xffffffff00967802 */ /* 0x000fce0000000f00 */
[----:B-----5:R-:W-:Y:S05]  /*6450*/  WARPSYNC.COLLECTIVE R150, `(.L_x_11797) ;  /* 0x0000000096087348 */ /* 0x020fea0003c00000 */
[----:B------:R0:W1:Y:S02]  /*6460*/  SHFL.DOWN P6, R195, R153, R151, R152 ;  /* 0x0800009799c37389 */ /* 0x00006400000c0098 */
[----:B01---5:R-:W-:Y:S01]  /*6470*/  ENDCOLLECTIVE ;  /* 0x000000000000791b */ /* 0x023fe20003800000 */
.L_x_11797:
[----:B------:R-:W-:-:S05]  /*6480*/  MOV R142, R195 ;  /* 0x000000c3008e7202 */ /* 0x000fca0000000f00 */
[----:B------:R-:W-:Y:S01]  /*6490*/  FADD.FTZ R142, R142, R153 ;  /* 0x000000998e8e7221 */ /* 0x000fe20000010000 */
[----:B------:R-:W-:-:S07]  /*64a0*/  MOV R153, R154 ;  /* 0x0000009a00997202 */ /* 0x000fce0000000f00 */
[----:B------:R-:W-:Y:S05]  /*64b0*/  WARPSYNC.COLLECTIVE R150, `(.L_x_11798) ;  /* 0x0000000096087348 */ /* 0x000fea0003c00000 */
[----:B------:R0:W1:Y:S02]  /*64c0*/  SHFL.DOWN P6, R195, R153, R151, R152 ;  /* 0x0800009799c37389 */ /* 0x00006400000c0098 */
[----:B01----:R-:W-:Y:S01]  /*64d0*/  ENDCOLLECTIVE ;  /* 0x000000000000791b */ /* 0x003fe20003800000 */
.L_x_11798:
[----:B------:R-:W-:Y:S01]  /*64e0*/  MOV R153, R142 ;  /* 0x0000008e00997202 */ /* 0x000fe20000000f00 */
[----:B------:R-:W-:Y:S01]  /*64f0*/  IMAD.MOV.U32 R151, RZ, RZ, 0x8 ;  /* 0x00000008ff977424 */ /* 0x000fe200078e00ff */
[----:B------:R-:W-:-:S07]  /*6500*/  MOV R143, R195 ;  /* 0x000000c3008f7202 */ /* 0x000fce0000000f00 */
[----:B------:R-:W-:Y:S05]  /*6510*/  WARPSYNC.COLLECTIVE R150, `(.L_x_11799) ;  /* 0x0000000096087348 */ /* 0x000fea0003c00000 */
[----:B------:R0:W1:Y:S02]  /*6520*/  SHFL.DOWN P6, R195, R153, R151, R152 ;  /* 0x0800009799c37389 */ /* 0x00006400000c0098 */
[----:B01----:R-:W-:Y:S01]  /*6530*/  ENDCOLLECTIVE ;  /* 0x000000000000791b */ /* 0x003fe20003800000 */
.L_x_11799:
[----:B------:R-:W-:-:S05]  /*6540*/  FADD.FTZ R143, R143, R154 ;  /* 0x0000009a8f8f7221 */ /* 0x000fca0000010000 */
[----:B------:R-:W-:Y:S02]  /*6550*/  MOV R153, R143 ;  /* 0x0000008f00997202 */ /* 0x000fe40000000f00 */
[----:B------:R-:W-:-:S07]  /*6560*/  MOV R145, R195 ;  /* 0x000000c300917202 */ /* 0x000fce0000000f00 */
[----:B------:R-:W-:Y:S05]  /*6570*/  WARPSYNC.COLLECTIVE R150, `(.L_x_11800) ;  /* 0x0000000096087348 */ /* 0x000fea0003c00000 */
[----:B------:R0:W1:Y:S02]  /*6580*/  SHFL.DOWN P6, R195, R153, R151, R152 ;  /* 0x0800009799c37389 */ /* 0x00006400000c0098 */
[----:B01----:R-:W-:Y:S01]  /*6590*/  ENDCOLLECTIVE ;  /* 0x000000000000791b */ /* 0x003fe20003800000 */
.L_x_11800:
[----:B------:R-:W-:Y:S01]  /*65a0*/  FADD.FTZ R145, R142, R145 ;  /* 0x000000918e917221 */ /* 0x000fe20000010000 */
[----:B------:R-:W-:-:S04]  /*65b0*/  HFMA2.MMA R151, -RZ, RZ, 0, 2.384185791015625e-07 ;  /* 0x00000004ff977435 */ /* 0x000fc800000001ff */
[----:B------:R-:W-:Y:S02]  /*65c0*/  MOV R153, R145 ;  /* 0x0000009100997202 */ /* 0x000fe40000000f00 */
[----:B------:R-:W-:-:S07]  /*65d0*/  MOV R144, R195 ;  /* 0x000000c300907202 */ /* 0x000fce0000000f00 */
[----:B------:R-:W-:Y:S05]  /*65e0*/  WARPSYNC.COLLECTIVE R150, `(.L_x_11801) ;  /* 0x0000000096087348 */ /* 0x000fea0003c00000 */
[----:B------:R0:W1:Y:S02]  /*65f0*/  SHFL.DOWN P6, R195, R153, R151, R152 ;  /* 0x0800009799c37389 */ /* 0x00006400000c0098 */
[----:B01----:R-:W-:Y:S01]  /*6600*/  ENDCOLLECTIVE ;  /* 0x000000000000791b */ /* 0x003fe20003800000 */
.L_x_11801:
[----:B------:R-:W-:-:S05]  /*6610*/  FADD.FTZ R144, R143, R144 ;  /* 0x000000908f907221 */ /* 0x000fca0000010000 */
[----:B------:R-:W-:Y:S01]  /*6620*/  MOV R153, R144 ;  /* 0x0000009000997202 */ /* 0x000fe20000000f00 */
[----:B------:R-:W-:-:S07]  /*6630*/  IMAD.MOV.U32 R146, RZ, RZ, R195 ;  /* 0x000000ffff927224 */ /* 0x000fce00078e00c3 */
[----:B------:R-:W-:Y:S05]  /*6640*/  WARPSYNC.COLLECTIVE R150, `(.L_x_11802) ;  /* 0x0000000096087348 */ /* 0x000fea0003c00000 */
[----:B------:R0:W1:Y:S02]  /*6650*/  SHFL.DOWN P6, R195, R153, R151, R152 ;  /* 0x0800009799c37389 */ /* 0x00006400000c0098 */
[----:B01----:R-:W-:Y:S01]  /*6660*/  ENDCOLLECTIVE ;  /* 0x000000000000791b */ /* 0x003fe20003800000 */
.L_x_11802:
[----:B------:R-:W-:Y:S01]  /*6670*/  FADD.FTZ R146, R145, R146 ;  /* 0x0000009291927221 */ /* 0x000fe20000010000 */
[----:B------:R-:W-:-:S04]  /*6680*/  HFMA2.MMA R151, -RZ, RZ, 0, 1.1920928955078125e-07 ;  /* 0x00000002ff977435 */ /* 0x000fc800000001ff */
[----:B------:R-:W-:Y:S02]  /*6690*/  MOV R153, R146 ;  /* 0x0000009200997202 */ /* 0x000fe40000000f00 */
[----:B------:R-:W-:-:S07]  /*66a0*/  MOV R147, R195 ;  /* 0x000000c300937202 */ /* 0x000fce0000000f00 */
[----:B------:R-:W-:Y:S05]  /*66b0*/  WARPSYNC.COLLECTIVE R150, `(.L_x_11803) ;  /* 0x0000000096087348 */ /* 0x000fea0003c00000 */
[----:B------:R0:W1:Y:S02]  /*66c0*/  SHFL.DOWN P6, R195, R153, R151, R152 ;  /* 0x0800009799c37389 */ /* 0x00006400000c0098 */
[----:B01----:R-:W-:Y:S01]  /*66d0*/  ENDCOLLECTIVE ;  /* 0x000000000000791b */ /* 0x003fe20003800000 */
.L_x_11803:
[----:B------:R-:W-:-:S04]  /*66e0*/  FADD.FTZ R147, R144, R147 ;  /* 0x0000009390937221 */ /* 0x000fc80000010000 */
[----:B------:R-:W-:Y:S01]  /*66f0*/  IMAD.MOV.U32 R153, RZ, RZ, R147 ;  /* 0x000000ffff997224 */ /* 0x000fe200078e0093 */
[----:B------:R-:W-:-:S07]  /*6700*/  MOV R149, R195 ;  /* 0x000000c300957202 */ /* 0x000fce0000000f00 */
[----:B------:R-:W-:Y:S05]  /*6710*/  WARPSYNC.COLLECTIVE R150, `(.L_x_11804) ;  /* 0x0000000096087348 */ /* 0x000fea0003c00000 */
[----:B------:R0:W1:Y:S02]  /*6720*/  SHFL.DOWN P6, R195, R153, R151, R152 ;  /* 0x0800009799c37389 */ /* 0x00006400000c0098 */
[----:B01----:R-:W-:Y:S01]  /*6730*/  ENDCOLLECTIVE ;  /* 0x000000000000791b */ /* 0x003fe20003800000 */
.L_x_11804:
[----:B------:R-:W-:Y:S01]  /*6740*/  FADD.FTZ R149, R146, R149 ;  /* 0x0000009592957221 */ /* 0x000fe20000010000 */
[----:B------:R-:W-:-:S04]  /*6750*/  HFMA2.MMA R151, -RZ, RZ, 0, 5.9604644775390625e-08 ;  /* 0x00000001ff977435 */ /* 0x000fc800000001ff */
[----:B------:R-:W-:Y:S02]  /*6760*/  MOV R153, R149 ;  /* 0x0000009500997202 */ /* 0x000fe40000000f00 */
[----:B------:R-:W-:-:S07]  /*6770*/  MOV R148, R195 ;  /* 0x000000c300947202 */ /* 0x000fce0000000f00 */
[----:B------:R-:W-:Y:S05]  /*6780*/  WARPSYNC.COLLECTIVE R150, `(.L_x_11805) ;  /* 0x0000000096087348 */ /* 0x000fea0003c00000 */
[----:B------:R0:W1:Y:S02]  /*6790*/  SHFL.DOWN P6, R195, R153, R151, R152 ;  /* 0x0800009799c37389 */ /* 0x00006400000c0098 */
[----:B01----:R-:W-:Y:S01]  /*67a0*/  ENDCOLLECTIVE ;  /* 0x000000000000791b */ /* 0x003fe20003800000 */
.L_x_11805:
[----:B------:R-:W-:-:S05]  /*67b0*/  FADD.FTZ R148, R147, R148 ;  /* 0x0000009493947221 */ /* 0x000fca0000010000 */
[----:B------:R-:W-:Y:S02]  /*67c0*/  MOV R153, R148 ;  /* 0x0000009400997202 */ /* 0x000fe40000000f00 */
[----:B------:R-:W-:-:S07]  /*67d0*/  MOV R194, R195 ;  /* 0x000000c300c27202 */ /* 0x000fce0000000f00 */
[----:B------:R-:W-:Y:S05]  /*67e0*/  WARPSYNC.COLLECTIVE R150, `(.L_x_11806) ;  /* 0x0000000096087348 */ /* 0x000fea0003c00000 */
[----:B------:R0:W1:Y:S02]  /*67f0*/  SHFL.DOWN P6, R195, R153, R151, R152 ;  /* 0x0800009799c37389 */ /* 0x00006400000c0098 */
[----:B01----:R-:W-:Y:S01]  /*6800*/  ENDCOLLECTIVE ;  /* 0x000000000000791b */ /* 0x003fe20003800000 */
.L_x_11806:
[----:B------:R-:W-:Y:S05]  /*6810*/  BRA `(.L_x_11807) ;  /* 0xffffffc4007c7947 */ /* 0x000fea000383ffff */
.L_x_11808:
        /* <DEDUP_REMOVED lines=14> */
.L_x_14031:


//--------------------- .text._ZN10layer_norm22ln_bwd_finalize_kernelINS_22Kernel_traits_finalizeILj8192E6__halfffffjLb0ELj1024ELj4ENS_18Kernel_traits_baseILj8192ES2_ffffjLj1024EEEEELb0ELb1EEEvNS_9BwdParamsE --------------------------
	.section	.text._ZN10layer_norm22ln_bwd_finalize_kernelINS_22Kernel_traits_finalizeILj8192E6__halfffffjLb0ELj1024ELj4ENS_18Kernel_traits_baseILj8192ES2_ffffjLj1024EEEEELb0ELb1EEEvNS_9BwdParamsE,"ax",@progbits
	.align	128
        .global         _ZN10layer_norm22ln_bwd_finalize_kernelINS_22Kernel_traits_finalizeILj8192E6__halfffffjLb0ELj1024ELj4ENS_18Kernel_traits_baseILj8192ES2_ffffjLj1024EEEEELb0ELb1EEEvNS_9BwdParamsE
        .type           _ZN10layer_norm22ln_bwd_finalize_kernelINS_22Kernel_traits_finalizeILj8192E6__halfffffjLb0ELj1024ELj4ENS_18Kernel_traits_baseILj8192ES2_ffffjLj1024EEEEELb0ELb1EEEvNS_9BwdParamsE,@function
        .size           _ZN10layer_norm22ln_bwd_finalize_kernelINS_22Kernel_traits_finalizeILj8192E6__halfffffjLb0ELj1024ELj4ENS_18Kernel_traits_baseILj8192ES2_ffffjLj1024EEEEELb0ELb1EEEvNS_9BwdParamsE,(.L_x_14032 - _ZN10layer_norm22ln_bwd_finalize_kernelINS_22Kernel_traits_finalizeILj8192E6__halfffffjLb0ELj1024ELj4ENS_18Kernel_traits_baseILj8192ES2_ffffjLj1024EEEEELb0ELb1EEEvNS_9BwdParamsE)
        .other          _ZN10layer_norm22ln_bwd_finalize_kernelINS_22Kernel_traits_finalizeILj8192E6__halfffffjLb0ELj1024ELj4ENS_18Kernel_traits_baseILj8192ES2_ffffjLj1024EEEEELb0ELb1EEEvNS_9BwdParamsE,@"STO_CUDA_ENTRY STV_DEFAULT"
_ZN10layer_norm22ln_bwd_finalize_kernelINS_22Kernel_traits_finalizeILj8192E6__halfffffjLb0ELj1024ELj4ENS_18Kernel_traits_baseILj8192ES2_ffffjLj1024EEEEELb0ELb1EEEvNS_9BwdParamsE:
.text._ZN10layer_norm22ln_bwd_finalize_kernelINS_22Kernel_traits_finalizeILj8192E6__halfffffjLb0ELj1024ELj4ENS_18Kernel_traits_baseILj8192ES2_ffffjLj1024EEEEELb0ELb1EEEvNS_9BwdParamsE:
        /* <DEDUP_REMOVED lines=26> */
.L_x_11820:
        /* <DEDUP_REMOVED lines=31> */
.L_x_11813:
        /* <DEDUP_REMOVED lines=34> */
.L_x_11812:
[----:B------:R-:W-:Y:S05]  /*05b0*/  BSYNC B1 ;  /* 0x0000000000017941 */ /* 0x000fea0003800000 */
.L_x_11811:
        /* <DEDUP_REMOVED lines=25> */
.L_x_11815:
[----:B------:R-:W-:Y:S05]  /*0750*/  BSYNC B1 ;  /* 0x0000000000017941 */ /* 0x000fea0003800000 */
.L_x_11814:
        /* <DEDUP_REMOVED lines=12> */
.L_x_11810:
[----:B------:R-:W-:Y:S05]  /*0820*/  BSYNC B0 ;  /* 0x0000000000007941 */ /* 0x000fea0003800000 */
.L_x_11809:
        /* <DEDUP_REMOVED lines=29> */
.L_x_11831:
[----:B------:R-:W-:Y:S01]  /*0a00*/  @!P1 SHF.R.U32.HI R12, RZ, 0x3, R0 ;  /* 0x00000003ff0c9819 */ /* 0x000fe20000011600 */
[----:B----4-:R-:W-:Y:S01]  /*0a10*/  FADD.FTZ R14, R9, R14 ;  /* 0x0000000e090e7221 */ /* 0x010fe20000010000 */
[----:B---3--:R-:W-:Y:S02]  /*0a20*/  FADD.FTZ R11, R10, R11 ;  /* 0x0000000b0a0b7221 */ /* 0x008fe40000010000 */
[----:B------:R-:W-:-:S05]  /*0a30*/  @!P1 LOP3.LUT R12, R12, 0x1ffffffc, RZ, 0xc0, !PT ;  /* 0x1ffffffc0c0c9812 */ /* 0x000fca00078ec0ff */
[----:B------:R3:W-:Y:S04]  /*0a40*/  @!P1 STS [R12+UR4+0x2000], R14 ;  /* 0x0020000e0c009988 */ /* 0x0007e80008000804 */
[----:B------:R3:W-:Y:S02]  /*0a50*/  @!P1 STS [R12+UR4+0x2080], R11 ;  /* 0x0020800b0c009988 */ /* 0x0007e40008000804 */
.L_x_11816:
        /* <DEDUP_REMOVED lines=14> */
.L_x_11819:
[----:B------:R-:W-:Y:S05]  /*0b40*/  BSYNC B0 ;  /* 0x0000000000007941 */ /* 0x000fea0003800000 */
.L_x_11818:
[C---:B------:R-:W-:Y:S02]  /*0b50*/  ISETP.GT.U32.AND P1, PT, R3.reuse, -0x2001, PT ;  /* 0xffffdfff0300780c */ /* 0x040fe40003f24070 */
[----:B------:R-:W-:Y:S02]  /*0b60*/  IADD3 R3, R3, 0x2000, RZ ;  /* 0x0000200003037810 */ /* 0x000fe40007ffe0ff */
[----:B------:R-:W-:-:S09]  /*0b70*/  IADD3 R4, R4, 0x1000, RZ ;  /* 0x0000100004047810 */ /* 0x000fd20007ffe0ff */
[----:B------:R-:W-:Y:S05]  /*0b80*/  @P1 BRA `(.L_x_11820) ;  /* 0xfffffff400841947 */ /* 0x000fea000383ffff */
[----:B------:R-:W-:Y:S05]  /*0b90*/  EXIT ;  /* 0x000000000000794d */ /* 0x000fea0003800000 */
.L_x_11817:
[----:B------:R-:W-:Y:S01]  /*0ba0*/  HFMA2.MMA R22, -RZ, RZ, 0, 1.847743988037109375e-06 ;  /* 0x0000001fff167435 */ /* 0x000fe200000001ff */
[----:B0--3--:R-:W-:Y:S01]  /*0bb0*/  MOV R20, R10 ;  /* 0x0000000a00147202 */ /* 0x009fe20000000f00 */
[----:B------:R-:W-:Y:S01]  /*0bc0*/  IMAD.MOV.U32 R19, RZ, RZ, 0x1 ;  /* 0x00000001ff137424 */ /* 0x000fe200078e00ff */
[----:B------:R-:W-:-:S08]  /*0bd0*/  MOV R17, 0xffffffff ;  /* 0xffffffff00117802 */ /* 0x000fd00000000f00 */
[----:B-12---:R-:W-:Y:S05]  /*0be0*/  WARPSYNC.COLLECTIVE R17, `(.L_x_11821) ;  /* 0x0000000011087348 */ /* 0x006fea0003c00000 */
[----:B------:R0:W3:Y:S02]  /*0bf0*/  SHFL.BFLY P2, R18, R20, R19, R22 ;  /* 0x0c00001314127389 */ /* 0x0000e40000040016 */
[----:B0123--:R-:W-:Y:S01]  /*0c00*/  ENDCOLLECTIVE ;  /* 0x000000000000791b */ /* 0x00ffe20003800000 */
.L_x_11821:
[----:B------:R-:W-:Y:S01]  /*0c10*/  HFMA2.MMA R19, -RZ, RZ, 0, 1.1920928955078125e-07 ;  /* 0x00000002ff137435 */ /* 0x000fe200000001ff */
[----:B------:R-:W-:-:S05]  /*0c20*/  MOV R11, R18 ;  /* 0x00000012000b7202 */ /* 0x000fca0000000f00 */
[----:B------:R-:W-:-:S04]  /*0c30*/  FADD.FTZ R11, R10, R11 ;  /* 0x0000000b0a0b7221 */ /* 0x000fc80000010000 */
[----:B------:R-:W-:-:S07]  /*0c40*/  IMAD.MOV.U32 R20, RZ, RZ, R11 ;  /* 0x000000ffff147224 */ /* 0x000fce00078e000b */
[----:B------:R-:W-:Y:S05]  /*0c50*/  WARPSYNC.COLLECTIVE R17, `(.L_x_11822) ;  /* 0x0000000011087348 */ /* 0x000fea0003c00000 */
[----:B------:R0:W1:Y:S02]  /*0c60*/  SHFL.BFLY P2, R18, R20, R19, R22 ;  /* 0x0c00001314127389 */ /* 0x0000640000040016 */
[----:B01----:R-:W-:Y:S01]  /*0c70*/  ENDCOLLECTIVE ;  /* 0x000000000000791b */ /* 0x003fe20003800000 */
.L_x_11822:
[----:B------:R-:W-:Y:S01]  /*0c80*/  IMAD.MOV.U32 R19, RZ, RZ, 0x4 ;  /* 0x00000004ff137424 */ /* 0x000fe200078e00ff */
[----:B------:R-:W-:-:S05]  /*0c90*/  MOV R12, R18 ;  /* 0x00000012000c7202 */ /* 0x000fca0000000f00 */
[----:B------:R-:W-:-:S05]  /*0ca0*/  FADD.FTZ R12, R11, R12 ;  /* 0x0000000c0b0c7221 */ /* 0x000fca0000010000 */
[----:B------:R-:W-:-:S07]  /*0cb0*/  MOV R20, R12 ;  /* 0x0000000c00147202 */ /* 0x000fce0000000f00 */
[----:B------:R-:W-:Y:S05]  /*0cc0*/  WARPSYNC.COLLECTIVE R17, `(.L_x_11823) ;  /* 0x0000000011087348 */ /* 0x000fea0003c00000 */
[----:B------:R0:W1:Y:S02]  /*0cd0*/  SHFL.BFLY P2, R18, R20, R19, R22 ;  /* 0x0c00001314127389 */ /* 0x0000640000040016 */
[----:B01----:R-:W-:Y:S01]  /*0ce0*/  ENDCOLLECTIVE ;  /* 0x000000000000791b */ /* 0x003fe20003800000 */
.L_x_11823:
[----:B------:R-:W-:Y:S01]  /*0cf0*/  HFMA2.MMA R19, -RZ, RZ, 0, 4.76837158203125e-07 ;  /* 0x00000008ff137435 */ /* 0x000fe200000001ff */
[----:B------:R-:W-:-:S05]  /*0d00*/  MOV R13, R18 ;  /* 0x00000012000d7202 */ /* 0x000fca0000000f00 */
[----:B------:R-:W-:-:S05]  /*0d10*/  FADD.FTZ R13, R12, R13 ;  /* 0x0000000d0c0d7221 */ /* 0x000fca0000010000 */
[----:B------:R-:W-:-:S07]  /*0d20*/  MOV R20, R13 ;  /* 0x0000000d00147202 */ /* 0x000fce0000000f00 */
[----:B------:R-:W-:Y:S05]  /*0d30*/  WARPSYNC.COLLECTIVE R17, `(.L_x_11824) ;  /* 0x0000000011087348 */ /* 0x000fea0003c00000 */
[----:B------:R0:W1:Y:S02]  /*0d40*/  SHFL.BFLY P2, R18, R20, R19, R22 ;  /* 0x0c00001314127389 */ /* 0x0000640000040016 */
[----:B01----:R-:W-:Y:S01]  /*0d50*/  ENDCOLLECTIVE ;  /* 0x000000000000791b */ /* 0x003fe20003800000 */
.L_x_11824:
[----:B------:R-:W-:Y:S01]  /*0d60*/  HFMA2.MMA R19, -RZ, RZ, 0, 9.5367431640625e-07 ;  /* 0x00000010ff137435 */ /* 0x000fe200000001ff */
[----:B------:R-:W-:-:S04]  /*0d70*/  IMAD.MOV.U32 R10, RZ, RZ, R18 ;  /* 0x000000ffff0a7224 */ /* 0x000fc800078e0012 */
[----:B------:R-:W-:-:S05]  /*0d80*/  FADD.FTZ R10, R13, R10 ;  /* 0x0000000a0d0a7221 */ /* 0x000fca0000010000 */
[----:B------:R-:W-:-:S07]  /*0d90*/  MOV R20, R10 ;  /* 0x0000000a00147202 */ /* 0x000fce0000000f00 */
[----:B------:R-:W-:Y:S05]  /*0da0*/  WARPSYNC.COLLECTIVE R17, `(.L_x_11825) ;  /* 0x0000000011087348 */ /* 0x000fea0003c00000 */
[----:B------:R0:W1:Y:S02]  /*0db0*/  SHFL.BFLY P2, R18, R20, R19, R22 ;  /* 0x0c00001314127389 */ /* 0x0000640000040016 */
[----:B01----:R-:W-:Y:S01]  /*0dc0*/  ENDCOLLECTIVE ;  /* 0x000000000000791b */ /* 0x003fe20003800000 */
.L_x_11825:
[----:B------:R-:W-:Y:S01]  /*0dd0*/  HFMA2.MMA R19, -RZ, RZ, 0, 5.9604644775390625e-08 ;  /* 0x00000001ff137435 */ /* 0x000fe200000001ff */
[----:B------:R-:W-:Y:S01]  /*0de0*/  IMAD.MOV.U32 R20, RZ, RZ, R9 ;  /* 0x000000ffff147224 */ /* 0x000fe200078e0009 */
[----:B------:R-:W-:-:S09]  /*0df0*/  MOV R11, R18 ;  /* 0x00000012000b7202 */ /* 0x000fd20000000f00 */
[----:B------:R-:W-:Y:S05]  /*0e00*/  WARPSYNC.COLLECTIVE R17, `(.L_x_11826) ;  /* 0x0000000011087348 */ /* 0x000fea0003c00000 */
[----:B------:R0:W1:Y:S02]  /*0e10*/  SHFL.BFLY P2, R18, R20, R19, R22 ;  /* 0x0c00001314127389 */ /* 0x0000640000040016 */
[----:B01----:R-:W-:Y:S01]  /*0e20*/  ENDCOLLECTIVE ;  /* 0x000000000000791b */ /* 0x003fe20003800000 */
.L_x_11826:
[----:B------:R-:W-:Y:S01]  /*0e30*/  HFMA2.MMA R19, -RZ, RZ, 0, 1.1920928955078125e-07 ;  /* 0x00000002ff137435 */ /* 0x000fe200000001ff */
[----:B------:R-:W-:-:S05]  /*0e40*/  MOV R12, R18 ;  /* 0x00000012000c7202 */ /* 0x000fca0000000f00 */
[----:B------:R-:W-:-:S05]  /*0e50*/  FADD.FTZ R14, R9, R12 ;  /* 0x0000000c090e7221 */ /* 0x000fca0000010000 */
[----:B------:R-:W-:-:S07]  /*0e60*/  MOV R20, R14 ;  /* 0x0000000e00147202 */ /* 0x000fce0000000f00 */
[----:B------:R-:W-:Y:S05]  /*0e70*/  WARPSYNC.COLLECTIVE R17, `(.L_x_11827) ;  /* 0x0000000011087348 */ /* 0x000fea0003c00000 */
[----:B------:R0:W1:Y:S02]  /*0e80*/  SHFL.BFLY P2, R18, R20, R19, R22 ;  /* 0x0c00001314127389 */ /* 0x0000640000040016 */
[----:B01----:R-:W-:Y:S01]  /*0e90*/  ENDCOLLECTIVE ;  /* 0x000000000000791b */ /* 0x003fe20003800000 */
.L_x_11827:
[----:B------:R-:W-:Y:S01]  /*0ea0*/  HFMA2.MMA R19, -RZ, RZ, 0, 2.384185791015625e-07 ;  /* 0x00000004ff137435 */ /* 0x000fe200000001ff */
[----:B------:R-:W-:-:S04]  /*0eb0*/  IMAD.MOV.U32 R13, RZ, RZ, R18 ;  /* 0x000000ffff0d7224 */ /* 0x000fc800078e0012 */
[----:B------:R-:W-:-:S05]  /*0ec0*/  FADD.FTZ R15, R14, R13 ;  /* 0x0000000d0e0f7221 */ /* 0x000fca0000010000 */
[----:B------:R-:W-:-:S07]  /*0ed0*/  MOV R20, R15 ;  /* 0x0000000f00147202 */ /* 0x000fce0000000f00 */
[----:B------:R-:W-:Y:S05]  /*0ee0*/  WARPSYNC.COLLECTIVE R17, `(.L_x_11828) ;  /* 0x0000000011087348 */ /* 0x000fea0003c00000 */
[----:B------:R0:W1:Y:S02]  /*0ef0*/  SHFL.BFLY P2, R18, R20, R19, R22 ;  /* 0x0c00001314127389 */ /* 0x0000640000040016 */
[----:B01----:R-:W-:Y:S01]  /*0f00*/  ENDCOLLECTIVE ;  /* 0x000000000000791b */ /* 0x003fe20003800000 */
.L_x_11828:
[----:B------:R-:W-:Y:S01]  /*0f10*/  IMAD.MOV.U32 R19, RZ, RZ, 0x8 ;  /* 0x00000008ff137424 */ /* 0x000fe200078e00ff */
[----:B------:R-:W-:-:S05]  /*0f20*/  MOV R16, R18 ;  /* 0x0000001200107202 */ /* 0x000fca0000000f00 */
[----:B------:R-:W-:-:S05]  /*0f30*/  FADD.FTZ R16, R15, R16 ;  /* 0x000000100f107221 */ /* 0x000fca0000010000 */
[----:B------:R-:W-:-:S07]  /*0f40*/  MOV R20, R16 ;  /* 0x0000001000147202 */ /* 0x000fce0000000f00 */
[----:B------:R-:W-:Y:S05]  /*0f50*/  WARPSYNC.COLLECTIVE R17, `(.L_x_11829) ;  /* 0x0000000011087348 */ /* 0x000fea0003c00000 */
[----:B------:R0:W1:Y:S02]  /*0f60*/  SHFL.BFLY P2, R18, R20, R19, R22 ;  /* 0x0c00001314127389 */ /* 0x0000640000040016 */
[----:B01----:R-:W-:Y:S01]  /*0f70*/  ENDCOLLECTIVE ;  /* 0x000000000000791b */ /* 0x003fe20003800000 */
.L_x_11829:
[----:B------:R-:W-:Y:S01]  /*0f80*/  HFMA2.MMA R19, -RZ, RZ, 0, 9.5367431640625e-07 ;  /* 0x00000010ff137435 */ /* 0x000fe200000001ff */
[----:B------:R-:W-:-:S05]  /*0f90*/  MOV R9, R18 ;  /* 0x0000001200097202 */ /* 0x000fca0000000f00 */
[----:B------:R-:W-:-:S05]  /*0fa0*/  FADD.FTZ R9, R16, R9 ;  /* 0x0000000910097221 */ /* 0x000fca0000010000 */
[----:B------:R-:W-:-:S07]  /*0fb0*/  MOV R20, R9 ;  /* 0x0000000900147202 */ /* 0x000fce0000000f00 */
[----:B------:R-:W-:Y:S05]  /*0fc0*/  WARPSYNC.COLLECTIVE R17, `(.L_x_11830) ;  /* 0x0000000011087348 */ /* 0x000fea0003c00000 */
[----:B------:R0:W1:Y:S02]  /*0fd0*/  SHFL.BFLY P2, R18, R20, R19, R22 ;  /* 0x0c00001314127389 */ /* 0x0000640000040016 */
[----:B01----:R-:W-:Y:S01]  /*0fe0*/  ENDCOLLECTIVE ;  /* 0x000000000000791b */ /* 0x003fe20003800000 */
.L_x_11830:
[----:B------:R-:W-:Y:S01]  /*0ff0*/  MOV R14, R18 ;  /* 0x00000012000e7202 */ /* 0x000fe20000000f00 */
[----:B------:R-:W-:Y:S06]  /*1000*/  BRA `(.L_x_11831) ;  /* 0xfffffff8007c7947 */ /* 0x000fec000383ffff */
.L_x_11832:
        /* <DEDUP_REMOVED lines=15> */
.L_x_14032:


//--------------------- .text._ZN10layer_norm13ln_bwd_kernelINS_13Kernel_traitsI6__halfffffjLj8192ELj1ELj1ELj8ELj16ENS_18Kernel_traits_baseILj8192ES2_ffffjLj256EEEEELb1ELb0ELb1ELb1EEEvNS_9BwdParamsE --------------------------
	.section	.text._ZN10layer_norm13ln_bwd_kernelINS_13Kernel_traitsI6__halfffffjLj8192ELj1ELj1ELj8ELj16ENS_18Kernel_traits_baseILj8192ES2_ffffjLj256EEEEELb1ELb0ELb1ELb1EEEvNS_9BwdParamsE,"ax",@progbits
	.align	128
        .global         _ZN10layer_norm13ln_bwd_kernelINS_13Kernel_traitsI6__halfffffjLj8192ELj1ELj1ELj8ELj16ENS_18Kernel_traits_baseILj8192ES2_ffffjLj256EEEEELb1ELb0ELb1ELb1EEEvNS_9BwdParamsE
        .type           _ZN10layer_norm13ln_bwd_kernelINS_13Kernel_traitsI6__halfffffjLj8192ELj1ELj1ELj8ELj16ENS_18Kernel_traits_baseILj8192ES2_ffffjLj256EEEEELb1ELb0ELb1ELb1EEEvNS_9BwdParamsE,@function
        .size           _ZN10layer_norm13ln_bwd_kernelINS_13Kernel_traitsI6__halfffffjLj8192ELj1ELj1ELj8ELj16ENS_18Kernel_traits_baseILj8192ES2_ffffjLj256EEEEELb1ELb0ELb1ELb1EEEvNS_9BwdParamsE,(.L_x_14033 - _ZN10layer_norm13ln_bwd_kernelINS_13Kernel_traitsI6__halfffffjLj8192ELj1ELj1ELj8ELj16ENS_18Kernel_traits_baseILj8192ES2_ffffjLj256EEEEELb1ELb0ELb1ELb1EEEvNS_9BwdParamsE)
        .other          _ZN10layer_norm13ln_bwd_kernelINS_13Kernel_traitsI6__halfffffjLj8192ELj1ELj1ELj8ELj16ENS_18Kernel_traits_baseILj8192ES2_ffffjLj256EEEEELb1ELb0ELb1ELb1EEEvNS_9BwdParamsE,@"STO_CUDA_ENTRY STV_DEFAULT"
_ZN10layer_norm13ln_bwd_kernelINS_13Kernel_traitsI6__halfffffjLj8192ELj1ELj1ELj8ELj16ENS_18Kernel_traits_baseILj8192ES2_ffffjLj256EEEEELb1ELb0ELb1ELb1EEEvNS_9BwdParamsE:
.text._ZN10layer_norm13ln_bwd_kernelINS_13Kernel_traitsI6__halfffffjLj8192ELj1ELj1ELj8ELj16ENS_18Kernel_traits_baseILj8192ES2_ffffjLj256EEEEELb1ELb0ELb1ELb1EEEvNS_9BwdParamsE:
        /* <DEDUP_REMOVED lines=45> */
.L_x_11833:
        /* <DEDUP_REMOVED lines=12> */
[----:B------:R-:W5:Y:S01]  /*0390*/  LDG.E.64 R42, desc[UR4][R2.64+0x3800] ;  /* 0x00380004022a7981 */ /* 0x000f62000c1e1b00 */
        /* <DEDUP_REMOVED lines=33> */
[--C-:B--2---:R-:W-:Y:S01]  /*05b0*/  SHF.R.U64 R32, R6, 0x10, R7.reuse ;  /* 0x0000001006207819 */ /* 0x104fe20000001207 */
[----:B------:R-:W-:Y:S01]  /*05c0*/  HADD2.F32 R33, -RZ, R7.H0_H0 ;  /* 0x20000007ff217230 */ /* 0x000fe20000004100 */
[----:B------:R-:W-:Y:S02]  /*05d0*/  SHF.R.U32.HI R30, RZ, 0x10, R7 ;  /* 0x00000010ff1e7819 */ /* 0x000fe40000011607 */
[----:B------:R-:W0:Y:S01]  /*05e0*/  LDC.U8 R7, c[0x0][0x2a0] ;  /* 0x0000a800ff077b82 */ /* 0x000e220000000000 */
[----:B------:R-:W-:Y:S01]  /*05f0*/  HADD2.F32 R35, -RZ, R6.H0_H0 ;  /* 0x20000006ff237230 */ /* 0x000fe20000004100 */
[----:B---3--:R-:W-:Y:S01]  /*0600*/  SHF.R.U64 R28, R8, 0x10, R9 ;  /* 0x00000010081c7819 */ /* 0x008fe20000001209 */
[----:B------:R-:W-:Y:S01]  /*0610*/  HADD2.F32 R31, -RZ, R8.H0_H0 ;  /* 0x20000008ff1f7230 */ /* 0x000fe20000004100 */
[----:B----4-:R-:W-:Y:S01]  /*0620*/  SHF.R.U64 R24, R10, 0x10, R11 ;  /* 0x000000100a187819 */ /* 0x010fe2000000120b */
[----:B------:R-:W-:Y:S01]  /*0630*/  HADD2.F32 R27, -RZ, R10.H0_H0 ;  /* 0x2000000aff1b7230 */ /* 0x000fe20000004100 */
[----:B------:R-:W-:-:S02]  /*0640*/  SHF.R.U32.HI R26, RZ, 0x10, R9 ;  /* 0x00000010ff1a7819 */ /* 0x000fc40000011609 */
[----:B-----5:R-:W-:Y:S01]  /*0650*/  SHF.R.U64 R20, R12, 0x10, R13 ;  /* 0x000000100c147819 */ /* 0x020fe2000000120d */
[----:B------:R-:W-:Y:S01]  /*0660*/  HADD2.F32 R23, -RZ, R12.H0_H0 ;  /* 0x2000000cff177230 */ /* 0x000fe20000004100 */
[----:B------:R-:W-:Y:S02]  /*0670*/  SHF.R.U32.HI R22, RZ, 0x10, R11 ;  /* 0x00000010ff167819 */ /* 0x000fe4000001160b */
[----:B------:R-:W-:Y:S01]  /*0680*/  SHF.R.U64 R16, R14, 0x10, R15 ;  /* 0x000000100e107819 */ /* 0x000fe2000000120f */
[----:B------:R-:W-:Y:S01]  /*0690*/  HADD2.F32 R19, -RZ, R14.H0_H0 ;  /* 0x2000000eff137230 */ /* 0x000fe20000004100 */
[----:B------:R-:W-:Y:S02]  /*06a0*/  SHF.R.U32.HI R18, RZ, 0x10, R13 ;  /* 0x00000010ff127819 */ /* 0x000fe4000001160d */
[--C-:B------:R-:W-:Y:S02]  /*06b0*/  SHF.R.U64 R36, R4, 0x10, R5.reuse ;  /* 0x0000001004247819 */ /* 0x100fe40000001205 */
[----:B------:R-:W-:-:S02]  /*06c0*/  SHF.R.U32.HI R34, RZ, 0x10, R5 ;  /* 0x00000010ff227819 */ /* 0x000fc40000011605 */
[----:B------:R-:W-:Y:S02]  /*06d0*/  SHF.R.U32.HI R14, RZ, 0x10, R15 ;  /* 0x00000010ff0e7819 */ /* 0x000fe4000001160f */
[--C-:B------:R-:W-:Y:S02]  /*06e0*/  SHF.R.U64 R12, R40, 0x10, R41.reuse ;  /* 0x00000010280c7819 */ /* 0x100fe40000001229 */
[----:B------:R-:W-:Y:S02]  /*06f0*/  SHF.R.U32.HI R10, RZ, 0x10, R41 ;  /* 0x00000010ff0a7819 */ /* 0x000fe40000011629 */
[--C-:B------:R-:W-:Y:S02]  /*0700*/  SHF.R.U64 R8, R42, 0x10, R43.reuse ;  /* 0x000000102a087819 */ /* 0x100fe4000000122b */
[----:B------:R-:W-:Y:S01]  /*0710*/  SHF.R.U32.HI R6, RZ, 0x10, R43 ;  /* 0x00000010ff067819 */ /* 0x000fe2000001162b */
        /* <DEDUP_REMOVED lines=25> */
[----:B0-----:R-:W-:-:S07]  /*08b0*/  HADD2.F32 R6, -RZ, R6.H0_H0 ;  /* 0x20000006ff067230 */ /* 0x001fce0000004100 */
.L_x_11903:
        /* <DEDUP_REMOVED lines=9> */
[----:B------:R2:W5:Y:S04]  /*0950*/  LDG.E R5, desc[UR4][R148.64] ;  /* 0x0000000494057981 */ /* 0x000568000c1e1900 */
[----:B------:R2:W5:Y:S01]  /*0960*/  LDG.E R237, desc[UR4][R146.64] ;  /* 0x0000000492ed7981 */ /* 0x000562000c1e1900 */
[----:B------:R-:W-:Y:S01]  /*0970*/  BSSY B0, `(.L_x_11835) ;  /* 0x000018b000007945 */ /* 0x000fe20003800000 */
[----:B0-----:R-:W-:Y:S01]  /*0980*/  IMAD R0, R38, R235, RZ ;  /* 0x000000eb26007224 */ /* 0x001fe200078e02ff */
[----:B------:R-:W0:Y:S04]  /*0990*/  S2R R238, SR_TID.X ;  /* 0x0000000000ee7919 */ /* 0x000e280000002100 */
[----:B------:R-:W-:-:S04]  /*09a0*/  SHF.R.S32.HI R151, RZ, 0x1f, R0 ;  /* 0x0000001fff977819 */ /* 0x000fc80000011400 */
[----:B------:R-:W-:Y:S02]  /*09b0*/  LEA.HI R151, R151, R0, RZ, 0x2 ;  /* 0x0000000097977211 */ /* 0x000fe400078f10ff */
[----:B0-----:R-:W-:-:S04]  /*09c0*/  LOP3.LUT R236, R238, 0xff, RZ, 0xc0, !PT ;  /* 0x000000ffeeec7812 */ /* 0x001fc800078ec0ff */
        /* <DEDUP_REMOVED lines=10> */
[----:B-----5:R-:W-:Y:S01]  /*0a70*/  ISETP.GE.AND P5, PT, R237, 0x1, PT ;  /* 0x00000001ed00780c */ /* 0x020fe20003fa6270 */
[----:B------:R-:W0:Y:S01]  /*0a80*/  LDC.64 R144, c[0x0][0x240] ;  /* 0x00009000ff907b82 */ /* 0x000e220000000a00 */
[----:B------:R-:W-:Y:S02]  /*0a90*/  MOV R2, UR14 ;  /* 0x0000000e00027c02 */ /* 0x000fe40008000f00 */
[----:B------:R-:W-:Y:S02]  /*0aa0*/  MOV R147, RZ ;  /* 0x000000ff00937202 */ /* 0x000fe40000000f00 */
[----:B------:R-:W-:-:S07]  /*0ab0*/  ISETP.NE.U32.AND P0, PT, R2, RZ, PT ;  /* 0x000000ff0200720c */ /* 0x000fce0003f05070 */
[----:B------:R-:W-:-:S05]  /*0ac0*/  @P5 IADD3 R0, R237, -0x1, RZ ;  /* 0xffffffffed005810 */ /* 0x000fca0007ffe0ff */
[----:B------:R-:W-:-:S05]  /*0ad0*/  @P5 IMAD R0, R0, R235, RZ ;  /* 0x000000eb00005224 */ /* 0x000fca00078e02ff */
[----:B------:R-:W-:-:S04]  /*0ae0*/  @P5 SHF.R.S32.HI R149, RZ, 0x1f, R0 ;  /* 0x0000001fff955819 */ /* 0x000fc80000011400 */
[----:B------:R-:W-:Y:S02]  /*0af0*/  @P5 LEA.HI R149, R149, R0, RZ, 0x2 ;  /* 0x0000000095955211 */ /* 0x000fe400078f10ff */
[----:B------:R-:W-:Y:S02]  /*0b00*/  MOV R0, UR15 ;  /* 0x0000000f00007c02 */ /* 0x000fe40008000f00 */
[----:B------:R-:W-:Y:S02]  /*0b10*/  @P5 LEA.HI.SX32 R147, R149, R236, 0x1e ;  /* 0x000000ec95935211 */ /* 0x000fe400078ff2ff */
[----:B------:R-:W-:Y:S02]  /*0b20*/  ISETP.NE.AND.EX P0, PT, R0, RZ, PT, P0 ;  /* 0x000000ff0000720c */ /* 0x000fe40003f05300 */
[C---:B------:R-:W-:Y:S01]  /*0b30*/  IADD3 R155, R147.reuse, 0x400, RZ ;  /* 0x00000400939b7810 */ /* 0x040fe20007ffe0ff */
[C---:B0-----:R-:W-:Y:S01]  /*0b40*/  IMAD.WIDE.U32 R152, R147.reuse, 0x4, R144 ;  /* 0x0000000493987825 */ /* 0x041fe200078e0090 */
[----:B------:R-:W-:-:S02]  /*0b50*/  IADD3 R157, R147, 0x100, RZ ;  /* 0x00000100939d7810 */ /* 0x000fc40007ffe0ff */
[C---:B------:R-:W-:Y:S02]  /*0b60*/  IADD3 R151, R147.reuse, 0x200, RZ ;  /* 0x0000020093977810 */ /* 0x040fe40007ffe0ff */
[C---:B------:R-:W-:Y:S01]  /*0b70*/  IADD3 R149, R147.reuse, 0x300, RZ ;  /* 0x0000030093957810 */ /* 0x040fe20007ffe0ff */
[----:B------:R0:W5:Y:S01]  /*0b80*/  LDG.E R234, desc[UR4][R152.64] ;  /* 0x0000000498ea7981 */ /* 0x000162000c1e1900 */
[----:B------:R-:W-:Y:S01]  /*0b90*/  IADD3 R159, R147, 0x500, RZ ;  /* 0x00000500939f7810 */ /* 0x000fe20007ffe0ff */
[--C-:B------:R-:W-:Y:S01]  /*0ba0*/  IMAD.WIDE.U32 R156, R157, 0x4, R144.reuse ;  /* 0x000000049d9c7825 */ /* 0x100fe200078e0090 */
[C---:B------:R-:W-:Y:S01]  /*0bb0*/  IADD3 R173, R147.reuse, 0x600, RZ ;  /* 0x0000060093ad7810 */ /* 0x040fe20007ffe0ff */
[----:B------:R-:W5:Y:S01]  /*0bc0*/  @P0 LDG.E.128 R68, desc[UR4][R248.64] ;  /* 0x00000004f8440981 */ /* 0x000f62000c1e1d00 */
[----:B------:R-:W-:Y:S01]  /*0bd0*/  IADD3 R203, R147, 0x700, RZ ;  /* 0x0000070093cb7810 */ /* 0x000fe20007ffe0ff */
[--C-:B------:R-:W-:Y:S01]  /*0be0*/  IMAD.WIDE.U32 R146, R155, 0x4, R144.reuse ;  /* 0x000000049b927825 */ /* 0x100fe200078e0090 */
[----:B------:R-:W-:Y:S01]  /*0bf0*/  @P0 IADD3 R251, R4, 0x700, RZ ;  /* 0x0000070004fb0810 */ /* 0x000fe20007ffe0ff */
[----:B------:R-:W5:Y:S02]  /*0c00*/  LDG.E R231, desc[UR4][R156.64] ;  /* 0x000000049ce77981 */ /* 0x000f64000c1e1900 */
[----:B------:R-:W-:-:S02]  /*0c10*/  IMAD.WIDE.U32 R150, R151, 0x4, R144 ;  /* 0x0000000497967825 */ /* 0x000fc400078e0090 */
[----:B------:R-:W5:Y:S02]  /*0c20*/  LDG.E R225, desc[UR4][R146.64] ;  /* 0x0000000492e17981 */ /* 0x000f64000c1e1900 */
[--C-:B------:R-:W-:Y:S02]  /*0c30*/  IMAD.WIDE.U32 R148, R149, 0x4, R144.reuse ;  /* 0x0000000495947825 */ /* 0x100fe400078e0090 */
[----:B------:R1:W5:Y:S02]  /*0c40*/  LDG.E R230, desc[UR4][R150.64] ;  /* 0x0000000496e67981 */ /* 0x000364000c1e1900 */
[--C-:B------:R-:W-:Y:S01]  /*0c50*/  IMAD.WIDE.U32 R154, R159, 0x4, R144.reuse ;  /* 0x000000049f9a7825 */ /* 0x100fe200078e0090 */
[C---:B------:R-:W-:Y:S01]  /*0c60*/  @P0 IADD3 R159, R4.reuse, 0x400, RZ ;  /* 0x00000400049f0810 */ /* 0x040fe20007ffe0ff */
[----:B------:R2:W5:Y:S02]  /*0c70*/  LDG.E R227, desc[UR4][R148.64] ;  /* 0x0000000494e37981 */ /* 0x000564000c1e1900 */
[--C-:B0-----:R-:W-:Y:S01]  /*0c80*/  IMAD.WIDE.U32 R152, R173, 0x4, R144.reuse ;  /* 0x00000004ad987825 */ /* 0x101fe200078e0090 */
[C---:B------:R-:W-:Y:S01]  /*0c90*/  @P0 IADD3 R173, R4.reuse, 0x500, RZ ;  /* 0x0000050004ad0810 */ /* 0x040fe20007ffe0ff */
[----:B------:R-:W5:Y:S02]  /*0ca0*/  LDG.E R210, desc[UR4][R154.64] ;  /* 0x000000049ad27981 */ /* 0x000f64000c1e1900 */
[----:B------:R-:W-:Y:S01]  /*0cb0*/  IMAD.WIDE.U32 R144, R203, 0x4, R144 ;  /* 0x00000004cb907825 */ /* 0x000fe200078e0090 */
[----:B------:R-:W-:Y:S01]  /*0cc0*/  @P0 IADD3 R203, R4, 0x600, RZ ;  /* 0x0000060004cb0810 */ /* 0x000fe20007ffe0ff */
[----:B------:R-:W5:Y:S02]  /*0cd0*/  @P0 LDG.E.128 R64, desc[UR4][R244.64] ;  /* 0x00000004f4400981 */ /* 0x000f64000c1e1d00 */
[----:B-1----:R-:W-:-:S02]  /*0ce0*/  @P0 IMAD.WIDE.U32 R150, R159, 0x10, R246 ;  /* 0x000000109f960825 */ /* 0x002fc400078e00f6 */
[----:B------:R-:W5:Y:S02]  /*0cf0*/  LDG.E R208, desc[UR4][R144.64] ;  /* 0x0000000490d07981 */ /* 0x000f64000c1e1900 */
[--C-:B--2---:R-:W-:Y:S02]  /*0d00*/  @P0 IMAD.WIDE.U32 R148, R173, 0x10, R246.reuse ;  /* 0x00000010ad940825 */ /* 0x104fe400078e00f6 */
[----:B------:R-:W5:Y:S02]  /*0d10*/  @P0 LDG.E.128 R60, desc[UR4][R242.64] ;  /* 0x00000004f23c0981 */ /* 0x000f64000c1e1d00 */
[--C-:B------:R-:W-:Y:S02]  /*0d20*/  @P0 IMAD.WIDE.U32 R146, R203, 0x10, R246.reuse ;  /* 0x00000010cb920825 */ /* 0x100fe400078e00f6 */
[----:B------:R-:W5:Y:S02]  /*0d30*/  @P0 LDG.E.128 R56, desc[UR4][R240.64] ;  /* 0x00000004f0380981 */ /* 0x000f64000c1e1d00 */
[----:B------:R-:W-:-:S02]  /*0d40*/  @P0 IMAD.WIDE.U32 R246, R251, 0x10, R246 ;  /* 0x00000010fbf60825 */ /* 0x000fc400078e00f6 */
[----:B------:R-:W5:Y:S04]  /*0d50*/  @P0 LDG.E.128 R52, desc[UR4][R150.64] ;  /* 0x0000000496340981 */ /* 0x000f68000c1e1d00 */
[----:B------:R-:W5:Y:S04]  /*0d60*/  @P0 LDG.E.128 R48, desc[UR4][R148.64] ;  /* 0x0000000494300981 */ /* 0x000f68000c1e1d00 */
[----:B------:R-:W5:Y:S04]  /*0d70*/  @P0 LDG.E.128 R44, desc[UR4][R146.64] ;  /* 0x00000004922c0981 */ /* 0x000f68000c1e1d00 */
[----:B------:R-:W5:Y:S04]  /*0d80*/  @P0 LDG.E.128 R40, desc[UR4][R246.64] ;  /* 0x00000004f6280981 */ /* 0x000f68000c1e1d00 */
[----:B------:R0:W5:Y:S02]  /*0d90*/  LDG.E R209, desc[UR4][R152.64] ;  /* 0x0000000498d17981 */ /* 0x000164000c1e1900 */
[----:B0-----:R-:W-:Y:S01]  /*0da0*/  CS2R R152, SRZ ;  /* 0x0000000000987805 */ /* 0x001fe2000001ff00 */
[----:B------:R-:W-:Y:S06]  /*0db0*/  BRA `(.L_x_11837) ;  /* 0x0000001400187947 */ /* 0x000fec0003800000 */
.L_x_11836:
[----:B------:R-:W0:Y:S01]  /*0dc0*/  LDC.64 R2, c[0x0][0x250] ;  /* 0x00009400ff027b82 */ /* 0x000e220000000a00 */
[----:B------:R-:W-:-:S05]  /*0dd0*/  IADD3 R0, R144, -0x1, RZ ;  /* 0xffffffff90007810 */ /* 0x000fca0007ffe0ff */
[----:B------:R-:W-:Y:S02]  /*0de0*/  IMAD R0, R0, R235, RZ ;  /* 0x000000eb00007224 */ /* 0x000fe400078e02ff */
[----:B------:R-:W1:Y:S03]  /*0df0*/  LDC.64 R196, c[0x0][0x238] ;  /* 0x00008e00ffc47b82 */ /* 0x000e660000000a00 */
[----:B------:R-:W-:-:S04]  /*0e00*/  SHF.R.S32.HI R145, RZ, 0x1f, R0 ;  /* 0x0000001fff917819 */ /* 0x000fc80000011400 */
[----:B------:R-:W-:Y:S01]  /*0e10*/  LEA.HI R145, R145, R0, RZ, 0x2 ;  /* 0x0000000091917211 */ /* 0x000fe200078f10ff */
[----:B------:R-:W2:Y:S01]  /*0e20*/  LDC.64 R200, c[0x0][0x2b8] ;  /* 0x0000ae00ffc87b82 */ /* 0x000ea20000000a00 */
[----:B0-----:R-:W-:Y:S02]  /*0e30*/  IMAD.WIDE R2, R38, 0x4, R2 ;  /* 0x0000000426027825 */ /* 0x001fe400078e0202 */
[----:B------:R-:W-:-:S05]  /*0e40*/  LEA.HI.SX32 R203, R145, R236, 0x1e ;  /* 0x000000ec91cb7211 */ /* 0x000fca00078ff2ff */
[----:B------:R-:W0:Y:S01]  /*0e50*/  LDC.64 R218, c[0x0][0x240] ;  /* 0x00009000ffda7b82 */ /* 0x000e220000000a00 */
[----:B------:R3:W4:Y:S01]  /*0e60*/  LDG.E R232, desc[UR4][R2.64] ;  /* 0x0000000402e87981 */ /* 0x000722000c1e1900 */
[C---:B-1----:R-:W-:Y:S01]  /*0e70*/  IMAD.WIDE.U32 R204, R4.reuse, 0x10, R196 ;  /* 0x0000001004cc7825 */ /* 0x042fe200078e00c4 */
[----:B------:R-:W-:-:S05]  /*0e80*/  IADD3 R217, R4, 0x400, RZ ;  /* 0x0000040004d97810 */ /* 0x000fca0007ffe0ff */
[----:B------:R-:W4:Y:S01]  /*0e90*/  LDG.E.128 R204, desc[UR4][R204.64] ;  /* 0x00000004cccc7981 */ /* 0x000f22000c1e1d00 */
[----:B------:R-:W-:-:S04]  /*0ea0*/  IMAD.WIDE.U32 R164, R173, 0x10, R196 ;  /* 0x00000010ada47825 */ /* 0x000fc800078e00c4 */
[----:B--2---:R-:W-:Y:S02]  /*0eb0*/  IMAD.WIDE.U32 R144, R203, 0x10, R200 ;  /* 0x00000010cb907825 */ /* 0x004fe400078e00c8 */
[----:B------:R-:W2:Y:S02]  /*0ec0*/  LDG.E.128 R164, desc[UR4][R164.64] ;  /* 0x00000004a4a47981 */ /* 0x000ea4000c1e1d00 */
[--C-:B------:R-:W-:Y:S02]  /*0ed0*/  IMAD.WIDE.U32 R172, R217, 0x10, R196.reuse ;  /* 0x00000010d9ac7825 */ /* 0x100fe400078e00c4 */
[----:B------:R-:W2:Y:S01]  /*0ee0*/  LDG.E.128 R144, desc[UR4][R144.64] ;  /* 0x0000000490907981 */ /* 0x000ea2000c1e1d00 */
[----:B------:R-:W-:Y:S01]  /*0ef0*/  IADD3 R153, R203, 0x100, RZ ;  /* 0x00000100cb997810 */ /* 0x000fe20007ffe0ff */
[----:B------:R-:W-:Y:S02]  /*0f00*/  IMAD.WIDE.U32 R148, R233, 0x10, R196 ;  /* 0x00000010e9947825 */ /* 0x000fe400078e00c4 */
[----:B------:R-:W2:Y:S02]  /*0f10*/  LDG.E.128 R172, desc[UR4][R172.64] ;  /* 0x00000004acac7981 */ /* 0x000ea4000c1e1d00 */
[----:B------:R-:W-:-:S02]  /*0f20*/  IMAD.WIDE.U32 R152, R153, 0x10, R200 ;  /* 0x0000001099987825 */ /* 0x000fc400078e00c8 */
        /* <DEDUP_REMOVED lines=21> */
[----:B-----5:R-:W-:-:S05]  /*1080*/  ISETP.GE.AND P5, PT, R237, 0x1, PT ;  /* 0x00000001ed00780c */ /* 0x020fca0003fa6270 */
[----:B------:R-:W2:Y:S01]  /*1090*/  LDG.E.128 R184, desc[UR4][R184.64] ;  /* 0x00000004b8b87981 */ /* 0x000ea2000c1e1d00 */
[----:B------:R-:W-:Y:S02]  /*10a0*/  IADD3 R193, R203, 0x600, RZ ;  /* 0x00000600cbc17810 */ /* 0x000fe40007ffe0ff */
[----:B---3--:R-:W-:-:S03]  /*10b0*/  IADD3 R3, R4, 0x700, RZ ;  /* 0x0000070004037810 */ /* 0x008fc60007ffe0ff */
[----:B------:R-:W-:Y:S02]  /*10c0*/  IMAD.WIDE.U32 R192, R193, 0x10, R200 ;  /* 0x00000010c1c07825 */ /* 0x000fe400078e00c8 */
[----:B------:R-:W-:Y:S02]  /*10d0*/  @P5 IADD3 R0, R237, -0x1, RZ ;  /* 0xffffffffed005810 */ /* 0x000fe40007ffe0ff */
[----:B------:R-:W-:Y:S02]  /*10e0*/  IMAD.WIDE.U32 R196, R3, 0x10, R196 ;  /* 0x0000001003c47825 */ /* 0x000fe400078e00c4 */
[----:B------:R-:W3:Y:S02]  /*10f0*/  LDG.E.128 R192, desc[UR4][R192.64] ;  /* 0x00000004c0c07981 */ /* 0x000ee4000c1e1d00 */
[----:B------:R-:W-:Y:S01]  /*1100*/  @P5 IMAD R0, R0, R235, RZ ;  /* 0x000000eb00005224 */ /* 0x000fe200078e02ff */
[----:B------:R-:W-:-:S04]  /*1110*/  IADD3 R203, R203, 0x700, RZ ;  /* 0x00000700cbcb7810 */ /* 0x000fc80007ffe0ff */
[----:B------:R-:W-:Y:S01]  /*1120*/  @P5 SHF.R.S32.HI R199, RZ, 0x1f, R0 ;  /* 0x0000001fffc75819 */ /* 0x000fe20000011400 */
[----:B------:R-:W-:-:S03]  /*1130*/  IMAD.WIDE.U32 R200, R203, 0x10, R200 ;  /* 0x00000010cbc87825 */ /* 0x000fc600078e00c8 */
[----:B------:R-:W-:Y:S02]  /*1140*/  @P5 LEA.HI R209, R199, R0, RZ, 0x2 ;  /* 0x00000000c7d15211 */ /* 0x000fe400078f10ff */
[----:B------:R-:W3:Y:S01]  /*1150*/  LDG.E.128 R196, desc[UR4][R196.64] ;  /* 0x00000004c4c47981 */ /* 0x000ee2000c1e1d00 */
[----:B------:R-:W-:-:S03]  /*1160*/  HFMA2.MMA R211, -RZ, RZ, 0, 0 ;  /* 0x00000000ffd37435 */ /* 0x000fc600000001ff */
[----:B------:R-:W3:Y:S03]  /*1170*/  LDG.E.128 R200, desc[UR4][R200.64] ;  /* 0x00000004c8c87981 */ /* 0x000ee6000c1e1d00 */
[----:B------:R-:W-:-:S04]  /*1180*/  @P5 LEA.HI.SX32 R211, R209, R236, 0x1e ;  /* 0x000000ecd1d35211 */ /* 0x000fc800078ff2ff */
[C---:B------:R-:W-:Y:S02]  /*1190*/  IADD3 R251, R211.reuse, 0x100, RZ ;  /* 0x00000100d3fb7810 */ /* 0x040fe40007ffe0ff */
[C---:B------:R-:W-:Y:S02]  /*11a0*/  IADD3 R221, R211.reuse, 0x500, RZ ;  /* 0x00000500d3dd7810 */ /* 0x040fe40007ffe0ff */
[C---:B------:R-:W-:Y:S02]  /*11b0*/  IADD3 R229, R211.reuse, 0x200, RZ ;  /* 0x00000200d3e57810 */ /* 0x040fe40007ffe0ff */
[C---:B------:R-:W-:Y:S02]  /*11c0*/  IADD3 R227, R211.reuse, 0x300, RZ ;  /* 0x00000300d3e37810 */ /* 0x040fe40007ffe0ff */
[C---:B------:R-:W-:Y:S02]  /*11d0*/  IADD3 R223, R211.reuse, 0x400, RZ ;  /* 0x00000400d3df7810 */ /* 0x040fe40007ffe0ff */
[----:B------:R-:W-:Y:S01]  /*11e0*/  IADD3 R225, R211, 0x600, RZ ;  /* 0x00000600d3e17810 */ /* 0x000fe20007ffe0ff */
[----:B0-----:R-:W-:Y:S01]  /*11f0*/  IMAD.WIDE.U32 R250, R251, 0x4, R218 ;  /* 0x00000004fbfa7825 */ /* 0x001fe200078e00da */
[----:B------:R-:W-:-:S03]  /*1200*/  IADD3 R231, R211, 0x700, RZ ;  /* 0x00000700d3e77810 */ /* 0x000fc60007ffe0ff */
[----:B------:R-:W-:-:S04]  /*1210*/  IMAD.WIDE.U32 R208, R211, 0x4, R218 ;  /* 0x00000004d3d07825 */ /* 0x000fc800078e00da */
[--C-:B------:R-:W-:Y:S01]  /*1220*/  IMAD.WIDE.U32 R210, R221, 0x4, R218.reuse ;  /* 0x00000004ddd27825 */ /* 0x100fe200078e00da */
[----:B------:R-:W-:Y:S01]  /*1230*/  MOV R2, UR14 ;  /* 0x0000000e00027c02 */ /* 0x000fe20008000f00 */
[----:B------:R-:W5:Y:S02]  /*1240*/  LDG.E R234, desc[UR4][R208.64] ;  /* 0x00000004d0ea7981 */ /* 0x000f64000c1e1900 */
[----:B------:R-:W-:-:S04]  /*1250*/  IMAD.WIDE.U32 R228, R229, 0x4, R218 ;  /* 0x00000004e5e47825 */ /* 0x000fc800078e00da */
[----:B------:R-:W-:-:S04]  /*1260*/  IMAD.WIDE.U32 R226, R227, 0x4, R218 ;  /* 0x00000004e3e27825 */ /* 0x000fc800078e00da */
[----:B------:R-:W-:-:S04]  /*1270*/  IMAD.WIDE.U32 R222, R223, 0x4, R218 ;  /* 0x00000004dfde7825 */ /* 0x000fc800078e00da */
[--C-:B------:R-:W-:Y:S01]  /*1280*/  IMAD.WIDE.U32 R220, R225, 0x4, R218.reuse ;  /* 0x00000004e1dc7825 */ /* 0x100fe200078e00da */
[----:B------:R-:W-:Y:S01]  /*1290*/  MOV R0, UR15 ;  /* 0x0000000f00007c02 */ /* 0x000fe20008000f00 */
[----:B------:R-:W5:Y:S02]  /*12a0*/  LDG.E R210, desc[UR4][R210.64] ;  /* 0x00000004d2d27981 */ /* 0x000f64000c1e1900 */
[----:B------:R-:W-:Y:S02]  /*12b0*/  IMAD.WIDE.U32 R218, R231, 0x4, R218 ;  /* 0x00000004e7da7825 */ /* 0x000fe400078e00da */
[----:B------:R-:W5:Y:S01]  /*12c0*/  LDG.E R231, desc[UR4][R250.64] ;  /* 0x00000004fae77981 */ /* 0x000f62000c1e1900 */
[----:B------:R-:W-:-:S03]  /*12d0*/  ISETP.NE.U32.AND P0, PT, R2, RZ, PT ;  /* 0x000000ff0200720c */ /* 0x000fc60003f05070 */
[----:B------:R0:W5:Y:S01]  /*12e0*/  LDG.E R208, desc[UR4][R218.64] ;  /* 0x00000004dad07981 */ /* 0x000162000c1e1900 */
[----:B------:R-:W-:-:S03]  /*12f0*/  ISETP.NE.AND.EX P0, PT, R0, RZ, PT, P0 ;  /* 0x000000ff0000720c */ /* 0x000fc60003f05300 */
[----:B------:R-:W5:Y:S04]  /*1300*/  LDG.E R209, desc[UR4][R220.64] ;  /* 0x00000004dcd17981 */ /* 0x000f68000c1e1900 */
[----:B------:R-:W5:Y:S04]  /*1310*/  LDG.E R225, desc[UR4][R222.64] ;  /* 0x00000004dee17981 */ /* 0x000f68000c1e1900 */
[----:B------:R-:W5:Y:S02]  /*1320*/  LDG.E R227, desc[UR4][R226.64] ;  /* 0x00000004e2e37981 */ /* 0x000f64000c1e1900 */
[----:B------:R-:W-:-:S02]  /*1330*/  @P0 IMAD.WIDE.U32 R216, R217, 0x10, R246 ;  /* 0x00000010d9d80825 */ /* 0x000fc400078e00f6 */
[----:B------:R-:W5:Y:S02]  /*1340*/  @P0 LDG.E.128 R68, desc[UR4][R248.64] ;  /* 0x00000004f8440981 */ /* 0x000f64000c1e1d00 */
[--C-:B------:R-:W-:Y:S02]  /*1350*/  @P0 IMAD.WIDE.U32 R214, R215, 0x10, R246.reuse ;  /* 0x00000010d7d60825 */ /* 0x100fe400078e00f6 */
[----:B------:R-:W5:Y:S02]  /*1360*/  @P0 LDG.E.128 R64, desc[UR4][R244.64] ;  /* 0x00000004f4400981 */ /* 0x000f64000c1e1d00 */
[--C-:B------:R-:W-:Y:S02]  /*1370*/  @P0 IMAD.WIDE.U32 R212, R213, 0x10, R246.reuse ;  /* 0x00000010d5d40825 */ /* 0x100fe400078e00f6 */
[----:B------:R-:W5:Y:S02]  /*1380*/  @P0 LDG.E.128 R60, desc[UR4][R242.64] ;  /* 0x00000004f23c0981 */ /* 0x000f64000c1e1d00 */
[----:B------:R-:W-:-:S02]  /*1390*/  @P0 IMAD.WIDE.U32 R246, R3, 0x10, R246 ;  /* 0x0000001003f60825 */ /* 0x000fc400078e00f6 */
[----:B------:R-:W5:Y:S04]  /*13a0*/  @P0 LDG.E.128 R56, desc[UR4][R240.64] ;  /* 0x00000004f0380981 */ /* 0x000f68000c1e1d00 */
[----:B------:R-:W5:Y:S04]  /*13b0*/  @P0 LDG.E.128 R52, desc[UR4][R216.64] ;  /* 0x00000004d8340981 */ /* 0x000f68000c1e1d00 */
[----:B------:R-:W5:Y:S04]  /*13c0*/  @P0 LDG.E.128 R48, desc[UR4][R214.64] ;  /* 0x00000004d6300981 */ /* 0x000f68000c1e1d00 */
[----:B------:R1:W5:Y:S04]  /*13d0*/  @P0 LDG.E.128 R44, desc[UR4][R212.64] ;  /* 0x00000004d42c0981 */ /* 0x000368000c1e1d00 */
[----:B------:R-:W5:Y:S01]  /*13e0*/  @P0 LDG.E.128 R40, desc[UR4][R246.64] ;  /* 0x00000004f6280981 */ /* 0x000f62000c1e1d00 */
[----:B------:R-:W-:-:S03]  /*13f0*/  ISETP.NE.AND P0, PT, R7, RZ, PT ;  /* 0x000000ff0700720c */ /* 0x000fc60003f05270 */
[----:B------:R1:W5:Y:S01]  /*1400*/  LDG.E R230, desc[UR4][R228.64] ;  /* 0x00000004e4e67981 */ /* 0x000362000c1e1900 */
[----:B----4-:R-:W-:-:S05]  /*1410*/  FSEL R232, R232, RZ, !P0 ;  /* 0x000000ffe8e87208 */ /* 0x010fca0004000000 */
[C---:B------:R-:W-:Y:S01]  /*1420*/  FADD.FTZ R204, -R232.reuse, R204 ;  /* 0x000000cce8cc7221 */ /* 0x040fe20000010100 */
[C---:B------:R-:W-:Y:S01]  /*1430*/  FADD.FTZ R206, -R232.reuse, R206 ;  /* 0x000000cee8ce7221 */ /* 0x040fe20000010100 */
[----:B0-----:R-:W-:Y:S02]  /*1440*/  FADD.FTZ R218, -R232, R205 ;  /* 0x000000cde8da7221 */ /* 0x001fe40000010100 */
[C---:B------:R-:W-:Y:S01]  /*1450*/  FMUL.FTZ R3, R5.reuse, R204 ;  /* 0x000000cc05037220 */ /* 0x040fe20000410000 */
[----:B------:R-:W-:-:S03]  /*1460*/  FMUL.FTZ R205, R5, R206 ;  /* 0x000000ce05cd7220 */ /* 0x000fc60000410000 */
[----:B--2---:R-:W-:Y:S01]  /*1470*/  FFMA.FTZ R140, R144, R3, R140 ;  /* 0x00000003908c7223 */ /* 0x004fe2000001008c */
[----:B------:R-:W-:Y:S01]  /*1480*/  FADD.FTZ R128, R128, R144 ;  /* 0x0000009080807221 */ /* 0x000fe20000010000 */
[----:B-1----:R-:W-:Y:S01]  /*1490*/  FMUL.FTZ R212, R39, R144 ;  /* 0x0000009027d47220 */ /* 0x002fe20000410000 */
[----:B------:R-:W-:Y:S01]  /*14a0*/  FADD.FTZ R144, -R232, R165 ;  /* 0x000000a5e8907221 */ /* 0x000fe20000010100 */
[----:B------:R-:W-:Y:S01]  /*14b0*/  FFMA.FTZ R142, R146, R205, R142 ;  /* 0x000000cd928e7223 */ /* 0x000fe2000001008e */
[----:B------:R-:W-:Y:S01]  /*14c0*/  FADD.FTZ R130, R130, R146 ;  /* 0x0000009282827221 */ /* 0x000fe20000010000 */
[----:B------:R-:W-:Y:S01]  /*14d0*/  FMUL.FTZ R214, R37, R146 ;  /* 0x0000009225d67220 */ /* 0x000fe20000410000 */
[C---:B------:R-:W-:Y:S01]  /*14e0*/  FADD.FTZ R146, -R232.reuse, R166 ;  /* 0x000000a6e8927221 */ /* 0x040fe20000010100 */
[C---:B------:R-:W-:Y:S01]  /*14f0*/  FMUL.FTZ R166, R5.reuse, R144 ;  /* 0x0000009005a67220 */ /* 0x040fe20000410000 */
[C---:B------:R-:W-:Y:S01]  /*1500*/  FADD.FTZ R174, -R232.reuse, R174 ;  /* 0x000000aee8ae7221 */ /* 0x040fe20000010100 */
[C---:B------:R-:W-:Y:S01]  /*1510*/  FADD.FTZ R220, -R232.reuse, R207 ;  /* 0x000000cfe8dc7221 */ /* 0x040fe20000010100 */
[----:B------:R-:W-:Y:S01]  /*1520*/  FADD.FTZ R144, -R232, R175 ;  /* 0x000000afe8907221 */ /* 0x000fe20000010100 */
[C---:B------:R-:W-:Y:S01]  /*1530*/  FMUL.FTZ R204, R5.reuse, R218 ;  /* 0x000000da05cc7220 */ /* 0x040fe20000410000 */
[C---:B------:R-:W-:Y:S01]  /*1540*/  FMUL.FTZ R175, R5.reuse, R174 ;  /* 0x000000ae05af7220 */ /* 0x040fe20000410000 */
[C---:B------:R-:W-:Y:S01]  /*1550*/  FMUL.FTZ R206, R5.reuse, R220 ;  /* 0x000000dc05ce7220 */ /* 0x040fe20000410000 */
[----:B------:R-:W-:Y:S01]  /*1560*/  FMUL.FTZ R174, R5, R144 ;  /* 0x0000009005ae7220 */ /* 0x000fe20000410000 */
[----:B------:R-:W-:Y:S01]  /*1570*/  FFMA.FTZ R141, R145, R204, R141 ;  /* 0x000000cc918d7223 */ /* 0x000fe2000001008d */
[----:B------:R-:W-:Y:S01]  /*1580*/  FADD.FTZ R129, R129, R145 ;  /* 0x0000009181817221 */ /* 0x000fe20000010000 */
[----:B------:R-:W-:Y:S01]  /*1590*/  FMUL.FTZ R207, R36, R145 ;  /* 0x0000009124cf7220 */ /* 0x000fe20000410000 */
[----:B------:R-:W-:Y:S01]  /*15a0*/  FADD.FTZ R144, RZ, R212 ;  /* 0x000000d4ff907221 */ /* 0x000fe20000010000 */
[----:B------:R-:W-:Y:S01]  /*15b0*/  FFMA.FTZ R145, R3, R212, RZ ;  /* 0x000000d403917223 */ /* 0x000fe200000100ff */
[----:B------:R-:W-:Y:S01]  /*15c0*/  FFMA.FTZ R143, R147, R206, R143 ;  /* 0x000000ce938f7223 */ /* 0x000fe2000001008f */
[----:B------:R-:W-:Y:S01]  /*15d0*/  FADD.FTZ R131, R131, R147 ;  /* 0x0000009383837221 */ /* 0x000fe20000010000 */
[----:B------:R-:W-:Y:S01]  /*15e0*/  FMUL.FTZ R211, R34, R147 ;  /* 0x0000009322d37220 */ /* 0x000fe20000410000 */
[----:B------:R-:W-:Y:S01]  /*15f0*/  FADD.FTZ R147, R144, R207 ;  /* 0x000000cf90937221 */ /* 0x000fe20000010000 */
[----:B------:R-:W-:Y:S01]  /*1600*/  FFMA.FTZ R144, R204, R207, R145 ;  /* 0x000000cfcc907223 */ /* 0x000fe20000010091 */
[----:B------:R-:W-:Y:S01]  /*1610*/  FMUL.FTZ R165, R5, R146 ;  /* 0x0000009205a57220 */ /* 0x000fe20000410000 */
[C---:B------:R-:W-:Y:S01]  /*1620*/  FADD.FTZ R148, -R232.reuse, R148 ;  /* 0x00000094e8947221 */ /* 0x040fe20000010100 */
        /* <DEDUP_REMOVED lines=24> */
[----:B------:R-:W-:Y:S01]  /*17b0*/  FADD.FTZ R158, -R232, R158 ;  /* 0x0000009ee89e7221 */ /* 0x000fe20000010100 */
[----:B------:R-:W-:Y:S01]  /*17c0*/  FMUL.FTZ R224, R5, R224 ;  /* 0x000000e005e07220 */ /* 0x000fe20000410000 */
[----:B------:R-:W-:Y:S01]  /*17d0*/  FFMA.FTZ R104, R160, R223, R104 ;  /* 0x000000dfa0687223 */ /* 0x000fe20000010068 */
[----:B------:R-:W-:Y:S01]  /*17e0*/  FADD.FTZ R72, R72, R160 ;  /* 0x000000a048487221 */ /* 0x000fe20000010000 */
[----:B------:R-:W-:Y:S01]  /*17f0*/  FMUL.FTZ R160, R31, R160 ;  /* 0x000000a01fa07220 */ /* 0x000fe20000410000 */
[----:B------:R-:W-:Y:S01]  /*1800*/  FADD.FTZ R147, R146, R219 ;  /* 0x000000db92937221 */ /* 0x000fe20000010000 */
        /* <DEDUP_REMOVED lines=103> */
[----:B---3--:R-:W-:Y:S01]  /*1e80*/  FFMA.FTZ R92, R192, R191, R92 ;  /* 0x000000bfc05c7223 */ /* 0x008fe2000001005c */
        /* <DEDUP_REMOVED lines=57> */
.L_x_11837:
[----:B------:R-:W-:Y:S05]  /*2220*/  BSYNC B0 ;  /* 0x0000000000007941 */ /* 0x000fea0003800000 */
.L_x_11835:
        /* <DEDUP_REMOVED lines=25> */
.L_x_11914:
        /* <DEDUP_REMOVED lines=8> */
[----:B------:R-:W-:-:S02]  /*2440*/  @!P6 ISETP.NE.U32.AND P2, PT, R2, RZ, PT ;  /* 0x000000ff0200e20c */ /* 0x000fc40003f45070 */
[----:B------:R-:W-:Y:S02]  /*2450*/  ISETP.NE.U32.AND P1, PT, RZ, UR10, PT ;  /* 0x0000000aff007c0c */ /* 0x000fe4000bf25070 */
[----:B------:R-:W-:Y:S02]  /*2460*/  @!P6 ISETP.NE.AND.EX P2, PT, R0, RZ, PT, P2 ;  /* 0x000000ff0000e20c */ /* 0x000fe40003f45320 */
[----:B------:R-:W-:Y:S02]  /*2470*/  ISETP.NE.AND P3, PT, R7, RZ, PT ;  /* 0x000000ff0700720c */ /* 0x000fe40003f65270 */
[----:B------:R-:W-:Y:S02]  /*2480*/  ISETP.NE.AND.EX P1, PT, RZ, UR11, PT, P1 ;  /* 0x0000000bff007c0c */ /* 0x000fe4000bf25310 */
[----:B---3--:R-:W-:-:S04]  /*2490*/  LEA R148, R149, R148, 0x18 ;  /* 0x0000009495947211 */ /* 0x008fc800078ec0ff */
[-C--:B------:R-:W-:Y:S02]  /*24a0*/  @!P0 LEA R203, R144, R148.reuse, 0x3 ;  /* 0x0000009490cb8211 */ /* 0x080fe400078e18ff */
[----:B------:R-:W-:-:S03]  /*24b0*/  LEA R238, R145, R148, 0x3 ;  /* 0x0000009491ee7211 */ /* 0x000fc600078e18ff */
[----:B------:R-:W-:Y:S01]  /*24c0*/  @!P0 STS.64 [R203+0x8000], R172 ;  /* 0x008000accb008388 */ /* 0x000fe20000000a00 */
[----:B------:R-:W-:Y:S01]  /*24d0*/  BAR.SYNC.DEFER_BLOCKING 0x0 ;  /* 0x0000000000007b1d */ /* 0x000fe20000010000 */
[----:B------:R-:W-:-:S04]  /*24e0*/  @!P6 ISETP.NE.U32.AND P0, PT, R2, RZ, PT ;  /* 0x000000ff0200e20c */ /* 0x000fc80003f05070 */
[----:B------:R-:W-:Y:S01]  /*24f0*/  @!P6 ISETP.NE.AND.EX P0, PT, R0, RZ, PT, P0 ;  /* 0x000000ff0000e20c */ /* 0x000fe20003f05300 */
[----:B------:R-:W1:Y:S04]  /*2500*/  LDS.128 R144, [R238+0x8000] ;  /* 0x00800000ee907984 */ /* 0x000e680000000c00 */
[----:B------:R-:W2:Y:S04]  /*2510*/  LDS.128 R148, [R238+0x8010] ;  /* 0x00801000ee947984 */ /* 0x000ea80000000c00 */
[----:B0-----:R-:W0:Y:S04]  /*2520*/  LDS.128 R152, [R238+0x8020] ;  /* 0x00802000ee987984 */ /* 0x001e280000000c00 */
[----:B------:R-:W3:Y:S01]  /*2530*/  LDS.128 R156, [R238+0x8030] ;  /* 0x00803000ee9c7984 */ /* 0x000ee20000000c00 */
[----:B-1----:R-:W-:Y:S01]  /*2540*/  FADD.FTZ R239, RZ, R144 ;  /* 0x00000090ffef7221 */ /* 0x002fe20000010000 */
[----:B------:R-:W-:-:S03]  /*2550*/  FADD.FTZ R144, RZ, R145 ;  /* 0x00000091ff907221 */ /* 0x000fc60000010000 */
[----:B------:R-:W-:Y:S01]  /*2560*/  FADD.FTZ R239, R146, R239 ;  /* 0x000000ef92ef7221 */ /* 0x000fe20000010000 */
[----:B------:R-:W-:Y:S02]  /*2570*/  FADD.FTZ R144, R147, R144 ;  /* 0x0000009093907221 */ /* 0x000fe40000010000 */
[----:B------:R-:W1:Y:S01]  /*2580*/  @P5 LDC.64 R146, c[0x0][0x298] ;  /* 0x0000a600ff925b82 */ /* 0x000e620000000a00 */
[----:B--2---:R-:W-:Y:S01]  /*2590*/  FADD.FTZ R239, R239, R148 ;  /* 0x00000094efef7221 */ /* 0x004fe20000010000 */
[----:B------:R-:W-:-:S03]  /*25a0*/  FADD.FTZ R144, R144, R149 ;  /* 0x0000009590907221 */ /* 0x000fc60000010000 */
[----:B------:R-:W-:Y:S01]  /*25b0*/  FADD.FTZ R239, R150, R239 ;  /* 0x000000ef96ef7221 */ /* 0x000fe20000010000 */
[----:B------:R-:W-:-:S03]  /*25c0*/  FADD.FTZ R144, R151, R144 ;  /* 0x0000009097907221 */ /* 0x000fc60000010000 */
[----:B0-----:R-:W-:Y:S01]  /*25d0*/  FADD.FTZ R239, R239, R152 ;  /* 0x00000098efef7221 */ /* 0x001fe20000010000 */
[----:B------:R-:W-:Y:S01]  /*25e0*/  FADD.FTZ R144, R144, R153 ;  /* 0x0000009990907221 */ /* 0x000fe20000010000 */
[----:B-----5:R-:W-:Y:S02]  /*25f0*/  @!P6 FSEL R153, R68, RZ, P2 ;  /* 0x000000ff4499e208 */ /* 0x020fe40001000000 */
[----:B------:R-:W-:Y:S01]  /*2600*/  FADD.FTZ R239, R154, R239 ;  /* 0x000000ef9aef7221 */ /* 0x000fe20000010000 */
[----:B------:R-:W-:Y:S02]  /*2610*/  FADD.FTZ R148, R155, R144 ;  /* 0x000000909b947221 */ /* 0x000fe40000010000 */
[----:B------:R-:W0:Y:S01]  /*2620*/  @P5 LDC.64 R144, c[0x0][0x298] ;  /* 0x0000a600ff905b82 */ /* 0x000e220000000a00 */
        /* <DEDUP_REMOVED lines=8> */
[----:B------:R-:W-:Y:S01]  /*26b0*/  ISETP.NE.U32.AND P2, PT, R2, RZ, PT ;  /* 0x000000ff0200720c */ /* 0x000fe20003f45070 */
[----:B------:R-:W-:-:S03]  /*26c0*/  FFMA.FTZ R149, R3, R159, R158 ;  /* 0x0000009f03957223 */ /* 0x000fc6000001009e */
[----:B------:R-:W-:Y:S01]  /*26d0*/  ISETP.NE.AND.EX P2, PT, R0, RZ, PT, P2 ;  /* 0x000000ff0000720c */ /* 0x000fe20003f45320 */
[----:B------:R-:W-:-:S04]  /*26e0*/  FADD.FTZ R148, R212, -R149 ;  /* 0x80000095d4947221 */ /* 0x000fc80000010000 */
[----:B------:R-:W-:-:S08]  /*26f0*/  FMUL.FTZ R153, R5, R148 ;  /* 0x0000009405997220 */ /* 0x000fd00000410000 */
[----:B------:R-:W-:-:S07]  /*2700*/  @P2 FADD.FTZ R153, R68, R153 ;  /* 0x0000009944992221 */ /* 0x000fce0000010000 */
.L_x_11840:
[----:B------:R-:W-:Y:S05]  /*2710*/  BSYNC B0 ;  /* 0x0000000000007941 */ /* 0x000fea0003800000 */
.L_x_11839:
        /* <DEDUP_REMOVED lines=10> */
.L_x_11842:
[----:B------:R-:W-:Y:S05]  /*27c0*/  BSYNC B0 ;  /* 0x0000000000007941 */ /* 0x000fea0003800000 */
.L_x_11841:
[----:B-1----:R-:W-:Y:S01]  /*27d0*/  @P5 FMUL.FTZ R147, R152, R147 ;  /* 0x0000009398935220 */ /* 0x002fe20000410000 */
[----:B------:R-:W-:Y:S01]  /*27e0*/  @P5 FMUL.FTZ R154, R145, R144 ;  /* 0x00000090919a5220 */ /* 0x000fe20000410000 */
[----:B------:R-:W0:Y:S01]  /*27f0*/  @P5 LDC.64 R148, c[0x0][0x2f8] ;  /* 0x0000be00ff945b82 */ /* 0x000e220000000a00 */
[----:B------:R-:W-:Y:S01]  /*2800*/  @P5 IADD3 R156, R237, -0x1, RZ ;  /* 0xffffffffed9c5810 */ /* 0x000fe20007ffe0ff */
[----:B------:R-:W-:Y:S01]  /*2810*/  @P5 FMUL.FTZ R155, R147, R146 ;  /* 0x00000092939b5220 */ /* 0x000fe20000410000 */
[----:B------:R-:W-:Y:S01]  /*2820*/  @P5 LOP3.LUT P0, RZ, R234, 0xff00, RZ, 0xc0, !PT ;  /* 0x0000ff00eaff5812 */ /* 0x000fe2000780c0ff */
[----:B------:R-:W-:Y:S01]  /*2830*/  BSSY B0, `(.L_x_11843) ;  /* 0x000001a000007945 */ /* 0x000fe20003800000 */
[----:B------:R-:W-:Y:S01]  /*2840*/  @!P6 ISETP.NE.U32.AND P2, PT, R2, RZ, PT ;  /* 0x000000ff0200e20c */ /* 0x000fe20003f45070 */
[----:B------:R-:W-:Y:S01]  /*2850*/  @P5 IMAD R156, R156, R235, RZ ;  /* 0x000000eb9c9c5224 */ /* 0x000fe200078e02ff */
[----:B------:R-:W-:Y:S01]  /*2860*/  @P5 SEL R137, R155, RZ, P0 ;  /* 0x000000ff9b895207 */ /* 0x000fe20000000000 */
[----:B------:R-:W1:Y:S01]  /*2870*/  @P5 LDC.64 R144, c[0x0][0x298] ;  /* 0x0000a600ff905b82 */ /* 0x000e620000000a00 */
[----:B------:R-:W-:Y:S01]  /*2880*/  @!P6 ISETP.NE.U32.AND P0, PT, R2, RZ, PT ;  /* 0x000000ff0200e20c */ /* 0x000fe20003f05070 */
[----:B------:R-:W-:Y:S01]  /*2890*/  HFMA2.MMA R172, -RZ, RZ, 0, 0 ;  /* 0x00000000ffac7435 */ /* 0x000fe200000001ff */
[----:B------:R-:W-:-:S02]  /*28a0*/  @P5 LOP3.LUT P3, RZ, R234, 0xff, RZ, 0xc0, !PT ;  /* 0x000000ffeaff5812 */ /* 0x000fc4000786c0ff */
[C---:B------:R-:W-:Y:S02]  /*28b0*/  @!P6 ISETP.NE.AND.EX P2, PT, R0.reuse, RZ, PT, P2 ;  /* 0x000000ff0000e20c */ /* 0x040fe40003f45320 */
[----:B------:R-:W-:Y:S01]  /*28c0*/  @P5 SHF.R.S32.HI R157, RZ, 0x1f, R156 ;  /* 0x0000001fff9d5819 */ /* 0x000fe2000001149c */
[----:B------:R-:W2:Y:S01]  /*28d0*/  @P5 LDC.64 R146, c[0x0][0x298] ;  /* 0x0000a600ff925b82 */ /* 0x000ea20000000a00 */
[----:B------:R-:W-:Y:S02]  /*28e0*/  @!P6 ISETP.NE.AND.EX P0, PT, R0, RZ, PT, P0 ;  /* 0x000000ff0000e20c */ /* 0x000fe40003f05300 */
[----:B------:R-:W-:Y:S02]  /*28f0*/  @P5 SEL R136, R154, RZ, P3 ;  /* 0x000000ff9a885207 */ /* 0x000fe40001800000 */
[----:B------:R-:W-:Y:S02]  /*2900*/  @!P6 FSEL R155, R70, RZ, P2 ;  /* 0x000000ff469be208 */ /* 0x000fe40001000000 */
[----:B------:R-:W-:Y:S01]  /*2910*/  @P5 LEA.HI R157, R157, R156, RZ, 0x2 ;  /* 0x0000009c9d9d5211 */ /* 0x000fe200078f10ff */
[----:B------:R-:W3:Y:S01]  /*2920*/  @P1 LDC.64 R150, c[0x0][0x308] ;  /* 0x0000c200ff961b82 */ /* 0x000ee20000000a00 */
[----:B------:R-:W-:-:S02]  /*2930*/  @P5 LOP3.LUT P3, RZ, R234, 0xff0000, RZ, 0xc0, !PT ;  /* 0x00ff0000eaff5812 */ /* 0x000fc4000786c0ff */
[----:B------:R-:W-:Y:S02]  /*2940*/  @P5 LOP3.LUT P2, RZ, R234, 0xff000000, RZ, 0xc0, !PT ;  /* 0xff000000eaff5812 */ /* 0x000fe4000784c0ff */
        /* <DEDUP_REMOVED lines=8> */
.L_x_11844:
[----:B------:R-:W-:Y:S05]  /*29d0*/  BSYNC B0 ;  /* 0x0000000000007941 */ /* 0x000fea0003800000 */
.L_x_11843:
        /* <DEDUP_REMOVED lines=8> */
.L_x_11846:
[----:B------:R-:W-:Y:S05]  /*2a60*/  BSYNC B0 ;  /* 0x0000000000007941 */ /* 0x000fea0003800000 */
.L_x_11845:
[----:B------:R-:W-:Y:S01]  /*2a70*/  ISETP.NE.U32.AND P0, PT, RZ, UR10, PT ;  /* 0x0000000aff007c0c */ /* 0x000fe2000bf05070 */
[----:B-1----:R-:W-:Y:S01]  /*2a80*/  @P5 FMUL.FTZ R145, R155, R145 ;  /* 0x000000919b915220 */ /* 0x002fe20000410000 */
[----:B--2---:R-:W-:Y:S01]  /*2a90*/  @P5 FMUL.FTZ R147, R156, R147 ;  /* 0x000000939c935220 */ /* 0x004fe20000410000 */
[----:B------:R-:W-:Y:S01]  /*2aa0*/  @P5 LEA.HI.SX32 R172, R157, R236, 0x1e ;  /* 0x000000ec9dac5211 */ /* 0x000fe200078ff2ff */
[----:B---3--:R-:W-:Y:S01]  /*2ab0*/  @P1 IMAD.WIDE.U32 R236, R4, 0x10, R150 ;  /* 0x0000001004ec1825 */ /* 0x008fe200078e0096 */
[----:B------:R-:W-:-:S03]  /*2ac0*/  ISETP.NE.AND.EX P0, PT, RZ, UR11, PT, P0 ;  /* 0x0000000bff007c0c */ /* 0x000fc6000bf05300 */
[----:B------:R-:W-:Y:S01]  /*2ad0*/  @P5 FMUL.FTZ R154, R145, R144 ;  /* 0x00000090919a5220 */ /* 0x000fe20000410000 */
[----:B------:R-:W-:Y:S01]  /*2ae0*/  @P5 FMUL.FTZ R157, R147, R146 ;  /* 0x00000092939d5220 */ /* 0x000fe20000410000 */
[----:B0-----:R-:W-:Y:S01]  /*2af0*/  @P5 IMAD.WIDE.U32 R234, R172, 0x10, R148 ;  /* 0x00000010acea5825 */ /* 0x001fe200078e0094 */
[----:B------:R-:W-:Y:S01]  /*2b00*/  SEL R144, R153, R132, P0 ;  /* 0x0000008499907207 */ /* 0x000fe20000000000 */
[----:B------:R-:W0:Y:S01]  /*2b10*/  @P5 LDC.64 R148, c[0x0][0x298] ;  /* 0x0000a600ff945b82 */ /* 0x000e220000000a00 */
[----:B------:R-:W-:Y:S01]  /*2b20*/  SEL R145, R152, R133, P0 ;  /* 0x0000008598917207 */ /* 0x000fe20000000000 */
[----:B------:R-:W-:Y:S01]  /*2b30*/  BSSY B0, `(.L_x_11847) ;  /* 0x0000016000007945 */ /* 0x000fe20003800000 */
[----:B------:R-:W-:Y:S02]  /*2b40*/  SEL R146, R155, R134, P0 ;  /* 0x000000869b927207 */ /* 0x000fe40000000000 */
[----:B------:R-:W-:Y:S02]  /*2b50*/  SEL R147, R156, R135, P0 ;  /* 0x000000879c937207 */ /* 0x000fe40000000000 */
[----:B------:R-:W-:Y:S01]  /*2b60*/  @P5 SEL R138, R154, RZ, P3 ;  /* 0x000000ff9a8a5207 */ /* 0x000fe20001800000 */
[----:B------:R-:W1:Y:S01]  /*2b70*/  @P5 LDC.64 R150, c[0x0][0x298] ;  /* 0x0000a600ff965b82 */ /* 0x000e620000000a00 */
[----:B------:R-:W-:Y:S01]  /*2b80*/  @P5 SEL R139, R157, RZ, P2 ;  /* 0x000000ff9d8b5207 */ /* 0x000fe20001000000 */
[----:B------:R2:W-:Y:S01]  /*2b90*/  @P1 STG.E.128 desc[UR4][R236.64], R144 ;  /* 0x00000090ec001986 */ /* 0x0005e2000c101d04 */
[----:B------:R-:W-:-:S02]  /*2ba0*/  @!P6 ISETP.NE.U32.AND P2, PT, R2, RZ, PT ;  /* 0x000000ff0200e20c */ /* 0x000fc40003f45070 */
[----:B------:R-:W-:Y:S01]  /*2bb0*/  @!P6 ISETP.NE.U32.AND P3, PT, R2, RZ, PT ;  /* 0x000000ff0200e20c */ /* 0x000fe20003f65070 */
[----:B------:R2:W-:Y:S01]  /*2bc0*/  @P5 STG.E.128 desc[UR4][R234.64], R136 ;  /* 0x00000088ea005986 */ /* 0x0005e2000c101d04 */
[----:B------:R-:W-:Y:S01]  /*2bd0*/  @!P6 ISETP.NE.AND.EX P2, PT, R0, RZ, PT, P2 ;  /* 0x000000ff0000e20c */ /* 0x000fe20003f45320 */
[----:B------:R-:W3:Y:S03]  /*2be0*/  @P5 LDC.64 R154, c[0x0][0x298] ;  /* 0x0000a600ff9a5b82 */ /* 0x000ee60000000a00 */
[----:B------:R-:W-:-:S05]  /*2bf0*/  @!P6 FSEL R173, R64, RZ, P2 ;  /* 0x000000ff40ade208 */ /* 0x000fca0001000000 */
[----:B------:R-:W4:Y:S08]  /*2c00*/  @P5 LDC.64 R152, c[0x0][0x298] ;  /* 0x0000a600ff985b82 */ /* 0x000f300000000a00 */
[----:B------:R-:W0:Y:S01]  /*2c10*/  @P1 LDC.64 R156, c[0x0][0x308] ;  /* 0x0000c200ff9c1b82 */ /* 0x000e220000000a00 */
[----:B--2---:R-:W-:Y:S05]  /*2c20*/  @!P6 BRA `(.L_x_11848) ;  /* 0x000000000018e947 */ /* 0x004fea0003800000 */
[----:B------:R-:W-:Y:S01]  /*2c30*/  ISETP.NE.U32.AND P2, PT, R2, RZ, PT ;  /* 0x000000ff0200720c */ /* 0x000fe20003f45070 */
[----:B------:R-:W-:-:S03]  /*2c40*/  FFMA.FTZ R145, R215, R159, R158 ;  /* 0x0000009fd7917223 */ /* 0x000fc6000001009e */
[----:B------:R-:W-:Y:S01]  /*2c50*/  ISETP.NE.AND.EX P2, PT, R0, RZ, PT, P2 ;  /* 0x000000ff0000720c */ /* 0x000fe20003f45320 */
[----:B------:R-:W-:-:S04]  /*2c60*/  FADD.FTZ R144, R220, -R145 ;  /* 0x80000091dc907221 */ /* 0x000fc80000010000 */
[----:B------:R-:W-:-:S08]  /*2c70*/  FMUL.FTZ R173, R5, R144 ;  /* 0x0000009005ad7220 */ /* 0x000fd00000410000 */
[----:B------:R-:W-:-:S07]  /*2c80*/  @P2 FADD.FTZ R173, R64, R173 ;  /* 0x000000ad40ad2221 */ /* 0x000fce0000010000 */
.L_x_11848:
[----:B------:R-:W-:Y:S05]  /*2c90*/  BSYNC B0 ;  /* 0x0000000000007941 */ /* 0x000fea0003800000 */
.L_x_11847:
[----:B------:R-:W-:Y:S01]  /*2ca0*/  @!P6 ISETP.NE.AND.EX P3, PT, R0, RZ, PT, P3 ;  /* 0x000000ff0000e20c */ /* 0x000fe20003f65330 */
[----:B------:R-:W-:Y:S01]  /*2cb0*/  BSSY B0, `(.L_x_11849) ;  /* 0x000000b000007945 */ /* 0x000fe20003800000 */
[----:B------:R-:W-:Y:S01]  /*2cc0*/  @!P6 ISETP.NE.U32.AND P2, PT, R2, RZ, PT ;  /* 0x000000ff0200e20c */ /* 0x000fe20003f45070 */
[----:B---3--:R-:W-:Y:S01]  /*2cd0*/  @P5 FMUL.FTZ R155, R173, R155 ;  /* 0x0000009bad9b5220 */ /* 0x008fe20000410000 */
        /* <DEDUP_REMOVED lines=8> */
.L_x_11850:
[----:B------:R-:W-:Y:S05]  /*2d60*/  BSYNC B0 ;  /* 0x0000000000007941 */ /* 0x000fea0003800000 */
.L_x_11849:
[----:B------:R-:W-:Y:S01]  /*2d70*/  @!P6 ISETP.NE.U32.AND P3, PT, R2, RZ, PT ;  /* 0x000000ff0200e20c */ /* 0x000fe20003f65070 */
[----:B------:R-:W-:Y:S01]  /*2d80*/  BSSY B0, `(.L_x_11851) ;  /* 0x0000010000007945 */ /* 0x000fe20003800000 */
[C---:B------:R-:W-:Y:S01]  /*2d90*/  @!P6 ISETP.NE.AND.EX P2, PT, R0.reuse, RZ, PT, P2 ;  /* 0x000000ff0000e20c */ /* 0x040fe20003f45320 */
[----:B------:R-:W-:Y:S01]  /*2da0*/  @P5 FMUL.FTZ R154, R155, R154 ;  /* 0x0000009a9b9a5220 */ /* 0x000fe20000410000 */
[----:B------:R-:W-:Y:S01]  /*2db0*/  @!P6 ISETP.NE.AND.EX P3, PT, R0, RZ, PT, P3 ;  /* 0x000000ff0000e20c */ /* 0x000fe20003f65330 */
[----:B0-----:R-:W-:Y:S01]  /*2dc0*/  @P1 IMAD.WIDE.U32 R238, R233, 0x10, R156 ;  /* 0x00000010e9ee1825 */ /* 0x001fe200078e009c */
[----:B------:R-:W-:-:S03]  /*2dd0*/  SEL R144, R173, R132, P0 ;  /* 0x00000084ad907207 */ /* 0x000fc60000000000 */
[C---:B------:R-:W-:Y:S01]  /*2de0*/  @P5 FMUL.FTZ R149, R146.reuse, R149 ;  /* 0x0000009592955220 */ /* 0x040fe20000410000 */
        /* <DEDUP_REMOVED lines=9> */
.L_x_11852:
[----:B------:R-:W-:Y:S05]  /*2e80*/  BSYNC B0 ;  /* 0x0000000000007941 */ /* 0x000fea0003800000 */
.L_x_11851:
[----:B------:R-:W-:Y:S01]  /*2e90*/  BSSY B0, `(.L_x_11853) ;  /* 0x000000b000007945 */ /* 0x000fe20003800000 */
[C---:B-1----:R-:W-:Y:S01]  /*2ea0*/  @P5 FMUL.FTZ R151, R147.reuse, R151 ;  /* 0x0000009793975220 */ /* 0x042fe20000410000 */
        /* <DEDUP_REMOVED lines=9> */
.L_x_11854:
[----:B------:R-:W-:Y:S05]  /*2f40*/  BSYNC B0 ;  /* 0x0000000000007941 */ /* 0x000fea0003800000 */
.L_x_11853:
[C---:B----4-:R-:W-:Y:S01]  /*2f50*/  @P5 FMUL.FTZ R153, R156.reuse, R153 ;  /* 0x000000999c995220 */ /* 0x050fe20000410000 */
[----:B------:R-:W-:Y:S01]  /*2f60*/  @P5 LOP3.LUT P2, RZ, R231, 0xff, RZ, 0xc0, !PT ;  /* 0x000000ffe7ff5812 */ /* 0x000fe2000784c0ff */
[----:B------:R-:W0:Y:S01]  /*2f70*/  @P5 LDC.64 R236, c[0x0][0x2f8] ;  /* 0x0000be00ffec5b82 */ /* 0x000e220000000a00 */
[----:B------:R-:W-:Y:S01]  /*2f80*/  SEL R147, R156, R135, P0 ;  /* 0x000000879c937207 */ /* 0x000fe20000000000 */
[----:B------:R-:W-:Y:S01]  /*2f90*/  @P5 FMUL.FTZ R173, R149, R148 ;  /* 0x0000009495ad5220 */ /* 0x000fe20000410000 */
[----:B------:R-:W-:Y:S01]  /*2fa0*/  @P5 FMUL.FTZ R203, R151, R150 ;  /* 0x0000009697cb5220 */ /* 0x000fe20000410000 */
[----:B------:R-:W-:Y:S01]  /*2fb0*/  @P5 FMUL.FTZ R233, R153, R152 ;  /* 0x0000009899e95220 */ /* 0x000fe20000410000 */
[----:B------:R-:W-:Y:S01]  /*2fc0*/  @P5 SEL R136, R154, RZ, P2 ;  /* 0x000000ff9a885207 */ /* 0x000fe20001000000 */
[----:B------:R1:W-:Y:S01]  /*2fd0*/  @P1 STG.E.128 desc[UR4][R238.64], R144 ;  /* 0x00000090ee001986 */ /* 0x0003e2000c101d04 */
[C---:B------:R-:W-:Y:S01]  /*2fe0*/  @P5 LOP3.LUT P2, RZ, R231.reuse, 0xff00, RZ, 0xc0, !PT ;  /* 0x0000ff00e7ff5812 */ /* 0x040fe2000784c0ff */
[----:B------:R-:W2:Y:S01]  /*2ff0*/  @P5 LDC.64 R156, c[0x0][0x2f8] ;  /* 0x0000be00ff9c5b82 */ /* 0x000ea20000000a00 */
[----:B------:R-:W-:Y:S01]  /*3000*/  @P5 LOP3.LUT P3, RZ, R231, 0xff0000, RZ, 0xc0, !PT ;  /* 0x00ff0000e7ff5812 */ /* 0x000fe2000786c0ff */
[----:B------:R-:W-:Y:S01]  /*3010*/  BSSY B0, `(.L_x_11855) ;  /* 0x0000018000007945 */ /* 0x000fe20003800000 */
[----:B------:R-:W-:-:S02]  /*3020*/  @P5 SEL R137, R173, RZ, P2 ;  /* 0x000000ffad895207 */ /* 0x000fc40001000000 */
[----:B------:R-:W-:Y:S02]  /*3030*/  @P5 LOP3.LUT P2, RZ, R231, 0xff000000, RZ, 0xc0, !PT ;  /* 0xff000000e7ff5812 */ /* 0x000fe4000784c0ff */
[----:B------:R-:W-:Y:S01]  /*3040*/  @P5 SEL R138, R203, RZ, P3 ;  /* 0x000000ffcb8a5207 */ /* 0x000fe20001800000 */
[----:B------:R-:W3:Y:S01]  /*3050*/  @P5 LDC.64 R148, c[0x0][0x298] ;  /* 0x0000a600ff945b82 */ /* 0x000ee20000000a00 */
[----:B------:R-:W-:Y:S02]  /*3060*/  @P5 SEL R139, R233, RZ, P2 ;  /* 0x000000ffe98b5207 */ /* 0x000fe40001000000 */
[C---:B------:R-:W-:Y:S02]  /*3070*/  @!P6 ISETP.NE.U32.AND P2, PT, R2.reuse, RZ, PT ;  /* 0x000000ff0200e20c */ /* 0x040fe40003f45070 */
[----:B------:R-:W-:Y:S02]  /*3080*/  @!P6 ISETP.NE.U32.AND P3, PT, R2, RZ, PT ;  /* 0x000000ff0200e20c */ /* 0x000fe40003f65070 */
[----:B------:R-:W-:Y:S01]  /*3090*/  @!P6 ISETP.NE.AND.EX P2, PT, R0, RZ, PT, P2 ;  /* 0x000000ff0000e20c */ /* 0x000fe20003f45320 */
[----:B------:R-:W4:Y:S01]  /*30a0*/  @P5 LDC.64 R150, c[0x0][0x298] ;  /* 0x0000a600ff965b82 */ /* 0x000f220000000a00 */
[----:B-1----:R-:W-:-:S02]  /*30b0*/  @P5 IADD3 R145, R172, 0x100, RZ ;  /* 0x00000100ac915810 */ /* 0x002fc40007ffe0ff */
[----:B------:R-:W-:-:S03]  /*30c0*/  @!P6 ISETP.NE.AND.EX P3, PT, R0, RZ, PT, P3 ;  /* 0x000000ff0000e20c */ /* 0x000fc60003f65330 */
[----:B0-----:R-:W-:Y:S01]  /*30d0*/  @P5 IMAD.WIDE.U32 R236, R145, 0x10, R236 ;  /* 0x0000001091ec5825 */ /* 0x001fe200078e00ec */
[----:B------:R-:W-:Y:S01]  /*30e0*/  @!P6 FSEL R145, R60, RZ, P2 ;  /* 0x000000ff3c91e208 */ /* 0x000fe20001000000 */
[----:B------:R-:W0:Y:S08]  /*30f0*/  @P5 LDC.64 R152, c[0x0][0x298] ;  /* 0x0000a600ff985b82 */ /* 0x000e300000000a00 */
[----:B------:R-:W1:Y:S08]  /*3100*/  @P5 LDC.64 R154, c[0x0][0x298] ;  /* 0x0000a600ff9a5b82 */ /* 0x000e700000000a00 */
[----:B------:R-:W0:Y:S01]  /*3110*/  @P1 LDC.64 R234, c[0x0][0x308] ;  /* 0x0000c200ffea1b82 */ /* 0x000e220000000a00 */
[----:B--23--:R-:W-:Y:S05]  /*3120*/  @!P6 BRA `(.L_x_11856) ;  /* 0x000000000018e947 */ /* 0x00cfea0003800000 */
[----:B------:R-:W-:Y:S01]  /*3130*/  ISETP.NE.U32.AND P2, PT, R2, RZ, PT ;  /* 0x000000ff0200720c */ /* 0x000fe20003f45070 */
[----:B------:R-:W-:-:S03]  /*3140*/  FFMA.FTZ R145, R223, R159, R158 ;  /* 0x0000009fdf917223 */ /* 0x000fc6000001009e */
[----:B------:R-:W-:Y:S01]  /*3150*/  ISETP.NE.AND.EX P2, PT, R0, RZ, PT, P2 ;  /* 0x000000ff0000720c */ /* 0x000fe20003f45320 */
[----:B------:R-:W-:-:S04]  /*3160*/  FADD.FTZ R144, R160, -R145 ;  /* 0x80000091a0907221 */ /* 0x000fc80000010000 */
[----:B------:R-:W-:-:S08]  /*3170*/  FMUL.FTZ R145, R5, R144 ;  /* 0x0000009005917220 */ /* 0x000fd00000410000 */
[----:B------:R-:W-:-:S07]  /*3180*/  @P2 FADD.FTZ R145, R60, R145 ;  /* 0x000000913c912221 */ /* 0x000fce0000010000 */
.L_x_11856:
[----:B------:R-:W-:Y:S05]  /*3190*/  BSYNC B0 ;  /* 0x0000000000007941 */ /* 0x000fea0003800000 */
.L_x_11855:
        /* <DEDUP_REMOVED lines=10> */
.L_x_11858:
[----:B------:R-:W-:Y:S05]  /*3240*/  BSYNC B0 ;  /* 0x0000000000007941 */ /* 0x000fea0003800000 */
.L_x_11857:
[----:B----4-:R-:W-:Y:S01]  /*3250*/  @P5 FMUL.FTZ R151, R146, R151 ;  /* 0x0000009792975220 */ /* 0x010fe20000410000 */
[C---:B------:R-:W-:Y:S01]  /*3260*/  @P5 LOP3.LUT P2, RZ, R230.reuse, 0xff00, RZ, 0xc0, !PT ;  /* 0x0000ff00e6ff5812 */ /* 0x040fe2000784c0ff */
[----:B------:R-:W-:Y:S01]  /*3270*/  @P5 FMUL.FTZ R148, R149, R148 ;  /* 0x0000009495945220 */ /* 0x000fe20000410000 */
[----:B------:R2:W-:Y:S01]  /*3280*/  @P5 STG.E.128 desc[UR4][R236.64], R136 ;  /* 0x00000088ec005986 */ /* 0x0005e2000c101d04 */
[----:B------:R-:W-:Y:S01]  /*3290*/  @P5 FMUL.FTZ R150, R151, R150 ;  /* 0x0000009697965220 */ /* 0x000fe20000410000 */
[----:B------:R-:W-:Y:S01]  /*32a0*/  @P5 LOP3.LUT P3, RZ, R230, 0xff, RZ, 0xc0, !PT ;  /* 0x000000ffe6ff5812 */ /* 0x000fe2000786c0ff */
[----:B------:R-:W-:Y:S01]  /*32b0*/  BSSY B0, `(.L_x_11859) ;  /* 0x0000010000007945 */ /* 0x000fe20003800000 */
[----:B------:R-:W-:Y:S02]  /*32c0*/  IADD3 R149, R4, 0x200, RZ ;  /* 0x0000020004957810 */ /* 0x000fe40007ffe0ff */
[----:B--2---:R-:W-:Y:S02]  /*32d0*/  @P5 SEL R137, R150, RZ, P2 ;  /* 0x000000ff96895207 */ /* 0x004fe40001000000 */
[----:B------:R-:W-:-:S02]  /*32e0*/  @!P6 ISETP.NE.U32.AND P2, PT, R2, RZ, PT ;  /* 0x000000ff0200e20c */ /* 0x000fc40003f45070 */
[----:B------:R-:W-:Y:S02]  /*32f0*/  @P5 SEL R136, R148, RZ, P3 ;  /* 0x000000ff94885207 */ /* 0x000fe40001800000 */
[----:B------:R-:W-:Y:S02]  /*3300*/  @!P6 ISETP.NE.U32.AND P3, PT, R2, RZ, PT ;  /* 0x000000ff0200e20c */ /* 0x000fe40003f65070 */
        /* <DEDUP_REMOVED lines=10> */
.L_x_11860:
[----:B------:R-:W-:Y:S05]  /*33b0*/  BSYNC B0 ;  /* 0x0000000000007941 */ /* 0x000fea0003800000 */
.L_x_11859:
        /* <DEDUP_REMOVED lines=10> */
.L_x_11862:
[----:B------:R-:W-:Y:S05]  /*3460*/  BSYNC B0 ;  /* 0x0000000000007941 */ /* 0x000fea0003800000 */
.L_x_11861:
[----:B-1----:R-:W-:Y:S01]  /*3470*/  @P5 FMUL.FTZ R155, R148, R155 ;  /* 0x0000009b949b5220 */ /* 0x002fe20000410000 */
[----:B------:R-:W-:-:S04]  /*3480*/  @P1 IMAD.WIDE.U32 R234, R149, 0x10, R234 ;  /* 0x0000001095ea1825 */ /* 0x000fc800078e00ea */
[----:B------:R-:W-:Y:S01]  /*3490*/  @P5 FMUL.FTZ R152, R153, R152 ;  /* 0x0000009899985220 */ /* 0x000fe20000410000 */
[----:B------:R-:W-:Y:S01]  /*34a0*/  @P5 IADD3 R149, R172, 0x200, RZ ;  /* 0x00000200ac955810 */ /* 0x000fe20007ffe0ff */
[----:B------:R-:W-:Y:S01]  /*34b0*/  @P5 FMUL.FTZ R154, R155, R154 ;  /* 0x0000009a9b9a5220 */ /* 0x000fe20000410000 */
[C---:B------:R-:W-:Y:S01]  /*34c0*/  @P5 LOP3.LUT P2, RZ, R230.reuse, 0xff0000, RZ, 0xc0, !PT ;  /* 0x00ff0000e6ff5812 */ /* 0x040fe2000784c0ff */
[----:B------:R-:W0:Y:S01]  /*34d0*/  @P5 LDC.64 R150, c[0x0][0x298] ;  /* 0x0000a600ff965b82 */ /* 0x000e220000000a00 */
[----:B------:R-:W-:Y:S01]  /*34e0*/  @P5 LOP3.LUT P3, RZ, R230, 0xff000000, RZ, 0xc0, !PT ;  /* 0xff000000e6ff5812 */ /* 0x000fe2000786c0ff */
[----:B------:R-:W-:Y:S01]  /*34f0*/  @P5 IMAD.WIDE.U32 R156, R149, 0x10, R156 ;  /* 0x00000010959c5825 */ /* 0x000fe200078e009c */
[----:B------:R-:W-:Y:S01]  /*3500*/  SEL R144, R145, R132, P0 ;  /* 0x0000008491907207 */ /* 0x000fe20000000000 */
[----:B------:R-:W-:Y:S01]  /*3510*/  BSSY B0, `(.L_x_11863) ;  /* 0x000001b000007945 */ /* 0x000fe20003800000 */
[----:B------:R-:W-:Y:S02]  /*3520*/  SEL R145, R146, R133, P0 ;  /* 0x0000008592917207 */ /* 0x000fe40000000000 */
[----:B------:R-:W-:Y:S01]  /*3530*/  SEL R146, R147, R134, P0 ;  /* 0x0000008693927207 */ /* 0x000fe20000000000 */
[----:B------:R-:W1:Y:S01]  /*3540*/  @P1 LDC.64 R238, c[0x0][0x308] ;  /* 0x0000c200ffee1b82 */ /* 0x000e620000000a00 */
[----:B------:R-:W-:-:S02]  /*3550*/  SEL R147, R148, R135, P0 ;  /* 0x0000008794937207 */ /* 0x000fc40000000000 */
[----:B------:R-:W-:Y:S02]  /*3560*/  @P5 SEL R138, R152, RZ, P2 ;  /* 0x000000ff988a5207 */ /* 0x000fe40001000000 */
[----:B------:R-:W-:Y:S01]  /*3570*/  @P5 SEL R139, R154, RZ, P3 ;  /* 0x000000ff9a8b5207 */ /* 0x000fe20001800000 */
[----:B------:R2:W-:Y:S01]  /*3580*/  @P1 STG.E.128 desc[UR4][R234.64], R144 ;  /* 0x00000090ea001986 */ /* 0x0005e2000c101d04 */
[C---:B------:R-:W-:Y:S01]  /*3590*/  @!P6 ISETP.NE.U32.AND P2, PT, R2.reuse, RZ, PT ;  /* 0x000000ff0200e20c */ /* 0x040fe20003f45070 */
[----:B------:R-:W3:Y:S01]  /*35a0*/  @P5 LDC.64 R148, c[0x0][0x298] ;  /* 0x0000a600ff945b82 */ /* 0x000ee20000000a00 */
[----:B------:R-:W-:Y:S01]  /*35b0*/  @!P6 ISETP.NE.U32.AND P3, PT, R2, RZ, PT ;  /* 0x000000ff0200e20c */ /* 0x000fe20003f65070 */
[----:B------:R4:W-:Y:S01]  /*35c0*/  @P5 STG.E.128 desc[UR4][R156.64], R136 ;  /* 0x000000889c005986 */ /* 0x0009e2000c101d04 */
[C---:B------:R-:W-:Y:S02]  /*35d0*/  @!P6 ISETP.NE.AND.EX P2, PT, R0.reuse, RZ, PT, P2 ;  /* 0x000000ff0000e20c */ /* 0x040fe40003f45320 */
[----:B------:R-:W-:-:S02]  /*35e0*/  @!P6 ISETP.NE.AND.EX P3, PT, R0, RZ, PT, P3 ;  /* 0x000000ff0000e20c */ /* 0x000fc40003f65330 */
[----:B------:R-:W-:Y:S01]  /*35f0*/  @!P6 FSEL R173, R56, RZ, P2 ;  /* 0x000000ff38ade208 */ /* 0x000fe20001000000 */
[----:B------:R-:W0:Y:S01]  /*3600*/  @P5 LDC.64 R152, c[0x0][0x298] ;  /* 0x0000a600ff985b82 */ /* 0x000e220000000a00 */
[----:B------:R-:W-:-:S07]  /*3610*/  @!P6 ISETP.NE.U32.AND P2, PT, R2, RZ, PT ;  /* 0x000000ff0200e20c */ /* 0x000fce0003f45070 */
[----:B------:R-:W0:Y:S01]  /*3620*/  @P5 LDC.64 R154, c[0x0][0x298] ;  /* 0x0000a600ff9a5b82 */ /* 0x000e220000000a00 */
[----:B--2---:R-:W-:Y:S02]  /*3630*/  IADD3 R147, R4, 0x300, RZ ;  /* 0x0000030004937810 */ /* 0x004fe40007ffe0ff */
[----:B------:R-:W-:Y:S01]  /*3640*/  @!P6 FSEL R146, R57, RZ, P3 ;  /* 0x000000ff3992e208 */ /* 0x000fe20001800000 */
[----:B----4-:R-:W-:Y:S06]  /*3650*/  @!P6 BRA `(.L_x_11864) ;  /* 0x000000000018e947 */ /* 0x010fec0003800000 */
[----:B------:R-:W-:Y:S01]  /*3660*/  ISETP.NE.U32.AND P3, PT, R2, RZ, PT ;  /* 0x000000ff0200720c */ /* 0x000fe20003f65070 */
[----:B------:R-:W-:-:S03]  /*3670*/  FFMA.FTZ R145, R167, R159, R158 ;  /* 0x0000009fa7917223 */ /* 0x000fc6000001009e */
[----:B------:R-:W-:Y:S01]  /*3680*/  ISETP.NE.AND.EX P3, PT, R0, RZ, PT, P3 ;  /* 0x000000ff0000720c */ /* 0x000fe20003f65330 */
[----:B------:R-:W-:-:S04]  /*3690*/  FADD.FTZ R144, R168, -R145 ;  /* 0x80000091a8907221 */ /* 0x000fc80000010000 */
[----:B------:R-:W-:-:S08]  /*36a0*/  FMUL.FTZ R173, R5, R144 ;  /* 0x0000009005ad7220 */ /* 0x000fd00000410000 */
[----:B------:R-:W-:-:S07]  /*36b0*/  @P3 FADD.FTZ R173, R56, R173 ;  /* 0x000000ad38ad3221 */ /* 0x000fce0000010000 */
.L_x_11864:
[----:B------:R-:W-:Y:S05]  /*36c0*/  BSYNC B0 ;  /* 0x0000000000007941 */ /* 0x000fea0003800000 */
.L_x_11863:
        /* <DEDUP_REMOVED lines=8> */
.L_x_11866:
[----:B------:R-:W-:Y:S05]  /*3750*/  BSYNC B0 ;  /* 0x0000000000007941 */ /* 0x000fea0003800000 */
.L_x_11865:
[----:B------:R-:W-:Y:S01]  /*3760*/  @!P6 ISETP.NE.U32.AND P3, PT, R2, RZ, PT ;  /* 0x000000ff0200e20c */ /* 0x000fe20003f65070 */
[----:B------:R-:W-:Y:S01]  /*3770*/  BSSY B0, `(.L_x_11867) ;  /* 0x0000010000007945 */ /* 0x000fe20003800000 */
[----:B-1----:R-:W-:Y:S01]  /*3780*/  @P1 IMAD.WIDE.U32 R238, R147, 0x10, R238 ;  /* 0x0000001093ee1825 */ /* 0x002fe200078e00ee */
[----:B------:R-:W-:-:S03]  /*3790*/  @!P6 ISETP.NE.AND.EX P2, PT, R0, RZ, PT, P2 ;  /* 0x000000ff0000e20c */ /* 0x000fc60003f45320 */
[C---:B---3--:R-:W-:Y:S01]  /*37a0*/  @P5 FMUL.FTZ R149, R173.reuse, R149 ;  /* 0x00000095ad955220 */ /* 0x048fe20000410000 */
[----:B------:R-:W-:Y:S01]  /*37b0*/  @!P6 ISETP.NE.AND.EX P3, PT, R0, RZ, PT, P3 ;  /* 0x000000ff0000e20c */ /* 0x000fe20003f65330 */
[C---:B0-----:R-:W-:Y:S01]  /*37c0*/  @P5 FMUL.FTZ R151, R146.reuse, R151 ;  /* 0x0000009792975220 */ /* 0x041fe20000410000 */
        /* <DEDUP_REMOVED lines=10> */
.L_x_11868:
[----:B------:R-:W-:Y:S05]  /*3870*/  BSYNC B0 ;  /* 0x0000000000007941 */ /* 0x000fea0003800000 */
.L_x_11867:
[----:B------:R-:W-:Y:S01]  /*3880*/  BSSY B0, `(.L_x_11869) ;  /* 0x000000b000007945 */ /* 0x000fe20003800000 */
        /* <DEDUP_REMOVED lines=10> */
.L_x_11870:
[----:B------:R-:W-:Y:S05]  /*3930*/  BSYNC B0 ;  /* 0x0000000000007941 */ /* 0x000fea0003800000 */
.L_x_11869:
[----:B------:R-:W0:Y:S01]  /*3940*/  @P5 LDC.64 R236, c[0x0][0x2f8] ;  /* 0x0000be00ffec5b82 */ /* 0x000e220000000a00 */
[C---:B------:R-:W-:Y:S01]  /*3950*/  SEL R147, R156.reuse, R135, P0 ;  /* 0x000000879c937207 */ /* 0x040fe20000000000 */
[----:B------:R-:W-:Y:S01]  /*3960*/  @P5 FMUL.FTZ R173, R149, R148 ;  /* 0x0000009495ad5220 */ /* 0x000fe20000410000 */
[----:B------:R-:W-:Y:S01]  /*3970*/  @P5 FMUL.FTZ R203, R151, R150 ;  /* 0x0000009697cb5220 */ /* 0x000fe20000410000 */
[----:B------:R-:W-:Y:S01]  /*3980*/  @P5 FMUL.FTZ R233, R153, R152 ;  /* 0x0000009899e95220 */ /* 0x000fe20000410000 */
[----:B------:R-:W-:Y:S01]  /*3990*/  @P5 FMUL.FTZ R155, R156, R155 ;  /* 0x0000009b9c9b5220 */ /* 0x000fe20000410000 */
[C---:B------:R-:W-:Y:S01]  /*39a0*/  @P5 LOP3.LUT P2, RZ, R227.reuse, 0xff00, RZ, 0xc0, !PT ;  /* 0x0000ff00e3ff5812 */ /* 0x040fe2000784c0ff */
[----:B------:R1:W-:Y:S01]  /*39b0*/  @P1 STG.E.128 desc[UR4][R238.64], R144 ;  /* 0x00000090ee001986 */ /* 0x0003e2000c101d04 */
[----:B------:R-:W2:Y:S01]  /*39c0*/  @P5 LDC.64 R230, c[0x0][0x2f8] ;  /* 0x0000be00ffe65b82 */ /* 0x000ea20000000a00 */
[----:B------:R-:W-:Y:S01]  /*39d0*/  @P5 LOP3.LUT P3, RZ, R227, 0xff, RZ, 0xc0, !PT ;  /* 0x000000ffe3ff5812 */ /* 0x000fe2000786c0ff */
[----:B------:R-:W-:Y:S01]  /*39e0*/  @P5 FMUL.FTZ R154, R155, R154 ;  /* 0x0000009a9b9a5220 */ /* 0x000fe20000410000 */
[----:B------:R-:W-:Y:S01]  /*39f0*/  @P5 SEL R137, R203, RZ, P2 ;  /* 0x000000ffcb895207 */ /* 0x000fe20001000000 */
[----:B------:R-:W-:Y:S01]  /*3a00*/  BSSY B0, `(.L_x_11871) ;  /* 0x0000019000007945 */ /* 0x000fe20003800000 */
[----:B------:R-:W-:-:S02]  /*3a10*/  @P5 LOP3.LUT P2, RZ, R227, 0xff000000, RZ, 0xc0, !PT ;  /* 0xff000000e3ff5812 */ /* 0x000fc4000784c0ff */
[----:B------:R-:W-:Y:S01]  /*3a20*/  @P5 SEL R136, R173, RZ, P3 ;  /* 0x000000ffad885207 */ /* 0x000fe20001800000 */
[----:B------:R-:W3:Y:S01]  /*3a30*/  @P5 LDC.64 R148, c[0x0][0x298] ;  /* 0x0000a600ff945b82 */ /* 0x000ee20000000a00 */
[----:B------:R-:W-:Y:S02]  /*3a40*/  @P5 LOP3.LUT P3, RZ, R227, 0xff0000, RZ, 0xc0, !PT ;  /* 0x00ff0000e3ff5812 */ /* 0x000fe4000786c0ff */
[----:B------:R-:W-:Y:S02]  /*3a50*/  @P5 SEL R139, R154, RZ, P2 ;  /* 0x000000ff9a8b5207 */ /* 0x000fe40001000000 */
[----:B------:R-:W-:Y:S02]  /*3a60*/  @!P6 ISETP.NE.U32.AND P2, PT, R2, RZ, PT ;  /* 0x000000ff0200e20c */ /* 0x000fe40003f45070 */
[----:B------:R-:W-:Y:S01]  /*3a70*/  @P5 SEL R138, R233, RZ, P3 ;  /* 0x000000ffe98a5207 */ /* 0x000fe20001800000 */
[----:B------:R-:W4:Y:S01]  /*3a80*/  @P5 LDC.64 R150, c[0x0][0x298] ;  /* 0x0000a600ff965b82 */ /* 0x000f220000000a00 */
[----:B-1----:R-:W-:-:S02]  /*3a90*/  @P5 IADD3 R145, R172, 0x300, RZ ;  /* 0x00000300ac915810 */ /* 0x002fc40007ffe0ff */
[----:B------:R-:W-:Y:S02]  /*3aa0*/  @!P6 ISETP.NE.U32.AND P3, PT, R2, RZ, PT ;  /* 0x000000ff0200e20c */ /* 0x000fe40003f65070 */
[C---:B------:R-:W-:Y:S01]  /*3ab0*/  @!P6 ISETP.NE.AND.EX P2, PT, R0.reuse, RZ, PT, P2 ;  /* 0x000000ff0000e20c */ /* 0x040fe20003f45320 */
[----:B0-----:R-:W-:Y:S01]  /*3ac0*/  @P5 IMAD.WIDE.U32 R236, R145, 0x10, R236 ;  /* 0x0000001091ec5825 */ /* 0x001fe200078e00ec */
[----:B------:R-:W-:Y:S01]  /*3ad0*/  @!P6 ISETP.NE.AND.EX P3, PT, R0, RZ, PT, P3 ;  /* 0x000000ff0000e20c */ /* 0x000fe20003f65330 */
[----:B------:R-:W0:Y:S01]  /*3ae0*/  @P5 LDC.64 R152, c[0x0][0x298] ;  /* 0x0000a600ff985b82 */ /* 0x000e220000000a00 */
[----:B------:R-:W-:-:S07]  /*3af0*/  @!P6 FSEL R145, R52, RZ, P2 ;  /* 0x000000ff3491e208 */ /* 0x000fce0001000000 */
        /* <DEDUP_REMOVED lines=9> */
.L_x_11872:
[----:B------:R-:W-:Y:S05]  /*3b90*/  BSYNC B0 ;  /* 0x0000000000007941 */ /* 0x000fea0003800000 */
.L_x_11871:
        /* <DEDUP_REMOVED lines=10> */
.L_x_11874:
[----:B------:R-:W-:Y:S05]  /*3c40*/  BSYNC B0 ;  /* 0x0000000000007941 */ /* 0x000fea0003800000 */
.L_x_11873:
[----:B----4-:R-:W-:Y:S01]  /*3c50*/  @P5 FMUL.FTZ R151, R146, R151 ;  /* 0x0000009792975220 */ /* 0x010fe20000410000 */
[----:B------:R-:W-:Y:S01]  /*3c60*/  @P5 LOP3.LUT P2, RZ, R225, 0xff00, RZ, 0xc0, !PT ;  /* 0x0000ff00e1ff5812 */ /* 0x000fe2000784c0ff */
[----:B------:R-:W-:Y:S01]  /*3c70*/  @P5 FMUL.FTZ R148, R149, R148 ;  /* 0x0000009495945220 */ /* 0x000fe20000410000 */
[----:B------:R2:W-:Y:S01]  /*3c80*/  @P5 STG.E.128 desc[UR4][R236.64], R136 ;  /* 0x00000088ec005986 */ /* 0x0005e2000c101d04 */
[----:B------:R-:W-:Y:S01]  /*3c90*/  @P5 FMUL.FTZ R150, R151, R150 ;  /* 0x0000009697965220 */ /* 0x000fe20000410000 */
[----:B------:R-:W-:Y:S01]  /*3ca0*/  @P5 LOP3.LUT P3, RZ, R225, 0xff, RZ, 0xc0, !PT ;  /* 0x000000ffe1ff5812 */ /* 0x000fe2000786c0ff */
[----:B------:R-:W-:Y:S01]  /*3cb0*/  BSSY B0, `(.L_x_11875) ;  /* 0x0000010000007945 */ /* 0x000fe20003800000 */
[----:B------:R-:W-:Y:S02]  /*3cc0*/  @P1 IADD3 R149, R4, 0x400, RZ ;  /* 0x0000040004951810 */ /* 0x000fe40007ffe0ff */
        /* <DEDUP_REMOVED lines=14> */
.L_x_11876:
[----:B------:R-:W-:Y:S05]  /*3db0*/  BSYNC B0 ;  /* 0x0000000000007941 */ /* 0x000fea0003800000 */
.L_x_11875:
        /* <DEDUP_REMOVED lines=10> */
.L_x_11878:
[----:B------:R-:W-:Y:S05]  /*3e60*/  BSYNC B0 ;  /* 0x0000000000007941 */ /* 0x000fea0003800000 */
.L_x_11877:
        /* <DEDUP_REMOVED lines=28> */
[----:B--2---:R-:W-:Y:S02]  /*4030*/  @!P6 FSEL R146, R49, RZ, P3 ;  /* 0x000000ff3192e208 */ /* 0x004fe40001800000 */
[----:B------:R-:W-:Y:S01]  /*4040*/  @P1 IADD3 R147, R4, 0x500, RZ ;  /* 0x0000050004931810 */ /* 0x000fe20007ffe0ff */
[----:B----4-:R-:W-:Y:S06]  /*4050*/  @!P6 BRA `(.L_x_11880) ;  /* 0x000000000018e947 */ /* 0x010fec0003800000 */
[----:B------:R-:W-:Y:S01]  /*4060*/  ISETP.NE.U32.AND P3, PT, R2, RZ, PT ;  /* 0x000000ff0200720c */ /* 0x000fe20003f65070 */
[----:B------:R-:W-:-:S03]  /*4070*/  FFMA.FTZ R145, R183, R159, R158 ;  /* 0x0000009fb7917223 */ /* 0x000fc6000001009e */
[----:B------:R-:W-:Y:S01]  /*4080*/  ISETP.NE.AND.EX P3, PT, R0, RZ, PT, P3 ;  /* 0x000000ff0000720c */ /* 0x000fe20003f65330 */
[----:B------:R-:W-:-:S04]  /*4090*/  FADD.FTZ R144, R184, -R145 ;  /* 0x80000091b8907221 */ /* 0x000fc80000010000 */
[----:B------:R-:W-:-:S08]  /*40a0*/  FMUL.FTZ R157, R5, R144 ;  /* 0x00000090059d7220 */ /* 0x000fd00000410000 */
[----:B------:R-:W-:-:S07]  /*40b0*/  @P3 FADD.FTZ R157, R48, R157 ;  /* 0x0000009d309d3221 */ /* 0x000fce0000010000 */
.L_x_11880:
[----:B------:R-:W-:Y:S05]  /*40c0*/  BSYNC B0 ;  /* 0x0000000000007941 */ /* 0x000fea0003800000 */
.L_x_11879:
        /* <DEDUP_REMOVED lines=8> */
.L_x_11882:
[----:B------:R-:W-:Y:S05]  /*4150*/  BSYNC B0 ;  /* 0x0000000000007941 */ /* 0x000fea0003800000 */
.L_x_11881:
[----:B------:R-:W-:Y:S01]  /*4160*/  @!P6 ISETP.NE.U32.AND P3, PT, R2, RZ, PT ;  /* 0x000000ff0200e20c */ /* 0x000fe20003f65070 */
[----:B------:R-:W-:Y:S01]  /*4170*/  BSSY B0, `(.L_x_11883) ;  /* 0x0000010000007945 */ /* 0x000fe20003800000 */
[----:B0-----:R-:W-:Y:S01]  /*4180*/  @P1 IMAD.WIDE.U32 R238, R147, 0x10, R238 ;  /* 0x0000001093ee1825 */ /* 0x001fe200078e00ee */
[----:B------:R-:W-:-:S03]  /*4190*/  @!P6 ISETP.NE.AND.EX P2, PT, R0, RZ, PT, P2 ;  /* 0x000000ff0000e20c */ /* 0x000fc60003f45320 */
[C---:B---3--:R-:W-:Y:S01]  /*41a0*/  @P5 FMUL.FTZ R149, R157.reuse, R149 ;  /* 0x000000959d955220 */ /* 0x048fe20000410000 */
[----:B------:R-:W-:Y:S01]  /*41b0*/  @!P6 ISETP.NE.AND.EX P3, PT, R0, RZ, PT, P3 ;  /* 0x000000ff0000e20c */ /* 0x000fe20003f65330 */
[C---:B------:R-:W-:Y:S01]  /*41c0*/  @P5 FMUL.FTZ R151, R146.reuse, R151 ;  /* 0x0000009792975220 */ /* 0x040fe20000410000 */
        /* <DEDUP_REMOVED lines=10> */
.L_x_11884:
[----:B------:R-:W-:Y:S05]  /*4270*/  BSYNC B0 ;  /* 0x0000000000007941 */ /* 0x000fea0003800000 */
.L_x_11883:
        /* <DEDUP_REMOVED lines=11> */
.L_x_11886:
[----:B------:R-:W-:Y:S05]  /*4330*/  BSYNC B0 ;  /* 0x0000000000007941 */ /* 0x000fea0003800000 */
.L_x_11885:
[----:B------:R-:W0:Y:S01]  /*4340*/  @P5 LDC.64 R236, c[0x0][0x2f8] ;  /* 0x0000be00ffec5b82 */ /* 0x000e220000000a00 */
[C---:B------:R-:W-:Y:S01]  /*4350*/  SEL R147, R156.reuse, R135, P0 ;  /* 0x000000879c937207 */ /* 0x040fe20000000000 */
[----:B------:R-:W-:Y:S01]  /*4360*/  @P5 FMUL.FTZ R173, R149, R148 ;  /* 0x0000009495ad5220 */ /* 0x000fe20000410000 */
[----:B------:R-:W-:Y:S01]  /*4370*/  @P5 FMUL.FTZ R203, R151, R150 ;  /* 0x0000009697cb5220 */ /* 0x000fe20000410000 */
[----:B------:R-:W-:Y:S01]  /*4380*/  @P5 FMUL.FTZ R225, R153, R152 ;  /* 0x0000009899e15220 */ /* 0x000fe20000410000 */
[----:B-1----:R-:W-:Y:S01]  /*4390*/  @P5 FMUL.FTZ R155, R156, R155 ;  /* 0x0000009b9c9b5220 */ /* 0x002fe20000410000 */
[C---:B------:R-:W-:Y:S01]  /*43a0*/  @P5 LOP3.LUT P2, RZ, R210.reuse, 0xff00, RZ, 0xc0, !PT ;  /* 0x0000ff00d2ff5812 */ /* 0x040fe2000784c0ff */
[----:B------:R1:W-:Y:S01]  /*43b0*/  @P1 STG.E.128 desc[UR4][R238.64], R144 ;  /* 0x00000090ee001986 */ /* 0x0003e2000c101d04 */
[----:B------:R-:W2:Y:S01]  /*43c0*/  @P5 LDC.64 R230, c[0x0][0x2f8] ;  /* 0x0000be00ffe65b82 */ /* 0x000ea20000000a00 */
[C---:B------:R-:W-:Y:S01]  /*43d0*/  @P5 LOP3.LUT P3, RZ, R210.reuse, 0xff, RZ, 0xc0, !PT ;  /* 0x000000ffd2ff5812 */ /* 0x040fe2000786c0ff */
        /* <DEDUP_REMOVED lines=27> */
.L_x_11888:
[----:B------:R-:W-:Y:S05]  /*4590*/  BSYNC B0 ;  /* 0x0000000000007941 */ /* 0x000fea0003800000 */
.L_x_11887:
        /* <DEDUP_REMOVED lines=10> */
.L_x_11890:
[----:B------:R-:W-:Y:S05]  /*4640*/  BSYNC B0 ;  /* 0x0000000000007941 */ /* 0x000fea0003800000 */
.L_x_11889:
        /* <DEDUP_REMOVED lines=22> */
.L_x_11892:
[----:B------:R-:W-:Y:S05]  /*47b0*/  BSYNC B0 ;  /* 0x0000000000007941 */ /* 0x000fea0003800000 */
.L_x_11891:
        /* <DEDUP_REMOVED lines=10> */
.L_x_11894:
[----:B------:R-:W-:Y:S05]  /*4860*/  BSYNC B0 ;  /* 0x0000000000007941 */ /* 0x000fea0003800000 */
.L_x_11893:
        /* <DEDUP_REMOVED lines=12> */
[----:B------:R-:W-:-:S02]  /*4930*/  SEL R146, R147, R134, P0 ;  /* 0x0000008693927207 */ /* 0x000fc40000000000 */
[----:B------:R-:W-:Y:S02]  /*4940*/  SEL R147, R148, R135, P0 ;  /* 0x0000008794937207 */ /* 0x000fe40000000000 */
[----:B------:R-:W-:Y:S01]  /*4950*/  @P5 SEL R138, R152, RZ, P2 ;  /* 0x000000ff988a5207 */ /* 0x000fe20001000000 */
[----:B------:R-:W1:Y:S01]  /*4960*/  @P5 LDC.64 R148, c[0x0][0x298] ;  /* 0x0000a600ff945b82 */ /* 0x000e620000000a00 */
[----:B------:R-:W-:Y:S01]  /*4970*/  @P5 SEL R139, R156, RZ, P3 ;  /* 0x000000ff9c8b5207 */ /* 0x000fe20001800000 */
[----:B------:R2:W-:Y:S01]  /*4980*/  @P1 STG.E.128 desc[UR4][R234.64], R144 ;  /* 0x00000090ea001986 */ /* 0x0005e2000c101d04 */
[C---:B------:R-:W-:Y:S02]  /*4990*/  @!P6 ISETP.NE.U32.AND P2, PT, R2.reuse, RZ, PT ;  /* 0x000000ff0200e20c */ /* 0x040fe40003f45070 */
[----:B------:R-:W-:Y:S01]  /*49a0*/  @!P6 ISETP.NE.U32.AND P3, PT, R2, RZ, PT ;  /* 0x000000ff0200e20c */ /* 0x000fe20003f65070 */
[----:B------:R3:W-:Y:S01]  /*49b0*/  @P5 STG.E.128 desc[UR4][R230.64], R136 ;  /* 0x00000088e6005986 */ /* 0x0007e2000c101d04 */
[C---:B------:R-:W-:Y:S01]  /*49c0*/  @!P6 ISETP.NE.AND.EX P2, PT, R0.reuse, RZ, PT, P2 ;  /* 0x000000ff0000e20c */ /* 0x040fe20003f45320 */
[----:B------:R-:W4:Y:S01]  /*49d0*/  @P5 LDC.64 R152, c[0x0][0x298] ;  /* 0x0000a600ff985b82 */ /* 0x000f220000000a00 */
[----:B------:R-:W-:-:S02]  /*49e0*/  @!P6 ISETP.NE.AND.EX P3, PT, R0, RZ, PT, P3 ;  /* 0x000000ff0000e20c */ /* 0x000fc40003f65330 */
[----:B------:R-:W-:Y:S02]  /*49f0*/  @!P6 FSEL R155, R40, RZ, P2 ;  /* 0x000000ff289be208 */ /* 0x000fe40001000000 */
[----:B------:R-:W-:Y:S02]  /*4a00*/  @!P6 ISETP.NE.U32.AND P2, PT, R2, RZ, PT ;  /* 0x000000ff0200e20c */ /* 0x000fe40003f45070 */
[----:B--2---:R-:W-:Y:S01]  /*4a10*/  @!P6 FSEL R146, R41, RZ, P3 ;  /* 0x000000ff2992e208 */ /* 0x004fe20001800000 */
[----:B------:R-:W-:Y:S10]  /*4a20*/  @!P6 BRA `(.L_x_11896) ;  /* 0x000000000018e947 */ /* 0x000ff40003800000 */
[----:B------:R-:W-:Y:S01]  /*4a30*/  ISETP.NE.U32.AND P3, PT, R2, RZ, PT ;  /* 0x000000ff0200720c */ /* 0x000fe20003f65070 */
[----:B------:R-:W-:-:S03]  /*4a40*/  FFMA.FTZ R145, R199, R159, R158 ;  /* 0x0000009fc7917223 */ /* 0x000fc6000001009e */
[----:B------:R-:W-:Y:S01]  /*4a50*/  ISETP.NE.AND.EX P3, PT, R0, RZ, PT, P3 ;  /* 0x000000ff0000720c */ /* 0x000fe20003f65330 */
[----:B------:R-:W-:-:S04]  /*4a60*/  FADD.FTZ R144, R200, -R145 ;  /* 0x80000091c8907221 */ /* 0x000fc80000010000 */
[----:B------:R-:W-:-:S08]  /*4a70*/  FMUL.FTZ R155, R5, R144 ;  /* 0x00000090059b7220 */ /* 0x000fd00000410000 */
[----:B------:R-:W-:-:S07]  /*4a80*/  @P3 FADD.FTZ R155, R40, R155 ;  /* 0x0000009b289b3221 */ /* 0x000fce0000010000 */
.L_x_11896:
[----:B------:R-:W-:Y:S05]  /*4a90*/  BSYNC B0 ;  /* 0x0000000000007941 */ /* 0x000fea0003800000 */
.L_x_11895:
        /* <DEDUP_REMOVED lines=8> */
.L_x_11898:
[----:B------:R-:W-:Y:S05]  /*4b20*/  BSYNC B0 ;  /* 0x0000000000007941 */ /* 0x000fea0003800000 */
.L_x_11897:
[----:B-1----:R-:W-:Y:S01]  /*4b30*/  @P5 FMUL.FTZ R149, R155, R149 ;  /* 0x000000959b955220 */ /* 0x002fe20000410000 */
[----:B0-----:R-:W-:Y:S01]  /*4b40*/  @P5 FMUL.FTZ R151, R146, R151 ;  /* 0x0000009792975220 */ /* 0x001fe20000410000 */
[----:B------:R-:W-:Y:S01]  /*4b50*/  @!P6 ISETP.NE.AND.EX P2, PT, R0, RZ, PT, P2 ;  /* 0x000000ff0000e20c */ /* 0x000fe20003f45320 */
[----:B------:R-:W-:Y:S01]  /*4b60*/  BSSY B0, `(.L_x_11899) ;  /* 0x000000c000007945 */ /* 0x000fe20003800000 */
[----:B------:R-:W-:Y:S01]  /*4b70*/  @P5 LOP3.LUT P3, RZ, R208, 0xff, RZ, 0xc0, !PT ;  /* 0x000000ffd0ff5812 */ /* 0x000fe2000786c0ff */
[----:B------:R-:W-:Y:S01]  /*4b80*/  @P5 FMUL.FTZ R148, R149, R148 ;  /* 0x0000009495945220 */ /* 0x000fe20000410000 */
[----:B------:R-:W-:Y:S01]  /*4b90*/  @P5 FMUL.FTZ R150, R151, R150 ;  /* 0x0000009697965220 */ /* 0x000fe20000410000 */
[----:B------:R-:W-:Y:S01]  /*4ba0*/  @!P6 FSEL R145, R42, RZ, P2 ;  /* 0x000000ff2a91e208 */ /* 0x000fe20001000000 */
[----:B------:R-:W-:Y:S09]  /*4bb0*/  @!P6 BRA `(.L_x_11900) ;  /* 0x000000000018e947 */ /* 0x000ff20003800000 */
[----:B------:R-:W-:Y:S01]  /*4bc0*/  ISETP.NE.U32.AND P2, PT, R2, RZ, PT ;  /* 0x000000ff0200720c */ /* 0x000fe20003f45070 */
[----:B------:R-:W-:-:S03]  /*4bd0*/  FFMA.FTZ R145, R197, R159, R158 ;  /* 0x0000009fc5917223 */ /* 0x000fc6000001009e */
[----:B------:R-:W-:Y:S01]  /*4be0*/  ISETP.NE.AND.EX P2, PT, R0, RZ, PT, P2 ;  /* 0x000000ff0000720c */ /* 0x000fe20003f45320 */
[----:B------:R-:W-:-:S04]  /*4bf0*/  FADD.FTZ R144, R232, -R145 ;  /* 0x80000091e8907221 */ /* 0x000fc80000010000 */
[----:B------:R-:W-:-:S08]  /*4c00*/  FMUL.FTZ R145, R5, R144 ;  /* 0x0000009005917220 */ /* 0x000fd00000410000 */
[----:B------:R-:W-:-:S07]  /*4c10*/  @P2 FADD.FTZ R145, R42, R145 ;  /* 0x000000912a912221 */ /* 0x000fce0000010000 */
.L_x_11900:
[----:B------:R-:W-:Y:S05]  /*4c20*/  BSYNC B0 ;  /* 0x0000000000007941 */ /* 0x000fea0003800000 */
.L_x_11899:
[----:B----4-:R-:W-:Y:S01]  /*4c30*/  @P5 FMUL.FTZ R153, R145, R153 ;  /* 0x0000009991995220 */ /* 0x010fe20000410000 */
[----:B------:R-:W-:Y:S01]  /*4c40*/  @P5 LOP3.LUT P2, RZ, R208, 0xff00, RZ, 0xc0, !PT ;  /* 0x0000ff00d0ff5812 */ /* 0x000fe2000784c0ff */
[----:B------:R-:W-:Y:S01]  /*4c50*/  BSSY B0, `(.L_x_11901) ;  /* 0x0000013000007945 */ /* 0x000fe20003800000 */
[----:B---3--:R-:W-:Y:S01]  /*4c60*/  @P5 SEL R136, R148, RZ, P3 ;  /* 0x000000ff94885207 */ /* 0x008fe20001800000 */
[----:B------:R-:W-:Y:S01]  /*4c70*/  @P5 FMUL.FTZ R152, R153, R152 ;  /* 0x0000009899985220 */ /* 0x000fe20000410000 */
[----:B------:R-:W-:Y:S02]  /*4c80*/  @!P6 ISETP.NE.U32.AND P3, PT, R2, RZ, PT ;  /* 0x000000ff0200e20c */ /* 0x000fe40003f65070 */
[----:B------:R-:W-:Y:S02]  /*4c90*/  @P5 SEL R137, R150, RZ, P2 ;  /* 0x000000ff96895207 */ /* 0x000fe40001000000 */
[----:B------:R-:W-:Y:S02]  /*4ca0*/  @P5 LOP3.LUT P2, RZ, R208, 0xff0000, RZ, 0xc0, !PT ;  /* 0x00ff0000d0ff5812 */ /* 0x000fe4000784c0ff */
[----:B------:R-:W-:-:S02]  /*4cb0*/  @!P6 ISETP.NE.AND.EX P3, PT, R0, RZ, PT, P3 ;  /* 0x000000ff0000e20c */ /* 0x000fc40003f65330 */
[----:B------:R-:W-:Y:S02]  /*4cc0*/  SEL R132, R155, R132, P0 ;  /* 0x000000849b847207 */ /* 0x000fe40000000000 */
[----:B------:R-:W-:Y:S02]  /*4cd0*/  SEL R133, R146, R133, P0 ;  /* 0x0000008592857207 */ /* 0x000fe40000000000 */
[----:B------:R-:W-:Y:S02]  /*4ce0*/  SEL R134, R145, R134, P0 ;  /* 0x0000008691867207 */ /* 0x000fe40000000000 */
[----:B------:R-:W-:Y:S02]  /*4cf0*/  @P5 SEL R138, R152, RZ, P2 ;  /* 0x000000ff988a5207 */ /* 0x000fe40001000000 */
        /* <DEDUP_REMOVED lines=8> */
.L_x_11902:
[----:B------:R-:W-:Y:S05]  /*4d80*/  BSYNC B0 ;  /* 0x0000000000007941 */ /* 0x000fea0003800000 */
.L_x_11901:
[----:B------:R-:W0:Y:S01]  /*4d90*/  @P5 LDC.64 R144, c[0x0][0x298] ;  /* 0x0000a600ff905b82 */ /* 0x000e220000000a00 */
[----:B------:R-:W-:Y:S02]  /*4da0*/  @P1 IADD3 R151, R4, 0x700, RZ ;  /* 0x0000070004971810 */ /* 0x000fe40007ffe0ff */
[----:B------:R-:W-:Y:S02]  /*4db0*/  @P5 IADD3 R5, R172, 0x700, RZ ;  /* 0x00000700ac055810 */ /* 0x000fe40007ffe0ff */
[----:B------:R-:W-:Y:S02]  /*4dc0*/  @P5 LOP3.LUT P2, RZ, R208, 0xff000000, RZ, 0xc0, !PT ;  /* 0xff000000d0ff5812 */ /* 0x000fe4000784c0ff */
[----:B------:R-:W-:Y:S01]  /*4dd0*/  SEL R135, R150, R135, P0 ;  /* 0x0000008796877207 */ /* 0x000fe20000000000 */
[----:B------:R-:W1:Y:S01]  /*4de0*/  @P1 LDC.64 R148, c[0x0][0x308] ;  /* 0x0000c200ff941b82 */ /* 0x000e620000000a00 */
[----:B------:R-:W-:Y:S02]  /*4df0*/  IADD3 R38, R38, UR12, RZ ;  /* 0x0000000c26267c10 */ /* 0x000fe4000fffe0ff */
[----:B------:R-:W-:-:S02]  /*4e00*/  SEL R239, RZ, 0x1, P4 ;  /* 0x00000001ffef7807 */ /* 0x000fc40002000000 */
[----:B------:R-:W-:-:S03]  /*4e10*/  ISETP.GE.AND P0, PT, R38, UR13, PT ;  /* 0x0000000d26007c0c */ /* 0x000fc6000bf06270 */
[----:B------:R-:W2:Y:S01]  /*4e20*/  @P5 LDC.64 R146, c[0x0][0x2f8] ;  /* 0x0000be00ff925b82 */ /* 0x000ea20000000a00 */
[----:B0-----:R-:W-:-:S04]  /*4e30*/  @P5 FMUL.FTZ R145, R150, R145 ;  /* 0x0000009196915220 */ /* 0x001fc80000410000 */
[----:B------:R-:W-:Y:S01]  /*4e40*/  @P5 FMUL.FTZ R144, R145, R144 ;  /* 0x0000009091905220 */ /* 0x000fe20000410000 */
[----:B-1----:R-:W-:-:S04]  /*4e50*/  @P1 IMAD.WIDE.U32 R148, R151, 0x10, R148 ;  /* 0x0000001097941825 */ /* 0x002fc800078e0094 */
[----:B------:R-:W-:Y:S01]  /*4e60*/  @P5 SEL R139, R144, RZ, P2 ;  /* 0x000000ff908b5207 */ /* 0x000fe20001000000 */
[----:B------:R0:W-:Y:S01]  /*4e70*/  @P1 STG.E.128 desc[UR4][R148.64], R132 ;  /* 0x0000008494001986 */ /* 0x0001e2000c101d04 */
[----:B--2---:R-:W-:-:S05]  /*4e80*/  @P5 IMAD.WIDE.U32 R146, R5, 0x10, R146 ;  /* 0x0000001005925825 */ /* 0x004fca00078e0092 */
[----:B------:R0:W-:Y:S01]  /*4e90*/  @P5 STG.E.128 desc[UR4][R146.64], R136 ;  /* 0x0000008892005986 */ /* 0x0001e2000c101d04 */
[----:B------:R-:W-:Y:S05]  /*4ea0*/  @!P0 BRA `(.L_x_11903) ;  /* 0xffffffb800848947 */ /* 0x000fea000383ffff */
.L_x_11834:
        /* <DEDUP_REMOVED lines=28> */
.L_x_11838:
[----:B------:R-:W-:Y:S01]  /*5070*/  HFMA2.MMA R156, -RZ, RZ, 0, 9.5367431640625e-07 ;  /* 0x00000010ff9c7435 */ /* 0x000fe200000001ff */
[----:B------:R-:W-:Y:S02]  /*5080*/  MOV R157, R152 ;  /* 0x00000098009d7202 */ /* 0x000fe40000000f00 */
[----:B------:R-:W-:Y:S02]  /*5090*/  MOV R159, 0x1f ;  /* 0x0000001f009f7802 */ /* 0x000fe40000000f00 */
[----:B------:R-:W-:-:S07]  /*50a0*/  MOV R154, 0xffffffff ;  /* 0xffffffff009a7802 */ /* 0x000fce0000000f00 */
[----:B-----5:R-:W-:Y:S05]  /*50b0*/  WARPSYNC.COLLECTIVE R154, `(.L_x_11904) ;  /* 0x000000009a087348 */ /* 0x020fea0003c00000 */
[----:B------:R0:W1:Y:S02]  /*50c0*/  SHFL.DOWN P1, R155, R157, R156, R159 ;  /* 0x0800009c9d9b7389 */ /* 0x000064000002009f */
[----:B01---5:R-:W-:Y:S01]  /*50d0*/  ENDCOLLECTIVE ;  /* 0x000000000000791b */ /* 0x023fe20003800000 */
.L_x_11904:
[----:B------:R-:W-:Y:S02]  /*50e0*/  MOV R157, R153 ;  /* 0x00000099009d7202 */ /* 0x000fe40000000f00 */
[----:B------:R-:W-:-:S07]  /*50f0*/  MOV R147, R155 ;  /* 0x0000009b00937202 */ /* 0x000fce0000000f00 */
[----:B------:R-:W-:Y:S05]  /*5100*/  WARPSYNC.COLLECTIVE R154, `(.L_x_11905) ;  /* 0x000000009a087348 */ /* 0x000fea0003c00000 */
[----:B------:R0:W1:Y:S02]  /*5110*/  SHFL.DOWN P1, R155, R157, R156, R159 ;  /* 0x0800009c9d9b7389 */ /* 0x000064000002009f */
[----:B01----:R-:W-:Y:S01]  /*5120*/  ENDCOLLECTIVE ;  /* 0x000000000000791b */ /* 0x003fe20003800000 */
.L_x_11905:
[----:B------:R-:W-:Y:S01]  /*5130*/  FADD.FTZ R147, R147, R152 ;  /* 0x0000009893937221 */ /* 0x000fe20000010000 */
[----:B------:R-:W-:-:S04]  /*5140*/  HFMA2.MMA R156, -RZ, RZ, 0, 4.76837158203125e-07 ;  /* 0x00000008ff9c7435 */ /* 0x000fc800000001ff */
[----:B------:R-:W-:Y:S02]  /*5150*/  MOV R157, R147 ;  /* 0x00000093009d7202 */ /* 0x000fe40000000f00 */
[----:B------:R-:W-:-:S07]  /*5160*/  MOV R146, R155 ;  /* 0x0000009b00927202 */ /* 0x000fce0000000f00 */
[----:B------:R-:W-:Y:S05]  /*5170*/  WARPSYNC.COLLECTIVE R154, `(.L_x_11906) ;  /* 0x000000009a087348 */ /* 0x000fea0003c00000 */
[----:B------:R0:W1:Y:S02]  /*5180*/  SHFL.DOWN P1, R155, R157, R156, R159 ;  /* 0x0800009c9d9b7389 */ /* 0x000064000002009f */
[----:B01----:R-:W-:Y:S01]  /*5190*/  ENDCOLLECTIVE ;  /* 0x000000000000791b */ /* 0x003fe20003800000 */
.L_x_11906:
[----:B------:R-:W-:-:S05]  /*51a0*/  FADD.FTZ R146, R146, R153 ;  /* 0x0000009992927221 */ /* 0x000fca0000010000 */
[----:B------:R-:W-:Y:S02]  /*51b0*/  MOV R157, R146 ;  /* 0x00000092009d7202 */ /* 0x000fe40000000f00 */
[----:B------:R-:W-:-:S07]  /*51c0*/  MOV R148, R155 ;  /* 0x0000009b00947202 */ /* 0x000fce0000000f00 */
[----:B------:R-:W-:Y:S05]  /*51d0*/  WARPSYNC.COLLECTIVE R154, `(.L_x_11907) ;  /* 0x000000009a087348 */ /* 0x000fea0003c00000 */
[----:B------:R0:W1:Y:S02]  /*51e0*/  SHFL.DOWN P1, R155, R157, R156, R159 ;  /* 0x0800009c9d9b7389 */ /* 0x000064000002009f */
[----:B01----:R-:W-:Y:S01]  /*51f0*/  ENDCOLLECTIVE ;  /* 0x000000000000791b */ /* 0x003fe20003800000 */
.L_x_11907:
[----:B------:R-:W-:Y:S01]  /*5200*/  FADD.FTZ R148, R147, R148 ;  /* 0x0000009493947221 */ /* 0x000fe20000010000 */
[----:B------:R-:W-:-:S04]  /*5210*/  HFMA2.MMA R156, -RZ, RZ, 0, 2.384185791015625e-07 ;  /* 0x00000004ff9c7435 */ /* 0x000fc800000001ff */
[----:B------:R-:W-:Y:S02]  /*5220*/  MOV R157, R148 ;  /* 0x00000094009d7202 */ /* 0x000fe40000000f00 */
[----:B------:R-:W-:-:S07]  /*5230*/  MOV R149, R155 ;  /* 0x0000009b00957202 */ /* 0x000fce0000000f00 */
[----:B------:R-:W-:Y:S05]  /*5240*/  WARPSYNC.COLLECTIVE R154, `(.L_x_11908) ;  /* 0x000000009a087348 */ /* 0x000fea0003c00000 */
[----:B------:R0:W1:Y:S02]  /*5250*/  SHFL.DOWN P1, R155, R157, R156, R159 ;  /* 0x0800009c9d9b7389 */ /* 0x000064000002009f */
[----:B01----:R-:W-:Y:S01]  /*5260*/  ENDCOLLECTIVE ;  /* 0x000000000000791b */ /* 0x003fe20003800000 */
.L_x_11908:
[----:B------:R-:W-:-:S05]  /*5270*/  FADD.FTZ R149, R146, R149 ;  /* 0x0000009592957221 */ /* 0x000fca0000010000 */
[----:B------:R-:W-:Y:S02]  /*5280*/  MOV R157, R149 ;  /* 0x00000095009d7202 */ /* 0x000fe40000000f00 */
[----:B------:R-:W-:-:S07]  /*5290*/  MOV R151, R155 ;  /* 0x0000009b00977202 */ /* 0x000fce0000000f00 */
[----:B------:R-:W-:Y:S05]  /*52a0*/  WARPSYNC.COLLECTIVE R154, `(.L_x_11909) ;  /* 0x000000009a087348 */ /* 0x000fea0003c00000 */
[----:B------:R0:W1:Y:S02]  /*52b0*/  SHFL.DOWN P1, R155, R157, R156, R159 ;  /* 0x0800009c9d9b7389 */ /* 0x000064000002009f */
[----:B01----:R-:W-:Y:S01]  /*52c0*/  ENDCOLLECTIVE ;  /* 0x000000000000791b */ /* 0x003fe20003800000 */
.L_x_11909:
[----:B------:R-:W-:Y:S01]  /*52d0*/  FADD.FTZ R151, R148, R151 ;  /* 0x0000009794977221 */ /* 0x000fe20000010000 */
[----:B------:R-:W-:-:S04]  /*52e0*/  HFMA2.MMA R156, -RZ, RZ, 0, 1.1920928955078125e-07 ;  /* 0x00000002ff9c7435 */ /* 0x000fc800000001ff */
[----:B------:R-:W-:Y:S02]  /*52f0*/  MOV R157, R151 ;  /* 0x00000097009d7202 */ /* 0x000fe40000000f00 */
[----:B------:R-:W-:-:S07]  /*5300*/  MOV R150, R155 ;  /* 0x0000009b00967202 */ /* 0x000fce0000000f00 */
[----:B------:R-:W-:Y:S05]  /*5310*/  WARPSYNC.COLLECTIVE R154, `(.L_x_11910) ;  /* 0x000000009a087348 */ /* 0x000fea0003c00000 */
[----:B------:R0:W1:Y:S02]  /*5320*/  SHFL.DOWN P1, R155, R157, R156, R159 ;  /* 0x0800009c9d9b7389 */ /* 0x000064000002009f */
[----:B01----:R-:W-:Y:S01]  /*5330*/  ENDCOLLECTIVE ;  /* 0x000000000000791b */ /* 0x003fe20003800000 */
.L_x_11910:
[----:B------:R-:W-:-:S05]  /*5340*/  FADD.FTZ R150, R149, R150 ;  /* 0x0000009695967221 */ /* 0x000fca0000010000 */
[----:B------:R-:W-:Y:S02]  /*5350*/  MOV R157, R150 ;  /* 0x00000096009d7202 */ /* 0x000fe40000000f00 */
[----:B------:R-:W-:-:S07]  /*5360*/  MOV R152, R155 ;  /* 0x0000009b00987202 */ /* 0x000fce0000000f00 */
[----:B------:R-:W-:Y:S05]  /*5370*/  WARPSYNC.COLLECTIVE R154, `(.L_x_11911) ;  /* 0x000000009a087348 */ /* 0x000fea0003c00000 */
[----:B------:R0:W1:Y:S02]  /*5380*/  SHFL.DOWN P1, R155, R157, R156, R159 ;  /* 0x0800009c9d9b7389 */ /* 0x000064000002009f */
[----:B01----:R-:W-:Y:S01]  /*5390*/  ENDCOLLECTIVE ;  /* 0x000000000000791b */ /* 0x003fe20003800000 */
.L_x_11911:
[----:B------:R-:W-:Y:S01]  /*53a0*/  FADD.FTZ R152, R151, R152 ;  /* 0x0000009897987221 */ /* 0x000fe20000010000 */
[----:B------:R-:W-:-:S04]  /*53b0*/  HFMA2.MMA R156, -RZ, RZ, 0, 5.9604644775390625e-08 ;  /* 0x00000001ff9c7435 */ /* 0x000fc800000001ff */
[----:B------:R-:W-:Y:S02]  /*53c0*/  MOV R157, R152 ;  /* 0x00000098009d7202 */ /* 0x000fe40000000f00 */
[----:B------:R-:W-:-:S07]  /*53d0*/  MOV R153, R155 ;  /* 0x0000009b00997202 */ /* 0x000fce0000000f00 */
[----:B------:R-:W-:Y:S05]  /*53e0*/  WARPSYNC.COLLECTIVE R154, `(.L_x_11912) ;  /* 0x000000009a087348 */ /* 0x000fea0003c00000 */
[----:B------:R0:W1:Y:S02]  /*53f0*/  SHFL.DOWN P1, R155, R157, R156, R159 ;  /* 0x0800009c9d9b7389 */ /* 0x000064000002009f */
[----:B01----:R-:W-:Y:S01]  /*5400*/  ENDCOLLECTIVE ;  /* 0x000000000000791b */ /* 0x003fe20003800000 */
.L_x_11912:
[----:B------:R-:W-:-:S05]  /*5410*/  FADD.FTZ R153, R150, R153 ;  /* 0x0000009996997221 */ /* 0x000fca0000010000 */
[----:B------:R-:W-:Y:S02]  /*5420*/  MOV R157, R153 ;  /* 0x00000099009d7202 */ /* 0x000fe40000000f00 */
[----:B------:R-:W-:-:S07]  /*5430*/  MOV R147, R155 ;  /* 0x0000009b00937202 */ /* 0x000fce0000000f00 */
[----:B------:R-:W-:Y:S05]  /*5440*/  WARPSYNC.COLLECTIVE R154, `(.L_x_11913) ;  /* 0x000000009a087348 */ /* 0x000fea0003c00000 */
[----:B------:R0:W1:Y:S02]  /*5450*/  SHFL.DOWN P1, R155, R157, R156, R159 ;  /* 0x0800009c9d9b7389 */ /* 0x000064000002009f */
[----:B01----:R-:W-:Y:S01]  /*5460*/  ENDCOLLECTIVE ;  /* 0x000000000000791b */ /* 0x003fe20003800000 */
.L_x_11913:
[----:B------:R-:W-:Y:S01]  /*5470*/  MOV R146, R155 ;  /* 0x0000009b00927202 */ /* 0x000fe20000000f00 */
[----:B------:R-:W-:Y:S06]  /*5480*/  BRA `(.L_x_11914) ;  /* 0xffffffcc00cc7947 */ /* 0x000fec000383ffff */
.L_x_11915:
        /* <DEDUP_REMOVED lines=15> */
.L_x_14033:


//--------------------- .text._ZN10layer_norm13ln_bwd_kernelINS_13Kernel_traitsI6__halfffffjLj8192ELj1ELj1ELj8ELj16ENS_18Kernel_traits_baseILj8192ES2_ffffjLj256EEEEELb1ELb1ELb0ELb0EEEvNS_9BwdParamsE --------------------------
	.section	.text._ZN10layer_norm13ln_bwd_kernelINS_13Kernel_traitsI6__halfffffjLj8192ELj1ELj1ELj8ELj16ENS_18Kernel_traits_baseILj8192ES2_ffffjLj256EEEEELb1ELb1ELb0ELb0EEEvNS_9BwdParamsE,"ax",@progbits
	.align	128
        .global         _ZN10layer_norm13ln_bwd_kernelINS_13Kernel_traitsI6__halfffffjLj8192ELj1ELj1ELj8ELj16ENS_18Kernel_traits_baseILj8192ES2_ffffjLj256EEEEELb1ELb1ELb0ELb0EEEvNS_9BwdParamsE
        .type           _ZN10layer_norm13ln_bwd_kernelINS_13Kernel_traitsI6__halfffffjLj8192ELj1ELj1ELj8ELj16ENS_18Kernel_traits_baseILj8192ES2_ffffjLj256EEEEELb1ELb1ELb0ELb0EEEvNS_9BwdParamsE,@function
        .size           _ZN10layer_norm13ln_bwd_kernelINS_13Kernel_traitsI6__halfffffjLj8192ELj1ELj1ELj8ELj16ENS_18Kernel_traits_baseILj8192ES2_ffffjLj256EEEEELb1ELb1ELb0ELb0EEEvNS_9BwdParamsE,(.L_x_14034 - _ZN10layer_norm13ln_bwd_kernelINS_13Kernel_traitsI6__halfffffjLj8192ELj1ELj1ELj8ELj16ENS_18Kernel_traits_baseILj8192ES2_ffffjLj256EEEEELb1ELb1ELb0ELb0EEEvNS_9BwdParamsE)
        .other          _ZN10layer_norm13ln_bwd_kernelINS_13Kernel_traitsI6__halfffffjLj8192ELj1ELj1ELj8ELj16ENS_18Kernel_traits_baseILj8192ES2_ffffjLj256EEEEELb1ELb1ELb0ELb0EEEvNS_9BwdParamsE,@"STO_CUDA_ENTRY STV_DEFAULT"
_ZN10layer_norm13ln_bwd_kernelINS_13Kernel_traitsI6__halfffffjLj8192ELj1ELj1ELj8ELj16ENS_18Kernel_traits_baseILj8192ES2_ffffjLj256EEEEELb1ELb1ELb0ELb0EEEvNS_9BwdParamsE:
.text._ZN10layer_norm13ln_bwd_kernelINS_13Kernel_traitsI6__halfffffjLj8192ELj1ELj1ELj8ELj16ENS_18Kernel_traits_baseILj8192ES2_ffffjLj256EEEEELb1ELb1ELb0ELb0EEEvNS_9BwdParamsE:
        /* <DEDUP_REMOVED lines=43> */
[----:B------:R-:W-:-:S04]  /*02b0*/  @P4 LOP3.LUT R3, R3, 0x2, RZ, 0xfc, !PT ;  /* 0x0000000203034812 */ /* 0x000fc800078efcff */
[----:B------:R-:W-:Y:S02]  /*02c0*/  LOP3.LUT R3, R3, 0xfffffffe, RZ, 0xc0, !PT ;  /* 0xfffffffe03037812 */ /* 0x000fe400078ec0ff */
[----:B------:R-:W0:Y:S01]  /*02d0*/  @P5 LDC.64 R44, c[0x0][0x260] ;  /* 0x00009800ff2c5b82 */ /* 0x000e220000000a00 */
[C---:B-1----:R-:W-:Y:S01]  /*02e0*/  @P0 IMAD.WIDE.U32 R32, R69.reuse, 0x8, R32 ;  /* 0x0000000845200825 */ /* 0x042fe200078e0020 */
[----:B------:R-:W-:Y:S02]  /*02f0*/  @P0 LOP3.LUT R69, R69, 0x100, RZ, 0xfc, !PT ;  /* 0x0000010045450812 */ /* 0x000fe400078efcff */
[----:B------:R-:W-:Y:S02]  /*0300*/  ISETP.GE.U32.AND P0, PT, R0, 0x600, PT ;  /* 0x000006000000780c */ /* 0x000fe40003f06070 */
[----:B------:R-:W-:Y:S02]  /*0310*/  @P3 LOP3.LUT R3, R3, 0x1, RZ, 0xfc, !PT ;  /* 0x0000000103033812 */ /* 0x000fe400078efcff */
        /* <DEDUP_REMOVED lines=18> */
[----:B------:R1:W5:Y:S01]  /*0440*/  @P6 LDG.E.64 R18, desc[UR4][R32.64] ;  /* 0x0000000420126981 */ /* 0x000362000c1e1b00 */
        /* <DEDUP_REMOVED lines=15> */
[C---:B---3--:R-:W-:Y:S01]  /*0540*/  @P0 IMAD.WIDE.U32 R56, R69.reuse, 0x8, R56 ;  /* 0x0000000845380825 */ /* 0x048fe200078e0038 */
[----:B------:R-:W-:Y:S01]  /*0550*/  ISETP.NE.AND P6, PT, R2, RZ, PT ;  /* 0x000000ff0200720c */ /* 0x000fe20003fc5270 */
[----:B------:R-:W5:Y:S02]  /*0560*/  @P4 LDG.E.64 R6, desc[UR4][R50.64] ;  /* 0x0000000432064981 */ /* 0x000f64000c1e1b00 */
[C---:B----4-:R-:W-:Y:S01]  /*0570*/  @P0 IMAD.WIDE.U32 R58, R69.reuse, 0x8, R58 ;  /* 0x00000008453a0825 */ /* 0x050fe200078e003a */
[----:B------:R-:W-:Y:S01]  /*0580*/  @P0 IADD3 R69, R69, 0x100, RZ ;  /* 0x0000010045450810 */ /* 0x000fe20007ffe0ff */
[----:B------:R-:W5:Y:S04]  /*0590*/  @P3 LDG.E.64 R26, desc[UR4][R52.64] ;  /* 0x00000004341a3981 */ /* 0x000f68000c1e1b00 */
[C---:B0-----:R-:W-:Y:S01]  /*05a0*/  @P1 IMAD.WIDE.U32 R60, R69.reuse, 0x8, R60 ;  /* 0x00000008453c1825 */ /* 0x041fe200078e003c */
[----:B------:R-:W-:Y:S01]  /*05b0*/  LEA.HI R2, R136, UR6, RZ, 0x18 ;  /* 0x0000000688027c11 */ /* 0x000fe2000f8fc0ff */
[----:B------:R-:W5:Y:S02]  /*05c0*/  @P3 LDG.E.64 R4, desc[UR4][R54.64] ;  /* 0x0000000436043981 */ /* 0x000f64000c1e1b00 */
[C---:B--2---:R-:W-:Y:S01]  /*05d0*/  @P1 IMAD.WIDE.U32 R62, R69.reuse, 0x8, R62 ;  /* 0x00000008453e1825 */ /* 0x044fe200078e003e */
[----:B------:R-:W-:Y:S01]  /*05e0*/  @P1 IADD3 R69, R69, 0x100, RZ ;  /* 0x0000010045451810 */ /* 0x000fe20007ffe0ff */
[----:B------:R-:W5:Y:S04]  /*05f0*/  @P6 LDG.E.64 R34, desc[UR4][R40.64] ;  /* 0x0000000428226981 */ /* 0x000f68000c1e1b00 */
[C---:B-1----:R-:W-:Y:S01]  /*0600*/  @P2 IMAD.WIDE.U32 R28, R69.reuse, 0x8, R64 ;  /* 0x00000008451c2825 */ /* 0x042fe200078e0040 */
[----:B------:R-:W5:Y:S03]  /*0610*/  @P6 LDG.E.64 R16, desc[UR4][R42.64] ;  /* 0x000000042a106981 */ /* 0x000f66000c1e1b00 */
[----:B------:R-:W-:Y:S01]  /*0620*/  @P2 IMAD.WIDE.U32 R32, R69, 0x8, R66 ;  /* 0x0000000845202825 */ /* 0x000fe200078e0042 */
[----:B------:R-:W5:Y:S04]  /*0630*/  @P2 LDG.E.64 R20, desc[UR4][R28.64] ;  /* 0x000000041c142981 */ /* 0x000f68000c1e1b00 */
[----:B------:R-:W5:Y:S01]  /*0640*/  @P2 LDG.E.64 R10, desc[UR4][R32.64] ;  /* 0x00000004200a2981 */ /* 0x000f62000c1e1b00 */
[----:B------:R-:W-:-:S02]  /*0650*/  ISETP.GE.AND P2, PT, R2, UR7, PT ;  /* 0x0000000702007c0c */ /* 0x000fc4000bf46270 */
[----:B------:R-:W-:Y:S02]  /*0660*/  CS2R R130, SRZ ;  /* 0x0000000000827805 */ /* 0x000fe4000001ff00 */
[----:B------:R-:W-:Y:S01]  /*0670*/  CS2R R124, SRZ ;  /* 0x00000000007c7805 */ /* 0x000fe2000001ff00 */
[----:B------:R-:W5:Y:S01]  /*0680*/  @P0 LDG.E.64 R24, desc[UR4][R56.64] ;  /* 0x0000000438180981 */ /* 0x000f62000c1e1b00 */
[----:B------:R-:W-:Y:S02]  /*0690*/  CS2R R126, SRZ ;  /* 0x00000000007e7805 */ /* 0x000fe4000001ff00 */
[----:B------:R-:W-:Y:S02]  /*06a0*/  CS2R R120, SRZ ;  /* 0x0000000000787805 */ /* 0x000fe4000001ff00 */
[----:B------:R-:W-:Y:S01]  /*06b0*/  CS2R R122, SRZ ;  /* 0x00000000007a7805 */ /* 0x000fe2000001ff00 */
[----:B------:R-:W5:Y:S01]  /*06c0*/  @P0 LDG.E.64 R8, desc[UR4][R58.64] ;  /* 0x000000043a080981 */ /* 0x000f62000c1e1b00 */
[----:B------:R-:W-:-:S02]  /*06d0*/  CS2R R116, SRZ ;  /* 0x0000000000747805 */ /* 0x000fc4000001ff00 */
[----:B------:R-:W-:Y:S02]  /*06e0*/  CS2R R118, SRZ ;  /* 0x0000000000767805 */ /* 0x000fe4000001ff00 */
[----:B------:R-:W-:Y:S01]  /*06f0*/  CS2R R112, SRZ ;  /* 0x0000000000707805 */ /* 0x000fe2000001ff00 */
[----:B------:R0:W5:Y:S01]  /*0700*/  @P1 LDG.E.64 R22, desc[UR4][R60.64] ;  /* 0x000000043c161981 */ /* 0x000162000c1e1b00 */
[----:B------:R-:W-:Y:S02]  /*0710*/  CS2R R114, SRZ ;  /* 0x0000000000727805 */ /* 0x000fe4000001ff00 */
[----:B------:R-:W-:Y:S02]  /*0720*/  CS2R R108, SRZ ;  /* 0x00000000006c7805 */ /* 0x000fe4000001ff00 */
[----:B------:R-:W-:Y:S01]  /*0730*/  CS2R R110, SRZ ;  /* 0x00000000006e7805 */ /* 0x000fe2000001ff00 */
[----:B------:R1:W5:Y:S01]  /*0740*/  @P1 LDG.E.64 R12, desc[UR4][R62.64] ;  /* 0x000000043e0c1981 */ /* 0x000362000c1e1b00 */
        /* <DEDUP_REMOVED lines=22> */
[----:B0-----:R-:W-:Y:S02]  /*08b0*/  CS2R R60, SRZ ;  /* 0x00000000003c7805 */ /* 0x001fe4000001ff00 */
[----:B-1----:R-:W-:Y:S02]  /*08c0*/  CS2R R62, SRZ ;  /* 0x00000000003e7805 */ /* 0x002fe4000001ff00 */
        /* <DEDUP_REMOVED lines=13> */
[----:B------:R-:W-:Y:S01]  /*09a0*/  SHF.R.U64 R150, R30, 0x10, R31 ;  /* 0x000000101e967819 */ /* 0x000fe2000000121f */
[----:B------:R-:W-:Y:S01]  /*09b0*/  HFMA2.MMA R225, -RZ, RZ, 0, 5.9604644775390625e-08 ;  /* 0x00000001ffe17435 */ /* 0x000fe200000001ff */
[----:B------:R-:W-:Y:S02]  /*09c0*/  MOV R28, R31 ;  /* 0x0000001f001c7202 */ /* 0x000fe40000000f00 */
[--C-:B------:R-:W-:Y:S02]  /*09d0*/  SHF.R.U64 R242, R4, 0x10, R5.reuse ;  /* 0x0000001004f27819 */ /* 0x100fe40000001205 */
[----:B------:R-:W-:Y:S02]  /*09e0*/  MOV R241, R5 ;  /* 0x0000000500f17202 */ /* 0x000fe40000000f00 */
[----:B------:R-:W-:Y:S01]  /*09f0*/  SHF.R.U32.HI R240, RZ, 0x10, R5 ;  /* 0x00000010fff07819 */ /* 0x000fe20000011605 */
[----:B------:R-:W-:Y:S01]  /*0a00*/  HADD2.F32 R5, -RZ, R0.H0_H0 ;  /* 0x20000000ff057230 */ /* 0x000fe20000004100 */
[----:B------:R-:W-:Y:S01]  /*0a10*/  MOV R243, R4 ;  /* 0x0000000400f37202 */ /* 0x000fe20000000f00 */
[----:B------:R-:W-:Y:S01]  /*0a20*/  HADD2.F32 R4, -RZ, R150.H0_H0 ;  /* 0x20000096ff047230 */ /* 0x000fe20000004100 */
[----:B------:R-:W-:Y:S01]  /*0a30*/  SHF.R.U32.HI R149, RZ, 0x10, R31 ;  /* 0x00000010ff957819 */ /* 0x000fe2000001161f */
[----:B------:R-:W-:Y:S01]  /*0a40*/  HADD2.F32 R0, -RZ, R28.H0_H0 ;  /* 0x2000001cff007230 */ /* 0x000fe20000004100 */
[----:B------:R-:W-:Y:S01]  /*0a50*/  MOV R29, R34 ;  /* 0x00000022001d7202 */ /* 0x000fe20000000f00 */
[----:B------:R0:W-:Y:S01]  /*0a60*/  STL [R1+0x98], R5 ;  /* 0x0000980501007387 */ /* 0x0001e20000100800 */
[--C-:B------:R-:W-:Y:S01]  /*0a70*/  SHF.R.U64 R148, R34, 0x10, R35.reuse ;  /* 0x0000001022947819 */ /* 0x100fe20000001223 */
[----:B------:R-:W-:Y:S01]  /*0a80*/  HADD2.F32 R243, -RZ, R243.H0_H0 ;  /* 0x200000f3fff37230 */ /* 0x000fe20000004100 */
[----:B------:R-:W-:Y:S01]  /*0a90*/  MOV R30, R35 ;  /* 0x00000023001e7202 */ /* 0x000fe20000000f00 */
[----:B------:R1:W-:Y:S01]  /*0aa0*/  STL [R1+0x94], R4 ;  /* 0x0000940401007387 */ /* 0x0003e20000100800 */
[----:B------:R-:W-:Y:S01]  /*0ab0*/  SHF.R.U32.HI R147, RZ, 0x10, R35 ;  /* 0x00000010ff937819 */ /* 0x000fe20000011623 */
[----:B------:R-:W-:Y:S01]  /*0ac0*/  HADD2.F32 R242, -RZ, R242.H0_H0 ;  /* 0x200000f2fff27230 */ /* 0x000fe20000004100 */
[----:B------:R-:W-:Y:S01]  /*0ad0*/  MOV R31, R36 ;  /* 0x00000024001f7202 */ /* 0x000fe20000000f00 */
[----:B------:R2:W-:Y:S01]  /*0ae0*/  STL [R1+0x90], R0 ;  /* 0x0000900001007387 */ /* 0x0005e20000100800 */
[--C-:B------:R-:W-:Y:S01]  /*0af0*/  SHF.R.U64 R146, R36, 0x10, R37.reuse ;  /* 0x0000001024927819 */ /* 0x100fe20000001225 */
[----:B0-----:R-:W-:Y:S01]  /*0b00*/  HADD2.F32 R5, -RZ, R149.H0_H0 ;  /* 0x20000095ff057230 */ /* 0x001fe20000004100 */
[----:B------:R-:W-:Y:S01]  /*0b10*/  MOV R32, R37 ;  /* 0x0000002500207202 */ /* 0x000fe20000000f00 */
[----:B------:R-:W-:Y:S01]  /*0b20*/  HADD2.F32 R241, -RZ, R241.H0_H0 ;  /* 0x200000f1fff17230 */ /* 0x000fe20000004100 */
[----:B------:R-:W-:Y:S01]  /*0b30*/  SHF.R.U32.HI R145, RZ, 0x10, R37 ;  /* 0x00000010ff917819 */ /* 0x000fe20000011625 */
[----:B-1----:R-:W-:Y:S01]  /*0b40*/  HADD2.F32 R4, -RZ, R29.H0_H0 ;  /* 0x2000001dff047230 */ /* 0x002fe20000004100 */
[----:B------:R0:W-:Y:S01]  /*0b50*/  STL [R1+0x8c], R5 ;  /* 0x00008c0501007387 */ /* 0x0001e20000100800 */
[----:B------:R-:W-:Y:S01]  /*0b60*/  MOV R33, R38 ;  /* 0x0000002600217202 */ /* 0x000fe20000000f00 */
[----:B------:R-:W-:Y:S01]  /*0b70*/  HADD2.F32 R240, -RZ, R240.H0_H0 ;  /* 0x200000f0fff07230 */ /* 0x000fe20000004100 */
[----:B------:R-:W-:Y:S01]  /*0b80*/  SHF.R.U64 R144, R38, 0x10, R39 ;  /* 0x0000001026907819 */ /* 0x000fe20000001227 */
[----:B--2---:R-:W-:Y:S01]  /*0b90*/  HADD2.F32 R0, -RZ, R148.H0_H0 ;  /* 0x20000094ff007230 */ /* 0x004fe20000004100 */
[----:B------:R1:W-:Y:S01]  /*0ba0*/  STL [R1+0x88], R4 ;  /* 0x0000880401007387 */ /* 0x0003e20000100800 */
[----:B------:R-:W-:-:S02]  /*0bb0*/  MOV R34, R39 ;  /* 0x0000002700227202 */ /* 0x000fc40000000f00 */
[----:B------:R-:W-:Y:S01]  /*0bc0*/  SHF.R.U32.HI R143, RZ, 0x10, R39 ;  /* 0x00000010ff8f7819 */ /* 0x000fe20000011627 */
[----:B------:R2:W-:Y:S01]  /*0bd0*/  STL [R1+0x84], R0 ;  /* 0x0000840001007387 */ /* 0x0005e20000100800 */
[----:B0-----:R-:W-:Y:S01]  /*0be0*/  HADD2.F32 R5, -RZ, R30.H0_H0 ;  /* 0x2000001eff057230 */ /* 0x001fe20000004100 */
[----:B------:R-:W-:Y:S02]  /*0bf0*/  MOV R35, R26 ;  /* 0x0000001a00237202 */ /* 0x000fe40000000f00 */
[--C-:B------:R-:W-:Y:S01]  /*0c00*/  SHF.R.U64 R142, R26, 0x10, R27.reuse ;  /* 0x000000101a8e7819 */ /* 0x100fe2000000121b */
[----:B-1----:R-:W-:Y:S01]  /*0c10*/  HADD2.F32 R4, -RZ, R147.H0_H0 ;  /* 0x20000093ff047230 */ /* 0x002fe20000004100 */
[----:B------:R0:W-:Y:S01]  /*0c20*/  STL [R1+0x80], R5 ;  /* 0x0000800501007387 */ /* 0x0001e20000100800 */
[----:B------:R-:W-:Y:S01]  /*0c30*/  MOV R36, R27 ;  /* 0x0000001b00247202 */ /* 0x000fe20000000f00 */
[----:B--2---:R-:W-:Y:S02]  /*0c40*/  HADD2.F32 R0, -RZ, R31.H0_H0 ;  /* 0x2000001fff007230 */ /* 0x004fe40000004100 */
[----:B------:R1:W-:Y:S01]  /*0c50*/  STL [R1+0x7c], R4 ;  /* 0x00007c0401007387 */ /* 0x0003e20000100800 */
[----:B------:R-:W-:-:S02]  /*0c60*/  SHF.R.U32.HI R141, RZ, 0x10, R27 ;  /* 0x00000010ff8d7819 */ /* 0x000fc4000001161b */
[----:B------:R-:W-:Y:S01]  /*0c70*/  MOV R26, R24 ;  /* 0x00000018001a7202 */ /* 0x000fe20000000f00 */
[----:B------:R2:W-:Y:S01]  /*0c80*/  STL [R1+0x78], R0 ;  /* 0x0000780001007387 */ /* 0x0005e20000100800 */
[--C-:B------:R-:W-:Y:S01]  /*0c90*/  SHF.R.U64 R140, R24, 0x10, R25.reuse ;  /* 0x00000010188c7819 */ /* 0x100fe20000001219 */
[----:B0-----:R-:W-:Y:S01]  /*0ca0*/  HADD2.F32 R5, -RZ, R146.H0_H0 ;  /* 0x20000092ff057230 */ /* 0x001fe20000004100 */
[----:B------:R-:W-:Y:S02]  /*0cb0*/  MOV R27, R25 ;  /* 0x00000019001b7202 */ /* 0x000fe40000000f00 */
[----:B------:R-:W-:Y:S01]  /*0cc0*/  SHF.R.U32.HI R139, RZ, 0x10, R25 ;  /* 0x00000010ff8b7819 */ /* 0x000fe20000011619 */
[----:B-1----:R-:W-:Y:S01]  /*0cd0*/  HADD2.F32 R4, -RZ, R32.H0_H0 ;  /* 0x20000020ff047230 */ /* 0x002fe20000004100 */
[----:B------:R0:W-:Y:S01]  /*0ce0*/  STL [R1+0x74], R5 ;  /* 0x0000740501007387 */ /* 0x0001e20000100800 */
[----:B------:R-:W-:Y:S01]  /*0cf0*/  MOV R24, R22 ;  /* 0x0000001600187202 */ /* 0x000fe20000000f00 */
[----:B--2---:R-:W-:-:S02]  /*0d00*/  HADD2.F32 R0, -RZ, R145.H0_H0 ;  /* 0x20000091ff007230 */ /* 0x004fc40000004100 */
[----:B------:R1:W-:Y:S01]  /*0d10*/  STL [R1+0x70], R4 ;  /* 0x0000700401007387 */ /* 0x0003e20000100800 */
[--C-:B------:R-:W-:Y:S02]  /*0d20*/  SHF.R.U64 R138, R22, 0x10, R23.reuse ;  /* 0x00000010168a7819 */ /* 0x100fe40000001217 */
[----:B------:R-:W-:Y:S01]  /*0d30*/  MOV R25, R23 ;  /* 0x0000001700197202 */ /* 0x000fe20000000f00 */
[----:B------:R2:W-:Y:S01]  /*0d40*/  STL [R1+0x6c], R0 ;  /* 0x00006c0001007387 */ /* 0x0005e20000100800 */
[----:B------:R-:W-:Y:S01]  /*0d50*/  SHF.R.U32.HI R137, RZ, 0x10, R23 ;  /* 0x00000010ff897819 */ /* 0x000fe20000011617 */
[----:B0-----:R-:W-:Y:S01]  /*0d60*/  HADD2.F32 R5, -RZ, R33.H0_H0 ;  /* 0x20000021ff057230 */ /* 0x001fe20000004100 */
[----:B------:R-:W-:Y:S02]  /*0d70*/  MOV R22, R20 ;  /* 0x0000001400167202 */ /* 0x000fe40000000f00 */
[----:B------:R-:W-:Y:S01]  /*0d80*/  SHF.R.U64 R136, R20, 0x10, R21 ;  /* 0x0000001014887819 */ /* 0x000fe20000001215 */
[----:B-1----:R-:W-:Y:S01]  /*0d90*/  HADD2.F32 R4, -RZ, R144.H0_H0 ;  /* 0x20000090ff047230 */ /* 0x002fe20000004100 */
[----:B------:R0:W-:Y:S01]  /*0da0*/  STL [R1+0x68], R5 ;  /* 0x0000680501007387 */ /* 0x0001e20000100800 */
[----:B------:R-:W-:Y:S01]  /*0db0*/  MOV R23, R21 ;  /* 0x0000001500177202 */ /* 0x000fe20000000f00 */
[----:B--2---:R-:W-:-:S02]  /*0dc0*/  HADD2.F32 R0, -RZ, R34.H0_H0 ;  /* 0x20000022ff007230 */ /* 0x004fc40000004100 */
[----:B------:R1:W-:Y:S01]  /*0dd0*/  STL [R1+0x64], R4 ;  /* 0x0000640401007387 */ /* 0x0003e20000100800 */
[----:B------:R-:W-:Y:S02]  /*0de0*/  SHF.R.U32.HI R39, RZ, 0x10, R21 ;  /* 0x00000010ff277819 */ /* 0x000fe40000011615 */
        /* <DEDUP_REMOVED lines=17> */
[--C-:B------:R-:W-:Y:S01]  /*0f00*/  SHF.R.U64 R250, R14, 0x10, R15.reuse ;  /* 0x000000100efa7819 */ /* 0x100fe2000000120f */
[----:B-1----:R-:W-:Y:S01]  /*0f10*/  HADD2.F32 R4, -RZ, R141.H0_H0 ;  /* 0x2000008dff047230 */ /* 0x002fe20000004100 */
[----:B------:R0:W-:Y:S01]  /*0f20*/  STL [R1+0x50], R5 ;  /* 0x0000500501007387 */ /* 0x0001e20000100800 */
[----:B------:R-:W-:Y:S01]  /*0f30*/  MOV R249, R15 ;  /* 0x0000000f00f97202 */ /* 0x000fe20000000f00 */
[----:B------:R-:W-:Y:S01]  /*0f40*/  HADD2.F32 R252, -RZ, R252.H0_H0 ;  /* 0x200000fcfffc7230 */ /* 0x000fe20000004100 */
[----:B------:R-:W-:Y:S01]  /*0f50*/  SHF.R.U32.HI R248, RZ, 0x10, R15 ;  /* 0x00000010fff87819 */ /* 0x000fe2000001160f */
[----:B--2---:R-:W-:Y:S01]  /*0f60*/  HADD2.F32 R0, -RZ, R26.H0_H0 ;  /* 0x2000001aff007230 */ /* 0x004fe20000004100 */
[----:B------:R1:W-:Y:S01]  /*0f70*/  STL [R1+0x4c], R4 ;  /* 0x00004c0401007387 */ /* 0x0003e20000100800 */
[----:B------:R-:W-:Y:S01]  /*0f80*/  MOV R247, R6 ;  /* 0x0000000600f77202 */ /* 0x000fe20000000f00 */
[----:B------:R-:W-:Y:S01]  /*0f90*/  HADD2.F32 R251, -RZ, R251.H0_H0 ;  /* 0x200000fbfffb7230 */ /* 0x000fe20000004100 */
[--C-:B------:R-:W-:Y:S01]  /*0fa0*/  SHF.R.U64 R246, R6, 0x10, R7.reuse ;  /* 0x0000001006f67819 */ /* 0x100fe20000001207 */
[----:B------:R2:W-:Y:S01]  /*0fb0*/  STL [R1+0x48], R0 ;  /* 0x0000480001007387 */ /* 0x0005e20000100800 */
[----:B0-----:R-:W-:Y:S01]  /*0fc0*/  HADD2.F32 R5, -RZ, R140.H0_H0 ;  /* 0x2000008cff057230 */ /* 0x001fe20000004100 */
[----:B------:R-:W-:Y:S01]  /*0fd0*/  MOV R245, R7 ;  /* 0x0000000700f57202 */ /* 0x000fe20000000f00 */
[----:B------:R-:W-:Y:S01]  /*0fe0*/  HADD2.F32 R250, -RZ, R250.H0_H0 ;  /* 0x200000fafffa7230 */ /* 0x000fe20000004100 */
[----:B------:R-:W-:Y:S01]  /*0ff0*/  SHF.R.U32.HI R244, RZ, 0x10, R7 ;  /* 0x00000010fff47819 */ /* 0x000fe20000011607 */
[----:B------:R-:W-:Y:S01]  /*1000*/  HADD2.F32 R249, -RZ, R249.H0_H0 ;  /* 0x200000f9fff97230 */ /* 0x000fe20000004100 */
[----:B------:R0:W-:Y:S01]  /*1010*/  STL [R1+0x44], R5 ;  /* 0x0000440501007387 */ /* 0x0001e20000100800 */
[----:B-1----:R-:W-:Y:S01]  /*1020*/  HADD2.F32 R4, -RZ, R27.H0_H0 ;  /* 0x2000001bff047230 */ /* 0x002fe20000004100 */
[----:B------:R-:W-:Y:S01]  /*1030*/  MOV R239, R8 ;  /* 0x0000000800ef7202 */ /* 0x000fe20000000f00 */
[----:B------:R-:W-:Y:S01]  /*1040*/  HADD2.F32 R248, -RZ, R248.H0_H0 ;  /* 0x200000f8fff87230 */ /* 0x000fe20000004100 */
[--C-:B------:R-:W-:Y:S01]  /*1050*/  SHF.R.U64 R238, R8, 0x10, R9.reuse ;  /* 0x0000001008ee7819 */ /* 0x100fe20000001209 */
[----:B--2---:R-:W-:Y:S01]  /*1060*/  HADD2.F32 R0, -RZ, R139.H0_H0 ;  /* 0x2000008bff007230 */ /* 0x004fe20000004100 */
[----:B------:R1:W-:Y:S01]  /*1070*/  STL [R1+0x40], R4 ;  /* 0x0000400401007387 */ /* 0x0003e20000100800 */
[----:B------:R-:W-:Y:S01]  /*1080*/  MOV R237, R9 ;  /* 0x0000000900ed7202 */ /* 0x000fe20000000f00 */
[----:B------:R-:W-:Y:S01]  /*1090*/  HADD2.F32 R247, -RZ, R247.H0_H0 ;  /* 0x200000f7fff77230 */ /* 0x000fe20000004100 */
[----:B------:R-:W-:Y:S01]  /*10a0*/  SHF.R.U32.HI R236, RZ, 0x10, R9 ;  /* 0x00000010ffec7819 */ /* 0x000fe20000011609 */
[----:B0-----:R-:W-:Y:S01]  /*10b0*/  HADD2.F32 R5, -RZ, R24.H0_H0 ;  /* 0x20000018ff057230 */ /* 0x001fe20000004100 */
[----:B------:R0:W-:Y:S01]  /*10c0*/  STL [R1+0x3c], R0 ;  /* 0x00003c0001007387 */ /* 0x0001e20000100800 */
[----:B------:R-:W-:Y:S01]  /*10d0*/  MOV R235, R12 ;  /* 0x0000000c00eb7202 */ /* 0x000fe20000000f00 */
[----:B------:R-:W-:Y:S01]  /*10e0*/  HADD2.F32 R246, -RZ, R246.H0_H0 ;  /* 0x200000f6fff67230 */ /* 0x000fe20000004100 */
[--C-:B------:R-:W-:Y:S01]  /*10f0*/  SHF.R.U64 R234, R12, 0x10, R13.reuse ;  /* 0x000000100cea7819 */ /* 0x100fe2000000120d */
[----:B------:R2:W-:Y:S01]  /*1100*/  STL [R1+0x38], R5 ;  /* 0x0000380501007387 */ /* 0x0005e20000100800 */
[----:B-1----:R-:W-:Y:S01]  /*1110*/  HADD2.F32 R4, -RZ, R138.H0_H0 ;  /* 0x2000008aff047230 */ /* 0x002fe20000004100 */
[----:B------:R-:W-:Y:S01]  /*1120*/  MOV R233, R13 ;  /* 0x0000000d00e97202 */ /* 0x000fe20000000f00 */
[----:B------:R-:W-:Y:S01]  /*1130*/  HADD2.F32 R245, -RZ, R245.H0_H0 ;  /* 0x200000f5fff57230 */ /* 0x000fe20000004100 */
[----:B------:R-:W-:Y:S01]  /*1140*/  SHF.R.U32.HI R232, RZ, 0x10, R13 ;  /* 0x00000010ffe87819 */ /* 0x000fe2000001160d */
[----:B------:R-:W-:Y:S01]  /*1150*/  HADD2.F32 R244, -RZ, R244.H0_H0 ;  /* 0x200000f4fff47230 */ /* 0x000fe20000004100 */
[----:B------:R1:W-:Y:S01]  /*1160*/  STL [R1+0x34], R4 ;  /* 0x0000340401007387 */ /* 0x0003e20000100800 */
[----:B0-----:R-:W-:Y:S01]  /*1170*/  HADD2.F32 R0, -RZ, R25.H0_H0 ;  /* 0x20000019ff007230 */ /* 0x001fe20000004100 */
        /* <DEDUP_REMOVED lines=8> */
[----:B-1----:R-:W-:Y:S01]  /*1200*/  HADD2.F32 R4, -RZ, R22.H0_H0 ;  /* 0x20000016ff047230 */ /* 0x002fe20000004100 */
[----:B------:R1:W-:Y:S01]  /*1210*/  STL [R1+0x2c], R5 ;  /* 0x00002c0501007387 */ /* 0x0003e20000100800 */
[----:B------:R-:W-:Y:S01]  /*1220*/  ISETP.NE.U32.AND P2, PT, RZ, UR6, PT ;  /* 0x00000006ff007c0c */ /* 0x000fe2000bf45070 */
[----:B------:R-:W-:Y:S01]  /*1230*/  HADD2.F32 R237, -RZ, R237.H0_H0 ;  /* 0x200000edffed7230 */ /* 0x000fe20000004100 */
[----:B------:R-:W-:Y:S01]  /*1240*/  MOV R133, RZ ;  /* 0x000000ff00857202 */ /* 0x000fe20000000f00 */
[----:B------:R2:W-:Y:S01]  /*1250*/  STL [R1+0x28], R4 ;  /* 0x0000280401007387 */ /* 0x0005e20000100800 */
[----:B0-----:R-:W-:Y:S01]  /*1260*/  HADD2.F32 R0, -RZ, R136.H0_H0 ;  /* 0x20000088ff007230 */ /* 0x001fe20000004100 */
[----:B------:R-:W-:Y:S01]  /*1270*/  ISETP.NE.AND.EX P2, PT, RZ, UR7, PT, P2 ;  /* 0x00000007ff007c0c */ /* 0x000fe2000bf45320 */
[----:B------:R-:W-:-:S02]  /*1280*/  HADD2.F32 R236, -RZ, R236.H0_H0 ;  /* 0x200000ecffec7230 */ /* 0x000fc40000004100 */
[----:B------:R-:W-:Y:S01]  /*1290*/  HADD2.F32 R235, -RZ, R235.H0_H0 ;  /* 0x200000ebffeb7230 */ /* 0x000fe20000004100 */
[----:B------:R0:W-:Y:S01]  /*12a0*/  STL [R1+0x24], R0 ;  /* 0x0000240001007387 */ /* 0x0001e20000100800 */
[----:B-1----:R-:W-:Y:S02]  /*12b0*/  HADD2.F32 R5, -RZ, R23.H0_H0 ;  /* 0x20000017ff057230 */ /* 0x002fe40000004100 */
[----:B------:R-:W-:Y:S02]  /*12c0*/  HADD2.F32 R234, -RZ, R234.H0_H0 ;  /* 0x200000eaffea7230 */ /* 0x000fe40000004100 */
[----:B--2---:R-:W-:Y:S01]  /*12d0*/  HADD2.F32 R4, -RZ, R39.H0_H0 ;  /* 0x20000027ff047230 */ /* 0x004fe20000004100 */
[----:B------:R1:W-:Y:S01]  /*12e0*/  STL [R1+0x20], R5 ;  /* 0x0000200501007387 */ /* 0x0003e20000100800 */
[----:B------:R-:W-:Y:S02]  /*12f0*/  HADD2.F32 R233, -RZ, R233.H0_H0 ;  /* 0x200000e9ffe97230 */ /* 0x000fe40000004100 */
[----:B------:R-:W-:Y:S01]  /*1300*/  HADD2.F32 R232, -RZ, R232.H0_H0 ;  /* 0x200000e8ffe87230 */ /* 0x000fe20000004100 */
[----:B------:R2:W-:Y:S01]  /*1310*/  STL [R1+0x1c], R4 ;  /* 0x00001c0401007387 */ /* 0x0005e20000100800 */
[----:B0-----:R-:W-:-:S02]  /*1320*/  HADD2.F32 R0, -RZ, R20.H0_H0 ;  /* 0x20000014ff007230 */ /* 0x001fc40000004100 */
[----:B------:R-:W-:Y:S02]  /*1330*/  HADD2.F32 R231, -RZ, R231.H0_H0 ;  /* 0x200000e7ffe77230 */ /* 0x000fe40000004100 */
[----:B------:R-:W-:Y:S01]  /*1340*/  HADD2.F32 R230, -RZ, R230.H0_H0 ;  /* 0x200000e6ffe67230 */ /* 0x000fe20000004100 */
[----:B------:R0:W-:Y:S01]  /*1350*/  STL [R1+0x18], R0 ;  /* 0x0000180001007387 */ /* 0x0001e20000100800 */
[----:B-1----:R-:W-:Y:S02]  /*1360*/  HADD2.F32 R5, -RZ, R38.H0_H0 ;  /* 0x20000026ff057230 */ /* 0x002fe40000004100 */
[----:B------:R-:W-:Y:S02]  /*1370*/  HADD2.F32 R229, -RZ, R229.H0_H0 ;  /* 0x200000e5ffe57230 */ /* 0x000fe40000004100 */
[----:B--2---:R-:W-:Y:S01]  /*1380*/  HADD2.F32 R4, -RZ, R21.H0_H0 ;  /* 0x20000015ff047230 */ /* 0x004fe20000004100 */
[----:B------:R1:W-:Y:S01]  /*1390*/  STL [R1+0x14], R5 ;  /* 0x0000140501007387 */ /* 0x0003e20000100800 */
[----:B------:R-:W-:-:S02]  /*13a0*/  HADD2.F32 R228, -RZ, R228.H0_H0 ;  /* 0x200000e4ffe47230 */ /* 0x000fc40000004100 */
[----:B0-----:R-:W-:Y:S01]  /*13b0*/  HADD2.F32 R0, -RZ, R37.H0_H0 ;  /* 0x20000025ff007230 */ /* 0x001fe20000004100 */
[----:B------:R0:W-:Y:S04]  /*13c0*/  STL [R1+0x10], R4 ;  /* 0x0000100401007387 */ /* 0x0001e80000100800 */
[----:B------:R2:W-:Y:S01]  /*13d0*/  STL [R1+0xc], R0 ;  /* 0x00000c0001007387 */ /* 0x0005e20000100800 */
[----:B-1----:R-:W-:Y:S02]  /*13e0*/  HADD2.F32 R5, -RZ, R18.H0_H0 ;  /* 0x20000012ff057230 */ /* 0x002fe40000004100 */
[----:B0-----:R-:W-:-:S03]  /*13f0*/  HADD2.F32 R4, -RZ, R16.H0_H0 ;  /* 0x20000010ff047230 */ /* 0x001fc60000004100 */
[----:B------:R0:W-:Y:S01]  /*1400*/  STL [R1+0x8], R5 ;  /* 0x0000080501007387 */ /* 0x0001e20000100800 */
[----:B--2---:R-:W-:-:S03]  /*1410*/  HADD2.F32 R0, -RZ, R19.H0_H0 ;  /* 0x20000013ff007230 */ /* 0x004fc60000004100 */
[----:B------:R0:W-:Y:S04]  /*1420*/  STL [R1+0x4], R4 ;  /* 0x0000040401007387 */ /* 0x0001e80000100800 */
[----:B------:R0:W-:Y:S02]  /*1430*/  STL [R1], R0 ;  /* 0x0000000001007387 */ /* 0x0001e40000100800 */
.L_x_11950:
[----:B-1----:R-:W1:Y:S01]  /*1440*/  LDC.64 R200, c[0x0][0x250] ;  /* 0x00009400ffc87b82 */ /* 0x002e620000000a00 */
[----:B0-----:R-:W-:Y:S02]  /*1450*/  SHF.R.S32.HI R4, RZ, 0x1f, R2 ;  /* 0x0000001fff047819 */ /* 0x001fe40000011402 */
[----:B------:R-:W-:-:S05]  /*1460*/  LOP3.LUT P4, RZ, R3, 0x10, RZ, 0xc0, !PT ;  /* 0x0000001003ff7812 */ /* 0x000fca000788c0ff */
[----:B--234-:R-:W0:Y:S01]  /*1470*/  @P2 LDC.64 R160, c[0x0][0x270] ;  /* 0x00009c00ffa02b82 */ /* 0x01ce220000000a00 */
[----:B-1----:R-:W-:-:S06]  /*1480*/  IMAD.WIDE R200, R2, 0x4, R200 ;  /* 0x0000000402c87825 */ /* 0x002fcc00078e02c8 */
[----:B------:R-:W5:Y:S01]  /*1490*/  LDG.E R200, desc[UR4][R200.64] ;  /* 0x00000004c8c87981 */ /* 0x000f62000c1e1900 */
[----:B0-----:R-:W-:-:S04]  /*14a0*/  @P2 LEA R160, P3, R2, R160, 0x2 ;  /* 0x000000a002a02211 */ /* 0x001fc800078610ff */
        /* <DEDUP_REMOVED lines=14> */
[----:B------:R-:W-:Y:S02]  /*1590*/  CS2R R198, SRZ ;  /* 0x0000000000c67805 */ /* 0x000fe4000001ff00 */
        /* <DEDUP_REMOVED lines=14> */
[C---:B------:R-:W-:Y:S01]  /*1680*/  LEA R164, P3, R20.reuse, UR10, 0x4 ;  /* 0x0000000a14a47c11 */ /* 0x040fe2000f8620ff */
[----:B-1----:R-:W1:Y:S03]  /*1690*/  LDC.64 R160, c[0x0][0x2b8] ;  /* 0x0000ae00ffa07b82 */ /* 0x002e660000000a00 */
[----:B------:R-:W-:Y:S01]  /*16a0*/  LEA.HI.X R165, R20, UR11, RZ, 0x4, P3 ;  /* 0x0000000b14a57c11 */ /* 0x000fe200098f24ff */
[----:B------:R4:W5:Y:S01]  /*16b0*/  LDG.E R6, desc[UR4][R198.64] ;  /* 0x00000004c6067981 */ /* 0x000962000c1e1900 */
[----:B0-----:R-:W-:-:S04]  /*16c0*/  ISETP.NE.AND P3, PT, R162, RZ, PT ;  /* 0x000000ffa200720c */ /* 0x001fc80003f65270 */
[----:B------:R-:W2:Y:S01]  /*16d0*/  LDG.E.128 R164, desc[UR4][R164.64] ;  /* 0x00000004a4a47981 */ /* 0x000ea2000c1e1d00 */
[----:B-----5:R-:W-:Y:S01]  /*16e0*/  FSEL R0, R200, RZ, !P3 ;  /* 0x000000ffc8007208 */ /* 0x020fe20005800000 */
        /* <DEDUP_REMOVED lines=31> */
.L_x_11918:
[----:B------:R-:W-:Y:S05]  /*18e0*/  BSYNC B0 ;  /* 0x0000000000007941 */ /* 0x000fea0003800000 */
.L_x_11917:
        /* <DEDUP_REMOVED lines=18> */
[----:B------:R0:W5:Y:S02]  /*1a10*/  LDG.E R7, desc[UR4][R204.64] ;  /* 0x00000004cc077981 */ /* 0x000164000c1e1900 */
[----:B0-----:R-:W-:-:S03]  /*1a20*/  ISETP.NE.AND P3, PT, R162, RZ, PT ;  /* 0x000000ffa200720c */ /* 0x001fc60003f65270 */
[----:B------:R-:W2:Y:S01]  /*1a30*/  LDG.E.128 R164, desc[UR4][R164.64] ;  /* 0x00000004a4a47981 */ /* 0x000ea2000c1e1d00 */
[----:B-1----:R-:W-:-:S06]  /*1a40*/  IMAD.WIDE.U32 R160, R202, 0x10, R160 ;  /* 0x00000010caa07825 */ /* 0x002fcc00078e00a0 */
[----:B------:R-:W3:Y:S01]  /*1a50*/  LDG.E.128 R160, desc[UR4][R160.64] ;  /* 0x00000004a0a07981 */ /* 0x000ee2000c1e1d00 */
[----:B-----5:R-:W-:Y:S02]  /*1a60*/  FSEL R27, R200, RZ, !P3 ;  /* 0x000000ffc81b7208 */ /* 0x020fe40005800000 */
[----:B------:R-:W-:-:S03]  /*1a70*/  IADD3 R202, R202, 0x100, RZ ;  /* 0x00000100caca7810 */ /* 0x000fc60007ffe0ff */
        /* <DEDUP_REMOVED lines=28> */
.L_x_11920:
[----:B------:R-:W-:Y:S05]  /*1c40*/  BSYNC B0 ;  /* 0x0000000000007941 */ /* 0x000fea0003800000 */
.L_x_11919:
        /* <DEDUP_REMOVED lines=53> */
.L_x_11922:
[----:B------:R-:W-:Y:S05]  /*1fa0*/  BSYNC B0 ;  /* 0x0000000000007941 */ /* 0x000fea0003800000 */
.L_x_11921:
        /* <DEDUP_REMOVED lines=53> */
.L_x_11924:
[----:B------:R-:W-:Y:S05]  /*2300*/  BSYNC B0 ;  /* 0x0000000000007941 */ /* 0x000fea0003800000 */
.L_x_11923:
[----:B------:R-:W0:Y:S01]  /*2310*/  LDC.U8 R204, c[0x0][0x2a0] ;  /* 0x0000a800ffcc7b82 */ /* 0x000e220000000000 */
[----:B------:R-:W-:Y:S01]  /*2320*/  LOP3.LUT P3, RZ, R3, 0x1, RZ, 0xc0, !PT ;  /* 0x0000000103ff7812 */ /* 0x000fe2000786c0ff */
[----:B------:R-:W-:-:S12]  /*2330*/  BSSY B0, `(.L_x_11925) ;  /* 0x0000033000007945 */ /* 0x000fd80003800000 */
[----:B------:R-:W-:Y:S05]  /*2340*/  @!P3 BRA `(.L_x_11926) ;  /* 0x0000000000c4b947 */ /* 0x000fea0003800000 */
[----:B------:R-:W-:Y:S01]  /*2350*/  ISETP.NE.U32.AND P3, PT, RZ, UR8, PT ;  /* 0x00000008ff007c0c */ /* 0x000fe2000bf65070 */
[----:B------:R-:W1:Y:S01]  /*2360*/  LDC.64 R160, c[0x0][0x2b8] ;  /* 0x0000ae00ffa07b82 */ /* 0x000e620000000a00 */
        /* <DEDUP_REMOVED lines=8> */
[----:B-1----:R-:W-:-:S06]  /*23f0*/  IMAD.WIDE.U32 R160, R202, 0x10, R160 ;  /* 0x00000010caa07825 */ /* 0x002fcc00078e00a0 */
[----:B------:R-:W2:Y:S01]  /*2400*/  LDG.E.128 R160, desc[UR4][R160.64] ;  /* 0x00000004a0a07981 */ /* 0x000ea2000c1e1d00 */
[----:B0-----:R-:W-:-:S04]  /*2410*/  LEA R10, P3, R202, UR12, 0x2 ;  /* 0x0000000cca0a7c11 */ /* 0x001fc8000f8610ff */
[C---:B------:R-:W-:Y:S02]  /*2420*/  LEA.HI.X R11, R202.reuse, UR13, RZ, 0x2, P3 ;  /* 0x0000000dca0b7c11 */ /* 0x040fe400098f14ff */
[----:B------:R-:W-:-:S03]  /*2430*/  LEA R164, P3, R202, UR10, 0x4 ;  /* 0x0000000acaa47c11 */ /* 0x000fc6000f8620ff */
[----:B------:R0:W5:Y:S01]  /*2440*/  LDG.E R10, desc[UR4][R10.64] ;  /* 0x000000040a0a7981 */ /* 0x000162000c1e1900 */
[----:B------:R-:W-:Y:S02]  /*2450*/  LEA.HI.X R165, R202, UR11, RZ, 0x4, P3 ;  /* 0x0000000bcaa57c11 */ /* 0x000fe400098f24ff */
[----:B------:R-:W-:-:S04]  /*2460*/  ISETP.NE.AND P3, PT, R204, RZ, PT ;  /* 0x000000ffcc00720c */ /* 0x000fc80003f65270 */
[----:B------:R-:W0:Y:S01]  /*2470*/  LDG.E.128 R164, desc[UR4][R164.64] ;  /* 0x00000004a4a47981 */ /* 0x000e22000c1e1d00 */
[----:B-----5:R-:W-:Y:S02]  /*2480*/  FSEL R12, R200, RZ, !P3 ;  /* 0x000000ffc80c7208 */ /* 0x020fe40005800000 */
[----:B------:R-:W-:Y:S01]  /*2490*/  IADD3 R202, R202, 0x100, RZ ;  /* 0x00000100caca7810 */ /* 0x000fe20007ffe0ff */
[----:B--2---:R-:W-:Y:S01]  /*24a0*/  FMUL.FTZ R219, R189, R160 ;  /* 0x000000a0bddb7220 */ /* 0x004fe20000410000 */
[----:B---3--:R-:W-:-:S03]  /*24b0*/  FMUL.FTZ R207, R179, R161 ;  /* 0x000000a1b3cf7220 */ /* 0x008fc60000410000 */
[----:B------:R-:W-:Y:S01]  /*24c0*/  FADD.FTZ R199, R199, R219 ;  /* 0x000000dbc7c77221 */ /* 0x000fe20000010000 */
[----:B----4-:R-:W-:Y:S01]  /*24d0*/  FMUL.FTZ R190, R205, R162 ;  /* 0x000000a2cdbe7220 */ /* 0x010fe20000410000 */
[C---:B0-----:R-:W-:Y:S01]  /*24e0*/  FADD.FTZ R11, -R12.reuse, R164 ;  /* 0x000000a40c0b7221 */ /* 0x041fe20000010100 */
[----:B------:R-:W-:-:S03]  /*24f0*/  FADD.FTZ R165, -R12, R165 ;  /* 0x000000a50ca57221 */ /* 0x000fc60000010100 */
[C---:B------:R-:W-:Y:S01]  /*2500*/  FMUL.FTZ R11, R5.reuse, R11 ;  /* 0x0000000b050b7220 */ /* 0x040fe20000410000 */
[C---:B------:R-:W-:Y:S01]  /*2510*/  FADD.FTZ R24, -R12.reuse, R166 ;  /* 0x000000a60c187221 */ /* 0x040fe20000010100 */
[----:B------:R-:W-:Y:S01]  /*2520*/  FADD.FTZ R167, -R12, R167 ;  /* 0x000000a70ca77221 */ /* 0x000fe20000010100 */
[----:B------:R-:W-:Y:S01]  /*2530*/  FMUL.FTZ R12, R5, R165 ;  /* 0x000000a5050c7220 */ /* 0x000fe20000410000 */
[----:B------:R-:W-:Y:S01]  /*2540*/  FFMA.FTZ R198, R11, R219, R198 ;  /* 0x000000db0bc67223 */ /* 0x000fe200000100c6 */
[----:B------:R-:W-:Y:S01]  /*2550*/  FMUL.FTZ R24, R5, R24 ;  /* 0x0000001805187220 */ /* 0x000fe20000410000 */
[----:B------:R-:W-:Y:S02]  /*2560*/  FADD.FTZ R199, R199, R207 ;  /* 0x000000cfc7c77221 */ /* 0x000fe40000010000 */
        /* <DEDUP_REMOVED lines=15> */
.L_x_11926:
[----:B------:R-:W-:Y:S05]  /*2660*/  BSYNC B0 ;  /* 0x0000000000007941 */ /* 0x000fea0003800000 */
.L_x_11925:
[----:B------:R-:W-:Y:S04]  /*2670*/  BSSY B0, `(.L_x_11927) ;  /* 0x0000033000007945 */ /* 0x000fe80003800000 */
        /* <DEDUP_REMOVED lines=28> */
[----:B------:R-:W-:Y:S01]  /*2840*/  FMUL.FTZ R14, R5, R14 ;  /* 0x0000000e050e7220 */ /* 0x000fe20000410000 */
[----:B------:R-:W-:Y:S01]  /*2850*/  FADD.FTZ R166, -R25, R166 ;  /* 0x000000a619a67221 */ /* 0x000fe20000010100 */
[----:B------:R-:W-:Y:S02]  /*2860*/  FMUL.FTZ R15, R5, R15 ;  /* 0x0000000f050f7220 */ /* 0x000fe40000410000 */
        /* <DEDUP_REMOVED lines=19> */
.L_x_11928:
[----:B------:R-:W-:Y:S05]  /*29a0*/  BSYNC B0 ;  /* 0x0000000000007941 */ /* 0x000fea0003800000 */
.L_x_11927:
        /* <DEDUP_REMOVED lines=51> */
.L_x_11930:
[----:B------:R-:W-:Y:S05]  /*2ce0*/  BSYNC B0 ;  /* 0x0000000000007941 */ /* 0x000fea0003800000 */
.L_x_11929:
        /* <DEDUP_REMOVED lines=13> */
[----:B0-----:R-:W-:Y:S01]  /*2dc0*/  ISETP.NE.AND P3, PT, R204, RZ, PT ;  /* 0x000000ffcc00720c */ /* 0x001fe20003f65270 */
[----:B-1----:R-:W-:-:S03]  /*2dd0*/  IMAD.WIDE.U32 R164, R202, 0x10, R164 ;  /* 0x00000010caa47825 */ /* 0x002fc600078e00a4 */
[----:B-----5:R-:W-:Y:S02]  /*2de0*/  FSEL R176, R200, RZ, !P3 ;  /* 0x000000ffc8b07208 */ /* 0x020fe40005800000 */
[C---:B------:R-:W-:Y:S01]  /*2df0*/  LEA R200, P3, R202.reuse, UR12, 0x2 ;  /* 0x0000000ccac87c11 */ /* 0x040fe2000f8610ff */
[----:B------:R-:W2:Y:S03]  /*2e00*/  LDG.E.128 R164, desc[UR4][R164.64] ;  /* 0x00000004a4a47981 */ /* 0x000ea6000c1e1d00 */
[C---:B------:R-:W-:Y:S02]  /*2e10*/  LEA.HI.X R201, R202.reuse, UR13, RZ, 0x2, P3 ;  /* 0x0000000dcac97c11 */ /* 0x040fe400098f14ff */
[----:B------:R-:W-:-:S03]  /*2e20*/  LEA R160, P3, R202, UR10, 0x4 ;  /* 0x0000000acaa07c11 */ /* 0x000fc6000f8620ff */
[----:B------:R1:W5:Y:S01]  /*2e30*/  LDG.E R19, desc[UR4][R200.64] ;  /* 0x00000004c8137981 */ /* 0x000362000c1e1900 */
[----:B------:R-:W-:-:S06]  /*2e40*/  LEA.HI.X R161, R202, UR11, RZ, 0x4, P3 ;  /* 0x0000000bcaa17c11 */ /* 0x000fcc00098f24ff */
[----:B------:R-:W4:Y:S01]  /*2e50*/  LDG.E.128 R160, desc[UR4][R160.64] ;  /* 0x00000004a0a07981 */ /* 0x000f22000c1e1d00 */
[----:B--2---:R-:W-:Y:S01]  /*2e60*/  FMUL.FTZ R216, R197, R164 ;  /* 0x000000a4c5d87220 */ /* 0x004fe20000410000 */
[----:B---3--:R-:W-:-:S03]  /*2e70*/  FMUL.FTZ R197, R184, R165 ;  /* 0x000000a5b8c57220 */ /* 0x008fc60000410000 */
[----:B------:R-:W-:Y:S01]  /*2e80*/  FADD.FTZ R199, R199, R216 ;  /* 0x000000d8c7c77221 */ /* 0x000fe20000010000 */
[C---:B----4-:R-:W-:Y:S01]  /*2e90*/  FADD.FTZ R160, -R176.reuse, R160 ;  /* 0x000000a0b0a07221 */ /* 0x050fe20000010100 */
[----:B------:R-:W-:-:S03]  /*2ea0*/  FADD.FTZ R161, -R176, R161 ;  /* 0x000000a1b0a17221 */ /* 0x000fc60000010100 */
[C---:B------:R-:W-:Y:S01]  /*2eb0*/  FMUL.FTZ R224, R5.reuse, R160 ;  /* 0x000000a005e07220 */ /* 0x040fe20000410000 */
[----:B------:R-:W-:Y:S01]  /*2ec0*/  FADD.FTZ R162, -R176, R162 ;  /* 0x000000a2b0a27221 */ /* 0x000fe20000010100 */
[C---:B------:R-:W-:Y:S02]  /*2ed0*/  FMUL.FTZ R223, R5.reuse, R161 ;  /* 0x000000a105df7220 */ /* 0x040fe40000410000 */
        /* <DEDUP_REMOVED lines=20> */
.L_x_11932:
[----:B------:R-:W-:Y:S05]  /*3020*/  BSYNC B0 ;  /* 0x0000000000007941 */ /* 0x000fea0003800000 */
.L_x_11931:
[----:B------:R-:W1:Y:S01]  /*3030*/  S2R R160, SR_TID.X ;  /* 0x0000000000a07919 */ /* 0x000e620000002100 */
[----:B------:R-:W-:Y:S01]  /*3040*/  LOP3.LUT P3, RZ, R225, 0xff, RZ, 0xc0, !PT ;  /* 0x000000ffe1ff7812 */ /* 0x000fe2000786c0ff */
[----:B------:R-:W-:Y:S01]  /*3050*/  UMOV UR6, 0xffffffff ;  /* 0xffffffff00067882 */ /* 0x000fe20000000000 */
[----:B-1---5:R-:W-:Y:S02]  /*3060*/  SHF.R.U32.HI R200, RZ, 0x5, R160 ;  /* 0x00000005ffc87819 */ /* 0x022fe400000116a0 */
        /* <DEDUP_REMOVED lines=22> */
.L_x_11975:
[----:B-1----:R-:W-:Y:S01]  /*31d0*/  FADD.FTZ R161, R165, R161 ;  /* 0x000000a1a5a17221 */ /* 0x002fe20000010000 */
[----:B------:R-:W-:Y:S01]  /*31e0*/  @!P4 LOP3.LUT R163, R200, 0x7, RZ, 0xc0, !PT ;  /* 0x00000007c8a3c812 */ /* 0x000fe200078ec0ff */
[----:B--2---:R-:W1:Y:S01]  /*31f0*/  S2R R165, SR_CgaCtaId ;  /* 0x0000000000a57919 */ /* 0x004e620000008800 */
[----:B------:R-:W-:Y:S01]  /*3200*/  MOV R162, 0x400 ;  /* 0x0000040000a27802 */ /* 0x000fe20000000f00 */
[----:B------:R-:W-:Y:S01]  /*3210*/  FADD.FTZ R160, R166, R198 ;  /* 0x000000c6a6a07221 */ /* 0x000fe20000010000 */
[----:B------:R-:W-:Y:S01]  /*3220*/  @!P4 IADD3 R163, R164, R163, RZ ;  /* 0x000000a3a4a3c210 */ /* 0x000fe20007ffe0ff */
[----:B------:R-:W-:Y:S05]  /*3230*/  WARPSYNC.ALL ;  /* 0x0000000000007948 */ /* 0x000fea0003800000 */
[----:B------:R-:W-:Y:S01]  /*3240*/  LOP3.LUT P5, RZ, R3, 0x10, RZ, 0xc0, !PT ;  /* 0x0000001003ff7812 */ /* 0x000fe200078ac0ff */
        /* <DEDUP_REMOVED lines=31> */
[----:B------:R-:W3:Y:S04]  /*3440*/  LDL R201, [R1+0x14] ;  /* 0x0000140001c97983 */ /* 0x000ee80000100800 */
[----:B------:R-:W4:Y:S04]  /*3450*/  LDL R198, [R1+0xc] ;  /* 0x00000c0001c67983 */ /* 0x000f280000100800 */
[----:B------:R-:W5:Y:S01]  /*3460*/  LDL R199, [R1+0x10] ;  /* 0x0000100001c77983 */ /* 0x000f620000100800 */
[----:B0-----:R-:W-:-:S02]  /*3470*/  ISETP.NE.AND P4, PT, R204, RZ, PT ;  /* 0x000000ffcc00720c */ /* 0x001fc40003f85270 */
[----:B------:R-:W-:Y:S02]  /*3480*/  ISETP.NE.U32.AND P5, PT, RZ, UR8, PT ;  /* 0x00000008ff007c0c */ /* 0x000fe4000bfa5070 */
[----:B------:R-:W-:Y:S01]  /*3490*/  FSEL R166, R164, RZ, !P4 ;  /* 0x000000ffa4a67208 */ /* 0x000fe20006000000 */
[----:B-1----:R-:W-:-:S06]  /*34a0*/  IMAD.WIDE.U32 R160, R20, 0x10, R160 ;  /* 0x0000001014a07825 */ /* 0x002fcc00078e00a0 */
[----:B------:R-:W2:Y:S01]  /*34b0*/  LDG.E.128 R160, desc[UR4][R160.64] ;  /* 0x00000004a0a07981 */ /* 0x000ea2000c1e1d00 */
[----:B------:R-:W-:Y:S01]  /*34c0*/  ISETP.NE.AND.EX P5, PT, RZ, UR9, PT, P5 ;  /* 0x00000009ff007c0c */ /* 0x000fe2000bfa5350 */
[----:B------:R-:W-:Y:S01]  /*34d0*/  FFMA.FTZ R167, R0, R165, R166 ;  /* 0x000000a500a77223 */ /* 0x000fe200000100a6 */
[----:B------:R-:W-:Y:S02]  /*34e0*/  ISETP.NE.U32.AND P4, PT, RZ, UR16, PT ;  /* 0x00000010ff007c0c */ /* 0x000fe4000bf85070 */
[----:B------:R-:W-:Y:S01]  /*34f0*/  LOP3.LUT P6, RZ, R6, 0xff, RZ, 0xc0, !PT ;  /* 0x000000ff06ff7812 */ /* 0x000fe200078cc0ff */
[----:B------:R-:W-:Y:S01]  /*3500*/  FADD.FTZ R167, R21, -R167 ;  /* 0x800000a715a77221 */ /* 0x000fe20000010000 */
[----:B------:R-:W-:-:S03]  /*3510*/  ISETP.NE.AND.EX P4, PT, RZ, UR17, PT, P4 ;  /* 0x00000011ff007c0c */ /* 0x000fc6000bf85340 */
[----:B------:R-:W-:-:S04]  /*3520*/  FMUL.FTZ R167, R5, R167 ;  /* 0x000000a705a77220 */ /* 0x000fc80000410000 */
[----:B------:R-:W-:-:S05]  /*3530*/  @P5 FADD.FTZ R167, R36, R167 ;  /* 0x000000a724a75221 */ /* 0x000fca0000010000 */
[C---:B------:R-:W-:Y:S01]  /*3540*/  SEL R156, R167.reuse, R156, P4 ;  /* 0x0000009ca79c7207 */ /* 0x040fe20002000000 */
[----:B------:R-:W-:-:S04]  /*3550*/  FMUL.FTZ R167, R167, R4 ;  /* 0x00000004a7a77220 */ /* 0x000fc80000410000 */
[----:B------:R-:W-:-:S04]  /*3560*/  FMUL.FTZ R167, R167, UR15 ;  /* 0x0000000fa7a77c20 */ /* 0x000fc80008410000 */
[----:B--2---:R-:W-:-:S05]  /*3570*/  FMUL.FTZ R160, R167, R160 ;  /* 0x000000a0a7a07220 */ /* 0x004fca0000410000 */
[----:B------:R-:W-:-:S05]  /*3580*/  FSEL R160, R160, RZ, P6 ;  /* 0x000000ffa0a07208 */ /* 0x000fca0003000000 */
[----:B------:R-:W-:Y:S01]  /*3590*/  FADD.FTZ R68, R68, R160 ;  /* 0x000000a044447221 */ /* 0x000fe20000010000 */
[----:B------:R-:W-:-:S06]  /*35a0*/  HFMA2.MMA R160, -RZ, RZ, 0, 0 ;  /* 0x00000000ffa07435 */ /* 0x000fcc00000001ff */
[----:B------:R-:W-:Y:S01]  /*35b0*/  @P6 FMUL.FTZ R160, R202, R167 ;  /* 0x000000a7caa06220 */ /* 0x000fe20000410000 */
[----:B------:R-:W-:-:S04]  /*35c0*/  FFMA.FTZ R167, R175, R165, R166 ;  /* 0x000000a5afa77223 */ /* 0x000fc800000100a6 */
[----:B------:R-:W-:-:S04]  /*35d0*/  FADD.FTZ R167, R214, -R167 ;  /* 0x800000a7d6a77221 */ /* 0x000fc80000010000 */
[----:B------:R-:W-:-:S04]  /*35e0*/  FMUL.FTZ R167, R5, R167 ;  /* 0x000000a705a77220 */ /* 0x000fc80000410000 */
[----:B------:R-:W-:-:S05]  /*35f0*/  @P5 FADD.FTZ R167, R37, R167 ;  /* 0x000000a725a75221 */ /* 0x000fca0000010000 */
[C---:B------:R-:W-:Y:S01]  /*3600*/  SEL R157, R167.reuse, R157, P4 ;  /* 0x0000009da79d7207 */ /* 0x040fe20002000000 */
[----:B------:R-:W-:Y:S01]  /*3610*/  FMUL.FTZ R167, R167, R4 ;  /* 0x00000004a7a77220 */ /* 0x000fe20000410000 */
[----:B------:R-:W-:-:S03]  /*3620*/  LOP3.LUT P6, RZ, R6, 0xff00, RZ, 0xc0, !PT ;  /* 0x0000ff0006ff7812 */ /* 0x000fc600078cc0ff */
[----:B------:R-:W-:-:S04]  /*3630*/  FMUL.FTZ R167, R167, UR15 ;  /* 0x0000000fa7a77c20 */ /* 0x000fc80008410000 */
[----:B------:R-:W-:-:S05]  /*3640*/  FMUL.FTZ R161, R161, R167 ;  /* 0x000000a7a1a17220 */ /* 0x000fca0000410000 */
[----:B------:R-:W-:-:S05]  /*3650*/  FSEL R161, R161, RZ, P6 ;  /* 0x000000ffa1a17208 */ /* 0x000fca0003000000 */
[----:B------:R-:W-:Y:S01]  /*3660*/  FADD.FTZ R69, R69, R161 ;  /* 0x000000a145457221 */ /* 0x000fe20000010000 */
[----:B------:R-:W-:Y:S01]  /*3670*/  MOV R161, RZ ;  /* 0x000000ff00a17202 */ /* 0x000fe20000000f00 */
[----:B---3--:R-:W-:Y:S01]  /*3680*/  @P6 FMUL.FTZ R161, R201, R167 ;  /* 0x000000a7c9a16220 */ /* 0x008fe20000410000 */
[-CC-:B------:R-:W-:Y:S01]  /*3690*/  FFMA.FTZ R167, R22, R165.reuse, R166.reuse ;  /* 0x000000a516a77223 */ /* 0x180fe200000100a6 */
[----:B------:R-:W-:-:S04]  /*36a0*/  FFMA.FTZ R166, R211, R165, R166 ;  /* 0x000000a5d3a67223 */ /* 0x000fc800000100a6 */
[----:B------:R-:W-:Y:S01]  /*36b0*/  FADD.FTZ R166, R210, -R166 ;  /* 0x800000a6d2a67221 */ /* 0x000fe20000010000 */
[----:B------:R-:W-:-:S03]  /*36c0*/  FADD.FTZ R167, R212, -R167 ;  /* 0x800000a7d4a77221 */ /* 0x000fc60000010000 */
[C---:B------:R-:W-:Y:S01]  /*36d0*/  FMUL.FTZ R166, R5.reuse, R166 ;  /* 0x000000a605a67220 */ /* 0x040fe20000410000 */
[----:B------:R-:W-:-:S03]  /*36e0*/  FMUL.FTZ R167, R5, R167 ;  /* 0x000000a705a77220 */ /* 0x000fc60000410000 */
[----:B------:R-:W-:Y:S01]  /*36f0*/  @P5 FADD.FTZ R166, R39, R166 ;  /* 0x000000a627a65221 */ /* 0x000fe20000010000 */
[----:B------:R-:W-:-:S04]  /*3700*/  @P5 FADD.FTZ R167, R38, R167 ;  /* 0x000000a726a75221 */ /* 0x000fc80000010000 */
[C---:B------:R-:W-:Y:S01]  /*3710*/  SEL R159, R166.reuse, R159, P4 ;  /* 0x0000009fa69f7207 */ /* 0x040fe20002000000 */
[----:B------:R-:W-:Y:S01]  /*3720*/  FMUL.FTZ R166, R166, R4 ;  /* 0x00000004a6a67220 */ /* 0x000fe20000410000 */
[----:B------:R-:W-:-:S03]  /*3730*/  SEL R158, R167, R158, P4 ;  /* 0x0000009ea79e7207 */ /* 0x000fc60002000000 */
[----:B------:R-:W-:Y:S01]  /*3740*/  FMUL.FTZ R166, R166, UR15 ;  /* 0x0000000fa6a67c20 */ /* 0x000fe20008410000 */
[----:B------:R-:W-:-:S03]  /*3750*/  LOP3.LUT P4, RZ, R6, 0xff000000, RZ, 0xc0, !PT ;  /* 0xff00000006ff7812 */ /* 0x000fc6000788c0ff */
[----:B------:R-:W-:Y:S01]  /*3760*/  FMUL.FTZ R163, R163, R166 ;  /* 0x000000a6a3a37220 */ /* 0x000fe20000410000 */
[----:B------:R-:W-:-:S04]  /*3770*/  FMUL.FTZ R167, R167, R4 ;  /* 0x00000004a7a77220 */ /* 0x000fc80000410000 */
[----:B------:R-:W-:Y:S01]  /*3780*/  FSEL R163, R163, RZ, P4 ;  /* 0x000000ffa3a37208 */ /* 0x000fe20002000000 */
[----:B------:R-:W-:Y:S01]  /*3790*/  FMUL.FTZ R167, R167, UR15 ;  /* 0x0000000fa7a77c20 */ /* 0x000fe20008410000 */
[----:B------:R-:W-:-:S03]  /*37a0*/  LOP3.LUT P6, RZ, R6, 0xff0000, RZ, 0xc0, !PT ;  /* 0x00ff000006ff7812 */ /* 0x000fc600078cc0ff */
[----:B------:R-:W-:Y:S01]  /*37b0*/  FADD.FTZ R71, R71, R163 ;  /* 0x000000a347477221 */ /* 0x000fe20000010000 */
[----:B------:R-:W-:Y:S01]  /*37c0*/  MOV R163, RZ ;  /* 0x000000ff00a37202 */ /* 0x000fe20000000f00 */
[----:B------:R-:W-:Y:S01]  /*37d0*/  FMUL.FTZ R162, R162, R167 ;  /* 0x000000a7a2a27220 */ /* 0x000fe20000410000 */
[----:B----4-:R-:W-:Y:S01]  /*37e0*/  @P4 FMUL.FTZ R163, R198, R166 ;  /* 0x000000a6c6a34220 */ /* 0x010fe20000410000 */
[----:B------:R-:W-:-:S03]  /*37f0*/  ISETP.NE.U32.AND P4, PT, RZ, UR16, PT ;  /* 0x00000010ff007c0c */ /* 0x000fc6000bf85070 */
[----:B------:R-:W-:Y:S02]  /*3800*/  FSEL R162, R162, RZ, P6 ;  /* 0x000000ffa2a27208 */ /* 0x000fe40003000000 */
[----:B------:R-:W-:-:S03]  /*3810*/  ISETP.NE.AND.EX P4, PT, RZ, UR17, PT, P4 ;  /* 0x00000011ff007c0c */ /* 0x000fc6000bf85340 */
[----:B------:R-:W-:Y:S01]  /*3820*/  FADD.FTZ R70, R70, R162 ;  /* 0x000000a246467221 */ /* 0x000fe20000010000 */
[----:B------:R-:W-:-:S06]  /*3830*/  HFMA2.MMA R162, -RZ, RZ, 0, 0 ;  /* 0x00000000ffa27435 */ /* 0x000fcc00000001ff */
[----:B-----5:R-:W-:-:S03]  /*3840*/  @P6 FMUL.FTZ R162, R199, R167 ;  /* 0x000000a7c7a26220 */ /* 0x020fc60000410000 */
[----:B------:R-:W0:Y:S02]  /*3850*/  @P4 LDC.64 R166, c[0x0][0x308] ;  /* 0x0000c200ffa64b82 */ /* 0x000e240000000a00 */
[----:B0-----:R-:W-:-:S05]  /*3860*/  @P4 IMAD.WIDE.U32 R166, R20, 0x10, R166 ;  /* 0x0000001014a64825 */ /* 0x001fca00078e00a6 */
[----:B------:R0:W-:Y:S02]  /*3870*/  @P4 STG.E.128 desc[UR4][R166.64], R156 ;  /* 0x0000009ca6004986 */ /* 0x0001e4000c101d04 */
[----:B0-----:R-:W0:Y:S02]  /*3880*/  LDC.64 R166, c[0x0][0x2f8] ;  /* 0x0000be00ffa67b82 */ /* 0x001e240000000a00 */
[----:B0-----:R-:W-:-:S05]  /*3890*/  IMAD.WIDE.U32 R166, R20, 0x10, R166 ;  /* 0x0000001014a67825 */ /* 0x001fca00078e00a6 */
[----:B------:R1:W-:Y:S01]  /*38a0*/  STG.E.128 desc[UR4][R166.64], R160 ;  /* 0x000000a0a6007986 */ /* 0x0003e2000c101d04 */
[----:B------:R-:W-:-:S07]  /*38b0*/  IADD3 R20, R20, 0x100, RZ ;  /* 0x0000010014147810 */ /* 0x000fce0007ffe0ff */
.L_x_11935:
[----:B------:R-:W-:Y:S05]  /*38c0*/  BSYNC B0 ;  /* 0x0000000000007941 */ /* 0x000fea0003800000 */
.L_x_11934:
[----:B------:R-:W-:Y:S01]  /*38d0*/  LOP3.LUT P4, RZ, R3, 0x8, RZ, 0xc0, !PT ;  /* 0x0000000803ff7812 */ /* 0x000fe2000788c0ff */
[----:B------:R-:W-:-:S12]  /*38e0*/  BSSY B0, `(.L_x_11936) ;  /* 0x000004b000007945 */ /* 0x000fd80003800000 */
[----:B------:R-:W-:Y:S05]  /*38f0*/  @!P4 BRA `(.L_x_11937) ;  /* 0x000000040024c947 */ /* 0x000fea0003800000 */
[----:B-1----:R-:W1:Y:S01]  /*3900*/  LDC.64 R160, c[0x0][0x220] ;  /* 0x00008800ffa07b82 */ /* 0x002e620000000a00 */
[----:B------:R-:W2:Y:S04]  /*3910*/  LDL R200, [R1+0x8] ;  /* 0x0000080001c87983 */ /* 0x000ea80000100800 */
[----:B------:R-:W3:Y:S04]  /*3920*/  LDL R199, [R1+0x4] ;  /* 0x0000040001c77983 */ /* 0x000ee80000100800 */
[----:B------:R-:W4:Y:S01]  /*3930*/  LDL R198, [R1] ;  /* 0x0000000001c67983 */ /* 0x000f220000100800 */
[----:B0-----:R-:W-:-:S02]  /*3940*/  ISETP.NE.AND P4, PT, R204, RZ, PT ;  /* 0x000000ffcc00720c */ /* 0x001fc40003f85270 */
[----:B------:R-:W-:Y:S02]  /*3950*/  ISETP.NE.U32.AND P5, PT, RZ, UR8, PT ;  /* 0x00000008ff007c0c */ /* 0x000fe4000bfa5070 */
[----:B------:R-:W-:Y:S01]  /*3960*/  FSEL R166, R164, RZ, !P4 ;  /* 0x000000ffa4a67208 */ /* 0x000fe20006000000 */
[----:B-1----:R-:W-:-:S06]  /*3970*/  IMAD.WIDE.U32 R160, R20, 0x10, R160 ;  /* 0x0000001014a07825 */ /* 0x002fcc00078e00a0 */
[----:B------:R-:W5:Y:S01]  /*3980*/  LDG.E.128 R160, desc[UR4][R160.64] ;  /* 0x00000004a0a07981 */ /* 0x000f62000c1e1d00 */
        /* <DEDUP_REMOVED lines=11> */
[----:B-----5:R-:W-:-:S05]  /*3a40*/  FMUL.FTZ R160, R167, R160 ;  /* 0x000000a0a7a07220 */ /* 0x020fca0000410000 */
[----:B------:R-:W-:-:S05]  /*3a50*/  FSEL R160, R160, RZ, P6 ;  /* 0x000000ffa0a07208 */ /* 0x000fca0003000000 */
[----:B------:R-:W-:Y:S01]  /*3a60*/  FADD.FTZ R64, R64, R160 ;  /* 0x000000a040407221 */ /* 0x000fe20000010000 */
[----:B------:R-:W-:-:S06]  /*3a70*/  HFMA2.MMA R160, -RZ, RZ, 0, 0 ;  /* 0x00000000ffa07435 */ /* 0x000fcc00000001ff */
[----:B--2---:R-:W-:Y:S01]  /*3a80*/  @P6 FMUL.FTZ R160, R200, R167 ;  /* 0x000000a7c8a06220 */ /* 0x004fe20000410000 */
[----:B------:R-:W-:Y:S01]  /*3a90*/  FFMA.FTZ R167, R173, R165, R166 ;  /* 0x000000a5ada77223 */ /* 0x000fe200000100a6 */
[----:B------:R-:W-:-:S03]  /*3aa0*/  LOP3.LUT P6, RZ, R7, 0xff00, RZ, 0xc0, !PT ;  /* 0x0000ff0007ff7812 */ /* 0x000fc600078cc0ff */
[----:B------:R-:W-:-:S04]  /*3ab0*/  FADD.FTZ R167, R213, -R167 ;  /* 0x800000a7d5a77221 */ /* 0x000fc80000010000 */
[----:B------:R-:W-:-:S04]  /*3ac0*/  FMUL.FTZ R167, R5, R167 ;  /* 0x000000a705a77220 */ /* 0x000fc80000410000 */
[----:B------:R-:W-:-:S05]  /*3ad0*/  @P5 FADD.FTZ R167, R33, R167 ;  /* 0x000000a721a75221 */ /* 0x000fca0000010000 */
[C---:B------:R-:W-:Y:S01]  /*3ae0*/  SEL R157, R167.reuse, R157, P4 ;  /* 0x0000009da79d7207 */ /* 0x040fe20002000000 */
[----:B------:R-:W-:-:S04]  /*3af0*/  FMUL.FTZ R167, R167, R4 ;  /* 0x00000004a7a77220 */ /* 0x000fc80000410000 */
[----:B------:R-:W-:-:S04]  /*3b00*/  FMUL.FTZ R167, R167, UR15 ;  /* 0x0000000fa7a77c20 */ /* 0x000fc80008410000 */
[----:B------:R-:W-:-:S05]  /*3b10*/  FMUL.FTZ R161, R161, R167 ;  /* 0x000000a7a1a17220 */ /* 0x000fca0000410000 */
[----:B------:R-:W-:-:S05]  /*3b20*/  FSEL R161, R161, RZ, P6 ;  /* 0x000000ffa1a17208 */ /* 0x000fca0003000000 */
[----:B------:R-:W-:Y:S01]  /*3b30*/  FADD.FTZ R65, R65, R161 ;  /* 0x000000a141417221 */ /* 0x000fe20000010000 */
[----:B------:R-:W-:Y:S01]  /*3b40*/  MOV R161, RZ ;  /* 0x000000ff00a17202 */ /* 0x000fe20000000f00 */
[----:B---3--:R-:W-:Y:S01]  /*3b50*/  @P6 FMUL.FTZ R161, R199, R167 ;  /* 0x000000a7c7a16220 */ /* 0x008fe20000410000 */
[-CC-:B------:R-:W-:Y:S01]  /*3b60*/  FFMA.FTZ R167, R27, R165.reuse, R166.reuse ;  /* 0x000000a51ba77223 */ /* 0x180fe200000100a6 */
[----:B------:R-:W-:Y:S01]  /*3b70*/  FFMA.FTZ R166, R195, R165, R166 ;  /* 0x000000a5c3a67223 */ /* 0x000fe200000100a6 */
[----:B------:R-:W-:Y:S02]  /*3b80*/  LOP3.LUT P6, RZ, R7, 0xff0000, RZ, 0xc0, !PT ;  /* 0x00ff000007ff7812 */ /* 0x000fe400078cc0ff */
[----:B------:R-:W-:Y:S01]  /*3b90*/  FADD.FTZ R167, R196, -R167 ;  /* 0x800000a7c4a77221 */ /* 0x000fe20000010000 */
[----:B------:R-:W-:-:S03]  /*3ba0*/  FADD.FTZ R166, R182, -R166 ;  /* 0x800000a6b6a67221 */ /* 0x000fc60000010000 */
[C---:B------:R-:W-:Y:S01]  /*3bb0*/  FMUL.FTZ R167, R5.reuse, R167 ;  /* 0x000000a705a77220 */ /* 0x040fe20000410000 */
[----:B------:R-:W-:-:S03]  /*3bc0*/  FMUL.FTZ R166, R5, R166 ;  /* 0x000000a605a67220 */ /* 0x000fc60000410000 */
[----:B------:R-:W-:Y:S01]  /*3bd0*/  @P5 FADD.FTZ R167, R34, R167 ;  /* 0x000000a722a75221 */ /* 0x000fe20000010000 */
[----:B------:R-:W-:-:S04]  /*3be0*/  @P5 FADD.FTZ R166, R35, R166 ;  /* 0x000000a623a65221 */ /* 0x000fc80000010000 */
[C---:B------:R-:W-:Y:S01]  /*3bf0*/  SEL R158, R167.reuse, R158, P4 ;  /* 0x0000009ea79e7207 */ /* 0x040fe20002000000 */
[-C--:B------:R-:W-:Y:S01]  /*3c00*/  FMUL.FTZ R167, R167, R4.reuse ;  /* 0x00000004a7a77220 */ /* 0x080fe20000410000 */
[C---:B------:R-:W-:Y:S01]  /*3c10*/  SEL R159, R166.reuse, R159, P4 ;  /* 0x0000009fa69f7207 */ /* 0x040fe20002000000 */
[----:B------:R-:W-:Y:S01]  /*3c20*/  FMUL.FTZ R166, R166, R4 ;  /* 0x00000004a6a67220 */ /* 0x000fe20000410000 */
[----:B------:R-:W-:Y:S01]  /*3c30*/  LOP3.LUT P4, RZ, R7, 0xff000000, RZ, 0xc0, !PT ;  /* 0xff00000007ff7812 */ /* 0x000fe2000788c0ff */
[----:B------:R-:W-:Y:S02]  /*3c40*/  FMUL.FTZ R167, R167, UR15 ;  /* 0x0000000fa7a77c20 */ /* 0x000fe40008410000 */
[----:B------:R-:W-:Y:S02]  /*3c50*/  FMUL.FTZ R166, R166, UR15 ;  /* 0x0000000fa6a67c20 */ /* 0x000fe40008410000 */
[----:B------:R-:W-:Y:S02]  /*3c60*/  FMUL.FTZ R162, R162, R167 ;  /* 0x000000a7a2a27220 */ /* 0x000fe40000410000 */
[----:B------:R-:W-:-:S03]  /*3c70*/  FMUL.FTZ R163, R163, R166 ;  /* 0x000000a6a3a37220 */ /* 0x000fc60000410000 */
[----:B------:R-:W-:Y:S02]  /*3c80*/  FSEL R162, R162, RZ, P6 ;  /* 0x000000ffa2a27208 */ /* 0x000fe40003000000 */
[----:B------:R-:W-:-:S03]  /*3c90*/  FSEL R163, R163, RZ, P4 ;  /* 0x000000ffa3a37208 */ /* 0x000fc60002000000 */
[----:B------:R-:W-:Y:S01]  /*3ca0*/  FADD.FTZ R66, R66, R162 ;  /* 0x000000a242427221 */ /* 0x000fe20000010000 */
[----:B------:R-:W-:Y:S01]  /*3cb0*/  HFMA2.MMA R162, -RZ, RZ, 0, 0 ;  /* 0x00000000ffa27435 */ /* 0x000fe200000001ff */
[----:B------:R-:W-:Y:S01]  /*3cc0*/  FADD.FTZ R67, R67, R163 ;  /* 0x000000a343437221 */ /* 0x000fe20000010000 */
[----:B------:R-:W-:Y:S01]  /*3cd0*/  MOV R163, RZ ;  /* 0x000000ff00a37202 */ /* 0x000fe20000000f00 */
[----:B------:R-:W-:Y:S01]  /*3ce0*/  @P4 FMUL.FTZ R163, R252, R166 ;  /* 0x000000a6fca34220 */ /* 0x000fe20000410000 */
[----:B------:R-:W-:Y:S02]  /*3cf0*/  ISETP.NE.U32.AND P4, PT, RZ, UR16, PT ;  /* 0x00000010ff007c0c */ /* 0x000fe4000bf85070 */
[----:B----4-:R-:W-:Y:S02]  /*3d00*/  @P6 FMUL.FTZ R162, R198, R167 ;  /* 0x000000a7c6a26220 */ /* 0x010fe40000410000 */
[----:B------:R-:W-:-:S13]  /*3d10*/  ISETP.NE.AND.EX P4, PT, RZ, UR17, PT, P4 ;  /* 0x00000011ff007c0c */ /* 0x000fda000bf85340 */
[----:B------:R-:W-:-:S04]  /*3d20*/  @P4 LEA R166, P5, R20, UR16, 0x4 ;  /* 0x0000001014a64c11 */ /* 0x000fc8000f8a20ff */
[----:B------:R-:W-:-:S05]  /*3d30*/  @P4 LEA.HI.X R167, R20, UR17, RZ, 0x4, P5 ;  /* 0x0000001114a74c11 */ /* 0x000fca000a8f24ff */
[----:B------:R0:W-:Y:S02]  /*3d40*/  @P4 STG.E.128 desc[UR4][R166.64], R156 ;  /* 0x0000009ca6004986 */ /* 0x0001e4000c101d04 */
[----:B0-----:R-:W-:-:S04]  /*3d50*/  LEA R166, P4, R20, UR18, 0x4 ;  /* 0x0000001214a67c11 */ /* 0x001fc8000f8820ff */
[C---:B------:R-:W-:Y:S02]  /*3d60*/  LEA.HI.X R167, R20.reuse, UR19, RZ, 0x4, P4 ;  /* 0x0000001314a77c11 */ /* 0x040fe4000a0f24ff */
[----:B------:R-:W-:-:S03]  /*3d70*/  IADD3 R20, R20, 0x100, RZ ;  /* 0x0000010014147810 */ /* 0x000fc60007ffe0ff */
[----:B------:R2:W-:Y:S04]  /*3d80*/  STG.E.128 desc[UR4][R166.64], R160 ;  /* 0x000000a0a6007986 */ /* 0x0005e8000c101d04 */
.L_x_11937:
[----:B------:R-:W-:Y:S05]  /*3d90*/  BSYNC B0 ;  /* 0x0000000000007941 */ /* 0x000fea0003800000 */
.L_x_11936:
[----:B------:R-:W-:Y:S01]  /*3da0*/  LOP3.LUT P4, RZ, R3, 0x4, RZ, 0xc0, !PT ;  /* 0x0000000403ff7812 */ /* 0x000fe2000788c0ff */
[----:B------:R-:W-:-:S12]  /*3db0*/  BSSY B0, `(.L_x_11938) ;  /* 0x0000048000007945 */ /* 0x000fd80003800000 */
[----:B------:R-:W-:Y:S05]  /*3dc0*/  @!P4 BRA `(.L_x_11939) ;  /* 0x000000040018c947 */ /* 0x000fea0003800000 */
[----:B-12---:R-:W1:Y:S01]  /*3dd0*/  LDC.64 R160, c[0x0][0x220] ;  /* 0x00008800ffa07b82 */ /* 0x006e620000000a00 */
[----:B0-----:R-:W-:Y:S02]  /*3de0*/  ISETP.NE.AND P4, PT, R204, RZ, PT ;  /* 0x000000ffcc00720c */ /* 0x001fe40003f85270 */
        /* <DEDUP_REMOVED lines=32> */
[----:B------:R-:W-:Y:S01]  /*3ff0*/  @P6 FMUL.FTZ R161, R250, R167 ;  /* 0x000000a7faa16220 */ /* 0x000fe20000410000 */
        /* <DEDUP_REMOVED lines=26> */
[----:B------:R-:W-:Y:S02]  /*41a0*/  @P6 FMUL.FTZ R162, R249, R167 ;  /* 0x000000a7f9a26220 */ /* 0x000fe40000410000 */
        /* <DEDUP_REMOVED lines=8> */
.L_x_11939:
[----:B------:R-:W-:Y:S05]  /*4230*/  BSYNC B0 ;  /* 0x0000000000007941 */ /* 0x000fea0003800000 */
.L_x_11938:
[----:B------:R-:W-:Y:S01]  /*4240*/  LOP3.LUT P4, RZ, R3, 0x2, RZ, 0xc0, !PT ;  /* 0x0000000203ff7812 */ /* 0x000fe2000788c0ff */
[----:B------:R-:W-:-:S12]  /*4250*/  BSSY B0, `(.L_x_11940) ;  /* 0x0000048000007945 */ /* 0x000fd80003800000 */
[----:B------:R-:W-:Y:S05]  /*4260*/  @!P4 BRA `(.L_x_11941) ;  /* 0x000000040018c947 */ /* 0x000fea0003800000 */
[----:B-123--:R-:W1:Y:S01]  /*4270*/  LDC.64 R160, c[0x0][0x220] ;  /* 0x00008800ffa07b82 */ /* 0x00ee620000000a00 */
        /* <DEDUP_REMOVED lines=69> */
.L_x_11941:
[----:B------:R-:W-:Y:S05]  /*46d0*/  BSYNC B0 ;  /* 0x0000000000007941 */ /* 0x000fea0003800000 */
.L_x_11940:
[----:B------:R-:W-:Y:S01]  /*46e0*/  LOP3.LUT P4, RZ, R3, 0x1, RZ, 0xc0, !PT ;  /* 0x0000000103ff7812 */ /* 0x000fe2000788c0ff */
[----:B------:R-:W-:-:S12]  /*46f0*/  BSSY B0, `(.L_x_11942) ;  /* 0x0000048000007945 */ /* 0x000fd80003800000 */
[----:B------:R-:W-:Y:S05]  /*4700*/  @!P4 BRA `(.L_x_11943) ;  /* 0x000000040018c947 */ /* 0x000fea0003800000 */
[----:B-1234-:R-:W1:Y:S01]  /*4710*/  LDC.64 R160, c[0x0][0x220] ;  /* 0x00008800ffa07b82 */ /* 0x01ee620000000a00 */
        /* <DEDUP_REMOVED lines=69> */
.L_x_11943:
[----:B------:R-:W-:Y:S05]  /*4b70*/  BSYNC B0 ;  /* 0x0000000000007941 */ /* 0x000fea0003800000 */
.L_x_11942:
[----:B------:R-:W-:Y:S04]  /*4b80*/  BSSY B0, `(.L_x_11944) ;  /* 0x0000048000007945 */ /* 0x000fe80003800000 */
[----:B------:R-:W-:Y:S05]  /*4b90*/  @!P0 BRA `(.L_x_11945) ;  /* 0x0000000400188947 */ /* 0x000fea0003800000 */
[----:B01234-:R-:W0:Y:S01]  /*4ba0*/  LDC.64 R160, c[0x0][0x220] ;  /* 0x00008800ffa07b82 */ /* 0x01fe220000000a00 */
[----:B------:R-:W-:Y:S02]  /*4bb0*/  ISETP.NE.AND P4, PT, R204, RZ, PT ;  /* 0x000000ffcc00720c */ /* 0x000fe40003f85270 */
[----:B------:R-:W-:Y:S02]  /*4bc0*/  ISETP.NE.U32.AND P5, PT, RZ, UR8, PT ;  /* 0x00000008ff007c0c */ /* 0x000fe4000bfa5070 */
[----:B------:R-:W-:Y:S01]  /*4bd0*/  FSEL R166, R164, RZ, !P4 ;  /* 0x000000ffa4a67208 */ /* 0x000fe20006000000 */
[----:B0-----:R-:W-:-:S06]  /*4be0*/  IMAD.WIDE.U32 R160, R20, 0x10, R160 ;  /* 0x0000001014a07825 */ /* 0x001fcc00078e00a0 */
        /* <DEDUP_REMOVED lines=65> */
.L_x_11945:
[----:B------:R-:W-:Y:S05]  /*5000*/  BSYNC B0 ;  /* 0x0000000000007941 */ /* 0x000fea0003800000 */
.L_x_11944:
        /* <DEDUP_REMOVED lines=72> */
.L_x_11947:
[----:B------:R-:W-:Y:S05]  /*5490*/  BSYNC B0 ;  /* 0x0000000000007941 */ /* 0x000fea0003800000 */
.L_x_11946:
[----:B------:R-:W-:Y:S01]  /*54a0*/  LOP3.LUT P4, RZ, R3, 0x20, RZ, 0xc0, !PT ;  /* 0x0000002003ff7812 */ /* 0x000fe2000788c0ff */
[----:B------:R-:W-:-:S12]  /*54b0*/  BSSY B0, `(.L_x_11948) ;  /* 0x0000047000007945 */ /* 0x000fd80003800000 */
[----:B------:R-:W-:Y:S05]  /*54c0*/  @!P4 BRA `(.L_x_11949) ;  /* 0x000000040014c947 */ /* 0x000fea0003800000 */
[----:B0-----:R-:W-:-:S04]  /*54d0*/  ISETP.NE.AND P4, PT, R204, RZ, PT ;  /* 0x000000ffcc00720c */ /* 0x001fc80003f85270 */
[----:B-1234-:R-:W-:-:S05]  /*54e0*/  FSEL R160, R164, RZ, !P4 ;  /* 0x000000ffa4a07208 */ /* 0x01efca0006000000 */
        /* <DEDUP_REMOVED lines=12> */
[----:B------:R-:W0:Y:S02]  /*55b0*/  LDC.64 R160, c[0x0][0x220] ;  /* 0x00008800ffa07b82 */ /* 0x000e240000000a00 */
[----:B0-----:R-:W-:-:S06]  /*55c0*/  IMAD.WIDE.U32 R160, R20, 0x10, R160 ;  /* 0x0000001014a07825 */ /* 0x001fcc00078e00a0 */
[----:B------:R-:W2:Y:S01]  /*55d0*/  LDG.E.128 R160, desc[UR4][R160.64] ;  /* 0x00000004a0a07981 */ /* 0x000ea2000c1e1d00 */
[----:B------:R-:W-:Y:S02]  /*55e0*/  ISETP.NE.U32.AND P4, PT, RZ, UR8, PT ;  /* 0x00000008ff007c0c */ /* 0x000fe4000bf85070 */
[----:B------:R-:W-:Y:S02]  /*55f0*/  ISETP.NE.U32.AND P5, PT, RZ, UR16, PT ;  /* 0x00000010ff007c0c */ /* 0x000fe4000bfa5070 */
[----:B------:R-:W-:Y:S02]  /*5600*/  ISETP.NE.AND.EX P4, PT, RZ, UR9, PT, P4 ;  /* 0x00000009ff007c0c */ /* 0x000fe4000bf85340 */
[----:B------:R-:W-:Y:S02]  /*5610*/  ISETP.NE.AND.EX P5, PT, RZ, UR17, PT, P5 ;  /* 0x00000011ff007c0c */ /* 0x000fe4000bfa5350 */
[----:B------:R-:W-:-:S09]  /*5620*/  LOP3.LUT P6, RZ, R19, 0xff, RZ, 0xc0, !PT ;  /* 0x000000ff13ff7812 */ /* 0x000fd200078cc0ff */
[----:B------:R-:W-:Y:S01]  /*5630*/  @P4 FADD.FTZ R166, R152, R166 ;  /* 0x000000a698a64221 */ /* 0x000fe20000010000 */
[----:B------:R-:W-:Y:S01]  /*5640*/  @P4 FADD.FTZ R165, R153, R165 ;  /* 0x000000a599a54221 */ /* 0x000fe20000010000 */
[----:B------:R-:W-:Y:S01]  /*5650*/  @P4 FADD.FTZ R164, R154, R164 ;  /* 0x000000a49aa44221 */ /* 0x000fe20000010000 */
[----:B------:R-:W-:Y:S01]  /*5660*/  @P4 FADD.FTZ R5, R155, R5 ;  /* 0x000000059b054221 */ /* 0x000fe20000010000 */
[----:B------:R-:W-:Y:S02]  /*5670*/  ISETP.NE.U32.AND P4, PT, RZ, UR16, PT ;  /* 0x00000010ff007c0c */ /* 0x000fe4000bf85070 */
[C---:B------:R-:W-:Y:S01]  /*5680*/  SEL R156, R166.reuse, R156, P5 ;  /* 0x0000009ca69c7207 */ /* 0x040fe20002800000 */
[-C--:B------:R-:W-:Y:S01]  /*5690*/  FMUL.FTZ R166, R166, R4.reuse ;  /* 0x00000004a6a67220 */ /* 0x080fe20000410000 */
[C---:B------:R-:W-:Y:S01]  /*56a0*/  SEL R157, R165.reuse, R157, P5 ;  /* 0x0000009da59d7207 */ /* 0x040fe20002800000 */
[----:B------:R-:W-:Y:S01]  /*56b0*/  FMUL.FTZ R165, R165, R4 ;  /* 0x00000004a5a57220 */ /* 0x000fe20000410000 */
[----:B------:R-:W-:Y:S01]  /*56c0*/  SEL R158, R164, R158, P5 ;  /* 0x0000009ea49e7207 */ /* 0x000fe20002800000 */
[----:B------:R-:W-:Y:S01]  /*56d0*/  FMUL.FTZ R166, R166, UR15 ;  /* 0x0000000fa6a67c20 */ /* 0x000fe20008410000 */
[-C--:B------:R-:W-:Y:S01]  /*56e0*/  FMUL.FTZ R164, R164, R4.reuse ;  /* 0x00000004a4a47220 */ /* 0x080fe20000410000 */
[----:B------:R-:W-:Y:S01]  /*56f0*/  FMUL.FTZ R165, R165, UR15 ;  /* 0x0000000fa5a57c20 */ /* 0x000fe20008410000 */
[----:B------:R-:W-:Y:S01]  /*5700*/  ISETP.NE.AND.EX P4, PT, RZ, UR17, PT, P4 ;  /* 0x00000011ff007c0c */ /* 0x000fe2000bf85340 */
[C---:B------:R-:W-:Y:S01]  /*5710*/  FMUL.FTZ R4, R5.reuse, R4 ;  /* 0x0000000405047220 */ /* 0x040fe20000410000 */
[----:B------:R-:W-:Y:S01]  /*5720*/  FMUL.FTZ R164, R164, UR15 ;  /* 0x0000000fa4a47c20 */ /* 0x000fe20008410000 */
[----:B------:R-:W-:-:S02]  /*5730*/  SEL R159, R5, R159, P5 ;  /* 0x0000009f059f7207 */ /* 0x000fc40002800000 */
[----:B------:R-:W-:Y:S01]  /*5740*/  FMUL.FTZ R4, R4, UR15 ;  /* 0x0000000f04047c20 */ /* 0x000fe20008410000 */
[----:B--2---:R-:W-:Y:S01]  /*5750*/  FMUL.FTZ R160, R166, R160 ;  /* 0x000000a0a6a07220 */ /* 0x004fe20000410000 */
[----:B------:R-:W-:-:S04]  /*5760*/  FMUL.FTZ R161, R161, R165 ;  /* 0x000000a5a1a17220 */ /* 0x000fc80000410000 */
[----:B------:R-:W-:-:S05]  /*5770*/  FSEL R160, R160, RZ, P6 ;  /* 0x000000ffa0a07208 */ /* 0x000fca0003000000 */
[----:B------:R-:W-:Y:S01]  /*5780*/  FADD.FTZ R40, R40, R160 ;  /* 0x000000a028287221 */ /* 0x000fe20000010000 */
[----:B------:R-:W-:-:S06]  /*5790*/  HFMA2.MMA R160, -RZ, RZ, 0, 0 ;  /* 0x00000000ffa07435 */ /* 0x000fcc00000001ff */
[----:B------:R-:W-:Y:S01]  /*57a0*/  @P6 FMUL.FTZ R160, R231, R166 ;  /* 0x000000a6e7a06220 */ /* 0x000fe20000410000 */
[----:B------:R-:W-:Y:S01]  /*57b0*/  LOP3.LUT P6, RZ, R19, 0xff00, RZ, 0xc0, !PT ;  /* 0x0000ff0013ff7812 */ /* 0x000fe200078cc0ff */
[----:B------:R-:W-:Y:S01]  /*57c0*/  FMUL.FTZ R166, R162, R164 ;  /* 0x000000a4a2a67220 */ /* 0x000fe20000410000 */
[----:B------:R-:W-:Y:S02]  /*57d0*/  HFMA2.MMA R162, -RZ, RZ, 0, 0 ;  /* 0x00000000ffa27435 */ /* 0x000fe400000001ff */
[----:B------:R-:W-:-:S05]  /*57e0*/  FSEL R161, R161, RZ, P6 ;  /* 0x000000ffa1a17208 */ /* 0x000fca0003000000 */
[----:B------:R-:W-:Y:S01]  /*57f0*/  FADD.FTZ R41, R41, R161 ;  /* 0x000000a129297221 */ /* 0x000fe20000010000 */
[----:B------:R-:W-:-:S03]  /*5800*/  MOV R161, RZ ;  /* 0x000000ff00a17202 */ /* 0x000fc60000000f00 */
[----:B------:R-:W-:Y:S01]  /*5810*/  @P6 FMUL.FTZ R161, R230, R165 ;  /* 0x000000a5e6a16220 */ /* 0x000fe20000410000 */
[----:B------:R-:W-:-:S13]  /*5820*/  LOP3.LUT P6, RZ, R19, 0xff0000, RZ, 0xc0, !PT ;  /* 0x00ff000013ff7812 */ /* 0x000fda00078cc0ff */
[----:B------:R-:W-:Y:S01]  /*5830*/  @P6 FMUL.FTZ R162, R229, R164 ;  /* 0x000000a4e5a26220 */ /* 0x000fe20000410000 */
[----:B------:R-:W-:-:S04]  /*5840*/  @P4 LEA R164, P5, R20, UR16, 0x4 ;  /* 0x0000001014a44c11 */ /* 0x000fc8000f8a20ff */
[----:B------:R-:W-:-:S05]  /*5850*/  @P4 LEA.HI.X R165, R20, UR17, RZ, 0x4, P5 ;  /* 0x0000001114a54c11 */ /* 0x000fca000a8f24ff */
[----:B------:R0:W-:Y:S01]  /*5860*/  @P4 STG.E.128 desc[UR4][R164.64], R156 ;  /* 0x0000009ca4004986 */ /* 0x0001e2000c101d04 */
[----:B------:R-:W-:Y:S01]  /*5870*/  LOP3.LUT P4, RZ, R19, 0xff000000, RZ, 0xc0, !PT ;  /* 0xff00000013ff7812 */ /* 0x000fe2000788c0ff */
[----:B0-----:R-:W-:Y:S01]  /*5880*/  FMUL.FTZ R165, R163, R4 ;  /* 0x00000004a3a57220 */ /* 0x001fe20000410000 */
[----:B------:R-:W-:-:S11]  /*5890*/  MOV R163, RZ ;  /* 0x000000ff00a37202 */ /* 0x000fd60000000f00 */
[----:B------:R-:W-:Y:S01]  /*58a0*/  @P4 FMUL.FTZ R163, R228, R4 ;  /* 0x00000004e4a34220 */ /* 0x000fe20000410000 */
[----:B------:R-:W-:Y:S02]  /*58b0*/  LEA R4, P5, R20, UR18, 0x4 ;  /* 0x0000001214047c11 */ /* 0x000fe4000f8a20ff */
[----:B------:R-:W-:Y:S02]  /*58c0*/  FSEL R164, R166, RZ, P6 ;  /* 0x000000ffa6a47208 */ /* 0x000fe40003000000 */
[----:B------:R-:W-:Y:S02]  /*58d0*/  LEA.HI.X R5, R20, UR19, RZ, 0x4, P5 ;  /* 0x0000001314057c11 */ /* 0x000fe4000a8f24ff */
[----:B------:R-:W-:Y:S01]  /*58e0*/  FSEL R165, R165, RZ, P4 ;  /* 0x000000ffa5a57208 */ /* 0x000fe20002000000 */
[----:B------:R-:W-:Y:S02]  /*58f0*/  FADD.FTZ R42, R42, R164 ;  /* 0x000000a42a2a7221 */ /* 0x000fe40000010000 */
[----:B------:R0:W-:Y:S02]  /*5900*/  STG.E.128 desc[UR4][R4.64], R160 ;  /* 0x000000a004007986 */ /* 0x0001e4000c101d04 */
[----:B------:R-:W-:-:S07]  /*5910*/  FADD.FTZ R43, R43, R165 ;  /* 0x000000a52b2b7221 */ /* 0x000fce0000010000 */
.L_x_11949:
[----:B------:R-:W-:Y:S05]  /*5920*/  BSYNC B0 ;  /* 0x0000000000007941 */ /* 0x000fea0003800000 */
.L_x_11948:
[----:B------:R-:W-:Y:S02]  /*5930*/  IADD3 R2, R2, UR20, RZ ;  /* 0x0000001402027c10 */ /* 0x000fe4000fffe0ff */
[----:B------:R-:W-:Y:S02]  /*5940*/  SEL R225, RZ, 0x1, P3 ;  /* 0x00000001ffe17807 */ /* 0x000fe40001800000 */
[----:B------:R-:W-:-:S13]  /*5950*/  ISETP.GE.AND P3, PT, R2, UR21, PT ;  /* 0x0000001502007c0c */ /* 0x000fda000bf66270 */
[----:B------:R-:W-:Y:S05]  /*5960*/  @!P3 BRA `(.L_x_11950) ;  /* 0xffffffb800b4b947 */ /* 0x000fea000383ffff */
.L_x_11916:
[----:B------:R-:W0:Y:S01]  /*5970*/  S2R R0, SR_TID.X ;  /* 0x0000000000007919 */ /* 0x000e220000002100 */
[----:B------:R-:W0:Y:S01]  /*5980*/  S2UR UR6, SR_CTAID.X ;  /* 0x00000000000679c3 */ /* 0x000e220000002500 */
[----:B------:R-:W-:Y:S01]  /*5990*/  LOP3.LUT P3, RZ, R3, 0x10, RZ, 0xc0, !PT ;  /* 0x0000001003ff7812 */ /* 0x000fe2000786c0ff */
[----:B------:R-:W-:Y:S01]  /*59a0*/  BSSY B0, `(.L_x_11951) ;  /* 0x000000f000007945 */ /* 0x000fe20003800000 */
[----:B0----5:R-:W-:-:S05]  /*59b0*/  LEA.HI R5, R0, UR6, RZ, 0x18 ;  /* 0x0000000600057c11 */ /* 0x021fca000f8fc0ff */
[----:B------:R-:W-:-:S05]  /*59c0*/  IMAD R226, R5, R226, RZ ;  /* 0x000000e205e27224 */ /* 0x000fca00078e02ff */
[----:B------:R-:W-:Y:S01]  /*59d0*/  LEA.HI R227, R226, R227, RZ, 0x1e ;  /* 0x000000e3e2e37211 */ /* 0x000fe200078ff0ff */
        /* <DEDUP_REMOVED lines=11> */
.L_x_11952:
[----:B------:R-:W-:Y:S05]  /*5a90*/  BSYNC B0 ;  /* 0x0000000000007941 */ /* 0x000fea0003800000 */
.L_x_11951:
        /* <DEDUP_REMOVED lines=13> */
.L_x_11954:
[----:B------:R-:W-:Y:S05]  /*5b70*/  BSYNC B0 ;  /* 0x0000000000007941 */ /* 0x000fea0003800000 */
.L_x_11953:
        /* <DEDUP_REMOVED lines=13> */
.L_x_11956:
[----:B------:R-:W-:Y:S05]  /*5c50*/  BSYNC B0 ;  /* 0x0000000000007941 */ /* 0x000fea0003800000 */
.L_x_11955:
        /* <DEDUP_REMOVED lines=13> */
.L_x_11958:
[----:B------:R-:W-:Y:S05]  /*5d30*/  BSYNC B0 ;  /* 0x0000000000007941 */ /* 0x000fea0003800000 */
.L_x_11957:
        /* <DEDUP_REMOVED lines=13> */
.L_x_11960:
[----:B------:R-:W-:Y:S05]  /*5e10*/  BSYNC B0 ;  /* 0x0000000000007941 */ /* 0x000fea0003800000 */
.L_x_11959:
        /* <DEDUP_REMOVED lines=12> */
.L_x_11962:
[----:B------:R-:W-:Y:S05]  /*5ee0*/  BSYNC B0 ;  /* 0x0000000000007941 */ /* 0x000fea0003800000 */
.L_x_11961:
        /* <DEDUP_REMOVED lines=12> */
.L_x_11964:
[----:B------:R-:W-:Y:S05]  /*5fb0*/  BSYNC B0 ;  /* 0x0000000000007941 */ /* 0x000fea0003800000 */
.L_x_11963:
        /* <DEDUP_REMOVED lines=12> */
.L_x_11933:
[----:B------:R-:W-:Y:S01]  /*6080*/  HFMA2.MMA R160, -RZ, RZ, 0, 9.5367431640625e-07 ;  /* 0x00000010ffa07435 */ /* 0x000fe200000001ff */
[----:B------:R-:W-:Y:S02]  /*6090*/  MOV R163, R199 ;  /* 0x000000c700a37202 */ /* 0x000fe40000000f00 */
[----:B------:R-:W-:Y:S02]  /*60a0*/  MOV R161, 0x1f ;  /* 0x0000001f00a17802 */ /* 0x000fe40000000f00 */
[----:B------:R-:W-:-:S07]  /*60b0*/  MOV R162, 0xffffffff ;  /* 0xffffffff00a27802 */ /* 0x000fce0000000f00 */
[----:B0-----:R-:W-:Y:S05]  /*60c0*/  WARPSYNC.COLLECTIVE R162, `(.L_x_11965) ;  /* 0x00000000a2087348 */ /* 0x001fea0003c00000 */
[----:B------:R1:W2:Y:S02]  /*60d0*/  SHFL.DOWN P5, R167, R163, R160, R161 ;  /* 0x080000a0a3a77389 */ /* 0x0002a400000a00a1 */
[----:B012---:R-:W-:Y:S01]  /*60e0*/  ENDCOLLECTIVE ;  /* 0x000000000000791b */ /* 0x007fe20003800000 */
.L_x_11965:
[----:B------:R-:W-:Y:S01]  /*60f0*/  MOV R163, R198 ;  /* 0x000000c600a37202 */ /* 0x000fe20000000f00 */
[----:B------:R-:W-:-:S07]  /*6100*/  FADD.FTZ R199, R167, R199 ;  /* 0x000000c7a7c77221 */ /* 0x000fce0000010000 */
[----:B------:R-:W-:Y:S05]  /*6110*/  WARPSYNC.COLLECTIVE R162, `(.L_x_11966) ;  /* 0x00000000a2087348 */ /* 0x000fea0003c00000 */
[----:B------:R0:W1:Y:S02]  /*6120*/  SHFL.DOWN P5, R167, R163, R160, R161 ;  /* 0x080000a0a3a77389 */ /* 0x00006400000a00a1 */
[----:B01----:R-:W-:Y:S01]  /*6130*/  ENDCOLLECTIVE ;  /* 0x000000000000791b */ /* 0x003fe20003800000 */
.L_x_11966:
[----:B------:R-:W-:Y:S01]  /*6140*/  HFMA2.MMA R160, -RZ, RZ, 0, 4.76837158203125e-07 ;  /* 0x00000008ffa07435 */ /* 0x000fe200000001ff */
[----:B------:R-:W-:Y:S01]  /*6150*/  MOV R163, R199 ;  /* 0x000000c700a37202 */ /* 0x000fe20000000f00 */
[----:B------:R-:W-:-:S09]  /*6160*/  FADD.FTZ R198, R167, R198 ;  /* 0x000000c6a7c67221 */ /* 0x000fd20000010000 */
[----:B------:R-:W-:Y:S05]  /*6170*/  WARPSYNC.COLLECTIVE R162, `(.L_x_11967) ;  /* 0x00000000a2087348 */ /* 0x000fea0003c00000 */
[----:B------:R0:W1:Y:S02]  /*6180*/  SHFL.DOWN P5, R167, R163, R160, R161 ;  /* 0x080000a0a3a77389 */ /* 0x00006400000a00a1 */
[----:B01----:R-:W-:Y:S01]  /*6190*/  ENDCOLLECTIVE ;  /* 0x000000000000791b */ /* 0x003fe20003800000 */
.L_x_11967:
[----:B------:R-:W-:Y:S01]  /*61a0*/  MOV R163, R198 ;  /* 0x000000c600a37202 */ /* 0x000fe20000000f00 */
[----:B------:R-:W-:-:S07]  /*61b0*/  FADD.FTZ R199, R199, R167 ;  /* 0x000000a7c7c77221 */ /* 0x000fce0000010000 */
[----:B------:R-:W-:Y:S05]  /*61c0*/  WARPSYNC.COLLECTIVE R162, `(.L_x_11968) ;  /* 0x00000000a2087348 */ /* 0x000fea0003c00000 */
[----:B------:R0:W1:Y:S02]  /*61d0*/  SHFL.DOWN P5, R167, R163, R160, R161 ;  /* 0x080000a0a3a77389 */ /* 0x00006400000a00a1 */
[----:B01----:R-:W-:Y:S01]  /*61e0*/  ENDCOLLECTIVE ;  /* 0x000000000000791b */ /* 0x003fe20003800000 */
.L_x_11968:
[----:B------:R-:W-:Y:S01]  /*61f0*/  HFMA2.MMA R160, -RZ, RZ, 0, 2.384185791015625e-07 ;  /* 0x00000004ffa07435 */ /* 0x000fe200000001ff */
[----:B------:R-:W-:Y:S01]  /*6200*/  MOV R163, R199 ;  /* 0x000000c700a37202 */ /* 0x000fe20000000f00 */
[----:B------:R-:W-:-:S09]  /*6210*/  FADD.FTZ R198, R198, R167 ;  /* 0x000000a7c6c67221 */ /* 0x000fd20000010000 */
[----:B------:R-:W-:Y:S05]  /*6220*/  WARPSYNC.COLLECTIVE R162, `(.L_x_11969) ;  /* 0x00000000a2087348 */ /* 0x000fea0003c00000 */
[----:B------:R0:W1:Y:S02]  /*6230*/  SHFL.DOWN P5, R167, R163, R160, R161 ;  /* 0x080000a0a3a77389 */ /* 0x00006400000a00a1 */
[----:B01----:R-:W-:Y:S01]  /*6240*/  ENDCOLLECTIVE ;  /* 0x000000000000791b */ /* 0x003fe20003800000 */
.L_x_11969:
[----:B------:R-:W-:Y:S02]  /*6250*/  MOV R163, R198 ;  /* 0x000000c600a37202 */ /* 0x000fe40000000f00 */
[----:B------:R-:W-:-:S07]  /*6260*/  MOV R166, R167 ;  /* 0x000000a700a67202 */ /* 0x000fce0000000f00 */
[----:B------:R-:W-:Y:S05]  /*6270*/  WARPSYNC.COLLECTIVE R162, `(.L_x_11970) ;  /* 0x00000000a2087348 */ /* 0x000fea0003c00000 */
[----:B------:R0:W1:Y:S02]  /*6280*/  SHFL.DOWN P5, R167, R163, R160, R161 ;  /* 0x080000a0a3a77389 */ /* 0x00006400000a00a1 */
[----:B01----:R-:W-:Y:S01]  /*6290*/  ENDCOLLECTIVE ;  /* 0x000000000000791b */ /* 0x003fe20003800000 */
.L_x_11970:
[----:B------:R-:W-:Y:S01]  /*62a0*/  FADD.FTZ R166, R199, R166 ;  /* 0x000000a6c7a67221 */ /* 0x000fe20000010000 */
[----:B------:R-:W-:-:S04]  /*62b0*/  HFMA2.MMA R160, -RZ, RZ, 0, 1.1920928955078125e-07 ;  /* 0x00000002ffa07435 */ /* 0x000fc800000001ff */
[----:B------:R-:W-:Y:S02]  /*62c0*/  MOV R163, R166 ;  /* 0x000000a600a37202 */ /* 0x000fe40000000f00 */
[----:B------:R-:W-:-:S07]  /*62d0*/  MOV R165, R167 ;  /* 0x000000a700a57202 */ /* 0x000fce0000000f00 */
[----:B------:R-:W-:Y:S05]  /*62e0*/  WARPSYNC.COLLECTIVE R162, `(.L_x_11971) ;  /* 0x00000000a2087348 */ /* 0x000fea0003c00000 */
[----:B------:R0:W1:Y:S02]  /*62f0*/  SHFL.DOWN P5, R167, R163, R160, R161 ;  /* 0x080000a0a3a77389 */ /* 0x00006400000a00a1 */
[----:B01----:R-:W-:Y:S01]  /*6300*/  ENDCOLLECTIVE ;  /* 0x000000000000791b */ /* 0x003fe20003800000 */
.L_x_11971:
[----:B------:R-:W-:-:S05]  /*6310*/  FADD.FTZ R165, R198, R165 ;  /* 0x000000a5c6a57221 */ /* 0x000fca0000010000 */
[----:B------:R-:W-:Y:S01]  /*6320*/  MOV R163, R165 ;  /* 0x000000a500a37202 */ /* 0x000fe20000000f00 */
[----:B------:R-:W-:-:S07]  /*6330*/  FADD.FTZ R166, R166, R167 ;  /* 0x000000a7a6a67221 */ /* 0x000fce0000010000 */
[----:B------:R-:W-:Y:S05]  /*6340*/  WARPSYNC.COLLECTIVE R162, `(.L_x_11972) ;  /* 0x00000000a2087348 */ /* 0x000fea0003c00000 */
[----:B------:R0:W1:Y:S02]  /*6350*/  SHFL.DOWN P5, R167, R163, R160, R161 ;  /* 0x080000a0a3a77389 */ /* 0x00006400000a00a1 */
[----:B01----:R-:W-:Y:S01]  /*6360*/  ENDCOLLECTIVE ;  /* 0x000000000000791b */ /* 0x003fe20003800000 */
.L_x_11972:
[----:B------:R-:W-:Y:S01]  /*6370*/  HFMA2.MMA R160, -RZ, RZ, 0, 5.9604644775390625e-08 ;  /* 0x00000001ffa07435 */ /* 0x000fe200000001ff */
[----:B------:R-:W-:Y:S01]  /*6380*/  MOV R163, R166 ;  /* 0x000000a600a37202 */ /* 0x000fe20000000f00 */
[----:B------:R-:W-:-:S09]  /*6390*/  FADD.FTZ R165, R165, R167 ;  /* 0x000000a7a5a57221 */ /* 0x000fd20000010000 */
[----:B------:R-:W-:Y:S05]  /*63a0*/  WARPSYNC.COLLECTIVE R162, `(.L_x_11973) ;  /* 0x00000000a2087348 */ /* 0x000fea0003c00000 */
[----:B------:R0:W1:Y:S02]  /*63b0*/  SHFL.DOWN P5, R167, R163, R160, R161 ;  /* 0x080000a0a3a77389 */ /* 0x00006400000a00a1 */
[----:B01----:R-:W-:Y:S01]  /*63c0*/  ENDCOLLECTIVE ;  /* 0x000000000000791b */ /* 0x003fe20003800000 */
.L_x_11973:
[----:B------:R-:W-:Y:S02]  /*63d0*/  MOV R163, R165 ;  /* 0x000000a500a37202 */ /* 0x000fe40000000f00 */
[----:B------:R-:W-:-:S07]  /*63e0*/  MOV R198, R167 ;  /* 0x000000a700c67202 */ /* 0x000fce0000000f00 */
[----:B------:R-:W-:Y:S05]  /*63f0*/  WARPSYNC.COLLECTIVE R162, `(.L_x_11974) ;  /* 0x00000000a2087348 */ /* 0x000fea0003c00000 */
[----:B------:R0:W1:Y:S02]  /*6400*/  SHFL.DOWN P5, R167, R163, R160, R161 ;  /* 0x080000a0a3a77389 */ /* 0x00006400000a00a1 */
[----:B01----:R-:W-:Y:S01]  /*6410*/  ENDCOLLECTIVE ;  /* 0x000000000000791b */ /* 0x003fe20003800000 */
.L_x_11974:
[----:B------:R-:W-:Y:S01]  /*6420*/  MOV R161, R167 ;  /* 0x000000a700a17202 */ /* 0x000fe20000000f00 */
[----:B------:R-:W-:Y:S06]  /*6430*/  BRA `(.L_x_11975) ;  /* 0xffffffcc00647947 */ /* 0x000fec000383ffff */
.L_x_11976:
        /* <DEDUP_REMOVED lines=12> */
.L_x_14034:


//--------------------- .text._ZN10layer_norm13ln_bwd_kernelINS_13Kernel_traitsI6__halfffffjLj8192ELj1ELj1ELj8ELj16ENS_18Kernel_traits_baseILj8192ES2_ffffjLj256EEEEELb1ELb1ELb0ELb1EEEvNS_9BwdParamsE --------------------------
	.section	.text._ZN10layer_norm13ln_bwd_kernelINS_13Kernel_traitsI6__halfffffjLj8192ELj1ELj1ELj8ELj16ENS_18Kernel_traits_baseILj8192ES2_ffffjLj256EEEEELb1ELb1ELb0ELb1EEEvNS_9BwdParamsE,"ax",@progbits
	.align	128
        .global         _ZN10layer_norm13ln_bwd_kernelINS_13Kernel_traitsI6__halfffffjLj8192ELj1ELj1ELj8ELj16ENS_18Kernel_traits_baseILj8192ES2_ffffjLj256EEEEELb1ELb1ELb0ELb1EEEvNS_9BwdParamsE
        .type           _ZN10layer_norm13ln_bwd_kernelINS_13Kernel_traitsI6__halfffffjLj8192ELj1ELj1ELj8ELj16ENS_18Kernel_traits_baseILj8192ES2_ffffjLj256EEEEELb1ELb1ELb0ELb1EEEvNS_9BwdParamsE,@function
        .size           _ZN10layer_norm13ln_bwd_kernelINS_13Kernel_traitsI6__halfffffjLj8192ELj1ELj1ELj8ELj16ENS_18Kernel_traits_baseILj8192ES2_ffffjLj256EEEEELb1ELb1ELb0ELb1EEEvNS_9BwdParamsE,(.L_x_14035 - _ZN10layer_norm13ln_bwd_kernelINS_13Kernel_traitsI6__halfffffjLj8192ELj1ELj1ELj8ELj16ENS_18Kernel_traits_baseILj8192ES2_ffffjLj256EEEEELb1ELb1ELb0ELb1EEEvNS_9BwdParamsE)
        .other          _ZN10layer_norm13ln_bwd_kernelINS_13Kernel_traitsI6__halfffffjLj8192ELj1ELj1ELj8ELj16ENS_18Kernel_traits_baseILj8192ES2_ffffjLj256EEEEELb1ELb1ELb0ELb1EEEvNS_9BwdParamsE,@"STO_CUDA_ENTRY STV_DEFAULT"
_ZN10layer_norm13ln_bwd_kernelINS_13Kernel_traitsI6__halfffffjLj8192ELj1ELj1ELj8ELj16ENS_18Kernel_traits_baseILj8192ES2_ffffjLj256EEEEELb1ELb1ELb0ELb1EEEvNS_9BwdParamsE:
.text._ZN10layer_norm13ln_bwd_kernelINS_13Kernel_traitsI6__halfffffjLj8192ELj1ELj1ELj8ELj16ENS_18Kernel_traits_baseILj8192ES2_ffffjLj256EEEEELb1ELb1ELb0ELb1EEEvNS_9BwdParamsE:
        /* <DEDUP_REMOVED lines=68> */
.L_x_11977:
        /* <DEDUP_REMOVED lines=29> */
[----:B------:R-:W-:Y:S01]  /*0610*/  ISETP.NE.AND.EX P0, PT, RZ, UR7, PT, P0 ;  /* 0x00000007ff007c0c */ /* 0x000fe2000bf05300 */
[----:B------:R-:W-:Y:S01]  /*0620*/  HFMA2.MMA R208, -RZ, RZ, 0, 0 ;  /* 0x00000000ffd07435 */ /* 0x000fe200000001ff */
[----:B------:R-:W-:Y:S01]  /*0630*/  CS2R R236, SRZ ;  /* 0x0000000000ec7805 */ /* 0x000fe2000001ff00 */
[----:B------:R-:W-:Y:S01]  /*0640*/  HFMA2.MMA R192, -RZ, RZ, 0, 0 ;  /* 0x00000000ffc07435 */ /* 0x000fe200000001ff */
[----:B------:R-:W-:Y:S01]  /*0650*/  MOV R235, RZ ;  /* 0x000000ff00eb7202 */ /* 0x000fe20000000f00 */
        /* <DEDUP_REMOVED lines=14> */
[----:B0-----:R-:W-:Y:S02]  /*0740*/  CS2R R4, SRZ ;  /* 0x0000000000047805 */ /* 0x001fe4000001ff00 */
        /* <DEDUP_REMOVED lines=77> */
[----:B------:R-:W-:Y:S01]  /*0c20*/  SHF.R.U64 R40, R24, 0x10, R25 ;  /* 0x0000001018287819 */ /* 0x000fe20000001219 */
[----:B------:R-:W-:Y:S01]  /*0c30*/  HADD2.F32 R45, -RZ, R45.H0_H0 ;  /* 0x2000002dff2d7230 */ /* 0x000fe20000004100 */
[----:B------:R-:W-:Y:S01]  /*0c40*/  SHF.R.U64 R250, R248, 0x10, R249 ;  /* 0x00000010f8fa7819 */ /* 0x000fe200000012f9 */
[----:B0-----:R-:W-:Y:S01]  /*0c50*/  HADD2.F32 R3, -RZ, R22.H0_H0 ;  /* 0x20000016ff037230 */ /* 0x001fe20000004100 */
[----:B------:R-:W-:Y:S01]  /*0c60*/  SHF.R.U64 R246, R244, 0x10, R245 ;  /* 0x00000010f4f67819 */ /* 0x000fe200000012f5 */
[----:B------:R-:W-:Y:S01]  /*0c70*/  HADD2.F32 R44, -RZ, R44.H0_H0 ;  /* 0x2000002cff2c7230 */ /* 0x000fe20000004100 */
[----:B------:R-:W-:Y:S01]  /*0c80*/  SHF.R.U64 R242, R240, 0x10, R241 ;  /* 0x00000010f0f27819 */ /* 0x000fe200000012f1 */
[----:B-1----:R-:W-:Y:S01]  /*0c90*/  HADD2.F32 R2, -RZ, R23.H0_H0 ;  /* 0x20000017ff027230 */ /* 0x002fe20000004100 */
[----:B------:R0:W-:Y:S01]  /*0ca0*/  STL [R1+0x88], R3 ;  /* 0x0000880301007387 */ /* 0x0001e20000100800 */
[----:B------:R-:W-:Y:S01]  /*0cb0*/  HADD2.F32 R43, -RZ, R43.H0_H0 ;  /* 0x2000002bff2b7230 */ /* 0x000fe20000004100 */
[----:B------:R-:W-:Y:S01]  /*0cc0*/  SHF.R.U32.HI R252, RZ, 0x10, R25 ;  /* 0x00000010fffc7819 */ /* 0x000fe20000011619 */
[----:B------:R-:W-:Y:S01]  /*0cd0*/  HADD2.F32 R42, -RZ, R42.H0_H0 ;  /* 0x2000002aff2a7230 */ /* 0x000fe20000004100 */
[----:B------:R1:W-:Y:S01]  /*0ce0*/  STL [R1+0x80], R2 ;  /* 0x0000800201007387 */ /* 0x0003e20000100800 */
[----:B------:R-:W-:Y:S01]  /*0cf0*/  HADD2.F32 R41, -RZ, R41.H0_H0 ;  /* 0x20000029ff297230 */ /* 0x000fe20000004100 */
[----:B------:R-:W-:Y:S01]  /*0d00*/  CS2R R10, SRZ ;  /* 0x00000000000a7805 */ /* 0x000fe2000001ff00 */
[----:B------:R-:W-:Y:S01]  /*0d10*/  HADD2.F32 R40, -RZ, R40.H0_H0 ;  /* 0x20000028ff287230 */ /* 0x000fe20000004100 */
[----:B------:R-:W-:Y:S01]  /*0d20*/  CS2R R14, SRZ ;  /* 0x00000000000e7805 */ /* 0x000fe2000001ff00 */
[----:B------:R-:W-:Y:S01]  /*0d30*/  HADD2.F32 R251, -RZ, R248.H0_H0 ;  /* 0x200000f8fffb7230 */ /* 0x000fe20000004100 */
[----:B------:R-:W-:Y:S01]  /*0d40*/  SHF.R.U32.HI R248, RZ, 0x10, R249 ;  /* 0x00000010fff87819 */ /* 0x000fe200000116f9 */
[----:B0-----:R-:W-:Y:S01]  /*0d50*/  HADD2.F32 R3, -RZ, R26.H0_H0 ;  /* 0x2000001aff037230 */ /* 0x001fe20000004100 */
[----:B------:R-:W-:Y:S01]  /*0d60*/  CS2R R18, SRZ ;  /* 0x0000000000127805 */ /* 0x000fe2000001ff00 */
[----:B------:R-:W-:Y:S01]  /*0d70*/  HADD2.F32 R247, -RZ, R244.H0_H0 ;  /* 0x200000f4fff77230 */ /* 0x000fe20000004100 */
[----:B------:R-:W-:Y:S01]  /*0d80*/  SHF.R.U32.HI R244, RZ, 0x10, R245 ;  /* 0x00000010fff47819 */ /* 0x000fe200000116f5 */
        /* <DEDUP_REMOVED lines=10> */
[----:B------:R-:W-:-:S02]  /*0e30*/  HADD2.F32 R252, -RZ, R252.H0_H0 ;  /* 0x200000fcfffc7230 */ /* 0x000fc40000004100 */
[----:B0-----:R-:W-:Y:S02]  /*0e40*/  HADD2.F32 R3, -RZ, R28.H0_H0 ;  /* 0x2000001cff037230 */ /* 0x001fe40000004100 */
[----:B------:R-:W-:Y:S02]  /*0e50*/  HADD2.F32 R250, -RZ, R250.H0_H0 ;  /* 0x200000fafffa7230 */ /* 0x000fe40000004100 */
[----:B-1----:R-:W-:Y:S01]  /*0e60*/  HADD2.F32 R2, -RZ, R29.H0_H0 ;  /* 0x2000001dff027230 */ /* 0x002fe20000004100 */
[----:B------:R0:W-:Y:S01]  /*0e70*/  STL [R1+0x68], R3 ;  /* 0x0000680301007387 */ /* 0x0001e20000100800 */
[----:B------:R-:W-:Y:S01]  /*0e80*/  CS2R R28, SRZ ;  /* 0x00000000001c7805 */ /* 0x000fe2000001ff00 */
[----:B------:R-:W-:Y:S02]  /*0e90*/  HADD2.F32 R248, -RZ, R248.H0_H0 ;  /* 0x200000f8fff87230 */ /* 0x000fe40000004100 */
        /* <DEDUP_REMOVED lines=32> */
[----:B------:R-:W-:Y:S01]  /*10a0*/  STL [R1+0x8], R3 ;  /* 0x0000080301007387 */ /* 0x000fe20000100800 */
[----:B------:R-:W-:-:S03]  /*10b0*/  CS2R R24, SRZ ;  /* 0x0000000000187805 */ /* 0x000fc6000001ff00 */
[----:B------:R0:W-:Y:S04]  /*10c0*/  STL [R1], R2 ;  /* 0x0000000201007387 */ /* 0x0001e80000100800 */
        /* <DEDUP_REMOVED lines=25> */
[----:B------:R1:W-:Y:S02]  /*1260*/  STL [R1+0x4], R40 ;  /* 0x0000042801007387 */ /* 0x0003e40000100800 */
.L_x_11980:
[----:B------:R-:W0:Y:S01]  /*1270*/  S2R R78, SR_TID.X ;  /* 0x00000000004e7919 */ /* 0x000e220000002100 */
[----:B------:R-:W2:Y:S01]  /*1280*/  LDC.64 R194, c[0x0][0x250] ;  /* 0x00009400ffc27b82 */ /* 0x000ea20000000a00 */
[----:B------:R-:W-:-:S05]  /*1290*/  IMAD R76, R0, UR8, RZ ;  /* 0x00000008004c7c24 */ /* 0x000fca000f8e02ff */
[----:B------:R-:W-:Y:S02]  /*12a0*/  SHF.R.S32.HI R77, RZ, 0x1f, R76 ;  /* 0x0000001fff4d7819 */ /* 0x000fe4000001144c */
[----:B------:R-:W3:Y:S02]  /*12b0*/  LDC.64 R166, c[0x0][0x2c8] ;  /* 0x0000b200ffa67b82 */ /* 0x000ee40000000a00 */
[----:B------:R-:W-:-:S06]  /*12c0*/  LEA.HI R77, R77, R76, RZ, 0x2 ;  /* 0x0000004c4d4d7211 */ /* 0x000fcc00078f10ff */
[----:B------:R-:W4:Y:S01]  /*12d0*/  @P0 LDC.64 R126, c[0x0][0x270] ;  /* 0x00009c00ff7e0b82 */ /* 0x000f220000000a00 */
[----:B--2---:R-:W-:-:S07]  /*12e0*/  IMAD.WIDE R194, R0, 0x4, R194 ;  /* 0x0000000400c27825 */ /* 0x004fce00078e02c2 */
[----:B------:R-:W2:Y:S01]  /*12f0*/  LDC.64 R170, c[0x0][0x2b8] ;  /* 0x0000ae00ffaa7b82 */ /* 0x000ea20000000a00 */
[----:B------:R1:W4:Y:S01]  /*1300*/  LDG.E R194, desc[UR4][R194.64] ;  /* 0x00000004c2c27981 */ /* 0x000322000c1e1900 */
[----:B0-----:R-:W-:-:S06]  /*1310*/  LOP3.LUT R138, R78, 0xff, RZ, 0xc0, !PT ;  /* 0x000000ff4e8a7812 */ /* 0x001fcc00078ec0ff */
[----:B------:R-:W0:Y:S01]  /*1320*/  LDC.64 R110, c[0x0][0x258] ;  /* 0x00009600ff6e7b82 */ /* 0x000e220000000a00 */
[----:B------:R-:W-:-:S04]  /*1330*/  LEA.HI.SX32 R138, R77, R138, 0x1e ;  /* 0x0000008a4d8a7211 */ /* 0x000fc800078ff2ff */
[C---:B------:R-:W-:Y:S02]  /*1340*/  SHF.L.U32 R176, R138.reuse, 0x4, RZ ;  /* 0x000000048ab07819 */ /* 0x040fe400000006ff */
[----:B------:R-:W-:Y:S02]  /*1350*/  IADD3 R157, R138, 0x100, RZ ;  /* 0x000001008a9d7810 */ /* 0x000fe40007ffe0ff */
[----:B------:R-:W-:Y:S02]  /*1360*/  SHF.R.U32.HI R175, RZ, 0x1c, R138 ;  /* 0x0000001cffaf7819 */ /* 0x000fe4000001168a */
[----:B------:R-:W-:Y:S02]  /*1370*/  IADD3 R76, P1, R176, UR10, RZ ;  /* 0x0000000ab04c7c10 */ /* 0x000fe4000ff3e0ff */
[----:B------:R-:W-:Y:S02]  /*1380*/  SHF.L.U32 R173, R157, 0x4, RZ ;  /* 0x000000049dad7819 */ /* 0x000fe400000006ff */
[----:B-1----:R-:W-:-:S02]  /*1390*/  IADD3 R195, R138, 0x300, RZ ;  /* 0x000003008ac37810 */ /* 0x002fc40007ffe0ff */
[----:B------:R-:W-:Y:S02]  /*13a0*/  IADD3.X R77, R175, UR11, RZ, P1, !PT ;  /* 0x0000000baf4d7c10 */ /* 0x000fe40008ffe4ff */
[----:B------:R-:W-:Y:S02]  /*13b0*/  SHF.R.U32.HI R172, RZ, 0x1c, R157 ;  /* 0x0000001cffac7819 */ /* 0x000fe4000001169d */
[----:B------:R-:W-:Y:S02]  /*13c0*/  IADD3 R80, P1, R173, UR10, RZ ;  /* 0x0000000aad507c10 */ /* 0x000fe4000ff3e0ff */
[----:B------:R-:W-:Y:S01]  /*13d0*/  SHF.L.U32 R165, R195, 0x4, RZ ;  /* 0x00000004c3a57819 */ /* 0x000fe200000006ff */
[----:B------:R-:W4:Y:S01]  /*13e0*/  LDG.E.128 R76, desc[UR4][R76.64] ;  /* 0x000000044c4c7981 */ /* 0x000f22000c1e1d00 */
[----:B------:R-:W-:Y:S02]  /*13f0*/  IADD3 R180, R138, 0x500, RZ ;  /* 0x000005008ab47810 */ /* 0x000fe40007ffe0ff */
[----:B------:R-:W-:-:S02]  /*1400*/  IADD3.X R81, R172, UR11, RZ, P1, !PT ;  /* 0x0000000bac517c10 */ /* 0x000fc40008ffe4ff */
[----:B------:R-:W-:Y:S02]  /*1410*/  SHF.R.U32.HI R164, RZ, 0x1c, R195 ;  /* 0x0000001cffa47819 */ /* 0x000fe400000116c3 */
[----:B------:R-:W-:Y:S02]  /*1420*/  IADD3 R88, P1, R165, UR10, RZ ;  /* 0x0000000aa5587c10 */ /* 0x000fe4000ff3e0ff */
[----:B------:R-:W-:Y:S02]  /*1430*/  SHF.L.U32 R159, R180, 0x4, RZ ;  /* 0x00000004b49f7819 */ /* 0x000fe400000006ff */
[C---:B------:R-:W-:Y:S02]  /*1440*/  IADD3 R147, R138.reuse, 0x700, RZ ;  /* 0x000007008a937810 */ /* 0x040fe40007ffe0ff */
[C---:B------:R-:W-:Y:S02]  /*1450*/  IADD3 R163, R138.reuse, 0x200, RZ ;  /* 0x000002008aa37810 */ /* 0x040fe40007ffe0ff */
[----:B------:R-:W-:-:S02]  /*1460*/  IADD3 R160, R138, 0x400, RZ ;  /* 0x000004008aa07810 */ /* 0x000fc40007ffe0ff */
[C---:B------:R-:W-:Y:S02]  /*1470*/  IADD3 R181, R138.reuse, 0x600, RZ ;  /* 0x000006008ab57810 */ /* 0x040fe40007ffe0ff */
[----:B------:R-:W-:Y:S02]  /*1480*/  SHF.R.S32.HI R122, RZ, 0x1f, R0 ;  /* 0x0000001fff7a7819 */ /* 0x000fe40000011400 */
[----:B------:R-:W-:Y:S01]  /*1490*/  MOV R148, 0x3f800000 ;  /* 0x3f80000000947802 */ /* 0x000fe20000000f00 */
[----:B--2---:R-:W-:Y:S01]  /*14a0*/  IMAD.WIDE.U32 R108, R138, 0x10, R170 ;  /* 0x000000108a6c7825 */ /* 0x004fe200078e00aa */
[----:B------:R-:W-:Y:S01]  /*14b0*/  IADD3.X R89, R164, UR11, RZ, P1, !PT ;  /* 0x0000000ba4597c10 */ /* 0x000fe20008ffe4ff */
[----:B------:R-:W2:Y:S01]  /*14c0*/  LDG.E.128 R80, desc[UR4][R80.64] ;  /* 0x0000000450507981 */ /* 0x000ea2000c1e1d00 */
[----:B------:R-:W-:Y:S02]  /*14d0*/  SHF.R.U32.HI R158, RZ, 0x1c, R180 ;  /* 0x0000001cff9e7819 */ /* 0x000fe400000116b4 */
[----:B------:R-:W-:-:S02]  /*14e0*/  IADD3 R96, P1, R159, UR10, RZ ;  /* 0x0000000a9f607c10 */ /* 0x000fc4000ff3e0ff */
[----:B------:R-:W-:Y:S02]  /*14f0*/  SHF.L.U32 R150, R147, 0x4, RZ ;  /* 0x0000000493967819 */ /* 0x000fe400000006ff */
[----:B------:R-:W-:Y:S01]  /*1500*/  SHF.R.U32.HI R149, RZ, 0x1c, R147 ;  /* 0x0000001cff957819 */ /* 0x000fe20000011693 */
[----:B------:R-:W-:Y:S01]  /*1510*/  IMAD.WIDE.U32 R112, R157, 0x10, R170 ;  /* 0x000000109d707825 */ /* 0x000fe200078e00aa */
[----:B------:R-:W-:Y:S01]  /*1520*/  IADD3.X R97, R158, UR11, RZ, P1, !PT ;  /* 0x0000000b9e617c10 */ /* 0x000fe20008ffe4ff */
[----:B------:R-:W2:Y:S01]  /*1530*/  LDG.E.128 R88, desc[UR4][R88.64] ;  /* 0x0000000458587981 */ /* 0x000ea2000c1e1d00 */
[C---:B------:R-:W-:Y:S02]  /*1540*/  SHF.L.U32 R168, R163.reuse, 0x4, RZ ;  /* 0x00000004a3a87819 */ /* 0x040fe400000006ff */
[----:B------:R-:W-:Y:S01]  /*1550*/  SHF.R.U32.HI R169, RZ, 0x1c, R163 ;  /* 0x0000001cffa97819 */ /* 0x000fe200000116a3 */
[----:B------:R-:W-:Y:S01]  /*1560*/  IMAD.WIDE.U32 R116, R163, 0x10, R170 ;  /* 0x00000010a3747825 */ /* 0x000fe200078e00aa */
[----:B------:R-:W2:Y:S01]  /*1570*/  LDG.E.128 R96, desc[UR4][R96.64] ;  /* 0x0000000460607981 */ /* 0x000ea2000c1e1d00 */
[----:B------:R-:W-:-:S02]  /*1580*/  IADD3 R104, P1, R150, UR10, RZ ;  /* 0x0000000a96687c10 */ /* 0x000fc4000ff3e0ff */
[----:B------:R-:W-:Y:S01]  /*1590*/  IADD3 R84, P2, R168, UR10, RZ ;  /* 0x0000000aa8547c10 */ /* 0x000fe2000ff5e0ff */
[----:B------:R-:W-:Y:S01]  /*15a0*/  IMAD.WIDE.U32 R120, R195, 0x10, R170 ;  /* 0x00000010c3787825 */ /* 0x000fe200078e00aa */
[----:B------:R-:W-:Y:S01]  /*15b0*/  SHF.L.U32 R162, R160, 0x4, RZ ;  /* 0x00000004a0a27819 */ /* 0x000fe200000006ff */
[----:B------:R-:W2:Y:S01]  /*15c0*/  LDG.E.128 R112, desc[UR4][R112.64] ;  /* 0x0000000470707981 */ /* 0x000ea2000c1e1d00 */
[----:B------:R-:W-:Y:S02]  /*15d0*/  IADD3.X R105, R149, UR11, RZ, P1, !PT ;  /* 0x0000000b95697c10 */ /* 0x000fe40008ffe4ff */
[----:B---3--:R-:W-:Y:S01]  /*15e0*/  ISETP.NE.U32.AND P1, PT, R166, RZ, PT ;  /* 0x000000ffa600720c */ /* 0x008fe20003f25070 */
[----:B0-----:R-:W-:Y:S01]  /*15f0*/  IMAD.WIDE R110, R0, 0x4, R110 ;  /* 0x00000004006e7825 */ /* 0x001fe200078e026e */
[----:B------:R-:W-:Y:S01]  /*1600*/  IADD3.X R85, R169, UR11, RZ, P2, !PT ;  /* 0x0000000ba9557c10 */ /* 0x000fe200097fe4ff */
[----:B------:R-:W3:Y:S01]  /*1610*/  LDG.E.128 R116, desc[UR4][R116.64] ;  /* 0x0000000474747981 */ /* 0x000ee2000c1e1d00 */
[----:B------:R-:W-:-:S02]  /*1620*/  SHF.R.U32.HI R161, RZ, 0x1c, R160 ;  /* 0x0000001cffa17819 */ /* 0x000fc400000116a0 */
[----:B------:R-:W-:Y:S01]  /*1630*/  IADD3 R92, P2, R162, UR10, RZ ;  /* 0x0000000aa25c7c10 */ /* 0x000fe2000ff5e0ff */
[----:B------:R-:W3:Y:S01]  /*1640*/  LDG.E.128 R104, desc[UR4][R104.64] ;  /* 0x0000000468687981 */ /* 0x000ee2000c1e1d00 */
[----:B------:R-:W-:Y:S02]  /*1650*/  SHF.L.U32 R154, R181, 0x4, RZ ;  /* 0x00000004b59a7819 */ /* 0x000fe400000006ff */
[----:B------:R-:W-:Y:S01]  /*1660*/  ISETP.NE.AND.EX P1, PT, R167, RZ, PT, P1 ;  /* 0x000000ffa700720c */ /* 0x000fe20003f25310 */
[----:B------:R-:W3:Y:S01]  /*1670*/  LDG.E.128 R84, desc[UR4][R84.64] ;  /* 0x0000000454547981 */ /* 0x000ee2000c1e1d00 */
[----:B------:R-:W-:Y:S02]  /*1680*/  IADD3.X R93, R161, UR11, RZ, P2, !PT ;  /* 0x0000000ba15d7c10 */ /* 0x000fe400097fe4ff */
[----:B------:R-:W-:Y:S01]  /*1690*/  SHF.R.U32.HI R155, RZ, 0x1c, R181 ;  /* 0x0000001cff9b7819 */ /* 0x000fe200000116b5 */
[----:B------:R-:W3:Y:S01]  /*16a0*/  LDG.E R151, desc[UR4][R110.64] ;  /* 0x000000046e977981 */ /* 0x000ee2000c1e1900 */
[----:B------:R-:W-:-:S03]  /*16b0*/  IADD3 R100, P2, R154, UR10, RZ ;  /* 0x0000000a9a647c10 */ /* 0x000fc6000ff5e0ff */
[----:B------:R-:W3:Y:S01]  /*16c0*/  LDG.E.128 R92, desc[UR4][R92.64] ;  /* 0x000000045c5c7981 */ /* 0x000ee2000c1e1d00 */
[----:B------:R-:W-:Y:S02]  /*16d0*/  IADD3.X R101, R155, UR11, RZ, P2, !PT ;  /* 0x0000000b9b657c10 */ /* 0x000fe400097fe4ff */
[C---:B----4-:R-:W-:Y:S01]  /*16e0*/  @P0 LEA R126, P2, R0.reuse, R126, 0x2 ;  /* 0x0000007e007e0211 */ /* 0x050fe200078410ff */
[----:B------:R-:W4:Y:S03]  /*16f0*/  LDG.E.128 R108, desc[UR4][R108.64] ;  /* 0x000000046c6c7981 */ /* 0x000f26000c1e1d00 */
[----:B------:R-:W-:Y:S02]  /*1700*/  @P0 LEA.HI.X R127, R0, R127, R122, 0x2, P2 ;  /* 0x0000007f007f0211 */ /* 0x000fe400010f147a */
[CC--:B------:R-:W-:Y:S01]  /*1710*/  @P1 LEA R124, P2, R138.reuse, R166.reuse, 0x4 ;  /* 0x000000a68a7c1211 */ /* 0x0c0fe200078420ff */
[----:B------:R-:W4:Y:S03]  /*1720*/  LDG.E.128 R100, desc[UR4][R100.64] ;  /* 0x0000000464647981 */ /* 0x000f26000c1e1d00 */
[----:B------:R-:W-:Y:S01]  /*1730*/  @P1 LEA.HI.X R125, R138, R167, RZ, 0x4, P2 ;  /* 0x000000a78a7d1211 */ /* 0x000fe200010f24ff */
[----:B------:R0:W5:Y:S04]  /*1740*/  @P0 LDG.E R148, desc[UR4][R126.64] ;  /* 0x000000047e940981 */ /* 0x000168000c1e1900 */
[----:B------:R1:W5:Y:S04]  /*1750*/  @P1 LDG.E.128 R40, desc[UR4][R124.64] ;  /* 0x000000047c281981 */ /* 0x000368000c1e1d00 */
[----:B------:R-:W4:Y:S01]  /*1760*/  LDG.E.128 R120, desc[UR4][R120.64] ;  /* 0x0000000478787981 */ /* 0x000f22000c1e1d00 */
[----:B0-----:R-:W-:-:S04]  /*1770*/  @P1 LEA R126, P2, R157, R166, 0x4 ;  /* 0x000000a69d7e1211 */ /* 0x001fc800078420ff */
[-C--:B------:R-:W-:Y:S02]  /*1780*/  @P1 LEA.HI.X R127, R157, R167.reuse, RZ, 0x4, P2 ;  /* 0x000000a79d7f1211 */ /* 0x080fe400010f24ff */
[C---:B------:R-:W-:Y:S01]  /*1790*/  @P1 LEA R128, P2, R163.reuse, R166, 0x4 ;  /* 0x000000a6a3801211 */ /* 0x040fe200078420ff */
[----:B-1----:R-:W-:Y:S02]  /*17a0*/  IMAD.WIDE.U32 R124, R160, 0x10, R170 ;  /* 0x00000010a07c7825 */ /* 0x002fe400078e00aa */
[----:B------:R-:W5:Y:S01]  /*17b0*/  @P1 LDG.E.128 R44, desc[UR4][R126.64] ;  /* 0x000000047e2c1981 */ /* 0x000f62000c1e1d00 */
[----:B------:R-:W-:-:S05]  /*17c0*/  @P1 LEA.HI.X R129, R163, R167, RZ, 0x4, P2 ;  /* 0x000000a7a3811211 */ /* 0x000fca00010f24ff */
[----:B------:R0:W5:Y:S01]  /*17d0*/  @P1 LDG.E.128 R48, desc[UR4][R128.64] ;  /* 0x0000000480301981 */ /* 0x000162000c1e1d00 */
[----:B------:R-:W-:-:S03]  /*17e0*/  LOP3.LUT P4, RZ, R193, 0xff, RZ, 0xc0, !PT ;  /* 0x000000ffc1ff7812 */ /* 0x000fc6000788c0ff */
[----:B------:R-:W4:Y:S01]  /*17f0*/  LDG.E.128 R124, desc[UR4][R124.64] ;  /* 0x000000047c7c7981 */ /* 0x000f22000c1e1d00 */
[----:B0-----:R-:W-:-:S04]  /*1800*/  @P1 LEA R128, P2, R195, R166, 0x4 ;  /* 0x000000a6c3801211 */ /* 0x001fc800078420ff */
[----:B------:R-:W-:Y:S02]  /*1810*/  @P1 LEA.HI.X R129, R195, R167, RZ, 0x4, P2 ;  /* 0x000000a7c3811211 */ /* 0x000fe400010f24ff */
[----:B------:R-:W-:-:S03]  /*1820*/  @P1 LEA R132, P2, R160, R166, 0x4 ;  /* 0x000000a6a0841211 */ /* 0x000fc600078420ff */
[----:B------:R-:W5:Y:S01]  /*1830*/  @P1 LDG.E.128 R52, desc[UR4][R128.64] ;  /* 0x0000000480341981 */ /* 0x000f62000c1e1d00 */
[----:B------:R-:W-:-:S05]  /*1840*/  @P1 LEA.HI.X R133, R160, R167, RZ, 0x4, P2 ;  /* 0x000000a7a0851211 */ /* 0x000fca00010f24ff */
[----:B------:R0:W5:Y:S02]  /*1850*/  @P1 LDG.E.128 R56, desc[UR4][R132.64] ;  /* 0x0000000484381981 */ /* 0x000164000c1e1d00 */
[----:B0-----:R-:W-:-:S04]  /*1860*/  @P1 LEA R132, P2, R180, R166, 0x4 ;  /* 0x000000a6b4841211 */ /* 0x001fc800078420ff */
[CC--:B------:R-:W-:Y:S02]  /*1870*/  @P1 LEA.HI.X R133, R180.reuse, R167.reuse, RZ, 0x4, P2 ;  /* 0x000000a7b4851211 */ /* 0x0c0fe400010f24ff */
[C---:B------:R-:W-:Y:S01]  /*1880*/  @P1 LEA R136, P2, R181.reuse, R166, 0x4 ;  /* 0x000000a6b5881211 */ /* 0x040fe200078420ff */
[----:B------:R-:W-:Y:S02]  /*1890*/  IMAD.WIDE.U32 R128, R180, 0x10, R170 ;  /* 0x00000010b4807825 */ /* 0x000fe400078e00aa */
[----:B------:R-:W5:Y:S01]  /*18a0*/  @P1 LDG.E.128 R60, desc[UR4][R132.64] ;  /* 0x00000004843c1981 */ /* 0x000f62000c1e1d00 */
[----:B------:R-:W-:-:S03]  /*18b0*/  @P1 LEA.HI.X R137, R181, R167, RZ, 0x4, P2 ;  /* 0x000000a7b5891211 */ /* 0x000fc600010f24ff */
[----:B------:R-:W4:Y:S04]  /*18c0*/  LDG.E.128 R128, desc[UR4][R128.64] ;  /* 0x0000000480807981 */ /* 0x000f28000c1e1d00 */
[----:B------:R0:W5:Y:S02]  /*18d0*/  @P1 LDG.E.128 R64, desc[UR4][R136.64] ;  /* 0x0000000488401981 */ /* 0x000164000c1e1d00 */
[----:B0-----:R-:W-:-:S04]  /*18e0*/  @P1 LEA R136, P2, R147, R166, 0x4 ;  /* 0x000000a693881211 */ /* 0x001fc800078420ff */
[----:B------:R-:W-:Y:S01]  /*18f0*/  @P1 LEA.HI.X R137, R147, R167, RZ, 0x4, P2 ;  /* 0x000000a793891211 */ /* 0x000fe200010f24ff */
[----:B------:R-:W-:-:S04]  /*1900*/  IMAD.WIDE.U32 R132, R181, 0x10, R170 ;  /* 0x00000010b5847825 */ /* 0x000fc800078e00aa */
[----:B------:R0:W5:Y:S04]  /*1910*/  @P1 LDG.E.128 R68, desc[UR4][R136.64] ;  /* 0x0000000488441981 */ /* 0x000168000c1e1d00 */
[----:B------:R-:W4:Y:S01]  /*1920*/  LDG.E.128 R132, desc[UR4][R132.64] ;  /* 0x0000000484847981 */ /* 0x000f22000c1e1d00 */
[----:B0-----:R-:W-:Y:S01]  /*1930*/  IMAD.WIDE.U32 R136, R147, 0x10, R170 ;  /* 0x0000001093887825 */ /* 0x001fe200078e00aa */
[----:B------:R-:W-:-:S04]  /*1940*/  LEA R170, P1, R138, UR12, 0x2 ;  /* 0x0000000c8aaa7c11 */ /* 0x000fc8000f8210ff */
[----:B------:R-:W-:Y:S02]  /*1950*/  LEA.HI.X R171, R138, UR13, RZ, 0x2, P1 ;  /* 0x0000000d8aab7c11 */ /* 0x000fe400088f14ff */
[C---:B------:R-:W-:Y:S01]  /*1960*/  LEA R156, P1, R157.reuse, UR12, 0x2 ;  /* 0x0000000c9d9c7c11 */ /* 0x040fe2000f8210ff */
[----:B------:R-:W4:Y:S03]  /*1970*/  LDG.E.128 R136, desc[UR4][R136.64] ;  /* 0x0000000488887981 */ /* 0x000f26000c1e1d00 */
[----:B------:R-:W-:Y:S01]  /*1980*/  LEA.HI.X R157, R157, UR13, RZ, 0x2, P1 ;  /* 0x0000000d9d9d7c11 */ /* 0x000fe200088f14ff */
[----:B------:R-:W5:Y:S01]  /*1990*/  LDG.E R174, desc[UR4][R170.64] ;  /* 0x00000004aaae7981 */ /* 0x000f62000c1e1900 */
[----:B------:R-:W-:-:S04]  /*19a0*/  LEA R178, P1, R163, UR12, 0x2 ;  /* 0x0000000ca3b27c11 */ /* 0x000fc8000f8210ff */
[----:B------:R-:W-:Y:S01]  /*19b0*/  LEA.HI.X R179, R163, UR13, RZ, 0x2, P1 ;  /* 0x0000000da3b37c11 */ /* 0x000fe200088f14ff */
[----:B------:R0:W5:Y:S04]  /*19c0*/  LDG.E R171, desc[UR4][R156.64] ;  /* 0x000000049cab7981 */ /* 0x000168000c1e1900 */
[----:B------:R1:W5:Y:S01]  /*19d0*/  LDG.E R170, desc[UR4][R178.64] ;  /* 0x00000004b2aa7981 */ /* 0x000362000c1e1900 */
[----:B0-----:R-:W-:-:S04]  /*19e0*/  LEA R156, P2, R195, UR12, 0x2 ;  /* 0x0000000cc39c7c11 */ /* 0x001fc8000f8410ff */
[----:B------:R-:W-:Y:S02]  /*19f0*/  LEA.HI.X R157, R195, UR13, RZ, 0x2, P2 ;  /* 0x0000000dc39d7c11 */ /* 0x000fe400090f14ff */
[----:B-1----:R-:W-:-:S03]  /*1a00*/  LEA R178, P1, R160, UR12, 0x2 ;  /* 0x0000000ca0b27c11 */ /* 0x002fc6000f8210ff */
[----:B------:R0:W5:Y:S01]  /*1a10*/  LDG.E R163, desc[UR4][R156.64] ;  /* 0x000000049ca37981 */ /* 0x000162000c1e1900 */
[----:B------:R-:W-:-:S05]  /*1a20*/  LEA.HI.X R179, R160, UR13, RZ, 0x2, P1 ;  /* 0x0000000da0b37c11 */ /* 0x000fca00088f14ff */
[----:B------:R1:W5:Y:S01]  /*1a30*/  LDG.E R160, desc[UR4][R178.64] ;  /* 0x00000004b2a07981 */ /* 0x000362000c1e1900 */
[----:B0-----:R-:W-:-:S04]  /*1a40*/  LEA R156, P2, R180, UR12, 0x2 ;  /* 0x0000000cb49c7c11 */ /* 0x001fc8000f8410ff */
[----:B------:R-:W-:Y:S02]  /*1a50*/  LEA.HI.X R157, R180, UR13, RZ, 0x2, P2 ;  /* 0x0000000db49d7c11 */ /* 0x000fe400090f14ff */
[----:B-1----:R-:W-:-:S04]  /*1a60*/  LEA R178, P2, R147, UR12, 0x2 ;  /* 0x0000000c93b27c11 */ /* 0x002fc8000f8410ff */
[----:B------:R-:W-:Y:S01]  /*1a70*/  LEA.HI.X R179, R147, UR13, RZ, 0x2, P2 ;  /* 0x0000000d93b37c11 */ /* 0x000fe200090f14ff */
[----:B------:R-:W5:Y:S01]  /*1a80*/  LDG.E R157, desc[UR4][R156.64] ;  /* 0x000000049c9d7981 */ /* 0x000f62000c1e1900 */
[----:B------:R-:W-:-:S03]  /*1a90*/  ISETP.NE.AND P2, PT, RZ, UR9, PT ;  /* 0x00000009ff007c0c */ /* 0x000fc6000bf45270 */
[----:B------:R0:W5:Y:S01]  /*1aa0*/  LDG.E R147, desc[UR4][R178.64] ;  /* 0x00000004b2937981 */ /* 0x000162000c1e1900 */
[----:B------:R-:W-:-:S05]  /*1ab0*/  FSEL R197, R194, RZ, !P2 ;  /* 0x000000ffc2c57208 */ /* 0x000fca0005000000 */
[C---:B------:R-:W-:Y:S01]  /*1ac0*/  FADD.FTZ R209, -R197.reuse, R76 ;  /* 0x0000004cc5d17221 */ /* 0x040fe20000010100 */
[C---:B--2---:R-:W-:Y:S01]  /*1ad0*/  FADD.FTZ R76, -R197.reuse, R98 ;  /* 0x00000062c54c7221 */ /* 0x044fe20000010100 */
[C---:B------:R-:W-:Y:S02]  /*1ae0*/  FADD.FTZ R98, -R197.reuse, R99 ;  /* 0x00000063c5627221 */ /* 0x040fe40000010100 */
[----:B------:R-:W2:Y:S01]  /*1af0*/  LDL R99, [R1+0xc0] ;  /* 0x0000c00001637983 */ /* 0x000ea20000100800 */
[C---:B------:R-:W-:Y:S01]  /*1b00*/  FADD.FTZ R196, -R197.reuse, R83 ;  /* 0x00000053c5c47221 */ /* 0x040fe20000010100 */
[C---:B------:R-:W-:Y:S01]  /*1b10*/  FADD.FTZ R83, -R197.reuse, R89 ;  /* 0x00000059c5537221 */ /* 0x040fe20000010100 */
[C---:B------:R-:W-:Y:S01]  /*1b20*/  FADD.FTZ R210, -R197.reuse, R77 ;  /* 0x0000004dc5d27221 */ /* 0x040fe20000010100 */
[C---:B---3--:R-:W-:Y:S02]  /*1b30*/  FADD.FTZ R89, -R197.reuse, R105 ;  /* 0x00000069c5597221 */ /* 0x048fe40000010100 */
[----:B------:R-:W3:Y:S01]  /*1b40*/  LDL R105, [R1+0xb8] ;  /* 0x0000b80001697983 */ /* 0x000ee20000100800 */
[----:B------:R-:W-:Y:S01]  /*1b50*/  FADD.FTZ R234, -R197, R84 ;  /* 0x00000054c5ea7221 */ /* 0x000fe20000010100 */
[----:B------:R-:W-:Y:S01]  /*1b60*/  FMUL.FTZ R84, R151, R209 ;  /* 0x000000d197547220 */ /* 0x000fe20000410000 */
[C---:B------:R-:W-:Y:S01]  /*1b70*/  FADD.FTZ R77, -R197.reuse, R95 ;  /* 0x0000005fc54d7221 */ /* 0x040fe20000010100 */
[----:B----4-:R-:W-:-:S02]  /*1b80*/  FADD.FTZ R95, -R197, R102 ;  /* 0x00000066c55f7221 */ /* 0x010fc40000010100 */
[----:B------:R-:W4:Y:S01]  /*1b90*/  LDL R102, [R1+0xa8] ;  /* 0x0000a80001667983 */ /* 0x000f220000100800 */
[----:B--2---:R-:W-:-:S03]  /*1ba0*/  FMUL.FTZ R209, R99, R110 ;  /* 0x0000006e63d17220 */ /* 0x004fc60000410000 */
[----:B------:R-:W2:Y:S01]  /*1bb0*/  LDL R99, [R1+0xac] ;  /* 0x0000ac0001637983 */ /* 0x000ea20000100800 */
[C---:B------:R-:W-:Y:S01]  /*1bc0*/  FADD.FTZ R198, -R197.reuse, R78 ;  /* 0x0000004ec5c67221 */ /* 0x040fe20000010100 */
[C---:B0-----:R-:W-:Y:S01]  /*1bd0*/  FADD.FTZ R178, -R197.reuse, R86 ;  /* 0x00000056c5b27221 */ /* 0x041fe20000010100 */
[C---:B------:R-:W-:Y:S01]  /*1be0*/  FADD.FTZ R78, -R197.reuse, R94 ;  /* 0x0000005ec54e7221 */ /* 0x040fe20000010100 */
[----:B------:R-:W2:Y:S01]  /*1bf0*/  LDL R86, [R1+0xc8] ;  /* 0x0000c80001567983 */ /* 0x000ea20000100800 */
[----:B------:R-:W-:-:S03]  /*1c00*/  FADD.FTZ R94, -R197, R103 ;  /* 0x00000067c55e7221 */ /* 0x000fc60000010100 */
[----:B------:R-:W2:Y:S01]  /*1c10*/  LDL R103, [R1+0xb0] ;  /* 0x0000b00001677983 */ /* 0x000ea20000100800 */
[----:B------:R-:W-:Y:S01]  /*1c20*/  LEA R180, P1, R181, UR12, 0x2 ;  /* 0x0000000cb5b47c11 */ /* 0x000fe2000f8210ff */
[C---:B------:R-:W-:Y:S01]  /*1c30*/  FADD.FTZ R233, -R197.reuse, R88 ;  /* 0x00000058c5e97221 */ /* 0x040fe20000010100 */
[----:B------:R-:W-:Y:S02]  /*1c40*/  FADD.FTZ R88, -R197, R104 ;  /* 0x00000068c5587221 */ /* 0x000fe40000010100 */
[----:B------:R-:W-:Y:S01]  /*1c50*/  LEA.HI.X R181, R181, UR13, RZ, 0x2, P1 ;  /* 0x0000000db5b57c11 */ /* 0x000fe200088f14ff */
[----:B------:R-:W2:Y:S01]  /*1c60*/  LDL R104, [R1+0xb4] ;  /* 0x0000b40001687983 */ /* 0x000ea20000100800 */
[C---:B------:R-:W-:Y:S01]  /*1c70*/  FADD.FTZ R195, -R197.reuse, R79 ;  /* 0x0000004fc5c37221 */ /* 0x040fe20000010100 */
[C---:B------:R-:W-:Y:S02]  /*1c80*/  FADD.FTZ R79, -R197.reuse, R93 ;  /* 0x0000005dc54f7221 */ /* 0x040fe40000010100 */
[----:B------:R0:W5:Y:S01]  /*1c90*/  LDG.E R156, desc[UR4][R180.64] ;  /* 0x00000004b49c7981 */ /* 0x000162000c1e1900 */
[C---:B------:R-:W-:Y:S01]  /*1ca0*/  FADD.FTZ R93, -R197.reuse, R101 ;  /* 0x00000065c55d7221 */ /* 0x040fe20000010100 */
[----:B------:R-:W-:-:S02]  /*1cb0*/  FADD.FTZ R194, -R197, R82 ;  /* 0x00000052c5c27221 */ /* 0x000fc40000010100 */
[----:B------:R-:W2:Y:S01]  /*1cc0*/  LDL R101, [R1+0xc4] ;  /* 0x0000c40001657983 */ /* 0x000ea20000100800 */
[C---:B------:R-:W-:Y:S01]  /*1cd0*/  FADD.FTZ R82, -R197.reuse, R90 ;  /* 0x0000005ac5527221 */ /* 0x040fe20000010100 */
[C---:B0-----:R-:W-:Y:S01]  /*1ce0*/  FADD.FTZ R181, -R197.reuse, R80 ;  /* 0x00000050c5b57221 */ /* 0x041fe20000010100 */
[C---:B------:R-:W-:Y:S01]  /*1cf0*/  FADD.FTZ R80, -R197.reuse, R92 ;  /* 0x0000005cc5507221 */ /* 0x040fe20000010100 */
[----:B------:R-:W-:Y:S02]  /*1d00*/  FADD.FTZ R92, -R197, R100 ;  /* 0x00000064c55c7221 */ /* 0x000fe40000010100 */
[----:B------:R-:W-:Y:S01]  /*1d10*/  FMUL.FTZ R181, R151, R181 ;  /* 0x000000b597b57220 */ /* 0x000fe20000410000 */
[----:B------:R-:W-:Y:S01]  /*1d20*/  FADD.FTZ R90, -R197, R106 ;  /* 0x0000006ac55a7221 */ /* 0x000fe20000010100 */
[----:B------:R-:W2:Y:S01]  /*1d30*/  LDL R100, [R1+0xbc] ;  /* 0x0000bc0001647983 */ /* 0x000ea20000100800 */
[----:B------:R-:W-:Y:S01]  /*1d40*/  FMUL.FTZ R106, R151, R195 ;  /* 0x000000c3976a7220 */ /* 0x000fe20000410000 */
[C---:B------:R-:W-:Y:S01]  /*1d50*/  FADD.FTZ R9, R112.reuse, R9 ;  /* 0x0000000970097221 */ /* 0x040fe20000010000 */
[----:B------:R-:W-:Y:S01]  /*1d60*/  FFMA.FTZ R141, R112, R181, R141 ;  /* 0x000000b5708d7223 */ /* 0x000fe2000001008d */
[----:B---3--:R-:W-:Y:S01]  /*1d70*/  FMUL.FTZ R195, R105, R112 ;  /* 0x0000007069c37220 */ /* 0x008fe20000410000 */
[C---:B------:R-:W-:Y:S01]  /*1d80*/  FMUL.FTZ R196, R151.reuse, R196 ;  /* 0x000000c497c47220 */ /* 0x040fe20000410000 */
[----:B------:R-:W-:Y:S01]  /*1d90*/  FMUL.FTZ R112, R151, R234 ;  /* 0x000000ea97707220 */ /* 0x000fe20000410000 */
[C---:B------:R-:W-:Y:S01]  /*1da0*/  FADD.FTZ R8, R115.reuse, R8 ;  /* 0x0000000873087221 */ /* 0x040fe20000010000 */
[C---:B------:R-:W-:Y:S01]  /*1db0*/  FADD.FTZ R152, R116.reuse, R152 ;  /* 0x0000009874987221 */ /* 0x040fe20000010000 */
[----:B------:R-:W-:Y:S01]  /*1dc0*/  FFMA.FTZ R140, R115, R196, R140 ;  /* 0x000000c4738c7223 */ /* 0x000fe2000001008c */
[----:B------:R-:W-:Y:S01]  /*1dd0*/  FFMA.FTZ R37, R116, R112, R37 ;  /* 0x0000007074257223 */ /* 0x000fe20000010025 */
[----:B----4-:R-:W-:Y:S01]  /*1de0*/  FMUL.FTZ R116, R102, R116 ;  /* 0x0000007466747220 */ /* 0x010fe20000410000 */
[----:B------:R-:W-:Y:S01]  /*1df0*/  FADD.FTZ R179, -R197, R87 ;  /* 0x00000057c5b37221 */ /* 0x000fe20000010100 */
[----:B------:R-:W3:Y:S04]  /*1e00*/  LDL R102, [R1+0x90] ;  /* 0x0000900001667983 */ /* 0x000ee80000100800 */
[----:B------:R-:W4:Y:S01]  /*1e10*/  LDL R105, [R1+0x9c] ;  /* 0x00009c0001697983 */ /* 0x000f220000100800 */
[----:B--2---:R-:W-:-:S03]  /*1e20*/  FMUL.FTZ R115, R99, R115 ;  /* 0x0000007363737220 */ /* 0x004fc60000410000 */
[----:B------:R-:W2:Y:S01]  /*1e30*/  LDL R99, [R1+0x98] ;  /* 0x0000980001637983 */ /* 0x000ea20000100800 */
[----:B------:R-:W-:Y:S01]  /*1e40*/  FMUL.FTZ R87, R86, R108 ;  /* 0x0000006c56577220 */ /* 0x000fe20000410000 */
[----:B------:R-:W-:Y:S01]  /*1e50*/  FMUL.FTZ R86, R151, R198 ;  /* 0x000000c697567220 */ /* 0x000fe20000410000 */
[----:B------:R-:W-:Y:S02]  /*1e60*/  FMUL.FTZ R198, R103, R114 ;  /* 0x0000007267c67220 */ /* 0x000fe40000410000 */
[----:B------:R-:W4:Y:S01]  /*1e70*/  LDL R103, [R1+0x8c] ;  /* 0x00008c0001677983 */ /* 0x000f220000100800 */
        /* <DEDUP_REMOVED lines=8> */
[----:B------:R-:W-:Y:S01]  /*1f00*/  FMUL.FTZ R85, R151, R210 ;  /* 0x000000d297557220 */ /* 0x000fe20000410000 */
[----:B------:R-:W-:Y:S02]  /*1f10*/  FMUL.FTZ R107, R101, R109 ;  /* 0x0000006d656b7220 */ /* 0x000fe40000410000 */
[----:B------:R-:W4:Y:S01]  /*1f20*/  LDL R101, [R1+0xa4] ;  /* 0x0000a40001657983 */ /* 0x000f220000100800 */
[C---:B------:R-:W-:Y:S01]  /*1f30*/  FADD.FTZ R14, R109.reuse, R14 ;  /* 0x0000000e6d0e7221 */ /* 0x040fe20000010000 */
[----:B------:R-:W-:Y:S01]  /*1f40*/  FFMA.FTZ R146, R109, R85, R146 ;  /* 0x000000556d927223 */ /* 0x000fe20000010092 */
[C---:B------:R-:W-:Y:S01]  /*1f50*/  FADD.FTZ R12, R111.reuse, R12 ;  /* 0x0000000c6f0c7221 */ /* 0x040fe20000010000 */
[----:B------:R-:W-:Y:S01]  /*1f60*/  FFMA.FTZ R144, R111, R106, R144 ;  /* 0x0000006a6f907223 */ /* 0x000fe20000010090 */
[----:B------:R-:W-:Y:S01]  /*1f70*/  FMUL.FTZ R109, R151, R233 ;  /* 0x000000e9976d7220 */ /* 0x000fe20000410000 */
[----:B------:R-:W-:-:S02]  /*1f80*/  FMUL.FTZ R210, R100, R111 ;  /* 0x0000006f64d27220 */ /* 0x000fc40000410000 */
[----:B------:R-:W4:Y:S01]  /*1f90*/  LDL R100, [R1+0xa0] ;  /* 0x0000a00001647983 */ /* 0x000f220000100800 */
[C---:B------:R-:W-:Y:S01]  /*1fa0*/  FMUL.FTZ R111, R151.reuse, R82 ;  /* 0x00000052976f7220 */ /* 0x040fe20000410000 */
[C---:B------:R-:W-:Y:S01]  /*1fb0*/  FADD.FTZ R13, R108.reuse, R13 ;  /* 0x0000000d6c0d7221 */ /* 0x040fe20000010000 */
[----:B------:R-:W-:Y:S01]  /*1fc0*/  FFMA.FTZ R145, R108, R84, R145 ;  /* 0x000000546c917223 */ /* 0x000fe20000010091 */
[C---:B------:R-:W-:Y:S01]  /*1fd0*/  FMUL.FTZ R108, R151.reuse, R81 ;  /* 0x00000051976c7220 */ /* 0x040fe20000410000 */
[C---:B------:R-:W-:Y:S01]  /*1fe0*/  FADD.FTZ R183, R120.reuse, R183 ;  /* 0x000000b778b77221 */ /* 0x040fe20000010000 */
[----:B------:R-:W-:Y:S01]  /*1ff0*/  FFMA.FTZ R33, R120, R109, R33 ;  /* 0x0000006d78217223 */ /* 0x000fe20000010021 */
[----:B------:R-:W4:Y:S01]  /*2000*/  LDL R81, [R1+0x7c] ;  /* 0x00007c0001517983 */ /* 0x000f220000100800 */
[C---:B------:R-:W-:Y:S01]  /*2010*/  FADD.FTZ R185, R122.reuse, R185 ;  /* 0x000000b97ab97221 */ /* 0x040fe20000010000 */
[----:B------:R-:W-:Y:S01]  /*2020*/  FFMA.FTZ R31, R122, R111, R31 ;  /* 0x0000006f7a1f7223 */ /* 0x000fe2000001001f */
[----:B---3--:R-:W-:Y:S01]  /*2030*/  FMUL.FTZ R122, R102, R122 ;  /* 0x0000007a667a7220 */ /* 0x008fe20000410000 */
[C---:B------:R-:W-:Y:S01]  /*2040*/  FMUL.FTZ R102, R151.reuse, R80 ;  /* 0x0000005097667220 */ /* 0x040fe20000410000 */
[----:B------:R-:W-:Y:S01]  /*2050*/  FMUL.FTZ R179, R151, R179 ;  /* 0x000000b397b37220 */ /* 0x000fe20000410000 */
[----:B------:R-:W3:Y:S01]  /*2060*/  LDL R80, [R1+0x78] ;  /* 0x0000780001507983 */ /* 0x000ee20000100800 */
[----:B------:R-:W-:Y:S01]  /*2070*/  FADD.FTZ R184, R123, R184 ;  /* 0x000000b87bb87221 */ /* 0x000fe20000010000 */
[----:B------:R-:W-:Y:S01]  /*2080*/  FADD.FTZ R153, R119, R153 ;  /* 0x0000009977997221 */ /* 0x000fe20000010000 */
[C---:B------:R-:W-:Y:S01]  /*2090*/  FADD.FTZ R11, R110.reuse, R11 ;  /* 0x0000000b6e0b7221 */ /* 0x040fe20000010000 */
[----:B------:R-:W-:Y:S01]  /*20a0*/  FFMA.FTZ R143, R110, R86, R143 ;  /* 0x000000566e8f7223 */ /* 0x000fe2000001008f */
[----:B------:R-:W-:Y:S01]  /*20b0*/  FADD.FTZ R182, R121, R182 ;  /* 0x000000b679b67221 */ /* 0x000fe20000010000 */
[C---:B------:R-:W-:Y:S01]  /*20c0*/  FMUL.FTZ R194, R151.reuse, R194 ;  /* 0x000000c297c27220 */ /* 0x040fe20000410000 */
[----:B------:R-:W-:Y:S01]  /*20d0*/  FMUL.FTZ R193, R151, R193 ;  /* 0x000000c197c17220 */ /* 0x000fe20000410000 */
[----:B------:R-:W-:Y:S01]  /*20e0*/  FADD.FTZ R7, R114, R7 ;  /* 0x0000000772077221 */ /* 0x000fe20000010000 */
[----:B------:R-:W-:Y:S01]  /*20f0*/  FADD.FTZ R10, R113, R10 ;  /* 0x0000000a710a7221 */ /* 0x000fe20000010000 */
[----:B------:R-:W3:Y:S01]  /*2100*/  LDL R82, [R1+0x70] ;  /* 0x0000700001527983 */ /* 0x000ee20000100800 */
[----:B--2---:R-:W-:-:S03]  /*2110*/  FMUL.FTZ R120, R99, R120 ;  /* 0x0000007863787220 */ /* 0x004fc60000410000 */
[----:B------:R-:W2:Y:S01]  /*2120*/  LDL R99, [R1+0x80] ;  /* 0x0000800001637983 */ /* 0x000ea20000100800 */
[----:B------:R-:W-:Y:S01]  /*2130*/  FFMA.FTZ R32, R123, R108, R32 ;  /* 0x0000006c7b207223 */ /* 0x000fe20000010020 */
[----:B------:R-:W-:Y:S01]  /*2140*/  FFMA.FTZ R36, R119, R179, R36 ;  /* 0x000000b377247223 */ /* 0x000fe20000010024 */
[----:B----4-:R-:W-:Y:S01]  /*2150*/  FMUL.FTZ R119, R105, R119 ;  /* 0x0000007769777220 */ /* 0x010fe20000410000 */
[----:B------:R-:W-:Y:S01]  /*2160*/  FMUL.FTZ R123, R103, R123 ;  /* 0x0000007b677b7220 */ /* 0x000fe20000410000 */
[C---:B------:R-:W-:Y:S01]  /*2170*/  FMUL.FTZ R103, R151.reuse, R79 ;  /* 0x0000004f97677220 */ /* 0x040fe20000410000 */
[----:B------:R-:W-:Y:S01]  /*2180*/  FADD.FTZ R79, RZ, R87 ;  /* 0x00000057ff4f7221 */ /* 0x000fe20000010000 */
[----:B------:R-:W-:Y:S01]  /*2190*/  FMUL.FTZ R105, R151, R78 ;  /* 0x0000004e97697220 */ /* 0x000fe20000410000 */
[----:B------:R-:W-:Y:S02]  /*21a0*/  FFMA.FTZ R78, R84, R87, RZ ;  /* 0x00000057544e7223 */ /* 0x000fe400000100ff */
[----:B------:R-:W-:-:S02]  /*21b0*/  FADD.FTZ R79, R79, R107 ;  /* 0x0000006b4f4f7221 */ /* 0x000fc40000010000 */
[----:B------:R-:W-:Y:S01]  /*21c0*/  FFMA.FTZ R78, R85, R107, R78 ;  /* 0x0000006b554e7223 */ /* 0x000fe2000001004e */
[----:B------:R-:W-:Y:S01]  /*21d0*/  FMUL.FTZ R110, R151, R83 ;  /* 0x00000053976e7220 */ /* 0x000fe20000410000 */
[----:B------:R-:W-:Y:S01]  /*21e0*/  FADD.FTZ R79, R79, R209 ;  /* 0x000000d14f4f7221 */ /* 0x000fe20000010000 */
[----:B------:R-:W-:Y:S01]  /*21f0*/  FFMA.FTZ R39, R114, R194, R39 ;  /* 0x000000c272277223 */ /* 0x000fe20000010027 */
[----:B------:R-:W-:Y:S01]  /*2200*/  FFMA.FTZ R78, R86, R209, R78 ;  /* 0x000000d1564e7223 */ /* 0x000fe2000001004e */
[----:B------:R-:W-:Y:S01]  /*2210*/  FFMA.FTZ R34, R121, R110, R34 ;  /* 0x0000006e79227223 */ /* 0x000fe20000010022 */
[----:B------:R-:W-:Y:S01]  /*2220*/  FADD.FTZ R79, R79, R210 ;  /* 0x000000d24f4f7221 */ /* 0x000fe20000010000 */
[----:B------:R-:W-:Y:S01]  /*2230*/  FMUL.FTZ R121, R104, R121 ;  /* 0x0000007968797220 */ /* 0x000fe20000410000 */
[----:B------:R-:W-:Y:S01]  /*2240*/  FMUL.FTZ R104, R151, R77 ;  /* 0x0000004d97687220 */ /* 0x000fe20000410000 */
[----:B------:R-:W-:Y:S01]  /*2250*/  FFMA.FTZ R78, R106, R210, R78 ;  /* 0x000000d26a4e7223 */ /* 0x000fe2000001004e */
[----:B------:R-:W-:Y:S01]  /*2260*/  FADD.FTZ R77, R79, R195 ;  /* 0x000000c34f4d7221 */ /* 0x000fe20000010000 */
[----:B------:R-:W-:Y:S01]  /*2270*/  FMUL.FTZ R114, R151, R178 ;  /* 0x000000b297727220 */ /* 0x000fe20000410000 */
[----:B------:R-:W-:Y:S01]  /*2280*/  FFMA.FTZ R142, R113, R193, R142 ;  /* 0x000000c1718e7223 */ /* 0x000fe2000001008e */
[----:B------:R-:W-:Y:S01]  /*2290*/  FFMA.FTZ R78, R181, R195, R78 ;  /* 0x000000c3b54e7223 */ /* 0x000fe2000001004e */
[----:B------:R-:W-:Y:S01]  /*22a0*/  FADD.FTZ R79, R77, R197 ;  /* 0x000000c54d4f7221 */ /* 0x000fe20000010000 */
[----:B------:R-:W-:Y:S01]  /*22b0*/  FMUL.FTZ R178, R101, R117 ;  /* 0x0000007565b27220 */ /* 0x000fe20000410000 */
[----:B------:R-:W-:Y:S01]  /*22c0*/  FADD.FTZ R188, R127, R188 ;  /* 0x000000bc7fbc7221 */ /* 0x000fe20000010000 */
[----:B------:R-:W4:Y:S01]  /*22d0*/  LDL R101, [R1+0x88] ;  /* 0x0000880001657983 */ /* 0x000f220000100800 */
[----:B------:R-:W-:Y:S01]  /*22e0*/  FFMA.FTZ R77, R193, R197, R78 ;  /* 0x000000c5c14d7223 */ /* 0x000fe2000001004e */
[----:B------:R-:W-:Y:S01]  /*22f0*/  FADD.FTZ R78, R79, R198 ;  /* 0x000000c64f4e7221 */ /* 0x000fe20000010000 */
[----:B------:R-:W-:Y:S01]  /*2300*/  FMUL.FTZ R113, R151, R180 ;  /* 0x000000b497717220 */ /* 0x000fe20000410000 */
[----:B------:R-:W-:Y:S01]  /*2310*/  FMUL.FTZ R180, R100, R118 ;  /* 0x0000007664b47220 */ /* 0x000fe20000410000 */
[----:B------:R-:W-:Y:S01]  /*2320*/  FFMA.FTZ R77, R194, R198, R77 ;  /* 0x000000c6c24d7223 */ /* 0x000fe2000001004d */
[----:B------:R-:W4:Y:S01]  /*2330*/  LDL R100, [R1+0x84] ;  /* 0x0000840001647983 */ /* 0x000f220000100800 */
[----:B------:R-:W-:Y:S01]  /*2340*/  FADD.FTZ R78, R78, R115 ;  /* 0x000000734e4e7221 */ /* 0x000fe20000010000 */
[----:B------:R-:W-:Y:S01]  /*2350*/  FFMA.FTZ R28, R127, R104, R28 ;  /* 0x000000687f1c7223 */ /* 0x000fe2000001001c */
[----:B------:R-:W-:Y:S01]  /*2360*/  FMUL.FTZ R96, R151, R96 ;  /* 0x0000006097607220 */ /* 0x000fe20000410000 */
[----:B------:R-:W-:Y:S01]  /*2370*/  FMUL.FTZ R127, R81, R127 ;  /* 0x0000007f517f7220 */ /* 0x000fe20000410000 */
[----:B------:R-:W-:Y:S01]  /*2380*/  FFMA.FTZ R77, R196, R115, R77 ;  /* 0x00000073c44d7223 */ /* 0x000fe2000001004d */
[----:B------:R-:W-:Y:S01]  /*2390*/  FADD.FTZ R78, R78, R116 ;  /* 0x000000744e4e7221 */ /* 0x000fe20000010000 */
[C---:B------:R-:W-:Y:S01]  /*23a0*/  FADD.FTZ R189, R126.reuse, R189 ;  /* 0x000000bd7ebd7221 */ /* 0x040fe20000010000 */
[----:B------:R-:W-:Y:S01]  /*23b0*/  FFMA.FTZ R27, R126, R105, R27 ;  /* 0x000000697e1b7223 */ /* 0x000fe2000001001b */
[----:B------:R-:W4:Y:S01]  /*23c0*/  LDL R81, [R1+0x6c] ;  /* 0x00006c0001517983 */ /* 0x000f220000100800 */
[C---:B------:R-:W-:Y:S01]  /*23d0*/  FADD.FTZ R191, R128.reuse, R191 ;  /* 0x000000bf80bf7221 */ /* 0x040fe20000010000 */
[----:B------:R-:W-:Y:S01]  /*23e0*/  FFMA.FTZ R25, R128, R96, R25 ;  /* 0x0000006080197223 */ /* 0x000fe20000010019 */
[----:B---3--:R-:W-:Y:S01]  /*23f0*/  FMUL.FTZ R128, R80, R128 ;  /* 0x0000008050807220 */ /* 0x008fe20000410000 */
[----:B------:R-:W3:Y:S04]  /*2400*/  LDL R79, [R1+0x64] ;  /* 0x00006400014f7983 */ /* 0x000ee80000100800 */
[----:B------:R-:W3:Y:S04]  /*2410*/  LDL R80, [R1+0x68] ;  /* 0x0000680001507983 */ /* 0x000ee80000100800 */
[----:B------:R-:W3:Y:S01]  /*2420*/  LDL R83, [R1+0x74] ;  /* 0x0000740001537983 */ /* 0x000ee20000100800 */
[----:B--2---:R-:W-:Y:S01]  /*2430*/  FMUL.FTZ R126, R99, R126 ;  /* 0x0000007e637e7220 */ /* 0x004fe20000410000 */
[----:B------:R-:W-:Y:S01]  /*2440*/  FMUL.FTZ R99, R151, R76 ;  /* 0x0000004c97637220 */ /* 0x000fe20000410000 */
[----:B------:R-:W-:Y:S01]  /*2450*/  FFMA.FTZ R76, R112, R116, R77 ;  /* 0x00000074704c7223 */ /* 0x000fe2000001004d */
[----:B------:R-:W-:-:S02]  /*2460*/  FADD.FTZ R77, R78, R178 ;  /* 0x000000b24e4d7221 */ /* 0x000fc40000010000 */
[----:B------:R-:W2:Y:S01]  /*2470*/  LDL R78, [R1+0x60] ;  /* 0x00006000014e7983 */ /* 0x000ea20000100800 */
        /* <DEDUP_REMOVED lines=10> */
[C---:B------:R-:W-:Y:S01]  /*2520*/  FADD.FTZ R187, R124.reuse, R187 ;  /* 0x000000bb7cbb7221 */ /* 0x040fe20000010000 */
[----:B------:R-:W-:Y:S01]  /*2530*/  FFMA.FTZ R29, R124, R102, R29 ;  /* 0x000000667c1d7223 */ /* 0x000fe2000001001d */
[----:B------:R-:W-:Y:S01]  /*2540*/  FFMA.FTZ R76, R111, R122, R76 ;  /* 0x0000007a6f4c7223 */ /* 0x000fe2000001004c */
[----:B------:R-:W-:Y:S01]  /*2550*/  FADD.FTZ R77, R77, R123 ;  /* 0x0000007b4d4d7221 */ /* 0x000fe20000010000 */
[----:B------:R-:W-:Y:S01]  /*2560*/  FADD.FTZ R186, R125, R186 ;  /* 0x000000ba7dba7221 */ /* 0x000fe20000010000 */
[----:B----4-:R-:W-:Y:S01]  /*2570*/  FMUL.FTZ R124, R101, R124 ;  /* 0x0000007c657c7220 */ /* 0x010fe20000410000 */
[----:B------:R-:W-:Y:S01]  /*2580*/  FFMA.FTZ R30, R125, R103, R30 ;  /* 0x000000677d1e7223 */ /* 0x000fe2000001001e */
[----:B------:R-:W-:Y:S01]  /*2590*/  FFMA.FTZ R76, R108, R123, R76 ;  /* 0x0000007b6c4c7223 */ /* 0x000fe2000001004c */
[C---:B------:R-:W-:Y:S01]  /*25a0*/  FADD.FTZ R199, R130.reuse, R199 ;  /* 0x000000c782c77221 */ /* 0x040fe20000010000 */
[----:B------:R-:W-:Y:S01]  /*25b0*/  FADD.FTZ R77, R77, R124 ;  /* 0x0000007c4d4d7221 */ /* 0x000fe20000010000 */
[----:B------:R-:W-:Y:S01]  /*25c0*/  FFMA.FTZ R23, R130, R99, R23 ;  /* 0x0000006382177223 */ /* 0x000fe20000010017 */
[----:B------:R-:W-:Y:S01]  /*25d0*/  FMUL.FTZ R125, R100, R125 ;  /* 0x0000007d647d7220 */ /* 0x000fe20000410000 */
[----:B------:R-:W-:Y:S01]  /*25e0*/  FMUL.FTZ R98, R151, R98 ;  /* 0x0000006297627220 */ /* 0x000fe20000410000 */
[----:B------:R-:W-:Y:S01]  /*25f0*/  FMUL.FTZ R130, R82, R130 ;  /* 0x0000008252827220 */ /* 0x000fe20000410000 */
[----:B------:R-:W-:Y:S01]  /*2600*/  FFMA.FTZ R76, R102, R124, R76 ;  /* 0x0000007c664c7223 */ /* 0x000fe2000001004c */
[----:B------:R-:W4:Y:S01]  /*2610*/  LDL R82, [R1+0x5c] ;  /* 0x00005c0001527983 */ /* 0x000f220000100800 */
[----:B------:R-:W-:Y:S01]  /*2620*/  FADD.FTZ R77, R77, R125 ;  /* 0x0000007d4d4d7221 */ /* 0x000fe20000010000 */
[C---:B------:R-:W-:Y:S01]  /*2630*/  FADD.FTZ R192, R131.reuse, R192 ;  /* 0x000000c083c07221 */ /* 0x040fe20000010000 */
[----:B------:R-:W-:Y:S01]  /*2640*/  FFMA.FTZ R24, R131, R98, R24 ;  /* 0x0000006283187223 */ /* 0x000fe20000010018 */
[----:B------:R-:W-:Y:S01]  /*2650*/  FMUL.FTZ R92, R151, R92 ;  /* 0x0000005c975c7220 */ /* 0x000fe20000410000 */
[----:B------:R-:W-:Y:S01]  /*2660*/  FMUL.FTZ R131, R81, R131 ;  /* 0x0000008351837220 */ /* 0x000fe20000410000 */
[----:B------:R-:W-:Y:S01]  /*2670*/  FMUL.FTZ R95, R151, R95 ;  /* 0x0000005f975f7220 */ /* 0x000fe20000410000 */
[----:B------:R-:W4:Y:S01]  /*2680*/  LDL R81, [R1+0x58] ;  /* 0x0000580001517983 */ /* 0x000f220000100800 */
[----:B------:R-:W-:Y:S01]  /*2690*/  FFMA.FTZ R76, R103, R125, R76 ;  /* 0x0000007d674c7223 */ /* 0x000fe2000001004c */
[----:B------:R-:W-:Y:S01]  /*26a0*/  FADD.FTZ R77, R77, R126 ;  /* 0x0000007e4d4d7221 */ /* 0x000fe20000010000 */
[C---:B------:R-:W-:Y:S01]  /*26b0*/  FADD.FTZ R201, R132.reuse, R201 ;  /* 0x000000c984c97221 */ /* 0x040fe20000010000 */
[----:B------:R-:W-:Y:S01]  /*26c0*/  FFMA.FTZ R21, R132, R92, R21 ;  /* 0x0000005c84157223 */ /* 0x000fe20000010015 */
[----:B------:R-:W-:Y:S01]  /*26d0*/  FMUL.FTZ R93, R151, R93 ;  /* 0x0000005d975d7220 */ /* 0x000fe20000410000 */
[----:B---3--:R-:W-:Y:S01]  /*26e0*/  FMUL.FTZ R132, R80, R132 ;  /* 0x0000008450847220 */ /* 0x008fe20000410000 */
[C---:B------:R-:W-:Y:S01]  /*26f0*/  FADD.FTZ R203, R134.reuse, R203 ;  /* 0x000000cb86cb7221 */ /* 0x040fe20000010000 */
[----:B------:R-:W-:Y:S01]  /*2700*/  FFMA.FTZ R19, R134, R95, R19 ;  /* 0x0000005f86137223 */ /* 0x000fe20000010013 */
[----:B------:R-:W3:Y:S01]  /*2710*/  LDL R80, [R1+0x54] ;  /* 0x0000540001507983 */ /* 0x000ee20000100800 */
[----:B------:R-:W-:Y:S01]  /*2720*/  FFMA.FTZ R76, R105, R126, R76 ;  /* 0x0000007e694c7223 */ /* 0x000fe2000001004c */
[C---:B------:R-:W-:Y:S01]  /*2730*/  FADD.FTZ R200, R133.reuse, R200 ;  /* 0x000000c885c87221 */ /* 0x040fe20000010000 */
[----:B------:R-:W-:Y:S01]  /*2740*/  FFMA.FTZ R22, R133, R93, R22 ;  /* 0x0000005d85167223 */ /* 0x000fe20000010016 */
[----:B------:R-:W-:-:S02]  /*2750*/  FMUL.FTZ R133, R79, R133 ;  /* 0x000000854f857220 */ /* 0x000fc40000410000 */
[----:B------:R-:W3:Y:S01]  /*2760*/  LDL R79, [R1+0x50] ;  /* 0x00005000014f7983 */ /* 0x000ee20000100800 */
[----:B--2---:R-:W-:Y:S01]  /*2770*/  FMUL.FTZ R134, R78, R134 ;  /* 0x000000864e867220 */ /* 0x004fe20000410000 */
[----:B------:R-:W-:Y:S01]  /*2780*/  FADD.FTZ R78, R77, R127 ;  /* 0x0000007f4d4e7221 */ /* 0x000fe20000010000 */
[----:B------:R-:W-:-:S03]  /*2790*/  FFMA.FTZ R77, R104, R127, R76 ;  /* 0x0000007f684d7223 */ /* 0x000fc6000001004c */
[----:B------:R-:W-:Y:S02]  /*27a0*/  FADD.FTZ R76, R78, R128 ;  /* 0x000000804e4c7221 */ /* 0x000fe40000010000 */
[----:B------:R-:W2:Y:S01]  /*27b0*/  LDL R78, [R1+0x4c] ;  /* 0x00004c00014e7983 */ /* 0x000ea20000100800 */
[----:B------:R-:W-:Y:S01]  /*27c0*/  FMUL.FTZ R97, R151, R97 ;  /* 0x0000006197617220 */ /* 0x000fe20000410000 */
[C---:B------:R-:W-:Y:S01]  /*27d0*/  FADD.FTZ R190, R129.reuse, R190 ;  /* 0x000000be81be7221 */ /* 0x040fe20000010000 */
[----:B------:R-:W-:Y:S02]  /*27e0*/  FFMA.FTZ R77, R96, R128, R77 ;  /* 0x00000080604d7223 */ /* 0x000fe4000001004d */
[----:B------:R-:W-:Y:S01]  /*27f0*/  FFMA.FTZ R26, R129, R97, R26 ;  /* 0x00000061811a7223 */ /* 0x000fe2000001001a */
[----:B------:R-:W-:Y:S01]  /*2800*/  FMUL.FTZ R129, R83, R129 ;  /* 0x0000008153817220 */ /* 0x000fe20000410000 */
[----:B------:R-:W0:Y:S03]  /*2810*/  S2R R100, SR_TID.X ;  /* 0x0000000000647919 */ /* 0x000e260000002100 */
        /* <DEDUP_REMOVED lines=11> */
[C---:B------:R-:W-:Y:S01]  /*28d0*/  FADD.FTZ R202, R135.reuse, R202 ;  /* 0x000000ca87ca7221 */ /* 0x040fe20000010000 */
[----:B------:R-:W-:Y:S01]  /*28e0*/  FFMA.FTZ R20, R135, R94, R20 ;  /* 0x0000005e87147223 */ /* 0x000fe20000010014 */
[----:B------:R-:W-:Y:S01]  /*28f0*/  FMUL.FTZ R88, R151, R88 ;  /* 0x0000005897587220 */ /* 0x000fe20000410000 */
[----:B----4-:R-:W-:Y:S01]  /*2900*/  FMUL.FTZ R135, R82, R135 ;  /* 0x0000008752877220 */ /* 0x010fe20000410000 */
        /* <DEDUP_REMOVED lines=10> */
[C---:B------:R-:W-:Y:S01]  /*29b0*/  FMUL.FTZ R90, R151.reuse, R90 ;  /* 0x0000005a975a7220 */ /* 0x040fe20000410000 */
[----:B------:R-:W-:Y:S01]  /*29c0*/  FADD.FTZ R76, R76, R136 ;  /* 0x000000884c4c7221 */ /* 0x000fe20000010000 */
[----:B------:R-:W-:Y:S01]  /*29d0*/  FFMA.FTZ R77, R88, R136, R77 ;  /* 0x00000088584d7223 */ /* 0x000fe2000001004d */
[----:B---3--:R-:W-:Y:S01]  /*29e0*/  FMUL.FTZ R137, R80, R137 ;  /* 0x0000008950897220 */ /* 0x008fe20000410000 */
[----:B------:R-:W-:Y:S01]  /*29f0*/  FMUL.FTZ R91, R151, R91 ;  /* 0x0000005b975b7220 */ /* 0x000fe20000410000 */
[C---:B------:R-:W-:Y:S01]  /*2a00*/  FADD.FTZ R2, R138.reuse, R2 ;  /* 0x000000028a027221 */ /* 0x040fe20000010000 */
[----:B------:R-:W-:Y:S01]  /*2a10*/  FFMA.FTZ R15, R138, R90, R15 ;  /* 0x0000005a8a0f7223 */ /* 0x000fe2000001000f */
[----:B------:R-:W-:Y:S01]  /*2a20*/  FADD.FTZ R76, R76, R137 ;  /* 0x000000894c4c7221 */ /* 0x000fe20000010000 */
[----:B0-----:R-:W-:Y:S01]  /*2a30*/  SHF.R.U32.HI R101, RZ, 0x5, R100 ;  /* 0x00000005ff657819 */ /* 0x001fe20000011664 */
[----:B------:R-:W-:Y:S01]  /*2a40*/  FMUL.FTZ R138, R79, R138 ;  /* 0x0000008a4f8a7220 */ /* 0x000fe20000410000 */
[----:B------:R-:W-:Y:S01]  /*2a50*/  FFMA.FTZ R77, R89, R137, R77 ;  /* 0x00000089594d7223 */ /* 0x000fe2000001004d */
[C---:B------:R-:W-:Y:S01]  /*2a60*/  FADD.FTZ R3, R139.reuse, R3 ;  /* 0x000000038b037221 */ /* 0x040fe20000010000 */
[----:B------:R-:W-:Y:S01]  /*2a70*/  FFMA.FTZ R16, R139, R91, R16 ;  /* 0x0000005b8b107223 */ /* 0x000fe20000010010 */
[----:B------:R-:W-:Y:S01]  /*2a80*/  LOP3.LUT P1, RZ, R100, 0x1f, RZ, 0xc0, !PT ;  /* 0x0000001f64ff7812 */ /* 0x000fe2000782c0ff */
[----:B------:R-:W-:Y:S01]  /*2a90*/  UMOV UR6, 0xffffffff ;  /* 0xffffffff00067882 */ /* 0x000fe20000000000 */
[----:B------:R-:W-:Y:S01]  /*2aa0*/  LOP3.LUT R100, R101, 0x7fffff8, RZ, 0xc0, !PT ;  /* 0x07fffff865647812 */ /* 0x000fe200078ec0ff */
[----:B------:R-:W-:Y:S01]  /*2ab0*/  FFMA.FTZ R77, R90, R138, R77 ;  /* 0x0000008a5a4d7223 */ /* 0x000fe2000001004d */
[C---:B------:R-:W-:Y:S01]  /*2ac0*/  FADD.FTZ R6, R117.reuse, R6 ;  /* 0x0000000675067221 */ /* 0x040fe20000010000 */
[----:B------:R-:W-:Y:S01]  /*2ad0*/  FFMA.FTZ R38, R117, R113, R38 ;  /* 0x0000007175267223 */ /* 0x000fe20000010026 */
[C---:B------:R-:W-:Y:S01]  /*2ae0*/  FADD.FTZ R177, R118.reuse, R177 ;  /* 0x000000b176b17221 */ /* 0x040fe20000010000 */
[----:B------:R-:W-:Y:S01]  /*2af0*/  FFMA.FTZ R35, R118, R114, R35 ;  /* 0x0000007276237223 */ /* 0x000fe20000010023 */
[----:B------:R-:W-:Y:S01]  /*2b00*/  @!P4 IADD3 R100, R100, 0x8, RZ ;  /* 0x000000086464c810 */ /* 0x000fe20007ffe0ff */
[----:B--2---:R-:W-:Y:S01]  /*2b10*/  FMUL.FTZ R139, R78, R139 ;  /* 0x0000008b4e8b7220 */ /* 0x004fe20000410000 */
[----:B------:R-:W-:-:S03]  /*2b20*/  FADD.FTZ R78, R76, R138 ;  /* 0x0000008a4c4e7221 */ /* 0x000fc60000010000 */
[----:B------:R-:W-:Y:S01]  /*2b30*/  FFMA.FTZ R77, R91, R139, R77 ;  /* 0x0000008b5b4d7223 */ /* 0x000fe2000001004d */
[----:B------:R-:W-:Y:S01]  /*2b40*/  FADD.FTZ R78, R78, R139 ;  /* 0x0000008b4e4e7221 */ /* 0x000fe20000010000 */
        /* <DEDUP_REMOVED lines=19> */
.L_x_11991:
[----:B------:R-:W2:Y:S01]  /*2c80*/  S2R R82, SR_CgaCtaId ;  /* 0x0000000000527919 */ /* 0x000ea20000008800 */
[----:B01----:R-:W-:Y:S01]  /*2c90*/  FADD.FTZ R77, R77, R79 ;  /* 0x0000004f4d4d7221 */ /* 0x003fe20000010000 */
[----:B------:R-:W-:Y:S02]  /*2ca0*/  @!P1 LOP3.LUT R80, R101, 0x7, RZ, 0xc0, !PT ;  /* 0x0000000765509812 */ /* 0x000fe400078ec0ff */
[----:B------:R-:W-:Y:S01]  /*2cb0*/  MOV R79, 0x400 ;  /* 0x00000400004f7802 */ /* 0x000fe20000000f00 */
[----:B------:R-:W3:Y:S01]  /*2cc0*/  LDL R234, [R1+0x40] ;  /* 0x0000400001ea7983 */ /* 0x000ee20000100800 */
[----:B------:R-:W-:Y:S01]  /*2cd0*/  @!P1 IADD3 R80, R100, R80, RZ ;  /* 0x0000005064509210 */ /* 0x000fe20007ffe0ff */
[----:B------:R-:W-:Y:S01]  /*2ce0*/  FADD.FTZ R76, R78, R76 ;  /* 0x0000004c4e4c7221 */ /* 0x000fe20000010000 */
[----:B------:R-:W-:Y:S05]  /*2cf0*/  WARPSYNC.ALL ;  /* 0x0000000000007948 */ /* 0x000fea0003800000 */
[----:B------:R-:W4:Y:S01]  /*2d00*/  LDL R233, [R1+0x3c] ;  /* 0x00003c0001e97983 */ /* 0x000f220000100800 */
[----:B--2---:R-:W-:-:S04]  /*2d10*/  LEA R79, R82, R79, 0x18 ;  /* 0x0000004f524f7211 */ /* 0x004fc800078ec0ff */
[----:B------:R-:W-:-:S05]  /*2d20*/  @!P1 LEA R80, R80, R79, 0x3 ;  /* 0x0000004f50509211 */ /* 0x000fca00078e18ff */
[----:B------:R0:W-:Y:S01]  /*2d30*/  @!P1 STS.64 [R80+0x8000], R76 ;  /* 0x0080004c50009388 */ /* 0x0001e20000000a00 */
[----:B------:R-:W-:Y:S01]  /*2d40*/  BAR.SYNC.DEFER_BLOCKING 0x0 ;  /* 0x0000000000007b1d */ /* 0x000fe20000010000 */
[----:B0-----:R-:W-:-:S04]  /*2d50*/  IADD3 R80, P1, R176, UR16, RZ ;  /* 0x00000010b0507c10 */ /* 0x001fc8000ff3e0ff */
[----:B------:R-:W-:Y:S02]  /*2d60*/  IADD3.X R81, R175, UR17, RZ, P1, !PT ;  /* 0x00000011af517c10 */ /* 0x000fe40008ffe4ff */
[----:B------:R-:W-:Y:S02]  /*2d70*/  ISETP.NE.U32.AND P1, PT, R166, RZ, PT ;  /* 0x000000ffa600720c */ /* 0x000fe40003f25070 */
[----:B------:R-:W2:Y:S02]  /*2d80*/  LDL R166, [R1+0x44] ;  /* 0x0000440001a67983 */ /* 0x000ea40000100800 */
[----:B------:R-:W-:Y:S02]  /*2d90*/  ISETP.NE.AND.EX P1, PT, R167, RZ, PT, P1 ;  /* 0x000000ffa700720c */ /* 0x000fe40003f25310 */
[----:B------:R-:W3:Y:S04]  /*2da0*/  LDL R167, [R1+0x48] ;  /* 0x0000480001a77983 */ /* 0x000ee80000100800 */
[----:B------:R-:W4:Y:S01]  /*2db0*/  LDG.E.128 R80, desc[UR4][R80.64] ;  /* 0x0000000450507981 */ /* 0x000f22000c1e1d00 */
[----:B------:R-:W-:-:S05]  /*2dc0*/  LEA R100, R100, R79, 0x3 ;  /* 0x0000004f64647211 */ /* 0x000fca00078e18ff */
        /* <DEDUP_REMOVED lines=16> */
[----:B------:R-:W-:-:S04]  /*2ed0*/  ISETP.NE.U32.AND P3, PT, RZ, UR18, PT ;  /* 0x00000012ff007c0c */ /* 0x000fc8000bf65070 */
[----:B------:R-:W-:Y:S01]  /*2ee0*/  ISETP.NE.AND.EX P3, PT, RZ, UR19, PT, P3 ;  /* 0x00000013ff007c0c */ /* 0x000fe2000bf65330 */
[----:B0-----:R-:W-:Y:S01]  /*2ef0*/  FADD.FTZ R76, R101, R76 ;  /* 0x0000004c654c7221 */ /* 0x001fe20000010000 */
        /* <DEDUP_REMOVED lines=24> */
[----:B------:R-:W-:Y:S01]  /*3080*/  @P2 IADD3 R84, P5, R176, UR18, RZ ;  /* 0x00000012b0542c10 */ /* 0x000fe2000ffbe0ff */
[----:B------:R-:W2:Y:S01]  /*3090*/  LDL R210, [R1+0x38] ;  /* 0x0000380001d27983 */ /* 0x000ea20000100800 */
[----:B------:R-:W-:-:S02]  /*30a0*/  SEL R76, R87, R72, P3 ;  /* 0x00000048574c7207 */ /* 0x000fc40001800000 */
[----:B------:R-:W-:Y:S01]  /*30b0*/  @P2 IADD3.X R85, R175, UR19, RZ, P5, !PT ;  /* 0x00000013af552c10 */ /* 0x000fe2000affe4ff */
[----:B------:R-:W2:Y:S01]  /*30c0*/  LDL R209, [R1+0x34] ;  /* 0x0000340001d17983 */ /* 0x000ea20000100800 */
[----:B------:R-:W-:Y:S02]  /*30d0*/  SEL R77, R86, R73, P3 ;  /* 0x00000049564d7207 */ /* 0x000fe40001800000 */
[----:B------:R-:W-:Y:S02]  /*30e0*/  SEL R78, R117, R74, P3 ;  /* 0x0000004a754e7207 */ /* 0x000fe40001800000 */
[----:B------:R-:W-:Y:S02]  /*30f0*/  SEL R79, R118, R75, P3 ;  /* 0x0000004b764f7207 */ /* 0x000fe40001800000 */
[----:B------:R-:W-:-:S03]  /*3100*/  LOP3.LUT P6, RZ, R174, 0xff, RZ, 0xc0, !PT ;  /* 0x000000ffaeff7812 */ /* 0x000fc600078cc0ff */
[----:B------:R0:W-:Y:S01]  /*3110*/  @P2 STG.E.128 desc[UR4][R84.64], R76 ;  /* 0x0000004c54002986 */ /* 0x0001e2000c101d04 */
[----:B------:R-:W-:Y:S01]  /*3120*/  LOP3.LUT P5, RZ, R174, 0xff00, RZ, 0xc0, !PT ;  /* 0x0000ff00aeff7812 */ /* 0x000fe200078ac0ff */
[-C--:B0-----:R-:W-:Y:S01]  /*3130*/  FMUL.FTZ R77, R87, R148.reuse ;  /* 0x00000094574d7220 */ /* 0x081fe20000410000 */
[----:B------:R-:W-:-:S03]  /*3140*/  FMUL.FTZ R78, R86, R148 ;  /* 0x00000094564e7220 */ /* 0x000fc60000410000 */
[----:B------:R-:W-:Y:S01]  /*3150*/  FMUL.FTZ R77, R77, UR15 ;  /* 0x0000000f4d4d7c20 */ /* 0x000fe20008410000 */
[----:B------:R-:W-:Y:S01]  /*3160*/  FMUL.FTZ R78, R78, UR15 ;  /* 0x0000000f4e4e7c20 */ /* 0x000fe20008410000 */
[----:B------:R-:W-:Y:S01]  /*3170*/  MOV R76, RZ ;  /* 0x000000ff004c7202 */ /* 0x000fe20000000f00 */
[-C--:B------:R-:W-:Y:S01]  /*3180*/  FMUL.FTZ R117, R117, R148.reuse ;  /* 0x0000009475757220 */ /* 0x080fe20000410000 */
[----:B------:R-:W-:-:S03]  /*3190*/  FMUL.FTZ R118, R118, R148 ;  /* 0x0000009476767220 */ /* 0x000fc60000410000 */
[----:B------:R-:W-:Y:S01]  /*31a0*/  FMUL.FTZ R117, R117, UR15 ;  /* 0x0000000f75757c20 */ /* 0x000fe20008410000 */
[----:B------:R-:W-:Y:S01]  /*31b0*/  FMUL.FTZ R118, R118, UR15 ;  /* 0x0000000f76767c20 */ /* 0x000fe20008410000 */
[----:B---3--:R-:W-:Y:S01]  /*31c0*/  @P6 FMUL.FTZ R76, R167, R77 ;  /* 0x0000004da74c6220 */ /* 0x008fe20000410000 */
[----:B----4-:R-:W-:Y:S01]  /*31d0*/  FMUL.FTZ R80, R77, R80 ;  /* 0x000000504d507220 */ /* 0x010fe20000410000 */
[----:B------:R-:W-:Y:S01]  /*31e0*/  HFMA2.MMA R77, -RZ, RZ, 0, 0 ;  /* 0x00000000ff4d7435 */ /* 0x000fe200000001ff */
[----:B------:R-:W-:-:S03]  /*31f0*/  FMUL.FTZ R81, R81, R78 ;  /* 0x0000004e51517220 */ /* 0x000fc60000410000 */
[----:B------:R-:W-:Y:S02]  /*3200*/  FSEL R106, R80, RZ, P6 ;  /* 0x000000ff506a7208 */ /* 0x000fe40003000000 */
[----:B------:R-:W-:Y:S01]  /*3210*/  IADD3 R84, P6, R176, UR20, RZ ;  /* 0x00000014b0547c10 */ /* 0x000fe2000ffde0ff */
[----:B--2---:R-:W-:Y:S01]  /*3220*/  @P5 FMUL.FTZ R77, R166, R78 ;  /* 0x0000004ea64d5220 */ /* 0x004fe20000410000 */
[----:B------:R-:W-:Y:S01]  /*3230*/  FSEL R107, R81, RZ, P5 ;  /* 0x000000ff516b7208 */ /* 0x000fe20002800000 */
[----:B------:R-:W2:Y:S01]  /*3240*/  LDL R176, [R1+0x30] ;  /* 0x0000300001b07983 */ /* 0x000ea20000100800 */
[----:B------:R-:W-:Y:S02]  /*3250*/  IADD3.X R85, R175, UR21, RZ, P6, !PT ;  /* 0x00000015af557c10 */ /* 0x000fe4000b7fe4ff */
[----:B------:R-:W-:Y:S02]  /*3260*/  IADD3 R86, P6, R173, UR16, RZ ;  /* 0x00000010ad567c10 */ /* 0x000fe4000ffde0ff */
[----:B------:R-:W-:-:S02]  /*3270*/  CS2R R78, SRZ ;  /* 0x00000000004e7805 */ /* 0x000fc4000001ff00 */
[----:B------:R-:W-:Y:S01]  /*3280*/  @P2 IADD3 R80, P5, R173, UR18, RZ ;  /* 0x00000012ad502c10 */ /* 0x000fe2000ffbe0ff */
[----:B------:R-:W3:Y:S01]  /*3290*/  LDL R175, [R1+0x2c] ;  /* 0x00002c0001af7983 */ /* 0x000ee20000100800 */
[C---:B------:R-:W-:Y:S02]  /*32a0*/  IADD3.X R87, R172.reuse, UR17, RZ, P6, !PT ;  /* 0x00000011ac577c10 */ /* 0x040fe4000b7fe4ff */
[----:B------:R-:W-:Y:S02]  /*32b0*/  @P2 IADD3.X R81, R172, UR19, RZ, P5, !PT ;  /* 0x00000013ac512c10 */ /* 0x000fe4000affe4ff */
[C---:B------:R-:W-:Y:S02]  /*32c0*/  LOP3.LUT P6, RZ, R174.reuse, 0xff0000, RZ, 0xc0, !PT ;  /* 0x00ff0000aeff7812 */ /* 0x040fe400078cc0ff */
[----:B------:R-:W-:-:S11]  /*32d0*/  LOP3.LUT P5, RZ, R174, 0xff000000, RZ, 0xc0, !PT ;  /* 0xff000000aeff7812 */ /* 0x000fd600078ac0ff */
[----:B------:R-:W-:Y:S02]  /*32e0*/  @P6 FMUL.FTZ R78, R234, R117 ;  /* 0x00000075ea4e6220 */ /* 0x000fe40000410000 */
[----:B------:R-:W-:-:S05]  /*32f0*/  @P5 FMUL.FTZ R79, R233, R118 ;  /* 0x00000076e94f5220 */ /* 0x000fca0000410000 */
[----:B------:R0:W-:Y:S04]  /*3300*/  STG.E.128 desc[UR4][R84.64], R76 ;  /* 0x0000004c54007986 */ /* 0x0001e8000c101d04 */
[----:B0-----:R0:W4:Y:S01]  /*3310*/  LDG.E.128 R76, desc[UR4][R86.64] ;  /* 0x00000004564c7981 */ /* 0x001122000c1e1d00 */
        /* <DEDUP_REMOVED lines=15> */
[----:B------:R-:W-:-:S02]  /*3410*/  @P1 FADD.FTZ R174, R47, R174 ;  /* 0x000000ae2fae1221 */ /* 0x000fc40000010000 */
[----:B------:R-:W-:Y:S02]  /*3420*/  SEL R84, R115, R72, P3 ;  /* 0x0000004873547207 */ /* 0x000fe40001800000 */
[----:B------:R-:W-:Y:S02]  /*3430*/  SEL R85, R166, R73, P3 ;  /* 0x00000049a6557207 */ /* 0x000fe40001800000 */
[----:B0-----:R-:W-:Y:S02]  /*3440*/  SEL R86, R167, R74, P3 ;  /* 0x0000004aa7567207 */ /* 0x001fe40001800000 */
[----:B------:R-:W-:Y:S01]  /*3450*/  SEL R87, R174, R75, P3 ;  /* 0x0000004bae577207 */ /* 0x000fe20001800000 */
[----:B------:R-:W-:-:S04]  /*3460*/  FMUL.FTZ R82, R82, R117 ;  /* 0x0000007552527220 */ /* 0x000fc80000410000 */
[----:B------:R0:W-:Y:S01]  /*3470*/  @P2 STG.E.128 desc[UR4][R80.64], R84 ;  /* 0x0000005450002986 */ /* 0x0001e2000c101d04 */
[----:B------:R-:W-:Y:S01]  /*3480*/  FMUL.FTZ R83, R83, R118 ;  /* 0x0000007653537220 */ /* 0x000fe20000410000 */
[----:B------:R-:W-:-:S04]  /*3490*/  FMUL.FTZ R166, R166, R148 ;  /* 0x00000094a6a67220 */ /* 0x000fc80000410000 */
[----:B------:R-:W-:Y:S02]  /*34a0*/  FSEL R117, R83, RZ, P5 ;  /* 0x000000ff53757208 */ /* 0x000fe40002800000 */
[----:B------:R-:W-:Y:S01]  /*34b0*/  LOP3.LUT P5, RZ, R171, 0xff00, RZ, 0xc0, !PT ;  /* 0x0000ff00abff7812 */ /* 0x000fe200078ac0ff */
[-C--:B0-----:R-:W-:Y:S01]  /*34c0*/  FMUL.FTZ R81, R115, R148.reuse ;  /* 0x0000009473517220 */ /* 0x081fe20000410000 */
[----:B------:R-:W-:Y:S02]  /*34d0*/  FSEL R115, R82, RZ, P6 ;  /* 0x000000ff52737208 */ /* 0x000fe40003000000 */
[----:B------:R-:W-:Y:S01]  /*34e0*/  LOP3.LUT P6, RZ, R171, 0xff, RZ, 0xc0, !PT ;  /* 0x000000ffabff7812 */ /* 0x000fe200078cc0ff */
[----:B------:R-:W-:Y:S01]  /*34f0*/  FMUL.FTZ R81, R81, UR15 ;  /* 0x0000000f51517c20 */ /* 0x000fe20008410000 */
[----:B------:R-:W-:Y:S01]  /*3500*/  MOV R80, RZ ;  /* 0x000000ff00507202 */ /* 0x000fe20000000f00 */
[-C--:B------:R-:W-:Y:S01]  /*3510*/  FMUL.FTZ R86, R167, R148.reuse ;  /* 0x00000094a7567220 */ /* 0x080fe20000410000 */
[----:B------:R-:W-:Y:S01]  /*3520*/  FMUL.FTZ R87, R174, R148 ;  /* 0x00000094ae577220 */ /* 0x000fe20000410000 */
[----:B------:R-:W-:Y:S01]  /*3530*/  CS2R R82, SRZ ;  /* 0x0000000000527805 */ /* 0x000fe2000001ff00 */
[----:B------:R-:W3:Y:S01]  /*3540*/  LDL R167, [R1+0x1c] ;  /* 0x00001c0001a77983 */ /* 0x000ee20000100800 */
[----:B------:R-:W-:Y:S01]  /*3550*/  FMUL.FTZ R86, R86, UR15 ;  /* 0x0000000f56567c20 */ /* 0x000fe20008410000 */
[----:B------:R-:W-:-:S05]  /*3560*/  FMUL.FTZ R87, R87, UR15 ;  /* 0x0000000f57577c20 */ /* 0x000fca0008410000 */
[----:B------:R-:W-:Y:S01]  /*3570*/  @P6 FMUL.FTZ R80, R210, R81 ;  /* 0x00000051d2506220 */ /* 0x000fe20000410000 */
[----:B----4-:R-:W-:Y:S01]  /*3580*/  FMUL.FTZ R118, R81, R76 ;  /* 0x0000004c51767220 */ /* 0x010fe20000410000 */
[----:B------:R-:W-:Y:S01]  /*3590*/  FMUL.FTZ R76, R166, UR15 ;  /* 0x0000000fa64c7c20 */ /* 0x000fe20008410000 */
[----:B------:R-:W-:-:S03]  /*35a0*/  HFMA2.MMA R81, -RZ, RZ, 0, 0 ;  /* 0x00000000ff517435 */ /* 0x000fc600000001ff */
[-C--:B------:R-:W-:Y:S01]  /*35b0*/  FMUL.FTZ R77, R77, R76.reuse ;  /* 0x0000004c4d4d7220 */ /* 0x080fe20000410000 */
[----:B------:R-:W-:Y:S02]  /*35c0*/  FSEL R118, R118, RZ, P6 ;  /* 0x000000ff76767208 */ /* 0x000fe40003000000 */
[----:B------:R-:W-:Y:S01]  /*35d0*/  @P5 FMUL.FTZ R81, R209, R76 ;  /* 0x0000004cd1515220 */ /* 0x000fe20000410000 */
[----:B------:R-:W-:Y:S02]  /*35e0*/  IADD3 R84, P6, R168, UR16, RZ ;  /* 0x00000010a8547c10 */ /* 0x000fe4000ffde0ff */
[----:B------:R-:W-:Y:S02]  /*35f0*/  FSEL R166, R77, RZ, P5 ;  /* 0x000000ff4da67208 */ /* 0x000fe40002800000 */
[----:B------:R-:W-:Y:S02]  /*3600*/  IADD3 R76, P5, R173, UR20, RZ ;  /* 0x00000014ad4c7c10 */ /* 0x000fe4000ffbe0ff */
[----:B------:R-:W-:Y:S01]  /*3610*/  IADD3.X R85, R169, UR17, RZ, P6, !PT ;  /* 0x00000011a9557c10 */ /* 0x000fe2000b7fe4ff */
[----:B------:R-:W4:Y:S01]  /*3620*/  LDL R173, [R1+0x28] ;  /* 0x0000280001ad7983 */ /* 0x000f220000100800 */
[----:B------:R-:W-:-:S02]  /*3630*/  IADD3.X R77, R172, UR21, RZ, P5, !PT ;  /* 0x00000015ac4d7c10 */ /* 0x000fc4000affe4ff */
[C---:B------:R-:W-:Y:S01]  /*3640*/  LOP3.LUT P5, RZ, R171.reuse, 0xff0000, RZ, 0xc0, !PT ;  /* 0x00ff0000abff7812 */ /* 0x040fe200078ac0ff */
[----:B------:R-:W4:Y:S01]  /*3650*/  LDL R172, [R1+0x24] ;  /* 0x0000240001ac7983 */ /* 0x000f220000100800 */
[----:B------:R-:W-:-:S03]  /*3660*/  LOP3.LUT P6, RZ, R171, 0xff000000, RZ, 0xc0, !PT ;  /* 0xff000000abff7812 */ /* 0x000fc600078cc0ff */
[----:B------:R-:W4:Y:S08]  /*3670*/  LDL R171, [R1+0x20] ;  /* 0x0000200001ab7983 */ /* 0x000f300000100800 */
[----:B--2---:R-:W-:Y:S02]  /*3680*/  @P5 FMUL.FTZ R82, R176, R86 ;  /* 0x00000056b0525220 */ /* 0x004fe40000410000 */
[----:B---3--:R-:W-:-:S05]  /*3690*/  @P6 FMUL.FTZ R83, R175, R87 ;  /* 0x00000057af536220 */ /* 0x008fca0000410000 */
[----:B------:R0:W-:Y:S04]  /*36a0*/  STG.E.128 desc[UR4][R76.64], R80 ;  /* 0x000000504c007986 */ /* 0x0001e8000c101d04 */
[----:B0-----:R0:W2:Y:S01]  /*36b0*/  LDG.E.128 R80, desc[UR4][R84.64] ;  /* 0x0000000454507981 */ /* 0x0010a2000c1e1d00 */
        /* <DEDUP_REMOVED lines=8> */
[----:B------:R-:W-:Y:S01]  /*3740*/  FMUL.FTZ R78, R78, R86 ;  /* 0x000000564e4e7220 */ /* 0x000fe20000410000 */
[----:B------:R-:W-:Y:S01]  /*3750*/  FMUL.FTZ R79, R79, R87 ;  /* 0x000000574f4f7220 */ /* 0x000fe20000410000 */
[C---:B------:R-:W-:Y:S01]  /*3760*/  FMUL.FTZ R77, R151.reuse, R116 ;  /* 0x00000074974d7220 */ /* 0x040fe20000410000 */
[C---:B------:R-:W-:Y:S01]  /*3770*/  FMUL.FTZ R114, R151.reuse, R114 ;  /* 0x0000007297727220 */ /* 0x040fe20000410000 */
[C---:B------:R-:W-:Y:S01]  /*3780*/  FMUL.FTZ R86, R151.reuse, R76 ;  /* 0x0000004c97567220 */ /* 0x040fe20000410000 */
[----:B------:R-:W-:Y:S01]  /*3790*/  FMUL.FTZ R87, R151, R179 ;  /* 0x000000b397577220 */ /* 0x000fe20000410000 */
[----:B------:R-:W-:Y:S01]  /*37a0*/  @P1 FADD.FTZ R77, R48, R77 ;  /* 0x0000004d304d1221 */ /* 0x000fe20000010000 */
[----:B------:R-:W-:Y:S01]  /*37b0*/  FSEL R112, R78, RZ, P5 ;  /* 0x000000ff4e707208 */ /* 0x000fe20002800000 */
[----:B------:R-:W-:Y:S01]  /*37c0*/  @P1 FADD.FTZ R114, R49, R114 ;  /* 0x0000007231721221 */ /* 0x000fe20000010000 */
[----:B------:R-:W-:Y:S01]  /*37d0*/  @P1 FADD.FTZ R86, R50, R86 ;  /* 0x0000005632561221 */ /* 0x000fe20000010000 */
[----:B------:R-:W-:Y:S01]  /*37e0*/  @P1 FADD.FTZ R87, R51, R87 ;  /* 0x0000005733571221 */ /* 0x000fe20000010000 */
[----:B0-----:R-:W-:Y:S01]  /*37f0*/  @P2 IADD3 R84, P5, R168, UR18, RZ ;  /* 0x00000012a8542c10 */ /* 0x001fe2000ffbe0ff */
[----:B------:R-:W-:Y:S01]  /*3800*/  FMUL.FTZ R116, R77, R148 ;  /* 0x000000944d747220 */ /* 0x000fe20000410000 */
[----:B------:R-:W-:-:S02]  /*3810*/  FSEL R113, R79, RZ, P6 ;  /* 0x000000ff4f717208 */ /* 0x000fc40003000000 */
[----:B------:R-:W-:Y:S02]  /*3820*/  SEL R76, R77, R72, P3 ;  /* 0x000000484d4c7207 */ /* 0x000fe40001800000 */
[----:B------:R-:W-:Y:S02]  /*3830*/  @P2 IADD3.X R85, R169, UR19, RZ, P5, !PT ;  /* 0x00000013a9552c10 */ /* 0x000fe4000affe4ff */
[----:B------:R-:W-:Y:S02]  /*3840*/  SEL R77, R114, R73, P3 ;  /* 0x00000049724d7207 */ /* 0x000fe40001800000 */
[----:B------:R-:W-:Y:S02]  /*3850*/  SEL R78, R86, R74, P3 ;  /* 0x0000004a564e7207 */ /* 0x000fe40001800000 */
[----:B------:R-:W-:Y:S01]  /*3860*/  SEL R79, R87, R75, P3 ;  /* 0x0000004b574f7207 */ /* 0x000fe20001800000 */
[----:B------:R-:W-:Y:S01]  /*3870*/  FMUL.FTZ R114, R114, R148 ;  /* 0x0000009472727220 */ /* 0x000fe20000410000 */
[----:B------:R-:W-:-:S02]  /*3880*/  LOP3.LUT P6, RZ, R170, 0xff, RZ, 0xc0, !PT ;  /* 0x000000ffaaff7812 */ /* 0x000fc400078cc0ff */
[----:B------:R-:W-:Y:S01]  /*3890*/  LOP3.LUT P5, RZ, R170, 0xff00, RZ, 0xc0, !PT ;  /* 0x0000ff00aaff7812 */ /* 0x000fe200078ac0ff */
[----:B------:R0:W-:Y:S01]  /*38a0*/  @P2 STG.E.128 desc[UR4][R84.64], R76 ;  /* 0x0000004c54002986 */ /* 0x0001e2000c101d04 */
[----:B------:R-:W-:Y:S01]  /*38b0*/  FMUL.FTZ R116, R116, UR15 ;  /* 0x0000000f74747c20 */ /* 0x000fe20008410000 */
[----:B0-----:R-:W-:Y:S01]  /*38c0*/  FMUL.FTZ R76, R114, UR15 ;  /* 0x0000000f724c7c20 */ /* 0x001fe20008410000 */
[----:B------:R-:W-:-:S07]  /*38d0*/  CS2R R84, SRZ ;  /* 0x0000000000547805 */ /* 0x000fce000001ff00 */
[----:B----4-:R-:W-:Y:S02]  /*38e0*/  @P6 FMUL.FTZ R84, R173, R116 ;  /* 0x00000074ad546220 */ /* 0x010fe40000410000 */
[----:B------:R-:W-:Y:S02]  /*38f0*/  @P5 FMUL.FTZ R85, R172, R76 ;  /* 0x0000004cac555220 */ /* 0x000fe40000410000 */
[----:B------:R-:W3:Y:S01]  /*3900*/  LDL R172, [R1+0x18] ;  /* 0x0000180001ac7983 */ /* 0x000ee20000100800 */
[----:B--2---:R-:W-:Y:S01]  /*3910*/  FMUL.FTZ R80, R116, R80 ;  /* 0x0000005074507220 */ /* 0x004fe20000410000 */
[----:B------:R-:W-:-:S04]  /*3920*/  FMUL.FTZ R81, R81, R76 ;  /* 0x0000004c51517220 */ /* 0x000fc80000410000 */
[----:B------:R-:W-:Y:S02]  /*3930*/  FSEL R114, R80, RZ, P6 ;  /* 0x000000ff50727208 */ /* 0x000fe40003000000 */
[----:B------:R-:W-:Y:S02]  /*3940*/  FSEL R116, R81, RZ, P5 ;  /* 0x000000ff51747208 */ /* 0x000fe40002800000 */
[----:B------:R-:W-:Y:S02]  /*3950*/  IADD3 R168, P6, R168, UR20, RZ ;  /* 0x00000014a8a87c10 */ /* 0x000fe4000ffde0ff */
[----:B------:R-:W-:Y:S02]  /*3960*/  IADD3 R76, P5, R165, UR16, RZ ;  /* 0x00000010a54c7c10 */ /* 0x000fe4000ffbe0ff */
[----:B------:R-:W-:Y:S02]  /*3970*/  IADD3.X R169, R169, UR21, RZ, P6, !PT ;  /* 0x00000015a9a97c10 */ /* 0x000fe4000b7fe4ff */
[----:B------:R-:W-:-:S02]  /*3980*/  IADD3.X R77, R164, UR17, RZ, P5, !PT ;  /* 0x00000011a44d7c10 */ /* 0x000fc4000affe4ff */
[C---:B------:R-:W-:Y:S02]  /*3990*/  LOP3.LUT P6, RZ, R170.reuse, 0xff0000, RZ, 0xc0, !PT ;  /* 0x00ff0000aaff7812 */ /* 0x040fe400078cc0ff */
[----:B------:R-:W-:Y:S01]  /*39a0*/  LOP3.LUT P5, RZ, R170, 0xff000000, RZ, 0xc0, !PT ;  /* 0xff000000aaff7812 */ /* 0x000fe200078ac0ff */
[-C--:B------:R-:W-:Y:S01]  /*39b0*/  FMUL.FTZ R81, R86, R148.reuse ;  /* 0x0000009456517220 */ /* 0x080fe20000410000 */
[----:B------:R-:W-:Y:S01]  /*39c0*/  FMUL.FTZ R80, R87, R148 ;  /* 0x0000009457507220 */ /* 0x000fe20000410000 */
[----:B------:R-:W-:Y:S01]  /*39d0*/  CS2R R86, SRZ ;  /* 0x0000000000567805 */ /* 0x000fe2000001ff00 */
[----:B------:R-:W2:Y:S01]  /*39e0*/  LDL R170, [R1+0x10] ;  /* 0x0000100001aa7983 */ /* 0x000ea20000100800 */
[----:B------:R-:W-:Y:S01]  /*39f0*/  FMUL.FTZ R81, R81, UR15 ;  /* 0x0000000f51517c20 */ /* 0x000fe20008410000 */
[----:B------:R-:W-:-:S05]  /*3a00*/  FMUL.FTZ R80, R80, UR15 ;  /* 0x0000000f50507c20 */ /* 0x000fca0008410000 */
[----:B------:R-:W-:Y:S02]  /*3a10*/  @P6 FMUL.FTZ R86, R171, R81 ;  /* 0x00000051ab566220 */ /* 0x000fe40000410000 */
[----:B------:R-:W-:Y:S01]  /*3a20*/  @P5 FMUL.FTZ R87, R167, R80 ;  /* 0x00000050a7575220 */ /* 0x000fe20000410000 */
[----:B------:R-:W4:Y:S04]  /*3a30*/  LDL R171, [R1+0x14] ;  /* 0x0000140001ab7983 */ /* 0x000f280000100800 */
[----:B------:R0:W-:Y:S04]  /*3a40*/  STG.E.128 desc[UR4][R168.64], R84 ;  /* 0x00000054a8007986 */ /* 0x0001e8000c101d04 */
[----:B------:R-:W2:Y:S04]  /*3a50*/  LDG.E.128 R76, desc[UR4][R76.64] ;  /* 0x000000044c4c7981 */ /* 0x000ea8000c1e1d00 */
[----:B------:R-:W4:Y:S01]  /*3a60*/  LDL R167, [R1+0xc] ;  /* 0x00000c0001a77983 */ /* 0x000f220000100800 */
[-CC-:B------:R-:W-:Y:S01]  /*3a70*/  FFMA.FTZ R109, R109, R100.reuse, R101.reuse ;  /* 0x000000646d6d7223 */ /* 0x180fe20000010065 */
[----:B------:R-:W-:-:S03]  /*3a80*/  FFMA.FTZ R110, R110, R100, R101 ;  /* 0x000000646e6e7223 */ /* 0x000fc60000010065 */
[----:B------:R-:W-:Y:S01]  /*3a90*/  FADD.FTZ R109, R120, -R109 ;  /* 0x8000006d786d7221 */ /* 0x000fe20000010000 */
[----:B------:R-:W-:Y:S01]  /*3aa0*/  FADD.FTZ R110, R121, -R110 ;  /* 0x8000006e796e7221 */ /* 0x000fe20000010000 */
[----:B------:R-:W-:Y:S02]  /*3ab0*/  FMUL.FTZ R82, R82, R81 ;  /* 0x0000005152527220 */ /* 0x000fe40000410000 */
[C---:B0-----:R-:W-:Y:S01]  /*3ac0*/  FMUL.FTZ R84, R151.reuse, R109 ;  /* 0x0000006d97547220 */ /* 0x041fe20000410000 */
[----:B------:R-:W-:-:S03]  /*3ad0*/  FMUL.FTZ R85, R151, R110 ;  /* 0x0000006e97557220 */ /* 0x000fc60000410000 */
[----:B------:R-:W-:Y:S01]  /*3ae0*/  @P1 FADD.FTZ R84, R52, R84 ;  /* 0x0000005434541221 */ /* 0x000fe20000010000 */
[----:B------:R-:W-:Y:S01]  /*3af0*/  FMUL.FTZ R120, R83, R80 ;  /* 0x0000005053787220 */ /* 0x000fe20000410000 */
[----:B------:R-:W-:Y:S01]  /*3b00*/  FSEL R119, R82, RZ, P6 ;  /* 0x000000ff52777208 */ /* 0x000fe20003000000 */
[----:B------:R-:W-:Y:S01]  /*3b10*/  @P1 FADD.FTZ R85, R53, R85 ;  /* 0x0000005535551221 */ /* 0x000fe20000010000 */
[-C--:B------:R-:W-:Y:S01]  /*3b20*/  FMUL.FTZ R83, R84, R148.reuse ;  /* 0x0000009454537220 */ /* 0x080fe20000410000 */
[----:B------:R-:W-:Y:S02]  /*3b30*/  LOP3.LUT P6, RZ, R163, 0xff, RZ, 0xc0, !PT ;  /* 0x000000ffa3ff7812 */ /* 0x000fe400078cc0ff */
[----:B------:R-:W-:Y:S01]  /*3b40*/  FMUL.FTZ R82, R85, R148 ;  /* 0x0000009455527220 */ /* 0x000fe20000410000 */
[----:B------:R-:W-:Y:S01]  /*3b50*/  FMUL.FTZ R83, R83, UR15 ;  /* 0x0000000f53537c20 */ /* 0x000fe20008410000 */
[----:B------:R-:W-:Y:S02]  /*3b60*/  FSEL R120, R120, RZ, P5 ;  /* 0x000000ff78787208 */ /* 0x000fe40002800000 */
[----:B------:R-:W-:Y:S01]  /*3b70*/  LOP3.LUT P5, RZ, R163, 0xff00, RZ, 0xc0, !PT ;  /* 0x0000ff00a3ff7812 */ /* 0x000fe200078ac0ff */
[----:B------:R-:W-:Y:S01]  /*3b80*/  FFMA.FTZ R86, R111, R100, R101 ;  /* 0x000000646f567223 */ /* 0x000fe20000010065 */
[----:B------:R-:W-:Y:S01]  /*3b90*/  FMUL.FTZ R82, R82, UR15 ;  /* 0x0000000f52527c20 */ /* 0x000fe20008410000 */
[----:B------:R-:W-:-:S02]  /*3ba0*/  CS2R R80, SRZ ;  /* 0x0000000000507805 */ /* 0x000fc4000001ff00 */
[----:B------:R-:W-:-:S04]  /*3bb0*/  FADD.FTZ R86, R122, -R86 ;  /* 0x800000567a567221 */ /* 0x000fc80000010000 */
[----:B------:R-:W-:-:S04]  /*3bc0*/  FMUL.FTZ R86, R151, R86 ;  /* 0x0000005697567220 */ /* 0x000fc80000410000 */
[----:B------:R-:W-:Y:S01]  /*3bd0*/  @P1 FADD.FTZ R86, R54, R86 ;  /* 0x0000005636561221 */ /* 0x000fe20000010000 */
[----:B------:R-:W-:Y:S02]  /*3be0*/  SEL R84, R84, R72, P3 ;  /* 0x0000004854547207 */ /* 0x000fe40001800000 */
[----:B------:R-:W-:Y:S01]  /*3bf0*/  SEL R85, R85, R73, P3 ;  /* 0x0000004955557207 */ /* 0x000fe20001800000 */
[----:B---3--:R-:W-:Y:S01]  /*3c00*/  @P6 FMUL.FTZ R80, R172, R83 ;  /* 0x00000053ac506220 */ /* 0x008fe20000410000 */
[----:B--2---:R-:W-:Y:S01]  /*3c10*/  FMUL.FTZ R76, R83, R76 ;  /* 0x0000004c534c7220 */ /* 0x004fe20000410000 */
[----:B------:R-:W-:Y:S01]  /*3c20*/  FMUL.FTZ R122, R77, R82 ;  /* 0x000000524d7a7220 */ /* 0x000fe20000410000 */
[----:B------:R-:W-:-:S03]  /*3c30*/  FFMA.FTZ R77, R108, R100, R101 ;  /* 0x000000646c4d7223 */ /* 0x000fc60000010065 */
[----:B------:R-:W-:Y:S02]  /*3c40*/  FSEL R121, R76, RZ, P6 ;  /* 0x000000ff4c797208 */ /* 0x000fe40003000000 */
[----:B------:R-:W-:Y:S01]  /*3c50*/  @P2 IADD3 R76, P6, R165, UR18, RZ ;  /* 0x00000012a54c2c10 */ /* 0x000fe2000ffde0ff */
[----:B------:R-:W-:Y:S01]  /*3c60*/  FADD.FTZ R87, R123, -R77 ;  /* 0x8000004d7b577221 */ /* 0x000fe20000010000 */
[----:B------:R-:W-:Y:S01]  /*3c70*/  FSEL R122, R122, RZ, P5 ;  /* 0x000000ff7a7a7208 */ /* 0x000fe20002800000 */
[----:B----4-:R-:W-:Y:S01]  /*3c80*/  @P5 FMUL.FTZ R81, R171, R82 ;  /* 0x00000052ab515220 */ /* 0x010fe20000410000 */
[----:B------:R-:W-:Y:S02]  /*3c90*/  @P2 IADD3.X R77, R164, UR19, RZ, P6, !PT ;  /* 0x00000013a44d2c10 */ /* 0x000fe4000b7fe4ff */
[----:B------:R-:W-:Y:S02]  /*3ca0*/  IADD3 R108, P5, R165, UR20, RZ ;  /* 0x00000014a56c7c10 */ /* 0x000fe4000ffbe0ff */
[----:B------:R-:W-:Y:S01]  /*3cb0*/  IADD3 R110, P6, R162, UR16, RZ ;  /* 0x00000010a26e7c10 */ /* 0x000fe2000ffde0ff */
[----:B------:R-:W-:Y:S01]  /*3cc0*/  FMUL.FTZ R87, R151, R87 ;  /* 0x0000005797577220 */ /* 0x000fe20000410000 */
[----:B------:R-:W-:Y:S01]  /*3cd0*/  IADD3.X R109, R164, UR21, RZ, P5, !PT ;  /* 0x00000015a46d7c10 */ /* 0x000fe2000affe4ff */
[----:B------:R-:W-:Y:S01]  /*3ce0*/  FMUL.FTZ R123, R86, R148 ;  /* 0x00000094567b7220 */ /* 0x000fe20000410000 */
[----:B------:R-:W-:Y:S01]  /*3cf0*/  IADD3.X R111, R161, UR17, RZ, P6, !PT ;  /* 0x00000011a16f7c10 */ /* 0x000fe2000b7fe4ff */
[----:B------:R-:W-:Y:S01]  /*3d00*/  @P1 FADD.FTZ R87, R55, R87 ;  /* 0x0000005737571221 */ /* 0x000fe20000010000 */
[----:B------:R-:W-:-:S02]  /*3d10*/  LOP3.LUT P5, RZ, R163, 0xff0000, RZ, 0xc0, !PT ;  /* 0x00ff0000a3ff7812 */ /* 0x000fc400078ac0ff */
[----:B------:R-:W-:Y:S02]  /*3d20*/  CS2R R82, SRZ ;  /* 0x0000000000527805 */ /* 0x000fe4000001ff00 */
[----:B------:R-:W-:Y:S01]  /*3d30*/  LOP3.LUT P6, RZ, R163, 0xff000000, RZ, 0xc0, !PT ;  /* 0xff000000a3ff7812 */ /* 0x000fe200078cc0ff */
[----:B------:R-:W-:Y:S01]  /*3d40*/  FMUL.FTZ R163, R87, R148 ;  /* 0x0000009457a37220 */ /* 0x000fe20000410000 */
[----:B------:R-:W-:Y:S01]  /*3d50*/  FMUL.FTZ R123, R123, UR15 ;  /* 0x0000000f7b7b7c20 */ /* 0x000fe20008410000 */
[----:B------:R-:W2:Y:S02]  /*3d60*/  LDL R165, [R1+0x4] ;  /* 0x0000040001a57983 */ /* 0x000ea40000100800 */
[----:B------:R-:W-:Y:S01]  /*3d70*/  FMUL.FTZ R163, R163, UR15 ;  /* 0x0000000fa3a37c20 */ /* 0x000fe20008410000 */
[----:B------:R-:W-:Y:S01]  /*3d80*/  SEL R86, R86, R74, P3 ;  /* 0x0000004a56567207 */ /* 0x000fe20001800000 */
[----:B------:R-:W3:Y:S01]  /*3d90*/  LDL R164, [R1] ;  /* 0x0000000001a47983 */ /* 0x000ee20000100800 */
[----:B------:R-:W-:Y:S01]  /*3da0*/  SEL R87, R87, R75, P3 ;  /* 0x0000004b57577207 */ /* 0x000fe20001800000 */
[----:B------:R-:W-:-:S04]  /*3db0*/  @P5 FMUL.FTZ R82, R170, R123 ;  /* 0x0000007baa525220 */ /* 0x000fc80000410000 */
[----:B------:R-:W-:Y:S01]  /*3dc0*/  @P6 FMUL.FTZ R83, R167, R163 ;  /* 0x000000a3a7536220 */ /* 0x000fe20000410000 */
[----:B------:R-:W-:Y:S04]  /*3dd0*/  @P2 STG.E.128 desc[UR4][R76.64], R84 ;  /* 0x000000544c002986 */ /* 0x000fe8000c101d04 */
[----:B------:R0:W-:Y:S04]  /*3de0*/  STG.E.128 desc[UR4][R108.64], R80 ;  /* 0x000000506c007986 */ /* 0x0001e8000c101d04 */
[----:B------:R-:W4:Y:S04]  /*3df0*/  LDL R167, [R1+0x8] ;  /* 0x0000080001a77983 */ /* 0x000f280000100800 */
[----:B0-----:R0:W3:Y:S01]  /*3e00*/  LDG.E.128 R80, desc[UR4][R110.64] ;  /* 0x000000046e507981 */ /* 0x0010e2000c1e1d00 */
[-CC-:B------:R-:W-:Y:S01]  /*3e10*/  FFMA.FTZ R102, R102, R100.reuse, R101.reuse ;  /* 0x0000006466667223 */ /* 0x180fe20000010065 */
[----:B------:R-:W-:-:S03]  /*3e20*/  FFMA.FTZ R103, R103, R100, R101 ;  /* 0x0000006467677223 */ /* 0x000fc60000010065 */
[----:B------:R-:W-:Y:S01]  /*3e30*/  FADD.FTZ R102, R124, -R102 ;  /* 0x800000667c667221 */ /* 0x000fe20000010000 */
[----:B------:R-:W-:Y:S01]  /*3e40*/  FADD.FTZ R103, R125, -R103 ;  /* 0x800000677d677221 */ /* 0x000fe20000010000 */
[----:B------:R-:W-:Y:S02]  /*3e50*/  FMUL.FTZ R78, R78, R123 ;  /* 0x0000007b4e4e7220 */ /* 0x000fe40000410000 */
[C---:B------:R-:W-:Y:S01]  /*3e60*/  FMUL.FTZ R84, R151.reuse, R102 ;  /* 0x0000006697547220 */ /* 0x040fe20000410000 */
[----:B------:R-:W-:-:S03]  /*3e70*/  FMUL.FTZ R85, R151, R103 ;  /* 0x0000006797557220 */ /* 0x000fc60000410000 */
[----:B------:R-:W-:Y:S01]  /*3e80*/  @P1 FADD.FTZ R84, R56, R84 ;  /* 0x0000005438541221 */ /* 0x000fe20000010000 */
[----:B------:R-:W-:Y:S01]  /*3e90*/  FSEL R108, R78, RZ, P5 ;  /* 0x000000ff4e6c7208 */ /* 0x000fe20002800000 */
[----:B------:R-:W-:Y:S01]  /*3ea0*/  FMUL.FTZ R109, R79, R163 ;  /* 0x000000a34f6d7220 */ /* 0x000fe20000410000 */
[----:B------:R-:W-:Y:S01]  /*3eb0*/  LOP3.LUT P5, RZ, R160, 0xff, RZ, 0xc0, !PT ;  /* 0x000000ffa0ff7812 */ /* 0x000fe200078ac0ff */
[----:B------:R-:W-:Y:S01]  /*3ec0*/  @P1 FADD.FTZ R85, R57, R85 ;  /* 0x0000005539551221 */ /* 0x000fe20000010000 */
[-C--:B------:R-:W-:Y:S02]  /*3ed0*/  FMUL.FTZ R79, R84, R148.reuse ;  /* 0x00000094544f7220 */ /* 0x080fe40000410000 */
[----:B------:R-:W-:Y:S01]  /*3ee0*/  FSEL R109, R109, RZ, P6 ;  /* 0x000000ff6d6d7208 */ /* 0x000fe20003000000 */
[----:B------:R-:W-:Y:S01]  /*3ef0*/  FMUL.FTZ R78, R85, R148 ;  /* 0x00000094554e7220 */ /* 0x000fe20000410000 */
[----:B------:R-:W-:Y:S01]  /*3f00*/  FMUL.FTZ R79, R79, UR15 ;  /* 0x0000000f4f4f7c20 */ /* 0x000fe20008410000 */
[----:B------:R-:W-:-:S02]  /*3f10*/  LOP3.LUT P6, RZ, R160, 0xff00, RZ, 0xc0, !PT ;  /* 0x0000ff00a0ff7812 */ /* 0x000fc400078cc0ff */
[----:B------:R-:W-:Y:S01]  /*3f20*/  FMUL.FTZ R78, R78, UR15 ;  /* 0x0000000f4e4e7c20 */ /* 0x000fe20008410000 */
[----:B------:R-:W-:Y:S01]  /*3f30*/  CS2R R76, SRZ ;  /* 0x00000000004c7805 */ /* 0x000fe2000001ff00 */
[----:B------:R-:W-:-:S04]  /*3f40*/  FFMA.FTZ R86, R105, R100, R101 ;  /* 0x0000006469567223 */ /* 0x000fc80000010065 */
[----:B------:R-:W-:-:S04]  /*3f50*/  FADD.FTZ R86, R126, -R86 ;  /* 0x800000567e567221 */ /* 0x000fc80000010000 */
[----:B------:R-:W-:-:S04]  /*3f60*/  FMUL.FTZ R86, R151, R86 ;  /* 0x0000005697567220 */ /* 0x000fc80000410000 */
[----:B------:R-:W-:-:S04]  /*3f70*/  @P1 FADD.FTZ R86, R58, R86 ;  /* 0x000000563a561221 */ /* 0x000fc80000010000 */
[----:B0-----:R-:W-:Y:S01]  /*3f80*/  FMUL.FTZ R110, R86, R148 ;  /* 0x00000094566e7220 */ /* 0x001fe20000410000 */
[----:B------:R-:W-:-:S03]  /*3f90*/  SEL R84, R84, R72, P3 ;  /* 0x0000004854547207 */ /* 0x000fc60001800000 */
[----:B------:R-:W-:Y:S01]  /*3fa0*/  FMUL.FTZ R110, R110, UR15 ;  /* 0x0000000f6e6e7c20 */ /* 0x000fe20008410000 */
[----:B------:R-:W-:Y:S02]  /*3fb0*/  SEL R85, R85, R73, P3 ;  /* 0x0000004955557207 */ /* 0x000fe40001800000 */
[----:B------:R-:W-:Y:S01]  /*3fc0*/  SEL R86, R86, R74, P3 ;  /* 0x0000004a56567207 */ /* 0x000fe20001800000 */
[----:B--2---:R-:W-:Y:S01]  /*3fd0*/  @P6 FMUL.FTZ R77, R165, R78 ;  /* 0x0000004ea54d6220 */ /* 0x004fe20000410000 */
[----:B----4-:R-:W-:Y:S01]  /*3fe0*/  @P5 FMUL.FTZ R76, R167, R79 ;  /* 0x0000004fa74c5220 */ /* 0x010fe20000410000 */
[----:B---3--:R-:W-:Y:S01]  /*3ff0*/  FMUL.FTZ R80, R79, R80 ;  /* 0x000000504f507220 */ /* 0x008fe20000410000 */
[----:B------:R-:W-:Y:S01]  /*4000*/  FMUL.FTZ R81, R81, R78 ;  /* 0x0000004e51517220 */ /* 0x000fe20000410000 */
[----:B------:R-:W-:-:S03]  /*4010*/  FFMA.FTZ R79, R104, R100, R101 ;  /* 0x00000064684f7223 */ /* 0x000fc60000010065 */
[----:B------:R-:W-:Y:S02]  /*4020*/  FSEL R105, R80, RZ, P5 ;  /* 0x000000ff50697208 */ /* 0x000fe40002800000 */
[C---:B------:R-:W-:Y:S01]  /*4030*/  @P2 IADD3 R80, P5, R162.reuse, UR18, RZ ;  /* 0x00000012a2502c10 */ /* 0x040fe2000ffbe0ff */
[----:B------:R-:W-:Y:S01]  /*4040*/  FADD.FTZ R79, R127, -R79 ;  /* 0x8000004f7f4f7221 */ /* 0x000fe20000010000 */
[----:B------:R-:W-:Y:S02]  /*4050*/  FSEL R104, R81, RZ, P6 ;  /* 0x000000ff51687208 */ /* 0x000fe40003000000 */
[----:B------:R-:W-:Y:S02]  /*4060*/  @P2 IADD3.X R81, R161, UR19, RZ, P5, !PT ;  /* 0x00000013a1512c10 */ /* 0x000fe4000affe4ff */
[----:B------:R-:W-:Y:S02]  /*4070*/  IADD3 R162, P6, R162, UR20, RZ ;  /* 0x00000014a2a27c10 */ /* 0x000fe4000ffde0ff */
[----:B------:R-:W-:Y:S01]  /*4080*/  IADD3 R102, P5, R159, UR16, RZ ;  /* 0x000000109f667c10 */ /* 0x000fe2000ffbe0ff */
[----:B------:R-:W-:Y:S01]  /*4090*/  FMUL.FTZ R87, R151, R79 ;  /* 0x0000004f97577220 */ /* 0x000fe20000410000 */
[----:B------:R-:W-:-:S02]  /*40a0*/  IADD3.X R163, R161, UR21, RZ, P6, !PT ;  /* 0x00000015a1a37c10 */ /* 0x000fc4000b7fe4ff */
[----:B------:R-:W-:Y:S01]  /*40b0*/  IADD3.X R103, R158, UR17, RZ, P5, !PT ;  /* 0x000000119e677c10 */ /* 0x000fe2000affe4ff */
[----:B------:R-:W-:Y:S01]  /*40c0*/  @P1 FADD.FTZ R87, R59, R87 ;  /* 0x000000573b571221 */ /* 0x000fe20000010000 */
[C---:B------:R-:W-:Y:S02]  /*40d0*/  LOP3.LUT P6, RZ, R160.reuse, 0xff0000, RZ, 0xc0, !PT ;  /* 0x00ff0000a0ff7812 */ /* 0x040fe400078cc0ff */
[----:B------:R-:W-:Y:S01]  /*40e0*/  LOP3.LUT P5, RZ, R160, 0xff000000, RZ, 0xc0, !PT ;  /* 0xff000000a0ff7812 */ /* 0x000fe200078ac0ff */
[----:B------:R-:W-:Y:S01]  /*40f0*/  FMUL.FTZ R111, R87, R148 ;  /* 0x00000094576f7220 */ /* 0x000fe20000410000 */
[----:B------:R-:W-:-:S03]  /*4100*/  CS2R R78, SRZ ;  /* 0x00000000004e7805 */ /* 0x000fc6000001ff00 */
[----:B------:R-:W-:Y:S01]  /*4110*/  FMUL.FTZ R111, R111, UR15 ;  /* 0x0000000f6f6f7c20 */ /* 0x000fe20008410000 */
[----:B------:R-:W-:-:S05]  /*4120*/  SEL R87, R87, R75, P3 ;  /* 0x0000004b57577207 */ /* 0x000fca0001800000 */
[----:B------:R-:W-:Y:S02]  /*4130*/  @P6 FMUL.FTZ R78, R164, R110 ;  /* 0x0000006ea44e6220 */ /* 0x000fe40000410000 */
[----:B------:R-:W-:Y:S01]  /*4140*/  @P5 FMUL.FTZ R79, R252, R111 ;  /* 0x0000006ffc4f5220 */ /* 0x000fe20000410000 */
[----:B------:R-:W-:Y:S04]  /*4150*/  @P2 STG.E.128 desc[UR4][R80.64], R84 ;  /* 0x0000005450002986 */ /* 0x000fe8000c101d04 */
[----:B------:R0:W-:Y:S04]  /*4160*/  STG.E.128 desc[UR4][R162.64], R76 ;  /* 0x0000004ca2007986 */ /* 0x0001e8000c101d04 */
[----:B0-----:R0:W2:Y:S01]  /*4170*/  LDG.E.128 R76, desc[UR4][R102.64] ;  /* 0x00000004664c7981 */ /* 0x0010a2000c1e1d00 */
        /* <DEDUP_REMOVED lines=8> */
[----:B0-----:R-:W-:Y:S01]  /*4200*/  FMUL.FTZ R103, R83, R111 ;  /* 0x0000006f53677220 */ /* 0x001fe20000410000 */
        /* <DEDUP_REMOVED lines=8> */
[----:B------:R-:W-:Y:S01]  /*4290*/  FMUL.FTZ R82, R82, UR15 ;  /* 0x0000000f52527c20 */ /* 0x000fe20008410000 */
[----:B------:R-:W-:Y:S01]  /*42a0*/  CS2R R80, SRZ ;  /* 0x0000000000507805 */ /* 0x000fe2000001ff00 */
[-CC-:B------:R-:W-:Y:S01]  /*42b0*/  FFMA.FTZ R86, R99, R100.reuse, R101.reuse ;  /* 0x0000006463567223 */ /* 0x180fe20000010065 */
[----:B------:R-:W-:-:S03]  /*42c0*/  FFMA.FTZ R98, R98, R100, R101 ;  /* 0x0000006462627223 */ /* 0x000fc60000010065 */
[----:B------:R-:W-:Y:S01]  /*42d0*/  @P6 FMUL.FTZ R80, R251, R83 ;  /* 0x00000053fb506220 */ /* 0x000fe20000410000 */
[----:B------:R-:W-:Y:S01]  /*42e0*/  FADD.FTZ R86, R130, -R86 ;  /* 0x8000005682567221 */ /* 0x000fe20000010000 */
[----:B------:R-:W-:-:S04]  /*42f0*/  FADD.FTZ R87, R131, -R98 ;  /* 0x8000006283577221 */ /* 0x000fc80000010000 */
[----:B------:R-:W-:Y:S01]  /*4300*/  @P5 FMUL.FTZ R81, R250, R82 ;  /* 0x00000052fa515220 */ /* 0x000fe20000410000 */
[C---:B------:R-:W-:Y:S01]  /*4310*/  FMUL.FTZ R86, R151.reuse, R86 ;  /* 0x0000005697567220 */ /* 0x040fe20000410000 */
[----:B------:R-:W-:-:S03]  /*4320*/  FMUL.FTZ R87, R151, R87 ;  /* 0x0000005797577220 */ /* 0x000fc60000410000 */
[----:B------:R-:W-:Y:S01]  /*4330*/  @P1 FADD.FTZ R86, R62, R86 ;  /* 0x000000563e561221 */ /* 0x000fe20000010000 */
[----:B------:R-:W-:-:S03]  /*4340*/  @P1 FADD.FTZ R87, R63, R87 ;  /* 0x000000573f571221 */ /* 0x000fc60000010000 */
[-C--:B------:R-:W-:Y:S01]  /*4350*/  FMUL.FTZ R123, R86, R148.reuse ;  /* 0x00000094567b7220 */ /* 0x080fe20000410000 */
[----:B------:R-:W-:-:S03]  /*4360*/  FMUL.FTZ R124, R87, R148 ;  /* 0x00000094577c7220 */ /* 0x000fc60000410000 */
[----:B------:R-:W-:Y:S01]  /*4370*/  FMUL.FTZ R123, R123, UR15 ;  /* 0x0000000f7b7b7c20 */ /* 0x000fe20008410000 */
[----:B------:R-:W-:Y:S01]  /*4380*/  FMUL.FTZ R124, R124, UR15 ;  /* 0x0000000f7c7c7c20 */ /* 0x000fe20008410000 */
[----:B------:R-:W-:Y:S02]  /*4390*/  SEL R84, R84, R72, P3 ;  /* 0x0000004854547207 */ /* 0x000fe40001800000 */
[----:B------:R-:W-:Y:S02]  /*43a0*/  SEL R85, R85, R73, P3 ;  /* 0x0000004955557207 */ /* 0x000fe40001800000 */
[----:B------:R-:W-:Y:S02]  /*43b0*/  SEL R86, R86, R74, P3 ;  /* 0x0000004a56567207 */ /* 0x000fe40001800000 */
[----:B------:R-:W-:Y:S01]  /*43c0*/  SEL R87, R87, R75, P3 ;  /* 0x0000004b57577207 */ /* 0x000fe20001800000 */
[----:B--2---:R-:W-:Y:S01]  /*43d0*/  FMUL.FTZ R76, R83, R76 ;  /* 0x0000004c534c7220 */ /* 0x004fe20000410000 */
[----:B------:R-:W-:-:S04]  /*43e0*/  FMUL.FTZ R77, R77, R82 ;  /* 0x000000524d4d7220 */ /* 0x000fc80000410000 */
[----:B------:R-:W-:Y:S02]  /*43f0*/  FSEL R110, R76, RZ, P6 ;  /* 0x000000ff4c6e7208 */ /* 0x000fe40003000000 */
[----:B------:R-:W-:Y:S02]  /*4400*/  @P2 IADD3 R76, P6, R159, UR18, RZ ;  /* 0x000000129f4c2c10 */ /* 0x000fe4000ffde0ff */
[----:B------:R-:W-:Y:S02]  /*4410*/  FSEL R111, R77, RZ, P5 ;  /* 0x000000ff4d6f7208 */ /* 0x000fe40002800000 */
[----:B------:R-:W-:Y:S02]  /*4420*/  @P2 IADD3.X R77, R158, UR19, RZ, P6, !PT ;  /* 0x000000139e4d2c10 */ /* 0x000fe4000b7fe4ff */
[----:B------:R-:W-:Y:S02]  /*4430*/  IADD3 R96, P5, R159, UR20, RZ ;  /* 0x000000149f607c10 */ /* 0x000fe4000ffbe0ff */
[----:B------:R-:W-:-:S02]  /*4440*/  IADD3 R98, P6, R154, UR16, RZ ;  /* 0x000000109a627c10 */ /* 0x000fc4000ffde0ff */
[----:B------:R-:W-:Y:S02]  /*4450*/  IADD3.X R97, R158, UR21, RZ, P5, !PT ;  /* 0x000000159e617c10 */ /* 0x000fe4000affe4ff */
[----:B------:R-:W-:Y:S02]  /*4460*/  IADD3.X R99, R155, UR17, RZ, P6, !PT ;  /* 0x000000119b637c10 */ /* 0x000fe4000b7fe4ff */
[C---:B------:R-:W-:Y:S02]  /*4470*/  LOP3.LUT P5, RZ, R157.reuse, 0xff0000, RZ, 0xc0, !PT ;  /* 0x00ff00009dff7812 */ /* 0x040fe400078ac0ff */
[----:B------:R-:W-:Y:S02]  /*4480*/  LOP3.LUT P6, RZ, R157, 0xff000000, RZ, 0xc0, !PT ;  /* 0xff0000009dff7812 */ /* 0x000fe400078cc0ff */
[----:B------:R-:W-:Y:S01]  /*4490*/  CS2R R82, SRZ ;  /* 0x0000000000527805 */ /* 0x000fe2000001ff00 */
[----:B------:R-:W-:Y:S08]  /*44a0*/  @P2 STG.E.128 desc[UR4][R76.64], R84 ;  /* 0x000000544c002986 */ /* 0x000ff0000c101d04 */
[----:B------:R-:W-:-:S02]  /*44b0*/  @P5 FMUL.FTZ R82, R249, R123 ;  /* 0x0000007bf9525220 */ /* 0x000fc40000410000 */
[----:B------:R-:W-:-:S05]  /*44c0*/  @P6 FMUL.FTZ R83, R248, R124 ;  /* 0x0000007cf8536220 */ /* 0x000fca0000410000 */
        /* <DEDUP_REMOVED lines=21> */
[----:B------:R-:W-:Y:S02]  /*4620*/  FFMA.FTZ R86, R95, R100, R101 ;  /* 0x000000645f567223 */ /* 0x000fe40000010065 */
[----:B------:R-:W-:Y:S02]  /*4630*/  @P5 FMUL.FTZ R76, R247, R79 ;  /* 0x0000004ff74c5220 */ /* 0x000fe40000410000 */
[----:B------:R-:W-:-:S05]  /*4640*/  FADD.FTZ R86, R134, -R86 ;  /* 0x8000005686567221 */ /* 0x000fca0000010000 */
[----:B------:R-:W-:Y:S01]  /*4650*/  @P6 FMUL.FTZ R77, R246, R78 ;  /* 0x0000004ef64d6220 */ /* 0x000fe20000410000 */
[----:B------:R-:W-:-:S04]  /*4660*/  FMUL.FTZ R86, R151, R86 ;  /* 0x0000005697567220 */ /* 0x000fc80000410000 */
[----:B------:R-:W-:-:S04]  /*4670*/  @P1 FADD.FTZ R86, R66, R86 ;  /* 0x0000005642561221 */ /* 0x000fc80000010000 */
[----:B0-----:R-:W-:Y:S01]  /*4680*/  FMUL.FTZ R98, R86, R148 ;  /* 0x0000009456627220 */ /* 0x001fe20000410000 */
[----:B------:R-:W-:-:S03]  /*4690*/  SEL R84, R84, R72, P3 ;  /* 0x0000004854547207 */ /* 0x000fc60001800000 */
[----:B------:R-:W-:Y:S01]  /*46a0*/  FMUL.FTZ R98, R98, UR15 ;  /* 0x0000000f62627c20 */ /* 0x000fe20008410000 */
[----:B------:R-:W-:Y:S02]  /*46b0*/  SEL R85, R85, R73, P3 ;  /* 0x0000004955557207 */ /* 0x000fe40001800000 */
[----:B------:R-:W-:Y:S01]  /*46c0*/  SEL R86, R86, R74, P3 ;  /* 0x0000004a56567207 */ /* 0x000fe20001800000 */
[----:B--2---:R-:W-:Y:S01]  /*46d0*/  FMUL.FTZ R80, R79, R80 ;  /* 0x000000504f507220 */ /* 0x004fe20000410000 */
        /* <DEDUP_REMOVED lines=20> */
[-C--:B------:R-:W-:Y:S01]  /*4820*/  @P5 FMUL.FTZ R79, R244, R99.reuse ;  /* 0x00000063f44f5220 */ /* 0x080fe20000410000 */
[----:B------:R-:W-:Y:S04]  /*4830*/  @P2 STG.E.128 desc[UR4][R80.64], R84 ;  /* 0x0000005450002986 */ /* 0x000fe8000c101d04 */
[----:B------:R0:W-:Y:S04]  /*4840*/  STG.E.128 desc[UR4][R154.64], R76 ;  /* 0x0000004c9a007986 */ /* 0x0001e8000c101d04 */
[----:B0-----:R-:W2:Y:S01]  /*4850*/  LDG.E.128 R76, desc[UR4][R92.64] ;  /* 0x000000045c4c7981 */ /* 0x001ea2000c1e1d00 */
        /* <DEDUP_REMOVED lines=12> */
[----:B------:R-:W-:Y:S01]  /*4920*/  FMUL.FTZ R82, R82, R98 ;  /* 0x0000006252527220 */ /* 0x000fe20000410000 */
[----:B------:R-:W-:Y:S01]  /*4930*/  FMUL.FTZ R83, R83, R99 ;  /* 0x0000006353537220 */ /* 0x000fe20000410000 */
[----:B------:R-:W-:Y:S01]  /*4940*/  @P1 FADD.FTZ R87, R68, R87 ;  /* 0x0000005744571221 */ /* 0x000fe20000010000 */
[----:B------:R-:W-:Y:S01]  /*4950*/  @P1 FADD.FTZ R88, R69, R88 ;  /* 0x0000005845581221 */ /* 0x000fe20000010000 */
[----:B------:R-:W-:Y:S01]  /*4960*/  @P1 FADD.FTZ R89, R70, R89 ;  /* 0x0000005946591221 */ /* 0x000fe20000010000 */
[----:B------:R-:W-:Y:S01]  /*4970*/  @P1 FADD.FTZ R100, R71, R100 ;  /* 0x0000006447641221 */ /* 0x000fe20000010000 */
[----:B------:R-:W-:-:S02]  /*4980*/  @P2 IADD3 R80, P1, R150, UR18, RZ ;  /* 0x0000001296502c10 */ /* 0x000fc4000ff3e0ff */
[----:B------:R-:W-:Y:S02]  /*4990*/  FSEL R85, R82, RZ, P6 ;  /* 0x000000ff52557208 */ /* 0x000fe40003000000 */
[----:B------:R-:W-:Y:S02]  /*49a0*/  FSEL R84, R83, RZ, P5 ;  /* 0x000000ff53547208 */ /* 0x000fe40002800000 */
[----:B------:R-:W-:Y:S02]  /*49b0*/  SEL R72, R87, R72, P3 ;  /* 0x0000004857487207 */ /* 0x000fe40001800000 */
[----:B------:R-:W-:Y:S02]  /*49c0*/  SEL R73, R88, R73, P3 ;  /* 0x0000004958497207 */ /* 0x000fe40001800000 */
[----:B------:R-:W-:Y:S02]  /*49d0*/  SEL R74, R89, R74, P3 ;  /* 0x0000004a594a7207 */ /* 0x000fe40001800000 */
[----:B------:R-:W-:-:S02]  /*49e0*/  SEL R75, R100, R75, P3 ;  /* 0x0000004b644b7207 */ /* 0x000fc40001800000 */
[----:B------:R-:W-:Y:S02]  /*49f0*/  @P2 IADD3.X R81, R149, UR19, RZ, P1, !PT ;  /* 0x0000001395512c10 */ /* 0x000fe40008ffe4ff */
[C---:B------:R-:W-:Y:S02]  /*4a00*/  LOP3.LUT P6, RZ, R147.reuse, 0xff, RZ, 0xc0, !PT ;  /* 0x000000ff93ff7812 */ /* 0x040fe400078cc0ff */
[C---:B------:R-:W-:Y:S02]  /*4a10*/  LOP3.LUT P5, RZ, R147.reuse, 0xff00, RZ, 0xc0, !PT ;  /* 0x0000ff0093ff7812 */ /* 0x040fe400078ac0ff */
[C---:B------:R-:W-:Y:S02]  /*4a20*/  LOP3.LUT P3, RZ, R147.reuse, 0xff0000, RZ, 0xc0, !PT ;  /* 0x00ff000093ff7812 */ /* 0x040fe4000786c0ff */
[----:B------:R-:W-:Y:S01]  /*4a30*/  LOP3.LUT P1, RZ, R147, 0xff000000, RZ, 0xc0, !PT ;  /* 0xff00000093ff7812 */ /* 0x000fe2000782c0ff */
[-C--:B------:R-:W-:Y:S01]  /*4a40*/  FMUL.FTZ R87, R87, R148.reuse ;  /* 0x0000009457577220 */ /* 0x080fe20000410000 */
[-C--:B------:R-:W-:Y:S01]  /*4a50*/  FMUL.FTZ R88, R88, R148.reuse ;  /* 0x0000009458587220 */ /* 0x080fe20000410000 */
[-C--:B------:R-:W-:Y:S01]  /*4a60*/  FMUL.FTZ R89, R89, R148.reuse ;  /* 0x0000009459597220 */ /* 0x080fe20000410000 */
[----:B------:R-:W-:Y:S01]  /*4a70*/  FMUL.FTZ R100, R100, R148 ;  /* 0x0000009464647220 */ /* 0x000fe20000410000 */
[----:B------:R0:W-:Y:S01]  /*4a80*/  @P2 STG.E.128 desc[UR4][R80.64], R72 ;  /* 0x0000004850002986 */ /* 0x0001e2000c101d04 */
[----:B------:R-:W-:Y:S01]  /*4a90*/  IADD3 R150, P2, R150, UR20, RZ ;  /* 0x0000001496967c10 */ /* 0x000fe2000ff5e0ff */
[----:B------:R-:W-:Y:S01]  /*4aa0*/  FMUL.FTZ R87, R87, UR15 ;  /* 0x0000000f57577c20 */ /* 0x000fe20008410000 */
[----:B------:R-:W-:Y:S01]  /*4ab0*/  FMUL.FTZ R88, R88, UR15 ;  /* 0x0000000f58587c20 */ /* 0x000fe20008410000 */
[----:B------:R-:W-:Y:S01]  /*4ac0*/  FMUL.FTZ R89, R89, UR15 ;  /* 0x0000000f59597c20 */ /* 0x000fe20008410000 */
[----:B------:R-:W-:Y:S01]  /*4ad0*/  FMUL.FTZ R100, R100, UR15 ;  /* 0x0000000f64647c20 */ /* 0x000fe20008410000 */
[----:B------:R-:W-:-:S02]  /*4ae0*/  CS2R R82, SRZ ;  /* 0x0000000000527805 */ /* 0x000fc4000001ff00 */
[----:B------:R-:W-:Y:S01]  /*4af0*/  IADD3.X R151, R149, UR21, RZ, P2, !PT ;  /* 0x0000001595977c10 */ /* 0x000fe200097fe4ff */
[----:B------:R-:W-:Y:S01]  /*4b00*/  @P3 FMUL.FTZ R82, R241, R89 ;  /* 0x00000059f1523220 */ /* 0x000fe20000410000 */
[----:B------:R-:W-:Y:S01]  /*4b10*/  @P1 FMUL.FTZ R83, R240, R100 ;  /* 0x00000064f0531220 */ /* 0x000fe20000410000 */
[----:B------:R-:W-:Y:S02]  /*4b20*/  IADD3 R0, R0, UR22, RZ ;  /* 0x0000001600007c10 */ /* 0x000fe4000fffe0ff */
[----:B0-----:R-:W-:Y:S02]  /*4b30*/  CS2R R80, SRZ ;  /* 0x0000000000507805 */ /* 0x001fe4000001ff00 */
[----:B------:R-:W-:Y:S01]  /*4b40*/  @P6 FMUL.FTZ R80, R243, R87 ;  /* 0x00000057f3506220 */ /* 0x000fe20000410000 */
[----:B------:R-:W-:-:S05]  /*4b50*/  @P5 FMUL.FTZ R81, R242, R88 ;  /* 0x00000058f2515220 */ /* 0x000fca0000410000 */
[----:B------:R0:W-:Y:S01]  /*4b60*/  STG.E.128 desc[UR4][R150.64], R80 ;  /* 0x0000005096007986 */ /* 0x0001e2000c101d04 */
[----:B------:R-:W-:Y:S01]  /*4b70*/  ISETP.GE.AND P2, PT, R0, UR23, PT ;  /* 0x0000001700007c0c */ /* 0x000fe2000bf46270 */
        /* <DEDUP_REMOVED lines=29> */
[----:B--2---:R-:W-:Y:S01]  /*4d50*/  FMUL.FTZ R76, R87, R76 ;  /* 0x0000004c574c7220 */ /* 0x004fe20000410000 */
[----:B------:R-:W-:Y:S01]  /*4d60*/  FMUL.FTZ R84, R77, R88 ;  /* 0x000000584d547220 */ /* 0x000fe20000410000 */
[----:B------:R-:W-:Y:S01]  /*4d70*/  FMUL.FTZ R78, R78, R89 ;  /* 0x000000594e4e7220 */ /* 0x000fe20000410000 */
[----:B------:R-:W-:-:S02]  /*4d80*/  FMUL.FTZ R85, R79, R100 ;  /* 0x000000644f557220 */ /* 0x000fc40000410000 */
[----:B------:R-:W-:Y:S02]  /*4d90*/  FSEL R77, R76, RZ, P6 ;  /* 0x000000ff4c4d7208 */ /* 0x000fe40003000000 */
[----:B------:R-:W-:Y:S02]  /*4da0*/  FSEL R84, R84, RZ, P5 ;  /* 0x000000ff54547208 */ /* 0x000fe40002800000 */
[----:B------:R-:W-:Y:S02]  /*4db0*/  FSEL R79, R78, RZ, P3 ;  /* 0x000000ff4e4f7208 */ /* 0x000fe40001800000 */
[----:B------:R-:W-:Y:S01]  /*4dc0*/  FSEL R76, R85, RZ, P1 ;  /* 0x000000ff554c7208 */ /* 0x000fe20000800000 */
[----:B------:R-:W-:Y:S01]  /*4dd0*/  FADD.FTZ R232, R77, R232 ;  /* 0x000000e84de87221 */ /* 0x000fe20000010000 */
[----:B------:R-:W-:Y:S01]  /*4de0*/  FADD.FTZ R235, R84, R235 ;  /* 0x000000eb54eb7221 */ /* 0x000fe20000010000 */
[----:B------:R-:W-:Y:S02]  /*4df0*/  FADD.FTZ R230, R79, R230 ;  /* 0x000000e64fe67221 */ /* 0x000fe40000010000 */
[----:B------:R-:W-:Y:S01]  /*4e00*/  FADD.FTZ R231, R76, R231 ;  /* 0x000000e74ce77221 */ /* 0x000fe20000010000 */
        /* <DEDUP_REMOVED lines=93> */
.L_x_11978:
        /* <DEDUP_REMOVED lines=38> */
.L_x_11979:
[----:B------:R-:W-:Y:S01]  /*5640*/  HFMA2.MMA R81, -RZ, RZ, 0, 9.5367431640625e-07 ;  /* 0x00000010ff517435 */ /* 0x000fe200000001ff */
[----:B------:R-:W-:Y:S02]  /*5650*/  MOV R82, R78 ;  /* 0x0000004e00527202 */ /* 0x000fe40000000f00 */
[----:B------:R-:W-:Y:S02]  /*5660*/  MOV R80, 0x1f ;  /* 0x0000001f00507802 */ /* 0x000fe40000000f00 */
[----:B------:R-:W-:-:S07]  /*5670*/  MOV R79, 0xffffffff ;  /* 0xffffffff004f7802 */ /* 0x000fce0000000f00 */
[----:B-----5:R-:W-:Y:S05]  /*5680*/  WARPSYNC.COLLECTIVE R79, `(.L_x_11981) ;  /* 0x000000004f087348 */ /* 0x020fea0003c00000 */
[----:B------:R0:W1:Y:S02]  /*5690*/  SHFL.DOWN P3, R83, R82, R81, R80 ;  /* 0x0800005152537389 */ /* 0x0000640000060050 */
[----:B01---5:R-:W-:Y:S01]  /*56a0*/  ENDCOLLECTIVE ;  /* 0x000000000000791b */ /* 0x023fe20003800000 */
.L_x_11981:
[----:B------:R-:W-:Y:S01]  /*56b0*/  MOV R82, R77 ;  /* 0x0000004d00527202 */ /* 0x000fe20000000f00 */
[----:B------:R-:W-:-:S07]  /*56c0*/  FADD.FTZ R78, R78, R83 ;  /* 0x000000534e4e7221 */ /* 0x000fce0000010000 */
[----:B------:R-:W-:Y:S05]  /*56d0*/  WARPSYNC.COLLECTIVE R79, `(.L_x_11982) ;  /* 0x000000004f087348 */ /* 0x000fea0003c00000 */
[----:B------:R0:W1:Y:S02]  /*56e0*/  SHFL.DOWN P3, R83, R82, R81, R80 ;  /* 0x0800005152537389 */ /* 0x0000640000060050 */
[----:B01----:R-:W-:Y:S01]  /*56f0*/  ENDCOLLECTIVE ;  /* 0x000000000000791b */ /* 0x003fe20003800000 */
.L_x_11982:
[----:B------:R-:W-:Y:S01]  /*5700*/  HFMA2.MMA R81, -RZ, RZ, 0, 4.76837158203125e-07 ;  /* 0x00000008ff517435 */ /* 0x000fe200000001ff */
[----:B------:R-:W-:Y:S01]  /*5710*/  MOV R82, R78 ;  /* 0x0000004e00527202 */ /* 0x000fe20000000f00 */
[----:B------:R-:W-:-:S09]  /*5720*/  FADD.FTZ R77, R77, R83 ;  /* 0x000000534d4d7221 */ /* 0x000fd20000010000 */
[----:B------:R-:W-:Y:S05]  /*5730*/  WARPSYNC.COLLECTIVE R79, `(.L_x_11983) ;  /* 0x000000004f087348 */ /* 0x000fea0003c00000 */
[----:B------:R0:W1:Y:S02]  /*5740*/  SHFL.DOWN P3, R83, R82, R81, R80 ;  /* 0x0800005152537389 */ /* 0x0000640000060050 */
[----:B01----:R-:W-:Y:S01]  /*5750*/  ENDCOLLECTIVE ;  /* 0x000000000000791b */ /* 0x003fe20003800000 */
.L_x_11983:
[----:B------:R-:W-:Y:S01]  /*5760*/  MOV R82, R77 ;  /* 0x0000004d00527202 */ /* 0x000fe20000000f00 */
[----:B------:R-:W-:-:S07]  /*5770*/  FADD.FTZ R78, R78, R83 ;  /* 0x000000534e4e7221 */ /* 0x000fce0000010000 */
[----:B------:R-:W-:Y:S05]  /*5780*/  WARPSYNC.COLLECTIVE R79, `(.L_x_11984) ;  /* 0x000000004f087348 */ /* 0x000fea0003c00000 */
[----:B------:R0:W1:Y:S02]  /*5790*/  SHFL.DOWN P3, R83, R82, R81, R80 ;  /* 0x0800005152537389 */ /* 0x0000640000060050 */
[----:B01----:R-:W-:Y:S01]  /*57a0*/  ENDCOLLECTIVE ;  /* 0x000000000000791b */ /* 0x003fe20003800000 */
.L_x_11984:
[----:B------:R-:W-:Y:S01]  /*57b0*/  HFMA2.MMA R81, -RZ, RZ, 0, 2.384185791015625e-07 ;  /* 0x00000004ff517435 */ /* 0x000fe200000001ff */
[----:B------:R-:W-:Y:S01]  /*57c0*/  MOV R82, R78 ;  /* 0x0000004e00527202 */ /* 0x000fe20000000f00 */
[----:B------:R-:W-:-:S09]  /*57d0*/  FADD.FTZ R77, R77, R83 ;  /* 0x000000534d4d7221 */ /* 0x000fd20000010000 */
[----:B------:R-:W-:Y:S05]  /*57e0*/  WARPSYNC.COLLECTIVE R79, `(.L_x_11985) ;  /* 0x000000004f087348 */ /* 0x000fea0003c00000 */
[----:B------:R0:W1:Y:S02]  /*57f0*/  SHFL.DOWN P3, R83, R82, R81, R80 ;  /* 0x0800005152537389 */ /* 0x0000640000060050 */
[----:B01----:R-:W-:Y:S01]  /*5800*/  ENDCOLLECTIVE ;  /* 0x000000000000791b */ /* 0x003fe20003800000 */
.L_x_11985:
[----:B------:R-:W-:Y:S01]  /*5810*/  MOV R82, R77 ;  /* 0x0000004d00527202 */ /* 0x000fe20000000f00 */
[----:B------:R-:W-:-:S07]  /*5820*/  FADD.FTZ R78, R78, R83 ;  /* 0x000000534e4e7221 */ /* 0x000fce0000010000 */
[----:B------:R-:W-:Y:S05]  /*5830*/  WARPSYNC.COLLECTIVE R79, `(.L_x_11986) ;  /* 0x000000004f087348 */ /* 0x000fea0003c00000 */
[----:B------:R0:W1:Y:S02]  /*5840*/  SHFL.DOWN P3, R83, R82, R81, R80 ;  /* 0x0800005152537389 */ /* 0x0000640000060050 */
[----:B01----:R-:W-:Y:S01]  /*5850*/  ENDCOLLECTIVE ;  /* 0x000000000000791b */ /* 0x003fe20003800000 */
.L_x_11986:
[----:B------:R-:W-:Y:S01]  /*5860*/  HFMA2.MMA R81, -RZ, RZ, 0, 1.1920928955078125e-07 ;  /* 0x00000002ff517435 */ /* 0x000fe200000001ff */
[----:B------:R-:W-:Y:S01]  /*5870*/  MOV R82, R78 ;  /* 0x0000004e00527202 */ /* 0x000fe20000000f00 */
[----:B------:R-:W-:-:S09]  /*5880*/  FADD.FTZ R77, R77, R83 ;  /* 0x000000534d4d7221 */ /* 0x000fd20000010000 */
[----:B------:R-:W-:Y:S05]  /*5890*/  WARPSYNC.COLLECTIVE R79, `(.L_x_11987) ;  /* 0x000000004f087348 */ /* 0x000fea0003c00000 */
[----:B------:R0:W1:Y:S02]  /*58a0*/  SHFL.DOWN P3, R83, R82, R81, R80 ;  /* 0x0800005152537389 */ /* 0x0000640000060050 */
[----:B01----:R-:W-:Y:S01]  /*58b0*/  ENDCOLLECTIVE ;  /* 0x000000000000791b */ /* 0x003fe20003800000 */
.L_x_11987:
[----:B------:R-:W-:Y:S01]  /*58c0*/  MOV R82, R77 ;  /* 0x0000004d00527202 */ /* 0x000fe20000000f00 */
[----:B------:R-:W-:-:S07]  /*58d0*/  FADD.FTZ R78, R78, R83 ;  /* 0x000000534e4e7221 */ /* 0x000fce0000010000 */
[----:B------:R-:W-:Y:S05]  /*58e0*/  WARPSYNC.COLLECTIVE R79, `(.L_x_11988) ;  /* 0x000000004f087348 */ /* 0x000fea0003c00000 */
[----:B------:R0:W1:Y:S02]  /*58f0*/  SHFL.DOWN P3, R83, R82, R81, R80 ;  /* 0x0800005152537389 */ /* 0x0000640000060050 */
[----:B01----:R-:W-:Y:S01]  /*5900*/  ENDCOLLECTIVE ;  /* 0x000000000000791b */ /* 0x003fe20003800000 */
.L_x_11988:
[----:B------:R-:W-:Y:S01]  /*5910*/  HFMA2.MMA R81, -RZ, RZ, 0, 5.9604644775390625e-08 ;  /* 0x00000001ff517435 */ /* 0x000fe200000001ff */
[----:B------:R-:W-:Y:S01]  /*5920*/  MOV R82, R78 ;  /* 0x0000004e00527202 */ /* 0x000fe20000000f00 */
[----:B------:R-:W-:-:S09]  /*5930*/  FADD.FTZ R77, R77, R83 ;  /* 0x000000534d4d7221 */ /* 0x000fd20000010000 */
[----:B------:R-:W-:Y:S05]  /*5940*/  WARPSYNC.COLLECTIVE R79, `(.L_x_11989) ;  /* 0x000000004f087348 */ /* 0x000fea0003c00000 */
[----:B------:R0:W1:Y:S02]  /*5950*/  SHFL.DOWN P3, R83, R82, R81, R80 ;  /* 0x0800005152537389 */ /* 0x0000640000060050 */
[----:B01----:R-:W-:Y:S01]  /*5960*/  ENDCOLLECTIVE ;  /* 0x000000000000791b */ /* 0x003fe20003800000 */
.L_x_11989:
[----:B------:R-:W-:Y:S02]  /*5970*/  MOV R82, R77 ;  /* 0x0000004d00527202 */ /* 0x000fe40000000f00 */
[----:B------:R-:W-:-:S07]  /*5980*/  MOV R76, R83 ;  /* 0x00000053004c7202 */ /* 0x000fce0000000f00 */
[----:B------:R-:W-:Y:S05]  /*5990*/  WARPSYNC.COLLECTIVE R79, `(.L_x_11990) ;  /* 0x000000004f087348 */ /* 0x000fea0003c00000 */
[----:B------:R0:W1:Y:S02]  /*59a0*/  SHFL.DOWN P3, R83, R82, R81, R80 ;  /* 0x0800005152537389 */ /* 0x0000640000060050 */
[----:B01----:R-:W-:Y:S01]  /*59b0*/  ENDCOLLECTIVE ;  /* 0x000000000000791b */ /* 0x003fe20003800000 */
.L_x_11990:
[----:B------:R-:W-:Y:S01]  /*59c0*/  MOV R79, R83 ;  /* 0x00000053004f7202 */ /* 0x000fe20000000f00 */
[----:B------:R-:W-:Y:S06]  /*59d0*/  BRA `(.L_x_11991) ;  /* 0xffffffd000a87947 */ /* 0x000fec000383ffff */
.L_x_11992:
        /* <DEDUP_REMOVED lines=10> */
.L_x_14035:


//--------------------- .text._ZN10layer_norm22ln_bwd_finalize_kernelINS_22Kernel_traits_finalizeILj8192E6__halfffffjLb1ELj1024ELj4ENS_18Kernel_traits_baseILj8192ES2_ffffjLj1024EEEEELb1ELb0EEEvNS_9BwdParamsE --------------------------
	.section	.text._ZN10layer_norm22ln_bwd_finalize_kernelINS_22Kernel_traits_finalizeILj8192E6__halfffffjLb1ELj1024ELj4ENS_18Kernel_traits_baseILj8192ES2_ffffjLj1024EEEEELb1ELb0EEEvNS_9BwdParamsE,"ax",@progbits
	.align	128
        .global         _ZN10layer_norm22ln_bwd_finalize_kernelINS_22Kernel_traits_finalizeILj8192E6__halfffffjLb1ELj1024ELj4ENS_18Kernel_traits_baseILj8192ES2_ffffjLj1024EEEEELb1ELb0EEEvNS_9BwdParamsE
        .type           _ZN10layer_norm22ln_bwd_finalize_kernelINS_22Kernel_traits_finalizeILj8192E6__halfffffjLb1ELj1024ELj4ENS_18Kernel_traits_baseILj8192ES2_ffffjLj1024EEEEELb1ELb0EEEvNS_9BwdParamsE,@function
        .size           _ZN10layer_norm22ln_bwd_finalize_kernelINS_22Kernel_traits_finalizeILj8192E6__halfffffjLb1ELj1024ELj4ENS_18Kernel_traits_baseILj8192ES2_ffffjLj1024EEEEELb1ELb0EEEvNS_9BwdParamsE,(.L_x_14036 - _ZN10layer_norm22ln_bwd_finalize_kernelINS_22Kernel_traits_finalizeILj8192E6__halfffffjLb1ELj1024ELj4ENS_18Kernel_traits_baseILj8192ES2_ffffjLj1024EEEEELb1ELb0EEEvNS_9BwdParamsE)
        .other          _ZN10layer_norm22ln_bwd_finalize_kernelINS_22Kernel_traits_finalizeILj8192E6__halfffffjLb1ELj1024ELj4ENS_18Kernel_traits_baseILj8192ES2_ffffjLj1024EEEEELb1ELb0EEEvNS_9BwdParamsE,@"STO_CUDA_ENTRY STV_DEFAULT"
_ZN10layer_norm22ln_bwd_finalize_kernelINS_22Kernel_traits_finalizeILj8192E6__halfffffjLb1ELj1024ELj4ENS_18Kernel_traits_baseILj8192ES2_ffffjLj1024EEEEELb1ELb0EEEvNS_9BwdParamsE:
.text._ZN10layer_norm22ln_bwd_finalize_kernelINS_22Kernel_traits_finalizeILj8192E6__halfffffjLb1ELj1024ELj4ENS_18Kernel_traits_baseILj8192ES2_ffffjLj1024EEEEELb1ELb0EEEvNS_9BwdParamsE:
        /* <DEDUP_REMOVED lines=24> */
.L_x_12005:
        /* <DEDUP_REMOVED lines=36> */
.L_x_11997:
        /* <DEDUP_REMOVED lines=49> */
.L_x_11996:
[----:B------:R-:W-:Y:S05]  /*06d0*/  BSYNC B1 ;  /* 0x0000000000017941 */ /* 0x000fea0003800000 */
.L_x_11995:
        /* <DEDUP_REMOVED lines=31> */
.L_x_11999:
[----:B------:R-:W-:Y:S05]  /*08d0*/  BSYNC B1 ;  /* 0x0000000000017941 */ /* 0x000fea0003800000 */
.L_x_11998:
        /* <DEDUP_REMOVED lines=16> */
.L_x_12000:
[----:B------:R-:W-:Y:S05]  /*09e0*/  BSYNC B1 ;  /* 0x0000000000017941 */ /* 0x000fea0003800000 */
.L_x_11994:
[----:B------:R-:W-:Y:S05]  /*09f0*/  BSYNC B0 ;  /* 0x0000000000007941 */ /* 0x000fea0003800000 */
.L_x_11993:
        /* <DEDUP_REMOVED lines=40> */
.L_x_12021:
        /* <DEDUP_REMOVED lines=8> */
.L_x_12001:
        /* <DEDUP_REMOVED lines=23> */
.L_x_12004:
[----:B------:R-:W-:Y:S05]  /*0e70*/  BSYNC B0 ;  /* 0x0000000000007941 */ /* 0x000fea0003800000 */
.L_x_12003:
[C---:B------:R-:W-:Y:S01]  /*0e80*/  ISETP.GT.U32.AND P1, PT, R4.reuse, -0x2001, PT ;  /* 0xffffdfff0400780c */ /* 0x040fe20003f24070 */
[----:B------:R-:W-:Y:S01]  /*0e90*/  VIADD R4, R4, 0x2000 ;  /* 0x0000200004047836 */ /* 0x000fe20000000000 */
[----:B------:R-:W-:-:S11]  /*0ea0*/  IADD3 R5, R5, 0x1000, RZ ;  /* 0x0000100005057810 */ /* 0x000fd60007ffe0ff */
[----:B------:R-:W-:Y:S05]  /*0eb0*/  @P1 BRA `(.L_x_12005) ;  /* 0xfffffff000b01947 */ /* 0x000fea000383ffff */
[----:B------:R-:W-:Y:S05]  /*0ec0*/  EXIT ;  /* 0x000000000000794d */ /* 0x000fea0003800000 */
.L_x_12002:
[----:B0-----:R-:W-:Y:S01]  /*0ed0*/  HFMA2.MMA R24, -RZ, RZ, 0, 5.9604644775390625e-08 ;  /* 0x00000001ff187435 */ /* 0x001fe200000001ff */
[----:B----4-:R-:W-:Y:S02]  /*0ee0*/  MOV R23, R10 ;  /* 0x0000000a00177202 */ /* 0x010fe40000000f00 */
[----:B------:R-:W-:Y:S02]  /*0ef0*/  MOV R25, 0x1f ;  /* 0x0000001f00197802 */ /* 0x000fe40000000f00 */
[----:B------:R-:W-:-:S07]  /*0f00*/  MOV R20, 0xffffffff ;  /* 0xffffffff00147802 */ /* 0x000fce0000000f00 */
[----:B-123--:R-:W-:Y:S05]  /*0f10*/  WARPSYNC.COLLECTIVE R20, `(.L_x_12006) ;  /* 0x0000000014087348 */ /* 0x00efea0003c00000 */
[----:B------:R0:W4:Y:S02]  /*0f20*/  SHFL.BFLY P2, R22, R23, R24, R25 ;  /* 0x0c00001817167389 */ /* 0x0001240000040019 */
[----:B01234-:R-:W-:Y:S01]  /*0f30*/  ENDCOLLECTIVE ;  /* 0x000000000000791b */ /* 0x01ffe20003800000 */
.L_x_12006:
[----:B------:R-:W-:Y:S01]  /*0f40*/  HFMA2.MMA R24, -RZ, RZ, 0, 1.1920928955078125e-07 ;  /* 0x00000002ff187435 */ /* 0x000fe200000001ff */
[----:B------:R-:W-:-:S05]  /*0f50*/  MOV R11, R22 ;  /* 0x00000016000b7202 */ /* 0x000fca0000000f00 */
[----:B------:R-:W-:-:S04]  /*0f60*/  FADD.FTZ R11, R10, R11 ;  /* 0x0000000b0a0b7221 */ /* 0x000fc80000010000 */
[----:B------:R-:W-:-:S07]  /*0f70*/  IMAD.MOV.U32 R23, RZ, RZ, R11 ;  /* 0x000000ffff177224 */ /* 0x000fce00078e000b */
[----:B------:R-:W-:Y:S05]  /*0f80*/  WARPSYNC.COLLECTIVE R20, `(.L_x_12007) ;  /* 0x0000000014087348 */ /* 0x000fea0003c00000 */
[----:B------:R0:W1:Y:S02]  /*0f90*/  SHFL.BFLY P2, R22, R23, R24, R25 ;  /* 0x0c00001817167389 */ /* 0x0000640000040019 */
[----:B01----:R-:W-:Y:S01]  /*0fa0*/  ENDCOLLECTIVE ;  /* 0x000000000000791b */ /* 0x003fe20003800000 */
.L_x_12007:
[----:B------:R-:W-:Y:S01]  /*0fb0*/  HFMA2.MMA R24, -RZ, RZ, 0, 2.384185791015625e-07 ;  /* 0x00000004ff187435 */ /* 0x000fe200000001ff */
[----:B------:R-:W-:-:S05]  /*0fc0*/  MOV R14, R22 ;  /* 0x00000016000e7202 */ /* 0x000fca0000000f00 */
[----:B------:R-:W-:-:S05]  /*0fd0*/  FADD.FTZ R14, R11, R14 ;  /* 0x0000000e0b0e7221 */ /* 0x000fca0000010000 */
[----:B------:R-:W-:-:S07]  /*0fe0*/  MOV R23, R14 ;  /* 0x0000000e00177202 */ /* 0x000fce0000000f00 */
[----:B------:R-:W-:Y:S05]  /*0ff0*/  WARPSYNC.COLLECTIVE R20, `(.L_x_12008) ;  /* 0x0000000014087348 */ /* 0x000fea0003c00000 */
[----:B------:R0:W1:Y:S02]  /*1000*/  SHFL.BFLY P2, R22, R23, R24, R25 ;  /* 0x0c00001817167389 */ /* 0x0000640000040019 */
[----:B01----:R-:W-:Y:S01]  /*1010*/  ENDCOLLECTIVE ;  /* 0x000000000000791b */ /* 0x003fe20003800000 */
.L_x_12008:
[----:B------:R-:W-:Y:S01]  /*1020*/  IMAD.MOV.U32 R24, RZ, RZ, 0x8 ;  /* 0x00000008ff187424 */ /* 0x000fe200078e00ff */
[----:B------:R-:W-:-:S05]  /*1030*/  MOV R13, R22 ;  /* 0x00000016000d7202 */ /* 0x000fca0000000f00 */
[----:B------:R-:W-:-:S05]  /*1040*/  FADD.FTZ R13, R14, R13 ;  /* 0x0000000d0e0d7221 */ /* 0x000fca0000010000 */
[----:B------:R-:W-:-:S07]  /*1050*/  MOV R23, R13 ;  /* 0x0000000d00177202 */ /* 0x000fce0000000f00 */
[----:B------:R-:W-:Y:S05]  /*1060*/  WARPSYNC.COLLECTIVE R20, `(.L_x_12009) ;  /* 0x0000000014087348 */ /* 0x000fea0003c00000 */
[----:B------:R0:W1:Y:S02]  /*1070*/  SHFL.BFLY P2, R22, R23, R24, R25 ;  /* 0x0c00001817167389 */ /* 0x0000640000040019 */
[----:B01----:R-:W-:Y:S01]  /*1080*/  ENDCOLLECTIVE ;  /* 0x000000000000791b */ /* 0x003fe20003800000 */
.L_x_12009:
[----:B------:R-:W-:Y:S01]  /*1090*/  HFMA2.MMA R24, -RZ, RZ, 0, 9.5367431640625e-07 ;  /* 0x00000010ff187435 */ /* 0x000fe200000001ff */
[----:B------:R-:W-:-:S05]  /*10a0*/  MOV R10, R22 ;  /* 0x00000016000a7202 */ /* 0x000fca0000000f00 */
[----:B------:R-:W-:-:S05]  /*10b0*/  FADD.FTZ R11, R13, R10 ;  /* 0x0000000a0d0b7221 */ /* 0x000fca0000010000 */
[----:B------:R-:W-:-:S07]  /*10c0*/  MOV R23, R11 ;  /* 0x0000000b00177202 */ /* 0x000fce0000000f00 */
[----:B------:R-:W-:Y:S05]  /*10d0*/  WARPSYNC.COLLECTIVE R20, `(.L_x_12010) ;  /* 0x0000000014087348 */ /* 0x000fea0003c00000 */
[----:B------:R0:W1:Y:S02]  /*10e0*/  SHFL.BFLY P2, R22, R23, R24, R25 ;  /* 0x0c00001817167389 */ /* 0x0000640000040019 */
[----:B01----:R-:W-:Y:S01]  /*10f0*/  ENDCOLLECTIVE ;  /* 0x000000000000791b */ /* 0x003fe20003800000 */
.L_x_12010:
[----:B------:R-:W-:Y:S01]  /*1100*/  HFMA2.MMA R24, -RZ, RZ, 0, 5.9604644775390625e-08 ;  /* 0x00000001ff187435 */ /* 0x000fe200000001ff */
[----:B------:R-:W-:Y:S02]  /*1110*/  MOV R23, R12 ;  /* 0x0000000c00177202 */ /* 0x000fe40000000f00 */
[----:B------:R-:W-:-:S08]  /*1120*/  MOV R10, R22 ;  /* 0x00000016000a7202 */ /* 0x000fd00000000f00 */
[----:B------:R-:W-:Y:S05]  /*1130*/  WARPSYNC.COLLECTIVE R20, `(.L_x_12011) ;  /* 0x0000000014087348 */ /* 0x000fea0003c00000 */
[----:B------:R0:W1:Y:S02]  /*1140*/  SHFL.BFLY P2, R22, R23, R24, R25 ;  /* 0x0c00001817167389 */ /* 0x0000640000040019 */
[----:B01----:R-:W-:Y:S01]  /*1150*/  ENDCOLLECTIVE ;  /* 0x000000000000791b */ /* 0x003fe20003800000 */
.L_x_12011:
[----:B------:R-:W-:Y:S01]  /*1160*/  HFMA2.MMA R24, -RZ, RZ, 0, 1.1920928955078125e-07 ;  /* 0x00000002ff187435 */ /* 0x000fe200000001ff */
[----:B------:R-:W-:-:S04]  /*1170*/  IMAD.MOV.U32 R13, RZ, RZ, R22 ;  /* 0x000000ffff0d7224 */ /* 0x000fc800078e0016 */
[----:B------:R-:W-:-:S05]  /*1180*/  FADD.FTZ R15, R12, R13 ;  /* 0x0000000d0c0f7221 */ /* 0x000fca0000010000 */
[----:B------:R-:W-:-:S07]  /*1190*/  MOV R23, R15 ;  /* 0x0000000f00177202 */ /* 0x000fce0000000f00 */
[----:B------:R-:W-:Y:S05]  /*11a0*/  WARPSYNC.COLLECTIVE R20, `(.L_x_12012) ;  /* 0x0000000014087348 */ /* 0x000fea0003c00000 */
[----:B------:R0:W1:Y:S02]  /*11b0*/  SHFL.BFLY P2, R22, R23, R24, R25 ;  /* 0x0c00001817167389 */ /* 0x0000640000040019 */
[----:B01----:R-:W-:Y:S01]  /*11c0*/  ENDCOLLECTIVE ;  /* 0x000000000000791b */ /* 0x003fe20003800000 */
.L_x_12012:
[----:B------:R-:W-:Y:S01]  /*11d0*/  HFMA2.MMA R24, -RZ, RZ, 0, 2.384185791015625e-07 ;  /* 0x00000004ff187435 */ /* 0x000fe200000001ff */
[----:B------:R-:W-:-:S05]  /*11e0*/  MOV R16, R22 ;  /* 0x0000001600107202 */ /* 0x000fca0000000f00 */
[----:B------:R-:W-:-:S05]  /*11f0*/  FADD.FTZ R16, R15, R16 ;  /* 0x000000100f107221 */ /* 0x000fca0000010000 */
[----:B------:R-:W-:-:S07]  /*1200*/  MOV R23, R16 ;  /* 0x0000001000177202 */ /* 0x000fce0000000f00 */
[----:B------:R-:W-:Y:S05]  /*1210*/  WARPSYNC.COLLECTIVE R20, `(.L_x_12013) ;  /* 0x0000000014087348 */ /* 0x000fea0003c00000 */
[----:B------:R0:W1:Y:S02]  /*1220*/  SHFL.BFLY P2, R22, R23, R24, R25 ;  /* 0x0c00001817167389 */ /* 0x0000640000040019 */
[----:B01----:R-:W-:Y:S01]  /*1230*/  ENDCOLLECTIVE ;  /* 0x000000000000791b */ /* 0x003fe20003800000 */
.L_x_12013:
[----:B------:R-:W-:Y:S01]  /*1240*/  HFMA2.MMA R24, -RZ, RZ, 0, 4.76837158203125e-07 ;  /* 0x00000008ff187435 */ /* 0x000fe200000001ff */
[----:B------:R-:W-:-:S05]  /*1250*/  MOV R17, R22 ;  /* 0x0000001600117202 */ /* 0x000fca0000000f00 */
[----:B------:R-:W-:-:S04]  /*1260*/  FADD.FTZ R17, R16, R17 ;  /* 0x0000001110117221 */ /* 0x000fc80000010000 */
[----:B------:R-:W-:-:S07]  /*1270*/  IMAD.MOV.U32 R23, RZ, RZ, R17 ;  /* 0x000000ffff177224 */ /* 0x000fce00078e0011 */
[----:B------:R-:W-:Y:S05]  /*1280*/  WARPSYNC.COLLECTIVE R20, `(.L_x_12014) ;  /* 0x0000000014087348 */ /* 0x000fea0003c00000 */
[----:B------:R0:W1:Y:S02]  /*1290*/  SHFL.BFLY P2, R22, R23, R24, R25 ;  /* 0x0c00001817167389 */ /* 0x0000640000040019 */
[----:B01----:R-:W-:Y:S01]  /*12a0*/  ENDCOLLECTIVE ;  /* 0x000000000000791b */ /* 0x003fe20003800000 */
.L_x_12014:
[----:B------:R-:W-:Y:S01]  /*12b0*/  HFMA2.MMA R24, -RZ, RZ, 0, 9.5367431640625e-07 ;  /* 0x00000010ff187435 */ /* 0x000fe200000001ff */
[----:B------:R-:W-:-:S05]  /*12c0*/  MOV R12, R22 ;  /* 0x00000016000c7202 */ /* 0x000fca0000000f00 */
[----:B------:R-:W-:-:S05]  /*12d0*/  FADD.FTZ R12, R17, R12 ;  /* 0x0000000c110c7221 */ /* 0x000fca0000010000 */
[----:B------:R-:W-:-:S07]  /*12e0*/  MOV R23, R12 ;  /* 0x0000000c00177202 */ /* 0x000fce0000000f00 */
[----:B------:R-:W-:Y:S05]  /*12f0*/  WARPSYNC.COLLECTIVE R20, `(.L_x_12015) ;  /* 0x0000000014087348 */ /* 0x000fea0003c00000 */
[----:B------:R0:W1:Y:S02]  /*1300*/  SHFL.BFLY P2, R22, R23, R24, R25 ;  /* 0x0c00001817167389 */ /* 0x0000640000040019 */
[----:B01----:R-:W-:Y:S01]  /*1310*/  ENDCOLLECTIVE ;  /* 0x000000000000791b */ /* 0x003fe20003800000 */
.L_x_12015:
[----:B------:R-:W-:Y:S01]  /*1320*/  MOV R23, R8 ;  /* 0x0000000800177202 */ /* 0x000fe20000000f00 */
[----:B------:R-:W-:Y:S01]  /*1330*/  IMAD.MOV.U32 R24, RZ, RZ, 0x1 ;  /* 0x00000001ff187424 */ /* 0x000fe200078e00ff */
[----:B------:R-:W-:-:S07]  /*1340*/  MOV R15, R22 ;  /* 0x00000016000f7202 */ /* 0x000fce0000000f00 */
[----:B------:R-:W-:Y:S05]  /*1350*/  WARPSYNC.COLLECTIVE R20, `(.L_x_12016) ;  /* 0x0000000014087348 */ /* 0x000fea0003c00000 */
[----:B------:R0:W1:Y:S02]  /*1360*/  SHFL.BFLY P2, R22, R23, R24, R25 ;  /* 0x0c00001817167389 */ /* 0x0000640000040019 */
[----:B01----:R-:W-:Y:S01]  /*1370*/  ENDCOLLECTIVE ;  /* 0x000000000000791b */ /* 0x003fe20003800000 */
.L_x_12016:
[----:B------:R-:W-:Y:S01]  /*1380*/  HFMA2.MMA R24, -RZ, RZ, 0, 1.1920928955078125e-07 ;  /* 0x00000002ff187435 */ /* 0x000fe200000001ff */
[----:B------:R-:W-:-:S05]  /*1390*/  MOV R17, R22 ;  /* 0x0000001600117202 */ /* 0x000fca0000000f00 */
[----:B------:R-:W-:-:S05]  /*13a0*/  FADD.FTZ R18, R8, R17 ;  /* 0x0000001108127221 */ /* 0x000fca0000010000 */
[----:B------:R-:W-:-:S07]  /*13b0*/  MOV R23, R18 ;  /* 0x0000001200177202 */ /* 0x000fce0000000f00 */
[----:B------:R-:W-:Y:S05]  /*13c0*/  WARPSYNC.COLLECTIVE R20, `(.L_x_12017) ;  /* 0x0000000014087348 */ /* 0x000fea0003c00000 */
[----:B------:R0:W1:Y:S02]  /*13d0*/  SHFL.BFLY P2, R22, R23, R24, R25 ;  /* 0x0c00001817167389 */ /* 0x0000640000040019 */
[----:B01----:R-:W-:Y:S01]  /*13e0*/  ENDCOLLECTIVE ;  /* 0x000000000000791b */ /* 0x003fe20003800000 */
.L_x_12017:
[----:B------:R-:W-:Y:S01]  /*13f0*/  HFMA2.MMA R24, -RZ, RZ, 0, 2.384185791015625e-07 ;  /* 0x00000004ff187435 */ /* 0x000fe200000001ff */
[----:B------:R-:W-:-:S05]  /*1400*/  MOV R13, R22 ;  /* 0x00000016000d7202 */ /* 0x000fca0000000f00 */
[----:B------:R-:W-:-:S05]  /*1410*/  FADD.FTZ R19, R18, R13 ;  /* 0x0000000d12137221 */ /* 0x000fca0000010000 */
[----:B------:R-:W-:-:S07]  /*1420*/  MOV R23, R19 ;  /* 0x0000001300177202 */ /* 0x000fce0000000f00 */
[----:B------:R-:W-:Y:S05]  /*1430*/  WARPSYNC.COLLECTIVE R20, `(.L_x_12018) ;  /* 0x0000000014087348 */ /* 0x000fea0003c00000 */
[----:B------:R0:W1:Y:S02]  /*1440*/  SHFL.BFLY P2, R22, R23, R24, R25 ;  /* 0x0c00001817167389 */ /* 0x0000640000040019 */
[----:B01----:R-:W-:Y:S01]  /*1450*/  ENDCOLLECTIVE ;  /* 0x000000000000791b */ /* 0x003fe20003800000 */
.L_x_12018:
[----:B------:R-:W-:Y:S01]  /*1460*/  HFMA2.MMA R24, -RZ, RZ, 0, 4.76837158203125e-07 ;  /* 0x00000008ff187435 */ /* 0x000fe200000001ff */
[----:B------:R-:W-:-:S04]  /*1470*/  IMAD.MOV.U32 R8, RZ, RZ, R22 ;  /* 0x000000ffff087224 */ /* 0x000fc800078e0016 */
[----:B------:R-:W-:-:S05]  /*1480*/  FADD.FTZ R8, R19, R8 ;  /* 0x0000000813087221 */ /* 0x000fca0000010000 */
[----:B------:R-:W-:-:S07]  /*1490*/  MOV R23, R8 ;  /* 0x0000000800177202 */ /* 0x000fce0000000f00 */
[----:B------:R-:W-:Y:S05]  /*14a0*/  WARPSYNC.COLLECTIVE R20, `(.L_x_12019) ;  /* 0x0000000014087348 */ /* 0x000fea0003c00000 */
[----:B------:R0:W1:Y:S02]  /*14b0*/  SHFL.BFLY P2, R22, R23, R24, R25 ;  /* 0x0c00001817167389 */ /* 0x0000640000040019 */
[----:B01----:R-:W-:Y:S01]  /*14c0*/  ENDCOLLECTIVE ;  /* 0x000000000000791b */ /* 0x003fe20003800000 */
.L_x_12019:
[----:B------:R-:W-:Y:S01]  /*14d0*/  HFMA2.MMA R24, -RZ, RZ, 0, 9.5367431640625e-07 ;  /* 0x00000010ff187435 */ /* 0x000fe200000001ff */
[----:B------:R-:W-:-:S05]  /*14e0*/  MOV R21, R22 ;  /* 0x0000001600157202 */ /* 0x000fca0000000f00 */
[----:B------:R-:W-:-:S05]  /*14f0*/  FADD.FTZ R21, R8, R21 ;  /* 0x0000001508157221 */ /* 0x000fca0000010000 */
[----:B------:R-:W-:-:S07]  /*1500*/  MOV R23, R21 ;  /* 0x0000001500177202 */ /* 0x000fce0000000f00 */
[----:B------:R-:W-:Y:S05]  /*1510*/  WARPSYNC.COLLECTIVE R20, `(.L_x_12020) ;  /* 0x0000000014087348 */ /* 0x000fea0003c00000 */
[----:B------:R0:W1:Y:S02]  /*1520*/  SHFL.BFLY P2, R22, R23, R24, R25 ;  /* 0x0c00001817167389 */ /* 0x0000640000040019 */
[----:B01----:R-:W-:Y:S01]  /*1530*/  ENDCOLLECTIVE ;  /* 0x000000000000791b */ /* 0x003fe20003800000 */
.L_x_12020:
[----:B------:R-:W-:Y:S01]  /*1540*/  MOV R14, R22 ;  /* 0x00000016000e7202 */ /* 0x000fe20000000f00 */
[----:B------:R-:W-:Y:S06]  /*1550*/  BRA `(.L_x_12021) ;  /* 0xfffffff400c87947 */ /* 0x000fec000383ffff */
.L_x_12022:
        /* <DEDUP_REMOVED lines=10> */
.L_x_14036:


//--------------------- .text._ZN10layer_norm13ln_bwd_kernelINS_13Kernel_traitsI6__halfffffjLj8192ELj1ELj1ELj8ELj16ENS_18Kernel_traits_baseILj8192ES2_ffffjLj256EEEEELb1ELb1ELb1ELb0EEEvNS_9BwdParamsE --------------------------
	.section	.text._ZN10layer_norm13ln_bwd_kernelINS_13Kernel_traitsI6__halfffffjLj8192ELj1ELj1ELj8ELj16ENS_18Kernel_traits_baseILj8192ES2_ffffjLj256EEEEELb1ELb1ELb1ELb0EEEvNS_9BwdParamsE,"ax",@progbits
	.align	128
        .global         _ZN10layer_norm13ln_bwd_kernelINS_13Kernel_traitsI6__halfffffjLj8192ELj1ELj1ELj8ELj16ENS_18Kernel_traits_baseILj8192ES2_ffffjLj256EEEEELb1ELb1ELb1ELb0EEEvNS_9BwdParamsE
        .type           _ZN10layer_norm13ln_bwd_kernelINS_13Kernel_traitsI6__halfffffjLj8192ELj1ELj1ELj8ELj16ENS_18Kernel_traits_baseILj8192ES2_ffffjLj256EEEEELb1ELb1ELb1ELb0EEEvNS_9BwdParamsE,@function
        .size           _ZN10layer_norm13ln_bwd_kernelINS_13Kernel_traitsI6__halfffffjLj8192ELj1ELj1ELj8ELj16ENS_18Kernel_traits_baseILj8192ES2_ffffjLj256EEEEELb1ELb1ELb1ELb0EEEvNS_9BwdParamsE,(.L_x_14037 - _ZN10layer_norm13ln_bwd_kernelINS_13Kernel_traitsI6__halfffffjLj8192ELj1ELj1ELj8ELj16ENS_18Kernel_traits_baseILj8192ES2_ffffjLj256EEEEELb1ELb1ELb1ELb0EEEvNS_9BwdParamsE)
        .other          _ZN10layer_norm13ln_bwd_kernelINS_13Kernel_traitsI6__halfffffjLj8192ELj1ELj1ELj8ELj16ENS_18Kernel_traits_baseILj8192ES2_ffffjLj256EEEEELb1ELb1ELb1ELb0EEEvNS_9BwdParamsE,@"STO_CUDA_ENTRY STV_DEFAULT"
_ZN10layer_norm13ln_bwd_kernelINS_13Kernel_traitsI6__halfffffjLj8192ELj1ELj1ELj8ELj16ENS_18Kernel_traits_baseILj8192ES2_ffffjLj256EEEEELb1ELb1ELb1ELb0EEEvNS_9BwdParamsE:
.text._ZN10layer_norm13ln_bwd_kernelINS_13Kernel_traitsI6__halfffffjLj8192ELj1ELj1ELj8ELj16ENS_18Kernel_traits_baseILj8192ES2_ffffjLj256EEEEELb1ELb1ELb1ELb0EEEvNS_9BwdParamsE:
        /* <DEDUP_REMOVED lines=23> */
[----:B------:R-:W-:-:S02]  /*0170*/  ISETP.GE.U32.AND P4, PT, R0, 0x400, PT ;  /* 0x000004000000780c */ /* 0x000fc40003f86070 */
[C---:B------:R-:W-:Y:S02]  /*0180*/  ISETP.GE.U32.AND P0, PT, R0.reuse, 0x500, PT ;  /* 0x000005000000780c */ /* 0x040fe40003f06070 */
[C---:B------:R-:W-:Y:S02]  /*0190*/  ISETP.GE.U32.AND P2, PT, R0.reuse, 0x700, PT ;  /* 0x000007000000780c */ /* 0x040fe40003f46070 */
        /* <DEDUP_REMOVED lines=34> */
[----:B------:R-:W5:Y:S04]  /*03c0*/  @P6 LDG.E.64 R120, desc[UR4][R28.64] ;  /* 0x000000041c786981 */ /* 0x000f68000c1e1b00 */
        /* <DEDUP_REMOVED lines=23> */
[----:B------:R-:W5:Y:S03]  /*0540*/  @P0 LDG.E.64 R2, desc[UR4][R46.64] ;  /* 0x000000042e020981 */ /* 0x000f66000c1e1b00 */
[C---:B--2---:R-:W-:Y:S01]  /*0550*/  @P2 IMAD.WIDE.U32 R54, R15.reuse, 0x8, R54 ;  /* 0x000000080f362825 */ /* 0x044fe200078e0036 */
[----:B------:R-:W-:Y:S01]  /*0560*/  @P2 IADD3 R15, R15, 0x100, RZ ;  /* 0x000001000f0f2810 */ /* 0x000fe20007ffe0ff */
[----:B------:R0:W5:Y:S04]  /*0570*/  @P6 LDG.E.64 R122, desc[UR4][R32.64] ;  /* 0x00000004207a6981 */ /* 0x000168000c1e1b00 */
[C---:B-1----:R-:W-:Y:S01]  /*0580*/  @P3 IMAD.WIDE.U32 R30, R15.reuse, 0x8, R56 ;  /* 0x000000080f1e3825 */ /* 0x042fe200078e0038 */
[----:B------:R-:W5:Y:S04]  /*0590*/  @P6 LDG.E.64 R20, desc[UR4][R34.64] ;  /* 0x0000000422146981 */ /* 0x000f68000c1e1b00 */
[----:B------:R1:W5:Y:S01]  /*05a0*/  @P3 LDG.E.64 R24, desc[UR4][R30.64] ;  /* 0x000000041e183981 */ /* 0x000362000c1e1b00 */
[----:B0-----:R-:W-:Y:S01]  /*05b0*/  @P3 IMAD.WIDE.U32 R32, R15, 0x8, R58 ;  /* 0x000000080f203825 */ /* 0x001fe200078e003a */
[----:B------:R-:W-:-:S02]  /*05c0*/  CS2R R28, SRZ ;  /* 0x00000000001c7805 */ /* 0x000fc4000001ff00 */
[----:B------:R-:W-:Y:S01]  /*05d0*/  CS2R R154, SRZ ;  /* 0x00000000009a7805 */ /* 0x000fe2000001ff00 */
[----:B------:R-:W5:Y:S04]  /*05e0*/  @P1 LDG.E.64 R116, desc[UR4][R48.64] ;  /* 0x0000000430741981 */ /* 0x000f68000c1e1b00 */
[----:B------:R0:W5:Y:S01]  /*05f0*/  @P3 LDG.E.64 R10, desc[UR4][R32.64] ;  /* 0x00000004200a3981 */ /* 0x000162000c1e1b00 */
[----:B------:R-:W-:Y:S02]  /*0600*/  ISETP.GE.AND P3, PT, R12, UR7, PT ;  /* 0x000000070c007c0c */ /* 0x000fe4000bf66270 */
[----:B-1----:R-:W-:Y:S02]  /*0610*/  CS2R R30, SRZ ;  /* 0x00000000001e7805 */ /* 0x002fe4000001ff00 */
[----:B------:R-:W-:Y:S01]  /*0620*/  CS2R R34, SRZ ;  /* 0x0000000000227805 */ /* 0x000fe2000001ff00 */
[----:B------:R1:W5:Y:S01]  /*0630*/  @P1 LDG.E.64 R6, desc[UR4][R50.64] ;  /* 0x0000000432061981 */ /* 0x000362000c1e1b00 */
[----:B------:R-:W-:-:S02]  /*0640*/  CS2R R36, SRZ ;  /* 0x0000000000247805 */ /* 0x000fc4000001ff00 */
[----:B------:R-:W-:Y:S02]  /*0650*/  CS2R R38, SRZ ;  /* 0x0000000000267805 */ /* 0x000fe4000001ff00 */
[----:B------:R-:W-:Y:S01]  /*0660*/  CS2R R40, SRZ ;  /* 0x0000000000287805 */ /* 0x000fe2000001ff00 */
[----:B------:R2:W5:Y:S01]  /*0670*/  @P2 LDG.E.64 R26, desc[UR4][R52.64] ;  /* 0x00000004341a2981 */ /* 0x000562000c1e1b00 */
[----:B------:R-:W-:Y:S02]  /*0680*/  CS2R R42, SRZ ;  /* 0x00000000002a7805 */ /* 0x000fe4000001ff00 */
[----:B0-----:R-:W-:Y:S02]  /*0690*/  CS2R R32, SRZ ;  /* 0x0000000000207805 */ /* 0x001fe4000001ff00 */
[----:B------:R-:W-:Y:S01]  /*06a0*/  CS2R R44, SRZ ;  /* 0x00000000002c7805 */ /* 0x000fe2000001ff00 */
[----:B------:R0:W5:Y:S01]  /*06b0*/  @P2 LDG.E.64 R16, desc[UR4][R54.64] ;  /* 0x0000000436102981 */ /* 0x000162000c1e1b00 */
[----:B------:R-:W-:-:S02]  /*06c0*/  CS2R R46, SRZ ;  /* 0x00000000002e7805 */ /* 0x000fc4000001ff00 */
[----:B------:R-:W-:Y:S02]  /*06d0*/  CS2R R48, SRZ ;  /* 0x0000000000307805 */ /* 0x000fe4000001ff00 */
[----:B-1----:R-:W-:Y:S02]  /*06e0*/  CS2R R50, SRZ ;  /* 0x0000000000327805 */ /* 0x002fe4000001ff00 */
[----:B------:R-:W-:Y:S02]  /*06f0*/  CS2R R56, SRZ ;  /* 0x0000000000387805 */ /* 0x000fe4000001ff00 */
[----:B------:R-:W-:Y:S02]  /*0700*/  CS2R R58, SRZ ;  /* 0x00000000003a7805 */ /* 0x000fe4000001ff00 */
[----:B--2---:R-:W-:Y:S02]  /*0710*/  CS2R R52, SRZ ;  /* 0x0000000000347805 */ /* 0x004fe4000001ff00 */
        /* <DEDUP_REMOVED lines=32> */
[----:B-----5:R-:W-:Y:S01]  /*0920*/  MOV R0, R120 ;  /* 0x0000007800007202 */ /* 0x020fe20000000f00 */
[----:B------:R-:W-:Y:S01]  /*0930*/  HFMA2.MMA R236, -RZ, RZ, 0, 5.9604644775390625e-08 ;  /* 0x00000001ffec7435 */ /* 0x000fe200000001ff */
[----:B------:R-:W-:Y:S02]  /*0940*/  SHF.R.U64 R147, R120, 0x10, R121 ;  /* 0x0000001078937819 */ /* 0x000fe40000001279 */
        /* <DEDUP_REMOVED lines=102> */
[--C-:B------:R-:W-:Y:S01]  /*0fb0*/  SHF.R.U64 R247, R6, 0x10, R7.reuse ;  /* 0x0000001006f77819 */ /* 0x100fe20000001207 */
[----:B------:R-:W-:Y:S01]  /*0fc0*/  HADD2.F32 R248, -RZ, R248.H0_H0 ;  /* 0x200000f8fff87230 */ /* 0x000fe20000004100 */
[----:B------:R-:W-:Y:S01]  /*0fd0*/  MOV R246, R7 ;  /* 0x0000000700f67202 */ /* 0x000fe20000000f00 */
[----:B------:R2:W-:Y:S01]  /*0fe0*/  STL [R1+0x60], R0 ;  /* 0x0000600001007387 */ /* 0x0005e20000100800 */
[----:B------:R-:W-:Y:S01]  /*0ff0*/  SHF.R.U32.HI R245, RZ, 0x10, R7 ;  /* 0x00000010fff57819 */ /* 0x000fe20000011607 */
[----:B0-----:R-:W-:Y:S01]  /*1000*/  HADD2.F32 R3, -RZ, R116.H0_H0 ;  /* 0x20000074ff037230 */ /* 0x001fe20000004100 */
[----:B------:R-:W-:Y:S01]  /*1010*/  MOV R244, R16 ;  /* 0x0000001000f47202 */ /* 0x000fe20000000f00 */
[----:B------:R-:W-:Y:S01]  /*1020*/  HADD2.F32 R247, -RZ, R247.H0_H0 ;  /* 0x200000f7fff77230 */ /* 0x000fe20000004100 */
        /* <DEDUP_REMOVED lines=19> */
[----:B------:R-:W-:Y:S01]  /*1160*/  MOV R29, RZ ;  /* 0x000000ff001d7202 */ /* 0x000fe20000000f00 */
        /* <DEDUP_REMOVED lines=10> */
[----:B-1----:R-:W-:-:S02]  /*1210*/  HADD2.F32 R2, -RZ, R132.H0_H0 ;  /* 0x20000084ff027230 */ /* 0x002fc40000004100 */
[----:B------:R-:W-:Y:S02]  /*1220*/  HADD2.F32 R237, -RZ, R237.H0_H0 ;  /* 0x200000edffed7230 */ /* 0x000fe40000004100 */
[----:B--2---:R-:W-:Y:S01]  /*1230*/  HADD2.F32 R0, -RZ, R24.H0_H0 ;  /* 0x20000018ff007230 */ /* 0x004fe20000004100 */
[----:B------:R1:W-:Y:S01]  /*1240*/  STL [R1+0x40], R2 ;  /* 0x0000400201007387 */ /* 0x0003e20000100800 */
[----:B0-----:R-:W-:-:S03]  /*1250*/  HADD2.F32 R3, -RZ, R131.H0_H0 ;  /* 0x20000083ff037230 */ /* 0x001fc60000004100 */
[----:B------:R0:W-:Y:S04]  /*1260*/  STL [R1+0x3c], R0 ;  /* 0x00003c0001007387 */ /* 0x0001e80000100800 */
[----:B------:R2:W-:Y:S01]  /*1270*/  STL [R1+0x38], R3 ;  /* 0x0000380301007387 */ /* 0x0005e20000100800 */
[----:B-1----:R-:W-:Y:S02]  /*1280*/  HADD2.F32 R2, -RZ, R25.H0_H0 ;  /* 0x20000019ff027230 */ /* 0x002fe40000004100 */
[----:B0-----:R-:W-:-:S03]  /*1290*/  HADD2.F32 R0, -RZ, R127.H0_H0 ;  /* 0x2000007fff007230 */ /* 0x001fc60000004100 */
[----:B------:R0:W-:Y:S01]  /*12a0*/  STL [R1+0x34], R2 ;  /* 0x0000340201007387 */ /* 0x0001e20000100800 */
[----:B--2---:R-:W-:-:S03]  /*12b0*/  HADD2.F32 R3, -RZ, R22.H0_H0 ;  /* 0x20000016ff037230 */ /* 0x004fc60000004100 */
[----:B------:R1:W-:Y:S04]  /*12c0*/  STL [R1+0x30], R0 ;  /* 0x0000300001007387 */ /* 0x0003e80000100800 */
[----:B------:R2:W-:Y:S01]  /*12d0*/  STL [R1+0x2c], R3 ;  /* 0x00002c0301007387 */ /* 0x0005e20000100800 */
[----:B0-----:R-:W-:Y:S02]  /*12e0*/  HADD2.F32 R2, -RZ, R130.H0_H0 ;  /* 0x20000082ff027230 */ /* 0x001fe40000004100 */
[----:B-1----:R-:W-:-:S03]  /*12f0*/  HADD2.F32 R0, -RZ, R23.H0_H0 ;  /* 0x20000017ff007230 */ /* 0x002fc60000004100 */
        /* <DEDUP_REMOVED lines=18> */
[----:B------:R2:W-:Y:S04]  /*1420*/  STL [R1+0x4], R2 ;  /* 0x0000040201007387 */ /* 0x0005e80000100800 */
[----:B------:R2:W-:Y:S02]  /*1430*/  STL [R1], R0 ;  /* 0x0000000001007387 */ /* 0x0005e40000100800 */
.L_x_12202:
[----:B0-----:R-:W0:Y:S08]  /*1440*/  LDC.64 R10, c[0x0][0x288] ;  /* 0x0000a200ff0a7b82 */ /* 0x001e300000000a00 */
[----:B-1----:R-:W1:Y:S08]  /*1450*/  LDC.64 R14, c[0x0][0x258] ;  /* 0x00009600ff0e7b82 */ /* 0x002e700000000a00 */
[----:B---3--:R-:W3:Y:S01]  /*1460*/  LDC.64 R172, c[0x0][0x280] ;  /* 0x0000a000ffac7b82 */ /* 0x008ee20000000a00 */
[----:B0-----:R-:W-:-:S07]  /*1470*/  IMAD.WIDE R10, R12, 0x4, R10 ;  /* 0x000000040c0a7825 */ /* 0x001fce00078e020a */
[----:B--2-4-:R-:W0:Y:S01]  /*1480*/  LDC.64 R168, c[0x0][0x250] ;  /* 0x00009400ffa87b82 */ /* 0x014e220000000a00 */
[----:B------:R1:W4:Y:S01]  /*1490*/  LDG.E R170, desc[UR4][R10.64] ;  /* 0x000000040aaa7981 */ /* 0x000322000c1e1900 */
[----:B------:R-:W2:Y:S06]  /*14a0*/  S2R R171, SR_TID.X ;  /* 0x0000000000ab7919 */ /* 0x000eac0000002100 */
[----:B------:R-:W2:Y:S01]  /*14b0*/  LDC.64 R174, c[0x0][0x2c8] ;  /* 0x0000b200ffae7b82 */ /* 0x000ea20000000a00 */
[----:B-1----:R-:W-:-:S04]  /*14c0*/  IMAD.WIDE R10, R12, 0x4, R14 ;  /* 0x000000040c0a7825 */ /* 0x002fc800078e020e */
[C---:B---3--:R-:W-:Y:S02]  /*14d0*/  IMAD.WIDE R14, R12.reuse, 0x4, R172 ;  /* 0x000000040c0e7825 */ /* 0x048fe400078e02ac */
[----:B-----5:R-:W5:Y:S01]  /*14e0*/  LDG.E R11, desc[UR4][R10.64] ;  /* 0x000000040a0b7981 */ /* 0x020f62000c1e1900 */
[----:B------:R-:W-:Y:S01]  /*14f0*/  BSSY B0, `(.L_x_12024) ;  /* 0x0000238000007945 */ /* 0x000fe20003800000 */
[----:B0-----:R-:W-:-:S05]  /*1500*/  IMAD.WIDE R168, R12, 0x4, R168 ;  /* 0x000000040ca87825 */ /* 0x001fca00078e02a8 */
[----:B------:R-:W5:Y:S04]  /*1510*/  LDG.E R201, desc[UR4][R168.64] ;  /* 0x00000004a8c97981 */ /* 0x000f68000c1e1900 */
[----:B------:R0:W5:Y:S02]  /*1520*/  LDG.E R10, desc[UR4][R14.64] ;  /* 0x000000040e0a7981 */ /* 0x000164000c1e1900 */
[----:B0-----:R-:W-:-:S05]  /*1530*/  MOV R14, UR11 ;  /* 0x0000000b000e7c02 */ /* 0x001fca0008000f00 */
[----:B------:R-:W-:-:S05]  /*1540*/  IMAD R13, R12, R14, RZ ;  /* 0x0000000e0c0d7224 */ /* 0x000fca00078e02ff */
[----:B------:R-:W-:-:S04]  /*1550*/  SHF.R.S32.HI R15, RZ, 0x1f, R13 ;  /* 0x0000001fff0f7819 */ /* 0x000fc8000001140d */
[----:B------:R-:W-:Y:S02]  /*1560*/  LEA.HI R15, R15, R13, RZ, 0x2 ;  /* 0x0000000d0f0f7211 */ /* 0x000fe400078f10ff */
[----:B--2---:R-:W-:-:S04]  /*1570*/  LOP3.LUT R13, R171, 0xff, RZ, 0xc0, !PT ;  /* 0x000000ffab0d7812 */ /* 0x004fc800078ec0ff */
[----:B------:R-:W-:-:S05]  /*1580*/  LEA.HI.SX32 R15, R15, R13, 0x1e ;  /* 0x0000000d0f0f7211 */ /* 0x000fca00078ff2ff */
[----:B------:R-:W-:Y:S01]  /*1590*/  IMAD.WIDE.U32 R168, R15, 0x10, R174 ;  /* 0x000000100fa87825 */ /* 0x000fe200078e00ae */
[----:B----4-:R-:W-:-:S13]  /*15a0*/  ISETP.GT.AND P3, PT, R170, RZ, PT ;  /* 0x000000ffaa00720c */ /* 0x010fda0003f64270 */
[----:B------:R-:W-:Y:S05]  /*15b0*/  @P3 BRA `(.L_x_12025) ;  /* 0x0000000400b03947 */ /* 0x000fea0003800000 */
[----:B-----5:R-:W-:Y:S01]  /*15c0*/  ISETP.GE.AND P4, PT, R10, 0x1, PT ;  /* 0x000000010a00780c */ /* 0x020fe20003f86270 */
[----:B------:R-:W-:Y:S01]  /*15d0*/  BSSY B1, `(.L_x_12026) ;  /* 0x0000012000017945 */ /* 0x000fe20003800000 */
[----:B------:R-:W-:-:S11]  /*15e0*/  LOP3.LUT P5, RZ, R9, 0x20, RZ, 0xc0, !PT ;  /* 0x0000002009ff7812 */ /* 0x000fd600078ac0ff */
[----:B------:R-:W-:-:S05]  /*15f0*/  @P4 IADD3 R170, R10, -0x1, RZ ;  /* 0xffffffff0aaa4810 */ /* 0x000fca0007ffe0ff */
[----:B------:R-:W-:-:S05]  /*1600*/  @P4 IMAD R170, R170, R14, RZ ;  /* 0x0000000eaaaa4224 */ /* 0x000fca00078e02ff */
[----:B------:R-:W-:-:S04]  /*1610*/  @P4 SHF.R.S32.HI R171, RZ, 0x1f, R170 ;  /* 0x0000001fffab4819 */ /* 0x000fc800000114aa */
[----:B------:R-:W-:Y:S01]  /*1620*/  @P4 LEA.HI R171, R171, R170, RZ, 0x2 ;  /* 0x000000aaabab4211 */ /* 0x000fe200078f10ff */
[----:B------:R-:W-:-:S06]  /*1630*/  HFMA2.MMA R170, -RZ, RZ, 0, 0 ;  /* 0x00000000ffaa7435 */ /* 0x000fcc00000001ff */
[----:B------:R-:W-:Y:S02]  /*1640*/  @P4 LEA.HI.SX32 R170, R171, R13, 0x1e ;  /* 0x0000000dabaa4211 */ /* 0x000fe400078ff2ff */
[----:B------:R-:W-:Y:S01]  /*1650*/  MOV R171, R15 ;  /* 0x0000000f00ab7202 */ /* 0x000fe20000000f00 */
[----:B------:R-:W-:Y:S06]  /*1660*/  @!P5 BRA `(.L_x_12027) ;  /* 0x000000000020d947 */ /* 0x000fec0003800000 */
[----:B------:R-:W-:-:S04]  /*1670*/  ISETP.NE.U32.AND P5, PT, RZ, UR8, PT ;  /* 0x00000008ff007c0c */ /* 0x000fc8000bfa5070 */
[----:B------:R-:W-:-:S13]  /*1680*/  ISETP.NE.AND.EX P5, PT, RZ, UR9, PT, P5 ;  /* 0x00000009ff007c0c */ /* 0x000fda000bfa5350 */
[----:B------:R0:W5:Y:S02]  /*1690*/  @P5 LDG.E.128 R116, desc[UR4][R168.64] ;  /* 0x00000004a8745981 */ /* 0x000164000c1e1d00 */
[----:B0-----:R-:W0:Y:S02]  /*16a0*/  LDC.64 R168, c[0x0][0x240] ;  /* 0x00009000ffa87b82 */ /* 0x001e240000000a00 */
[----:B0-----:R-:W-:-:S05]  /*16b0*/  IMAD.WIDE.U32 R168, R170, 0x4, R168 ;  /* 0x00000004aaa87825 */ /* 0x001fca00078e00a8 */
[----:B------:R0:W5:Y:S01]  /*16c0*/  LDG.E R8, desc[UR4][R168.64] ;  /* 0x00000004a8087981 */ /* 0x000162000c1e1900 */
[----:B------:R-:W-:Y:S02]  /*16d0*/  IADD3 R170, R170, 0x100, RZ ;  /* 0x00000100aaaa7810 */ /* 0x000fe40007ffe0ff */
[----:B------:R-:W-:-:S07]  /*16e0*/  IADD3 R171, R15, 0x100, RZ ;  /* 0x000001000fab7810 */ /* 0x000fce0007ffe0ff */
.L_x_12027:
[----:B------:R-:W-:Y:S05]  /*16f0*/  BSYNC B1 ;  /* 0x0000000000017941 */ /* 0x000fea0003800000 */
.L_x_12026:
[----:B------:R-:W-:Y:S01]  /*1700*/  LOP3.LUT P5, RZ, R9, 0x8, RZ, 0xc0, !PT ;  /* 0x0000000809ff7812 */ /* 0x000fe200078ac0ff */
[----:B------:R-:W-:-:S12]  /*1710*/  BSSY B1, `(.L_x_12028) ;  /* 0x000000b000017945 */ /* 0x000fd80003800000 */
[----:B------:R-:W-:Y:S05]  /*1720*/  @!P5 BRA `(.L_x_12029) ;  /* 0x000000000024d947 */ /* 0x000fea0003800000 */
[----:B------:R-:W-:-:S04]  /*1730*/  ISETP.NE.U32.AND P5, PT, RZ, UR8, PT ;  /* 0x00000008ff007c0c */ /* 0x000fc8000bfa5070 */
[----:B------:R-:W-:-:S13]  /*1740*/  ISETP.NE.AND.EX P5, PT, RZ, UR9, PT, P5 ;  /* 0x00000009ff007c0c */ /* 0x000fda000bfa5350 */
[----:B0-----:R-:W-:-:S05]  /*1750*/  @P5 IMAD.WIDE.U32 R168, R171, 0x10, R174 ;  /* 0x00000010aba85825 */ /* 0x001fca00078e00ae */
[----:B------:R0:W5:Y:S02]  /*1760*/  @P5 LDG.E.128 R120, desc[UR4][R168.64] ;  /* 0x00000004a8785981 */ /* 0x000164000c1e1d00 */
[----:B0-----:R-:W0:Y:S02]  /*1770*/  LDC.64 R168, c[0x0][0x240] ;  /* 0x00009000ffa87b82 */ /* 0x001e240000000a00 */
[----:B0-----:R-:W-:-:S05]  /*1780*/  IMAD.WIDE.U32 R168, R170, 0x4, R168 ;  /* 0x00000004aaa87825 */ /* 0x001fca00078e00a8 */
[----:B------:R1:W5:Y:S01]  /*1790*/  LDG.E R7, desc[UR4][R168.64] ;  /* 0x00000004a8077981 */ /* 0x000362000c1e1900 */
[----:B------:R-:W-:Y:S02]  /*17a0*/  IADD3 R170, R170, 0x100, RZ ;  /* 0x00000100aaaa7810 */ /* 0x000fe40007ffe0ff */
[----:B------:R-:W-:-:S07]  /*17b0*/  IADD3 R171, R171, 0x100, RZ ;  /* 0x00000100abab7810 */ /* 0x000fce0007ffe0ff */
.L_x_12029:
[----:B------:R-:W-:Y:S05]  /*17c0*/  BSYNC B1 ;  /* 0x0000000000017941 */ /* 0x000fea0003800000 */
.L_x_12028:
[----:B------:R-:W-:Y:S01]  /*17d0*/  LOP3.LUT P5, RZ, R9, 0x4, RZ, 0xc0, !PT ;  /* 0x0000000409ff7812 */ /* 0x000fe200078ac0ff */
[----:B------:R-:W-:-:S12]  /*17e0*/  BSSY B1, `(.L_x_12030) ;  /* 0x000000b000017945 */ /* 0x000fd80003800000 */
[----:B------:R-:W-:Y:S05]  /*17f0*/  @!P5 BRA `(.L_x_12031) ;  /* 0x000000000024d947 */ /* 0x000fea0003800000 */
[----:B------:R-:W-:-:S04]  /*1800*/  ISETP.NE.U32.AND P5, PT, RZ, UR8, PT ;  /* 0x00000008ff007c0c */ /* 0x000fc8000bfa5070 */
[----:B------:R-:W-:-:S13]  /*1810*/  ISETP.NE.AND.EX P5, PT, RZ, UR9, PT, P5 ;  /* 0x00000009ff007c0c */ /* 0x000fda000bfa5350 */
[----:B01----:R-:W-:-:S05]  /*1820*/  @P5 IMAD.WIDE.U32 R168, R171, 0x10, R174 ;  /* 0x00000010aba85825 */ /* 0x003fca00078e00ae */
[----:B------:R0:W5:Y:S02]  /*1830*/  @P5 LDG.E.128 R124, desc[UR4][R168.64] ;  /* 0x00000004a87c5981 */ /* 0x000164000c1e1d00 */
[----:B0-----:R-:W0:Y:S02]  /*1840*/  LDC.64 R168, c[0x0][0x240] ;  /* 0x00009000ffa87b82 */ /* 0x001e240000000a00 */
[----:B0-----:R-:W-:-:S05]  /*1850*/  IMAD.WIDE.U32 R168, R170, 0x4, R168 ;  /* 0x00000004aaa87825 */ /* 0x001fca00078e00a8 */
[----:B------:R2:W5:Y:S01]  /*1860*/  LDG.E R6, desc[UR4][R168.64] ;  /* 0x00000004a8067981 */ /* 0x000562000c1e1900 */
[----:B------:R-:W-:Y:S02]  /*1870*/  IADD3 R170, R170, 0x100, RZ ;  /* 0x00000100aaaa7810 */ /* 0x000fe40007ffe0ff */
[----:B------:R-:W-:-:S07]  /*1880*/  IADD3 R171, R171, 0x100, RZ ;  /* 0x00000100abab7810 */ /* 0x000fce0007ffe0ff */
.L_x_12031:
[----:B------:R-:W-:Y:S05]  /*1890*/  BSYNC B1 ;  /* 0x0000000000017941 */ /* 0x000fea0003800000 */
.L_x_12030:
[----:B------:R-:W-:Y:S01]  /*18a0*/  LOP3.LUT P5, RZ, R9, 0x2, RZ, 0xc0, !PT ;  /* 0x0000000209ff7812 */ /* 0x000fe200078ac0ff */
[----:B------:R-:W-:-:S12]  /*18b0*/  BSSY B1, `(.L_x_12032) ;  /* 0x000000b000017945 */ /* 0x000fd80003800000 */
[----:B------:R-:W-:Y:S05]  /*18c0*/  @!P5 BRA `(.L_x_12033) ;  /* 0x000000000024d947 */ /* 0x000fea0003800000 */
[----:B------:R-:W-:-:S04]  /*18d0*/  ISETP.NE.U32.AND P5, PT, RZ, UR8, PT ;  /* 0x00000008ff007c0c */ /* 0x000fc8000bfa5070 */
[----:B------:R-:W-:-:S13]  /*18e0*/  ISETP.NE.AND.EX P5, PT, RZ, UR9, PT, P5 ;  /* 0x00000009ff007c0c */ /* 0x000fda000bfa5350 */
[----:B012---:R-:W-:-:S05]  /*18f0*/  @P5 IMAD.WIDE.U32 R168, R171, 0x10, R174 ;  /* 0x00000010aba85825 */ /* 0x007fca00078e00ae */
[----:B------:R0:W5:Y:S02]  /*1900*/  @P5 LDG.E.128 R128, desc[UR4][R168.64] ;  /* 0x00000004a8805981 */ /* 0x000164000c1e1d00 */
[----:B0-----:R-:W0:Y:S02]  /*1910*/  LDC.64 R168, c[0x0][0x240] ;  /* 0x00009000ffa87b82 */ /* 0x001e240000000a00 */
[----:B0-----:R-:W-:-:S05]  /*1920*/  IMAD.WIDE.U32 R168, R170, 0x4, R168 ;  /* 0x00000004aaa87825 */ /* 0x001fca00078e00a8 */
[----:B------:R3:W5:Y:S01]  /*1930*/  LDG.E R5, desc[UR4][R168.64] ;  /* 0x00000004a8057981 */ /* 0x000762000c1e1900 */
[----:B------:R-:W-:Y:S02]  /*1940*/  IADD3 R170, R170, 0x100, RZ ;  /* 0x00000100aaaa7810 */ /* 0x000fe40007ffe0ff */
[----:B------:R-:W-:-:S07]  /*1950*/  IADD3 R171, R171, 0x100, RZ ;  /* 0x00000100abab7810 */ /* 0x000fce0007ffe0ff */
.L_x_12033:
[----:B------:R-:W-:Y:S05]  /*1960*/  BSYNC B1 ;  /* 0x0000000000017941 */ /* 0x000fea0003800000 */
.L_x_12032:
[----:B------:R-:W-:Y:S04]  /*1970*/  BSSY B1, `(.L_x_12034) ;  /* 0x000000b000017945 */ /* 0x000fe80003800000 */
[----:B------:R-:W-:Y:S05]  /*1980*/  @!P0 BRA `(.L_x_12035) ;  /* 0x0000000000248947 */ /* 0x000fea0003800000 */
[----:B------:R-:W-:-:S04]  /*1990*/  ISETP.NE.U32.AND P5, PT, RZ, UR8, PT ;  /* 0x00000008ff007c0c */ /* 0x000fc8000bfa5070 */
[----:B------:R-:W-:-:S13]  /*19a0*/  ISETP.NE.AND.EX P5, PT, RZ, UR9, PT, P5 ;  /* 0x00000009ff007c0c */ /* 0x000fda000bfa5350 */
[----:B0123--:R-:W-:-:S05]  /*19b0*/  @P5 IMAD.WIDE.U32 R168, R171, 0x10, R174 ;  /* 0x00000010aba85825 */ /* 0x00ffca00078e00ae */
[----:B------:R0:W5:Y:S02]  /*19c0*/  @P5 LDG.E.128 R132, desc[UR4][R168.64] ;  /* 0x00000004a8845981 */ /* 0x000164000c1e1d00 */
[----:B0-----:R-:W0:Y:S02]  /*19d0*/  LDC.64 R168, c[0x0][0x240] ;  /* 0x00009000ffa87b82 */ /* 0x001e240000000a00 */
[----:B0-----:R-:W-:-:S05]  /*19e0*/  IMAD.WIDE.U32 R168, R170, 0x4, R168 ;  /* 0x00000004aaa87825 */ /* 0x001fca00078e00a8 */
[----:B------:R4:W5:Y:S01]  /*19f0*/  LDG.E R4, desc[UR4][R168.64] ;  /* 0x00000004a8047981 */ /* 0x000962000c1e1900 */
[----:B------:R-:W-:Y:S02]  /*1a00*/  IADD3 R170, R170, 0x100, RZ ;  /* 0x00000100aaaa7810 */ /* 0x000fe40007ffe0ff */
[----:B------:R-:W-:-:S07]  /*1a10*/  IADD3 R171, R171, 0x100, RZ ;  /* 0x00000100abab7810 */ /* 0x000fce0007ffe0ff */
.L_x_12035:
[----:B------:R-:W-:Y:S05]  /*1a20*/  BSYNC B1 ;  /* 0x0000000000017941 */ /* 0x000fea0003800000 */
.L_x_12034:
[----:B------:R-:W-:Y:S04]  /*1a30*/  BSSY B1, `(.L_x_12036) ;  /* 0x000000b000017945 */ /* 0x000fe80003800000 */
[----:B------:R-:W-:Y:S05]  /*1a40*/  @!P1 BRA `(.L_x_12037) ;  /* 0x0000000000249947 */ /* 0x000fea0003800000 */
[----:B------:R-:W-:-:S04]  /*1a50*/  ISETP.NE.U32.AND P5, PT, RZ, UR8, PT ;  /* 0x00000008ff007c0c */ /* 0x000fc8000bfa5070 */
[----:B------:R-:W-:-:S13]  /*1a60*/  ISETP.NE.AND.EX P5, PT, RZ, UR9, PT, P5 ;  /* 0x00000009ff007c0c */ /* 0x000fda000bfa5350 */
[----:B01234-:R-:W-:-:S05]  /*1a70*/  @P5 IMAD.WIDE.U32 R168, R171, 0x10, R174 ;  /* 0x00000010aba85825 */ /* 0x01ffca00078e00ae */
[----:B------:R0:W5:Y:S02]  /*1a80*/  @P5 LDG.E.128 R136, desc[UR4][R168.64] ;  /* 0x00000004a8885981 */ /* 0x000164000c1e1d00 */
[----:B0-----:R-:W0:Y:S02]  /*1a90*/  LDC.64 R168, c[0x0][0x240] ;  /* 0x00009000ffa87b82 */ /* 0x001e240000000a00 */
[----:B0-----:R-:W-:-:S05]  /*1aa0*/  IMAD.WIDE.U32 R168, R170, 0x4, R168 ;  /* 0x00000004aaa87825 */ /* 0x001fca00078e00a8 */
[----:B------:R0:W5:Y:S01]  /*1ab0*/  LDG.E R3, desc[UR4][R168.64] ;  /* 0x00000004a8037981 */ /* 0x000162000c1e1900 */
[----:B------:R-:W-:Y:S02]  /*1ac0*/  IADD3 R170, R170, 0x100, RZ ;  /* 0x00000100aaaa7810 */ /* 0x000fe40007ffe0ff */
[----:B------:R-:W-:-:S07]  /*1ad0*/  IADD3 R171, R171, 0x100, RZ ;  /* 0x00000100abab7810 */ /* 0x000fce0007ffe0ff */
.L_x_12037:
[----:B------:R-:W-:Y:S05]  /*1ae0*/  BSYNC B1 ;  /* 0x0000000000017941 */ /* 0x000fea0003800000 */
.L_x_12036:
        /* <DEDUP_REMOVED lines=11> */
.L_x_12039:
[----:B------:R-:W-:Y:S05]  /*1ba0*/  BSYNC B1 ;  /* 0x0000000000017941 */ /* 0x000fea0003800000 */
.L_x_12038:
[----:B------:R-:W-:Y:S01]  /*1bb0*/  LOP3.LUT P5, RZ, R9, 0x40, RZ, 0xc0, !PT ;  /* 0x0000004009ff7812 */ /* 0x000fe200078ac0ff */
[----:B------:R-:W-:Y:S01]  /*1bc0*/  HFMA2.MMA R200, -RZ, RZ, 0, 0 ;  /* 0x00000000ffc87435 */ /* 0x000fe200000001ff */
[----:B------:R-:W-:-:S11]  /*1bd0*/  MOV R199, RZ ;  /* 0x000000ff00c77202 */ /* 0x000fd60000000f00 */
        /* <DEDUP_REMOVED lines=8> */
[----:B------:R-:W-:Y:S01]  /*1c60*/  MOV R199, RZ ;  /* 0x000000ff00c77202 */ /* 0x000fe20000000f00 */
[----:B------:R-:W-:Y:S06]  /*1c70*/  BRA `(.L_x_12040) ;  /* 0x0000001800fc7947 */ /* 0x000fec0003800000 */
.L_x_12025:
[----:B------:R-:W-:Y:S01]  /*1c80*/  IADD3 R197, R170, -0x1, RZ ;  /* 0xffffffffaac57810 */ /* 0x000fe20007ffe0ff */
[----:B------:R-:W-:Y:S01]  /*1c90*/  BSSY B1, `(.L_x_12041) ;  /* 0x0000042000017945 */ /* 0x000fe20003800000 */
[----:B-----5:R-:W-:Y:S02]  /*1ca0*/  ISETP.GE.AND P4, PT, R10, 0x1, PT ;  /* 0x000000010a00780c */ /* 0x020fe40003f86270 */
[----:B------:R-:W-:Y:S02]  /*1cb0*/  CS2R R198, SRZ ;  /* 0x0000000000c67805 */ /* 0x000fe4000001ff00 */
[----:B------:R-:W-:Y:S01]  /*1cc0*/  LOP3.LUT P5, RZ, R9, 0x20, RZ, 0xc0, !PT ;  /* 0x0000002009ff7812 */ /* 0x000fe200078ac0ff */
[----:B------:R-:W-:Y:S01]  /*1cd0*/  IMAD R197, R197, R14, RZ ;  /* 0x0000000ec5c57224 */ /* 0x000fe200078e02ff */
[----:B------:R-:W-:Y:S01]  /*1ce0*/  HFMA2.MMA R200, -RZ, RZ, 0, 0 ;  /* 0x00000000ffc87435 */ /* 0x000fe200000001ff */
[----:B------:R-:W-:-:S03]  /*1cf0*/  MOV R203, R15 ;  /* 0x0000000f00cb7202 */ /* 0x000fc60000000f00 */
[----:B------:R-:W-:-:S04]  /*1d00*/  SHF.R.S32.HI R170, RZ, 0x1f, R197 ;  /* 0x0000001fffaa7819 */ /* 0x000fc800000114c5 */
[----:B------:R-:W-:Y:S02]  /*1d10*/  LEA.HI R197, R170, R197, RZ, 0x2 ;  /* 0x000000c5aac57211 */ /* 0x000fe400078f10ff */
[----:B------:R-:W-:Y:S02]  /*1d20*/  @P4 IADD3 R170, R10, -0x1, RZ ;  /* 0xffffffff0aaa4810 */ /* 0x000fe40007ffe0ff */
[----:B------:R-:W-:-:S03]  /*1d30*/  LEA.HI.SX32 R197, R197, R13, 0x1e ;  /* 0x0000000dc5c57211 */ /* 0x000fc600078ff2ff */
[----:B------:R-:W-:-:S05]  /*1d40*/  @P4 IMAD R170, R170, R14, RZ ;  /* 0x0000000eaaaa4224 */ /* 0x000fca00078e02ff */
[----:B------:R-:W-:-:S04]  /*1d50*/  @P4 SHF.R.S32.HI R171, RZ, 0x1f, R170 ;  /* 0x0000001fffab4819 */ /* 0x000fc800000114aa */
[----:B------:R-:W-:-:S04]  /*1d60*/  @P4 LEA.HI R171, R171, R170, RZ, 0x2 ;  /* 0x000000aaabab4211 */ /* 0x000fc800078f10ff */
[----:B------:R-:W-:Y:S01]  /*1d70*/  @P4 LEA.HI.SX32 R198, R171, R13, 0x1e ;  /* 0x0000000dabc64211 */ /* 0x000fe200078ff2ff */
[----:B------:R-:W-:Y:S06]  /*1d80*/  @!P5 BRA `(.L_x_12042) ;  /* 0x0000000000c8d947 */ /* 0x000fec0003800000 */
[----:B------:R-:W0:Y:S01]  /*1d90*/  LDC.U8 R172, c[0x0][0x2a0] ;  /* 0x0000a800ffac7b82 */ /* 0x000e220000000000 */
[----:B------:R-:W-:Y:S01]  /*1da0*/  ISETP.NE.U32.AND P5, PT, RZ, UR8, PT ;  /* 0x00000008ff007c0c */ /* 0x000fe2000bfa5070 */
[----:B------:R-:W2:Y:S03]  /*1db0*/  LDL R232, [R1+0xbc] ;  /* 0x0000bc0001e87983 */ /* 0x000ea60000100800 */
[----:B------:R-:W-:Y:S01]  /*1dc0*/  ISETP.NE.AND.EX P5, PT, RZ, UR9, PT, P5 ;  /* 0x00000009ff007c0c */ /* 0x000fe2000bfa5350 */
[----:B------:R-:W3:Y:S02]  /*1dd0*/  LDL R231, [R1+0xb8] ;  /* 0x0000b80001e77983 */ /* 0x000ee40000100800 */
[----:B------:R-:W1:Y:S02]  /*1de0*/  LDC.64 R204, c[0x0][0x240] ;  /* 0x00009000ffcc7b82 */ /* 0x000e640000000a00 */
[----:B------:R-:W4:Y:S04]  /*1df0*/  LDL R223, [R1+0xb4] ;  /* 0x0000b40001df7983 */ /* 0x000f280000100800 */
[----:B------:R-:W4:Y:S04]  /*1e00*/  LDL R199, [R1+0xb0] ;  /* 0x0000b00001c77983 */ /* 0x000f280000100800 */
[----:B------:R0:W5:Y:S02]  /*1e10*/  @P5 LDG.E.128 R116, desc[UR4][R168.64] ;  /* 0x00000004a8745981 */ /* 0x000164000c1e1d00 */
[----:B0-----:R-:W-:-:S02]  /*1e20*/  ISETP.NE.AND P5, PT, R172, RZ, PT ;  /* 0x000000ffac00720c */ /* 0x001fc40003fa5270 */
[----:B------:R-:W0:Y:S08]  /*1e30*/  LDC.64 R172, c[0x0][0x2b8] ;  /* 0x0000ae00ffac7b82 */ /* 0x000e300000000a00 */
[----:B------:R-:W1:Y:S01]  /*1e40*/  LDC.64 R168, c[0x0][0x238] ;  /* 0x00008e00ffa87b82 */ /* 0x000e620000000a00 */
[----:B0-----:R-:W-:-:S06]  /*1e50*/  IMAD.WIDE.U32 R172, R197, 0x10, R172 ;  /* 0x00000010c5ac7825 */ /* 0x001fcc00078e00ac */
[----:B------:R-:W3:Y:S01]  /*1e60*/  LDG.E.128 R172, desc[UR4][R172.64] ;  /* 0x00000004acac7981 */ /* 0x000ee2000c1e1d00 */
[----:B-1----:R-:W-:-:S06]  /*1e70*/  IMAD.WIDE.U32 R168, R15, 0x10, R168 ;  /* 0x000000100fa87825 */ /* 0x002fcc00078e00a8 */
[----:B------:R-:W2:Y:S01]  /*1e80*/  LDG.E.128 R168, desc[UR4][R168.64] ;  /* 0x00000004a8a87981 */ /* 0x000ea2000c1e1d00 */
[----:B------:R-:W-:-:S05]  /*1e90*/  IMAD.WIDE.U32 R204, R198, 0x4, R204 ;  /* 0x00000004c6cc7825 */ /* 0x000fca00078e00cc */
[----:B------:R0:W5:Y:S01]  /*1ea0*/  LDG.E R8, desc[UR4][R204.64] ;  /* 0x00000004cc087981 */ /* 0x000162000c1e1900 */
[----:B------:R-:W-:Y:S02]  /*1eb0*/  FSEL R177, R201, RZ, !P5 ;  /* 0x000000ffc9b17208 */ /* 0x000fe40006800000 */
[----:B------:R-:W-:Y:S02]  /*1ec0*/  IADD3 R198, R198, 0x100, RZ ;  /* 0x00000100c6c67810 */ /* 0x000fe40007ffe0ff */
[----:B------:R-:W-:Y:S02]  /*1ed0*/  IADD3 R197, R197, 0x100, RZ ;  /* 0x00000100c5c57810 */ /* 0x000fe40007ffe0ff */
[----:B------:R-:W-:Y:S01]  /*1ee0*/  IADD3 R203, R15, 0x100, RZ ;  /* 0x000001000fcb7810 */ /* 0x000fe20007ffe0ff */
[----:B---3--:R-:W-:Y:S01]  /*1ef0*/  FMUL.FTZ R233, R231, R173 ;  /* 0x000000ade7e97220 */ /* 0x008fe20000410000 */
[C---:B--2---:R-:W-:Y:S01]  /*1f00*/  FADD.FTZ R168, -R177.reuse, R168 ;  /* 0x000000a8b1a87221 */ /* 0x044fe20000010100 */
[C---:B------:R-:W-:Y:S01]  /*1f10*/  FADD.FTZ R169, -R177.reuse, R169 ;  /* 0x000000a9b1a97221 */ /* 0x040fe20000010100 */
[C---:B------:R-:W-:Y:S01]  /*1f20*/  FADD.FTZ R170, -R177.reuse, R170 ;  /* 0x000000aab1aa7221 */ /* 0x040fe20000010100 */
[----:B------:R-:W-:Y:S01]  /*1f30*/  FADD.FTZ R171, -R177, R171 ;  /* 0x000000abb1ab7221 */ /* 0x000fe20000010100 */
[C---:B------:R-:W-:Y:S01]  /*1f40*/  FMUL.FTZ R186, R11.reuse, R168 ;  /* 0x000000a80bba7220 */ /* 0x040fe20000410000 */
[----:B------:R-:W-:Y:S01]  /*1f50*/  FMUL.FTZ R177, R232, R172 ;  /* 0x000000ace8b17220 */ /* 0x000fe20000410000 */
[----:B------:R-:W-:-:S03]  /*1f60*/  FMUL.FTZ R235, R11, R169 ;  /* 0x000000a90beb7220 */ /* 0x000fc60000410000 */
[----:B------:R-:W-:Y:S01]  /*1f70*/  FADD.FTZ R169, RZ, R177 ;  /* 0x000000b1ffa97221 */ /* 0x000fe20000010000 */
[----:B------:R-:W-:Y:S01]  /*1f80*/  FFMA.FTZ R168, R186, R177, RZ ;  /* 0x000000b1baa87223 */ /* 0x000fe200000100ff */
        /* <DEDUP_REMOVED lines=18> */
.L_x_12042:
[----:B------:R-:W-:Y:S05]  /*20b0*/  BSYNC B1 ;  /* 0x0000000000017941 */ /* 0x000fea0003800000 */
.L_x_12041:
        /* <DEDUP_REMOVED lines=8> */
[----:B------:R-:W1:Y:S02]  /*2140*/  LDC.64 R172, c[0x0][0x2b8] ;  /* 0x0000ae00ffac7b82 */ /* 0x000e640000000a00 */
[----:B------:R-:W4:Y:S04]  /*2150*/  LDL R214, [R1+0xa4] ;  /* 0x0000a40001d67983 */ /* 0x000f280000100800 */
[----:B------:R-:W4:Y:S02]  /*2160*/  LDL R192, [R1+0xa0] ;  /* 0x0000a00001c07983 */ /* 0x000f240000100800 */
[----:B------:R-:W1:Y:S02]  /*2170*/  LDC.U8 R170, c[0x0][0x2a0] ;  /* 0x0000a800ffaa7b82 */ /* 0x000e640000000000 */
[----:B0-----:R-:W-:-:S06]  /*2180*/  @P5 IMAD.WIDE.U32 R168, R203, 0x10, R168 ;  /* 0x00000010cba85825 */ /* 0x001fcc00078e00a8 */
[----:B------:R-:W0:Y:S01]  /*2190*/  LDC.64 R204, c[0x0][0x240] ;  /* 0x00009000ffcc7b82 */ /* 0x000e220000000a00 */
[----:B------:R1:W5:Y:S07]  /*21a0*/  @P5 LDG.E.128 R120, desc[UR4][R168.64] ;  /* 0x00000004a8785981 */ /* 0x00036e000c1e1d00 */
[----:B-1----:R-:W1:Y:S01]  /*21b0*/  LDC.64 R168, c[0x0][0x238] ;  /* 0x00008e00ffa87b82 */ /* 0x002e620000000a00 */
[----:B------:R-:W-:Y:S01]  /*21c0*/  IMAD.WIDE.U32 R172, R197, 0x10, R172 ;  /* 0x00000010c5ac7825 */ /* 0x000fe200078e00ac */
[----:B------:R-:W-:-:S05]  /*21d0*/  ISETP.NE.AND P5, PT, R170, RZ, PT ;  /* 0x000000ffaa00720c */ /* 0x000fca0003fa5270 */
[----:B------:R-:W2:Y:S01]  /*21e0*/  LDG.E.128 R172, desc[UR4][R172.64] ;  /* 0x00000004acac7981 */ /* 0x000ea2000c1e1d00 */
[----:B-1----:R-:W-:-:S06]  /*21f0*/  IMAD.WIDE.U32 R168, R203, 0x10, R168 ;  /* 0x00000010cba87825 */ /* 0x002fcc00078e00a8 */
[----:B------:R-:W4:Y:S01]  /*2200*/  LDG.E.128 R168, desc[UR4][R168.64] ;  /* 0x00000004a8a87981 */ /* 0x000f22000c1e1d00 */
[----:B0-----:R-:W-:-:S05]  /*2210*/  IMAD.WIDE.U32 R204, R198, 0x4, R204 ;  /* 0x00000004c6cc7825 */ /* 0x001fca00078e00cc */
[----:B------:R0:W5:Y:S01]  /*2220*/  LDG.E R7, desc[UR4][R204.64] ;  /* 0x00000004cc077981 */ /* 0x000162000c1e1900 */
[----:B------:R-:W-:Y:S02]  /*2230*/  FSEL R176, R201, RZ, !P5 ;  /* 0x000000ffc9b07208 */ /* 0x000fe40006800000 */
[----:B------:R-:W-:Y:S02]  /*2240*/  IADD3 R198, R198, 0x100, RZ ;  /* 0x00000100c6c67810 */ /* 0x000fe40007ffe0ff */
[----:B------:R-:W-:Y:S02]  /*2250*/  IADD3 R197, R197, 0x100, RZ ;  /* 0x00000100c5c57810 */ /* 0x000fe40007ffe0ff */
[----:B------:R-:W-:Y:S01]  /*2260*/  IADD3 R203, R203, 0x100, RZ ;  /* 0x00000100cbcb7810 */ /* 0x000fe20007ffe0ff */
[----:B--2---:R-:W-:Y:S01]  /*2270*/  FMUL.FTZ R230, R178, R172 ;  /* 0x000000acb2e67220 */ /* 0x004fe20000410000 */
[----:B---3--:R-:W-:-:S03]  /*2280*/  FMUL.FTZ R222, R215, R173 ;  /* 0x000000add7de7220 */ /* 0x008fc60000410000 */
[----:B------:R-:W-:Y:S01]  /*2290*/  FADD.FTZ R200, R200, R230 ;  /* 0x000000e6c8c87221 */ /* 0x000fe20000010000 */
[----:B----4-:R-:W-:-:S03]  /*22a0*/  FMUL.FTZ R215, R214, R174 ;  /* 0x000000aed6d77220 */ /* 0x010fc60000410000 */
[----:B------:R-:W-:Y:S01]  /*22b0*/  FADD.FTZ R200, R200, R222 ;  /* 0x000000dec8c87221 */ /* 0x000fe20000010000 */
[C---:B------:R-:W-:Y:S01]  /*22c0*/  FADD.FTZ R168, -R176.reuse, R168 ;  /* 0x000000a8b0a87221 */ /* 0x040fe20000010100 */
[----:B------:R-:W-:-:S03]  /*22d0*/  FADD.FTZ R169, -R176, R169 ;  /* 0x000000a9b0a97221 */ /* 0x000fc60000010100 */
[C---:B------:R-:W-:Y:S01]  /*22e0*/  FMUL.FTZ R185, R11.reuse, R168 ;  /* 0x000000a80bb97220 */ /* 0x040fe20000410000 */
[C---:B------:R-:W-:Y:S01]  /*22f0*/  FADD.FTZ R170, -R176.reuse, R170 ;  /* 0x000000aab0aa7221 */ /* 0x040fe20000010100 */
[----:B------:R-:W-:Y:S01]  /*2300*/  FADD.FTZ R171, -R176, R171 ;  /* 0x000000abb0ab7221 */ /* 0x000fe20000010100 */
[----:B------:R-:W-:Y:S01]  /*2310*/  FMUL.FTZ R176, R11, R169 ;  /* 0x000000a90bb07220 */ /* 0x000fe20000410000 */
[----:B------:R-:W-:Y:S01]  /*2320*/  FFMA.FTZ R168, R185, R230, R199 ;  /* 0x000000e6b9a87223 */ /* 0x000fe200000100c7 */
[----:B------:R-:W-:-:S03]  /*2330*/  FMUL.FTZ R178, R11, R170 ;  /* 0x000000aa0bb27220 */ /* 0x000fc60000410000 */
        /* <DEDUP_REMOVED lines=15> */
.L_x_12044:
[----:B------:R-:W-:Y:S05]  /*2430*/  BSYNC B1 ;  /* 0x0000000000017941 */ /* 0x000fea0003800000 */
.L_x_12043:
[----:B------:R-:W0:Y:S01]  /*2440*/  LDC.U8 R204, c[0x0][0x2a0] ;  /* 0x0000a800ffcc7b82 */ /* 0x000e220000000000 */
[----:B------:R-:W-:Y:S01]  /*2450*/  LOP3.LUT P5, RZ, R9, 0x4, RZ, 0xc0, !PT ;  /* 0x0000000409ff7812 */ /* 0x000fe200078ac0ff */
[----:B------:R-:W-:-:S12]  /*2460*/  BSSY B1, `(.L_x_12045) ;  /* 0x0000035000017945 */ /* 0x000fd80003800000 */
[----:B------:R-:W-:Y:S05]  /*2470*/  @!P5 BRA `(.L_x_12046) ;  /* 0x0000000000ccd947 */ /* 0x000fea0003800000 */
[----:B------:R-:W1:Y:S01]  /*2480*/  LDC.64 R168, c[0x0][0x2c8] ;  /* 0x0000b200ffa87b82 */ /* 0x000e620000000a00 */
[----:B------:R-:W-:Y:S01]  /*2490*/  ISETP.NE.U32.AND P5, PT, RZ, UR8, PT ;  /* 0x00000008ff007c0c */ /* 0x000fe2000bfa5070 */
[----:B------:R-:W2:Y:S03]  /*24a0*/  LDL R213, [R1+0x9c] ;  /* 0x00009c0001d57983 */ /* 0x000ea60000100800 */
[----:B------:R-:W-:Y:S01]  /*24b0*/  ISETP.NE.AND.EX P5, PT, RZ, UR9, PT, P5 ;  /* 0x00000009ff007c0c */ /* 0x000fe2000bfa5350 */
[----:B------:R-:W3:Y:S02]  /*24c0*/  LDL R205, [R1+0x98] ;  /* 0x0000980001cd7983 */ /* 0x000ee40000100800 */
[----:B------:R-:W4:Y:S02]  /*24d0*/  LDC.64 R172, c[0x0][0x2b8] ;  /* 0x0000ae00ffac7b82 */ /* 0x000f240000000a00 */
[----:B------:R-:W3:Y:S04]  /*24e0*/  LDL R202, [R1+0x94] ;  /* 0x0000940001ca7983 */ /* 0x000ee80000100800 */
[----:B------:R-:W3:Y:S04]  /*24f0*/  LDL R191, [R1+0x90] ;  /* 0x0000900001bf7983 */ /* 0x000ee80000100800 */
[----:B-1----:R-:W-:-:S02]  /*2500*/  @P5 IMAD.WIDE.U32 R26, R203, 0x10, R168 ;  /* 0x00000010cb1a5825 */ /* 0x002fc400078e00a8 */
[----:B------:R-:W1:Y:S03]  /*2510*/  LDC.64 R168, c[0x0][0x238] ;  /* 0x00008e00ffa87b82 */ /* 0x000e660000000a00 */
[----:B------:R0:W5:Y:S01]  /*2520*/  @P5 LDG.E.128 R124, desc[UR4][R26.64] ;  /* 0x000000041a7c5981 */ /* 0x000162000c1e1d00 */
[----:B----4-:R-:W-:-:S06]  /*2530*/  IMAD.WIDE.U32 R172, R197, 0x10, R172 ;  /* 0x00000010c5ac7825 */ /* 0x010fcc00078e00ac */
[----:B------:R-:W2:Y:S01]  /*2540*/  LDG.E.128 R172, desc[UR4][R172.64] ;  /* 0x00000004acac7981 */ /* 0x000ea2000c1e1d00 */
[----:B0-----:R-:W0:Y:S01]  /*2550*/  LDC.64 R26, c[0x0][0x240] ;  /* 0x00009000ff1a7b82 */ /* 0x001e220000000a00 */
[----:B-1----:R-:W-:-:S06]  /*2560*/  IMAD.WIDE.U32 R168, R203, 0x10, R168 ;  /* 0x00000010cba87825 */ /* 0x002fcc00078e00a8 */
[----:B------:R-:W4:Y:S01]  /*2570*/  LDG.E.128 R168, desc[UR4][R168.64] ;  /* 0x00000004a8a87981 */ /* 0x000f22000c1e1d00 */
[----:B------:R-:W-:-:S04]  /*2580*/  ISETP.NE.AND P5, PT, R204, RZ, PT ;  /* 0x000000ffcc00720c */ /* 0x000fc80003fa5270 */
[----:B------:R-:W-:Y:S01]  /*2590*/  FSEL R179, R201, RZ, !P5 ;  /* 0x000000ffc9b37208 */ /* 0x000fe20006800000 */
[----:B0-----:R-:W-:-:S05]  /*25a0*/  IMAD.WIDE.U32 R26, R198, 0x4, R26 ;  /* 0x00000004c61a7825 */ /* 0x001fca00078e001a */
[----:B------:R4:W5:Y:S01]  /*25b0*/  LDG.E R6, desc[UR4][R26.64] ;  /* 0x000000041a067981 */ /* 0x000962000c1e1900 */
[----:B------:R-:W-:Y:S02]  /*25c0*/  IADD3 R198, R198, 0x100, RZ ;  /* 0x00000100c6c67810 */ /* 0x000fe40007ffe0ff */
[----:B------:R-:W-:Y:S02]  /*25d0*/  IADD3 R197, R197, 0x100, RZ ;  /* 0x00000100c5c57810 */ /* 0x000fe40007ffe0ff */
[----:B------:R-:W-:Y:S01]  /*25e0*/  IADD3 R203, R203, 0x100, RZ ;  /* 0x00000100cbcb7810 */ /* 0x000fe20007ffe0ff */
[----:B--2---:R-:W-:Y:S01]  /*25f0*/  FMUL.FTZ R229, R213, R172 ;  /* 0x000000acd5e57220 */ /* 0x004fe20000410000 */
[----:B---3--:R-:W-:-:S03]  /*2600*/  FMUL.FTZ R221, R205, R173 ;  /* 0x000000adcddd7220 */ /* 0x008fc60000410000 */
[----:B------:R-:W-:Y:S01]  /*2610*/  FADD.FTZ R200, R200, R229 ;  /* 0x000000e5c8c87221 */ /* 0x000fe20000010000 */
[----:B------:R-:W-:Y:S01]  /*2620*/  FMUL.FTZ R213, R202, R174 ;  /* 0x000000aecad57220 */ /* 0x000fe20000410000 */
[C---:B----4-:R-:W-:Y:S01]  /*2630*/  FADD.FTZ R27, -R179.reuse, R168 ;  /* 0x000000a8b31b7221 */ /* 0x050fe20000010100 */
[----:B------:R-:W-:-:S03]  /*2640*/  FADD.FTZ R26, -R179, R169 ;  /* 0x000000a9b31a7221 */ /* 0x000fc60000010100 */
[----:B------:R-:W-:Y:S01]  /*2650*/  FMUL.FTZ R27, R11, R27 ;  /* 0x0000001b0b1b7220 */ /* 0x000fe20000410000 */
[----:B------:R-:W-:Y:S01]  /*2660*/  FADD.FTZ R170, -R179, R170 ;  /* 0x000000aab3aa7221 */ /* 0x000fe20000010100 */
[----:B------:R-:W-:Y:S02]  /*2670*/  FMUL.FTZ R26, R11, R26 ;  /* 0x0000001a0b1a7220 */ /* 0x000fe40000410000 */
[----:B------:R-:W-:Y:S01]  /*2680*/  FFMA.FTZ R168, R27, R229, R199 ;  /* 0x000000e51ba87223 */ /* 0x000fe200000100c7 */
[----:B------:R-:W-:Y:S01]  /*2690*/  FADD.FTZ R171, -R179, R171 ;  /* 0x000000abb3ab7221 */ /* 0x000fe20000010100 */
        /* <DEDUP_REMOVED lines=17> */
.L_x_12046:
[----:B------:R-:W-:Y:S05]  /*27b0*/  BSYNC B1 ;  /* 0x0000000000017941 */ /* 0x000fea0003800000 */
.L_x_12045:
        /* <DEDUP_REMOVED lines=15> */
[----:B------:R-:W4:Y:S01]  /*28b0*/  LDG.E.128 R172, desc[UR4][R172.64] ;  /* 0x00000004acac7981 */ /* 0x000f22000c1e1d00 */
[----:B0-----:R-:W0:Y:S01]  /*28c0*/  LDC.64 R24, c[0x0][0x240] ;  /* 0x00009000ff187b82 */ /* 0x001e220000000a00 */
[----:B-1----:R-:W-:-:S06]  /*28d0*/  IMAD.WIDE.U32 R168, R197, 0x10, R168 ;  /* 0x00000010c5a87825 */ /* 0x002fcc00078e00a8 */
[----:B------:R-:W2:Y:S01]  /*28e0*/  LDG.E.128 R168, desc[UR4][R168.64] ;  /* 0x00000004a8a87981 */ /* 0x000ea2000c1e1d00 */
[----:B------:R-:W-:-:S04]  /*28f0*/  ISETP.NE.AND P5, PT, R204, RZ, PT ;  /* 0x000000ffcc00720c */ /* 0x000fc80003fa5270 */
[----:B------:R-:W-:Y:S01]  /*2900*/  FSEL R180, R201, RZ, !P5 ;  /* 0x000000ffc9b47208 */ /* 0x000fe20006800000 */
[----:B0-----:R-:W-:-:S05]  /*2910*/  IMAD.WIDE.U32 R24, R198, 0x4, R24 ;  /* 0x00000004c6187825 */ /* 0x001fca00078e0018 */
[----:B------:R4:W5:Y:S01]  /*2920*/  LDG.E R5, desc[UR4][R24.64] ;  /* 0x0000000418057981 */ /* 0x000962000c1e1900 */
[----:B------:R-:W-:Y:S02]  /*2930*/  IADD3 R198, R198, 0x100, RZ ;  /* 0x00000100c6c67810 */ /* 0x000fe40007ffe0ff */
[----:B------:R-:W-:Y:S02]  /*2940*/  IADD3 R197, R197, 0x100, RZ ;  /* 0x00000100c5c57810 */ /* 0x000fe40007ffe0ff */
[----:B------:R-:W-:Y:S01]  /*2950*/  IADD3 R203, R203, 0x100, RZ ;  /* 0x00000100cbcb7810 */ /* 0x000fe20007ffe0ff */
[C---:B----4-:R-:W-:Y:S01]  /*2960*/  FADD.FTZ R25, -R180.reuse, R172 ;  /* 0x000000acb4197221 */ /* 0x050fe20000010100 */
[----:B------:R-:W-:-:S03]  /*2970*/  FADD.FTZ R24, -R180, R173 ;  /* 0x000000adb4187221 */ /* 0x000fc60000010100 */
[C---:B------:R-:W-:Y:S01]  /*2980*/  FMUL.FTZ R25, R11.reuse, R25 ;  /* 0x000000190b197220 */ /* 0x040fe20000410000 */
[C---:B------:R-:W-:Y:S01]  /*2990*/  FADD.FTZ R174, -R180.reuse, R174 ;  /* 0x000000aeb4ae7221 */ /* 0x040fe20000010100 */
[C---:B------:R-:W-:Y:S01]  /*29a0*/  FMUL.FTZ R24, R11.reuse, R24 ;  /* 0x000000180b187220 */ /* 0x040fe20000410000 */
[----:B------:R-:W-:Y:S02]  /*29b0*/  FADD.FTZ R175, -R180, R175 ;  /* 0x000000afb4af7221 */ /* 0x000fe40000010100 */
[----:B------:R-:W-:Y:S01]  /*29c0*/  FMUL.FTZ R180, R11, R174 ;  /* 0x000000ae0bb47220 */ /* 0x000fe20000410000 */
[----:B--2---:R-:W-:Y:S01]  /*29d0*/  FMUL.FTZ R228, R212, R168 ;  /* 0x000000a8d4e47220 */ /* 0x004fe20000410000 */
[----:B------:R-:W-:Y:S01]  /*29e0*/  FADD.FTZ R64, R64, R168 ;  /* 0x000000a840407221 */ /* 0x000fe20000010000 */
[----:B------:R-:W-:Y:S01]  /*29f0*/  FFMA.FTZ R36, R168, R25, R36 ;  /* 0x00000019a8247223 */ /* 0x000fe20000010024 */
        /* <DEDUP_REMOVED lines=18> */
.L_x_12048:
[----:B------:R-:W-:Y:S05]  /*2b20*/  BSYNC B1 ;  /* 0x0000000000017941 */ /* 0x000fea0003800000 */
.L_x_12047:
[----:B------:R-:W-:Y:S04]  /*2b30*/  BSSY B1, `(.L_x_12049) ;  /* 0x0000035000017945 */ /* 0x000fe80003800000 */
        /* <DEDUP_REMOVED lines=26> */
[----:B------:R-:W-:Y:S01]  /*2ce0*/  FMUL.FTZ R23, R11, R23 ;  /* 0x000000170b177220 */ /* 0x000fe20000410000 */
[----:B------:R-:W-:Y:S01]  /*2cf0*/  FADD.FTZ R174, -R181, R174 ;  /* 0x000000aeb5ae7221 */ /* 0x000fe20000010100 */
[----:B------:R-:W-:Y:S01]  /*2d00*/  FMUL.FTZ R22, R11, R22 ;  /* 0x000000160b167220 */ /* 0x000fe20000410000 */
        /* <DEDUP_REMOVED lines=23> */
.L_x_12050:
[----:B------:R-:W-:Y:S05]  /*2e80*/  BSYNC B1 ;  /* 0x0000000000017941 */ /* 0x000fea0003800000 */
.L_x_12049:
        /* <DEDUP_REMOVED lines=53> */
.L_x_12052:
[----:B------:R-:W-:Y:S05]  /*31e0*/  BSYNC B1 ;  /* 0x0000000000017941 */ /* 0x000fea0003800000 */
.L_x_12051:
        /* <DEDUP_REMOVED lines=53> */
.L_x_12054:
[----:B------:R-:W-:Y:S05]  /*3540*/  BSYNC B1 ;  /* 0x0000000000017941 */ /* 0x000fea0003800000 */
.L_x_12053:
[----:B------:R-:W-:-:S13]  /*3550*/  LOP3.LUT P5, RZ, R9, 0x40, RZ, 0xc0, !PT ;  /* 0x0000004009ff7812 */ /* 0x000fda00078ac0ff */
[----:B------:R-:W-:Y:S05]  /*3560*/  @!P5 BRA `(.L_x_12040) ;  /* 0x0000000000c0d947 */ /* 0x000fea0003800000 */
[----:B------:R-:W1:Y:S01]  /*3570*/  LDC.64 R168, c[0x0][0x2c8] ;  /* 0x0000b200ffa87b82 */ /* 0x000e620000000a00 */
[----:B------:R-:W-:Y:S01]  /*3580*/  ISETP.NE.U32.AND P5, PT, RZ, UR8, PT ;  /* 0x00000008ff007c0c */ /* 0x000fe2000bfa5070 */
[----:B------:R-:W2:Y:S03]  /*3590*/  LDL R184, [R1+0x4c] ;  /* 0x00004c0001b87983 */ /* 0x000ea60000100800 */
[----:B------:R-:W-:Y:S01]  /*35a0*/  ISETP.NE.AND.EX P5, PT, RZ, UR9, PT, P5 ;  /* 0x00000009ff007c0c */ /* 0x000fe2000bfa5350 */
[----:B------:R-:W3:Y:S02]  /*35b0*/  LDL R207, [R1+0x48] ;  /* 0x0000480001cf7983 */ /* 0x000ee40000100800 */
[----:B------:R-:W4:Y:S02]  /*35c0*/  LDC.64 R172, c[0x0][0x238] ;  /* 0x00008e00ffac7b82 */ /* 0x000f240000000a00 */
[----:B------:R-:W3:Y:S08]  /*35d0*/  LDL R205, [R1+0x44] ;  /* 0x0000440001cd7983 */ /* 0x000ef00000100800 */
[----:B-1----:R-:W-:-:S02]  /*35e0*/  @P5 IMAD.WIDE.U32 R16, R203, 0x10, R168 ;  /* 0x00000010cb105825 */ /* 0x002fc400078e00a8 */
[----:B------:R-:W1:Y:S03]  /*35f0*/  LDC.64 R168, c[0x0][0x2b8] ;  /* 0x0000ae00ffa87b82 */ /* 0x000e660000000a00 */
[----:B------:R0:W5:Y:S01]  /*3600*/  @P5 LDG.E.128 R144, desc[UR4][R16.64] ;  /* 0x0000000410905981 */ /* 0x000162000c1e1d00 */
[----:B----4-:R-:W-:-:S06]  /*3610*/  IMAD.WIDE.U32 R172, R203, 0x10, R172 ;  /* 0x00000010cbac7825 */ /* 0x010fcc00078e00ac */
[----:B------:R-:W4:Y:S01]  /*3620*/  LDG.E.128 R172, desc[UR4][R172.64] ;  /* 0x00000004acac7981 */ /* 0x000f22000c1e1d00 */
[----:B-1----:R-:W-:Y:S01]  /*3630*/  IMAD.WIDE.U32 R168, R197, 0x10, R168 ;  /* 0x00000010c5a87825 */ /* 0x002fe200078e00a8 */
[----:B0-----:R-:W0:Y:S05]  /*3640*/  LDC.64 R16, c[0x0][0x240] ;  /* 0x00009000ff107b82 */ /* 0x001e2a0000000a00 */
[----:B------:R-:W2:Y:S01]  /*3650*/  LDG.E.128 R168, desc[UR4][R168.64] ;  /* 0x00000004a8a87981 */ /* 0x000ea2000c1e1d00 */
[----:B------:R-:W-:-:S03]  /*3660*/  ISETP.NE.AND P5, PT, R204, RZ, PT ;  /* 0x000000ffcc00720c */ /* 0x000fc60003fa5270 */
[----:B------:R-:W3:Y:S01]  /*3670*/  LDL R204, [R1+0x40] ;  /* 0x0000400001cc7983 */ /* 0x000ee20000100800 */
[----:B------:R-:W-:Y:S01]  /*3680*/  FSEL R201, R201, RZ, !P5 ;  /* 0x000000ffc9c97208 */ /* 0x000fe20006800000 */
[----:B0-----:R-:W-:-:S05]  /*3690*/  IMAD.WIDE.U32 R16, R198, 0x4, R16 ;  /* 0x00000004c6107825 */ /* 0x001fca00078e0010 */
[----:B------:R4:W5:Y:S02]  /*36a0*/  LDG.E R0, desc[UR4][R16.64] ;  /* 0x0000000410007981 */ /* 0x000964000c1e1900 */
[C---:B----4-:R-:W-:Y:S01]  /*36b0*/  FADD.FTZ R17, -R201.reuse, R172 ;  /* 0x000000acc9117221 */ /* 0x050fe20000010100 */
[----:B------:R-:W-:-:S03]  /*36c0*/  FADD.FTZ R16, -R201, R173 ;  /* 0x000000adc9107221 */ /* 0x000fc60000010100 */
[----:B------:R-:W-:Y:S01]  /*36d0*/  FMUL.FTZ R17, R11, R17 ;  /* 0x000000110b117220 */ /* 0x000fe20000410000 */
[----:B------:R-:W-:Y:S01]  /*36e0*/  FADD.FTZ R174, -R201, R174 ;  /* 0x000000aec9ae7221 */ /* 0x000fe20000010100 */
[----:B------:R-:W-:Y:S01]  /*36f0*/  FMUL.FTZ R16, R11, R16 ;  /* 0x000000100b107220 */ /* 0x000fe20000410000 */
[----:B------:R-:W-:Y:S01]  /*3700*/  FADD.FTZ R175, -R201, R175 ;  /* 0x000000afc9af7221 */ /* 0x000fe20000010100 */
[----:B--2---:R-:W-:Y:S01]  /*3710*/  FMUL.FTZ R224, R184, R168 ;  /* 0x000000a8b8e07220 */ /* 0x004fe20000410000 */
[----:B---3--:R-:W-:-:S03]  /*3720*/  FMUL.FTZ R216, R207, R169 ;  /* 0x000000a9cfd87220 */ /* 0x008fc60000410000 */
        /* <DEDUP_REMOVED lines=20> */
.L_x_12040:
[----:B------:R-:W-:Y:S05]  /*3870*/  BSYNC B0 ;  /* 0x0000000000007941 */ /* 0x000fea0003800000 */
.L_x_12024:
[----:B01234-:R-:W0:Y:S01]  /*3880*/  S2R R168, SR_TID.X ;  /* 0x0000000000a87919 */ /* 0x01fe220000002100 */
        /* <DEDUP_REMOVED lines=27> */
.L_x_12227:
        /* <DEDUP_REMOVED lines=9> */
[----:B------:R-:W-:-:S03]  /*3ad0*/  LOP3.LUT P6, RZ, R9, 0x20, RZ, 0xc0, !PT ;  /* 0x0000002009ff7812 */ /* 0x000fc600078cc0ff */
        /* <DEDUP_REMOVED lines=38> */
.L_x_12059:
[----:B------:R-:W-:Y:S05]  /*3d40*/  BSYNC B1 ;  /* 0x0000000000017941 */ /* 0x000fea0003800000 */
.L_x_12058:
[----:B------:R-:W0:Y:S01]  /*3d50*/  @!P3 LDC.64 R168, c[0x0][0x2c8] ;  /* 0x0000b200ffa8bb82 */ /* 0x000e220000000a00 */
[----:B------:R-:W-:Y:S01]  /*3d60*/  BSSY B1, `(.L_x_12060) ;  /* 0x0000010000017945 */ /* 0x000fe20003800000 */
[----:B0-----:R-:W-:-:S04]  /*3d70*/  @!P3 ISETP.NE.U32.AND P5, PT, R168, RZ, PT ;  /* 0x000000ffa800b20c */ /* 0x001fc80003fa5070 */
[----:B------:R-:W-:-:S04]  /*3d80*/  @!P3 ISETP.NE.AND.EX P5, PT, R169, RZ, PT, P5 ;  /* 0x000000ffa900b20c */ /* 0x000fc80003fa5350 */
[----:B-----5:R-:W-:Y:S01]  /*3d90*/  @!P3 FSEL R174, R116, RZ, P5 ;  /* 0x000000ff74aeb208 */ /* 0x020fe20002800000 */
[----:B------:R-:W-:Y:S08]  /*3da0*/  @!P3 BRA `(.L_x_12061) ;  /* 0x00000000002cb947 */ /* 0x000ff00003800000 */
[----:B------:R-:W0:Y:S01]  /*3db0*/  LDC.U8 R170, c[0x0][0x2a0] ;  /* 0x0000a800ffaa7b82 */ /* 0x000e220000000000 */
[----:B------:R-:W-:Y:S02]  /*3dc0*/  MOV R168, UR8 ;  /* 0x0000000800a87c02 */ /* 0x000fe40008000f00 */
[----:B------:R-:W-:Y:S02]  /*3dd0*/  MOV R169, UR9 ;  /* 0x0000000900a97c02 */ /* 0x000fe40008000f00 */
        /* <DEDUP_REMOVED lines=8> */
.L_x_12061:
[----:B------:R-:W-:Y:S05]  /*3e60*/  BSYNC B1 ;  /* 0x0000000000017941 */ /* 0x000fea0003800000 */
.L_x_12060:
[----:B------:R-:W0:Y:S01]  /*3e70*/  LDC.64 R170, c[0x0][0x308] ;  /* 0x0000c200ffaa7b82 */ /* 0x000e220000000a00 */
[----:B------:R-:W-:Y:S01]  /*3e80*/  BSSY B1, `(.L_x_12062) ;  /* 0x000000e000017945 */ /* 0x000fe20003800000 */
[----:B0-----:R-:W-:-:S04]  /*3e90*/  ISETP.NE.U32.AND P5, PT, R170, RZ, PT ;  /* 0x000000ffaa00720c */ /* 0x001fc80003fa5070 */
[----:B------:R-:W-:-:S04]  /*3ea0*/  ISETP.NE.AND.EX P5, PT, R171, RZ, PT, P5 ;  /* 0x000000ffab00720c */ /* 0x000fc80003fa5350 */
[----:B------:R-:W-:Y:S01]  /*3eb0*/  SEL R160, R174, R160, P5 ;  /* 0x000000a0aea07207 */ /* 0x000fe20002800000 */
[----:B------:R-:W-:Y:S08]  /*3ec0*/  @!P4 BRA `(.L_x_12063) ;  /* 0x000000000024c947 */ /* 0x000ff00003800000 */
[----:B------:R-:W2:Y:S01]  /*3ed0*/  LDL R175, [R1+0x3c] ;  /* 0x00003c0001af7983 */ /* 0x000ea20000100800 */
[----:B------:R-:W-:Y:S01]  /*3ee0*/  FMUL.FTZ R174, R174, UR13 ;  /* 0x0000000daeae7c20 */ /* 0x000fe20008410000 */
[----:B------:R-:W-:-:S03]  /*3ef0*/  LOP3.LUT P6, RZ, R8, 0xff, RZ, 0xc0, !PT ;  /* 0x000000ff08ff7812 */ /* 0x000fc600078cc0ff */
[----:B------:R-:W-:-:S04]  /*3f00*/  FMUL.FTZ R174, R174, UR12 ;  /* 0x0000000caeae7c20 */ /* 0x000fc80008410000 */
[----:B------:R-:W-:-:S05]  /*3f10*/  FMUL.FTZ R164, R156, R174 ;  /* 0x000000ae9ca47220 */ /* 0x000fca0000410000 */
[----:B------:R-:W-:-:S05]  /*3f20*/  FSEL R164, R164, RZ, P6 ;  /* 0x000000ffa4a47208 */ /* 0x000fca0003000000 */
[----:B------:R-:W-:Y:S01]  /*3f30*/  FADD.FTZ R84, R84, R164 ;  /* 0x000000a454547221 */ /* 0x000fe20000010000 */
[----:B------:R-:W-:Y:S01]  /*3f40*/  MOV R164, RZ ;  /* 0x000000ff00a47202 */ /* 0x000fe20000000f00 */
[----:B--2---:R-:W-:-:S07]  /*3f50*/  @P6 FMUL.FTZ R164, R175, R174 ;  /* 0x000000aeafa46220 */ /* 0x004fce0000410000 */
.L_x_12063:
[----:B------:R-:W-:Y:S05]  /*3f60*/  BSYNC B1 ;  /* 0x0000000000017941 */ /* 0x000fea0003800000 */
.L_x_12062:
        /* <DEDUP_REMOVED lines=14> */
.L_x_12065:
[----:B------:R-:W-:Y:S05]  /*4050*/  BSYNC B1 ;  /* 0x0000000000017941 */ /* 0x000fea0003800000 */
.L_x_12064:
[----:B------:R-:W-:Y:S01]  /*4060*/  BSSY B1, `(.L_x_12066) ;  /* 0x000000c000017945 */ /* 0x000fe20003800000 */
[----:B------:R-:W-:-:S03]  /*4070*/  SEL R161, R174, R161, P5 ;  /* 0x000000a1aea17207 */ /* 0x000fc60002800000 */
[----:B------:R-:W-:Y:S05]  /*4080*/  @!P4 BRA `(.L_x_12067) ;  /* 0x000000000024c947 */ /* 0x000fea0003800000 */
[----:B------:R-:W2:Y:S01]  /*4090*/  LDL R175, [R1+0x38] ;  /* 0x0000380001af7983 */ /* 0x000ea20000100800 */
[----:B------:R-:W-:Y:S01]  /*40a0*/  FMUL.FTZ R174, R174, UR13 ;  /* 0x0000000daeae7c20 */ /* 0x000fe20008410000 */
[----:B------:R-:W-:-:S03]  /*40b0*/  LOP3.LUT P6, RZ, R8, 0xff00, RZ, 0xc0, !PT ;  /* 0x0000ff0008ff7812 */ /* 0x000fc600078cc0ff */
[----:B------:R-:W-:-:S04]  /*40c0*/  FMUL.FTZ R174, R174, UR12 ;  /* 0x0000000caeae7c20 */ /* 0x000fc80008410000 */
[----:B------:R-:W-:-:S05]  /*40d0*/  FMUL.FTZ R165, R157, R174 ;  /* 0x000000ae9da57220 */ /* 0x000fca0000410000 */
[----:B------:R-:W-:-:S05]  /*40e0*/  FSEL R165, R165, RZ, P6 ;  /* 0x000000ffa5a57208 */ /* 0x000fca0003000000 */
[----:B------:R-:W-:Y:S01]  /*40f0*/  FADD.FTZ R85, R85, R165 ;  /* 0x000000a555557221 */ /* 0x000fe20000010000 */
[----:B------:R-:W-:-:S06]  /*4100*/  HFMA2.MMA R165, -RZ, RZ, 0, 0 ;  /* 0x00000000ffa57435 */ /* 0x000fcc00000001ff */
[----:B--2---:R-:W-:-:S07]  /*4110*/  @P6 FMUL.FTZ R165, R175, R174 ;  /* 0x000000aeafa56220 */ /* 0x004fce0000410000 */
.L_x_12067:
[----:B------:R-:W-:Y:S05]  /*4120*/  BSYNC B1 ;  /* 0x0000000000017941 */ /* 0x000fea0003800000 */
.L_x_12066:
        /* <DEDUP_REMOVED lines=14> */
.L_x_12069:
[----:B------:R-:W-:Y:S05]  /*4210*/  BSYNC B1 ;  /* 0x0000000000017941 */ /* 0x000fea0003800000 */
.L_x_12068:
        /* <DEDUP_REMOVED lines=12> */
.L_x_12071:
[----:B------:R-:W-:Y:S05]  /*42e0*/  BSYNC B1 ;  /* 0x0000000000017941 */ /* 0x000fea0003800000 */
.L_x_12070:
[----:B------:R-:W-:Y:S01]  /*42f0*/  @!P3 ISETP.NE.U32.AND P6, PT, R168, RZ, PT ;  /* 0x000000ffa800b20c */ /* 0x000fe20003fc5070 */
[----:B------:R-:W-:Y:S03]  /*4300*/  BSSY B1, `(.L_x_12072) ;  /* 0x0000010000017945 */ /* 0x000fe60003800000 */
[----:B------:R-:W-:-:S04]  /*4310*/  @!P3 ISETP.NE.AND.EX P6, PT, R169, RZ, PT, P6 ;  /* 0x000000ffa900b20c */ /* 0x000fc80003fc5360 */
[----:B------:R-:W-:Y:S01]  /*4320*/  @!P3 FSEL R174, R119, RZ, P6 ;  /* 0x000000ff77aeb208 */ /* 0x000fe20003000000 */
[----:B------:R-:W-:Y:S08]  /*4330*/  @!P3 BRA `(.L_x_12073) ;  /* 0x000000000030b947 */ /* 0x000ff00003800000 */
[----:B------:R-:W0:Y:S01]  /*4340*/  LDC.U8 R175, c[0x0][0x2a0] ;  /* 0x0000a800ffaf7b82 */ /* 0x000e220000000000 */
[----:B------:R-:W-:Y:S02]  /*4350*/  LOP3.LUT R9, R9, 0xffffff7f, RZ, 0xc0, !PT ;  /* 0xffffff7f09097812 */ /* 0x000fe400078ec0ff */
[----:B------:R-:W-:Y:S02]  /*4360*/  ISETP.NE.U32.AND P6, PT, R168, RZ, PT ;  /* 0x000000ffa800720c */ /* 0x000fe40003fc5070 */
[----:B------:R-:W-:Y:S02]  /*4370*/  @P0 LOP3.LUT R9, R9, 0x80, RZ, 0xfc, !PT ;  /* 0x0000008009090812 */ /* 0x000fe400078efcff */
[----:B------:R-:W-:Y:S02]  /*4380*/  ISETP.NE.AND.EX P6, PT, R169, RZ, PT, P6 ;  /* 0x000000ffa900720c */ /* 0x000fe40003fc5360 */
[----:B0-----:R-:W-:-:S04]  /*4390*/  ISETP.NE.AND P0, PT, R175, RZ, PT ;  /* 0x000000ffaf00720c */ /* 0x001fc80003f05270 */
[----:B------:R-:W-:Y:S02]  /*43a0*/  FSEL R168, R173, RZ, !P0 ;  /* 0x000000ffada87208 */ /* 0x000fe40004000000 */
[----:B------:R-:W-:-:S03]  /*43b0*/  LOP3.LUT P0, RZ, R9, 0x80, RZ, 0xc0, !PT ;  /* 0x0000008009ff7812 */ /* 0x000fc6000780c0ff */
[----:B------:R-:W-:-:S04]  /*43c0*/  FFMA.FTZ R168, R231, R172, R168 ;  /* 0x000000ace7a87223 */ /* 0x000fc800000100a8 */
[----:B------:R-:W-:-:S04]  /*43d0*/  FADD.FTZ R168, R223, -R168 ;  /* 0x800000a8dfa87221 */ /* 0x000fc80000010000 */
[----:B------:R-:W-:-:S04]  /*43e0*/  FMUL.FTZ R174, R11, R168 ;  /* 0x000000a80bae7220 */ /* 0x000fc80000410000 */
[----:B------:R-:W-:-:S07]  /*43f0*/  @P6 FADD.FTZ R174, R119, R174 ;  /* 0x000000ae77ae6221 */ /* 0x000fce0000010000 */
.L_x_12073:
[----:B------:R-:W-:Y:S05]  /*4400*/  BSYNC B1 ;  /* 0x0000000000017941 */ /* 0x000fea0003800000 */
.L_x_12072:
[----:B------:R-:W-:Y:S01]  /*4410*/  SEL R163, R174, R163, P5 ;  /* 0x000000a3aea37207 */ /* 0x000fe20002800000 */
[----:B------:R-:W-:Y:S01]  /*4420*/  BSSY B1, `(.L_x_12074) ;  /* 0x0000010000017945 */ /* 0x000fe20003800000 */
[----:B------:R-:W-:-:S04]  /*4430*/  ISETP.NE.U32.AND P5, PT, R170, RZ, PT ;  /* 0x000000ffaa00720c */ /* 0x000fc80003fa5070 */
[----:B------:R-:W-:-:S13]  /*4440*/  ISETP.NE.AND.EX P5, PT, R171, RZ, PT, P5 ;  /* 0x000000ffab00720c */ /* 0x000fda0003fa5350 */
[----:B------:R-:W0:Y:S02]  /*4450*/  @P5 LDC.64 R168, c[0x0][0x308] ;  /* 0x0000c200ffa85b82 */ /* 0x000e240000000a00 */
[----:B0-----:R-:W-:-:S05]  /*4460*/  @P5 IMAD.WIDE.U32 R168, R15, 0x10, R168 ;  /* 0x000000100fa85825 */ /* 0x001fca00078e00a8 */
[----:B------:R0:W-:Y:S01]  /*4470*/  @P5 STG.E.128 desc[UR4][R168.64], R160 ;  /* 0x000000a0a8005986 */ /* 0x0001e2000c101d04 */
[----:B------:R-:W-:Y:S05]  /*4480*/  @!P4 BRA `(.L_x_12075) ;  /* 0x000000000024c947 */ /* 0x000fea0003800000 */
[----:B------:R-:W2:Y:S01]  /*4490*/  LDL R175, [R1+0x30] ;  /* 0x0000300001af7983 */ /* 0x000ea20000100800 */
[----:B0-----:R-:W-:Y:S01]  /*44a0*/  FMUL.FTZ R168, R174, UR13 ;  /* 0x0000000daea87c20 */ /* 0x001fe20008410000 */
[----:B------:R-:W-:-:S03]  /*44b0*/  LOP3.LUT P5, RZ, R8, 0xff000000, RZ, 0xc0, !PT ;  /* 0xff00000008ff7812 */ /* 0x000fc600078ac0ff */
[----:B------:R-:W-:-:S04]  /*44c0*/  FMUL.FTZ R168, R168, UR12 ;  /* 0x0000000ca8a87c20 */ /* 0x000fc80008410000 */
[----:B------:R-:W-:-:S05]  /*44d0*/  FMUL.FTZ R167, R159, R168 ;  /* 0x000000a89fa77220 */ /* 0x000fca0000410000 */
[----:B------:R-:W-:-:S05]  /*44e0*/  FSEL R167, R167, RZ, P5 ;  /* 0x000000ffa7a77208 */ /* 0x000fca0002800000 */
[----:B------:R-:W-:Y:S01]  /*44f0*/  FADD.FTZ R87, R87, R167 ;  /* 0x000000a757577221 */ /* 0x000fe20000010000 */
[----:B------:R-:W-:-:S06]  /*4500*/  HFMA2.MMA R167, -RZ, RZ, 0, 0 ;  /* 0x00000000ffa77435 */ /* 0x000fcc00000001ff */
[----:B--2---:R-:W-:-:S07]  /*4510*/  @P5 FMUL.FTZ R167, R175, R168 ;  /* 0x000000a8afa75220 */ /* 0x004fce0000410000 */
.L_x_12075:
[----:B------:R-:W-:Y:S05]  /*4520*/  BSYNC B1 ;  /* 0x0000000000017941 */ /* 0x000fea0003800000 */
.L_x_12074:
[----:B0-----:R-:W0:Y:S01]  /*4530*/  @P4 LDC.64 R168, c[0x0][0x2f8] ;  /* 0x0000be00ffa84b82 */ /* 0x001e220000000a00 */
[----:B------:R-:W-:Y:S01]  /*4540*/  IADD3 R15, R15, 0x100, RZ ;  /* 0x000001000f0f7810 */ /* 0x000fe20007ffe0ff */
[C---:B0-----:R-:W-:Y:S01]  /*4550*/  @P4 IMAD.WIDE.U32 R168, R10.reuse, 0x10, R168 ;  /* 0x000000100aa84825 */ /* 0x041fe200078e00a8 */
[----:B------:R-:W-:-:S04]  /*4560*/  IADD3 R10, R10, 0x100, RZ ;  /* 0x000001000a0a7810 */ /* 0x000fc80007ffe0ff */
[----:B------:R0:W-:Y:S03]  /*4570*/  @P4 STG.E.128 desc[UR4][R168.64], R164 ;  /* 0x000000a4a8004986 */ /* 0x0001e6000c101d04 */
.L_x_12057:
[----:B------:R-:W-:Y:S05]  /*4580*/  BSYNC B0 ;  /* 0x0000000000007941 */ /* 0x000fea0003800000 */
.L_x_12056:
        /* <DEDUP_REMOVED lines=13> */
[----:B-----5:R-:W-:Y:S01]  /*4660*/  @!P3 FSEL R174, R120, RZ, P5 ;  /* 0x000000ff78aeb208 */ /* 0x020fe20002800000 */
        /* <DEDUP_REMOVED lines=9> */
.L_x_12079:
[----:B------:R-:W-:Y:S05]  /*4700*/  BSYNC B1 ;  /* 0x0000000000017941 */ /* 0x000fea0003800000 */
.L_x_12078:
        /* <DEDUP_REMOVED lines=15> */
.L_x_12081:
[----:B------:R-:W-:Y:S05]  /*4800*/  BSYNC B1 ;  /* 0x0000000000017941 */ /* 0x000fea0003800000 */
.L_x_12080:
        /* <DEDUP_REMOVED lines=11> */
.L_x_12083:
[----:B------:R-:W-:Y:S05]  /*48c0*/  BSYNC B1 ;  /* 0x0000000000017941 */ /* 0x000fea0003800000 */
.L_x_12082:
        /* <DEDUP_REMOVED lines=12> */
.L_x_12085:
[----:B------:R-:W-:Y:S05]  /*4990*/  BSYNC B1 ;  /* 0x0000000000017941 */ /* 0x000fea0003800000 */
.L_x_12084:
        /* <DEDUP_REMOVED lines=11> */
.L_x_12087:
[----:B------:R-:W-:Y:S05]  /*4a50*/  BSYNC B1 ;  /* 0x0000000000017941 */ /* 0x000fea0003800000 */
.L_x_12086:
        /* <DEDUP_REMOVED lines=12> */
.L_x_12089:
[----:B------:R-:W-:Y:S05]  /*4b20*/  BSYNC B1 ;  /* 0x0000000000017941 */ /* 0x000fea0003800000 */
.L_x_12088:
        /* <DEDUP_REMOVED lines=11> */
.L_x_12091:
[----:B------:R-:W-:Y:S05]  /*4be0*/  BSYNC B1 ;  /* 0x0000000000017941 */ /* 0x000fea0003800000 */
.L_x_12090:
[----:B------:R-:W-:Y:S01]  /*4bf0*/  SEL R163, R174, R163, P5 ;  /* 0x000000a3aea37207 */ /* 0x000fe20002800000 */
[----:B------:R-:W-:Y:S01]  /*4c00*/  BSSY B1, `(.L_x_12092) ;  /* 0x0000012000017945 */ /* 0x000fe20003800000 */
[----:B------:R-:W-:-:S04]  /*4c10*/  ISETP.NE.U32.AND P5, PT, R170, RZ, PT ;  /* 0x000000ffaa00720c */ /* 0x000fc80003fa5070 */
[----:B------:R-:W-:-:S13]  /*4c20*/  ISETP.NE.AND.EX P5, PT, R171, RZ, PT, P5 ;  /* 0x000000ffab00720c */ /* 0x000fda0003fa5350 */
[----:B------:R-:W0:Y:S02]  /*4c30*/  @P5 LDC.64 R168, c[0x0][0x308] ;  /* 0x0000c200ffa85b82 */ /* 0x000e240000000a00 */
[----:B0-----:R-:W-:-:S05]  /*4c40*/  @P5 IMAD.WIDE.U32 R168, R15, 0x10, R168 ;  /* 0x000000100fa85825 */ /* 0x001fca00078e00a8 */
[----:B------:R0:W-:Y:S02]  /*4c50*/  @P5 STG.E.128 desc[UR4][R168.64], R160 ;  /* 0x000000a0a8005986 */ /* 0x0001e4000c101d04 */
[----:B0-----:R-:W0:Y:S02]  /*4c60*/  @P4 LDC.64 R168, c[0x0][0x2f8] ;  /* 0x0000be00ffa84b82 */ /* 0x001e240000000a00 */
[----:B0-----:R-:W-:Y:S01]  /*4c70*/  @P4 IMAD.WIDE.U32 R168, R10, 0x10, R168 ;  /* 0x000000100aa84825 */ /* 0x001fe200078e00a8 */
[----:B------:R-:W-:Y:S06]  /*4c80*/  @!P4 BRA `(.L_x_12093) ;  /* 0x000000000024c947 */ /* 0x000fec0003800000 */
        /* <DEDUP_REMOVED lines=9> */
.L_x_12093:
[----:B------:R-:W-:Y:S05]  /*4d20*/  BSYNC B1 ;  /* 0x0000000000017941 */ /* 0x000fea0003800000 */
.L_x_12092:
[----:B------:R1:W-:Y:S01]  /*4d30*/  @P4 STG.E.128 desc[UR4][R168.64], R164 ;  /* 0x000000a4a8004986 */ /* 0x0003e2000c101d04 */
[----:B------:R-:W-:Y:S02]  /*4d40*/  IADD3 R10, R10, 0x100, RZ ;  /* 0x000001000a0a7810 */ /* 0x000fe40007ffe0ff */
[----:B------:R-:W-:-:S07]  /*4d50*/  IADD3 R15, R15, 0x100, RZ ;  /* 0x000001000f0f7810 */ /* 0x000fce0007ffe0ff */
.L_x_12077:
[----:B------:R-:W-:Y:S05]  /*4d60*/  BSYNC B0 ;  /* 0x0000000000007941 */ /* 0x000fea0003800000 */
.L_x_12076:
        /* <DEDUP_REMOVED lines=23> */
.L_x_12097:
[----:B------:R-:W-:Y:S05]  /*4ee0*/  BSYNC B1 ;  /* 0x0000000000017941 */ /* 0x000fea0003800000 */
.L_x_12096:
        /* <DEDUP_REMOVED lines=15> */
.L_x_12099:
[----:B------:R-:W-:Y:S05]  /*4fe0*/  BSYNC B1 ;  /* 0x0000000000017941 */ /* 0x000fea0003800000 */
.L_x_12098:
        /* <DEDUP_REMOVED lines=11> */
.L_x_12101:
[----:B------:R-:W-:Y:S05]  /*50a0*/  BSYNC B1 ;  /* 0x0000000000017941 */ /* 0x000fea0003800000 */
.L_x_12100:
        /* <DEDUP_REMOVED lines=12> */
.L_x_12103:
[----:B------:R-:W-:Y:S05]  /*5170*/  BSYNC B1 ;  /* 0x0000000000017941 */ /* 0x000fea0003800000 */
.L_x_12102:
        /* <DEDUP_REMOVED lines=11> */
.L_x_12105:
[----:B------:R-:W-:Y:S05]  /*5230*/  BSYNC B1 ;  /* 0x0000000000017941 */ /* 0x000fea0003800000 */
.L_x_12104:
        /* <DEDUP_REMOVED lines=12> */
.L_x_12107:
[----:B------:R-:W-:Y:S05]  /*5300*/  BSYNC B1 ;  /* 0x0000000000017941 */ /* 0x000fea0003800000 */
.L_x_12106:
        /* <DEDUP_REMOVED lines=11> */
.L_x_12109:
[----:B------:R-:W-:Y:S05]  /*53c0*/  BSYNC B1 ;  /* 0x0000000000017941 */ /* 0x000fea0003800000 */
.L_x_12108:
        /* <DEDUP_REMOVED lines=19> */
.L_x_12111:
[----:B------:R-:W-:Y:S05]  /*5500*/  BSYNC B1 ;  /* 0x0000000000017941 */ /* 0x000fea0003800000 */
.L_x_12110:
[----:B------:R2:W-:Y:S01]  /*5510*/  @P4 STG.E.128 desc[UR4][R168.64], R164 ;  /* 0x000000a4a8004986 */ /* 0x0005e2000c101d04 */
[----:B------:R-:W-:Y:S02]  /*5520*/  IADD3 R10, R10, 0x100, RZ ;  /* 0x000001000a0a7810 */ /* 0x000fe40007ffe0ff */
[----:B------:R-:W-:-:S07]  /*5530*/  IADD3 R15, R15, 0x100, RZ ;  /* 0x000001000f0f7810 */ /* 0x000fce0007ffe0ff */
.L_x_12095:
[----:B------:R-:W-:Y:S05]  /*5540*/  BSYNC B0 ;  /* 0x0000000000007941 */ /* 0x000fea0003800000 */
.L_x_12094:
        /* <DEDUP_REMOVED lines=23> */
.L_x_12115:
[----:B------:R-:W-:Y:S05]  /*56c0*/  BSYNC B1 ;  /* 0x0000000000017941 */ /* 0x000fea0003800000 */
.L_x_12114:
        /* <DEDUP_REMOVED lines=15> */
.L_x_12117:
[----:B------:R-:W-:Y:S05]  /*57c0*/  BSYNC B1 ;  /* 0x0000000000017941 */ /* 0x000fea0003800000 */
.L_x_12116:
        /* <DEDUP_REMOVED lines=11> */
.L_x_12119:
[----:B------:R-:W-:Y:S05]  /*5880*/  BSYNC B1 ;  /* 0x0000000000017941 */ /* 0x000fea0003800000 */
.L_x_12118:
        /* <DEDUP_REMOVED lines=12> */
.L_x_12121:
[----:B------:R-:W-:Y:S05]  /*5950*/  BSYNC B1 ;  /* 0x0000000000017941 */ /* 0x000fea0003800000 */
.L_x_12120:
        /* <DEDUP_REMOVED lines=11> */
.L_x_12123:
[----:B------:R-:W-:Y:S05]  /*5a10*/  BSYNC B1 ;  /* 0x0000000000017941 */ /* 0x000fea0003800000 */
.L_x_12122:
        /* <DEDUP_REMOVED lines=12> */
.L_x_12125:
[----:B------:R-:W-:Y:S05]  /*5ae0*/  BSYNC B1 ;  /* 0x0000000000017941 */ /* 0x000fea0003800000 */
.L_x_12124:
        /* <DEDUP_REMOVED lines=11> */
.L_x_12127:
[----:B------:R-:W-:Y:S05]  /*5ba0*/  BSYNC B1 ;  /* 0x0000000000017941 */ /* 0x000fea0003800000 */
.L_x_12126:
        /* <DEDUP_REMOVED lines=10> */
[----:B------:R-:W2:Y:S01]  /*5c50*/  LDL R175, [R1] ;  /* 0x0000000001af7983 */ /* 0x000ea20000100800 */
        /* <DEDUP_REMOVED lines=8> */
.L_x_12129:
[----:B------:R-:W-:Y:S05]  /*5ce0*/  BSYNC B1 ;  /* 0x0000000000017941 */ /* 0x000fea0003800000 */
.L_x_12128:
[----:B------:R3:W-:Y:S01]  /*5cf0*/  @P4 STG.E.128 desc[UR4][R168.64], R164 ;  /* 0x000000a4a8004986 */ /* 0x0007e2000c101d04 */
[----:B------:R-:W-:Y:S02]  /*5d00*/  IADD3 R10, R10, 0x100, RZ ;  /* 0x000001000a0a7810 */ /* 0x000fe40007ffe0ff */
[----:B------:R-:W-:-:S07]  /*5d10*/  IADD3 R15, R15, 0x100, RZ ;  /* 0x000001000f0f7810 */ /* 0x000fce0007ffe0ff */
.L_x_12113:
[----:B------:R-:W-:Y:S05]  /*5d20*/  BSYNC B0 ;  /* 0x0000000000007941 */ /* 0x000fea0003800000 */
.L_x_12112:
        /* <DEDUP_REMOVED lines=22> */
.L_x_12133:
[----:B------:R-:W-:Y:S05]  /*5e90*/  BSYNC B1 ;  /* 0x0000000000017941 */ /* 0x000fea0003800000 */
.L_x_12132:
[----:B------:R-:W0:Y:S01]  /*5ea0*/  LDC.64 R170, c[0x0][0x308] ;  /* 0x0000c200ffaa7b82 */ /* 0x000e220000000a00 */
[----:B------:R-:W-:Y:S01]  /*5eb0*/  BSSY B1, `(.L_x_12134) ;  /* 0x000000d000017945 */ /* 0x000fe20003800000 */
[----:B0-----:R-:W-:-:S04]  /*5ec0*/  ISETP.NE.U32.AND P5, PT, R170, RZ, PT ;  /* 0x000000ffaa00720c */ /* 0x001fc80003fa5070 */
[----:B------:R-:W-:-:S04]  /*5ed0*/  ISETP.NE.AND.EX P5, PT, R171, RZ, PT, P5 ;  /* 0x000000ffab00720c */ /* 0x000fc80003fa5350 */
[----:B------:R-:W-:Y:S01]  /*5ee0*/  SEL R160, R174, R160, P5 ;  /* 0x000000a0aea07207 */ /* 0x000fe20002800000 */
[----:B------:R-:W-:Y:S08]  /*5ef0*/  @!P4 BRA `(.L_x_12135) ;  /* 0x000000000020c947 */ /* 0x000ff00003800000 */
[----:B------:R-:W-:Y:S01]  /*5f00*/  FMUL.FTZ R174, R174, UR13 ;  /* 0x0000000daeae7c20 */ /* 0x000fe20008410000 */
[----:B------:R-:W-:-:S03]  /*5f10*/  LOP3.LUT P6, RZ, R4, 0xff, RZ, 0xc0, !PT ;  /* 0x000000ff04ff7812 */ /* 0x000fc600078cc0ff */
[----:B------:R-:W-:-:S04]  /*5f20*/  FMUL.FTZ R174, R174, UR12 ;  /* 0x0000000caeae7c20 */ /* 0x000fc80008410000 */
[----:B------:R-:W-:-:S05]  /*5f30*/  FMUL.FTZ R164, R156, R174 ;  /* 0x000000ae9ca47220 */ /* 0x000fca0000410000 */
[----:B------:R-:W-:-:S05]  /*5f40*/  FSEL R164, R164, RZ, P6 ;  /* 0x000000ffa4a47208 */ /* 0x000fca0003000000 */
[----:B------:R-:W-:Y:S01]  /*5f50*/  FADD.FTZ R100, R100, R164 ;  /* 0x000000a464647221 */ /* 0x000fe20000010000 */
[----:B------:R-:W-:Y:S01]  /*5f60*/  MOV R164, RZ ;  /* 0x000000ff00a47202 */ /* 0x000fe20000000f00 */
[----:B------:R-:W-:-:S07]  /*5f70*/  @P6 FMUL.FTZ R164, R252, R174 ;  /* 0x000000aefca46220 */ /* 0x000fce0000410000 */
.L_x_12135:
[----:B------:R-:W-:Y:S05]  /*5f80*/  BSYNC B1 ;  /* 0x0000000000017941 */ /* 0x000fea0003800000 */
.L_x_12134:
        /* <DEDUP_REMOVED lines=11> */
.L_x_12137:
[----:B------:R-:W-:Y:S05]  /*6040*/  BSYNC B1 ;  /* 0x0000000000017941 */ /* 0x000fea0003800000 */
.L_x_12136:
[----:B------:R-:W-:Y:S01]  /*6050*/  BSSY B1, `(.L_x_12138) ;  /* 0x000000b000017945 */ /* 0x000fe20003800000 */
[----:B------:R-:W-:-:S03]  /*6060*/  SEL R161, R174, R161, P5 ;  /* 0x000000a1aea17207 */ /* 0x000fc60002800000 */
[----:B------:R-:W-:Y:S05]  /*6070*/  @!P4 BRA `(.L_x_12139) ;  /* 0x000000000020c947 */ /* 0x000fea0003800000 */
[----:B------:R-:W-:Y:S01]  /*6080*/  FMUL.FTZ R174, R174, UR13 ;  /* 0x0000000daeae7c20 */ /* 0x000fe20008410000 */
[----:B------:R-:W-:-:S03]  /*6090*/  LOP3.LUT P6, RZ, R4, 0xff00, RZ, 0xc0, !PT ;  /* 0x0000ff0004ff7812 */ /* 0x000fc600078cc0ff */
[----:B------:R-:W-:-:S04]  /*60a0*/  FMUL.FTZ R174, R174, UR12 ;  /* 0x0000000caeae7c20 */ /* 0x000fc80008410000 */
[----:B------:R-:W-:-:S05]  /*60b0*/  FMUL.FTZ R165, R157, R174 ;  /* 0x000000ae9da57220 */ /* 0x000fca0000410000 */
[----:B------:R-:W-:-:S05]  /*60c0*/  FSEL R165, R165, RZ, P6 ;  /* 0x000000ffa5a57208 */ /* 0x000fca0003000000 */
[----:B------:R-:W-:Y:S01]  /*60d0*/  FADD.FTZ R101, R101, R165 ;  /* 0x000000a565657221 */ /* 0x000fe20000010000 */
[----:B------:R-:W-:-:S06]  /*60e0*/  HFMA2.MMA R165, -RZ, RZ, 0, 0 ;  /* 0x00000000ffa57435 */ /* 0x000fcc00000001ff */
[----:B------:R-:W-:-:S07]  /*60f0*/  @P6 FMUL.FTZ R165, R251, R174 ;  /* 0x000000aefba56220 */ /* 0x000fce0000410000 */
.L_x_12139:
[----:B------:R-:W-:Y:S05]  /*6100*/  BSYNC B1 ;  /* 0x0000000000017941 */ /* 0x000fea0003800000 */
.L_x_12138:
        /* <DEDUP_REMOVED lines=11> */
.L_x_12141:
[----:B------:R-:W-:Y:S05]  /*61c0*/  BSYNC B1 ;  /* 0x0000000000017941 */ /* 0x000fea0003800000 */
.L_x_12140:
        /* <DEDUP_REMOVED lines=11> */
.L_x_12143:
[----:B------:R-:W-:Y:S05]  /*6280*/  BSYNC B1 ;  /* 0x0000000000017941 */ /* 0x000fea0003800000 */
.L_x_12142:
        /* <DEDUP_REMOVED lines=11> */
.L_x_12145:
[----:B------:R-:W-:Y:S05]  /*6340*/  BSYNC B1 ;  /* 0x0000000000017941 */ /* 0x000fea0003800000 */
.L_x_12144:
        /* <DEDUP_REMOVED lines=18> */
.L_x_12147:
[----:B------:R-:W-:Y:S05]  /*6470*/  BSYNC B1 ;  /* 0x0000000000017941 */ /* 0x000fea0003800000 */
.L_x_12146:
[----:B------:R4:W-:Y:S01]  /*6480*/  @P4 STG.E.128 desc[UR4][R168.64], R164 ;  /* 0x000000a4a8004986 */ /* 0x0009e2000c101d04 */
[----:B------:R-:W-:Y:S02]  /*6490*/  IADD3 R10, R10, 0x100, RZ ;  /* 0x000001000a0a7810 */ /* 0x000fe40007ffe0ff */
[----:B------:R-:W-:-:S07]  /*64a0*/  IADD3 R15, R15, 0x100, RZ ;  /* 0x000001000f0f7810 */ /* 0x000fce0007ffe0ff */
.L_x_12131:
[----:B------:R-:W-:Y:S05]  /*64b0*/  BSYNC B0 ;  /* 0x0000000000007941 */ /* 0x000fea0003800000 */
.L_x_12130:
        /* <DEDUP_REMOVED lines=22> */
.L_x_12151:
[----:B------:R-:W-:Y:S05]  /*6620*/  BSYNC B1 ;  /* 0x0000000000017941 */ /* 0x000fea0003800000 */
.L_x_12150:
        /* <DEDUP_REMOVED lines=14> */
.L_x_12153:
[----:B------:R-:W-:Y:S05]  /*6710*/  BSYNC B1 ;  /* 0x0000000000017941 */ /* 0x000fea0003800000 */
.L_x_12152:
        /* <DEDUP_REMOVED lines=11> */
.L_x_12155:
[----:B------:R-:W-:Y:S05]  /*67d0*/  BSYNC B1 ;  /* 0x0000000000017941 */ /* 0x000fea0003800000 */
.L_x_12154:
        /* <DEDUP_REMOVED lines=11> */
.L_x_12157:
[----:B------:R-:W-:Y:S05]  /*6890*/  BSYNC B1 ;  /* 0x0000000000017941 */ /* 0x000fea0003800000 */
.L_x_12156:
        /* <DEDUP_REMOVED lines=11> */
.L_x_12159:
[----:B------:R-:W-:Y:S05]  /*6950*/  BSYNC B1 ;  /* 0x0000000000017941 */ /* 0x000fea0003800000 */
.L_x_12158:
        /* <DEDUP_REMOVED lines=11> */
.L_x_12161:
[----:B------:R-:W-:Y:S05]  /*6a10*/  BSYNC B1 ;  /* 0x0000000000017941 */ /* 0x000fea0003800000 */
.L_x_12160:
        /* <DEDUP_REMOVED lines=11> */
.L_x_12163:
[----:B------:R-:W-:Y:S05]  /*6ad0*/  BSYNC B1 ;  /* 0x0000000000017941 */ /* 0x000fea0003800000 */
.L_x_12162:
        /* <DEDUP_REMOVED lines=18> */
.L_x_12165:
[----:B------:R-:W-:Y:S05]  /*6c00*/  BSYNC B1 ;  /* 0x0000000000017941 */ /* 0x000fea0003800000 */
.L_x_12164:
[----:B------:R0:W-:Y:S01]  /*6c10*/  @P4 STG.E.128 desc[UR4][R168.64], R164 ;  /* 0x000000a4a8004986 */ /* 0x0001e2000c101d04 */
[----:B------:R-:W-:Y:S02]  /*6c20*/  IADD3 R10, R10, 0x100, RZ ;  /* 0x000001000a0a7810 */ /* 0x000fe40007ffe0ff */
[----:B------:R-:W-:-:S07]  /*6c30*/  IADD3 R15, R15, 0x100, RZ ;  /* 0x000001000f0f7810 */ /* 0x000fce0007ffe0ff */
.L_x_12149:
[----:B------:R-:W-:Y:S05]  /*6c40*/  BSYNC B0 ;  /* 0x0000000000007941 */ /* 0x000fea0003800000 */
.L_x_12148:
        /* <DEDUP_REMOVED lines=22> */
.L_x_12169:
[----:B------:R-:W-:Y:S05]  /*6db0*/  BSYNC B1 ;  /* 0x0000000000017941 */ /* 0x000fea0003800000 */
.L_x_12168:
        /* <DEDUP_REMOVED lines=14> */
.L_x_12171:
[----:B------:R-:W-:Y:S05]  /*6ea0*/  BSYNC B1 ;  /* 0x0000000000017941 */ /* 0x000fea0003800000 */
.L_x_12170:
        /* <DEDUP_REMOVED lines=11> */
.L_x_12173:
[----:B------:R-:W-:Y:S05]  /*6f60*/  BSYNC B1 ;  /* 0x0000000000017941 */ /* 0x000fea0003800000 */
.L_x_12172:
        /* <DEDUP_REMOVED lines=11> */
.L_x_12175:
[----:B------:R-:W-:Y:S05]  /*7020*/  BSYNC B1 ;  /* 0x0000000000017941 */ /* 0x000fea0003800000 */
.L_x_12174:
        /* <DEDUP_REMOVED lines=11> */
.L_x_12177:
[----:B------:R-:W-:Y:S05]  /*70e0*/  BSYNC B1 ;  /* 0x0000000000017941 */ /* 0x000fea0003800000 */
.L_x_12176:
        /* <DEDUP_REMOVED lines=11> */
.L_x_12179:
[----:B------:R-:W-:Y:S05]  /*71a0*/  BSYNC B1 ;  /* 0x0000000000017941 */ /* 0x000fea0003800000 */
.L_x_12178:
        /* <DEDUP_REMOVED lines=11> */
.L_x_12181:
[----:B------:R-:W-:Y:S05]  /*7260*/  BSYNC B1 ;  /* 0x0000000000017941 */ /* 0x000fea0003800000 */
.L_x_12180:
        /* <DEDUP_REMOVED lines=18> */
.L_x_12183:
[----:B------:R-:W-:Y:S05]  /*7390*/  BSYNC B1 ;  /* 0x0000000000017941 */ /* 0x000fea0003800000 */
.L_x_12182:
[----:B------:R0:W-:Y:S01]  /*73a0*/  @P4 STG.E.128 desc[UR4][R168.64], R164 ;  /* 0x000000a4a8004986 */ /* 0x0001e2000c101d04 */
[----:B------:R-:W-:Y:S02]  /*73b0*/  IADD3 R10, R10, 0x100, RZ ;  /* 0x000001000a0a7810 */ /* 0x000fe40007ffe0ff */
[----:B------:R-:W-:-:S07]  /*73c0*/  IADD3 R15, R15, 0x100, RZ ;  /* 0x000001000f0f7810 */ /* 0x000fce0007ffe0ff */
.L_x_12167:
[----:B------:R-:W-:Y:S05]  /*73d0*/  BSYNC B0 ;  /* 0x0000000000007941 */ /* 0x000fea0003800000 */
.L_x_12166:
        /* <DEDUP_REMOVED lines=23> */
.L_x_12187:
[----:B------:R-:W-:Y:S05]  /*7550*/  BSYNC B1 ;  /* 0x0000000000017941 */ /* 0x000fea0003800000 */
.L_x_12186:
        /* <DEDUP_REMOVED lines=14> */
.L_x_12189:
[----:B------:R-:W-:Y:S05]  /*7640*/  BSYNC B1 ;  /* 0x0000000000017941 */ /* 0x000fea0003800000 */
.L_x_12188:
        /* <DEDUP_REMOVED lines=11> */
.L_x_12191:
[----:B------:R-:W-:Y:S05]  /*7700*/  BSYNC B1 ;  /* 0x0000000000017941 */ /* 0x000fea0003800000 */
.L_x_12190:
        /* <DEDUP_REMOVED lines=11> */
.L_x_12193:
[----:B------:R-:W-:Y:S05]  /*77c0*/  BSYNC B1 ;  /* 0x0000000000017941 */ /* 0x000fea0003800000 */
.L_x_12192:
        /* <DEDUP_REMOVED lines=11> */
.L_x_12195:
[----:B------:R-:W-:Y:S05]  /*7880*/  BSYNC B1 ;  /* 0x0000000000017941 */ /* 0x000fea0003800000 */
.L_x_12194:
        /* <DEDUP_REMOVED lines=11> */
.L_x_12197:
[----:B------:R-:W-:Y:S05]  /*7940*/  BSYNC B1 ;  /* 0x0000000000017941 */ /* 0x000fea0003800000 */
.L_x_12196:
        /* <DEDUP_REMOVED lines=11> */
.L_x_12199:
[----:B------:R-:W-:Y:S05]  /*7a00*/  BSYNC B1 ;  /* 0x0000000000017941 */ /* 0x000fea0003800000 */
.L_x_12198:
[----:B------:R-:W-:Y:S01]  /*7a10*/  ISETP.NE.U32.AND P3, PT, R170, RZ, PT ;  /* 0x000000ffaa00720c */ /* 0x000fe20003f65070 */
[----:B------:R-:W-:Y:S01]  /*7a20*/  BSSY B1, `(.L_x_12200) ;  /* 0x0000011000017945 */ /* 0x000fe20003800000 */
[----:B------:R-:W-:Y:S02]  /*7a30*/  SEL R163, R173, R163, P5 ;  /* 0x000000a3ada37207 */ /* 0x000fe40002800000 */
        /* <DEDUP_REMOVED lines=8> */
[----:B------:R-:W-:Y:S01]  /*7ac0*/  LOP3.LUT P3, RZ, R0, 0xff000000, RZ, 0xc0, !PT ;  /* 0xff00000000ff7812 */ /* 0x000fe2000786c0ff */
[----:B------:R-:W-:Y:S02]  /*7ad0*/  HFMA2.MMA R167, -RZ, RZ, 0, 0 ;  /* 0x00000000ffa77435 */ /* 0x000fe400000001ff */
[----:B------:R-:W-:-:S04]  /*7ae0*/  FMUL.FTZ R10, R10, UR12 ;  /* 0x0000000c0a0a7c20 */ /* 0x000fc80008410000 */
[----:B------:R-:W-:-:S05]  /*7af0*/  FMUL.FTZ R11, R159, R10 ;  /* 0x0000000a9f0b7220 */ /* 0x000fca0000410000 */
[----:B------:R-:W-:Y:S01]  /*7b00*/  FSEL R11, R11, RZ, P3 ;  /* 0x000000ff0b0b7208 */ /* 0x000fe20001800000 */
[----:B------:R-:W-:-:S04]  /*7b10*/  @P3 FMUL.FTZ R167, R237, R10 ;  /* 0x0000000aeda73220 */ /* 0x000fc80000410000 */
[----:B------:R-:W-:-:S07]  /*7b20*/  FADD.FTZ R115, R115, R11 ;  /* 0x0000000b73737221 */ /* 0x000fce0000010000 */
.L_x_12201:
[----:B------:R-:W-:Y:S05]  /*7b30*/  BSYNC B1 ;  /* 0x0000000000017941 */ /* 0x000fea0003800000 */
.L_x_12200:
[----:B------:R0:W-:Y:S02]  /*7b40*/  @P4 STG.E.128 desc[UR4][R168.64], R164 ;  /* 0x000000a4a8004986 */ /* 0x0001e4000c101d04 */
.L_x_12185:
[----:B------:R-:W-:Y:S05]  /*7b50*/  BSYNC B0 ;  /* 0x0000000000007941 */ /* 0x000fea0003800000 */
.L_x_12184:
[----:B------:R-:W-:Y:S02]  /*7b60*/  LOP3.LUT P3, RZ, R9, 0x10, RZ, 0xc0, !PT ;  /* 0x0000001009ff7812 */ /* 0x000fe4000786c0ff */
[----:B------:R-:W-:Y:S02]  /*7b70*/  IADD3 R12, R12, UR14, RZ ;  /* 0x0000000e0c0c7c10 */ /* 0x000fe4000fffe0ff */
[----:B------:R-:W-:Y:S02]  /*7b80*/  SEL R236, RZ, 0x1, P3 ;  /* 0x00000001ffec7807 */ /* 0x000fe40001800000 */
[----:B------:R-:W-:-:S13]  /*7b90*/  ISETP.GE.AND P3, PT, R12, UR15, PT ;  /* 0x0000000f0c007c0c */ /* 0x000fda000bf66270 */
[----:B------:R-:W-:Y:S05]  /*7ba0*/  @!P3 BRA `(.L_x_12202) ;  /* 0xffffff980024b947 */ /* 0x000fea000383ffff */
.L_x_12023:
[----:B-----5:R-:W0:Y:S01]  /*7bb0*/  S2R R0, SR_TID.X ;  /* 0x0000000000007919 */ /* 0x020e220000002100 */
        /* <DEDUP_REMOVED lines=17> */
.L_x_12204:
[----:B------:R-:W-:Y:S05]  /*7cd0*/  BSYNC B0 ;  /* 0x0000000000007941 */ /* 0x000fea0003800000 */
.L_x_12203:
        /* <DEDUP_REMOVED lines=13> */
.L_x_12206:
[----:B------:R-:W-:Y:S05]  /*7db0*/  BSYNC B0 ;  /* 0x0000000000007941 */ /* 0x000fea0003800000 */
.L_x_12205:
        /* <DEDUP_REMOVED lines=13> */
.L_x_12208:
[----:B------:R-:W-:Y:S05]  /*7e90*/  BSYNC B0 ;  /* 0x0000000000007941 */ /* 0x000fea0003800000 */
.L_x_12207:
        /* <DEDUP_REMOVED lines=13> */
.L_x_12210:
[----:B------:R-:W-:Y:S05]  /*7f70*/  BSYNC B0 ;  /* 0x0000000000007941 */ /* 0x000fea0003800000 */
.L_x_12209:
        /* <DEDUP_REMOVED lines=12> */
.L_x_12212:
[----:B------:R-:W-:Y:S05]  /*8040*/  BSYNC B0 ;  /* 0x0000000000007941 */ /* 0x000fea0003800000 */
.L_x_12211:
        /* <DEDUP_REMOVED lines=12> */
.L_x_12214:
[----:B------:R-:W-:Y:S05]  /*8110*/  BSYNC B0 ;  /* 0x0000000000007941 */ /* 0x000fea0003800000 */
.L_x_12213:
        /* <DEDUP_REMOVED lines=12> */
.L_x_12216:
[----:B------:R-:W-:Y:S05]  /*81e0*/  BSYNC B0 ;  /* 0x0000000000007941 */ /* 0x000fea0003800000 */
.L_x_12215:
[----:B------:R-:W-:-:S13]  /*81f0*/  LOP3.LUT P0, RZ, R9, 0x40, RZ, 0xc0, !PT ;  /* 0x0000004009ff7812 */ /* 0x000fda000780c0ff */
[----:B------:R-:W-:Y:S05]  /*8200*/  @!P0 EXIT ;  /* 0x000000000000894d */ /* 0x000fea0003800000 */
[----:B0-----:R-:W0:Y:S08]  /*8210*/  LDC.64 R2, c[0x0][0x2d0] ;  /* 0x0000b400ff027b82 */ /* 0x001e300000000a00 */
[----:B------:R-:W5:Y:S08]  /*8220*/  LDC.64 R4, c[0x0][0x2d8] ;  /* 0x0000b600ff047b82 */ /* 0x000f700000000a00 */
[----:B------:R-:W1:Y:S01]  /*8230*/  LDC.64 R6, c[0x0][0x2f0] ;  /* 0x0000bc00ff067b82 */ /* 0x000e620000000a00 */
[----:B0-----:R-:W-:-:S05]  /*8240*/  IMAD.WIDE.U32 R2, R13, 0x10, R2 ;  /* 0x000000100d027825 */ /* 0x001fca00078e0002 */
[----:B------:R-:W-:Y:S01]  /*8250*/  STG.E.128 desc[UR4][R2.64], R80 ;  /* 0x0000005002007986 */ /* 0x000fe2000c101d04 */
[----:B-----5:R-:W-:-:S05]  /*8260*/  IMAD.WIDE.U32 R4, R13, 0x10, R4 ;  /* 0x000000100d047825 */ /* 0x020fca00078e0004 */
[----:B------:R-:W-:Y:S01]  /*8270*/  STG.E.128 desc[UR4][R4.64], R52 ;  /* 0x0000003404007986 */ /* 0x000fe2000c101d04 */
[----:B-1----:R-:W-:-:S05]  /*8280*/  IMAD.WIDE.U32 R6, R13, 0x10, R6 ;  /* 0x000000100d067825 */ /* 0x002fca00078e0006 */
[----:B------:R-:W-:Y:S01]  /*8290*/  STG.E.128 desc[UR4][R6.64], R112 ;  /* 0x0000007006007986 */ /* 0x000fe2000c101d04 */
[----:B------:R-:W-:Y:S05]  /*82a0*/  EXIT ;  /* 0x000000000000794d */ /* 0x000fea0003800000 */
.L_x_12055:
[----:B------:R-:W-:Y:S01]  /*82b0*/  HFMA2.MMA R168, -RZ, RZ, 0, 9.5367431640625e-07 ;  /* 0x00000010ffa87435 */ /* 0x000fe200000001ff */
[----:B------:R-:W-:Y:S02]  /*82c0*/  MOV R171, R200 ;  /* 0x000000c800ab7202 */ /* 0x000fe40000000f00 */
[----:B------:R-:W-:Y:S02]  /*82d0*/  MOV R169, 0x1f ;  /* 0x0000001f00a97802 */ /* 0x000fe40000000f00 */
[----:B------:R-:W-:-:S07]  /*82e0*/  MOV R170, 0xffffffff ;  /* 0xffffffff00aa7802 */ /* 0x000fce0000000f00 */
[----:B-----5:R-:W-:Y:S05]  /*82f0*/  WARPSYNC.COLLECTIVE R170, `(.L_x_12217) ;  /* 0x00000000aa087348 */ /* 0x020fea0003c00000 */
[----:B------:R0:W1:Y:S02]  /*8300*/  SHFL.DOWN P6, R175, R171, R168, R169 ;  /* 0x080000a8abaf7389 */ /* 0x00006400000c00a9 */
[----:B01---5:R-:W-:Y:S01]  /*8310*/  ENDCOLLECTIVE ;  /* 0x000000000000791b */ /* 0x023fe20003800000 */
.L_x_12217:
[----:B------:R-:W-:Y:S01]  /*8320*/  MOV R171, R199 ;  /* 0x000000c700ab7202 */ /* 0x000fe20000000f00 */
[----:B------:R-:W-:-:S07]  /*8330*/  FADD.FTZ R200, R175, R200 ;  /* 0x000000c8afc87221 */ /* 0x000fce0000010000 */
[----:B------:R-:W-:Y:S05]  /*8340*/  WARPSYNC.COLLECTIVE R170, `(.L_x_12218) ;  /* 0x00000000aa087348 */ /* 0x000fea0003c00000 */
[----:B------:R0:W1:Y:S02]  /*8350*/  SHFL.DOWN P6, R175, R171, R168, R169 ;  /* 0x080000a8abaf7389 */ /* 0x00006400000c00a9 */
[----:B01----:R-:W-:Y:S01]  /*8360*/  ENDCOLLECTIVE ;  /* 0x000000000000791b */ /* 0x003fe20003800000 */
.L_x_12218:
[----:B------:R-:W-:Y:S01]  /*8370*/  HFMA2.MMA R168, -RZ, RZ, 0, 4.76837158203125e-07 ;  /* 0x00000008ffa87435 */ /* 0x000fe200000001ff */
[----:B------:R-:W-:Y:S01]  /*8380*/  MOV R171, R200 ;  /* 0x000000c800ab7202 */ /* 0x000fe20000000f00 */
[----:B------:R-:W-:-:S09]  /*8390*/  FADD.FTZ R199, R175, R199 ;  /* 0x000000c7afc77221 */ /* 0x000fd20000010000 */
[----:B------:R-:W-:Y:S05]  /*83a0*/  WARPSYNC.COLLECTIVE R170, `(.L_x_12219) ;  /* 0x00000000aa087348 */ /* 0x000fea0003c00000 */
[----:B------:R0:W1:Y:S02]  /*83b0*/  SHFL.DOWN P6, R175, R171, R168, R169 ;  /* 0x080000a8abaf7389 */ /* 0x00006400000c00a9 */
[----:B01----:R-:W-:Y:S01]  /*83c0*/  ENDCOLLECTIVE ;  /* 0x000000000000791b */ /* 0x003fe20003800000 */
.L_x_12219:
[----:B------:R-:W-:Y:S01]  /*83d0*/  MOV R171, R199 ;  /* 0x000000c700ab7202 */ /* 0x000fe20000000f00 */
[----:B------:R-:W-:-:S07]  /*83e0*/  FADD.FTZ R200, R200, R175 ;  /* 0x000000afc8c87221 */ /* 0x000fce0000010000 */
[----:B------:R-:W-:Y:S05]  /*83f0*/  WARPSYNC.COLLECTIVE R170, `(.L_x_12220) ;  /* 0x00000000aa087348 */ /* 0x000fea0003c00000 */
[----:B------:R0:W1:Y:S02]  /*8400*/  SHFL.DOWN P6, R175, R171, R168, R169 ;  /* 0x080000a8abaf7389 */ /* 0x00006400000c00a9 */
[----:B01----:R-:W-:Y:S01]  /*8410*/  ENDCOLLECTIVE ;  /* 0x000000000000791b */ /* 0x003fe20003800000 */
.L_x_12220:
[----:B------:R-:W-:Y:S01]  /*8420*/  HFMA2.MMA R168, -RZ, RZ, 0, 2.384185791015625e-07 ;  /* 0x00000004ffa87435 */ /* 0x000fe200000001ff */
[----:B------:R-:W-:Y:S01]  /*8430*/  MOV R171, R200 ;  /* 0x000000c800ab7202 */ /* 0x000fe20000000f00 */
[----:B------:R-:W-:-:S09]  /*8440*/  FADD.FTZ R199, R199, R175 ;  /* 0x000000afc7c77221 */ /* 0x000fd20000010000 */
[----:B------:R-:W-:Y:S05]  /*8450*/  WARPSYNC.COLLECTIVE R170, `(.L_x_12221) ;  /* 0x00000000aa087348 */ /* 0x000fea0003c00000 */
[----:B------:R0:W1:Y:S02]  /*8460*/  SHFL.DOWN P6, R175, R171, R168, R169 ;  /* 0x080000a8abaf7389 */ /* 0x00006400000c00a9 */
[----:B01----:R-:W-:Y:S01]  /*8470*/  ENDCOLLECTIVE ;  /* 0x000000000000791b */ /* 0x003fe20003800000 */
.L_x_12221:
[----:B------:R-:W-:Y:S02]  /*8480*/  MOV R171, R199 ;  /* 0x000000c700ab7202 */ /* 0x000fe40000000f00 */
[----:B------:R-:W-:-:S07]  /*8490*/  MOV R174, R175 ;  /* 0x000000af00ae7202 */ /* 0x000fce0000000f00 */
[----:B------:R-:W-:Y:S05]  /*84a0*/  WARPSYNC.COLLECTIVE R170, `(.L_x_12222) ;  /* 0x00000000aa087348 */ /* 0x000fea0003c00000 */
[----:B------:R0:W1:Y:S02]  /*84b0*/  SHFL.DOWN P6, R175, R171, R168, R169 ;  /* 0x080000a8abaf7389 */ /* 0x00006400000c00a9 */
[----:B01----:R-:W-:Y:S01]  /*84c0*/  ENDCOLLECTIVE ;  /* 0x000000000000791b */ /* 0x003fe20003800000 */
.L_x_12222:
[----:B------:R-:W-:Y:S01]  /*84d0*/  FADD.FTZ R174, R200, R174 ;  /* 0x000000aec8ae7221 */ /* 0x000fe20000010000 */
[----:B------:R-:W-:-:S04]  /*84e0*/  HFMA2.MMA R168, -RZ, RZ, 0, 1.1920928955078125e-07 ;  /* 0x00000002ffa87435 */ /* 0x000fc800000001ff */
[----:B------:R-:W-:Y:S02]  /*84f0*/  MOV R171, R174 ;  /* 0x000000ae00ab7202 */ /* 0x000fe40000000f00 */
[----:B------:R-:W-:-:S07]  /*8500*/  MOV R173, R175 ;  /* 0x000000af00ad7202 */ /* 0x000fce0000000f00 */
[----:B------:R-:W-:Y:S05]  /*8510*/  WARPSYNC.COLLECTIVE R170, `(.L_x_12223) ;  /* 0x00000000aa087348 */ /* 0x000fea0003c00000 */
[----:B------:R0:W1:Y:S02]  /*8520*/  SHFL.DOWN P6, R175, R171, R168, R169 ;  /* 0x080000a8abaf7389 */ /* 0x00006400000c00a9 */
[----:B01----:R-:W-:Y:S01]  /*8530*/  ENDCOLLECTIVE ;  /* 0x000000000000791b */ /* 0x003fe20003800000 */
.L_x_12223:
[----:B------:R-:W-:-:S05]  /*8540*/  FADD.FTZ R173, R199, R173 ;  /* 0x000000adc7ad7221 */ /* 0x000fca0000010000 */
[----:B------:R-:W-:Y:S01]  /*8550*/  MOV R171, R173 ;  /* 0x000000ad00ab7202 */ /* 0x000fe20000000f00 */
[----:B------:R-:W-:-:S07]  /*8560*/  FADD.FTZ R174, R174, R175 ;  /* 0x000000afaeae7221 */ /* 0x000fce0000010000 */
[----:B------:R-:W-:Y:S05]  /*8570*/  WARPSYNC.COLLECTIVE R170, `(.L_x_12224) ;  /* 0x00000000aa087348 */ /* 0x000fea0003c00000 */
[----:B------:R0:W1:Y:S02]  /*8580*/  SHFL.DOWN P6, R175, R171, R168, R169 ;  /* 0x080000a8abaf7389 */ /* 0x00006400000c00a9 */
[----:B01----:R-:W-:Y:S01]  /*8590*/  ENDCOLLECTIVE ;  /* 0x000000000000791b */ /* 0x003fe20003800000 */
.L_x_12224:
[----:B------:R-:W-:Y:S01]  /*85a0*/  HFMA2.MMA R168, -RZ, RZ, 0, 5.9604644775390625e-08 ;  /* 0x00000001ffa87435 */ /* 0x000fe200000001ff */
[----:B------:R-:W-:Y:S01]  /*85b0*/  MOV R171, R174 ;  /* 0x000000ae00ab7202 */ /* 0x000fe20000000f00 */
[----:B------:R-:W-:-:S09]  /*85c0*/  FADD.FTZ R173, R173, R175 ;  /* 0x000000afadad7221 */ /* 0x000fd20000010000 */
[----:B------:R-:W-:Y:S05]  /*85d0*/  WARPSYNC.COLLECTIVE R170, `(.L_x_12225) ;  /* 0x00000000aa087348 */ /* 0x000fea0003c00000 */
[----:B------:R0:W1:Y:S02]  /*85e0*/  SHFL.DOWN P6, R175, R171, R168, R169 ;  /* 0x080000a8abaf7389 */ /* 0x00006400000c00a9 */
[----:B01----:R-:W-:Y:S01]  /*85f0*/  ENDCOLLECTIVE ;  /* 0x000000000000791b */ /* 0x003fe20003800000 */
.L_x_12225:
[----:B------:R-:W-:Y:S02]  /*8600*/  MOV R171, R173 ;  /* 0x000000ad00ab7202 */ /* 0x000fe40000000f00 */
[----:B------:R-:W-:-:S07]  /*8610*/  MOV R197, R175 ;  /* 0x000000af00c57202 */ /* 0x000fce0000000f00 */
[----:B------:R-:W-:Y:S05]  /*8620*/  WARPSYNC.COLLECTIVE R170, `(.L_x_12226) ;  /* 0x00000000aa087348 */ /* 0x000fea0003c00000 */
[----:B------:R0:W1:Y:S02]  /*8630*/  SHFL.DOWN P6, R175, R171, R168, R169 ;  /* 0x080000a8abaf7389 */ /* 0x00006400000c00a9 */
[----:B01----:R-:W-:Y:S01]  /*8640*/  ENDCOLLECTIVE ;  /* 0x000000000000791b */ /* 0x003fe20003800000 */
.L_x_12226:
[----:B------:R-:W-:Y:S01]  /*8650*/  MOV R169, R175 ;  /* 0x000000af00a97202 */ /* 0x000fe20000000f00 */
[----:B------:R-:W-:Y:S06]  /*8660*/  BRA `(.L_x_12227) ;  /* 0xffffffb000f47947 */ /* 0x000fec000383ffff */
.L_x_12228:
        /* <DEDUP_REMOVED lines=9> */
.L_x_14037:


//--------------------- .text._ZN10layer_norm22ln_bwd_finalize_kernelINS_22Kernel_traits_finalizeILj8192E6__halfffffjLb1ELj1024ELj4ENS_18Kernel_traits_baseILj8192ES2_ffffjLj1024EEEEELb1ELb1EEEvNS_9BwdParamsE --------------------------
	.section	.text._ZN10layer_norm22ln_bwd_finalize_kernelINS_22Kernel_traits_finalizeILj8192E6__halfffffjLb1ELj1024ELj4ENS_18Kernel_traits_baseILj8192ES2_ffffjLj1024EEEEELb1ELb1EEEvNS_9BwdParamsE,"ax",@progbits
	.align	128
        .global         _ZN10layer_norm22ln_bwd_finalize_kernelINS_22Kernel_traits_finalizeILj8192E6__halfffffjLb1ELj1024ELj4ENS_18Kernel_traits_baseILj8192ES2_ffffjLj1024EEEEELb1ELb1EEEvNS_9BwdParamsE
        .type           _ZN10layer_norm22ln_bwd_finalize_kernelINS_22Kernel_traits_finalizeILj8192E6__halfffffjLb1ELj1024ELj4ENS_18Kernel_traits_baseILj8192ES2_ffffjLj1024EEEEELb1ELb1EEEvNS_9BwdParamsE,@function
        .size           _ZN10layer_norm22ln_bwd_finalize_kernelINS_22Kernel_traits_finalizeILj8192E6__halfffffjLb1ELj1024ELj4ENS_18Kernel_traits_baseILj8192ES2_ffffjLj1024EEEEELb1ELb1EEEvNS_9BwdParamsE,(.L_x_14038 - _ZN10layer_norm22ln_bwd_finalize_kernelINS_22Kernel_traits_finalizeILj8192E6__halfffffjLb1ELj1024ELj4ENS_18Kernel_traits_baseILj8192ES2_ffffjLj1024EEEEELb1ELb1EEEvNS_9BwdParamsE)
        .other          _ZN10layer_norm22ln_bwd_finalize_kernelINS_22Kernel_traits_finalizeILj8192E6__halfffffjLb1ELj1024ELj4ENS_18Kernel_traits_baseILj8192ES2_ffffjLj1024EEEEELb1ELb1EEEvNS_9BwdParamsE,@"STO_CUDA_ENTRY STV_DEFAULT"
_ZN10layer_norm22ln_bwd_finalize_kernelINS_22Kernel_traits_finalizeILj8192E6__halfffffjLb1ELj1024ELj4ENS_18Kernel_traits_baseILj8192ES2_ffffjLj1024EEEEELb1ELb1EEEvNS_9BwdParamsE:
.text._ZN10layer_norm22ln_bwd_finalize_kernelINS_22Kernel_traits_finalizeILj8192E6__halfffffjLb1ELj1024ELj4ENS_18Kernel_traits_baseILj8192ES2_ffffjLj1024EEEEELb1ELb1EEEvNS_9BwdParamsE:
        /* <DEDUP_REMOVED lines=25> */
.L_x_12240:
        /* <DEDUP_REMOVED lines=33> */
.L_x_12233:
        /* <DEDUP_REMOVED lines=49> */
.L_x_12232:
[----:B------:R-:W-:Y:S05]  /*06b0*/  BSYNC B1 ;  /* 0x0000000000017941 */ /* 0x000fea0003800000 */
.L_x_12231:
        /* <DEDUP_REMOVED lines=32> */
.L_x_12235:
[----:B------:R-:W-:Y:S05]  /*08c0*/  BSYNC B1 ;  /* 0x0000000000017941 */ /* 0x000fea0003800000 */
.L_x_12234:
        /* <DEDUP_REMOVED lines=16> */
.L_x_12230:
[----:B------:R-:W-:Y:S05]  /*09d0*/  BSYNC B0 ;  /* 0x0000000000007941 */ /* 0x000fea0003800000 */
.L_x_12229:
        /* <DEDUP_REMOVED lines=40> */
.L_x_12256:
        /* <DEDUP_REMOVED lines=8> */
.L_x_12236:
        /* <DEDUP_REMOVED lines=21> */
.L_x_12239:
[----:B------:R-:W-:Y:S05]  /*0e30*/  BSYNC B0 ;  /* 0x0000000000007941 */ /* 0x000fea0003800000 */
.L_x_12238:
[C---:B------:R-:W-:Y:S02]  /*0e40*/  ISETP.GT.U32.AND P1, PT, R4.reuse, -0x2001, PT ;  /* 0xffffdfff0400780c */ /* 0x040fe40003f24070 */
[----:B------:R-:W-:Y:S02]  /*0e50*/  IADD3 R4, R4, 0x2000, RZ ;  /* 0x0000200004047810 */ /* 0x000fe40007ffe0ff */
[----:B------:R-:W-:-:S09]  /*0e60*/  IADD3 R5, R5, 0x1000, RZ ;  /* 0x0000100005057810 */ /* 0x000fd20007ffe0ff */
[----:B------:R-:W-:Y:S05]  /*0e70*/  @P1 BRA `(.L_x_12240) ;  /* 0xfffffff000c41947 */ /* 0x000fea000383ffff */
[----:B------:R-:W-:Y:S05]  /*0e80*/  EXIT ;  /* 0x000000000000794d */ /* 0x000fea0003800000 */
.L_x_12237:
[----:B------:R-:W-:Y:S01]  /*0e90*/  HFMA2.MMA R22, -RZ, RZ, 0, 5.9604644775390625e-08 ;  /* 0x00000001ff167435 */ /* 0x000fe200000001ff */
[----:B---3--:R-:W-:Y:S01]  /*0ea0*/  MOV R23, R8 ;  /* 0x0000000800177202 */ /* 0x008fe20000000f00 */
[----:B------:R-:W-:Y:S01]  /*0eb0*/  IMAD.MOV.U32 R20, RZ, RZ, -0x1 ;  /* 0xffffffffff147424 */ /* 0x000fe200078e00ff */
[----:B------:R-:W-:-:S08]  /*0ec0*/  MOV R25, 0x1f ;  /* 0x0000001f00197802 */ /* 0x000fd00000000f00 */
[----:B012---:R-:W-:Y:S05]  /*0ed0*/  WARPSYNC.COLLECTIVE R20, `(.L_x_12241) ;  /* 0x0000000014087348 */ /* 0x007fea0003c00000 */
[----:B------:R3:W4:Y:S02]  /*0ee0*/  SHFL.BFLY P2, R21, R23, R22, R25 ;  /* 0x0c00001617157389 */ /* 0x0007240000040019 */
[----:B01234-:R-:W-:Y:S01]  /*0ef0*/  ENDCOLLECTIVE ;  /* 0x000000000000791b */ /* 0x01ffe20003800000 */
.L_x_12241:
[----:B------:R-:W-:Y:S01]  /*0f00*/  HFMA2.MMA R22, -RZ, RZ, 0, 1.1920928955078125e-07 ;  /* 0x00000002ff167435 */ /* 0x000fe200000001ff */
[----:B------:R-:W-:-:S05]  /*0f10*/  MOV R9, R21 ;  /* 0x0000001500097202 */ /* 0x000fca0000000f00 */
[----:B------:R-:W-:-:S05]  /*0f20*/  FADD.FTZ R9, R8, R9 ;  /* 0x0000000908097221 */ /* 0x000fca0000010000 */
[----:B------:R-:W-:-:S07]  /*0f30*/  MOV R23, R9 ;  /* 0x0000000900177202 */ /* 0x000fce0000000f00 */
[----:B------:R-:W-:Y:S05]  /*0f40*/  WARPSYNC.COLLECTIVE R20, `(.L_x_12242) ;  /* 0x0000000014087348 */ /* 0x000fea0003c00000 */
[----:B------:R0:W1:Y:S02]  /*0f50*/  SHFL.BFLY P2, R21, R23, R22, R25 ;  /* 0x0c00001617157389 */ /* 0x0000640000040019 */
[----:B01----:R-:W-:Y:S01]  /*0f60*/  ENDCOLLECTIVE ;  /* 0x000000000000791b */ /* 0x003fe20003800000 */
.L_x_12242:
[----:B------:R-:W-:Y:S01]  /*0f70*/  HFMA2.MMA R22, -RZ, RZ, 0, 2.384185791015625e-07 ;  /* 0x00000004ff167435 */ /* 0x000fe200000001ff */
[----:B------:R-:W-:-:S05]  /*0f80*/  MOV R12, R21 ;  /* 0x00000015000c7202 */ /* 0x000fca0000000f00 */
[----:B------:R-:W-:-:S05]  /*0f90*/  FADD.FTZ R12, R9, R12 ;  /* 0x0000000c090c7221 */ /* 0x000fca0000010000 */
[----:B------:R-:W-:-:S07]  /*0fa0*/  MOV R23, R12 ;  /* 0x0000000c00177202 */ /* 0x000fce0000000f00 */
[----:B------:R-:W-:Y:S05]  /*0fb0*/  WARPSYNC.COLLECTIVE R20, `(.L_x_12243) ;  /* 0x0000000014087348 */ /* 0x000fea0003c00000 */
[----:B------:R0:W1:Y:S02]  /*0fc0*/  SHFL.BFLY P2, R21, R23, R22, R25 ;  /* 0x0c00001617157389 */ /* 0x0000640000040019 */
[----:B01----:R-:W-:Y:S01]  /*0fd0*/  ENDCOLLECTIVE ;  /* 0x000000000000791b */ /* 0x003fe20003800000 */
.L_x_12243:
[----:B------:R-:W-:Y:S01]  /*0fe0*/  HFMA2.MMA R22, -RZ, RZ, 0, 4.76837158203125e-07 ;  /* 0x00000008ff167435 */ /* 0x000fe200000001ff */
[----:B------:R-:W-:-:S05]  /*0ff0*/  MOV R13, R21 ;  /* 0x00000015000d7202 */ /* 0x000fca0000000f00 */
[----:B------:R-:W-:-:S04]  /*1000*/  FADD.FTZ R13, R12, R13 ;  /* 0x0000000d0c0d7221 */ /* 0x000fc80000010000 */
[----:B------:R-:W-:-:S07]  /*1010*/  IMAD.MOV.U32 R23, RZ, RZ, R13 ;  /* 0x000000ffff177224 */ /* 0x000fce00078e000d */
[----:B------:R-:W-:Y:S05]  /*1020*/  WARPSYNC.COLLECTIVE R20, `(.L_x_12244) ;  /* 0x0000000014087348 */ /* 0x000fea0003c00000 */
[----:B------:R0:W1:Y:S02]  /*1030*/  SHFL.BFLY P2, R21, R23, R22, R25 ;  /* 0x0c00001617157389 */ /* 0x0000640000040019 */
[----:B01----:R-:W-:Y:S01]  /*1040*/  ENDCOLLECTIVE ;  /* 0x000000000000791b */ /* 0x003fe20003800000 */
.L_x_12244:
[----:B------:R-:W-:Y:S01]  /*1050*/  HFMA2.MMA R22, -RZ, RZ, 0, 9.5367431640625e-07 ;  /* 0x00000010ff167435 */ /* 0x000fe200000001ff */
[----:B------:R-:W-:-:S05]  /*1060*/  MOV R8, R21 ;  /* 0x0000001500087202 */ /* 0x000fca0000000f00 */
[----:B------:R-:W-:-:S05]  /*1070*/  FADD.FTZ R9, R13, R8 ;  /* 0x000000080d097221 */ /* 0x000fca0000010000 */
[----:B------:R-:W-:-:S07]  /*1080*/  MOV R23, R9 ;  /* 0x0000000900177202 */ /* 0x000fce0000000f00 */
[----:B------:R-:W-:Y:S05]  /*1090*/  WARPSYNC.COLLECTIVE R20, `(.L_x_12245) ;  /* 0x0000000014087348 */ /* 0x000fea0003c00000 */
[----:B------:R0:W1:Y:S02]  /*10a0*/  SHFL.BFLY P2, R21, R23, R22, R25 ;  /* 0x0c00001617157389 */ /* 0x0000640000040019 */
[----:B01----:R-:W-:Y:S01]  /*10b0*/  ENDCOLLECTIVE ;  /* 0x000000000000791b */ /* 0x003fe20003800000 */
.L_x_12245:
[----:B------:R-:W-:Y:S01]  /*10c0*/  HFMA2.MMA R22, -RZ, RZ, 0, 5.9604644775390625e-08 ;  /* 0x00000001ff167435 */ /* 0x000fe200000001ff */
[----:B------:R-:W-:Y:S02]  /*10d0*/  MOV R23, R11 ;  /* 0x0000000b00177202 */ /* 0x000fe40000000f00 */
[----:B------:R-:W-:-:S08]  /*10e0*/  MOV R8, R21 ;  /* 0x0000001500087202 */ /* 0x000fd00000000f00 */
[----:B------:R-:W-:Y:S05]  /*10f0*/  WARPSYNC.COLLECTIVE R20, `(.L_x_12246) ;  /* 0x0000000014087348 */ /* 0x000fea0003c00000 */
[----:B------:R0:W1:Y:S02]  /*1100*/  SHFL.BFLY P2, R21, R23, R22, R25 ;  /* 0x0c00001617157389 */ /* 0x0000640000040019 */
[----:B01----:R-:W-:Y:S01]  /*1110*/  ENDCOLLECTIVE ;  /* 0x000000000000791b */ /* 0x003fe20003800000 */
.L_x_12246:
[----:B------:R-:W-:Y:S01]  /*1120*/  HFMA2.MMA R22, -RZ, RZ, 0, 1.1920928955078125e-07 ;  /* 0x00000002ff167435 */ /* 0x000fe200000001ff */
[----:B------:R-:W-:-:S05]  /*1130*/  MOV R12, R21 ;  /* 0x00000015000c7202 */ /* 0x000fca0000000f00 */
[----:B------:R-:W-:-:S04]  /*1140*/  FADD.FTZ R14, R11, R12 ;  /* 0x0000000c0b0e7221 */ /* 0x000fc80000010000 */
[----:B------:R-:W-:-:S07]  /*1150*/  IMAD.MOV.U32 R23, RZ, RZ, R14 ;  /* 0x000000ffff177224 */ /* 0x000fce00078e000e */
[----:B------:R-:W-:Y:S05]  /*1160*/  WARPSYNC.COLLECTIVE R20, `(.L_x_12247) ;  /* 0x0000000014087348 */ /* 0x000fea0003c00000 */
[----:B------:R0:W1:Y:S02]  /*1170*/  SHFL.BFLY P2, R21, R23, R22, R25 ;  /* 0x0c00001617157389 */ /* 0x0000640000040019 */
[----:B01----:R-:W-:Y:S01]  /*1180*/  ENDCOLLECTIVE ;  /* 0x000000000000791b */ /* 0x003fe20003800000 */
.L_x_12247:
[----:B------:R-:W-:Y:S01]  /*1190*/  HFMA2.MMA R22, -RZ, RZ, 0, 2.384185791015625e-07 ;  /* 0x00000004ff167435 */ /* 0x000fe200000001ff */
[----:B------:R-:W-:-:S05]  /*11a0*/  MOV R13, R21 ;  /* 0x00000015000d7202 */ /* 0x000fca0000000f00 */
[----:B------:R-:W-:-:S05]  /*11b0*/  FADD.FTZ R15, R14, R13 ;  /* 0x0000000d0e0f7221 */ /* 0x000fca0000010000 */
[----:B------:R-:W-:-:S07]  /*11c0*/  MOV R23, R15 ;  /* 0x0000000f00177202 */ /* 0x000fce0000000f00 */
[----:B------:R-:W-:Y:S05]  /*11d0*/  WARPSYNC.COLLECTIVE R20, `(.L_x_12248) ;  /* 0x0000000014087348 */ /* 0x000fea0003c00000 */
[----:B------:R0:W1:Y:S02]  /*11e0*/  SHFL.BFLY P2, R21, R23, R22, R25 ;  /* 0x0c00001617157389 */ /* 0x0000640000040019 */
[----:B01----:R-:W-:Y:S01]  /*11f0*/  ENDCOLLECTIVE ;  /* 0x000000000000791b */ /* 0x003fe20003800000 */
.L_x_12248:
[----:B------:R-:W-:Y:S01]  /*1200*/  HFMA2.MMA R22, -RZ, RZ, 0, 4.76837158203125e-07 ;  /* 0x00000008ff167435 */ /* 0x000fe200000001ff */
[----:B------:R-:W-:-:S05]  /*1210*/  MOV R16, R21 ;  /* 0x0000001500107202 */ /* 0x000fca0000000f00 */
[----:B------:R-:W-:-:S05]  /*1220*/  FADD.FTZ R16, R15, R16 ;  /* 0x000000100f107221 */ /* 0x000fca0000010000 */
[----:B------:R-:W-:-:S07]  /*1230*/  MOV R23, R16 ;  /* 0x0000001000177202 */ /* 0x000fce0000000f00 */
[----:B------:R-:W-:Y:S05]  /*1240*/  WARPSYNC.COLLECTIVE R20, `(.L_x_12249) ;  /* 0x0000000014087348 */ /* 0x000fea0003c00000 */
[----:B------:R0:W1:Y:S02]  /*1250*/  SHFL.BFLY P2, R21, R23, R22, R25 ;  /* 0x0c00001617157389 */ /* 0x0000640000040019 */
[----:B01----:R-:W-:Y:S01]  /*1260*/  ENDCOLLECTIVE ;  /* 0x000000000000791b */ /* 0x003fe20003800000 */
.L_x_12249:
[----:B------:R-:W-:Y:S01]  /*1270*/  HFMA2.MMA R22, -RZ, RZ, 0, 9.5367431640625e-07 ;  /* 0x00000010ff167435 */ /* 0x000fe200000001ff */
[----:B------:R-:W-:-:S05]  /*1280*/  MOV R11, R21 ;  /* 0x00000015000b7202 */ /* 0x000fca0000000f00 */
[----:B------:R-:W-:-:S04]  /*1290*/  FADD.FTZ R11, R16, R11 ;  /* 0x0000000b100b7221 */ /* 0x000fc80000010000 */
[----:B------:R-:W-:-:S07]  /*12a0*/  IMAD.MOV.U32 R23, RZ, RZ, R11 ;  /* 0x000000ffff177224 */ /* 0x000fce00078e000b */
[----:B------:R-:W-:Y:S05]  /*12b0*/  WARPSYNC.COLLECTIVE R20, `(.L_x_12250) ;  /* 0x0000000014087348 */ /* 0x000fea0003c00000 */
[----:B------:R0:W1:Y:S02]  /*12c0*/  SHFL.BFLY P2, R21, R23, R22, R25 ;  /* 0x0c00001617157389 */ /* 0x0000640000040019 */
[----:B01----:R-:W-:Y:S01]  /*12d0*/  ENDCOLLECTIVE ;  /* 0x000000000000791b */ /* 0x003fe20003800000 */
.L_x_12250:
[----:B------:R-:W-:Y:S01]  /*12e0*/  HFMA2.MMA R22, -RZ, RZ, 0, 5.9604644775390625e-08 ;  /* 0x00000001ff167435 */ /* 0x000fe200000001ff */
[----:B------:R-:W-:Y:S02]  /*12f0*/  MOV R23, R10 ;  /* 0x0000000a00177202 */ /* 0x000fe40000000f00 */
[----:B------:R-:W-:-:S08]  /*1300*/  MOV R12, R21 ;  /* 0x00000015000c7202 */ /* 0x000fd00000000f00 */
[----:B------:R-:W-:Y:S05]  /*1310*/  WARPSYNC.COLLECTIVE R20, `(.L_x_12251) ;  /* 0x0000000014087348 */ /* 0x000fea0003c00000 */
[----:B------:R0:W1:Y:S02]  /*1320*/  SHFL.BFLY P2, R21, R23, R22, R25 ;  /* 0x0c00001617157389 */ /* 0x0000640000040019 */
[----:B01----:R-:W-:Y:S01]  /*1330*/  ENDCOLLECTIVE ;  /* 0x000000000000791b */ /* 0x003fe20003800000 */
.L_x_12251:
[----:B------:R-:W-:Y:S01]  /*1340*/  HFMA2.MMA R22, -RZ, RZ, 0, 1.1920928955078125e-07 ;  /* 0x00000002ff167435 */ /* 0x000fe200000001ff */
[----:B------:R-:W-:-:S05]  /*1350*/  MOV R13, R21 ;  /* 0x00000015000d7202 */ /* 0x000fca0000000f00 */
[----:B------:R-:W-:-:S05]  /*1360*/  FADD.FTZ R17, R10, R13 ;  /* 0x0000000d0a117221 */ /* 0x000fca0000010000 */
[----:B------:R-:W-:-:S07]  /*1370*/  MOV R23, R17 ;  /* 0x0000001100177202 */ /* 0x000fce0000000f00 */
[----:B------:R-:W-:Y:S05]  /*1380*/  WARPSYNC.COLLECTIVE R20, `(.L_x_12252) ;  /* 0x0000000014087348 */ /* 0x000fea0003c00000 */
[----:B------:R0:W1:Y:S02]  /*1390*/  SHFL.BFLY P2, R21, R23, R22, R25 ;  /* 0x0c00001617157389 */ /* 0x0000640000040019 */
[----:B01----:R-:W-:Y:S01]  /*13a0*/  ENDCOLLECTIVE ;  /* 0x000000000000791b */ /* 0x003fe20003800000 */
.L_x_12252:
[----:B------:R-:W-:Y:S01]  /*13b0*/  HFMA2.MMA R22, -RZ, RZ, 0, 2.384185791015625e-07 ;  /* 0x00000004ff167435 */ /* 0x000fe200000001ff */
[----:B------:R-:W-:-:S05]  /*13c0*/  MOV R16, R21 ;  /* 0x0000001500107202 */ /* 0x000fca0000000f00 */
[----:B------:R-:W-:-:S04]  /*13d0*/  FADD.FTZ R18, R17, R16 ;  /* 0x0000001011127221 */ /* 0x000fc80000010000 */
[----:B------:R-:W-:-:S07]  /*13e0*/  IMAD.MOV.U32 R23, RZ, RZ, R18 ;  /* 0x000000ffff177224 */ /* 0x000fce00078e0012 */
[----:B------:R-:W-:Y:S05]  /*13f0*/  WARPSYNC.COLLECTIVE R20, `(.L_x_12253) ;  /* 0x0000000014087348 */ /* 0x000fea0003c00000 */
[----:B------:R0:W1:Y:S02]  /*1400*/  SHFL.BFLY P2, R21, R23, R22, R25 ;  /* 0x0c00001617157389 */ /* 0x0000640000040019 */
[----:B01----:R-:W-:Y:S01]  /*1410*/  ENDCOLLECTIVE ;  /* 0x000000000000791b */ /* 0x003fe20003800000 */
.L_x_12253:
[----:B------:R-:W-:Y:S01]  /*1420*/  HFMA2.MMA R22, -RZ, RZ, 0, 4.76837158203125e-07 ;  /* 0x00000008ff167435 */ /* 0x000fe200000001ff */
[----:B------:R-:W-:-:S05]  /*1430*/  MOV R19, R21 ;  /* 0x0000001500137202 */ /* 0x000fca0000000f00 */
[----:B------:R-:W-:-:S05]  /*1440*/  FADD.FTZ R19, R18, R19 ;  /* 0x0000001312137221 */ /* 0x000fca0000010000 */
[----:B------:R-:W-:-:S07]  /*1450*/  MOV R23, R19 ;  /* 0x0000001300177202 */ /* 0x000fce0000000f00 */
[----:B------:R-:W-:Y:S05]  /*1460*/  WARPSYNC.COLLECTIVE R20, `(.L_x_12254) ;  /* 0x0000000014087348 */ /* 0x000fea0003c00000 */
[----:B------:R0:W1:Y:S02]  /*1470*/  SHFL.BFLY P2, R21, R23, R22, R25 ;  /* 0x0c00001617157389 */ /* 0x0000640000040019 */
[----:B01----:R-:W-:Y:S01]  /*1480*/  ENDCOLLECTIVE ;  /* 0x000000000000791b */ /* 0x003fe20003800000 */
.L_x_12254:
[----:B------:R-:W-:Y:S01]  /*1490*/  HFMA2.MMA R22, -RZ, RZ, 0, 9.5367431640625e-07 ;  /* 0x00000010ff167435 */ /* 0x000fe200000001ff */
[----:B------:R-:W-:-:S05]  /*14a0*/  MOV R10, R21 ;  /* 0x00000015000a7202 */ /* 0x000fca0000000f00 */
[----:B------:R-:W-:-:S05]  /*14b0*/  FADD.FTZ R10, R19, R10 ;  /* 0x0000000a130a7221 */ /* 0x000fca0000010000 */
[----:B------:R-:W-:-:S07]  /*14c0*/  MOV R23, R10 ;  /* 0x0000000a00177202 */ /* 0x000fce0000000f00 */
[----:B------:R-:W-:Y:S05]  /*14d0*/  WARPSYNC.COLLECTIVE R20, `(.L_x_12255) ;  /* 0x0000000014087348 */ /* 0x000fea0003c00000 */
[----:B------:R0:W1:Y:S02]  /*14e0*/  SHFL.BFLY P2, R21, R23, R22, R25 ;  /* 0x0c00001617157389 */ /* 0x0000640000040019 */
[----:B01----:R-:W-:Y:S01]  /*14f0*/  ENDCOLLECTIVE ;  /* 0x000000000000791b */ /* 0x003fe20003800000 */
.L_x_12255:
[----:B------:R-:W-:Y:S01]  /*1500*/  MOV R15, R21 ;  /* 0x00000015000f7202 */ /* 0x000fe20000000f00 */
[----:B------:R-:W-:Y:S06]  /*1510*/  BRA `(.L_x_12256) ;  /* 0xfffffff400d07947 */ /* 0x000fec000383ffff */
.L_x_12257:
        /* <DEDUP_REMOVED lines=14> */
.L_x_14038:


//--------------------- .text._ZN10layer_norm13ln_bwd_kernelINS_13Kernel_traitsI6__halfffffjLj8192ELj1ELj1ELj8ELj16ENS_18Kernel_traits_baseILj8192ES2_ffffjLj256EEEEELb1ELb1ELb1ELb1EEEvNS_9BwdParamsE --------------------------
	.section	.text._ZN10layer_norm13ln_bwd_kernelINS_13Kernel_traitsI6__halfffffjLj8192ELj1ELj1ELj8ELj16ENS_18Kernel_traits_baseILj8192ES2_ffffjLj256EEEEELb1ELb1ELb1ELb1EEEvNS_9BwdParamsE,"ax",@progbits
	.align	128
        .global         _ZN10layer_norm13ln_bwd_kernelINS_13Kernel_traitsI6__halfffffjLj8192ELj1ELj1ELj8ELj16ENS_18Kernel_traits_baseILj8192ES2_ffffjLj256EEEEELb1ELb1ELb1ELb1EEEvNS_9BwdParamsE
        .type           _ZN10layer_norm13ln_bwd_kernelINS_13Kernel_traitsI6__halfffffjLj8192ELj1ELj1ELj8ELj16ENS_18Kernel_traits_baseILj8192ES2_ffffjLj256EEEEELb1ELb1ELb1ELb1EEEvNS_9BwdParamsE,@function
        .size           _ZN10layer_norm13ln_bwd_kernelINS_13Kernel_traitsI6__halfffffjLj8192ELj1ELj1ELj8ELj16ENS_18Kernel_traits_baseILj8192ES2_ffffjLj256EEEEELb1ELb1ELb1ELb1EEEvNS_9BwdParamsE,(.L_x_14039 - _ZN10layer_norm13ln_bwd_kernelINS_13Kernel_traitsI6__halfffffjLj8192ELj1ELj1ELj8ELj16ENS_18Kernel_traits_baseILj8192ES2_ffffjLj256EEEEELb1ELb1ELb1ELb1EEEvNS_9BwdParamsE)
        .other          _ZN10layer_norm13ln_bwd_kernelINS_13Kernel_traitsI6__halfffffjLj8192ELj1ELj1ELj8ELj16ENS_18Kernel_traits_baseILj8192ES2_ffffjLj256EEEEELb1ELb1ELb1ELb1EEEvNS_9BwdParamsE,@"STO_CUDA_ENTRY STV_DEFAULT"
_ZN10layer_norm13ln_bwd_kernelINS_13Kernel_traitsI6__halfffffjLj8192ELj1ELj1ELj8ELj16ENS_18Kernel_traits_baseILj8192ES2_ffffjLj256EEEEELb1ELb1ELb1ELb1EEEvNS_9BwdParamsE:
.text._ZN10layer_norm13ln_bwd_kernelINS_13Kernel_traitsI6__halfffffjLj8192ELj1ELj1ELj8ELj16ENS_18Kernel_traits_baseILj8192ES2_ffffjLj256EEEEELb1ELb1ELb1ELb1EEEvNS_9BwdParamsE:
        /* <DEDUP_REMOVED lines=63> */
.L_x_12258:
        /* <DEDUP_REMOVED lines=64> */
[----:B--2---:R-:W-:Y:S01]  /*07f0*/  HADD2.F32 R2, -RZ, R6.H0_H0 ;  /* 0x20000006ff027230 */ /* 0x004fe20000004100 */
[--C-:B------:R-:W-:Y:S01]  /*0800*/  SHF.R.U64 R120, R6, 0x10, R7.reuse ;  /* 0x0000001006787819 */ /* 0x100fe20000001207 */
[----:B------:R-:W-:Y:S01]  /*0810*/  HADD2.F32 R0, -RZ, R7.H0_H0 ;  /* 0x20000007ff007230 */ /* 0x000fe20000004100 */
[----:B------:R-:W-:Y:S02]  /*0820*/  SHF.R.U32.HI R119, RZ, 0x10, R7 ;  /* 0x00000010ff777819 */ /* 0x000fe40000011607 */
        /* <DEDUP_REMOVED lines=10> */
[----:B-1----:R-:W-:Y:S01]  /*08d0*/  HADD2.F32 R2, -RZ, R8.H0_H0 ;  /* 0x20000008ff027230 */ /* 0x002fe20000004100 */
[----:B------:R-:W-:Y:S01]  /*08e0*/  SHF.R.U32.HI R113, RZ, 0x10, R19 ;  /* 0x00000010ff717819 */ /* 0x000fe20000011613 */
[----:B------:R-:W-:Y:S01]  /*08f0*/  HADD2.F32 R117, -RZ, R117.H0_H0 ;  /* 0x20000075ff757230 */ /* 0x000fe20000004100 */
[--C-:B------:R-:W-:Y:S01]  /*0900*/  SHF.R.U64 R112, R22, 0x10, R23.reuse ;  /* 0x0000001016707819 */ /* 0x100fe20000001217 */
[----:B--2---:R-:W-:Y:S01]  /*0910*/  HADD2.F32 R0, -RZ, R9.H0_H0 ;  /* 0x20000009ff007230 */ /* 0x004fe20000004100 */
        /* <DEDUP_REMOVED lines=8> */
[----:B------:R-:W-:Y:S01]  /*09a0*/  SHF.R.U64 R108, R26, 0x10, R27 ;  /* 0x000000101a6c7819 */ /* 0x000fe2000000121b */
[----:B------:R-:W-:Y:S01]  /*09b0*/  HADD2.F32 R113, -RZ, R113.H0_H0 ;  /* 0x20000071ff717230 */ /* 0x000fe20000004100 */
[----:B------:R-:W-:Y:S01]  /*09c0*/  SHF.R.U32.HI R9, RZ, 0x10, R29 ;  /* 0x00000010ff097819 */ /* 0x000fe2000001161d */
[----:B-1----:R-:W-:Y:S01]  /*09d0*/  HADD2.F32 R2, -RZ, R10.H0_H0 ;  /* 0x2000000aff027230 */ /* 0x002fe20000004100 */
[--C-:B------:R-:W-:Y:S01]  /*09e0*/  SHF.R.U64 R8, R12, 0x10, R13.reuse ;  /* 0x000000100c087819 */ /* 0x100fe2000000120d */
[----:B------:R-:W-:Y:S01]  /*09f0*/  HADD2.F32 R112, -RZ, R112.H0_H0 ;  /* 0x20000070ff707230 */ /* 0x000fe20000004100 */
[----:B------:R-:W-:Y:S01]  /*0a00*/  SHF.R.U32.HI R7, RZ, 0x10, R13 ;  /* 0x00000010ff077819 */ /* 0x000fe2000001160d */
[----:B--2---:R-:W-:Y:S01]  /*0a10*/  HADD2.F32 R0, -RZ, R11.H0_H0 ;  /* 0x2000000bff007230 */ /* 0x004fe20000004100 */
[----:B------:R1:W-:Y:S01]  /*0a20*/  STL [R1+0xa0], R2 ;  /* 0x0000a00201007387 */ /* 0x0003e20000100800 */
[----:B------:R-:W-:Y:S01]  /*0a30*/  SHF.R.U32.HI R11, RZ, 0x10, R27 ;  /* 0x00000010ff0b7819 */ /* 0x000fe2000001161b */
[----:B------:R-:W-:Y:S01]  /*0a40*/  HADD2.F32 R111, -RZ, R111.H0_H0 ;  /* 0x2000006fff6f7230 */ /* 0x000fe20000004100 */
[----:B------:R-:W-:Y:S01]  /*0a50*/  SHF.R.U64 R10, R28, 0x10, R29 ;  /* 0x000000101c0a7819 */ /* 0x000fe2000000121d */
[----:B------:R2:W-:Y:S01]  /*0a60*/  STL [R1+0x98], R0 ;  /* 0x0000980001007387 */ /* 0x0005e20000100800 */
[----:B------:R-:W-:Y:S01]  /*0a70*/  HADD2.F32 R110, -RZ, R110.H0_H0 ;  /* 0x2000006eff6e7230 */ /* 0x000fe20000004100 */
[--C-:B------:R-:W-:Y:S01]  /*0a80*/  SHF.R.U64 R6, R14, 0x10, R15.reuse ;  /* 0x000000100e067819 */ /* 0x100fe2000000120f */
[----:B------:R-:W-:Y:S01]  /*0a90*/  HADD2.F32 R109, -RZ, R109.H0_H0 ;  /* 0x2000006dff6d7230 */ /* 0x000fe20000004100 */
[----:B0-----:R-:W-:Y:S01]  /*0aa0*/  SHF.R.U32.HI R5, RZ, 0x10, R15 ;  /* 0x00000010ff057819 */ /* 0x001fe2000001160f */
[----:B------:R-:W-:Y:S01]  /*0ab0*/  HADD2.F32 R108, -RZ, R108.H0_H0 ;  /* 0x2000006cff6c7230 */ /* 0x000fe20000004100 */
[--C-:B------:R-:W-:Y:S01]  /*0ac0*/  SHF.R.U64 R4, R16, 0x10, R17.reuse ;  /* 0x0000001010047819 */ /* 0x100fe20000001211 */
[----:B-1----:R-:W-:Y:S01]  /*0ad0*/  HADD2.F32 R2, -RZ, R18.H0_H0 ;  /* 0x20000012ff027230 */ /* 0x002fe20000004100 */
[----:B------:R-:W-:Y:S01]  /*0ae0*/  SHF.R.U32.HI R3, RZ, 0x10, R17 ;  /* 0x00000010ff037819 */ /* 0x000fe20000011611 */
[----:B------:R-:W-:Y:S01]  /*0af0*/  HADD2.F32 R11, -RZ, R11.H0_H0 ;  /* 0x2000000bff0b7230 */ /* 0x000fe20000004100 */
[----:B------:R-:W-:Y:S01]  /*0b00*/  SHF.R.U64 R252, R250, 0x10, R251 ;  /* 0x00000010fafc7819 */ /* 0x000fe200000012fb */
[----:B--2---:R-:W-:Y:S01]  /*0b10*/  HADD2.F32 R0, -RZ, R19.H0_H0 ;  /* 0x20000013ff007230 */ /* 0x004fe20000004100 */
[----:B------:R0:W-:Y:S01]  /*0b20*/  STL [R1+0x90], R2 ;  /* 0x0000900201007387 */ /* 0x0001e20000100800 */
[----:B------:R-:W-:Y:S01]  /*0b30*/  HADD2.F32 R10, -RZ, R10.H0_H0 ;  /* 0x2000000aff0a7230 */ /* 0x000fe20000004100 */
[----:B------:R-:W-:Y:S01]  /*0b40*/  SHF.R.U64 R248, R246, 0x10, R247 ;  /* 0x00000010f6f87819 */ /* 0x000fe200000012f7 */
[----:B------:R-:W-:Y:S01]  /*0b50*/  HADD2.F32 R9, -RZ, R9.H0_H0 ;  /* 0x20000009ff097230 */ /* 0x000fe20000004100 */
[----:B------:R1:W-:Y:S01]  /*0b60*/  STL [R1+0x88], R0 ;  /* 0x0000880001007387 */ /* 0x0003e20000100800 */
[----:B------:R-:W-:Y:S01]  /*0b70*/  HADD2.F32 R8, -RZ, R8.H0_H0 ;  /* 0x20000008ff087230 */ /* 0x000fe20000004100 */
[----:B------:R-:W-:Y:S01]  /*0b80*/  SHF.R.U64 R244, R242, 0x10, R243 ;  /* 0x00000010f2f47819 */ /* 0x000fe200000012f3 */
[----:B------:R-:W-:Y:S01]  /*0b90*/  HADD2.F32 R7, -RZ, R7.H0_H0 ;  /* 0x20000007ff077230 */ /* 0x000fe20000004100 */
[----:B------:R-:W-:Y:S01]  /*0ba0*/  SHF.R.U64 R240, R238, 0x10, R239 ;  /* 0x00000010eef07819 */ /* 0x000fe200000012ef */
[----:B------:R-:W-:Y:S01]  /*0bb0*/  HADD2.F32 R6, -RZ, R6.H0_H0 ;  /* 0x20000006ff067230 */ /* 0x000fe20000004100 */
[----:B------:R-:W-:Y:S01]  /*0bc0*/  CS2R R18, SRZ ;  /* 0x0000000000127805 */ /* 0x000fe2000001ff00 */
[----:B0-----:R-:W-:-:S02]  /*0bd0*/  HADD2.F32 R2, -RZ, R22.H0_H0 ;  /* 0x20000016ff027230 */ /* 0x001fc40000004100 */
[----:B------:R-:W-:Y:S02]  /*0be0*/  HADD2.F32 R5, -RZ, R5.H0_H0 ;  /* 0x20000005ff057230 */ /* 0x000fe40000004100 */
[----:B-1----:R-:W-:Y:S01]  /*0bf0*/  HADD2.F32 R0, -RZ, R23.H0_H0 ;  /* 0x20000017ff007230 */ /* 0x002fe20000004100 */
[----:B------:R0:W-:Y:S01]  /*0c00*/  STL [R1+0x80], R2 ;  /* 0x0000800201007387 */ /* 0x0001e20000100800 */
[----:B------:R-:W-:Y:S01]  /*0c10*/  HADD2.F32 R4, -RZ, R4.H0_H0 ;  /* 0x20000004ff047230 */ /* 0x000fe20000004100 */
[----:B------:R-:W-:Y:S01]  /*0c20*/  CS2R R22, SRZ ;  /* 0x0000000000167805 */ /* 0x000fe2000001ff00 */
[----:B------:R-:W-:Y:S01]  /*0c30*/  HADD2.F32 R3, -RZ, R3.H0_H0 ;  /* 0x20000003ff037230 */ /* 0x000fe20000004100 */
[----:B------:R1:W-:Y:S01]  /*0c40*/  STL [R1+0x78], R0 ;  /* 0x0000780001007387 */ /* 0x0003e20000100800 */
[----:B------:R-:W-:Y:S01]  /*0c50*/  HADD2.F32 R249, -RZ, R246.H0_H0 ;  /* 0x200000f6fff97230 */ /* 0x000fe20000004100 */
[----:B------:R-:W-:Y:S01]  /*0c60*/  SHF.R.U32.HI R246, RZ, 0x10, R247 ;  /* 0x00000010fff67819 */ /* 0x000fe200000116f7 */
[----:B------:R-:W-:Y:S01]  /*0c70*/  HADD2.F32 R245, -RZ, R242.H0_H0 ;  /* 0x200000f2fff57230 */ /* 0x000fe20000004100 */
[----:B------:R-:W-:Y:S01]  /*0c80*/  SHF.R.U32.HI R242, RZ, 0x10, R243 ;  /* 0x00000010fff27819 */ /* 0x000fe200000116f3 */
[----:B------:R-:W-:Y:S01]  /*0c90*/  HADD2.F32 R241, -RZ, R238.H0_H0 ;  /* 0x200000eefff17230 */ /* 0x000fe20000004100 */
[----:B------:R-:W-:Y:S01]  /*0ca0*/  SHF.R.U32.HI R238, RZ, 0x10, R239 ;  /* 0x00000010ffee7819 */ /* 0x000fe200000116ef */
        /* <DEDUP_REMOVED lines=20> */
[----:B0-----:R-:W-:Y:S02]  /*0df0*/  HADD2.F32 R2, -RZ, R28.H0_H0 ;  /* 0x2000001cff027230 */ /* 0x001fe40000004100 */
[----:B-1----:R-:W-:-:S03]  /*0e00*/  HADD2.F32 R0, -RZ, R29.H0_H0 ;  /* 0x2000001dff007230 */ /* 0x002fc60000004100 */
[----:B------:R0:W-:Y:S01]  /*0e10*/  STL [R1+0x50], R2 ;  /* 0x0000500201007387 */ /* 0x0001e20000100800 */
[----:B------:R-:W-:-:S03]  /*0e20*/  CS2R R28, SRZ ;  /* 0x00000000001c7805 */ /* 0x000fc6000001ff00 */
[----:B------:R1:W-:Y:S01]  /*0e30*/  STL [R1+0x48], R0 ;  /* 0x0000480001007387 */ /* 0x0003e20000100800 */
[----:B0-----:R-:W-:Y:S02]  /*0e40*/  HADD2.F32 R2, -RZ, R12.H0_H0 ;  /* 0x2000000cff027230 */ /* 0x001fe40000004100 */
[----:B------:R-:W-:Y:S02]  /*0e50*/  HADD2.F32 R12, -RZ, R20.H0_H0 ;  /* 0x20000014ff0c7230 */ /* 0x000fe40000004100 */
[----:B-1----:R-:W-:Y:S01]  /*0e60*/  HADD2.F32 R0, -RZ, R13.H0_H0 ;  /* 0x2000000dff007230 */ /* 0x002fe20000004100 */
[----:B------:R0:W-:Y:S01]  /*0e70*/  STL [R1+0x40], R2 ;  /* 0x0000400201007387 */ /* 0x0001e20000100800 */
[----:B------:R-:W-:-:S03]  /*0e80*/  HADD2.F32 R13, -RZ, R21.H0_H0 ;  /* 0x20000015ff0d7230 */ /* 0x000fc60000004100 */
        /* <DEDUP_REMOVED lines=10> */
[----:B------:R1:W-:Y:S04]  /*0f30*/  STL [R1+0x18], R0 ;  /* 0x0000180001007387 */ /* 0x0003e80000100800 */
[----:B------:R2:W-:Y:S01]  /*0f40*/  STL [R1+0x10], R12 ;  /* 0x0000100c01007387 */ /* 0x0005e20000100800 */
[----:B0-----:R-:W-:-:S03]  /*0f50*/  SHF.R.U64 R2, R20, 0x10, R21 ;  /* 0x0000001014027819 */ /* 0x001fc60000001215 */
[----:B------:R-:W-:Y:S01]  /*0f60*/  STL [R1+0x8], R13 ;  /* 0x0000080d01007387 */ /* 0x000fe20000100800 */
[----:B-1----:R-:W-:Y:S01]  /*0f70*/  SHF.R.U32.HI R0, RZ, 0x10, R21 ;  /* 0x00000010ff007819 */ /* 0x002fe20000011615 */
[----:B------:R-:W-:Y:S01]  /*0f80*/  HADD2.F32 R2, -RZ, R2.H0_H0 ;  /* 0x20000002ff027230 */ /* 0x000fe20000004100 */
[----:B------:R-:W-:Y:S01]  /*0f90*/  CS2R R20, SRZ ;  /* 0x0000000000147805 */ /* 0x000fe2000001ff00 */
[----:B--2---:R-:W-:Y:S01]  /*0fa0*/  HADD2.F32 R12, -RZ, R250.H0_H0 ;  /* 0x200000faff0c7230 */ /* 0x004fe20000004100 */
[----:B------:R-:W-:Y:S01]  /*0fb0*/  SHF.R.U32.HI R250, RZ, 0x10, R251 ;  /* 0x00000010fffa7819 */ /* 0x000fe200000116fb */
[----:B------:R-:W-:Y:S02]  /*0fc0*/  HADD2.F32 R0, -RZ, R0.H0_H0 ;  /* 0x20000000ff007230 */ /* 0x000fe40000004100 */
[----:B------:R-:W-:Y:S01]  /*0fd0*/  HADD2.F32 R251, -RZ, R251.H0_H0 ;  /* 0x200000fbfffb7230 */ /* 0x000fe20000004100 */
[----:B------:R0:W-:Y:S01]  /*0fe0*/  STL [R1], R12 ;  /* 0x0000000c01007387 */ /* 0x0001e20000100800 */
[----:B------:R-:W-:-:S03]  /*0ff0*/  HADD2.F32 R250, -RZ, R250.H0_H0 ;  /* 0x200000fafffa7230 */ /* 0x000fc60000004100 */
        /* <DEDUP_REMOVED lines=25> */
.L_x_12406:
[----:B01----:R-:W0:Y:S08]  /*1190*/  LDC.64 R2, c[0x0][0x288] ;  /* 0x0000a200ff027b82 */ /* 0x003e300000000a00 */
[----:B------:R-:W1:Y:S08]  /*11a0*/  LDC.64 R4, c[0x0][0x258] ;  /* 0x00009600ff047b82 */ /* 0x000e700000000a00 */
[----:B------:R-:W2:Y:S01]  /*11b0*/  LDC R164, c[0x0][0x218] ;  /* 0x00008600ffa47b82 */ /* 0x000ea20000000800 */
[----:B0-----:R-:W-:-:S07]  /*11c0*/  IMAD.WIDE R2, R216, 0x4, R2 ;  /* 0x00000004d8027825 */ /* 0x001fce00078e0202 */
[----:B------:R-:W0:Y:S01]  /*11d0*/  LDC.64 R218, c[0x0][0x280] ;  /* 0x0000a000ffda7b82 */ /* 0x000e220000000a00 */
[----:B------:R1:W3:Y:S01]  /*11e0*/  LDG.E R0, desc[UR4][R2.64] ;  /* 0x0000000402007981 */ /* 0x0002e2000c1e1900 */
[----:B------:R-:W4:Y:S06]  /*11f0*/  S2R R6, SR_TID.X ;  /* 0x0000000000067919 */ /* 0x000f2c0000002100 */
[----:B------:R-:W4:Y:S01]  /*1200*/  LDC.64 R234, c[0x0][0x2c8] ;  /* 0x0000b200ffea7b82 */ /* 0x000f220000000a00 */
[----:B-1----:R-:W-:-:S05]  /*1210*/  IMAD.WIDE R2, R216, 0x4, R4 ;  /* 0x00000004d8027825 */ /* 0x002fca00078e0204 */
[----:B-----5:R2:W5:Y:S01]  /*1220*/  LDG.E R11, desc[UR4][R2.64] ;  /* 0x00000004020b7981 */ /* 0x020562000c1e1900 */
[----:B0-----:R-:W-:-:S04]  /*1230*/  IMAD.WIDE R218, R216, 0x4, R218 ;  /* 0x00000004d8da7825 */ /* 0x001fc800078e02da */
[----:B--2---:R-:W-:Y:S02]  /*1240*/  IMAD R2, R216, R164, RZ ;  /* 0x000000a4d8027224 */ /* 0x004fe400078e02ff */
[----:B------:R0:W5:Y:S03]  /*1250*/  LDG.E R218, desc[UR4][R218.64] ;  /* 0x00000004dada7981 */ /* 0x000166000c1e1900 */
[----:B------:R-:W-:-:S04]  /*1260*/  SHF.R.S32.HI R3, RZ, 0x1f, R2 ;  /* 0x0000001fff037819 */ /* 0x000fc80000011402 */
[----:B------:R-:W-:Y:S02]  /*1270*/  LEA.HI R3, R3, R2, RZ, 0x2 ;  /* 0x0000000203037211 */ /* 0x000fe400078f10ff */
[----:B----4-:R-:W-:-:S04]  /*1280*/  LOP3.LUT R165, R6, 0xff, RZ, 0xc0, !PT ;  /* 0x000000ff06a57812 */ /* 0x010fc800078ec0ff */
[----:B------:R-:W-:Y:S01]  /*1290*/  LEA.HI.SX32 R10, R3, R165, 0x1e ;  /* 0x000000a5030a7211 */ /* 0x000fe200078ff2ff */
[----:B------:R-:W-:Y:S03]  /*12a0*/  BSSY B0, `(.L_x_12260) ;  /* 0x00001aa000007945 */ /* 0x000fe60003800000 */
[C---:B0-----:R-:W-:Y:S02]  /*12b0*/  IADD3 R219, R10.reuse, 0x100, RZ ;  /* 0x000001000adb7810 */ /* 0x041fe40007ffe0ff */
[C---:B------:R-:W-:Y:S02]  /*12c0*/  IADD3 R220, R10.reuse, 0x200, RZ ;  /* 0x000002000adc7810 */ /* 0x040fe40007ffe0ff */
[C---:B------:R-:W-:Y:S01]  /*12d0*/  IADD3 R221, R10.reuse, 0x300, RZ ;  /* 0x000003000add7810 */ /* 0x040fe20007ffe0ff */
[----:B------:R-:W-:-:S04]  /*12e0*/  IMAD.WIDE.U32 R204, R10, 0x10, R234 ;  /* 0x000000100acc7825 */ /* 0x000fc800078e00ea */
        /* <DEDUP_REMOVED lines=10> */
[----:B------:R-:W-:-:S11]  /*1390*/  ISETP.NE.AND.EX P0, PT, R8, RZ, PT, P0 ;  /* 0x000000ff0800720c */ /* 0x000fd60003f05300 */
[----:B------:R-:W-:Y:S02]  /*13a0*/  @P3 IADD3 R0, R218, -0x1, RZ ;  /* 0xffffffffda003810 */ /* 0x000fe40007ffe0ff */
[----:B------:R1:W5:Y:S03]  /*13b0*/  @P0 LDG.E.128 R120, desc[UR4][R2.64] ;  /* 0x0000000402780981 */ /* 0x000366000c1e1d00 */
[----:B------:R-:W-:Y:S01]  /*13c0*/  @P3 IMAD R0, R0, R164, RZ ;  /* 0x000000a400003224 */ /* 0x000fe200078e02ff */
[----:B------:R2:W5:Y:S04]  /*13d0*/  @P0 LDG.E.128 R108, desc[UR4][R204.64] ;  /* 0x00000004cc6c0981 */ /* 0x000568000c1e1d00 */
[----:B------:R-:W5:Y:S01]  /*13e0*/  @P0 LDG.E.128 R116, desc[UR4][R4.64] ;  /* 0x0000000404740981 */ /* 0x000f62000c1e1d00 */
[----:B-1----:R-:W-:-:S03]  /*13f0*/  @P0 IADD3 R2, R10, 0x400, RZ ;  /* 0x000004000a020810 */ /* 0x002fc60007ffe0ff */
[----:B------:R-:W5:Y:S02]  /*1400*/  @P0 LDG.E.128 R112, desc[UR4][R6.64] ;  /* 0x0000000406700981 */ /* 0x000f64000c1e1d00 */
[----:B------:R-:W-:Y:S01]  /*1410*/  @P0 IMAD.WIDE.U32 R2, R2, 0x10, R234 ;  /* 0x0000001002020825 */ /* 0x000fe200078e00ea */
[----:B------:R-:W-:-:S04]  /*1420*/  @P3 SHF.R.S32.HI R164, RZ, 0x1f, R0 ;  /* 0x0000001fffa43819 */ /* 0x000fc80000011400 */
[----:B------:R1:W5:Y:S01]  /*1430*/  @P0 LDG.E.128 R124, desc[UR4][R2.64] ;  /* 0x00000004027c0981 */ /* 0x000362000c1e1d00 */
[----:B------:R-:W-:Y:S02]  /*1440*/  @P3 LEA.HI R164, R164, R0, RZ, 0x2 ;  /* 0x00000000a4a43211 */ /* 0x000fe400078f10ff */
[----:B--2---:R-:W-:Y:S02]  /*1450*/  MOV R204, RZ ;  /* 0x000000ff00cc7202 */ /* 0x004fe40000000f00 */
[C---:B-1----:R-:W-:Y:S02]  /*1460*/  @P0 IADD3 R2, R10.reuse, 0x500, RZ ;  /* 0x000005000a020810 */ /* 0x042fe40007ffe0ff */
[----:B------:R-:W-:Y:S02]  /*1470*/  @P0 IADD3 R4, R10, 0x600, RZ ;  /* 0x000006000a040810 */ /* 0x000fe40007ffe0ff */
[----:B------:R-:W-:Y:S01]  /*1480*/  @P3 LEA.HI.SX32 R204, R164, R165, 0x1e ;  /* 0x000000a5a4cc3211 */ /* 0x000fe200078ff2ff */
[----:B------:R-:W-:-:S04]  /*1490*/  @P0 IMAD.WIDE.U32 R2, R2, 0x10, R234 ;  /* 0x0000001002020825 */ /* 0x000fc800078e00ea */
[----:B------:R-:W-:Y:S01]  /*14a0*/  @P0 IMAD.WIDE.U32 R4, R4, 0x10, R234 ;  /* 0x0000001004040825 */ /* 0x000fe200078e00ea */
[----:B------:R0:W5:Y:S01]  /*14b0*/  @P0 LDG.E.128 R128, desc[UR4][R2.64] ;  /* 0x0000000402800981 */ /* 0x000162000c1e1d00 */
[----:B------:R-:W-:Y:S02]  /*14c0*/  @P0 IADD3 R6, R10, 0x700, RZ ;  /* 0x000007000a060810 */ /* 0x000fe40007ffe0ff */
[C---:B------:R-:W-:Y:S01]  /*14d0*/  IADD3 R164, R204.reuse, 0x300, RZ ;  /* 0x00000300cca47810 */ /* 0x040fe20007ffe0ff */
[----:B------:R1:W5:Y:S01]  /*14e0*/  @P0 LDG.E.128 R132, desc[UR4][R4.64] ;  /* 0x0000000404840981 */ /* 0x000362000c1e1d00 */
[C---:B0-----:R-:W-:Y:S01]  /*14f0*/  IMAD.WIDE.U32 R2, R204.reuse, 0x4, R236 ;  /* 0x00000004cc027825 */ /* 0x041fe200078e00ec */
[C---:B------:R-:W-:Y:S02]  /*1500*/  IADD3 R166, R204.reuse, 0x400, RZ ;  /* 0x00000400cca67810 */ /* 0x040fe40007ffe0ff */
[C---:B------:R-:W-:Y:S02]  /*1510*/  IADD3 R180, R204.reuse, 0x500, RZ ;  /* 0x00000500ccb47810 */ /* 0x040fe40007ffe0ff */
[----:B------:R0:W5:Y:S01]  /*1520*/  LDG.E R217, desc[UR4][R2.64] ;  /* 0x0000000402d97981 */ /* 0x000162000c1e1900 */
[----:B-1----:R-:W-:-:S02]  /*1530*/  IADD3 R4, R204, 0x200, RZ ;  /* 0x00000200cc047810 */ /* 0x002fc40007ffe0ff */
[----:B------:R-:W-:Y:S01]  /*1540*/  IADD3 R184, R204, 0x600, RZ ;  /* 0x00000600ccb87810 */ /* 0x000fe20007ffe0ff */
[----:B------:R-:W-:Y:S01]  /*1550*/  @P0 IMAD.WIDE.U32 R6, R6, 0x10, R234 ;  /* 0x0000001006060825 */ /* 0x000fe200078e00ea */
[----:B0-----:R-:W-:-:S03]  /*1560*/  IADD3 R2, R204, 0x100, RZ ;  /* 0x00000100cc027810 */ /* 0x001fc60007ffe0ff */
[--C-:B------:R-:W-:Y:S01]  /*1570*/  IMAD.WIDE.U32 R4, R4, 0x4, R236.reuse ;  /* 0x0000000404047825 */ /* 0x100fe200078e00ec */
[----:B------:R-:W-:Y:S01]  /*1580*/  IADD3 R204, R204, 0x700, RZ ;  /* 0x00000700cccc7810 */ /* 0x000fe20007ffe0ff */
[----:B------:R-:W5:Y:S02]  /*1590*/  @P0 LDG.E.128 R136, desc[UR4][R6.64] ;  /* 0x0000000406880981 */ /* 0x000f64000c1e1d00 */
[----:B------:R-:W-:-:S04]  /*15a0*/  IMAD.WIDE.U32 R2, R2, 0x4, R236 ;  /* 0x0000000402027825 */ /* 0x000fc800078e00ec */
[----:B------:R-:W-:-:S04]  /*15b0*/  IMAD.WIDE.U32 R166, R166, 0x4, R236 ;  /* 0x00000004a6a67825 */ /* 0x000fc800078e00ec */
[--C-:B------:R-:W-:Y:S01]  /*15c0*/  IMAD.WIDE.U32 R180, R180, 0x4, R236.reuse ;  /* 0x00000004b4b47825 */ /* 0x100fe200078e00ec */
[----:B------:R-:W5:Y:S03]  /*15d0*/  LDG.E R7, desc[UR4][R2.64] ;  /* 0x0000000402077981 */ /* 0x000f66000c1e1900 */
[--C-:B------:R-:W-:Y:S01]  /*15e0*/  IMAD.WIDE.U32 R184, R184, 0x4, R236.reuse ;  /* 0x00000004b8b87825 */ /* 0x100fe200078e00ec */
[----:B------:R-:W5:Y:S03]  /*15f0*/  LDG.E R6, desc[UR4][R4.64] ;  /* 0x0000000404067981 */ /* 0x000f66000c1e1900 */
[--C-:B------:R-:W-:Y:S01]  /*1600*/  IMAD.WIDE.U32 R204, R204, 0x4, R236.reuse ;  /* 0x00000004cccc7825 */ /* 0x100fe200078e00ec */
[----:B------:R-:W5:Y:S04]  /*1610*/  LDG.E R3, desc[UR4][R180.64] ;  /* 0x00000004b4037981 */ /* 0x000f68000c1e1900 */
[----:B------:R-:W5:Y:S04]  /*1620*/  LDG.E R4, desc[UR4][R166.64] ;  /* 0x00000004a6047981 */ /* 0x000f68000c1e1900 */
[----:B------:R-:W5:Y:S04]  /*1630*/  LDG.E R2, desc[UR4][R184.64] ;  /* 0x00000004b8027981 */ /* 0x000f68000c1e1900 */
[----:B------:R-:W5:Y:S01]  /*1640*/  LDG.E R0, desc[UR4][R204.64] ;  /* 0x00000004cc007981 */ /* 0x000f62000c1e1900 */
[----:B------:R-:W-:Y:S01]  /*1650*/  IMAD.WIDE.U32 R164, R164, 0x4, R236 ;  /* 0x00000004a4a47825 */ /* 0x000fe200078e00ec */
[----:B------:R-:W-:-:S04]  /*1660*/  HFMA2.MMA R182, -RZ, RZ, 0, 0 ;  /* 0x00000000ffb67435 */ /* 0x000fc800000001ff */
[----:B------:R0:W5:Y:S02]  /*1670*/  LDG.E R5, desc[UR4][R164.64] ;  /* 0x00000004a4057981 */ /* 0x000164000c1e1900 */
[----:B0-----:R-:W-:Y:S01]  /*1680*/  MOV R165, RZ ;  /* 0x000000ff00a57202 */ /* 0x001fe20000000f00 */
[----:B------:R-:W-:Y:S06]  /*1690*/  BRA `(.L_x_12262) ;  /* 0x0000001400a87947 */ /* 0x000fec0003800000 */
.L_x_12261:
[----:B------:R-:W0:Y:S08]  /*16a0*/  LDC.64 R230, c[0x0][0x250] ;  /* 0x00009400ffe67b82 */ /* 0x000e300000000a00 */
[----:B------:R-:W1:Y:S08]  /*16b0*/  LDC.64 R180, c[0x0][0x238] ;  /* 0x00008e00ffb47b82 */ /* 0x000e700000000a00 */
[----:B------:R-:W2:Y:S01]  /*16c0*/  LDC R237, c[0x0][0x218] ;  /* 0x00008600ffed7b82 */ /* 0x000ea20000000800 */
[----:B------:R-:W-:Y:S01]  /*16d0*/  IADD3 R0, R0, -0x1, RZ ;  /* 0xffffffff00007810 */ /* 0x000fe20007ffe0ff */
[----:B------:R-:W3:Y:S01]  /*16e0*/  S2R R184, SR_TID.X ;  /* 0x0000000000b87919 */ /* 0x000ee20000002100 */
[----:B------:R-:W-:-:S02]  /*16f0*/  MOV R9, UR16 ;  /* 0x0000001000097c02 */ /* 0x000fc40008000f00 */
[----:B------:R-:W-:-:S03]  /*1700*/  IADD3 R206, R10, 0x400, RZ ;  /* 0x000004000ace7810 */ /* 0x000fc60007ffe0ff */
[----:B------:R-:W4:Y:S01]  /*1710*/  LDC.64 R212, c[0x0][0x2b8] ;  /* 0x0000ae00ffd47b82 */ /* 0x000f220000000a00 */
[----:B0-----:R-:W-:Y:S01]  /*1720*/  IMAD.WIDE R230, R216, 0x4, R230 ;  /* 0x00000004d8e67825 */ /* 0x001fe200078e02e6 */
[C---:B------:R-:W-:Y:S02]  /*1730*/  IADD3 R210, R10.reuse, 0x500, RZ ;  /* 0x000005000ad27810 */ /* 0x040fe40007ffe0ff */
[C---:B------:R-:W-:Y:S02]  /*1740*/  IADD3 R209, R10.reuse, 0x600, RZ ;  /* 0x000006000ad17810 */ /* 0x040fe40007ffe0ff */
[----:B------:R-:W-:Y:S01]  /*1750*/  IADD3 R208, R10, 0x700, RZ ;  /* 0x000007000ad07810 */ /* 0x000fe20007ffe0ff */
[----:B------:R-:W4:Y:S01]  /*1760*/  LDG.E R230, desc[UR4][R230.64] ;  /* 0x00000004e6e67981 */ /* 0x000f22000c1e1900 */
[--C-:B-1----:R-:W-:Y:S01]  /*1770*/  IMAD.WIDE.U32 R156, R219, 0x10, R180.reuse ;  /* 0x00000010db9c7825 */ /* 0x102fe200078e00b4 */
[----:B-----5:R-:W-:Y:S01]  /*1780*/  ISETP.GE.AND P3, PT, R218, 0x1, PT ;  /* 0x00000001da00780c */ /* 0x020fe20003f66270 */
[----:B------:R-:W-:Y:S01]  /*1790*/  HFMA2.MMA R222, -RZ, RZ, 0, 0 ;  /* 0x00000000ffde7435 */ /* 0x000fe200000001ff */
[----:B------:R-:W4:Y:S01]  /*17a0*/  LDL R232, [R1+0xbc] ;  /* 0x0000bc0001e87983 */ /* 0x000f220000100800 */
[----:B------:R-:W-:-:S03]  /*17b0*/  IMAD.WIDE.U32 R164, R221, 0x10, R180 ;  /* 0x00000010dda47825 */ /* 0x000fc600078e00b4 */
[----:B------:R-:W4:Y:S01]  /*17c0*/  LDG.E.128 R156, desc[UR4][R156.64] ;  /* 0x000000049c9c7981 */ /* 0x000f22000c1e1d00 */
[----:B------:R-:W-:-:S03]  /*17d0*/  IMAD.WIDE.U32 R152, R10, 0x10, R180 ;  /* 0x000000100a987825 */ /* 0x000fc600078e00b4 */
[----:B------:R-:W4:Y:S04]  /*17e0*/  LDG.E.128 R164, desc[UR4][R164.64] ;  /* 0x00000004a4a47981 */ /* 0x000f28000c1e1d00 */
[----:B------:R-:W4:Y:S01]  /*17f0*/  LDG.E.128 R152, desc[UR4][R152.64] ;  /* 0x0000000498987981 */ /* 0x000f22000c1e1d00 */
[----:B--2---:R-:W-:Y:S01]  /*1800*/  IMAD R0, R0, R237, RZ ;  /* 0x000000ed00007224 */ /* 0x004fe200078e02ff */
[----:B------:R-:W-:Y:S02]  /*1810*/  ISETP.NE.U32.AND P0, PT, R9, RZ, PT ;  /* 0x000000ff0900720c */ /* 0x000fe40003f05070 */
[----:B---3--:R-:W-:Y:S01]  /*1820*/  LOP3.LUT R236, R184, 0xff, RZ, 0xc0, !PT ;  /* 0x000000ffb8ec7812 */ /* 0x008fe200078ec0ff */
[----:B------:R-:W-:Y:S01]  /*1830*/  IMAD.WIDE.U32 R160, R220, 0x10, R180 ;  /* 0x00000010dca07825 */ /* 0x000fe200078e00b4 */
[----:B------:R-:W-:Y:S01]  /*1840*/  SHF.R.S32.HI R8, RZ, 0x1f, R0 ;  /* 0x0000001fff087819 */ /* 0x000fe20000011400 */
[----:B------:R-:W2:Y:S03]  /*1850*/  LDL R231, [R1+0xb8] ;  /* 0x0000b80001e77983 */ /* 0x000ea60000100800 */
[----:B------:R-:W-:Y:S01]  /*1860*/  LEA.HI R0, R8, R0, RZ, 0x2 ;  /* 0x0000000008007211 */ /* 0x000fe200078f10ff */
[--C-:B------:R-:W-:Y:S01]  /*1870*/  IMAD.WIDE.U32 R168, R206, 0x10, R180.reuse ;  /* 0x00000010cea87825 */ /* 0x100fe200078e00b4 */
[----:B------:R-:W-:Y:S01]  /*1880*/  MOV R8, UR17 ;  /* 0x0000001100087c02 */ /* 0x000fe20008000f00 */
[----:B------:R-:W3:Y:S03]  /*1890*/  LDG.E.128 R160, desc[UR4][R160.64] ;  /* 0x00000004a0a07981 */ /* 0x000ee6000c1e1d00 */
[----:B------:R-:W-:Y:S01]  /*18a0*/  ISETP.NE.AND.EX P0, PT, R8, RZ, PT, P0 ;  /* 0x000000ff0800720c */ /* 0x000fe20003f05300 */
[--C-:B------:R-:W-:Y:S01]  /*18b0*/  IMAD.WIDE.U32 R172, R210, 0x10, R180.reuse ;  /* 0x00000010d2ac7825 */ /* 0x100fe200078e00b4 */
[----:B------:R-:W-:Y:S01]  /*18c0*/  LEA.HI.SX32 R0, R0, R236, 0x1e ;  /* 0x000000ec00007211 */ /* 0x000fe200078ff2ff */
[----:B------:R-:W2:Y:S10]  /*18d0*/  LDG.E.128 R168, desc[UR4][R168.64] ;  /* 0x00000004a8a87981 */ /* 0x000eb4000c1e1d00 */
[----:B------:R0:W5:Y:S01]  /*18e0*/  @P0 LDG.E.128 R120, desc[UR4][R2.64] ;  /* 0x0000000402780981 */ /* 0x000162000c1e1d00 */
[----:B------:R-:W-:-:S03]  /*18f0*/  IMAD.WIDE.U32 R176, R209, 0x10, R180 ;  /* 0x00000010d1b07825 */ /* 0x000fc600078e00b4 */
[----:B------:R-:W5:Y:S04]  /*1900*/  @P0 LDG.E.128 R108, desc[UR4][R204.64] ;  /* 0x00000004cc6c0981 */ /* 0x000f68000c1e1d00 */
[----:B------:R-:W5:Y:S01]  /*1910*/  @P0 LDG.E.128 R112, desc[UR4][R6.64] ;  /* 0x0000000406700981 */ /* 0x000f62000c1e1d00 */
[----:B0-----:R-:W-:Y:S01]  /*1920*/  @P0 IMAD.WIDE.U32 R2, R206, 0x10, R234 ;  /* 0x00000010ce020825 */ /* 0x001fe200078e00ea */
[----:B------:R-:W-:Y:S02]  /*1930*/  IADD3 R188, R0, 0x100, RZ ;  /* 0x0000010000bc7810 */ /* 0x000fe40007ffe0ff */
[----:B------:R-:W5:Y:S04]  /*1940*/  @P0 LDG.E.128 R116, desc[UR4][R4.64] ;  /* 0x0000000404740981 */ /* 0x000f68000c1e1d00 */
[----:B------:R0:W5:Y:S01]  /*1950*/  @P0 LDG.E.128 R124, desc[UR4][R2.64] ;  /* 0x00000004027c0981 */ /* 0x000162000c1e1d00 */
[----:B------:R-:W-:Y:S01]  /*1960*/  IMAD.WIDE.U32 R180, R208, 0x10, R180 ;  /* 0x00000010d0b47825 */ /* 0x000fe200078e00b4 */
[----:B------:R-:W-:-:S02]  /*1970*/  IADD3 R192, R0, 0x200, RZ ;  /* 0x0000020000c07810 */ /* 0x000fc40007ffe0ff */
[C---:B------:R-:W-:Y:S01]  /*1980*/  IADD3 R196, R0.reuse, 0x300, RZ ;  /* 0x0000030000c47810 */ /* 0x040fe20007ffe0ff */
[C---:B----4-:R-:W-:Y:S01]  /*1990*/  IMAD.WIDE.U32 R184, R0.reuse, 0x10, R212 ;  /* 0x0000001000b87825 */ /* 0x050fe200078e00d4 */
[----:B------:R-:W-:Y:S01]  /*19a0*/  IADD3 R200, R0, 0x400, RZ ;  /* 0x0000040000c87810 */ /* 0x000fe20007ffe0ff */
[----:B------:R-:W4:Y:S02]  /*19b0*/  LDG.E.128 R172, desc[UR4][R172.64] ;  /* 0x00000004acac7981 */ /* 0x000f24000c1e1d00 */
[----:B0-----:R-:W-:Y:S01]  /*19c0*/  @P0 IMAD.WIDE.U32 R2, R210, 0x10, R234 ;  /* 0x00000010d2020825 */ /* 0x001fe200078e00ea */
[----:B------:R-:W-:Y:S01]  /*19d0*/  IADD3 R204, R0, 0x500, RZ ;  /* 0x0000050000cc7810 */ /* 0x000fe20007ffe0ff */
[----:B------:R-:W4:Y:S04]  /*19e0*/  LDG.E.128 R176, desc[UR4][R176.64] ;  /* 0x00000004b0b07981 */ /* 0x000f28000c1e1d00 */
[----:B------:R0:W5:Y:S01]  /*19f0*/  @P0 LDG.E.128 R128, desc[UR4][R2.64] ;  /* 0x0000000402800981 */ /* 0x000162000c1e1d00 */
[----:B------:R-:W-:-:S03]  /*1a00*/  IMAD.WIDE.U32 R188, R188, 0x10, R212 ;  /* 0x00000010bcbc7825 */ /* 0x000fc600078e00d4 */
[----:B------:R-:W4:Y:S01]  /*1a10*/  LDG.E.128 R180, desc[UR4][R180.64] ;  /* 0x00000004b4b47981 */ /* 0x000f22000c1e1d00 */
[----:B------:R-:W-:-:S03]  /*1a20*/  IMAD.WIDE.U32 R192, R192, 0x10, R212 ;  /* 0x00000010c0c07825 */ /* 0x000fc600078e00d4 */
[----:B------:R-:W4:Y:S01]  /*1a30*/  LDG.E.128 R184, desc[UR4][R184.64] ;  /* 0x00000004b8b87981 */ /* 0x000f22000c1e1d00 */
[----:B0-----:R-:W-:-:S03]  /*1a40*/  @P0 IMAD.WIDE.U32 R2, R209, 0x10, R234 ;  /* 0x00000010d1020825 */ /* 0x001fc600078e00ea */
[----:B------:R-:W4:Y:S04]  /*1a50*/  LDG.E.128 R188, desc[UR4][R188.64] ;  /* 0x00000004bcbc7981 */ /* 0x000f28000c1e1d00 */
[----:B------:R0:W5:Y:S01]  /*1a60*/  @P0 LDG.E.128 R132, desc[UR4][R2.64] ;  /* 0x0000000402840981 */ /* 0x000162000c1e1d00 */
[----:B------:R-:W-:-:S03]  /*1a70*/  IMAD.WIDE.U32 R196, R196, 0x10, R212 ;  /* 0x00000010c4c47825 */ /* 0x000fc600078e00d4 */
[----:B------:R-:W4:Y:S01]  /*1a80*/  LDG.E.128 R192, desc[UR4][R192.64] ;  /* 0x00000004c0c07981 */ /* 0x000f22000c1e1d00 */
[----:B------:R-:W-:-:S03]  /*1a90*/  IMAD.WIDE.U32 R200, R200, 0x10, R212 ;  /* 0x00000010c8c87825 */ /* 0x000fc600078e00d4 */
[----:B------:R-:W4:Y:S01]  /*1aa0*/  LDG.E.128 R196, desc[UR4][R196.64] ;  /* 0x00000004c4c47981 */ /* 0x000f22000c1e1d00 */
[----:B0-----:R-:W-:Y:S01]  /*1ab0*/  @P0 IMAD.WIDE.U32 R2, R208, 0x10, R234 ;  /* 0x00000010d0020825 */ /* 0x001fe200078e00ea */
[C---:B------:R-:W-:Y:S01]  /*1ac0*/  IADD3 R208, R0.reuse, 0x600, RZ ;  /* 0x0000060000d07810 */ /* 0x040fe20007ffe0ff */
[----:B------:R-:W0:Y:S01]  /*1ad0*/  LDC.64 R234, c[0x0][0x240] ;  /* 0x00009000ffea7b82 */ /* 0x000e220000000a00 */
[----:B------:R-:W-:Y:S01]  /*1ae0*/  IADD3 R0, R0, 0x700, RZ ;  /* 0x0000070000007810 */ /* 0x000fe20007ffe0ff */
[--C-:B------:R-:W-:Y:S01]  /*1af0*/  IMAD.WIDE.U32 R204, R204, 0x10, R212.reuse ;  /* 0x00000010cccc7825 */ /* 0x100fe200078e00d4 */
[----:B------:R1:W5:Y:S03]  /*1b00*/  @P0 LDG.E.128 R136, desc[UR4][R2.64] ;  /* 0x0000000402880981 */ /* 0x000366000c1e1d00 */
[--C-:B------:R-:W-:Y:S01]  /*1b10*/  IMAD.WIDE.U32 R208, R208, 0x10, R212.reuse ;  /* 0x00000010d0d07825 */ /* 0x100fe200078e00d4 */
[----:B------:R-:W4:Y:S03]  /*1b20*/  LDG.E.128 R200, desc[UR4][R200.64] ;  /* 0x00000004c8c87981 */ /* 0x000f26000c1e1d00 */
[----:B------:R-:W-:Y:S01]  /*1b30*/  IMAD.WIDE.U32 R212, R0, 0x10, R212 ;  /* 0x0000001000d47825 */ /* 0x000fe200078e00d4 */
[----:B------:R-:W-:Y:S01]  /*1b40*/  @P3 IADD3 R0, R218, -0x1, RZ ;  /* 0xffffffffda003810 */ /* 0x000fe20007ffe0ff */
[----:B------:R-:W4:Y:S04]  /*1b50*/  LDG.E.128 R204, desc[UR4][R204.64] ;  /* 0x00000004cccc7981 */ /* 0x000f28000c1e1d00 */
[----:B------:R-:W-:Y:S01]  /*1b60*/  @P3 IMAD R0, R0, R237, RZ ;  /* 0x000000ed00003224 */ /* 0x000fe200078e02ff */
[----:B------:R-:W4:Y:S04]  /*1b70*/  LDG.E.128 R208, desc[UR4][R208.64] ;  /* 0x00000004d0d07981 */ /* 0x000f28000c1e1d00 */
[----:B-1----:R-:W-:Y:S01]  /*1b80*/  @P3 SHF.R.S32.HI R2, RZ, 0x1f, R0 ;  /* 0x0000001fff023819 */ /* 0x002fe20000011400 */
[----:B------:R-:W4:Y:S03]  /*1b90*/  LDG.E.128 R212, desc[UR4][R212.64] ;  /* 0x00000004d4d47981 */ /* 0x000f26000c1e1d00 */
[----:B------:R-:W-:-:S04]  /*1ba0*/  @P3 LEA.HI R2, R2, R0, RZ, 0x2 ;  /* 0x0000000002023211 */ /* 0x000fc800078f10ff */
[----:B------:R-:W-:Y:S02]  /*1bb0*/  @P3 LEA.HI.SX32 R222, R2, R236, 0x1e ;  /* 0x000000ec02de3211 */ /* 0x000fe400078ff2ff */
[----:B------:R-:W1:Y:S03]  /*1bc0*/  LDC.U8 R236, c[0x0][0x2a0] ;  /* 0x0000a800ffec7b82 */ /* 0x000e660000000000 */
[C---:B0-----:R-:W-:Y:S01]  /*1bd0*/  IMAD.WIDE.U32 R2, R222.reuse, 0x4, R234 ;  /* 0x00000004de027825 */ /* 0x041fe200078e00ea */
[C---:B------:R-:W-:Y:S02]  /*1be0*/  IADD3 R6, R222.reuse, 0x100, RZ ;  /* 0x00000100de067810 */ /* 0x040fe40007ffe0ff */
[C---:B------:R-:W-:Y:S02]  /*1bf0*/  IADD3 R228, R222.reuse, 0x200, RZ ;  /* 0x00000200dee47810 */ /* 0x040fe40007ffe0ff */
[----:B------:R0:W5:Y:S01]  /*1c00*/  LDG.E R217, desc[UR4][R2.64] ;  /* 0x0000000402d97981 */ /* 0x000162000c1e1900 */
[----:B------:R-:W-:-:S02]  /*1c10*/  IADD3 R4, R222, 0x300, RZ ;  /* 0x00000300de047810 */ /* 0x000fc40007ffe0ff */
[C---:B------:R-:W-:Y:S02]  /*1c20*/  IADD3 R226, R222.reuse, 0x400, RZ ;  /* 0x00000400dee27810 */ /* 0x040fe40007ffe0ff */
[C---:B------:R-:W-:Y:S02]  /*1c30*/  IADD3 R224, R222.reuse, 0x600, RZ ;  /* 0x00000600dee07810 */ /* 0x040fe40007ffe0ff */
[C---:B0-----:R-:W-:Y:S02]  /*1c40*/  IADD3 R2, R222.reuse, 0x500, RZ ;  /* 0x00000500de027810 */ /* 0x041fe40007ffe0ff */
[----:B------:R-:W-:Y:S01]  /*1c50*/  IADD3 R222, R222, 0x700, RZ ;  /* 0x00000700dede7810 */ /* 0x000fe20007ffe0ff */
[----:B------:R-:W-:-:S04]  /*1c60*/  IMAD.WIDE.U32 R4, R4, 0x4, R234 ;  /* 0x0000000404047825 */ /* 0x000fc800078e00ea */
[--C-:B------:R-:W-:Y:S01]  /*1c70*/  IMAD.WIDE.U32 R222, R222, 0x4, R234.reuse ;  /* 0x00000004dede7825 */ /* 0x100fe200078e00ea */
[----:B-1----:R-:W-:Y:S01]  /*1c80*/  ISETP.NE.AND P0, PT, R236, RZ, PT ;  /* 0x000000ffec00720c */ /* 0x002fe20003f05270 */
[----:B------:R-:W5:Y:S02]  /*1c90*/  LDG.E R5, desc[UR4][R4.64] ;  /* 0x0000000404057981 */ /* 0x000f64000c1e1900 */
[--C-:B------:R-:W-:Y:S02]  /*1ca0*/  IMAD.WIDE.U32 R226, R226, 0x4, R234.reuse ;  /* 0x00000004e2e27825 */ /* 0x100fe400078e00ea */
[----:B------:R0:W5:Y:S04]  /*1cb0*/  LDG.E R0, desc[UR4][R222.64] ;  /* 0x00000004de007981 */ /* 0x000168000c1e1900 */
[----:B------:R1:W5:Y:S01]  /*1cc0*/  LDG.E R4, desc[UR4][R226.64] ;  /* 0x00000004e2047981 */ /* 0x000362000c1e1900 */
[----:B------:R-:W-:-:S04]  /*1cd0*/  IMAD.WIDE.U32 R6, R6, 0x4, R234 ;  /* 0x0000000406067825 */ /* 0x000fc800078e00ea */
[--C-:B------:R-:W-:Y:S02]  /*1ce0*/  IMAD.WIDE.U32 R228, R228, 0x4, R234.reuse ;  /* 0x00000004e4e47825 */ /* 0x100fe400078e00ea */
[----:B------:R-:W5:Y:S04]  /*1cf0*/  LDG.E R7, desc[UR4][R6.64] ;  /* 0x0000000406077981 */ /* 0x000f68000c1e1900 */
[----:B------:R1:W5:Y:S01]  /*1d00*/  LDG.E R6, desc[UR4][R228.64] ;  /* 0x00000004e4067981 */ /* 0x000362000c1e1900 */
[----:B0-----:R-:W-:Y:S01]  /*1d10*/  FSEL R222, R230, RZ, !P0 ;  /* 0x000000ffe6de7208 */ /* 0x001fe20004000000 */
[--C-:B------:R-:W-:Y:S02]  /*1d20*/  IMAD.WIDE.U32 R2, R2, 0x4, R234.reuse ;  /* 0x0000000402027825 */ /* 0x100fe400078e00ea */
[----:B------:R-:W4:Y:S02]  /*1d30*/  LDL R230, [R1+0xb4] ;  /* 0x0000b40001e67983 */ /* 0x000f240000100800 */
[----:B------:R-:W-:-:S02]  /*1d40*/  IMAD.WIDE.U32 R224, R224, 0x4, R234 ;  /* 0x00000004e0e07825 */ /* 0x000fc400078e00ea */
[----:B------:R-:W5:Y:S02]  /*1d50*/  LDG.E R3, desc[UR4][R2.64] ;  /* 0x0000000402037981 */ /* 0x000f64000c1e1900 */
[C---:B-1----:R-:W-:Y:S01]  /*1d60*/  FADD.FTZ R226, -R222.reuse, R156 ;  /* 0x0000009cdee27221 */ /* 0x042fe20000010100 */
[C---:B------:R-:W-:Y:S02]  /*1d70*/  FADD.FTZ R156, -R222.reuse, R164 ;  /* 0x000000a4de9c7221 */ /* 0x040fe40000010100 */
[----:B------:R-:W4:Y:S01]  /*1d80*/  LDL R164, [R1+0xc0] ;  /* 0x0000c00001a47983 */ /* 0x000f220000100800 */
[C---:B------:R-:W-:Y:S01]  /*1d90*/  FADD.FTZ R228, -R222.reuse, R154 ;  /* 0x0000009adee47221 */ /* 0x040fe20000010100 */
[C---:B------:R-:W-:Y:S01]  /*1da0*/  FADD.FTZ R154, -R222.reuse, R166 ;  /* 0x000000a6de9a7221 */ /* 0x040fe20000010100 */
[C---:B------:R-:W-:Y:S01]  /*1db0*/  FADD.FTZ R229, -R222.reuse, R153 ;  /* 0x00000099dee57221 */ /* 0x040fe20000010100 */
[----:B------:R-:W4:Y:S01]  /*1dc0*/  LDL R166, [R1+0xb0] ;  /* 0x0000b00001a67983 */ /* 0x000f220000100800 */
[----:B------:R-:W-:-:S03]  /*1dd0*/  FADD.FTZ R153, -R222, R167 ;  /* 0x000000a7de997221 */ /* 0x000fc60000010100 */
[----:B------:R-:W4:Y:S01]  /*1de0*/  LDL R167, [R1+0xac] ;  /* 0x0000ac0001a77983 */ /* 0x000f220000100800 */
[C---:B------:R-:W-:Y:S01]  /*1df0*/  FADD.FTZ R223, -R222.reuse, R152 ;  /* 0x00000098dedf7221 */ /* 0x040fe20000010100 */
[C---:B------:R-:W-:Y:S02]  /*1e00*/  FADD.FTZ R227, -R222.reuse, R155 ;  /* 0x0000009bdee37221 */ /* 0x040fe40000010100 */
[----:B------:R0:W5:Y:S01]  /*1e10*/  LDG.E R2, desc[UR4][R224.64] ;  /* 0x00000004e0027981 */ /* 0x000162000c1e1900 */
[C---:B---3--:R-:W-:Y:S01]  /*1e20*/  FADD.FTZ R152, -R222.reuse, R160 ;  /* 0x000000a0de987221 */ /* 0x048fe20000010100 */
[C---:B------:R-:W-:Y:S01]  /*1e30*/  FADD.FTZ R235, -R222.reuse, R162 ;  /* 0x000000a2deeb7221 */ /* 0x040fe20000010100 */
[C---:B------:R-:W-:Y:S01]  /*1e40*/  FADD.FTZ R236, -R222.reuse, R163 ;  /* 0x000000a3deec7221 */ /* 0x040fe20000010100 */
[C---:B------:R-:W-:Y:S01]  /*1e50*/  FADD.FTZ R234, -R222.reuse, R161 ;  /* 0x000000a1deea7221 */ /* 0x040fe20000010100 */
[C---:B------:R-:W-:Y:S01]  /*1e60*/  FADD.FTZ R237, -R222.reuse, R159 ;  /* 0x0000009fdeed7221 */ /* 0x040fe20000010100 */
[C---:B--2---:R-:W-:Y:S01]  /*1e70*/  FADD.FTZ R160, -R222.reuse, R168 ;  /* 0x000000a8dea07221 */ /* 0x044fe20000010100 */
[C---:B0-----:R-:W-:Y:S01]  /*1e80*/  FADD.FTZ R225, -R222.reuse, R157 ;  /* 0x0000009ddee17221 */ /* 0x041fe20000010100 */
[C---:B------:R-:W-:Y:S01]  /*1e90*/  FADD.FTZ R224, -R222.reuse, R158 ;  /* 0x0000009edee07221 */ /* 0x040fe20000010100 */
[C---:B------:R-:W-:Y:S01]  /*1ea0*/  FADD.FTZ R157, -R222.reuse, R171 ;  /* 0x000000abde9d7221 */ /* 0x040fe20000010100 */
[C---:B------:R-:W-:Y:S01]  /*1eb0*/  FADD.FTZ R155, -R222.reuse, R165 ;  /* 0x000000a5de9b7221 */ /* 0x040fe20000010100 */
[C---:B------:R-:W-:Y:S01]  /*1ec0*/  FADD.FTZ R159, -R222.reuse, R169 ;  /* 0x000000a9de9f7221 */ /* 0x040fe20000010100 */
[C---:B------:R-:W-:Y:S01]  /*1ed0*/  FADD.FTZ R158, -R222.reuse, R170 ;  /* 0x000000aade9e7221 */ /* 0x040fe20000010100 */
[----:B------:R-:W2:Y:S01]  /*1ee0*/  LDL R165, [R1+0xa8] ;  /* 0x0000a80001a57983 */ /* 0x000ea20000100800 */
[C---:B------:R-:W-:Y:S01]  /*1ef0*/  FMUL.FTZ R226, R11.reuse, R226 ;  /* 0x000000e20be27220 */ /* 0x040fe20000410000 */
[----:B------:R-:W-:Y:S01]  /*1f00*/  FMUL.FTZ R225, R11, R225 ;  /* 0x000000e10be17220 */ /* 0x000fe20000410000 */
        /* <DEDUP_REMOVED lines=9> */
[C---:B------:R-:W-:Y:S01]  /*1fa0*/  FADD.FTZ R175, -R222.reuse, R180 ;  /* 0x000000b4deaf7221 */ /* 0x040fe20000010100 */
[C---:B------:R-:W-:Y:S01]  /*1fb0*/  FADD.FTZ R176, -R222.reuse, R181 ;  /* 0x000000b5deb07221 */ /* 0x040fe20000010100 */
[C---:B------:R-:W-:Y:S01]  /*1fc0*/  FADD.FTZ R177, -R222.reuse, R182 ;  /* 0x000000b6deb17221 */ /* 0x040fe20000010100 */
[----:B------:R-:W-:Y:S01]  /*1fd0*/  FADD.FTZ R178, -R222, R183 ;  /* 0x000000b7deb27221 */ /* 0x000fe20000010100 */
[----:B------:R-:W-:Y:S01]  /*1fe0*/  FFMA.FTZ R100, R188, R226, R100 ;  /* 0x000000e2bc647223 */ /* 0x000fe20000010064 */
[----:B------:R-:W-:Y:S01]  /*1ff0*/  FFMA.FTZ R101, R189, R225, R101 ;  /* 0x000000e1bd657223 */ /* 0x000fe20000010065 */
[----:B------:R-:W-:Y:S01]  /*2000*/  FADD.FTZ R33, R33, R189 ;  /* 0x000000bd21217221 */ /* 0x000fe20000010000 */
[----:B------:R-:W-:Y:S01]  /*2010*/  FMUL.FTZ R227, R11, R227 ;  /* 0x000000e30be37220 */ /* 0x000fe20000410000 */
[----:B------:R-:W-:Y:S01]  /*2020*/  FADD.FTZ R31, R31, R187 ;  /* 0x000000bb1f1f7221 */ /* 0x000fe20000010000 */
[----:B------:R-:W-:Y:S01]  /*2030*/  FMUL.FTZ R224, R11, R224 ;  /* 0x000000e00be07220 */ /* 0x000fe20000410000 */
[----:B------:R-:W-:Y:S01]  /*2040*/  FADD.FTZ R34, R34, R190 ;  /* 0x000000be22227221 */ /* 0x000fe20000010000 */
[----:B------:R-:W-:Y:S01]  /*2050*/  FADD.FTZ R35, R35, R191 ;  /* 0x000000bf23237221 */ /* 0x000fe20000010000 */
[----:B------:R-:W-:Y:S01]  /*2060*/  FMUL.FTZ R228, R11, R228 ;  /* 0x000000e40be47220 */ /* 0x000fe20000410000 */
[----:B------:R-:W-:Y:S01]  /*2070*/  FADD.FTZ R30, R30, R186 ;  /* 0x000000ba1e1e7221 */ /* 0x000fe20000010000 */
[----:B------:R-:W-:Y:S01]  /*2080*/  FMUL.FTZ R231, R231, R186 ;  /* 0x000000bae7e77220 */ /* 0x000fe20000410000 */
[----:B------:R-:W-:Y:S01]  /*2090*/  FMUL.FTZ R155, R11, R155 ;  /* 0x0000009b0b9b7220 */ /* 0x000fe20000410000 */
[----:B------:R-:W3:Y:S01]  /*20a0*/  LDL R180, [R1+0x9c] ;  /* 0x00009c0001b47983 */ /* 0x000ee20000100800 */
[----:B------:R-:W-:Y:S01]  /*20b0*/  FADD.FTZ R39, R39, R195 ;  /* 0x000000c327277221 */ /* 0x000fe20000010000 */
[----:B------:R-:W-:-:S02]  /*20c0*/  FADD.FTZ R41, R41, R197 ;  /* 0x000000c529297221 */ /* 0x000fc40000010000 */
[----:B------:R-:W4:Y:S01]  /*20d0*/  LDL R169, [R1+0x98] ;  /* 0x0000980001a97983 */ /* 0x000f220000100800 */
[----:B------:R-:W-:Y:S01]  /*20e0*/  FMUL.FTZ R230, R230, R187 ;  /* 0x000000bbe6e67220 */ /* 0x000fe20000410000 */
[C---:B------:R-:W-:Y:S01]  /*20f0*/  FMUL.FTZ R154, R11.reuse, R154 ;  /* 0x0000009a0b9a7220 */ /* 0x040fe20000410000 */
[C---:B------:R-:W-:Y:S01]  /*2100*/  FMUL.FTZ R153, R11.reuse, R153 ;  /* 0x000000990b997220 */ /* 0x040fe20000410000 */
[----:B------:R-:W-:Y:S01]  /*2110*/  FMUL.FTZ R223, R11, R223 ;  /* 0x000000df0bdf7220 */ /* 0x000fe20000410000 */
[----:B------:R-:W-:Y:S01]  /*2120*/  FADD.FTZ R42, R42, R198 ;  /* 0x000000c62a2a7221 */ /* 0x000fe20000010000 */
[----:B------:R-:W-:Y:S01]  /*2130*/  FADD.FTZ R43, R43, R199 ;  /* 0x000000c72b2b7221 */ /* 0x000fe20000010000 */
[C---:B------:R-:W-:Y:S01]  /*2140*/  FMUL.FTZ R229, R11.reuse, R229 ;  /* 0x000000e50be57220 */ /* 0x040fe20000410000 */
[----:B------:R-:W-:Y:S01]  /*2150*/  FMUL.FTZ R232, R232, R185 ;  /* 0x000000b9e8e87220 */ /* 0x000fe20000410000 */
[----:B------:R-:W4:Y:S01]  /*2160*/  LDL R181, [R1+0xa0] ;  /* 0x0000a00001b57983 */ /* 0x000f220000100800 */
[----:B------:R-:W-:Y:S01]  /*2170*/  FMUL.FTZ R222, R164, R184 ;  /* 0x000000b8a4de7220 */ /* 0x000fe20000410000 */
[----:B------:R-:W-:-:S02]  /*2180*/  FMUL.FTZ R159, R11, R159 ;  /* 0x0000009f0b9f7220 */ /* 0x000fc40000410000 */
[----:B------:R-:W3:Y:S01]  /*2190*/  LDL R164, [R1+0xa4] ;  /* 0x0000a40001a47983 */ /* 0x000ee20000100800 */
[----:B------:R-:W-:Y:S01]  /*21a0*/  FMUL.FTZ R188, R166, R188 ;  /* 0x000000bca6bc7220 */ /* 0x000fe20000410000 */
[----:B------:R-:W-:Y:S02]  /*21b0*/  FADD.FTZ R37, R37, R193 ;  /* 0x000000c125257221 */ /* 0x000fe40000010000 */
[----:B------:R-:W4:Y:S01]  /*21c0*/  LDL R166, [R1+0x94] ;  /* 0x0000940001a67983 */ /* 0x000f220000100800 */
[----:B------:R-:W-:-:S03]  /*21d0*/  FMUL.FTZ R189, R167, R189 ;  /* 0x000000bda7bd7220 */ /* 0x000fc60000410000 */
[----:B------:R-:W4:Y:S01]  /*21e0*/  LDL R167, [R1+0x8c] ;  /* 0x00008c0001a77983 */ /* 0x000f220000100800 */
[----:B------:R-:W-:Y:S01]  /*21f0*/  FFMA.FTZ R107, R187, R227, R107 ;  /* 0x000000e3bb6b7223 */ /* 0x000fe2000001006b */
[----:B------:R-:W-:Y:S01]  /*2200*/  FMUL.FTZ R187, R11, R237 ;  /* 0x000000ed0bbb7220 */ /* 0x000fe20000410000 */
[----:B------:R-:W-:Y:S01]  /*2210*/  FFMA.FTZ R102, R190, R224, R102 ;  /* 0x000000e0be667223 */ /* 0x000fe20000010066 */
[----:B------:R-:W-:Y:S01]  /*2220*/  FADD.FTZ R45, R45, R201 ;  /* 0x000000c92d2d7221 */ /* 0x000fe20000010000 */
[----:B------:R-:W-:Y:S01]  /*2230*/  FADD.FTZ R46, R46, R202 ;  /* 0x000000ca2e2e7221 */ /* 0x000fe20000010000 */
[----:B------:R-:W-:Y:S01]  /*2240*/  FFMA.FTZ R103, R191, R187, R103 ;  /* 0x000000bbbf677223 */ /* 0x000fe20000010067 */
[----:B------:R-:W-:Y:S01]  /*2250*/  FFMA.FTZ R106, R186, R228, R106 ;  /* 0x000000e4ba6a7223 */ /* 0x000fe2000001006a */
[C---:B------:R-:W-:Y:S01]  /*2260*/  FMUL.FTZ R186, R11.reuse, R152 ;  /* 0x000000980bba7220 */ /* 0x040fe20000410000 */
[----:B------:R-:W-:Y:S01]  /*2270*/  FMUL.FTZ R152, R11, R236 ;  /* 0x000000ec0b987220 */ /* 0x000fe20000410000 */
[----:B------:R-:W-:Y:S01]  /*2280*/  FADD.FTZ R38, R38, R194 ;  /* 0x000000c226267221 */ /* 0x000fe20000010000 */
[----:B------:R-:W4:Y:S01]  /*2290*/  LDL R170, [R1+0x90] ;  /* 0x0000900001aa7983 */ /* 0x000f220000100800 */
[----:B--2---:R-:W-:-:S03]  /*22a0*/  FMUL.FTZ R190, R165, R190 ;  /* 0x000000bea5be7220 */ /* 0x004fc60000410000 */
[----:B------:R-:W2:Y:S01]  /*22b0*/  LDL R165, [R1+0x88] ;  /* 0x0000880001a57983 */ /* 0x000ea20000100800 */
[----:B------:R-:W-:Y:S01]  /*22c0*/  FFMA.FTZ R99, R195, R152, R99 ;  /* 0x00000098c3637223 */ /* 0x000fe20000010063 */
[----:B------:R-:W-:Y:S01]  /*22d0*/  FFMA.FTZ R93, R197, R155, R93 ;  /* 0x0000009bc55d7223 */ /* 0x000fe2000001005d */
[----:B---3--:R-:W-:Y:S02]  /*22e0*/  FMUL.FTZ R191, R164, R191 ;  /* 0x000000bfa4bf7220 */ /* 0x008fe40000410000 */
[----:B------:R-:W3:Y:S01]  /*22f0*/  LDL R164, [R1+0x84] ;  /* 0x0000840001a47983 */ /* 0x000ee20000100800 */
[----:B----4-:R-:W-:-:S03]  /*2300*/  FMUL.FTZ R195, R166, R195 ;  /* 0x000000c3a6c37220 */ /* 0x010fc60000410000 */
[----:B------:R-:W4:Y:S01]  /*2310*/  LDL R166, [R1+0x7c] ;  /* 0x00007c0001a67983 */ /* 0x000f220000100800 */
[----:B------:R-:W-:-:S03]  /*2320*/  FMUL.FTZ R197, R167, R197 ;  /* 0x000000c5a7c57220 */ /* 0x000fc60000410000 */
[----:B------:R-:W4:Y:S01]  /*2330*/  LDL R167, [R1+0x78] ;  /* 0x0000780001a77983 */ /* 0x000f220000100800 */
[----:B------:R-:W-:Y:S01]  /*2340*/  FFMA.FTZ R94, R198, R154, R94 ;  /* 0x0000009ac65e7223 */ /* 0x000fe2000001005e */
[----:B------:R-:W-:Y:S01]  /*2350*/  FFMA.FTZ R95, R199, R153, R95 ;  /* 0x00000099c75f7223 */ /* 0x000fe2000001005f */
[C---:B------:R-:W-:Y:S01]  /*2360*/  FMUL.FTZ R183, R11.reuse, R234 ;  /* 0x000000ea0bb77220 */ /* 0x040fe20000410000 */
[----:B------:R-:W-:Y:S01]  /*2370*/  FMUL.FTZ R158, R11, R158 ;  /* 0x0000009e0b9e7220 */ /* 0x000fe20000410000 */
[----:B------:R-:W-:Y:S02]  /*2380*/  FFMA.FTZ R13, R201, R159, R13 ;  /* 0x0000009fc90d7223 */ /* 0x000fe4000001000d */
[----:B------:R-:W-:Y:S01]  /*2390*/  FFMA.FTZ R97, R193, R183, R97 ;  /* 0x000000b7c1617223 */ /* 0x000fe20000010061 */
[----:B------:R-:W-:Y:S02]  /*23a0*/  FMUL.FTZ R193, R180, R193 ;  /* 0x000000c1b4c17220 */ /* 0x000fe40000410000 */
[----:B------:R-:W4:Y:S01]  /*23b0*/  LDL R180, [R1+0x74] ;  /* 0x0000740001b47983 */ /* 0x000f220000100800 */
[----:B--2---:R-:W-:Y:S01]  /*23c0*/  FMUL.FTZ R198, R165, R198 ;  /* 0x000000c6a5c67220 */ /* 0x004fe20000410000 */
[----:B------:R-:W-:-:S04]  /*23d0*/  FFMA.FTZ R165, R223, R222, RZ ;  /* 0x000000dedfa57223 */ /* 0x000fc800000100ff */
[----:B------:R-:W-:-:S04]  /*23e0*/  FFMA.FTZ R165, R229, R232, R165 ;  /* 0x000000e8e5a57223 */ /* 0x000fc800000100a5 */
[----:B------:R-:W-:Y:S01]  /*23f0*/  FFMA.FTZ R165, R228, R231, R165 ;  /* 0x000000e7e4a57223 */ /* 0x000fe200000100a5 */
[----:B------:R-:W-:Y:S01]  /*2400*/  FFMA.FTZ R14, R202, R158, R14 ;  /* 0x0000009eca0e7223 */ /* 0x000fe2000001000e */
[----:B---3--:R-:W-:Y:S01]  /*2410*/  FMUL.FTZ R199, R164, R199 ;  /* 0x000000c7a4c77220 */ /* 0x008fe20000410000 */
[----:B------:R-:W-:-:S04]  /*2420*/  FADD.FTZ R164, RZ, R222 ;  /* 0x000000deffa47221 */ /* 0x000fc80000010000 */
[----:B------:R-:W-:Y:S01]  /*2430*/  FADD.FTZ R164, R164, R232 ;  /* 0x000000e8a4a47221 */ /* 0x000fe20000010000 */
[----:B----4-:R-:W-:-:S03]  /*2440*/  FMUL.FTZ R201, R166, R201 ;  /* 0x000000c9a6c97220 */ /* 0x010fc60000410000 */
[----:B------:R-:W-:Y:S01]  /*2450*/  FADD.FTZ R164, R164, R231 ;  /* 0x000000e7a4a47221 */ /* 0x000fe20000010000 */
[----:B------:R-:W-:Y:S01]  /*2460*/  FFMA.FTZ R166, R227, R230, R165 ;  /* 0x000000e6e3a67223 */ /* 0x000fe200000100a5 */
[----:B------:R-:W-:Y:S02]  /*2470*/  FMUL.FTZ R202, R167, R202 ;  /* 0x000000caa7ca7220 */ /* 0x000fe40000410000 */
[----:B------:R-:W-:Y:S01]  /*2480*/  FADD.FTZ R164, R164, R230 ;  /* 0x000000e6a4a47221 */ /* 0x000fe20000010000 */
[----:B------:R-:W2:Y:S03]  /*2490*/  LDL R167, [R1+0x68] ;  /* 0x0000680001a77983 */ /* 0x000ea60000100800 */
[----:B------:R-:W-:Y:S01]  /*24a0*/  FADD.FTZ R165, R164, R188 ;  /* 0x000000bca4a57221 */ /* 0x000fe20000010000 */
[----:B------:R-:W-:Y:S02]  /*24b0*/  FFMA.FTZ R164, R226, R188, R166 ;  /* 0x000000bce2a47223 */ /* 0x000fe400000100a6 */
[----:B------:R-:W3:Y:S01]  /*24c0*/  LDL R166, [R1+0x64] ;  /* 0x0000640001a67983 */ /* 0x000ee20000100800 */
[----:B------:R-:W-:-:S04]  /*24d0*/  FMUL.FTZ R179, R11, R235 ;  /* 0x000000eb0bb37220 */ /* 0x000fc80000410000 */
[----:B------:R-:W-:Y:S01]  /*24e0*/  FFMA.FTZ R98, R194, R179, R98 ;  /* 0x000000b3c2627223 */ /* 0x000fe20000010062 */
[----:B------:R-:W-:Y:S02]  /*24f0*/  FMUL.FTZ R194, R169, R194 ;  /* 0x000000c2a9c27220 */ /* 0x000fe40000410000 */
[----:B------:R-:W4:Y:S01]  /*2500*/  LDL R169, [R1+0x80] ;  /* 0x0000800001a97983 */ /* 0x000f220000100800 */
[----:B------:R-:W-:Y:S01]  /*2510*/  FFMA.FTZ R96, R192, R186, R96 ;  /* 0x000000bac0607223 */ /* 0x000fe20000010060 */
[----:B------:R-:W-:Y:S01]  /*2520*/  FADD.FTZ R36, R36, R192 ;  /* 0x000000c024247221 */ /* 0x000fe20000010000 */
[----:B------:R-:W-:Y:S01]  /*2530*/  FMUL.FTZ R157, R11, R157 ;  /* 0x0000009d0b9d7220 */ /* 0x000fe20000410000 */
[----:B------:R-:W-:Y:S02]  /*2540*/  FMUL.FTZ R192, R181, R192 ;  /* 0x000000c0b5c07220 */ /* 0x000fe40000410000 */
[----:B------:R-:W4:Y:S01]  /*2550*/  LDL R181, [R1+0x60] ;  /* 0x0000600001b57983 */ /* 0x000f220000100800 */
[----:B------:R-:W-:Y:S01]  /*2560*/  FFMA.FTZ R15, R203, R157, R15 ;  /* 0x0000009dcb0f7223 */ /* 0x000fe2000001000f */
[----:B------:R-:W-:Y:S01]  /*2570*/  FADD.FTZ R47, R47, R203 ;  /* 0x000000cb2f2f7221 */ /* 0x000fe20000010000 */
[----:B------:R-:W-:Y:S01]  /*2580*/  FMUL.FTZ R162, R11, R162 ;  /* 0x000000a20ba27220 */ /* 0x000fe20000410000 */
[----:B------:R-:W-:-:S02]  /*2590*/  FMUL.FTZ R203, R180, R203 ;  /* 0x000000cbb4cb7220 */ /* 0x000fc40000410000 */
[----:B------:R-:W4:Y:S01]  /*25a0*/  LDL R180, [R1+0x5c] ;  /* 0x00005c0001b47983 */ /* 0x000f220000100800 */
[----:B------:R-:W-:Y:S01]  /*25b0*/  FMUL.FTZ R161, R11, R161 ;  /* 0x000000a10ba17220 */ /* 0x000fe20000410000 */
[----:B------:R-:W-:Y:S01]  /*25c0*/  FFMA.FTZ R18, R206, R162, R18 ;  /* 0x000000a2ce127223 */ /* 0x000fe20000010012 */
[----:B------:R-:W-:Y:S01]  /*25d0*/  FADD.FTZ R50, R50, R206 ;  /* 0x000000ce32327221 */ /* 0x000fe20000010000 */
[----:B------:R-:W-:Y:S01]  /*25e0*/  FADD.FTZ R51, R51, R207 ;  /* 0x000000cf33337221 */ /* 0x000fe20000010000 */
[----:B------:R-:W-:Y:S01]  /*25f0*/  FFMA.FTZ R19, R207, R161, R19 ;  /* 0x000000a1cf137223 */ /* 0x000fe20000010013 */
[C---:B------:R-:W-:Y:S01]  /*2600*/  FMUL.FTZ R160, R11.reuse, R160 ;  /* 0x000000a00ba07220 */ /* 0x040fe20000410000 */
[----:B------:R-:W-:Y:S01]  /*2610*/  FMUL.FTZ R156, R11, R156 ;  /* 0x0000009c0b9c7220 */ /* 0x000fe20000410000 */
[----:B------:R-:W-:Y:S02]  /*2620*/  FADD.FTZ R44, R44, R200 ;  /* 0x000000c82c2c7221 */ /* 0x000fe40000010000 */
[----:B------:R-:W-:Y:S01]  /*2630*/  FFMA.FTZ R12, R200, R160, R12 ;  /* 0x000000a0c80c7223 */ /* 0x000fe2000001000c */
[----:B--2---:R-:W-:-:S02]  /*2640*/  FMUL.FTZ R206, R167, R206 ;  /* 0x000000cea7ce7220 */ /* 0x004fc40000410000 */
[----:B------:R-:W2:Y:S01]  /*2650*/  LDL R167, [R1+0x58] ;  /* 0x0000580001a77983 */ /* 0x000ea20000100800 */
[----:B---3--:R-:W-:-:S03]  /*2660*/  FMUL.FTZ R207, R166, R207 ;  /* 0x000000cfa6cf7220 */ /* 0x008fc60000410000 */
[----:B------:R-:W3:Y:S01]  /*2670*/  LDL R166, [R1+0x54] ;  /* 0x0000540001a67983 */ /* 0x000ee20000100800 */
[----:B------:R-:W-:Y:S01]  /*2680*/  FFMA.FTZ R92, R196, R156, R92 ;  /* 0x0000009cc45c7223 */ /* 0x000fe2000001005c */
[----:B------:R-:W-:Y:S01]  /*2690*/  FADD.FTZ R40, R40, R196 ;  /* 0x000000c428287221 */ /* 0x000fe20000010000 */
[----:B----4-:R-:W-:Y:S02]  /*26a0*/  FMUL.FTZ R200, R169, R200 ;  /* 0x000000c8a9c87220 */ /* 0x010fe40000410000 */
[----:B------:R-:W4:Y:S01]  /*26b0*/  LDL R169, [R1+0x70] ;  /* 0x0000700001a97983 */ /* 0x000f220000100800 */
[----:B------:R-:W-:-:S03]  /*26c0*/  FMUL.FTZ R196, R170, R196 ;  /* 0x000000c4aac47220 */ /* 0x000fc60000410000 */
[----:B------:R-:W4:Y:S01]  /*26d0*/  LDL R170, [R1+0x6c] ;  /* 0x00006c0001aa7983 */ /* 0x000f220000100800 */
[C---:B------:R-:W-:Y:S01]  /*26e0*/  FMUL.FTZ R174, R11.reuse, R174 ;  /* 0x000000ae0bae7220 */ /* 0x040fe20000410000 */
[----:B------:R-:W-:Y:S01]  /*26f0*/  FMUL.FTZ R173, R11, R173 ;  /* 0x000000ad0bad7220 */ /* 0x000fe20000410000 */
[----:B------:R-:W-:Y:S02]  /*2700*/  FADD.FTZ R52, R52, R208 ;  /* 0x000000d034347221 */ /* 0x000fe40000010000 */
[----:B------:R-:W-:Y:S01]  /*2710*/  FFMA.FTZ R20, R208, R174, R20 ;  /* 0x000000aed0147223 */ /* 0x000fe20000010014 */
[----:B------:R-:W-:Y:S02]  /*2720*/  FMUL.FTZ R208, R181, R208 ;  /* 0x000000d0b5d07220 */ /* 0x000fe40000410000 */
[----:B------:R-:W4:Y:S01]  /*2730*/  LDL R181, [R1+0x50] ;  /* 0x0000500001b57983 */ /* 0x000f220000100800 */
[----:B------:R-:W-:Y:S01]  /*2740*/  FMUL.FTZ R172, R11, R172 ;  /* 0x000000ac0bac7220 */ /* 0x000fe20000410000 */
[----:B------:R-:W-:Y:S01]  /*2750*/  FFMA.FTZ R21, R209, R173, R21 ;  /* 0x000000add1157223 */ /* 0x000fe20000010015 */
[----:B------:R-:W-:Y:S01]  /*2760*/  FADD.FTZ R53, R53, R209 ;  /* 0x000000d135357221 */ /* 0x000fe20000010000 */
[----:B------:R-:W-:-:S02]  /*2770*/  FMUL.FTZ R209, R180, R209 ;  /* 0x000000d1b4d17220 */ /* 0x000fc40000410000 */
[----:B------:R-:W4:Y:S01]  /*2780*/  LDL R180, [R1+0x4c] ;  /* 0x00004c0001b47983 */ /* 0x000f220000100800 */
        /* <DEDUP_REMOVED lines=21> */
[----:B------:R-:W2:Y:S01]  /*28e0*/  LDL R167, [R1+0x48] ;  /* 0x0000480001a77983 */ /* 0x000ea20000100800 */
[----:B---3--:R-:W-:-:S03]  /*28f0*/  FMUL.FTZ R211, R166, R211 ;  /* 0x000000d3a6d37220 */ /* 0x008fc60000410000 */
[----:B------:R-:W3:Y:S01]  /*2900*/  LDL R166, [R1+0x44] ;  /* 0x0000440001a67983 */ /* 0x000ee20000100800 */
        /* <DEDUP_REMOVED lines=13> */
[----:B----4-:R-:W-:Y:S01]  /*29e0*/  FMUL.FTZ R169, R169, R204 ;  /* 0x000000cca9a97220 */ /* 0x010fe20000410000 */
[----:B------:R-:W-:Y:S01]  /*29f0*/  FADD.FTZ R165, R165, R203 ;  /* 0x000000cba5a57221 */ /* 0x000fe20000010000 */
[----:B------:R-:W-:Y:S01]  /*2a00*/  FMUL.FTZ R168, R11, R168 ;  /* 0x000000a80ba87220 */ /* 0x000fe20000410000 */
[----:B------:R-:W-:Y:S01]  /*2a10*/  FFMA.FTZ R164, R157, R203, R164 ;  /* 0x000000cb9da47223 */ /* 0x000fe200000100a4 */
[----:B------:R-:W-:Y:S01]  /*2a20*/  FMUL.FTZ R170, R170, R205 ;  /* 0x000000cdaaaa7220 */ /* 0x000fe20000410000 */
[----:B------:R-:W-:Y:S01]  /*2a30*/  FADD.FTZ R165, R165, R169 ;  /* 0x000000a9a5a57221 */ /* 0x000fe20000010000 */
[----:B------:R-:W-:Y:S01]  /*2a40*/  FMUL.FTZ R163, R11, R163 ;  /* 0x000000a30ba37220 */ /* 0x000fe20000410000 */
        /* <DEDUP_REMOVED lines=43> */
[----:B------:R-:W-:Y:S01]  /*2d00*/  FFMA.FTZ R164, R177, R214, R164 ;  /* 0x000000d6b1a47223 */ /* 0x000fe200000100a4 */
[----:B---3--:R-:W-:-:S04]  /*2d10*/  FMUL.FTZ R215, R166, R215 ;  /* 0x000000d7a6d77220 */ /* 0x008fc80000410000 */
[----:B------:R-:W-:Y:S01]  /*2d20*/  FADD.FTZ R182, R165, R215 ;  /* 0x000000d7a5b67221 */ /* 0x000fe20000010000 */
[----:B------:R-:W-:-:S07]  /*2d30*/  FFMA.FTZ R165, R178, R215, R164 ;  /* 0x000000d7b2a57223 */ /* 0x000fce00000100a4 */
.L_x_12262:
[----:B------:R-:W-:Y:S05]  /*2d40*/  BSYNC B0 ;  /* 0x0000000000007941 */ /* 0x000fea0003800000 */
.L_x_12260:
        /* <DEDUP_REMOVED lines=26> */
.L_x_12417:
[----:B------:R-:W2:Y:S01]  /*2ef0*/  S2R R181, SR_CgaCtaId ;  /* 0x0000000000b57919 */ /* 0x000ea20000008800 */
[----:B01----:R-:W-:Y:S01]  /*2f00*/  FADD.FTZ R165, R165, R166 ;  /* 0x000000a6a5a57221 */ /* 0x003fe20000010000 */
[----:B------:R-:W0:Y:S01]  /*2f10*/  LDC R184, c[0x0][0x218] ;  /* 0x00008600ffb87b82 */ /* 0x000e220000000800 */
[----:B------:R-:W-:Y:S01]  /*2f20*/  @!P0 LOP3.LUT R167, R204, 0x7, RZ, 0xc0, !PT ;  /* 0x00000007cca78812 */ /* 0x000fe200078ec0ff */
[----:B------:R-:W-:Y:S01]  /*2f30*/  FADD.FTZ R164, R182, R185 ;  /* 0x000000b9b6a47221 */ /* 0x000fe20000010000 */
[----:B------:R-:W-:Y:S01]  /*2f40*/  MOV R166, 0x400 ;  /* 0x0000040000a67802 */ /* 0x000fe20000000f00 */
[----:B------:R-:W-:Y:S05]  /*2f50*/  WARPSYNC.ALL ;  /* 0x0000000000007948 */ /* 0x000fea0003800000 */
[----:B------:R-:W-:Y:S01]  /*2f60*/  @!P0 IADD3 R167, R180, R167, RZ ;  /* 0x000000a7b4a78210 */ /* 0x000fe20007ffe0ff */
[----:B------:R-:W-:Y:S01]  /*2f70*/  HFMA2.MMA R182, -RZ, RZ, 0, 0 ;  /* 0x00000000ffb67435 */ /* 0x000fe200000001ff */
[----:B--2---:R-:W-:-:S04]  /*2f80*/  LEA R166, R181, R166, 0x18 ;  /* 0x000000a6b5a67211 */ /* 0x004fc800078ec0ff */
[-C--:B------:R-:W-:Y:S02]  /*2f90*/  @!P0 LEA R167, R167, R166.reuse, 0x3 ;  /* 0x000000a6a7a78211 */ /* 0x080fe400078e18ff */
[----:B------:R-:W-:-:S03]  /*2fa0*/  LEA R180, R180, R166, 0x3 ;  /* 0x000000a6b4b47211 */ /* 0x000fc600078e18ff */
[----:B------:R1:W-:Y:S02]  /*2fb0*/  @!P0 STS.64 [R167+0x8000], R164 ;  /* 0x008000a4a7008388 */ /* 0x0003e40000000a00 */
[----:B-1----:R-:W-:-:S05]  /*2fc0*/  @P3 IADD3 R164, R218, -0x1, RZ ;  /* 0xffffffffdaa43810 */ /* 0x002fca0007ffe0ff */
[----:B0-----:R-:W-:Y:S01]  /*2fd0*/  @P3 IMAD R164, R164, R184, RZ ;  /* 0x000000b8a4a43224 */ /* 0x001fe200078e02ff */
[----:B------:R-:W-:Y:S02]  /*2fe0*/  LOP3.LUT R184, R205, 0xff, RZ, 0xc0, !PT ;  /* 0x000000ffcdb87812 */ /* 0x000fe400078ec0ff */
[----:B------:R-:W0:Y:S02]  /*2ff0*/  LDC.U8 R205, c[0x0][0x2a0] ;  /* 0x0000a800ffcd7b82 */ /* 0x000e240000000000 */
[----:B------:R-:W-:-:S04]  /*3000*/  @P3 SHF.R.S32.HI R165, RZ, 0x1f, R164 ;  /* 0x0000001fffa53819 */ /* 0x000fc800000114a4 */
[----:B------:R-:W-:-:S04]  /*3010*/  @P3 LEA.HI R165, R165, R164, RZ, 0x2 ;  /* 0x000000a4a5a53211 */ /* 0x000fc800078f10ff */
[----:B------:R-:W-:Y:S01]  /*3020*/  @P3 LEA.HI.SX32 R182, R165, R184, 0x1e ;  /* 0x000000b8a5b63211 */ /* 0x000fe200078ff2ff */
        /* <DEDUP_REMOVED lines=16> */
[----:B------:R-:W1:Y:S01]  /*3130*/  LDS.128 R164, [R180+0x8030] ;  /* 0x00803000b4a47984 */ /* 0x000e620000000c00 */
[----:B0-----:R-:W-:Y:S01]  /*3140*/  ISETP.NE.AND P5, PT, R205, RZ, PT ;  /* 0x000000ffcd00720c */ /* 0x001fe20003fa5270 */
[----:B------:R-:W-:Y:S01]  /*3150*/  BSSY B0, `(.L_x_12264) ;  /* 0x000001b000007945 */ /* 0x000fe20003800000 */
[C---:B------:R-:W-:Y:S02]  /*3160*/  @!P2 ISETP.NE.U32.AND P0, PT, R9.reuse, RZ, PT ;  /* 0x000000ff0900a20c */ /* 0x040fe40003f05070 */
[C---:B------:R-:W-:Y:S02]  /*3170*/  @!P2 ISETP.NE.U32.AND P6, PT, R9.reuse, RZ, PT ;  /* 0x000000ff0900a20c */ /* 0x040fe40003fc5070 */
[----:B------:R-:W-:Y:S01]  /*3180*/  @!P2 ISETP.NE.U32.AND P1, PT, R9, RZ, PT ;  /* 0x000000ff0900a20c */ /* 0x000fe20003f25070 */
[----:B-1----:R-:W-:Y:S01]  /*3190*/  FADD.FTZ R164, R181, R164 ;  /* 0x000000a4b5a47221 */ /* 0x002fe20000010000 */
[----:B------:R-:W-:-:S03]  /*31a0*/  FADD.FTZ R180, R184, R165 ;  /* 0x000000a5b8b47221 */ /* 0x000fc60000010000 */
[----:B------:R-:W-:Y:S02]  /*31b0*/  FADD.FTZ R166, R166, R164 ;  /* 0x000000a4a6a67221 */ /* 0x000fe40000010000 */
[----:B------:R-:W0:Y:S02]  /*31c0*/  @P3 LDC.64 R164, c[0x0][0x220] ;  /* 0x00008800ffa43b82 */ /* 0x000e240000000a00 */
[----:B------:R-:W-:-:S05]  /*31d0*/  FMUL.FTZ R166, R166, UR8 ;  /* 0x00000008a6a67c20 */ /* 0x000fca0008410000 */
[----:B------:R-:W-:Y:S02]  /*31e0*/  FSEL R184, R166, RZ, !P5 ;  /* 0x000000ffa6b87208 */ /* 0x000fe40006800000 */
[----:B------:R-:W-:Y:S01]  /*31f0*/  @!P2 ISETP.NE.U32.AND P5, PT, R9, RZ, PT ;  /* 0x000000ff0900a20c */ /* 0x000fe20003fa5070 */
[----:B------:R-:W-:-:S03]  /*3200*/  FADD.FTZ R167, R167, R180 ;  /* 0x000000b4a7a77221 */ /* 0x000fc60000010000 */
[C---:B------:R-:W-:Y:S01]  /*3210*/  @!P2 ISETP.NE.AND.EX P5, PT, R8.reuse, RZ, PT, P5 ;  /* 0x000000ff0800a20c */ /* 0x040fe20003fa5350 */
[----:B------:R-:W-:Y:S01]  /*3220*/  FMUL.FTZ R185, R167, UR8 ;  /* 0x00000008a7b97c20 */ /* 0x000fe20008410000 */
[C---:B------:R-:W-:Y:S02]  /*3230*/  @!P2 ISETP.NE.AND.EX P0, PT, R8.reuse, RZ, PT, P0 ;  /* 0x000000ff0800a20c */ /* 0x040fe40003f05300 */
[----:B------:R-:W-:Y:S01]  /*3240*/  @!P2 ISETP.NE.AND.EX P6, PT, R8, RZ, PT, P6 ;  /* 0x000000ff0800a20c */ /* 0x000fe20003fc5360 */
[----:B0-----:R-:W-:Y:S01]  /*3250*/  @P3 IMAD.WIDE.U32 R164, R182, 0x10, R164 ;  /* 0x00000010b6a43825 */ /* 0x001fe200078e00a4 */
[----:B------:R-:W-:-:S04]  /*3260*/  @!P2 ISETP.NE.AND.EX P1, PT, R8, RZ, PT, P1 ;  /* 0x000000ff0800a20c */ /* 0x000fc80003f25310 */
[----:B------:R0:W5:Y:S02]  /*3270*/  @P3 LDG.E.128 R140, desc[UR4][R164.64] ;  /* 0x00000004a48c3981 */ /* 0x000164000c1e1d00 */
[----:B0----5:R-:W-:Y:S01]  /*3280*/  @!P2 FSEL R164, R108, RZ, P5 ;  /* 0x000000ff6ca4a208 */ /* 0x021fe20002800000 */
[----:B------:R-:W-:Y:S06]  /*3290*/  @!P2 BRA `(.L_x_12265) ;  /* 0x000000000018a947 */ /* 0x000fec0003800000 */
[----:B------:R-:W-:Y:S01]  /*32a0*/  ISETP.NE.U32.AND P5, PT, R9, RZ, PT ;  /* 0x000000ff0900720c */ /* 0x000fe20003fa5070 */
[----:B------:R-:W-:-:S03]  /*32b0*/  FFMA.FTZ R164, R223, R185, R184 ;  /* 0x000000b9dfa47223 */ /* 0x000fc600000100b8 */
[----:B------:R-:W-:Y:S01]  /*32c0*/  ISETP.NE.AND.EX P5, PT, R8, RZ, PT, P5 ;  /* 0x000000ff0800720c */ /* 0x000fe20003fa5350 */
[----:B------:R-:W-:-:S04]  /*32d0*/  FADD.FTZ R164, R222, -R164 ;  /* 0x800000a4dea47221 */ /* 0x000fc80000010000 */
[----:B------:R-:W-:-:S08]  /*32e0*/  FMUL.FTZ R164, R11, R164 ;  /* 0x000000a40ba47220 */ /* 0x000fd00000410000 */
[----:B------:R-:W-:-:S07]  /*32f0*/  @P5 FADD.FTZ R164, R108, R164 ;  /* 0x000000a46ca45221 */ /* 0x000fce0000010000 */
.L_x_12265:
[----:B------:R-:W-:Y:S05]  /*3300*/  BSYNC B0 ;  /* 0x0000000000007941 */ /* 0x000fea0003800000 */
.L_x_12264:
[----:B------:R-:W-:Y:S04]  /*3310*/  BSSY B0, `(.L_x_12266) ;  /* 0x000000b000007945 */ /* 0x000fe80003800000 */
        /* <DEDUP_REMOVED lines=10> */
.L_x_12267:
[----:B------:R-:W-:Y:S05]  /*33c0*/  BSYNC B0 ;  /* 0x0000000000007941 */ /* 0x000fea0003800000 */
.L_x_12266:
        /* <DEDUP_REMOVED lines=9> */
.L_x_12269:
[----:B------:R-:W-:Y:S05]  /*3460*/  BSYNC B0 ;  /* 0x0000000000007941 */ /* 0x000fea0003800000 */
.L_x_12268:
        /* <DEDUP_REMOVED lines=11> */
.L_x_12271:
[----:B------:R-:W-:Y:S05]  /*3520*/  BSYNC B0 ;  /* 0x0000000000007941 */ /* 0x000fea0003800000 */
.L_x_12270:
        /* <DEDUP_REMOVED lines=9> */
.L_x_12273:
[----:B------:R-:W-:Y:S05]  /*35c0*/  BSYNC B0 ;  /* 0x0000000000007941 */ /* 0x000fea0003800000 */
.L_x_12272:
        /* <DEDUP_REMOVED lines=11> */
.L_x_12275:
[----:B------:R-:W-:Y:S05]  /*3680*/  BSYNC B0 ;  /* 0x0000000000007941 */ /* 0x000fea0003800000 */
.L_x_12274:
        /* <DEDUP_REMOVED lines=9> */
.L_x_12277:
[----:B------:R-:W-:Y:S05]  /*3720*/  BSYNC B0 ;  /* 0x0000000000007941 */ /* 0x000fea0003800000 */
.L_x_12276:
        /* <DEDUP_REMOVED lines=11> */
.L_x_12279:
[----:B------:R-:W-:Y:S05]  /*37e0*/  BSYNC B0 ;  /* 0x0000000000007941 */ /* 0x000fea0003800000 */
.L_x_12278:
        /* <DEDUP_REMOVED lines=11> */
[----:B------:R-:W-:Y:S02]  /*38a0*/  @!P2 ISETP.NE.U32.AND P6, PT, R9, RZ, PT ;  /* 0x000000ff0900a20c */ /* 0x000fe40003fc5070 */
[----:B------:R-:W-:Y:S01]  /*38b0*/  @!P2 ISETP.NE.AND.EX P5, PT, R8, RZ, PT, P5 ;  /* 0x000000ff0800a20c */ /* 0x000fe20003fa5350 */
[----:B0-----:R-:W-:-:S05]  /*38c0*/  @P1 IMAD.WIDE.U32 R180, R10, 0x10, R180 ;  /* 0x000000100ab41825 */ /* 0x001fca00078e00b4 */
[----:B------:R0:W-:Y:S02]  /*38d0*/  @P1 STG.E.128 desc[UR4][R180.64], R164 ;  /* 0x000000a4b4001986 */ /* 0x0001e4000c101d04 */
[----:B0-----:R-:W0:Y:S02]  /*38e0*/  @P3 LDC.64 R164, c[0x0][0x2f8] ;  /* 0x0000be00ffa43b82 */ /* 0x001e240000000a00 */
[----:B0-----:R-:W-:-:S05]  /*38f0*/  @P3 IMAD.WIDE.U32 R164, R182, 0x10, R164 ;  /* 0x00000010b6a43825 */ /* 0x001fca00078e00a4 */
[----:B------:R0:W-:Y:S01]  /*3900*/  @P3 STG.E.128 desc[UR4][R164.64], R144 ;  /* 0x00000090a4003986 */ /* 0x0001e2000c101d04 */
[----:B------:R-:W-:Y:S05]  /*3910*/  @!P3 BRA `(.L_x_12281) ;  /* 0x000000000010b947 */ /* 0x000fea0003800000 */
[----:B------:R-:W1:Y:S01]  /*3920*/  LDC.64 R142, c[0x0][0x220] ;  /* 0x00008800ff8e7b82 */ /* 0x000e620000000a00 */
[----:B------:R-:W-:-:S05]  /*3930*/  IADD3 R140, R182, 0x100, RZ ;  /* 0x00000100b68c7810 */ /* 0x000fca0007ffe0ff */
[----:B-1----:R-:W-:-:S06]  /*3940*/  IMAD.WIDE.U32 R140, R140, 0x10, R142 ;  /* 0x000000108c8c7825 */ /* 0x002fcc00078e008e */
[----:B------:R-:W5:Y:S02]  /*3950*/  LDG.E.128 R140, desc[UR4][R140.64] ;  /* 0x000000048c8c7981 */ /* 0x000f64000c1e1d00 */
.L_x_12281:
[----:B------:R-:W-:Y:S05]  /*3960*/  BSYNC B0 ;  /* 0x0000000000007941 */ /* 0x000fea0003800000 */
.L_x_12280:
[----:B------:R-:W-:Y:S01]  /*3970*/  BSSY B0, `(.L_x_12282) ;  /* 0x0000009000007945 */ /* 0x000fe20003800000 */
[----:B0-----:R-:W-:-:S03]  /*3980*/  @!P2 FSEL R164, R112, RZ, P5 ;  /* 0x000000ff70a4a208 */ /* 0x001fc60002800000 */
[----:B------:R-:W-:Y:S05]  /*3990*/  @!P2 BRA `(.L_x_12283) ;  /* 0x000000000018a947 */ /* 0x000fea0003800000 */
[----:B------:R-:W-:Y:S01]  /*39a0*/  ISETP.NE.U32.AND P5, PT, R9, RZ, PT ;  /* 0x000000ff0900720c */ /* 0x000fe20003fa5070 */
[----:B------:R-:W-:-:S03]  /*39b0*/  FFMA.FTZ R164, R226, R185, R184 ;  /* 0x000000b9e2a47223 */ /* 0x000fc600000100b8 */
[----:B------:R-:W-:Y:S01]  /*39c0*/  ISETP.NE.AND.EX P5, PT, R8, RZ, PT, P5 ;  /* 0x000000ff0800720c */ /* 0x000fe20003fa5350 */
[----:B------:R-:W-:-:S04]  /*39d0*/  FADD.FTZ R164, R188, -R164 ;  /* 0x800000a4bca47221 */ /* 0x000fc80000010000 */
[----:B------:R-:W-:-:S08]  /*39e0*/  FMUL.FTZ R164, R11, R164 ;  /* 0x000000a40ba47220 */ /* 0x000fd00000410000 */
[----:B------:R-:W-:-:S07]  /*39f0*/  @P5 FADD.FTZ R164, R112, R164 ;  /* 0x000000a470a45221 */ /* 0x000fce0000010000 */
.L_x_12283:
[----:B------:R-:W-:Y:S05]  /*3a00*/  BSYNC B0 ;  /* 0x0000000000007941 */ /* 0x000fea0003800000 */
.L_x_12282:
[----:B------:R-:W-:Y:S04]  /*3a10*/  BSSY B0, `(.L_x_12284) ;  /* 0x000000b000007945 */ /* 0x000fe80003800000 */
[----:B------:R-:W-:Y:S05]  /*3a20*/  @!P3 BRA `(.L_x_12285) ;  /* 0x000000000024b947 */ /* 0x000fea0003800000 */
[----:B------:R-:W2:Y:S01]  /*3a30*/  LDL R166, [R1+0x30] ;  /* 0x0000300001a67983 */ /* 0x000ea20000100800 */
[----:B------:R-:W-:Y:S01]  /*3a40*/  FMUL.FTZ R165, R164, UR11 ;  /* 0x0000000ba4a57c20 */ /* 0x000fe20008410000 */
[----:B------:R-:W-:-:S03]  /*3a50*/  LOP3.LUT P5, RZ, R7, 0xff, RZ, 0xc0, !PT ;  /* 0x000000ff07ff7812 */ /* 0x000fc600078ac0ff */
[----:B------:R-:W-:-:S04]  /*3a60*/  FMUL.FTZ R165, R165, UR10 ;  /* 0x0000000aa5a57c20 */ /* 0x000fc80008410000 */
[----:B-----5:R-:W-:-:S05]  /*3a70*/  FMUL.FTZ R144, R140, R165 ;  /* 0x000000a58c907220 */ /* 0x020fca0000410000 */
[----:B------:R-:W-:-:S05]  /*3a80*/  FSEL R144, R144, RZ, P5 ;  /* 0x000000ff90907208 */ /* 0x000fca0002800000 */
[----:B------:R-:W-:Y:S01]  /*3a90*/  FADD.FTZ R64, R64, R144 ;  /* 0x0000009040407221 */ /* 0x000fe20000010000 */
[----:B------:R-:W-:Y:S01]  /*3aa0*/  MOV R144, RZ ;  /* 0x000000ff00907202 */ /* 0x000fe20000000f00 */
[----:B--2---:R-:W-:-:S07]  /*3ab0*/  @P5 FMUL.FTZ R144, R166, R165 ;  /* 0x000000a5a6905220 */ /* 0x004fce0000410000 */
.L_x_12285:
[----:B------:R-:W-:Y:S05]  /*3ac0*/  BSYNC B0 ;  /* 0x0000000000007941 */ /* 0x000fea0003800000 */
.L_x_12284:
        /* <DEDUP_REMOVED lines=11> */
.L_x_12287:
[----:B------:R-:W-:Y:S05]  /*3b80*/  BSYNC B0 ;  /* 0x0000000000007941 */ /* 0x000fea0003800000 */
.L_x_12286:
        /* <DEDUP_REMOVED lines=9> */
[----:B------:R-:W-:-:S06]  /*3c20*/  HFMA2.MMA R145, -RZ, RZ, 0, 0 ;  /* 0x00000000ff917435 */ /* 0x000fcc00000001ff */
[----:B--2---:R-:W-:-:S07]  /*3c30*/  @P6 FMUL.FTZ R145, R167, R166 ;  /* 0x000000a6a7916220 */ /* 0x004fce0000410000 */
.L_x_12289:
[----:B------:R-:W-:Y:S05]  /*3c40*/  BSYNC B0 ;  /* 0x0000000000007941 */ /* 0x000fea0003800000 */
.L_x_12288:
[----:B------:R-:W-:Y:S01]  /*3c50*/  @!P2 ISETP.NE.U32.AND P6, PT, R9, RZ, PT ;  /* 0x000000ff0900a20c */ /* 0x000fe20003fc5070 */
[----:B------:R-:W-:Y:S01]  /*3c60*/  BSSY B0, `(.L_x_12290) ;  /* 0x000000b000007945 */ /* 0x000fe20003800000 */
[C---:B------:R-:W-:Y:S02]  /*3c70*/  @!P2 ISETP.NE.AND.EX P5, PT, R8.reuse, RZ, PT, P5 ;  /* 0x000000ff0800a20c */ /* 0x040fe40003fa5350 */
        /* <DEDUP_REMOVED lines=9> */
.L_x_12291:
[----:B------:R-:W-:Y:S05]  /*3d10*/  BSYNC B0 ;  /* 0x0000000000007941 */ /* 0x000fea0003800000 */
.L_x_12290:
        /* <DEDUP_REMOVED lines=11> */
.L_x_12293:
[----:B------:R-:W-:Y:S05]  /*3dd0*/  BSYNC B0 ;  /* 0x0000000000007941 */ /* 0x000fea0003800000 */
.L_x_12292:
        /* <DEDUP_REMOVED lines=9> */
.L_x_12295:
[----:B------:R-:W-:Y:S05]  /*3e70*/  BSYNC B0 ;  /* 0x0000000000007941 */ /* 0x000fea0003800000 */
.L_x_12294:
[----:B------:R-:W-:Y:S04]  /*3e80*/  BSSY B0, `(.L_x_12296) ;  /* 0x000000b000007945 */ /* 0x000fe80003800000 */
[----:B------:R-:W-:Y:S05]  /*3e90*/  @!P3 BRA `(.L_x_12297) ;  /* 0x000000000024b947 */ /* 0x000fea0003800000 */
[----:B------:R-:W2:Y:S01]  /*3ea0*/  LDL R180, [R1+0x24] ;  /* 0x0000240001b47983 */ /* 0x000ea20000100800 */
[----:B------:R-:W-:Y:S01]  /*3eb0*/  LOP3.LUT P5, RZ, R7, 0xff000000, RZ, 0xc0, !PT ;  /* 0xff00000007ff7812 */ /* 0x000fe200078ac0ff */
[----:B------:R-:W-:-:S04]  /*3ec0*/  FMUL.FTZ R7, R167, UR11 ;  /* 0x0000000ba7077c20 */ /* 0x000fc80008410000 */
[----:B------:R-:W-:-:S04]  /*3ed0*/  FMUL.FTZ R7, R7, UR10 ;  /* 0x0000000a07077c20 */ /* 0x000fc80008410000 */
[----:B-----5:R-:W-:-:S05]  /*3ee0*/  FMUL.FTZ R147, R143, R7 ;  /* 0x000000078f937220 */ /* 0x020fca0000410000 */
[----:B------:R-:W-:-:S05]  /*3ef0*/  FSEL R147, R147, RZ, P5 ;  /* 0x000000ff93937208 */ /* 0x000fca0002800000 */
[----:B------:R-:W-:Y:S01]  /*3f00*/  FADD.FTZ R67, R67, R147 ;  /* 0x0000009343437221 */ /* 0x000fe20000010000 */
[----:B------:R-:W-:-:S06]  /*3f10*/  HFMA2.MMA R147, -RZ, RZ, 0, 0 ;  /* 0x00000000ff937435 */ /* 0x000fcc00000001ff */
[----:B--2---:R-:W-:-:S07]  /*3f20*/  @P5 FMUL.FTZ R147, R180, R7 ;  /* 0x00000007b4935220 */ /* 0x004fce0000410000 */
.L_x_12297:
[----:B------:R-:W-:Y:S05]  /*3f30*/  BSYNC B0 ;  /* 0x0000000000007941 */ /* 0x000fea0003800000 */
.L_x_12296:
[----:B------:R-:W0:Y:S01]  /*3f40*/  @P1 LDC.64 R180, c[0x0][0x308] ;  /* 0x0000c200ffb41b82 */ /* 0x000e220000000a00 */
[----:B------:R-:W-:Y:S01]  /*3f50*/  SEL R164, R164, R148, P0 ;  /* 0x00000094a4a47207 */ /* 0x000fe20000000000 */
[----:B------:R-:W-:Y:S01]  /*3f60*/  BSSY B0, `(.L_x_12298) ;  /* 0x0000012000007945 */ /* 0x000fe20003800000 */
[----:B------:R-:W-:Y:S02]  /*3f70*/  SEL R165, R165, R149, P0 ;  /* 0x00000095a5a57207 */ /* 0x000fe40000000000 */
[----:B------:R-:W-:Y:S02]  /*3f80*/  SEL R166, R166, R150, P0 ;  /* 0x00000096a6a67207 */ /* 0x000fe40000000000 */
[----:B------:R-:W-:Y:S02]  /*3f90*/  SEL R167, R167, R151, P0 ;  /* 0x00000097a7a77207 */ /* 0x000fe40000000000 */
[----:B------:R-:W-:Y:S02]  /*3fa0*/  @P3 IADD3 R7, R182, 0x100, RZ ;  /* 0x00000100b6073810 */ /* 0x000fe40007ffe0ff */
[----:B------:R-:W-:-:S02]  /*3fb0*/  @!P2 ISETP.NE.U32.AND P5, PT, R9, RZ, PT ;  /* 0x000000ff0900a20c */ /* 0x000fc40003fa5070 */
[----:B------:R-:W-:Y:S02]  /*3fc0*/  @!P2 ISETP.NE.U32.AND P6, PT, R9, RZ, PT ;  /* 0x000000ff0900a20c */ /* 0x000fe40003fc5070 */
[----:B------:R-:W-:Y:S01]  /*3fd0*/  @!P2 ISETP.NE.AND.EX P5, PT, R8, RZ, PT, P5 ;  /* 0x000000ff0800a20c */ /* 0x000fe20003fa5350 */
[----:B0-----:R-:W-:-:S05]  /*3fe0*/  @P1 IMAD.WIDE.U32 R180, R219, 0x10, R180 ;  /* 0x00000010dbb41825 */ /* 0x001fca00078e00b4 */
[----:B------:R0:W-:Y:S02]  /*3ff0*/  @P1 STG.E.128 desc[UR4][R180.64], R164 ;  /* 0x000000a4b4001986 */ /* 0x0001e4000c101d04 */
[----:B0-----:R-:W0:Y:S01]  /*4000*/  @P3 LDC.64 R164, c[0x0][0x2f8] ;  /* 0x0000be00ffa43b82 */ /* 0x001e220000000a00 */
[----:B------:R-:W-:Y:S01]  /*4010*/  IADD3 R180, R182, 0x200, RZ ;  /* 0x00000200b6b47810 */ /* 0x000fe20007ffe0ff */
[----:B0-----:R-:W-:-:S05]  /*4020*/  @P3 IMAD.WIDE.U32 R164, R7, 0x10, R164 ;  /* 0x0000001007a43825 */ /* 0x001fca00078e00a4 */
[----:B------:R0:W-:Y:S01]  /*4030*/  @P3 STG.E.128 desc[UR4][R164.64], R144 ;  /* 0x00000090a4003986 */ /* 0x0001e2000c101d04 */
[----:B------:R-:W-:Y:S05]  /*4040*/  @!P3 BRA `(.L_x_12299) ;  /* 0x00000000000cb947 */ /* 0x000fea0003800000 */
[----:B-----5:R-:W1:Y:S02]  /*4050*/  LDC.64 R140, c[0x0][0x220] ;  /* 0x00008800ff8c7b82 */ /* 0x020e640000000a00 */
[----:B-1----:R-:W-:-:S06]  /*4060*/  IMAD.WIDE.U32 R140, R180, 0x10, R140 ;  /* 0x00000010b48c7825 */ /* 0x002fcc00078e008c */
[----:B------:R-:W5:Y:S02]  /*4070*/  LDG.E.128 R140, desc[UR4][R140.64] ;  /* 0x000000048c8c7981 */ /* 0x000f64000c1e1d00 */
.L_x_12299:
[----:B------:R-:W-:Y:S05]  /*4080*/  BSYNC B0 ;  /* 0x0000000000007941 */ /* 0x000fea0003800000 */
.L_x_12298:
        /* <DEDUP_REMOVED lines=9> */
.L_x_12301:
[----:B------:R-:W-:Y:S05]  /*4120*/  BSYNC B0 ;  /* 0x0000000000007941 */ /* 0x000fea0003800000 */
.L_x_12300:
        /* <DEDUP_REMOVED lines=11> */
.L_x_12303:
[----:B------:R-:W-:Y:S05]  /*41e0*/  BSYNC B0 ;  /* 0x0000000000007941 */ /* 0x000fea0003800000 */
.L_x_12302:
        /* <DEDUP_REMOVED lines=11> */
.L_x_12305:
[----:B------:R-:W-:Y:S05]  /*42a0*/  BSYNC B0 ;  /* 0x0000000000007941 */ /* 0x000fea0003800000 */
.L_x_12304:
        /* <DEDUP_REMOVED lines=11> */
.L_x_12307:
[----:B------:R-:W-:Y:S05]  /*4360*/  BSYNC B0 ;  /* 0x0000000000007941 */ /* 0x000fea0003800000 */
.L_x_12306:
        /* <DEDUP_REMOVED lines=12> */
.L_x_12309:
[----:B------:R-:W-:Y:S05]  /*4430*/  BSYNC B0 ;  /* 0x0000000000007941 */ /* 0x000fea0003800000 */
.L_x_12308:
        /* <DEDUP_REMOVED lines=11> */
.L_x_12311:
[----:B------:R-:W-:Y:S05]  /*44f0*/  BSYNC B0 ;  /* 0x0000000000007941 */ /* 0x000fea0003800000 */
.L_x_12310:
        /* <DEDUP_REMOVED lines=9> */
.L_x_12313:
[----:B------:R-:W-:Y:S05]  /*4590*/  BSYNC B0 ;  /* 0x0000000000007941 */ /* 0x000fea0003800000 */
.L_x_12312:
[----:B------:R-:W-:Y:S04]  /*45a0*/  BSSY B0, `(.L_x_12314) ;  /* 0x000000b000007945 */ /* 0x000fe80003800000 */
[----:B------:R-:W-:Y:S05]  /*45b0*/  @!P3 BRA `(.L_x_12315) ;  /* 0x000000000024b947 */ /* 0x000fea0003800000 */
[----:B------:R-:W2:Y:S01]  /*45c0*/  LDL R181, [R1+0x14] ;  /* 0x0000140001b57983 */ /* 0x000ea20000100800 */
[----:B------:R-:W-:Y:S01]  /*45d0*/  LOP3.LUT P5, RZ, R6, 0xff000000, RZ, 0xc0, !PT ;  /* 0xff00000006ff7812 */ /* 0x000fe200078ac0ff */
[----:B------:R-:W-:Y:S01]  /*45e0*/  FMUL.FTZ R6, R167, UR11 ;  /* 0x0000000ba7067c20 */ /* 0x000fe20008410000 */
[----:B------:R-:W-:-:S03]  /*45f0*/  HFMA2.MMA R147, -RZ, RZ, 0, 0 ;  /* 0x00000000ff937435 */ /* 0x000fc600000001ff */
[----:B------:R-:W-:-:S04]  /*4600*/  FMUL.FTZ R6, R6, UR10 ;  /* 0x0000000a06067c20 */ /* 0x000fc80008410000 */
[----:B-----5:R-:W-:-:S05]  /*4610*/  FMUL.FTZ R7, R143, R6 ;  /* 0x000000068f077220 */ /* 0x020fca0000410000 */
[----:B------:R-:W-:-:S05]  /*4620*/  FSEL R7, R7, RZ, P5 ;  /* 0x000000ff07077208 */ /* 0x000fca0002800000 */
[----:B------:R-:W-:Y:S01]  /*4630*/  FADD.FTZ R71, R71, R7 ;  /* 0x0000000747477221 */ /* 0x000fe20000010000 */
[----:B--2---:R-:W-:-:S07]  /*4640*/  @P5 FMUL.FTZ R147, R181, R6 ;  /* 0x00000006b5935220 */ /* 0x004fce0000410000 */
.L_x_12315:
[----:B------:R-:W-:Y:S05]  /*4650*/  BSYNC B0 ;  /* 0x0000000000007941 */ /* 0x000fea0003800000 */
.L_x_12314:
[----:B------:R-:W0:Y:S01]  /*4660*/  @P1 LDC.64 R6, c[0x0][0x308] ;  /* 0x0000c200ff061b82 */ /* 0x000e220000000a00 */
[----:B------:R-:W-:Y:S01]  /*4670*/  SEL R164, R164, R148, P0 ;  /* 0x00000094a4a47207 */ /* 0x000fe20000000000 */
[----:B------:R-:W-:Y:S01]  /*4680*/  BSSY B0, `(.L_x_12316) ;  /* 0x0000012000007945 */ /* 0x000fe20003800000 */
[----:B------:R-:W-:Y:S02]  /*4690*/  SEL R165, R165, R149, P0 ;  /* 0x00000095a5a57207 */ /* 0x000fe40000000000 */
[----:B------:R-:W-:Y:S02]  /*46a0*/  SEL R166, R166, R150, P0 ;  /* 0x00000096a6a67207 */ /* 0x000fe40000000000 */
[----:B------:R-:W-:Y:S02]  /*46b0*/  SEL R167, R167, R151, P0 ;  /* 0x00000097a7a77207 */ /* 0x000fe40000000000 */
[C---:B------:R-:W-:Y:S02]  /*46c0*/  @!P2 ISETP.NE.U32.AND P5, PT, R9.reuse, RZ, PT ;  /* 0x000000ff0900a20c */ /* 0x040fe40003fa5070 */
[----:B------:R-:W-:-:S02]  /*46d0*/  @!P2 ISETP.NE.U32.AND P6, PT, R9, RZ, PT ;  /* 0x000000ff0900a20c */ /* 0x000fc40003fc5070 */
[----:B------:R-:W-:Y:S01]  /*46e0*/  @!P2 ISETP.NE.AND.EX P5, PT, R8, RZ, PT, P5 ;  /* 0x000000ff0800a20c */ /* 0x000fe20003fa5350 */
[----:B0-----:R-:W-:-:S05]  /*46f0*/  @P1 IMAD.WIDE.U32 R6, R220, 0x10, R6 ;  /* 0x00000010dc061825 */ /* 0x001fca00078e0006 */
[----:B------:R0:W-:Y:S02]  /*4700*/  @P1 STG.E.128 desc[UR4][R6.64], R164 ;  /* 0x000000a406001986 */ /* 0x0001e4000c101d04 */
[----:B0-----:R-:W0:Y:S08]  /*4710*/  @P3 LDC.64 R6, c[0x0][0x2f8] ;  /* 0x0000be00ff063b82 */ /* 0x001e300000000a00 */
[----:B------:R-:W1:Y:S01]  /*4720*/  @P1 LDC.64 R164, c[0x0][0x308] ;  /* 0x0000c200ffa41b82 */ /* 0x000e620000000a00 */
[----:B0-----:R-:W-:Y:S01]  /*4730*/  @P3 IMAD.WIDE.U32 R6, R180, 0x10, R6 ;  /* 0x00000010b4063825 */ /* 0x001fe200078e0006 */
[----:B------:R-:W-:-:S04]  /*4740*/  IADD3 R180, R182, 0x300, RZ ;  /* 0x00000300b6b47810 */ /* 0x000fc80007ffe0ff */
[----:B------:R0:W-:Y:S01]  /*4750*/  @P3 STG.E.128 desc[UR4][R6.64], R144 ;  /* 0x0000009006003986 */ /* 0x0001e2000c101d04 */
[----:B------:R-:W-:Y:S05]  /*4760*/  @!P3 BRA `(.L_x_12317) ;  /* 0x00000000000cb947 */ /* 0x000fea0003800000 */
[----:B-----5:R-:W2:Y:S02]  /*4770*/  LDC.64 R140, c[0x0][0x220] ;  /* 0x00008800ff8c7b82 */ /* 0x020ea40000000a00 */
[----:B--2---:R-:W-:-:S06]  /*4780*/  IMAD.WIDE.U32 R140, R180, 0x10, R140 ;  /* 0x00000010b48c7825 */ /* 0x004fcc00078e008c */
[----:B------:R-:W5:Y:S02]  /*4790*/  LDG.E.128 R140, desc[UR4][R140.64] ;  /* 0x000000048c8c7981 */ /* 0x000f64000c1e1d00 */
.L_x_12317:
[----:B------:R-:W-:Y:S05]  /*47a0*/  BSYNC B0 ;  /* 0x0000000000007941 */ /* 0x000fea0003800000 */
.L_x_12316:
[----:B------:R-:W-:Y:S01]  /*47b0*/  BSSY B0, `(.L_x_12318) ;  /* 0x0000009000007945 */ /* 0x000fe20003800000 */
[----:B------:R-:W-:-:S03]  /*47c0*/  @!P2 FSEL R204, R120, RZ, P5 ;  /* 0x000000ff78cca208 */ /* 0x000fc60002800000 */
[----:B------:R-:W-:Y:S05]  /*47d0*/  @!P2 BRA `(.L_x_12319) ;  /* 0x000000000018a947 */ /* 0x000fea0003800000 */
[----:B------:R-:W-:Y:S01]  /*47e0*/  ISETP.NE.U32.AND P5, PT, R9, RZ, PT ;  /* 0x000000ff0900720c */ /* 0x000fe20003fa5070 */
[----:B0-----:R-:W-:-:S03]  /*47f0*/  FFMA.FTZ R6, R156, R185, R184 ;  /* 0x000000b99c067223 */ /* 0x001fc600000100b8 */
[----:B------:R-:W-:Y:S01]  /*4800*/  ISETP.NE.AND.EX P5, PT, R8, RZ, PT, P5 ;  /* 0x000000ff0800720c */ /* 0x000fe20003fa5350 */
[----:B------:R-:W-:-:S04]  /*4810*/  FADD.FTZ R6, R196, -R6 ;  /* 0x80000006c4067221 */ /* 0x000fc80000010000 */
[----:B------:R-:W-:-:S08]  /*4820*/  FMUL.FTZ R204, R11, R6 ;  /* 0x000000060bcc7220 */ /* 0x000fd00000410000 */
[----:B------:R-:W-:-:S07]  /*4830*/  @P5 FADD.FTZ R204, R120, R204 ;  /* 0x000000cc78cc5221 */ /* 0x000fce0000010000 */
.L_x_12319:
[----:B------:R-:W-:Y:S05]  /*4840*/  BSYNC B0 ;  /* 0x0000000000007941 */ /* 0x000fea0003800000 */
.L_x_12318:
[----:B------:R-:W-:Y:S04]  /*4850*/  BSSY B0, `(.L_x_12320) ;  /* 0x000000b000007945 */ /* 0x000fe80003800000 */
[----:B------:R-:W-:Y:S05]  /*4860*/  @!P3 BRA `(.L_x_12321) ;  /* 0x000000000024b947 */ /* 0x000fea0003800000 */
[----:B------:R-:W2:Y:S01]  /*4870*/  LDL R166, [R1+0x10] ;  /* 0x0000100001a67983 */ /* 0x000ea20000100800 */
[----:B0-----:R-:W-:Y:S01]  /*4880*/  FMUL.FTZ R6, R204, UR11 ;  /* 0x0000000bcc067c20 */ /* 0x001fe20008410000 */
[----:B------:R-:W-:Y:S02]  /*4890*/  LOP3.LUT P5, RZ, R5, 0xff, RZ, 0xc0, !PT ;  /* 0x000000ff05ff7812 */ /* 0x000fe400078ac0ff */
[----:B------:R-:W-:Y:S01]  /*48a0*/  MOV R144, RZ ;  /* 0x000000ff00907202 */ /* 0x000fe20000000f00 */
[----:B------:R-:W-:-:S04]  /*48b0*/  FMUL.FTZ R6, R6, UR10 ;  /* 0x0000000a06067c20 */ /* 0x000fc80008410000 */
[----:B-----5:R-:W-:-:S05]  /*48c0*/  FMUL.FTZ R7, R140, R6 ;  /* 0x000000068c077220 */ /* 0x020fca0000410000 */
[----:B------:R-:W-:-:S05]  /*48d0*/  FSEL R7, R7, RZ, P5 ;  /* 0x000000ff07077208 */ /* 0x000fca0002800000 */
[----:B------:R-:W-:Y:S01]  /*48e0*/  FADD.FTZ R72, R72, R7 ;  /* 0x0000000748487221 */ /* 0x000fe20000010000 */
[----:B--2---:R-:W-:-:S07]  /*48f0*/  @P5 FMUL.FTZ R144, R166, R6 ;  /* 0x00000006a6905220 */ /* 0x004fce0000410000 */
.L_x_12321:
[----:B------:R-:W-:Y:S05]  /*4900*/  BSYNC B0 ;  /* 0x0000000000007941 */ /* 0x000fea0003800000 */
.L_x_12320:
[----:B------:R-:W-:Y:S01]  /*4910*/  @!P2 ISETP.NE.AND.EX P6, PT, R8, RZ, PT, P6 ;  /* 0x000000ff0800a20c */ /* 0x000fe20003fc5360 */
[----:B------:R-:W-:Y:S01]  /*4920*/  BSSY B0, `(.L_x_12322) ;  /* 0x000000a000007945 */ /* 0x000fe20003800000 */
[----:B------:R-:W-:Y:S02]  /*4930*/  @!P2 ISETP.NE.U32.AND P5, PT, R9, RZ, PT ;  /* 0x000000ff0900a20c */ /* 0x000fe40003fa5070 */
[----:B------:R-:W-:Y:S01]  /*4940*/  @!P2 FSEL R181, R121, RZ, P6 ;  /* 0x000000ff79b5a208 */ /* 0x000fe20003000000 */
[----:B------:R-:W-:Y:S10]  /*4950*/  @!P2 BRA `(.L_x_12323) ;  /* 0x000000000018a947 */ /* 0x000ff40003800000 */
[----:B------:R-:W-:Y:S01]  /*4960*/  ISETP.NE.U32.AND P6, PT, R9, RZ, PT ;  /* 0x000000ff0900720c */ /* 0x000fe20003fc5070 */
[----:B0-----:R-:W-:-:S03]  /*4970*/  FFMA.FTZ R6, R155, R185, R184 ;  /* 0x000000b99b067223 */ /* 0x001fc600000100b8 */
[----:B------:R-:W-:Y:S01]  /*4980*/  ISETP.NE.AND.EX P6, PT, R8, RZ, PT, P6 ;  /* 0x000000ff0800720c */ /* 0x000fe20003fc5360 */
[----:B------:R-:W-:-:S04]  /*4990*/  FADD.FTZ R6, R197, -R6 ;  /* 0x80000006c5067221 */ /* 0x000fc80000010000 */
[----:B------:R-:W-:-:S08]  /*49a0*/  FMUL.FTZ R181, R11, R6 ;  /* 0x000000060bb57220 */ /* 0x000fd00000410000 */
[----:B------:R-:W-:-:S07]  /*49b0*/  @P6 FADD.FTZ R181, R121, R181 ;  /* 0x000000b579b56221 */ /* 0x000fce0000010000 */
.L_x_12323:
[----:B------:R-:W-:Y:S05]  /*49c0*/  BSYNC B0 ;  /* 0x0000000000007941 */ /* 0x000fea0003800000 */
.L_x_12322:
[----:B------:R-:W-:Y:S04]  /*49d0*/  BSSY B0, `(.L_x_12324) ;  /* 0x000000b000007945 */ /* 0x000fe80003800000 */
[----:B------:R-:W-:Y:S05]  /*49e0*/  @!P3 BRA `(.L_x_12325) ;  /* 0x000000000024b947 */ /* 0x000fea0003800000 */
[----:B------:R-:W2:Y:S01]  /*49f0*/  LDL R166, [R1+0xc] ;  /* 0x00000c0001a67983 */ /* 0x000ea20000100800 */
[----:B0-----:R-:W-:Y:S01]  /*4a00*/  FMUL.FTZ R6, R181, UR11 ;  /* 0x0000000bb5067c20 */ /* 0x001fe20008410000 */
[----:B------:R-:W-:Y:S01]  /*4a10*/  LOP3.LUT P6, RZ, R5, 0xff00, RZ, 0xc0, !PT ;  /* 0x0000ff0005ff7812 */ /* 0x000fe200078cc0ff */
[----:B------:R-:W-:Y:S02]  /*4a20*/  HFMA2.MMA R145, -RZ, RZ, 0, 0 ;  /* 0x00000000ff917435 */ /* 0x000fe400000001ff */
[----:B------:R-:W-:-:S04]  /*4a30*/  FMUL.FTZ R6, R6, UR10 ;  /* 0x0000000a06067c20 */ /* 0x000fc80008410000 */
[----:B-----5:R-:W-:-:S05]  /*4a40*/  FMUL.FTZ R7, R141, R6 ;  /* 0x000000068d077220 */ /* 0x020fca0000410000 */
[----:B------:R-:W-:-:S05]  /*4a50*/  FSEL R7, R7, RZ, P6 ;  /* 0x000000ff07077208 */ /* 0x000fca0003000000 */
[----:B------:R-:W-:Y:S01]  /*4a60*/  FADD.FTZ R73, R73, R7 ;  /* 0x0000000749497221 */ /* 0x000fe20000010000 */
[----:B--2---:R-:W-:-:S07]  /*4a70*/  @P6 FMUL.FTZ R145, R166, R6 ;  /* 0x00000006a6916220 */ /* 0x004fce0000410000 */
.L_x_12325:
[----:B------:R-:W-:Y:S05]  /*4a80*/  BSYNC B0 ;  /* 0x0000000000007941 */ /* 0x000fea0003800000 */
.L_x_12324:
[----:B------:R-:W-:Y:S01]  /*4a90*/  @!P2 ISETP.NE.U32.AND P6, PT, R9, RZ, PT ;  /* 0x000000ff0900a20c */ /* 0x000fe20003fc5070 */
[----:B------:R-:W-:Y:S01]  /*4aa0*/  BSSY B0, `(.L_x_12326) ;  /* 0x000000b000007945 */ /* 0x000fe20003800000 */
[C---:B------:R-:W-:Y:S02]  /*4ab0*/  @!P2 ISETP.NE.AND.EX P5, PT, R8.reuse, RZ, PT, P5 ;  /* 0x000000ff0800a20c */ /* 0x040fe40003fa5350 */
[----:B------:R-:W-:-:S04]  /*4ac0*/  @!P2 ISETP.NE.AND.EX P6, PT, R8, RZ, PT, P6 ;  /* 0x000000ff0800a20c */ /* 0x000fc80003fc5360 */
[----:B------:R-:W-:Y:S01]  /*4ad0*/  @!P2 FSEL R166, R122, RZ, P6 ;  /* 0x000000ff7aa6a208 */ /* 0x000fe20003000000 */
[----:B------:R-:W-:Y:S08]  /*4ae0*/  @!P2 BRA `(.L_x_12327) ;  /* 0x000000000018a947 */ /* 0x000ff00003800000 */
[----:B------:R-:W-:Y:S01]  /*4af0*/  ISETP.NE.U32.AND P6, PT, R9, RZ, PT ;  /* 0x000000ff0900720c */ /* 0x000fe20003fc5070 */
[----:B0-----:R-:W-:-:S03]  /*4b00*/  FFMA.FTZ R6, R154, R185, R184 ;  /* 0x000000b99a067223 */ /* 0x001fc600000100b8 */
[----:B------:R-:W-:Y:S01]  /*4b10*/  ISETP.NE.AND.EX P6, PT, R8, RZ, PT, P6 ;  /* 0x000000ff0800720c */ /* 0x000fe20003fc5360 */
[----:B------:R-:W-:-:S04]  /*4b20*/  FADD.FTZ R6, R198, -R6 ;  /* 0x80000006c6067221 */ /* 0x000fc80000010000 */
[----:B------:R-:W-:-:S08]  /*4b30*/  FMUL.FTZ R166, R11, R6 ;  /* 0x000000060ba67220 */ /* 0x000fd00000410000 */
[----:B------:R-:W-:-:S07]  /*4b40*/  @P6 FADD.FTZ R166, R122, R166 ;  /* 0x000000a67aa66221 */ /* 0x000fce0000010000 */
.L_x_12327:
[----:B------:R-:W-:Y:S05]  /*4b50*/  BSYNC B0 ;  /* 0x0000000000007941 */ /* 0x000fea0003800000 */
.L_x_12326:
        /* <DEDUP_REMOVED lines=11> */
.L_x_12329:
[----:B------:R-:W-:Y:S05]  /*4c10*/  BSYNC B0 ;  /* 0x0000000000007941 */ /* 0x000fea0003800000 */
.L_x_12328:
        /* <DEDUP_REMOVED lines=9> */
.L_x_12331:
[----:B------:R-:W-:Y:S05]  /*4cb0*/  BSYNC B0 ;  /* 0x0000000000007941 */ /* 0x000fea0003800000 */
.L_x_12330:
[----:B------:R-:W-:Y:S04]  /*4cc0*/  BSSY B0, `(.L_x_12332) ;  /* 0x000000b000007945 */ /* 0x000fe80003800000 */
[----:B------:R-:W-:Y:S05]  /*4cd0*/  @!P3 BRA `(.L_x_12333) ;  /* 0x000000000024b947 */ /* 0x000fea0003800000 */
[----:B0-----:R-:W2:Y:S01]  /*4ce0*/  LDL R7, [R1+0x4] ;  /* 0x0000040001077983 */ /* 0x001ea20000100800 */
        /* <DEDUP_REMOVED lines=8> */
.L_x_12333:
[----:B------:R-:W-:Y:S05]  /*4d70*/  BSYNC B0 ;  /* 0x0000000000007941 */ /* 0x000fea0003800000 */
.L_x_12332:
[----:B01----:R-:W-:Y:S01]  /*4d80*/  @P1 IMAD.WIDE.U32 R6, R221, 0x10, R164 ;  /* 0x00000010dd061825 */ /* 0x003fe200078e00a4 */
[----:B------:R-:W-:Y:S01]  /*4d90*/  SEL R164, R204, R148, P0 ;  /* 0x00000094cca47207 */ /* 0x000fe20000000000 */
[----:B------:R-:W-:Y:S01]  /*4da0*/  BSSY B0, `(.L_x_12334) ;  /* 0x0000011000007945 */ /* 0x000fe20003800000 */
[----:B------:R-:W-:Y:S02]  /*4db0*/  SEL R165, R181, R149, P0 ;  /* 0x00000095b5a57207 */ /* 0x000fe40000000000 */
[----:B------:R-:W-:Y:S02]  /*4dc0*/  SEL R166, R166, R150, P0 ;  /* 0x00000096a6a67207 */ /* 0x000fe40000000000 */
[----:B------:R-:W-:Y:S02]  /*4dd0*/  SEL R167, R167, R151, P0 ;  /* 0x00000097a7a77207 */ /* 0x000fe40000000000 */
[C---:B------:R-:W-:Y:S02]  /*4de0*/  @!P2 ISETP.NE.U32.AND P5, PT, R9.reuse, RZ, PT ;  /* 0x000000ff0900a20c */ /* 0x040fe40003fa5070 */
[----:B------:R-:W-:Y:S01]  /*4df0*/  @!P2 ISETP.NE.U32.AND P6, PT, R9, RZ, PT ;  /* 0x000000ff0900a20c */ /* 0x000fe20003fc5070 */
[----:B------:R0:W-:Y:S01]  /*4e00*/  @P1 STG.E.128 desc[UR4][R6.64], R164 ;  /* 0x000000a406001986 */ /* 0x0001e2000c101d04 */
[----:B------:R-:W-:Y:S01]  /*4e10*/  @!P2 ISETP.NE.AND.EX P5, PT, R8, RZ, PT, P5 ;  /* 0x000000ff0800a20c */ /* 0x000fe20003fa5350 */
[----:B0-----:R-:W0:Y:S01]  /*4e20*/  @P3 LDC.64 R6, c[0x0][0x2f8] ;  /* 0x0000be00ff063b82 */ /* 0x001e220000000a00 */
[----:B------:R-:W-:-:S07]  /*4e30*/  IADD3 R166, R182, 0x400, RZ ;  /* 0x00000400b6a67810 */ /* 0x000fce0007ffe0ff */
[----:B------:R-:W1:Y:S01]  /*4e40*/  @P1 LDC.64 R164, c[0x0][0x308] ;  /* 0x0000c200ffa41b82 */ /* 0x000e620000000a00 */
[----:B0-----:R-:W-:-:S05]  /*4e50*/  @P3 IMAD.WIDE.U32 R6, R180, 0x10, R6 ;  /* 0x00000010b4063825 */ /* 0x001fca00078e0006 */
[----:B------:R0:W-:Y:S01]  /*4e60*/  @P3 STG.E.128 desc[UR4][R6.64], R144 ;  /* 0x0000009006003986 */ /* 0x0001e2000c101d04 */
[----:B------:R-:W-:Y:S05]  /*4e70*/  @!P3 BRA `(.L_x_12335) ;  /* 0x00000000000cb947 */ /* 0x000fea0003800000 */
[----:B-----5:R-:W2:Y:S02]  /*4e80*/  LDC.64 R140, c[0x0][0x220] ;  /* 0x00008800ff8c7b82 */ /* 0x020ea40000000a00 */
[----:B--2---:R-:W-:-:S06]  /*4e90*/  IMAD.WIDE.U32 R140, R166, 0x10, R140 ;  /* 0x00000010a68c7825 */ /* 0x004fcc00078e008c */
[----:B------:R-:W5:Y:S02]  /*4ea0*/  LDG.E.128 R140, desc[UR4][R140.64] ;  /* 0x000000048c8c7981 */ /* 0x000f64000c1e1d00 */
.L_x_12335:
[----:B------:R-:W-:Y:S05]  /*4eb0*/  BSYNC B0 ;  /* 0x0000000000007941 */ /* 0x000fea0003800000 */
.L_x_12334:
        /* <DEDUP_REMOVED lines=9> */
.L_x_12337:
[----:B------:R-:W-:Y:S05]  /*4f50*/  BSYNC B0 ;  /* 0x0000000000007941 */ /* 0x000fea0003800000 */
.L_x_12336:
[----:B------:R-:W-:Y:S04]  /*4f60*/  BSSY B0, `(.L_x_12338) ;  /* 0x000000b000007945 */ /* 0x000fe80003800000 */
[----:B------:R-:W-:Y:S05]  /*4f70*/  @!P3 BRA `(.L_x_12339) ;  /* 0x000000000024b947 */ /* 0x000fea0003800000 */
[----:B0-----:R-:W2:Y:S01]  /*4f80*/  LDL R7, [R1] ;  /* 0x0000000001077983 */ /* 0x001ea20000100800 */
[----:B------:R-:W-:Y:S01]  /*4f90*/  FMUL.FTZ R5, R167, UR11 ;  /* 0x0000000ba7057c20 */ /* 0x000fe20008410000 */
[----:B------:R-:W-:Y:S02]  /*4fa0*/  LOP3.LUT P5, RZ, R4, 0xff, RZ, 0xc0, !PT ;  /* 0x000000ff04ff7812 */ /* 0x000fe400078ac0ff */
[----:B------:R-:W-:Y:S01]  /*4fb0*/  MOV R144, RZ ;  /* 0x000000ff00907202 */ /* 0x000fe20000000f00 */
[----:B------:R-:W-:-:S04]  /*4fc0*/  FMUL.FTZ R5, R5, UR10 ;  /* 0x0000000a05057c20 */ /* 0x000fc80008410000 */
[----:B-----5:R-:W-:-:S05]  /*4fd0*/  FMUL.FTZ R6, R140, R5 ;  /* 0x000000058c067220 */ /* 0x020fca0000410000 */
[----:B------:R-:W-:-:S05]  /*4fe0*/  FSEL R6, R6, RZ, P5 ;  /* 0x000000ff06067208 */ /* 0x000fca0002800000 */
[----:B------:R-:W-:Y:S01]  /*4ff0*/  FADD.FTZ R76, R76, R6 ;  /* 0x000000064c4c7221 */ /* 0x000fe20000010000 */
[----:B--2---:R-:W-:-:S07]  /*5000*/  @P5 FMUL.FTZ R144, R7, R5 ;  /* 0x0000000507905220 */ /* 0x004fce0000410000 */
.L_x_12339:
[----:B------:R-:W-:Y:S05]  /*5010*/  BSYNC B0 ;  /* 0x0000000000007941 */ /* 0x000fea0003800000 */
.L_x_12338:
        /* <DEDUP_REMOVED lines=11> */
.L_x_12341:
[----:B------:R-:W-:Y:S05]  /*50d0*/  BSYNC B0 ;  /* 0x0000000000007941 */ /* 0x000fea0003800000 */
.L_x_12340:
[----:B------:R-:W-:Y:S04]  /*50e0*/  BSSY B0, `(.L_x_12342) ;  /* 0x000000a000007945 */ /* 0x000fe80003800000 */
[----:B------:R-:W-:Y:S05]  /*50f0*/  @!P3 BRA `(.L_x_12343) ;  /* 0x000000000020b947 */ /* 0x000fea0003800000 */
[----:B0-----:R-:W-:Y:S01]  /*5100*/  FMUL.FTZ R6, R5, UR11 ;  /* 0x0000000b05067c20 */ /* 0x001fe20008410000 */
[----:B------:R-:W-:Y:S01]  /*5110*/  LOP3.LUT P6, RZ, R4, 0xff00, RZ, 0xc0, !PT ;  /* 0x0000ff0004ff7812 */ /* 0x000fe200078cc0ff */
[----:B------:R-:W-:Y:S02]  /*5120*/  HFMA2.MMA R145, -RZ, RZ, 0, 0 ;  /* 0x00000000ff917435 */ /* 0x000fe400000001ff */
[----:B------:R-:W-:-:S04]  /*5130*/  FMUL.FTZ R6, R6, UR10 ;  /* 0x0000000a06067c20 */ /* 0x000fc80008410000 */
[----:B-----5:R-:W-:-:S05]  /*5140*/  FMUL.FTZ R7, R141, R6 ;  /* 0x000000068d077220 */ /* 0x020fca0000410000 */
[----:B------:R-:W-:Y:S01]  /*5150*/  FSEL R7, R7, RZ, P6 ;  /* 0x000000ff07077208 */ /* 0x000fe20003000000 */
[----:B------:R-:W-:-:S04]  /*5160*/  @P6 FMUL.FTZ R145, R252, R6 ;  /* 0x00000006fc916220 */ /* 0x000fc80000410000 */
[----:B------:R-:W-:-:S07]  /*5170*/  FADD.FTZ R77, R77, R7 ;  /* 0x000000074d4d7221 */ /* 0x000fce0000010000 */
.L_x_12343:
[----:B------:R-:W-:Y:S05]  /*5180*/  BSYNC B0 ;  /* 0x0000000000007941 */ /* 0x000fea0003800000 */
.L_x_12342:
[----:B------:R-:W-:Y:S01]  /*5190*/  @!P2 ISETP.NE.U32.AND P6, PT, R9, RZ, PT ;  /* 0x000000ff0900a20c */ /* 0x000fe20003fc5070 */
[----:B------:R-:W-:Y:S01]  /*51a0*/  BSSY B0, `(.L_x_12344) ;  /* 0x000000b000007945 */ /* 0x000fe20003800000 */
[C---:B------:R-:W-:Y:S02]  /*51b0*/  @!P2 ISETP.NE.AND.EX P5, PT, R8.reuse, RZ, PT, P5 ;  /* 0x000000ff0800a20c */ /* 0x040fe40003fa5350 */
[----:B------:R-:W-:-:S04]  /*51c0*/  @!P2 ISETP.NE.AND.EX P6, PT, R8, RZ, PT, P6 ;  /* 0x000000ff0800a20c */ /* 0x000fc80003fc5360 */
[----:B0-----:R-:W-:Y:S01]  /*51d0*/  @!P2 FSEL R6, R126, RZ, P6 ;  /* 0x000000ff7e06a208 */ /* 0x001fe20003000000 */
[----:B------:R-:W-:Y:S08]  /*51e0*/  @!P2 BRA `(.L_x_12345) ;  /* 0x000000000018a947 */ /* 0x000ff00003800000 */
[----:B------:R-:W-:Y:S01]  /*51f0*/  ISETP.NE.U32.AND P6, PT, R9, RZ, PT ;  /* 0x000000ff0900720c */ /* 0x000fe20003fc5070 */
[----:B------:R-:W-:-:S03]  /*5200*/  FFMA.FTZ R6, R158, R185, R184 ;  /* 0x000000b99e067223 */ /* 0x000fc600000100b8 */
[----:B------:R-:W-:Y:S01]  /*5210*/  ISETP.NE.AND.EX P6, PT, R8, RZ, PT, P6 ;  /* 0x000000ff0800720c */ /* 0x000fe20003fc5360 */
[----:B------:R-:W-:-:S04]  /*5220*/  FADD.FTZ R6, R202, -R6 ;  /* 0x80000006ca067221 */ /* 0x000fc80000010000 */
[----:B------:R-:W-:-:S08]  /*5230*/  FMUL.FTZ R6, R11, R6 ;  /* 0x000000060b067220 */ /* 0x000fd00000410000 */
[----:B------:R-:W-:-:S07]  /*5240*/  @P6 FADD.FTZ R6, R126, R6 ;  /* 0x000000067e066221 */ /* 0x000fce0000010000 */
.L_x_12345:
[----:B------:R-:W-:Y:S05]  /*5250*/  BSYNC B0 ;  /* 0x0000000000007941 */ /* 0x000fea0003800000 */
.L_x_12344:
[----:B------:R-:W-:Y:S04]  /*5260*/  BSSY B0, `(.L_x_12346) ;  /* 0x000000a000007945 */ /* 0x000fe80003800000 */
[----:B------:R-:W-:Y:S05]  /*5270*/  @!P3 BRA `(.L_x_12347) ;  /* 0x000000000020b947 */ /* 0x000fea0003800000 */
[----:B------:R-:W-:Y:S01]  /*5280*/  FMUL.FTZ R7, R6, UR11 ;  /* 0x0000000b06077c20 */ /* 0x000fe20008410000 */
[----:B------:R-:W-:-:S03]  /*5290*/  LOP3.LUT P6, RZ, R4, 0xff0000, RZ, 0xc0, !PT ;  /* 0x00ff000004ff7812 */ /* 0x000fc600078cc0ff */
[----:B------:R-:W-:-:S04]  /*52a0*/  FMUL.FTZ R7, R7, UR10 ;  /* 0x0000000a07077c20 */ /* 0x000fc80008410000 */
[----:B-----5:R-:W-:-:S05]  /*52b0*/  FMUL.FTZ R146, R142, R7 ;  /* 0x000000078e927220 */ /* 0x020fca0000410000 */
[----:B------:R-:W-:-:S05]  /*52c0*/  FSEL R146, R146, RZ, P6 ;  /* 0x000000ff92927208 */ /* 0x000fca0003000000 */
[----:B------:R-:W-:Y:S01]  /*52d0*/  FADD.FTZ R78, R78, R146 ;  /* 0x000000924e4e7221 */ /* 0x000fe20000010000 */
[----:B------:R-:W-:Y:S01]  /*52e0*/  MOV R146, RZ ;  /* 0x000000ff00927202 */ /* 0x000fe20000000f00 */
[----:B------:R-:W-:-:S07]  /*52f0*/  @P6 FMUL.FTZ R146, R251, R7 ;  /* 0x00000007fb926220 */ /* 0x000fce0000410000 */
.L_x_12347:
[----:B------:R-:W-:Y:S05]  /*5300*/  BSYNC B0 ;  /* 0x0000000000007941 */ /* 0x000fea0003800000 */
.L_x_12346:
        /* <DEDUP_REMOVED lines=9> */
.L_x_12349:
[----:B------:R-:W-:Y:S05]  /*53a0*/  BSYNC B0 ;  /* 0x0000000000007941 */ /* 0x000fea0003800000 */
.L_x_12348:
[----:B------:R-:W-:Y:S04]  /*53b0*/  BSSY B0, `(.L_x_12350) ;  /* 0x000000a000007945 */ /* 0x000fe80003800000 */
[----:B------:R-:W-:Y:S05]  /*53c0*/  @!P3 BRA `(.L_x_12351) ;  /* 0x000000000020b947 */ /* 0x000fea0003800000 */
[----:B------:R-:W-:Y:S01]  /*53d0*/  LOP3.LUT P5, RZ, R4, 0xff000000, RZ, 0xc0, !PT ;  /* 0xff00000004ff7812 */ /* 0x000fe200078ac0ff */
[----:B------:R-:W-:-:S04]  /*53e0*/  FMUL.FTZ R4, R7, UR11 ;  /* 0x0000000b07047c20 */ /* 0x000fc80008410000 */
[----:B------:R-:W-:-:S04]  /*53f0*/  FMUL.FTZ R4, R4, UR10 ;  /* 0x0000000a04047c20 */ /* 0x000fc80008410000 */
[----:B-----5:R-:W-:-:S05]  /*5400*/  FMUL.FTZ R147, R143, R4 ;  /* 0x000000048f937220 */ /* 0x020fca0000410000 */
[----:B------:R-:W-:-:S05]  /*5410*/  FSEL R147, R147, RZ, P5 ;  /* 0x000000ff93937208 */ /* 0x000fca0002800000 */
[----:B------:R-:W-:Y:S01]  /*5420*/  FADD.FTZ R79, R79, R147 ;  /* 0x000000934f4f7221 */ /* 0x000fe20000010000 */
[----:B------:R-:W-:-:S06]  /*5430*/  HFMA2.MMA R147, -RZ, RZ, 0, 0 ;  /* 0x00000000ff937435 */ /* 0x000fcc00000001ff */
[----:B------:R-:W-:-:S07]  /*5440*/  @P5 FMUL.FTZ R147, R250, R4 ;  /* 0x00000004fa935220 */ /* 0x000fce0000410000 */
.L_x_12351:
[----:B------:R-:W-:Y:S05]  /*5450*/  BSYNC B0 ;  /* 0x0000000000007941 */ /* 0x000fea0003800000 */
.L_x_12350:
[----:B------:R-:W-:Y:S01]  /*5460*/  @P1 IADD3 R4, R10, 0x400, RZ ;  /* 0x000004000a041810 */ /* 0x000fe20007ffe0ff */
[----:B------:R-:W-:Y:S01]  /*5470*/  BSSY B0, `(.L_x_12352) ;  /* 0x0000013000007945 */ /* 0x000fe20003800000 */
[----:B------:R-:W-:Y:S02]  /*5480*/  SEL R5, R5, R149, P0 ;  /* 0x0000009505057207 */ /* 0x000fe40000000000 */
[----:B------:R-:W-:Y:S01]  /*5490*/  SEL R6, R6, R150, P0 ;  /* 0x0000009606067207 */ /* 0x000fe20000000000 */
[----:B-1----:R-:W-:Y:S01]  /*54a0*/  @P1 IMAD.WIDE.U32 R164, R4, 0x10, R164 ;  /* 0x0000001004a41825 */ /* 0x002fe200078e00a4 */
[----:B------:R-:W-:Y:S02]  /*54b0*/  SEL R4, R167, R148, P0 ;  /* 0x00000094a7047207 */ /* 0x000fe40000000000 */
[----:B------:R-:W-:Y:S02]  /*54c0*/  SEL R7, R7, R151, P0 ;  /* 0x0000009707077207 */ /* 0x000fe40000000000 */
[----:B------:R-:W-:-:S02]  /*54d0*/  @!P2 ISETP.NE.U32.AND P5, PT, R9, RZ, PT ;  /* 0x000000ff0900a20c */ /* 0x000fc40003fa5070 */
[----:B------:R-:W-:Y:S01]  /*54e0*/  @!P2 ISETP.NE.U32.AND P6, PT, R9, RZ, PT ;  /* 0x000000ff0900a20c */ /* 0x000fe20003fc5070 */
[----:B------:R0:W-:Y:S01]  /*54f0*/  @P1 STG.E.128 desc[UR4][R164.64], R4 ;  /* 0x00000004a4001986 */ /* 0x0001e2000c101d04 */
[----:B------:R-:W-:Y:S01]  /*5500*/  @!P2 ISETP.NE.AND.EX P5, PT, R8, RZ, PT, P5 ;  /* 0x000000ff0800a20c */ /* 0x000fe20003fa5350 */
        /* <DEDUP_REMOVED lines=9> */
.L_x_12353:
[----:B------:R-:W-:Y:S05]  /*55a0*/  BSYNC B0 ;  /* 0x0000000000007941 */ /* 0x000fea0003800000 */
.L_x_12352:
        /* <DEDUP_REMOVED lines=9> */
.L_x_12355:
[----:B------:R-:W-:Y:S05]  /*5640*/  BSYNC B0 ;  /* 0x0000000000007941 */ /* 0x000fea0003800000 */
.L_x_12354:
[----:B------:R-:W-:Y:S04]  /*5650*/  BSSY B0, `(.L_x_12356) ;  /* 0x000000a000007945 */ /* 0x000fe80003800000 */
[----:B------:R-:W-:Y:S05]  /*5660*/  @!P3 BRA `(.L_x_12357) ;  /* 0x000000000020b947 */ /* 0x000fea0003800000 */
[----:B------:R-:W-:Y:S01]  /*5670*/  FMUL.FTZ R5, R4, UR11 ;  /* 0x0000000b04057c20 */ /* 0x000fe20008410000 */
[----:B------:R-:W-:Y:S02]  /*5680*/  LOP3.LUT P5, RZ, R3, 0xff, RZ, 0xc0, !PT ;  /* 0x000000ff03ff7812 */ /* 0x000fe400078ac0ff */
[----:B------:R-:W-:Y:S01]  /*5690*/  MOV R144, RZ ;  /* 0x000000ff00907202 */ /* 0x000fe20000000f00 */
[----:B------:R-:W-:-:S04]  /*56a0*/  FMUL.FTZ R5, R5, UR10 ;  /* 0x0000000a05057c20 */ /* 0x000fc80008410000 */
[----:B-----5:R-:W-:-:S05]  /*56b0*/  FMUL.FTZ R6, R140, R5 ;  /* 0x000000058c067220 */ /* 0x020fca0000410000 */
[----:B------:R-:W-:Y:S01]  /*56c0*/  FSEL R6, R6, RZ, P5 ;  /* 0x000000ff06067208 */ /* 0x000fe20002800000 */
[----:B------:R-:W-:-:S04]  /*56d0*/  @P5 FMUL.FTZ R144, R249, R5 ;  /* 0x00000005f9905220 */ /* 0x000fc80000410000 */
[----:B------:R-:W-:-:S07]  /*56e0*/  FADD.FTZ R80, R80, R6 ;  /* 0x0000000650507221 */ /* 0x000fce0000010000 */
.L_x_12357:
[----:B------:R-:W-:Y:S05]  /*56f0*/  BSYNC B0 ;  /* 0x0000000000007941 */ /* 0x000fea0003800000 */
.L_x_12356:
        /* <DEDUP_REMOVED lines=11> */
.L_x_12359:
[----:B------:R-:W-:Y:S05]  /*57b0*/  BSYNC B0 ;  /* 0x0000000000007941 */ /* 0x000fea0003800000 */
.L_x_12358:
[----:B------:R-:W-:Y:S04]  /*57c0*/  BSSY B0, `(.L_x_12360) ;  /* 0x000000a000007945 */ /* 0x000fe80003800000 */
[----:B------:R-:W-:Y:S05]  /*57d0*/  @!P3 BRA `(.L_x_12361) ;  /* 0x000000000020b947 */ /* 0x000fea0003800000 */
[----:B------:R-:W-:Y:S01]  /*57e0*/  FMUL.FTZ R6, R5, UR11 ;  /* 0x0000000b05067c20 */ /* 0x000fe20008410000 */
[----:B------:R-:W-:Y:S01]  /*57f0*/  LOP3.LUT P6, RZ, R3, 0xff00, RZ, 0xc0, !PT ;  /* 0x0000ff0003ff7812 */ /* 0x000fe200078cc0ff */
[----:B------:R-:W-:Y:S02]  /*5800*/  HFMA2.MMA R145, -RZ, RZ, 0, 0 ;  /* 0x00000000ff917435 */ /* 0x000fe400000001ff */
[----:B------:R-:W-:-:S04]  /*5810*/  FMUL.FTZ R6, R6, UR10 ;  /* 0x0000000a06067c20 */ /* 0x000fc80008410000 */
[----:B-----5:R-:W-:-:S05]  /*5820*/  FMUL.FTZ R7, R141, R6 ;  /* 0x000000068d077220 */ /* 0x020fca0000410000 */
[----:B------:R-:W-:Y:S01]  /*5830*/  FSEL R7, R7, RZ, P6 ;  /* 0x000000ff07077208 */ /* 0x000fe20003000000 */
[----:B------:R-:W-:-:S04]  /*5840*/  @P6 FMUL.FTZ R145, R248, R6 ;  /* 0x00000006f8916220 */ /* 0x000fc80000410000 */
[----:B------:R-:W-:-:S07]  /*5850*/  FADD.FTZ R81, R81, R7 ;  /* 0x0000000751517221 */ /* 0x000fce0000010000 */
.L_x_12361:
[----:B------:R-:W-:Y:S05]  /*5860*/  BSYNC B0 ;  /* 0x0000000000007941 */ /* 0x000fea0003800000 */
.L_x_12360:
        /* <DEDUP_REMOVED lines=12> */
.L_x_12363:
[----:B------:R-:W-:Y:S05]  /*5930*/  BSYNC B0 ;  /* 0x0000000000007941 */ /* 0x000fea0003800000 */
.L_x_12362:
        /* <DEDUP_REMOVED lines=10> */
.L_x_12365:
[----:B------:R-:W-:Y:S05]  /*59e0*/  BSYNC B0 ;  /* 0x0000000000007941 */ /* 0x000fea0003800000 */
.L_x_12364:
        /* <DEDUP_REMOVED lines=9> */
.L_x_12367:
[----:B------:R-:W-:Y:S05]  /*5a80*/  BSYNC B0 ;  /* 0x0000000000007941 */ /* 0x000fea0003800000 */
.L_x_12366:
        /* <DEDUP_REMOVED lines=10> */
.L_x_12369:
[----:B------:R-:W-:Y:S05]  /*5b30*/  BSYNC B0 ;  /* 0x0000000000007941 */ /* 0x000fea0003800000 */
.L_x_12368:
        /* <DEDUP_REMOVED lines=20> */
.L_x_12371:
[----:B------:R-:W-:Y:S05]  /*5c80*/  BSYNC B0 ;  /* 0x0000000000007941 */ /* 0x000fea0003800000 */
.L_x_12370:
        /* <DEDUP_REMOVED lines=9> */
.L_x_12373:
[----:B------:R-:W-:Y:S05]  /*5d20*/  BSYNC B0 ;  /* 0x0000000000007941 */ /* 0x000fea0003800000 */
.L_x_12372:
        /* <DEDUP_REMOVED lines=10> */
.L_x_12375:
[----:B------:R-:W-:Y:S05]  /*5dd0*/  BSYNC B0 ;  /* 0x0000000000007941 */ /* 0x000fea0003800000 */
.L_x_12374:
        /* <DEDUP_REMOVED lines=11> */
.L_x_12377:
[----:B------:R-:W-:Y:S05]  /*5e90*/  BSYNC B0 ;  /* 0x0000000000007941 */ /* 0x000fea0003800000 */
.L_x_12376:
        /* <DEDUP_REMOVED lines=10> */
.L_x_12379:
[----:B------:R-:W-:Y:S05]  /*5f40*/  BSYNC B0 ;  /* 0x0000000000007941 */ /* 0x000fea0003800000 */
.L_x_12378:
        /* <DEDUP_REMOVED lines=12> */
.L_x_12381:
[----:B------:R-:W-:Y:S05]  /*6010*/  BSYNC B0 ;  /* 0x0000000000007941 */ /* 0x000fea0003800000 */
.L_x_12380:
        /* <DEDUP_REMOVED lines=10> */
.L_x_12383:
[----:B------:R-:W-:Y:S05]  /*60c0*/  BSYNC B0 ;  /* 0x0000000000007941 */ /* 0x000fea0003800000 */
.L_x_12382:
        /* <DEDUP_REMOVED lines=9> */
.L_x_12385:
[----:B------:R-:W-:Y:S05]  /*6160*/  BSYNC B0 ;  /* 0x0000000000007941 */ /* 0x000fea0003800000 */
.L_x_12384:
[----:B------:R-:W-:Y:S04]  /*6170*/  BSSY B0, `(.L_x_12386) ;  /* 0x000000a000007945 */ /* 0x000fe80003800000 */
[----:B------:R-:W-:Y:S05]  /*6180*/  @!P3 BRA `(.L_x_12387) ;  /* 0x000000000020b947 */ /* 0x000fea0003800000 */
[----:B------:R-:W-:Y:S01]  /*6190*/  LOP3.LUT P5, RZ, R2, 0xff000000, RZ, 0xc0, !PT ;  /* 0xff00000002ff7812 */ /* 0x000fe200078ac0ff */
[----:B------:R-:W-:Y:S01]  /*61a0*/  FMUL.FTZ R2, R7, UR11 ;  /* 0x0000000b07027c20 */ /* 0x000fe20008410000 */
[----:B------:R-:W-:-:S03]  /*61b0*/  HFMA2.MMA R147, -RZ, RZ, 0, 0 ;  /* 0x00000000ff937435 */ /* 0x000fc600000001ff */
[----:B------:R-:W-:-:S04]  /*61c0*/  FMUL.FTZ R2, R2, UR10 ;  /* 0x0000000a02027c20 */ /* 0x000fc80008410000 */
[----:B-----5:R-:W-:-:S04]  /*61d0*/  FMUL.FTZ R3, R143, R2 ;  /* 0x000000028f037220 */ /* 0x020fc80000410000 */
[----:B------:R-:W-:Y:S01]  /*61e0*/  @P5 FMUL.FTZ R147, R242, R2 ;  /* 0x00000002f2935220 */ /* 0x000fe20000410000 */
[----:B------:R-:W-:-:S05]  /*61f0*/  FSEL R3, R3, RZ, P5 ;  /* 0x000000ff03037208 */ /* 0x000fca0002800000 */
[----:B------:R-:W-:-:S07]  /*6200*/  FADD.FTZ R87, R87, R3 ;  /* 0x0000000357577221 */ /* 0x000fce0000010000 */
.L_x_12387:
[----:B------:R-:W-:Y:S05]  /*6210*/  BSYNC B0 ;  /* 0x0000000000007941 */ /* 0x000fea0003800000 */
.L_x_12386:
[----:B------:R-:W0:Y:S01]  /*6220*/  @P3 LDC.64 R2, c[0x0][0x2f8] ;  /* 0x0000be00ff023b82 */ /* 0x000e220000000a00 */
        /* <DEDUP_REMOVED lines=10> */
[----:B------:R-:W-:Y:S02]  /*62d0*/  @!P2 ISETP.NE.AND.EX P5, PT, R8, RZ, PT, P5 ;  /* 0x000000ff0800a20c */ /* 0x000fe40003fa5350 */
[----:B------:R-:W-:Y:S01]  /*62e0*/  IADD3 R182, R182, 0x700, RZ ;  /* 0x00000700b6b67810 */ /* 0x000fe20007ffe0ff */
[----:B0-----:R-:W-:-:S05]  /*62f0*/  @P3 IMAD.WIDE.U32 R2, R166, 0x10, R2 ;  /* 0x00000010a6023825 */ /* 0x001fca00078e0002 */
[----:B------:R1:W-:Y:S01]  /*6300*/  @P3 STG.E.128 desc[UR4][R2.64], R144 ;  /* 0x0000009002003986 */ /* 0x0003e2000c101d04 */
[----:B------:R-:W-:Y:S05]  /*6310*/  @!P3 BRA `(.L_x_12389) ;  /* 0x00000000000cb947 */ /* 0x000fea0003800000 */
[----:B-----5:R-:W0:Y:S02]  /*6320*/  LDC.64 R140, c[0x0][0x220] ;  /* 0x00008800ff8c7b82 */ /* 0x020e240000000a00 */
[----:B0-----:R-:W-:-:S06]  /*6330*/  IMAD.WIDE.U32 R140, R182, 0x10, R140 ;  /* 0x00000010b68c7825 */ /* 0x001fcc00078e008c */
[----:B------:R-:W5:Y:S02]  /*6340*/  LDG.E.128 R140, desc[UR4][R140.64] ;  /* 0x000000048c8c7981 */ /* 0x000f64000c1e1d00 */
.L_x_12389:
[----:B------:R-:W-:Y:S05]  /*6350*/  BSYNC B0 ;  /* 0x0000000000007941 */ /* 0x000fea0003800000 */
.L_x_12388:
[----:B------:R-:W-:Y:S01]  /*6360*/  BSSY B0, `(.L_x_12390) ;  /* 0x0000009000007945 */ /* 0x000fe20003800000 */
[----:B-1----:R-:W-:-:S03]  /*6370*/  @!P2 FSEL R4, R136, RZ, P5 ;  /* 0x000000ff8804a208 */ /* 0x002fc60002800000 */
[----:B------:R-:W-:Y:S05]  /*6380*/  @!P2 BRA `(.L_x_12391) ;  /* 0x000000000018a947 */ /* 0x000fea0003800000 */
[----:B------:R-:W-:Y:S01]  /*6390*/  ISETP.NE.U32.AND P5, PT, R9, RZ, PT ;  /* 0x000000ff0900720c */ /* 0x000fe20003fa5070 */
[----:B------:R-:W-:-:S03]  /*63a0*/  FFMA.FTZ R2, R175, R185, R184 ;  /* 0x000000b9af027223 */ /* 0x000fc600000100b8 */
[----:B------:R-:W-:Y:S01]  /*63b0*/  ISETP.NE.AND.EX P5, PT, R8, RZ, PT, P5 ;  /* 0x000000ff0800720c */ /* 0x000fe20003fa5350 */
[----:B------:R-:W-:-:S04]  /*63c0*/  FADD.FTZ R2, R212, -R2 ;  /* 0x80000002d4027221 */ /* 0x000fc80000010000 */
[----:B------:R-:W-:-:S08]  /*63d0*/  FMUL.FTZ R4, R11, R2 ;  /* 0x000000020b047220 */ /* 0x000fd00000410000 */
[----:B------:R-:W-:-:S07]  /*63e0*/  @P5 FADD.FTZ R4, R136, R4 ;  /* 0x0000000488045221 */ /* 0x000fce0000010000 */
.L_x_12391:
[----:B------:R-:W-:Y:S05]  /*63f0*/  BSYNC B0 ;  /* 0x0000000000007941 */ /* 0x000fea0003800000 */
.L_x_12390:
        /* <DEDUP_REMOVED lines=10> */
.L_x_12393:
[----:B------:R-:W-:Y:S05]  /*64a0*/  BSYNC B0 ;  /* 0x0000000000007941 */ /* 0x000fea0003800000 */
.L_x_12392:
        /* <DEDUP_REMOVED lines=11> */
.L_x_12395:
[----:B------:R-:W-:Y:S05]  /*6560*/  BSYNC B0 ;  /* 0x0000000000007941 */ /* 0x000fea0003800000 */
.L_x_12394:
        /* <DEDUP_REMOVED lines=10> */
.L_x_12397:
[----:B------:R-:W-:Y:S05]  /*6610*/  BSYNC B0 ;  /* 0x0000000000007941 */ /* 0x000fea0003800000 */
.L_x_12396:
        /* <DEDUP_REMOVED lines=12> */
.L_x_12399:
[----:B------:R-:W-:Y:S05]  /*66e0*/  BSYNC B0 ;  /* 0x0000000000007941 */ /* 0x000fea0003800000 */
.L_x_12398:
        /* <DEDUP_REMOVED lines=10> */
.L_x_12401:
[----:B------:R-:W-:Y:S05]  /*6790*/  BSYNC B0 ;  /* 0x0000000000007941 */ /* 0x000fea0003800000 */
.L_x_12400:
        /* <DEDUP_REMOVED lines=9> */
.L_x_12403:
[----:B------:R-:W-:Y:S05]  /*6830*/  BSYNC B0 ;  /* 0x0000000000007941 */ /* 0x000fea0003800000 */
.L_x_12402:
[----:B------:R-:W-:Y:S01]  /*6840*/  BSSY B0, `(.L_x_12404) ;  /* 0x000000e000007945 */ /* 0x000fe20003800000 */
[----:B------:R-:W-:Y:S02]  /*6850*/  SEL R148, R4, R148, P0 ;  /* 0x0000009404947207 */ /* 0x000fe40000000000 */
[----:B------:R-:W-:Y:S02]  /*6860*/  SEL R149, R3, R149, P0 ;  /* 0x0000009503957207 */ /* 0x000fe40000000000 */
[----:B------:R-:W-:Y:S02]  /*6870*/  SEL R150, R2, R150, P0 ;  /* 0x0000009602967207 */ /* 0x000fe40000000000 */
[----:B------:R-:W-:Y:S01]  /*6880*/  SEL R151, R5, R151, P0 ;  /* 0x0000009705977207 */ /* 0x000fe20000000000 */
[----:B------:R-:W-:Y:S06]  /*6890*/  @!P3 BRA `(.L_x_12405) ;  /* 0x000000000020b947 */ /* 0x000fec0003800000 */
        /* <DEDUP_REMOVED lines=8> */
.L_x_12405:
[----:B------:R-:W-:Y:S05]  /*6920*/  BSYNC B0 ;  /* 0x0000000000007941 */ /* 0x000fea0003800000 */
.L_x_12404:
[----:B------:R-:W0:Y:S01]  /*6930*/  @P1 LDC.64 R2, c[0x0][0x308] ;  /* 0x0000c200ff021b82 */ /* 0x000e220000000a00 */
[----:B------:R-:W-:Y:S02]  /*6940*/  @P1 IADD3 R10, R10, 0x700, RZ ;  /* 0x000007000a0a1810 */ /* 0x000fe40007ffe0ff */
[----:B------:R-:W-:Y:S02]  /*6950*/  IADD3 R216, R216, UR14, RZ ;  /* 0x0000000ed8d87c10 */ /* 0x000fe4000fffe0ff */
[----:B------:R-:W-:Y:S02]  /*6960*/  SEL R233, RZ, 0x1, P4 ;  /* 0x00000001ffe97807 */ /* 0x000fe40002000000 */
[----:B------:R-:W-:Y:S01]  /*6970*/  ISETP.GE.AND P0, PT, R216, UR15, PT ;  /* 0x0000000fd8007c0c */ /* 0x000fe2000bf06270 */
[----:B0-----:R-:W-:-:S05]  /*6980*/  @P1 IMAD.WIDE.U32 R2, R10, 0x10, R2 ;  /* 0x000000100a021825 */ /* 0x001fca00078e0002 */
[----:B------:R0:W-:Y:S02]  /*6990*/  @P1 STG.E.128 desc[UR4][R2.64], R148 ;  /* 0x0000009402001986 */ /* 0x0001e4000c101d04 */
[----:B0-----:R-:W0:Y:S02]  /*69a0*/  @P3 LDC.64 R2, c[0x0][0x2f8] ;  /* 0x0000be00ff023b82 */ /* 0x001e240000000a00 */
[----:B0-----:R-:W-:-:S05]  /*69b0*/  @P3 IMAD.WIDE.U32 R2, R182, 0x10, R2 ;  /* 0x00000010b6023825 */ /* 0x001fca00078e0002 */
[----:B------:R0:W-:Y:S01]  /*69c0*/  @P3 STG.E.128 desc[UR4][R2.64], R144 ;  /* 0x0000009002003986 */ /* 0x0001e2000c101d04 */
[----:B------:R-:W-:Y:S05]  /*69d0*/  @!P0 BRA `(.L_x_12406) ;  /* 0xffffffa400ec8947 */ /* 0x000fea000383ffff */
.L_x_12259:
[----:B------:R-:W1:Y:S01]  /*69e0*/  S2R R8, SR_TID.X ;  /* 0x0000000000087919 */ /* 0x000e620000002100 */
[----:B------:R-:W1:Y:S08]  /*69f0*/  S2UR UR6, SR_CTAID.X ;  /* 0x00000000000679c3 */ /* 0x000e700000002500 */
[----:B0-----:R-:W0:Y:S08]  /*6a00*/  LDC.64 R2, c[0x0][0x2d0] ;  /* 0x0000b400ff027b82 */ /* 0x001e300000000a00 */
[----:B------:R-:W2:Y:S08]  /*6a10*/  LDC.64 R4, c[0x0][0x2d8] ;  /* 0x0000b600ff047b82 */ /* 0x000eb00000000a00 */
[----:B------:R-:W3:Y:S01]  /*6a20*/  LDC.64 R6, c[0x0][0x2f0] ;  /* 0x0000bc00ff067b82 */ /* 0x000ee20000000a00 */
[C---:B-1----:R-:W-:Y:S01]  /*6a30*/  LEA.HI R0, R8.reuse, UR6, RZ, 0x18 ;  /* 0x0000000608007c11 */ /* 0x042fe2000f8fc0ff */
[----:B------:R-:W-:Y:S01]  /*6a40*/  ULDC UR6, c[0x0][0x218] ;  /* 0x0000860000067ab9 */ /* 0x000fe20000000800 */
[----:B------:R-:W-:-:S03]  /*6a50*/  LOP3.LUT R9, R8, 0xff, RZ, 0xc0, !PT ;  /* 0x000000ff08097812 */ /* 0x000fc600078ec0ff */
        /* <DEDUP_REMOVED lines=30> */
.L_x_12263:
[----:B------:R-:W-:Y:S01]  /*6c40*/  HFMA2.MMA R167, -RZ, RZ, 0, 9.5367431640625e-07 ;  /* 0x00000010ffa77435 */ /* 0x000fe200000001ff */
[----:B------:R-:W-:Y:S02]  /*6c50*/  MOV R181, R182 ;  /* 0x000000b600b57202 */ /* 0x000fe40000000f00 */
[----:B------:R-:W-:Y:S02]  /*6c60*/  MOV R166, 0x1f ;  /* 0x0000001f00a67802 */ /* 0x000fe40000000f00 */
[----:B------:R-:W-:-:S07]  /*6c70*/  MOV R164, 0xffffffff ;  /* 0xffffffff00a47802 */ /* 0x000fce0000000f00 */
[----:B-----5:R-:W-:Y:S05]  /*6c80*/  WARPSYNC.COLLECTIVE R164, `(.L_x_12407) ;  /* 0x00000000a4087348 */ /* 0x020fea0003c00000 */
[----:B------:R0:W1:Y:S02]  /*6c90*/  SHFL.DOWN P1, R184, R181, R167, R166 ;  /* 0x080000a7b5b87389 */ /* 0x00006400000200a6 */
[----:B01---5:R-:W-:Y:S01]  /*6ca0*/  ENDCOLLECTIVE ;  /* 0x000000000000791b */ /* 0x023fe20003800000 */
.L_x_12407:
[----:B------:R-:W-:Y:S01]  /*6cb0*/  MOV R181, R165 ;  /* 0x000000a500b57202 */ /* 0x000fe20000000f00 */
[----:B------:R-:W-:-:S07]  /*6cc0*/  FADD.FTZ R182, R184, R182 ;  /* 0x000000b6b8b67221 */ /* 0x000fce0000010000 */
[----:B------:R-:W-:Y:S05]  /*6cd0*/  WARPSYNC.COLLECTIVE R164, `(.L_x_12408) ;  /* 0x00000000a4087348 */ /* 0x000fea0003c00000 */
[----:B------:R0:W1:Y:S02]  /*6ce0*/  SHFL.DOWN P1, R184, R181, R167, R166 ;  /* 0x080000a7b5b87389 */ /* 0x00006400000200a6 */
[----:B01----:R-:W-:Y:S01]  /*6cf0*/  ENDCOLLECTIVE ;  /* 0x000000000000791b */ /* 0x003fe20003800000 */
.L_x_12408:
[----:B------:R-:W-:Y:S01]  /*6d00*/  HFMA2.MMA R167, -RZ, RZ, 0, 4.76837158203125e-07 ;  /* 0x00000008ffa77435 */ /* 0x000fe200000001ff */
[----:B------:R-:W-:Y:S01]  /*6d10*/  MOV R181, R182 ;  /* 0x000000b600b57202 */ /* 0x000fe20000000f00 */
[----:B------:R-:W-:-:S09]  /*6d20*/  FADD.FTZ R165, R184, R165 ;  /* 0x000000a5b8a57221 */ /* 0x000fd20000010000 */
[----:B------:R-:W-:Y:S05]  /*6d30*/  WARPSYNC.COLLECTIVE R164, `(.L_x_12409) ;  /* 0x00000000a4087348 */ /* 0x000fea0003c00000 */
[----:B------:R0:W1:Y:S02]  /*6d40*/  SHFL.DOWN P1, R184, R181, R167, R166 ;  /* 0x080000a7b5b87389 */ /* 0x00006400000200a6 */
[----:B01----:R-:W-:Y:S01]  /*6d50*/  ENDCOLLECTIVE ;  /* 0x000000000000791b */ /* 0x003fe20003800000 */
.L_x_12409:
[----:B------:R-:W-:Y:S01]  /*6d60*/  MOV R181, R165 ;  /* 0x000000a500b57202 */ /* 0x000fe20000000f00 */
[----:B------:R-:W-:-:S07]  /*6d70*/  FADD.FTZ R182, R182, R184 ;  /* 0x000000b8b6b67221 */ /* 0x000fce0000010000 */
[----:B------:R-:W-:Y:S05]  /*6d80*/  WARPSYNC.COLLECTIVE R164, `(.L_x_12410) ;  /* 0x00000000a4087348 */ /* 0x000fea0003c00000 */
[----:B------:R0:W1:Y:S02]  /*6d90*/  SHFL.DOWN P1, R184, R181, R167, R166 ;  /* 0x080000a7b5b87389 */ /* 0x00006400000200a6 */
[----:B01----:R-:W-:Y:S01]  /*6da0*/  ENDCOLLECTIVE ;  /* 0x000000000000791b */ /* 0x003fe20003800000 */
.L_x_12410:
[----:B------:R-:W-:Y:S01]  /*6db0*/  HFMA2.MMA R167, -RZ, RZ, 0, 2.384185791015625e-07 ;  /* 0x00000004ffa77435 */ /* 0x000fe200000001ff */
[----:B------:R-:W-:Y:S01]  /*6dc0*/  MOV R181, R182 ;  /* 0x000000b600b57202 */ /* 0x000fe20000000f00 */
[----:B------:R-:W-:-:S09]  /*6dd0*/  FADD.FTZ R165, R165, R184 ;  /* 0x000000b8a5a57221 */ /* 0x000fd20000010000 */
[----:B------:R-:W-:Y:S05]  /*6de0*/  WARPSYNC.COLLECTIVE R164, `(.L_x_12411) ;  /* 0x00000000a4087348 */ /* 0x000fea0003c00000 */
[----:B------:R0:W1:Y:S02]  /*6df0*/  SHFL.DOWN P1, R184, R181, R167, R166 ;  /* 0x080000a7b5b87389 */ /* 0x00006400000200a6 */
[----:B01----:R-:W-:Y:S01]  /*6e00*/  ENDCOLLECTIVE ;  /* 0x000000000000791b */ /* 0x003fe20003800000 */
.L_x_12411:
[----:B------:R-:W-:Y:S01]  /*6e10*/  MOV R181, R165 ;  /* 0x000000a500b57202 */ /* 0x000fe20000000f00 */
[----:B------:R-:W-:-:S07]  /*6e20*/  FADD.FTZ R182, R182, R184 ;  /* 0x000000b8b6b67221 */ /* 0x000fce0000010000 */
[----:B------:R-:W-:Y:S05]  /*6e30*/  WARPSYNC.COLLECTIVE R164, `(.L_x_12412) ;  /* 0x00000000a4087348 */ /* 0x000fea0003c00000 */
[----:B------:R0:W1:Y:S02]  /*6e40*/  SHFL.DOWN P1, R184, R181, R167, R166 ;  /* 0x080000a7b5b87389 */ /* 0x00006400000200a6 */
[----:B01----:R-:W-:Y:S01]  /*6e50*/  ENDCOLLECTIVE ;  /* 0x000000000000791b */ /* 0x003fe20003800000 */
.L_x_12412:
[----:B------:R-:W-:Y:S01]  /*6e60*/  HFMA2.MMA R167, -RZ, RZ, 0, 1.1920928955078125e-07 ;  /* 0x00000002ffa77435 */ /* 0x000fe200000001ff */
[----:B------:R-:W-:Y:S01]  /*6e70*/  MOV R181, R182 ;  /* 0x000000b600b57202 */ /* 0x000fe20000000f00 */
[----:B------:R-:W-:-:S09]  /*6e80*/  FADD.FTZ R165, R165, R184 ;  /* 0x000000b8a5a57221 */ /* 0x000fd20000010000 */
[----:B------:R-:W-:Y:S05]  /*6e90*/  WARPSYNC.COLLECTIVE R164, `(.L_x_12413) ;  /* 0x00000000a4087348 */ /* 0x000fea0003c00000 */
[----:B------:R0:W1:Y:S02]  /*6ea0*/  SHFL.DOWN P1, R184, R181, R167, R166 ;  /* 0x080000a7b5b87389 */ /* 0x00006400000200a6 */
[----:B01----:R-:W-:Y:S01]  /*6eb0*/  ENDCOLLECTIVE ;  /* 0x000000000000791b */ /* 0x003fe20003800000 */
.L_x_12413:
[----:B------:R-:W-:Y:S01]  /*6ec0*/  MOV R181, R165 ;  /* 0x000000a500b57202 */ /* 0x000fe20000000f00 */
[----:B------:R-:W-:-:S07]  /*6ed0*/  FADD.FTZ R182, R182, R184 ;  /* 0x000000b8b6b67221 */ /* 0x000fce0000010000 */
[----:B------:R-:W-:Y:S05]  /*6ee0*/  WARPSYNC.COLLECTIVE R164, `(.L_x_12414) ;  /* 0x00000000a4087348 */ /* 0x000fea0003c00000 */
[----:B------:R0:W1:Y:S02]  /*6ef0*/  SHFL.DOWN P1, R184, R181, R167, R166 ;  /* 0x080000a7b5b87389 */ /* 0x00006400000200a6 */
[----:B01----:R-:W-:Y:S01]  /*6f00*/  ENDCOLLECTIVE ;  /* 0x000000000000791b */ /* 0x003fe20003800000 */
.L_x_12414:
[----:B------:R-:W-:Y:S01]  /*6f10*/  HFMA2.MMA R167, -RZ, RZ, 0, 5.9604644775390625e-08 ;  /* 0x00000001ffa77435 */ /* 0x000fe200000001ff */
[----:B------:R-:W-:Y:S01]  /*6f20*/  MOV R181, R182 ;  /* 0x000000b600b57202 */ /* 0x000fe20000000f00 */
[----:B------:R-:W-:-:S09]  /*6f30*/  FADD.FTZ R165, R165, R184 ;  /* 0x000000b8a5a57221 */ /* 0x000fd20000010000 */
[----:B------:R-:W-:Y:S05]  /*6f40*/  WARPSYNC.COLLECTIVE R164, `(.L_x_12415) ;  /* 0x00000000a4087348 */ /* 0x000fea0003c00000 */
[----:B------:R0:W1:Y:S02]  /*6f50*/  SHFL.DOWN P1, R184, R181, R167, R166 ;  /* 0x080000a7b5b87389 */ /* 0x00006400000200a6 */
[----:B01----:R-:W-:Y:S01]  /*6f60*/  ENDCOLLECTIVE ;  /* 0x000000000000791b */ /* 0x003fe20003800000 */
.L_x_12415:
[----:B------:R-:W-:Y:S02]  /*6f70*/  MOV R181, R165 ;  /* 0x000000a500b57202 */ /* 0x000fe40000000f00 */
[----:B------:R-:W-:-:S07]  /*6f80*/  MOV R185, R184 ;  /* 0x000000b800b97202 */ /* 0x000fce0000000f00 */
[----:B------:R-:W-:Y:S05]  /*6f90*/  WARPSYNC.COLLECTIVE R164, `(.L_x_12416) ;  /* 0x00000000a4087348 */ /* 0x000fea0003c00000 */
[----:B------:R0:W1:Y:S02]  /*6fa0*/  SHFL.DOWN P1, R184, R181, R167, R166 ;  /* 0x080000a7b5b87389 */ /* 0x00006400000200a6 */
[----:B01----:R-:W-:Y:S01]  /*6fb0*/  ENDCOLLECTIVE ;  /* 0x000000000000791b */ /* 0x003fe20003800000 */
.L_x_12416:
[----:B------:R-:W-:Y:S01]  /*6fc0*/  MOV R166, R184 ;  /* 0x000000b800a67202 */ /* 0x000fe20000000f00 */
[----:B------:R-:W-:Y:S06]  /*6fd0*/  BRA `(.L_x_12417) ;  /* 0xffffffbc00c47947 */ /* 0x000fec000383ffff */
.L_x_12418:
        /* <DEDUP_REMOVED lines=10> */
.L_x_14039:


//--------------------- .text._ZN10layer_norm13ln_bwd_kernelINS_13Kernel_traitsIfffffjLj8192ELj1ELj1ELj8ELj16ENS_18Kernel_traits_baseILj8192EfffffjLj256EEEEELb0ELb0ELb0ELb0EEEvNS_9BwdParamsE --------------------------
	.section	.text._ZN10layer_norm13ln_bwd_kernelINS_13Kernel_traitsIfffffjLj8192ELj1ELj1ELj8ELj16ENS_18Kernel_traits_baseILj8192EfffffjLj256EEEEELb0ELb0ELb0ELb0EEEvNS_9BwdParamsE,"ax",@progbits
	.align	128
        .global         _ZN10layer_norm13ln_bwd_kernelINS_13Kernel_traitsIfffffjLj8192ELj1ELj1ELj8ELj16ENS_18Kernel_traits_baseILj8192EfffffjLj256EEEEELb0ELb0ELb0ELb0EEEvNS_9BwdParamsE
        .type           _ZN10layer_norm13ln_bwd_kernelINS_13Kernel_traitsIfffffjLj8192ELj1ELj1ELj8ELj16ENS_18Kernel_traits_baseILj8192EfffffjLj256EEEEELb0ELb0ELb0ELb0EEEvNS_9BwdParamsE,@function
        .size           _ZN10layer_norm13ln_bwd_kernelINS_13Kernel_traitsIfffffjLj8192ELj1ELj1ELj8ELj16ENS_18Kernel_traits_baseILj8192EfffffjLj256EEEEELb0ELb0ELb0ELb0EEEvNS_9BwdParamsE,(.L_x_14040 - _ZN10layer_norm13ln_bwd_kernelINS_13Kernel_traitsIfffffjLj8192ELj1ELj1ELj8ELj16ENS_18Kernel_traits_baseILj8192EfffffjLj256EEEEELb0ELb0ELb0ELb0EEEvNS_9BwdParamsE)
        .other          _ZN10layer_norm13ln_bwd_kernelINS_13Kernel_traitsIfffffjLj8192ELj1ELj1ELj8ELj16ENS_18Kernel_traits_baseILj8192EfffffjLj256EEEEELb0ELb0ELb0ELb0EEEvNS_9BwdParamsE,@"STO_CUDA_ENTRY STV_DEFAULT"
_ZN10layer_norm13ln_bwd_kernelINS_13Kernel_traitsIfffffjLj8192ELj1ELj1ELj8ELj16ENS_18Kernel_traits_baseILj8192EfffffjLj256EEEEELb0ELb0ELb0ELb0EEEvNS_9BwdParamsE:
.text._ZN10layer_norm13ln_bwd_kernelINS_13Kernel_traitsIfffffjLj8192ELj1ELj1ELj8ELj16ENS_18Kernel_traits_baseILj8192EfffffjLj256EEEEELb0ELb0ELb0ELb0EEEvNS_9BwdParamsE:
        /* <DEDUP_REMOVED lines=33> */
[----:B------:R-:W3:Y:S08]  /*0210*/  @P1 LDC.64 R14, c[0x0][0x260] ;  /* 0x00009800ff0e1b82 */ /* 0x000ef00000000a00 */
[----:B------:R-:W4:Y:S01]  /*0220*/  @P5 LDC.64 R20, c[0x0][0x260] ;  /* 0x00009800ff145b82 */ /* 0x000f220000000a00 */
[C---:B0-----:R-:W-:Y:S01]  /*0230*/  @P0 IMAD.WIDE.U32 R8, R5.reuse, 0x10, R8 ;  /* 0x0000001005080825 */ /* 0x041fe200078e0008 */
[----:B------:R-:W-:-:S02]  /*0240*/  @P0 LOP3.LUT R5, R5, 0x100, RZ, 0xfc, !PT ;  /* 0x0000010005050812 */ /* 0x000fc400078efcff */
[----:B------:R-:W-:-:S04]  /*0250*/  ISETP.GE.U32.AND P0, PT, R3, 0x800, PT ;  /* 0x000008000300780c */ /* 0x000fc80003f06070 */
[----:B------:R-:W0:Y:S01]  /*0260*/  @P4 LDC.64 R22, c[0x0][0x260] ;  /* 0x00009800ff164b82 */ /* 0x000e220000000a00 */
[C---:B--2---:R-:W-:Y:S01]  /*0270*/  @P6 IMAD.WIDE.U32 R16, R5.reuse, 0x10, R12 ;  /* 0x0000001005106825 */ /* 0x044fe200078e000c */
[----:B------:R-:W-:Y:S02]  /*0280*/  @P6 IADD3 R5, R5, 0x100, RZ ;  /* 0x0000010005056810 */ /* 0x000fe40007ffe0ff */
[----:B------:R-:W-:Y:S02]  /*0290*/  ISETP.NE.AND P6, PT, R6, RZ, PT ;  /* 0x000000ff0600720c */ /* 0x000fe40003fc5270 */
[----:B------:R-:W-:Y:S02]  /*02a0*/  P2R R12, PR, RZ, 0x1 ;  /* 0x00000001ff0c7803 */ /* 0x000fe40000000000 */
[----:B------:R-:W2:Y:S01]  /*02b0*/  @P3 LDC.64 R24, c[0x0][0x260] ;  /* 0x00009800ff183b82 */ /* 0x000ea20000000a00 */
[C---:B---3--:R-:W-:Y:S01]  /*02c0*/  @P1 IMAD.WIDE.U32 R18, R5.reuse, 0x10, R14 ;  /* 0x0000001005121825 */ /* 0x048fe200078e000e */
[----:B------:R-:W-:-:S04]  /*02d0*/  @P1 IADD3 R5, R5, 0x100, RZ ;  /* 0x0000010005051810 */ /* 0x000fc80007ffe0ff */
[----:B------:R3:W5:Y:S02]  /*02e0*/  @P1 LDG.E.128 R132, desc[UR4][R18.64] ;  /* 0x0000000412841981 */ /* 0x000764000c1e1d00 */
[----:B------:R-:W1:Y:S01]  /*02f0*/  @P2 LDC.64 R26, c[0x0][0x260] ;  /* 0x00009800ff1a2b82 */ /* 0x000e620000000a00 */
[C---:B----4-:R-:W-:Y:S01]  /*0300*/  @P5 IMAD.WIDE.U32 R20, R5.reuse, 0x10, R20 ;  /* 0x0000001005145825 */ /* 0x050fe200078e0014 */
[----:B------:R-:W-:Y:S01]  /*0310*/  @P5 IADD3 R5, R5, 0x100, RZ ;  /* 0x0000010005055810 */ /* 0x000fe20007ffe0ff */
[----:B------:R3:W5:Y:S01]  /*0320*/  @P6 LDG.E.128 R140, desc[UR4][R8.64] ;  /* 0x00000004088c6981 */ /* 0x000762000c1e1d00 */
[----:B------:R-:W-:-:S03]  /*0330*/  ISETP.NE.AND P6, PT, R7, RZ, PT ;  /* 0x000000ff0700720c */ /* 0x000fc60003fc5270 */
[----:B------:R3:W5:Y:S01]  /*0340*/  @P5 LDG.E.128 R128, desc[UR4][R20.64] ;  /* 0x0000000414805981 */ /* 0x000762000c1e1d00 */
[C---:B0-----:R-:W-:Y:S01]  /*0350*/  @P4 IMAD.WIDE.U32 R22, R5.reuse, 0x10, R22 ;  /* 0x0000001005164825 */ /* 0x041fe200078e0016 */
[----:B------:R-:W-:Y:S01]  /*0360*/  @P4 IADD3 R5, R5, 0x100, RZ ;  /* 0x0000010005054810 */ /* 0x000fe20007ffe0ff */
[----:B------:R-:W0:Y:S03]  /*0370*/  @P0 LDC.64 R14, c[0x0][0x260] ;  /* 0x00009800ff0e0b82 */ /* 0x000e260000000a00 */
[----:B------:R3:W5:Y:S01]  /*0380*/  @P4 LDG.E.128 R124, desc[UR4][R22.64] ;  /* 0x00000004167c4981 */ /* 0x000762000c1e1d00 */
[C---:B--2---:R-:W-:Y:S01]  /*0390*/  @P3 IMAD.WIDE.U32 R24, R5.reuse, 0x10, R24 ;  /* 0x0000001005183825 */ /* 0x044fe200078e0018 */
[----:B------:R-:W-:Y:S02]  /*03a0*/  @P3 IADD3 R5, R5, 0x100, RZ ;  /* 0x0000010005053810 */ /* 0x000fe40007ffe0ff */
[----:B------:R3:W5:Y:S04]  /*03b0*/  @P6 LDG.E.128 R136, desc[UR4][R16.64] ;  /* 0x0000000410886981 */ /* 0x000768000c1e1d00 */
[----:B------:R3:W5:Y:S01]  /*03c0*/  @P3 LDG.E.128 R120, desc[UR4][R24.64] ;  /* 0x0000000418783981 */ /* 0x000762000c1e1d00 */
[C---:B-1----:R-:W-:Y:S01]  /*03d0*/  @P2 IMAD.WIDE.U32 R26, R5.reuse, 0x10, R26 ;  /* 0x00000010051a2825 */ /* 0x042fe200078e001a */
[----:B------:R-:W-:-:S04]  /*03e0*/  @P2 IADD3 R5, R5, 0x100, RZ ;  /* 0x0000010005052810 */ /* 0x000fc80007ffe0ff */
[----:B------:R3:W5:Y:S01]  /*03f0*/  @P2 LDG.E.128 R116, desc[UR4][R26.64] ;  /* 0x000000041a742981 */ /* 0x000762000c1e1d00 */
[----:B------:R-:W-:Y:S01]  /*0400*/  LEA.HI R7, R0, UR6, RZ, 0x18 ;  /* 0x0000000600077c11 */ /* 0x000fe2000f8fc0ff */
        /* <DEDUP_REMOVED lines=41> */
.L_x_12453:
[----:B------:R-:W1:Y:S01]  /*06a0*/  @P1 LDC.64 R8, c[0x0][0x270] ;  /* 0x00009c00ff081b82 */ /* 0x000e620000000a00 */
[----:B------:R-:W-:Y:S02]  /*06b0*/  SHF.R.S32.HI R2, RZ, 0x1f, R7 ;  /* 0x0000001fff027819 */ /* 0x000fe40000011407 */
[----:B------:R-:W-:-:S05]  /*06c0*/  ISETP.NE.AND P6, PT, R6, RZ, PT ;  /* 0x000000ff0600720c */ /* 0x000fca0003fc5270 */
[----:B------:R-:W2:Y:S08]  /*06d0*/  LDC.64 R162, c[0x0][0x250] ;  /* 0x00009400ffa27b82 */ /* 0x000eb00000000a00 */
[----:B------:R-:W3:Y:S01]  /*06e0*/  LDC.64 R160, c[0x0][0x258] ;  /* 0x00009600ffa07b82 */ /* 0x000ee20000000a00 */
[----:B-1----:R-:W-:Y:S02]  /*06f0*/  @P1 LEA R164, P0, R7, R8, 0x2 ;  /* 0x0000000807a41211 */ /* 0x002fe400078010ff */
[----:B------:R-:W-:-:S02]  /*0700*/  MOV R8, 0x3f800000 ;  /* 0x3f80000000087802 */ /* 0x000fc40000000f00 */
[C---:B------:R-:W-:Y:S01]  /*0710*/  @P1 LEA.HI.X R165, R7.reuse, R9, R2, 0x2, P0 ;  /* 0x0000000907a51211 */ /* 0x040fe200000f1402 */
[----:B--2---:R-:W-:-:S04]  /*0720*/  IMAD.WIDE R162, R7, 0x4, R162 ;  /* 0x0000000407a27825 */ /* 0x004fc800078e02a2 */
[----:B-----5:R1:W5:Y:S04]  /*0730*/  @P1 LDG.E R8, desc[UR4][R164.64] ;  /* 0x00000004a4081981 */ /* 0x020368000c1e1900 */
[----:B------:R1:W5:Y:S01]  /*0740*/  LDG.E R171, desc[UR4][R162.64] ;  /* 0x00000004a2ab7981 */ /* 0x000362000c1e1900 */
[----:B---3--:R-:W-:-:S05]  /*0750*/  IMAD.WIDE R160, R7, 0x4, R160 ;  /* 0x0000000407a07825 */ /* 0x008fca00078e02a0 */
        /* <DEDUP_REMOVED lines=21> */
[----:B------:R-:W-:Y:S01]  /*08b0*/  @P0 LEA.HI.X R173, R15, UR9, RZ, 0x4, P6 ;  /* 0x000000090fad0c11 */ /* 0x000fe2000b0f24ff */
[----:B------:R-:W3:Y:S01]  /*08c0*/  LDG.E.128 R164, desc[UR4][R164.64] ;  /* 0x00000004a4a47981 */ /* 0x000ee2000c1e1d00 */
[----:B0-----:R-:W-:-:S03]  /*08d0*/  ISETP.NE.AND P6, PT, R5, RZ, PT ;  /* 0x000000ff0500720c */ /* 0x001fc60003fc5270 */
[----:B------:R0:W5:Y:S02]  /*08e0*/  @P0 LDG.E.128 R44, desc[UR4][R172.64] ;  /* 0x00000004ac2c0981 */ /* 0x000164000c1e1d00 */
[----:B-----5:R-:W-:-:S05]  /*08f0*/  FSEL R174, R171, RZ, !P6 ;  /* 0x000000ffabae7208 */ /* 0x020fca0007000000 */
[C---:B--2---:R-:W-:Y:S01]  /*0900*/  FADD.FTZ R178, -R174.reuse, R160 ;  /* 0x000000a0aeb27221 */ /* 0x044fe20000010100 */
[----:B------:R-:W-:-:S03]  /*0910*/  FADD.FTZ R192, -R174, R161 ;  /* 0x000000a1aec07221 */ /* 0x000fc60000010100 */
[C---:B------:R-:W-:Y:S01]  /*0920*/  FMUL.FTZ R3, R9.reuse, R178 ;  /* 0x000000b209037220 */ /* 0x040fe20000410000 */
[----:B------:R-:W-:Y:S01]  /*0930*/  FMUL.FTZ R178, R9, R192 ;  /* 0x000000c009b27220 */ /* 0x000fe20000410000 */
[C---:B------:R-:W-:Y:S01]  /*0940*/  FADD.FTZ R162, -R174.reuse, R162 ;  /* 0x000000a2aea27221 */ /* 0x040fe20000010100 */
[----:B------:R-:W-:-:S03]  /*0950*/  FADD.FTZ R230, -R174, R163 ;  /* 0x000000a3aee67221 */ /* 0x000fc60000010100 */
        /* <DEDUP_REMOVED lines=23> */
.L_x_12421:
[----:B------:R-:W-:Y:S05]  /*0ad0*/  BSYNC B0 ;  /* 0x0000000000007941 */ /* 0x000fea0003800000 */
.L_x_12420:
[----:B------:R-:W-:Y:S01]  /*0ae0*/  ISETP.NE.AND P0, PT, R10, RZ, PT ;  /* 0x000000ff0a00720c */ /* 0x000fe20003f05270 */
[----:B------:R-:W-:-:S12]  /*0af0*/  BSSY B0, `(.L_x_12422) ;  /* 0x000002c000007945 */ /* 0x000fd80003800000 */
        /* <DEDUP_REMOVED lines=13> */
[----:B-----5:R-:W-:Y:S02]  /*0bd0*/  FSEL R226, R171, RZ, !P6 ;  /* 0x000000ffabe27208 */ /* 0x020fe40007000000 */
[----:B------:R-:W-:-:S03]  /*0be0*/  IADD3 R174, R174, 0x100, RZ ;  /* 0x00000100aeae7810 */ /* 0x000fc60007ffe0ff */
        /* <DEDUP_REMOVED lines=8> */
[----:B------:R-:W-:Y:S01]  /*0c70*/  FADD.FTZ R72, R72, R160 ;  /* 0x000000a048487221 */ /* 0x000fe20000010000 */
[----:B------:R-:W-:Y:S01]  /*0c80*/  FFMA.FTZ R104, R160, R17, R104 ;  /* 0x00000011a0687223 */ /* 0x000fe20000010068 */
[----:B------:R-:W-:Y:S01]  /*0c90*/  FADD.FTZ R73, R73, R161 ;  /* 0x000000a149497221 */ /* 0x000fe20000010000 */
[----:B------:R-:W-:Y:S01]  /*0ca0*/  FFMA.FTZ R105, R161, R18, R105 ;  /* 0x00000012a1697223 */ /* 0x000fe20000010069 */
        /* <DEDUP_REMOVED lines=15> */
[----:B-1----:R-:W-:-:S07]  /*0da0*/  FFMA.FTZ R172, R226, R217, R161 ;  /* 0x000000d9e2ac7223 */ /* 0x002fce00000100a1 */
.L_x_12423:
[----:B------:R-:W-:Y:S05]  /*0db0*/  BSYNC B0 ;  /* 0x0000000000007941 */ /* 0x000fea0003800000 */
.L_x_12422:
        /* <DEDUP_REMOVED lines=45> */
.L_x_12425:
[----:B------:R-:W-:Y:S05]  /*1090*/  BSYNC B0 ;  /* 0x0000000000007941 */ /* 0x000fea0003800000 */
.L_x_12424:
        /* <DEDUP_REMOVED lines=44> */
.L_x_12427:
[----:B------:R-:W-:Y:S05]  /*1360*/  BSYNC B0 ;  /* 0x0000000000007941 */ /* 0x000fea0003800000 */
.L_x_12426:
        /* <DEDUP_REMOVED lines=44> */
.L_x_12429:
[----:B------:R-:W-:Y:S05]  /*1630*/  BSYNC B0 ;  /* 0x0000000000007941 */ /* 0x000fea0003800000 */
.L_x_12428:
        /* <DEDUP_REMOVED lines=44> */
.L_x_12431:
[----:B------:R-:W-:Y:S05]  /*1900*/  BSYNC B0 ;  /* 0x0000000000007941 */ /* 0x000fea0003800000 */
.L_x_12430:
        /* <DEDUP_REMOVED lines=22> */
[----:B0-----:R-:W-:Y:S01]  /*1a70*/  FMUL.FTZ R181, R9, R166 ;  /* 0x000000a609b57220 */ /* 0x001fe20000410000 */
        /* <DEDUP_REMOVED lines=21> */
.L_x_12433:
[----:B------:R-:W-:Y:S05]  /*1bd0*/  BSYNC B0 ;  /* 0x0000000000007941 */ /* 0x000fea0003800000 */
.L_x_12432:
[----:B------:R-:W-:Y:S01]  /*1be0*/  ISETP.NE.AND P0, PT, R12, RZ, PT ;  /* 0x000000ff0c00720c */ /* 0x000fe20003f05270 */
[----:B------:R-:W-:-:S12]  /*1bf0*/  BSSY B0, `(.L_x_12434) ;  /* 0x000002b000007945 */ /* 0x000fd80003800000 */
[----:B------:R-:W-:Y:S05]  /*1c00*/  @!P0 BRA `(.L_x_12435) ;  /* 0x0000000000a48947 */ /* 0x000fea0003800000 */
[----:B0-----:R-:W-:Y:S01]  /*1c10*/  ISETP.NE.AND P0, PT, R5, RZ, PT ;  /* 0x000000ff0500720c */ /* 0x001fe20003f05270 */
        /* <DEDUP_REMOVED lines=11> */
[----:B------:R-:W3:Y:S02]  /*1cd0*/  LDG.E.128 R164, desc[UR4][R164.64] ;  /* 0x00000004a4a47981 */ /* 0x000ee4000c1e1d00 */
[C---:B---3--:R-:W-:Y:S01]  /*1ce0*/  FADD.FTZ R14, -R171.reuse, R164 ;  /* 0x000000a4ab0e7221 */ /* 0x048fe20000010100 */
[----:B------:R-:W-:-:S03]  /*1cf0*/  FADD.FTZ R16, -R171, R165 ;  /* 0x000000a5ab107221 */ /* 0x000fc60000010100 */
[C---:B------:R-:W-:Y:S01]  /*1d00*/  FMUL.FTZ R13, R9.reuse, R14 ;  /* 0x0000000e090d7220 */ /* 0x040fe20000410000 */
[----:B------:R-:W-:Y:S01]  /*1d10*/  FMUL.FTZ R14, R9, R16 ;  /* 0x00000010090e7220 */ /* 0x000fe20000410000 */
[----:B--2---:R-:W-:Y:S01]  /*1d20*/  FMUL.FTZ R16, R112, R160 ;  /* 0x000000a070107220 */ /* 0x004fe20000410000 */
[----:B------:R-:W-:Y:S01]  /*1d30*/  FADD.FTZ R48, R48, R160 ;  /* 0x000000a030307221 */ /* 0x000fe20000010000 */
[----:B------:R-:W-:Y:S01]  /*1d40*/  FFMA.FTZ R80, R160, R13, R80 ;  /* 0x0000000da0507223 */ /* 0x000fe20000010050 */
[----:B------:R-:W-:Y:S01]  /*1d50*/  FADD.FTZ R49, R49, R161 ;  /* 0x000000a131317221 */ /* 0x000fe20000010000 */
[----:B------:R-:W-:Y:S01]  /*1d60*/  FFMA.FTZ R81, R161, R14, R81 ;  /* 0x0000000ea1517223 */ /* 0x000fe20000010051 */
[----:B------:R-:W-:Y:S01]  /*1d70*/  FMUL.FTZ R179, R113, R161 ;  /* 0x000000a171b37220 */ /* 0x000fe20000410000 */
[----:B------:R-:W-:Y:S01]  /*1d80*/  FADD.FTZ R160, R173, R16 ;  /* 0x00000010ada07221 */ /* 0x000fe20000010000 */
[----:B------:R-:W-:Y:S01]  /*1d90*/  FADD.FTZ R166, -R171, R166 ;  /* 0x000000a6aba67221 */ /* 0x000fe20000010100 */
        /* <DEDUP_REMOVED lines=16> */
.L_x_12435:
[----:B------:R-:W-:Y:S05]  /*1ea0*/  BSYNC B0 ;  /* 0x0000000000007941 */ /* 0x000fea0003800000 */
.L_x_12434:
[----:B------:R-:W-:Y:S01]  /*1eb0*/  LOP3.LUT P0, RZ, R169, 0xff, RZ, 0xc0, !PT ;  /* 0x000000ffa9ff7812 */ /* 0x000fe2000780c0ff */
[----:B------:R-:W-:Y:S01]  /*1ec0*/  UMOV UR6, 0xffffffff ;  /* 0xffffffff00067882 */ /* 0x000fe20000000000 */
[----:B------:R-:W-:-:S04]  /*1ed0*/  LOP3.LUT P6, RZ, R0, 0x1f, RZ, 0xc0, !PT ;  /* 0x0000001f00ff7812 */ /* 0x000fc800078cc0ff */
[----:B------:R-:W-:-:S07]  /*1ee0*/  P2R R160, PR, RZ, 0x40 ;  /* 0x00000040ffa07803 */ /* 0x000fce0000000000 */
        /* <DEDUP_REMOVED lines=20> */
.L_x_12464:
[----:B------:R-:W4:Y:S01]  /*2030*/  S2R R163, SR_CgaCtaId ;  /* 0x0000000000a37919 */ /* 0x000f220000008800 */
[----:B------:R-:W-:Y:S01]  /*2040*/  P2R R162, PR, RZ, 0x1 ;  /* 0x00000001ffa27803 */ /* 0x000fe20000000000 */
[----:B--2---:R-:W-:Y:S01]  /*2050*/  FADD.FTZ R208, R167, R208 ;  /* 0x000000d0a7d07221 */ /* 0x004fe20000010000 */
[----:B------:R-:W-:Y:S01]  /*2060*/  LOP3.LUT P0, RZ, R0, 0x1f, RZ, 0xc0, !PT ;  /* 0x0000001f00ff7812 */ /* 0x000fe2000780c0ff */
[----:B---3--:R-:W-:Y:S01]  /*2070*/  FADD.FTZ R209, R166, R209 ;  /* 0x000000d1a6d17221 */ /* 0x008fe20000010000 */
[----:B------:R-:W-:Y:S01]  /*2080*/  MOV R160, 0x400 ;  /* 0x0000040000a07802 */ /* 0x000fe20000000f00 */
[----:B------:R-:W-:Y:S05]  /*2090*/  WARPSYNC.ALL ;  /* 0x0000000000007948 */ /* 0x000fea0003800000 */
[----:B------:R-:W-:Y:S01]  /*20a0*/  ISETP.NE.AND P6, PT, R6, RZ, PT ;  /* 0x000000ff0600720c */ /* 0x000fe20003fc5270 */
[----:B------:R-:W-:Y:S04]  /*20b0*/  BSSY B0, `(.L_x_12437) ;  /* 0x0000045000007945 */ /* 0x000fe80003800000 */
[----:B------:R-:W-:-:S04]  /*20c0*/  @!P0 LOP3.LUT R161, R170, 0x7, RZ, 0xc0, !PT ;  /* 0x00000007aaa18812 */ /* 0x000fc800078ec0ff */
[----:B------:R-:W-:Y:S02]  /*20d0*/  @!P0 IADD3 R161, R168, R161, RZ ;  /* 0x000000a1a8a18210 */ /* 0x000fe40007ffe0ff */
[----:B----4-:R-:W-:-:S04]  /*20e0*/  LEA R160, R163, R160, 0x18 ;  /* 0x000000a0a3a07211 */ /* 0x010fc800078ec0ff */
[-C--:B------:R-:W-:Y:S02]  /*20f0*/  @!P0 LEA R221, R161, R160.reuse, 0x3 ;  /* 0x000000a0a1dd8211 */ /* 0x080fe400078e18ff */
[----:B------:R-:W-:-:S03]  /*2100*/  LEA R223, R168, R160, 0x3 ;  /* 0x000000a0a8df7211 */ /* 0x000fc600078e18ff */
[----:B------:R-:W-:Y:S01]  /*2110*/  @!P0 STS.64 [R221+0x8000], R208 ;  /* 0x008000d0dd008388 */ /* 0x000fe20000000a00 */
[----:B------:R-:W-:Y:S01]  /*2120*/  BAR.SYNC.DEFER_BLOCKING 0x0 ;  /* 0x0000000000007b1d */ /* 0x000fe20000010000 */
[----:B------:R-:W-:-:S05]  /*2130*/  ISETP.NE.AND P0, PT, R162, RZ, PT ;  /* 0x000000ffa200720c */ /* 0x000fca0003f05270 */
[----:B------:R-:W2:Y:S04]  /*2140*/  LDS.128 R160, [R223+0x8000] ;  /* 0x00800000dfa07984 */ /* 0x000ea80000000c00 */
[----:B-1----:R-:W1:Y:S04]  /*2150*/  LDS.128 R164, [R223+0x8010] ;  /* 0x00801000dfa47984 */ /* 0x002e680000000c00 */
[----:B-----5:R-:W3:Y:S04]  /*2160*/  LDS.128 R168, [R223+0x8020] ;  /* 0x00802000dfa87984 */ /* 0x020ee80000000c00 */
[----:B------:R-:W4:Y:S01]  /*2170*/  LDS.128 R172, [R223+0x8030] ;  /* 0x00803000dfac7984 */ /* 0x000f220000000c00 */
[----:B--2---:R-:W-:Y:S01]  /*2180*/  FADD.FTZ R225, RZ, R160 ;  /* 0x000000a0ffe17221 */ /* 0x004fe20000010000 */
[----:B------:R-:W-:-:S03]  /*2190*/  FADD.FTZ R160, RZ, R161 ;  /* 0x000000a1ffa07221 */ /* 0x000fc60000010000 */
        /* <DEDUP_REMOVED lines=15> */
[----:B------:R-:W-:Y:S01]  /*2290*/  FMUL.FTZ R167, R160, UR12 ;  /* 0x0000000ca0a77c20 */ /* 0x000fe20008410000 */
[----:B------:R-:W-:Y:S06]  /*22a0*/  @!P6 BRA `(.L_x_12438) ;  /* 0x000000000094e947 */ /* 0x000fec0003800000 */
[----:B0-----:R-:W-:-:S04]  /*22b0*/  ISETP.NE.AND P6, PT, R5, RZ, PT ;  /* 0x000000ff0500720c */ /* 0x001fc80003fc5270 */
        /* <DEDUP_REMOVED lines=36> */
.L_x_12438:
[----:B------:R-:W-:Y:S05]  /*2500*/  BSYNC B0 ;  /* 0x0000000000007941 */ /* 0x000fea0003800000 */
.L_x_12437:
[----:B------:R-:W-:Y:S01]  /*2510*/  ISETP.NE.AND P6, PT, R10, RZ, PT ;  /* 0x000000ff0a00720c */ /* 0x000fe20003fc5270 */
[----:B------:R-:W-:-:S12]  /*2520*/  BSSY B0, `(.L_x_12439) ;  /* 0x0000027000007945 */ /* 0x000fd80003800000 */
[----:B------:R-:W-:Y:S05]  /*2530*/  @!P6 BRA `(.L_x_12440) ;  /* 0x000000000094e947 */ /* 0x000fea0003800000 */
[----:B0-----:R-:W-:-:S04]  /*2540*/  ISETP.NE.AND P6, PT, R5, RZ, PT ;  /* 0x000000ff0500720c */ /* 0x001fc80003fc5270 */
[----:B-1----:R-:W-:Y:S02]  /*2550*/  FSEL R168, R166, RZ, !P6 ;  /* 0x000000ffa6a87208 */ /* 0x002fe40007000000 */
        /* <DEDUP_REMOVED lines=35> */
.L_x_12440:
[----:B------:R-:W-:Y:S05]  /*2790*/  BSYNC B0 ;  /* 0x0000000000007941 */ /* 0x000fea0003800000 */
.L_x_12439:
[----:B------:R-:W-:Y:S01]  /*27a0*/  ISETP.NE.AND P6, PT, R11, RZ, PT ;  /* 0x000000ff0b00720c */ /* 0x000fe20003fc5270 */
[----:B------:R-:W-:-:S12]  /*27b0*/  BSSY B0, `(.L_x_12441) ;  /* 0x0000027000007945 */ /* 0x000fd80003800000 */
[----:B------:R-:W-:Y:S05]  /*27c0*/  @!P6 BRA `(.L_x_12442) ;  /* 0x000000000094e947 */ /* 0x000fea0003800000 */
[----:B0-----:R-:W-:-:S04]  /*27d0*/  ISETP.NE.AND P6, PT, R5, RZ, PT ;  /* 0x000000ff0500720c */ /* 0x001fc80003fc5270 */
[----:B-12---:R-:W-:Y:S02]  /*27e0*/  FSEL R168, R166, RZ, !P6 ;  /* 0x000000ffa6a87208 */ /* 0x006fe40007000000 */
        /* <DEDUP_REMOVED lines=35> */
.L_x_12442:
[----:B------:R-:W-:Y:S05]  /*2a20*/  BSYNC B0 ;  /* 0x0000000000007941 */ /* 0x000fea0003800000 */
.L_x_12441:
[----:B------:R-:W-:Y:S04]  /*2a30*/  BSSY B0, `(.L_x_12443) ;  /* 0x0000027000007945 */ /* 0x000fe80003800000 */
[----:B------:R-:W-:Y:S05]  /*2a40*/  @!P5 BRA `(.L_x_12444) ;  /* 0x000000000094d947 */ /* 0x000fea0003800000 */
[----:B0-----:R-:W-:-:S04]  /*2a50*/  ISETP.NE.AND P6, PT, R5, RZ, PT ;  /* 0x000000ff0500720c */ /* 0x001fc80003fc5270 */
[----:B-123--:R-:W-:Y:S02]  /*2a60*/  FSEL R168, R166, RZ, !P6 ;  /* 0x000000ffa6a87208 */ /* 0x00efe40007000000 */
        /* <DEDUP_REMOVED lines=35> */
.L_x_12444:
[----:B------:R-:W-:Y:S05]  /*2ca0*/  BSYNC B0 ;  /* 0x0000000000007941 */ /* 0x000fea0003800000 */
.L_x_12443:
[----:B------:R-:W-:Y:S04]  /*2cb0*/  BSSY B0, `(.L_x_12445) ;  /* 0x0000027000007945 */ /* 0x000fe80003800000 */
[----:B------:R-:W-:Y:S05]  /*2cc0*/  @!P4 BRA `(.L_x_12446) ;  /* 0x000000000094c947 */ /* 0x000fea0003800000 */
[----:B0-----:R-:W-:-:S04]  /*2cd0*/  ISETP.NE.AND P6, PT, R5, RZ, PT ;  /* 0x000000ff0500720c */ /* 0x001fc80003fc5270 */
[----:B-1234-:R-:W-:Y:S02]  /*2ce0*/  FSEL R168, R166, RZ, !P6 ;  /* 0x000000ffa6a87208 */ /* 0x01efe40007000000 */
        /* <DEDUP_REMOVED lines=35> */
.L_x_12446:
[----:B------:R-:W-:Y:S05]  /*2f20*/  BSYNC B0 ;  /* 0x0000000000007941 */ /* 0x000fea0003800000 */
.L_x_12445:
        /* <DEDUP_REMOVED lines=39> */
.L_x_12448:
[----:B------:R-:W-:Y:S05]  /*31a0*/  BSYNC B0 ;  /* 0x0000000000007941 */ /* 0x000fea0003800000 */
.L_x_12447:
        /* <DEDUP_REMOVED lines=39> */
.L_x_12450:
[----:B------:R-:W-:Y:S05]  /*3420*/  BSYNC B0 ;  /* 0x0000000000007941 */ /* 0x000fea0003800000 */
.L_x_12449:
[----:B------:R-:W-:Y:S01]  /*3430*/  ISETP.NE.AND P6, PT, R12, RZ, PT ;  /* 0x000000ff0c00720c */ /* 0x000fe20003fc5270 */
[----:B------:R-:W-:-:S12]  /*3440*/  BSSY B0, `(.L_x_12451) ;  /* 0x0000026000007945 */ /* 0x000fd80003800000 */
[----:B------:R-:W-:Y:S05]  /*3450*/  @!P6 BRA `(.L_x_12452) ;  /* 0x000000000090e947 */ /* 0x000fea0003800000 */
[----:B0-----:R-:W-:-:S04]  /*3460*/  ISETP.NE.AND P6, PT, R5, RZ, PT ;  /* 0x000000ff0500720c */ /* 0x001fc80003fc5270 */
[----:B------:R-:W-:Y:S02]  /*3470*/  FSEL R166, R166, RZ, !P6 ;  /* 0x000000ffa6a67208 */ /* 0x000fe40007000000 */
[----:B------:R-:W-:-:S03]  /*3480*/  ISETP.NE.U32.AND P6, PT, RZ, UR8, PT ;  /* 0x00000008ff007c0c */ /* 0x000fc6000bfc5070 */
[-CC-:B-1234-:R-:W-:Y:S01]  /*3490*/  FFMA.FTZ R161, R13, R167.reuse, R166.reuse ;  /* 0x000000a70da17223 */ /* 0x19efe200000100a6 */
        /* <DEDUP_REMOVED lines=32> */
.L_x_12452:
[----:B------:R-:W-:Y:S05]  /*36a0*/  BSYNC B0 ;  /* 0x0000000000007941 */ /* 0x000fea0003800000 */
.L_x_12451:
[----:B------:R-:W-:Y:S02]  /*36b0*/  IADD3 R7, R7, UR16, RZ ;  /* 0x0000001007077c10 */ /* 0x000fe4000fffe0ff */
[----:B01234-:R-:W-:Y:S02]  /*36c0*/  SEL R169, RZ, 0x1, P0 ;  /* 0x00000001ffa97807 */ /* 0x01ffe40000000000 */
[----:B------:R-:W-:-:S13]  /*36d0*/  ISETP.GE.AND P0, PT, R7, UR17, PT ;  /* 0x0000001107007c0c */ /* 0x000fda000bf06270 */
[----:B------:R-:W-:Y:S05]  /*36e0*/  @!P0 BRA `(.L_x_12453) ;  /* 0xffffffcc00ec8947 */ /* 0x000fea000383ffff */
.L_x_12419:
[----:B------:R-:W0:Y:S01]  /*36f0*/  S2R R0, SR_TID.X ;  /* 0x0000000000007919 */ /* 0x000e220000002100 */
[----:B------:R-:W0:Y:S01]  /*3700*/  S2UR UR6, SR_CTAID.X ;  /* 0x00000000000679c3 */ /* 0x000e220000002500 */
[----:B------:R-:W-:Y:S02]  /*3710*/  ISETP.NE.AND P0, PT, R6, RZ, PT ;  /* 0x000000ff0600720c */ /* 0x000fe40003f05270 */
[----:B------:R-:W-:Y:S02]  /*3720*/  ISETP.NE.AND P1, PT, R10, RZ, PT ;  /* 0x000000ff0a00720c */ /* 0x000fe40003f25270 */
[----:B------:R-:W-:-:S03]  /*3730*/  ISETP.NE.AND P6, PT, R11, RZ, PT ;  /* 0x000000ff0b00720c */ /* 0x000fc60003fc5270 */
        /* <DEDUP_REMOVED lines=14> */
[----:B------:R-:W0:Y:S01]  /*3820*/  @P1 LDC.64 R8, c[0x0][0x2d8] ;  /* 0x0000b600ff081b82 */ /* 0x000e220000000a00 */
[----:B------:R-:W-:-:S07]  /*3830*/  ISETP.NE.AND P0, PT, R12, RZ, PT ;  /* 0x000000ff0c00720c */ /* 0x000fce0003f05270 */
[----:B------:R-:W4:Y:S08]  /*3840*/  @P6 LDC.64 R12, c[0x0][0x2d8] ;  /* 0x0000b600ff0c6b82 */ /* 0x000f300000000a00 */
[----:B------:R-:W1:Y:S01]  /*3850*/  @P4 LDC.64 R18, c[0x0][0x2d0] ;  /* 0x0000b400ff124b82 */ /* 0x000e620000000a00 */
[----:B--2---:R-:W-:-:S05]  /*3860*/  @P1 IMAD.WIDE.U32 R6, R27, 0x10, R6 ;  /* 0x000000101b061825 */ /* 0x004fca00078e0006 */
[----:B------:R2:W-:Y:S02]  /*3870*/  @P1 STG.E.128 desc[UR4][R6.64], R72 ;  /* 0x0000004806001986 */ /* 0x0005e4000c101d04 */
[----:B------:R-:W2:Y:S01]  /*3880*/  @P4 LDC.64 R20, c[0x0][0x2d8] ;  /* 0x0000b600ff144b82 */ /* 0x000ea20000000a00 */
[C---:B0-----:R-:W-:Y:S01]  /*3890*/  @P1 IMAD.WIDE.U32 R8, R27.reuse, 0x10, R8 ;  /* 0x000000101b081825 */ /* 0x041fe200078e0008 */
[----:B------:R-:W-:-:S04]  /*38a0*/  @P1 IADD3 R27, R27, 0x100, RZ ;  /* 0x000001001b1b1810 */ /* 0x000fc80007ffe0ff */
[----:B------:R0:W-:Y:S01]  /*38b0*/  @P1 STG.E.128 desc[UR4][R8.64], R104 ;  /* 0x0000006808001986 */ /* 0x0001e2000c101d04 */
[C---:B------:R-:W-:Y:S01]  /*38c0*/  @P6 IMAD.WIDE.U32 R10, R27.reuse, 0x10, R10 ;  /* 0x000000101b0a6825 */ /* 0x040fe200078e000a */
[----:B---3--:R-:W3:Y:S03]  /*38d0*/  @P3 LDC.64 R2, c[0x0][0x2d0] ;  /* 0x0000b400ff023b82 */ /* 0x008ee60000000a00 */
[C---:B----4-:R-:W-:Y:S01]  /*38e0*/  @P6 IMAD.WIDE.U32 R12, R27.reuse, 0x10, R12 ;  /* 0x000000101b0c6825 */ /* 0x050fe200078e000c */
[----:B------:R-:W-:Y:S01]  /*38f0*/  @P6 IADD3 R27, R27, 0x100, RZ ;  /* 0x000001001b1b6810 */ /* 0x000fe20007ffe0ff */
[----:B------:R0:W-:Y:S03]  /*3900*/  @P6 STG.E.128 desc[UR4][R10.64], R68 ;  /* 0x000000440a006986 */ /* 0x0001e6000c101d04 */
[----:B-1----:R-:W1:Y:S01]  /*3910*/  @P3 LDC.64 R4, c[0x0][0x2d8] ;  /* 0x0000b600ff043b82 */ /* 0x002e620000000a00 */
[C---:B------:R-:W-:Y:S01]  /*3920*/  @P5 IMAD.WIDE.U32 R14, R27.reuse, 0x10, R14 ;  /* 0x000000101b0e5825 */ /* 0x040fe200078e000e */
[----:B------:R0:W-:Y:S03]  /*3930*/  @P6 STG.E.128 desc[UR4][R12.64], R100 ;  /* 0x000000640c006986 */ /* 0x0001e6000c101d04 */
[C---:B------:R-:W-:Y:S01]  /*3940*/  @P5 IMAD.WIDE.U32 R16, R27.reuse, 0x10, R16 ;  /* 0x000000101b105825 */ /* 0x040fe200078e0010 */
[----:B------:R-:W-:Y:S01]  /*3950*/  @P5 IADD3 R27, R27, 0x100, RZ ;  /* 0x000001001b1b5810 */ /* 0x000fe20007ffe0ff */
[----:B------:R0:W-:Y:S01]  /*3960*/  @P5 STG.E.128 desc[UR4][R14.64], R64 ;  /* 0x000000400e005986 */ /* 0x0001e2000c101d04 */
[----:B------:R-:W4:Y:S03]  /*3970*/  @P2 LDC.64 R22, c[0x0][0x2d0] ;  /* 0x0000b400ff162b82 */ /* 0x000f260000000a00 */
[C---:B------:R-:W-:Y:S01]  /*3980*/  @P4 IMAD.WIDE.U32 R18, R27.reuse, 0x10, R18 ;  /* 0x000000101b124825 */ /* 0x040fe200078e0012 */
[----:B------:R0:W-:Y:S03]  /*3990*/  @P5 STG.E.128 desc[UR4][R16.64], R96 ;  /* 0x0000006010005986 */ /* 0x0001e6000c101d04 */
[C---:B--2---:R-:W-:Y:S01]  /*39a0*/  @P4 IMAD.WIDE.U32 R20, R27.reuse, 0x10, R20 ;  /* 0x000000101b144825 */ /* 0x044fe200078e0014 */
[----:B------:R-:W2:Y:S01]  /*39b0*/  @P2 LDC.64 R24, c[0x0][0x2d8] ;  /* 0x0000b600ff182b82 */ /* 0x000ea20000000a00 */
[----:B------:R-:W-:Y:S01]  /*39c0*/  @P4 IADD3 R27, R27, 0x100, RZ ;  /* 0x000001001b1b4810 */ /* 0x000fe20007ffe0ff */
[----:B------:R0:W-:Y:S04]  /*39d0*/  @P4 STG.E.128 desc[UR4][R18.64], R60 ;  /* 0x0000003c12004986 */ /* 0x0001e8000c101d04 */
[C---:B---3--:R-:W-:Y:S01]  /*39e0*/  @P3 IMAD.WIDE.U32 R2, R27.reuse, 0x10, R2 ;  /* 0x000000101b023825 */ /* 0x048fe200078e0002 */
[----:B------:R0:W-:Y:S03]  /*39f0*/  @P4 STG.E.128 desc[UR4][R20.64], R92 ;  /* 0x0000005c14004986 */ /* 0x0001e6000c101d04 */
[C---:B-1----:R-:W-:Y:S01]  /*3a00*/  @P3 IMAD.WIDE.U32 R4, R27.reuse, 0x10, R4 ;  /* 0x000000101b043825 */ /* 0x042fe200078e0004 */
[----:B------:R-:W-:Y:S01]  /*3a10*/  @P3 IADD3 R27, R27, 0x100, RZ ;  /* 0x000001001b1b3810 */ /* 0x000fe20007ffe0ff */
[----:B------:R0:W-:Y:S04]  /*3a20*/  @P3 STG.E.128 desc[UR4][R2.64], R56 ;  /* 0x0000003802003986 */ /* 0x0001e8000c101d04 */
[C---:B----4-:R-:W-:Y:S01]  /*3a30*/  @P2 IMAD.WIDE.U32 R22, R27.reuse, 0x10, R22 ;  /* 0x000000101b162825 */ /* 0x050fe200078e0016 */
[----:B------:R0:W-:Y:S04]  /*3a40*/  @P3 STG.E.128 desc[UR4][R4.64], R88 ;  /* 0x0000005804003986 */ /* 0x0001e8000c101d04 */
[----:B------:R0:W-:Y:S01]  /*3a50*/  @P2 STG.E.128 desc[UR4][R22.64], R52 ;  /* 0x0000003416002986 */ /* 0x0001e2000c101d04 */
[----:B--2---:R-:W-:-:S05]  /*3a60*/  @P2 IMAD.WIDE.U32 R24, R27, 0x10, R24 ;  /* 0x000000101b182825 */ /* 0x004fca00078e0018 */
[----:B------:R0:W-:Y:S01]  /*3a70*/  @P2 STG.E.128 desc[UR4][R24.64], R84 ;  /* 0x0000005418002986 */ /* 0x0001e2000c101d04 */
[----:B------:R-:W-:Y:S05]  /*3a80*/  @!P0 EXIT ;  /* 0x000000000000894d */ /* 0x000fea0003800000 */
[----:B0-----:R-:W0:Y:S01]  /*3a90*/  LDC.64 R2, c[0x0][0x2d0] ;  /* 0x0000b400ff027b82 */ /* 0x001e220000000a00 */
[----:B------:R-:W-:-:S07]  /*3aa0*/  @P2 IADD3 R27, R27, 0x100, RZ ;  /* 0x000001001b1b2810 */ /* 0x000fce0007ffe0ff */
[----:B------:R-:W1:Y:S01]  /*3ab0*/  LDC.64 R4, c[0x0][0x2d8] ;  /* 0x0000b600ff047b82 */ /* 0x000e620000000a00 */
[----:B0-----:R-:W-:-:S05]  /*3ac0*/  IMAD.WIDE.U32 R2, R27, 0x10, R2 ;  /* 0x000000101b027825 */ /* 0x001fca00078e0002 */
[----:B------:R-:W-:Y:S01]  /*3ad0*/  STG.E.128 desc[UR4][R2.64], R48 ;  /* 0x0000003002007986 */ /* 0x000fe2000c101d04 */
[----:B-1----:R-:W-:-:S05]  /*3ae0*/  IMAD.WIDE.U32 R4, R27, 0x10, R4 ;  /* 0x000000101b047825 */ /* 0x002fca00078e0004 */
[----:B------:R-:W-:Y:S01]  /*3af0*/  STG.E.128 desc[UR4][R4.64], R80 ;  /* 0x0000005004007986 */ /* 0x000fe2000c101d04 */
[----:B------:R-:W-:Y:S05]  /*3b00*/  EXIT ;  /* 0x000000000000794d */ /* 0x000fea0003800000 */
.L_x_12436:
[----:B-----5:R-:W-:Y:S01]  /*3b10*/  HFMA2.MMA R171, -RZ, RZ, 0, 9.5367431640625e-07 ;  /* 0x00000010ffab7435 */ /* 0x020fe200000001ff */
[----:B------:R-:W-:Y:S02]  /*3b20*/  MOV R174, R173 ;  /* 0x000000ad00ae7202 */ /* 0x000fe40000000f00 */
[----:B------:R-:W-:Y:S02]  /*3b30*/  MOV R234, 0x1f ;  /* 0x0000001f00ea7802 */ /* 0x000fe40000000f00 */
[----:B------:R-:W-:-:S07]  /*3b40*/  MOV R169, 0xffffffff ;  /* 0xffffffff00a97802 */ /* 0x000fce0000000f00 */
[----:B0-----:R-:W-:Y:S05]  /*3b50*/  WARPSYNC.COLLECTIVE R169, `(.L_x_12454) ;  /* 0x00000000a9087348 */ /* 0x001fea0003c00000 */
[----:B------:R1:W2:Y:S02]  /*3b60*/  SHFL.DOWN P6, R209, R174, R171, R234 ;  /* 0x080000abaed17389 */ /* 0x0002a400000c00ea */
[----:B012---:R-:W-:Y:S01]  /*3b70*/  ENDCOLLECTIVE ;  /* 0x000000000000791b */ /* 0x007fe20003800000 */
.L_x_12454:
[----:B------:R-:W-:Y:S02]  /*3b80*/  MOV R174, R172 ;  /* 0x000000ac00ae7202 */ /* 0x000fe40000000f00 */
[----:B------:R-:W-:-:S07]  /*3b90*/  MOV R160, R209 ;  /* 0x000000d100a07202 */ /* 0x000fce0000000f00 */
[----:B------:R-:W-:Y:S05]  /*3ba0*/  WARPSYNC.COLLECTIVE R169, `(.L_x_12455) ;  /* 0x00000000a9087348 */ /* 0x000fea0003c00000 */
[----:B------:R0:W1:Y:S02]  /*3bb0*/  SHFL.DOWN P6, R209, R174, R171, R234 ;  /* 0x080000abaed17389 */ /* 0x00006400000c00ea */
[----:B01----:R-:W-:Y:S01]  /*3bc0*/  ENDCOLLECTIVE ;  /* 0x000000000000791b */ /* 0x003fe20003800000 */
.L_x_12455:
[----:B------:R-:W-:Y:S01]  /*3bd0*/  FADD.FTZ R160, R160, R173 ;  /* 0x000000ada0a07221 */ /* 0x000fe20000010000 */
[----:B------:R-:W-:-:S04]  /*3be0*/  HFMA2.MMA R171, -RZ, RZ, 0, 4.76837158203125e-07 ;  /* 0x00000008ffab7435 */ /* 0x000fc800000001ff */
[----:B------:R-:W-:Y:S02]  /*3bf0*/  MOV R174, R160 ;  /* 0x000000a000ae7202 */ /* 0x000fe40000000f00 */
[----:B------:R-:W-:-:S07]  /*3c00*/  MOV R161, R209 ;  /* 0x000000d100a17202 */ /* 0x000fce0000000f00 */
[----:B------:R-:W-:Y:S05]  /*3c10*/  WARPSYNC.COLLECTIVE R169, `(.L_x_12456) ;  /* 0x00000000a9087348 */ /* 0x000fea0003c00000 */
[----:B------:R0:W1:Y:S02]  /*3c20*/  SHFL.DOWN P6, R209, R174, R171, R234 ;  /* 0x080000abaed17389 */ /* 0x00006400000c00ea */
[----:B01----:R-:W-:Y:S01]  /*3c30*/  ENDCOLLECTIVE ;  /* 0x000000000000791b */ /* 0x003fe20003800000 */
.L_x_12456:
[----:B------:R-:W-:-:S05]  /*3c40*/  FADD.FTZ R161, R161, R172 ;  /* 0x000000aca1a17221 */ /* 0x000fca0000010000 */
[----:B------:R-:W-:Y:S02]  /*3c50*/  MOV R174, R161 ;  /* 0x000000a100ae7202 */ /* 0x000fe40000000f00 */
[----:B------:R-:W-:-:S07]  /*3c60*/  MOV R163, R209 ;  /* 0x000000d100a37202 */ /* 0x000fce0000000f00 */
[----:B------:R-:W-:Y:S05]  /*3c70*/  WARPSYNC.COLLECTIVE R169, `(.L_x_12457) ;  /* 0x00000000a9087348 */ /* 0x000fea0003c00000 */
[----:B------:R0:W1:Y:S02]  /*3c80*/  SHFL.DOWN P6, R209, R174, R171, R234 ;  /* 0x080000abaed17389 */ /* 0x00006400000c00ea */
[----:B01----:R-:W-:Y:S01]  /*3c90*/  ENDCOLLECTIVE ;  /* 0x000000000000791b */ /* 0x003fe20003800000 */
.L_x_12457:
[----:B------:R-:W-:Y:S01]  /*3ca0*/  FADD.FTZ R163, R160, R163 ;  /* 0x000000a3a0a37221 */ /* 0x000fe20000010000 */
[----:B------:R-:W-:-:S04]  /*3cb0*/  HFMA2.MMA R171, -RZ, RZ, 0, 2.384185791015625e-07 ;  /* 0x00000004ffab7435 */ /* 0x000fc800000001ff */
[----:B------:R-:W-:Y:S02]  /*3cc0*/  MOV R174, R163 ;  /* 0x000000a300ae7202 */ /* 0x000fe40000000f00 */
[----:B------:R-:W-:-:S07]  /*3cd0*/  MOV R162, R209 ;  /* 0x000000d100a27202 */ /* 0x000fce0000000f00 */
[----:B------:R-:W-:Y:S05]  /*3ce0*/  WARPSYNC.COLLECTIVE R169, `(.L_x_12458) ;  /* 0x00000000a9087348 */ /* 0x000fea0003c00000 */
[----:B------:R0:W1:Y:S02]  /*3cf0*/  SHFL.DOWN P6, R209, R174, R171, R234 ;  /* 0x080000abaed17389 */ /* 0x00006400000c00ea */
[----:B01----:R-:W-:Y:S01]  /*3d00*/  ENDCOLLECTIVE ;  /* 0x000000000000791b */ /* 0x003fe20003800000 */
.L_x_12458:
[----:B------:R-:W-:-:S05]  /*3d10*/  FADD.FTZ R162, R161, R162 ;  /* 0x000000a2a1a27221 */ /* 0x000fca0000010000 */
[----:B------:R-:W-:Y:S02]  /*3d20*/  MOV R174, R162 ;  /* 0x000000a200ae7202 */ /* 0x000fe40000000f00 */
[----:B------:R-:W-:-:S07]  /*3d30*/  MOV R164, R209 ;  /* 0x000000d100a47202 */ /* 0x000fce0000000f00 */
[----:B------:R-:W-:Y:S05]  /*3d40*/  WARPSYNC.COLLECTIVE R169, `(.L_x_12459) ;  /* 0x00000000a9087348 */ /* 0x000fea0003c00000 */
[----:B------:R0:W1:Y:S02]  /*3d50*/  SHFL.DOWN P6, R209, R174, R171, R234 ;  /* 0x080000abaed17389 */ /* 0x00006400000c00ea */
[----:B01----:R-:W-:Y:S01]  /*3d60*/  ENDCOLLECTIVE ;  /* 0x000000000000791b */ /* 0x003fe20003800000 */
.L_x_12459:
[----:B------:R-:W-:Y:S01]  /*3d70*/  FADD.FTZ R164, R163, R164 ;  /* 0x000000a4a3a47221 */ /* 0x000fe20000010000 */
[----:B------:R-:W-:-:S04]  /*3d80*/  HFMA2.MMA R171, -RZ, RZ, 0, 1.1920928955078125e-07 ;  /* 0x00000002ffab7435 */ /* 0x000fc800000001ff */
[----:B------:R-:W-:Y:S02]  /*3d90*/  MOV R174, R164 ;  /* 0x000000a400ae7202 */ /* 0x000fe40000000f00 */
[----:B------:R-:W-:-:S07]  /*3da0*/  MOV R165, R209 ;  /* 0x000000d100a57202 */ /* 0x000fce0000000f00 */
[----:B------:R-:W-:Y:S05]  /*3db0*/  WARPSYNC.COLLECTIVE R169, `(.L_x_12460) ;  /* 0x00000000a9087348 */ /* 0x000fea0003c00000 */
[----:B------:R0:W1:Y:S02]  /*3dc0*/  SHFL.DOWN P6, R209, R174, R171, R234 ;  /* 0x080000abaed17389 */ /* 0x00006400000c00ea */
[----:B01----:R-:W-:Y:S01]  /*3dd0*/  ENDCOLLECTIVE ;  /* 0x000000000000791b */ /* 0x003fe20003800000 */
.L_x_12460:
[----:B------:R-:W-:-:S05]  /*3de0*/  FADD.FTZ R165, R162, R165 ;  /* 0x000000a5a2a57221 */ /* 0x000fca0000010000 */
[----:B------:R-:W-:Y:S02]  /*3df0*/  MOV R174, R165 ;  /* 0x000000a500ae7202 */ /* 0x000fe40000000f00 */
[----:B------:R-:W-:-:S07]  /*3e00*/  MOV R167, R209 ;  /* 0x000000d100a77202 */ /* 0x000fce0000000f00 */
[----:B------:R-:W-:Y:S05]  /*3e10*/  WARPSYNC.COLLECTIVE R169, `(.L_x_12461) ;  /* 0x00000000a9087348 */ /* 0x000fea0003c00000 */
[----:B------:R0:W1:Y:S02]  /*3e20*/  SHFL.DOWN P6, R209, R174, R171, R234 ;  /* 0x080000abaed17389 */ /* 0x00006400000c00ea */
[----:B01----:R-:W-:Y:S01]  /*3e30*/  ENDCOLLECTIVE ;  /* 0x000000000000791b */ /* 0x003fe20003800000 */
.L_x_12461:
[----:B------:R-:W-:Y:S01]  /*3e40*/  FADD.FTZ R167, R164, R167 ;  /* 0x000000a7a4a77221 */ /* 0x000fe20000010000 */
[----:B------:R-:W-:-:S04]  /*3e50*/  HFMA2.MMA R171, -RZ, RZ, 0, 5.9604644775390625e-08 ;  /* 0x00000001ffab7435 */ /* 0x000fc800000001ff */
[----:B------:R-:W-:Y:S02]  /*3e60*/  MOV R174, R167 ;  /* 0x000000a700ae7202 */ /* 0x000fe40000000f00 */
[----:B------:R-:W-:-:S07]  /*3e70*/  MOV R166, R209 ;  /* 0x000000d100a67202 */ /* 0x000fce0000000f00 */
[----:B------:R-:W-:Y:S05]  /*3e80*/  WARPSYNC.COLLECTIVE R169, `(.L_x_12462) ;  /* 0x00000000a9087348 */ /* 0x000fea0003c00000 */
[----:B------:R0:W1:Y:S02]  /*3e90*/  SHFL.DOWN P6, R209, R174, R171, R234 ;  /* 0x080000abaed17389 */ /* 0x00006400000c00ea */
[----:B01----:R-:W-:Y:S01]  /*3ea0*/  ENDCOLLECTIVE ;  /* 0x000000000000791b */ /* 0x003fe20003800000 */
.L_x_12462:
[----:B------:R-:W-:-:S05]  /*3eb0*/  FADD.FTZ R166, R165, R166 ;  /* 0x000000a6a5a67221 */ /* 0x000fca0000010000 */
[----:B------:R-:W-:Y:S02]  /*3ec0*/  MOV R174, R166 ;  /* 0x000000a600ae7202 */ /* 0x000fe40000000f00 */
[----:B------:R-:W-:-:S07]  /*3ed0*/  MOV R208, R209 ;  /* 0x000000d100d07202 */ /* 0x000fce0000000f00 */
[----:B------:R-:W-:Y:S05]  /*3ee0*/  WARPSYNC.COLLECTIVE R169, `(.L_x_12463) ;  /* 0x00000000a9087348 */ /* 0x000fea0003c00000 */
[----:B------:R0:W1:Y:S02]  /*3ef0*/  SHFL.DOWN P6, R209, R174, R171, R234 ;  /* 0x080000abaed17389 */ /* 0x00006400000c00ea */
[----:B01----:R-:W-:Y:S01]  /*3f00*/  ENDCOLLECTIVE ;  /* 0x000000000000791b */ /* 0x003fe20003800000 */
.L_x_12463:
[----:B------:R-:W-:Y:S05]  /*3f10*/  BRA `(.L_x_12464) ;  /* 0xffffffe000447947 */ /* 0x000fea000383ffff */
.L_x_12465:
        /* <DEDUP_REMOVED lines=14> */
.L_x_14040:


//--------------------- .text._ZN10layer_norm13ln_bwd_kernelINS_13Kernel_traitsIfffffjLj8192ELj1ELj1ELj8ELj16ENS_18Kernel_traits_baseILj8192EfffffjLj256EEEEELb0ELb0ELb0ELb1EEEvNS_9BwdParamsE --------------------------
	.section	.text._ZN10layer_norm13ln_bwd_kernelINS_13Kernel_traitsIfffffjLj8192ELj1ELj1ELj8ELj16ENS_18Kernel_traits_baseILj8192EfffffjLj256EEEEELb0ELb0ELb0ELb1EEEvNS_9BwdParamsE,"ax",@progbits
	.align	128
        .global         _ZN10layer_norm13ln_bwd_kernelINS_13Kernel_traitsIfffffjLj8192ELj1ELj1ELj8ELj16ENS_18Kernel_traits_baseILj8192EfffffjLj256EEEEELb0ELb0ELb0ELb1EEEvNS_9BwdParamsE
        .type           _ZN10layer_norm13ln_bwd_kernelINS_13Kernel_traitsIfffffjLj8192ELj1ELj1ELj8ELj16ENS_18Kernel_traits_baseILj8192EfffffjLj256EEEEELb0ELb0ELb0ELb1EEEvNS_9BwdParamsE,@function
        .size           _ZN10layer_norm13ln_bwd_kernelINS_13Kernel_traitsIfffffjLj8192ELj1ELj1ELj8ELj16ENS_18Kernel_traits_baseILj8192EfffffjLj256EEEEELb0ELb0ELb0ELb1EEEvNS_9BwdParamsE,(.L_x_14041 - _ZN10layer_norm13ln_bwd_kernelINS_13Kernel_traitsIfffffjLj8192ELj1ELj1ELj8ELj16ENS_18Kernel_traits_baseILj8192EfffffjLj256EEEEELb0ELb0ELb0ELb1EEEvNS_9BwdParamsE)
        .other          _ZN10layer_norm13ln_bwd_kernelINS_13Kernel_traitsIfffffjLj8192ELj1ELj1ELj8ELj16ENS_18Kernel_traits_baseILj8192EfffffjLj256EEEEELb0ELb0ELb0ELb1EEEvNS_9BwdParamsE,@"STO_CUDA_ENTRY STV_DEFAULT"
_ZN10layer_norm13ln_bwd_kernelINS_13Kernel_traitsIfffffjLj8192ELj1ELj1ELj8ELj16ENS_18Kernel_traits_baseILj8192EfffffjLj256EEEEELb0ELb0ELb0ELb1EEEvNS_9BwdParamsE:
.text._ZN10layer_norm13ln_bwd_kernelINS_13Kernel_traitsIfffffjLj8192ELj1ELj1ELj8ELj16ENS_18Kernel_traits_baseILj8192EfffffjLj256EEEEELb0ELb0ELb0ELb1EEEvNS_9BwdParamsE:
        /* <DEDUP_REMOVED lines=48> */
.L_x_12466:
        /* <DEDUP_REMOVED lines=49> */
[----:B------:R-:W-:-:S07]  /*0610*/  MOV R203, RZ ;  /* 0x000000ff00cb7202 */ /* 0x000fce0000000f00 */
.L_x_12477:
        /* <DEDUP_REMOVED lines=82> */
[----:B-----5:R0:W5:Y:S01]  /*0b40*/  @P0 LDG.E.128 R64, desc[UR6][R222.64] ;  /* 0x00000006de400981 */ /* 0x020162000c1e1d00 */
        /* <DEDUP_REMOVED lines=37> */
[C---:B------:R-:W-:Y:S01]  /*0da0*/  FADD.FTZ R100, -R243.reuse, R125 ;  /* 0x0000007df3647221 */ /* 0x040fe20000010100 */
[----:B------:R-:W-:Y:S01]  /*0db0*/  FMUL.FTZ R222, R60, R104 ;  /* 0x000000683cde7220 */ /* 0x000fe20000410000 */
[----:B------:R-:W-:Y:S02]  /*0dc0*/  FADD.FTZ R104, -R243, R127 ;  /* 0x0000007ff3687221 */ /* 0x000fe40000010100 */
[----:B------:R-:W-:Y:S01]  /*0dd0*/  FMUL.FTZ R127, R207, R100 ;  /* 0x00000064cf7f7220 */ /* 0x000fe20000410000 */
[C---:B0-----:R-:W-:Y:S01]  /*0de0*/  FADD.FTZ R228, -R243.reuse, R101 ;  /* 0x00000065f3e47221 */ /* 0x041fe20000010100 */
[----:B------:R-:W-:Y:S01]  /*0df0*/  FADD.FTZ R100, -R243, R133 ;  /* 0x00000085f3647221 */ /* 0x000fe20000010100 */
        /* <DEDUP_REMOVED lines=229> */
.L_x_12488:
        /* <DEDUP_REMOVED lines=13> */
.L_x_12469:
        /* <DEDUP_REMOVED lines=105> */
.L_x_12470:
        /* <DEDUP_REMOVED lines=26> */
.L_x_12471:
        /* <DEDUP_REMOVED lines=20> */
.L_x_12472:
        /* <DEDUP_REMOVED lines=26> */
.L_x_12473:
        /* <DEDUP_REMOVED lines=20> */
.L_x_12474:
        /* <DEDUP_REMOVED lines=26> */
.L_x_12475:
        /* <DEDUP_REMOVED lines=25> */
.L_x_12476:
        /* <DEDUP_REMOVED lines=105> */
.L_x_12467:
        /* <DEDUP_REMOVED lines=27> */
.L_x_12468:
[----:B------:R-:W-:Y:S01]  /*34e0*/  HFMA2.MMA R110, -RZ, RZ, 0, 9.5367431640625e-07 ;  /* 0x00000010ff6e7435 */ /* 0x000fe200000001ff */
[----:B------:R-:W-:Y:S02]  /*34f0*/  MOV R111, R103 ;  /* 0x00000067006f7202 */ /* 0x000fe40000000f00 */
[----:B------:R-:W-:Y:S02]  /*3500*/  MOV R113, 0x1f ;  /* 0x0000001f00717802 */ /* 0x000fe40000000f00 */
[----:B------:R-:W-:-:S07]  /*3510*/  MOV R108, 0xffffffff ;  /* 0xffffffff006c7802 */ /* 0x000fce0000000f00 */
[----:B-----5:R-:W-:Y:S05]  /*3520*/  WARPSYNC.COLLECTIVE R108, `(.L_x_12478) ;  /* 0x000000006c087348 */ /* 0x020fea0003c00000 */
[----:B------:R0:W1:Y:S02]  /*3530*/  SHFL.DOWN P1, R109, R111, R110, R113 ;  /* 0x0800006e6f6d7389 */ /* 0x0000640000020071 */
[----:B01---5:R-:W-:Y:S01]  /*3540*/  ENDCOLLECTIVE ;  /* 0x000000000000791b */ /* 0x023fe20003800000 */
.L_x_12478:
[----:B------:R-:W-:Y:S02]  /*3550*/  MOV R111, R100 ;  /* 0x00000064006f7202 */ /* 0x000fe40000000f00 */
[----:B------:R-:W-:-:S07]  /*3560*/  MOV R102, R109 ;  /* 0x0000006d00667202 */ /* 0x000fce0000000f00 */
[----:B------:R-:W-:Y:S05]  /*3570*/  WARPSYNC.COLLECTIVE R108, `(.L_x_12479) ;  /* 0x000000006c087348 */ /* 0x000fea0003c00000 */
[----:B------:R0:W1:Y:S02]  /*3580*/  SHFL.DOWN P1, R109, R111, R110, R113 ;  /* 0x0800006e6f6d7389 */ /* 0x0000640000020071 */
[----:B01----:R-:W-:Y:S01]  /*3590*/  ENDCOLLECTIVE ;  /* 0x000000000000791b */ /* 0x003fe20003800000 */
.L_x_12479:
[----:B------:R-:W-:Y:S01]  /*35a0*/  FADD.FTZ R102, R103, R102 ;  /* 0x0000006667667221 */ /* 0x000fe20000010000 */
[----:B------:R-:W-:-:S04]  /*35b0*/  HFMA2.MMA R110, -RZ, RZ, 0, 4.76837158203125e-07 ;  /* 0x00000008ff6e7435 */ /* 0x000fc800000001ff */
[----:B------:R-:W-:Y:S02]  /*35c0*/  MOV R111, R102 ;  /* 0x00000066006f7202 */ /* 0x000fe40000000f00 */
[----:B------:R-:W-:-:S07]  /*35d0*/  MOV R101, R109 ;  /* 0x0000006d00657202 */ /* 0x000fce0000000f00 */
[----:B------:R-:W-:Y:S05]  /*35e0*/  WARPSYNC.COLLECTIVE R108, `(.L_x_12480) ;  /* 0x000000006c087348 */ /* 0x000fea0003c00000 */
[----:B------:R0:W1:Y:S02]  /*35f0*/  SHFL.DOWN P1, R109, R111, R110, R113 ;  /* 0x0800006e6f6d7389 */ /* 0x0000640000020071 */
[----:B01----:R-:W-:Y:S01]  /*3600*/  ENDCOLLECTIVE ;  /* 0x000000000000791b */ /* 0x003fe20003800000 */
.L_x_12480:
[----:B------:R-:W-:-:S05]  /*3610*/  FADD.FTZ R101, R100, R101 ;  /* 0x0000006564657221 */ /* 0x000fca0000010000 */
[----:B------:R-:W-:Y:S02]  /*3620*/  MOV R111, R101 ;  /* 0x00000065006f7202 */ /* 0x000fe40000000f00 */
[----:B------:R-:W-:-:S07]  /*3630*/  MOV R105, R109 ;  /* 0x0000006d00697202 */ /* 0x000fce0000000f00 */
[----:B------:R-:W-:Y:S05]  /*3640*/  WARPSYNC.COLLECTIVE R108, `(.L_x_12481) ;  /* 0x000000006c087348 */ /* 0x000fea0003c00000 */
[----:B------:R0:W1:Y:S02]  /*3650*/  SHFL.DOWN P1, R109, R111, R110, R113 ;  /* 0x0800006e6f6d7389 */ /* 0x0000640000020071 */
[----:B01----:R-:W-:Y:S01]  /*3660*/  ENDCOLLECTIVE ;  /* 0x000000000000791b */ /* 0x003fe20003800000 */
.L_x_12481:
[----:B------:R-:W-:Y:S01]  /*3670*/  FADD.FTZ R105, R102, R105 ;  /* 0x0000006966697221 */ /* 0x000fe20000010000 */
[----:B------:R-:W-:-:S04]  /*3680*/  HFMA2.MMA R110, -RZ, RZ, 0, 2.384185791015625e-07 ;  /* 0x00000004ff6e7435 */ /* 0x000fc800000001ff */
[----:B------:R-:W-:Y:S02]  /*3690*/  MOV R111, R105 ;  /* 0x00000069006f7202 */ /* 0x000fe40000000f00 */
[----:B------:R-:W-:-:S07]  /*36a0*/  MOV R104, R109 ;  /* 0x0000006d00687202 */ /* 0x000fce0000000f00 */
[----:B------:R-:W-:Y:S05]  /*36b0*/  WARPSYNC.COLLECTIVE R108, `(.L_x_12482) ;  /* 0x000000006c087348 */ /* 0x000fea0003c00000 */
[----:B------:R0:W1:Y:S02]  /*36c0*/  SHFL.DOWN P1, R109, R111, R110, R113 ;  /* 0x0800006e6f6d7389 */ /* 0x0000640000020071 */
[----:B01----:R-:W-:Y:S01]  /*36d0*/  ENDCOLLECTIVE ;  /* 0x000000000000791b */ /* 0x003fe20003800000 */
.L_x_12482:
[----:B------:R-:W-:-:S05]  /*36e0*/  FADD.FTZ R104, R101, R104 ;  /* 0x0000006865687221 */ /* 0x000fca0000010000 */
[----:B------:R-:W-:Y:S02]  /*36f0*/  MOV R111, R104 ;  /* 0x00000068006f7202 */ /* 0x000fe40000000f00 */
[----:B------:R-:W-:-:S07]  /*3700*/  MOV R106, R109 ;  /* 0x0000006d006a7202 */ /* 0x000fce0000000f00 */
[----:B------:R-:W-:Y:S05]  /*3710*/  WARPSYNC.COLLECTIVE R108, `(.L_x_12483) ;  /* 0x000000006c087348 */ /* 0x000fea0003c00000 */
[----:B------:R0:W1:Y:S02]  /*3720*/  SHFL.DOWN P1, R109, R111, R110, R113 ;  /* 0x0800006e6f6d7389 */ /* 0x0000640000020071 */
[----:B01----:R-:W-:Y:S01]  /*3730*/  ENDCOLLECTIVE ;  /* 0x000000000000791b */ /* 0x003fe20003800000 */
.L_x_12483:
[----:B------:R-:W-:Y:S01]  /*3740*/  FADD.FTZ R106, R105, R106 ;  /* 0x0000006a696a7221 */ /* 0x000fe20000010000 */
[----:B------:R-:W-:-:S04]  /*3750*/  HFMA2.MMA R110, -RZ, RZ, 0, 1.1920928955078125e-07 ;  /* 0x00000002ff6e7435 */ /* 0x000fc800000001ff */
[----:B------:R-:W-:Y:S02]  /*3760*/  MOV R111, R106 ;  /* 0x0000006a006f7202 */ /* 0x000fe40000000f00 */
[----:B------:R-:W-:-:S07]  /*3770*/  MOV R107, R109 ;  /* 0x0000006d006b7202 */ /* 0x000fce0000000f00 */
[----:B------:R-:W-:Y:S05]  /*3780*/  WARPSYNC.COLLECTIVE R108, `(.L_x_12484) ;  /* 0x000000006c087348 */ /* 0x000fea0003c00000 */
[----:B------:R0:W1:Y:S02]  /*3790*/  SHFL.DOWN P1, R109, R111, R110, R113 ;  /* 0x0800006e6f6d7389 */ /* 0x0000640000020071 */
[----:B01----:R-:W-:Y:S01]  /*37a0*/  ENDCOLLECTIVE ;  /* 0x000000000000791b */ /* 0x003fe20003800000 */
.L_x_12484:
[----:B------:R-:W-:-:S05]  /*37b0*/  FADD.FTZ R107, R104, R107 ;  /* 0x0000006b686b7221 */ /* 0x000fca0000010000 */
[----:B------:R-:W-:Y:S02]  /*37c0*/  MOV R111, R107 ;  /* 0x0000006b006f7202 */ /* 0x000fe40000000f00 */
[----:B------:R-:W-:-:S07]  /*37d0*/  MOV R103, R109 ;  /* 0x0000006d00677202 */ /* 0x000fce0000000f00 */
[----:B------:R-:W-:Y:S05]  /*37e0*/  WARPSYNC.COLLECTIVE R108, `(.L_x_12485) ;  /* 0x000000006c087348 */ /* 0x000fea0003c00000 */
[----:B------:R0:W1:Y:S02]  /*37f0*/  SHFL.DOWN P1, R109, R111, R110, R113 ;  /* 0x0800006e6f6d7389 */ /* 0x0000640000020071 */
[----:B01----:R-:W-:Y:S01]  /*3800*/  ENDCOLLECTIVE ;  /* 0x000000000000791b */ /* 0x003fe20003800000 */
.L_x_12485:
[----:B------:R-:W-:Y:S01]  /*3810*/  FADD.FTZ R103, R106, R103 ;  /* 0x000000676a677221 */ /* 0x000fe20000010000 */
[----:B------:R-:W-:-:S04]  /*3820*/  HFMA2.MMA R110, -RZ, RZ, 0, 5.9604644775390625e-08 ;  /* 0x00000001ff6e7435 */ /* 0x000fc800000001ff */
[----:B------:R-:W-:Y:S02]  /*3830*/  MOV R111, R103 ;  /* 0x00000067006f7202 */ /* 0x000fe40000000f00 */
[----:B------:R-:W-:-:S07]  /*3840*/  MOV R100, R109 ;  /* 0x0000006d00647202 */ /* 0x000fce0000000f00 */
[----:B------:R-:W-:Y:S05]  /*3850*/  WARPSYNC.COLLECTIVE R108, `(.L_x_12486) ;  /* 0x000000006c087348 */ /* 0x000fea0003c00000 */
[----:B------:R0:W1:Y:S02]  /*3860*/  SHFL.DOWN P1, R109, R111, R110, R113 ;  /* 0x0800006e6f6d7389 */ /* 0x0000640000020071 */
[----:B01----:R-:W-:Y:S01]  /*3870*/  ENDCOLLECTIVE ;  /* 0x000000000000791b */ /* 0x003fe20003800000 */
.L_x_12486:
[----:B------:R-:W-:-:S05]  /*3880*/  FADD.FTZ R102, R107, R100 ;  /* 0x000000646b667221 */ /* 0x000fca0000010000 */
[----:B------:R-:W-:Y:S02]  /*3890*/  MOV R111, R102 ;  /* 0x00000066006f7202 */ /* 0x000fe40000000f00 */
[----:B------:R-:W-:-:S07]  /*38a0*/  MOV R100, R109 ;  /* 0x0000006d00647202 */ /* 0x000fce0000000f00 */
[----:B------:R-:W-:Y:S05]  /*38b0*/  WARPSYNC.COLLECTIVE R108, `(.L_x_12487) ;  /* 0x000000006c087348 */ /* 0x000fea0003c00000 */
[----:B------:R0:W1:Y:S02]  /*38c0*/  SHFL.DOWN P1, R109, R111, R110, R113 ;  /* 0x0800006e6f6d7389 */ /* 0x0000640000020071 */
[----:B01----:R-:W-:Y:S01]  /*38d0*/  ENDCOLLECTIVE ;  /* 0x000000000000791b */ /* 0x003fe20003800000 */
.L_x_12487:
[----:B------:R-:W-:Y:S01]  /*38e0*/  MOV R101, R109 ;  /* 0x0000006d00657202 */ /* 0x000fe20000000f00 */
[----:B------:R-:W-:Y:S06]  /*38f0*/  BRA `(.L_x_12488) ;  /* 0xffffffe000d47947 */ /* 0x000fec000383ffff */
.L_x_12489:
        /* <DEDUP_REMOVED lines=16> */
.L_x_14041:


//--------------------- .text._ZN10layer_norm13ln_bwd_kernelINS_13Kernel_traitsIfffffjLj8192ELj1ELj1ELj8ELj16ENS_18Kernel_traits_baseILj8192EfffffjLj256EEEEELb0ELb0ELb1ELb0EEEvNS_9BwdParamsE --------------------------
	.section	.text._ZN10layer_norm13ln_bwd_kernelINS_13Kernel_traitsIfffffjLj8192ELj1ELj1ELj8ELj16ENS_18Kernel_traits_baseILj8192EfffffjLj256EEEEELb0ELb0ELb1ELb0EEEvNS_9BwdParamsE,"ax",@progbits
	.align	128
        .global         _ZN10layer_norm13ln_bwd_kernelINS_13Kernel_traitsIfffffjLj8192ELj1ELj1ELj8ELj16ENS_18Kernel_traits_baseILj8192EfffffjLj256EEEEELb0ELb0ELb1ELb0EEEvNS_9BwdParamsE
        .type           _ZN10layer_norm13ln_bwd_kernelINS_13Kernel_traitsIfffffjLj8192ELj1ELj1ELj8ELj16ENS_18Kernel_traits_baseILj8192EfffffjLj256EEEEELb0ELb0ELb1ELb0EEEvNS_9BwdParamsE,@function
        .size           _ZN10layer_norm13ln_bwd_kernelINS_13Kernel_traitsIfffffjLj8192ELj1ELj1ELj8ELj16ENS_18Kernel_traits_baseILj8192EfffffjLj256EEEEELb0ELb0ELb1ELb0EEEvNS_9BwdParamsE,(.L_x_14042 - _ZN10layer_norm13ln_bwd_kernelINS_13Kernel_traitsIfffffjLj8192ELj1ELj1ELj8ELj16ENS_18Kernel_traits_baseILj8192EfffffjLj256EEEEELb0ELb0ELb1ELb0EEEvNS_9BwdParamsE)
        .other          _ZN10layer_norm13ln_bwd_kernelINS_13Kernel_traitsIfffffjLj8192ELj1ELj1ELj8ELj16ENS_18Kernel_traits_baseILj8192EfffffjLj256EEEEELb0ELb0ELb1ELb0EEEvNS_9BwdParamsE,@"STO_CUDA_ENTRY STV_DEFAULT"
_ZN10layer_norm13ln_bwd_kernelINS_13Kernel_traitsIfffffjLj8192ELj1ELj1ELj8ELj16ENS_18Kernel_traits_baseILj8192EfffffjLj256EEEEELb0ELb0ELb1ELb0EEEvNS_9BwdParamsE:
.text._ZN10layer_norm13ln_bwd_kernelINS_13Kernel_traitsIfffffjLj8192ELj1ELj1ELj8ELj16ENS_18Kernel_traits_baseILj8192EfffffjLj256EEEEELb0ELb0ELb1ELb0EEEvNS_9BwdParamsE:
        /* <DEDUP_REMOVED lines=47> */
[----:B------:R-:W-:Y:S01]  /*02f0*/  @P3 LOP3.LUT R5, R5, 0x20, RZ, 0xfc, !PT ;  /* 0x0000002005053812 */ /* 0x000fe200078efcff */
[----:B------:R-:W-:Y:S01]  /*0300*/  @P5 VIADD R11, R11, 0x100 ;  /* 0x000001000b0b5836 */ /* 0x000fe20000000000 */
[----:B------:R-:W5:Y:S04]  /*0310*/  @P5 LDG.E.128 R144, desc[UR4][R14.64] ;  /* 0x000000040e905981 */ /* 0x000f68000c1e1d00 */
[----:B------:R-:W5:Y:S01]  /*0320*/  @P6 LDG.E.128 R152, desc[UR4][R2.64] ;  /* 0x0000000402986981 */ /* 0x000f62000c1e1d00 */
[----:B------:R-:W4:Y:S01]  /*0330*/  @P2 LDC.64 R22, c[0x0][0x260] ;  /* 0x00009800ff162b82 */ /* 0x000f220000000a00 */
[C---:B0-----:R-:W-:Y:S01]  /*0340*/  @P4 IMAD.WIDE.U32 R16, R11.reuse, 0x10, R16 ;  /* 0x000000100b104825 */ /* 0x041fe200078e0010 */
[----:B------:R-:W-:-:S02]  /*0350*/  @P4 IADD3 R11, R11, 0x100, RZ ;  /* 0x000001000b0b4810 */ /* 0x000fc40007ffe0ff */
[----:B------:R-:W-:Y:S02]  /*0360*/  ISETP.NE.AND P6, PT, R4, RZ, PT ;  /* 0x000000ff0400720c */ /* 0x000fe40003fc5270 */
[----:B------:R-:W5:Y:S01]  /*0370*/  @P4 LDG.E.128 R140, desc[UR4][R16.64] ;  /* 0x00000004108c4981 */ /* 0x000f62000c1e1d00 */
[C---:B--2---:R-:W-:Y:S01]  /*0380*/  @P0 IMAD.WIDE.U32 R18, R11.reuse, 0x10, R6 ;  /* 0x000000100b120825 */ /* 0x044fe200078e0006 */
[----:B------:R-:W-:Y:S01]  /*0390*/  @P0 IADD3 R11, R11, 0x100, RZ ;  /* 0x000001000b0b0810 */ /* 0x000fe20007ffe0ff */
[----:B------:R-:W0:Y:S03]  /*03a0*/  @P3 LDC.64 R24, c[0x0][0x260] ;  /* 0x00009800ff183b82 */ /* 0x000e260000000a00 */
[----:B------:R-:W5:Y:S01]  /*03b0*/  @P0 LDG.E.128 R136, desc[UR4][R18.64] ;  /* 0x0000000412880981 */ /* 0x000f62000c1e1d00 */
[C---:B---3--:R-:W-:Y:S01]  /*03c0*/  @P1 IMAD.WIDE.U32 R20, R11.reuse, 0x10, R20 ;  /* 0x000000100b141825 */ /* 0x048fe200078e0014 */
[----:B------:R-:W-:-:S03]  /*03d0*/  @P1 IADD3 R11, R11, 0x100, RZ ;  /* 0x000001000b0b1810 */ /* 0x000fc60007ffe0ff */
[----:B------:R-:W5:Y:S04]  /*03e0*/  @P6 LDG.E.128 R148, desc[UR4][R12.64] ;  /* 0x000000040c946981 */ /* 0x000f68000c1e1d00 */
[----:B------:R-:W5:Y:S01]  /*03f0*/  @P1 LDG.E.128 R132, desc[UR4][R20.64] ;  /* 0x0000000414841981 */ /* 0x000f62000c1e1d00 */
[----:B----4-:R-:W-:-:S04]  /*0400*/  @P2 IMAD.WIDE.U32 R22, R11, 0x10, R22 ;  /* 0x000000100b162825 */ /* 0x010fc800078e0016 */
[----:B------:R-:W-:Y:S01]  /*0410*/  @P2 VIADD R11, R11, 0x100 ;  /* 0x000001000b0b2836 */ /* 0x000fe20000000000 */
[----:B------:R-:W5:Y:S03]  /*0420*/  @P2 LDG.E.128 R128, desc[UR4][R22.64] ;  /* 0x0000000416802981 */ /* 0x000f66000c1e1d00 */
        /* <DEDUP_REMOVED lines=37> */
[----:B------:R-:W-:Y:S01]  /*0680*/  ULDC.64 UR6, c[0x0][0x2c8] ;  /* 0x0000b20000067ab9 */ /* 0x000fe20000000a00 */
[----:B------:R-:W0:Y:S01]  /*0690*/  LDC.U8 R7, c[0x0][0x2a0] ;  /* 0x0000a800ff077b82 */ /* 0x000e220000000000 */
[----:B------:R-:W-:Y:S01]  /*06a0*/  ISETP.NE.U32.AND P3, PT, RZ, UR6, PT ;  /* 0x00000006ff007c0c */ /* 0x000fe2000bf65070 */
[----:B------:R-:W-:Y:S01]  /*06b0*/  HFMA2.MMA R172, -RZ, RZ, 0, 5.9604644775390625e-08 ;  /* 0x00000001ffac7435 */ /* 0x000fe200000001ff */
[----:B------:R-:W-:Y:S02]  /*06c0*/  LOP3.LUT R5, R5, 0xffffffbf, RZ, 0xc0, !PT ;  /* 0xffffffbf05057812 */ /* 0x000fe400078ec0ff */
[----:B------:R-:W-:Y:S02]  /*06d0*/  ISETP.NE.AND.EX P3, PT, RZ, UR7, PT, P3 ;  /* 0x00000007ff007c0c */ /* 0x000fe4000bf65330 */
[----:B------:R-:W-:Y:S02]  /*06e0*/  MOV R121, RZ ;  /* 0x000000ff00797202 */ /* 0x000fe40000000f00 */
[----:B------:R-:W-:-:S13]  /*06f0*/  ISETP.LT.U32.OR P3, PT, R0, 0x800, !P3 ;  /* 0x000008000000780c */ /* 0x000fda0005f61470 */
[----:B------:R-:W-:-:S07]  /*0700*/  @P3 LOP3.LUT R5, R5, 0x40, RZ, 0xfc, !PT ;  /* 0x0000004005053812 */ /* 0x000fce00078efcff */
.L_x_12610:
[----:B-1----:R-:W1:Y:S08]  /*0710*/  LDC.64 R8, c[0x0][0x288] ;  /* 0x0000a200ff087b82 */ /* 0x002e700000000a00 */
[----:B--2---:R-:W2:Y:S08]  /*0720*/  LDC.64 R174, c[0x0][0x250] ;  /* 0x00009400ffae7b82 */ /* 0x004eb00000000a00 */
[----:B---3--:R-:W3:Y:S08]  /*0730*/  LDC.64 R166, c[0x0][0x258] ;  /* 0x00009600ffa67b82 */ /* 0x008ef00000000a00 */
[----:B0---4-:R-:W4:Y:S01]  /*0740*/  LDC.64 R164, c[0x0][0x280] ;  /* 0x0000a000ffa47b82 */ /* 0x011f220000000a00 */
[----:B-1----:R-:W-:-:S06]  /*0750*/  IMAD.WIDE R168, R6, 0x4, R8 ;  /* 0x0000000406a87825 */ /* 0x002fcc00078e0208 */
[----:B------:R-:W4:Y:S01]  /*0760*/  LDG.E R168, desc[UR4][R168.64] ;  /* 0x00000004a8a87981 */ /* 0x000f22000c1e1900 */
[C---:B--2---:R-:W-:Y:S01]  /*0770*/  IMAD.WIDE R174, R6.reuse, 0x4, R174 ;  /* 0x0000000406ae7825 */ /* 0x044fe200078e02ae */
[----:B------:R-:W1:Y:S05]  /*0780*/  LDC.64 R178, c[0x0][0x2c8] ;  /* 0x0000b200ffb27b82 */ /* 0x000e6a0000000a00 */
[----:B-----5:R2:W5:Y:S01]  /*0790*/  LDG.E R174, desc[UR4][R174.64] ;  /* 0x00000004aeae7981 */ /* 0x020562000c1e1900 */
[----:B---3--:R-:W-:-:S05]  /*07a0*/  IMAD.WIDE R166, R6, 0x4, R166 ;  /* 0x0000000406a67825 */ /* 0x008fca00078e02a6 */
[----:B------:R2:W5:Y:S01]  /*07b0*/  LDG.E R4, desc[UR4][R166.64] ;  /* 0x00000004a6047981 */ /* 0x000562000c1e1900 */
[----:B----4-:R-:W-:-:S05]  /*07c0*/  IMAD.WIDE R164, R6, 0x4, R164 ;  /* 0x0000000406a47825 */ /* 0x010fca00078e02a4 */
        /* <DEDUP_REMOVED lines=9> */
[----:B------:R-:W-:-:S13]  /*0860*/  ISETP.GT.AND P3, PT, R168, RZ, PT ;  /* 0x000000ffa800720c */ /* 0x000fda0003f64270 */
[----:B--2---:R-:W-:Y:S05]  /*0870*/  @P3 BRA `(.L_x_12492) ;  /* 0x0000000400283947 */ /* 0x004fea0003800000 */
        /* <DEDUP_REMOVED lines=8> */
.L_x_12495:
[----:B------:R-:W-:-:S07]  /*0900*/  IADD3 R165, R0, 0x100, RZ ;  /* 0x0000010000a57810 */ /* 0x000fce0007ffe0ff */
.L_x_12494:
[----:B------:R-:W-:Y:S05]  /*0910*/  BSYNC B1 ;  /* 0x0000000000017941 */ /* 0x000fea0003800000 */
.L_x_12493:
        /* <DEDUP_REMOVED lines=8> */
.L_x_12498:
[----:B------:R-:W-:-:S07]  /*09a0*/  IADD3 R165, R165, 0x100, RZ ;  /* 0x00000100a5a57810 */ /* 0x000fce0007ffe0ff */
.L_x_12497:
[----:B------:R-:W-:Y:S05]  /*09b0*/  BSYNC B1 ;  /* 0x0000000000017941 */ /* 0x000fea0003800000 */
.L_x_12496:
        /* <DEDUP_REMOVED lines=8> */
.L_x_12501:
[----:B------:R-:W-:-:S07]  /*0a40*/  IADD3 R165, R165, 0x100, RZ ;  /* 0x00000100a5a57810 */ /* 0x000fce0007ffe0ff */
.L_x_12500:
[----:B------:R-:W-:Y:S05]  /*0a50*/  BSYNC B1 ;  /* 0x0000000000017941 */ /* 0x000fea0003800000 */
.L_x_12499:
        /* <DEDUP_REMOVED lines=8> */
.L_x_12504:
[----:B------:R-:W-:-:S07]  /*0ae0*/  VIADD R165, R165, 0x100 ;  /* 0x00000100a5a57836 */ /* 0x000fce0000000000 */
.L_x_12503:
[----:B------:R-:W-:Y:S05]  /*0af0*/  BSYNC B1 ;  /* 0x0000000000017941 */ /* 0x000fea0003800000 */
.L_x_12502:
[----:B------:R-:W-:Y:S04]  /*0b00*/  BSSY B1, `(.L_x_12505) ;  /* 0x0000008000017945 */ /* 0x000fe80003800000 */
[----:B------:R-:W-:Y:S05]  /*0b10*/  @!P0 BRA `(.L_x_12506) ;  /* 0x0000000000188947 */ /* 0x000fea0003800000 */
[----:B------:R-:W-:-:S04]  /*0b20*/  ISETP.NE.U32.AND P4, PT, RZ, UR12, PT ;  /* 0x0000000cff007c0c */ /* 0x000fc8000bf85070 */
[----:B------:R-:W-:-:S13]  /*0b30*/  ISETP.NE.AND.EX P4, PT, RZ, UR13, PT, P4 ;  /* 0x0000000dff007c0c */ /* 0x000fda000bf85340 */
[----:B------:R-:W-:Y:S05]  /*0b40*/  @!P4 BRA `(.L_x_12507) ;  /* 0x000000000008c947 */ /* 0x000fea0003800000 */
[----:B------:R-:W-:-:S06]  /*0b50*/  IMAD.WIDE.U32 R40, R165, 0x10, R178 ;  /* 0x00000010a5287825 */ /* 0x000fcc00078e00b2 */
[----:B------:R-:W5:Y:S02]  /*0b60*/  LDG.E.128 R40, desc[UR4][R40.64] ;  /* 0x0000000428287981 */ /* 0x000f64000c1e1d00 */
.L_x_12507:
[----:B------:R-:W-:-:S07]  /*0b70*/  IADD3 R165, R165, 0x100, RZ ;  /* 0x00000100a5a57810 */ /* 0x000fce0007ffe0ff */
.L_x_12506:
[----:B------:R-:W-:Y:S05]  /*0b80*/  BSYNC B1 ;  /* 0x0000000000017941 */ /* 0x000fea0003800000 */
.L_x_12505:
[----:B------:R-:W-:Y:S04]  /*0b90*/  BSSY B1, `(.L_x_12508) ;  /* 0x0000008000017945 */ /* 0x000fe80003800000 */
[----:B------:R-:W-:Y:S05]  /*0ba0*/  @!P1 BRA `(.L_x_12509) ;  /* 0x0000000000189947 */ /* 0x000fea0003800000 */
[----:B------:R-:W-:-:S04]  /*0bb0*/  ISETP.NE.U32.AND P4, PT, RZ, UR12, PT ;  /* 0x0000000cff007c0c */ /* 0x000fc8000bf85070 */
[----:B------:R-:W-:-:S13]  /*0bc0*/  ISETP.NE.AND.EX P4, PT, RZ, UR13, PT, P4 ;  /* 0x0000000dff007c0c */ /* 0x000fda000bf85340 */
[----:B------:R-:W-:Y:S05]  /*0bd0*/  @!P4 BRA `(.L_x_12510) ;  /* 0x000000000008c947 */ /* 0x000fea0003800000 */
[----:B------:R-:W-:-:S06]  /*0be0*/  IMAD.WIDE.U32 R36, R165, 0x10, R178 ;  /* 0x00000010a5247825 */ /* 0x000fcc00078e00b2 */
[----:B------:R-:W5:Y:S02]  /*0bf0*/  LDG.E.128 R36, desc[UR4][R36.64] ;  /* 0x0000000424247981 */ /* 0x000f64000c1e1d00 */
.L_x_12510:
[----:B------:R-:W-:-:S07]  /*0c00*/  IADD3 R165, R165, 0x100, RZ ;  /* 0x00000100a5a57810 */ /* 0x000fce0007ffe0ff */
.L_x_12509:
[----:B------:R-:W-:Y:S05]  /*0c10*/  BSYNC B1 ;  /* 0x0000000000017941 */ /* 0x000fea0003800000 */
.L_x_12508:
[----:B------:R-:W-:Y:S04]  /*0c20*/  BSSY B1, `(.L_x_12511) ;  /* 0x0000008000017945 */ /* 0x000fe80003800000 */
[----:B------:R-:W-:Y:S05]  /*0c30*/  @!P2 BRA `(.L_x_12512) ;  /* 0x000000000018a947 */ /* 0x000fea0003800000 */
[----:B------:R-:W-:-:S04]  /*0c40*/  ISETP.NE.U32.AND P4, PT, RZ, UR12, PT ;  /* 0x0000000cff007c0c */ /* 0x000fc8000bf85070 */
[----:B------:R-:W-:-:S13]  /*0c50*/  ISETP.NE.AND.EX P4, PT, RZ, UR13, PT, P4 ;  /* 0x0000000dff007c0c */ /* 0x000fda000bf85340 */
[----:B------:R-:W-:Y:S05]  /*0c60*/  @!P4 BRA `(.L_x_12513) ;  /* 0x000000000008c947 */ /* 0x000fea0003800000 */
[----:B------:R-:W-:-:S06]  /*0c70*/  IMAD.WIDE.U32 R32, R165, 0x10, R178 ;  /* 0x00000010a5207825 */ /* 0x000fcc00078e00b2 */
[----:B------:R-:W5:Y:S02]  /*0c80*/  LDG.E.128 R32, desc[UR4][R32.64] ;  /* 0x0000000420207981 */ /* 0x000f64000c1e1d00 */
.L_x_12513:
[----:B------:R-:W-:-:S07]  /*0c90*/  IADD3 R165, R165, 0x100, RZ ;  /* 0x00000100a5a57810 */ /* 0x000fce0007ffe0ff */
.L_x_12512:
[----:B------:R-:W-:Y:S05]  /*0ca0*/  BSYNC B1 ;  /* 0x0000000000017941 */ /* 0x000fea0003800000 */
.L_x_12511:
[----:B------:R-:W-:Y:S01]  /*0cb0*/  LOP3.LUT P4, RZ, R5, 0x40, RZ, 0xc0, !PT ;  /* 0x0000004005ff7812 */ /* 0x000fe2000788c0ff */
[----:B------:R-:W-:Y:S01]  /*0cc0*/  HFMA2.MMA R176, -RZ, RZ, 0, 0 ;  /* 0x00000000ffb07435 */ /* 0x000fe200000001ff */
[----:B------:R-:W-:-:S11]  /*0cd0*/  IMAD.MOV.U32 R175, RZ, RZ, RZ ;  /* 0x000000ffffaf7224 */ /* 0x000fd600078e00ff */
[----:B------:R-:W-:Y:S05]  /*0ce0*/  @P4 BRA `(.L_x_12514) ;  /* 0x0000001400cc4947 */ /* 0x000fea0003800000 */
[----:B------:R-:W-:-:S06]  /*0cf0*/  IMAD.WIDE.U32 R28, R165, 0x10, R178 ;  /* 0x00000010a51c7825 */ /* 0x000fcc00078e00b2 */
[----:B------:R-:W5:Y:S01]  /*0d00*/  LDG.E.128 R28, desc[UR4][R28.64] ;  /* 0x000000041c1c7981 */ /* 0x000f62000c1e1d00 */
[----:B------:R-:W-:Y:S05]  /*0d10*/  BRA `(.L_x_12514) ;  /* 0x0000001400c07947 */ /* 0x000fea0003800000 */
.L_x_12492:
        /* <DEDUP_REMOVED lines=11> */
[----:B------:R-:W1:Y:S01]  /*0dd0*/  LDC.64 R164, c[0x0][0x238] ;  /* 0x00008e00ffa47b82 */ /* 0x000e620000000a00 */
[----:B0-----:R-:W-:-:S04]  /*0de0*/  ISETP.NE.AND P4, PT, R7, RZ, PT ;  /* 0x000000ff0700720c */ /* 0x001fc80003f85270 */
[----:B-----5:R-:W-:Y:S02]  /*0df0*/  FSEL R175, R174, RZ, !P4 ;  /* 0x000000ffaeaf7208 */ /* 0x020fe40006000000 */
[----:B------:R-:W-:Y:S01]  /*0e00*/  ISETP.NE.U32.AND P4, PT, RZ, UR12, PT ;  /* 0x0000000cff007c0c */ /* 0x000fe2000bf85070 */
[----:B------:R-:W0:Y:S03]  /*0e10*/  LDC.64 R168, c[0x0][0x2b8] ;  /* 0x0000ae00ffa87b82 */ /* 0x000e260000000a00 */
[----:B------:R-:W-:Y:S01]  /*0e20*/  ISETP.NE.AND.EX P4, PT, RZ, UR13, PT, P4 ;  /* 0x0000000dff007c0c */ /* 0x000fe2000bf85340 */
[----:B-1----:R-:W-:-:S12]  /*0e30*/  IMAD.WIDE.U32 R164, R0, 0x10, R164 ;  /* 0x0000001000a47825 */ /* 0x002fd800078e00a4 */
[----:B------:R1:W5:Y:S04]  /*0e40*/  @P4 LDG.E.128 R56, desc[UR4][R210.64] ;  /* 0x00000004d2384981 */ /* 0x000368000c1e1d00 */
[----:B------:R-:W2:Y:S01]  /*0e50*/  LDG.E.128 R164, desc[UR4][R164.64] ;  /* 0x00000004a4a47981 */ /* 0x000ea2000c1e1d00 */
[----:B0-----:R-:W-:-:S06]  /*0e60*/  IMAD.WIDE.U32 R168, R173, 0x10, R168 ;  /* 0x00000010ada87825 */ /* 0x001fcc00078e00a8 */
        /* <DEDUP_REMOVED lines=30> */
[----:B-1----:R-:W-:-:S07]  /*1050*/  FFMA.FTZ R176, R228, R223, R165 ;  /* 0x000000dfe4b07223 */ /* 0x002fce00000100a5 */
.L_x_12516:
[----:B------:R-:W-:Y:S05]  /*1060*/  BSYNC B1 ;  /* 0x0000000000017941 */ /* 0x000fea0003800000 */
.L_x_12515:
[----:B------:R-:W-:Y:S01]  /*1070*/  LOP3.LUT P4, RZ, R5, 0x8, RZ, 0xc0, !PT ;  /* 0x0000000805ff7812 */ /* 0x000fe2000788c0ff */
[----:B------:R-:W-:-:S12]  /*1080*/  BSSY B1, `(.L_x_12517) ;  /* 0x000002c000017945 */ /* 0x000fd80003800000 */
[----:B------:R-:W-:Y:S05]  /*1090*/  @!P4 BRA `(.L_x_12518) ;  /* 0x0000000000a8c947 */ /* 0x000fea0003800000 */
[----:B------:R-:W1:Y:S01]  /*10a0*/  LDC.64 R166, c[0x0][0x238] ;  /* 0x00008e00ffa67b82 */ /* 0x000e620000000a00 */
[----:B0-----:R-:W-:-:S04]  /*10b0*/  ISETP.NE.AND P4, PT, R7, RZ, PT ;  /* 0x000000ff0700720c */ /* 0x001fc80003f85270 */
[----:B-----5:R-:W-:Y:S02]  /*10c0*/  FSEL R24, R174, RZ, !P4 ;  /* 0x000000ffae187208 */ /* 0x020fe40006000000 */
[----:B------:R-:W-:Y:S01]  /*10d0*/  ISETP.NE.U32.AND P4, PT, RZ, UR12, PT ;  /* 0x0000000cff007c0c */ /* 0x000fe2000bf85070 */
[----:B------:R-:W0:Y:S03]  /*10e0*/  LDC.64 R164, c[0x0][0x2b8] ;  /* 0x0000ae00ffa47b82 */ /* 0x000e260000000a00 */
[----:B------:R-:W-:Y:S01]  /*10f0*/  ISETP.NE.AND.EX P4, PT, RZ, UR13, PT, P4 ;  /* 0x0000000dff007c0c */ /* 0x000fe2000bf85340 */
[----:B-1----:R-:W-:-:S12]  /*1100*/  IMAD.WIDE.U32 R168, R177, 0x10, R166 ;  /* 0x00000010b1a87825 */ /* 0x002fd800078e00a6 */
[----:B------:R-:W-:Y:S01]  /*1110*/  @P4 IMAD.WIDE.U32 R210, R177, 0x10, R178 ;  /* 0x00000010b1d24825 */ /* 0x000fe200078e00b2 */
[----:B------:R-:W2:Y:S03]  /*1120*/  LDG.E.128 R168, desc[UR4][R168.64] ;  /* 0x00000004a8a87981 */ /* 0x000ea6000c1e1d00 */
[C---:B0-----:R-:W-:Y:S01]  /*1130*/  IMAD.WIDE.U32 R164, R173.reuse, 0x10, R164 ;  /* 0x00000010ada47825 */ /* 0x041fe200078e00a4 */
        /* <DEDUP_REMOVED lines=32> */
.L_x_12518:
[----:B------:R-:W-:Y:S05]  /*1340*/  BSYNC B1 ;  /* 0x0000000000017941 */ /* 0x000fea0003800000 */
.L_x_12517:
        /* <DEDUP_REMOVED lines=45> */
.L_x_12520:
[----:B------:R-:W-:Y:S05]  /*1620*/  BSYNC B1 ;  /* 0x0000000000017941 */ /* 0x000fea0003800000 */
.L_x_12519:
        /* <DEDUP_REMOVED lines=45> */
.L_x_12522:
[----:B------:R-:W-:Y:S05]  /*1900*/  BSYNC B1 ;  /* 0x0000000000017941 */ /* 0x000fea0003800000 */
.L_x_12521:
[----:B------:R-:W-:Y:S04]  /*1910*/  BSSY B1, `(.L_x_12523) ;  /* 0x000002c000017945 */ /* 0x000fe80003800000 */
        /* <DEDUP_REMOVED lines=43> */
.L_x_12524:
[----:B------:R-:W-:Y:S05]  /*1bd0*/  BSYNC B1 ;  /* 0x0000000000017941 */ /* 0x000fea0003800000 */
.L_x_12523:
        /* <DEDUP_REMOVED lines=44> */
.L_x_12526:
[----:B------:R-:W-:Y:S05]  /*1ea0*/  BSYNC B1 ;  /* 0x0000000000017941 */ /* 0x000fea0003800000 */
.L_x_12525:
        /* <DEDUP_REMOVED lines=17> */
[----:B------:R-:W-:-:S03]  /*1fc0*/  FADD.FTZ R25, -R14, R165 ;  /* 0x000000a50e197221 */ /* 0x000fc60000010100 */
[----:B------:R-:W-:Y:S01]  /*1fd0*/  FMUL.FTZ R21, R4, R21 ;  /* 0x0000001504157220 */ /* 0x000fe20000410000 */
[C---:B------:R-:W-:Y:S01]  /*1fe0*/  FADD.FTZ R171, -R14.reuse, R166 ;  /* 0x000000a60eab7221 */ /* 0x040fe20000010100 */
[----:B------:R-:W-:Y:S01]  /*1ff0*/  FADD.FTZ R167, -R14, R167 ;  /* 0x000000a70ea77221 */ /* 0x000fe20000010100 */
[----:B------:R-:W-:Y:S01]  /*2000*/  FMUL.FTZ R14, R4, R25 ;  /* 0x00000019040e7220 */ /* 0x000fe20000410000 */
[----:B---3--:R-:W-:Y:S01]  /*2010*/  FADD.FTZ R64, R64, R180 ;  /* 0x000000b440407221 */ /* 0x008fe20000010000 */
[----:B------:R-:W-:Y:S01]  /*2020*/  FFMA.FTZ R96, R180, R21, R96 ;  /* 0x00000015b4607223 */ /* 0x000fe20000010060 */
        /* <DEDUP_REMOVED lines=19> */
[----:B-1----:R-:W-:-:S07]  /*2160*/  FFMA.FTZ R176, R182, R183, R165 ;  /* 0x000000b7b6b07223 */ /* 0x002fce00000100a5 */
.L_x_12528:
[----:B------:R-:W-:Y:S05]  /*2170*/  BSYNC B1 ;  /* 0x0000000000017941 */ /* 0x000fea0003800000 */
.L_x_12527:
[----:B------:R-:W-:-:S13]  /*2180*/  LOP3.LUT P4, RZ, R5, 0x20, RZ, 0xc0, !PT ;  /* 0x0000002005ff7812 */ /* 0x000fda000788c0ff */
        /* <DEDUP_REMOVED lines=10> */
[----:B0-----:R-:W-:Y:S01]  /*2230*/  IMAD.WIDE.U32 R164, R173, 0x10, R164 ;  /* 0x00000010ada47825 */ /* 0x001fe200078e00a4 */
[----:B------:R3:W5:Y:S05]  /*2240*/  @P4 LDG.E.128 R28, desc[UR4][R178.64] ;  /* 0x00000004b21c4981 */ /* 0x00076a000c1e1d00 */
[----:B------:R-:W4:Y:S01]  /*2250*/  LDG.E.128 R164, desc[UR4][R164.64] ;  /* 0x00000004a4a47981 */ /* 0x000f22000c1e1d00 */
[C---:B--2---:R-:W-:Y:S01]  /*2260*/  FADD.FTZ R23, -R174.reuse, R168 ;  /* 0x000000a8ae177221 */ /* 0x044fe20000010100 */
[----:B------:R-:W-:-:S03]  /*2270*/  FADD.FTZ R173, -R174, R169 ;  /* 0x000000a9aead7221 */ /* 0x000fc60000010100 */
[C---:B------:R-:W-:Y:S01]  /*2280*/  FMUL.FTZ R23, R4.reuse, R23 ;  /* 0x0000001704177220 */ /* 0x040fe20000410000 */
[----:B------:R-:W-:Y:S01]  /*2290*/  FMUL.FTZ R12, R4, R173 ;  /* 0x000000ad040c7220 */ /* 0x000fe20000410000 */
[----:B----4-:R-:W-:Y:S01]  /*22a0*/  FMUL.FTZ R26, R124, R164 ;  /* 0x000000a47c1a7220 */ /* 0x010fe20000410000 */
[----:B------:R-:W-:Y:S01]  /*22b0*/  FADD.FTZ R60, R60, R164 ;  /* 0x000000a43c3c7221 */ /* 0x000fe20000010000 */
[----:B------:R-:W-:Y:S01]  /*22c0*/  FFMA.FTZ R92, R164, R23, R92 ;  /* 0x00000017a45c7223 */ /* 0x000fe2000001005c */
[----:B------:R-:W-:Y:S01]  /*22d0*/  FADD.FTZ R61, R61, R165 ;  /* 0x000000a53d3d7221 */ /* 0x000fe20000010000 */
[----:B------:R-:W-:Y:S01]  /*22e0*/  FFMA.FTZ R93, R165, R12, R93 ;  /* 0x0000000ca55d7223 */ /* 0x000fe2000001005d */
[----:B------:R-:W-:Y:S01]  /*22f0*/  FMUL.FTZ R195, R125, R165 ;  /* 0x000000a57dc37220 */ /* 0x000fe20000410000 */
[----:B------:R-:W-:Y:S01]  /*2300*/  FADD.FTZ R164, R175, R26 ;  /* 0x0000001aafa47221 */ /* 0x000fe20000010000 */
[C---:B------:R-:W-:Y:S01]  /*2310*/  FADD.FTZ R197, -R174.reuse, R170 ;  /* 0x000000aaaec57221 */ /* 0x040fe20000010100 */
        /* <DEDUP_REMOVED lines=15> */
[----:B---3--:R-:W-:-:S07]  /*2410*/  FFMA.FTZ R176, R208, R206, R165 ;  /* 0x000000ced0b07223 */ /* 0x008fce00000100a5 */
.L_x_12514:
[----:B------:R-:W-:Y:S05]  /*2420*/  BSYNC B0 ;  /* 0x0000000000007941 */ /* 0x000fea0003800000 */
.L_x_12491:
[----:B------:R-:W-:Y:S01]  /*2430*/  LOP3.LUT P4, RZ, R172, 0xff, RZ, 0xc0, !PT ;  /* 0x000000ffacff7812 */ /* 0x000fe2000788c0ff */
[----:B------:R-:W-:Y:S01]  /*2440*/  UMOV UR6, 0xffffffff ;  /* 0xffffffff00067882 */ /* 0x000fe20000000000 */
[----:B------:R-:W-:Y:S02]  /*2450*/  SHF.R.U32.HI R164, RZ, 0x5, R10 ;  /* 0x00000005ffa47819 */ /* 0x000fe4000001160a */
[----:B------:R-:W-:Y:S02]  /*2460*/  LOP3.LUT R5, R5, 0xfffffffb, RZ, 0xc0, !PT ;  /* 0xfffffffb05057812 */ /* 0x000fe400078ec0ff */
[----:B------:R-:W-:-:S07]  /*2470*/  LOP3.LUT R165, R164, 0x7fffff8, RZ, 0xc0, !PT ;  /* 0x07fffff8a4a57812 */ /* 0x000fce00078ec0ff */
[----:B------:R-:W-:Y:S01]  /*2480*/  @P4 LOP3.LUT R5, R5, 0x4, RZ, 0xfc, !PT ;  /* 0x0000000405054812 */ /* 0x000fe200078efcff */
        /* <DEDUP_REMOVED lines=19> */
[----:B-1----:R1:W2:Y:S04]  /*25c0*/  SHFL.DOWN PT, R210, R173, 0x1, 0x1f ;  /* 0x08201f00add27f89 */ /* 0x0022a800000e0000 */
[----:B------:R1:W3:Y:S02]  /*25d0*/  SHFL.DOWN PT, R211, R172, 0x1, 0x1f ;  /* 0x08201f00acd37f89 */ /* 0x0002e400000e0000 */
.L_x_12621:
        /* <DEDUP_REMOVED lines=8> */
[----:B------:R-:W-:-:S02]  /*2660*/  LOP3.LUT P5, RZ, R5, 0x10, RZ, 0xc0, !PT ;  /* 0x0000001005ff7812 */ /* 0x000fc400078ac0ff */
[----:B----4-:R-:W-:-:S04]  /*2670*/  LEA R166, R167, R166, 0x18 ;  /* 0x000000a6a7a67211 */ /* 0x010fc800078ec0ff */
[-C--:B------:R-:W-:Y:S02]  /*2680*/  @!P4 LEA R225, R164, R166.reuse, 0x3 ;  /* 0x000000a6a4e1c211 */ /* 0x080fe400078e18ff */
[----:B------:R-:W-:-:S03]  /*2690*/  LEA R227, R165, R166, 0x3 ;  /* 0x000000a6a5e37211 */ /* 0x000fc600078e18ff */
[----:B------:R-:W-:Y:S01]  /*26a0*/  @!P4 STS.64 [R225+0x8000], R210 ;  /* 0x008000d2e100c388 */ /* 0x000fe20000000a00 */
[----:B------:R-:W-:Y:S01]  /*26b0*/  BAR.SYNC.DEFER_BLOCKING 0x0 ;  /* 0x0000000000007b1d */ /* 0x000fe20000010000 */
[----:B-----5:R-:W-:-:S05]  /*26c0*/  ISETP.GE.AND P4, PT, R2, 0x1, PT ;  /* 0x000000010200780c */ /* 0x020fca0003f86270 */
        /* <DEDUP_REMOVED lines=8> */
[----:B------:R-:W-:Y:S02]  /*2750*/  @P4 VIADD R166, R2, 0xffffffff ;  /* 0xffffffff02a64836 */ /* 0x000fe40000000000 */
[----:B---3--:R-:W-:Y:S01]  /*2760*/  FADD.FTZ R229, R229, R168 ;  /* 0x000000a8e5e57221 */ /* 0x008fe20000010000 */
[----:B------:R-:W-:Y:S01]  /*2770*/  FADD.FTZ R164, R164, R169 ;  /* 0x000000a9a4a47221 */ /* 0x000fe20000010000 */
[----:B------:R-:W-:Y:S01]  /*2780*/  @P4 IMAD R166, R166, R9, RZ ;  /* 0x00000009a6a64224 */ /* 0x000fe200078e02ff */
[----:B------:R-:W-:Y:S01]  /*2790*/  HFMA2.MMA R169, -RZ, RZ, 0, 0 ;  /* 0x00000000ffa97435 */ /* 0x000fe200000001ff */
[----:B------:R-:W-:Y:S01]  /*27a0*/  FADD.FTZ R229, R170, R229 ;  /* 0x000000e5aae57221 */ /* 0x000fe20000010000 */
[----:B------:R-:W-:Y:S02]  /*27b0*/  FADD.FTZ R164, R171, R164 ;  /* 0x000000a4aba47221 */ /* 0x000fe40000010000 */
[----:B------:R-:W-:Y:S01]  /*27c0*/  @P4 SHF.R.S32.HI R165, RZ, 0x1f, R166 ;  /* 0x0000001fffa54819 */ /* 0x000fe200000114a6 */
[----:B-1----:R-:W-:Y:S01]  /*27d0*/  FADD.FTZ R229, R229, R172 ;  /* 0x000000ace5e57221 */ /* 0x002fe20000010000 */
[----:B------:R-:W-:-:S02]  /*27e0*/  FADD.FTZ R164, R164, R173 ;  /* 0x000000ada4a47221 */ /* 0x000fc40000010000 */
[----:B------:R-:W-:Y:S01]  /*27f0*/  @P4 LEA.HI R165, R165, R166, RZ, 0x2 ;  /* 0x000000a6a5a54211 */ /* 0x000fe200078f10ff */
[----:B------:R-:W-:Y:S01]  /*2800*/  FADD.FTZ R229, R174, R229 ;  /* 0x000000e5aee57221 */ /* 0x000fe20000010000 */
[----:B------:R-:W-:Y:S02]  /*2810*/  FADD.FTZ R164, R175, R164 ;  /* 0x000000a4afa47221 */ /* 0x000fe40000010000 */
[----:B------:R-:W-:Y:S01]  /*2820*/  @P4 LEA.HI.SX32 R169, R165, R8, 0x1e ;  /* 0x00000008a5a94211 */ /* 0x000fe200078ff2ff */
[----:B----4-:R-:W-:Y:S01]  /*2830*/  FADD.FTZ R229, R229, R176 ;  /* 0x000000b0e5e57221 */ /* 0x010fe20000010000 */
[----:B------:R-:W-:-:S03]  /*2840*/  FADD.FTZ R164, R164, R177 ;  /* 0x000000b1a4a47221 */ /* 0x000fc60000010000 */
[----:B------:R-:W-:Y:S01]  /*2850*/  FADD.FTZ R170, R178, R229 ;  /* 0x000000e5b2aa7221 */ /* 0x000fe20000010000 */
[----:B------:R-:W-:-:S03]  /*2860*/  FADD.FTZ R164, R179, R164 ;  /* 0x000000a4b3a47221 */ /* 0x000fc60000010000 */
[----:B------:R-:W-:Y:S01]  /*2870*/  FMUL.FTZ R170, R170, UR8 ;  /* 0x00000008aaaa7c20 */ /* 0x000fe20008410000 */
[----:B------:R-:W-:Y:S01]  /*2880*/  FMUL.FTZ R168, R164, UR8 ;  /* 0x00000008a4a87c20 */ /* 0x000fe20008410000 */
[----:B------:R-:W-:Y:S06]  /*2890*/  @!P5 BRA `(.L_x_12531) ;  /* 0x000000040058d947 */ /* 0x000fec0003800000 */
[----:B------:R-:W1:Y:S01]  /*28a0*/  @!P3 LDC.64 R164, c[0x0][0x2c8] ;  /* 0x0000b200ffa4bb82 */ /* 0x000e620000000a00 */
[----:B------:R-:W-:Y:S01]  /*28b0*/  BSSY B1, `(.L_x_12532) ;  /* 0x000000f000017945 */ /* 0x000fe20003800000 */
[----:B-1----:R-:W-:-:S04]  /*28c0*/  @!P3 ISETP.NE.U32.AND P5, PT, R164, RZ, PT ;  /* 0x000000ffa400b20c */ /* 0x002fc80003fa5070 */
[----:B------:R-:W-:-:S04]  /*28d0*/  @!P3 ISETP.NE.AND.EX P5, PT, R165, RZ, PT, P5 ;  /* 0x000000ffa500b20c */ /* 0x000fc80003fa5350 */
[----:B------:R-:W-:Y:S01]  /*28e0*/  @!P3 FSEL R171, R56, RZ, P5 ;  /* 0x000000ff38abb208 */ /* 0x000fe20002800000 */
[----:B------:R-:W-:Y:S08]  /*28f0*/  @!P3 BRA `(.L_x_12533) ;  /* 0x000000000028b947 */ /* 0x000ff00003800000 */
[----:B0-----:R-:W-:Y:S02]  /*2900*/  ISETP.NE.AND P5, PT, R7, RZ, PT ;  /* 0x000000ff0700720c */ /* 0x001fe40003fa5270 */
        /* <DEDUP_REMOVED lines=9> */
.L_x_12533:
[----:B------:R-:W-:Y:S05]  /*29a0*/  BSYNC B1 ;  /* 0x0000000000017941 */ /* 0x000fea0003800000 */
.L_x_12532:
[----:B------:R-:W-:Y:S01]  /*29b0*/  @!P3 ISETP.NE.U32.AND P5, PT, R164, RZ, PT ;  /* 0x000000ffa400b20c */ /* 0x000fe20003fa5070 */
[----:B------:R-:W-:Y:S03]  /*29c0*/  BSSY B1, `(.L_x_12534) ;  /* 0x000000c000017945 */ /* 0x000fe60003800000 */
[----:B------:R-:W-:-:S04]  /*29d0*/  @!P3 ISETP.NE.AND.EX P5, PT, R165, RZ, PT, P5 ;  /* 0x000000ffa500b20c */ /* 0x000fc80003fa5350 */
[----:B------:R-:W-:Y:S01]  /*29e0*/  @!P3 FSEL R172, R57, RZ, P5 ;  /* 0x000000ff39acb208 */ /* 0x000fe20002800000 */
[----:B------:R-:W-:Y:S08]  /*29f0*/  @!P3 BRA `(.L_x_12535) ;  /* 0x000000000020b947 */ /* 0x000ff00003800000 */
        /* <DEDUP_REMOVED lines=8> */
.L_x_12535:
[----:B------:R-:W-:Y:S05]  /*2a80*/  BSYNC B1 ;  /* 0x0000000000017941 */ /* 0x000fea0003800000 */
.L_x_12534:
        /* <DEDUP_REMOVED lines=13> */
.L_x_12537:
[----:B------:R-:W-:Y:S05]  /*2b60*/  BSYNC B1 ;  /* 0x0000000000017941 */ /* 0x000fea0003800000 */
.L_x_12536:
[----:B------:R-:W1:Y:S01]  /*2b70*/  LDC.64 R166, c[0x0][0x308] ;  /* 0x0000c200ffa67b82 */ /* 0x000e620000000a00 */
[----:B------:R-:W-:Y:S01]  /*2b80*/  @!P3 ISETP.NE.U32.AND P5, PT, R164, RZ, PT ;  /* 0x000000ffa400b20c */ /* 0x000fe20003fa5070 */
[----:B------:R-:W-:Y:S03]  /*2b90*/  BSSY B1, `(.L_x_12538) ;  /* 0x0000010000017945 */ /* 0x000fe60003800000 */
[----:B------:R-:W-:-:S04]  /*2ba0*/  @!P3 ISETP.NE.AND.EX P5, PT, R165, RZ, PT, P5 ;  /* 0x000000ffa500b20c */ /* 0x000fc80003fa5350 */
[----:B------:R-:W-:Y:S02]  /*2bb0*/  @!P3 FSEL R174, R59, RZ, P5 ;  /* 0x000000ff3baeb208 */ /* 0x000fe40002800000 */
[----:B-1----:R-:W-:-:S04]  /*2bc0*/  ISETP.NE.U32.AND P5, PT, R166, RZ, PT ;  /* 0x000000ffa600720c */ /* 0x002fc80003fa5070 */
[----:B------:R-:W-:-:S04]  /*2bd0*/  ISETP.NE.AND.EX P5, PT, R167, RZ, PT, P5 ;  /* 0x000000ffa700720c */ /* 0x000fc80003fa5350 */
[----:B------:R-:W-:Y:S02]  /*2be0*/  SEL R156, R171, R156, P5 ;  /* 0x0000009cab9c7207 */ /* 0x000fe40002800000 */
[----:B------:R-:W-:Y:S01]  /*2bf0*/  SEL R157, R172, R157, P5 ;  /* 0x0000009dac9d7207 */ /* 0x000fe20002800000 */
[----:B------:R-:W-:Y:S06]  /*2c00*/  @!P3 BRA `(.L_x_12539) ;  /* 0x000000000020b947 */ /* 0x000fec0003800000 */
        /* <DEDUP_REMOVED lines=8> */
.L_x_12539:
[----:B------:R-:W-:Y:S05]  /*2c90*/  BSYNC B1 ;  /* 0x0000000000017941 */ /* 0x000fea0003800000 */
.L_x_12538:
[----:B------:R-:W-:Y:S02]  /*2ca0*/  SEL R158, R173, R158, P5 ;  /* 0x0000009ead9e7207 */ /* 0x000fe40002800000 */
[----:B------:R-:W-:Y:S02]  /*2cb0*/  SEL R159, R174, R159, P5 ;  /* 0x0000009fae9f7207 */ /* 0x000fe40002800000 */
[----:B------:R-:W-:Y:S02]  /*2cc0*/  ISETP.NE.U32.AND P5, PT, R166, RZ, PT ;  /* 0x000000ffa600720c */ /* 0x000fe40003fa5070 */
[----:B------:R-:W1:Y:S02]  /*2cd0*/  LDC R166, c[0x0][0x29c] ;  /* 0x0000a700ffa67b82 */ /* 0x000e640000000800 */
[----:B------:R-:W-:-:S13]  /*2ce0*/  ISETP.NE.AND.EX P5, PT, R167, RZ, PT, P5 ;  /* 0x000000ffa700720c */ /* 0x000fda0003fa5350 */
[----:B------:R-:W2:Y:S01]  /*2cf0*/  @P5 LDC.64 R164, c[0x0][0x308] ;  /* 0x0000c200ffa45b82 */ /* 0x000ea20000000a00 */
[-C--:B-1----:R-:W-:Y:S01]  /*2d00*/  FMUL.FTZ R171, R171, R166.reuse ;  /* 0x000000a6abab7220 */ /* 0x082fe20000410000 */
[-C--:B------:R-:W-:Y:S01]  /*2d10*/  FMUL.FTZ R172, R172, R166.reuse ;  /* 0x000000a6acac7220 */ /* 0x080fe20000410000 */
[-C--:B------:R-:W-:Y:S01]  /*2d20*/  FMUL.FTZ R173, R173, R166.reuse ;  /* 0x000000a6adad7220 */ /* 0x080fe20000410000 */
[----:B------:R-:W-:Y:S01]  /*2d30*/  FMUL.FTZ R174, R174, R166 ;  /* 0x000000a6aeae7220 */ /* 0x000fe20000410000 */
[----:B--2---:R-:W-:-:S04]  /*2d40*/  @P5 IMAD.WIDE.U32 R164, R0, 0x10, R164 ;  /* 0x0000001000a45825 */ /* 0x004fc800078e00a4 */
[----:B------:R-:W-:Y:S01]  /*2d50*/  VIADD R0, R0, 0x100 ;  /* 0x0000010000007836 */ /* 0x000fe20000000000 */
[----:B------:R1:W-:Y:S01]  /*2d60*/  @P5 STG.E.128 desc[UR4][R164.64], R156 ;  /* 0x0000009ca4005986 */ /* 0x0003e2000c101d04 */
[----:B------:R-:W-:-:S04]  /*2d70*/  ISETP.GT.AND P5, PT, R2, RZ, PT ;  /* 0x000000ff0200720c */ /* 0x000fc80003fa4270 */
[----:B------:R-:W-:Y:S02]  /*2d80*/  SEL R160, R171, R160, P5 ;  /* 0x000000a0aba07207 */ /* 0x000fe40002800000 */
[----:B------:R-:W-:Y:S02]  /*2d90*/  SEL R161, R172, R161, P5 ;  /* 0x000000a1aca17207 */ /* 0x000fe40002800000 */
[----:B------:R-:W-:Y:S02]  /*2da0*/  SEL R162, R173, R162, P5 ;  /* 0x000000a2ada27207 */ /* 0x000fe40002800000 */
[----:B------:R-:W-:Y:S01]  /*2db0*/  SEL R163, R174, R163, P5 ;  /* 0x000000a3aea37207 */ /* 0x000fe20002800000 */
[----:B-1----:R-:W1:Y:S02]  /*2dc0*/  @P4 LDC.64 R164, c[0x0][0x2f8] ;  /* 0x0000be00ffa44b82 */ /* 0x002e640000000a00 */
[C---:B-1----:R-:W-:Y:S01]  /*2dd0*/  @P4 IMAD.WIDE.U32 R164, R169.reuse, 0x10, R164 ;  /* 0x00000010a9a44825 */ /* 0x042fe200078e00a4 */
[----:B------:R-:W-:-:S04]  /*2de0*/  IADD3 R169, R169, 0x100, RZ ;  /* 0x00000100a9a97810 */ /* 0x000fc80007ffe0ff */
[----:B------:R1:W-:Y:S03]  /*2df0*/  @P4 STG.E.128 desc[UR4][R164.64], R160 ;  /* 0x000000a0a4004986 */ /* 0x0003e6000c101d04 */
.L_x_12531:
[----:B------:R-:W-:Y:S05]  /*2e00*/  BSYNC B0 ;  /* 0x0000000000007941 */ /* 0x000fea0003800000 */
.L_x_12530:
[----:B------:R-:W-:Y:S01]  /*2e10*/  LOP3.LUT P5, RZ, R5, 0x8, RZ, 0xc0, !PT ;  /* 0x0000000805ff7812 */ /* 0x000fe200078ac0ff */
[----:B------:R-:W-:-:S12]  /*2e20*/  BSSY B0, `(.L_x_12540) ;  /* 0x0000052000007945 */ /* 0x000fd80003800000 */
[----:B------:R-:W-:Y:S05]  /*2e30*/  @!P5 BRA `(.L_x_12541) ;  /* 0x000000040040d947 */ /* 0x000fea0003800000 */
[----:B-1----:R-:W1:Y:S01]  /*2e40*/  @!P3 LDC.64 R164, c[0x0][0x2c8] ;  /* 0x0000b200ffa4bb82 */ /* 0x002e620000000a00 */
[----:B0-----:R-:W-:Y:S01]  /*2e50*/  ISETP.NE.AND P5, PT, R7, RZ, PT ;  /* 0x000000ff0700720c */ /* 0x001fe20003fa5270 */
[----:B------:R-:W-:Y:S03]  /*2e60*/  BSSY B1, `(.L_x_12542) ;  /* 0x000000e000017945 */ /* 0x000fe60003800000 */
[----:B------:R-:W-:Y:S02]  /*2e70*/  FSEL R175, R170, RZ, !P5 ;  /* 0x000000ffaaaf7208 */ /* 0x000fe40006800000 */
[----:B-1----:R-:W-:-:S04]  /*2e80*/  @!P3 ISETP.NE.U32.AND P5, PT, R164, RZ, PT ;  /* 0x000000ffa400b20c */ /* 0x002fc80003fa5070 */
        /* <DEDUP_REMOVED lines=11> */
.L_x_12543:
[----:B------:R-:W-:Y:S05]  /*2f40*/  BSYNC B1 ;  /* 0x0000000000017941 */ /* 0x000fea0003800000 */
.L_x_12542:
        /* <DEDUP_REMOVED lines=11> */
.L_x_12545:
[----:B------:R-:W-:Y:S05]  /*3000*/  BSYNC B1 ;  /* 0x0000000000017941 */ /* 0x000fea0003800000 */
.L_x_12544:
        /* <DEDUP_REMOVED lines=11> */
.L_x_12547:
[----:B------:R-:W-:Y:S05]  /*30c0*/  BSYNC B1 ;  /* 0x0000000000017941 */ /* 0x000fea0003800000 */
.L_x_12546:
        /* <DEDUP_REMOVED lines=16> */
.L_x_12549:
[----:B------:R-:W-:Y:S05]  /*31d0*/  BSYNC B1 ;  /* 0x0000000000017941 */ /* 0x000fea0003800000 */
.L_x_12548:
        /* <DEDUP_REMOVED lines=22> */
.L_x_12541:
[----:B------:R-:W-:Y:S05]  /*3340*/  BSYNC B0 ;  /* 0x0000000000007941 */ /* 0x000fea0003800000 */
.L_x_12540:
[----:B------:R-:W-:Y:S01]  /*3350*/  LOP3.LUT P5, RZ, R5, 0x2, RZ, 0xc0, !PT ;  /* 0x0000000205ff7812 */ /* 0x000fe200078ac0ff */
[----:B------:R-:W-:-:S12]  /*3360*/  BSSY B0, `(.L_x_12550) ;  /* 0x0000052000007945 */ /* 0x000fd80003800000 */
[----:B------:R-:W-:Y:S05]  /*3370*/  @!P5 BRA `(.L_x_12551) ;  /* 0x000000040040d947 */ /* 0x000fea0003800000 */
[----:B-12---:R-:W1:Y:S01]  /*3380*/  @!P3 LDC.64 R164, c[0x0][0x2c8] ;  /* 0x0000b200ffa4bb82 */ /* 0x006e620000000a00 */
        /* <DEDUP_REMOVED lines=15> */
.L_x_12553:
[----:B------:R-:W-:Y:S05]  /*3480*/  BSYNC B1 ;  /* 0x0000000000017941 */ /* 0x000fea0003800000 */
.L_x_12552:
        /* <DEDUP_REMOVED lines=11> */
.L_x_12555:
[----:B------:R-:W-:Y:S05]  /*3540*/  BSYNC B1 ;  /* 0x0000000000017941 */ /* 0x000fea0003800000 */
.L_x_12554:
        /* <DEDUP_REMOVED lines=11> */
.L_x_12557:
[----:B------:R-:W-:Y:S05]  /*3600*/  BSYNC B1 ;  /* 0x0000000000017941 */ /* 0x000fea0003800000 */
.L_x_12556:
        /* <DEDUP_REMOVED lines=16> */
.L_x_12559:
[----:B------:R-:W-:Y:S05]  /*3710*/  BSYNC B1 ;  /* 0x0000000000017941 */ /* 0x000fea0003800000 */
.L_x_12558:
        /* <DEDUP_REMOVED lines=22> */
.L_x_12551:
[----:B------:R-:W-:Y:S05]  /*3880*/  BSYNC B0 ;  /* 0x0000000000007941 */ /* 0x000fea0003800000 */
.L_x_12550:
[----:B------:R-:W-:Y:S01]  /*3890*/  LOP3.LUT P5, RZ, R5, 0x1, RZ, 0xc0, !PT ;  /* 0x0000000105ff7812 */ /* 0x000fe200078ac0ff */
[----:B------:R-:W-:-:S12]  /*38a0*/  BSSY B0, `(.L_x_12560) ;  /* 0x0000052000007945 */ /* 0x000fd80003800000 */
[----:B------:R-:W-:Y:S05]  /*38b0*/  @!P5 BRA `(.L_x_12561) ;  /* 0x000000040040d947 */ /* 0x000fea0003800000 */
[----:B-123--:R-:W1:Y:S01]  /*38c0*/  @!P3 LDC.64 R164, c[0x0][0x2c8] ;  /* 0x0000b200ffa4bb82 */ /* 0x00ee620000000a00 */
        /* <DEDUP_REMOVED lines=15> */
.L_x_12563:
[----:B------:R-:W-:Y:S05]  /*39c0*/  BSYNC B1 ;  /* 0x0000000000017941 */ /* 0x000fea0003800000 */
.L_x_12562:
        /* <DEDUP_REMOVED lines=11> */
.L_x_12565:
[----:B------:R-:W-:Y:S05]  /*3a80*/  BSYNC B1 ;  /* 0x0000000000017941 */ /* 0x000fea0003800000 */
.L_x_12564:
        /* <DEDUP_REMOVED lines=11> */
.L_x_12567:
[----:B------:R-:W-:Y:S05]  /*3b40*/  BSYNC B1 ;  /* 0x0000000000017941 */ /* 0x000fea0003800000 */
.L_x_12566:
        /* <DEDUP_REMOVED lines=16> */
.L_x_12569:
[----:B------:R-:W-:Y:S05]  /*3c50*/  BSYNC B1 ;  /* 0x0000000000017941 */ /* 0x000fea0003800000 */
.L_x_12568:
        /* <DEDUP_REMOVED lines=22> */
.L_x_12561:
[----:B------:R-:W-:Y:S05]  /*3dc0*/  BSYNC B0 ;  /* 0x0000000000007941 */ /* 0x000fea0003800000 */
.L_x_12560:
[----:B------:R-:W-:Y:S04]  /*3dd0*/  BSSY B0, `(.L_x_12570) ;  /* 0x0000052000007945 */ /* 0x000fe80003800000 */
[----:B------:R-:W-:Y:S05]  /*3de0*/  @!P0 BRA `(.L_x_12571) ;  /* 0x0000000400408947 */ /* 0x000fea0003800000 */
[----:B-1234-:R-:W1:Y:S01]  /*3df0*/  @!P3 LDC.64 R164, c[0x0][0x2c8] ;  /* 0x0000b200ffa4bb82 */ /* 0x01ee620000000a00 */
        /* <DEDUP_REMOVED lines=15> */
.L_x_12573:
[----:B------:R-:W-:Y:S05]  /*3ef0*/  BSYNC B1 ;  /* 0x0000000000017941 */ /* 0x000fea0003800000 */
.L_x_12572:
        /* <DEDUP_REMOVED lines=11> */
.L_x_12575:
[----:B------:R-:W-:Y:S05]  /*3fb0*/  BSYNC B1 ;  /* 0x0000000000017941 */ /* 0x000fea0003800000 */
.L_x_12574:
        /* <DEDUP_REMOVED lines=11> */
.L_x_12577:
[----:B------:R-:W-:Y:S05]  /*4070*/  BSYNC B1 ;  /* 0x0000000000017941 */ /* 0x000fea0003800000 */
.L_x_12576:
        /* <DEDUP_REMOVED lines=16> */
.L_x_12579:
[----:B------:R-:W-:Y:S05]  /*4180*/  BSYNC B1 ;  /* 0x0000000000017941 */ /* 0x000fea0003800000 */
.L_x_12578:
        /* <DEDUP_REMOVED lines=22> */
.L_x_12571:
[----:B------:R-:W-:Y:S05]  /*42f0*/  BSYNC B0 ;  /* 0x0000000000007941 */ /* 0x000fea0003800000 */
.L_x_12570:
        /* <DEDUP_REMOVED lines=18> */
.L_x_12583:
[----:B------:R-:W-:Y:S05]  /*4420*/  BSYNC B1 ;  /* 0x0000000000017941 */ /* 0x000fea0003800000 */
.L_x_12582:
        /* <DEDUP_REMOVED lines=11> */
.L_x_12585:
[----:B------:R-:W-:Y:S05]  /*44e0*/  BSYNC B1 ;  /* 0x0000000000017941 */ /* 0x000fea0003800000 */
.L_x_12584:
        /* <DEDUP_REMOVED lines=11> */
.L_x_12587:
[----:B------:R-:W-:Y:S05]  /*45a0*/  BSYNC B1 ;  /* 0x0000000000017941 */ /* 0x000fea0003800000 */
.L_x_12586:
        /* <DEDUP_REMOVED lines=16> */
.L_x_12589:
[----:B------:R-:W-:Y:S05]  /*46b0*/  BSYNC B1 ;  /* 0x0000000000017941 */ /* 0x000fea0003800000 */
.L_x_12588:
        /* <DEDUP_REMOVED lines=22> */
.L_x_12581:
[----:B------:R-:W-:Y:S05]  /*4820*/  BSYNC B0 ;  /* 0x0000000000007941 */ /* 0x000fea0003800000 */
.L_x_12580:
        /* <DEDUP_REMOVED lines=18> */
.L_x_12593:
[----:B------:R-:W-:Y:S05]  /*4950*/  BSYNC B1 ;  /* 0x0000000000017941 */ /* 0x000fea0003800000 */
.L_x_12592:
        /* <DEDUP_REMOVED lines=11> */
.L_x_12595:
[----:B------:R-:W-:Y:S05]  /*4a10*/  BSYNC B1 ;  /* 0x0000000000017941 */ /* 0x000fea0003800000 */
.L_x_12594:
        /* <DEDUP_REMOVED lines=11> */
.L_x_12597:
[----:B------:R-:W-:Y:S05]  /*4ad0*/  BSYNC B1 ;  /* 0x0000000000017941 */ /* 0x000fea0003800000 */
.L_x_12596:
        /* <DEDUP_REMOVED lines=16> */
.L_x_12599:
[----:B------:R-:W-:Y:S05]  /*4be0*/  BSYNC B1 ;  /* 0x0000000000017941 */ /* 0x000fea0003800000 */
.L_x_12598:
        /* <DEDUP_REMOVED lines=22> */
.L_x_12591:
[----:B------:R-:W-:Y:S05]  /*4d50*/  BSYNC B0 ;  /* 0x0000000000007941 */ /* 0x000fea0003800000 */
.L_x_12590:
        /* <DEDUP_REMOVED lines=19> */
.L_x_12603:
[----:B------:R-:W-:Y:S05]  /*4e90*/  BSYNC B1 ;  /* 0x0000000000017941 */ /* 0x000fea0003800000 */
.L_x_12602:
        /* <DEDUP_REMOVED lines=11> */
.L_x_12605:
[----:B------:R-:W-:Y:S05]  /*4f50*/  BSYNC B1 ;  /* 0x0000000000017941 */ /* 0x000fea0003800000 */
.L_x_12604:
        /* <DEDUP_REMOVED lines=11> */
.L_x_12607:
[----:B------:R-:W-:Y:S05]  /*5010*/  BSYNC B1 ;  /* 0x0000000000017941 */ /* 0x000fea0003800000 */
.L_x_12606:
        /* <DEDUP_REMOVED lines=16> */
.L_x_12609:
[----:B------:R-:W-:Y:S05]  /*5120*/  BSYNC B1 ;  /* 0x0000000000017941 */ /* 0x000fea0003800000 */
.L_x_12608:
        /* <DEDUP_REMOVED lines=20> */
.L_x_12601:
[----:B------:R-:W-:Y:S05]  /*5270*/  BSYNC B0 ;  /* 0x0000000000007941 */ /* 0x000fea0003800000 */
.L_x_12600:
[----:B------:R-:W-:Y:S01]  /*5280*/  LOP3.LUT P3, RZ, R5, 0x4, RZ, 0xc0, !PT ;  /* 0x0000000405ff7812 */ /* 0x000fe2000786c0ff */
[----:B------:R-:W-:-:S03]  /*5290*/  VIADD R6, R6, UR10 ;  /* 0x0000000a06067c36 */ /* 0x000fc60008000000 */
[----:B------:R-:W-:Y:S02]  /*52a0*/  SEL R172, RZ, 0x1, P3 ;  /* 0x00000001ffac7807 */ /* 0x000fe40001800000 */
[----:B------:R-:W-:-:S13]  /*52b0*/  ISETP.GE.AND P3, PT, R6, UR11, PT ;  /* 0x0000000b06007c0c */ /* 0x000fda000bf66270 */
[----:B------:R-:W-:Y:S05]  /*52c0*/  @!P3 BRA `(.L_x_12610) ;  /* 0xffffffb40010b947 */ /* 0x000fea000383ffff */
.L_x_12490:
[----:B------:R-:W1:Y:S01]  /*52d0*/  S2R R0, SR_TID.X ;  /* 0x0000000000007919 */ /* 0x000e620000002100 */
[----:B------:R-:W1:Y:S01]  /*52e0*/  S2UR UR6, SR_CTAID.X ;  /* 0x00000000000679c3 */ /* 0x000e620000002500 */
[C---:B------:R-:W-:Y:S02]  /*52f0*/  LOP3.LUT P3, RZ, R5.reuse, 0x10, RZ, 0xc0, !PT ;  /* 0x0000001005ff7812 */ /* 0x040fe4000786c0ff */
[C---:B------:R-:W-:Y:S02]  /*5300*/  LOP3.LUT P6, RZ, R5.reuse, 0x8, RZ, 0xc0, !PT ;  /* 0x0000000805ff7812 */ /* 0x040fe400078cc0ff */
[C---:B------:R-:W-:Y:S02]  /*5310*/  LOP3.LUT P5, RZ, R5.reuse, 0x2, RZ, 0xc0, !PT ;  /* 0x0000000205ff7812 */ /* 0x040fe400078ac0ff */
[----:B------:R-:W-:Y:S01]  /*5320*/  LOP3.LUT P4, RZ, R5, 0x1, RZ, 0xc0, !PT ;  /* 0x0000000105ff7812 */ /* 0x000fe2000788c0ff */
[----:B------:R-:W2:Y:S08]  /*5330*/  @P0 LDC.64 R18, c[0x0][0x2d0] ;  /* 0x0000b400ff120b82 */ /* 0x000eb00000000a00 */
[----:B------:R-:W3:Y:S08]  /*5340*/  @P3 LDC.64 R2, c[0x0][0x2d0] ;  /* 0x0000b400ff023b82 */ /* 0x000ef00000000a00 */
[----:B0-----:R-:W0:Y:S01]  /*5350*/  @P3 LDC.64 R6, c[0x0][0x2d8] ;  /* 0x0000b600ff063b82 */ /* 0x001e220000000a00 */
[----:B-1----:R-:W-:-:S07]  /*5360*/  LEA.HI R0, R0, UR6, RZ, 0x18 ;  /* 0x0000000600007c11 */ /* 0x002fce000f8fc0ff */
[----:B------:R-:W1:Y:S01]  /*5370*/  @P5 LDC.64 R10, c[0x0][0x2d0] ;  /* 0x0000b400ff0a5b82 */ /* 0x000e620000000a00 */
[----:B------:R-:W-:-:S07]  /*5380*/  IMAD R9, R0, R9, RZ ;  /* 0x0000000900097224 */ /* 0x000fce00078e02ff */
[----:B------:R-:W4:Y:S01]  /*5390*/  @P5 LDC.64 R12, c[0x0][0x2d8] ;  /* 0x0000b600ff0c5b82 */ /* 0x000f220000000a00 */
[----:B------:R-:W-:-:S05]  /*53a0*/  LEA.HI R27, R9, R8, RZ, 0x1e ;  /* 0x00000008091b7211 */ /* 0x000fca00078ff0ff */
[C---:B---3--:R-:W-:Y:S02]  /*53b0*/  @P3 IMAD.WIDE.U32 R2, R27.reuse, 0x10, R2 ;  /* 0x000000101b023825 */ /* 0x048fe400078e0002 */
[----:B------:R-:W3:Y:S02]  /*53c0*/  @P6 LDC.64 R8, c[0x0][0x2d8] ;  /* 0x0000b600ff086b82 */ /* 0x000ee40000000a00 */
[C---:B0-----:R-:W-:Y:S01]  /*53d0*/  @P3 IMAD.WIDE.U32 R6, R27.reuse, 0x10, R6 ;  /* 0x000000101b063825 */ /* 0x041fe200078e0006 */
[----:B------:R0:W-:Y:S01]  /*53e0*/  @P3 STG.E.128 desc[UR4][R2.64], R88 ;  /* 0x0000005802003986 */ /* 0x0001e2000c101d04 */
[----:B------:R-:W-:-:S03]  /*53f0*/  @P3 IADD3 R27, R27, 0x100, RZ ;  /* 0x000001001b1b3810 */ /* 0x000fc60007ffe0ff */
[----:B------:R2:W-:Y:S01]  /*5400*/  @P3 STG.E.128 desc[UR4][R6.64], R120 ;  /* 0x0000007806003986 */ /* 0x0005e2000c101d04 */
[----:B------:R-:W-:Y:S01]  /*5410*/  LOP3.LUT P3, RZ, R5, 0x20, RZ, 0xc0, !PT ;  /* 0x0000002005ff7812 */ /* 0x000fe2000786c0ff */
[----:B------:R-:W4:Y:S08]  /*5420*/  @P4 LDC.64 R14, c[0x0][0x2d0] ;  /* 0x0000b400ff0e4b82 */ /* 0x000f300000000a00 */
[----:B------:R-:W1:Y:S01]  /*5430*/  @P6 LDC.64 R4, c[0x0][0x2d0] ;  /* 0x0000b400ff046b82 */ /* 0x000e620000000a00 */
[----:B---3--:R-:W-:-:S07]  /*5440*/  @P6 IMAD.WIDE.U32 R8, R27, 0x10, R8 ;  /* 0x000000101b086825 */ /* 0x008fce00078e0008 */
[----:B------:R-:W3:Y:S08]  /*5450*/  @P4 LDC.64 R16, c[0x0][0x2d8] ;  /* 0x0000b600ff104b82 */ /* 0x000ef00000000a00 */
[----:B------:R-:W3:Y:S08]  /*5460*/  @P0 LDC.64 R20, c[0x0][0x2d8] ;  /* 0x0000b600ff140b82 */ /* 0x000ef00000000a00 */
[----:B0-----:R-:W0:Y:S01]  /*5470*/  @P1 LDC.64 R2, c[0x0][0x2d0] ;  /* 0x0000b400ff021b82 */ /* 0x001e220000000a00 */
[C---:B-1----:R-:W-:Y:S01]  /*5480*/  @P6 IMAD.WIDE.U32 R4, R27.reuse, 0x10, R4 ;  /* 0x000000101b046825 */ /* 0x042fe200078e0004 */
[----:B------:R-:W-:-:S04]  /*5490*/  @P6 IADD3 R27, R27, 0x100, RZ ;  /* 0x000001001b1b6810 */ /* 0x000fc80007ffe0ff */
[----:B------:R1:W-:Y:S01]  /*54a0*/  @P6 STG.E.128 desc[UR4][R4.64], R84 ;  /* 0x0000005404006986 */ /* 0x0003e2000c101d04 */
[C---:B------:R-:W-:Y:S01]  /*54b0*/  @P5 IMAD.WIDE.U32 R10, R27.reuse, 0x10, R10 ;  /* 0x000000101b0a5825 */ /* 0x040fe200078e000a */
[----:B--2---:R-:W2:Y:S02]  /*54c0*/  @P1 LDC.64 R6, c[0x0][0x2d8] ;  /* 0x0000b600ff061b82 */ /* 0x004ea40000000a00 */
[----:B------:R1:W-:Y:S01]  /*54d0*/  @P6 STG.E.128 desc[UR4][R8.64], R116 ;  /* 0x0000007408006986 */ /* 0x0003e2000c101d04 */
[C---:B----4-:R-:W-:Y:S01]  /*54e0*/  @P5 IMAD.WIDE.U32 R12, R27.reuse, 0x10, R12 ;  /* 0x000000101b0c5825 */ /* 0x050fe200078e000c */
[----:B------:R-:W-:Y:S02]  /*54f0*/  @P5 IADD3 R27, R27, 0x100, RZ ;  /* 0x000001001b1b5810 */ /* 0x000fe40007ffe0ff */
[----:B------:R1:W-:Y:S02]  /*5500*/  @P5 STG.E.128 desc[UR4][R10.64], R80 ;  /* 0x000000500a005986 */ /* 0x0003e4000c101d04 */
[----:B------:R-:W4:Y:S01]  /*5510*/  @P2 LDC.64 R22, c[0x0][0x2d0] ;  /* 0x0000b400ff162b82 */ /* 0x000f220000000a00 */
[C---:B------:R-:W-:Y:S01]  /*5520*/  @P4 IMAD.WIDE.U32 R14, R27.reuse, 0x10, R14 ;  /* 0x000000101b0e4825 */ /* 0x040fe200078e000e */
[----:B------:R1:W-:Y:S03]  /*5530*/  @P5 STG.E.128 desc[UR4][R12.64], R112 ;  /* 0x000000700c005986 */ /* 0x0003e6000c101d04 */
[C---:B---3--:R-:W-:Y:S01]  /*5540*/  @P4 IMAD.WIDE.U32 R16, R27.reuse, 0x10, R16 ;  /* 0x000000101b104825 */ /* 0x048fe200078e0010 */
[----:B------:R1:W-:Y:S02]  /*5550*/  @P4 STG.E.128 desc[UR4][R14.64], R76 ;  /* 0x0000004c0e004986 */ /* 0x0003e4000c101d04 */
[----:B------:R-:W3:Y:S01]  /*5560*/  @P2 LDC.64 R24, c[0x0][0x2d8] ;  /* 0x0000b600ff182b82 */ /* 0x000ee20000000a00 */
[----:B------:R-:W-:Y:S01]  /*5570*/  @P4 VIADD R27, R27, 0x100 ;  /* 0x000001001b1b4836 */ /* 0x000fe20000000000 */
[----:B------:R1:W-:Y:S03]  /*5580*/  @P4 STG.E.128 desc[UR4][R16.64], R108 ;  /* 0x0000006c10004986 */ /* 0x0003e6000c101d04 */
[----:B------:R-:W-:-:S04]  /*5590*/  @P0 IMAD.WIDE.U32 R18, R27, 0x10, R18 ;  /* 0x000000101b120825 */ /* 0x000fc800078e0012 */
[C---:B------:R-:W-:Y:S01]  /*55a0*/  @P0 IMAD.WIDE.U32 R20, R27.reuse, 0x10, R20 ;  /* 0x000000101b140825 */ /* 0x040fe200078e0014 */
[----:B------:R-:W-:Y:S01]  /*55b0*/  @P0 IADD3 R27, R27, 0x100, RZ ;  /* 0x000001001b1b0810 */ /* 0x000fe20007ffe0ff */
[----:B------:R1:W-:Y:S04]  /*55c0*/  @P0 STG.E.128 desc[UR4][R18.64], R72 ;  /* 0x0000004812000986 */ /* 0x0003e8000c101d04 */
[C---:B0-----:R-:W-:Y:S01]  /*55d0*/  @P1 IMAD.WIDE.U32 R2, R27.reuse, 0x10, R2 ;  /* 0x000000101b021825 */ /* 0x041fe200078e0002 */
[----:B------:R1:W-:Y:S03]  /*55e0*/  @P0 STG.E.128 desc[UR4][R20.64], R104 ;  /* 0x0000006814000986 */ /* 0x0003e6000c101d04 */
[C---:B--2---:R-:W-:Y:S01]  /*55f0*/  @P1 IMAD.WIDE.U32 R6, R27.reuse, 0x10, R6 ;  /* 0x000000101b061825 */ /* 0x044fe200078e0006 */
[----:B------:R-:W-:Y:S01]  /*5600*/  @P1 IADD3 R27, R27, 0x100, RZ ;  /* 0x000001001b1b1810 */ /* 0x000fe20007ffe0ff */
[----:B------:R1:W-:Y:S04]  /*5610*/  @P1 STG.E.128 desc[UR4][R2.64], R68 ;  /* 0x0000004402001986 */ /* 0x0003e8000c101d04 */
[C---:B----4-:R-:W-:Y:S01]  /*5620*/  @P2 IMAD.WIDE.U32 R22, R27.reuse, 0x10, R22 ;  /* 0x000000101b162825 */ /* 0x050fe200078e0016 */
[----:B------:R1:W-:Y:S03]  /*5630*/  @P1 STG.E.128 desc[UR4][R6.64], R100 ;  /* 0x0000006406001986 */ /* 0x0003e6000c101d04 */
[----:B---3--:R-:W-:Y:S01]  /*5640*/  @P2 IMAD.WIDE.U32 R24, R27, 0x10, R24 ;  /* 0x000000101b182825 */ /* 0x008fe200078e0018 */
[----:B------:R1:W-:Y:S04]  /*5650*/  @P2 STG.E.128 desc[UR4][R22.64], R64 ;  /* 0x0000004016002986 */ /* 0x0003e8000c101d04 */
        /* <DEDUP_REMOVED lines=10> */
.L_x_12529:
[----:B------:R-:W-:Y:S01]  /*5700*/  IMAD.MOV.U32 R177, RZ, RZ, 0x10 ;  /* 0x00000010ffb17424 */ /* 0x000fe200078e00ff */
[----:B------:R-:W-:Y:S02]  /*5710*/  MOV R178, 0x1f ;  /* 0x0000001f00b27802 */ /* 0x000fe40000000f00 */
[----:B-----5:R-:W-:-:S07]  /*5720*/  MOV R174, 0xffffffff ;  /* 0xffffffff00ae7802 */ /* 0x020fce0000000f00 */
[----:B01----:R-:W-:Y:S05]  /*5730*/  WARPSYNC.COLLECTIVE R174, `(.L_x_12611) ;  /* 0x00000000ae087348 */ /* 0x003fea0003c00000 */
[----:B-1----:R1:W2:Y:S02]  /*5740*/  SHFL.DOWN P5, R211, R175, R177, R178 ;  /* 0x080000b1afd37389 */ /* 0x0022a400000a00b2 */
[----:B012---:R-:W-:Y:S01]  /*5750*/  ENDCOLLECTIVE ;  /* 0x000000000000791b */ /* 0x007fe20003800000 */
.L_x_12611:
[----:B------:R-:W-:-:S05]  /*5760*/  MOV R166, R211 ;  /* 0x000000d300a67202 */ /* 0x000fca0000000f00 */
[----:B------:R-:W-:Y:S01]  /*5770*/  FADD.FTZ R166, R166, R175 ;  /* 0x000000afa6a67221 */ /* 0x000fe20000010000 */
[----:B------:R-:W-:-:S07]  /*5780*/  IMAD.MOV.U32 R175, RZ, RZ, R176 ;  /* 0x000000ffffaf7224 */ /* 0x000fce00078e00b0 */
[----:B------:R-:W-:Y:S05]  /*5790*/  WARPSYNC.COLLECTIVE R174, `(.L_x_12612) ;  /* 0x00000000ae087348 */ /* 0x000fea0003c00000 */
[----:B------:R0:W1:Y:S02]  /*57a0*/  SHFL.DOWN P5, R211, R175, R177, R178 ;  /* 0x080000b1afd37389 */ /* 0x00006400000a00b2 */
[----:B01----:R-:W-:Y:S01]  /*57b0*/  ENDCOLLECTIVE ;  /* 0x000000000000791b */ /* 0x003fe20003800000 */
.L_x_12612:
[----:B------:R-:W-:Y:S01]  /*57c0*/  HFMA2.MMA R177, -RZ, RZ, 0, 4.76837158203125e-07 ;  /* 0x00000008ffb17435 */ /* 0x000fe200000001ff */
[----:B------:R-:W-:Y:S02]  /*57d0*/  MOV R175, R166 ;  /* 0x000000a600af7202 */ /* 0x000fe40000000f00 */
[----:B------:R-:W-:-:S08]  /*57e0*/  MOV R167, R211 ;  /* 0x000000d300a77202 */ /* 0x000fd00000000f00 */
[----:B------:R-:W-:Y:S05]  /*57f0*/  WARPSYNC.COLLECTIVE R174, `(.L_x_12613) ;  /* 0x00000000ae087348 */ /* 0x000fea0003c00000 */
[----:B------:R0:W1:Y:S02]  /*5800*/  SHFL.DOWN P5, R211, R175, R177, R178 ;  /* 0x080000b1afd37389 */ /* 0x00006400000a00b2 */
[----:B01----:R-:W-:Y:S01]  /*5810*/  ENDCOLLECTIVE ;  /* 0x000000000000791b */ /* 0x003fe20003800000 */
.L_x_12613:
[----:B------:R-:W-:-:S05]  /*5820*/  FADD.FTZ R167, R167, R176 ;  /* 0x000000b0a7a77221 */ /* 0x000fca0000010000 */
[----:B------:R-:W-:Y:S01]  /*5830*/  MOV R175, R167 ;  /* 0x000000a700af7202 */ /* 0x000fe20000000f00 */
[----:B------:R-:W-:-:S07]  /*5840*/  IMAD.MOV.U32 R169, RZ, RZ, R211 ;  /* 0x000000ffffa97224 */ /* 0x000fce00078e00d3 */
[----:B------:R-:W-:Y:S05]  /*5850*/  WARPSYNC.COLLECTIVE R174, `(.L_x_12614) ;  /* 0x00000000ae087348 */ /* 0x000fea0003c00000 */
[----:B------:R0:W1:Y:S02]  /*5860*/  SHFL.DOWN P5, R211, R175, R177, R178 ;  /* 0x080000b1afd37389 */ /* 0x00006400000a00b2 */
[----:B01----:R-:W-:Y:S01]  /*5870*/  ENDCOLLECTIVE ;  /* 0x000000000000791b */ /* 0x003fe20003800000 */
.L_x_12614:
[----:B------:R-:W-:-:S05]  /*5880*/  FADD.FTZ R169, R166, R169 ;  /* 0x000000a9a6a97221 */ /* 0x000fca0000010000 */
[----:B------:R-:W-:Y:S01]  /*5890*/  MOV R175, R169 ;  /* 0x000000a900af7202 */ /* 0x000fe20000000f00 */
[----:B------:R-:W-:Y:S01]  /*58a0*/  IMAD.MOV.U32 R177, RZ, RZ, 0x4 ;  /* 0x00000004ffb17424 */ /* 0x000fe200078e00ff */
[----:B------:R-:W-:-:S07]  /*58b0*/  MOV R168, R211 ;  /* 0x000000d300a87202 */ /* 0x000fce0000000f00 */
[----:B------:R-:W-:Y:S05]  /*58c0*/  WARPSYNC.COLLECTIVE R174, `(.L_x_12615) ;  /* 0x00000000ae087348 */ /* 0x000fea0003c00000 */
[----:B------:R0:W1:Y:S02]  /*58d0*/  SHFL.DOWN P5, R211, R175, R177, R178 ;  /* 0x080000b1afd37389 */ /* 0x00006400000a00b2 */
[----:B01----:R-:W-:Y:S01]  /*58e0*/  ENDCOLLECTIVE ;  /* 0x000000000000791b */ /* 0x003fe20003800000 */
.L_x_12615:
[----:B------:R-:W-:-:S05]  /*58f0*/  FADD.FTZ R168, R167, R168 ;  /* 0x000000a8a7a87221 */ /* 0x000fca0000010000 */
[----:B------:R-:W-:Y:S02]  /*5900*/  MOV R175, R168 ;  /* 0x000000a800af7202 */ /* 0x000fe40000000f00 */
[----:B------:R-:W-:-:S07]  /*5910*/  MOV R170, R211 ;  /* 0x000000d300aa7202 */ /* 0x000fce0000000f00 */
[----:B------:R-:W-:Y:S05]  /*5920*/  WARPSYNC.COLLECTIVE R174, `(.L_x_12616) ;  /* 0x00000000ae087348 */ /* 0x000fea0003c00000 */
[----:B------:R0:W1:Y:S02]  /*5930*/  SHFL.DOWN P5, R211, R175, R177, R178 ;  /* 0x080000b1afd37389 */ /* 0x00006400000a00b2 */
[----:B01----:R-:W-:Y:S01]  /*5940*/  ENDCOLLECTIVE ;  /* 0x000000000000791b */ /* 0x003fe20003800000 */
.L_x_12616:
[----:B------:R-:W-:Y:S01]  /*5950*/  FADD.FTZ R170, R169, R170 ;  /* 0x000000aaa9aa7221 */ /* 0x000fe20000010000 */
[----:B------:R-:W-:-:S03]  /*5960*/  HFMA2.MMA R177, -RZ, RZ, 0, 1.1920928955078125e-07 ;  /* 0x00000002ffb17435 */ /* 0x000fc600000001ff */
[----:B------:R-:W-:Y:S01]  /*5970*/  IMAD.MOV.U32 R175, RZ, RZ, R170 ;  /* 0x000000ffffaf7224 */ /* 0x000fe200078e00aa */
[----:B------:R-:W-:-:S07]  /*5980*/  MOV R171, R211 ;  /* 0x000000d300ab7202 */ /* 0x000fce0000000f00 */
[----:B------:R-:W-:Y:S05]  /*5990*/  WARPSYNC.COLLECTIVE R174, `(.L_x_12617) ;  /* 0x00000000ae087348 */ /* 0x000fea0003c00000 */
[----:B------:R0:W1:Y:S02]  /*59a0*/  SHFL.DOWN P5, R211, R175, R177, R178 ;  /* 0x080000b1afd37389 */ /* 0x00006400000a00b2 */
[----:B01----:R-:W-:Y:S01]  /*59b0*/  ENDCOLLECTIVE ;  /* 0x000000000000791b */ /* 0x003fe20003800000 */
.L_x_12617:
[----:B------:R-:W-:-:S05]  /*59c0*/  FADD.FTZ R171, R168, R171 ;  /* 0x000000aba8ab7221 */ /* 0x000fca0000010000 */
[----:B------:R-:W-:Y:S02]  /*59d0*/  MOV R175, R171 ;  /* 0x000000ab00af7202 */ /* 0x000fe40000000f00 */
[----:B------:R-:W-:-:S07]  /*59e0*/  MOV R173, R211 ;  /* 0x000000d300ad7202 */ /* 0x000fce0000000f00 */
[----:B------:R-:W-:Y:S05]  /*59f0*/  WARPSYNC.COLLECTIVE R174, `(.L_x_12618) ;  /* 0x00000000ae087348 */ /* 0x000fea0003c00000 */
[----:B------:R0:W1:Y:S02]  /*5a00*/  SHFL.DOWN P5, R211, R175, R177, R178 ;  /* 0x080000b1afd37389 */ /* 0x00006400000a00b2 */
[----:B01----:R-:W-:Y:S01]  /*5a10*/  ENDCOLLECTIVE ;  /* 0x000000000000791b */ /* 0x003fe20003800000 */
.L_x_12618:
[----:B------:R-:W-:Y:S01]  /*5a20*/  FADD.FTZ R173, R170, R173 ;  /* 0x000000adaaad7221 */ /* 0x000fe20000010000 */
[----:B------:R-:W-:-:S04]  /*5a30*/  HFMA2.MMA R177, -RZ, RZ, 0, 5.9604644775390625e-08 ;  /* 0x00000001ffb17435 */ /* 0x000fc800000001ff */
[----:B------:R-:W-:Y:S01]  /*5a40*/  MOV R175, R173 ;  /* 0x000000ad00af7202 */ /* 0x000fe20000000f00 */
[----:B------:R-:W-:-:S07]  /*5a50*/  IMAD.MOV.U32 R172, RZ, RZ, R211 ;  /* 0x000000ffffac7224 */ /* 0x000fce00078e00d3 */
[----:B------:R-:W-:Y:S05]  /*5a60*/  WARPSYNC.COLLECTIVE R174, `(.L_x_12619) ;  /* 0x00000000ae087348 */ /* 0x000fea0003c00000 */
[----:B------:R0:W1:Y:S02]  /*5a70*/  SHFL.DOWN P5, R211, R175, R177, R178 ;  /* 0x080000b1afd37389 */ /* 0x00006400000a00b2 */
[----:B01----:R-:W-:Y:S01]  /*5a80*/  ENDCOLLECTIVE ;  /* 0x000000000000791b */ /* 0x003fe20003800000 */
.L_x_12619:
[----:B------:R-:W-:-:S05]  /*5a90*/  FADD.FTZ R172, R171, R172 ;  /* 0x000000acabac7221 */ /* 0x000fca0000010000 */
[----:B------:R-:W-:Y:S02]  /*5aa0*/  MOV R175, R172 ;  /* 0x000000ac00af7202 */ /* 0x000fe40000000f00 */
[----:B------:R-:W-:-:S07]  /*5ab0*/  MOV R210, R211 ;  /* 0x000000d300d27202 */ /* 0x000fce0000000f00 */
[----:B------:R-:W-:Y:S05]  /*5ac0*/  WARPSYNC.COLLECTIVE R174, `(.L_x_12620) ;  /* 0x00000000ae087348 */ /* 0x000fea0003c00000 */
[----:B------:R0:W1:Y:S02]  /*5ad0*/  SHFL.DOWN P5, R211, R175, R177, R178 ;  /* 0x080000b1afd37389 */ /* 0x00006400000a00b2 */
[----:B01----:R-:W-:Y:S01]  /*5ae0*/  ENDCOLLECTIVE ;  /* 0x000000000000791b */ /* 0x003fe20003800000 */
.L_x_12620:
[----:B------:R-:W-:Y:S05]  /*5af0*/  BRA `(.L_x_12621) ;  /* 0xffffffc800b87947 */ /* 0x000fea000383ffff */
.L_x_12622:
        /* <DEDUP_REMOVED lines=16> */
.L_x_14042:


//--------------------- .text._ZN10layer_norm13ln_bwd_kernelINS_13Kernel_traitsIfffffjLj8192ELj1ELj1ELj8ELj16ENS_18Kernel_traits_baseILj8192EfffffjLj256EEEEELb0ELb0ELb1ELb1EEEvNS_9BwdParamsE --------------------------
	.section	.text._ZN10layer_norm13ln_bwd_kernelINS_13Kernel_traitsIfffffjLj8192ELj1ELj1ELj8ELj16ENS_18Kernel_traits_baseILj8192EfffffjLj256EEEEELb0ELb0ELb1ELb1EEEvNS_9BwdParamsE,"ax",@progbits
	.align	128
        .global         _ZN10layer_norm13ln_bwd_kernelINS_13Kernel_traitsIfffffjLj8192ELj1ELj1ELj8ELj16ENS_18Kernel_traits_baseILj8192EfffffjLj256EEEEELb0ELb0ELb1ELb1EEEvNS_9BwdParamsE
        .type           _ZN10layer_norm13ln_bwd_kernelINS_13Kernel_traitsIfffffjLj8192ELj1ELj1ELj8ELj16ENS_18Kernel_traits_baseILj8192EfffffjLj256EEEEELb0ELb0ELb1ELb1EEEvNS_9BwdParamsE,@function
        .size           _ZN10layer_norm13ln_bwd_kernelINS_13Kernel_traitsIfffffjLj8192ELj1ELj1ELj8ELj16ENS_18Kernel_traits_baseILj8192EfffffjLj256EEEEELb0ELb0ELb1ELb1EEEvNS_9BwdParamsE,(.L_x_14043 - _ZN10layer_norm13ln_bwd_kernelINS_13Kernel_traitsIfffffjLj8192ELj1ELj1ELj8ELj16ENS_18Kernel_traits_baseILj8192EfffffjLj256EEEEELb0ELb0ELb1ELb1EEEvNS_9BwdParamsE)
        .other          _ZN10layer_norm13ln_bwd_kernelINS_13Kernel_traitsIfffffjLj8192ELj1ELj1ELj8ELj16ENS_18Kernel_traits_baseILj8192EfffffjLj256EEEEELb0ELb0ELb1ELb1EEEvNS_9BwdParamsE,@"STO_CUDA_ENTRY STV_DEFAULT"
_ZN10layer_norm13ln_bwd_kernelINS_13Kernel_traitsIfffffjLj8192ELj1ELj1ELj8ELj16ENS_18Kernel_traits_baseILj8192EfffffjLj256EEEEELb0ELb0ELb1ELb1EEEvNS_9BwdParamsE:
.text._ZN10layer_norm13ln_bwd_kernelINS_13Kernel_traitsIfffffjLj8192ELj1ELj1ELj8ELj16ENS_18Kernel_traits_baseILj8192EfffffjLj256EEEEELb0ELb0ELb1ELb1EEEvNS_9BwdParamsE:
        /* <DEDUP_REMOVED lines=46> */
.L_x_12623:
        /* <DEDUP_REMOVED lines=47> */
.L_x_12708:
        /* <DEDUP_REMOVED lines=8> */
[----:B-----5:R4:W5:Y:S01]  /*0650*/  LDG.E R5, desc[UR4][R166.64] ;  /* 0x00000004a6057981 */ /* 0x020962000c1e1900 */
        /* <DEDUP_REMOVED lines=43> */
.L_x_12626:
[----:B------:R-:W0:Y:S01]  /*0910*/  LDC.64 R164, c[0x0][0x250] ;  /* 0x00009400ffa47b82 */ /* 0x000e220000000a00 */
[----:B------:R-:W-:-:S05]  /*0920*/  IADD3 R12, R8, -0x1, RZ ;  /* 0xffffffff080c7810 */ /* 0x000fca0007ffe0ff */
[----:B------:R-:W-:Y:S02]  /*0930*/  IMAD R12, R12, R231, RZ ;  /* 0x000000e70c0c7224 */ /* 0x000fe400078e02ff */
[----:B------:R-:W1:Y:S03]  /*0940*/  LDC.64 R10, c[0x0][0x238] ;  /* 0x00008e00ff0a7b82 */ /* 0x000e660000000a00 */
[----:B------:R-:W-:-:S04]  /*0950*/  SHF.R.S32.HI R3, RZ, 0x1f, R12 ;  /* 0x0000001fff037819 */ /* 0x000fc8000001140c */
[----:B------:R-:W-:Y:S01]  /*0960*/  LEA.HI R3, R3, R12, RZ, 0x2 ;  /* 0x0000000c03037211 */ /* 0x000fe200078f10ff */
[----:B------:R-:W2:Y:S01]  /*0970*/  LDC.64 R8, c[0x0][0x2b8] ;  /* 0x0000ae00ff087b82 */ /* 0x000ea20000000a00 */
[----:B------:R-:W-:Y:S01]  /*0980*/  IADD3 R213, R7, 0x400, RZ ;  /* 0x0000040007d57810 */ /* 0x000fe20007ffe0ff */
[----:B0-----:R-:W-:Y:S01]  /*0990*/  IMAD.WIDE R164, R2, 0x4, R164 ;  /* 0x0000000402a47825 */ /* 0x001fe200078e02a4 */
[----:B------:R-:W-:-:S04]  /*09a0*/  LEA.HI.SX32 R3, R3, R230, 0x1e ;  /* 0x000000e603037211 */ /* 0x000fc800078ff2ff */
[----:B------:R0:W3:Y:S01]  /*09b0*/  LDG.E R232, desc[UR4][R164.64] ;  /* 0x00000004a4e87981 */ /* 0x0000e2000c1e1900 */
[----:B-1----:R-:W-:-:S04]  /*09c0*/  IMAD.WIDE.U32 R12, R7, 0x10, R10 ;  /* 0x00000010070c7825 */ /* 0x002fc800078e000a */
[--C-:B------:R-:W-:Y:S02]  /*09d0*/  IMAD.WIDE.U32 R156, R229, 0x10, R10.reuse ;  /* 0x00000010e59c7825 */ /* 0x100fe400078e000a */
[----:B------:R-:W4:Y:S02]  /*09e0*/  LDG.E.128 R12, desc[UR4][R12.64] ;  /* 0x000000040c0c7981 */ /* 0x000f24000c1e1d00 */
[----:B0-----:R-:W-:Y:S02]  /*09f0*/  IMAD.WIDE.U32 R164, R226, 0x10, R10 ;  /* 0x00000010e2a47825 */ /* 0x001fe400078e000a */
[----:B------:R-:W4:Y:S02]  /*0a00*/  LDG.E.128 R156, desc[UR4][R156.64] ;  /* 0x000000049c9c7981 */ /* 0x000f24000c1e1d00 */
[----:B--2---:R-:W-:Y:S02]  /*0a10*/  IMAD.WIDE.U32 R152, R3, 0x10, R8 ;  /* 0x0000001003987825 */ /* 0x004fe400078e0008 */
[----:B------:R-:W2:Y:S02]  /*0a20*/  LDG.E.128 R164, desc[UR4][R164.64] ;  /* 0x00000004a4a47981 */ /* 0x000ea4000c1e1d00 */
[----:B------:R-:W-:-:S02]  /*0a30*/  IMAD.WIDE.U32 R180, R213, 0x10, R10 ;  /* 0x00000010d5b47825 */ /* 0x000fc400078e000a */
[----:B------:R-:W2:Y:S01]  /*0a40*/  LDG.E.128 R152, desc[UR4][R152.64] ;  /* 0x0000000498987981 */ /* 0x000ea2000c1e1d00 */
[----:B------:R-:W-:-:S03]  /*0a50*/  IADD3 R161, R3, 0x100, RZ ;  /* 0x0000010003a17810 */ /* 0x000fc60007ffe0ff */
[----:B------:R-:W2:Y:S02]  /*0a60*/  LDG.E.128 R180, desc[UR4][R180.64] ;  /* 0x00000004b4b47981 */ /* 0x000ea4000c1e1d00 */
[----:B------:R-:W-:-:S06]  /*0a70*/  IMAD.WIDE.U32 R160, R161, 0x10, R8 ;  /* 0x00000010a1a07825 */ /* 0x000fcc00078e0008 */
[----:B------:R-:W2:Y:S01]  /*0a80*/  LDG.E.128 R160, desc[UR4][R160.64] ;  /* 0x00000004a0a07981 */ /* 0x000ea2000c1e1d00 */
[----:B------:R-:W-:-:S05]  /*0a90*/  IADD3 R169, R3, 0x200, RZ ;  /* 0x0000020003a97810 */ /* 0x000fca0007ffe0ff */
[----:B------:R-:W-:Y:S01]  /*0aa0*/  IMAD.WIDE.U32 R168, R169, 0x10, R8 ;  /* 0x00000010a9a87825 */ /* 0x000fe200078e0008 */
[----:B------:R-:W-:-:S05]  /*0ab0*/  IADD3 R215, R7, 0x500, RZ ;  /* 0x0000050007d77810 */ /* 0x000fca0007ffe0ff */
[----:B------:R-:W2:Y:S01]  /*0ac0*/  LDG.E.128 R168, desc[UR4][R168.64] ;  /* 0x00000004a8a87981 */ /* 0x000ea2000c1e1d00 */
[----:B------:R-:W-:Y:S01]  /*0ad0*/  IADD3 R177, R3, 0x300, RZ ;  /* 0x0000030003b17810 */ /* 0x000fe20007ffe0ff */
[----:B------:R-:W-:-:S04]  /*0ae0*/  IMAD.WIDE.U32 R188, R215, 0x10, R10 ;  /* 0x00000010d7bc7825 */ /* 0x000fc800078e000a */
[----:B------:R-:W-:Y:S01]  /*0af0*/  IMAD.WIDE.U32 R172, R225, 0x10, R10 ;  /* 0x00000010e1ac7825 */ /* 0x000fe200078e000a */
[----:B------:R-:W-:Y:S01]  /*0b00*/  IADD3 R217, R7, 0x600, RZ ;  /* 0x0000060007d97810 */ /* 0x000fe20007ffe0ff */
[----:B------:R-:W2:Y:S02]  /*0b10*/  LDG.E.128 R188, desc[UR4][R188.64] ;  /* 0x00000004bcbc7981 */ /* 0x000ea4000c1e1d00 */
        /* <DEDUP_REMOVED lines=39> */
[C---:B------:R-:W-:Y:S01]  /*0d90*/  FADD.FTZ R14, -R232.reuse, R14 ;  /* 0x0000000ee80e7221 */ /* 0x040fe20000010100 */
[C---:B------:R-:W-:Y:S02]  /*0da0*/  FADD.FTZ R216, -R232.reuse, R13 ;  /* 0x0000000de8d87221 */ /* 0x040fe40000010100 */
[C---:B-----5:R-:W-:Y:S01]  /*0db0*/  FMUL.FTZ R3, R5.reuse, R12 ;  /* 0x0000000c05037220 */ /* 0x060fe20000410000 */
[C---:B0-----:R-:W-:Y:S01]  /*0dc0*/  FADD.FTZ R212, -R232.reuse, R159 ;  /* 0x0000009fe8d47221 */ /* 0x041fe20000010100 */
[C---:B--2---:R-:W-:Y:S01]  /*0dd0*/  FADD.FTZ R164, -R232.reuse, R164 ;  /* 0x000000a4e8a47221 */ /* 0x044fe20000010100 */
[----:B------:R-:W-:Y:S01]  /*0de0*/  FADD.FTZ R166, -R232, R166 ;  /* 0x000000a6e8a67221 */ /* 0x000fe20000010100 */
[C---:B------:R-:W-:Y:S01]  /*0df0*/  FMUL.FTZ R11, R5.reuse, R14 ;  /* 0x0000000e050b7220 */ /* 0x040fe20000410000 */
[C---:B------:R-:W-:Y:S01]  /*0e00*/  FMUL.FTZ R10, R5.reuse, R216 ;  /* 0x000000d8050a7220 */ /* 0x040fe20000410000 */
[C---:B------:R-:W-:Y:S01]  /*0e10*/  FMUL.FTZ R159, R5.reuse, R164 ;  /* 0x000000a4059f7220 */ /* 0x040fe20000410000 */
[----:B------:R-:W-:Y:S01]  /*0e20*/  FFMA.FTZ R80, R152, R3, R80 ;  /* 0x0000000398507223 */ /* 0x000fe20000010050 */
[----:B------:R-:W-:Y:S01]  /*0e30*/  FADD.FTZ R140, R140, R152 ;  /* 0x000000988c8c7221 */ /* 0x000fe20000010000 */
[----:B------:R-:W-:Y:S01]  /*0e40*/  FMUL.FTZ R14, R76, R152 ;  /* 0x000000984c0e7220 */ /* 0x000fe20000410000 */
[C---:B------:R-:W-:Y:S01]  /*0e50*/  FADD.FTZ R158, -R232.reuse, R158 ;  /* 0x0000009ee89e7221 */ /* 0x040fe20000010100 */
[C---:B------:R-:W-:Y:S01]  /*0e60*/  FADD.FTZ R164, -R232.reuse, R181 ;  /* 0x000000b5e8a47221 */ /* 0x040fe20000010100 */
[C---:B------:R-:W-:Y:S01]  /*0e70*/  FADD.FTZ R152, -R232.reuse, R157 ;  /* 0x0000009de8987221 */ /* 0x040fe20000010100 */
[C---:B------:R-:W-:Y:S01]  /*0e80*/  FADD.FTZ R156, -R232.reuse, R156 ;  /* 0x0000009ce89c7221 */ /* 0x040fe20000010100 */
[----:B------:R-:W-:Y:S01]  /*0e90*/  FMUL.FTZ R157, R5, R166 ;  /* 0x000000a6059d7220 */ /* 0x000fe20000410000 */
[C---:B------:R-:W-:Y:S01]  /*0ea0*/  FADD.FTZ R218, -R232.reuse, R15 ;  /* 0x0000000fe8da7221 */ /* 0x040fe20000010100 */
[C---:B------:R-:W-:Y:S01]  /*0eb0*/  FADD.FTZ R166, -R232.reuse, R182 ;  /* 0x000000b6e8a67221 */ /* 0x040fe20000010100 */
[----:B------:R-:W-:Y:S01]  /*0ec0*/  FFMA.FTZ R81, R153, R10, R81 ;  /* 0x0000000a99517223 */ /* 0x000fe20000010051 */
[----:B------:R-:W-:Y:S01]  /*0ed0*/  FADD.FTZ R141, R141, R153 ;  /* 0x000000998d8d7221 */ /* 0x000fe20000010000 */
[C---:B------:R-:W-:Y:S01]  /*0ee0*/  FMUL.FTZ R15, R5.reuse, R158 ;  /* 0x0000009e050f7220 */ /* 0x040fe20000410000 */
[----:B------:R-:W-:Y:S01]  /*0ef0*/  FMUL.FTZ R182, R5, R164 ;  /* 0x000000a405b67220 */ /* 0x000fe20000410000 */
[----:B------:R-:W-:Y:S01]  /*0f00*/  FMUL.FTZ R153, R77, R153 ;  /* 0x000000994d997220 */ /* 0x000fe20000410000 */
[----:B------:R-:W-:Y:S01]  /*0f10*/  FADD.FTZ R158, -R232, R165 ;  /* 0x000000a5e89e7221 */ /* 0x000fe20000010100 */
[----:B------:R-:W-:Y:S01]  /*0f20*/  FADD.FTZ R164, RZ, R14 ;  /* 0x0000000effa47221 */ /* 0x000fe20000010000 */
[----:B------:R-:W-:Y:S01]  /*0f30*/  FMUL.FTZ R13, R5, R156 ;  /* 0x0000009c050d7220 */ /* 0x000fe20000410000 */
[----:B------:R-:W-:Y:S01]  /*0f40*/  FFMA.FTZ R165, R3, R14, RZ ;  /* 0x0000000e03a57223 */ /* 0x000fe200000100ff */
[C---:B------:R-:W-:Y:S01]  /*0f50*/  FMUL.FTZ R156, R5.reuse, R212 ;  /* 0x000000d4059c7220 */ /* 0x040fe20000410000 */
[----:B------:R-:W-:Y:S01]  /*0f60*/  FMUL.FTZ R12, R5, R218 ;  /* 0x000000da050c7220 */ /* 0x000fe20000410000 */
[----:B------:R-:W-:Y:S01]  /*0f70*/  FFMA.FTZ R82, R154, R11, R82 ;  /* 0x0000000b9a527223 */ /* 0x000fe20000010052 */
[----:B------:R-:W-:Y:S01]  /*0f80*/  FADD.FTZ R142, R142, R154 ;  /* 0x0000009a8e8e7221 */ /* 0x000fe20000010000 */
[----:B------:R-:W-:Y:S01]  /*0f90*/  FADD.FTZ R212, -R232, R167 ;  /* 0x000000a7e8d47221 */ /* 0x000fe20000010100 */
        /* <DEDUP_REMOVED lines=30> */
[----:B-1----:R-:W-:-:S02]  /*1180*/  FMUL.FTZ R214, R68, R168 ;  /* 0x000000a844d67220 */ /* 0x002fc40000410000 */
        /* <DEDUP_REMOVED lines=16> */
[C---:B------:R-:W-:Y:S01]  /*1290*/  FADD.FTZ R168, -R232.reuse, R189 ;  /* 0x000000bde8a87221 */ /* 0x040fe20000010100 */
[----:B------:R-:W-:Y:S01]  /*12a0*/  FADD.FTZ R166, R167, R216 ;  /* 0x000000d8a7a67221 */ /* 0x000fe20000010000 */
[----:B------:R-:W-:Y:S01]  /*12b0*/  FMUL.FTZ R212, R5, R212 ;  /* 0x000000d405d47220 */ /* 0x000fe20000410000 */
[----:B------:R-:W-:Y:S01]  /*12c0*/  FADD.FTZ R172, -R232, R172 ;  /* 0x000000ace8ac7221 */ /* 0x000fe20000010100 */
[----:B------:R-:W-:Y:S01]  /*12d0*/  FFMA.FTZ R165, R157, R216, R164 ;  /* 0x000000d89da57223 */ /* 0x000fe200000100a4 */
[----:B------:R-:W-:Y:S01]  /*12e0*/  FFMA.FTZ R90, R170, R157, R90 ;  /* 0x0000009daa5a7223 */ /* 0x000fe2000001005a */
[----:B------:R-:W-:Y:S01]  /*12f0*/  FADD.FTZ R134, R134, R170 ;  /* 0x000000aa86867221 */ /* 0x000fe20000010000 */
[----:B------:R-:W-:Y:S01]  /*1300*/  FADD.FTZ R170, -R232, R190 ;  /* 0x000000bee8aa7221 */ /* 0x000fe20000010100 */
[----:B------:R-:W-:Y:S01]  /*1310*/  FMUL.FTZ R222, R64, R176 ;  /* 0x000000b040de7220 */ /* 0x000fe20000410000 */
[C---:B------:R-:W-:Y:S01]  /*1320*/  FMUL.FTZ R190, R5.reuse, R168 ;  /* 0x000000a805be7220 */ /* 0x040fe20000410000 */
        /* <DEDUP_REMOVED lines=54> */
[----:B------:R-:W-:Y:S01]  /*1690*/  FADD.FTZ R196, -R232, R196 ;  /* 0x000000c4e8c47221 */ /* 0x000fe20000010100 */
[----:B------:R-:W-:Y:S01]  /*16a0*/  FMUL.FTZ R228, R58, R194 ;  /* 0x000000c23ae47220 */ /* 0x000fe20000410000 */
[----:B------:R-:W-:Y:S01]  /*16b0*/  FADD.FTZ R167, R164, R193 ;  /* 0x000000c1a4a77221 */ /* 0x000fe20000010000 */
        /* <DEDUP_REMOVED lines=76> */
.L_x_12627:
[----:B------:R-:W-:Y:S05]  /*1b80*/  BSYNC B0 ;  /* 0x0000000000007941 */ /* 0x000fea0003800000 */
.L_x_12625:
        /* <DEDUP_REMOVED lines=25> */
.L_x_12719:
        /* <DEDUP_REMOVED lines=82> */
.L_x_12630:
[----:B------:R-:W-:Y:S05]  /*2240*/  BSYNC B0 ;  /* 0x0000000000007941 */ /* 0x000fea0003800000 */
.L_x_12629:
        /* <DEDUP_REMOVED lines=8> */
.L_x_12632:
[----:B------:R-:W-:Y:S05]  /*22d0*/  BSYNC B0 ;  /* 0x0000000000007941 */ /* 0x000fea0003800000 */
.L_x_12631:
        /* <DEDUP_REMOVED lines=8> */
.L_x_12634:
[----:B------:R-:W-:Y:S05]  /*2360*/  BSYNC B0 ;  /* 0x0000000000007941 */ /* 0x000fea0003800000 */
.L_x_12633:
        /* <DEDUP_REMOVED lines=8> */
.L_x_12636:
[----:B------:R-:W-:Y:S05]  /*23f0*/  BSYNC B0 ;  /* 0x0000000000007941 */ /* 0x000fea0003800000 */
.L_x_12635:
        /* <DEDUP_REMOVED lines=8> */
.L_x_12637:
        /* <DEDUP_REMOVED lines=14> */
.L_x_12639:
[----:B------:R-:W-:Y:S05]  /*2560*/  BSYNC B0 ;  /* 0x0000000000007941 */ /* 0x000fea0003800000 */
.L_x_12638:
        /* <DEDUP_REMOVED lines=8> */
.L_x_12641:
[----:B------:R-:W-:Y:S05]  /*25f0*/  BSYNC B0 ;  /* 0x0000000000007941 */ /* 0x000fea0003800000 */
.L_x_12640:
        /* <DEDUP_REMOVED lines=8> */
.L_x_12643:
[----:B------:R-:W-:Y:S05]  /*2680*/  BSYNC B0 ;  /* 0x0000000000007941 */ /* 0x000fea0003800000 */
.L_x_12642:
        /* <DEDUP_REMOVED lines=8> */
.L_x_12645:
[----:B------:R-:W-:Y:S05]  /*2710*/  BSYNC B0 ;  /* 0x0000000000007941 */ /* 0x000fea0003800000 */
.L_x_12644:
        /* <DEDUP_REMOVED lines=8> */
.L_x_12647:
[----:B------:R-:W-:Y:S05]  /*27a0*/  BSYNC B0 ;  /* 0x0000000000007941 */ /* 0x000fea0003800000 */
.L_x_12646:
        /* <DEDUP_REMOVED lines=23> */
.L_x_12649:
[----:B------:R-:W-:Y:S05]  /*2920*/  BSYNC B0 ;  /* 0x0000000000007941 */ /* 0x000fea0003800000 */
.L_x_12648:
        /* <DEDUP_REMOVED lines=50> */
.L_x_12651:
[----:B------:R-:W-:Y:S05]  /*2c50*/  BSYNC B0 ;  /* 0x0000000000007941 */ /* 0x000fea0003800000 */
.L_x_12650:
        /* <DEDUP_REMOVED lines=8> */
.L_x_12653:
[----:B------:R-:W-:Y:S05]  /*2ce0*/  BSYNC B0 ;  /* 0x0000000000007941 */ /* 0x000fea0003800000 */
.L_x_12652:
        /* <DEDUP_REMOVED lines=9> */
.L_x_12655:
[----:B------:R-:W-:Y:S05]  /*2d80*/  BSYNC B0 ;  /* 0x0000000000007941 */ /* 0x000fea0003800000 */
.L_x_12654:
        /* <DEDUP_REMOVED lines=9> */
.L_x_12657:
[----:B------:R-:W-:Y:S05]  /*2e20*/  BSYNC B0 ;  /* 0x0000000000007941 */ /* 0x000fea0003800000 */
.L_x_12656:
        /* <DEDUP_REMOVED lines=22> */
.L_x_12659:
[----:B------:R-:W-:Y:S05]  /*2f90*/  BSYNC B0 ;  /* 0x0000000000007941 */ /* 0x000fea0003800000 */
.L_x_12658:
        /* <DEDUP_REMOVED lines=8> */
.L_x_12661:
[----:B------:R-:W-:Y:S05]  /*3020*/  BSYNC B0 ;  /* 0x0000000000007941 */ /* 0x000fea0003800000 */
.L_x_12660:
        /* <DEDUP_REMOVED lines=8> */
.L_x_12663:
[----:B------:R-:W-:Y:S05]  /*30b0*/  BSYNC B0 ;  /* 0x0000000000007941 */ /* 0x000fea0003800000 */
.L_x_12662:
        /* <DEDUP_REMOVED lines=8> */
.L_x_12665:
[----:B------:R-:W-:Y:S05]  /*3140*/  BSYNC B0 ;  /* 0x0000000000007941 */ /* 0x000fea0003800000 */
.L_x_12664:
        /* <DEDUP_REMOVED lines=8> */
.L_x_12667:
[----:B------:R-:W-:Y:S05]  /*31d0*/  BSYNC B0 ;  /* 0x0000000000007941 */ /* 0x000fea0003800000 */
.L_x_12666:
        /* <DEDUP_REMOVED lines=40> */
.L_x_12669:
[----:B------:R-:W-:Y:S05]  /*3460*/  BSYNC B0 ;  /* 0x0000000000007941 */ /* 0x000fea0003800000 */
.L_x_12668:
        /* <DEDUP_REMOVED lines=8> */
.L_x_12671:
[----:B------:R-:W-:Y:S05]  /*34f0*/  BSYNC B0 ;  /* 0x0000000000007941 */ /* 0x000fea0003800000 */
.L_x_12670:
        /* <DEDUP_REMOVED lines=8> */
.L_x_12673:
[----:B------:R-:W-:Y:S05]  /*3580*/  BSYNC B0 ;  /* 0x0000000000007941 */ /* 0x000fea0003800000 */
.L_x_12672:
        /* <DEDUP_REMOVED lines=8> */
.L_x_12675:
[----:B------:R-:W-:Y:S05]  /*3610*/  BSYNC B0 ;  /* 0x0000000000007941 */ /* 0x000fea0003800000 */
.L_x_12674:
        /* <DEDUP_REMOVED lines=8> */
.L_x_12677:
[----:B------:R-:W-:Y:S05]  /*36a0*/  BSYNC B0 ;  /* 0x0000000000007941 */ /* 0x000fea0003800000 */
.L_x_12676:
        /* <DEDUP_REMOVED lines=25> */
.L_x_12679:
[----:B------:R-:W-:Y:S05]  /*3840*/  BSYNC B0 ;  /* 0x0000000000007941 */ /* 0x000fea0003800000 */
.L_x_12678:
        /* <DEDUP_REMOVED lines=8> */
.L_x_12681:
[----:B------:R-:W-:Y:S05]  /*38d0*/  BSYNC B0 ;  /* 0x0000000000007941 */ /* 0x000fea0003800000 */
.L_x_12680:
        /* <DEDUP_REMOVED lines=8> */
.L_x_12683:
[----:B------:R-:W-:Y:S05]  /*3960*/  BSYNC B0 ;  /* 0x0000000000007941 */ /* 0x000fea0003800000 */
.L_x_12682:
        /* <DEDUP_REMOVED lines=8> */
.L_x_12685:
[----:B------:R-:W-:Y:S05]  /*39f0*/  BSYNC B0 ;  /* 0x0000000000007941 */ /* 0x000fea0003800000 */
.L_x_12684:
        /* <DEDUP_REMOVED lines=8> */
.L_x_12687:
[----:B------:R-:W-:Y:S05]  /*3a80*/  BSYNC B0 ;  /* 0x0000000000007941 */ /* 0x000fea0003800000 */
.L_x_12686:
        /* <DEDUP_REMOVED lines=25> */
.L_x_12689:
[----:B------:R-:W-:Y:S05]  /*3c20*/  BSYNC B0 ;  /* 0x0000000000007941 */ /* 0x000fea0003800000 */
.L_x_12688:
        /* <DEDUP_REMOVED lines=8> */
.L_x_12691:
[----:B------:R-:W-:Y:S05]  /*3cb0*/  BSYNC B0 ;  /* 0x0000000000007941 */ /* 0x000fea0003800000 */
.L_x_12690:
        /* <DEDUP_REMOVED lines=8> */
.L_x_12693:
[----:B------:R-:W-:Y:S05]  /*3d40*/  BSYNC B0 ;  /* 0x0000000000007941 */ /* 0x000fea0003800000 */
.L_x_12692:
        /* <DEDUP_REMOVED lines=8> */
.L_x_12695:
[----:B------:R-:W-:Y:S05]  /*3dd0*/  BSYNC B0 ;  /* 0x0000000000007941 */ /* 0x000fea0003800000 */
.L_x_12694:
        /* <DEDUP_REMOVED lines=8> */
.L_x_12697:
[----:B------:R-:W-:Y:S05]  /*3e60*/  BSYNC B0 ;  /* 0x0000000000007941 */ /* 0x000fea0003800000 */
.L_x_12696:
        /* <DEDUP_REMOVED lines=23> */
.L_x_12699:
[----:B------:R-:W-:Y:S05]  /*3fe0*/  BSYNC B0 ;  /* 0x0000000000007941 */ /* 0x000fea0003800000 */
.L_x_12698:
        /* <DEDUP_REMOVED lines=8> */
.L_x_12701:
[----:B------:R-:W-:Y:S05]  /*4070*/  BSYNC B0 ;  /* 0x0000000000007941 */ /* 0x000fea0003800000 */
.L_x_12700:
        /* <DEDUP_REMOVED lines=8> */
.L_x_12703:
[----:B------:R-:W-:Y:S05]  /*4100*/  BSYNC B0 ;  /* 0x0000000000007941 */ /* 0x000fea0003800000 */
.L_x_12702:
        /* <DEDUP_REMOVED lines=8> */
.L_x_12705:
[----:B------:R-:W-:Y:S05]  /*4190*/  BSYNC B0 ;  /* 0x0000000000007941 */ /* 0x000fea0003800000 */
.L_x_12704:
[----:B------:R-:W-:Y:S01]  /*41a0*/  @!P4 ISETP.NE.U32.AND P3, PT, R8, RZ, PT ;  /* 0x000000ff0800c20c */ /* 0x000fe20003f65070 */
[----:B------:R-:W-:Y:S01]  /*41b0*/  FMUL.FTZ R6, R176, UR9 ;  /* 0x00000009b0067c20 */ /* 0x000fe20008410000 */
[----:B01----:R-:W-:Y:S01]  /*41c0*/  FMUL.FTZ R165, R179, UR9 ;  /* 0x00000009b3a57c20 */ /* 0x003fe20008410000 */
        /* <DEDUP_REMOVED lines=17> */
.L_x_12707:
[----:B------:R-:W-:Y:S05]  /*42e0*/  BSYNC B0 ;  /* 0x0000000000007941 */ /* 0x000fea0003800000 */
.L_x_12706:
        /* <DEDUP_REMOVED lines=15> */
.L_x_12624:
        /* <DEDUP_REMOVED lines=27> */
.L_x_12628:
[----:B------:R-:W-:Y:S01]  /*4590*/  HFMA2.MMA R177, -RZ, RZ, 0, 9.5367431640625e-07 ;  /* 0x00000010ffb17435 */ /* 0x000fe200000001ff */
[----:B------:R-:W-:Y:S02]  /*45a0*/  MOV R176, R167 ;  /* 0x000000a700b07202 */ /* 0x000fe40000000f00 */
[----:B------:R-:W-:Y:S02]  /*45b0*/  MOV R178, 0x1f ;  /* 0x0000001f00b27802 */ /* 0x000fe40000000f00 */
[----:B------:R-:W-:-:S07]  /*45c0*/  MOV R173, 0xffffffff ;  /* 0xffffffff00ad7802 */ /* 0x000fce0000000f00 */
[----:B-----5:R-:W-:Y:S05]  /*45d0*/  WARPSYNC.COLLECTIVE R173, `(.L_x_12709) ;  /* 0x00000000ad087348 */ /* 0x020fea0003c00000 */
[----:B------:R0:W1:Y:S02]  /*45e0*/  SHFL.DOWN P1, R175, R176, R177, R178 ;  /* 0x080000b1b0af7389 */ /* 0x00006400000200b2 */
[----:B01---5:R-:W-:Y:S01]  /*45f0*/  ENDCOLLECTIVE ;  /* 0x000000000000791b */ /* 0x023fe20003800000 */
.L_x_12709:
[----:B------:R-:W-:Y:S02]  /*4600*/  MOV R176, R165 ;  /* 0x000000a500b07202 */ /* 0x000fe40000000f00 */
[----:B------:R-:W-:-:S07]  /*4610*/  MOV R168, R175 ;  /* 0x000000af00a87202 */ /* 0x000fce0000000f00 */
[----:B------:R-:W-:Y:S05]  /*4620*/  WARPSYNC.COLLECTIVE R173, `(.L_x_12710) ;  /* 0x00000000ad087348 */ /* 0x000fea0003c00000 */
[----:B------:R0:W1:Y:S02]  /*4630*/  SHFL.DOWN P1, R175, R176, R177, R178 ;  /* 0x080000b1b0af7389 */ /* 0x00006400000200b2 */
[----:B01----:R-:W-:Y:S01]  /*4640*/  ENDCOLLECTIVE ;  /* 0x000000000000791b */ /* 0x003fe20003800000 */
.L_x_12710:
[----:B------:R-:W-:Y:S01]  /*4650*/  FADD.FTZ R168, R168, R167 ;  /* 0x000000a7a8a87221 */ /* 0x000fe20000010000 */
[----:B------:R-:W-:-:S04]  /*4660*/  HFMA2.MMA R177, -RZ, RZ, 0, 4.76837158203125e-07 ;  /* 0x00000008ffb17435 */ /* 0x000fc800000001ff */
[----:B------:R-:W-:Y:S02]  /*4670*/  MOV R176, R168 ;  /* 0x000000a800b07202 */ /* 0x000fe40000000f00 */
[----:B------:R-:W-:-:S07]  /*4680*/  MOV R170, R175 ;  /* 0x000000af00aa7202 */ /* 0x000fce0000000f00 */
[----:B------:R-:W-:Y:S05]  /*4690*/  WARPSYNC.COLLECTIVE R173, `(.L_x_12711) ;  /* 0x00000000ad087348 */ /* 0x000fea0003c00000 */
[----:B------:R0:W1:Y:S02]  /*46a0*/  SHFL.DOWN P1, R175, R176, R177, R178 ;  /* 0x080000b1b0af7389 */ /* 0x00006400000200b2 */
[----:B01----:R-:W-:Y:S01]  /*46b0*/  ENDCOLLECTIVE ;  /* 0x000000000000791b */ /* 0x003fe20003800000 */
.L_x_12711:
[----:B------:R-:W-:-:S05]  /*46c0*/  FADD.FTZ R170, R170, R165 ;  /* 0x000000a5aaaa7221 */ /* 0x000fca0000010000 */
[----:B------:R-:W-:Y:S02]  /*46d0*/  MOV R176, R170 ;  /* 0x000000aa00b07202 */ /* 0x000fe40000000f00 */
[----:B------:R-:W-:-:S07]  /*46e0*/  MOV R169, R175 ;  /* 0x000000af00a97202 */ /* 0x000fce0000000f00 */
[----:B------:R-:W-:Y:S05]  /*46f0*/  WARPSYNC.COLLECTIVE R173, `(.L_x_12712) ;  /* 0x00000000ad087348 */ /* 0x000fea0003c00000 */
[----:B------:R0:W1:Y:S02]  /*4700*/  SHFL.DOWN P1, R175, R176, R177, R178 ;  /* 0x080000b1b0af7389 */ /* 0x00006400000200b2 */
[----:B01----:R-:W-:Y:S01]  /*4710*/  ENDCOLLECTIVE ;  /* 0x000000000000791b */ /* 0x003fe20003800000 */
.L_x_12712:
[----:B------:R-:W-:Y:S01]  /*4720*/  FADD.FTZ R169, R168, R169 ;  /* 0x000000a9a8a97221 */ /* 0x000fe20000010000 */
[----:B------:R-:W-:-:S04]  /*4730*/  HFMA2.MMA R177, -RZ, RZ, 0, 2.384185791015625e-07 ;  /* 0x00000004ffb17435 */ /* 0x000fc800000001ff */
[----:B------:R-:W-:Y:S02]  /*4740*/  MOV R176, R169 ;  /* 0x000000a900b07202 */ /* 0x000fe40000000f00 */
[----:B------:R-:W-:-:S07]  /*4750*/  MOV R171, R175 ;  /* 0x000000af00ab7202 */ /* 0x000fce0000000f00 */
[----:B------:R-:W-:Y:S05]  /*4760*/  WARPSYNC.COLLECTIVE R173, `(.L_x_12713) ;  /* 0x00000000ad087348 */ /* 0x000fea0003c00000 */
[----:B------:R0:W1:Y:S02]  /*4770*/  SHFL.DOWN P1, R175, R176, R177, R178 ;  /* 0x080000b1b0af7389 */ /* 0x00006400000200b2 */
[----:B01----:R-:W-:Y:S01]  /*4780*/  ENDCOLLECTIVE ;  /* 0x000000000000791b */ /* 0x003fe20003800000 */
.L_x_12713:
[----:B------:R-:W-:-:S05]  /*4790*/  FADD.FTZ R171, R170, R171 ;  /* 0x000000abaaab7221 */ /* 0x000fca0000010000 */
[----:B------:R-:W-:Y:S02]  /*47a0*/  MOV R176, R171 ;  /* 0x000000ab00b07202 */ /* 0x000fe40000000f00 */
[----:B------:R-:W-:-:S07]  /*47b0*/  MOV R172, R175 ;  /* 0x000000af00ac7202 */ /* 0x000fce0000000f00 */
[----:B------:R-:W-:Y:S05]  /*47c0*/  WARPSYNC.COLLECTIVE R173, `(.L_x_12714) ;  /* 0x00000000ad087348 */ /* 0x000fea0003c00000 */
[----:B------:R0:W1:Y:S02]  /*47d0*/  SHFL.DOWN P1, R175, R176, R177, R178 ;  /* 0x080000b1b0af7389 */ /* 0x00006400000200b2 */
[----:B01----:R-:W-:Y:S01]  /*47e0*/  ENDCOLLECTIVE ;  /* 0x000000000000791b */ /* 0x003fe20003800000 */
.L_x_12714:
[----:B------:R-:W-:Y:S01]  /*47f0*/  FADD.FTZ R172, R169, R172 ;  /* 0x000000aca9ac7221 */ /* 0x000fe20000010000 */
[----:B------:R-:W-:-:S04]  /*4800*/  HFMA2.MMA R177, -RZ, RZ, 0, 1.1920928955078125e-07 ;  /* 0x00000002ffb17435 */ /* 0x000fc800000001ff */
[----:B------:R-:W-:Y:S02]  /*4810*/  MOV R176, R172 ;  /* 0x000000ac00b07202 */ /* 0x000fe40000000f00 */
[----:B------:R-:W-:-:S07]  /*4820*/  MOV R174, R175 ;  /* 0x000000af00ae7202 */ /* 0x000fce0000000f00 */
[----:B------:R-:W-:Y:S05]  /*4830*/  WARPSYNC.COLLECTIVE R173, `(.L_x_12715) ;  /* 0x00000000ad087348 */ /* 0x000fea0003c00000 */
[----:B------:R0:W1:Y:S02]  /*4840*/  SHFL.DOWN P1, R175, R176, R177, R178 ;  /* 0x080000b1b0af7389 */ /* 0x00006400000200b2 */
[----:B01----:R-:W-:Y:S01]  /*4850*/  ENDCOLLECTIVE ;  /* 0x000000000000791b */ /* 0x003fe20003800000 */
.L_x_12715:
[----:B------:R-:W-:-:S05]  /*4860*/  FADD.FTZ R174, R171, R174 ;  /* 0x000000aeabae7221 */ /* 0x000fca0000010000 */
[----:B------:R-:W-:Y:S02]  /*4870*/  MOV R176, R174 ;  /* 0x000000ae00b07202 */ /* 0x000fe40000000f00 */
[----:B------:R-:W-:-:S07]  /*4880*/  MOV R165, R175 ;  /* 0x000000af00a57202 */ /* 0x000fce0000000f00 */
[----:B------:R-:W-:Y:S05]  /*4890*/  WARPSYNC.COLLECTIVE R173, `(.L_x_12716) ;  /* 0x00000000ad087348 */ /* 0x000fea0003c00000 */
[----:B------:R0:W1:Y:S02]  /*48a0*/  SHFL.DOWN P1, R175, R176, R177, R178 ;  /* 0x080000b1b0af7389 */ /* 0x00006400000200b2 */
[----:B01----:R-:W-:Y:S01]  /*48b0*/  ENDCOLLECTIVE ;  /* 0x000000000000791b */ /* 0x003fe20003800000 */
.L_x_12716:
[----:B------:R-:W-:Y:S01]  /*48c0*/  FADD.FTZ R165, R172, R165 ;  /* 0x000000a5aca57221 */ /* 0x000fe20000010000 */
[----:B------:R-:W-:-:S04]  /*48d0*/  HFMA2.MMA R177, -RZ, RZ, 0, 5.9604644775390625e-08 ;  /* 0x00000001ffb17435 */ /* 0x000fc800000001ff */
[----:B------:R-:W-:Y:S02]  /*48e0*/  MOV R176, R165 ;  /* 0x000000a500b07202 */ /* 0x000fe40000000f00 */
[----:B------:R-:W-:-:S07]  /*48f0*/  MOV R167, R175 ;  /* 0x000000af00a77202 */ /* 0x000fce0000000f00 */
[----:B------:R-:W-:Y:S05]  /*4900*/  WARPSYNC.COLLECTIVE R173, `(.L_x_12717) ;  /* 0x00000000ad087348 */ /* 0x000fea0003c00000 */
[----:B------:R0:W1:Y:S02]  /*4910*/  SHFL.DOWN P1, R175, R176, R177, R178 ;  /* 0x080000b1b0af7389 */ /* 0x00006400000200b2 */
[----:B01----:R-:W-:Y:S01]  /*4920*/  ENDCOLLECTIVE ;  /* 0x000000000000791b */ /* 0x003fe20003800000 */
.L_x_12717:
[----:B------:R-:W-:-:S05]  /*4930*/  FADD.FTZ R167, R174, R167 ;  /* 0x000000a7aea77221 */ /* 0x000fca0000010000 */
[----:B------:R-:W-:Y:S02]  /*4940*/  MOV R176, R167 ;  /* 0x000000a700b07202 */ /* 0x000fe40000000f00 */
[----:B------:R-:W-:-:S07]  /*4950*/  MOV R194, R175 ;  /* 0x000000af00c27202 */ /* 0x000fce0000000f00 */
[----:B------:R-:W-:Y:S05]  /*4960*/  WARPSYNC.COLLECTIVE R173, `(.L_x_12718) ;  /* 0x00000000ad087348 */ /* 0x000fea0003c00000 */
[----:B------:R0:W1:Y:S02]  /*4970*/  SHFL.DOWN P1, R175, R176, R177, R178 ;  /* 0x080000b1b0af7389 */ /* 0x00006400000200b2 */
[----:B01----:R-:W-:Y:S01]  /*4980*/  ENDCOLLECTIVE ;  /* 0x000000000000791b */ /* 0x003fe20003800000 */
.L_x_12718:
[----:B------:R-:W-:Y:S01]  /*4990*/  MOV R168, R175 ;  /* 0x000000af00a87202 */ /* 0x000fe20000000f00 */
[----:B------:R-:W-:Y:S06]  /*49a0*/  BRA `(.L_x_12719) ;  /* 0xffffffd000dc7947 */ /* 0x000fec000383ffff */
.L_x_12720:
        /* <DEDUP_REMOVED lines=13> */
.L_x_14043:


//--------------------- .text._ZN10layer_norm13ln_bwd_kernelINS_13Kernel_traitsIfffffjLj8192ELj1ELj1ELj8ELj16ENS_18Kernel_traits_baseILj8192EfffffjLj256EEEEELb0ELb1ELb0ELb0EEEvNS_9BwdParamsE --------------------------
	.section	.text._ZN10layer_norm13ln_bwd_kernelINS_13Kernel_traitsIfffffjLj8192ELj1ELj1ELj8ELj16ENS_18Kernel_traits_baseILj8192EfffffjLj256EEEEELb0ELb1ELb0ELb0EEEvNS_9BwdParamsE,"ax",@progbits
	.align	128
        .global         _ZN10layer_norm13ln_bwd_kernelINS_13Kernel_traitsIfffffjLj8192ELj1ELj1ELj8ELj16ENS_18Kernel_traits_baseILj8192EfffffjLj256EEEEELb0ELb1ELb0ELb0EEEvNS_9BwdParamsE
        .type           _ZN10layer_norm13ln_bwd_kernelINS_13Kernel_traitsIfffffjLj8192ELj1ELj1ELj8ELj16ENS_18Kernel_traits_baseILj8192EfffffjLj256EEEEELb0ELb1ELb0ELb0EEEvNS_9BwdParamsE,@function
        .size           _ZN10layer_norm13ln_bwd_kernelINS_13Kernel_traitsIfffffjLj8192ELj1ELj1ELj8ELj16ENS_18Kernel_traits_baseILj8192EfffffjLj256EEEEELb0ELb1ELb0ELb0EEEvNS_9BwdParamsE,(.L_x_14044 - _ZN10layer_norm13ln_bwd_kernelINS_13Kernel_traitsIfffffjLj8192ELj1ELj1ELj8ELj16ENS_18Kernel_traits_baseILj8192EfffffjLj256EEEEELb0ELb1ELb0ELb0EEEvNS_9BwdParamsE)
        .other          _ZN10layer_norm13ln_bwd_kernelINS_13Kernel_traitsIfffffjLj8192ELj1ELj1ELj8ELj16ENS_18Kernel_traits_baseILj8192EfffffjLj256EEEEELb0ELb1ELb0ELb0EEEvNS_9BwdParamsE,@"STO_CUDA_ENTRY STV_DEFAULT"
_ZN10layer_norm13ln_bwd_kernelINS_13Kernel_traitsIfffffjLj8192ELj1ELj1ELj8ELj16ENS_18Kernel_traits_baseILj8192EfffffjLj256EEEEELb0ELb1ELb0ELb0EEEvNS_9BwdParamsE:
.text._ZN10layer_norm13ln_bwd_kernelINS_13Kernel_traitsIfffffjLj8192ELj1ELj1ELj8ELj16ENS_18Kernel_traits_baseILj8192EfffffjLj256EEEEELb0ELb1ELb0ELb0EEEvNS_9BwdParamsE:
[----:B------:R-:W0:Y:S01]  /*0000*/  LDC R1, c[0x0][0x28] ;  /* 0x00000a00ff017b82 */ /* 0x000e220000000800 */
[----:B------:R-:W1:Y:S01]  /*0010*/  S2R R148, SR_TID.X ;  /* 0x0000000000947919 */ /* 0x000e620000002100 */
[----:B------:R-:W-:Y:S01]  /*0020*/  ULDC UR4, c[0x0][0x218] ;  /* 0x0000860000047ab9 */ /* 0x000fe20000000800 */
[----:B0-----:R-:W-:Y:S02]  /*0030*/  IADD3 R1, R1, -0x70, RZ ;  /* 0xffffff9001017810 */ /* 0x001fe40007ffe0ff */
[----:B------:R-:W-:-:S03]  /*0040*/  LOP3.LUT R3, R3, 0xfffffff7, RZ, 0xc0, !PT ;  /* 0xfffffff703037812 */ /* 0x000fc600078ec0ff */
        /* <DEDUP_REMOVED lines=15> */
[----:B------:R1:W-:Y:S01]  /*0140*/  STL [R1+0x1c], R2 ;  /* 0x00001c0201007387 */ /* 0x0003e20000100800 */
[----:B------:R-:W-:Y:S02]  /*0150*/  MOV R85, R2 ;  /* 0x0000000200557202 */ /* 0x000fe40000000f00 */
[----:B------:R-:W-:Y:S01]  /*0160*/  LEA.HI.SX32 R0, R0, R5, 0x1e ;  /* 0x0000000500007211 */ /* 0x000fe200078ff2ff */
[----:B------:R-:W3:Y:S03]  /*0170*/  LDL.64 R100, [R1+0x50] ;  /* 0x0000500001647983 */ /* 0x000ee60000100a00 */
[C---:B------:R-:W-:Y:S01]  /*0180*/  LOP3.LUT P1, RZ, R0.reuse, 0xffffff00, RZ, 0xc0, !PT ;  /* 0xffffff0000ff7812 */ /* 0x040fe2000782c0ff */
[----:B------:R-:W3:Y:S01]  /*0190*/  LDL.64 R102, [R1+0x58] ;  /* 0x0000580001667983 */ /* 0x000ee20000100a00 */
[----:B------:R-:W-:-:S02]  /*01a0*/  ISETP.GE.U32.AND P6, PT, R0, 0x200, PT ;  /* 0x000002000000780c */ /* 0x000fc40003fc6070 */
[C---:B------:R-:W-:Y:S01]  /*01b0*/  ISETP.GE.U32.AND P5, PT, R0.reuse, 0x300, PT ;  /* 0x000003000000780c */ /* 0x040fe20003fa6070 */
[----:B------:R-:W4:Y:S01]  /*01c0*/  LDL.64 R104, [R1+0x60] ;  /* 0x0000600001687983 */ /* 0x000f220000100a00 */
[----:B------:R-:W-:-:S03]  /*01d0*/  ISETP.GE.U32.AND P4, PT, R0, 0x400, PT ;  /* 0x000004000000780c */ /* 0x000fc60003f86070 */
[----:B------:R-:W4:Y:S04]  /*01e0*/  LDL.64 R106, [R1+0x68] ;  /* 0x00006800016a7983 */ /* 0x000f280000100a00 */
[----:B--2---:R-:W2:Y:S01]  /*01f0*/  @P1 LDC.64 R4, c[0x0][0x260] ;  /* 0x00009800ff041b82 */ /* 0x004ea20000000a00 */
[----:B------:R-:W-:Y:S01]  /*0200*/  @P1 LOP3.LUT R3, R3, 0x8, RZ, 0xfc, !PT ;  /* 0x0000000803031812 */ /* 0x000fe200078efcff */
[----:B------:R-:W-:Y:S01]  /*0210*/  ULDC.64 UR4, c[0x0][0x208] ;  /* 0x0000820000047ab9 */ /* 0x000fe20000000a00 */
[----:B------:R-:W4:Y:S02]  /*0220*/  LDL.64 R96, [R1+0x30] ;  /* 0x0000300001607983 */ /* 0x000f240000100a00 */
[----:B------:R-:W-:Y:S02]  /*0230*/  LOP3.LUT R3, R3, 0xfffffffb, RZ, 0xc0, !PT ;  /* 0xfffffffb03037812 */ /* 0x000fe400078ec0ff */
[----:B------:R-:W4:Y:S01]  /*0240*/  LDL.64 R98, [R1+0x38] ;  /* 0x0000380001627983 */ /* 0x000f220000100a00 */
[----:B------:R-:W0:Y:S01]  /*0250*/  @P1 LDC.64 R6, c[0x0][0x278] ;  /* 0x00009e00ff061b82 */ /* 0x000e220000000a00 */
[----:B------:R-:W-:-:S02]  /*0260*/  @P6 LOP3.LUT R3, R3, 0x4, RZ, 0xfc, !PT ;  /* 0x0000000403036812 */ /* 0x000fc400078efcff */
[----:B------:R-:W4:Y:S02]  /*0270*/  LDL.64 R92, [R1+0x40] ;  /* 0x00004000015c7983 */ /* 0x000f240000100a00 */
[----:B------:R-:W-:Y:S02]  /*0280*/  LOP3.LUT R3, R3, 0xfffffffd, RZ, 0xc0, !PT ;  /* 0xfffffffd03037812 */ /* 0x000fe400078ec0ff */
[----:B------:R-:W4:Y:S01]  /*0290*/  LDL.64 R94, [R1+0x48] ;  /* 0x00004800015e7983 */ /* 0x000f220000100a00 */
[----:B------:R-:W1:Y:S01]  /*02a0*/  @P6 LDC.64 R8, c[0x0][0x260] ;  /* 0x00009800ff086b82 */ /* 0x000e620000000a00 */
[----:B------:R-:W-:Y:S02]  /*02b0*/  @P5 LOP3.LUT R3, R3, 0x2, RZ, 0xfc, !PT ;  /* 0x0000000203035812 */ /* 0x000fe400078efcff */
[----:B------:R-:W4:Y:S02]  /*02c0*/  LDL.64 R88, [R1+0x20] ;  /* 0x0000200001587983 */ /* 0x000f240000100a00 */
[----:B------:R-:W-:-:S02]  /*02d0*/  LOP3.LUT R3, R3, 0xfffffffe, RZ, 0xc0, !PT ;  /* 0xfffffffe03037812 */ /* 0x000fc400078ec0ff */
[----:B------:R-:W4:Y:S01]  /*02e0*/  LDL.64 R90, [R1+0x28] ;  /* 0x00002800015a7983 */ /* 0x000f220000100a00 */
[----:B------:R-:W1:Y:S01]  /*02f0*/  @P6 LDC.64 R10, c[0x0][0x278] ;  /* 0x00009e00ff0a6b82 */ /* 0x000e620000000a00 */
[----:B--2---:R-:W-:Y:S01]  /*0300*/  @P1 IMAD.WIDE.U32 R4, R85, 0x10, R4 ;  /* 0x0000001055041825 */ /* 0x004fe200078e0004 */
[----:B------:R-:W-:-:S03]  /*0310*/  @P4 LOP3.LUT R3, R3, 0x1, RZ, 0xfc, !PT ;  /* 0x0000000103034812 */ /* 0x000fc600078efcff */
[C---:B0-----:R-:W-:Y:S01]  /*0320*/  @P1 IMAD.WIDE.U32 R6, R85.reuse, 0x10, R6 ;  /* 0x0000001055061825 */ /* 0x041fe200078e0006 */
[----:B------:R-:W-:Y:S02]  /*0330*/  @P1 LOP3.LUT R85, R85, 0x100, RZ, 0xfc, !PT ;  /* 0x0000010055551812 */ /* 0x000fe400078efcff */
[----:B------:R-:W0:Y:S01]  /*0340*/  @P5 LDC.64 R18, c[0x0][0x278] ;  /* 0x00009e00ff125b82 */ /* 0x000e220000000a00 */
[----:B-1----:R-:W-:Y:S02]  /*0350*/  P2R R2, PR, RZ, 0x40 ;  /* 0x00000040ff027803 */ /* 0x002fe40000000000 */
[----:B------:R-:W-:-:S05]  /*0360*/  @P6 IMAD.WIDE.U32 R12, R85, 0x10, R8 ;  /* 0x00000010550c6825 */ /* 0x000fca00078e0008 */
[----:B------:R-:W1:Y:S01]  /*0370*/  @P5 LDC.64 R16, c[0x0][0x260] ;  /* 0x00009800ff105b82 */ /* 0x000e620000000a00 */
[C---:B------:R-:W-:Y:S01]  /*0380*/  @P6 IMAD.WIDE.U32 R14, R85.reuse, 0x10, R10 ;  /* 0x00000010550e6825 */ /* 0x040fe200078e000a */
[----:B------:R-:W-:-:S06]  /*0390*/  @P6 IADD3 R85, R85, 0x100, RZ ;  /* 0x0000010055556810 */ /* 0x000fcc0007ffe0ff */
[----:B------:R-:W2:Y:S01]  /*03a0*/  @P4 LDC.64 R64, c[0x0][0x260] ;  /* 0x00009800ff404b82 */ /* 0x000ea20000000a00 */
[----:B------:R-:W-:Y:S02]  /*03b0*/  LOP3.LUT P6, RZ, R3, 0x8, RZ, 0xc0, !PT ;  /* 0x0000000803ff7812 */ /* 0x000fe400078cc0ff */
[----:B------:R-:W-:Y:S01]  /*03c0*/  ISETP.GE.U32.AND P0, PT, R0, 0x500, PT ;  /* 0x000005000000780c */ /* 0x000fe20003f06070 */
[----:B0-----:R-:W-:-:S04]  /*03d0*/  @P5 IMAD.WIDE.U32 R18, R85, 0x10, R18 ;  /* 0x0000001055125825 */ /* 0x001fc800078e0012 */
[----:B------:R-:W0:Y:S01]  /*03e0*/  @P4 LDC.64 R66, c[0x0][0x278] ;  /* 0x00009e00ff424b82 */ /* 0x000e220000000a00 */
[----:B-1----:R-:W-:Y:S01]  /*03f0*/  @P5 IMAD.WIDE.U32 R16, R85, 0x10, R16 ;  /* 0x0000001055105825 */ /* 0x002fe200078e0010 */
[----:B------:R-:W-:-:S06]  /*0400*/  ISETP.GE.U32.AND P1, PT, R0, 0x600, PT ;  /* 0x000006000000780c */ /* 0x000fcc0003f26070 */
[----:B------:R-:W1:Y:S01]  /*0410*/  @P0 LDC.64 R8, c[0x0][0x260] ;  /* 0x00009800ff080b82 */ /* 0x000e620000000a00 */
[----:B------:R-:W5:Y:S01]  /*0420*/  @P5 LDG.E.128 R20, desc[UR4][R16.64] ;  /* 0x0000000410145981 */ /* 0x000f62000c1e1d00 */
[----:B------:R-:W-:-:S06]  /*0430*/  ISETP.GE.U32.AND P2, PT, R0, 0x700, PT ;  /* 0x000007000000780c */ /* 0x000fcc0003f46070 */
[----:B------:R-:W1:Y:S01]  /*0440*/  @P0 LDC.64 R10, c[0x0][0x278] ;  /* 0x00009e00ff0a0b82 */ /* 0x000e620000000a00 */
[----:B---3--:R-:W3:Y:S01]  /*0450*/  @P6 LDG.E.128 R100, desc[UR4][R6.64] ;  /* 0x0000000406646981 */ /* 0x008ee2000c1e1d00 */
[----:B------:R-:W-:-:S06]  /*0460*/  ISETP.GE.U32.AND P3, PT, R0, 0x800, PT ;  /* 0x000008000000780c */ /* 0x000fcc0003f66070 */
[----:B------:R-:W1:Y:S01]  /*0470*/  @P1 LDC.64 R72, c[0x0][0x260] ;  /* 0x00009800ff481b82 */ /* 0x000e620000000a00 */
[----:B----4-:R-:W4:Y:S07]  /*0480*/  @P6 LDG.E.128 R104, desc[UR4][R4.64] ;  /* 0x0000000404686981 */ /* 0x010f2e000c1e1d00 */
[----:B------:R-:W1:Y:S01]  /*0490*/  @P1 LDC.64 R74, c[0x0][0x278] ;  /* 0x00009e00ff4a1b82 */ /* 0x000e620000000a00 */
[----:B------:R-:W2:Y:S07]  /*04a0*/  @P5 LDG.E.128 R88, desc[UR4][R18.64] ;  /* 0x0000000412585981 */ /* 0x000eae000c1e1d00 */
[----:B------:R-:W1:Y:S01]  /*04b0*/  @P2 LDC.64 R76, c[0x0][0x260] ;  /* 0x00009800ff4c2b82 */ /* 0x000e620000000a00 */
[----:B------:R-:W-:-:S07]  /*04c0*/  @P5 IADD3 R85, R85, 0x100, RZ ;  /* 0x0000010055555810 */ /* 0x000fce0007ffe0ff */
[----:B------:R-:W1:Y:S01]  /*04d0*/  @P2 LDC.64 R78, c[0x0][0x278] ;  /* 0x00009e00ff4e2b82 */ /* 0x000e620000000a00 */
[----:B---3--:R3:W-:Y:S07]  /*04e0*/  @P6 STL.64 [R1+0x50], R100 ;  /* 0x0000506401006387 */ /* 0x0087ee0000100a00 */
[----:B------:R-:W3:Y:S01]  /*04f0*/  @P3 LDC.64 R80, c[0x0][0x260] ;  /* 0x00009800ff503b82 */ /* 0x000ee20000000a00 */
[----:B------:R3:W-:Y:S04]  /*0500*/  @P6 STL.64 [R1+0x58], R102 ;  /* 0x0000586601006387 */ /* 0x0007e80000100a00 */
[----:B----4-:R4:W-:Y:S03]  /*0510*/  @P6 STL.64 [R1+0x60], R104 ;  /* 0x0000606801006387 */ /* 0x0109e60000100a00 */
[----:B------:R-:W4:Y:S01]  /*0520*/  @P3 LDC.64 R82, c[0x0][0x278] ;  /* 0x00009e00ff523b82 */ /* 0x000f220000000a00 */
[----:B------:R4:W-:Y:S01]  /*0530*/  @P6 STL.64 [R1+0x68], R106 ;  /* 0x0000686a01006387 */ /* 0x0009e20000100a00 */
[----:B------:R-:W-:-:S13]  /*0540*/  ISETP.NE.AND P6, PT, R2, RZ, PT ;  /* 0x000000ff0200720c */ /* 0x000fda0003fc5270 */
[----:B------:R-:W4:Y:S04]  /*0550*/  @P6 LDG.E.128 R96, desc[UR4][R12.64] ;  /* 0x000000040c606981 */ /* 0x000f28000c1e1d00 */
[----:B------:R-:W4:Y:S01]  /*0560*/  @P6 LDG.E.128 R92, desc[UR4][R14.64] ;  /* 0x000000040e5c6981 */ /* 0x000f22000c1e1d00 */
[----:B--2---:R-:W-:-:S04]  /*0570*/  @P4 IMAD.WIDE.U32 R64, R85, 0x10, R64 ;  /* 0x0000001055404825 */ /* 0x004fc800078e0040 */
[C---:B0-----:R-:W-:Y:S01]  /*0580*/  @P4 IMAD.WIDE.U32 R66, R85.reuse, 0x10, R66 ;  /* 0x0000001055424825 */ /* 0x041fe200078e0042 */
[----:B------:R-:W-:Y:S01]  /*0590*/  @P4 IADD3 R85, R85, 0x100, RZ ;  /* 0x0000010055554810 */ /* 0x000fe20007ffe0ff */
[----:B------:R0:W5:Y:S04]  /*05a0*/  @P4 LDG.E.128 R24, desc[UR4][R64.64] ;  /* 0x0000000440184981 */ /* 0x000168000c1e1d00 */
[----:B-1----:R-:W-:Y:S01]  /*05b0*/  @P0 IMAD.WIDE.U32 R68, R85, 0x10, R8 ;  /* 0x0000001055440825 */ /* 0x002fe200078e0008 */
[----:B------:R-:W-:Y:S01]  /*05c0*/  LOP3.LUT R3, R3, 0xffffffef, RZ, 0xc0, !PT ;  /* 0xffffffef03037812 */ /* 0x000fe200078ec0ff */
[----:B------:R1:W5:Y:S02]  /*05d0*/  @P4 LDG.E.128 R28, desc[UR4][R66.64] ;  /* 0x00000004421c4981 */ /* 0x000364000c1e1d00 */
[C---:B------:R-:W-:Y:S01]  /*05e0*/  @P0 IMAD.WIDE.U32 R70, R85.reuse, 0x10, R10 ;  /* 0x0000001055460825 */ /* 0x040fe200078e000a */
[----:B------:R-:W-:Y:S01]  /*05f0*/  @P0 IADD3 R85, R85, 0x100, RZ ;  /* 0x0000010055550810 */ /* 0x000fe20007ffe0ff */
[----:B------:R2:W5:Y:S04]  /*0600*/  @P0 LDG.E.128 R32, desc[UR4][R68.64] ;  /* 0x0000000444200981 */ /* 0x000568000c1e1d00 */
[C---:B------:R-:W-:Y:S01]  /*0610*/  @P1 IMAD.WIDE.U32 R72, R85.reuse, 0x10, R72 ;  /* 0x0000001055481825 */ /* 0x040fe200078e0048 */
[----:B------:R-:W-:Y:S01]  /*0620*/  LEA.HI R2, R148, UR6, RZ, 0x18 ;  /* 0x0000000694027c11 */ /* 0x000fe2000f8fc0ff */
[----:B------:R2:W5:Y:S02]  /*0630*/  @P0 LDG.E.128 R36, desc[UR4][R70.64] ;  /* 0x0000000446240981 */ /* 0x000564000c1e1d00 */
[C---:B------:R-:W-:Y:S01]  /*0640*/  @P1 IMAD.WIDE.U32 R74, R85.reuse, 0x10, R74 ;  /* 0x00000010554a1825 */ /* 0x040fe200078e004a */
[----:B------:R-:W-:Y:S01]  /*0650*/  @P1 IADD3 R85, R85, 0x100, RZ ;  /* 0x0000010055551810 */ /* 0x000fe20007ffe0ff */
[----:B------:R2:W5:Y:S04]  /*0660*/  @P1 LDG.E.128 R40, desc[UR4][R72.64] ;  /* 0x0000000448281981 */ /* 0x000568000c1e1d00 */
[----:B------:R-:W-:Y:S01]  /*0670*/  @P2 IMAD.WIDE.U32 R76, R85, 0x10, R76 ;  /* 0x00000010554c2825 */ /* 0x000fe200078e004c */
[----:B------:R-:W-:Y:S01]  /*0680*/  @P3 LOP3.LUT R3, R3, 0x10, RZ, 0xfc, !PT ;  /* 0x0000001003033812 */ /* 0x000fe200078efcff */
[----:B------:R2:W5:Y:S02]  /*0690*/  @P1 LDG.E.128 R44, desc[UR4][R74.64] ;  /* 0x000000044a2c1981 */ /* 0x000564000c1e1d00 */
[C---:B------:R-:W-:Y:S01]  /*06a0*/  @P2 IMAD.WIDE.U32 R78, R85.reuse, 0x10, R78 ;  /* 0x00000010554e2825 */ /* 0x040fe200078e004e */
[----:B------:R-:W-:Y:S01]  /*06b0*/  @P2 IADD3 R85, R85, 0x100, RZ ;  /* 0x0000010055552810 */ /* 0x000fe20007ffe0ff */
[----:B------:R2:W5:Y:S04]  /*06c0*/  @P2 LDG.E.128 R48, desc[UR4][R76.64] ;  /* 0x000000044c302981 */ /* 0x000568000c1e1d00 */
[C---:B---3--:R-:W-:Y:S01]  /*06d0*/  @P3 IMAD.WIDE.U32 R8, R85.reuse, 0x10, R80 ;  /* 0x0000001055083825 */ /* 0x048fe200078e0050 */
[----:B------:R3:W5:Y:S03]  /*06e0*/  @P2 LDG.E.128 R52, desc[UR4][R78.64] ;  /* 0x000000044e342981 */ /* 0x000766000c1e1d00 */
[----:B----4-:R-:W-:Y:S01]  /*06f0*/  @P3 IMAD.WIDE.U32 R10, R85, 0x10, R82 ;  /* 0x00000010550a3825 */ /* 0x010fe200078e0052 */
[----:B------:R4:W5:Y:S04]  /*0700*/  @P3 LDG.E.128 R56, desc[UR4][R8.64] ;  /* 0x0000000408383981 */ /* 0x000968000c1e1d00 */
[----:B------:R4:W5:Y:S01]  /*0710*/  @P3 LDG.E.128 R60, desc[UR4][R10.64] ;  /* 0x000000040a3c3981 */ /* 0x000962000c1e1d00 */
[----:B------:R-:W-:-:S02]  /*0720*/  ISETP.GE.AND P3, PT, R2, UR7, PT ;  /* 0x0000000702007c0c */ /* 0x000fc4000bf66270 */
[----:B0-----:R-:W-:Y:S02]  /*0730*/  CS2R R64, SRZ ;  /* 0x0000000000407805 */ /* 0x001fe4000001ff00 */
[----:B-1----:R-:W-:Y:S02]  /*0740*/  CS2R R66, SRZ ;  /* 0x0000000000427805 */ /* 0x002fe4000001ff00 */
[----:B------:R-:W-:Y:S02]  /*0750*/  CS2R R164, SRZ ;  /* 0x0000000000a47805 */ /* 0x000fe4000001ff00 */
[----:B------:R-:W-:Y:S02]  /*0760*/  CS2R R166, SRZ ;  /* 0x0000000000a67805 */ /* 0x000fe4000001ff00 */
[----:B--2---:R-:W-:Y:S02]  /*0770*/  CS2R R68, SRZ ;  /* 0x0000000000447805 */ /* 0x004fe4000001ff00 */
[----:B------:R-:W-:-:S02]  /*0780*/  CS2R R70, SRZ ;  /* 0x0000000000467805 */ /* 0x000fc4000001ff00 */
[----:B------:R-:W-:Y:S02]  /*0790*/  CS2R R72, SRZ ;  /* 0x0000000000487805 */ /* 0x000fe4000001ff00 */
[----:B------:R-:W-:Y:S02]  /*07a0*/  CS2R R74, SRZ ;  /* 0x00000000004a7805 */ /* 0x000fe4000001ff00 */
[----:B------:R-:W-:Y:S02]  /*07b0*/  CS2R R76, SRZ ;  /* 0x00000000004c7805 */ /* 0x000fe4000001ff00 */
[----:B---3--:R-:W-:Y:S02]  /*07c0*/  CS2R R78, SRZ ;  /* 0x00000000004e7805 */ /* 0x008fe4000001ff00 */
        /* <DEDUP_REMOVED lines=32> */
[----:B------:R0:W-:Y:S04]  /*09d0*/  @P6 STL.64 [R1+0x30], R96 ;  /* 0x0000306001006387 */ /* 0x0001e80000100a00 */
[----:B------:R1:W-:Y:S04]  /*09e0*/  @P6 STL.64 [R1+0x38], R98 ;  /* 0x0000386201006387 */ /* 0x0003e80000100a00 */
[----:B------:R2:W-:Y:S04]  /*09f0*/  @P6 STL.64 [R1+0x40], R92 ;  /* 0x0000405c01006387 */ /* 0x0005e80000100a00 */
[----:B------:R3:W-:Y:S01]  /*0a00*/  @P6 STL.64 [R1+0x48], R94 ;  /* 0x0000485e01006387 */ /* 0x0007e20000100a00 */
[----:B0-----:R-:W-:-:S03]  /*0a10*/  CS2R R96, SRZ ;  /* 0x0000000000607805 */ /* 0x001fc6000001ff00 */
[----:B------:R0:W-:Y:S01]  /*0a20*/  @P5 STL.64 [R1+0x20], R88 ;  /* 0x0000205801005387 */ /* 0x0001e20000100a00 */
[----:B-1----:R-:W-:-:S03]  /*0a30*/  CS2R R98, SRZ ;  /* 0x0000000000627805 */ /* 0x002fc6000001ff00 */
[----:B------:R1:W-:Y:S01]  /*0a40*/  @P5 STL.64 [R1+0x28], R90 ;  /* 0x0000285a01005387 */ /* 0x0003e20000100a00 */
[----:B--2---:R-:W-:Y:S02]  /*0a50*/  CS2R R92, SRZ ;  /* 0x00000000005c7805 */ /* 0x004fe4000001ff00 */
[----:B---3--:R-:W-:Y:S02]  /*0a60*/  CS2R R94, SRZ ;  /* 0x00000000005e7805 */ /* 0x008fe4000001ff00 */
[----:B0-----:R-:W-:Y:S02]  /*0a70*/  CS2R R88, SRZ ;  /* 0x0000000000587805 */ /* 0x001fe4000001ff00 */
[----:B-1----:R-:W-:Y:S01]  /*0a80*/  CS2R R90, SRZ ;  /* 0x00000000005a7805 */ /* 0x002fe2000001ff00 */
[----:B----4-:R-:W-:Y:S06]  /*0a90*/  @P3 BRA `(.L_x_12721) ;  /* 0x00000038007c3947 */ /* 0x010fec0003800000 */
[----:B------:R-:W-:Y:S01]  /*0aa0*/  HFMA2.MMA R0, -RZ, RZ, 0, 5.9604644775390625e-08 ;  /* 0x00000001ff007435 */ /* 0x000fe200000001ff */
[----:B------:R-:W-:Y:S01]  /*0ab0*/  ULDC.64 UR6, c[0x0][0x270] ;  /* 0x00009c0000067ab9 */ /* 0x000fe20000000a00 */
[----:B------:R-:W-:Y:S02]  /*0ac0*/  MOV R65, RZ ;  /* 0x000000ff00417202 */ /* 0x000fe40000000f00 */
[----:B------:R-:W-:-:S03]  /*0ad0*/  ISETP.NE.U32.AND P3, PT, RZ, UR6, PT ;  /* 0x00000006ff007c0c */ /* 0x000fc6000bf65070 */
[----:B------:R0:W-:Y:S01]  /*0ae0*/  STL.S16 [R1+0x14], R0 ;  /* 0x0000140001007387 */ /* 0x0001e20000100600 */
[----:B------:R-:W-:-:S13]  /*0af0*/  ISETP.NE.AND.EX P3, PT, RZ, UR7, PT, P3 ;  /* 0x00000007ff007c0c */ /* 0x000fda000bf65330 */
.L_x_12755:
[----:B--234-:R-:W1:Y:S01]  /*0b00*/  LDC.64 R198, c[0x0][0x250] ;  /* 0x00009400ffc67b82 */ /* 0x01ce620000000a00 */
[----:B------:R-:W-:Y:S02]  /*0b10*/  SHF.R.S32.HI R6, RZ, 0x1f, R2 ;  /* 0x0000001fff067819 */ /* 0x000fe40000011402 */
[----:B------:R-:W-:-:S05]  /*0b20*/  LOP3.LUT P5, RZ, R3, 0x8, RZ, 0xc0, !PT ;  /* 0x0000000803ff7812 */ /* 0x000fca00078ac0ff */
[----:B------:R-:W2:Y:S01]  /*0b30*/  @P3 LDC.64 R4, c[0x0][0x270] ;  /* 0x00009c00ff043b82 */ /* 0x000ea20000000a00 */
[----:B-1----:R-:W-:-:S05]  /*0b40*/  IMAD.WIDE R198, R2, 0x4, R198 ;  /* 0x0000000402c67825 */ /* 0x002fca00078e02c6 */
[----:B-----5:R-:W5:Y:S01]  /*0b50*/  LDG.E R205, desc[UR4][R198.64] ;  /* 0x00000004c6cd7981 */ /* 0x020f62000c1e1900 */
[C---:B--2---:R-:W-:Y:S02]  /*0b60*/  @P3 LEA R196, P4, R2.reuse, R4, 0x2 ;  /* 0x0000000402c43211 */ /* 0x044fe400078810ff */
[----:B------:R-:W-:Y:S02]  /*0b70*/  MOV R4, 0x3f800000 ;  /* 0x3f80000000047802 */ /* 0x000fe40000000f00 */
[----:B------:R-:W-:Y:S01]  /*0b80*/  @P3 LEA.HI.X R197, R2, R5, R6, 0x2, P4 ;  /* 0x0000000502c53211 */ /* 0x000fe200020f1406 */
[----:B------:R-:W1:Y:S04]  /*0b90*/  S2R R200, SR_TID.X ;  /* 0x0000000000c87919 */ /* 0x000e680000002100 */
[----:B------:R2:W5:Y:S02]  /*0ba0*/  @P3 LDG.E R4, desc[UR4][R196.64] ;  /* 0x00000004c4043981 */ /* 0x000564000c1e1900 */
[----:B--2---:R-:W2:Y:S01]  /*0bb0*/  LDC.64 R196, c[0x0][0x258] ;  /* 0x00009600ffc47b82 */ /* 0x004ea20000000a00 */
[----:B------:R-:W-:-:S05]  /*0bc0*/  MOV R19, UR13 ;  /* 0x0000000d00137c02 */ /* 0x000fca0008000f00 */
[----:B------:R3:W-:Y:S01]  /*0bd0*/  STL [R1+0x18], R19 ;  /* 0x0000181301007387 */ /* 0x0007e20000100800 */
[C---:B------:R-:W-:Y:S02]  /*0be0*/  IMAD R6, R2.reuse, R19, RZ ;  /* 0x0000001302067224 */ /* 0x040fe400078e02ff */
[----:B--2---:R-:W-:-:S05]  /*0bf0*/  IMAD.WIDE R196, R2, 0x4, R196 ;  /* 0x0000000402c47825 */ /* 0x004fca00078e02c4 */
[----:B------:R1:W5:Y:S02]  /*0c00*/  LDG.E R5, desc[UR4][R196.64] ;  /* 0x00000004c4057981 */ /* 0x000364000c1e1900 */
[----:B-1----:R-:W-:-:S05]  /*0c10*/  LOP3.LUT R196, R200, 0xff, RZ, 0xc0, !PT ;  /* 0x000000ffc8c47812 */ /* 0x002fca00078ec0ff */
[----:B------:R1:W-:Y:S01]  /*0c20*/  STL [R1+0x1c], R196 ;  /* 0x00001cc401007387 */ /* 0x0003e20000100800 */
[----:B---3--:R-:W-:-:S04]  /*0c30*/  SHF.R.S32.HI R19, RZ, 0x1f, R6 ;  /* 0x0000001fff137819 */ /* 0x008fc80000011406 */
[----:B------:R-:W-:Y:S01]  /*0c40*/  LEA.HI R6, R19, R6, RZ, 0x2 ;  /* 0x0000000613067211 */ /* 0x000fe200078f10ff */
[----:B------:R-:W-:Y:S03]  /*0c50*/  BSSY B0, `(.L_x_12722) ;  /* 0x0000035000007945 */ /* 0x000fe60003800000 */
[----:B------:R-:W-:Y:S02]  /*0c60*/  LEA.HI.SX32 R6, R6, R196, 0x1e ;  /* 0x000000c406067211 */ /* 0x000fe400078ff2ff */
[----:B------:R-:W-:Y:S02]  /*0c70*/  MOV R19, RZ ;  /* 0x000000ff00137202 */ /* 0x000fe40000000f00 */
[----:B------:R-:W-:Y:S02]  /*0c80*/  MOV R204, RZ ;  /* 0x000000ff00cc7202 */ /* 0x000fe40000000f00 */
[----:B------:R-:W-:Y:S01]  /*0c90*/  MOV R212, R6 ;  /* 0x0000000600d47202 */ /* 0x000fe20000000f00 */
[----:B-1----:R-:W-:Y:S06]  /*0ca0*/  @!P5 BRA `(.L_x_12723) ;  /* 0x0000000000bcd947 */ /* 0x002fec0003800000 */
[----:B------:R-:W-:Y:S01]  /*0cb0*/  ISETP.NE.U32.AND P4, PT, RZ, UR8, PT ;  /* 0x00000008ff007c0c */ /* 0x000fe2000bf85070 */
[----:B------:R-:W1:Y:S01]  /*0cc0*/  LDC.U8 R200, c[0x0][0x2a0] ;  /* 0x0000a800ffc87b82 */ /* 0x000e620000000000 */
        /* <DEDUP_REMOVED lines=10> */
[----:B-1----:R-:W-:Y:S01]  /*0d70*/  ISETP.NE.AND P4, PT, R200, RZ, PT ;  /* 0x000000ffc800720c */ /* 0x002fe20003f85270 */
[----:B0-----:R-:W0:Y:S02]  /*0d80*/  LDC.64 R196, c[0x0][0x2b8] ;  /* 0x0000ae00ffc47b82 */ /* 0x001e240000000a00 */
[----:B------:R-:W2:Y:S01]  /*0d90*/  LDG.E.128 R200, desc[UR4][R198.64] ;  /* 0x00000004c6c87981 */ /* 0x000ea2000c1e1d00 */
[----:B-----5:R-:W-:Y:S01]  /*0da0*/  FSEL R0, R205, RZ, !P4 ;  /* 0x000000ffcd007208 */ /* 0x020fe20006000000 */
        /* <DEDUP_REMOVED lines=11> */
[----:B------:R-:W-:Y:S01]  /*0e60*/  FMUL.FTZ R231, R230, R197 ;  /* 0x000000c5e6e77220 */ /* 0x000fe20000410000 */
[----:B----4-:R-:W-:Y:S01]  /*0e70*/  FMUL.FTZ R230, R229, R198 ;  /* 0x000000c6e5e67220 */ /* 0x010fe20000410000 */
        /* <DEDUP_REMOVED lines=18> */
.L_x_12723:
[----:B------:R-:W-:Y:S05]  /*0fa0*/  BSYNC B0 ;  /* 0x0000000000007941 */ /* 0x000fea0003800000 */
.L_x_12722:
[----:B------:R-:W-:Y:S01]  /*0fb0*/  LOP3.LUT P4, RZ, R3, 0x4, RZ, 0xc0, !PT ;  /* 0x0000000403ff7812 */ /* 0x000fe2000788c0ff */
[----:B------:R-:W-:-:S12]  /*0fc0*/  BSSY B0, `(.L_x_12724) ;  /* 0x0000033000007945 */ /* 0x000fd80003800000 */
[----:B------:R-:W-:Y:S05]  /*0fd0*/  @!P4 BRA `(.L_x_12725) ;  /* 0x0000000000c4c947 */ /* 0x000fea0003800000 */
[----:B------:R-:W-:Y:S01]  /*0fe0*/  ISETP.NE.U32.AND P4, PT, RZ, UR8, PT ;  /* 0x00000008ff007c0c */ /* 0x000fe2000bf85070 */
[----:B------:R-:W1:Y:S01]  /*0ff0*/  LDC.U8 R198, c[0x0][0x2a0] ;  /* 0x0000a800ffc67b82 */ /* 0x000e620000000000 */
[----:B------:R-:W2:Y:S02]  /*1000*/  LDL R242, [R1+0x30] ;  /* 0x0000300001f27983 */ /* 0x000ea40000100800 */
[----:B------:R-:W-:Y:S02]  /*1010*/  ISETP.NE.AND.EX P4, PT, RZ, UR9, PT, P4 ;  /* 0x00000009ff007c0c */ /* 0x000fe4000bf85340 */
[----:B------:R-:W3:Y:S03]  /*1020*/  LDL R222, [R1+0x34] ;  /* 0x0000340001de7983 */ /* 0x000ee60000100800 */
[----:B------:R-:W4:Y:S01]  /*1030*/  LDC.64 R200, c[0x0][0x2b8] ;  /* 0x0000ae00ffc87b82 */ /* 0x000f220000000a00 */
[----:B------:R-:W3:Y:S07]  /*1040*/  LDL R216, [R1+0x38] ;  /* 0x0000380001d87983 */ /* 0x000eee0000100800 */
[----:B------:R-:W-:-:S04]  /*1050*/  @P4 LEA R196, P5, R212, UR8, 0x4 ;  /* 0x00000008d4c44c11 */ /* 0x000fc8000f8a20ff */
[----:B------:R-:W-:-:S05]  /*1060*/  @P4 LEA.HI.X R197, R212, UR9, RZ, 0x4, P5 ;  /* 0x00000009d4c54c11 */ /* 0x000fca000a8f24ff */
[----:B------:R0:W5:Y:S02]  /*1070*/  @P4 LDG.E.128 R156, desc[UR4][R196.64] ;  /* 0x00000004c49c4981 */ /* 0x000164000c1e1d00 */
[----:B0-----:R-:W-:-:S04]  /*1080*/  LEA R196, P4, R212, UR10, 0x4 ;  /* 0x0000000ad4c47c11 */ /* 0x001fc8000f8820ff */
[----:B------:R-:W-:Y:S02]  /*1090*/  LEA.HI.X R197, R212, UR11, RZ, 0x4, P4 ;  /* 0x0000000bd4c57c11 */ /* 0x000fe4000a0f24ff */
[----:B-1----:R-:W-:-:S04]  /*10a0*/  ISETP.NE.AND P4, PT, R198, RZ, PT ;  /* 0x000000ffc600720c */ /* 0x002fc80003f85270 */
[----:B------:R-:W2:Y:S01]  /*10b0*/  LDG.E.128 R196, desc[UR4][R196.64] ;  /* 0x00000004c4c47981 */ /* 0x000ea2000c1e1d00 */
[----:B----4-:R-:W-:Y:S01]  /*10c0*/  IMAD.WIDE.U32 R200, R212, 0x10, R200 ;  /* 0x00000010d4c87825 */ /* 0x010fe200078e00c8 */
[----:B-----5:R-:W-:-:S05]  /*10d0*/  FSEL R13, R205, RZ, !P4 ;  /* 0x000000ffcd0d7208 */ /* 0x020fca0006000000 */
[----:B------:R-:W4:Y:S01]  /*10e0*/  LDG.E.128 R200, desc[UR4][R200.64] ;  /* 0x00000004c8c87981 */ /* 0x000f22000c1e1d00 */
[C---:B--2---:R-:W-:Y:S01]  /*10f0*/  FADD.FTZ R196, -R13.reuse, R196 ;  /* 0x000000c40dc47221 */ /* 0x044fe20000010100 */
[C---:B------:R-:W-:Y:S01]  /*1100*/  FADD.FTZ R197, -R13.reuse, R197 ;  /* 0x000000c50dc57221 */ /* 0x040fe20000010100 */
[C---:B------:R-:W-:Y:S01]  /*1110*/  FADD.FTZ R198, -R13.reuse, R198 ;  /* 0x000000c60dc67221 */ /* 0x040fe20000010100 */
[----:B------:R-:W-:Y:S02]  /*1120*/  FADD.FTZ R13, -R13, R199 ;  /* 0x000000c70d0d7221 */ /* 0x000fe40000010100 */
[----:B------:R-:W2:Y:S01]  /*1130*/  LDL R199, [R1+0x3c] ;  /* 0x00003c0001c77983 */ /* 0x000ea20000100800 */
[C---:B------:R-:W-:Y:S01]  /*1140*/  FMUL.FTZ R215, R5.reuse, R196 ;  /* 0x000000c405d77220 */ /* 0x040fe20000410000 */
[----:B------:R-:W-:-:S04]  /*1150*/  FMUL.FTZ R197, R5, R197 ;  /* 0x000000c505c57220 */ /* 0x000fc80000410000 */
[----:B------:R0:W-:Y:S04]  /*1160*/  STL [R1+0x10], R215 ;  /* 0x000010d701007387 */ /* 0x0001e80000100800 */
[----:B------:R1:W-:Y:S01]  /*1170*/  STL [R1+0x4], R197 ;  /* 0x000004c501007387 */ /* 0x0003e20000100800 */
[----:B----4-:R-:W-:Y:S01]  /*1180*/  FMUL.FTZ R243, R242, R200 ;  /* 0x000000c8f2f37220 */ /* 0x010fe20000410000 */
[----:B---3--:R-:W-:-:S03]  /*1190*/  FMUL.FTZ R222, R222, R201 ;  /* 0x000000c9dede7220 */ /* 0x008fc60000410000 */
[----:B------:R-:W-:Y:S01]  /*11a0*/  FADD.FTZ R19, R19, R243 ;  /* 0x000000f313137221 */ /* 0x000fe20000010000 */
[----:B------:R-:W-:Y:S01]  /*11b0*/  FFMA.FTZ R196, R215, R243, R204 ;  /* 0x000000f3d7c47223 */ /* 0x000fe200000100cc */
[----:B------:R-:W-:Y:S01]  /*11c0*/  FMUL.FTZ R242, R5, R198 ;  /* 0x000000c605f27220 */ /* 0x000fe20000410000 */
[----:B------:R-:W-:Y:S01]  /*11d0*/  FMUL.FTZ R216, R216, R202 ;  /* 0x000000cad8d87220 */ /* 0x000fe20000410000 */
[----:B------:R-:W-:Y:S01]  /*11e0*/  FADD.FTZ R19, R19, R222 ;  /* 0x000000de13137221 */ /* 0x000fe20000010000 */
[----:B------:R-:W-:Y:S01]  /*11f0*/  FFMA.FTZ R196, R197, R222, R196 ;  /* 0x000000dec5c47223 */ /* 0x000fe200000100c4 */
[----:B------:R-:W-:Y:S01]  /*1200*/  FFMA.FTZ R164, R200, R215, R164 ;  /* 0x000000d7c8a47223 */ /* 0x000fe200000100a4 */
[----:B0-----:R-:W-:Y:S01]  /*1210*/  FMUL.FTZ R215, R5, R13 ;  /* 0x0000000d05d77220 */ /* 0x001fe20000410000 */
        /* <DEDUP_REMOVED lines=12> */
[----:B-1----:R-:W-:-:S07]  /*12e0*/  FFMA.FTZ R204, R215, R13, R196 ;  /* 0x0000000dd7cc7223 */ /* 0x002fce00000100c4 */
.L_x_12725:
[----:B------:R-:W-:Y:S05]  /*12f0*/  BSYNC B0 ;  /* 0x0000000000007941 */ /* 0x000fea0003800000 */
.L_x_12724:
[----:B------:R-:W-:Y:S01]  /*1300*/  LOP3.LUT P4, RZ, R3, 0x2, RZ, 0xc0, !PT ;  /* 0x0000000203ff7812 */ /* 0x000fe2000788c0ff */
[----:B------:R-:W-:-:S12]  /*1310*/  BSSY B0, `(.L_x_12726) ;  /* 0x000002f000007945 */ /* 0x000fd80003800000 */
[----:B------:R-:W-:Y:S05]  /*1320*/  @!P4 BRA `(.L_x_12727) ;  /* 0x0000000000b4c947 */ /* 0x000fea0003800000 */
[----:B------:R-:W-:Y:S01]  /*1330*/  ISETP.NE.U32.AND P4, PT, RZ, UR8, PT ;  /* 0x00000008ff007c0c */ /* 0x000fe2000bf85070 */
[----:B------:R-:W1:Y:S03]  /*1340*/  LDC.U8 R198, c[0x0][0x2a0] ;  /* 0x0000a800ffc67b82 */ /* 0x000e660000000000 */
[----:B------:R-:W-:-:S05]  /*1350*/  ISETP.NE.AND.EX P4, PT, RZ, UR9, PT, P4 ;  /* 0x00000009ff007c0c */ /* 0x000fca000bf85340 */
[----:B------:R-:W2:Y:S08]  /*1360*/  LDC.64 R200, c[0x0][0x2b8] ;  /* 0x0000ae00ffc87b82 */ /* 0x000eb00000000a00 */
[----:B------:R-:W-:-:S04]  /*1370*/  @P4 LEA R196, P5, R212, UR8, 0x4 ;  /* 0x00000008d4c44c11 */ /* 0x000fc8000f8a20ff */
[----:B------:R-:W-:-:S05]  /*1380*/  @P4 LEA.HI.X R197, R212, UR9, RZ, 0x4, P5 ;  /* 0x00000009d4c54c11 */ /* 0x000fca000a8f24ff */
[----:B------:R3:W5:Y:S01]  /*1390*/  @P4 LDG.E.128 R168, desc[UR4][R196.64] ;  /* 0x00000004c4a84981 */ /* 0x000762000c1e1d00 */
[C---:B--2---:R-:W-:Y:S01]  /*13a0*/  IMAD.WIDE.U32 R200, R212.reuse, 0x10, R200 ;  /* 0x00000010d4c87825 */ /* 0x044fe200078e00c8 */
[----:B---3--:R-:W-:-:S05]  /*13b0*/  LEA R196, P4, R212, UR10, 0x4 ;  /* 0x0000000ad4c47c11 */ /* 0x008fca000f8820ff */
[----:B------:R-:W2:Y:S01]  /*13c0*/  LDG.E.128 R200, desc[UR4][R200.64] ;  /* 0x00000004c8c87981 */ /* 0x000ea2000c1e1d00 */
[----:B------:R-:W-:Y:S02]  /*13d0*/  LEA.HI.X R197, R212, UR11, RZ, 0x4, P4 ;  /* 0x0000000bd4c57c11 */ /* 0x000fe4000a0f24ff */
[----:B-1----:R-:W-:-:S04]  /*13e0*/  ISETP.NE.AND P4, PT, R198, RZ, PT ;  /* 0x000000ffc600720c */ /* 0x002fc80003f85270 */
[----:B------:R-:W3:Y:S01]  /*13f0*/  LDG.E.128 R196, desc[UR4][R196.64] ;  /* 0x00000004c4c47981 */ /* 0x000ee2000c1e1d00 */
[----:B-----5:R-:W-:Y:S02]  /*1400*/  FSEL R14, R205, RZ, !P4 ;  /* 0x000000ffcd0e7208 */ /* 0x020fe40006000000 */
[----:B------:R-:W-:-:S03]  /*1410*/  IADD3 R212, R212, 0x100, RZ ;  /* 0x00000100d4d47810 */ /* 0x000fc60007ffe0ff */
[C---:B---3--:R-:W-:Y:S01]  /*1420*/  FADD.FTZ R196, -R14.reuse, R196 ;  /* 0x000000c40ec47221 */ /* 0x048fe20000010100 */
[----:B------:R-:W-:-:S03]  /*1430*/  FADD.FTZ R197, -R14, R197 ;  /* 0x000000c50ec57221 */ /* 0x000fc60000010100 */
[C---:B------:R-:W-:Y:S01]  /*1440*/  FMUL.FTZ R213, R5.reuse, R196 ;  /* 0x000000c405d57220 */ /* 0x040fe20000410000 */
[----:B------:R-:W-:-:S04]  /*1450*/  FMUL.FTZ R197, R5, R197 ;  /* 0x000000c505c57220 */ /* 0x000fc80000410000 */
[----:B------:R1:W-:Y:S04]  /*1460*/  STL [R1+0x8], R213 ;  /* 0x000008d501007387 */ /* 0x0003e80000100800 */
[----:B------:R3:W-:Y:S01]  /*1470*/  STL [R1], R197 ;  /* 0x000000c501007387 */ /* 0x0007e20000100800 */
[----:B--2---:R-:W-:Y:S01]  /*1480*/  FMUL.FTZ R241, R20, R200 ;  /* 0x000000c814f17220 */ /* 0x004fe20000410000 */
[C---:B------:R-:W-:Y:S01]  /*1490*/  FADD.FTZ R198, -R14.reuse, R198 ;  /* 0x000000c60ec67221 */ /* 0x040fe20000010100 */
[----:B------:R-:W-:Y:S02]  /*14a0*/  FMUL.FTZ R221, R21, R201 ;  /* 0x000000c915dd7220 */ /* 0x000fe40000410000 */
[----:B------:R-:W-:Y:S01]  /*14b0*/  FADD.FTZ R19, R19, R241 ;  /* 0x000000f113137221 */ /* 0x000fe20000010000 */
[----:B------:R-:W-:Y:S01]  /*14c0*/  FFMA.FTZ R196, R213, R241, R204 ;  /* 0x000000f1d5c47223 */ /* 0x000fe200000100cc */
[----:B------:R-:W-:Y:S01]  /*14d0*/  FADD.FTZ R14, -R14, R199 ;  /* 0x000000c70e0e7221 */ /* 0x000fe20000010100 */
[----:B------:R-:W-:Y:S01]  /*14e0*/  FMUL.FTZ R240, R5, R198 ;  /* 0x000000c605f07220 */ /* 0x000fe20000410000 */
[----:B------:R-:W-:Y:S01]  /*14f0*/  FMUL.FTZ R214, R22, R202 ;  /* 0x000000ca16d67220 */ /* 0x000fe20000410000 */
[----:B------:R-:W-:Y:S01]  /*1500*/  FADD.FTZ R19, R19, R221 ;  /* 0x000000dd13137221 */ /* 0x000fe20000010000 */
[----:B------:R-:W-:Y:S01]  /*1510*/  FFMA.FTZ R196, R197, R221, R196 ;  /* 0x000000ddc5c47223 */ /* 0x000fe200000100c4 */
[----:B------:R-:W-:Y:S01]  /*1520*/  FFMA.FTZ R68, R200, R213, R68 ;  /* 0x000000d5c8447223 */ /* 0x000fe20000010044 */
[----:B-1----:R-:W-:Y:S01]  /*1530*/  FMUL.FTZ R213, R5, R14 ;  /* 0x0000000e05d57220 */ /* 0x002fe20000410000 */
        /* <DEDUP_REMOVED lines=12> */
.L_x_12727:
[----:B------:R-:W-:Y:S05]  /*1600*/  BSYNC B0 ;  /* 0x0000000000007941 */ /* 0x000fea0003800000 */
.L_x_12726:
[----:B------:R-:W-:Y:S01]  /*1610*/  LOP3.LUT P4, RZ, R3, 0x1, RZ, 0xc0, !PT ;  /* 0x0000000103ff7812 */ /* 0x000fe2000788c0ff */
[----:B------:R-:W-:-:S12]  /*1620*/  BSSY B0, `(.L_x_12728) ;  /* 0x000002d000007945 */ /* 0x000fd80003800000 */
[----:B------:R-:W-:Y:S05]  /*1630*/  @!P4 BRA `(.L_x_12729) ;  /* 0x0000000000acc947 */ /* 0x000fea0003800000 */
[----:B------:R-:W-:Y:S01]  /*1640*/  ISETP.NE.U32.AND P4, PT, RZ, UR8, PT ;  /* 0x00000008ff007c0c */ /* 0x000fe2000bf85070 */
[----:B------:R-:W1:Y:S03]  /*1650*/  LDC.64 R200, c[0x0][0x2b8] ;  /* 0x0000ae00ffc87b82 */ /* 0x000e660000000a00 */
[----:B------:R-:W-:-:S05]  /*1660*/  ISETP.NE.AND.EX P4, PT, RZ, UR9, PT, P4 ;  /* 0x00000009ff007c0c */ /* 0x000fca000bf85340 */
[----:B------:R-:W2:Y:S08]  /*1670*/  LDC.U8 R198, c[0x0][0x2a0] ;  /* 0x0000a800ffc67b82 */ /* 0x000eb00000000000 */
[----:B------:R-:W-:-:S04]  /*1680*/  @P4 LEA R196, P5, R212, UR8, 0x4 ;  /* 0x00000008d4c44c11 */ /* 0x000fc8000f8a20ff */
[----:B------:R-:W-:-:S05]  /*1690*/  @P4 LEA.HI.X R197, R212, UR9, RZ, 0x4, P5 ;  /* 0x00000009d4c54c11 */ /* 0x000fca000a8f24ff */
[----:B------:R3:W5:Y:S01]  /*16a0*/  @P4 LDG.E.128 R172, desc[UR4][R196.64] ;  /* 0x00000004c4ac4981 */ /* 0x000762000c1e1d00 */
[----:B-1----:R-:W-:-:S06]  /*16b0*/  IMAD.WIDE.U32 R200, R212, 0x10, R200 ;  /* 0x00000010d4c87825 */ /* 0x002fcc00078e00c8 */
[----:B------:R-:W4:Y:S01]  /*16c0*/  LDG.E.128 R200, desc[UR4][R200.64] ;  /* 0x00000004c8c87981 */ /* 0x000f22000c1e1d00 */
[----:B---3--:R-:W-:-:S04]  /*16d0*/  LEA R196, P4, R212, UR10, 0x4 ;  /* 0x0000000ad4c47c11 */ /* 0x008fc8000f8820ff */
[----:B------:R-:W-:Y:S02]  /*16e0*/  LEA.HI.X R197, R212, UR11, RZ, 0x4, P4 ;  /* 0x0000000bd4c57c11 */ /* 0x000fe4000a0f24ff */
[----:B--2---:R-:W-:-:S04]  /*16f0*/  ISETP.NE.AND P4, PT, R198, RZ, PT ;  /* 0x000000ffc600720c */ /* 0x004fc80003f85270 */
[----:B------:R-:W2:Y:S01]  /*1700*/  LDG.E.128 R196, desc[UR4][R196.64] ;  /* 0x00000004c4c47981 */ /* 0x000ea2000c1e1d00 */
[----:B-----5:R-:W-:Y:S02]  /*1710*/  FSEL R15, R205, RZ, !P4 ;  /* 0x000000ffcd0f7208 */ /* 0x020fe40006000000 */
[----:B------:R-:W-:Y:S01]  /*1720*/  IADD3 R212, R212, 0x100, RZ ;  /* 0x00000100d4d47810 */ /* 0x000fe20007ffe0ff */
[----:B----4-:R-:W-:Y:S01]  /*1730*/  FMUL.FTZ R239, R24, R200 ;  /* 0x000000c818ef7220 */ /* 0x010fe20000410000 */
[----:B------:R-:W-:-:S03]  /*1740*/  FMUL.FTZ R220, R25, R201 ;  /* 0x000000c919dc7220 */ /* 0x000fc60000410000 */
[----:B------:R-:W-:Y:S01]  /*1750*/  FADD.FTZ R19, R19, R239 ;  /* 0x000000ef13137221 */ /* 0x000fe20000010000 */
[C---:B--2---:R-:W-:Y:S01]  /*1760*/  FADD.FTZ R196, -R15.reuse, R196 ;  /* 0x000000c40fc47221 */ /* 0x044fe20000010100 */
[----:B------:R-:W-:-:S03]  /*1770*/  FADD.FTZ R197, -R15, R197 ;  /* 0x000000c50fc57221 */ /* 0x000fc60000010100 */
[----:B------:R-:W-:Y:S01]  /*1780*/  FMUL.FTZ R252, R5, R196 ;  /* 0x000000c405fc7220 */ /* 0x000fe20000410000 */
[----:B------:R-:W-:Y:S01]  /*1790*/  FADD.FTZ R198, -R15, R198 ;  /* 0x000000c60fc67221 */ /* 0x000fe20000010100 */
[----:B------:R-:W-:Y:S02]  /*17a0*/  FMUL.FTZ R251, R5, R197 ;  /* 0x000000c505fb7220 */ /* 0x000fe40000410000 */
        /* <DEDUP_REMOVED lines=20> */
.L_x_12729:
[----:B------:R-:W-:Y:S05]  /*18f0*/  BSYNC B0 ;  /* 0x0000000000007941 */ /* 0x000fea0003800000 */
.L_x_12728:
[----:B------:R-:W-:Y:S04]  /*1900*/  BSSY B0, `(.L_x_12730) ;  /* 0x000002d000007945 */ /* 0x000fe80003800000 */
        /* <DEDUP_REMOVED lines=44> */
.L_x_12731:
[----:B------:R-:W-:Y:S05]  /*1bd0*/  BSYNC B0 ;  /* 0x0000000000007941 */ /* 0x000fea0003800000 */
.L_x_12730:
        /* <DEDUP_REMOVED lines=45> */
.L_x_12733:
[----:B------:R-:W-:Y:S05]  /*1eb0*/  BSYNC B0 ;  /* 0x0000000000007941 */ /* 0x000fea0003800000 */
.L_x_12732:
[----:B------:R-:W-:Y:S04]  /*1ec0*/  BSSY B0, `(.L_x_12734) ;  /* 0x000002d000007945 */ /* 0x000fe80003800000 */
[----:B------:R-:W-:Y:S05]  /*1ed0*/  @!P2 BRA `(.L_x_12735) ;  /* 0x0000000000aca947 */ /* 0x000fea0003800000 */
[----:B------:R-:W-:Y:S01]  /*1ee0*/  ISETP.NE.U32.AND P4, PT, RZ, UR8, PT ;  /* 0x00000008ff007c0c */ /* 0x000fe2000bf85070 */
[----:B------:R-:W1:Y:S03]  /*1ef0*/  LDC.U8 R200, c[0x0][0x2a0] ;  /* 0x0000a800ffc87b82 */ /* 0x000e660000000000 */
[----:B------:R-:W-:-:S13]  /*1f00*/  ISETP.NE.AND.EX P4, PT, RZ, UR9, PT, P4 ;  /* 0x00000009ff007c0c */ /* 0x000fda000bf85340 */
[----:B------:R-:W-:-:S04]  /*1f10*/  @P4 LEA R196, P5, R212, UR8, 0x4 ;  /* 0x00000008d4c44c11 */ /* 0x000fc8000f8a20ff */
[----:B------:R-:W-:-:S05]  /*1f20*/  @P4 LEA.HI.X R197, R212, UR9, RZ, 0x4, P5 ;  /* 0x00000009d4c54c11 */ /* 0x000fca000a8f24ff */
[----:B------:R2:W5:Y:S01]  /*1f30*/  @P4 LDG.E.128 R184, desc[UR4][R196.64] ;  /* 0x00000004c4b84981 */ /* 0x000562000c1e1d00 */
[----:B------:R-:W-:-:S04]  /*1f40*/  LEA R198, P4, R212, UR10, 0x4 ;  /* 0x0000000ad4c67c11 */ /* 0x000fc8000f8820ff */
[----:B------:R-:W-:Y:S02]  /*1f50*/  LEA.HI.X R199, R212, UR11, RZ, 0x4, P4 ;  /* 0x0000000bd4c77c11 */ /* 0x000fe4000a0f24ff */
[----:B-1----:R-:W-:Y:S01]  /*1f60*/  ISETP.NE.AND P4, PT, R200, RZ, PT ;  /* 0x000000ffc800720c */ /* 0x002fe20003f85270 */
[----:B--2---:R-:W1:Y:S02]  /*1f70*/  LDC.64 R196, c[0x0][0x2b8] ;  /* 0x0000ae00ffc47b82 */ /* 0x004e640000000a00 */
[----:B------:R-:W2:Y:S01]  /*1f80*/  LDG.E.128 R200, desc[UR4][R198.64] ;  /* 0x00000004c6c87981 */ /* 0x000ea2000c1e1d00 */
[----:B-----5:R-:W-:Y:S01]  /*1f90*/  FSEL R7, R205, RZ, !P4 ;  /* 0x000000ffcd077208 */ /* 0x020fe20006000000 */
[----:B-1----:R-:W-:-:S06]  /*1fa0*/  IMAD.WIDE.U32 R196, R212, 0x10, R196 ;  /* 0x00000010d4c47825 */ /* 0x002fcc00078e00c4 */
[----:B------:R-:W3:Y:S01]  /*1fb0*/  LDG.E.128 R196, desc[UR4][R196.64] ;  /* 0x00000004c4c47981 */ /* 0x000ee2000c1e1d00 */
[----:B------:R-:W-:Y:S01]  /*1fc0*/  IADD3 R212, R212, 0x100, RZ ;  /* 0x00000100d4d47810 */ /* 0x000fe20007ffe0ff */
[C---:B--2---:R-:W-:Y:S01]  /*1fd0*/  FADD.FTZ R200, -R7.reuse, R200 ;  /* 0x000000c807c87221 */ /* 0x044fe20000010100 */
[C---:B------:R-:W-:Y:S01]  /*1fe0*/  FADD.FTZ R8, -R7.reuse, R202 ;  /* 0x000000ca07087221 */ /* 0x040fe20000010100 */
[----:B------:R-:W-:Y:S02]  /*1ff0*/  FADD.FTZ R18, -R7, R201 ;  /* 0x000000c907127221 */ /* 0x000fe40000010100 */
[C---:B------:R-:W-:Y:S01]  /*2000*/  FMUL.FTZ R246, R5.reuse, R200 ;  /* 0x000000c805f67220 */ /* 0x040fe20000410000 */
[C---:B------:R-:W-:Y:S01]  /*2010*/  FMUL.FTZ R232, R5.reuse, R8 ;  /* 0x0000000805e87220 */ /* 0x040fe20000410000 */
[----:B------:R-:W-:Y:S01]  /*2020*/  FMUL.FTZ R245, R5, R18 ;  /* 0x0000001205f57220 */ /* 0x000fe20000410000 */
[----:B------:R-:W-:-:S04]  /*2030*/  FADD.FTZ R7, -R7, R203 ;  /* 0x000000cb07077221 */ /* 0x000fc80000010100 */
[----:B------:R-:W-:Y:S01]  /*2040*/  FMUL.FTZ R7, R5, R7 ;  /* 0x0000000705077220 */ /* 0x000fe20000410000 */
[----:B---3--:R-:W-:Y:S01]  /*2050*/  FMUL.FTZ R233, R48, R196 ;  /* 0x000000c430e97220 */ /* 0x008fe20000410000 */
[----:B------:R-:W-:-:S03]  /*2060*/  FMUL.FTZ R217, R49, R197 ;  /* 0x000000c531d97220 */ /* 0x000fc60000410000 */
        /* <DEDUP_REMOVED lines=18> */
.L_x_12735:
[----:B------:R-:W-:Y:S05]  /*2190*/  BSYNC B0 ;  /* 0x0000000000007941 */ /* 0x000fea0003800000 */
.L_x_12734:
[----:B------:R-:W-:Y:S01]  /*21a0*/  LOP3.LUT P4, RZ, R3, 0x10, RZ, 0xc0, !PT ;  /* 0x0000001003ff7812 */ /* 0x000fe2000788c0ff */
[----:B------:R-:W-:-:S12]  /*21b0*/  BSSY B0, `(.L_x_12736) ;  /* 0x000002d000007945 */ /* 0x000fd80003800000 */
[----:B------:R-:W-:Y:S05]  /*21c0*/  @!P4 BRA `(.L_x_12737) ;  /* 0x0000000000acc947 */ /* 0x000fea0003800000 */
[----:B------:R-:W-:Y:S01]  /*21d0*/  ISETP.NE.U32.AND P4, PT, RZ, UR8, PT ;  /* 0x00000008ff007c0c */ /* 0x000fe2000bf85070 */
[----:B------:R-:W1:Y:S03]  /*21e0*/  LDC.U8 R198, c[0x0][0x2a0] ;  /* 0x0000a800ffc67b82 */ /* 0x000e660000000000 */
[----:B------:R-:W-:-:S13]  /*21f0*/  ISETP.NE.AND.EX P4, PT, RZ, UR9, PT, P4 ;  /* 0x00000009ff007c0c */ /* 0x000fda000bf85340 */
[----:B------:R-:W-:-:S04]  /*2200*/  @P4 LEA R196, P5, R212, UR8, 0x4 ;  /* 0x00000008d4c44c11 */ /* 0x000fc8000f8a20ff */
[----:B------:R-:W-:-:S05]  /*2210*/  @P4 LEA.HI.X R197, R212, UR9, RZ, 0x4, P5 ;  /* 0x00000009d4c54c11 */ /* 0x000fca000a8f24ff */
[----:B------:R2:W5:Y:S01]  /*2220*/  @P4 LDG.E.128 R188, desc[UR4][R196.64] ;  /* 0x00000004c4bc4981 */ /* 0x000562000c1e1d00 */
[----:B-1----:R-:W-:-:S04]  /*2230*/  ISETP.NE.AND P4, PT, R198, RZ, PT ;  /* 0x000000ffc600720c */ /* 0x002fc80003f85270 */
[----:B-----5:R-:W-:Y:S02]  /*2240*/  FSEL R9, R205, RZ, !P4 ;  /* 0x000000ffcd097208 */ /* 0x020fe40006000000 */
[C---:B------:R-:W-:Y:S01]  /*2250*/  LEA R198, P4, R212.reuse, UR10, 0x4 ;  /* 0x0000000ad4c67c11 */ /* 0x040fe2000f8820ff */
[----:B--2---:R-:W1:Y:S03]  /*2260*/  LDC.64 R196, c[0x0][0x2b8] ;  /* 0x0000ae00ffc47b82 */ /* 0x004e660000000a00 */
[----:B------:R-:W-:-:S05]  /*2270*/  LEA.HI.X R199, R212, UR11, RZ, 0x4, P4 ;  /* 0x0000000bd4c77c11 */ /* 0x000fca000a0f24ff */
[----:B------:R-:W2:Y:S01]  /*2280*/  LDG.E.128 R200, desc[UR4][R198.64] ;  /* 0x00000004c6c87981 */ /* 0x000ea2000c1e1d00 */
[----:B-1----:R-:W-:-:S06]  /*2290*/  IMAD.WIDE.U32 R196, R212, 0x10, R196 ;  /* 0x00000010d4c47825 */ /* 0x002fcc00078e00c4 */
[----:B------:R-:W3:Y:S01]  /*22a0*/  LDG.E.128 R196, desc[UR4][R196.64] ;  /* 0x00000004c4c47981 */ /* 0x000ee2000c1e1d00 */
[----:B--2---:R-:W-:-:S04]  /*22b0*/  FADD.FTZ R200, -R9, R200 ;  /* 0x000000c809c87221 */ /* 0x004fc80000010100 */
[----:B------:R-:W-:Y:S01]  /*22c0*/  FMUL.FTZ R205, R5, R200 ;  /* 0x000000c805cd7220 */ /* 0x000fe20000410000 */
[----:B------:R-:W-:-:S04]  /*22d0*/  FADD.FTZ R10, -R9, R202 ;  /* 0x000000ca090a7221 */ /* 0x000fc80000010100 */
[----:B------:R1:W-:Y:S01]  /*22e0*/  STL [R1+0xc], R205 ;  /* 0x00000ccd01007387 */ /* 0x0003e20000100800 */
[----:B------:R-:W-:Y:S01]  /*22f0*/  FADD.FTZ R201, -R9, R201 ;  /* 0x000000c909c97221 */ /* 0x000fe20000010100 */
[----:B------:R-:W-:-:S03]  /*2300*/  FMUL.FTZ R226, R5, R10 ;  /* 0x0000000a05e27220 */ /* 0x000fc60000410000 */
[----:B------:R-:W-:Y:S01]  /*2310*/  FMUL.FTZ R244, R5, R201 ;  /* 0x000000c905f47220 */ /* 0x000fe20000410000 */
[----:B------:R-:W-:Y:S01]  /*2320*/  FADD.FTZ R9, -R9, R203 ;  /* 0x000000cb09097221 */ /* 0x000fe20000010100 */
        /* <DEDUP_REMOVED lines=21> */
.L_x_12737:
[----:B------:R-:W-:Y:S05]  /*2480*/  BSYNC B0 ;  /* 0x0000000000007941 */ /* 0x000fea0003800000 */
.L_x_12736:
[----:B------:R-:W2:Y:S01]  /*2490*/  LDL.LU R197, [R1+0x14] ;  /* 0x0000140001c57983 */ /* 0x000ea20000300800 */
[----:B------:R-:W-:Y:S01]  /*24a0*/  UMOV UR6, 0xffffffff ;  /* 0xffffffff00067882 */ /* 0x000fe20000000000 */
[----:B------:R-:W1:Y:S02]  /*24b0*/  S2R R196, SR_TID.X ;  /* 0x0000000000c47919 */ /* 0x000e640000002100 */
[----:B-1---5:R-:W-:Y:S02]  /*24c0*/  SHF.R.U32.HI R205, RZ, 0x5, R196 ;  /* 0x00000005ffcd7819 */ /* 0x022fe400000116c4 */
[----:B------:R-:W-:Y:S02]  /*24d0*/  LOP3.LUT P5, RZ, R196, 0x1f, RZ, 0xc0, !PT ;  /* 0x0000001fc4ff7812 */ /* 0x000fe400078ac0ff */
[----:B------:R-:W-:Y:S02]  /*24e0*/  LOP3.LUT R198, R205, 0x7fffff8, RZ, 0xc0, !PT ;  /* 0x07fffff8cdc67812 */ /* 0x000fe400078ec0ff */
[----:B--2---:R-:W-:-:S13]  /*24f0*/  LOP3.LUT P4, RZ, R197, 0xff, RZ, 0xc0, !PT ;  /* 0x000000ffc5ff7812 */ /* 0x004fda000788c0ff */
        /* <DEDUP_REMOVED lines=18> */
[----:B------:R1:W2:Y:S04]  /*2620*/  SHFL.DOWN PT, R203, R201, 0x1, 0x1f ;  /* 0x08201f00c9cb7f89 */ /* 0x0002a800000e0000 */
[----:B------:R1:W3:Y:S02]  /*2630*/  SHFL.DOWN PT, R19, R200, 0x1, 0x1f ;  /* 0x08201f00c8137f89 */ /* 0x0002e400000e0000 */
.L_x_12780:
[----:B---3--:R-:W-:Y:S01]  /*2640*/  FADD.FTZ R197, R200, R19 ;  /* 0x00000013c8c57221 */ /* 0x008fe20000010000 */
[----:B------:R-:W-:Y:S01]  /*2650*/  @!P5 LOP3.LUT R199, R205, 0x7, RZ, 0xc0, !PT ;  /* 0x00000007cdc7d812 */ /* 0x000fe200078ec0ff */
[----:B-1----:R-:W1:Y:S01]  /*2660*/  S2R R200, SR_CgaCtaId ;  /* 0x0000000000c87919 */ /* 0x002e620000008800 */
[----:B------:R-:W-:Y:S01]  /*2670*/  MOV R19, 0x400 ;  /* 0x0000040000137802 */ /* 0x000fe20000000f00 */
[----:B--2---:R-:W-:Y:S01]  /*2680*/  FADD.FTZ R196, R201, R203 ;  /* 0x000000cbc9c47221 */ /* 0x004fe20000010000 */
[----:B------:R-:W-:Y:S01]  /*2690*/  @!P5 IADD3 R199, R198, R199, RZ ;  /* 0x000000c7c6c7d210 */ /* 0x000fe20007ffe0ff */
[----:B------:R-:W-:Y:S05]  /*26a0*/  WARPSYNC.ALL ;  /* 0x0000000000007948 */ /* 0x000fea0003800000 */
[----:B------:R-:W2:Y:S01]  /*26b0*/  LDC.U8 R212, c[0x0][0x2a0] ;  /* 0x0000a800ffd47b82 */ /* 0x000ea20000000000 */
        /* <DEDUP_REMOVED lines=29> */
[----:B--2---:R-:W-:Y:S06]  /*2890*/  @!P6 BRA `(.L_x_12740) ;  /* 0x0000000000d8e947 */ /* 0x004fec0003800000 */
[----:B------:R-:W1:Y:S01]  /*28a0*/  LDC.64 R196, c[0x0][0x220] ;  /* 0x00008800ffc47b82 */ /* 0x000e620000000a00 */
[----:B------:R-:W-:-:S04]  /*28b0*/  ISETP.NE.AND P5, PT, R212, RZ, PT ;  /* 0x000000ffd400720c */ /* 0x000fc80003fa5270 */
[----:B------:R-:W-:Y:S01]  /*28c0*/  FSEL R202, R19, RZ, !P5 ;  /* 0x000000ff13ca7208 */ /* 0x000fe20006800000 */
[----:B-1----:R-:W-:-:S06]  /*28d0*/  IMAD.WIDE.U32 R196, R6, 0x10, R196 ;  /* 0x0000001006c47825 */ /* 0x002fcc00078e00c4 */
        /* <DEDUP_REMOVED lines=18> */
[----:B------:R-:W-:Y:S02]  /*2a00*/  FFMA.FTZ R196, R12, R200, R202 ;  /* 0x000000c80cc47223 */ /* 0x000fe400000100ca */
[----:B------:R-:W-:Y:S02]  /*2a10*/  FFMA.FTZ R121, R197, R205, R121 ;  /* 0x000000cdc5797223 */ /* 0x000fe40000010079 */
[----:B------:R-:W-:-:S04]  /*2a20*/  FADD.FTZ R196, R230, -R196 ;  /* 0x800000c4e6c47221 */ /* 0x000fc80000010000 */
[----:B------:R-:W-:-:S04]  /*2a30*/  FMUL.FTZ R196, R5, R196 ;  /* 0x000000c405c47220 */ /* 0x000fc80000410000 */
[----:B------:R-:W-:-:S04]  /*2a40*/  @P5 FADD.FTZ R196, R154, R196 ;  /* 0x000000c49ac45221 */ /* 0x000fc80000010000 */
[C---:B------:R-:W-:Y:S01]  /*2a50*/  FMUL.FTZ R201, R196.reuse, R4 ;  /* 0x00000004c4c97220 */ /* 0x040fe20000410000 */
[----:B------:R-:W-:Y:S01]  /*2a60*/  SEL R194, R196, R194, P6 ;  /* 0x000000c2c4c27207 */ /* 0x000fe20003000000 */
[----:B------:R-:W-:Y:S02]  /*2a70*/  FFMA.FTZ R196, R229, R200, R202 ;  /* 0x000000c8e5c47223 */ /* 0x000fe400000100ca */
[----:B------:R-:W-:Y:S01]  /*2a80*/  FFMA.FTZ R122, R198, R201, R122 ;  /* 0x000000c9c67a7223 */ /* 0x000fe2000001007a */
[----:B------:R-:W1:Y:S01]  /*2a90*/  LDC.64 R202, c[0x0][0x2f8] ;  /* 0x0000be00ffca7b82 */ /* 0x000e620000000a00 */
[----:B------:R-:W-:-:S04]  /*2aa0*/  FADD.FTZ R196, R227, -R196 ;  /* 0x800000c4e3c47221 */ /* 0x000fc80000010000 */
[----:B------:R-:W-:-:S04]  /*2ab0*/  FMUL.FTZ R198, R5, R196 ;  /* 0x000000c405c67220 */ /* 0x000fc80000410000 */
[----:B------:R-:W-:Y:S01]  /*2ac0*/  @P5 FADD.FTZ R198, R155, R198 ;  /* 0x000000c69bc65221 */ /* 0x000fe20000010000 */
[----:B------:R-:W-:-:S04]  /*2ad0*/  ISETP.NE.U32.AND P5, PT, RZ, UR14, PT ;  /* 0x0000000eff007c0c */ /* 0x000fc8000bfa5070 */
[----:B------:R-:W-:Y:S02]  /*2ae0*/  ISETP.NE.AND.EX P5, PT, RZ, UR15, PT, P5 ;  /* 0x0000000fff007c0c */ /* 0x000fe4000bfa5350 */
[----:B------:R-:W-:-:S11]  /*2af0*/  SEL R195, R198, R195, P6 ;  /* 0x000000c3c6c37207 */ /* 0x000fd60003000000 */
[----:B------:R-:W2:Y:S02]  /*2b00*/  @P5 LDC.64 R196, c[0x0][0x308] ;  /* 0x0000c200ffc45b82 */ /* 0x000ea40000000a00 */
[----:B--2---:R-:W-:-:S05]  /*2b10*/  @P5 IMAD.WIDE.U32 R196, R6, 0x10, R196 ;  /* 0x0000001006c45825 */ /* 0x004fca00078e00c4 */
[----:B------:R2:W-:Y:S04]  /*2b20*/  @P5 STG.E.128 desc[UR4][R196.64], R192 ;  /* 0x000000c0c4005986 */ /* 0x0005e8000c101d04 */
[----:B--2---:R-:W2:Y:S01]  /*2b30*/  LDL R196, [R1+0x50] ;  /* 0x0000500001c47983 */ /* 0x004ea20000100800 */
[----:B------:R-:W-:-:S03]  /*2b40*/  FMUL.FTZ R198, R198, R4 ;  /* 0x00000004c6c67220 */ /* 0x000fc60000410000 */
[----:B------:R-:W3:Y:S01]  /*2b50*/  LDL R197, [R1+0x54] ;  /* 0x0000540001c57983 */ /* 0x000ee20000100800 */
[----:B------:R-:W-:-:S03]  /*2b60*/  FFMA.FTZ R123, R199, R198, R123 ;  /* 0x000000c6c77b7223 */ /* 0x000fc6000001007b */
[----:B------:R-:W4:Y:S01]  /*2b70*/  LDL R199, [R1+0x5c] ;  /* 0x00005c0001c77983 */ /* 0x000f220000100800 */
[----:B-1----:R-:W-:-:S04]  /*2b80*/  IMAD.WIDE.U32 R202, R6, 0x10, R202 ;  /* 0x0000001006ca7825 */ /* 0x002fc800078e00ca */
[----:B--2---:R-:W-:Y:S02]  /*2b90*/  FMUL.FTZ R196, R196, R204 ;  /* 0x000000ccc4c47220 */ /* 0x004fe40000410000 */
[----:B------:R-:W2:Y:S01]  /*2ba0*/  LDL R204, [R1+0x58] ;  /* 0x0000580001cc7983 */ /* 0x000ea20000100800 */
[----:B------:R-:W-:Y:S01]  /*2bb0*/  IADD3 R6, R6, 0x100, RZ ;  /* 0x0000010006067810 */ /* 0x000fe20007ffe0ff */
[----:B---3--:R-:W-:Y:S01]  /*2bc0*/  FMUL.FTZ R197, R197, R205 ;  /* 0x000000cdc5c57220 */ /* 0x008fe20000410000 */
[----:B----4-:R-:W-:Y:S01]  /*2bd0*/  FMUL.FTZ R199, R199, R198 ;  /* 0x000000c6c7c77220 */ /* 0x010fe20000410000 */
[----:B--2---:R-:W-:-:S05]  /*2be0*/  FMUL.FTZ R198, R204, R201 ;  /* 0x000000c9ccc67220 */ /* 0x004fca0000410000 */
[----:B------:R1:W-:Y:S02]  /*2bf0*/  STG.E.128 desc[UR4][R202.64], R196 ;  /* 0x000000c4ca007986 */ /* 0x0003e4000c101d04 */
.L_x_12740:
[----:B------:R-:W-:Y:S05]  /*2c00*/  BSYNC B0 ;  /* 0x0000000000007941 */ /* 0x000fea0003800000 */
.L_x_12739:
[----:B------:R-:W-:Y:S01]  /*2c10*/  LOP3.LUT P5, RZ, R3, 0x4, RZ, 0xc0, !PT ;  /* 0x0000000403ff7812 */ /* 0x000fe200078ac0ff */
[----:B------:R-:W-:-:S12]  /*2c20*/  BSSY B0, `(.L_x_12741) ;  /* 0x000003a000007945 */ /* 0x000fd80003800000 */
[----:B------:R-:W-:Y:S05]  /*2c30*/  @!P5 BRA `(.L_x_12742) ;  /* 0x0000000000e0d947 */ /* 0x000fea0003800000 */
[----:B-1----:R-:W2:Y:S04]  /*2c40*/  LDL R198, [R1+0x10] ;  /* 0x0000100001c67983 */ /* 0x002ea80000100800 */
[----:B------:R-:W3:Y:S01]  /*2c50*/  LDL R197, [R1+0x4] ;  /* 0x0000040001c57983 */ /* 0x000ee20000100800 */
[----:B------:R-:W-:-:S04]  /*2c60*/  ISETP.NE.AND P5, PT, R212, RZ, PT ;  /* 0x000000ffd400720c */ /* 0x000fc80003fa5270 */
[----:B------:R-:W-:Y:S02]  /*2c70*/  FSEL R196, R19, RZ, !P5 ;  /* 0x000000ff13c47208 */ /* 0x000fe40006800000 */
[----:B------:R-:W-:-:S04]  /*2c80*/  ISETP.NE.U32.AND P5, PT, RZ, UR8, PT ;  /* 0x00000008ff007c0c */ /* 0x000fc8000bfa5070 */
[----:B------:R-:W-:Y:S01]  /*2c90*/  ISETP.NE.AND.EX P5, PT, RZ, UR9, PT, P5 ;  /* 0x00000009ff007c0c */ /* 0x000fe2000bfa5350 */
[-CC-:B--2---:R-:W-:Y:S01]  /*2ca0*/  FFMA.FTZ R199, R198, R200.reuse, R196.reuse ;  /* 0x000000c8c6c77223 */ /* 0x184fe200000100c4 */
[-CC-:B---3--:R-:W-:Y:S01]  /*2cb0*/  FFMA.FTZ R198, R197, R200.reuse, R196.reuse ;  /* 0x000000c8c5c67223 */ /* 0x188fe200000100c4 */
        /* <DEDUP_REMOVED lines=11> */
[----:B------:R-:W1:Y:S01]  /*2d70*/  LDC.64 R196, c[0x0][0x220] ;  /* 0x00008800ffc47b82 */ /* 0x000e620000000a00 */
        /* <DEDUP_REMOVED lines=8> */
[----:B------:R-:W-:Y:S01]  /*2e00*/  SEL R195, R204, R195, P5 ;  /* 0x000000c3ccc37207 */ /* 0x000fe20002800000 */
[----:B-1----:R-:W-:-:S06]  /*2e10*/  IMAD.WIDE.U32 R196, R6, 0x10, R196 ;  /* 0x0000001006c47825 */ /* 0x002fcc00078e00c4 */
[----:B------:R-:W2:Y:S01]  /*2e20*/  LDG.E.128 R196, desc[UR4][R196.64] ;  /* 0x00000004c4c47981 */ /* 0x000ea2000c1e1d00 */
[----:B------:R-:W-:Y:S01]  /*2e30*/  ISETP.NE.U32.AND P5, PT, RZ, UR14, PT ;  /* 0x0000000eff007c0c */ /* 0x000fe2000bfa5070 */
[-C--:B------:R-:W-:Y:S01]  /*2e40*/  FMUL.FTZ R201, R201, R4.reuse ;  /* 0x00000004c9c97220 */ /* 0x080fe20000410000 */
[----:B------:R-:W-:Y:S02]  /*2e50*/  FMUL.FTZ R205, R203, R4 ;  /* 0x00000004cbcd7220 */ /* 0x000fe40000410000 */
[----:B------:R-:W-:Y:S01]  /*2e60*/  ISETP.NE.AND.EX P5, PT, RZ, UR15, PT, P5 ;  /* 0x0000000fff007c0c */ /* 0x000fe2000bfa5350 */
[----:B--2---:R-:W-:-:S12]  /*2e70*/  FFMA.FTZ R124, R201, R196, R124 ;  /* 0x000000c4c97c7223 */ /* 0x004fd8000001007c */
[----:B------:R-:W-:Y:S01]  /*2e80*/  @P5 LEA R196, P6, R6, UR14, 0x4 ;  /* 0x0000000e06c45c11 */ /* 0x000fe2000f8c20ff */
[----:B------:R-:W-:-:S03]  /*2e90*/  FFMA.FTZ R125, R197, R205, R125 ;  /* 0x000000cdc57d7223 */ /* 0x000fc6000001007d */
[----:B------:R-:W-:-:S05]  /*2ea0*/  @P5 LEA.HI.X R197, R6, UR15, RZ, 0x4, P6 ;  /* 0x0000000f06c55c11 */ /* 0x000fca000b0f24ff */
[----:B------:R1:W-:Y:S02]  /*2eb0*/  @P5 STG.E.128 desc[UR4][R196.64], R192 ;  /* 0x000000c0c4005986 */ /* 0x0003e4000c101d04 */
[-C--:B-1----:R-:W-:Y:S01]  /*2ec0*/  FMUL.FTZ R197, R204, R4.reuse ;  /* 0x00000004ccc57220 */ /* 0x082fe20000410000 */
[----:B------:R-:W-:Y:S01]  /*2ed0*/  FMUL.FTZ R196, R202, R4 ;  /* 0x00000004cac47220 */ /* 0x000fe20000410000 */
[----:B------:R-:W2:Y:S02]  /*2ee0*/  LDL R204, [R1+0x40] ;  /* 0x0000400001cc7983 */ /* 0x000ea40000100800 */
[----:B------:R-:W-:Y:S01]  /*2ef0*/  FFMA.FTZ R127, R199, R197, R127 ;  /* 0x000000c5c77f7223 */ /* 0x000fe2000001007f */
[----:B------:R-:W-:Y:S01]  /*2f00*/  FFMA.FTZ R126, R198, R196, R126 ;  /* 0x000000c4c67e7223 */ /* 0x000fe2000001007e */
[----:B------:R-:W3:Y:S04]  /*2f10*/  LDL R199, [R1+0x4c] ;  /* 0x00004c0001c77983 */ /* 0x000ee80000100800 */
[----:B------:R-:W4:Y:S01]  /*2f20*/  LDL R198, [R1+0x48] ;  /* 0x0000480001c67983 */ /* 0x000f220000100800 */
[----:B------:R-:W-:-:S04]  /*2f30*/  LEA R202, P5, R6, UR16, 0x4 ;  /* 0x0000001006ca7c11 */ /* 0x000fc8000f8a20ff */
[----:B------:R-:W-:Y:S01]  /*2f40*/  LEA.HI.X R203, R6, UR17, RZ, 0x4, P5 ;  /* 0x0000001106cb7c11 */ /* 0x000fe2000a8f24ff */
[----:B---3--:R-:W-:Y:S02]  /*2f50*/  FMUL.FTZ R199, R199, R197 ;  /* 0x000000c5c7c77220 */ /* 0x008fe40000410000 */
[----:B------:R-:W3:Y:S01]  /*2f60*/  LDL R197, [R1+0x44] ;  /* 0x0000440001c57983 */ /* 0x000ee20000100800 */
[----:B----4-:R-:W-:Y:S01]  /*2f70*/  FMUL.FTZ R198, R198, R196 ;  /* 0x000000c4c6c67220 */ /* 0x010fe20000410000 */
[----:B--2---:R-:W-:Y:S01]  /*2f80*/  FMUL.FTZ R196, R204, R201 ;  /* 0x000000c9ccc47220 */ /* 0x004fe20000410000 */
[----:B------:R-:W-:Y:S01]  /*2f90*/  IADD3 R6, R6, 0x100, RZ ;  /* 0x0000010006067810 */ /* 0x000fe20007ffe0ff */
[----:B---3--:R-:W-:-:S05]  /*2fa0*/  FMUL.FTZ R197, R197, R205 ;  /* 0x000000cdc5c57220 */ /* 0x008fca0000410000 */
[----:B------:R2:W-:Y:S02]  /*2fb0*/  STG.E.128 desc[UR4][R202.64], R196 ;  /* 0x000000c4ca007986 */ /* 0x0005e4000c101d04 */
.L_x_12742:
[----:B------:R-:W-:Y:S05]  /*2fc0*/  BSYNC B0 ;  /* 0x0000000000007941 */ /* 0x000fea0003800000 */
.L_x_12741:
[----:B------:R-:W-:Y:S01]  /*2fd0*/  LOP3.LUT P5, RZ, R3, 0x2, RZ, 0xc0, !PT ;  /* 0x0000000203ff7812 */ /* 0x000fe200078ac0ff */
[----:B------:R-:W-:-:S12]  /*2fe0*/  BSSY B0, `(.L_x_12743) ;  /* 0x000003a000007945 */ /* 0x000fd80003800000 */
[----:B------:R-:W-:Y:S05]  /*2ff0*/  @!P5 BRA `(.L_x_12744) ;  /* 0x0000000000e0d947 */ /* 0x000fea0003800000 */
[----:B-12---:R-:W2:Y:S04]  /*3000*/  LDL R198, [R1+0x8] ;  /* 0x0000080001c67983 */ /* 0x006ea80000100800 */
[----:B------:R-:W3:Y:S01]  /*3010*/  LDL R197, [R1] ;  /* 0x0000000001c57983 */ /* 0x000ee20000100800 */
        /* <DEDUP_REMOVED lines=54> */
.L_x_12744:
[----:B------:R-:W-:Y:S05]  /*3380*/  BSYNC B0 ;  /* 0x0000000000007941 */ /* 0x000fea0003800000 */
.L_x_12743:
[----:B------:R-:W-:Y:S01]  /*3390*/  LOP3.LUT P5, RZ, R3, 0x1, RZ, 0xc0, !PT ;  /* 0x0000000103ff7812 */ /* 0x000fe200078ac0ff */
[----:B------:R-:W-:-:S12]  /*33a0*/  BSSY B0, `(.L_x_12745) ;  /* 0x0000034000007945 */ /* 0x000fd80003800000 */
[----:B------:R-:W-:Y:S05]  /*33b0*/  @!P5 BRA `(.L_x_12746) ;  /* 0x0000000000c8d947 */ /* 0x000fea0003800000 */
[----:B------:R-:W-:-:S04]  /*33c0*/  ISETP.NE.AND P5, PT, R212, RZ, PT ;  /* 0x000000ffd400720c */ /* 0x000fc80003fa5270 */
[----:B-123--:R-:W-:Y:S02]  /*33d0*/  FSEL R196, R19, RZ, !P5 ;  /* 0x000000ff13c47208 */ /* 0x00efe40006800000 */
        /* <DEDUP_REMOVED lines=14> */
[----:B------:R-:W1:-:S12]  /*34c0*/  LDC.64 R196, c[0x0][0x220] ;  /* 0x00008800ffc47b82 */ /* 0x000e580000000a00 */
[----:B------:R-:W-:Y:S01]  /*34d0*/  @P5 FADD.FTZ R201, R172, R201 ;  /* 0x000000c9acc95221 */ /* 0x000fe20000010000 */
[----:B------:R-:W-:Y:S01]  /*34e0*/  @P5 FADD.FTZ R203, R173, R203 ;  /* 0x000000cbadcb5221 */ /* 0x000fe20000010000 */
[----:B------:R-:W-:Y:S01]  /*34f0*/  @P5 FADD.FTZ R202, R174, R202 ;  /* 0x000000caaeca5221 */ /* 0x000fe20000010000 */
[----:B------:R-:W-:Y:S01]  /*3500*/  @P5 FADD.FTZ R204, R175, R204 ;  /* 0x000000ccafcc5221 */ /* 0x000fe20000010000 */
[----:B------:R-:W-:-:S04]  /*3510*/  ISETP.NE.U32.AND P5, PT, RZ, UR14, PT ;  /* 0x0000000eff007c0c */ /* 0x000fc8000bfa5070 */
[----:B------:R-:W-:Y:S01]  /*3520*/  ISETP.NE.AND.EX P5, PT, RZ, UR15, PT, P5 ;  /* 0x0000000fff007c0c */ /* 0x000fe2000bfa5350 */
[----:B-1----:R-:W-:-:S03]  /*3530*/  IMAD.WIDE.U32 R196, R6, 0x10, R196 ;  /* 0x0000001006c47825 */ /* 0x002fc600078e00c4 */
[----:B------:R-:W-:Y:S02]  /*3540*/  SEL R192, R201, R192, P5 ;  /* 0x000000c0c9c07207 */ /* 0x000fe40002800000 */
[----:B------:R-:W-:Y:S02]  /*3550*/  SEL R193, R203, R193, P5 ;  /* 0x000000c1cbc17207 */ /* 0x000fe40002800000 */
[----:B------:R-:W-:Y:S01]  /*3560*/  SEL R194, R202, R194, P5 ;  /* 0x000000c2cac27207 */ /* 0x000fe20002800000 */
[----:B------:R-:W2:Y:S01]  /*3570*/  LDG.E.128 R196, desc[UR4][R196.64] ;  /* 0x00000004c4c47981 */ /* 0x000ea2000c1e1d00 */
[----:B------:R-:W-:Y:S02]  /*3580*/  SEL R195, R204, R195, P5 ;  /* 0x000000c3ccc37207 */ /* 0x000fe40002800000 */
[----:B------:R-:W-:-:S04]  /*3590*/  ISETP.NE.U32.AND P5, PT, RZ, UR14, PT ;  /* 0x0000000eff007c0c */ /* 0x000fc8000bfa5070 */
[----:B------:R-:W-:Y:S01]  /*35a0*/  ISETP.NE.AND.EX P5, PT, RZ, UR15, PT, P5 ;  /* 0x0000000fff007c0c */ /* 0x000fe2000bfa5350 */
[-C--:B------:R-:W-:Y:S01]  /*35b0*/  FMUL.FTZ R201, R201, R4.reuse ;  /* 0x00000004c9c97220 */ /* 0x080fe20000410000 */
[----:B------:R-:W-:-:S03]  /*35c0*/  FMUL.FTZ R205, R203, R4 ;  /* 0x00000004cbcd7220 */ /* 0x000fc60000410000 */
[----:B--2---:R-:W-:-:S08]  /*35d0*/  FFMA.FTZ R132, R201, R196, R132 ;  /* 0x000000c4c9847223 */ /* 0x004fd00000010084 */
[----:B------:R-:W-:Y:S01]  /*35e0*/  @P5 LEA R196, P6, R6, UR14, 0x4 ;  /* 0x0000000e06c45c11 */ /* 0x000fe2000f8c20ff */
[----:B------:R-:W-:-:S03]  /*35f0*/  FFMA.FTZ R133, R197, R205, R133 ;  /* 0x000000cdc5857223 */ /* 0x000fc60000010085 */
[----:B------:R-:W-:-:S05]  /*3600*/  @P5 LEA.HI.X R197, R6, UR15, RZ, 0x4, P6 ;  /* 0x0000000f06c55c11 */ /* 0x000fca000b0f24ff */
[----:B------:R1:W-:Y:S02]  /*3610*/  @P5 STG.E.128 desc[UR4][R196.64], R192 ;  /* 0x000000c0c4005986 */ /* 0x0003e4000c101d04 */
[-C--:B-1----:R-:W-:Y:S01]  /*3620*/  FMUL.FTZ R196, R202, R4.reuse ;  /* 0x00000004cac47220 */ /* 0x082fe20000410000 */
[----:B------:R-:W-:Y:S01]  /*3630*/  FMUL.FTZ R197, R204, R4 ;  /* 0x00000004ccc57220 */ /* 0x000fe20000410000 */
[----:B------:R-:W-:Y:S02]  /*3640*/  LEA R202, P5, R6, UR16, 0x4 ;  /* 0x0000001006ca7c11 */ /* 0x000fe4000f8a20ff */
[-C--:B------:R-:W-:Y:S01]  /*3650*/  FFMA.FTZ R134, R198, R196.reuse, R134 ;  /* 0x000000c4c6867223 */ /* 0x080fe20000010086 */
[-C--:B------:R-:W-:Y:S01]  /*3660*/  FFMA.FTZ R135, R199, R197.reuse, R135 ;  /* 0x000000c5c7877223 */ /* 0x080fe20000010087 */
[----:B------:R-:W-:Y:S01]  /*3670*/  FMUL.FTZ R199, R31, R197 ;  /* 0x000000c51fc77220 */ /* 0x000fe20000410000 */
[----:B------:R-:W-:Y:S01]  /*3680*/  FMUL.FTZ R198, R30, R196 ;  /* 0x000000c41ec67220 */ /* 0x000fe20000410000 */
[----:B------:R-:W-:Y:S01]  /*3690*/  LEA.HI.X R203, R6, UR17, RZ, 0x4, P5 ;  /* 0x0000001106cb7c11 */ /* 0x000fe2000a8f24ff */
[----:B------:R-:W-:Y:S01]  /*36a0*/  FMUL.FTZ R197, R29, R205 ;  /* 0x000000cd1dc57220 */ /* 0x000fe20000410000 */
[----:B------:R-:W-:-:S05]  /*36b0*/  FMUL.FTZ R196, R28, R201 ;  /* 0x000000c91cc47220 */ /* 0x000fca0000410000 */
[----:B------:R4:W-:Y:S01]  /*36c0*/  STG.E.128 desc[UR4][R202.64], R196 ;  /* 0x000000c4ca007986 */ /* 0x0009e2000c101d04 */
[----:B------:R-:W-:-:S07]  /*36d0*/  IADD3 R6, R6, 0x100, RZ ;  /* 0x0000010006067810 */ /* 0x000fce0007ffe0ff */
.L_x_12746:
[----:B------:R-:W-:Y:S05]  /*36e0*/  BSYNC B0 ;  /* 0x0000000000007941 */ /* 0x000fea0003800000 */
.L_x_12745:
[----:B------:R-:W-:Y:S04]  /*36f0*/  BSSY B0, `(.L_x_12747) ;  /* 0x0000034000007945 */ /* 0x000fe80003800000 */
[----:B------:R-:W-:Y:S05]  /*3700*/  @!P0 BRA `(.L_x_12748) ;  /* 0x0000000000c88947 */ /* 0x000fea0003800000 */
[----:B------:R-:W-:-:S04]  /*3710*/  ISETP.NE.AND P5, PT, R212, RZ, PT ;  /* 0x000000ffd400720c */ /* 0x000fc80003fa5270 */
[----:B-1234-:R-:W-:Y:S02]  /*3720*/  FSEL R196, R19, RZ, !P5 ;  /* 0x000000ff13c47208 */ /* 0x01efe40006800000 */
        /* <DEDUP_REMOVED lines=48> */
.L_x_12748:
[----:B------:R-:W-:Y:S05]  /*3a30*/  BSYNC B0 ;  /* 0x0000000000007941 */ /* 0x000fea0003800000 */
.L_x_12747:
        /* <DEDUP_REMOVED lines=52> */
.L_x_12750:
[----:B------:R-:W-:Y:S05]  /*3d80*/  BSYNC B0 ;  /* 0x0000000000007941 */ /* 0x000fea0003800000 */
.L_x_12749:
        /* <DEDUP_REMOVED lines=52> */
.L_x_12752:
[----:B------:R-:W-:Y:S05]  /*40d0*/  BSYNC B0 ;  /* 0x0000000000007941 */ /* 0x000fea0003800000 */
.L_x_12751:
[----:B------:R-:W-:Y:S01]  /*40e0*/  LOP3.LUT P5, RZ, R3, 0x10, RZ, 0xc0, !PT ;  /* 0x0000001003ff7812 */ /* 0x000fe200078ac0ff */
[----:B------:R-:W-:-:S12]  /*40f0*/  BSSY B0, `(.L_x_12753) ;  /* 0x0000034000007945 */ /* 0x000fd80003800000 */
[----:B------:R-:W-:Y:S05]  /*4100*/  @!P5 BRA `(.L_x_12754) ;  /* 0x0000000000c8d947 */ /* 0x000fea0003800000 */
[----:B-1234-:R-:W2:Y:S01]  /*4110*/  LDL R196, [R1+0xc] ;  /* 0x00000c0001c47983 */ /* 0x01eea20000100800 */
[----:B------:R-:W-:-:S04]  /*4120*/  ISETP.NE.AND P5, PT, R212, RZ, PT ;  /* 0x000000ffd400720c */ /* 0x000fc80003fa5270 */
[----:B------:R-:W-:Y:S02]  /*4130*/  FSEL R198, R19, RZ, !P5 ;  /* 0x000000ff13c67208 */ /* 0x000fe40006800000 */
[----:B------:R-:W-:-:S03]  /*4140*/  ISETP.NE.U32.AND P5, PT, RZ, UR8, PT ;  /* 0x00000008ff007c0c */ /* 0x000fc6000bfa5070 */
[----:B------:R-:W-:Y:S01]  /*4150*/  FFMA.FTZ R197, R244, R200, R198 ;  /* 0x000000c8f4c57223 */ /* 0x000fe200000100c6 */
[----:B------:R-:W-:-:S03]  /*4160*/  ISETP.NE.AND.EX P5, PT, RZ, UR9, PT, P5 ;  /* 0x00000009ff007c0c */ /* 0x000fc6000bfa5350 */
[----:B------:R-:W-:-:S04]  /*4170*/  FADD.FTZ R197, R224, -R197 ;  /* 0x800000c5e0c57221 */ /* 0x000fc80000010000 */
[----:B------:R-:W-:-:S06]  /*4180*/  FMUL.FTZ R197, R5, R197 ;  /* 0x000000c505c57220 */ /* 0x000fcc0000410000 */
[----:B------:R-:W-:Y:S01]  /*4190*/  @P5 FADD.FTZ R197, R189, R197 ;  /* 0x000000c5bdc55221 */ /* 0x000fe20000010000 */
[-CC-:B--2---:R-:W-:Y:S01]  /*41a0*/  FFMA.FTZ R19, R196, R200.reuse, R198.reuse ;  /* 0x000000c8c4137223 */ /* 0x184fe200000100c6 */
[-CC-:B------:R-:W-:Y:S01]  /*41b0*/  FFMA.FTZ R196, R226, R200.reuse, R198.reuse ;  /* 0x000000c8e2c47223 */ /* 0x180fe200000100c6 */
[----:B------:R-:W-:Y:S01]  /*41c0*/  FFMA.FTZ R198, R9, R200, R198 ;  /* 0x000000c809c67223 */ /* 0x000fe200000100c6 */
[----:B------:R-:W-:Y:S01]  /*41d0*/  FMUL.FTZ R200, R197, R4 ;  /* 0x00000004c5c87220 */ /* 0x000fe20000410000 */
[----:B------:R-:W-:Y:S01]  /*41e0*/  FADD.FTZ R19, R228, -R19 ;  /* 0x80000013e4137221 */ /* 0x000fe20000010000 */
[----:B------:R-:W-:Y:S01]  /*41f0*/  FADD.FTZ R196, R223, -R196 ;  /* 0x800000c4dfc47221 */ /* 0x000fe20000010000 */
[----:B------:R-:W-:Y:S02]  /*4200*/  FADD.FTZ R198, R10, -R198 ;  /* 0x800000c60ac67221 */ /* 0x000fe40000010000 */
[C---:B------:R-:W-:Y:S01]  /*4210*/  FMUL.FTZ R19, R5.reuse, R19 ;  /* 0x0000001305137220 */ /* 0x040fe20000410000 */
[C---:B------:R-:W-:Y:S01]  /*4220*/  FMUL.FTZ R196, R5.reuse, R196 ;  /* 0x000000c405c47220 */ /* 0x040fe20000410000 */
[----:B------:R-:W-:-:S02]  /*4230*/  FMUL.FTZ R5, R5, R198 ;  /* 0x000000c605057220 */ /* 0x000fc40000410000 */
[----:B------:R-:W-:Y:S01]  /*4240*/  @P5 FADD.FTZ R19, R188, R19 ;  /* 0x00000013bc135221 */ /* 0x000fe20000010000 */
[----:B------:R-:W-:Y:S01]  /*4250*/  @P5 FADD.FTZ R196, R190, R196 ;  /* 0x000000c4bec45221 */ /* 0x000fe20000010000 */
[----:B------:R-:W-:Y:S01]  /*4260*/  @P5 FADD.FTZ R5, R191, R5 ;  /* 0x00000005bf055221 */ /* 0x000fe20000010000 */
[----:B------:R-:W-:Y:S02]  /*4270*/  ISETP.NE.U32.AND P5, PT, RZ, UR14, PT ;  /* 0x0000000eff007c0c */ /* 0x000fe4000bfa5070 */
[-C--:B------:R-:W-:Y:S01]  /*4280*/  FMUL.FTZ R201, R196, R4.reuse ;  /* 0x00000004c4c97220 */ /* 0x080fe20000410000 */
[----:B------:R-:W-:Y:S01]  /*4290*/  FMUL.FTZ R202, R5, R4 ;  /* 0x0000000405ca7220 */ /* 0x000fe20000410000 */
[----:B------:R-:W-:-:S04]  /*42a0*/  ISETP.NE.AND.EX P5, PT, RZ, UR15, PT, P5 ;  /* 0x0000000fff007c0c */ /* 0x000fc8000bfa5350 */
[C---:B------:R-:W-:Y:S01]  /*42b0*/  SEL R192, R19.reuse, R192, P5 ;  /* 0x000000c013c07207 */ /* 0x040fe20002800000 */
[----:B------:R-:W-:Y:S01]  /*42c0*/  FMUL.FTZ R19, R19, R4 ;  /* 0x0000000413137220 */ /* 0x000fe20000410000 */
[----:B------:R-:W-:Y:S02]  /*42d0*/  SEL R195, R5, R195, P5 ;  /* 0x000000c305c37207 */ /* 0x000fe40002800000 */
[----:B------:R-:W1:Y:S01]  /*42e0*/  LDC.64 R4, c[0x0][0x220] ;  /* 0x00008800ff047b82 */ /* 0x000e620000000a00 */
[----:B------:R-:W-:Y:S02]  /*42f0*/  SEL R193, R197, R193, P5 ;  /* 0x000000c1c5c17207 */ /* 0x000fe40002800000 */
[----:B------:R-:W-:Y:S01]  /*4300*/  SEL R194, R196, R194, P5 ;  /* 0x000000c2c4c27207 */ /* 0x000fe20002800000 */
[----:B-1----:R-:W-:-:S05]  /*4310*/  IMAD.WIDE.U32 R4, R6, 0x10, R4 ;  /* 0x0000001006047825 */ /* 0x002fca00078e0004 */
[----:B------:R1:W2:Y:S01]  /*4320*/  LDG.E.128 R196, desc[UR4][R4.64] ;  /* 0x0000000404c47981 */ /* 0x0002a2000c1e1d00 */
[----:B------:R-:W-:-:S04]  /*4330*/  ISETP.NE.U32.AND P5, PT, RZ, UR14, PT ;  /* 0x0000000eff007c0c */ /* 0x000fc8000bfa5070 */
[----:B------:R-:W-:-:S13]  /*4340*/  ISETP.NE.AND.EX P5, PT, RZ, UR15, PT, P5 ;  /* 0x0000000fff007c0c */ /* 0x000fda000bfa5350 */
[----:B-1----:R-:W-:-:S04]  /*4350*/  @P5 LEA R4, P6, R6, UR14, 0x4 ;  /* 0x0000000e06045c11 */ /* 0x002fc8000f8c20ff */
[----:B------:R-:W-:-:S05]  /*4360*/  @P5 LEA.HI.X R5, R6, UR15, RZ, 0x4, P6 ;  /* 0x0000000f06055c11 */ /* 0x000fca000b0f24ff */
[----:B------:R1:W-:Y:S02]  /*4370*/  @P5 STG.E.128 desc[UR4][R4.64], R192 ;  /* 0x000000c004005986 */ /* 0x0003e4000c101d04 */
[----:B-1----:R-:W-:-:S04]  /*4380*/  LEA R4, P5, R6, UR16, 0x4 ;  /* 0x0000001006047c11 */ /* 0x002fc8000f8a20ff */
[----:B------:R-:W-:Y:S01]  /*4390*/  LEA.HI.X R5, R6, UR17, RZ, 0x4, P5 ;  /* 0x0000001106057c11 */ /* 0x000fe2000a8f24ff */
[----:B--2---:R-:W-:Y:S01]  /*43a0*/  FFMA.FTZ R148, R19, R196, R148 ;  /* 0x000000c413947223 */ /* 0x004fe20000010094 */
[----:B------:R-:W-:Y:S01]  /*43b0*/  FFMA.FTZ R149, R197, R200, R149 ;  /* 0x000000c8c5957223 */ /* 0x000fe20000010095 */
[-C--:B------:R-:W-:Y:S01]  /*43c0*/  FFMA.FTZ R150, R198, R201.reuse, R150 ;  /* 0x000000c9c6967223 */ /* 0x080fe20000010096 */
[-C--:B------:R-:W-:Y:S01]  /*43d0*/  FFMA.FTZ R151, R199, R202.reuse, R151 ;  /* 0x000000cac7977223 */ /* 0x080fe20000010097 */
[----:B------:R-:W-:Y:S01]  /*43e0*/  FMUL.FTZ R199, R63, R202 ;  /* 0x000000ca3fc77220 */ /* 0x000fe20000410000 */
[----:B------:R-:W-:Y:S01]  /*43f0*/  FMUL.FTZ R198, R62, R201 ;  /* 0x000000c93ec67220 */ /* 0x000fe20000410000 */
[----:B------:R-:W-:Y:S01]  /*4400*/  FMUL.FTZ R197, R61, R200 ;  /* 0x000000c83dc57220 */ /* 0x000fe20000410000 */
[----:B------:R-:W-:-:S05]  /*4410*/  FMUL.FTZ R196, R60, R19 ;  /* 0x000000133cc47220 */ /* 0x000fca0000410000 */
[----:B------:R1:W-:Y:S02]  /*4420*/  STG.E.128 desc[UR4][R4.64], R196 ;  /* 0x000000c404007986 */ /* 0x0003e4000c101d04 */
.L_x_12754:
[----:B------:R-:W-:Y:S05]  /*4430*/  BSYNC B0 ;  /* 0x0000000000007941 */ /* 0x000fea0003800000 */
.L_x_12753:
[----:B-1----:R-:W-:Y:S02]  /*4440*/  SEL R4, RZ, 0x1, P4 ;  /* 0x00000001ff047807 */ /* 0x002fe40002000000 */
[----:B------:R-:W-:-:S03]  /*4450*/  IADD3 R2, R2, UR18, RZ ;  /* 0x0000001202027c10 */ /* 0x000fc6000fffe0ff */
[----:B------:R1:W-:Y:S01]  /*4460*/  STL.S16 [R1+0x14], R4 ;  /* 0x0000140401007387 */ /* 0x0003e20000100600 */
[----:B------:R-:W-:-:S13]  /*4470*/  ISETP.GE.AND P4, PT, R2, UR19, PT ;  /* 0x0000001302007c0c */ /* 0x000fda000bf86270 */
[----:B-1----:R-:W-:Y:S05]  /*4480*/  @!P4 BRA `(.L_x_12755) ;  /* 0xffffffc4009cc947 */ /* 0x002fea000383ffff */
.L_x_12721:
[----:B------:R-:W2:Y:S04]  /*4490*/  LDL.LU R5, [R1+0x18] ;  /* 0x0000180001057983 */ /* 0x000ea80000300800 */
[----:B------:R-:W3:Y:S01]  /*44a0*/  LDL.LU R4, [R1+0x1c] ;  /* 0x00001c0001047983 */ /* 0x000ee20000300800 */
[----:B------:R-:W1:Y:S01]  /*44b0*/  S2UR UR6, SR_CTAID.X ;  /* 0x00000000000679c3 */ /* 0x000e620000002500 */
[----:B------:R-:W-:Y:S01]  /*44c0*/  LOP3.LUT P4, RZ, R3, 0x8, RZ, 0xc0, !PT ;  /* 0x0000000803ff7812 */ /* 0x000fe2000788c0ff */
[----:B------:R-:W-:Y:S01]  /*44d0*/  BSSY B0, `(.L_x_12756) ;  /* 0x0000010000007945 */ /* 0x000fe20003800000 */
[----:B0-----:R-:W1:Y:S02]  /*44e0*/  S2R R0, SR_TID.X ;  /* 0x0000000000007919 */ /* 0x001e640000002100 */
[----:B-1----:R-:W-:-:S05]  /*44f0*/  LEA.HI R0, R0, UR6, RZ, 0x18 ;  /* 0x0000000600007c11 */ /* 0x002fca000f8fc0ff */
        /* <DEDUP_REMOVED lines=13> */
.L_x_12757:
[----:B------:R-:W-:Y:S05]  /*45d0*/  BSYNC B0 ;  /* 0x0000000000007941 */ /* 0x000fea0003800000 */
.L_x_12756:
[----:B------:R-:W-:Y:S01]  /*45e0*/  LOP3.LUT P3, RZ, R3, 0x4, RZ, 0xc0, !PT ;  /* 0x0000000403ff7812 */ /* 0x000fe2000786c0ff */
[----:B------:R-:W-:-:S12]  /*45f0*/  BSSY B0, `(.L_x_12758) ;  /* 0x000000c000007945 */ /* 0x000fd80003800000 */
[----:B------:R-:W-:Y:S05]  /*4600*/  @!P3 BRA `(.L_x_12759) ;  /* 0x000000000028b947 */ /* 0x000fea0003800000 */
[----:B0-----:R-:W0:Y:S08]  /*4610*/  LDC.64 R4, c[0x0][0x2d0] ;  /* 0x0000b400ff047b82 */ /* 0x001e300000000a00 */
        /* <DEDUP_REMOVED lines=9> */
.L_x_12759:
[----:B------:R-:W-:Y:S05]  /*46b0*/  BSYNC B0 ;  /* 0x0000000000007941 */ /* 0x000fea0003800000 */
.L_x_12758:
[----:B------:R-:W-:Y:S01]  /*46c0*/  LOP3.LUT P3, RZ, R3, 0x2, RZ, 0xc0, !PT ;  /* 0x0000000203ff7812 */ /* 0x000fe2000786c0ff */
[----:B------:R-:W-:-:S12]  /*46d0*/  BSSY B0, `(.L_x_12760) ;  /* 0x000000c000007945 */ /* 0x000fd80003800000 */
[----:B------:R-:W-:Y:S05]  /*46e0*/  @!P3 BRA `(.L_x_12761) ;  /* 0x000000000028b947 */ /* 0x000fea0003800000 */
[----:B0--3--:R-:W0:Y:S08]  /*46f0*/  LDC.64 R4, c[0x0][0x2d0] ;  /* 0x0000b400ff047b82 */ /* 0x009e300000000a00 */
        /* <DEDUP_REMOVED lines=9> */
.L_x_12761:
[----:B------:R-:W-:Y:S05]  /*4790*/  BSYNC B0 ;  /* 0x0000000000007941 */ /* 0x000fea0003800000 */
.L_x_12760:
        /* <DEDUP_REMOVED lines=13> */
.L_x_12763:
[----:B------:R-:W-:Y:S05]  /*4870*/  BSYNC B0 ;  /* 0x0000000000007941 */ /* 0x000fea0003800000 */
.L_x_12762:
[----:B------:R-:W-:Y:S04]  /*4880*/  BSSY B0, `(.L_x_12764) ;  /* 0x000000c000007945 */ /* 0x000fe80003800000 */
        /* <DEDUP_REMOVED lines=11> */
.L_x_12765:
[----:B------:R-:W-:Y:S05]  /*4940*/  BSYNC B0 ;  /* 0x0000000000007941 */ /* 0x000fea0003800000 */
.L_x_12764:
        /* <DEDUP_REMOVED lines=12> */
.L_x_12767:
[----:B------:R-:W-:Y:S05]  /*4a10*/  BSYNC B0 ;  /* 0x0000000000007941 */ /* 0x000fea0003800000 */
.L_x_12766:
        /* <DEDUP_REMOVED lines=12> */
.L_x_12769:
[----:B------:R-:W-:Y:S05]  /*4ae0*/  BSYNC B0 ;  /* 0x0000000000007941 */ /* 0x000fea0003800000 */
.L_x_12768:
[----:B------:R-:W-:-:S13]  /*4af0*/  LOP3.LUT P0, RZ, R3, 0x10, RZ, 0xc0, !PT ;  /* 0x0000001003ff7812 */ /* 0x000fda000780c0ff */
[----:B------:R-:W-:Y:S05]  /*4b00*/  @!P0 EXIT ;  /* 0x000000000000894d */ /* 0x000fea0003800000 */
[----:B------:R-:W1:Y:S08]  /*4b10*/  LDC.64 R2, c[0x0][0x2d0] ;  /* 0x0000b400ff027b82 */ /* 0x000e700000000a00 */
[----:B0--3--:R-:W0:Y:S08]  /*4b20*/  LDC.64 R4, c[0x0][0x2d8] ;  /* 0x0000b600ff047b82 */ /* 0x009e300000000a00 */
        /* <DEDUP_REMOVED lines=8> */
.L_x_12738:
[----:B------:R-:W-:Y:S01]  /*4bb0*/  HFMA2.MMA R196, -RZ, RZ, 0, 9.5367431640625e-07 ;  /* 0x00000010ffc47435 */ /* 0x000fe200000001ff */
[----:B------:R-:W-:Y:S02]  /*4bc0*/  MOV R197, 0x1f ;  /* 0x0000001f00c57802 */ /* 0x000fe40000000f00 */
[----:B------:R-:W-:-:S08]  /*4bd0*/  MOV R199, 0xffffffff ;  /* 0xffffffff00c77802 */ /* 0x000fd00000000f00 */
[----:B0-----:R-:W-:Y:S05]  /*4be0*/  WARPSYNC.COLLECTIVE R199, `(.L_x_12770) ;  /* 0x00000000c7087348 */ /* 0x001fea0003c00000 */
[----:B------:R1:W2:Y:S02]  /*4bf0*/  SHFL.DOWN P6, R202, R19, R196, R197 ;  /* 0x080000c413ca7389 */ /* 0x0002a400000c00c5 */
[----:B012---:R-:W-:Y:S01]  /*4c00*/  ENDCOLLECTIVE ;  /* 0x000000000000791b */ /* 0x007fe20003800000 */
.L_x_12770:
[----:B------:R-:W-:-:S05]  /*4c10*/  MOV R196, R202 ;  /* 0x000000ca00c47202 */ /* 0x000fca0000000f00 */
[----:B------:R-:W-:Y:S01]  /*4c20*/  FADD.FTZ R200, R196, R19 ;  /* 0x00000013c4c87221 */ /* 0x000fe20000010000 */
[----:B------:R-:W-:Y:S01]  /*4c30*/  HFMA2.MMA R196, -RZ, RZ, 0, 9.5367431640625e-07 ;  /* 0x00000010ffc47435 */ /* 0x000fe200000001ff */
[----:B------:R-:W-:-:S10]  /*4c40*/  MOV R19, R204 ;  /* 0x000000cc00137202 */ /* 0x000fd40000000f00 */
[----:B------:R-:W-:Y:S05]  /*4c50*/  WARPSYNC.COLLECTIVE R199, `(.L_x_12771) ;  /* 0x00000000c7087348 */ /* 0x000fea0003c00000 */
[----:B------:R0:W1:Y:S02]  /*4c60*/  SHFL.DOWN P6, R202, R19, R196, R197 ;  /* 0x080000c413ca7389 */ /* 0x00006400000c00c5 */
[----:B01----:R-:W-:Y:S01]  /*4c70*/  ENDCOLLECTIVE ;  /* 0x000000000000791b */ /* 0x003fe20003800000 */
.L_x_12771:
[----:B------:R-:W-:Y:S01]  /*4c80*/  HFMA2.MMA R196, -RZ, RZ, 0, 4.76837158203125e-07 ;  /* 0x00000008ffc47435 */ /* 0x000fe200000001ff */
[----:B------:R-:W-:-:S05]  /*4c90*/  MOV R19, R202 ;  /* 0x000000ca00137202 */ /* 0x000fca0000000f00 */
[----:B------:R-:W-:Y:S01]  /*4ca0*/  FADD.FTZ R201, R19, R204 ;  /* 0x000000cc13c97221 */ /* 0x000fe20000010000 */
[----:B------:R-:W-:-:S07]  /*4cb0*/  MOV R19, R200 ;  /* 0x000000c800137202 */ /* 0x000fce0000000f00 */
[----:B------:R-:W-:Y:S05]  /*4cc0*/  WARPSYNC.COLLECTIVE R199, `(.L_x_12772) ;  /* 0x00000000c7087348 */ /* 0x000fea0003c00000 */
[----:B------:R0:W1:Y:S02]  /*4cd0*/  SHFL.DOWN P6, R202, R19, R196, R197 ;  /* 0x080000c413ca7389 */ /* 0x00006400000c00c5 */
[----:B01----:R-:W-:Y:S01]  /*4ce0*/  ENDCOLLECTIVE ;  /* 0x000000000000791b */ /* 0x003fe20003800000 */
.L_x_12772:
[----:B------:R-:W-:-:S05]  /*4cf0*/  MOV R19, R202 ;  /* 0x000000ca00137202 */ /* 0x000fca0000000f00 */
[----:B------:R-:W-:Y:S01]  /*4d00*/  FADD.FTZ R200, R200, R19 ;  /* 0x00000013c8c87221 */ /* 0x000fe20000010000 */
[----:B------:R-:W-:-:S07]  /*4d10*/  MOV R19, R201 ;  /* 0x000000c900137202 */ /* 0x000fce0000000f00 */
[----:B------:R-:W-:Y:S05]  /*4d20*/  WARPSYNC.COLLECTIVE R199, `(.L_x_12773) ;  /* 0x00000000c7087348 */ /* 0x000fea0003c00000 */
[----:B------:R0:W1:Y:S02]  /*4d30*/  SHFL.DOWN P6, R202, R19, R196, R197 ;  /* 0x080000c413ca7389 */ /* 0x00006400000c00c5 */
[----:B01----:R-:W-:Y:S01]  /*4d40*/  ENDCOLLECTIVE ;  /* 0x000000000000791b */ /* 0x003fe20003800000 */
.L_x_12773:
[----:B------:R-:W-:Y:S01]  /*4d50*/  HFMA2.MMA R196, -RZ, RZ, 0, 2.384185791015625e-07 ;  /* 0x00000004ffc47435 */ /* 0x000fe200000001ff */
[----:B------:R-:W-:-:S05]  /*4d60*/  MOV R19, R202 ;  /* 0x000000ca00137202 */ /* 0x000fca0000000f00 */
[----:B------:R-:W-:Y:S01]  /*4d70*/  FADD.FTZ R201, R201, R19 ;  /* 0x00000013c9c97221 */ /* 0x000fe20000010000 */
[----:B------:R-:W-:-:S07]  /*4d80*/  MOV R19, R200 ;  /* 0x000000c800137202 */ /* 0x000fce0000000f00 */
[----:B------:R-:W-:Y:S05]  /*4d90*/  WARPSYNC.COLLECTIVE R199, `(.L_x_12774) ;  /* 0x00000000c7087348 */ /* 0x000fea0003c00000 */
[----:B------:R0:W1:Y:S02]  /*4da0*/  SHFL.DOWN P6, R202, R19, R196, R197 ;  /* 0x080000c413ca7389 */ /* 0x00006400000c00c5 */
[----:B01----:R-:W-:Y:S01]  /*4db0*/  ENDCOLLECTIVE ;  /* 0x000000000000791b */ /* 0x003fe20003800000 */
.L_x_12774:
[----:B------:R-:W-:-:S05]  /*4dc0*/  MOV R19, R202 ;  /* 0x000000ca00137202 */ /* 0x000fca0000000f00 */
[----:B------:R-:W-:Y:S01]  /*4dd0*/  FADD.FTZ R200, R200, R19 ;  /* 0x00000013c8c87221 */ /* 0x000fe20000010000 */
[----:B------:R-:W-:-:S07]  /*4de0*/  MOV R19, R201 ;  /* 0x000000c900137202 */ /* 0x000fce0000000f00 */
[----:B------:R-:W-:Y:S05]  /*4df0*/  WARPSYNC.COLLECTIVE R199, `(.L_x_12775) ;  /* 0x00000000c7087348 */ /* 0x000fea0003c00000 */
[----:B------:R0:W1:Y:S02]  /*4e00*/  SHFL.DOWN P6, R202, R19, R196, R197 ;  /* 0x080000c413ca7389 */ /* 0x00006400000c00c5 */
[----:B01----:R-:W-:Y:S01]  /*4e10*/  ENDCOLLECTIVE ;  /* 0x000000000000791b */ /* 0x003fe20003800000 */
.L_x_12775:
[----:B------:R-:W-:Y:S01]  /*4e20*/  HFMA2.MMA R196, -RZ, RZ, 0, 1.1920928955078125e-07 ;  /* 0x00000002ffc47435 */ /* 0x000fe200000001ff */
[----:B------:R-:W-:-:S05]  /*4e30*/  MOV R19, R202 ;  /* 0x000000ca00137202 */ /* 0x000fca0000000f00 */
[----:B------:R-:W-:Y:S01]  /*4e40*/  FADD.FTZ R203, R201, R19 ;  /* 0x00000013c9cb7221 */ /* 0x000fe20000010000 */
[----:B------:R-:W-:-:S07]  /*4e50*/  MOV R19, R200 ;  /* 0x000000c800137202 */ /* 0x000fce0000000f00 */
[----:B------:R-:W-:Y:S05]  /*4e60*/  WARPSYNC.COLLECTIVE R199, `(.L_x_12776) ;  /* 0x00000000c7087348 */ /* 0x000fea0003c00000 */
[----:B------:R0:W1:Y:S02]  /*4e70*/  SHFL.DOWN P6, R202, R19, R196, R197 ;  /* 0x080000c413ca7389 */ /* 0x00006400000c00c5 */
[----:B01----:R-:W-:Y:S01]  /*4e80*/  ENDCOLLECTIVE ;  /* 0x000000000000791b */ /* 0x003fe20003800000 */
.L_x_12776:
[----:B------:R-:W-:-:S05]  /*4e90*/  MOV R19, R202 ;  /* 0x000000ca00137202 */ /* 0x000fca0000000f00 */
[----:B------:R-:W-:Y:S01]  /*4ea0*/  FADD.FTZ R201, R200, R19 ;  /* 0x00000013c8c97221 */ /* 0x000fe20000010000 */
[----:B------:R-:W-:-:S07]  /*4eb0*/  MOV R19, R203 ;  /* 0x000000cb00137202 */ /* 0x000fce0000000f00 */
[----:B------:R-:W-:Y:S05]  /*4ec0*/  WARPSYNC.COLLECTIVE R199, `(.L_x_12777) ;  /* 0x00000000c7087348 */ /* 0x000fea0003c00000 */
[----:B------:R0:W1:Y:S02]  /*4ed0*/  SHFL.DOWN P6, R202, R19, R196, R197 ;  /* 0x080000c413ca7389 */ /* 0x00006400000c00c5 */
[----:B01----:R-:W-:Y:S01]  /*4ee0*/  ENDCOLLECTIVE ;  /* 0x000000000000791b */ /* 0x003fe20003800000 */
.L_x_12777:
[----:B------:R-:W-:Y:S01]  /*4ef0*/  HFMA2.MMA R196, -RZ, RZ, 0, 5.9604644775390625e-08 ;  /* 0x00000001ffc47435 */ /* 0x000fe200000001ff */
[----:B------:R-:W-:-:S05]  /*4f00*/  MOV R19, R202 ;  /* 0x000000ca00137202 */ /* 0x000fca0000000f00 */
[----:B------:R-:W-:Y:S01]  /*4f10*/  FADD.FTZ R200, R203, R19 ;  /* 0x00000013cbc87221 */ /* 0x000fe20000010000 */
[----:B------:R-:W-:-:S07]  /*4f20*/  MOV R19, R201 ;  /* 0x000000c900137202 */ /* 0x000fce0000000f00 */
[----:B------:R-:W-:Y:S05]  /*4f30*/  WARPSYNC.COLLECTIVE R199, `(.L_x_12778) ;  /* 0x00000000c7087348 */ /* 0x000fea0003c00000 */
[----:B------:R0:W1:Y:S02]  /*4f40*/  SHFL.DOWN P6, R202, R19, R196, R197 ;  /* 0x080000c413ca7389 */ /* 0x00006400000c00c5 */
[----:B01----:R-:W-:Y:S01]  /*4f50*/  ENDCOLLECTIVE ;  /* 0x000000000000791b */ /* 0x003fe20003800000 */
.L_x_12778:
[----:B------:R-:W-:Y:S02]  /*4f60*/  MOV R19, R200 ;  /* 0x000000c800137202 */ /* 0x000fe40000000f00 */
[----:B------:R-:W-:-:S07]  /*4f70*/  MOV R203, R202 ;  /* 0x000000ca00cb7202 */ /* 0x000fce0000000f00 */
[----:B------:R-:W-:Y:S05]  /*4f80*/  WARPSYNC.COLLECTIVE R199, `(.L_x_12779) ;  /* 0x00000000c7087348 */ /* 0x000fea0003c00000 */
[----:B------:R0:W1:Y:S02]  /*4f90*/  SHFL.DOWN P6, R202, R19, R196, R197 ;  /* 0x080000c413ca7389 */ /* 0x00006400000c00c5 */
[----:B01----:R-:W-:Y:S01]  /*4fa0*/  ENDCOLLECTIVE ;  /* 0x000000000000791b */ /* 0x003fe20003800000 */
.L_x_12779:
[----:B------:R-:W-:Y:S01]  /*4fb0*/  MOV R19, R202 ;  /* 0x000000ca00137202 */ /* 0x000fe20000000f00 */
[----:B------:R-:W-:Y:S06]  /*4fc0*/  BRA `(.L_x_12780) ;  /* 0xffffffd4009c7947 */ /* 0x000fec000383ffff */
.L_x_12781:
        /* <DEDUP_REMOVED lines=11> */
.L_x_14044:


//--------------------- .text._ZN10layer_norm13ln_bwd_kernelINS_13Kernel_traitsIfffffjLj8192ELj1ELj1ELj8ELj16ENS_18Kernel_traits_baseILj8192EfffffjLj256EEEEELb0ELb1ELb0ELb1EEEvNS_9BwdParamsE --------------------------
	.section	.text._ZN10layer_norm13ln_bwd_kernelINS_13Kernel_traitsIfffffjLj8192ELj1ELj1ELj8ELj16ENS_18Kernel_traits_baseILj8192EfffffjLj256EEEEELb0ELb1ELb0ELb1EEEvNS_9BwdParamsE,"ax",@progbits
	.align	128
        .global         _ZN10layer_norm13ln_bwd_kernelINS_13Kernel_traitsIfffffjLj8192ELj1ELj1ELj8ELj16ENS_18Kernel_traits_baseILj8192EfffffjLj256EEEEELb0ELb1ELb0ELb1EEEvNS_9BwdParamsE
        .type           _ZN10layer_norm13ln_bwd_kernelINS_13Kernel_traitsIfffffjLj8192ELj1ELj1ELj8ELj16ENS_18Kernel_traits_baseILj8192EfffffjLj256EEEEELb0ELb1ELb0ELb1EEEvNS_9BwdParamsE,@function
        .size           _ZN10layer_norm13ln_bwd_kernelINS_13Kernel_traitsIfffffjLj8192ELj1ELj1ELj8ELj16ENS_18Kernel_traits_baseILj8192EfffffjLj256EEEEELb0ELb1ELb0ELb1EEEvNS_9BwdParamsE,(.L_x_14045 - _ZN10layer_norm13ln_bwd_kernelINS_13Kernel_traitsIfffffjLj8192ELj1ELj1ELj8ELj16ENS_18Kernel_traits_baseILj8192EfffffjLj256EEEEELb0ELb1ELb0ELb1EEEvNS_9BwdParamsE)
        .other          _ZN10layer_norm13ln_bwd_kernelINS_13Kernel_traitsIfffffjLj8192ELj1ELj1ELj8ELj16ENS_18Kernel_traits_baseILj8192EfffffjLj256EEEEELb0ELb1ELb0ELb1EEEvNS_9BwdParamsE,@"STO_CUDA_ENTRY STV_DEFAULT"
_ZN10layer_norm13ln_bwd_kernelINS_13Kernel_traitsIfffffjLj8192ELj1ELj1ELj8ELj16ENS_18Kernel_traits_baseILj8192EfffffjLj256EEEEELb0ELb1ELb0ELb1EEEvNS_9BwdParamsE:
.text._ZN10layer_norm13ln_bwd_kernelINS_13Kernel_traitsIfffffjLj8192ELj1ELj1ELj8ELj16ENS_18Kernel_traits_baseILj8192EfffffjLj256EEEEELb0ELb1ELb0ELb1EEEvNS_9BwdParamsE:
        /* <DEDUP_REMOVED lines=66> */
.L_x_12782:
        /* <DEDUP_REMOVED lines=102> */
.L_x_12786:
[----:B------:R-:W0:Y:S01]  /*0a80*/  S2R R10, SR_TID.X ;  /* 0x00000000000a7919 */ /* 0x000e220000002100 */
[----:B------:R-:W-:Y:S01]  /*0a90*/  IMAD R8, R0, UR10, RZ ;  /* 0x0000000a00087c24 */ /* 0x000fe2000f8e02ff */
[----:B-1----:R-:W1:Y:S04]  /*0aa0*/  LDC.64 R6, c[0x0][0x250] ;  /* 0x00009400ff067b82 */ /* 0x002e680000000a00 */
[----:B------:R-:W-:-:S04]  /*0ab0*/  SHF.R.S32.HI R9, RZ, 0x1f, R8 ;  /* 0x0000001fff097819 */ /* 0x000fc80000011408 */
[----:B------:R-:W-:Y:S01]  /*0ac0*/  LEA.HI R9, R9, R8, RZ, 0x2 ;  /* 0x0000000809097211 */ /* 0x000fe200078f10ff */
[----:B------:R-:W2:Y:S08]  /*0ad0*/  LDC.64 R158, c[0x0][0x258] ;  /* 0x00009600ff9e7b82 */ /* 0x000eb00000000a00 */
[----:B------:R-:W3:Y:S01]  /*0ae0*/  LDC.64 R190, c[0x0][0x2b8] ;  /* 0x0000ae00ffbe7b82 */ /* 0x000ee20000000a00 */
[----:B-1----:R-:W-:-:S07]  /*0af0*/  IMAD.WIDE R6, R0, 0x4, R6 ;  /* 0x0000000400067825 */ /* 0x002fce00078e0206 */
[----:B------:R-:W1:Y:S01]  /*0b00*/  @P0 LDC.64 R176, c[0x0][0x270] ;  /* 0x00009c00ffb00b82 */ /* 0x000e620000000a00 */
[----:B------:R4:W4:Y:S01]  /*0b10*/  LDG.E R193, desc[UR6][R6.64] ;  /* 0x0000000606c17981 */ /* 0x000922000c1e1900 */
[----:B0-----:R-:W-:-:S06]  /*0b20*/  LOP3.LUT R10, R10, 0xff, RZ, 0xc0, !PT ;  /* 0x000000ff0a0a7812 */ /* 0x001fcc00078ec0ff */
[----:B------:R-:W0:Y:S01]  /*0b30*/  LDC.64 R188, c[0x0][0x2c8] ;  /* 0x0000b200ffbc7b82 */ /* 0x000e220000000a00 */
[----:B------:R-:W-:-:S04]  /*0b40*/  LEA.HI.SX32 R181, R9, R10, 0x1e ;  /* 0x0000000a09b57211 */ /* 0x000fc800078ff2ff */
[C---:B------:R-:W-:Y:S02]  /*0b50*/  SHF.L.U32 R22, R181.reuse, 0x4, RZ ;  /* 0x00000004b5167819 */ /* 0x040fe400000006ff */
[C---:B------:R-:W-:Y:S02]  /*0b60*/  IADD3 R182, R181.reuse, 0x100, RZ ;  /* 0x00000100b5b67810 */ /* 0x040fe40007ffe0ff */
[----:B------:R-:W-:Y:S02]  /*0b70*/  SHF.R.U32.HI R23, RZ, 0x1c, R181 ;  /* 0x0000001cff177819 */ /* 0x000fe400000116b5 */
[----:B------:R-:W-:Y:S02]  /*0b80*/  IADD3 R124, P1, R22, UR12, RZ ;  /* 0x0000000c167c7c10 */ /* 0x000fe4000ff3e0ff */
[----:B------:R-:W-:Y:S02]  /*0b90*/  IADD3 R185, R181, 0x200, RZ ;  /* 0x00000200b5b97810 */ /* 0x000fe40007ffe0ff */
[----:B------:R-:W-:-:S02]  /*0ba0*/  SHF.L.U32 R21, R182, 0x4, RZ ;  /* 0x00000004b6157819 */ /* 0x000fc400000006ff */
[----:B------:R-:W-:Y:S02]  /*0bb0*/  IADD3 R187, R181, 0x300, RZ ;  /* 0x00000300b5bb7810 */ /* 0x000fe40007ffe0ff */
[----:B------:R-:W-:Y:S02]  /*0bc0*/  IADD3.X R125, R23, UR13, RZ, P1, !PT ;  /* 0x0000000d177d7c10 */ /* 0x000fe40008ffe4ff */
[----:B------:R-:W-:Y:S02]  /*0bd0*/  SHF.R.U32.HI R20, RZ, 0x1c, R182 ;  /* 0x0000001cff147819 */ /* 0x000fe400000116b6 */
[----:B------:R-:W-:Y:S02]  /*0be0*/  SHF.L.U32 R19, R185, 0x4, RZ ;  /* 0x00000004b9137819 */ /* 0x000fe400000006ff */
[----:B------:R-:W-:Y:S01]  /*0bf0*/  IADD3 R128, P1, R21, UR12, RZ ;  /* 0x0000000c15807c10 */ /* 0x000fe2000ff3e0ff */
[----:B--2---:R-:W-:Y:S01]  /*0c00*/  IMAD.WIDE R158, R0, 0x4, R158 ;  /* 0x00000004009e7825 */ /* 0x004fe200078e029e */
[----:B------:R-:W-:Y:S01]  /*0c10*/  IADD3 R186, R181, 0x400, RZ ;  /* 0x00000400b5ba7810 */ /* 0x000fe20007ffe0ff */
[----:B------:R-:W2:Y:S01]  /*0c20*/  LDG.E.128 R124, desc[UR6][R124.64] ;  /* 0x000000067c7c7981 */ /* 0x000ea2000c1e1d00 */
[----:B------:R-:W-:-:S02]  /*0c30*/  SHF.L.U32 R17, R187, 0x4, RZ ;  /* 0x00000004bb117819 */ /* 0x000fc400000006ff */
[C---:B------:R-:W-:Y:S01]  /*0c40*/  IADD3 R200, R181.reuse, 0x500, RZ ;  /* 0x00000500b5c87810 */ /* 0x040fe20007ffe0ff */
[----:B---3--:R-:W-:Y:S01]  /*0c50*/  IMAD.WIDE.U32 R156, R181, 0x10, R190 ;  /* 0x00000010b59c7825 */ /* 0x008fe200078e00be */
[----:B------:R-:W-:Y:S01]  /*0c60*/  SHF.R.U32.HI R18, RZ, 0x1c, R185 ;  /* 0x0000001cff127819 */ /* 0x000fe200000116b9 */
[----:B------:R-:W3:Y:S01]  /*0c70*/  LDG.E R16, desc[UR6][R158.64] ;  /* 0x000000069e107981 */ /* 0x000ee2000c1e1900 */
[----:B------:R-:W-:Y:S02]  /*0c80*/  IADD3 R132, P2, R19, UR12, RZ ;  /* 0x0000000c13847c10 */ /* 0x000fe4000ff5e0ff */
[----:B------:R-:W-:Y:S02]  /*0c90*/  IADD3.X R129, R20, UR13, RZ, P1, !PT ;  /* 0x0000000d14817c10 */ /* 0x000fe40008ffe4ff */
[----:B------:R-:W-:Y:S02]  /*0ca0*/  SHF.R.U32.HI R15, RZ, 0x1c, R187 ;  /* 0x0000001cff0f7819 */ /* 0x000fe400000116bb */
[----:B------:R-:W-:-:S02]  /*0cb0*/  SHF.L.U32 R12, R186, 0x4, RZ ;  /* 0x00000004ba0c7819 */ /* 0x000fc400000006ff */
[----:B------:R-:W-:Y:S01]  /*0cc0*/  IADD3 R136, P1, R17, UR12, RZ ;  /* 0x0000000c11887c10 */ /* 0x000fe2000ff3e0ff */
[----:B------:R-:W3:Y:S01]  /*0cd0*/  LDG.E.128 R128, desc[UR6][R128.64] ;  /* 0x0000000680807981 */ /* 0x000ee2000c1e1d00 */
[C---:B------:R-:W-:Y:S02]  /*0ce0*/  IADD3 R198, R181.reuse, 0x600, RZ ;  /* 0x00000600b5c67810 */ /* 0x040fe40007ffe0ff */
[----:B------:R-:W-:Y:S01]  /*0cf0*/  SHF.L.U32 R10, R200, 0x4, RZ ;  /* 0x00000004c80a7819 */ /* 0x000fe200000006ff */
[----:B------:R-:W3:Y:S01]  /*0d00*/  LDG.E.128 R156, desc[UR6][R156.64] ;  /* 0x000000069c9c7981 */ /* 0x000ee2000c1e1d00 */
[----:B------:R-:W-:Y:S02]  /*0d10*/  IADD3 R192, R181, 0x700, RZ ;  /* 0x00000700b5c07810 */ /* 0x000fe40007ffe0ff */
[----:B------:R-:W-:Y:S02]  /*0d20*/  IADD3.X R133, R18, UR13, RZ, P2, !PT ;  /* 0x0000000d12857c10 */ /* 0x000fe400097fe4ff */
[----:B------:R-:W-:-:S02]  /*0d30*/  SHF.R.U32.HI R13, RZ, 0x1c, R186 ;  /* 0x0000001cff0d7819 */ /* 0x000fc400000116ba */
[----:B------:R-:W-:Y:S02]  /*0d40*/  IADD3 R140, P2, R12, UR12, RZ ;  /* 0x0000000c0c8c7c10 */ /* 0x000fe4000ff5e0ff */
[----:B------:R-:W-:Y:S02]  /*0d50*/  IADD3.X R137, R15, UR13, RZ, P1, !PT ;  /* 0x0000000d0f897c10 */ /* 0x000fe40008ffe4ff */
[----:B----4-:R-:W-:Y:S01]  /*0d60*/  SHF.R.S32.HI R7, RZ, 0x1f, R0 ;  /* 0x0000001fff077819 */ /* 0x010fe20000011400 */
[----:B------:R-:W-:Y:S01]  /*0d70*/  IMAD.WIDE.U32 R164, R185, 0x10, R190 ;  /* 0x00000010b9a47825 */ /* 0x000fe200078e00be */
[----:B------:R-:W-:Y:S01]  /*0d80*/  SHF.R.U32.HI R11, RZ, 0x1c, R200 ;  /* 0x0000001cff0b7819 */ /* 0x000fe200000116c8 */
[----:B------:R-:W4:Y:S01]  /*0d90*/  LDG.E.128 R132, desc[UR6][R132.64] ;  /* 0x0000000684847981 */ /* 0x000f22000c1e1d00 */
[----:B------:R-:W-:Y:S02]  /*0da0*/  SHF.L.U32 R8, R198, 0x4, RZ ;  /* 0x00000004c6087819 */ /* 0x000fe400000006ff */
[----:B------:R-:W-:Y:S01]  /*0db0*/  IADD3 R144, P1, R10, UR12, RZ ;  /* 0x0000000c0a907c10 */ /* 0x000fe2000ff3e0ff */
[----:B------:R-:W-:Y:S01]  /*0dc0*/  IMAD.WIDE.U32 R160, R182, 0x10, R190 ;  /* 0x00000010b6a07825 */ /* 0x000fe200078e00be */
[----:B------:R-:W-:Y:S01]  /*0dd0*/  SHF.L.U32 R14, R192, 0x4, RZ ;  /* 0x00000004c00e7819 */ /* 0x000fe200000006ff */
[----:B------:R-:W4:Y:S01]  /*0de0*/  LDG.E.128 R136, desc[UR6][R136.64] ;  /* 0x0000000688887981 */ /* 0x000f22000c1e1d00 */
[----:B------:R-:W-:-:S02]  /*0df0*/  IADD3.X R141, R13, UR13, RZ, P2, !PT ;  /* 0x0000000d0d8d7c10 */ /* 0x000fc400097fe4ff */
[----:B------:R-:W-:Y:S01]  /*0e00*/  SHF.R.U32.HI R9, RZ, 0x1c, R198 ;  /* 0x0000001cff097819 */ /* 0x000fe200000116c6 */
[----:B------:R-:W-:Y:S01]  /*0e10*/  IMAD.WIDE.U32 R168, R187, 0x10, R190 ;  /* 0x00000010bba87825 */ /* 0x000fe200078e00be */
[----:B------:R-:W-:Y:S01]  /*0e20*/  IADD3 R148, P2, R8, UR12, RZ ;  /* 0x0000000c08947c10 */ /* 0x000fe2000ff5e0ff */
[----:B------:R-:W4:Y:S01]  /*0e30*/  LDG.E.128 R160, desc[UR6][R160.64] ;  /* 0x00000006a0a07981 */ /* 0x000f22000c1e1d00 */
[----:B------:R-:W-:Y:S02]  /*0e40*/  IADD3.X R145, R11, UR13, RZ, P1, !PT ;  /* 0x0000000d0b917c10 */ /* 0x000fe40008ffe4ff */
[----:B------:R-:W-:Y:S01]  /*0e50*/  SHF.R.U32.HI R6, RZ, 0x1c, R192 ;  /* 0x0000001cff067819 */ /* 0x000fe200000116c0 */
[----:B------:R-:W4:Y:S01]  /*0e60*/  LDG.E.128 R140, desc[UR6][R140.64] ;  /* 0x000000068c8c7981 */ /* 0x000f22000c1e1d00 */
[----:B------:R-:W-:Y:S02]  /*0e70*/  IADD3 R152, P1, R14, UR12, RZ ;  /* 0x0000000c0e987c10 */ /* 0x000fe4000ff3e0ff */
[----:B------:R-:W-:Y:S01]  /*0e80*/  IADD3.X R149, R9, UR13, RZ, P2, !PT ;  /* 0x0000000d09957c10 */ /* 0x000fe200097fe4ff */
[----:B------:R-:W4:Y:S01]  /*0e90*/  LDG.E.128 R144, desc[UR6][R144.64] ;  /* 0x0000000690907981 */ /* 0x000f22000c1e1d00 */
[----:B------:R-:W-:Y:S01]  /*0ea0*/  IADD3.X R153, R6, UR13, RZ, P1, !PT ;  /* 0x0000000d06997c10 */ /* 0x000fe20008ffe4ff */
[----:B------:R-:W-:-:S02]  /*0eb0*/  IMAD.WIDE.U32 R172, R186, 0x10, R190 ;  /* 0x00000010baac7825 */ /* 0x000fc400078e00be */
[----:B------:R-:W4:Y:S04]  /*0ec0*/  LDG.E.128 R168, desc[UR6][R168.64] ;  /* 0x00000006a8a87981 */ /* 0x000f28000c1e1d00 */
[----:B------:R-:W4:Y:S04]  /*0ed0*/  LDG.E.128 R148, desc[UR6][R148.64] ;  /* 0x0000000694947981 */ /* 0x000f28000c1e1d00 */
[----:B------:R-:W4:Y:S01]  /*0ee0*/  LDG.E.128 R152, desc[UR6][R152.64] ;  /* 0x0000000698987981 */ /* 0x000f22000c1e1d00 */
[----:B-1----:R-:W-:-:S03]  /*0ef0*/  @P0 LEA R176, P1, R0, R176, 0x2 ;  /* 0x000000b000b00211 */ /* 0x002fc600078210ff */
[----:B------:R-:W4:Y:S01]  /*0f00*/  LDG.E.128 R172, desc[UR6][R172.64] ;  /* 0x00000006acac7981 */ /* 0x000f22000c1e1d00 */
[----:B------:R-:W-:Y:S02]  /*0f10*/  @P0 LEA.HI.X R177, R0, R177, R7, 0x2, P1 ;  /* 0x000000b100b10211 */ /* 0x000fe400008f1407 */
[----:B0-----:R-:W-:Y:S01]  /*0f20*/  ISETP.NE.U32.AND P1, PT, R188, RZ, PT ;  /* 0x000000ffbc00720c */ /* 0x001fe20003f25070 */
[----:B------:R-:W4:Y:S03]  /*0f30*/  LDG.E.128 R164, desc[UR6][R164.64] ;  /* 0x00000006a4a47981 */ /* 0x000f26000c1e1d00 */
[----:B------:R-:W-:-:S13]  /*0f40*/  ISETP.NE.AND.EX P1, PT, R189, RZ, PT, P1 ;  /* 0x000000ffbd00720c */ /* 0x000fda0003f25310 */
[----:B------:R-:W-:-:S04]  /*0f50*/  @P1 LEA R180, P2, R181, R188, 0x4 ;  /* 0x000000bcb5b41211 */ /* 0x000fc800078420ff */
[----:B------:R-:W-:-:S05]  /*0f60*/  @P1 LEA.HI.X R181, R181, R189, RZ, 0x4, P2 ;  /* 0x000000bdb5b51211 */ /* 0x000fca00010f24ff */
[----:B-----5:R0:W5:Y:S02]  /*0f70*/  @P1 LDG.E.128 R88, desc[UR6][R180.64] ;  /* 0x00000006b4581981 */ /* 0x020164000c1e1d00 */
[----:B0-----:R-:W-:-:S04]  /*0f80*/  @P1 LEA R180, P2, R182, R188, 0x4 ;  /* 0x000000bcb6b41211 */ /* 0x001fc800078420ff */
[-C--:B------:R-:W-:Y:S02]  /*0f90*/  @P1 LEA.HI.X R181, R182, R189.reuse, RZ, 0x4, P2 ;  /* 0x000000bdb6b51211 */ /* 0x080fe400010f24ff */
[C---:B------:R-:W-:Y:S02]  /*0fa0*/  @P1 LEA R184, P2, R185.reuse, R188, 0x4 ;  /* 0x000000bcb9b81211 */ /* 0x040fe400078420ff */
[----:B------:R-:W-:Y:S01]  /*0fb0*/  MOV R7, 0x3f800000 ;  /* 0x3f80000000077802 */ /* 0x000fe20000000f00 */
[----:B------:R-:W5:Y:S01]  /*0fc0*/  @P1 LDG.E.128 R92, desc[UR6][R180.64] ;  /* 0x00000006b45c1981 */ /* 0x000f62000c1e1d00 */
[----:B------:R-:W-:-:S04]  /*0fd0*/  @P1 LEA.HI.X R185, R185, R189, RZ, 0x4, P2 ;  /* 0x000000bdb9b91211 */ /* 0x000fc800010f24ff */
[----:B------:R-:W5:Y:S04]  /*0fe0*/  @P0 LDG.E R7, desc[UR6][R176.64] ;  /* 0x00000006b0070981 */ /* 0x000f68000c1e1900 */
[----:B------:R0:W5:Y:S02]  /*0ff0*/  @P1 LDG.E.128 R96, desc[UR6][R184.64] ;  /* 0x00000006b8601981 */ /* 0x000164000c1e1d00 */
[----:B0-----:R-:W-:-:S04]  /*1000*/  @P1 LEA R184, P2, R187, R188, 0x4 ;  /* 0x000000bcbbb81211 */ /* 0x001fc800078420ff */
[----:B------:R-:W-:Y:S01]  /*1010*/  @P1 LEA.HI.X R185, R187, R189, RZ, 0x4, P2 ;  /* 0x000000bdbbb91211 */ /* 0x000fe200010f24ff */
[----:B------:R-:W-:-:S04]  /*1020*/  IMAD.WIDE.U32 R176, R200, 0x10, R190 ;  /* 0x00000010c8b07825 */ /* 0x000fc800078e00be */
[----:B------:R0:W5:Y:S01]  /*1030*/  @P1 LDG.E.128 R100, desc[UR6][R184.64] ;  /* 0x00000006b8641981 */ /* 0x000162000c1e1d00 */
[----:B------:R-:W-:-:S03]  /*1040*/  IMAD.WIDE.U32 R180, R198, 0x10, R190 ;  /* 0x00000010c6b47825 */ /* 0x000fc600078e00be */
[----:B------:R-:W4:Y:S04]  /*1050*/  LDG.E.128 R176, desc[UR6][R176.64] ;  /* 0x00000006b0b07981 */ /* 0x000f28000c1e1d00 */
[----:B------:R-:W4:Y:S01]  /*1060*/  LDG.E.128 R180, desc[UR6][R180.64] ;  /* 0x00000006b4b47981 */ /* 0x000f22000c1e1d00 */
[----:B0-----:R-:W-:Y:S01]  /*1070*/  IMAD.WIDE.U32 R184, R192, 0x10, R190 ;  /* 0x00000010c0b87825 */ /* 0x001fe200078e00be */
[----:B------:R-:W-:-:S04]  /*1080*/  @P1 LEA R190, P2, R186, R188, 0x4 ;  /* 0x000000bcbabe1211 */ /* 0x000fc800078420ff */
[----:B------:R-:W-:Y:S02]  /*1090*/  @P1 LEA.HI.X R191, R186, R189, RZ, 0x4, P2 ;  /* 0x000000bdbabf1211 */ /* 0x000fe400010f24ff */
[----:B------:R-:W4:Y:S04]  /*10a0*/  LDG.E.128 R184, desc[UR6][R184.64] ;  /* 0x00000006b8b87981 */ /* 0x000f28000c1e1d00 */
        /* <DEDUP_REMOVED lines=11> */
[----:B------:R-:W-:-:S05]  /*1160*/  FSEL R198, R193, RZ, !P2 ;  /* 0x000000ffc1c67208 */ /* 0x000fca0005000000 */
[C---:B--2---:R-:W-:Y:S01]  /*1170*/  FADD.FTZ R212, -R198.reuse, R124 ;  /* 0x0000007cc6d47221 */ /* 0x044fe20000010100 */
[C---:B------:R-:W-:Y:S01]  /*1180*/  FADD.FTZ R214, -R198.reuse, R125 ;  /* 0x0000007dc6d67221 */ /* 0x040fe20000010100 */
[C---:B------:R-:W-:Y:S01]  /*1190*/  FADD.FTZ R211, -R198.reuse, R126 ;  /* 0x0000007ec6d37221 */ /* 0x040fe20000010100 */
[C---:B------:R-:W-:Y:S01]  /*11a0*/  FADD.FTZ R213, -R198.reuse, R127 ;  /* 0x0000007fc6d57221 */ /* 0x040fe20000010100 */
[----:B---3--:R-:W-:Y:S01]  /*11b0*/  FADD.FTZ R192, -R198, R128 ;  /* 0x00000080c6c07221 */ /* 0x008fe20000010100 */
[----:B------:R-:W-:Y:S01]  /*11c0*/  FADD.FTZ R240, R156, R240 ;  /* 0x000000f09cf07221 */ /* 0x000fe20000010000 */
[----:B----4-:R-:W-:Y:S01]  /*11d0*/  FADD.FTZ R124, -R198, R140 ;  /* 0x0000008cc67c7221 */ /* 0x010fe20000010100 */
[----:B------:R-:W-:Y:S01]  /*11e0*/  FMUL.FTZ R140, R16, R212 ;  /* 0x000000d4108c7220 */ /* 0x000fe20000410000 */
[C---:B------:R-:W-:Y:S01]  /*11f0*/  FADD.FTZ R125, -R198.reuse, R144 ;  /* 0x00000090c67d7221 */ /* 0x040fe20000010100 */
[C---:B------:R-:W-:Y:S01]  /*1200*/  FADD.FTZ R128, -R198.reuse, R147 ;  /* 0x00000093c6807221 */ /* 0x040fe20000010100 */
[C---:B------:R-:W-:Y:S01]  /*1210*/  FADD.FTZ R126, -R198.reuse, R145 ;  /* 0x00000091c67e7221 */ /* 0x040fe20000010100 */
[----:B------:R-:W2:Y:S01]  /*1220*/  LDL.LU R147, [R1+0xc] ;  /* 0x00000c0001937983 */ /* 0x000ea20000300800 */
[----:B------:R-:W-:Y:S01]  /*1230*/  FADD.FTZ R127, -R198, R146 ;  /* 0x00000092c67f7221 */ /* 0x000fe20000010100 */
[----:B------:R-:W-:Y:S01]  /*1240*/  FFMA.FTZ R202, R156, R140, R202 ;  /* 0x0000008c9cca7223 */ /* 0x000fe200000100ca */
[----:B------:R-:W-:-:S02]  /*1250*/  FADD.FTZ R144, -R198, R151 ;  /* 0x00000097c6907221 */ /* 0x000fc40000010100 */
[----:B------:R-:W3:Y:S01]  /*1260*/  LDL.LU R151, [R1+0x4] ;  /* 0x0000040001977983 */ /* 0x000ee20000300800 */
[C---:B------:R-:W-:Y:S01]  /*1270*/  FADD.FTZ R145, -R198.reuse, R152 ;  /* 0x00000098c6917221 */ /* 0x040fe20000010100 */
[----:B------:R-:W-:Y:S02]  /*1280*/  FADD.FTZ R146, -R198, R153 ;  /* 0x00000099c6927221 */ /* 0x000fe40000010100 */
[----:B------:R-:W4:Y:S01]  /*1290*/  LDL.LU R152, [R1+0x8] ;  /* 0x0000080001987983 */ /* 0x000f220000300800 */
[----:B------:R-:W-:-:S03]  /*12a0*/  FMUL.FTZ R212, R84, R156 ;  /* 0x0000009c54d47220 */ /* 0x000fc60000410000 */
[----:B------:R-:W4:Y:S04]  /*12b0*/  LDL.LU R153, [R1+0x14] ;  /* 0x0000140001997983 */ /* 0x000f280000300800 */
[----:B------:R-:W4:Y:S01]  /*12c0*/  LDL.LU R156, [R1] ;  /* 0x00000000019c7983 */ /* 0x000f220000300800 */
[C---:B0-----:R-:W-:Y:S01]  /*12d0*/  FADD.FTZ R191, -R198.reuse, R129 ;  /* 0x00000081c6bf7221 */ /* 0x041fe20000010100 */
[C---:B------:R-:W-:Y:S01]  /*12e0*/  FADD.FTZ R234, -R198.reuse, R135 ;  /* 0x00000087c6ea7221 */ /* 0x040fe20000010100 */
[C---:B------:R-:W-:Y:S01]  /*12f0*/  FADD.FTZ R235, -R198.reuse, R134 ;  /* 0x00000086c6eb7221 */ /* 0x040fe20000010100 */
[C---:B------:R-:W-:Y:S01]  /*1300*/  FADD.FTZ R135, -R198.reuse, R142 ;  /* 0x0000008ec6877221 */ /* 0x040fe20000010100 */
[----:B------:R-:W-:Y:S01]  /*1310*/  FADD.FTZ R134, -R198, R143 ;  /* 0x0000008fc6867221 */ /* 0x000fe20000010100 */
[C---:B------:R-:W-:Y:S01]  /*1320*/  FMUL.FTZ R142, R16.reuse, R192 ;  /* 0x000000c0108e7220 */ /* 0x040fe20000410000 */
[----:B------:R-:W-:Y:S01]  /*1330*/  FMUL.FTZ R143, R16, R191 ;  /* 0x000000bf108f7220 */ /* 0x000fe20000410000 */
[C---:B------:R-:W-:Y:S01]  /*1340*/  FADD.FTZ R233, -R198.reuse, R136 ;  /* 0x00000088c6e97221 */ /* 0x040fe20000010100 */
[----:B------:R-:W-:Y:S01]  /*1350*/  FADD.FTZ R136, -R198, R141 ;  /* 0x0000008dc6887221 */ /* 0x000fe20000010100 */
[----:B------:R-:W-:Y:S01]  /*1360*/  FMUL.FTZ R141, R16, R214 ;  /* 0x000000d6108d7220 */ /* 0x000fe20000410000 */
[C---:B------:R-:W-:Y:S01]  /*1370*/  FADD.FTZ R244, R160.reuse, R244 ;  /* 0x000000f4a0f47221 */ /* 0x040fe20000010000 */
[----:B------:R-:W-:Y:S01]  /*1380*/  FFMA.FTZ R206, R160, R142, R206 ;  /* 0x0000008ea0ce7223 */ /* 0x000fe200000100ce */
[----:B------:R-:W-:Y:S01]  /*1390*/  FMUL.FTZ R191, R80, R160 ;  /* 0x000000a050bf7220 */ /* 0x000fe20000410000 */
[C---:B------:R-:W-:Y:S01]  /*13a0*/  FADD.FTZ R243, R161.reuse, R243 ;  /* 0x000000f3a1f37221 */ /* 0x040fe20000010000 */
[----:B------:R-:W-:Y:S01]  /*13b0*/  FFMA.FTZ R205, R161, R143, R205 ;  /* 0x0000008fa1cd7223 */ /* 0x000fe200000100cd */
[----:B------:R-:W-:Y:S01]  /*13c0*/  FMUL.FTZ R192, R81, R161 ;  /* 0x000000a151c07220 */ /* 0x000fe20000410000 */
[----:B------:R-:W-:Y:S01]  /*13d0*/  FMUL.FTZ R160, R16, R235 ;  /* 0x000000eb10a07220 */ /* 0x000fe20000410000 */
[----:B------:R-:W-:Y:S01]  /*13e0*/  FADD.FTZ R129, -R198, R148 ;  /* 0x00000094c6817221 */ /* 0x000fe20000010100 */
[----:B------:R-:W4:Y:S01]  /*13f0*/  LDL.LU R235, [R1+0x34] ;  /* 0x0000340001eb7983 */ /* 0x000f220000300800 */
[C---:B------:R-:W-:Y:S01]  /*1400*/  FMUL.FTZ R161, R16.reuse, R234 ;  /* 0x000000ea10a17220 */ /* 0x040fe20000410000 */
[----:B------:R-:W-:Y:S01]  /*1410*/  FMUL.FTZ R148, R16, R233 ;  /* 0x000000e910947220 */ /* 0x000fe20000410000 */
[C---:B------:R-:W-:Y:S01]  /*1420*/  FADD.FTZ R139, -R198.reuse, R139 ;  /* 0x0000008bc68b7221 */ /* 0x040fe20000010100 */
[----:B------:R-:W4:Y:S01]  /*1430*/  LDL.LU R234, [R1+0x28] ;  /* 0x0000280001ea7983 */ /* 0x000f220000300800 */
[C---:B------:R-:W-:Y:S01]  /*1440*/  FADD.FTZ R239, R157.reuse, R239 ;  /* 0x000000ef9def7221 */ /* 0x040fe20000010000 */
[----:B------:R-:W-:Y:S01]  /*1450*/  FFMA.FTZ R201, R157, R141, R201 ;  /* 0x0000008d9dc97223 */ /* 0x000fe200000100c9 */
[----:B------:R-:W-:Y:S01]  /*1460*/  FMUL.FTZ R214, R85, R157 ;  /* 0x0000009d55d67220 */ /* 0x000fe20000410000 */
[----:B------:R-:W4:Y:S01]  /*1470*/  LDL.LU R233, [R1+0x2c] ;  /* 0x00002c0001e97983 */ /* 0x000f220000300800 */
[----:B------:R-:W-:-:S03]  /*1480*/  FADD.FTZ R138, -R198, R138 ;  /* 0x0000008ac68a7221 */ /* 0x000fc60000010100 */
[----:B------:R-:W4:Y:S01]  /*1490*/  LDL.LU R157, [R1+0x10] ;  /* 0x00001000019d7983 */ /* 0x000f220000300800 */
[C---:B------:R-:W-:Y:S01]  /*14a0*/  FADD.FTZ R193, -R198.reuse, R131 ;  /* 0x00000083c6c17221 */ /* 0x040fe20000010100 */
[----:B------:R-:W-:Y:S01]  /*14b0*/  FADD.FTZ R131, -R198, R150 ;  /* 0x00000096c6837221 */ /* 0x000fe20000010100 */
[----:B------:R-:W-:Y:S01]  /*14c0*/  FMUL.FTZ R150, R16, R138 ;  /* 0x0000008a10967220 */ /* 0x000fe20000410000 */
[----:B--2---:R-:W-:Y:S01]  /*14d0*/  FADD.FTZ R147, R172, R147 ;  /* 0x00000093ac937221 */ /* 0x004fe20000010000 */
[----:B---3--:R-:W-:Y:S01]  /*14e0*/  FADD.FTZ R151, R170, R151 ;  /* 0x00000097aa977221 */ /* 0x008fe20000010000 */
[----:B----4-:R-:W-:-:S04]  /*14f0*/  FADD.FTZ R152, R173, R152 ;  /* 0x00000098ad987221 */ /* 0x010fc80000010000 */
[----:B------:R0:W-:Y:S01]  /*1500*/  STL [R1+0x4], R151 ;  /* 0x0000049701007387 */ /* 0x0001e20000100800 */
[----:B------:R-:W-:Y:S01]  /*1510*/  FADD.FTZ R156, R171, R156 ;  /* 0x0000009cab9c7221 */ /* 0x000fe20000010000 */
[----:B0-----:R-:W-:-:S04]  /*1520*/  FMUL.FTZ R151, R16, R139 ;  /* 0x0000008b10977220 */ /* 0x001fc80000410000 */
[----:B------:R0:W-:Y:S04]  /*1530*/  STL [R1], R156 ;  /* 0x0000009c01007387 */ /* 0x0001e80000100800 */
[----:B0-----:R-:W2:Y:S04]  /*1540*/  LDL.LU R156, [R1+0x1c] ;  /* 0x00001c00019c7983 */ /* 0x001ea80000300800 */
[----:B------:R0:W-:Y:S04]  /*1550*/  STL [R1+0xc], R147 ;  /* 0x00000c9301007387 */ /* 0x0001e80000100800 */
[----:B------:R-:W3:Y:S04]  /*1560*/  LDL.LU R139, [R1+0x18] ;  /* 0x00001800018b7983 */ /* 0x000ee80000300800 */
[----:B------:R1:W-:Y:S04]  /*1570*/  STL [R1+0x8], R152 ;  /* 0x0000089801007387 */ /* 0x0003e80000100800 */
[----:B------:R-:W4:Y:S01]  /*1580*/  LDL.LU R138, [R1+0x24] ;  /* 0x00002400018a7983 */ /* 0x000f220000300800 */
[----:B0-----:R-:W-:Y:S01]  /*1590*/  FMUL.FTZ R147, R16, R136 ;  /* 0x0000008810937220 */ /* 0x001fe20000410000 */
[----:B------:R-:W-:Y:S01]  /*15a0*/  FFMA.FTZ R136, R140, R212, RZ ;  /* 0x000000d48c887223 */ /* 0x000fe200000100ff */
[----:B------:R-:W-:Y:S01]  /*15b0*/  FADD.FTZ R153, R174, R153 ;  /* 0x00000099ae997221 */ /* 0x000fe20000010000 */
[----:B------:R-:W-:Y:S01]  /*15c0*/  FMUL.FTZ R211, R16, R211 ;  /* 0x000000d310d37220 */ /* 0x000fe20000410000 */
[----:B------:R-:W-:Y:S01]  /*15d0*/  FMUL.FTZ R215, R86, R158 ;  /* 0x0000009e56d77220 */ /* 0x000fe20000410000 */
[----:B------:R-:W-:Y:S01]  /*15e0*/  FFMA.FTZ R136, R141, R214, R136 ;  /* 0x000000d68d887223 */ /* 0x000fe20000010088 */
[----:B------:R-:W-:Y:S01]  /*15f0*/  FADD.FTZ R137, -R198, R137 ;  /* 0x00000089c6897221 */ /* 0x000fe20000010100 */
[----:B-1----:R-:W-:Y:S01]  /*1600*/  FMUL.FTZ R152, R16, R135 ;  /* 0x0000008710987220 */ /* 0x002fe20000410000 */
[----:B------:R0:W-:Y:S01]  /*1610*/  STL [R1+0x14], R153 ;  /* 0x0000149901007387 */ /* 0x0001e20000100800 */
[----:B------:R-:W-:Y:S01]  /*1620*/  FFMA.FTZ R135, R211, R215, R136 ;  /* 0x000000d7d3877223 */ /* 0x000fe20000010088 */
[C---:B------:R-:W-:Y:S01]  /*1630*/  FADD.FTZ R190, -R198.reuse, R130 ;  /* 0x00000082c6be7221 */ /* 0x040fe20000010100 */
[----:B------:R-:W-:Y:S01]  /*1640*/  FADD.FTZ R130, -R198, R149 ;  /* 0x00000095c6827221 */ /* 0x000fe20000010100 */
[----:B------:R-:W4:Y:S01]  /*1650*/  LDL.LU R136, [R1+0x20] ;  /* 0x0000200001887983 */ /* 0x000f220000300800 */
[----:B------:R-:W-:Y:S01]  /*1660*/  FMUL.FTZ R149, R16, R137 ;  /* 0x0000008910957220 */ /* 0x000fe20000410000 */
[----:B------:R-:W-:-:S04]  /*1670*/  FADD.FTZ R137, RZ, R212 ;  /* 0x000000d4ff897221 */ /* 0x000fc80000010000 */
[----:B------:R-:W-:Y:S01]  /*1680*/  FADD.FTZ R137, R137, R214 ;  /* 0x000000d689897221 */ /* 0x000fe20000010000 */
[----:B------:R-:W-:-:S03]  /*1690*/  FMUL.FTZ R216, R87, R159 ;  /* 0x0000009f57d87220 */ /* 0x000fc60000410000 */
[----:B------:R-:W-:Y:S01]  /*16a0*/  FADD.FTZ R137, R137, R215 ;  /* 0x000000d789897221 */ /* 0x000fe20000010000 */
[----:B------:R-:W-:-:S03]  /*16b0*/  FADD.FTZ R157, R175, R157 ;  /* 0x0000009daf9d7221 */ /* 0x000fc60000010000 */
[----:B------:R-:W-:Y:S02]  /*16c0*/  FADD.FTZ R137, R137, R216 ;  /* 0x000000d889897221 */ /* 0x000fe40000010000 */
[----:B------:R-:W-:Y:S02]  /*16d0*/  STL [R1+0x10], R157 ;  /* 0x0000109d01007387 */ /* 0x000fe40000100800 */
[----:B------:R-:W-:Y:S01]  /*16e0*/  FADD.FTZ R137, R137, R191 ;  /* 0x000000bf89897221 */ /* 0x000fe20000010000 */
[----:B0-----:R-:W-:-:S03]  /*16f0*/  FMUL.FTZ R153, R16, R134 ;  /* 0x0000008610997220 */ /* 0x001fc60000410000 */
[----:B------:R-:W-:Y:S01]  /*1700*/  FADD.FTZ R134, R137, R192 ;  /* 0x000000c089867221 */ /* 0x000fe20000010000 */
[----:B------:R-:W-:-:S04]  /*1710*/  FMUL.FTZ R213, R16, R213 ;  /* 0x000000d510d57220 */ /* 0x000fc80000410000 */
[----:B------:R-:W-:Y:S01]  /*1720*/  FFMA.FTZ R135, R213, R216, R135 ;  /* 0x000000d8d5877223 */ /* 0x000fe20000010087 */
[C---:B------:R-:W-:Y:S01]  /*1730*/  FADD.FTZ R200, -R198.reuse, R132 ;  /* 0x00000084c6c87221 */ /* 0x040fe20000010100 */
[----:B------:R-:W-:Y:S02]  /*1740*/  FADD.FTZ R236, -R198, R133 ;  /* 0x00000085c6ec7221 */ /* 0x000fe40000010100 */
[----:B------:R-:W-:Y:S01]  /*1750*/  FFMA.FTZ R135, R142, R191, R135 ;  /* 0x000000bf8e877223 */ /* 0x000fe20000010087 */
[C---:B------:R-:W-:Y:S01]  /*1760*/  FADD.FTZ R133, -R198.reuse, R154 ;  /* 0x0000009ac6857221 */ /* 0x040fe20000010100 */
[----:B------:R-:W-:Y:S01]  /*1770*/  FADD.FTZ R132, -R198, R155 ;  /* 0x0000009bc6847221 */ /* 0x000fe20000010100 */
[----:B------:R-:W-:Y:S01]  /*1780*/  FMUL.FTZ R198, R82, R162 ;  /* 0x000000a252c67220 */ /* 0x000fe20000410000 */
[C---:B------:R-:W-:Y:S01]  /*1790*/  FMUL.FTZ R190, R16.reuse, R190 ;  /* 0x000000be10be7220 */ /* 0x040fe20000410000 */
[----:B------:R-:W-:Y:S01]  /*17a0*/  FFMA.FTZ R135, R143, R192, R135 ;  /* 0x000000c08f877223 */ /* 0x000fe20000010087 */
[----:B------:R-:W-:Y:S01]  /*17b0*/  FMUL.FTZ R154, R16, R200 ;  /* 0x000000c8109a7220 */ /* 0x000fe20000410000 */
[----:B------:R-:W-:Y:S01]  /*17c0*/  FMUL.FTZ R200, R83, R163 ;  /* 0x000000a353c87220 */ /* 0x000fe20000410000 */
[----:B------:R-:W-:Y:S01]  /*17d0*/  FADD.FTZ R134, R134, R198 ;  /* 0x000000c686867221 */ /* 0x000fe20000010000 */
[----:B--2---:R-:W-:Y:S01]  /*17e0*/  FADD.FTZ R156, R176, R156 ;  /* 0x0000009cb09c7221 */ /* 0x004fe20000010000 */
[----:B---3--:R-:W-:-:S04]  /*17f0*/  FADD.FTZ R139, R177, R139 ;  /* 0x0000008bb18b7221 */ /* 0x008fc80000010000 */
[----:B------:R-:W-:Y:S01]  /*1800*/  STL [R1+0x1c], R156 ;  /* 0x00001c9c01007387 */ /* 0x000fe20000100800 */
[----:B----4-:R-:W-:-:S03]  /*1810*/  FADD.FTZ R138, R178, R138 ;  /* 0x0000008ab28a7221 */ /* 0x010fc60000010000 */
[----:B------:R-:W-:Y:S04]  /*1820*/  STL [R1+0x18], R139 ;  /* 0x0000188b01007387 */ /* 0x000fe80000100800 */
[----:B------:R-:W-:Y:S04]  /*1830*/  STL [R1+0x24], R138 ;  /* 0x0000248a01007387 */ /* 0x000fe80000100800 */
[----:B------:R-:W2:Y:S01]  /*1840*/  LDL.LU R137, [R1+0x30] ;  /* 0x0000300001897983 */ /* 0x000ea20000300800 */
[----:B------:R-:W-:Y:S01]  /*1850*/  FMUL.FTZ R193, R16, R193 ;  /* 0x000000c110c17220 */ /* 0x000fe20000410000 */
[----:B------:R-:W-:Y:S01]  /*1860*/  FFMA.FTZ R135, R190, R198, R135 ;  /* 0x000000c6be877223 */ /* 0x000fe20000010087 */
[----:B------:R-:W-:Y:S01]  /*1870*/  FADD.FTZ R248, R164, R248 ;  /* 0x000000f8a4f87221 */ /* 0x000fe20000010000 */
[----:B------:R-:W-:Y:S01]  /*1880*/  FMUL.FTZ R155, R16, R236 ;  /* 0x000000ec109b7220 */ /* 0x000fe20000410000 */
[----:B------:R-:W-:Y:S01]  /*1890*/  FFMA.FTZ R210, R164, R154, R210 ;  /* 0x0000009aa4d27223 */ /* 0x000fe200000100d2 */
        /* <DEDUP_REMOVED lines=28> */
[----:B------:R-:W-:Y:S01]  /*1a60*/  FFMA.FTZ R222, R170, R150, R222 ;  /* 0x00000096aade7223 */ /* 0x000fe200000100de */
[----:B------:R-:W-:Y:S01]  /*1a70*/  FMUL.FTZ R170, R74, R170 ;  /* 0x000000aa4aaa7220 */ /* 0x000fe20000410000 */
[----:B------:R-:W-:Y:S01]  /*1a80*/  FADD.FTZ R134, R134, R169 ;  /* 0x000000a986867221 */ /* 0x000fe20000010000 */
[----:B------:R-:W-:Y:S01]  /*1a90*/  FFMA.FTZ R135, R149, R169, R135 ;  /* 0x000000a995877223 */ /* 0x000fe20000010087 */
[----:B------:R-:W-:Y:S01]  /*1aa0*/  FMUL.FTZ R124, R16, R124 ;  /* 0x0000007c107c7220 */ /* 0x000fe20000410000 */
        /* <DEDUP_REMOVED lines=18> */
[----:B------:R-:W-:Y:S01]  /*1bd0*/  FMUL.FTZ R175, R71, R175 ;  /* 0x000000af47af7220 */ /* 0x000fe20000410000 */
[----:B------:R-:W-:Y:S01]  /*1be0*/  FADD.FTZ R134, R134, R174 ;  /* 0x000000ae86867221 */ /* 0x000fe20000010000 */
[----:B------:R-:W-:Y:S01]  /*1bf0*/  FFMA.FTZ R135, R152, R174, R135 ;  /* 0x000000ae98877223 */ /* 0x000fe20000010087 */
[----:B------:R-:W-:Y:S01]  /*1c00*/  FFMA.FTZ R228, R176, R125, R228 ;  /* 0x0000007db0e47223 */ /* 0x000fe200000100e4 */
[----:B------:R-:W-:Y:S01]  /*1c10*/  FMUL.FTZ R126, R16, R126 ;  /* 0x0000007e107e7220 */ /* 0x000fe20000410000 */
[----:B------:R-:W-:Y:S01]  /*1c20*/  FADD.FTZ R136, R179, R136 ;  /* 0x00000088b3887221 */ /* 0x000fe20000010000 */
[----:B------:R-:W-:Y:S01]  /*1c30*/  FMUL.FTZ R176, R64, R176 ;  /* 0x000000b040b07220 */ /* 0x000fe20000410000 */
[----:B------:R-:W-:Y:S01]  /*1c40*/  FADD.FTZ R134, R134, R175 ;  /* 0x000000af86867221 */ /* 0x000fe20000010000 */
[----:B------:R-:W-:Y:S01]  /*1c50*/  FFMA.FTZ R135, R153, R175, R135 ;  /* 0x000000af99877223 */ /* 0x000fe20000010087 */
[----:B------:R-:W-:Y:S01]  /*1c60*/  FFMA.FTZ R227, R177, R126, R227 ;  /* 0x0000007eb1e37223 */ /* 0x000fe200000100e3 */
[----:B------:R-:W-:Y:S01]  /*1c70*/  FMUL.FTZ R177, R65, R177 ;  /* 0x000000b141b17220 */ /* 0x000fe20000410000 */
[----:B------:R-:W-:Y:S01]  /*1c80*/  FMUL.FTZ R127, R16, R127 ;  /* 0x0000007f107f7220 */ /* 0x000fe20000410000 */
[----:B------:R0:W-:Y:S01]  /*1c90*/  STL [R1+0x20], R136 ;  /* 0x0000208801007387 */ /* 0x0001e20000100800 */
[----:B------:R-:W-:Y:S01]  /*1ca0*/  FADD.FTZ R134, R134, R176 ;  /* 0x000000b086867221 */ /* 0x000fe20000010000 */
[----:B------:R-:W-:Y:S01]  /*1cb0*/  FMUL.FTZ R128, R16, R128 ;  /* 0x0000008010807220 */ /* 0x000fe20000410000 */
[----:B------:R-:W-:Y:S01]  /*1cc0*/  FFMA.FTZ R230, R178, R127, R230 ;  /* 0x0000007fb2e67223 */ /* 0x000fe200000100e6 */
[----:B------:R-:W-:Y:S01]  /*1cd0*/  FMUL.FTZ R178, R66, R178 ;  /* 0x000000b242b27220 */ /* 0x000fe20000410000 */
[----:B0-----:R-:W-:Y:S01]  /*1ce0*/  FFMA.FTZ R136, R125, R176, R135 ;  /* 0x000000b07d887223 */ /* 0x001fe20000010087 */
[----:B------:R-:W-:-:S03]  /*1cf0*/  FADD.FTZ R135, R134, R177 ;  /* 0x000000b186877221 */ /* 0x000fc60000010000 */
[----:B------:R-:W-:Y:S01]  /*1d00*/  FFMA.FTZ R134, R126, R177, R136 ;  /* 0x000000b17e867223 */ /* 0x000fe20000010088 */
        /* <DEDUP_REMOVED lines=13> */
[----:B------:R-:W0:Y:S01]  /*1de0*/  S2R R158, SR_TID.X ;  /* 0x00000000009e7919 */ /* 0x000e220000002100 */
        /* <DEDUP_REMOVED lines=12> */
[----:B------:R1:W-:Y:S01]  /*1eb0*/  STL [R1+0x2c], R233 ;  /* 0x00002ce901007387 */ /* 0x0003e20000100800 */
[----:B------:R-:W-:Y:S01]  /*1ec0*/  FFMA.FTZ R237, R183, R144, R237 ;  /* 0x00000090b7ed7223 */ /* 0x000fe200000100ed */
[----:B------:R-:W-:-:S02]  /*1ed0*/  FMUL.FTZ R145, R16, R145 ;  /* 0x0000009110917220 */ /* 0x000fc40000410000 */
[----:B------:R1:W-:Y:S01]  /*1ee0*/  STL [R1+0x28], R234 ;  /* 0x000028ea01007387 */ /* 0x0003e20000100800 */
[----:B------:R-:W-:Y:S01]  /*1ef0*/  FADD.FTZ R135, R135, R182 ;  /* 0x000000b687877221 */ /* 0x000fe20000010000 */
[----:B------:R-:W-:Y:S02]  /*1f00*/  FFMA.FTZ R134, R131, R182, R134 ;  /* 0x000000b683867223 */ /* 0x000fe40000010086 */
[----:B------:R1:W-:Y:S01]  /*1f10*/  STL [R1+0x34], R235 ;  /* 0x000034eb01007387 */ /* 0x0003e20000100800 */
[C---:B------:R-:W-:Y:S01]  /*1f20*/  FADD.FTZ R195, R184.reuse, R195 ;  /* 0x000000c3b8c37221 */ /* 0x040fe20000010000 */
[----:B------:R-:W-:Y:S01]  /*1f30*/  FFMA.FTZ R4, R184, R145, R4 ;  /* 0x00000091b8047223 */ /* 0x000fe20000010004 */
[----:B------:R-:W-:Y:S01]  /*1f40*/  FMUL.FTZ R146, R16, R146 ;  /* 0x0000009210927220 */ /* 0x000fe20000410000 */
[----:B------:R-:W-:Y:S01]  /*1f50*/  FMUL.FTZ R184, R56, R184 ;  /* 0x000000b838b87220 */ /* 0x000fe20000410000 */
[C---:B------:R-:W-:Y:S01]  /*1f60*/  FADD.FTZ R194, R185.reuse, R194 ;  /* 0x000000c2b9c27221 */ /* 0x040fe20000010000 */
[----:B------:R-:W-:Y:S01]  /*1f70*/  FMUL.FTZ R156, R16, R133 ;  /* 0x00000085109c7220 */ /* 0x000fe20000410000 */
[----:B------:R-:W-:Y:S01]  /*1f80*/  FFMA.FTZ R5, R185, R146, R5 ;  /* 0x00000092b9057223 */ /* 0x000fe20000010005 */
[----:B------:R-:W-:Y:S01]  /*1f90*/  FMUL.FTZ R185, R57, R185 ;  /* 0x000000b939b97220 */ /* 0x000fe20000410000 */
[C---:B------:R-:W-:Y:S01]  /*1fa0*/  FADD.FTZ R197, R186.reuse, R197 ;  /* 0x000000c5bac57221 */ /* 0x040fe20000010000 */
[----:B------:R-:W-:Y:S01]  /*1fb0*/  FFMA.FTZ R2, R186, R156, R2 ;  /* 0x0000009cba027223 */ /* 0x000fe20000010002 */
[----:B------:R-:W-:Y:S01]  /*1fc0*/  FMUL.FTZ R157, R16, R132 ;  /* 0x00000084109d7220 */ /* 0x000fe20000410000 */
[----:B------:R-:W-:Y:S01]  /*1fd0*/  FMUL.FTZ R186, R58, R186 ;  /* 0x000000ba3aba7220 */ /* 0x000fe20000410000 */
[C---:B------:R-:W-:Y:S01]  /*1fe0*/  FADD.FTZ R196, R187.reuse, R196 ;  /* 0x000000c4bbc47221 */ /* 0x040fe20000010000 */
[----:B------:R-:W-:Y:S01]  /*1ff0*/  UMOV UR4, 0xffffffff ;  /* 0xffffffff00047882 */ /* 0x000fe20000000000 */
[----:B------:R-:W-:Y:S01]  /*2000*/  FFMA.FTZ R3, R187, R157, R3 ;  /* 0x0000009dbb037223 */ /* 0x000fe20000010003 */
[----:B------:R-:W-:Y:S01]  /*2010*/  FMUL.FTZ R187, R59, R187 ;  /* 0x000000bb3bbb7220 */ /* 0x000fe20000410000 */
[C---:B------:R-:W-:Y:S01]  /*2020*/  FADD.FTZ R241, R159.reuse, R241 ;  /* 0x000000f19ff17221 */ /* 0x040fe20000010000 */
[----:B------:R-:W-:Y:S01]  /*2030*/  FFMA.FTZ R203, R159, R213, R203 ;  /* 0x000000d59fcb7223 */ /* 0x000fe200000100cb */
[C---:B------:R-:W-:Y:S01]  /*2040*/  FADD.FTZ R246, R162.reuse, R246 ;  /* 0x000000f6a2f67221 */ /* 0x040fe20000010000 */
[----:B------:R-:W-:Y:S01]  /*2050*/  FFMA.FTZ R208, R162, R190, R208 ;  /* 0x000000bea2d07223 */ /* 0x000fe200000100d0 */
[C---:B------:R-:W-:Y:S01]  /*2060*/  FADD.FTZ R245, R163.reuse, R245 ;  /* 0x000000f5a3f57221 */ /* 0x040fe20000010000 */
[----:B------:R-:W-:Y:S01]  /*2070*/  FFMA.FTZ R207, R163, R193, R207 ;  /* 0x000000c1a3cf7223 */ /* 0x000fe200000100cf */
[----:B0-----:R-:W-:Y:S01]  /*2080*/  LOP3.LUT P1, RZ, R158, 0x1f, RZ, 0xc0, !PT ;  /* 0x0000001f9eff7812 */ /* 0x001fe2000782c0ff */
[----:B--2---:R-:W-:Y:S01]  /*2090*/  FADD.FTZ R137, R183, R137 ;  /* 0x00000089b7897221 */ /* 0x004fe20000010000 */
[----:B------:R-:W-:-:S04]  /*20a0*/  FMUL.FTZ R183, R63, R183 ;  /* 0x000000b73fb77220 */ /* 0x000fc80000410000 */
[----:B------:R1:W-:Y:S01]  /*20b0*/  STL [R1+0x30], R137 ;  /* 0x0000308901007387 */ /* 0x0003e20000100800 */
        /* <DEDUP_REMOVED lines=10> */
[----:B-1----:R-:W-:Y:S06]  /*2160*/  BRA.DIV UR4, `(.L_x_12784) ;  /* 0x00000026043c7947 */ /* 0x002fec000b800000 */
        /* <DEDUP_REMOVED lines=18> */
.L_x_12797:
        /* <DEDUP_REMOVED lines=13> */
.L_x_12785:
[----:B------:R-:W-:Y:S05]  /*2360*/  WARPSYNC.ALL ;  /* 0x0000000000007948 */ /* 0x000fea0003800000 */
[----:B------:R-:W1:Y:S08]  /*2370*/  S2UR UR5, SR_CgaCtaId ;  /* 0x00000000000579c3 */ /* 0x000e700000008800 */
[----:B------:R-:W-:Y:S01]  /*2380*/  BAR.SYNC.DEFER_BLOCKING 0x0 ;  /* 0x0000000000007b1d */ /* 0x000fe20000010000 */
[----:B------:R-:W-:-:S04]  /*2390*/  SHF.R.U32.HI R158, RZ, 0x5, R158 ;  /* 0x00000005ff9e7819 */ /* 0x000fc8000001169e */
[----:B------:R-:W-:Y:S01]  /*23a0*/  LOP3.LUT R158, R158, 0x7fffff8, RZ, 0xc0, !PT ;  /* 0x07fffff89e9e7812 */ /* 0x000fe200078ec0ff */
[----:B------:R-:W-:Y:S01]  /*23b0*/  UMOV UR4, 0x400 ;  /* 0x0000040000047882 */ /* 0x000fe20000000000 */
[----:B------:R-:W2:Y:S02]  /*23c0*/  LDL.LU R199, [R1+0x44] ;  /* 0x0000440001c77983 */ /* 0x000ea40000300800 */
[----:B------:R-:W-:Y:S02]  /*23d0*/  @!P4 IADD3 R158, R158, 0x8, RZ ;  /* 0x000000089e9ec810 */ /* 0x000fe40007ffe0ff */
[----:B------:R-:W3:Y:S01]  /*23e0*/  LDL.LU R236, [R1+0xb0] ;  /* 0x0000b00001ec7983 */ /* 0x000ee20000300800 */
[----:B------:R-:W-:-:S04]  /*23f0*/  ISETP.NE.U32.AND P1, PT, R188, RZ, PT ;  /* 0x000000ffbc00720c */ /* 0x000fc80003f25070 */
[----:B------:R-:W-:Y:S01]  /*2400*/  ISETP.NE.AND.EX P1, PT, R189, RZ, PT, P1 ;  /* 0x000000ffbd00720c */ /* 0x000fe20003f25310 */
[----:B-1----:R-:W-:-:S06]  /*2410*/  ULEA UR4, UR5, UR4, 0x18 ;  /* 0x0000000405047291 */ /* 0x002fcc000f8ec03f */
        /* <DEDUP_REMOVED lines=24> */
[----:B------:R-:W-:-:S03]  /*25a0*/  IADD3 R136, P5, R22, UR16, RZ ;  /* 0x0000001016887c10 */ /* 0x000fc6000ffbe0ff */
[-CC-:B------:R-:W-:Y:S01]  /*25b0*/  FFMA.FTZ R140, R140, R159.reuse, R158.reuse ;  /* 0x0000009f8c8c7223 */ /* 0x180fe2000001009e */
[-CC-:B------:R-:W-:Y:S01]  /*25c0*/  FFMA.FTZ R211, R211, R159.reuse, R158.reuse ;  /* 0x0000009fd3d37223 */ /* 0x180fe2000001009e */
[-CC-:B------:R-:W-:Y:S01]  /*25d0*/  FFMA.FTZ R141, R141, R159.reuse, R158.reuse ;  /* 0x0000009f8d8d7223 */ /* 0x180fe2000001009e */
[-C--:B------:R-:W-:Y:S01]  /*25e0*/  FFMA.FTZ R142, R142, R159.reuse, R158 ;  /* 0x0000009f8e8e7223 */ /* 0x080fe2000001009e */
[----:B------:R-:W-:Y:S01]  /*25f0*/  FADD.FTZ R140, R212, -R140 ;  /* 0x8000008cd48c7221 */ /* 0x000fe20000010000 */
[----:B------:R-:W-:Y:S01]  /*2600*/  FADD.FTZ R211, R215, -R211 ;  /* 0x800000d3d7d37221 */ /* 0x000fe20000010000 */
[-C--:B------:R-:W-:Y:S01]  /*2610*/  FFMA.FTZ R162, R213, R159.reuse, R158 ;  /* 0x0000009fd5a27223 */ /* 0x080fe2000001009e */
[----:B------:R-:W4:Y:S01]  /*2620*/  LDL.LU R212, [R1+0xb4] ;  /* 0x0000b40001d47983 */ /* 0x000f220000300800 */
[----:B------:R-:W-:Y:S01]  /*2630*/  FADD.FTZ R141, R214, -R141 ;  /* 0x8000008dd68d7221 */ /* 0x000fe20000010000 */
[----:B------:R-:W-:Y:S01]  /*2640*/  FADD.FTZ R142, R191, -R142 ;  /* 0x8000008ebf8e7221 */ /* 0x000fe20000010000 */
[----:B------:R-:W-:Y:S01]  /*2650*/  IADD3.X R137, R23, UR17, RZ, P5, !PT ;  /* 0x0000001117897c10 */ /* 0x000fe2000affe4ff */
[----:B------:R-:W3:Y:S01]  /*2660*/  LDL.LU R214, [R1+0xa8] ;  /* 0x0000a80001d67983 */ /* 0x000ee20000300800 */
[-CC-:B------:R-:W-:Y:S01]  /*2670*/  FFMA.FTZ R191, R190, R159.reuse, R158.reuse ;  /* 0x0000009fbebf7223 */ /* 0x180fe2000001009e */
[----:B------:R-:W-:Y:S01]  /*2680*/  FFMA.FTZ R193, R193, R159, R158 ;  /* 0x0000009fc1c17223 */ /* 0x000fe2000001009e */
[----:B------:R-:W-:Y:S01]  /*2690*/  FADD.FTZ R162, R216, -R162 ;  /* 0x800000a2d8a27221 */ /* 0x000fe20000010000 */
[----:B------:R-:W4:Y:S01]  /*26a0*/  LDL.LU R215, [R1+0xac] ;  /* 0x0000ac0001d77983 */ /* 0x000f220000300800 */
[----:B------:R-:W-:Y:S01]  /*26b0*/  FMUL.FTZ R163, R16, R211 ;  /* 0x000000d310a37220 */ /* 0x000fe20000410000 */
[----:B------:R-:W-:Y:S01]  /*26c0*/  FADD.FTZ R191, R198, -R191 ;  /* 0x800000bfc6bf7221 */ /* 0x000fe20000010000 */
[----:B------:R-:W-:Y:S01]  /*26d0*/  ISETP.NE.U32.AND P2, PT, RZ, UR18, PT ;  /* 0x00000012ff007c0c */ /* 0x000fe2000bf45070 */
[----:B------:R-:W3:Y:S01]  /*26e0*/  LDL.LU R213, [R1+0xa0] ;  /* 0x0000a00001d57983 */ /* 0x000ee20000300800 */
[----:B------:R-:W-:Y:S01]  /*26f0*/  FADD.FTZ R190, R200, -R193 ;  /* 0x800000c1c8be7221 */ /* 0x000fe20000010000 */
[----:B------:R-:W-:-:S02]  /*2700*/  ISETP.NE.U32.AND P3, PT, RZ, UR18, PT ;  /* 0x00000012ff007c0c */ /* 0x000fc4000bf65070 */
[----:B------:R-:W4:Y:S04]  /*2710*/  LDL.LU R216, [R1+0xa4] ;  /* 0x0000a40001d87983 */ /* 0x000f280000300800 */
[----:B------:R-:W2:Y:S04]  /*2720*/  LDL.LU R211, [R1+0x38] ;  /* 0x0000380001d37983 */ /* 0x000ea80000300800 */
[----:B------:R-:W3:Y:S04]  /*2730*/  LDL.LU R198, [R1+0x98] ;  /* 0x0000980001c67983 */ /* 0x000ee80000300800 */
[----:B------:R-:W4:Y:S04]  /*2740*/  LDG.E.128 R136, desc[UR6][R136.64] ;  /* 0x0000000688887981 */ /* 0x000f28000c1e1d00 */
[----:B------:R-:W4:Y:S01]  /*2750*/  LDL.LU R200, [R1+0x3c] ;  /* 0x00003c0001c87983 */ /* 0x000f220000300800 */
[----:B------:R-:W-:Y:S01]  /*2760*/  ISETP.NE.AND.EX P2, PT, RZ, UR19, PT, P2 ;  /* 0x00000013ff007c0c */ /* 0x000fe2000bf45320 */
        /* <DEDUP_REMOVED lines=8> */
[----:B------:R-:W-:-:S04]  /*27f0*/  FFMA.FTZ R143, R143, R159, R158 ;  /* 0x0000009f8f8f7223 */ /* 0x000fc8000001009e */
[----:B------:R-:W-:Y:S02]  /*2800*/  @P2 IADD3 R140, P6, R22, UR18, RZ ;  /* 0x00000012168c2c10 */ /* 0x000fe4000ffde0ff */
        /* <DEDUP_REMOVED lines=10> */
[----:B------:R-:W-:Y:S01]  /*28b0*/  FADD.FTZ R143, R192, -R143 ;  /* 0x8000008fc08f7221 */ /* 0x000fe20000010000 */
[----:B------:R0:W-:Y:S01]  /*28c0*/  @P2 STG.E.128 desc[UR6][R140.64], R132 ;  /* 0x000000848c002986 */ /* 0x0001e2000c101d06 */
        /* <DEDUP_REMOVED lines=9> */
[----:B0-----:R-:W-:Y:S01]  /*2960*/  FMUL.FTZ R132, R52, R189 ;  /* 0x000000bd34847220 */ /* 0x001fe20000410000 */
[----:B------:R-:W-:Y:S01]  /*2970*/  FMUL.FTZ R133, R53, R188 ;  /* 0x000000bc35857220 */ /* 0x000fe20000410000 */
[----:B------:R-:W-:Y:S01]  /*2980*/  FMUL.FTZ R134, R54, R163 ;  /* 0x000000a336867220 */ /* 0x000fe20000410000 */
[----:B------:R-:W-:Y:S01]  /*2990*/  FMUL.FTZ R135, R55, R162 ;  /* 0x000000a237877220 */ /* 0x000fe20000410000 */
[----:B------:R-:W-:-:S04]  /*29a0*/  IADD3 R140, P5, R21, UR16, RZ ;  /* 0x00000010158c7c10 */ /* 0x000fc8000ffbe0ff */
[----:B------:R0:W-:Y:S01]  /*29b0*/  STG.E.128 desc[UR6][R22.64], R132 ;  /* 0x0000008416007986 */ /* 0x0001e2000c101d06 */
[----:B------:R-:W-:Y:S01]  /*29c0*/  IADD3.X R141, R20, UR17, RZ, P5, !PT ;  /* 0x00000011148d7c10 */ /* 0x000fe2000affe4ff */
[-CC-:B------:R-:W-:Y:S01]  /*29d0*/  FFMA.FTZ R154, R154, R159.reuse, R158.reuse ;  /* 0x0000009f9a9a7223 */ /* 0x180fe2000001009e */
[-CC-:B------:R-:W-:Y:S01]  /*29e0*/  FFMA.FTZ R155, R155, R159.reuse, R158.reuse ;  /* 0x0000009f9b9b7223 */ /* 0x180fe2000001009e */
[-C--:B------:R-:W-:Y:S02]  /*29f0*/  FFMA.FTZ R161, R161, R159.reuse, R158 ;  /* 0x0000009fa1a17223 */ /* 0x080fe4000001009e */
[----:B------:R-:W-:Y:S01]  /*2a00*/  FADD.FTZ R154, R164, -R154 ;  /* 0x8000009aa49a7221 */ /* 0x000fe20000010000 */
[----:B------:R-:W3:Y:S01]  /*2a10*/  LDG.E.128 R140, desc[UR6][R140.64] ;  /* 0x000000068c8c7981 */ /* 0x000ee2000c1e1d00 */
[----:B------:R-:W-:Y:S01]  /*2a20*/  FFMA.FTZ R164, R160, R159, R158 ;  /* 0x0000009fa0a47223 */ /* 0x000fe2000001009e */
[----:B0-----:R-:W-:Y:S02]  /*2a30*/  @P2 IADD3 R22, P6, R21, UR18, RZ ;  /* 0x0000001215162c10 */ /* 0x001fe4000ffde0ff */
[----:B------:R-:W-:-:S02]  /*2a40*/  SEL R132, R193, R120, P3 ;  /* 0x00000078c1847207 */ /* 0x000fc40001800000 */
[----:B------:R-:W-:Y:S02]  /*2a50*/  @P2 IADD3.X R23, R20, UR19, RZ, P6, !PT ;  /* 0x0000001314172c10 */ /* 0x000fe4000b7fe4ff */
[----:B------:R-:W-:Y:S02]  /*2a60*/  SEL R133, R192, R121, P3 ;  /* 0x00000079c0857207 */ /* 0x000fe40001800000 */
[----:B------:R-:W-:Y:S02]  /*2a70*/  SEL R134, R191, R122, P3 ;  /* 0x0000007abf867207 */ /* 0x000fe40001800000 */
[----:B------:R-:W-:Y:S01]  /*2a80*/  SEL R135, R190, R123, P3 ;  /* 0x0000007bbe877207 */ /* 0x000fe20001800000 */
[-C--:B------:R-:W-:Y:S01]  /*2a90*/  FMUL.FTZ R193, R193, R7.reuse ;  /* 0x00000007c1c17220 */ /* 0x080fe20000410000 */
[-C--:B------:R-:W-:Y:S01]  /*2aa0*/  FMUL.FTZ R192, R192, R7.reuse ;  /* 0x00000007c0c07220 */ /* 0x080fe20000410000 */
[-C--:B------:R-:W-:Y:S02]  /*2ab0*/  FMUL.FTZ R191, R191, R7.reuse ;  /* 0x00000007bfbf7220 */ /* 0x080fe40000410000 */
[----:B------:R0:W-:Y:S01]  /*2ac0*/  @P2 STG.E.128 desc[UR6][R22.64], R132 ;  /* 0x0000008416002986 */ /* 0x0001e2000c101d06 */
[----:B------:R-:W-:Y:S01]  /*2ad0*/  FMUL.FTZ R190, R190, R7 ;  /* 0x00000007bebe7220 */ /* 0x000fe20000410000 */
[----:B------:R-:W-:Y:S01]  /*2ae0*/  FADD.FTZ R155, R165, -R155 ;  /* 0x8000009ba59b7221 */ /* 0x000fe20000010000 */
[----:B------:R-:W-:Y:S01]  /*2af0*/  FADD.FTZ R164, R166, -R164 ;  /* 0x800000a4a6a47221 */ /* 0x000fe20000010000 */
[----:B------:R-:W-:Y:S01]  /*2b00*/  FADD.FTZ R165, R167, -R161 ;  /* 0x800000a1a7a57221 */ /* 0x000fe20000010000 */
[C---:B------:R-:W-:Y:S01]  /*2b10*/  FMUL.FTZ R160, R16.reuse, R154 ;  /* 0x0000009a10a07220 */ /* 0x040fe20000410000 */
[C---:B------:R-:W-:Y:S01]  /*2b20*/  FMUL.FTZ R161, R16.reuse, R155 ;  /* 0x0000009b10a17220 */ /* 0x040fe20000410000 */
[C---:B------:R-:W-:Y:S01]  /*2b30*/  FMUL.FTZ R164, R16.reuse, R164 ;  /* 0x000000a410a47220 */ /* 0x040fe20000410000 */
[----:B------:R-:W-:Y:S01]  /*2b40*/  FMUL.FTZ R165, R16, R165 ;  /* 0x000000a510a57220 */ /* 0x000fe20000410000 */
[----:B0-----:R-:W-:Y:S01]  /*2b50*/  IADD3 R132, P5, R21, UR20, RZ ;  /* 0x0000001415847c10 */ /* 0x001fe2000ffbe0ff */
[----:B------:R-:W-:Y:S01]  /*2b60*/  FMUL.FTZ R21, R49, R192 ;  /* 0x000000c031157220 */ /* 0x000fe20000410000 */
[----:B------:R-:W-:Y:S01]  /*2b70*/  FMUL.FTZ R22, R50, R191 ;  /* 0x000000bf32167220 */ /* 0x000fe20000410000 */
[----:B------:R-:W-:Y:S01]  /*2b80*/  FMUL.FTZ R23, R51, R190 ;  /* 0x000000be33177220 */ /* 0x000fe20000410000 */
[----:B------:R-:W-:Y:S01]  /*2b90*/  IADD3.X R133, R20, UR21, RZ, P5, !PT ;  /* 0x0000001514857c10 */ /* 0x000fe2000affe4ff */
[----:B------:R-:W-:Y:S01]  /*2ba0*/  FMUL.FTZ R20, R48, R193 ;  /* 0x000000c130147220 */ /* 0x000fe20000410000 */
[----:B------:R-:W-:Y:S01]  /*2bb0*/  @P1 FADD.FTZ R160, R96, R160 ;  /* 0x000000a060a01221 */ /* 0x000fe20000010000 */
[----:B------:R-:W-:Y:S01]  /*2bc0*/  @P1 FADD.FTZ R161, R97, R161 ;  /* 0x000000a161a11221 */ /* 0x000fe20000010000 */
[----:B------:R-:W-:-:S02]  /*2bd0*/  @P1 FADD.FTZ R164, R98, R164 ;  /* 0x000000a462a41221 */ /* 0x000fc40000010000 */
[----:B------:R0:W-:Y:S01]  /*2be0*/  STG.E.128 desc[UR6][R132.64], R20 ;  /* 0x0000001484007986 */ /* 0x0001e2000c101d06 */
[----:B------:R-:W-:Y:S01]  /*2bf0*/  @P1 FADD.FTZ R165, R99, R165 ;  /* 0x000000a563a51221 */ /* 0x000fe20000010000 */
[----:B------:R-:W-:-:S04]  /*2c00*/  @P2 IADD3 R154, P6, R19, UR18, RZ ;  /* 0x00000012139a2c10 */ /* 0x000fc8000ffde0ff */
[----:B------:R-:W-:Y:S02]  /*2c10*/  @P2 IADD3.X R155, R18, UR19, RZ, P6, !PT ;  /* 0x00000013129b2c10 */ /* 0x000fe4000b7fe4ff */
[----:B0-----:R-:W-:Y:S02]  /*2c20*/  IADD3 R132, P5, R19, UR16, RZ ;  /* 0x0000001013847c10 */ /* 0x001fe4000ffbe0ff */
[----:B------:R-:W-:Y:S02]  /*2c30*/  SEL R20, R160, R120, P3 ;  /* 0x00000078a0147207 */ /* 0x000fe40001800000 */
[----:B------:R-:W-:Y:S02]  /*2c40*/  IADD3.X R133, R18, UR17, RZ, P5, !PT ;  /* 0x0000001112857c10 */ /* 0x000fe4000affe4ff */
[----:B------:R-:W-:Y:S02]  /*2c50*/  SEL R21, R161, R121, P3 ;  /* 0x00000079a1157207 */ /* 0x000fe40001800000 */
[----:B------:R-:W-:-:S02]  /*2c60*/  SEL R22, R164, R122, P3 ;  /* 0x0000007aa4167207 */ /* 0x000fc40001800000 */
[----:B------:R-:W-:Y:S01]  /*2c70*/  SEL R23, R165, R123, P3 ;  /* 0x0000007ba5177207 */ /* 0x000fe20001800000 */
[----:B------:R-:W3:Y:S01]  /*2c80*/  LDG.E.128 R132, desc[UR6][R132.64] ;  /* 0x0000000684847981 */ /* 0x000ee2000c1e1d00 */
[-C--:B------:R-:W-:Y:S01]  /*2c90*/  FMUL.FTZ R160, R160, R7.reuse ;  /* 0x00000007a0a07220 */ /* 0x080fe20000410000 */
[-C--:B------:R-:W-:Y:S01]  /*2ca0*/  FMUL.FTZ R161, R161, R7.reuse ;  /* 0x00000007a1a17220 */ /* 0x080fe20000410000 */
[-C--:B------:R-:W-:Y:S01]  /*2cb0*/  FMUL.FTZ R164, R164, R7.reuse ;  /* 0x00000007a4a47220 */ /* 0x080fe20000410000 */
[----:B------:R0:W-:Y:S01]  /*2cc0*/  @P2 STG.E.128 desc[UR6][R154.64], R20 ;  /* 0x000000149a002986 */ /* 0x0001e2000c101d06 */
[----:B------:R-:W-:Y:S01]  /*2cd0*/  FMUL.FTZ R165, R165, R7 ;  /* 0x00000007a5a57220 */ /* 0x000fe20000410000 */
[-CC-:B------:R-:W-:Y:S01]  /*2ce0*/  FFMA.FTZ R166, R150, R159.reuse, R158.reuse ;  /* 0x0000009f96a67223 */ /* 0x180fe2000001009e */
[----:B------:R-:W-:Y:S01]  /*2cf0*/  FFMA.FTZ R167, R151, R159, R158 ;  /* 0x0000009f97a77223 */ /* 0x000fe2000001009e */
[----:B0-----:R-:W-:Y:S01]  /*2d00*/  IADD3 R154, P5, R19, UR20, RZ ;  /* 0x00000014139a7c10 */ /* 0x001fe2000ffbe0ff */
[----:B------:R-:W-:Y:S01]  /*2d10*/  FMUL.FTZ R20, R44, R160 ;  /* 0x000000a02c147220 */ /* 0x000fe20000410000 */
[----:B------:R-:W-:Y:S01]  /*2d20*/  FMUL.FTZ R21, R45, R161 ;  /* 0x000000a12d157220 */ /* 0x000fe20000410000 */
[----:B------:R-:W-:Y:S01]  /*2d30*/  FMUL.FTZ R22, R46, R164 ;  /* 0x000000a42e167220 */ /* 0x000fe20000410000 */
[----:B------:R-:W-:Y:S01]  /*2d40*/  IADD3.X R155, R18, UR21, RZ, P5, !PT ;  /* 0x00000015129b7c10 */ /* 0x000fe2000affe4ff */
[----:B------:R-:W-:-:S05]  /*2d50*/  FMUL.FTZ R23, R47, R165 ;  /* 0x000000a52f177220 */ /* 0x000fca0000410000 */
[----:B------:R0:W-:Y:S01]  /*2d60*/  STG.E.128 desc[UR6][R154.64], R20 ;  /* 0x000000149a007986 */ /* 0x0001e2000c101d06 */
[----:B------:R-:W-:Y:S01]  /*2d70*/  FADD.FTZ R166, R170, -R166 ;  /* 0x800000a6aaa67221 */ /* 0x000fe20000010000 */
[----:B------:R-:W-:-:S03]  /*2d80*/  FADD.FTZ R167, R171, -R167 ;  /* 0x800000a7aba77221 */ /* 0x000fc60000010000 */
[C---:B------:R-:W-:Y:S01]  /*2d90*/  FMUL.FTZ R166, R16.reuse, R166 ;  /* 0x000000a610a67220 */ /* 0x040fe20000410000 */
[----:B------:R-:W-:Y:S01]  /*2da0*/  FMUL.FTZ R167, R16, R167 ;  /* 0x000000a710a77220 */ /* 0x000fe20000410000 */
[-CC-:B0-----:R-:W-:Y:S01]  /*2db0*/  FFMA.FTZ R155, R148, R159.reuse, R158.reuse ;  /* 0x0000009f949b7223 */ /* 0x181fe2000001009e */
[----:B------:R-:W-:-:S03]  /*2dc0*/  FFMA.FTZ R154, R149, R159, R158 ;  /* 0x0000009f959a7223 */ /* 0x000fc6000001009e */
[----:B------:R-:W-:Y:S01]  /*2dd0*/  FADD.FTZ R155, R168, -R155 ;  /* 0x8000009ba89b7221 */ /* 0x000fe20000010000 */
[----:B------:R-:W-:-:S03]  /*2de0*/  FADD.FTZ R154, R169, -R154 ;  /* 0x8000009aa99a7221 */ /* 0x000fc60000010000 */
[C---:B------:R-:W-:Y:S01]  /*2df0*/  FMUL.FTZ R155, R16.reuse, R155 ;  /* 0x0000009b109b7220 */ /* 0x040fe20000410000 */
[----:B------:R-:W-:Y:S01]  /*2e00*/  FMUL.FTZ R154, R16, R154 ;  /* 0x0000009a109a7220 */ /* 0x000fe20000410000 */
[----:B------:R-:W-:Y:S01]  /*2e10*/  IADD3 R148, P5, R17, UR16, RZ ;  /* 0x0000001011947c10 */ /* 0x000fe2000ffbe0ff */
[----:B------:R-:W-:Y:S01]  /*2e20*/  @P1 FADD.FTZ R166, R102, R166 ;  /* 0x000000a666a61221 */ /* 0x000fe20000010000 */
[----:B------:R-:W-:Y:S01]  /*2e30*/  @P1 FADD.FTZ R155, R100, R155 ;  /* 0x0000009b649b1221 */ /* 0x000fe20000010000 */
[----:B------:R-:W-:Y:S01]  /*2e40*/  @P1 FADD.FTZ R154, R101, R154 ;  /* 0x0000009a659a1221 */ /* 0x000fe20000010000 */
[----:B------:R-:W-:Y:S01]  /*2e50*/  @P1 FADD.FTZ R167, R103, R167 ;  /* 0x000000a767a71221 */ /* 0x000fe20000010000 */
[----:B------:R-:W-:Y:S02]  /*2e60*/  @P2 IADD3 R18, P6, R17, UR18, RZ ;  /* 0x0000001211122c10 */ /* 0x000fe4000ffde0ff */
[C---:B------:R-:W-:Y:S02]  /*2e70*/  IADD3.X R149, R15.reuse, UR17, RZ, P5, !PT ;  /* 0x000000110f957c10 */ /* 0x040fe4000affe4ff */
[----:B------:R-:W-:-:S02]  /*2e80*/  @P2 IADD3.X R19, R15, UR19, RZ, P6, !PT ;  /* 0x000000130f132c10 */ /* 0x000fc4000b7fe4ff */
[----:B------:R-:W-:Y:S02]  /*2e90*/  SEL R20, R155, R120, P3 ;  /* 0x000000789b147207 */ /* 0x000fe40001800000 */
[----:B------:R-:W-:Y:S01]  /*2ea0*/  SEL R21, R154, R121, P3 ;  /* 0x000000799a157207 */ /* 0x000fe20001800000 */
[--C-:B------:R-:W-:Y:S01]  /*2eb0*/  FFMA.FTZ R124, R124, R159, R158.reuse ;  /* 0x0000009f7c7c7223 */ /* 0x100fe2000001009e */
[----:B------:R-:W-:Y:S01]  /*2ec0*/  SEL R22, R166, R122, P3 ;  /* 0x0000007aa6167207 */ /* 0x000fe20001800000 */
[----:B------:R-:W3:Y:S01]  /*2ed0*/  LDG.E.128 R148, desc[UR6][R148.64] ;  /* 0x0000000694947981 */ /* 0x000ee2000c1e1d00 */
[----:B------:R-:W-:Y:S01]  /*2ee0*/  SEL R23, R167, R123, P3 ;  /* 0x0000007ba7177207 */ /* 0x000fe20001800000 */
[----:B------:R-:W-:Y:S01]  /*2ef0*/  FFMA.FTZ R168, R147, R159, R158 ;  /* 0x0000009f93a87223 */ /* 0x000fe2000001009e */
[----:B------:R-:W-:-:S03]  /*2f00*/  FADD.FTZ R147, R172, -R124 ;  /* 0x8000007cac937221 */ /* 0x000fc60000010000 */
[----:B------:R0:W-:Y:S01]  /*2f10*/  @P2 STG.E.128 desc[UR6][R18.64], R20 ;  /* 0x0000001412002986 */ /* 0x0001e2000c101d06 */
[-CC-:B------:R-:W-:Y:S01]  /*2f20*/  FFMA.FTZ R169, R152, R159.reuse, R158.reuse ;  /* 0x0000009f98a97223 */ /* 0x180fe2000001009e */
[----:B------:R-:W-:Y:S01]  /*2f30*/  FFMA.FTZ R124, R153, R159, R158 ;  /* 0x0000009f997c7223 */ /* 0x000fe2000001009e */
[-C--:B------:R-:W-:Y:S01]  /*2f40*/  FMUL.FTZ R166, R166, R7.reuse ;  /* 0x00000007a6a67220 */ /* 0x080fe20000410000 */
[----:B------:R-:W-:Y:S01]  /*2f50*/  FMUL.FTZ R167, R167, R7 ;  /* 0x00000007a7a77220 */ /* 0x000fe20000410000 */
[----:B------:R-:W-:Y:S01]  /*2f60*/  FADD.FTZ R168, R173, -R168 ;  /* 0x800000a8ada87221 */ /* 0x000fe20000010000 */
[----:B------:R-:W-:Y:S01]  /*2f70*/  FADD.FTZ R169, R174, -R169 ;  /* 0x800000a9aea97221 */ /* 0x000fe20000010000 */
[----:B------:R-:W-:Y:S01]  /*2f80*/  FADD.FTZ R124, R175, -R124 ;  /* 0x8000007caf7c7221 */ /* 0x000fe20000010000 */
[----:B------:R-:W-:Y:S01]  /*2f90*/  FMUL.FTZ R147, R16, R147 ;  /* 0x0000009310937220 */ /* 0x000fe20000410000 */
[----:B0-----:R-:W-:Y:S01]  /*2fa0*/  IADD3 R18, P5, R17, UR20, RZ ;  /* 0x0000001411127c10 */ /* 0x001fe2000ffbe0ff */
[----:B------:R-:W-:Y:S01]  /*2fb0*/  FMUL.FTZ R17, R154, R7 ;  /* 0x000000079a117220 */ /* 0x000fe20000410000 */
[----:B------:R-:W-:Y:S01]  /*2fc0*/  FMUL.FTZ R22, R42, R166 ;  /* 0x000000a62a167220 */ /* 0x000fe20000410000 */
[----:B------:R-:W-:Y:S01]  /*2fd0*/  FMUL.FTZ R23, R43, R167 ;  /* 0x000000a72b177220 */ /* 0x000fe20000410000 */
[----:B------:R-:W-:Y:S01]  /*2fe0*/  IADD3.X R19, R15, UR21, RZ, P5, !PT ;  /* 0x000000150f137c10 */ /* 0x000fe2000affe4ff */
[----:B------:R-:W-:Y:S01]  /*2ff0*/  FMUL.FTZ R15, R155, R7 ;  /* 0x000000079b0f7220 */ /* 0x000fe20000410000 */
[----:B------:R-:W-:Y:S01]  /*3000*/  FMUL.FTZ R21, R41, R17 ;  /* 0x0000001129157220 */ /* 0x000fe20000410000 */
[----:B------:R-:W-:Y:S01]  /*3010*/  IADD3 R152, P5, R12, UR16, RZ ;  /* 0x000000100c987c10 */ /* 0x000fe2000ffbe0ff */
[----:B------:R-:W-:Y:S01]  /*3020*/  FMUL.FTZ R168, R16, R168 ;  /* 0x000000a810a87220 */ /* 0x000fe20000410000 */
[----:B------:R-:W-:Y:S01]  /*3030*/  FMUL.FTZ R20, R40, R15 ;  /* 0x0000000f28147220 */ /* 0x000fe20000410000 */
[C---:B------:R-:W-:Y:S01]  /*3040*/  FMUL.FTZ R169, R16.reuse, R169 ;  /* 0x000000a910a97220 */ /* 0x040fe20000410000 */
[----:B------:R-:W-:Y:S01]  /*3050*/  FMUL.FTZ R124, R16, R124 ;  /* 0x0000007c107c7220 */ /* 0x000fe20000410000 */
[----:B------:R-:W-:Y:S01]  /*3060*/  IADD3.X R153, R13, UR17, RZ, P5, !PT ;  /* 0x000000110d997c10 */ /* 0x000fe2000affe4ff */
[----:B------:R-:W-:Y:S01]  /*3070*/  @P1 FADD.FTZ R147, R104, R147 ;  /* 0x0000009368931221 */ /* 0x000fe20000010000 */
[----:B------:R0:W-:Y:S01]  /*3080*/  STG.E.128 desc[UR6][R18.64], R20 ;  /* 0x0000001412007986 */ /* 0x0001e2000c101d06 */
[----:B------:R-:W-:Y:S01]  /*3090*/  @P1 FADD.FTZ R168, R105, R168 ;  /* 0x000000a869a81221 */ /* 0x000fe20000010000 */
[----:B------:R-:W-:Y:S01]  /*30a0*/  @P1 FADD.FTZ R169, R106, R169 ;  /* 0x000000a96aa91221 */ /* 0x000fe20000010000 */
[----:B------:R-:W-:Y:S01]  /*30b0*/  @P1 FADD.FTZ R124, R107, R124 ;  /* 0x0000007c6b7c1221 */ /* 0x000fe20000010000 */
[-CC-:B------:R-:W-:Y:S01]  /*30c0*/  FFMA.FTZ R125, R125, R159.reuse, R158.reuse ;  /* 0x0000009f7d7d7223 */ /* 0x180fe2000001009e */
[-CC-:B------:R-:W-:Y:S01]  /*30d0*/  FFMA.FTZ R126, R126, R159.reuse, R158.reuse ;  /* 0x0000009f7e7e7223 */ /* 0x180fe2000001009e */
[-CC-:B------:R-:W-:Y:S01]  /*30e0*/  FFMA.FTZ R170, R127, R159.reuse, R158.reuse ;  /* 0x0000009f7faa7223 */ /* 0x180fe2000001009e */
[-CC-:B------:R-:W-:Y:S01]  /*30f0*/  FFMA.FTZ R128, R128, R159.reuse, R158.reuse ;  /* 0x0000009f80807223 */ /* 0x180fe2000001009e */
[----:B------:R-:W3:Y:S01]  /*3100*/  LDG.E.128 R152, desc[UR6][R152.64] ;  /* 0x0000000698987981 */ /* 0x000ee2000c1e1d00 */
[-CC-:B------:R-:W-:Y:S01]  /*3110*/  FFMA.FTZ R129, R129, R159.reuse, R158.reuse ;  /* 0x0000009f81817223 */ /* 0x180fe2000001009e */
[-CC-:B------:R-:W-:Y:S01]  /*3120*/  FFMA.FTZ R130, R130, R159.reuse, R158.reuse ;  /* 0x0000009f82827223 */ /* 0x180fe2000001009e */
[-CC-:B------:R-:W-:Y:S01]  /*3130*/  FFMA.FTZ R131, R131, R159.reuse, R158.reuse ;  /* 0x0000009f83837223 */ /* 0x180fe2000001009e */
[----:B------:R-:W-:Y:S01]  /*3140*/  FFMA.FTZ R173, R144, R159, R158 ;  /* 0x0000009f90ad7223 */ /* 0x000fe2000001009e */
[----:B------:R-:W3:Y:S01]  /*3150*/  LDL.LU R174, [R1+0x9c] ;  /* 0x00009c0001ae7983 */ /* 0x000ee20000300800 */
[----:B0-----:R-:W-:-:S02]  /*3160*/  @P2 IADD3 R18, P5, R12, UR18, RZ ;  /* 0x000000120c122c10 */ /* 0x001fc4000ffbe0ff */
[----:B------:R-:W-:Y:S02]  /*3170*/  SEL R20, R147, R120, P3 ;  /* 0x0000007893147207 */ /* 0x000fe40001800000 */
[----:B------:R-:W-:Y:S02]  /*3180*/  SEL R21, R168, R121, P3 ;  /* 0x00000079a8157207 */ /* 0x000fe40001800000 */
[----:B------:R-:W-:Y:S02]  /*3190*/  SEL R22, R169, R122, P3 ;  /* 0x0000007aa9167207 */ /* 0x000fe40001800000 */
[----:B------:R-:W-:Y:S01]  /*31a0*/  SEL R23, R124, R123, P3 ;  /* 0x0000007b7c177207 */ /* 0x000fe20001800000 */
[----:B------:R-:W-:Y:S01]  /*31b0*/  FADD.FTZ R176, R176, -R125 ;  /* 0x8000007db0b07221 */ /* 0x000fe20000010000 */
[----:B------:R-:W-:Y:S01]  /*31c0*/  @P2 IADD3.X R19, R13, UR19, RZ, P5, !PT ;  /* 0x000000130d132c10 */ /* 0x000fe2000affe4ff */
[-C--:B------:R-:W-:Y:S01]  /*31d0*/  FMUL.FTZ R147, R147, R7.reuse ;  /* 0x0000000793937220 */ /* 0x080fe20000410000 */
[----:B------:R-:W-:Y:S01]  /*31e0*/  IADD3 R12, P5, R12, UR20, RZ ;  /* 0x000000140c0c7c10 */ /* 0x000fe2000ffbe0ff */
[----:B------:R-:W-:Y:S01]  /*31f0*/  FMUL.FTZ R168, R168, R7 ;  /* 0x00000007a8a87220 */ /* 0x000fe20000410000 */
[----:B------:R-:W-:Y:S01]  /*3200*/  FADD.FTZ R126, R177, -R126 ;  /* 0x8000007eb17e7221 */ /* 0x000fe20000010000 */
[----:B------:R0:W-:Y:S01]  /*3210*/  @P2 STG.E.128 desc[UR6][R18.64], R20 ;  /* 0x0000001412002986 */ /* 0x0001e2000c101d06 */
[----:B------:R-:W-:Y:S01]  /*3220*/  FADD.FTZ R170, R178, -R170 ;  /* 0x800000aab2aa7221 */ /* 0x000fe20000010000 */
[----:B------:R-:W-:Y:S01]  /*3230*/  FADD.FTZ R171, R179, -R128 ;  /* 0x80000080b3ab7221 */ /* 0x000fe20000010000 */
[----:B------:R-:W-:Y:S01]  /*3240*/  IADD3.X R13, R13, UR21, RZ, P5, !PT ;  /* 0x000000150d0d7c10 */ /* 0x000fe2000affe4ff */
[C---:B------:R-:W-:Y:S01]  /*3250*/  FMUL.FTZ R128, R16.reuse, R176 ;  /* 0x000000b010807220 */ /* 0x040fe20000410000 */
[C---:B------:R-:W-:Y:S01]  /*3260*/  FMUL.FTZ R170, R16.reuse, R170 ;  /* 0x000000aa10aa7220 */ /* 0x040fe20000410000 */
[----:B------:R-:W-:Y:S01]  /*3270*/  FMUL.FTZ R171, R16, R171 ;  /* 0x000000ab10ab7220 */ /* 0x000fe20000410000 */
[----:B------:R-:W-:Y:S01]  /*3280*/  FADD.FTZ R180, R180, -R129 ;  /* 0x80000081b4b47221 */ /* 0x000fe20000010000 */
[----:B------:R-:W-:Y:S01]  /*3290*/  @P1 FADD.FTZ R128, R108, R128 ;  /* 0x000000806c801221 */ /* 0x000fe20000010000 */
[----:B------:R-:W-:Y:S01]  /*32a0*/  @P1 FADD.FTZ R170, R110, R170 ;  /* 0x000000aa6eaa1221 */ /* 0x000fe20000010000 */
[----:B------:R-:W-:Y:S01]  /*32b0*/  FADD.FTZ R181, R181, -R130 ;  /* 0x80000082b5b57221 */ /* 0x000fe20000010000 */
[----:B------:R-:W-:Y:S01]  /*32c0*/  FADD.FTZ R182, R182, -R131 ;  /* 0x80000083b6b67221 */ /* 0x000fe20000010000 */
[----:B------:R-:W-:Y:S01]  /*32d0*/  FADD.FTZ R173, R183, -R173 ;  /* 0x800000adb7ad7221 */ /* 0x000fe20000010000 */
[----:B------:R-:W3:Y:S01]  /*32e0*/  LDL.LU R175, [R1+0x90] ;  /* 0x0000900001af7983 */ /* 0x000ee20000300800 */
[-C--:B0-----:R-:W-:Y:S01]  /*32f0*/  FMUL.FTZ R19, R169, R7.reuse ;  /* 0x00000007a9137220 */ /* 0x081fe20000410000 */
[----:B------:R-:W-:Y:S01]  /*3300*/  FMUL.FTZ R18, R124, R7 ;  /* 0x000000077c127220 */ /* 0x000fe20000410000 */
[----:B------:R-:W-:Y:S01]  /*3310*/  FMUL.FTZ R20, R36, R147 ;  /* 0x0000009324147220 */ /* 0x000fe20000410000 */
[----:B------:R-:W-:Y:S01]  /*3320*/  FMUL.FTZ R21, R37, R168 ;  /* 0x000000a825157220 */ /* 0x000fe20000410000 */
[----:B------:R-:W-:Y:S01]  /*3330*/  FMUL.FTZ R22, R38, R19 ;  /* 0x0000001326167220 */ /* 0x000fe20000410000 */
[----:B------:R-:W-:Y:S01]  /*3340*/  FMUL.FTZ R23, R39, R18 ;  /* 0x0000001227177220 */ /* 0x000fe20000410000 */
[----:B------:R-:W-:Y:S01]  /*3350*/  IADD3 R124, P5, R10, UR16, RZ ;  /* 0x000000100a7c7c10 */ /* 0x000fe2000ffbe0ff */
[----:B------:R-:W-:Y:S01]  /*3360*/  FMUL.FTZ R169, R16, R126 ;  /* 0x0000007e10a97220 */ /* 0x000fe20000410000 */
[----:B------:R-:W-:Y:S01]  /*3370*/  @P1 FADD.FTZ R171, R111, R171 ;  /* 0x000000ab6fab1221 */ /* 0x000fe20000010000 */
[----:B------:R-:W-:Y:S01]  /*3380*/  FMUL.FTZ R144, R128, R7 ;  /* 0x0000000780907220 */ /* 0x000fe20000410000 */
[----:B------:R0:W-:Y:S01]  /*3390*/  STG.E.128 desc[UR6][R12.64], R20 ;  /* 0x000000140c007986 */ /* 0x0001e2000c101d06 */
[----:B------:R-:W-:Y:S01]  /*33a0*/  IADD3.X R125, R11, UR17, RZ, P5, !PT ;  /* 0x000000110b7d7c10 */ /* 0x000fe2000affe4ff */
[----:B------:R-:W-:Y:S01]  /*33b0*/  @P1 FADD.FTZ R169, R109, R169 ;  /* 0x000000a96da91221 */ /* 0x000fe20000010000 */
[C---:B------:R-:W-:Y:S01]  /*33c0*/  FMUL.FTZ R180, R16.reuse, R180 ;  /* 0x000000b410b47220 */ /* 0x040fe20000410000 */
[C---:B------:R-:W-:Y:S01]  /*33d0*/  FMUL.FTZ R181, R16.reuse, R181 ;  /* 0x000000b510b57220 */ /* 0x040fe20000410000 */
[C---:B------:R-:W-:Y:S01]  /*33e0*/  FMUL.FTZ R172, R16.reuse, R182 ;  /* 0x000000b610ac7220 */ /* 0x040fe20000410000 */
[----:B------:R-:W-:Y:S01]  /*33f0*/  FMUL.FTZ R173, R16, R173 ;  /* 0x000000ad10ad7220 */ /* 0x000fe20000410000 */
[----:B------:R-:W3:Y:S04]  /*3400*/  LDG.E.128 R124, desc[UR6][R124.64] ;  /* 0x000000067c7c7981 */ /* 0x000ee8000c1e1d00 */
[----:B------:R-:W3:Y:S01]  /*3410*/  LDL.LU R177, [R1+0x94] ;  /* 0x0000940001b17983 */ /* 0x000ee20000300800 */
[----:B0-----:R-:W-:-:S02]  /*3420*/  @P2 IADD3 R12, P5, R10, UR18, RZ ;  /* 0x000000120a0c2c10 */ /* 0x001fc4000ffbe0ff */
[----:B------:R-:W-:Y:S02]  /*3430*/  SEL R20, R128, R120, P3 ;  /* 0x0000007880147207 */ /* 0x000fe40001800000 */
[----:B------:R-:W-:Y:S02]  /*3440*/  SEL R21, R169, R121, P3 ;  /* 0x00000079a9157207 */ /* 0x000fe40001800000 */
[----:B------:R-:W-:Y:S02]  /*3450*/  SEL R22, R170, R122, P3 ;  /* 0x0000007aaa167207 */ /* 0x000fe40001800000 */
[----:B------:R-:W-:Y:S01]  /*3460*/  SEL R23, R171, R123, P3 ;  /* 0x0000007bab177207 */ /* 0x000fe20001800000 */
[----:B------:R-:W-:Y:S01]  /*3470*/  @P1 FADD.FTZ R180, R112, R180 ;  /* 0x000000b470b41221 */ /* 0x000fe20000010000 */
[----:B------:R-:W-:Y:S01]  /*3480*/  @P2 IADD3.X R13, R11, UR19, RZ, P5, !PT ;  /* 0x000000130b0d2c10 */ /* 0x000fe2000affe4ff */
[-C--:B------:R-:W-:Y:S01]  /*3490*/  FMUL.FTZ R169, R169, R7.reuse ;  /* 0x00000007a9a97220 */ /* 0x080fe20000410000 */
[----:B------:R-:W-:Y:S01]  /*34a0*/  IADD3 R10, P5, R10, UR20, RZ ;  /* 0x000000140a0a7c10 */ /* 0x000fe2000ffbe0ff */
[-C--:B------:R-:W-:Y:S01]  /*34b0*/  FMUL.FTZ R170, R170, R7.reuse ;  /* 0x00000007aaaa7220 */ /* 0x080fe20000410000 */
[----:B------:R-:W-:Y:S01]  /*34c0*/  FMUL.FTZ R171, R171, R7 ;  /* 0x00000007abab7220 */ /* 0x000fe20000410000 */
[----:B------:R0:W-:Y:S01]  /*34d0*/  @P2 STG.E.128 desc[UR6][R12.64], R20 ;  /* 0x000000140c002986 */ /* 0x0001e2000c101d06 */
[----:B------:R-:W-:-:S02]  /*34e0*/  IADD3.X R11, R11, UR21, RZ, P5, !PT ;  /* 0x000000150b0b7c10 */ /* 0x000fc4000affe4ff */
[----:B------:R-:W-:Y:S01]  /*34f0*/  IADD3 R128, P5, R8, UR16, RZ ;  /* 0x0000001008807c10 */ /* 0x000fe2000ffbe0ff */
[----:B------:R-:W-:Y:S01]  /*3500*/  @P1 FADD.FTZ R181, R113, R181 ;  /* 0x000000b571b51221 */ /* 0x000fe20000010000 */
[----:B------:R-:W-:Y:S01]  /*3510*/  @P1 FADD.FTZ R172, R114, R172 ;  /* 0x000000ac72ac1221 */ /* 0x000fe20000010000 */
[----:B------:R-:W-:Y:S01]  /*3520*/  @P1 FADD.FTZ R173, R115, R173 ;  /* 0x000000ad73ad1221 */ /* 0x000fe20000010000 */
[----:B------:R-:W-:Y:S01]  /*3530*/  IADD3.X R129, R9, UR17, RZ, P5, !PT ;  /* 0x0000001109817c10 */ /* 0x000fe2000affe4ff */
[----:B------:R-:W3:Y:S01]  /*3540*/  LDL.LU R178, [R1+0x88] ;  /* 0x0000880001b27983 */ /* 0x000ee20000300800 */
[----:B------:R-:W-:-:S03]  /*3550*/  FFMA.FTZ R145, R145, R159, R158 ;  /* 0x0000009f91917223 */ /* 0x000fc6000001009e */
[----:B------:R-:W3:Y:S01]  /*3560*/  LDL.LU R179, [R1+0x8c] ;  /* 0x00008c0001b37983 */ /* 0x000ee20000300800 */
[----:B------:R-:W-:-:S03]  /*3570*/  FFMA.FTZ R146, R146, R159, R158 ;  /* 0x0000009f92927223 */ /* 0x000fc6000001009e */
[----:B------:R-:W3:Y:S01]  /*3580*/  LDL.LU R176, [R1+0x80] ;  /* 0x0000800001b07983 */ /* 0x000ee20000300800 */
[----:B0-----:R-:W-:Y:S01]  /*3590*/  FMUL.FTZ R20, R32, R144 ;  /* 0x0000009020147220 */ /* 0x001fe20000410000 */
[----:B------:R-:W-:Y:S01]  /*35a0*/  FMUL.FTZ R21, R33, R169 ;  /* 0x000000a921157220 */ /* 0x000fe20000410000 */
[----:B------:R-:W-:Y:S01]  /*35b0*/  FMUL.FTZ R22, R34, R170 ;  /* 0x000000aa22167220 */ /* 0x000fe20000410000 */
[----:B------:R-:W-:Y:S01]  /*35c0*/  FMUL.FTZ R23, R35, R171 ;  /* 0x000000ab23177220 */ /* 0x000fe20000410000 */
[----:B------:R-:W3:Y:S04]  /*35d0*/  LDL.LU R183, [R1+0x84] ;  /* 0x0000840001b77983 */ /* 0x000ee80000300800 */
[----:B------:R0:W-:Y:S04]  /*35e0*/  STG.E.128 desc[UR6][R10.64], R20 ;  /* 0x000000140a007986 */ /* 0x0001e8000c101d06 */
[----:B------:R-:W3:Y:S01]  /*35f0*/  LDG.E.128 R128, desc[UR6][R128.64] ;  /* 0x0000000680807981 */ /* 0x000ee2000c1e1d00 */
[-CC-:B------:R-:W-:Y:S01]  /*3600*/  FFMA.FTZ R156, R156, R159.reuse, R158.reuse ;  /* 0x0000009f9c9c7223 */ /* 0x180fe2000001009e */
[----:B------:R-:W-:-:S02]  /*3610*/  FFMA.FTZ R157, R157, R159, R158 ;  /* 0x0000009f9d9d7223 */ /* 0x000fc4000001009e */
[----:B------:R-:W3:Y:S01]  /*3620*/  LDL.LU R182, [R1+0x78] ;  /* 0x0000780001b67983 */ /* 0x000ee20000300800 */
[----:B0-----:R-:W-:Y:S02]  /*3630*/  @P2 IADD3 R10, P5, R8, UR18, RZ ;  /* 0x00000012080a2c10 */ /* 0x001fe4000ffbe0ff */
[----:B------:R-:W-:Y:S02]  /*3640*/  SEL R20, R180, R120, P3 ;  /* 0x00000078b4147207 */ /* 0x000fe40001800000 */
[----:B------:R-:W-:Y:S02]  /*3650*/  @P2 IADD3.X R11, R9, UR19, RZ, P5, !PT ;  /* 0x00000013090b2c10 */ /* 0x000fe4000affe4ff */
[----:B------:R-:W-:Y:S02]  /*3660*/  SEL R21, R181, R121, P3 ;  /* 0x00000079b5157207 */ /* 0x000fe40001800000 */
[----:B------:R-:W-:Y:S02]  /*3670*/  SEL R22, R172, R122, P3 ;  /* 0x0000007aac167207 */ /* 0x000fe40001800000 */
[----:B------:R-:W-:-:S05]  /*3680*/  SEL R23, R173, R123, P3 ;  /* 0x0000007bad177207 */ /* 0x000fca0001800000 */
[----:B------:R0:W-:Y:S01]  /*3690*/  @P2 STG.E.128 desc[UR6][R10.64], R20 ;  /* 0x000000140a002986 */ /* 0x0001e2000c101d06 */
[----:B------:R-:W-:Y:S01]  /*36a0*/  FADD.FTZ R145, R184, -R145 ;  /* 0x80000091b8917221 */ /* 0x000fe20000010000 */
[----:B------:R-:W-:Y:S01]  /*36b0*/  FADD.FTZ R146, R185, -R146 ;  /* 0x80000092b9927221 */ /* 0x000fe20000010000 */
[----:B------:R-:W-:Y:S01]  /*36c0*/  FADD.FTZ R156, R186, -R156 ;  /* 0x8000009cba9c7221 */ /* 0x000fe20000010000 */
[----:B----4-:R-:W-:Y:S01]  /*36d0*/  FFMA.FTZ R200, R189, R136, R200 ;  /* 0x00000088bdc87223 */ /* 0x010fe200000100c8 */
[----:B------:R-:W-:Y:S01]  /*36e0*/  FADD.FTZ R157, R187, -R157 ;  /* 0x8000009dbb9d7221 */ /* 0x000fe20000010000 */
[----:B--2---:R-:W-:Y:S01]  /*36f0*/  FFMA.FTZ R211, R137, R188, R211 ;  /* 0x000000bc89d37223 */ /* 0x004fe200000100d3 */
[-C--:B0-----:R-:W-:Y:S01]  /*3700*/  FMUL.FTZ R22, R180, R7.reuse ;  /* 0x00000007b4167220 */ /* 0x081fe20000410000 */
[----:B------:R-:W-:Y:S01]  /*3710*/  FMUL.FTZ R23, R181, R7 ;  /* 0x00000007b5177220 */ /* 0x000fe20000410000 */
[----:B------:R-:W2:Y:S04]  /*3720*/  LDL.LU R180, [R1+0x7c] ;  /* 0x00007c0001b47983 */ /* 0x000ea80000300800 */
[----:B------:R-:W4:Y:S04]  /*3730*/  LDL.LU R181, [R1+0x70] ;  /* 0x0000700001b57983 */ /* 0x000f280000300800 */
[----:B------:R-:W4:Y:S04]  /*3740*/  LDL.LU R159, [R1+0x68] ;  /* 0x00006800019f7983 */ /* 0x000f280000300800 */
        /* <DEDUP_REMOVED lines=8> */
[----:B------:R-:W-:Y:S04]  /*37d0*/  STL [R1+0x3c], R200 ;  /* 0x00003cc801007387 */ /* 0x000fe80000100800 */
[----:B------:R-:W4:Y:S04]  /*37e0*/  LDL.LU R137, [R1+0x48] ;  /* 0x0000480001897983 */ /* 0x000f280000300800 */
[----:B------:R-:W4:Y:S04]  /*37f0*/  LDL.LU R188, [R1+0x54] ;  /* 0x0000540001bc7983 */ /* 0x000f280000300800 */
[----:B------:R-:W-:Y:S04]  /*3800*/  STL [R1+0x38], R211 ;  /* 0x000038d301007387 */ /* 0x000fe80000100800 */
[----:B------:R-:W4:Y:S01]  /*3810*/  LDL.LU R138, [R1+0x40] ;  /* 0x00004000018a7983 */ /* 0x000f220000300800 */
[----:B------:R-:W-:-:S03]  /*3820*/  IADD3 R12, P5, R8, UR20, RZ ;  /* 0x00000014080c7c10 */ /* 0x000fc6000ffbe0ff */
[----:B------:R-:W4:Y:S01]  /*3830*/  LDL.LU R163, [R1+0x4c] ;  /* 0x00004c0001a37983 */ /* 0x000f220000300800 */
[-C--:B------:R-:W-:Y:S01]  /*3840*/  FMUL.FTZ R172, R172, R7.reuse ;  /* 0x00000007acac7220 */ /* 0x080fe20000410000 */
[----:B------:R-:W-:Y:S01]  /*3850*/  FMUL.FTZ R173, R173, R7 ;  /* 0x00000007adad7220 */ /* 0x000fe20000410000 */
[----:B------:R-:W-:Y:S01]  /*3860*/  IADD3.X R13, R9, UR21, RZ, P5, !PT ;  /* 0x00000015090d7c10 */ /* 0x000fe2000affe4ff */
[----:B------:R-:W-:Y:S01]  /*3870*/  FMUL.FTZ R8, R28, R22 ;  /* 0x000000161c087220 */ /* 0x000fe20000410000 */
[----:B------:R-:W-:Y:S01]  /*3880*/  FMUL.FTZ R9, R29, R23 ;  /* 0x000000171d097220 */ /* 0x000fe20000410000 */
[----:B------:R-:W-:Y:S01]  /*3890*/  FMUL.FTZ R10, R30, R172 ;  /* 0x000000ac1e0a7220 */ /* 0x000fe20000410000 */
[----:B------:R-:W-:-:S05]  /*38a0*/  FMUL.FTZ R11, R31, R173 ;  /* 0x000000ad1f0b7220 */ /* 0x000fca0000410000 */
[----:B------:R0:W-:Y:S02]  /*38b0*/  STG.E.128 desc[UR6][R12.64], R8 ;  /* 0x000000080c007986 */ /* 0x0001e4000c101d06 */
[----:B0-----:R-:W-:-:S04]  /*38c0*/  IADD3 R8, P5, R14, UR16, RZ ;  /* 0x000000100e087c10 */ /* 0x001fc8000ffbe0ff */
[----:B------:R-:W-:-:S06]  /*38d0*/  IADD3.X R9, R6, UR17, RZ, P5, !PT ;  /* 0x0000001106097c10 */ /* 0x000fcc000affe4ff */
[----:B------:R-:W4:Y:S04]  /*38e0*/  LDG.E.128 R8, desc[UR6][R8.64] ;  /* 0x0000000608087981 */ /* 0x000f28000c1e1d00 */
[----:B------:R0:W-:Y:S01]  /*38f0*/  STL [R1+0x44], R199 ;  /* 0x000044c701007387 */ /* 0x0001e20000100800 */
        /* <DEDUP_REMOVED lines=8> */
[C---:B------:R-:W-:Y:S01]  /*3980*/  SEL R120, R145.reuse, R120, P3 ;  /* 0x0000007891787207 */ /* 0x040fe20001800000 */
[----:B------:R-:W-:Y:S01]  /*3990*/  FMUL.FTZ R145, R145, R7 ;  /* 0x0000000791917220 */ /* 0x000fe20000410000 */
[C---:B------:R-:W-:Y:S01]  /*39a0*/  SEL R121, R146.reuse, R121, P3 ;  /* 0x0000007992797207 */ /* 0x040fe20001800000 */
[----:B------:R-:W-:Y:S01]  /*39b0*/  FMUL.FTZ R146, R146, R7 ;  /* 0x0000000792927220 */ /* 0x000fe20000410000 */
[C---:B------:R-:W-:Y:S02]  /*39c0*/  @P2 IADD3 R20, P5, R14.reuse, UR18, RZ ;  /* 0x000000120e142c10 */ /* 0x040fe4000ffbe0ff */
[----:B------:R-:W-:Y:S01]  /*39d0*/  IADD3 R16, P6, R14, UR20, RZ ;  /* 0x000000140e107c10 */ /* 0x000fe2000ffde0ff */
[----:B------:R-:W-:Y:S01]  /*39e0*/  FMUL.FTZ R12, R24, R145 ;  /* 0x00000091180c7220 */ /* 0x000fe20000410000 */
[----:B------:R-:W-:Y:S01]  /*39f0*/  SEL R122, R156, R122, P3 ;  /* 0x0000007a9c7a7207 */ /* 0x000fe20001800000 */
[----:B------:R-:W-:Y:S01]  /*3a00*/  FMUL.FTZ R13, R25, R146 ;  /* 0x00000092190d7220 */ /* 0x000fe20000410000 */
[----:B------:R-:W-:-:S02]  /*3a10*/  SEL R123, R157, R123, P3 ;  /* 0x0000007b9d7b7207 */ /* 0x000fc40001800000 */
[----:B------:R-:W-:Y:S02]  /*3a20*/  @P2 IADD3.X R21, R6, UR19, RZ, P5, !PT ;  /* 0x0000001306152c10 */ /* 0x000fe4000affe4ff */
[----:B------:R-:W-:-:S03]  /*3a30*/  IADD3 R0, R0, UR22, RZ ;  /* 0x0000001600007c10 */ /* 0x000fc6000fffe0ff */
[----:B------:R1:W-:Y:S01]  /*3a40*/  @P2 STG.E.128 desc[UR6][R20.64], R120 ;  /* 0x0000007814002986 */ /* 0x0003e2000c101d06 */
[----:B------:R-:W-:Y:S02]  /*3a50*/  ISETP.GE.AND P1, PT, R0, UR23, PT ;  /* 0x0000001700007c0c */ /* 0x000fe4000bf26270 */
[----:B0-----:R-:W-:Y:S01]  /*3a60*/  SEL R199, RZ, 0x1, P4 ;  /* 0x00000001ffc77807 */ /* 0x001fe20002000000 */
[----:B---3--:R-:W-:Y:S01]  /*3a70*/  FFMA.FTZ R175, R127, R171, R175 ;  /* 0x000000ab7faf7223 */ /* 0x008fe200000100af */
        /* <DEDUP_REMOVED lines=10> */
[----:B--2---:R-:W-:Y:S01]  /*3b20*/  FFMA.FTZ R180, R147, R152, R180 ;  /* 0x0000009893b47223 */ /* 0x004fe200000100b4 */
        /* <DEDUP_REMOVED lines=12> */
[----:B------:R-:W-:-:S04]  /*3bf0*/  FFMA.FTZ R163, R193, R140, R163 ;  /* 0x0000008cc1a37223 */ /* 0x000fc800000100a3 */
        /* <DEDUP_REMOVED lines=15> */
[----:B------:R-:W-:-:S03]  /*3cf0*/  FMUL.FTZ R132, R157, R7 ;  /* 0x000000079d847220 */ /* 0x000fc60000410000 */
[----:B------:R1:W-:Y:S01]  /*3d00*/  STL [R1+0x84], R183 ;  /* 0x000084b701007387 */ /* 0x0003e20000100800 */
[----:B------:R-:W-:-:S03]  /*3d10*/  FMUL.FTZ R133, R156, R7 ;  /* 0x000000079c857220 */ /* 0x000fc60000410000 */
[----:B------:R1:W-:Y:S01]  /*3d20*/  STL [R1+0x80], R176 ;  /* 0x000080b001007387 */ /* 0x0003e20000100800 */
[----:B------:R-:W-:-:S03]  /*3d30*/  FFMA.FTZ R215, R145, R8, R215 ;  /* 0x0000000891d77223 */ /* 0x000fc600000100d7 */
[----:B------:R1:W-:Y:S01]  /*3d40*/  STL [R1+0x8c], R179 ;  /* 0x00008cb301007387 */ /* 0x0003e20000100800 */
[----:B------:R-:W-:-:S03]  /*3d50*/  FFMA.FTZ R214, R9, R146, R214 ;  /* 0x0000009209d67223 */ /* 0x000fc600000100d6 */
[----:B------:R1:W-:Y:S01]  /*3d60*/  STL [R1+0x88], R178 ;  /* 0x000088b201007387 */ /* 0x0003e20000100800 */
[----:B------:R-:W-:-:S03]  /*3d70*/  FFMA.FTZ R236, R11, R132, R236 ;  /* 0x000000840bec7223 */ /* 0x000fc600000100ec */
[----:B------:R1:W-:Y:S01]  /*3d80*/  STL [R1+0x94], R177 ;  /* 0x000094b101007387 */ /* 0x0003e20000100800 */
[----:B------:R-:W-:-:S03]  /*3d90*/  IADD3.X R17, R6, UR21, RZ, P6, !PT ;  /* 0x0000001506117c10 */ /* 0x000fc6000b7fe4ff */
[----:B------:R1:W-:Y:S01]  /*3da0*/  STL [R1+0x90], R175 ;  /* 0x000090af01007387 */ /* 0x0003e20000100800 */
[-C--:B------:R-:W-:Y:S01]  /*3db0*/  FMUL.FTZ R14, R26, R133.reuse ;  /* 0x000000851a0e7220 */ /* 0x080fe20000410000 */
[----:B------:R-:W-:Y:S02]  /*3dc0*/  FMUL.FTZ R15, R27, R132 ;  /* 0x000000841b0f7220 */ /* 0x000fe40000410000 */
        /* <DEDUP_REMOVED lines=10> */
[----:B------:R-:W-:Y:S05]  /*3e70*/  @!P1 BRA `(.L_x_12786) ;  /* 0xffffffcc00009947 */ /* 0x000fea000383ffff */
        /* <DEDUP_REMOVED lines=19> */
[----:B-1----:R-:W-:-:S02]  /*3fb0*/  MOV R12, R244 ;  /* 0x000000f4000c7202 */ /* 0x002fc40000000f00 */
        /* <DEDUP_REMOVED lines=68> */
.L_x_12783:
        /* <DEDUP_REMOVED lines=38> */
.L_x_12784:
[----:B------:R-:W-:Y:S01]  /*4660*/  HFMA2.MMA R137, -RZ, RZ, 0, 9.5367431640625e-07 ;  /* 0x00000010ff897435 */ /* 0x000fe200000001ff */
[----:B------:R-:W-:Y:S02]  /*4670*/  MOV R138, R132 ;  /* 0x00000084008a7202 */ /* 0x000fe40000000f00 */
[----:B------:R-:W-:Y:S02]  /*4680*/  MOV R136, 0x1f ;  /* 0x0000001f00887802 */ /* 0x000fe40000000f00 */
[----:B------:R-:W-:-:S07]  /*4690*/  MOV R134, 0xffffffff ;  /* 0xffffffff00867802 */ /* 0x000fce0000000f00 */
[----:B-----5:R-:W-:Y:S05]  /*46a0*/  WARPSYNC.COLLECTIVE R134, `(.L_x_12787) ;  /* 0x0000000086087348 */ /* 0x020fea0003c00000 */
[----:B------:R0:W1:Y:S02]  /*46b0*/  SHFL.DOWN P3, R139, R138, R137, R136 ;  /* 0x080000898a8b7389 */ /* 0x0000640000060088 */
[----:B01---5:R-:W-:Y:S01]  /*46c0*/  ENDCOLLECTIVE ;  /* 0x000000000000791b */ /* 0x023fe20003800000 */
.L_x_12787:
[----:B------:R-:W-:Y:S01]  /*46d0*/  MOV R138, R133 ;  /* 0x00000085008a7202 */ /* 0x000fe20000000f00 */
[----:B------:R-:W-:-:S07]  /*46e0*/  FADD.FTZ R132, R132, R139 ;  /* 0x0000008b84847221 */ /* 0x000fce0000010000 */
[----:B------:R-:W-:Y:S05]  /*46f0*/  WARPSYNC.COLLECTIVE R134, `(.L_x_12788) ;  /* 0x0000000086087348 */ /* 0x000fea0003c00000 */
[----:B------:R0:W1:Y:S02]  /*4700*/  SHFL.DOWN P3, R139, R138, R137, R136 ;  /* 0x080000898a8b7389 */ /* 0x0000640000060088 */
[----:B01----:R-:W-:Y:S01]  /*4710*/  ENDCOLLECTIVE ;  /* 0x000000000000791b */ /* 0x003fe20003800000 */
.L_x_12788:
[----:B------:R-:W-:Y:S01]  /*4720*/  HFMA2.MMA R137, -RZ, RZ, 0, 4.76837158203125e-07 ;  /* 0x00000008ff897435 */ /* 0x000fe200000001ff */
[----:B------:R-:W-:Y:S01]  /*4730*/  MOV R138, R132 ;  /* 0x00000084008a7202 */ /* 0x000fe20000000f00 */
[----:B------:R-:W-:-:S09]  /*4740*/  FADD.FTZ R133, R133, R139 ;  /* 0x0000008b85857221 */ /* 0x000fd20000010000 */
[----:B------:R-:W-:Y:S05]  /*4750*/  WARPSYNC.COLLECTIVE R134, `(.L_x_12789) ;  /* 0x0000000086087348 */ /* 0x000fea0003c00000 */
[----:B------:R0:W1:Y:S02]  /*4760*/  SHFL.DOWN P3, R139, R138, R137, R136 ;  /* 0x080000898a8b7389 */ /* 0x0000640000060088 */
[----:B01----:R-:W-:Y:S01]  /*4770*/  ENDCOLLECTIVE ;  /* 0x000000000000791b */ /* 0x003fe20003800000 */
.L_x_12789:
[----:B------:R-:W-:Y:S01]  /*4780*/  MOV R138, R133 ;  /* 0x00000085008a7202 */ /* 0x000fe20000000f00 */
[----:B------:R-:W-:-:S07]  /*4790*/  FADD.FTZ R132, R132, R139 ;  /* 0x0000008b84847221 */ /* 0x000fce0000010000 */
[----:B------:R-:W-:Y:S05]  /*47a0*/  WARPSYNC.COLLECTIVE R134, `(.L_x_12790) ;  /* 0x0000000086087348 */ /* 0x000fea0003c00000 */
[----:B------:R0:W1:Y:S02]  /*47b0*/  SHFL.DOWN P3, R139, R138, R137, R136 ;  /* 0x080000898a8b7389 */ /* 0x0000640000060088 */
[----:B01----:R-:W-:Y:S01]  /*47c0*/  ENDCOLLECTIVE ;  /* 0x000000000000791b */ /* 0x003fe20003800000 */
.L_x_12790:
[----:B------:R-:W-:Y:S01]  /*47d0*/  HFMA2.MMA R137, -RZ, RZ, 0, 2.384185791015625e-07 ;  /* 0x00000004ff897435 */ /* 0x000fe200000001ff */
[----:B------:R-:W-:Y:S01]  /*47e0*/  MOV R138, R132 ;  /* 0x00000084008a7202 */ /* 0x000fe20000000f00 */
[----:B------:R-:W-:-:S09]  /*47f0*/  FADD.FTZ R133, R133, R139 ;  /* 0x0000008b85857221 */ /* 0x000fd20000010000 */
[----:B------:R-:W-:Y:S05]  /*4800*/  WARPSYNC.COLLECTIVE R134, `(.L_x_12791) ;  /* 0x0000000086087348 */ /* 0x000fea0003c00000 */
[----:B------:R0:W1:Y:S02]  /*4810*/  SHFL.DOWN P3, R139, R138, R137, R136 ;  /* 0x080000898a8b7389 */ /* 0x0000640000060088 */
[----:B01----:R-:W-:Y:S01]  /*4820*/  ENDCOLLECTIVE ;  /* 0x000000000000791b */ /* 0x003fe20003800000 */
.L_x_12791:
[----:B------:R-:W-:Y:S01]  /*4830*/  MOV R138, R133 ;  /* 0x00000085008a7202 */ /* 0x000fe20000000f00 */
[----:B------:R-:W-:-:S07]  /*4840*/  FADD.FTZ R132, R132, R139 ;  /* 0x0000008b84847221 */ /* 0x000fce0000010000 */
[----:B------:R-:W-:Y:S05]  /*4850*/  WARPSYNC.COLLECTIVE R134, `(.L_x_12792) ;  /* 0x0000000086087348 */ /* 0x000fea0003c00000 */
[----:B------:R0:W1:Y:S02]  /*4860*/  SHFL.DOWN P3, R139, R138, R137, R136 ;  /* 0x080000898a8b7389 */ /* 0x0000640000060088 */
[----:B01----:R-:W-:Y:S01]  /*4870*/  ENDCOLLECTIVE ;  /* 0x000000000000791b */ /* 0x003fe20003800000 */
.L_x_12792:
[----:B------:R-:W-:Y:S01]  /*4880*/  HFMA2.MMA R137, -RZ, RZ, 0, 1.1920928955078125e-07 ;  /* 0x00000002ff897435 */ /* 0x000fe200000001ff */
[----:B------:R-:W-:Y:S01]  /*4890*/  MOV R138, R132 ;  /* 0x00000084008a7202 */ /* 0x000fe20000000f00 */
[----:B------:R-:W-:-:S09]  /*48a0*/  FADD.FTZ R133, R133, R139 ;  /* 0x0000008b85857221 */ /* 0x000fd20000010000 */
[----:B------:R-:W-:Y:S05]  /*48b0*/  WARPSYNC.COLLECTIVE R134, `(.L_x_12793) ;  /* 0x0000000086087348 */ /* 0x000fea0003c00000 */
[----:B------:R0:W1:Y:S02]  /*48c0*/  SHFL.DOWN P3, R139, R138, R137, R136 ;  /* 0x080000898a8b7389 */ /* 0x0000640000060088 */
[----:B01----:R-:W-:Y:S01]  /*48d0*/  ENDCOLLECTIVE ;  /* 0x000000000000791b */ /* 0x003fe20003800000 */
.L_x_12793:
[----:B------:R-:W-:Y:S01]  /*48e0*/  MOV R138, R133 ;  /* 0x00000085008a7202 */ /* 0x000fe20000000f00 */
[----:B------:R-:W-:-:S07]  /*48f0*/  FADD.FTZ R132, R132, R139 ;  /* 0x0000008b84847221 */ /* 0x000fce0000010000 */
[----:B------:R-:W-:Y:S05]  /*4900*/  WARPSYNC.COLLECTIVE R134, `(.L_x_12794) ;  /* 0x0000000086087348 */ /* 0x000fea0003c00000 */
[----:B------:R0:W1:Y:S02]  /*4910*/  SHFL.DOWN P3, R139, R138, R137, R136 ;  /* 0x080000898a8b7389 */ /* 0x0000640000060088 */
[----:B01----:R-:W-:Y:S01]  /*4920*/  ENDCOLLECTIVE ;  /* 0x000000000000791b */ /* 0x003fe20003800000 */
.L_x_12794:
[----:B------:R-:W-:Y:S01]  /*4930*/  HFMA2.MMA R137, -RZ, RZ, 0, 5.9604644775390625e-08 ;  /* 0x00000001ff897435 */ /* 0x000fe200000001ff */
[----:B------:R-:W-:Y:S01]  /*4940*/  MOV R138, R132 ;  /* 0x00000084008a7202 */ /* 0x000fe20000000f00 */
[----:B------:R-:W-:-:S09]  /*4950*/  FADD.FTZ R133, R133, R139 ;  /* 0x0000008b85857221 */ /* 0x000fd20000010000 */
[----:B------:R-:W-:Y:S05]  /*4960*/  WARPSYNC.COLLECTIVE R134, `(.L_x_12795) ;  /* 0x0000000086087348 */ /* 0x000fea0003c00000 */
[----:B------:R0:W1:Y:S02]  /*4970*/  SHFL.DOWN P3, R139, R138, R137, R136 ;  /* 0x080000898a8b7389 */ /* 0x0000640000060088 */
[----:B01----:R-:W-:Y:S01]  /*4980*/  ENDCOLLECTIVE ;  /* 0x000000000000791b */ /* 0x003fe20003800000 */
.L_x_12795:
[----:B------:R-:W-:Y:S02]  /*4990*/  MOV R138, R133 ;  /* 0x00000085008a7202 */ /* 0x000fe40000000f00 */
[----:B------:R-:W-:-:S07]  /*49a0*/  MOV R135, R139 ;  /* 0x0000008b00877202 */ /* 0x000fce0000000f00 */
[----:B------:R-:W-:Y:S05]  /*49b0*/  WARPSYNC.COLLECTIVE R134, `(.L_x_12796) ;  /* 0x0000000086087348 */ /* 0x000fea0003c00000 */
[----:B------:R0:W1:Y:S02]  /*49c0*/  SHFL.DOWN P3, R139, R138, R137, R136 ;  /* 0x080000898a8b7389 */ /* 0x0000640000060088 */
[----:B01----:R-:W-:Y:S01]  /*49d0*/  ENDCOLLECTIVE ;  /* 0x000000000000791b */ /* 0x003fe20003800000 */
.L_x_12796:
[----:B------:R-:W-:Y:S01]  /*49e0*/  MOV R134, R139 ;  /* 0x0000008b00867202 */ /* 0x000fe20000000f00 */
[----:B------:R-:W-:Y:S06]  /*49f0*/  BRA `(.L_x_12797) ;  /* 0xffffffd800247947 */ /* 0x000fec000383ffff */
.L_x_12798:
        /* <DEDUP_REMOVED lines=16> */
.L_x_14045:


//--------------------- .text._ZN10layer_norm13ln_bwd_kernelINS_13Kernel_traitsIfffffjLj8192ELj1ELj1ELj8ELj16ENS_18Kernel_traits_baseILj8192EfffffjLj256EEEEELb0ELb1ELb1ELb0EEEvNS_9BwdParamsE --------------------------
	.section	.text._ZN10layer_norm13ln_bwd_kernelINS_13Kernel_traitsIfffffjLj8192ELj1ELj1ELj8ELj16ENS_18Kernel_traits_baseILj8192EfffffjLj256EEEEELb0ELb1ELb1ELb0EEEvNS_9BwdParamsE,"ax",@progbits
	.align	128
        .global         _ZN10layer_norm13ln_bwd_kernelINS_13Kernel_traitsIfffffjLj8192ELj1ELj1ELj8ELj16ENS_18Kernel_traits_baseILj8192EfffffjLj256EEEEELb0ELb1ELb1ELb0EEEvNS_9BwdParamsE
        .type           _ZN10layer_norm13ln_bwd_kernelINS_13Kernel_traitsIfffffjLj8192ELj1ELj1ELj8ELj16ENS_18Kernel_traits_baseILj8192EfffffjLj256EEEEELb0ELb1ELb1ELb0EEEvNS_9BwdParamsE,@function
        .size           _ZN10layer_norm13ln_bwd_kernelINS_13Kernel_traitsIfffffjLj8192ELj1ELj1ELj8ELj16ENS_18Kernel_traits_baseILj8192EfffffjLj256EEEEELb0ELb1ELb1ELb0EEEvNS_9BwdParamsE,(.L_x_14046 - _ZN10layer_norm13ln_bwd_kernelINS_13Kernel_traitsIfffffjLj8192ELj1ELj1ELj8ELj16ENS_18Kernel_traits_baseILj8192EfffffjLj256EEEEELb0ELb1ELb1ELb0EEEvNS_9BwdParamsE)
        .other          _ZN10layer_norm13ln_bwd_kernelINS_13Kernel_traitsIfffffjLj8192ELj1ELj1ELj8ELj16ENS_18Kernel_traits_baseILj8192EfffffjLj256EEEEELb0ELb1ELb1ELb0EEEvNS_9BwdParamsE,@"STO_CUDA_ENTRY STV_DEFAULT"
_ZN10layer_norm13ln_bwd_kernelINS_13Kernel_traitsIfffffjLj8192ELj1ELj1ELj8ELj16ENS_18Kernel_traits_baseILj8192EfffffjLj256EEEEELb0ELb1ELb1ELb0EEEvNS_9BwdParamsE:
.text._ZN10layer_norm13ln_bwd_kernelINS_13Kernel_traitsIfffffjLj8192ELj1ELj1ELj8ELj16ENS_18Kernel_traits_baseILj8192EfffffjLj256EEEEELb0ELb1ELb1ELb0EEEvNS_9BwdParamsE:
[----:B------:R-:W0:Y:S02]  /*0000*/  LDC R1, c[0x0][0x28] ;  /* 0x00000a00ff017b82 */ /* 0x000e240000000800 */
[----:B0-----:R-:W-:Y:S01]  /*0010*/  IADD3 R1, R1, -0x98, RZ ;  /* 0xffffff6801017810 */ /* 0x001fe20007ffe0ff */
[----:B------:R-:W0:Y:S01]  /*0020*/  S2R R144, SR_TID.X ;  /* 0x0000000000907919 */ /* 0x000e220000002100 */
[----:B------:R-:W-:Y:S01]  /*0030*/  ULDC UR4, c[0x0][0x218] ;  /* 0x0000860000047ab9 */ /* 0x000fe20000000800 */
[----:B------:R-:W-:-:S03]  /*0040*/  LOP3.LUT R4, R4, 0xffffffdf, RZ, 0xc0, !PT ;  /* 0xffffffdf04047812 */ /* 0x000fc600078ec0ff */
[----:B------:R-:W1:Y:S01]  /*0050*/  S2UR UR6, SR_CTAID.X ;  /* 0x00000000000679c3 */ /* 0x000e620000002500 */
        /* <DEDUP_REMOVED lines=8> */
[----:B------:R-:W3:Y:S01]  /*00e0*/  LDL.64 R106, [R1+0x80] ;  /* 0x00008000016a7983 */ /* 0x000ee20000100a00 */
[----:B------:R-:W-:-:S03]  /*00f0*/  MOV R0, UR4 ;  /* 0x0000000400007c02 */ /* 0x000fc60008000f00 */
[----:B------:R-:W4:Y:S01]  /*0100*/  LDL.64 R96, [R1+0x58] ;  /* 0x0000580001607983 */ /* 0x000f220000100a00 */
[----:B------:R-:W-:-:S03]  /*0110*/  SHF.R.S32.HI R3, RZ, 0x1f, R0 ;  /* 0x0000001fff037819 */ /* 0x000fc60000011400 */
[----:B------:R-:W4:Y:S01]  /*0120*/  LDL.64 R98, [R1+0x60] ;  /* 0x0000600001627983 */ /* 0x000f220000100a00 */
[----:B------:R-:W-:-:S03]  /*0130*/  LEA.HI R3, R3, R0, RZ, 0x2 ;  /* 0x0000000003037211 */ /* 0x000fc600078f10ff */
[----:B------:R-:W4:Y:S01]  /*0140*/  LDL.64 R92, [R1+0x68] ;  /* 0x00006800015c7983 */ /* 0x000f220000100a00 */
[----:B0-----:R-:W-:-:S03]  /*0150*/  LOP3.LUT R2, R144, 0xff, RZ, 0xc0, !PT ;  /* 0x000000ff90027812 */ /* 0x001fc600078ec0ff */
[----:B------:R-:W4:Y:S01]  /*0160*/  LDL.64 R94, [R1+0x70] ;  /* 0x00007000015e7983 */ /* 0x000f220000100a00 */
[----:B------:R-:W-:-:S03]  /*0170*/  LOP3.LUT R6, R2, 0xff, RZ, 0x3c, !PT ;  /* 0x000000ff02067812 */ /* 0x000fc600078e3cff */
[----:B------:R-:W4:Y:S01]  /*0180*/  LDL.64 R88, [R1+0x38] ;  /* 0x0000380001587983 */ /* 0x000f220000100a00 */
[----:B------:R-:W-:-:S03]  /*0190*/  LEA.HI.SX32 R3, R3, R6, 0x1e ;  /* 0x0000000603037211 */ /* 0x000fc600078ff2ff */
[----:B------:R-:W4:Y:S01]  /*01a0*/  LDL.64 R90, [R1+0x40] ;  /* 0x00004000015a7983 */ /* 0x000f220000100a00 */
[----:B------:R-:W-:-:S03]  /*01b0*/  LOP3.LUT P1, RZ, R3, 0xffffff00, RZ, 0xc0, !PT ;  /* 0xffffff0003ff7812 */ /* 0x000fc6000782c0ff */
[----:B------:R-:W4:Y:S01]  /*01c0*/  LDL.64 R84, [R1+0x48] ;  /* 0x0000480001547983 */ /* 0x000f220000100a00 */
[C---:B------:R-:W-:Y:S02]  /*01d0*/  ISETP.GE.U32.AND P6, PT, R3.reuse, 0x200, PT ;  /* 0x000002000300780c */ /* 0x040fe40003fc6070 */
[----:B------:R-:W-:Y:S01]  /*01e0*/  ISETP.GE.U32.AND P5, PT, R3, 0x300, PT ;  /* 0x000003000300780c */ /* 0x000fe20003fa6070 */
[----:B------:R-:W4:Y:S04]  /*01f0*/  LDL.64 R86, [R1+0x50] ;  /* 0x0000500001567983 */ /* 0x000f280000100a00 */
[----:B------:R-:W4:Y:S02]  /*0200*/  LDL.64 R80, [R1+0x18] ;  /* 0x0000180001507983 */ /* 0x000f240000100a00 */
[----:B------:R-:W0:Y:S01]  /*0210*/  @P1 LDC.64 R6, c[0x0][0x260] ;  /* 0x00009800ff061b82 */ /* 0x000e220000000a00 */
[----:B------:R-:W-:Y:S01]  /*0220*/  @P1 LOP3.LUT R4, R4, 0x20, RZ, 0xfc, !PT ;  /* 0x0000002004041812 */ /* 0x000fe200078efcff */
[----:B------:R-:W4:Y:S04]  /*0230*/  LDL.64 R82, [R1+0x20] ;  /* 0x0000200001527983 */ /* 0x000f280000100a00 */
[----:B------:R-:W4:Y:S02]  /*0240*/  LDL.64 R76, [R1+0x28] ;  /* 0x00002800014c7983 */ /* 0x000f240000100a00 */
[----:B------:R-:W1:Y:S01]  /*0250*/  @P1 LDC.64 R8, c[0x0][0x278] ;  /* 0x00009e00ff081b82 */ /* 0x000e620000000a00 */
[----:B------:R-:W-:Y:S01]  /*0260*/  LOP3.LUT R4, R4, 0xffffffef, RZ, 0xc0, !PT ;  /* 0xffffffef04047812 */ /* 0x000fe200078ec0ff */
[----:B------:R-:W4:Y:S06]  /*0270*/  LDL.64 R78, [R1+0x30] ;  /* 0x00003000014e7983 */ /* 0x000f2c0000100a00 */
[----:B------:R-:W1:Y:S01]  /*0280*/  @P6 LDC.64 R10, c[0x0][0x260] ;  /* 0x00009800ff0a6b82 */ /* 0x000e620000000a00 */
[----:B------:R-:W-:-:S07]  /*0290*/  @P6 LOP3.LUT R4, R4, 0x10, RZ, 0xfc, !PT ;  /* 0x0000001004046812 */ /* 0x000fce00078efcff */
[----:B------:R-:W1:Y:S01]  /*02a0*/  @P6 LDC.64 R12, c[0x0][0x278] ;  /* 0x00009e00ff0c6b82 */ /* 0x000e620000000a00 */
[----:B------:R-:W-:Y:S02]  /*02b0*/  ISETP.GE.U32.AND P4, PT, R3, 0x400, PT ;  /* 0x000004000300780c */ /* 0x000fe40003f86070 */
[----:B------:R-:W-:Y:S02]  /*02c0*/  LOP3.LUT R4, R4, 0xfffffffb, RZ, 0xc0, !PT ;  /* 0xfffffffb04047812 */ /* 0x000fe400078ec0ff */
[----:B------:R-:W-:Y:S02]  /*02d0*/  MOV R5, R2 ;  /* 0x0000000200057202 */ /* 0x000fe40000000f00 */
[----:B------:R-:W-:Y:S01]  /*02e0*/  @P5 LOP3.LUT R4, R4, 0x4, RZ, 0xfc, !PT ;  /* 0x0000000404045812 */ /* 0x000fe200078efcff */
[----:B------:R-:W-:Y:S01]  /*02f0*/  ULDC.64 UR4, c[0x0][0x208] ;  /* 0x0000820000047ab9 */ /* 0x000fe20000000a00 */
[----:B------:R-:W-:Y:S01]  /*0300*/  P2R R74, PR, RZ, 0x40 ;  /* 0x00000040ff4a7803 */ /* 0x000fe20000000000 */
[C---:B0-----:R-:W-:Y:S01]  /*0310*/  @P1 IMAD.WIDE.U32 R6, R5.reuse, 0x10, R6 ;  /* 0x0000001005061825 */ /* 0x041fe200078e0006 */
[----:B------:R-:W-:Y:S01]  /*0320*/  LOP3.LUT R4, R4, 0xfffffffd, RZ, 0xc0, !PT ;  /* 0xfffffffd04047812 */ /* 0x000fe200078ec0ff */
[----:B------:R-:W0:Y:S02]  /*0330*/  @P5 LDC.64 R18, c[0x0][0x260] ;  /* 0x00009800ff125b82 */ /* 0x000e240000000a00 */
[C---:B-1----:R-:W-:Y:S01]  /*0340*/  @P1 IMAD.WIDE.U32 R8, R5.reuse, 0x10, R8 ;  /* 0x0000001005081825 */ /* 0x042fe200078e0008 */
[----:B------:R-:W-:-:S02]  /*0350*/  @P1 LOP3.LUT R5, R5, 0x100, RZ, 0xfc, !PT ;  /* 0x0000010005051812 */ /* 0x000fc400078efcff */
[----:B------:R-:W-:-:S03]  /*0360*/  @P4 LOP3.LUT R4, R4, 0x2, RZ, 0xfc, !PT ;  /* 0x0000000204044812 */ /* 0x000fc600078efcff */
[C---:B------:R-:W-:Y:S01]  /*0370*/  @P6 IMAD.WIDE.U32 R14, R5.reuse, 0x10, R10 ;  /* 0x00000010050e6825 */ /* 0x040fe200078e000a */
[----:B------:R-:W1:Y:S03]  /*0380*/  @P5 LDC.64 R20, c[0x0][0x278] ;  /* 0x00009e00ff145b82 */ /* 0x000e660000000a00 */
[C---:B------:R-:W-:Y:S01]  /*0390*/  @P6 IMAD.WIDE.U32 R16, R5.reuse, 0x10, R12 ;  /* 0x0000001005106825 */ /* 0x040fe200078e000c */
[----:B------:R-:W-:Y:S02]  /*03a0*/  @P6 IADD3 R5, R5, 0x100, RZ ;  /* 0x0000010005056810 */ /* 0x000fe40007ffe0ff */
[----:B------:R-:W-:Y:S02]  /*03b0*/  LOP3.LUT P6, RZ, R4, 0x20, RZ, 0xc0, !PT ;  /* 0x0000002004ff7812 */ /* 0x000fe400078cc0ff */
[----:B------:R-:W1:Y:S08]  /*03c0*/  @P4 LDC.64 R22, c[0x0][0x260] ;  /* 0x00009800ff164b82 */ /* 0x000e700000000a00 */
[----:B------:R-:W1:Y:S03]  /*03d0*/  @P4 LDC.64 R24, c[0x0][0x278] ;  /* 0x00009e00ff184b82 */ /* 0x000e660000000a00 */
[----:B--2---:R-:W2:Y:S04]  /*03e0*/  @P6 LDG.E.128 R100, desc[UR4][R8.64] ;  /* 0x0000000408646981 */ /* 0x004ea8000c1e1d00 */
[----:B---3--:R-:W3:Y:S01]  /*03f0*/  @P6 LDG.E.128 R104, desc[UR4][R6.64] ;  /* 0x0000000406686981 */ /* 0x008ee2000c1e1d00 */
[----:B0-----:R-:W-:-:S04]  /*0400*/  @P5 IMAD.WIDE.U32 R18, R5, 0x10, R18 ;  /* 0x0000001005125825 */ /* 0x001fc800078e0012 */
[C---:B-1----:R-:W-:Y:S01]  /*0410*/  @P5 IMAD.WIDE.U32 R20, R5.reuse, 0x10, R20 ;  /* 0x0000001005145825 */ /* 0x042fe200078e0014 */
[----:B------:R-:W-:-:S05]  /*0420*/  @P5 IADD3 R5, R5, 0x100, RZ ;  /* 0x0000010005055810 */ /* 0x000fca0007ffe0ff */
[----:B------:R-:W-:-:S04]  /*0430*/  @P4 IMAD.WIDE.U32 R22, R5, 0x10, R22 ;  /* 0x0000001005164825 */ /* 0x000fc800078e0016 */
[----:B------:R-:W-:Y:S01]  /*0440*/  @P4 IMAD.WIDE.U32 R24, R5, 0x10, R24 ;  /* 0x0000001005184825 */ /* 0x000fe200078e0018 */
[----:B----4-:R-:W4:Y:S04]  /*0450*/  @P5 LDG.E.128 R88, desc[UR4][R18.64] ;  /* 0x0000000412585981 */ /* 0x010f28000c1e1d00 */
[----:B------:R-:W4:Y:S04]  /*0460*/  @P5 LDG.E.128 R84, desc[UR4][R20.64] ;  /* 0x0000000414545981 */ /* 0x000f28000c1e1d00 */
[----:B------:R-:W4:Y:S04]  /*0470*/  @P4 LDG.E.128 R80, desc[UR4][R22.64] ;  /* 0x0000000416504981 */ /* 0x000f28000c1e1d00 */
[----:B------:R-:W4:Y:S04]  /*0480*/  @P4 LDG.E.128 R76, desc[UR4][R24.64] ;  /* 0x00000004184c4981 */ /* 0x000f28000c1e1d00 */
[----:B--2---:R0:W-:Y:S04]  /*0490*/  @P6 STL.64 [R1+0x88], R100 ;  /* 0x0000886401006387 */ /* 0x0041e80000100a00 */
[----:B------:R1:W-:Y:S04]  /*04a0*/  @P6 STL.64 [R1+0x90], R102 ;  /* 0x0000906601006387 */ /* 0x0003e80000100a00 */
[----:B---3--:R2:W-:Y:S04]  /*04b0*/  @P6 STL.64 [R1+0x78], R104 ;  /* 0x0000786801006387 */ /* 0x0085e80000100a00 */
[----:B------:R3:W-:Y:S01]  /*04c0*/  @P6 STL.64 [R1+0x80], R106 ;  /* 0x0000806a01006387 */ /* 0x0007e20000100a00 */
[----:B------:R-:W-:-:S13]  /*04d0*/  ISETP.NE.AND P6, PT, R74, RZ, PT ;  /* 0x000000ff4a00720c */ /* 0x000fda0003fc5270 */
[----:B------:R-:W4:Y:S04]  /*04e0*/  @P6 LDG.E.128 R96, desc[UR4][R14.64] ;  /* 0x000000040e606981 */ /* 0x000f28000c1e1d00 */
[----:B------:R-:W4:Y:S01]  /*04f0*/  @P6 LDG.E.128 R92, desc[UR4][R16.64] ;  /* 0x00000004105c6981 */ /* 0x000f22000c1e1d00 */
[C---:B------:R-:W-:Y:S02]  /*0500*/  ISETP.GE.U32.AND P0, PT, R3.reuse, 0x500, PT ;  /* 0x000005000300780c */ /* 0x040fe40003f06070 */
[C---:B------:R-:W-:Y:S02]  /*0510*/  ISETP.GE.U32.AND P1, PT, R3.reuse, 0x600, PT ;  /* 0x000006000300780c */ /* 0x040fe40003f26070 */
[C---:B------:R-:W-:Y:S02]  /*0520*/  ISETP.GE.U32.AND P2, PT, R3.reuse, 0x700, PT ;  /* 0x000007000300780c */ /* 0x040fe40003f46070 */
[----:B------:R-:W-:-:S07]  /*0530*/  ISETP.GE.U32.AND P3, PT, R3, 0x800, PT ;  /* 0x000008000300780c */ /* 0x000fce0003f66070 */
[----:B------:R-:W0:Y:S08]  /*0540*/  @P0 LDC.64 R10, c[0x0][0x260] ;  /* 0x00009800ff0a0b82 */ /* 0x000e300000000a00 */
[----:B------:R-:W1:Y:S08]  /*0550*/  @P0 LDC.64 R12, c[0x0][0x278] ;  /* 0x00009e00ff0c0b82 */ /* 0x000e700000000a00 */
[----:B------:R-:W2:Y:S08]  /*0560*/  @P1 LDC.64 R62, c[0x0][0x260] ;  /* 0x00009800ff3e1b82 */ /* 0x000eb00000000a00 */
[----:B------:R-:W3:Y:S01]  /*0570*/  @P1 LDC.64 R64, c[0x0][0x278] ;  /* 0x00009e00ff401b82 */ /* 0x000ee20000000a00 */
[----:B------:R-:W-:-:S07]  /*0580*/  @P4 IADD3 R5, R5, 0x100, RZ ;  /* 0x0000010005054810 */ /* 0x000fce0007ffe0ff */
[----:B------:R-:W3:Y:S08]  /*0590*/  @P2 LDC.64 R66, c[0x0][0x260] ;  /* 0x00009800ff422b82 */ /* 0x000ef00000000a00 */
[----:B------:R-:W3:Y:S01]  /*05a0*/  @P2 LDC.64 R68, c[0x0][0x278] ;  /* 0x00009e00ff442b82 */ /* 0x000ee20000000a00 */
[----:B0-----:R-:W-:-:S07]  /*05b0*/  @P0 IMAD.WIDE.U32 R26, R5, 0x10, R10 ;  /* 0x00000010051a0825 */ /* 0x001fce00078e000a */
[----:B------:R-:W0:Y:S01]  /*05c0*/  @P3 LDC.64 R70, c[0x0][0x260] ;  /* 0x00009800ff463b82 */ /* 0x000e220000000a00 */
[----:B-1----:R-:W-:-:S07]  /*05d0*/  @P0 IMAD.WIDE.U32 R60, R5, 0x10, R12 ;  /* 0x00000010053c0825 */ /* 0x002fce00078e000c */
[----:B------:R-:W1:Y:S01]  /*05e0*/  @P3 LDC.64 R72, c[0x0][0x278] ;  /* 0x00009e00ff483b82 */ /* 0x000e620000000a00 */
[----:B------:R-:W-:Y:S01]  /*05f0*/  @P0 IADD3 R5, R5, 0x100, RZ ;  /* 0x0000010005050810 */ /* 0x000fe20007ffe0ff */
[----:B------:R-:W5:Y:S04]  /*0600*/  @P0 LDG.E.128 R28, desc[UR4][R26.64] ;  /* 0x000000041a1c0981 */ /* 0x000f68000c1e1d00 */
[C---:B--2---:R-:W-:Y:S01]  /*0610*/  @P1 IMAD.WIDE.U32 R62, R5.reuse, 0x10, R62 ;  /* 0x00000010053e1825 */ /* 0x044fe200078e003e */
[----:B------:R-:W-:Y:S01]  /*0620*/  LOP3.LUT R4, R4, 0xffffffbf, RZ, 0xc0, !PT ;  /* 0xffffffbf04047812 */ /* 0x000fe200078ec0ff */
[----:B------:R2:W5:Y:S02]  /*0630*/  @P0 LDG.E.128 R32, desc[UR4][R60.64] ;  /* 0x000000043c200981 */ /* 0x000564000c1e1d00 */
[C---:B---3--:R-:W-:Y:S01]  /*0640*/  @P1 IMAD.WIDE.U32 R64, R5.reuse, 0x10, R64 ;  /* 0x0000001005401825 */ /* 0x048fe200078e0040 */
[----:B------:R-:W-:Y:S01]  /*0650*/  @P1 IADD3 R5, R5, 0x100, RZ ;  /* 0x0000010005051810 */ /* 0x000fe20007ffe0ff */
[----:B------:R3:W5:Y:S04]  /*0660*/  @P1 LDG.E.128 R36, desc[UR4][R62.64] ;  /* 0x000000043e241981 */ /* 0x000768000c1e1d00 */
[C---:B------:R-:W-:Y:S01]  /*0670*/  @P2 IMAD.WIDE.U32 R66, R5.reuse, 0x10, R66 ;  /* 0x0000001005422825 */ /* 0x040fe200078e0042 */
[----:B------:R-:W-:Y:S01]  /*0680*/  @P3 LOP3.LUT R4, R4, 0x40, RZ, 0xfc, !PT ;  /* 0x0000004004043812 */ /* 0x000fe200078efcff */
[----:B------:R3:W5:Y:S02]  /*0690*/  @P1 LDG.E.128 R40, desc[UR4][R64.64] ;  /* 0x0000000440281981 */ /* 0x000764000c1e1d00 */
[C---:B------:R-:W-:Y:S01]  /*06a0*/  @P2 IMAD.WIDE.U32 R68, R5.reuse, 0x10, R68 ;  /* 0x0000001005442825 */ /* 0x040fe200078e0044 */
[----:B------:R-:W-:Y:S01]  /*06b0*/  @P2 IADD3 R5, R5, 0x100, RZ ;  /* 0x0000010005052810 */ /* 0x000fe20007ffe0ff */
[----:B------:R3:W5:Y:S04]  /*06c0*/  @P2 LDG.E.128 R44, desc[UR4][R66.64] ;  /* 0x00000004422c2981 */ /* 0x000768000c1e1d00 */
[C---:B0-----:R-:W-:Y:S01]  /*06d0*/  @P3 IMAD.WIDE.U32 R10, R5.reuse, 0x10, R70 ;  /* 0x00000010050a3825 */ /* 0x041fe200078e0046 */
[----:B------:R0:W5:Y:S03]  /*06e0*/  @P2 LDG.E.128 R48, desc[UR4][R68.64] ;  /* 0x0000000444302981 */ /* 0x000166000c1e1d00 */
[----:B-1----:R-:W-:Y:S01]  /*06f0*/  @P3 IMAD.WIDE.U32 R12, R5, 0x10, R72 ;  /* 0x00000010050c3825 */ /* 0x002fe200078e0048 */
[----:B------:R-:W-:Y:S01]  /*0700*/  LEA.HI R5, R144, UR6, RZ, 0x18 ;  /* 0x0000000690057c11 */ /* 0x000fe2000f8fc0ff */
[----:B------:R1:W5:Y:S04]  /*0710*/  @P3 LDG.E.128 R52, desc[UR4][R10.64] ;  /* 0x000000040a343981 */ /* 0x000368000c1e1d00 */
[----:B------:R1:W5:Y:S01]  /*0720*/  @P3 LDG.E.128 R56, desc[UR4][R12.64] ;  /* 0x000000040c383981 */ /* 0x000362000c1e1d00 */
[----:B------:R-:W-:-:S02]  /*0730*/  ISETP.GE.AND P3, PT, R5, UR7, PT ;  /* 0x0000000705007c0c */ /* 0x000fc4000bf66270 */
[----:B--2---:R-:W-:Y:S02]  /*0740*/  CS2R R60, SRZ ;  /* 0x00000000003c7805 */ /* 0x004fe4000001ff00 */
[----:B---3--:R-:W-:Y:S02]  /*0750*/  CS2R R62, SRZ ;  /* 0x00000000003e7805 */ /* 0x008fe4000001ff00 */
        /* <DEDUP_REMOVED lines=34> */
[----:B----4-:R-:W-:Y:S04]  /*0980*/  @P6 STL.64 [R1+0x58], R96 ;  /* 0x0000586001006387 */ /* 0x010fe80000100a00 */
[----:B------:R-:W-:Y:S04]  /*0990*/  @P6 STL.64 [R1+0x60], R98 ;  /* 0x0000606201006387 */ /* 0x000fe80000100a00 */
[----:B------:R-:W-:Y:S04]  /*09a0*/  @P6 STL.64 [R1+0x68], R92 ;  /* 0x0000685c01006387 */ /* 0x000fe80000100a00 */
[----:B------:R-:W-:Y:S04]  /*09b0*/  @P6 STL.64 [R1+0x70], R94 ;  /* 0x0000705e01006387 */ /* 0x000fe80000100a00 */
[----:B------:R0:W-:Y:S04]  /*09c0*/  @P5 STL.64 [R1+0x38], R88 ;  /* 0x0000385801005387 */ /* 0x0001e80000100a00 */
[----:B------:R-:W-:Y:S04]  /*09d0*/  @P5 STL.64 [R1+0x40], R90 ;  /* 0x0000405a01005387 */ /* 0x000fe80000100a00 */
[----:B------:R2:W-:Y:S04]  /*09e0*/  @P5 STL.64 [R1+0x48], R84 ;  /* 0x0000485401005387 */ /* 0x0005e80000100a00 */
[----:B------:R3:W-:Y:S04]  /*09f0*/  @P5 STL.64 [R1+0x50], R86 ;  /* 0x0000505601005387 */ /* 0x0007e80000100a00 */
[----:B------:R4:W-:Y:S01]  /*0a00*/  @P4 STL.64 [R1+0x18], R80 ;  /* 0x0000185001004387 */ /* 0x0009e20000100a00 */
[----:B0-----:R-:W-:-:S03]  /*0a10*/  CS2R R88, SRZ ;  /* 0x0000000000587805 */ /* 0x001fc6000001ff00 */
[----:B------:R0:W-:Y:S01]  /*0a20*/  @P4 STL.64 [R1+0x20], R82 ;  /* 0x0000205201004387 */ /* 0x0001e20000100a00 */
[----:B--2---:R-:W-:Y:S02]  /*0a30*/  CS2R R84, SRZ ;  /* 0x0000000000547805 */ /* 0x004fe4000001ff00 */
[----:B------:R-:W-:Y:S01]  /*0a40*/  CS2R R90, SRZ ;  /* 0x00000000005a7805 */ /* 0x000fe2000001ff00 */
[----:B------:R2:W-:Y:S01]  /*0a50*/  @P4 STL.64 [R1+0x28], R76 ;  /* 0x0000284c01004387 */ /* 0x0005e20000100a00 */
[----:B---3--:R-:W-:Y:S02]  /*0a60*/  CS2R R86, SRZ ;  /* 0x0000000000567805 */ /* 0x008fe4000001ff00 */
[----:B------:R-:W-:Y:S02]  /*0a70*/  CS2R R92, SRZ ;  /* 0x00000000005c7805 */ /* 0x000fe4000001ff00 */
[----:B------:R-:W-:Y:S01]  /*0a80*/  CS2R R94, SRZ ;  /* 0x00000000005e7805 */ /* 0x000fe2000001ff00 */
[----:B------:R3:W-:Y:S01]  /*0a90*/  @P4 STL.64 [R1+0x30], R78 ;  /* 0x0000304e01004387 */ /* 0x0007e20000100a00 */
[----:B----4-:R-:W-:-:S02]  /*0aa0*/  CS2R R80, SRZ ;  /* 0x0000000000507805 */ /* 0x010fc4000001ff00 */
[----:B------:R-:W-:Y:S02]  /*0ab0*/  CS2R R96, SRZ ;  /* 0x0000000000607805 */ /* 0x000fe4000001ff00 */
[----:B------:R-:W-:Y:S02]  /*0ac0*/  CS2R R98, SRZ ;  /* 0x0000000000627805 */ /* 0x000fe4000001ff00 */
[----:B0-----:R-:W-:Y:S02]  /*0ad0*/  CS2R R82, SRZ ;  /* 0x0000000000527805 */ /* 0x001fe4000001ff00 */
[----:B--2---:R-:W-:Y:S02]  /*0ae0*/  CS2R R76, SRZ ;  /* 0x00000000004c7805 */ /* 0x004fe4000001ff00 */
[----:B---3--:R-:W-:Y:S01]  /*0af0*/  CS2R R78, SRZ ;  /* 0x00000000004e7805 */ /* 0x008fe2000001ff00 */
[----:B-1----:R-:W-:Y:S06]  /*0b00*/  @P3 BRA `(.L_x_12799) ;  /* 0x00000054005c3947 */ /* 0x002fec0003800000 */
[----:B------:R-:W-:Y:S01]  /*0b10*/  HFMA2.MMA R0, -RZ, RZ, 0, 5.9604644775390625e-08 ;  /* 0x00000001ff007435 */ /* 0x000fe200000001ff */
[----:B------:R-:W-:Y:S01]  /*0b20*/  ULDC.64 UR6, c[0x0][0x2c8] ;  /* 0x0000b20000067ab9 */ /* 0x000fe20000000a00 */
[----:B------:R-:W-:Y:S01]  /*0b30*/  LOP3.LUT R4, R4, 0xffffff7f, RZ, 0xc0, !PT ;  /* 0xffffff7f04047812 */ /* 0x000fe200078ec0ff */
[----:B------:R-:W-:Y:S01]  /*0b40*/  HFMA2.MMA R61, -RZ, RZ, 0, 0 ;  /* 0x00000000ff3d7435 */ /* 0x000fe200000001ff */
[----:B------:R-:W-:-:S03]  /*0b50*/  ISETP.NE.U32.AND P3, PT, RZ, UR6, PT ;  /* 0x00000006ff007c0c */ /* 0x000fc6000bf65070 */
[----:B------:R0:W-:Y:S01]  /*0b60*/  STL.S16 [R1+0x10], R0 ;  /* 0x0000100001007387 */ /* 0x0001e20000100600 */
[----:B------:R-:W-:-:S04]  /*0b70*/  ISETP.NE.AND.EX P3, PT, RZ, UR7, PT, P3 ;  /* 0x00000007ff007c0c */ /* 0x000fc8000bf65330 */
[----:B------:R-:W-:Y:S02]  /*0b80*/  ISETP.LT.U32.OR P3, PT, R3, 0x800, !P3 ;  /* 0x000008000300780c */ /* 0x000fe40005f61470 */
[----:B------:R-:W-:-:S11]  /*0b90*/  MOV R3, R5 ;  /* 0x0000000500037202 */ /* 0x000fd60000000f00 */
[----:B0-----:R-:W-:-:S07]  /*0ba0*/  @P3 LOP3.LUT R4, R4, 0x80, RZ, 0xfc, !PT ;  /* 0x0000008004043812 */ /* 0x001fce00078efcff */
.L_x_12921:
[----:B------:R-:W0:Y:S08]  /*0bb0*/  LDC.64 R192, c[0x0][0x288] ;  /* 0x0000a200ffc07b82 */ /* 0x000e300000000a00 */
[----:B-1234-:R-:W1:Y:S08]  /*0bc0*/  LDC.64 R194, c[0x0][0x258] ;  /* 0x00009600ffc27b82 */ /* 0x01ee700000000a00 */
[----:B------:R-:W2:Y:S01]  /*0bd0*/  LDC.64 R200, c[0x0][0x280] ;  /* 0x0000a000ffc87b82 */ /* 0x000ea20000000a00 */
[----:B0-----:R-:W-:-:S07]  /*0be0*/  IMAD.WIDE R192, R3, 0x4, R192 ;  /* 0x0000000403c07825 */ /* 0x001fce00078e02c0 */
[----:B------:R-:W0:Y:S01]  /*0bf0*/  LDC.64 R196, c[0x0][0x250] ;  /* 0x00009400ffc47b82 */ /* 0x000e220000000a00 */
[----:B------:R2:W3:Y:S01]  /*0c00*/  LDG.E R198, desc[UR4][R192.64] ;  /* 0x00000004c0c67981 */ /* 0x0004e2000c1e1900 */
[----:B-1----:R-:W-:-:S05]  /*0c10*/  IMAD.WIDE R194, R3, 0x4, R194 ;  /* 0x0000000403c27825 */ /* 0x002fca00078e02c2 */
[----:B-----5:R-:W5:Y:S01]  /*0c20*/  LDG.E R5, desc[UR4][R194.64] ;  /* 0x00000004c2057981 */ /* 0x020f62000c1e1900 */
[----:B--2---:R-:W-:-:S05]  /*0c30*/  IMAD.WIDE R192, R3, 0x4, R200 ;  /* 0x0000000403c07825 */ /* 0x004fca00078e02c8 */
[----:B------:R-:W2:Y:S01]  /*0c40*/  LDG.E R194, desc[UR4][R192.64] ;  /* 0x00000004c0c27981 */ /* 0x000ea2000c1e1900 */
[----:B0-----:R-:W-:Y:S01]  /*0c50*/  IMAD.WIDE R196, R3, 0x4, R196 ;  /* 0x0000000403c47825 */ /* 0x001fe200078e02c4 */
[----:B------:R-:W0:Y:S01]  /*0c60*/  S2R R199, SR_TID.X ;  /* 0x0000000000c77919 */ /* 0x000e220000002100 */
[----:B------:R-:W-:-:S03]  /*0c70*/  MOV R0, UR9 ;  /* 0x0000000900007c02 */ /* 0x000fc60008000f00 */
[----:B------:R1:W5:Y:S02]  /*0c80*/  LDG.E R203, desc[UR4][R196.64] ;  /* 0x00000004c4cb7981 */ /* 0x000364000c1e1900 */
[----:B------:R-:W-:Y:S01]  /*0c90*/  IMAD R2, R3, R0, RZ ;  /* 0x0000000003027224 */ /* 0x000fe200078e02ff */
[----:B-1----:R-:W1:Y:S04]  /*0ca0*/  LDC.64 R196, c[0x0][0x2c8] ;  /* 0x0000b200ffc47b82 */ /* 0x002e680000000a00 */
[----:B------:R-:W-:-:S04]  /*0cb0*/  SHF.R.S32.HI R9, RZ, 0x1f, R2 ;  /* 0x0000001fff097819 */ /* 0x000fc80000011402 */
[----:B------:R-:W-:Y:S01]  /*0cc0*/  LEA.HI R9, R9, R2, RZ, 0x2 ;  /* 0x0000000209097211 */ /* 0x000fe200078f10ff */
[----:B------:R-:W-:Y:S01]  /*0cd0*/  BSSY B0, `(.L_x_12800) ;  /* 0x00001e3000007945 */ /* 0x000fe20003800000 */
[----:B0-----:R-:W-:-:S04]  /*0ce0*/  LOP3.LUT R2, R199, 0xff, RZ, 0xc0, !PT ;  /* 0x000000ffc7027812 */ /* 0x001fc800078ec0ff */
[----:B------:R-:W-:-:S05]  /*0cf0*/  LEA.HI.SX32 R9, R9, R2, 0x1e ;  /* 0x0000000209097211 */ /* 0x000fca00078ff2ff */
[----:B-1----:R-:W-:Y:S01]  /*0d00*/  IMAD.WIDE.U32 R192, R9, 0x10, R196 ;  /* 0x0000001009c07825 */ /* 0x002fe200078e00c4 */
[----:B---3--:R-:W-:Y:S01]  /*0d10*/  ISETP.GT.AND P3, PT, R198, RZ, PT ;  /* 0x000000ffc600720c */ /* 0x008fe20003f64270 */
[----:B--2---:R0:W-:-:S12]  /*0d20*/  STL [R1+0xc], R194 ;  /* 0x00000cc201007387 */ /* 0x0041d80000100800 */
[----:B------:R-:W-:Y:S05]  /*0d30*/  @P3 BRA `(.L_x_12801) ;  /* 0x0000000400283947 */ /* 0x000fea0003800000 */
[----:B------:R-:W-:Y:S01]  /*0d40*/  LOP3.LUT P4, RZ, R4, 0x20, RZ, 0xc0, !PT ;  /* 0x0000002004ff7812 */ /* 0x000fe2000788c0ff */
[----:B------:R-:W-:Y:S01]  /*0d50*/  BSSY B1, `(.L_x_12802) ;  /* 0x0000008000017945 */ /* 0x000fe20003800000 */
[----:B0-----:R-:W-:-:S11]  /*0d60*/  MOV R194, R9 ;  /* 0x0000000900c27202 */ /* 0x001fd60000000f00 */
[----:B------:R-:W-:Y:S05]  /*0d70*/  @!P4 BRA `(.L_x_12803) ;  /* 0x000000000014c947 */ /* 0x000fea0003800000 */
[----:B------:R-:W-:-:S04]  /*0d80*/  ISETP.NE.U32.AND P4, PT, RZ, UR12, PT ;  /* 0x0000000cff007c0c */ /* 0x000fc8000bf85070 */
[----:B------:R-:W-:-:S13]  /*0d90*/  ISETP.NE.AND.EX P4, PT, RZ, UR13, PT, P4 ;  /* 0x0000000dff007c0c */ /* 0x000fda000bf85340 */
[----:B------:R-:W-:Y:S05]  /*0da0*/  @!P4 BRA `(.L_x_12804) ;  /* 0x000000000004c947 */ /* 0x000fea0003800000 */
[----:B------:R0:W5:Y:S02]  /*0db0*/  LDG.E.128 R148, desc[UR4][R192.64] ;  /* 0x00000004c0947981 */ /* 0x000164000c1e1d00 */
.L_x_12804:
[----:B------:R-:W-:-:S07]  /*0dc0*/  IADD3 R194, R9, 0x100, RZ ;  /* 0x0000010009c27810 */ /* 0x000fce0007ffe0ff */
.L_x_12803:
[----:B------:R-:W-:Y:S05]  /*0dd0*/  BSYNC B1 ;  /* 0x0000000000017941 */ /* 0x000fea0003800000 */
.L_x_12802:
        /* <DEDUP_REMOVED lines=8> */
.L_x_12807:
[----:B------:R-:W-:-:S07]  /*0e60*/  IADD3 R194, R194, 0x100, RZ ;  /* 0x00000100c2c27810 */ /* 0x000fce0007ffe0ff */
.L_x_12806:
[----:B------:R-:W-:Y:S05]  /*0e70*/  BSYNC B1 ;  /* 0x0000000000017941 */ /* 0x000fea0003800000 */
.L_x_12805:
        /* <DEDUP_REMOVED lines=8> */
.L_x_12810:
[----:B------:R-:W-:-:S07]  /*0f00*/  IADD3 R194, R194, 0x100, RZ ;  /* 0x00000100c2c27810 */ /* 0x000fce0007ffe0ff */
.L_x_12809:
[----:B------:R-:W-:Y:S05]  /*0f10*/  BSYNC B1 ;  /* 0x0000000000017941 */ /* 0x000fea0003800000 */
.L_x_12808:
        /* <DEDUP_REMOVED lines=8> */
.L_x_12813:
[----:B------:R-:W-:-:S07]  /*0fa0*/  IADD3 R194, R194, 0x100, RZ ;  /* 0x00000100c2c27810 */ /* 0x000fce0007ffe0ff */
.L_x_12812:
[----:B------:R-:W-:Y:S05]  /*0fb0*/  BSYNC B1 ;  /* 0x0000000000017941 */ /* 0x000fea0003800000 */
.L_x_12811:
[----:B------:R-:W-:Y:S04]  /*0fc0*/  BSSY B1, `(.L_x_12814) ;  /* 0x0000008000017945 */ /* 0x000fe80003800000 */
[----:B------:R-:W-:Y:S05]  /*0fd0*/  @!P0 BRA `(.L_x_12815) ;  /* 0x0000000000188947 */ /* 0x000fea0003800000 */
[----:B------:R-:W-:-:S04]  /*0fe0*/  ISETP.NE.U32.AND P4, PT, RZ, UR12, PT ;  /* 0x0000000cff007c0c */ /* 0x000fc8000bf85070 */
[----:B------:R-:W-:-:S13]  /*0ff0*/  ISETP.NE.AND.EX P4, PT, RZ, UR13, PT, P4 ;  /* 0x0000000dff007c0c */ /* 0x000fda000bf85340 */
[----:B------:R-:W-:Y:S05]  /*1000*/  @!P4 BRA `(.L_x_12816) ;  /* 0x000000000008c947 */ /* 0x000fea0003800000 */
[----:B------:R-:W-:-:S06]  /*1010*/  IMAD.WIDE.U32 R164, R194, 0x10, R196 ;  /* 0x00000010c2a47825 */ /* 0x000fcc00078e00c4 */
[----:B------:R-:W5:Y:S02]  /*1020*/  LDG.E.128 R164, desc[UR4][R164.64] ;  /* 0x00000004a4a47981 */ /* 0x000f64000c1e1d00 */
.L_x_12816:
[----:B------:R-:W-:-:S07]  /*1030*/  IADD3 R194, R194, 0x100, RZ ;  /* 0x00000100c2c27810 */ /* 0x000fce0007ffe0ff */
.L_x_12815:
[----:B------:R-:W-:Y:S05]  /*1040*/  BSYNC B1 ;  /* 0x0000000000017941 */ /* 0x000fea0003800000 */
.L_x_12814:
[----:B------:R-:W-:Y:S04]  /*1050*/  BSSY B1, `(.L_x_12817) ;  /* 0x0000008000017945 */ /* 0x000fe80003800000 */
[----:B------:R-:W-:Y:S05]  /*1060*/  @!P1 BRA `(.L_x_12818) ;  /* 0x0000000000189947 */ /* 0x000fea0003800000 */
[----:B------:R-:W-:-:S04]  /*1070*/  ISETP.NE.U32.AND P4, PT, RZ, UR12, PT ;  /* 0x0000000cff007c0c */ /* 0x000fc8000bf85070 */
[----:B------:R-:W-:-:S13]  /*1080*/  ISETP.NE.AND.EX P4, PT, RZ, UR13, PT, P4 ;  /* 0x0000000dff007c0c */ /* 0x000fda000bf85340 */
[----:B------:R-:W-:Y:S05]  /*1090*/  @!P4 BRA `(.L_x_12819) ;  /* 0x000000000008c947 */ /* 0x000fea0003800000 */
[----:B------:R-:W-:-:S06]  /*10a0*/  IMAD.WIDE.U32 R168, R194, 0x10, R196 ;  /* 0x00000010c2a87825 */ /* 0x000fcc00078e00c4 */
[----:B------:R-:W5:Y:S02]  /*10b0*/  LDG.E.128 R168, desc[UR4][R168.64] ;  /* 0x00000004a8a87981 */ /* 0x000f64000c1e1d00 */
.L_x_12819:
[----:B------:R-:W-:-:S07]  /*10c0*/  IADD3 R194, R194, 0x100, RZ ;  /* 0x00000100c2c27810 */ /* 0x000fce0007ffe0ff */
.L_x_12818:
[----:B------:R-:W-:Y:S05]  /*10d0*/  BSYNC B1 ;  /* 0x0000000000017941 */ /* 0x000fea0003800000 */
.L_x_12817:
[----:B------:R-:W-:Y:S04]  /*10e0*/  BSSY B1, `(.L_x_12820) ;  /* 0x0000008000017945 */ /* 0x000fe80003800000 */
[----:B------:R-:W-:Y:S05]  /*10f0*/  @!P2 BRA `(.L_x_12821) ;  /* 0x000000000018a947 */ /* 0x000fea0003800000 */
[----:B------:R-:W-:-:S04]  /*1100*/  ISETP.NE.U32.AND P4, PT, RZ, UR12, PT ;  /* 0x0000000cff007c0c */ /* 0x000fc8000bf85070 */
[----:B------:R-:W-:-:S13]  /*1110*/  ISETP.NE.AND.EX P4, PT, RZ, UR13, PT, P4 ;  /* 0x0000000dff007c0c */ /* 0x000fda000bf85340 */
[----:B------:R-:W-:Y:S05]  /*1120*/  @!P4 BRA `(.L_x_12822) ;  /* 0x000000000008c947 */ /* 0x000fea0003800000 */
[----:B------:R-:W-:-:S06]  /*1130*/  IMAD.WIDE.U32 R172, R194, 0x10, R196 ;  /* 0x00000010c2ac7825 */ /* 0x000fcc00078e00c4 */
[----:B------:R-:W5:Y:S02]  /*1140*/  LDG.E.128 R172, desc[UR4][R172.64] ;  /* 0x00000004acac7981 */ /* 0x000f64000c1e1d00 */
.L_x_12822:
[----:B------:R-:W-:-:S07]  /*1150*/  IADD3 R194, R194, 0x100, RZ ;  /* 0x00000100c2c27810 */ /* 0x000fce0007ffe0ff */
.L_x_12821:
[----:B------:R-:W-:Y:S05]  /*1160*/  BSYNC B1 ;  /* 0x0000000000017941 */ /* 0x000fea0003800000 */
.L_x_12820:
[----:B------:R-:W-:Y:S01]  /*1170*/  LOP3.LUT P4, RZ, R4, 0x80, RZ, 0xc0, !PT ;  /* 0x0000008004ff7812 */ /* 0x000fe2000788c0ff */
[----:B------:R-:W-:Y:S01]  /*1180*/  HFMA2.MMA R202, -RZ, RZ, 0, 0 ;  /* 0x00000000ffca7435 */ /* 0x000fe200000001ff */
[----:B------:R-:W-:-:S11]  /*1190*/  MOV R201, RZ ;  /* 0x000000ff00c97202 */ /* 0x000fd60000000f00 */
[----:B------:R-:W-:Y:S05]  /*11a0*/  @P4 BRA `(.L_x_12823) ;  /* 0x0000001800544947 */ /* 0x000fea0003800000 */
[----:B------:R-:W-:-:S06]  /*11b0*/  IMAD.WIDE.U32 R176, R194, 0x10, R196 ;  /* 0x00000010c2b07825 */ /* 0x000fcc00078e00c4 */
[----:B------:R-:W5:Y:S01]  /*11c0*/  LDG.E.128 R176, desc[UR4][R176.64] ;  /* 0x00000004b0b07981 */ /* 0x000f62000c1e1d00 */
[----:B------:R-:W-:Y:S05]  /*11d0*/  BRA `(.L_x_12823) ;  /* 0x0000001800487947 */ /* 0x000fea0003800000 */
.L_x_12801:
[----:B0-----:R-:W-:Y:S01]  /*11e0*/  IADD3 R194, R198, -0x1, RZ ;  /* 0xffffffffc6c27810 */ /* 0x001fe20007ffe0ff */
        /* <DEDUP_REMOVED lines=10> */
[----:B------:R-:W-:Y:S01]  /*1290*/  ISETP.NE.U32.AND P4, PT, RZ, UR12, PT ;  /* 0x0000000cff007c0c */ /* 0x000fe2000bf85070 */
[----:B------:R-:W0:Y:S01]  /*12a0*/  LDC.64 R194, c[0x0][0x238] ;  /* 0x00008e00ffc27b82 */ /* 0x000e220000000a00 */
[----:B------:R-:W2:Y:S02]  /*12b0*/  LDL R252, [R1+0x78] ;  /* 0x0000780001fc7983 */ /* 0x000ea40000100800 */
[----:B------:R-:W-:Y:S02]  /*12c0*/  ISETP.NE.AND.EX P4, PT, RZ, UR13, PT, P4 ;  /* 0x0000000dff007c0c */ /* 0x000fe4000bf85340 */
[----:B------:R-:W3:Y:S03]  /*12d0*/  LDL R243, [R1+0x7c] ;  /* 0x00007c0001f37983 */ /* 0x000ee60000100800 */
[----:B------:R-:W1:Y:S01]  /*12e0*/  LDC.U8 R196, c[0x0][0x2a0] ;  /* 0x0000a800ffc47b82 */ /* 0x000e620000000000 */
[----:B------:R-:W4:Y:S04]  /*12f0*/  LDL R251, [R1+0x80] ;  /* 0x0000800001fb7983 */ /* 0x000f280000100800 */
[----:B------:R-:W4:Y:S04]  /*1300*/  LDL R202, [R1+0x84] ;  /* 0x0000840001ca7983 */ /* 0x000f280000100800 */
[----:B------:R0:W5:Y:S02]  /*1310*/  @P4 LDG.E.128 R148, desc[UR4][R192.64] ;  /* 0x00000004c0944981 */ /* 0x000164000c1e1d00 */
[----:B0-----:R-:W0:Y:S01]  /*1320*/  LDC.64 R192, c[0x0][0x2b8] ;  /* 0x0000ae00ffc07b82 */ /* 0x001e220000000a00 */
[----:B------:R-:W-:Y:S01]  /*1330*/  IMAD.WIDE.U32 R194, R9, 0x10, R194 ;  /* 0x0000001009c27825 */ /* 0x000fe200078e00c2 */
[----:B-1----:R-:W-:-:S04]  /*1340*/  ISETP.NE.AND P4, PT, R196, RZ, PT ;  /* 0x000000ffc400720c */ /* 0x002fc80003f85270 */
        /* <DEDUP_REMOVED lines=11> */
[----:B------:R-:W-:-:S04]  /*1400*/  FMUL.FTZ R201, R5, R198 ;  /* 0x000000c605c97220 */ /* 0x000fc80000410000 */
[----:B------:R0:W-:Y:S01]  /*1410*/  STL [R1+0x8], R211 ;  /* 0x000008d301007387 */ /* 0x0001e20000100800 */
        /* <DEDUP_REMOVED lines=8> */
[----:B----4-:R-:W-:Y:S02]  /*14a0*/  FMUL.FTZ R252, R251, R194 ;  /* 0x000000c2fbfc7220 */ /* 0x010fe40000410000 */
[----:B------:R-:W-:Y:S01]  /*14b0*/  FADD.FTZ R192, R192, R243 ;  /* 0x000000f3c0c07221 */ /* 0x000fe20000010000 */
[----:B------:R-:W-:Y:S01]  /*14c0*/  FFMA.FTZ R193, R211, R243, R193 ;  /* 0x000000f3d3c17223 */ /* 0x000fe200000100c1 */
[----:B------:R-:W-:Y:S01]  /*14d0*/  STL [R1+0x4], R201 ;  /* 0x000004c901007387 */ /* 0x000fe20000100800 */
[----:B------:R-:W-:Y:S01]  /*14e0*/  FMUL.FTZ R251, R5, R199 ;  /* 0x000000c705fb7220 */ /* 0x000fe20000410000 */
[----:B------:R-:W-:Y:S01]  /*14f0*/  FADD.FTZ R192, R192, R252 ;  /* 0x000000fcc0c07221 */ /* 0x000fe20000010000 */
[----:B------:R-:W-:Y:S01]  /*1500*/  FFMA.FTZ R193, R201, R252, R193 ;  /* 0x000000fcc9c17223 */ /* 0x000fe200000100c1 */
[----:B------:R1:W-:Y:S01]  /*1510*/  STL [R1], R243 ;  /* 0x000000f301007387 */ /* 0x0003e20000100800 */
[----:B------:R-:W-:Y:S01]  /*1520*/  FFMA.FTZ R62, R194, R201, R62 ;  /* 0x000000c9c23e7223 */ /* 0x000fe2000001003e */
[----:B------:R-:W-:Y:S01]  /*1530*/  FADD.FTZ R90, R90, R194 ;  /* 0x000000c25a5a7221 */ /* 0x000fe20000010000 */
[----:B------:R-:W-:Y:S01]  /*1540*/  FADD.FTZ R91, R91, R195 ;  /* 0x000000c35b5b7221 */ /* 0x000fe20000010000 */
[----:B------:R-:W-:Y:S01]  /*1550*/  FFMA.FTZ R63, R195, R251, R63 ;  /* 0x000000fbc33f7223 */ /* 0x000fe2000001003f */
[----:B0-----:R-:W-:Y:S01]  /*1560*/  IADD3 R211, R9, 0x100, RZ ;  /* 0x0000010009d37810 */ /* 0x001fe20007ffe0ff */
[----:B-1----:R-:W-:-:S04]  /*1570*/  FMUL.FTZ R243, R202, R195 ;  /* 0x000000c3caf37220 */ /* 0x002fc80000410000 */
[----:B------:R-:W-:Y:S01]  /*1580*/  FADD.FTZ R202, R192, R243 ;  /* 0x000000f3c0ca7221 */ /* 0x000fe20000010000 */
[----:B------:R-:W-:-:S07]  /*1590*/  FFMA.FTZ R201, R251, R243, R193 ;  /* 0x000000f3fbc97223 */ /* 0x000fce00000100c1 */
.L_x_12825:
[----:B------:R-:W-:Y:S05]  /*15a0*/  BSYNC B1 ;  /* 0x0000000000017941 */ /* 0x000fea0003800000 */
.L_x_12824:
        /* <DEDUP_REMOVED lines=10> */
[----:B------:R-:W4:Y:S04]  /*1650*/  LDL R219, [R1+0x64] ;  /* 0x0000640001db7983 */ /* 0x000f280000100800 */
[----:B0-----:R-:W-:-:S05]  /*1660*/  @P4 IMAD.WIDE.U32 R192, R211, 0x10, R192 ;  /* 0x00000010d3c04825 */ /* 0x001fca00078e00c0 */
[----:B------:R0:W5:Y:S01]  /*1670*/  @P4 LDG.E.128 R152, desc[UR4][R192.64] ;  /* 0x00000004c0984981 */ /* 0x000162000c1e1d00 */
[----:B-1----:R-:W-:Y:S02]  /*1680*/  ISETP.NE.AND P4, PT, R194, RZ, PT ;  /* 0x000000ffc200720c */ /* 0x002fe40003f85270 */
[----:B------:R-:W1:Y:S08]  /*1690*/  LDC.64 R194, c[0x0][0x238] ;  /* 0x00008e00ffc27b82 */ /* 0x000e700000000a00 */
[----:B0-----:R-:W0:Y:S01]  /*16a0*/  LDC.64 R192, c[0x0][0x2b8] ;  /* 0x0000ae00ffc07b82 */ /* 0x001e220000000a00 */
[----:B-1----:R-:W-:-:S05]  /*16b0*/  IMAD.WIDE.U32 R194, R211, 0x10, R194 ;  /* 0x00000010d3c27825 */ /* 0x002fca00078e00c2 */
[----:B------:R-:W2:Y:S01]  /*16c0*/  LDG.E.128 R196, desc[UR4][R194.64] ;  /* 0x00000004c2c47981 */ /* 0x000ea2000c1e1d00 */
[----:B0-----:R-:W-:-:S06]  /*16d0*/  IMAD.WIDE.U32 R192, R200, 0x10, R192 ;  /* 0x00000010c8c07825 */ /* 0x001fcc00078e00c0 */
[----:B------:R-:W3:Y:S01]  /*16e0*/  LDG.E.128 R192, desc[UR4][R192.64] ;  /* 0x00000004c0c07981 */ /* 0x000ee2000c1e1d00 */
[----:B-----5:R-:W-:Y:S02]  /*16f0*/  FSEL R14, R203, RZ, !P4 ;  /* 0x000000ffcb0e7208 */ /* 0x020fe40006000000 */
[----:B------:R-:W-:Y:S02]  /*1700*/  IADD3 R200, R200, 0x100, RZ ;  /* 0x00000100c8c87810 */ /* 0x000fe40007ffe0ff */
[----:B------:R-:W-:Y:S01]  /*1710*/  IADD3 R211, R211, 0x100, RZ ;  /* 0x00000100d3d37810 */ /* 0x000fe20007ffe0ff */
[C---:B--2---:R-:W-:Y:S01]  /*1720*/  FADD.FTZ R196, -R14.reuse, R196 ;  /* 0x000000c40ec47221 */ /* 0x044fe20000010100 */
[----:B------:R-:W-:-:S03]  /*1730*/  FADD.FTZ R197, -R14, R197 ;  /* 0x000000c50ec57221 */ /* 0x000fc60000010100 */
[C---:B------:R-:W-:Y:S01]  /*1740*/  FMUL.FTZ R213, R5.reuse, R196 ;  /* 0x000000c405d57220 */ /* 0x040fe20000410000 */
[----:B------:R-:W-:Y:S01]  /*1750*/  FMUL.FTZ R212, R5, R197 ;  /* 0x000000c505d47220 */ /* 0x000fe20000410000 */
[----:B------:R-:W-:Y:S01]  /*1760*/  FADD.FTZ R198, -R14, R198 ;  /* 0x000000c60ec67221 */ /* 0x000fe20000010100 */
        /* <DEDUP_REMOVED lines=8> */
[----:B------:R-:W-:Y:S01]  /*17f0*/  FADD.FTZ R199, -R14, R199 ;  /* 0x000000c70ec77221 */ /* 0x000fe20000010100 */
        /* <DEDUP_REMOVED lines=14> */
.L_x_12827:
[----:B------:R-:W-:Y:S05]  /*18e0*/  BSYNC B1 ;  /* 0x0000000000017941 */ /* 0x000fea0003800000 */
.L_x_12826:
        /* <DEDUP_REMOVED lines=51> */
.L_x_12829:
[----:B------:R-:W-:Y:S05]  /*1c20*/  BSYNC B1 ;  /* 0x0000000000017941 */ /* 0x000fea0003800000 */
.L_x_12828:
        /* <DEDUP_REMOVED lines=51> */
.L_x_12831:
[----:B------:R-:W-:Y:S05]  /*1f60*/  BSYNC B1 ;  /* 0x0000000000017941 */ /* 0x000fea0003800000 */
.L_x_12830:
[----:B------:R-:W-:Y:S04]  /*1f70*/  BSSY B1, `(.L_x_12832) ;  /* 0x000002e000017945 */ /* 0x000fe80003800000 */
[----:B------:R-:W-:Y:S05]  /*1f80*/  @!P0 BRA `(.L_x_12833) ;  /* 0x0000000000b08947 */ /* 0x000fea0003800000 */
[----:B------:R-:W0:Y:S01]  /*1f90*/  LDC.64 R192, c[0x0][0x2c8] ;  /* 0x0000b200ffc07b82 */ /* 0x000e220000000a00 */
[----:B------:R-:W-:-:S04]  /*1fa0*/  ISETP.NE.U32.AND P4, PT, RZ, UR12, PT ;  /* 0x0000000cff007c0c */ /* 0x000fc8000bf85070 */
[----:B------:R-:W-:-:S03]  /*1fb0*/  ISETP.NE.AND.EX P4, PT, RZ, UR13, PT, P4 ;  /* 0x0000000dff007c0c */ /* 0x000fc6000bf85340 */
[----:B------:R-:W1:Y:S10]  /*1fc0*/  LDC.U8 R194, c[0x0][0x2a0] ;  /* 0x0000a800ffc27b82 */ /* 0x000e740000000000 */
[----:B0-----:R-:W-:-:S05]  /*1fd0*/  @P4 IMAD.WIDE.U32 R192, R211, 0x10, R192 ;  /* 0x00000010d3c04825 */ /* 0x001fca00078e00c0 */
[----:B------:R0:W5:Y:S01]  /*1fe0*/  @P4 LDG.E.128 R164, desc[UR4][R192.64] ;  /* 0x00000004c0a44981 */ /* 0x000162000c1e1d00 */
[----:B-1----:R-:W-:Y:S02]  /*1ff0*/  ISETP.NE.AND P4, PT, R194, RZ, PT ;  /* 0x000000ffc200720c */ /* 0x002fe40003f85270 */
[----:B------:R-:W1:Y:S02]  /*2000*/  LDC.64 R194, c[0x0][0x238] ;  /* 0x00008e00ffc27b82 */ /* 0x000e640000000a00 */
[----:B-----5:R-:W-:-:S06]  /*2010*/  FSEL R10, R203, RZ, !P4 ;  /* 0x000000ffcb0a7208 */ /* 0x020fcc0006000000 */
[----:B0-----:R-:W0:Y:S01]  /*2020*/  LDC.64 R192, c[0x0][0x2b8] ;  /* 0x0000ae00ffc07b82 */ /* 0x001e220000000a00 */
[----:B-1----:R-:W-:-:S05]  /*2030*/  IMAD.WIDE.U32 R194, R211, 0x10, R194 ;  /* 0x00000010d3c27825 */ /* 0x002fca00078e00c2 */
[----:B------:R-:W2:Y:S01]  /*2040*/  LDG.E.128 R196, desc[UR4][R194.64] ;  /* 0x00000004c2c47981 */ /* 0x000ea2000c1e1d00 */
[----:B0-----:R-:W-:-:S06]  /*2050*/  IMAD.WIDE.U32 R192, R200, 0x10, R192 ;  /* 0x00000010c8c07825 */ /* 0x001fcc00078e00c0 */
[----:B------:R-:W3:Y:S01]  /*2060*/  LDG.E.128 R192, desc[UR4][R192.64] ;  /* 0x00000004c0c07981 */ /* 0x000ee2000c1e1d00 */
        /* <DEDUP_REMOVED lines=30> */
.L_x_12833:
[----:B------:R-:W-:Y:S05]  /*2250*/  BSYNC B1 ;  /* 0x0000000000017941 */ /* 0x000fea0003800000 */
.L_x_12832:
        /* <DEDUP_REMOVED lines=46> */
.L_x_12835:
[----:B------:R-:W-:Y:S05]  /*2540*/  BSYNC B1 ;  /* 0x0000000000017941 */ /* 0x000fea0003800000 */
.L_x_12834:
        /* <DEDUP_REMOVED lines=46> */
.L_x_12837:
[----:B------:R-:W-:Y:S05]  /*2830*/  BSYNC B1 ;  /* 0x0000000000017941 */ /* 0x000fea0003800000 */
.L_x_12836:
[----:B------:R-:W-:-:S13]  /*2840*/  LOP3.LUT P4, RZ, R4, 0x40, RZ, 0xc0, !PT ;  /* 0x0000004004ff7812 */ /* 0x000fda000788c0ff */
        /* <DEDUP_REMOVED lines=43> */
.L_x_12823:
[----:B------:R-:W-:Y:S05]  /*2b00*/  BSYNC B0 ;  /* 0x0000000000007941 */ /* 0x000fea0003800000 */
.L_x_12800:
[----:B0-----:R-:W2:Y:S01]  /*2b10*/  LDL.LU R193, [R1+0x10] ;  /* 0x0000100001c17983 */ /* 0x001ea20000300800 */
[----:B------:R-:W-:Y:S01]  /*2b20*/  UMOV UR6, 0xffffffff ;  /* 0xffffffff00067882 */ /* 0x000fe20000000000 */
[----:B------:R-:W-:Y:S01]  /*2b30*/  LOP3.LUT R4, R4, 0xfffffff7, RZ, 0xc0, !PT ;  /* 0xfffffff704047812 */ /* 0x000fe200078ec0ff */
[----:B------:R-:W0:Y:S02]  /*2b40*/  S2R R192, SR_TID.X ;  /* 0x0000000000c07919 */ /* 0x000e240000002100 */
[----:B0----5:R-:W-:-:S04]  /*2b50*/  SHF.R.U32.HI R203, RZ, 0x5, R192 ;  /* 0x00000005ffcb7819 */ /* 0x021fc800000116c0 */
[----:B------:R-:W-:Y:S02]  /*2b60*/  LOP3.LUT R194, R203, 0x7fffff8, RZ, 0xc0, !PT ;  /* 0x07fffff8cbc27812 */ /* 0x000fe400078ec0ff */
[----:B--2---:R-:W-:-:S13]  /*2b70*/  LOP3.LUT P4, RZ, R193, 0xff, RZ, 0xc0, !PT ;  /* 0x000000ffc1ff7812 */ /* 0x004fda000788c0ff */
[----:B------:R-:W-:Y:S02]  /*2b80*/  @P4 LOP3.LUT R4, R4, 0x8, RZ, 0xfc, !PT ;  /* 0x0000000804044812 */ /* 0x000fe400078efcff */
        /* <DEDUP_REMOVED lines=21> */
.L_x_12946:
[----:B------:R-:W3:Y:S01]  /*2ce0*/  LDL.LU R199, [R1+0xc] ;  /* 0x00000c0001c77983 */ /* 0x000ee20000300800 */
[----:B-1----:R-:W-:Y:S01]  /*2cf0*/  FADD.FTZ R192, R198, R200 ;  /* 0x000000c8c6c07221 */ /* 0x002fe20000010000 */
[----:B------:R-:W-:Y:S01]  /*2d00*/  @!P4 LOP3.LUT R196, R203, 0x7, RZ, 0xc0, !PT ;  /* 0x00000007cbc4c812 */ /* 0x000fe200078ec0ff */
[----:B--2---:R-:W-:Y:S01]  /*2d10*/  FADD.FTZ R193, R197, R193 ;  /* 0x000000c1c5c17221 */ /* 0x004fe20000010000 */
[----:B0-----:R-:W0:Y:S01]  /*2d20*/  S2R R198, SR_CgaCtaId ;  /* 0x0000000000c67919 */ /* 0x001e220000008800 */
[----:B------:R-:W-:Y:S01]  /*2d30*/  MOV R195, 0x400 ;  /* 0x0000040000c37802 */ /* 0x000fe20000000f00 */
[----:B------:R-:W-:Y:S05]  /*2d40*/  WARPSYNC.ALL ;  /* 0x0000000000007948 */ /* 0x000fea0003800000 */
[----:B------:R-:W-:Y:S01]  /*2d50*/  @!P4 IADD3 R196, R194, R196, RZ ;  /* 0x000000c4c2c4c210 */ /* 0x000fe20007ffe0ff */
[----:B------:R-:W-:Y:S01]  /*2d60*/  BSSY B0, `(.L_x_12839) ;  /* 0x0000092000007945 */ /* 0x000fe20003800000 */
[----:B------:R-:W-:-:S02]  /*2d70*/  LOP3.LUT P5, RZ, R4, 0x20, RZ, 0xc0, !PT ;  /* 0x0000002004ff7812 */ /* 0x000fc400078ac0ff */
        /* <DEDUP_REMOVED lines=37> */
[----:B------:R-:W0:Y:S02]  /*2fd0*/  LDC.64 R180, c[0x0][0x220] ;  /* 0x00008800ffb47b82 */ /* 0x000e240000000a00 */
[----:B0-----:R-:W-:-:S06]  /*2fe0*/  IMAD.WIDE.U32 R180, R192, 0x10, R180 ;  /* 0x00000010c0b47825 */ /* 0x001fcc00078e00b4 */
[----:B------:R-:W5:Y:S02]  /*2ff0*/  LDG.E.128 R180, desc[UR4][R180.64] ;  /* 0x00000004b4b47981 */ /* 0x000f64000c1e1d00 */
.L_x_12842:
[----:B------:R-:W-:Y:S05]  /*3000*/  BSYNC B1 ;  /* 0x0000000000017941 */ /* 0x000fea0003800000 */
.L_x_12841:
        /* <DEDUP_REMOVED lines=17> */
.L_x_12844:
[----:B------:R-:W-:Y:S05]  /*3120*/  BSYNC B1 ;  /* 0x0000000000017941 */ /* 0x000fea0003800000 */
.L_x_12843:
[----:B------:R-:W2:Y:S01]  /*3130*/  LDL R202, [R1+0x88] ;  /* 0x0000880001ca7983 */ /* 0x000ea20000100800 */
[----:B------:R-:W0:Y:S01]  /*3140*/  LDC.64 R196, c[0x0][0x308] ;  /* 0x0000c200ffc47b82 */ /* 0x000e220000000a00 */
[----:B------:R-:W-:Y:S01]  /*3150*/  @!P3 ISETP.NE.U32.AND P6, PT, R194, RZ, PT ;  /* 0x000000ffc200b20c */ /* 0x000fe20003fc5070 */
[----:B------:R-:W-:Y:S03]  /*3160*/  BSSY B1, `(.L_x_12845) ;  /* 0x0000015000017945 */ /* 0x000fe60003800000 */
[----:B------:R-:W-:-:S03]  /*3170*/  @!P3 ISETP.NE.AND.EX P6, PT, R195, RZ, PT, P6 ;  /* 0x000000ffc300b20c */ /* 0x000fc60003fc5360 */
[----:B------:R-:W1:Y:S01]  /*3180*/  @P4 LDC R200, c[0x0][0x29c] ;  /* 0x0000a700ffc84b82 */ /* 0x000e620000000800 */
[----:B0-----:R-:W-:-:S04]  /*3190*/  ISETP.NE.U32.AND P5, PT, R196, RZ, PT ;  /* 0x000000ffc400720c */ /* 0x001fc80003fa5070 */
[----:B------:R-:W-:-:S04]  /*31a0*/  ISETP.NE.AND.EX P5, PT, R197, RZ, PT, P5 ;  /* 0x000000ffc500720c */ /* 0x000fc80003fa5350 */
[C---:B------:R-:W-:Y:S01]  /*31b0*/  SEL R184, R199.reuse, R184, P5 ;  /* 0x000000b8c7b87207 */ /* 0x040fe20002800000 */
[----:B-1----:R-:W-:-:S04]  /*31c0*/  @P4 FMUL.FTZ R199, R199, R200 ;  /* 0x000000c8c7c74220 */ /* 0x002fc80000410000 */
[-C--:B-----5:R-:W-:Y:S01]  /*31d0*/  @P4 FFMA.FTZ R116, R180, R199.reuse, R116 ;  /* 0x000000c7b4744223 */ /* 0x0a0fe20000010074 */
[----:B--2---:R-:W-:Y:S01]  /*31e0*/  @P4 FMUL.FTZ R188, R202, R199 ;  /* 0x000000c7cabc4220 */ /* 0x004fe20000410000 */
[----:B------:R-:W-:Y:S01]  /*31f0*/  @!P3 FSEL R199, R149, RZ, P6 ;  /* 0x000000ff95c7b208 */ /* 0x000fe20003000000 */
[----:B------:R-:W-:Y:S06]  /*3200*/  @!P3 BRA `(.L_x_12846) ;  /* 0x000000000028b947 */ /* 0x000fec0003800000 */
[----:B------:R-:W2:Y:S04]  /*3210*/  LDL R203, [R1+0x8] ;  /* 0x0000080001cb7983 */ /* 0x000ea80000100800 */
[----:B------:R-:W3:Y:S01]  /*3220*/  LDL R202, [R1] ;  /* 0x0000000001ca7983 */ /* 0x000ee20000100800 */
        /* <DEDUP_REMOVED lines=8> */
.L_x_12846:
[----:B------:R-:W-:Y:S05]  /*32b0*/  BSYNC B1 ;  /* 0x0000000000017941 */ /* 0x000fea0003800000 */
.L_x_12845:
[----:B------:R-:W2:Y:S01]  /*32c0*/  LDL R202, [R1+0x8c] ;  /* 0x00008c0001ca7983 */ /* 0x000ea20000100800 */
[----:B------:R-:W0:Y:S01]  /*32d0*/  @P4 LDC R200, c[0x0][0x29c] ;  /* 0x0000a700ffc84b82 */ /* 0x000e220000000800 */
[----:B------:R-:W-:Y:S01]  /*32e0*/  @!P3 ISETP.NE.U32.AND P6, PT, R194, RZ, PT ;  /* 0x000000ffc200b20c */ /* 0x000fe20003fc5070 */
[----:B------:R-:W-:Y:S01]  /*32f0*/  BSSY B1, `(.L_x_12847) ;  /* 0x0000011000017945 */ /* 0x000fe20003800000 */
[----:B------:R-:W-:Y:S02]  /*3300*/  SEL R185, R199, R185, P5 ;  /* 0x000000b9c7b97207 */ /* 0x000fe40002800000 */
[----:B------:R-:W-:Y:S01]  /*3310*/  @!P3 ISETP.NE.AND.EX P6, PT, R195, RZ, PT, P6 ;  /* 0x000000ffc300b20c */ /* 0x000fe20003fc5360 */
[----:B0-----:R-:W-:-:S04]  /*3320*/  @P4 FMUL.FTZ R199, R199, R200 ;  /* 0x000000c8c7c74220 */ /* 0x001fc80000410000 */
[-C--:B------:R-:W-:Y:S01]  /*3330*/  @P4 FFMA.FTZ R117, R181, R199.reuse, R117 ;  /* 0x000000c7b5754223 */ /* 0x080fe20000010075 */
[----:B--2---:R-:W-:Y:S01]  /*3340*/  @P4 FMUL.FTZ R189, R202, R199 ;  /* 0x000000c7cabd4220 */ /* 0x004fe20000410000 */
[----:B------:R-:W-:Y:S01]  /*3350*/  @!P3 FSEL R199, R150, RZ, P6 ;  /* 0x000000ff96c7b208 */ /* 0x000fe20003000000 */
[----:B------:R-:W-:Y:S06]  /*3360*/  @!P3 BRA `(.L_x_12848) ;  /* 0x000000000024b947 */ /* 0x000fec0003800000 */
[----:B------:R-:W2:Y:S01]  /*3370*/  LDL R202, [R1+0x4] ;  /* 0x0000040001ca7983 */ /* 0x000ea20000100800 */
        /* <DEDUP_REMOVED lines=8> */
.L_x_12848:
[----:B------:R-:W-:Y:S05]  /*3400*/  BSYNC B1 ;  /* 0x0000000000017941 */ /* 0x000fea0003800000 */
.L_x_12847:
        /* <DEDUP_REMOVED lines=22> */
.L_x_12850:
[----:B------:R-:W-:Y:S05]  /*3570*/  BSYNC B1 ;  /* 0x0000000000017941 */ /* 0x000fea0003800000 */
.L_x_12849:
        /* <DEDUP_REMOVED lines=16> */
.L_x_12840:
[----:B------:R-:W-:Y:S05]  /*3680*/  BSYNC B0 ;  /* 0x0000000000007941 */ /* 0x000fea0003800000 */
.L_x_12839:
        /* <DEDUP_REMOVED lines=23> */
.L_x_12854:
[----:B------:R-:W-:Y:S05]  /*3800*/  BSYNC B1 ;  /* 0x0000000000017941 */ /* 0x000fea0003800000 */
.L_x_12853:
        /* <DEDUP_REMOVED lines=20> */
.L_x_12856:
[----:B------:R-:W-:Y:S05]  /*3950*/  BSYNC B1 ;  /* 0x0000000000017941 */ /* 0x000fea0003800000 */
.L_x_12855:
[----:B------:R-:W2:Y:S01]  /*3960*/  LDL R202, [R1+0x6c] ;  /* 0x00006c0001ca7983 */ /* 0x000ea20000100800 */
[----:B------:R-:W0:Y:S01]  /*3970*/  @P4 LDC R201, c[0x0][0x29c] ;  /* 0x0000a700ffc94b82 */ /* 0x000e220000000800 */
[----:B------:R-:W-:Y:S01]  /*3980*/  @!P3 ISETP.NE.U32.AND P6, PT, R194, RZ, PT ;  /* 0x000000ffc200b20c */ /* 0x000fe20003fc5070 */
[----:B------:R-:W-:Y:S01]  /*3990*/  BSSY B1, `(.L_x_12857) ;  /* 0x000000e000017945 */ /* 0x000fe20003800000 */
[C---:B------:R-:W-:Y:S02]  /*39a0*/  SEL R185, R200.reuse, R185, P5 ;  /* 0x000000b9c8b97207 */ /* 0x040fe40002800000 */
[----:B------:R-:W-:Y:S01]  /*39b0*/  @!P3 ISETP.NE.AND.EX P6, PT, R195, RZ, PT, P6 ;  /* 0x000000ffc300b20c */ /* 0x000fe20003fc5360 */
[----:B0-----:R-:W-:-:S04]  /*39c0*/  @P4 FMUL.FTZ R201, R200, R201 ;  /* 0x000000c9c8c94220 */ /* 0x001fc80000410000 */
[-C--:B------:R-:W-:Y:S01]  /*39d0*/  @P4 FFMA.FTZ R121, R181, R201.reuse, R121 ;  /* 0x000000c9b5794223 */ /* 0x080fe20000010079 */
[----:B--2---:R-:W-:Y:S01]  /*39e0*/  @P4 FMUL.FTZ R189, R202, R201 ;  /* 0x000000c9cabd4220 */ /* 0x004fe20000410000 */
        /* <DEDUP_REMOVED lines=8> */
.L_x_12858:
[----:B------:R-:W-:Y:S05]  /*3a70*/  BSYNC B1 ;  /* 0x0000000000017941 */ /* 0x000fea0003800000 */
.L_x_12857:
        /* <DEDUP_REMOVED lines=11> */
.L_x_12860:
[----:B------:R-:W-:Y:S05]  /*3b30*/  BSYNC B1 ;  /* 0x0000000000017941 */ /* 0x000fea0003800000 */
.L_x_12859:
[----:B------:R-:W2:Y:S04]  /*3b40*/  LDL R202, [R1+0x70] ;  /* 0x0000700001ca7983 */ /* 0x000ea80000100800 */
[----:B------:R-:W3:Y:S01]  /*3b50*/  LDL R199, [R1+0x74] ;  /* 0x0000740001c77983 */ /* 0x000ee20000100800 */
[----:B------:R-:W-:Y:S02]  /*3b60*/  SEL R186, R201, R186, P5 ;  /* 0x000000bac9ba7207 */ /* 0x000fe40002800000 */
[----:B------:R-:W-:Y:S02]  /*3b70*/  SEL R187, R200, R187, P5 ;  /* 0x000000bbc8bb7207 */ /* 0x000fe40002800000 */
[----:B------:R-:W-:Y:S02]  /*3b80*/  ISETP.NE.U32.AND P5, PT, R196, RZ, PT ;  /* 0x000000ffc400720c */ /* 0x000fe40003fa5070 */
[----:B------:R-:W0:Y:S02]  /*3b90*/  @P4 LDC R196, c[0x0][0x29c] ;  /* 0x0000a700ffc44b82 */ /* 0x000e240000000800 */
[----:B------:R-:W-:-:S13]  /*3ba0*/  ISETP.NE.AND.EX P5, PT, R197, RZ, PT, P5 ;  /* 0x000000ffc500720c */ /* 0x000fda0003fa5350 */
[----:B------:R-:W1:Y:S01]  /*3bb0*/  @P5 LDC.64 R194, c[0x0][0x308] ;  /* 0x0000c200ffc25b82 */ /* 0x000e620000000a00 */
[----:B0-----:R-:W-:-:S04]  /*3bc0*/  @P4 FMUL.FTZ R196, R200, R196 ;  /* 0x000000c4c8c44220 */ /* 0x001fc80000410000 */
[----:B------:R-:W-:Y:S01]  /*3bd0*/  @P4 FFMA.FTZ R123, R183, R196, R123 ;  /* 0x000000c4b77b4223 */ /* 0x000fe2000001007b */
[C---:B-1----:R-:W-:Y:S01]  /*3be0*/  @P5 IMAD.WIDE.U32 R194, R9.reuse, 0x10, R194 ;  /* 0x0000001009c25825 */ /* 0x042fe200078e00c2 */
[----:B------:R-:W-:-:S04]  /*3bf0*/  IADD3 R9, R9, 0x100, RZ ;  /* 0x0000010009097810 */ /* 0x000fc80007ffe0ff */
[----:B------:R0:W-:Y:S02]  /*3c00*/  @P5 STG.E.128 desc[UR4][R194.64], R184 ;  /* 0x000000b8c2005986 */ /* 0x0001e4000c101d04 */
[----:B0-----:R-:W0:Y:S02]  /*3c10*/  @P4 LDC R194, c[0x0][0x29c] ;  /* 0x0000a700ffc24b82 */ /* 0x001e240000000800 */
[----:B0-----:R-:W-:-:S04]  /*3c20*/  @P4 FMUL.FTZ R194, R201, R194 ;  /* 0x000000c2c9c24220 */ /* 0x001fc80000410000 */
[-C--:B------:R-:W-:Y:S01]  /*3c30*/  @P4 FFMA.FTZ R122, R182, R194.reuse, R122 ;  /* 0x000000c2b67a4223 */ /* 0x080fe2000001007a */
[----:B--2---:R-:W-:Y:S02]  /*3c40*/  @P4 FMUL.FTZ R190, R202, R194 ;  /* 0x000000c2cabe4220 */ /* 0x004fe40000410000 */
[----:B------:R-:W0:Y:S01]  /*3c50*/  @P4 LDC.64 R194, c[0x0][0x2f8] ;  /* 0x0000be00ffc24b82 */ /* 0x000e220000000a00 */
[----:B---3--:R-:W-:Y:S01]  /*3c60*/  @P4 FMUL.FTZ R191, R199, R196 ;  /* 0x000000c4c7bf4220 */ /* 0x008fe20000410000 */
[C---:B0-----:R-:W-:Y:S01]  /*3c70*/  @P4 IMAD.WIDE.U32 R194, R192.reuse, 0x10, R194 ;  /* 0x00000010c0c24825 */ /* 0x041fe200078e00c2 */
[----:B------:R-:W-:-:S04]  /*3c80*/  IADD3 R192, R192, 0x100, RZ ;  /* 0x00000100c0c07810 */ /* 0x000fc80007ffe0ff */
[----:B------:R1:W-:Y:S03]  /*3c90*/  @P4 STG.E.128 desc[UR4][R194.64], R188 ;  /* 0x000000bcc2004986 */ /* 0x0003e6000c101d04 */
.L_x_12852:
[----:B------:R-:W-:Y:S05]  /*3ca0*/  BSYNC B0 ;  /* 0x0000000000007941 */ /* 0x000fea0003800000 */
.L_x_12851:
        /* <DEDUP_REMOVED lines=23> */
.L_x_12864:
[----:B------:R-:W-:Y:S05]  /*3e20*/  BSYNC B1 ;  /* 0x0000000000017941 */ /* 0x000fea0003800000 */
.L_x_12863:
        /* <DEDUP_REMOVED lines=20> */
.L_x_12866:
[----:B------:R-:W-:Y:S05]  /*3f70*/  BSYNC B1 ;  /* 0x0000000000017941 */ /* 0x000fea0003800000 */
.L_x_12865:
        /* <DEDUP_REMOVED lines=17> */
.L_x_12868:
[----:B------:R-:W-:Y:S05]  /*4090*/  BSYNC B1 ;  /* 0x0000000000017941 */ /* 0x000fea0003800000 */
.L_x_12867:
        /* <DEDUP_REMOVED lines=11> */
.L_x_12870:
[----:B------:R-:W-:Y:S05]  /*4150*/  BSYNC B1 ;  /* 0x0000000000017941 */ /* 0x000fea0003800000 */
.L_x_12869:
        /* <DEDUP_REMOVED lines=22> */
.L_x_12862:
[----:B------:R-:W-:Y:S05]  /*42c0*/  BSYNC B0 ;  /* 0x0000000000007941 */ /* 0x000fea0003800000 */
.L_x_12861:
        /* <DEDUP_REMOVED lines=23> */
.L_x_12874:
[----:B------:R-:W-:Y:S05]  /*4440*/  BSYNC B1 ;  /* 0x0000000000017941 */ /* 0x000fea0003800000 */
.L_x_12873:
        /* <DEDUP_REMOVED lines=20> */
.L_x_12876:
[----:B------:R-:W-:Y:S05]  /*4590*/  BSYNC B1 ;  /* 0x0000000000017941 */ /* 0x000fea0003800000 */
.L_x_12875:
        /* <DEDUP_REMOVED lines=17> */
.L_x_12878:
[----:B------:R-:W-:Y:S05]  /*46b0*/  BSYNC B1 ;  /* 0x0000000000017941 */ /* 0x000fea0003800000 */
.L_x_12877:
        /* <DEDUP_REMOVED lines=11> */
.L_x_12880:
[----:B------:R-:W-:Y:S05]  /*4770*/  BSYNC B1 ;  /* 0x0000000000017941 */ /* 0x000fea0003800000 */
.L_x_12879:
        /* <DEDUP_REMOVED lines=22> */
.L_x_12872:
[----:B------:R-:W-:Y:S05]  /*48e0*/  BSYNC B0 ;  /* 0x0000000000007941 */ /* 0x000fea0003800000 */
.L_x_12871:
        /* <DEDUP_REMOVED lines=22> */
.L_x_12884:
[----:B------:R-:W-:Y:S05]  /*4a50*/  BSYNC B1 ;  /* 0x0000000000017941 */ /* 0x000fea0003800000 */
.L_x_12883:
        /* <DEDUP_REMOVED lines=19> */
.L_x_12886:
[----:B------:R-:W-:Y:S05]  /*4b90*/  BSYNC B1 ;  /* 0x0000000000017941 */ /* 0x000fea0003800000 */
.L_x_12885:
        /* <DEDUP_REMOVED lines=16> */
.L_x_12888:
[----:B------:R-:W-:Y:S05]  /*4ca0*/  BSYNC B1 ;  /* 0x0000000000017941 */ /* 0x000fea0003800000 */
.L_x_12887:
        /* <DEDUP_REMOVED lines=11> */
.L_x_12890:
[----:B------:R-:W-:Y:S05]  /*4d60*/  BSYNC B1 ;  /* 0x0000000000017941 */ /* 0x000fea0003800000 */
.L_x_12889:
        /* <DEDUP_REMOVED lines=20> */
.L_x_12882:
[----:B------:R-:W-:Y:S05]  /*4eb0*/  BSYNC B0 ;  /* 0x0000000000007941 */ /* 0x000fea0003800000 */
.L_x_12881:
        /* <DEDUP_REMOVED lines=22> */
.L_x_12894:
[----:B------:R-:W-:Y:S05]  /*5020*/  BSYNC B1 ;  /* 0x0000000000017941 */ /* 0x000fea0003800000 */
.L_x_12893:
        /* <DEDUP_REMOVED lines=19> */
.L_x_12896:
[----:B------:R-:W-:Y:S05]  /*5160*/  BSYNC B1 ;  /* 0x0000000000017941 */ /* 0x000fea0003800000 */
.L_x_12895:
        /* <DEDUP_REMOVED lines=16> */
.L_x_12898:
[----:B------:R-:W-:Y:S05]  /*5270*/  BSYNC B1 ;  /* 0x0000000000017941 */ /* 0x000fea0003800000 */
.L_x_12897:
        /* <DEDUP_REMOVED lines=11> */
.L_x_12900:
[----:B------:R-:W-:Y:S05]  /*5330*/  BSYNC B1 ;  /* 0x0000000000017941 */ /* 0x000fea0003800000 */
.L_x_12899:
        /* <DEDUP_REMOVED lines=20> */
.L_x_12892:
[----:B------:R-:W-:Y:S05]  /*5480*/  BSYNC B0 ;  /* 0x0000000000007941 */ /* 0x000fea0003800000 */
.L_x_12891:
        /* <DEDUP_REMOVED lines=22> */
.L_x_12904:
[----:B------:R-:W-:Y:S05]  /*55f0*/  BSYNC B1 ;  /* 0x0000000000017941 */ /* 0x000fea0003800000 */
.L_x_12903:
        /* <DEDUP_REMOVED lines=19> */
.L_x_12906:
[----:B------:R-:W-:Y:S05]  /*5730*/  BSYNC B1 ;  /* 0x0000000000017941 */ /* 0x000fea0003800000 */
.L_x_12905:
        /* <DEDUP_REMOVED lines=16> */
.L_x_12908:
[----:B------:R-:W-:Y:S05]  /*5840*/  BSYNC B1 ;  /* 0x0000000000017941 */ /* 0x000fea0003800000 */
.L_x_12907:
        /* <DEDUP_REMOVED lines=11> */
.L_x_12910:
[----:B------:R-:W-:Y:S05]  /*5900*/  BSYNC B1 ;  /* 0x0000000000017941 */ /* 0x000fea0003800000 */
.L_x_12909:
        /* <DEDUP_REMOVED lines=20> */
.L_x_12902:
[----:B------:R-:W-:Y:S05]  /*5a50*/  BSYNC B0 ;  /* 0x0000000000007941 */ /* 0x000fea0003800000 */
.L_x_12901:
        /* <DEDUP_REMOVED lines=23> */
.L_x_12914:
[----:B------:R-:W-:Y:S05]  /*5bd0*/  BSYNC B1 ;  /* 0x0000000000017941 */ /* 0x000fea0003800000 */
.L_x_12913:
        /* <DEDUP_REMOVED lines=19> */
.L_x_12916:
[----:B------:R-:W-:Y:S05]  /*5d10*/  BSYNC B1 ;  /* 0x0000000000017941 */ /* 0x000fea0003800000 */
.L_x_12915:
        /* <DEDUP_REMOVED lines=16> */
.L_x_12918:
[----:B------:R-:W-:Y:S05]  /*5e20*/  BSYNC B1 ;  /* 0x0000000000017941 */ /* 0x000fea0003800000 */
.L_x_12917:
        /* <DEDUP_REMOVED lines=11> */
.L_x_12920:
[----:B------:R-:W-:Y:S05]  /*5ee0*/  BSYNC B1 ;  /* 0x0000000000017941 */ /* 0x000fea0003800000 */
.L_x_12919:
        /* <DEDUP_REMOVED lines=18> */
.L_x_12912:
[----:B------:R-:W-:Y:S05]  /*6010*/  BSYNC B0 ;  /* 0x0000000000007941 */ /* 0x000fea0003800000 */
.L_x_12911:
[----:B------:R-:W-:Y:S02]  /*6020*/  LOP3.LUT P3, RZ, R4, 0x8, RZ, 0xc0, !PT ;  /* 0x0000000804ff7812 */ /* 0x000fe4000786c0ff */
[----:B------:R-:W-:Y:S02]  /*6030*/  IADD3 R3, R3, UR10, RZ ;  /* 0x0000000a03037c10 */ /* 0x000fe4000fffe0ff */
[----:B------:R-:W-:Y:S02]  /*6040*/  SEL R5, RZ, 0x1, P3 ;  /* 0x00000001ff057807 */ /* 0x000fe40001800000 */
[----:B------:R-:W-:-:S03]  /*6050*/  ISETP.GE.AND P3, PT, R3, UR11, PT ;  /* 0x0000000b03007c0c */ /* 0x000fc6000bf66270 */
[----:B------:R0:W-:Y:S10]  /*6060*/  STL.S16 [R1+0x10], R5 ;  /* 0x0000100501007387 */ /* 0x0001f40000100600 */
[----:B0-----:R-:W-:Y:S05]  /*6070*/  @!P3 BRA `(.L_x_12921) ;  /* 0xffffffa800ccb947 */ /* 0x001fea000383ffff */
.L_x_12799:
        /* <DEDUP_REMOVED lines=18> */
.L_x_12923:
[----:B------:R-:W-:Y:S05]  /*61a0*/  BSYNC B0 ;  /* 0x0000000000007941 */ /* 0x000fea0003800000 */
.L_x_12922:
        /* <DEDUP_REMOVED lines=13> */
.L_x_12925:
[----:B------:R-:W-:Y:S05]  /*6280*/  BSYNC B0 ;  /* 0x0000000000007941 */ /* 0x000fea0003800000 */
.L_x_12924:
        /* <DEDUP_REMOVED lines=13> */
.L_x_12927:
[----:B------:R-:W-:Y:S05]  /*6360*/  BSYNC B0 ;  /* 0x0000000000007941 */ /* 0x000fea0003800000 */
.L_x_12926:
        /* <DEDUP_REMOVED lines=13> */
.L_x_12929:
[----:B------:R-:W-:Y:S05]  /*6440*/  BSYNC B0 ;  /* 0x0000000000007941 */ /* 0x000fea0003800000 */
.L_x_12928:
[----:B------:R-:W-:Y:S04]  /*6450*/  BSSY B0, `(.L_x_12930) ;  /* 0x000000c000007945 */ /* 0x000fe80003800000 */
        /* <DEDUP_REMOVED lines=11> */
.L_x_12931:
[----:B------:R-:W-:Y:S05]  /*6510*/  BSYNC B0 ;  /* 0x0000000000007941 */ /* 0x000fea0003800000 */
.L_x_12930:
        /* <DEDUP_REMOVED lines=12> */
.L_x_12933:
[----:B------:R-:W-:Y:S05]  /*65e0*/  BSYNC B0 ;  /* 0x0000000000007941 */ /* 0x000fea0003800000 */
.L_x_12932:
        /* <DEDUP_REMOVED lines=12> */
.L_x_12935:
[----:B------:R-:W-:Y:S05]  /*66b0*/  BSYNC B0 ;  /* 0x0000000000007941 */ /* 0x000fea0003800000 */
.L_x_12934:
[----:B------:R-:W-:-:S13]  /*66c0*/  LOP3.LUT P0, RZ, R4, 0x40, RZ, 0xc0, !PT ;  /* 0x0000004004ff7812 */ /* 0x000fda000780c0ff */
[----:B------:R-:W-:Y:S05]  /*66d0*/  @!P0 EXIT ;  /* 0x000000000000894d */ /* 0x000fea0003800000 */
[----:B0-----:R-:W0:Y:S08]  /*66e0*/  LDC.64 R2, c[0x0][0x2d0] ;  /* 0x0000b400ff027b82 */ /* 0x001e300000000a00 */
[----:B------:R-:W1:Y:S08]  /*66f0*/  LDC.64 R4, c[0x0][0x2d8] ;  /* 0x0000b600ff047b82 */ /* 0x000e700000000a00 */
[----:B------:R-:W2:Y:S01]  /*6700*/  LDC.64 R6, c[0x0][0x2f0] ;  /* 0x0000bc00ff067b82 */ /* 0x000ea20000000a00 */
[----:B0-----:R-:W-:-:S05]  /*6710*/  IMAD.WIDE.U32 R2, R11, 0x10, R2 ;  /* 0x000000100b027825 */ /* 0x001fca00078e0002 */
[----:B------:R-:W-:Y:S01]  /*6720*/  STG.E.128 desc[UR4][R2.64], R112 ;  /* 0x0000007002007986 */ /* 0x000fe2000c101d04 */
[----:B-1----:R-:W-:-:S05]  /*6730*/  IMAD.WIDE.U32 R4, R11, 0x10, R4 ;  /* 0x000000100b047825 */ /* 0x002fca00078e0004 */
[----:B------:R-:W-:Y:S01]  /*6740*/  STG.E.128 desc[UR4][R4.64], R84 ;  /* 0x0000005404007986 */ /* 0x000fe2000c101d04 */
[----:B--2---:R-:W-:-:S05]  /*6750*/  IMAD.WIDE.U32 R6, R11, 0x10, R6 ;  /* 0x000000100b067825 */ /* 0x004fca00078e0006 */
[----:B------:R-:W-:Y:S01]  /*6760*/  STG.E.128 desc[UR4][R6.64], R144 ;  /* 0x0000009006007986 */ /* 0x000fe2000c101d04 */
[----:B------:R-:W-:Y:S05]  /*6770*/  EXIT ;  /* 0x000000000000794d */ /* 0x000fea0003800000 */
.L_x_12838:
[----:B------:R-:W-:Y:S01]  /*6780*/  HFMA2.MMA R192, -RZ, RZ, 0, 9.5367431640625e-07 ;  /* 0x00000010ffc07435 */ /* 0x000fe200000001ff */
[----:B------:R-:W-:Y:S02]  /*6790*/  MOV R196, R202 ;  /* 0x000000ca00c47202 */ /* 0x000fe40000000f00 */
[----:B------:R-:W-:Y:S02]  /*67a0*/  MOV R193, 0x1f ;  /* 0x0000001f00c17802 */ /* 0x000fe40000000f00 */
[----:B------:R-:W-:-:S07]  /*67b0*/  MOV R195, 0xffffffff ;  /* 0xffffffff00c37802 */ /* 0x000fce0000000f00 */
[----:B------:R-:W-:Y:S05]  /*67c0*/  WARPSYNC.COLLECTIVE R195, `(.L_x_12936) ;  /* 0x00000000c3087348 */ /* 0x000fea0003c00000 */
[----:B------:R0:W1:Y:S02]  /*67d0*/  SHFL.DOWN P5, R199, R196, R192, R193 ;  /* 0x080000c0c4c77389 */ /* 0x00006400000a00c1 */
[----:B01----:R-:W-:Y:S01]  /*67e0*/  ENDCOLLECTIVE ;  /* 0x000000000000791b */ /* 0x003fe20003800000 */
.L_x_12936:
[----:B------:R-:W-:Y:S02]  /*67f0*/  MOV R196, R201 ;  /* 0x000000c900c47202 */ /* 0x000fe40000000f00 */
[----:B------:R-:W-:-:S05]  /*6800*/  MOV R192, R199 ;  /* 0x000000c700c07202 */ /* 0x000fca0000000f00 */
[----:B------:R-:W-:Y:S01]  /*6810*/  FADD.FTZ R197, R192, R202 ;  /* 0x000000cac0c57221 */ /* 0x000fe20000010000 */
[----:B------:R-:W-:-:S11]  /*6820*/  HFMA2.MMA R192, -RZ, RZ, 0, 9.5367431640625e-07 ;  /* 0x00000010ffc07435 */ /* 0x000fd600000001ff */
[----:B------:R-:W-:Y:S05]  /*6830*/  WARPSYNC.COLLECTIVE R195, `(.L_x_12937) ;  /* 0x00000000c3087348 */ /* 0x000fea0003c00000 */
[----:B------:R0:W1:Y:S02]  /*6840*/  SHFL.DOWN P5, R199, R196, R192, R193 ;  /* 0x080000c0c4c77389 */ /* 0x00006400000a00c1 */
[----:B01----:R-:W-:Y:S01]  /*6850*/  ENDCOLLECTIVE ;  /* 0x000000000000791b */ /* 0x003fe20003800000 */
.L_x_12937:
[----:B------:R-:W-:Y:S02]  /*6860*/  MOV R196, R197 ;  /* 0x000000c500c47202 */ /* 0x000fe40000000f00 */
[----:B------:R-:W-:-:S05]  /*6870*/  MOV R192, R199 ;  /* 0x000000c700c07202 */ /* 0x000fca0000000f00 */
[----:B------:R-:W-:Y:S01]  /*6880*/  FADD.FTZ R198, R192, R201 ;  /* 0x000000c9c0c67221 */ /* 0x000fe20000010000 */
[----:B------:R-:W-:-:S11]  /*6890*/  HFMA2.MMA R192, -RZ, RZ, 0, 4.76837158203125e-07 ;  /* 0x00000008ffc07435 */ /* 0x000fd600000001ff */
[----:B------:R-:W-:Y:S05]  /*68a0*/  WARPSYNC.COLLECTIVE R195, `(.L_x_12938) ;  /* 0x00000000c3087348 */ /* 0x000fea0003c00000 */
[----:B------:R0:W1:Y:S02]  /*68b0*/  SHFL.DOWN P5, R199, R196, R192, R193 ;  /* 0x080000c0c4c77389 */ /* 0x00006400000a00c1 */
[----:B01----:R-:W-:Y:S01]  /*68c0*/  ENDCOLLECTIVE ;  /* 0x000000000000791b */ /* 0x003fe20003800000 */
.L_x_12938:
[----:B------:R-:W-:Y:S02]  /*68d0*/  MOV R196, R198 ;  /* 0x000000c600c47202 */ /* 0x000fe40000000f00 */
[----:B------:R-:W-:-:S05]  /*68e0*/  MOV R192, R199 ;  /* 0x000000c700c07202 */ /* 0x000fca0000000f00 */
[----:B------:R-:W-:Y:S01]  /*68f0*/  FADD.FTZ R197, R197, R192 ;  /* 0x000000c0c5c57221 */ /* 0x000fe20000010000 */
[----:B------:R-:W-:-:S11]  /*6900*/  HFMA2.MMA R192, -RZ, RZ, 0, 4.76837158203125e-07 ;  /* 0x00000008ffc07435 */ /* 0x000fd600000001ff */
[----:B------:R-:W-:Y:S05]  /*6910*/  WARPSYNC.COLLECTIVE R195, `(.L_x_12939) ;  /* 0x00000000c3087348 */ /* 0x000fea0003c00000 */
[----:B------:R0:W1:Y:S02]  /*6920*/  SHFL.DOWN P5, R199, R196, R192, R193 ;  /* 0x080000c0c4c77389 */ /* 0x00006400000a00c1 */
[----:B01----:R-:W-:Y:S01]  /*6930*/  ENDCOLLECTIVE ;  /* 0x000000000000791b */ /* 0x003fe20003800000 */
.L_x_12939:
[----:B------:R-:W-:Y:S02]  /*6940*/  MOV R196, R197 ;  /* 0x000000c500c47202 */ /* 0x000fe40000000f00 */
[----:B------:R-:W-:-:S05]  /*6950*/  MOV R192, R199 ;  /* 0x000000c700c07202 */ /* 0x000fca0000000f00 */
[----:B------:R-:W-:Y:S01]  /*6960*/  FADD.FTZ R198, R198, R192 ;  /* 0x000000c0c6c67221 */ /* 0x000fe20000010000 */
[----:B------:R-:W-:-:S11]  /*6970*/  HFMA2.MMA R192, -RZ, RZ, 0, 2.384185791015625e-07 ;  /* 0x00000004ffc07435 */ /* 0x000fd600000001ff */
[----:B------:R-:W-:Y:S05]  /*6980*/  WARPSYNC.COLLECTIVE R195, `(.L_x_12940) ;  /* 0x00000000c3087348 */ /* 0x000fea0003c00000 */
[----:B------:R0:W1:Y:S02]  /*6990*/  SHFL.DOWN P5, R199, R196, R192, R193 ;  /* 0x080000c0c4c77389 */ /* 0x00006400000a00c1 */
[----:B01----:R-:W-:Y:S01]  /*69a0*/  ENDCOLLECTIVE ;  /* 0x000000000000791b */ /* 0x003fe20003800000 */
.L_x_12940:
[----:B------:R-:W-:Y:S02]  /*69b0*/  MOV R196, R198 ;  /* 0x000000c600c47202 */ /* 0x000fe40000000f00 */
[----:B------:R-:W-:-:S05]  /*69c0*/  MOV R192, R199 ;  /* 0x000000c700c07202 */ /* 0x000fca0000000f00 */
[----:B------:R-:W-:Y:S01]  /*69d0*/  FADD.FTZ R197, R197, R192 ;  /* 0x000000c0c5c57221 */ /* 0x000fe20000010000 */
[----:B------:R-:W-:-:S11]  /*69e0*/  HFMA2.MMA R192, -RZ, RZ, 0, 2.384185791015625e-07 ;  /* 0x00000004ffc07435 */ /* 0x000fd600000001ff */
[----:B------:R-:W-:Y:S05]  /*69f0*/  WARPSYNC.COLLECTIVE R195, `(.L_x_12941) ;  /* 0x00000000c3087348 */ /* 0x000fea0003c00000 */
[----:B------:R0:W1:Y:S02]  /*6a00*/  SHFL.DOWN P5, R199, R196, R192, R193 ;  /* 0x080000c0c4c77389 */ /* 0x00006400000a00c1 */
[----:B01----:R-:W-:Y:S01]  /*6a10*/  ENDCOLLECTIVE ;  /* 0x000000000000791b */ /* 0x003fe20003800000 */
.L_x_12941:
[----:B------:R-:W-:Y:S02]  /*6a20*/  MOV R196, R197 ;  /* 0x000000c500c47202 */ /* 0x000fe40000000f00 */
[----:B------:R-:W-:-:S05]  /*6a30*/  MOV R192, R199 ;  /* 0x000000c700c07202 */ /* 0x000fca0000000f00 */
[----:B------:R-:W-:Y:S01]  /*6a40*/  FADD.FTZ R200, R198, R192 ;  /* 0x000000c0c6c87221 */ /* 0x000fe20000010000 */
[----:B------:R-:W-:-:S11]  /*6a50*/  HFMA2.MMA R192, -RZ, RZ, 0, 1.1920928955078125e-07 ;  /* 0x00000002ffc07435 */ /* 0x000fd600000001ff */
[----:B------:R-:W-:Y:S05]  /*6a60*/  WARPSYNC.COLLECTIVE R195, `(.L_x_12942) ;  /* 0x00000000c3087348 */ /* 0x000fea0003c00000 */
[----:B------:R0:W1:Y:S02]  /*6a70*/  SHFL.DOWN P5, R199, R196, R192, R193 ;  /* 0x080000c0c4c77389 */ /* 0x00006400000a00c1 */
[----:B01----:R-:W-:Y:S01]  /*6a80*/  ENDCOLLECTIVE ;  /* 0x000000000000791b */ /* 0x003fe20003800000 */
.L_x_12942:
[----:B------:R-:W-:Y:S02]  /*6a90*/  MOV R196, R200 ;  /* 0x000000c800c47202 */ /* 0x000fe40000000f00 */
[----:B------:R-:W-:-:S05]  /*6aa0*/  MOV R192, R199 ;  /* 0x000000c700c07202 */ /* 0x000fca0000000f00 */
[----:B------:R-:W-:Y:S01]  /*6ab0*/  FADD.FTZ R198, R197, R192 ;  /* 0x000000c0c5c67221 */ /* 0x000fe20000010000 */
[----:B------:R-:W-:-:S11]  /*6ac0*/  HFMA2.MMA R192, -RZ, RZ, 0, 1.1920928955078125e-07 ;  /* 0x00000002ffc07435 */ /* 0x000fd600000001ff */
[----:B------:R-:W-:Y:S05]  /*6ad0*/  WARPSYNC.COLLECTIVE R195, `(.L_x_12943) ;  /* 0x00000000c3087348 */ /* 0x000fea0003c00000 */
[----:B------:R0:W1:Y:S02]  /*6ae0*/  SHFL.DOWN P5, R199, R196, R192, R193 ;  /* 0x080000c0c4c77389 */ /* 0x00006400000a00c1 */
[----:B01----:R-:W-:Y:S01]  /*6af0*/  ENDCOLLECTIVE ;  /* 0x000000000000791b */ /* 0x003fe20003800000 */
.L_x_12943:
[----:B------:R-:W-:Y:S02]  /*6b00*/  MOV R196, R198 ;  /* 0x000000c600c47202 */ /* 0x000fe40000000f00 */
[----:B------:R-:W-:-:S05]  /*6b10*/  MOV R192, R199 ;  /* 0x000000c700c07202 */ /* 0x000fca0000000f00 */
[----:B------:R-:W-:Y:S01]  /*6b20*/  FADD.FTZ R197, R200, R192 ;  /* 0x000000c0c8c57221 */ /* 0x000fe20000010000 */
[----:B------:R-:W-:-:S11]  /*6b30*/  HFMA2.MMA R192, -RZ, RZ, 0, 5.9604644775390625e-08 ;  /* 0x00000001ffc07435 */ /* 0x000fd600000001ff */
[----:B------:R-:W-:Y:S05]  /*6b40*/  WARPSYNC.COLLECTIVE R195, `(.L_x_12944) ;  /* 0x00000000c3087348 */ /* 0x000fea0003c00000 */
[----:B------:R0:W1:Y:S02]  /*6b50*/  SHFL.DOWN P5, R199, R196, R192, R193 ;  /* 0x080000c0c4c77389 */ /* 0x00006400000a00c1 */
[----:B01----:R-:W-:Y:S01]  /*6b60*/  ENDCOLLECTIVE ;  /* 0x000000000000791b */ /* 0x003fe20003800000 */
.L_x_12944:
[----:B------:R-:W-:Y:S02]  /*6b70*/  MOV R196, R197 ;  /* 0x000000c500c47202 */ /* 0x000fe40000000f00 */
[----:B------:R-:W-:-:S07]  /*6b80*/  MOV R200, R199 ;  /* 0x000000c700c87202 */ /* 0x000fce0000000f00 */
[----:B------:R-:W-:Y:S05]  /*6b90*/  WARPSYNC.COLLECTIVE R195, `(.L_x_12945) ;  /* 0x00000000c3087348 */ /* 0x000fea0003c00000 */
[----:B------:R0:W1:Y:S02]  /*6ba0*/  SHFL.DOWN P5, R199, R196, R192, R193 ;  /* 0x080000c0c4c77389 */ /* 0x00006400000a00c1 */
[----:B01----:R-:W-:Y:S01]  /*6bb0*/  ENDCOLLECTIVE ;  /* 0x000000000000791b */ /* 0x003fe20003800000 */
.L_x_12945:
[----:B------:R-:W-:Y:S01]  /*6bc0*/  MOV R193, R199 ;  /* 0x000000c700c17202 */ /* 0x000fe20000000f00 */
[----:B------:R-:W-:Y:S06]  /*6bd0*/  BRA `(.L_x_12946) ;  /* 0xffffffc000407947 */ /* 0x000fec000383ffff */
.L_x_12947:
        /* <DEDUP_REMOVED lines=10> */
.L_x_14046:


//--------------------- .text._ZN10layer_norm13ln_bwd_kernelINS_13Kernel_traitsIfffffjLj8192ELj1ELj1ELj8ELj16ENS_18Kernel_traits_baseILj8192EfffffjLj256EEEEELb0ELb1ELb1ELb1EEEvNS_9BwdParamsE --------------------------
	.section	.text._ZN10layer_norm13ln_bwd_kernelINS_13Kernel_traitsIfffffjLj8192ELj1ELj1ELj8ELj16ENS_18Kernel_traits_baseILj8192EfffffjLj256EEEEELb0ELb1ELb1ELb1EEEvNS_9BwdParamsE,"ax",@progbits
	.align	128
        .global         _ZN10layer_norm13ln_bwd_kernelINS_13Kernel_traitsIfffffjLj8192ELj1ELj1ELj8ELj16ENS_18Kernel_traits_baseILj8192EfffffjLj256EEEEELb0ELb1ELb1ELb1EEEvNS_9BwdParamsE
        .type           _ZN10layer_norm13ln_bwd_kernelINS_13Kernel_traitsIfffffjLj8192ELj1ELj1ELj8ELj16ENS_18Kernel_traits_baseILj8192EfffffjLj256EEEEELb0ELb1ELb1ELb1EEEvNS_9BwdParamsE,@function
        .size           _ZN10layer_norm13ln_bwd_kernelINS_13Kernel_traitsIfffffjLj8192ELj1ELj1ELj8ELj16ENS_18Kernel_traits_baseILj8192EfffffjLj256EEEEELb0ELb1ELb1ELb1EEEvNS_9BwdParamsE,(.L_x_14047 - _ZN10layer_norm13ln_bwd_kernelINS_13Kernel_traitsIfffffjLj8192ELj1ELj1ELj8ELj16ENS_18Kernel_traits_baseILj8192EfffffjLj256EEEEELb0ELb1ELb1ELb1EEEvNS_9BwdParamsE)
        .other          _ZN10layer_norm13ln_bwd_kernelINS_13Kernel_traitsIfffffjLj8192ELj1ELj1ELj8ELj16ENS_18Kernel_traits_baseILj8192EfffffjLj256EEEEELb0ELb1ELb1ELb1EEEvNS_9BwdParamsE,@"STO_CUDA_ENTRY STV_DEFAULT"
_ZN10layer_norm13ln_bwd_kernelINS_13Kernel_traitsIfffffjLj8192ELj1ELj1ELj8ELj16ENS_18Kernel_traits_baseILj8192EfffffjLj256EEEEELb0ELb1ELb1ELb1EEEvNS_9BwdParamsE:
.text._ZN10layer_norm13ln_bwd_kernelINS_13Kernel_traitsIfffffjLj8192ELj1ELj1ELj8ELj16ENS_18Kernel_traits_baseILj8192EfffffjLj256EEEEELb0ELb1ELb1ELb1EEEvNS_9BwdParamsE:
        /* <DEDUP_REMOVED lines=62> */
.L_x_12948:
        /* <DEDUP_REMOVED lines=94> */
.L_x_13018:
[----:B-1----:R-:W1:Y:S08]  /*09c0*/  LDC.64 R2, c[0x0][0x288] ;  /* 0x0000a200ff027b82 */ /* 0x002e700000000a00 */
[----:B------:R-:W2:Y:S08]  /*09d0*/  LDC.64 R182, c[0x0][0x280] ;  /* 0x0000a000ffb67b82 */ /* 0x000eb00000000a00 */
[----:B------:R-:W3:Y:S01]  /*09e0*/  LDC R187, c[0x0][0x218] ;  /* 0x00008600ffbb7b82 */ /* 0x000ee20000000800 */
[----:B-1----:R-:W-:-:S07]  /*09f0*/  IMAD.WIDE R2, R5, 0x4, R2 ;  /* 0x0000000405027825 */ /* 0x002fce00078e0202 */
[----:B------:R-:W1:Y:S01]  /*0a00*/  LDC.64 R180, c[0x0][0x258] ;  /* 0x00009600ffb47b82 */ /* 0x000e620000000a00 */
[----:B0-----:R2:W4:Y:S07]  /*0a10*/  LDG.E R0, desc[UR4][R2.64] ;  /* 0x0000000402007981 */ /* 0x00152e000c1e1900 */
[----:B------:R-:W0:Y:S01]  /*0a20*/  LDC.64 R190, c[0x0][0x2c8] ;  /* 0x0000b200ffbe7b82 */ /* 0x000e220000000a00 */
[----:B--2---:R-:W-:-:S05]  /*0a30*/  IMAD.WIDE R2, R5, 0x4, R182 ;  /* 0x0000000405027825 */ /* 0x004fca00078e02b6 */
[----:B------:R3:W2:Y:S01]  /*0a40*/  LDG.E R182, desc[UR4][R2.64] ;  /* 0x0000000402b67981 */ /* 0x0006a2000c1e1900 */
[----:B------:R-:W0:Y:S01]  /*0a50*/  S2R R184, SR_TID.X ;  /* 0x0000000000b87919 */ /* 0x000e220000002100 */
[----:B-1----:R-:W-:-:S04]  /*0a60*/  IMAD.WIDE R180, R5, 0x4, R180 ;  /* 0x0000000405b47825 */ /* 0x002fc800078e02b4 */
[----:B---3--:R-:W-:Y:S01]  /*0a70*/  IMAD R2, R5, R187, RZ ;  /* 0x000000bb05027224 */ /* 0x008fe200078e02ff */
[----:B------:R-:W-:Y:S01]  /*0a80*/  BSSY B0, `(.L_x_12950) ;  /* 0x000017d000007945 */ /* 0x000fe20003800000 */
[----:B-----5:R1:W5:Y:S03]  /*0a90*/  LDG.E R4, desc[UR4][R180.64] ;  /* 0x00000004b4047981 */ /* 0x020366000c1e1900 */
[----:B------:R-:W-:-:S04]  /*0aa0*/  SHF.R.S32.HI R3, RZ, 0x1f, R2 ;  /* 0x0000001fff037819 */ /* 0x000fc80000011402 */
[----:B------:R-:W-:Y:S02]  /*0ab0*/  LEA.HI R3, R3, R2, RZ, 0x2 ;  /* 0x0000000203037211 */ /* 0x000fe400078f10ff */
[----:B0-----:R-:W-:-:S04]  /*0ac0*/  LOP3.LUT R186, R184, 0xff, RZ, 0xc0, !PT ;  /* 0x000000ffb8ba7812 */ /* 0x001fc800078ec0ff */
[----:B------:R-:W-:-:S04]  /*0ad0*/  LEA.HI.SX32 R3, R3, R186, 0x1e ;  /* 0x000000ba03037211 */ /* 0x000fc800078ff2ff */
[C---:B------:R-:W-:Y:S02]  /*0ae0*/  IADD3 R238, R3.reuse, 0x100, RZ ;  /* 0x0000010003ee7810 */ /* 0x040fe40007ffe0ff */
[C---:B------:R-:W-:Y:S02]  /*0af0*/  IADD3 R239, R3.reuse, 0x200, RZ ;  /* 0x0000020003ef7810 */ /* 0x040fe40007ffe0ff */
[C---:B------:R-:W-:Y:S01]  /*0b00*/  IADD3 R240, R3.reuse, 0x300, RZ ;  /* 0x0000030003f07810 */ /* 0x040fe20007ffe0ff */
[----:B-1----:R-:W-:-:S04]  /*0b10*/  IMAD.WIDE.U32 R180, R3, 0x10, R190 ;  /* 0x0000001003b47825 */ /* 0x002fc800078e00be */
[----:B------:R-:W-:-:S04]  /*0b20*/  IMAD.WIDE.U32 R184, R238, 0x10, R190 ;  /* 0x00000010eeb87825 */ /* 0x000fc800078e00be */
[----:B------:R-:W-:-:S04]  /*0b30*/  IMAD.WIDE.U32 R188, R239, 0x10, R190 ;  /* 0x00000010efbc7825 */ /* 0x000fc800078e00be */
[----:B------:R-:W-:Y:S01]  /*0b40*/  IMAD.WIDE.U32 R236, R240, 0x10, R190 ;  /* 0x00000010f0ec7825 */ /* 0x000fe200078e00be */
[----:B----4-:R-:W-:Y:S01]  /*0b50*/  ISETP.GT.AND P6, PT, R0, RZ, PT ;  /* 0x000000ff0000720c */ /* 0x010fe20003fc4270 */
[----:B--2---:R0:W-:-:S12]  /*0b60*/  STL [R1+0x10], R182 ;  /* 0x000010b601007387 */ /* 0x0041d80000100800 */
[----:B------:R-:W-:Y:S05]  /*0b70*/  @P6 BRA `(.L_x_12951) ;  /* 0x0000000000606947 */ /* 0x000fea0003800000 */
[----:B------:R-:W-:Y:S02]  /*0b80*/  MOV R2, UR16 ;  /* 0x0000001000027c02 */ /* 0x000fe40008000f00 */
[----:B0-----:R-:W-:Y:S02]  /*0b90*/  CS2R R182, SRZ ;  /* 0x0000000000b67805 */ /* 0x001fe4000001ff00 */
        /* <DEDUP_REMOVED lines=16> */
[----:B------:R0:W5:Y:S04]  /*0ca0*/  LDG.E.128 R32, desc[UR4][R188.64] ;  /* 0x00000004bc207981 */ /* 0x000168000c1e1d00 */
[----:B------:R0:W5:Y:S04]  /*0cb0*/  LDG.E.128 R28, desc[UR4][R236.64] ;  /* 0x00000004ec1c7981 */ /* 0x000168000c1e1d00 */
[----:B------:R0:W5:Y:S04]  /*0cc0*/  LDG.E.128 R16, desc[UR4][R14.64] ;  /* 0x000000040e107981 */ /* 0x000168000c1e1d00 */
[----:B------:R-:W5:Y:S01]  /*0cd0*/  LDG.E.128 R12, desc[UR4][R12.64] ;  /* 0x000000040c0c7981 */ /* 0x000f62000c1e1d00 */
[----:B------:R-:W-:Y:S01]  /*0ce0*/  CS2R R182, SRZ ;  /* 0x0000000000b67805 */ /* 0x000fe2000001ff00 */
[----:B0-----:R-:W-:Y:S06]  /*0cf0*/  BRA `(.L_x_12952) ;  /* 0x0000001400547947 */ /* 0x001fec0003800000 */
.L_x_12951:
[----:B0-----:R-:W0:Y:S01]  /*0d00*/  LDC.64 R182, c[0x0][0x238] ;  /* 0x00008e00ffb67b82 */ /* 0x001e220000000a00 */
[----:B------:R-:W-:Y:S01]  /*0d10*/  IADD3 R0, R0, -0x1, RZ ;  /* 0xffffffff00007810 */ /* 0x000fe20007ffe0ff */
[----:B------:R-:W-:Y:S06]  /*0d20*/  STL [R1+0xbc], R45 ;  /* 0x0000bc2d01007387 */ /* 0x000fec0000100800 */
[----:B------:R-:W1:Y:S01]  /*0d30*/  LDC.64 R190, c[0x0][0x2b8] ;  /* 0x0000ae00ffbe7b82 */ /* 0x000e620000000a00 */
[----:B------:R-:W-:Y:S01]  /*0d40*/  IMAD R0, R0, R187, RZ ;  /* 0x000000bb00007224 */ /* 0x000fe200078e02ff */
[C---:B------:R-:W-:Y:S01]  /*0d50*/  IADD3 R241, R3.reuse, 0x500, RZ ;  /* 0x0000050003f17810 */ /* 0x040fe20007ffe0ff */
[----:B------:R2:W-:Y:S01]  /*0d60*/  STL [R1+0xb8], R44 ;  /* 0x0000b82c01007387 */ /* 0x0005e20000100800 */
[----:B------:R-:W-:-:S02]  /*0d70*/  IADD3 R6, R3, 0x700, RZ ;  /* 0x0000070003067810 */ /* 0x000fc40007ffe0ff */
[----:B------:R-:W-:Y:S01]  /*0d80*/  SHF.R.S32.HI R2, RZ, 0x1f, R0 ;  /* 0x0000001fff027819 */ /* 0x000fe20000011400 */
[----:B------:R-:W3:Y:S01]  /*0d90*/  LDL R252, [R1+0x9c] ;  /* 0x00009c0001fc7983 */ /* 0x000ee20000100800 */
[----:B------:R-:W4:Y:S02]  /*0da0*/  LDC.64 R244, c[0x0][0x250] ;  /* 0x00009400fff47b82 */ /* 0x000f240000000a00 */
[----:B------:R-:W-:Y:S01]  /*0db0*/  LEA.HI R0, R2, R0, RZ, 0x2 ;  /* 0x0000000002007211 */ /* 0x000fe200078f10ff */
[----:B------:R-:W3:Y:S01]  /*0dc0*/  LDL R250, [R1+0xa0] ;  /* 0x0000a00001fa7983 */ /* 0x000ee20000100800 */
[--C-:B0-----:R-:W-:Y:S02]  /*0dd0*/  IMAD.WIDE.U32 R176, R241, 0x10, R182.reuse ;  /* 0x00000010f1b07825 */ /* 0x101fe400078e00b6 */
[----:B------:R-:W-:Y:S02]  /*0de0*/  LEA.HI.SX32 R186, R0, R186, 0x1e ;  /* 0x000000ba00ba7211 */ /* 0x000fe400078ff2ff */
[----:B------:R-:W0:Y:S01]  /*0df0*/  LDC.64 R246, c[0x0][0x2c8] ;  /* 0x0000b200fff67b82 */ /* 0x000e220000000a00 */
[C---:B------:R-:W-:Y:S01]  /*0e00*/  IADD3 R242, R3.reuse, 0x400, RZ ;  /* 0x0000040003f27810 */ /* 0x040fe20007ffe0ff */
[----:B------:R-:W-:Y:S01]  /*0e10*/  IMAD.WIDE.U32 R8, R3, 0x10, R182 ;  /* 0x0000001003087825 */ /* 0x000fe200078e00b6 */
[----:B------:R1:W3:Y:S01]  /*0e20*/  LDG.E.128 R208, desc[UR4][R176.64] ;  /* 0x00000004b0d07981 */ /* 0x0002e2000c1e1d00 */
[----:B------:R-:W-:-:S02]  /*0e30*/  IADD3 R0, R186, 0x100, RZ ;  /* 0x00000100ba007810 */ /* 0x000fc40007ffe0ff */
[----:B------:R-:W-:Y:S01]  /*0e40*/  MOV R2, UR16 ;  /* 0x0000001000027c02 */ /* 0x000fe20008000f00 */
[--C-:B------:R-:W-:Y:S01]  /*0e50*/  IMAD.WIDE.U32 R192, R238, 0x10, R182.reuse ;  /* 0x00000010eec07825 */ /* 0x100fe200078e00b6 */
[----:B------:R-:W-:Y:S01]  /*0e60*/  IADD3 R7, R3, 0x600, RZ ;  /* 0x0000060003077810 */ /* 0x000fe20007ffe0ff */
[----:B------:R-:W3:Y:S01]  /*0e70*/  LDG.E.128 R8, desc[UR4][R8.64] ;  /* 0x0000000408087981 */ /* 0x000ee2000c1e1d00 */
[----:B--2---:R-:W2:Y:S01]  /*0e80*/  LDC.U8 R44, c[0x0][0x2a0] ;  /* 0x0000a800ff2c7b82 */ /* 0x004ea20000000000 */
[----:B-1----:R-:W-:Y:S01]  /*0e90*/  IMAD.WIDE.U32 R176, R6, 0x10, R182 ;  /* 0x0000001006b07825 */ /* 0x002fe200078e00b6 */
[----:B------:R-:W-:Y:S01]  /*0ea0*/  ISETP.NE.U32.AND P0, PT, R2, RZ, PT ;  /* 0x000000ff0200720c */ /* 0x000fe20003f05070 */
[----:B------:R-:W3:Y:S02]  /*0eb0*/  LDG.E.128 R192, desc[UR4][R192.64] ;  /* 0x00000004c0c07981 */ /* 0x000ee4000c1e1d00 */
[----:B----4-:R-:W-:Y:S02]  /*0ec0*/  IMAD.WIDE R244, R5, 0x4, R244 ;  /* 0x0000000405f47825 */ /* 0x010fe400078e02f4 */
[----:B------:R1:W4:Y:S04]  /*0ed0*/  LDG.E.128 R216, desc[UR4][R176.64] ;  /* 0x00000004b0d87981 */ /* 0x000328000c1e1d00 */
[----:B------:R-:W3:Y:S01]  /*0ee0*/  LDG.E R244, desc[UR4][R244.64] ;  /* 0x00000004f4f47981 */ /* 0x000ee2000c1e1900 */
[----:B-1----:R-:W-:-:S04]  /*0ef0*/  IMAD.WIDE.U32 R176, R186, 0x10, R190 ;  /* 0x00000010bab07825 */ /* 0x002fc800078e00be */
[--C-:B------:R-:W-:Y:S01]  /*0f00*/  IMAD.WIDE.U32 R178, R242, 0x10, R182.reuse ;  /* 0x00000010f2b27825 */ /* 0x100fe200078e00b6 */
[----:B------:R1:W4:Y:S03]  /*0f10*/  LDG.E.128 R220, desc[UR4][R176.64] ;  /* 0x00000004b0dc7981 */ /* 0x000326000c1e1d00 */
[--C-:B------:R-:W-:Y:S01]  /*0f20*/  IMAD.WIDE.U32 R196, R239, 0x10, R182.reuse ;  /* 0x00000010efc47825 */ /* 0x100fe200078e00b6 */
[----:B------:R0:W4:Y:S03]  /*0f30*/  LDG.E.128 R204, desc[UR4][R178.64] ;  /* 0x00000004b2cc7981 */ /* 0x000126000c1e1d00 */
[----:B------:R-:W-:Y:S01]  /*0f40*/  IMAD.WIDE.U32 R200, R240, 0x10, R182 ;  /* 0x00000010f0c87825 */ /* 0x000fe200078e00b6 */
[----:B------:R-:W4:Y:S03]  /*0f50*/  LDL R245, [R1+0xb0] ;  /* 0x0000b00001f57983 */ /* 0x000f260000100800 */
[----:B-1----:R-:W-:Y:S01]  /*0f60*/  IMAD.WIDE.U32 R176, R0, 0x10, R190 ;  /* 0x0000001000b07825 */ /* 0x002fe200078e00be */
[----:B------:R-:W-:Y:S01]  /*0f70*/  IADD3 R0, R186, 0x200, RZ ;  /* 0x00000200ba007810 */ /* 0x000fe20007ffe0ff */
[----:B------:R-:W4:Y:S04]  /*0f80*/  LDG.E.128 R196, desc[UR4][R196.64] ;  /* 0x00000004c4c47981 */ /* 0x000f28000c1e1d00 */
[----:B------:R1:W4:Y:S01]  /*0f90*/  LDG.E.128 R224, desc[UR4][R176.64] ;  /* 0x00000004b0e07981 */ /* 0x000322000c1e1d00 */
[----:B0-----:R-:W-:-:S03]  /*0fa0*/  IMAD.WIDE.U32 R178, R7, 0x10, R182 ;  /* 0x0000001007b27825 */ /* 0x001fc600078e00b6 */
[----:B------:R-:W4:Y:S04]  /*0fb0*/  LDG.E.128 R200, desc[UR4][R200.64] ;  /* 0x00000004c8c87981 */ /* 0x000f28000c1e1d00 */
[----:B------:R-:W4:Y:S01]  /*0fc0*/  LDG.E.128 R212, desc[UR4][R178.64] ;  /* 0x00000004b2d47981 */ /* 0x000f22000c1e1d00 */
[----:B-1----:R-:W-:Y:S01]  /*0fd0*/  IMAD.WIDE.U32 R176, R0, 0x10, R190 ;  /* 0x0000001000b07825 */ /* 0x002fe200078e00be */
[----:B------:R-:W-:-:S04]  /*0fe0*/  IADD3 R0, R186, 0x300, RZ ;  /* 0x00000300ba007810 */ /* 0x000fc80007ffe0ff */
[----:B------:R0:W4:Y:S02]  /*0ff0*/  LDG.E.128 R228, desc[UR4][R176.64] ;  /* 0x00000004b0e47981 */ /* 0x000124000c1e1d00 */
[----:B0-----:R-:W-:Y:S01]  /*1000*/  IMAD.WIDE.U32 R176, R0, 0x10, R190 ;  /* 0x0000001000b07825 */ /* 0x001fe200078e00be */
[----:B------:R-:W-:-:S04]  /*1010*/  IADD3 R0, R186, 0x400, RZ ;  /* 0x00000400ba007810 */ /* 0x000fc80007ffe0ff */
[----:B------:R0:W4:Y:S02]  /*1020*/  LDG.E.128 R232, desc[UR4][R176.64] ;  /* 0x00000004b0e87981 */ /* 0x000124000c1e1d00 */
[----:B0-----:R-:W-:Y:S01]  /*1030*/  IMAD.WIDE.U32 R176, R0, 0x10, R190 ;  /* 0x0000001000b07825 */ /* 0x001fe200078e00be */
[----:B------:R-:W-:-:S04]  /*1040*/  MOV R0, UR17 ;  /* 0x0000001100007c02 */ /* 0x000fc80008000f00 */
[----:B------:R-:W-:Y:S01]  /*1050*/  ISETP.NE.AND.EX P0, PT, R0, RZ, PT, P0 ;  /* 0x000000ff0000720c */ /* 0x000fe20003f05300 */
[----:B------:R-:W4:-:S12]  /*1060*/  LDG.E.128 R176, desc[UR4][R176.64] ;  /* 0x00000004b0b07981 */ /* 0x000f18000c1e1d00 */
[----:B------:R0:W5:Y:S04]  /*1070*/  @P0 LDG.E.128 R28, desc[UR4][R236.64] ;  /* 0x00000004ec1c0981 */ /* 0x000168000c1e1d00 */
[----:B------:R-:W5:Y:S04]  /*1080*/  @P0 LDG.E.128 R40, desc[UR4][R180.64] ;  /* 0x00000004b4280981 */ /* 0x000f68000c1e1d00 */
[----:B------:R-:W5:Y:S01]  /*1090*/  @P0 LDG.E.128 R36, desc[UR4][R184.64] ;  /* 0x00000004b8240981 */ /* 0x000f62000c1e1d00 */
[----:B0-----:R-:W-:-:S03]  /*10a0*/  @P0 IMAD.WIDE.U32 R236, R242, 0x10, R246 ;  /* 0x00000010f2ec0825 */ /* 0x001fc600078e00f6 */
[----:B------:R-:W5:Y:S01]  /*10b0*/  @P0 LDG.E.128 R32, desc[UR4][R188.64] ;  /* 0x00000004bc200981 */ /* 0x000f62000c1e1d00 */
[----:B------:R-:W-:-:S03]  /*10c0*/  @P0 IMAD.WIDE.U32 R242, R7, 0x10, R246 ;  /* 0x0000001007f20825 */ /* 0x000fc600078e00f6 */
[----:B------:R0:W5:Y:S01]  /*10d0*/  @P0 LDG.E.128 R24, desc[UR4][R236.64] ;  /* 0x00000004ec180981 */ /* 0x000162000c1e1d00 */
[----:B------:R-:W-:-:S03]  /*10e0*/  @P0 IMAD.WIDE.U32 R6, R6, 0x10, R246 ;  /* 0x0000001006060825 */ /* 0x000fc600078e00f6 */
[----:B------:R-:W5:Y:S04]  /*10f0*/  @P0 LDG.E.128 R16, desc[UR4][R242.64] ;  /* 0x00000004f2100981 */ /* 0x000f68000c1e1d00 */
[----:B------:R-:W5:Y:S01]  /*1100*/  @P0 LDG.E.128 R12, desc[UR4][R6.64] ;  /* 0x00000004060c0981 */ /* 0x000f62000c1e1d00 */
[----:B0-----:R-:W-:-:S03]  /*1110*/  @P0 IMAD.WIDE.U32 R236, R241, 0x10, R246 ;  /* 0x00000010f1ec0825 */ /* 0x001fc600078e00f6 */
[----:B------:R-:W4:Y:S04]  /*1120*/  LDL R246, [R1+0xac] ;  /* 0x0000ac0001f67983 */ /* 0x000f280000100800 */
[----:B------:R3:W5:Y:S01]  /*1130*/  @P0 LDG.E.128 R20, desc[UR4][R236.64] ;  /* 0x00000004ec140981 */ /* 0x000762000c1e1d00 */
[----:B--2---:R-:W-:-:S03]  /*1140*/  ISETP.NE.AND P0, PT, R44, RZ, PT ;  /* 0x000000ff2c00720c */ /* 0x004fc60003f05270 */
[----:B------:R-:W2:Y:S04]  /*1150*/  LDL R243, [R1+0xb4] ;  /* 0x0000b40001f37983 */ /* 0x000ea80000100800 */
[----:B------:R-:W2:Y:S04]  /*1160*/  LDL R241, [R1+0xa8] ;  /* 0x0000a80001f17983 */ /* 0x000ea80000100800 */
[----:B------:R-:W2:Y:S01]  /*1170*/  LDL R247, [R1+0xa4] ;  /* 0x0000a40001f77983 */ /* 0x000ea20000100800 */
[----:B---3--:R-:W-:-:S05]  /*1180*/  FSEL R236, R244, RZ, !P0 ;  /* 0x000000fff4ec7208 */ /* 0x008fca0004000000 */
[C---:B------:R-:W-:Y:S01]  /*1190*/  FADD.FTZ R8, -R236.reuse, R8 ;  /* 0x00000008ec087221 */ /* 0x040fe20000010100 */
[----:B------:R-:W-:-:S03]  /*11a0*/  FADD.FTZ R7, -R236, R195 ;  /* 0x000000c3ec077221 */ /* 0x000fc60000010100 */
[----:B-----5:R-:W-:Y:S02]  /*11b0*/  FMUL.FTZ R242, R4, R8 ;  /* 0x0000000804f27220 */ /* 0x020fe40000410000 */
[----:B------:R-:W3:Y:S01]  /*11c0*/  LDL R8, [R1+0x98] ;  /* 0x0000980001087983 */ /* 0x000ee20000100800 */
[C---:B----4-:R-:W-:Y:S01]  /*11d0*/  FADD.FTZ R44, -R236.reuse, R218 ;  /* 0x000000daec2c7221 */ /* 0x050fe20000010100 */
[C---:B------:R-:W-:Y:S01]  /*11e0*/  FADD.FTZ R195, -R236.reuse, R198 ;  /* 0x000000c6ecc37221 */ /* 0x040fe20000010100 */
[C---:B------:R-:W-:Y:S01]  /*11f0*/  FADD.FTZ R198, -R236.reuse, R203 ;  /* 0x000000cbecc67221 */ /* 0x040fe20000010100 */
[C---:B------:R-:W-:Y:S01]  /*1200*/  FADD.FTZ R203, -R236.reuse, R206 ;  /* 0x000000ceeccb7221 */ /* 0x040fe20000010100 */
[C---:B------:R-:W-:Y:S01]  /*1210*/  FADD.FTZ R206, -R236.reuse, R211 ;  /* 0x000000d3ecce7221 */ /* 0x040fe20000010100 */
[----:B------:R-:W-:Y:S01]  /*1220*/  FADD.FTZ R211, -R236, R214 ;  /* 0x000000d6ecd37221 */ /* 0x000fe20000010100 */
[----:B------:R-:W-:-:S05]  /*1230*/  FMUL.FTZ R214, R246, R221 ;  /* 0x000000ddf6d67220 */ /* 0x000fca0000410000 */
[----:B------:R-:W-:Y:S04]  /*1240*/  STL [R1+0xc], R214 ;  /* 0x00000cd601007387 */ /* 0x000fe80000100800 */
        /* <DEDUP_REMOVED lines=12> */
[----:B------:R-:W-:Y:S01]  /*1310*/  FADD.FTZ R210, -R236, R215 ;  /* 0x000000d7ecd27221 */ /* 0x000fe20000010100 */
[----:B------:R-:W-:Y:S01]  /*1320*/  FMUL.FTZ R248, R4, R11 ;  /* 0x0000000b04f87220 */ /* 0x000fe20000410000 */
[----:B--2---:R-:W-:Y:S01]  /*1330*/  FMUL.FTZ R10, R243, R223 ;  /* 0x000000dff30a7220 */ /* 0x004fe20000410000 */
        /* <DEDUP_REMOVED lines=14> */
[----:B------:R-:W2:Y:S01]  /*1420*/  LDL R217, [R1+0x90] ;  /* 0x0000900001d97983 */ /* 0x000ea20000100800 */
[----:B------:R-:W-:Y:S01]  /*1430*/  FFMA.FTZ R159, R223, R248, R159 ;  /* 0x000000f8df9f7223 */ /* 0x000fe2000001009f */
[----:B------:R-:W-:-:S02]  /*1440*/  FADD.FTZ R127, R127, R223 ;  /* 0x000000df7f7f7221 */ /* 0x000fc40000010000 */
[----:B------:R-:W2:Y:S01]  /*1450*/  LDL R219, [R1+0x88] ;  /* 0x0000880001db7983 */ /* 0x000ea20000100800 */
[----:B------:R-:W-:-:S03]  /*1460*/  FMUL.FTZ R251, R4, R9 ;  /* 0x0000000904fb7220 */ /* 0x000fc60000410000 */
[----:B------:R-:W2:Y:S01]  /*1470*/  LDL R216, [R1+0x94] ;  /* 0x0000940001d87983 */ /* 0x000ea20000100800 */
[----:B------:R-:W-:-:S03]  /*1480*/  FMUL.FTZ R223, R4, R197 ;  /* 0x000000c504df7220 */ /* 0x000fc60000410000 */
[----:B------:R-:W-:Y:S04]  /*1490*/  STL [R1+0x8], R213 ;  /* 0x000008d501007387 */ /* 0x000fe80000100800 */
[----:B------:R-:W-:Y:S01]  /*14a0*/  STL [R1+0x4], R10 ;  /* 0x0000040a01007387 */ /* 0x000fe20000100800 */
[----:B------:R-:W-:Y:S01]  /*14b0*/  FFMA.FTZ R165, R229, R223, R165 ;  /* 0x000000dfe5a57223 */ /* 0x000fe200000100a5 */
[----:B------:R-:W-:Y:S01]  /*14c0*/  FADD.FTZ R117, R117, R229 ;  /* 0x000000e575757221 */ /* 0x000fe20000010000 */
[----:B------:R-:W-:Y:S01]  /*14d0*/  FFMA.FTZ R157, R221, R251, R157 ;  /* 0x000000fbdd9d7223 */ /* 0x000fe2000001009d */
[----:B------:R-:W-:Y:S01]  /*14e0*/  FADD.FTZ R125, R125, R221 ;  /* 0x000000dd7d7d7221 */ /* 0x000fe20000010000 */
[----:B------:R-:W-:Y:S01]  /*14f0*/  FMUL.FTZ R221, R4, R194 ;  /* 0x000000c204dd7220 */ /* 0x000fe20000410000 */
[----:B---3--:R-:W-:-:S05]  /*1500*/  FMUL.FTZ R11, R8, R224 ;  /* 0x000000e0080b7220 */ /* 0x008fca0000410000 */
[----:B------:R0:W-:Y:S04]  /*1510*/  STL [R1], R11 ;  /* 0x0000000b01007387 */ /* 0x0001e80000100800 */
[----:B------:R-:W3:Y:S04]  /*1520*/  LDL R9, [R1+0x78] ;  /* 0x0000780001097983 */ /* 0x000ee80000100800 */
[----:B------:R-:W3:Y:S04]  /*1530*/  LDL R8, [R1+0x7c] ;  /* 0x00007c0001087983 */ /* 0x000ee80000100800 */
[----:B------:R-:W3:Y:S01]  /*1540*/  LDL R194, [R1+0x6c] ;  /* 0x00006c0001c27983 */ /* 0x000ee20000100800 */
[----:B----4-:R-:W-:-:S03]  /*1550*/  FMUL.FTZ R229, R218, R229 ;  /* 0x000000e5dae57220 */ /* 0x010fc60000410000 */
[----:B------:R-:W4:Y:S01]  /*1560*/  LDL R218, [R1+0x68] ;  /* 0x0000680001da7983 */ /* 0x000f220000100800 */
[C---:B------:R-:W-:Y:S01]  /*1570*/  FMUL.FTZ R244, R4.reuse, R6 ;  /* 0x0000000604f47220 */ /* 0x040fe20000410000 */
[C---:B------:R-:W-:Y:S02]  /*1580*/  FMUL.FTZ R246, R4.reuse, R192 ;  /* 0x000000c004f67220 */ /* 0x040fe40000410000 */
[----:B------:R-:W4:Y:S01]  /*1590*/  LDL R6, [R1+0x84] ;  /* 0x0000840001067983 */ /* 0x000f220000100800 */
[----:B------:R-:W-:Y:S01]  /*15a0*/  FMUL.FTZ R243, R4, R7 ;  /* 0x0000000704f37220 */ /* 0x000fe20000410000 */
[----:B------:R-:W-:Y:S02]  /*15b0*/  FMUL.FTZ R241, R241, R220 ;  /* 0x000000dcf1f17220 */ /* 0x000fe40000410000 */
[----:B------:R-:W4:Y:S01]  /*15c0*/  LDL R7, [R1+0x80] ;  /* 0x0000800001077983 */ /* 0x000f220000100800 */
[----:B------:R-:W-:Y:S01]  /*15d0*/  FFMA.FTZ R160, R224, R246, R160 ;  /* 0x000000f6e0a07223 */ /* 0x000fe200000100a0 */
[----:B------:R-:W-:Y:S01]  /*15e0*/  FADD.FTZ R120, R120, R224 ;  /* 0x000000e078787221 */ /* 0x000fe20000010000 */
[----:B------:R-:W-:Y:S01]  /*15f0*/  FFMA.FTZ R163, R227, R243, R163 ;  /* 0x000000f3e3a37223 */ /* 0x000fe200000100a3 */
[----:B------:R-:W-:Y:S01]  /*1600*/  FADD.FTZ R123, R123, R227 ;  /* 0x000000e37b7b7221 */ /* 0x000fe20000010000 */
[----:B------:R-:W-:Y:S01]  /*1610*/  FMUL.FTZ R247, R247, R227 ;  /* 0x000000e3f7f77220 */ /* 0x000fe20000410000 */
[----:B------:R-:W-:Y:S01]  /*1620*/  FMUL.FTZ R224, R4, R196 ;  /* 0x000000c404e07220 */ /* 0x000fe20000410000 */
[----:B------:R-:W-:Y:S01]  /*1630*/  FFMA.FTZ R167, R231, R221, R167 ;  /* 0x000000dde7a77223 */ /* 0x000fe200000100a7 */
[----:B------:R-:W-:Y:S01]  /*1640*/  FADD.FTZ R119, R119, R231 ;  /* 0x000000e777777221 */ /* 0x000fe20000010000 */
[----:B------:R-:W-:Y:S01]  /*1650*/  MOV R196, R11 ;  /* 0x0000000b00c47202 */ /* 0x000fe20000000f00 */
[----:B0-----:R-:W-:Y:S01]  /*1660*/  FADD.FTZ R11, RZ, R241 ;  /* 0x000000f1ff0b7221 */ /* 0x001fe20000010000 */
[----:B------:R-:W-:Y:S01]  /*1670*/  MOV R197, R10 ;  /* 0x0000000a00c57202 */ /* 0x000fe20000000f00 */
[----:B------:R-:W-:Y:S01]  /*1680*/  FFMA.FTZ R10, R242, R241, RZ ;  /* 0x000000f1f20a7223 */ /* 0x000fe200000100ff */
[----:B------:R-:W-:Y:S01]  /*1690*/  FFMA.FTZ R158, R222, R249, R158 ;  /* 0x000000f9de9e7223 */ /* 0x000fe2000001009e */
[----:B------:R-:W-:Y:S01]  /*16a0*/  FADD.FTZ R126, R126, R222 ;  /* 0x000000de7e7e7221 */ /* 0x000fe20000010000 */
[----:B------:R-:W-:Y:S01]  /*16b0*/  FMUL.FTZ R245, R4, R193 ;  /* 0x000000c104f57220 */ /* 0x000fe20000410000 */
[----:B------:R-:W-:Y:S01]  /*16c0*/  FFMA.FTZ R162, R226, R244, R162 ;  /* 0x000000f4e2a27223 */ /* 0x000fe200000100a2 */
[----:B------:R-:W-:Y:S01]  /*16d0*/  FADD.FTZ R122, R122, R226 ;  /* 0x000000e27a7a7221 */ /* 0x000fe20000010000 */
[----:B------:R-:W-:Y:S01]  /*16e0*/  FMUL.FTZ R250, R250, R226 ;  /* 0x000000e2fafa7220 */ /* 0x000fe20000410000 */
[----:B------:R-:W-:Y:S01]  /*16f0*/  FMUL.FTZ R222, R4, R195 ;  /* 0x000000c304de7220 */ /* 0x000fe20000410000 */
[----:B------:R-:W-:Y:S01]  /*1700*/  MOV R195, R213 ;  /* 0x000000d500c37202 */ /* 0x000fe20000000f00 */
[----:B------:R-:W4:Y:S01]  /*1710*/  LDL R193, [R1+0x70] ;  /* 0x0000700001c17983 */ /* 0x000f220000100800 */
[----:B------:R-:W-:Y:S01]  /*1720*/  FADD.FTZ R121, R121, R225 ;  /* 0x000000e179797221 */ /* 0x000fe20000010000 */
[----:B------:R-:W-:Y:S01]  /*1730*/  FMUL.FTZ R252, R252, R225 ;  /* 0x000000e1fcfc7220 */ /* 0x000fe20000410000 */
[----:B------:R-:W-:Y:S01]  /*1740*/  IADD3 R180, R186, 0x500, RZ ;  /* 0x00000500bab47810 */ /* 0x000fe20007ffe0ff */
[----:B------:R-:W-:Y:S01]  /*1750*/  FADD.FTZ R108, R108, R176 ;  /* 0x000000b06c6c7221 */ /* 0x000fe20000010000 */
[----:B------:R-:W-:Y:S01]  /*1760*/  FADD.FTZ R109, R109, R177 ;  /* 0x000000b16d6d7221 */ /* 0x000fe20000010000 */
[----:B--2---:R-:W-:Y:S01]  /*1770*/  FMUL.FTZ R227, R216, R231 ;  /* 0x000000e7d8e37220 */ /* 0x004fe20000410000 */
[----:B------:R-:W-:Y:S01]  /*1780*/  MOV R231, R214 ;  /* 0x000000d600e77202 */ /* 0x000fe20000000f00 */
[----:B------:R-:W-:Y:S01]  /*1790*/  FFMA.FTZ R161, R225, R245, R161 ;  /* 0x000000f5e1a17223 */ /* 0x000fe200000100a1 */
[----:B------:R-:W2:Y:S03]  /*17a0*/  LDL R192, [R1+0x74] ;  /* 0x0000740001c07983 */ /* 0x000ea60000100800 */
[----:B------:R-:W-:Y:S01]  /*17b0*/  FADD.FTZ R11, R11, R231 ;  /* 0x000000e70b0b7221 */ /* 0x000fe20000010000 */
[----:B------:R-:W-:Y:S01]  /*17c0*/  FFMA.FTZ R10, R251, R231, R10 ;  /* 0x000000e7fb0a7223 */ /* 0x000fe2000001000a */
[----:B------:R-:W-:-:S04]  /*17d0*/  IMAD.WIDE.U32 R180, R180, 0x10, R190 ;  /* 0x00000010b4b47825 */ /* 0x000fc800078e00be */
[----:B---3--:R-:W-:Y:S01]  /*17e0*/  FMUL.FTZ R226, R9, R232 ;  /* 0x000000e809e27220 */ /* 0x008fe20000410000 */
[----:B------:R-:W-:Y:S01]  /*17f0*/  FMUL.FTZ R9, R4, R204 ;  /* 0x000000cc04097220 */ /* 0x000fe20000410000 */
[----:B------:R-:W-:Y:S01]  /*1800*/  FADD.FTZ R11, R11, R195 ;  /* 0x000000c30b0b7221 */ /* 0x000fe20000010000 */
[----:B------:R-:W3:Y:S01]  /*1810*/  LDG.E.128 R180, desc[UR4][R180.64] ;  /* 0x00000004b4b47981 */ /* 0x000ee2000c1e1d00 */
[----:B------:R-:W-:Y:S01]  /*1820*/  FMUL.FTZ R225, R8, R233 ;  /* 0x000000e908e17220 */ /* 0x000fe20000410000 */
[----:B------:R-:W-:Y:S01]  /*1830*/  FMUL.FTZ R8, R4, R205 ;  /* 0x000000cd04087220 */ /* 0x000fe20000410000 */
[----:B------:R-:W-:Y:S01]  /*1840*/  FFMA.FTZ R172, R176, R9, R172 ;  /* 0x00000009b0ac7223 */ /* 0x000fe200000100ac */
[----:B------:R-:W-:Y:S01]  /*1850*/  FADD.FTZ R11, R11, R197 ;  /* 0x000000c50b0b7221 */ /* 0x000fe20000010000 */
[----:B----4-:R-:W-:Y:S01]  /*1860*/  FMUL.FTZ R218, R218, R176 ;  /* 0x000000b0dada7220 */ /* 0x010fe20000410000 */
[----:B------:R-:W-:Y:S01]  /*1870*/  FFMA.FTZ R176, R249, R195, R10 ;  /* 0x000000c3f9b07223 */ /* 0x000fe2000001000a */
[----:B------:R-:W-:Y:S01]  /*1880*/  FFMA.FTZ R173, R177, R8, R173 ;  /* 0x00000008b1ad7223 */ /* 0x000fe200000100ad */
[----:B------:R-:W-:Y:S01]  /*1890*/  FMUL.FTZ R10, R194, R177 ;  /* 0x000000b1c20a7220 */ /* 0x000fe20000410000 */
[----:B------:R-:W-:Y:S01]  /*18a0*/  FMUL.FTZ R214, R4, R199 ;  /* 0x000000c704d67220 */ /* 0x000fe20000410000 */
[----:B------:R-:W-:Y:S01]  /*18b0*/  FFMA.FTZ R177, R248, R197, R176 ;  /* 0x000000c5f8b17223 */ /* 0x000fe200000100b0 */
[----:B------:R-:W-:Y:S01]  /*18c0*/  FADD.FTZ R176, R11, R196 ;  /* 0x000000c40bb07221 */ /* 0x000fe20000010000 */
[----:B------:R-:W4:Y:S02]  /*18d0*/  LDL R199, [R1+0x58] ;  /* 0x0000580001c77983 */ /* 0x000f240000100800 */
[----:B------:R-:W-:-:S02]  /*18e0*/  FFMA.FTZ R177, R246, R196, R177 ;  /* 0x000000c4f6b17223 */ /* 0x000fc400000100b1 */
[----:B------:R-:W2:Y:S01]  /*18f0*/  LDL R196, [R1+0x64] ;  /* 0x0000640001c47983 */ /* 0x000ea20000100800 */
[----:B------:R-:W-:-:S03]  /*1900*/  FMUL.FTZ R213, R4, R198 ;  /* 0x000000c604d57220 */ /* 0x000fc60000410000 */
[----:B------:R-:W4:Y:S04]  /*1910*/  LDL R198, [R1+0x5c] ;  /* 0x00005c0001c67983 */ /* 0x000f280000100800 */
[----:B------:R-:W4:Y:S01]  /*1920*/  LDL R197, [R1+0x60] ;  /* 0x0000600001c57983 */ /* 0x000f220000100800 */
[C---:B------:R-:W-:Y:S02]  /*1930*/  IADD3 R184, R186.reuse, 0x600, RZ ;  /* 0x00000600bab87810 */ /* 0x040fe40007ffe0ff */
[----:B------:R-:W-:Y:S01]  /*1940*/  IADD3 R186, R186, 0x700, RZ ;  /* 0x00000700baba7810 */ /* 0x000fe20007ffe0ff */
[----:B------:R-:W-:Y:S01]  /*1950*/  FMUL.FTZ R216, R4, R201 ;  /* 0x000000c904d87220 */ /* 0x000fe20000410000 */
[----:B------:R-:W-:Y:S01]  /*1960*/  FFMA.FTZ R164, R228, R224, R164 ;  /* 0x000000e0e4a47223 */ /* 0x000fe200000100a4 */
[----:B------:R-:W-:-:S04]  /*1970*/  IMAD.WIDE.U32 R184, R184, 0x10, R190 ;  /* 0x00000010b8b87825 */ /* 0x000fc800078e00be */
[----:B------:R-:W-:Y:S01]  /*1980*/  FADD.FTZ R116, R116, R228 ;  /* 0x000000e474747221 */ /* 0x000fe20000010000 */
[----:B------:R-:W4:Y:S01]  /*1990*/  LDL R201, [R1+0x38] ;  /* 0x0000380001c97983 */ /* 0x000f220000100800 */
[----:B------:R-:W-:-:S04]  /*19a0*/  IMAD.WIDE.U32 R190, R186, 0x10, R190 ;  /* 0x00000010babe7825 */ /* 0x000fc800078e00be */
[----:B------:R-:W-:Y:S01]  /*19b0*/  FMUL.FTZ R228, R219, R228 ;  /* 0x000000e4dbe47220 */ /* 0x000fe20000410000 */
[----:B------:R-:W4:Y:S01]  /*19c0*/  LDG.E.128 R184, desc[UR4][R184.64] ;  /* 0x00000004b8b87981 */ /* 0x000f22000c1e1d00 */
[----:B------:R-:W-:Y:S01]  /*19d0*/  FMUL.FTZ R219, R6, R235 ;  /* 0x000000eb06db7220 */ /* 0x000fe20000410000 */
[----:B------:R-:W-:Y:S01]  /*19e0*/  FMUL.FTZ R6, R4, R202 ;  /* 0x000000ca04067220 */ /* 0x000fe20000410000 */
[----:B------:R-:W-:Y:S01]  /*19f0*/  FFMA.FTZ R156, R220, R242, R156 ;  /* 0x000000f2dc9c7223 */ /* 0x000fe2000001009c */
[----:B------:R-:W4:Y:S01]  /*1a00*/  LDL R202, [R1+0x3c] ;  /* 0x00003c0001ca7983 */ /* 0x000f220000100800 */
[----:B------:R-:W-:Y:S01]  /*1a10*/  FADD.FTZ R124, R124, R220 ;  /* 0x000000dc7c7c7221 */ /* 0x000fe20000010000 */
[----:B------:R-:W-:Y:S01]  /*1a20*/  FMUL.FTZ R220, R7, R234 ;  /* 0x000000ea07dc7220 */ /* 0x000fe20000410000 */
[----:B------:R-:W-:Y:S01]  /*1a30*/  FMUL.FTZ R7, R4, R203 ;  /* 0x000000cb04077220 */ /* 0x000fe20000410000 */
[----:B------:R-:W4:Y:S04]  /*1a40*/  LDL R204, [R1+0x44] ;  /* 0x0000440001cc7983 */ /* 0x000f280000100800 */
[----:B------:R-:W4:Y:S01]  /*1a50*/  LDL R203, [R1+0x40] ;  /* 0x0000400001cb7983 */ /* 0x000f220000100800 */
[----:B------:R-:W-:Y:S01]  /*1a60*/  FFMA.FTZ R166, R230, R222, R166 ;  /* 0x000000dee6a67223 */ /* 0x000fe200000100a6 */
[----:B------:R-:W-:Y:S01]  /*1a70*/  FADD.FTZ R118, R118, R230 ;  /* 0x000000e676767221 */ /* 0x000fe20000010000 */
[----:B------:R-:W-:Y:S01]  /*1a80*/  FFMA.FTZ R174, R178, R7, R174 ;  /* 0x00000007b2ae7223 */ /* 0x000fe200000100ae */
[----:B------:R-:W-:Y:S01]  /*1a90*/  FADD.FTZ R110, R110, R178 ;  /* 0x000000b26e6e7221 */ /* 0x000fe20000010000 */
[----:B------:R-:W-:Y:S01]  /*1aa0*/  FMUL.FTZ R11, R193, R178 ;  /* 0x000000b2c10b7220 */ /* 0x000fe20000410000 */
[----:B------:R-:W-:Y:S01]  /*1ab0*/  FMUL.FTZ R230, R217, R230 ;  /* 0x000000e6d9e67220 */ /* 0x000fe20000410000 */
[----:B------:R-:W-:Y:S01]  /*1ac0*/  FADD.FTZ R176, R176, R252 ;  /* 0x000000fcb0b07221 */ /* 0x000fe20000010000 */
[C---:B------:R-:W-:Y:S01]  /*1ad0*/  FMUL.FTZ R178, R4.reuse, R209 ;  /* 0x000000d104b27220 */ /* 0x040fe20000410000 */
[----:B------:R-:W4:Y:S01]  /*1ae0*/  LDG.E.128 R188, desc[UR4][R190.64] ;  /* 0x00000004bebc7981 */ /* 0x000f22000c1e1d00 */
[----:B------:R-:W-:-:S03]  /*1af0*/  FMUL.FTZ R217, R4, R200 ;  /* 0x000000c804d97220 */ /* 0x000fc60000410000 */
[----:B------:R-:W4:Y:S01]  /*1b00*/  LDL R209, [R1+0x28] ;  /* 0x0000280001d17983 */ /* 0x000f220000100800 */
[----:B------:R-:W-:Y:S01]  /*1b10*/  FADD.FTZ R176, R176, R250 ;  /* 0x000000fab0b07221 */ /* 0x000fe20000010000 */
[----:B------:R-:W-:Y:S01]  /*1b20*/  FFMA.FTZ R168, R232, R217, R168 ;  /* 0x000000d9e8a87223 */ /* 0x000fe200000100a8 */
[----:B------:R-:W-:Y:S01]  /*1b30*/  FADD.FTZ R112, R112, R232 ;  /* 0x000000e870707221 */ /* 0x000fe20000010000 */
[----:B------:R-:W4:Y:S01]  /*1b40*/  LDL R231, [R1+0x30] ;  /* 0x0000300001e77983 */ /* 0x000f220000100800 */
[----:B------:R-:W-:-:S03]  /*1b50*/  FADD.FTZ R193, R176, R247 ;  /* 0x000000f7b0c17221 */ /* 0x000fc60000010000 */
[----:B------:R-:W4:Y:S01]  /*1b60*/  LDL R232, [R1+0x2c] ;  /* 0x00002c0001e87983 */ /* 0x000f220000100800 */
[----:B------:R-:W-:Y:S01]  /*1b70*/  FMUL.FTZ R176, R4, R206 ;  /* 0x000000ce04b07220 */ /* 0x000fe20000410000 */
[----:B------:R-:W-:-:S04]  /*1b80*/  FFMA.FTZ R177, R245, R252, R177 ;  /* 0x000000fcf5b17223 */ /* 0x000fc800000100b1 */
[----:B------:R-:W-:Y:S01]  /*1b90*/  FFMA.FTZ R177, R244, R250, R177 ;  /* 0x000000faf4b17223 */ /* 0x000fe200000100b1 */
[----:B------:R-:W-:-:S03]  /*1ba0*/  FMUL.FTZ R205, R4, R44 ;  /* 0x0000002c04cd7220 */ /* 0x000fc60000410000 */
[----:B------:R-:W-:Y:S01]  /*1bb0*/  FFMA.FTZ R194, R243, R247, R177 ;  /* 0x000000f7f3c27223 */ /* 0x000fe200000100b1 */
[C---:B------:R-:W-:Y:S01]  /*1bc0*/  FMUL.FTZ R177, R4.reuse, R207 ;  /* 0x000000cf04b17220 */ /* 0x040fe20000410000 */
[----:B------:R-:W-:Y:S01]  /*1bd0*/  FMUL.FTZ R207, R4, R45 ;  /* 0x0000002d04cf7220 */ /* 0x000fe20000410000 */
[----:B---3--:R-:W-:Y:S01]  /*1be0*/  FFMA.FTZ R107, R183, R176, R107 ;  /* 0x000000b0b76b7223 */ /* 0x008fe2000001006b */
[----:B------:R-:W-:Y:S01]  /*1bf0*/  FADD.FTZ R103, R103, R183 ;  /* 0x000000b767677221 */ /* 0x000fe20000010000 */
[----:B--2---:R-:W-:Y:S02]  /*1c00*/  FMUL.FTZ R200, R196, R183 ;  /* 0x000000b7c4c87220 */ /* 0x004fe40000410000 */
[----:B------:R-:W2:Y:S04]  /*1c10*/  LDL R183, [R1+0x34] ;  /* 0x0000340001b77983 */ /* 0x000ea80000100800 */
[----:B------:R0:W5:Y:S04]  /*1c20*/  LDL.LU R45, [R1+0xbc] ;  /* 0x0000bc00012d7983 */ /* 0x0001680000300800 */
[----:B------:R0:W5:Y:S01]  /*1c30*/  LDL.LU R44, [R1+0xb8] ;  /* 0x0000b800012c7983 */ /* 0x0001620000300800 */
        /* <DEDUP_REMOVED lines=10> */
[----:B----4-:R-:W-:Y:S01]  /*1ce0*/  FMUL.FTZ R193, R199, R180 ;  /* 0x000000b4c7c17220 */ /* 0x010fe20000410000 */
        /* <DEDUP_REMOVED lines=85> */
[----:B0-----:R-:W-:-:S07]  /*2240*/  FFMA.FTZ R183, R204, R212, R181 ;  /* 0x000000d4ccb77223 */ /* 0x001fce00000100b5 */
.L_x_12952:
[----:B------:R-:W-:Y:S05]  /*2250*/  BSYNC B0 ;  /* 0x0000000000007941 */ /* 0x000fea0003800000 */
.L_x_12950:
        /* <DEDUP_REMOVED lines=27> */
.L_x_13029:
[----:B------:R-:W2:Y:S01]  /*2410*/  LDL.LU R180, [R1+0x10] ;  /* 0x0000100001b47983 */ /* 0x000ea20000300800 */
[----:B------:R-:W3:Y:S01]  /*2420*/  LDC R181, c[0x0][0x218] ;  /* 0x00008600ffb57b82 */ /* 0x000ee20000000800 */
[----:B------:R-:W-:Y:S01]  /*2430*/  HFMA2.MMA R215, -RZ, RZ, 0, 0 ;  /* 0x00000000ffd77435 */ /* 0x000fe200000001ff */
[----:B------:R-:W-:Y:S01]  /*2440*/  LOP3.LUT R187, R190, 0xff, RZ, 0xc0, !PT ;  /* 0x000000ffbebb7812 */ /* 0x000fe200078ec0ff */
[----:B------:R-:W4:Y:S01]  /*2450*/  S2R R188, SR_CgaCtaId ;  /* 0x0000000000bc7919 */ /* 0x000f220000008800 */
[----:B------:R-:W-:Y:S01]  /*2460*/  FADD.FTZ R182, R185, R182 ;  /* 0x000000b6b9b67221 */ /* 0x000fe20000010000 */
[----:B-1----:R-:W-:Y:S01]  /*2470*/  @!P0 LOP3.LUT R185, R189, 0x7, RZ, 0xc0, !PT ;  /* 0x00000007bdb98812 */ /* 0x002fe200078ec0ff */
[----:B0-----:R-:W-:Y:S01]  /*2480*/  FADD.FTZ R183, R183, R186 ;  /* 0x000000bab7b77221 */ /* 0x001fe20000010000 */
[----:B------:R-:W-:Y:S05]  /*2490*/  WARPSYNC.ALL ;  /* 0x0000000000007948 */ /* 0x000fea0003800000 */
[----:B------:R-:W-:Y:S01]  /*24a0*/  @!P0 IADD3 R185, R184, R185, RZ ;  /* 0x000000b9b8b98210 */ /* 0x000fe20007ffe0ff */
[----:B------:R-:W0:Y:S01]  /*24b0*/  LDC.U8 R232, c[0x0][0x2a0] ;  /* 0x0000a800ffe87b82 */ /* 0x000e220000000000 */
[----:B------:R-:W-:Y:S01]  /*24c0*/  @!P6 ISETP.NE.U32.AND P1, PT, R2, RZ, PT ;  /* 0x000000ff0200e20c */ /* 0x000fe20003f25070 */
[----:B------:R-:W-:Y:S03]  /*24d0*/  BSSY B0, `(.L_x_12954) ;  /* 0x0000038000007945 */ /* 0x000fe60003800000 */
[----:B------:R-:W-:-:S02]  /*24e0*/  @!P6 ISETP.NE.AND.EX P1, PT, R0, RZ, PT, P1 ;  /* 0x000000ff0000e20c */ /* 0x000fc40003f25310 */
[----:B------:R-:W-:Y:S02]  /*24f0*/  ISETP.NE.U32.AND P3, PT, RZ, UR12, PT ;  /* 0x0000000cff007c0c */ /* 0x000fe4000bf65070 */
[----:B0-----:R-:W-:Y:S02]  /*2500*/  ISETP.NE.AND P2, PT, R232, RZ, PT ;  /* 0x000000ffe800720c */ /* 0x001fe40003f45270 */
[----:B-----5:R-:W-:Y:S02]  /*2510*/  @!P6 FSEL R232, R40, RZ, P1 ;  /* 0x000000ff28e8e208 */ /* 0x020fe40000800000 */
[----:B--2---:R-:W-:-:S13]  /*2520*/  ISETP.GE.AND P4, PT, R180, 0x1, PT ;  /* 0x00000001b400780c */ /* 0x004fda0003f86270 */
[----:B------:R-:W-:Y:S01]  /*2530*/  @P4 IADD3 R180, R180, -0x1, RZ ;  /* 0xffffffffb4b44810 */ /* 0x000fe20007ffe0ff */
[----:B------:R-:W0:Y:S04]  /*2540*/  @P4 LDC R231, c[0x0][0x29c] ;  /* 0x0000a700ffe74b82 */ /* 0x000e280000000800 */
[----:B---3--:R-:W-:-:S05]  /*2550*/  @P4 IMAD R180, R180, R181, RZ ;  /* 0x000000b5b4b44224 */ /* 0x008fca00078e02ff */
[----:B------:R-:W-:-:S04]  /*2560*/  @P4 SHF.R.S32.HI R181, RZ, 0x1f, R180 ;  /* 0x0000001fffb54819 */ /* 0x000fc800000114b4 */
[----:B------:R-:W-:-:S04]  /*2570*/  @P4 LEA.HI R181, R181, R180, RZ, 0x2 ;  /* 0x000000b4b5b54211 */ /* 0x000fc800078f10ff */
[----:B------:R-:W-:Y:S02]  /*2580*/  @P4 LEA.HI.SX32 R215, R181, R187, 0x1e ;  /* 0x000000bbb5d74211 */ /* 0x000fe400078ff2ff */
[----:B------:R-:W-:Y:S01]  /*2590*/  MOV R187, 0x400 ;  /* 0x0000040000bb7802 */ /* 0x000fe20000000f00 */
[----:B------:R-:W1:Y:S03]  /*25a0*/  @P4 LDC.64 R180, c[0x0][0x220] ;  /* 0x00008800ffb44b82 */ /* 0x000e660000000a00 */
[----:B----4-:R-:W-:-:S04]  /*25b0*/  LEA R187, R188, R187, 0x18 ;  /* 0x000000bbbcbb7211 */ /* 0x010fc800078ec0ff */
[----:B------:R-:W-:-:S05]  /*25c0*/  @!P0 LEA R185, R185, R187, 0x3 ;  /* 0x000000bbb9b98211 */ /* 0x000fca00078e18ff */
[----:B------:R-:W-:Y:S01]  /*25d0*/  @!P0 STS.64 [R185+0x8000], R182 ;  /* 0x008000b6b9008388 */ /* 0x000fe20000000a00 */
[----:B------:R-:W-:Y:S01]  /*25e0*/  LEA R188, R184, R187, 0x3 ;  /* 0x000000bbb8bc7211 */ /* 0x000fe200078e18ff */
[----:B------:R-:W-:Y:S01]  /*25f0*/  BAR.SYNC.DEFER_BLOCKING 0x0 ;  /* 0x0000000000007b1d */ /* 0x000fe20000010000 */
[----:B-1----:R-:W-:-:S05]  /*2600*/  @P4 IMAD.WIDE.U32 R180, R215, 0x10, R180 ;  /* 0x00000010d7b44825 */ /* 0x002fca00078e00b4 */
[----:B------:R-:W1:Y:S04]  /*2610*/  LDS.128 R184, [R188+0x8000] ;  /* 0x00800000bcb87984 */ /* 0x000e680000000c00 */
[----:B------:R2:W5:Y:S01]  /*2620*/  @P4 LDG.E.128 R80, desc[UR4][R180.64] ;  /* 0x00000004b4504981 */ /* 0x000562000c1e1d00 */
[----:B------:R-:W-:-:S04]  /*2630*/  ISETP.NE.U32.AND P0, PT, RZ, UR12, PT ;  /* 0x0000000cff007c0c */ /* 0x000fc8000bf05070 */
[----:B------:R-:W-:Y:S01]  /*2640*/  ISETP.NE.AND.EX P0, PT, RZ, UR13, PT, P0 ;  /* 0x0000000dff007c0c */ /* 0x000fe2000bf05300 */
[----:B--2---:R-:W2:Y:S01]  /*2650*/  LDS.128 R180, [R188+0x8010] ;  /* 0x00801000bcb47984 */ /* 0x004ea20000000c00 */
[----:B-1----:R-:W-:Y:S01]  /*2660*/  FADD.FTZ R184, RZ, R184 ;  /* 0x000000b8ffb87221 */ /* 0x002fe20000010000 */
[----:B------:R-:W-:-:S03]  /*2670*/  FADD.FTZ R185, RZ, R185 ;  /* 0x000000b9ffb97221 */ /* 0x000fc60000010000 */
[----:B------:R-:W-:Y:S01]  /*2680*/  FADD.FTZ R189, R186, R184 ;  /* 0x000000b8babd7221 */ /* 0x000fe20000010000 */
[----:B------:R-:W-:Y:S02]  /*2690*/  FADD.FTZ R190, R187, R185 ;  /* 0x000000b9bbbe7221 */ /* 0x000fe40000010000 */
[----:B------:R-:W1:Y:S01]  /*26a0*/  LDS.128 R184, [R188+0x8020] ;  /* 0x00802000bcb87984 */ /* 0x000e620000000c00 */
[----:B--2---:R-:W-:Y:S01]  /*26b0*/  FADD.FTZ R180, R189, R180 ;  /* 0x000000b4bdb47221 */ /* 0x004fe20000010000 */
[----:B------:R-:W-:Y:S02]  /*26c0*/  FADD.FTZ R181, R190, R181 ;  /* 0x000000b5beb57221 */ /* 0x000fe40000010000 */
[----:B------:R-:W2:Y:S01]  /*26d0*/  LDS.128 R188, [R188+0x8030] ;  /* 0x00803000bcbc7984 */ /* 0x000ea20000000c00 */
        /* <DEDUP_REMOVED lines=10> */
[----:B------:R-:W1:Y:S02]  /*2780*/  @P4 LDC R190, c[0x0][0x29c] ;  /* 0x0000a700ffbe4b82 */ /* 0x000e640000000800 */
[----:B------:R-:W-:Y:S01]  /*2790*/  FMUL.FTZ R182, R182, UR10 ;  /* 0x0000000ab6b67c20 */ /* 0x000fe20008410000 */
[----:B------:R-:W-:-:S04]  /*27a0*/  FMUL.FTZ R185, R183, UR10 ;  /* 0x0000000ab7b97c20 */ /* 0x000fc80008410000 */
[----:B------:R-:W-:Y:S01]  /*27b0*/  FSEL R184, R182, RZ, !P2 ;  /* 0x000000ffb6b87208 */ /* 0x000fe20005000000 */
[----:B------:R-:W2:Y:S01]  /*27c0*/  @P0 LDC.64 R180, c[0x0][0x308] ;  /* 0x0000c200ffb40b82 */ /* 0x000ea20000000a00 */
[----:B------:R-:W-:Y:S01]  /*27d0*/  @!P6 ISETP.NE.U32.AND P2, PT, R2, RZ, PT ;  /* 0x000000ff0200e20c */ /* 0x000fe20003f45070 */
[----:B0-----:R-:W-:-:S12]  /*27e0*/  @!P6 BRA `(.L_x_12955) ;  /* 0x000000000018e947 */ /* 0x001fd80003800000 */
[----:B------:R-:W-:Y:S01]  /*27f0*/  ISETP.NE.U32.AND P1, PT, R2, RZ, PT ;  /* 0x000000ff0200720c */ /* 0x000fe20003f25070 */
[----:B------:R-:W-:-:S03]  /*2800*/  FFMA.FTZ R182, R242, R185, R184 ;  /* 0x000000b9f2b67223 */ /* 0x000fc600000100b8 */
[----:B------:R-:W-:Y:S01]  /*2810*/  ISETP.NE.AND.EX P1, PT, R0, RZ, PT, P1 ;  /* 0x000000ff0000720c */ /* 0x000fe20003f25310 */
[----:B------:R-:W-:-:S04]  /*2820*/  FADD.FTZ R182, R241, -R182 ;  /* 0x800000b6f1b67221 */ /* 0x000fc80000010000 */
[----:B------:R-:W-:-:S08]  /*2830*/  FMUL.FTZ R232, R4, R182 ;  /* 0x000000b604e87220 */ /* 0x000fd00000410000 */
[----:B------:R-:W-:-:S07]  /*2840*/  @P1 FADD.FTZ R232, R40, R232 ;  /* 0x000000e828e81221 */ /* 0x000fce0000010000 */
.L_x_12955:
[----:B------:R-:W-:Y:S05]  /*2850*/  BSYNC B0 ;  /* 0x0000000000007941 */ /* 0x000fea0003800000 */
.L_x_12954:
[----:B------:R-:W-:Y:S01]  /*2860*/  @!P6 ISETP.NE.AND.EX P2, PT, R0, RZ, PT, P2 ;  /* 0x000000ff0000e20c */ /* 0x000fe20003f45320 */
[----:B------:R-:W-:Y:S01]  /*2870*/  BSSY B0, `(.L_x_12956) ;  /* 0x000000b000007945 */ /* 0x000fe20003800000 */
[----:B------:R-:W-:Y:S02]  /*2880*/  @!P6 ISETP.NE.U32.AND P1, PT, R2, RZ, PT ;  /* 0x000000ff0200e20c */ /* 0x000fe40003f25070 */
[----:B------:R-:W-:Y:S01]  /*2890*/  @!P6 FSEL R191, R41, RZ, P2 ;  /* 0x000000ff29bfe208 */ /* 0x000fe20001000000 */
[----:B------:R-:W-:Y:S10]  /*28a0*/  @!P6 BRA `(.L_x_12957) ;  /* 0x00000000001ce947 */ /* 0x000ff40003800000 */
[----:B------:R-:W3:Y:S01]  /*28b0*/  LDL R183, [R1+0xc] ;  /* 0x00000c0001b77983 */ /* 0x000ee20000100800 */
[----:B------:R-:W-:Y:S01]  /*28c0*/  ISETP.NE.U32.AND P2, PT, R2, RZ, PT ;  /* 0x000000ff0200720c */ /* 0x000fe20003f45070 */
[----:B------:R-:W-:-:S03]  /*28d0*/  FFMA.FTZ R182, R251, R185, R184 ;  /* 0x000000b9fbb67223 */ /* 0x000fc600000100b8 */
[----:B------:R-:W-:Y:S01]  /*28e0*/  ISETP.NE.AND.EX P2, PT, R0, RZ, PT, P2 ;  /* 0x000000ff0000720c */ /* 0x000fe20003f45320 */
[----:B---3--:R-:W-:-:S04]  /*28f0*/  FADD.FTZ R182, R183, -R182 ;  /* 0x800000b6b7b67221 */ /* 0x008fc80000010000 */
[----:B------:R-:W-:-:S08]  /*2900*/  FMUL.FTZ R191, R4, R182 ;  /* 0x000000b604bf7220 */ /* 0x000fd00000410000 */
[----:B------:R-:W-:-:S07]  /*2910*/  @P2 FADD.FTZ R191, R41, R191 ;  /* 0x000000bf29bf2221 */ /* 0x000fce0000010000 */
.L_x_12957:
[----:B------:R-:W-:Y:S05]  /*2920*/  BSYNC B0 ;  /* 0x0000000000007941 */ /* 0x000fea0003800000 */
.L_x_12956:
[----:B------:R-:W-:Y:S01]  /*2930*/  @!P6 ISETP.NE.U32.AND P2, PT, R2, RZ, PT ;  /* 0x000000ff0200e20c */ /* 0x000fe20003f45070 */
[----:B------:R-:W-:Y:S01]  /*2940*/  BSSY B0, `(.L_x_12958) ;  /* 0x000000e000007945 */ /* 0x000fe20003800000 */
[----:B------:R-:W-:Y:S01]  /*2950*/  ISETP.NE.AND.EX P3, PT, RZ, UR13, PT, P3 ;  /* 0x0000000dff007c0c */ /* 0x000fe2000bf65330 */
[----:B--2---:R-:W-:Y:S01]  /*2960*/  @P0 IMAD.WIDE.U32 R186, R3, 0x10, R180 ;  /* 0x0000001003ba0825 */ /* 0x004fe200078e00b4 */
[C---:B------:R-:W-:Y:S02]  /*2970*/  @!P6 ISETP.NE.AND.EX P2, PT, R0.reuse, RZ, PT, P2 ;  /* 0x000000ff0000e20c */ /* 0x040fe40003f45320 */
[----:B------:R-:W-:Y:S02]  /*2980*/  @!P6 ISETP.NE.AND.EX P1, PT, R0, RZ, PT, P1 ;  /* 0x000000ff0000e20c */ /* 0x000fe40003f25310 */
[----:B------:R-:W-:Y:S01]  /*2990*/  @!P6 FSEL R189, R42, RZ, P2 ;  /* 0x000000ff2abde208 */ /* 0x000fe20001000000 */
[----:B------:R-:W-:Y:S10]  /*29a0*/  @!P6 BRA `(.L_x_12959) ;  /* 0x00000000001ce947 */ /* 0x000ff40003800000 */
[----:B------:R-:W2:Y:S01]  /*29b0*/  LDL R182, [R1+0x8] ;  /* 0x0000080001b67983 */ /* 0x000ea20000100800 */
[----:B------:R-:W-:Y:S01]  /*29c0*/  ISETP.NE.U32.AND P2, PT, R2, RZ, PT ;  /* 0x000000ff0200720c */ /* 0x000fe20003f45070 */
[----:B------:R-:W-:-:S03]  /*29d0*/  FFMA.FTZ R180, R249, R185, R184 ;  /* 0x000000b9f9b47223 */ /* 0x000fc600000100b8 */
[----:B------:R-:W-:Y:S01]  /*29e0*/  ISETP.NE.AND.EX P2, PT, R0, RZ, PT, P2 ;  /* 0x000000ff0000720c */ /* 0x000fe20003f45320 */
[----:B--2---:R-:W-:-:S04]  /*29f0*/  FADD.FTZ R180, R182, -R180 ;  /* 0x800000b4b6b47221 */ /* 0x004fc80000010000 */
[----:B------:R-:W-:-:S08]  /*2a00*/  FMUL.FTZ R189, R4, R180 ;  /* 0x000000b404bd7220 */ /* 0x000fd00000410000 */
[----:B------:R-:W-:-:S07]  /*2a10*/  @P2 FADD.FTZ R189, R42, R189 ;  /* 0x000000bd2abd2221 */ /* 0x000fce0000010000 */
.L_x_12959:
[----:B------:R-:W-:Y:S05]  /*2a20*/  BSYNC B0 ;  /* 0x0000000000007941 */ /* 0x000fea0003800000 */
.L_x_12958:
[----:B------:R-:W-:Y:S01]  /*2a30*/  BSSY B0, `(.L_x_12960) ;  /* 0x000000a000007945 */ /* 0x000fe20003800000 */
[----:B------:R-:W-:-:S03]  /*2a40*/  @!P6 FSEL R188, R43, RZ, P1 ;  /* 0x000000ff2bbce208 */ /* 0x000fc60000800000 */
[----:B------:R-:W-:Y:S05]  /*2a50*/  @!P6 BRA `(.L_x_12961) ;  /* 0x00000000001ce947 */ /* 0x000fea0003800000 */
[----:B------:R-:W2:Y:S01]  /*2a60*/  LDL R181, [R1+0x4] ;  /* 0x0000040001b57983 */ /* 0x000ea20000100800 */
[----:B------:R-:W-:Y:S01]  /*2a70*/  ISETP.NE.U32.AND P1, PT, R2, RZ, PT ;  /* 0x000000ff0200720c */ /* 0x000fe20003f25070 */
[----:B------:R-:W-:-:S03]  /*2a80*/  FFMA.FTZ R180, R248, R185, R184 ;  /* 0x000000b9f8b47223 */ /* 0x000fc600000100b8 */
[----:B------:R-:W-:Y:S01]  /*2a90*/  ISETP.NE.AND.EX P1, PT, R0, RZ, PT, P1 ;  /* 0x000000ff0000720c */ /* 0x000fe20003f25310 */
[----:B--2---:R-:W-:-:S04]  /*2aa0*/  FADD.FTZ R180, R181, -R180 ;  /* 0x800000b4b5b47221 */ /* 0x004fc80000010000 */
[----:B------:R-:W-:-:S08]  /*2ab0*/  FMUL.FTZ R188, R4, R180 ;  /* 0x000000b404bc7220 */ /* 0x000fd00000410000 */
[----:B------:R-:W-:-:S07]  /*2ac0*/  @P1 FADD.FTZ R188, R43, R188 ;  /* 0x000000bc2bbc1221 */ /* 0x000fce0000010000 */
.L_x_12961:
[----:B------:R-:W-:Y:S05]  /*2ad0*/  BSYNC B0 ;  /* 0x0000000000007941 */ /* 0x000fea0003800000 */
.L_x_12960:
[----:B------:R-:W2:Y:S04]  /*2ae0*/  LDL R236, [R1+0x48] ;  /* 0x0000480001ec7983 */ /* 0x000ea80000100800 */
[----:B------:R-:W3:Y:S04]  /*2af0*/  LDL R235, [R1+0x4c] ;  /* 0x00004c0001eb7983 */ /* 0x000ee80000100800 */
[----:B------:R-:W4:Y:S04]  /*2b00*/  LDL R234, [R1+0x50] ;  /* 0x0000500001ea7983 */ /* 0x000f280000100800 */
[----:B------:R-:W4:Y:S01]  /*2b10*/  LDL R233, [R1+0x54] ;  /* 0x0000540001e97983 */ /* 0x000f220000100800 */
[C---:B------:R-:W-:Y:S01]  /*2b20*/  SEL R180, R232.reuse, R76, P3 ;  /* 0x0000004ce8b47207 */ /* 0x040fe20001800000 */
[----:B-1----:R-:W-:Y:S01]  /*2b30*/  @P4 FMUL.FTZ R190, R232, R190 ;  /* 0x000000bee8be4220 */ /* 0x002fe20000410000 */
[C---:B------:R-:W-:Y:S01]  /*2b40*/  SEL R181, R191.reuse, R77, P3 ;  /* 0x0000004dbfb57207 */ /* 0x040fe20001800000 */
[----:B------:R-:W-:Y:S01]  /*2b50*/  @P4 FMUL.FTZ R191, R191, R231 ;  /* 0x000000e7bfbf4220 */ /* 0x000fe20000410000 */
[----:B------:R-:W-:Y:S01]  /*2b60*/  SEL R182, R189, R78, P3 ;  /* 0x0000004ebdb67207 */ /* 0x000fe20001800000 */
[----:B-----5:R-:W-:Y:S01]  /*2b70*/  @P4 FFMA.FTZ R44, R80, R190, R44 ;  /* 0x000000be502c4223 */ /* 0x020fe2000001002c */
[----:B------:R-:W-:Y:S01]  /*2b80*/  SEL R183, R188, R79, P3 ;  /* 0x0000004fbcb77207 */ /* 0x000fe20001800000 */
[----:B------:R-:W-:Y:S01]  /*2b90*/  @P4 FFMA.FTZ R45, R81, R191, R45 ;  /* 0x000000bf512d4223 */ /* 0x000fe2000001002d */
[----:B------:R-:W0:Y:S03]  /*2ba0*/  @P4 LDC R231, c[0x0][0x29c] ;  /* 0x0000a700ffe74b82 */ /* 0x000e260000000800 */
[----:B------:R1:W-:Y:S05]  /*2bb0*/  @P0 STG.E.128 desc[UR4][R186.64], R180 ;  /* 0x000000b4ba000986 */ /* 0x0003ea000c101d04 */
[----:B-1----:R-:W1:Y:S08]  /*2bc0*/  @P4 LDC R180, c[0x0][0x29c] ;  /* 0x0000a700ffb44b82 */ /* 0x002e700000000800 */
[----:B------:R-:W0:Y:S08]  /*2bd0*/  @P4 LDC R187, c[0x0][0x29c] ;  /* 0x0000a700ffbb4b82 */ /* 0x000e300000000800 */
[----:B------:R-:W0:Y:S01]  /*2be0*/  @P4 LDC.64 R182, c[0x0][0x2f8] ;  /* 0x0000be00ffb64b82 */ /* 0x000e220000000a00 */
[----:B-1----:R-:W-:-:S07]  /*2bf0*/  @P4 FMUL.FTZ R186, R189, R180 ;  /* 0x000000b4bdba4220 */ /* 0x002fce0000410000 */
[----:B------:R-:W1:Y:S01]  /*2c00*/  @P4 LDC.64 R180, c[0x0][0x220] ;  /* 0x00008800ffb44b82 */ /* 0x000e620000000a00 */
[----:B------:R-:W-:Y:S01]  /*2c10*/  @P4 FFMA.FTZ R46, R82, R186, R46 ;  /* 0x000000ba522e4223 */ /* 0x000fe2000001002e */
[----:B0-----:R-:W-:Y:S01]  /*2c20*/  @P4 FMUL.FTZ R187, R188, R187 ;  /* 0x000000bbbcbb4220 */ /* 0x001fe20000410000 */
[----:B------:R-:W-:-:S03]  /*2c30*/  IADD3 R188, R215, 0x100, RZ ;  /* 0x00000100d7bc7810 */ /* 0x000fc60007ffe0ff */
[----:B------:R-:W-:Y:S01]  /*2c40*/  @P4 FFMA.FTZ R47, R83, R187, R47 ;  /* 0x000000bb532f4223 */ /* 0x000fe2000001002f */
[----:B------:R-:W-:-:S04]  /*2c50*/  @P4 IMAD.WIDE.U32 R182, R215, 0x10, R182 ;  /* 0x00000010d7b64825 */ /* 0x000fc800078e00b6 */
[----:B-1----:R-:W-:Y:S01]  /*2c60*/  @P4 IMAD.WIDE.U32 R180, R188, 0x10, R180 ;  /* 0x00000010bcb44825 */ /* 0x002fe200078e00b4 */
[----:B------:R-:W-:Y:S01]  /*2c70*/  @!P6 ISETP.NE.U32.AND P1, PT, R2, RZ, PT ;  /* 0x000000ff0200e20c */ /* 0x000fe20003f25070 */
[----:B------:R-:W-:Y:S03]  /*2c80*/  BSSY B0, `(.L_x_12962) ;  /* 0x0000015000007945 */ /* 0x000fe60003800000 */
[----:B------:R-:W-:Y:S02]  /*2c90*/  @!P6 ISETP.NE.AND.EX P1, PT, R0, RZ, PT, P1 ;  /* 0x000000ff0000e20c */ /* 0x000fe40003f25310 */
[----:B------:R-:W-:Y:S01]  /*2ca0*/  @!P6 ISETP.NE.U32.AND P2, PT, R2, RZ, PT ;  /* 0x000000ff0200e20c */ /* 0x000fe20003f45070 */
[----:B--2---:R-:W-:Y:S01]  /*2cb0*/  @P4 FMUL.FTZ R152, R236, R190 ;  /* 0x000000beec984220 */ /* 0x004fe20000410000 */
[----:B---3--:R-:W-:Y:S01]  /*2cc0*/  @P4 FMUL.FTZ R153, R235, R191 ;  /* 0x000000bfeb994220 */ /* 0x008fe20000410000 */
[----:B----4-:R-:W-:Y:S01]  /*2cd0*/  @P4 FMUL.FTZ R154, R234, R186 ;  /* 0x000000baea9a4220 */ /* 0x010fe20000410000 */
[----:B------:R-:W-:-:S02]  /*2ce0*/  @P4 FMUL.FTZ R155, R233, R187 ;  /* 0x000000bbe99b4220 */ /* 0x000fc40000410000 */
[----:B------:R-:W0:Y:S03]  /*2cf0*/  @P0 LDC.64 R186, c[0x0][0x308] ;  /* 0x0000c200ffba0b82 */ /* 0x000e260000000a00 */
[----:B------:R1:W-:Y:S04]  /*2d00*/  @P4 STG.E.128 desc[UR4][R182.64], R152 ;  /* 0x00000098b6004986 */ /* 0x0003e8000c101d04 */
[----:B------:R2:W5:Y:S02]  /*2d10*/  @P4 LDG.E.128 R80, desc[UR4][R180.64] ;  /* 0x00000004b4504981 */ /* 0x000564000c1e1d00 */
[----:B--2---:R-:W2:Y:S01]  /*2d20*/  @P4 LDC R181, c[0x0][0x29c] ;  /* 0x0000a700ffb54b82 */ /* 0x004ea20000000800 */
[----:B------:R-:W-:-:S07]  /*2d30*/  @!P6 FSEL R180, R36, RZ, P1 ;  /* 0x000000ff24b4e208 */ /* 0x000fce0000800000 */
[----:B-1----:R-:W1:Y:S01]  /*2d40*/  @P4 LDC R183, c[0x0][0x29c] ;  /* 0x0000a700ffb74b82 */ /* 0x002e620000000800 */
[----:B------:R-:W-:Y:S05]  /*2d50*/  @!P6 BRA `(.L_x_12963) ;  /* 0x00000000001ce947 */ /* 0x000fea0003800000 */
[----:B------:R-:W3:Y:S01]  /*2d60*/  LDL R233, [R1] ;  /* 0x0000000001e97983 */ /* 0x000ee20000100800 */
[----:B------:R-:W-:Y:S01]  /*2d70*/  ISETP.NE.U32.AND P1, PT, R2, RZ, PT ;  /* 0x000000ff0200720c */ /* 0x000fe20003f25070 */
[----:B------:R-:W-:-:S03]  /*2d80*/  FFMA.FTZ R180, R246, R185, R184 ;  /* 0x000000b9f6b47223 */ /* 0x000fc600000100b8 */
[----:B------:R-:W-:Y:S01]  /*2d90*/  ISETP.NE.AND.EX P1, PT, R0, RZ, PT, P1 ;  /* 0x000000ff0000720c */ /* 0x000fe20003f25310 */
[----:B---3--:R-:W-:-:S04]  /*2da0*/  FADD.FTZ R180, R233, -R180 ;  /* 0x800000b4e9b47221 */ /* 0x008fc80000010000 */
[----:B------:R-:W-:-:S08]  /*2db0*/  FMUL.FTZ R180, R4, R180 ;  /* 0x000000b404b47220 */ /* 0x000fd00000410000 */
[----:B------:R-:W-:-:S07]  /*2dc0*/  @P1 FADD.FTZ R180, R36, R180 ;  /* 0x000000b424b41221 */ /* 0x000fce0000010000 */
.L_x_12963:
[----:B------:R-:W-:Y:S05]  /*2dd0*/  BSYNC B0 ;  /* 0x0000000000007941 */ /* 0x000fea0003800000 */
.L_x_12962:
[----:B------:R-:W-:Y:S01]  /*2de0*/  @!P6 ISETP.NE.AND.EX P2, PT, R0, RZ, PT, P2 ;  /* 0x000000ff0000e20c */ /* 0x000fe20003f45320 */
[----:B------:R-:W-:Y:S01]  /*2df0*/  BSSY B0, `(.L_x_12964) ;  /* 0x000000b000007945 */ /* 0x000fe20003800000 */
[----:B------:R-:W-:Y:S01]  /*2e00*/  @!P6 ISETP.NE.U32.AND P1, PT, R2, RZ, PT ;  /* 0x000000ff0200e20c */ /* 0x000fe20003f25070 */
[----:B0-----:R-:W-:Y:S01]  /*2e10*/  @P0 IMAD.WIDE.U32 R186, R238, 0x10, R186 ;  /* 0x00000010eeba0825 */ /* 0x001fe200078e00ba */
        /* <DEDUP_REMOVED lines=8> */
.L_x_12965:
[----:B------:R-:W-:Y:S05]  /*2ea0*/  BSYNC B0 ;  /* 0x0000000000007941 */ /* 0x000fea0003800000 */
.L_x_12964:
[----:B------:R-:W-:Y:S01]  /*2eb0*/  @!P6 ISETP.NE.U32.AND P2, PT, R2, RZ, PT ;  /* 0x000000ff0200e20c */ /* 0x000fe20003f45070 */
[----:B------:R-:W-:Y:S01]  /*2ec0*/  BSSY B0, `(.L_x_12966) ;  /* 0x000000f000007945 */ /* 0x000fe20003800000 */
[----:B-1----:R-:W-:Y:S01]  /*2ed0*/  @P4 FMUL.FTZ R189, R180, R183 ;  /* 0x000000b7b4bd4220 */ /* 0x002fe20000410000 */
[----:B--2---:R-:W-:Y:S01]  /*2ee0*/  @P4 FMUL.FTZ R190, R182, R181 ;  /* 0x000000b5b6be4220 */ /* 0x004fe20000410000 */
[C---:B------:R-:W-:Y:S02]  /*2ef0*/  @!P6 ISETP.NE.AND.EX P2, PT, R0.reuse, RZ, PT, P2 ;  /* 0x000000ff0000e20c */ /* 0x040fe40003f45320 */
[----:B------:R-:W-:Y:S02]  /*2f00*/  @!P6 ISETP.NE.AND.EX P1, PT, R0, RZ, PT, P1 ;  /* 0x000000ff0000e20c */ /* 0x000fe40003f25310 */
[----:B------:R-:W-:Y:S02]  /*2f10*/  SEL R180, R180, R76, P3 ;  /* 0x0000004cb4b47207 */ /* 0x000fe40001800000 */
[----:B------:R-:W-:-:S02]  /*2f20*/  SEL R181, R182, R77, P3 ;  /* 0x0000004db6b57207 */ /* 0x000fc40001800000 */
        /* <DEDUP_REMOVED lines=8> */
.L_x_12967:
[----:B------:R-:W-:Y:S05]  /*2fb0*/  BSYNC B0 ;  /* 0x0000000000007941 */ /* 0x000fea0003800000 */
.L_x_12966:
        /* <DEDUP_REMOVED lines=9> */
.L_x_12969:
[----:B------:R-:W-:Y:S05]  /*3050*/  BSYNC B0 ;  /* 0x0000000000007941 */ /* 0x000fea0003800000 */
.L_x_12968:
[----:B------:R-:W2:Y:S04]  /*3060*/  LDL R236, [R1+0x18] ;  /* 0x0000180001ec7983 */ /* 0x000ea80000100800 */
[----:B------:R-:W3:Y:S04]  /*3070*/  LDL R235, [R1+0x1c] ;  /* 0x00001c0001eb7983 */ /* 0x000ee80000100800 */
[----:B------:R-:W4:Y:S04]  /*3080*/  LDL R234, [R1+0x20] ;  /* 0x0000200001ea7983 */ /* 0x000f280000100800 */
[----:B------:R-:W4:Y:S01]  /*3090*/  LDL R233, [R1+0x24] ;  /* 0x0000240001e97983 */ /* 0x000f220000100800 */
[----:B------:R-:W-:Y:S01]  /*30a0*/  SEL R182, R232, R78, P3 ;  /* 0x0000004ee8b67207 */ /* 0x000fe20001800000 */
[----:B-----5:R-:W-:Y:S01]  /*30b0*/  @P4 FFMA.FTZ R48, R80, R189, R48 ;  /* 0x000000bd50304223 */ /* 0x020fe20000010030 */
[----:B------:R-:W-:Y:S01]  /*30c0*/  SEL R183, R191, R79, P3 ;  /* 0x0000004fbfb77207 */ /* 0x000fe20001800000 */
[----:B------:R-:W-:-:S04]  /*30d0*/  @P4 FFMA.FTZ R49, R81, R190, R49 ;  /* 0x000000be51314223 */ /* 0x000fc80000010031 */
[----:B------:R0:W-:Y:S02]  /*30e0*/  @P0 STG.E.128 desc[UR4][R186.64], R180 ;  /* 0x000000b4ba000986 */ /* 0x0001e4000c101d04 */
[----:B0-----:R-:W0:Y:S01]  /*30f0*/  @P4 LDC.64 R182, c[0x0][0x2f8] ;  /* 0x0000be00ffb64b82 */ /* 0x001e220000000a00 */
[----:B------:R-:W-:-:S04]  /*3100*/  @P4 FMUL.FTZ R186, R232, R231 ;  /* 0x000000e7e8ba4220 */ /* 0x000fc80000410000 */
[----:B------:R-:W-:-:S03]  /*3110*/  @P4 FFMA.FTZ R50, R82, R186, R50 ;  /* 0x000000ba52324223 */ /* 0x000fc60000010032 */
[----:B------:R-:W1:Y:S08]  /*3120*/  @P4 LDC R187, c[0x0][0x29c] ;  /* 0x0000a700ffbb4b82 */ /* 0x000e700000000800 */
[----:B------:R-:W1:Y:S01]  /*3130*/  @P4 LDC.64 R180, c[0x0][0x220] ;  /* 0x00008800ffb44b82 */ /* 0x000e620000000a00 */
[----:B0-----:R-:W-:Y:S01]  /*3140*/  @P4 IMAD.WIDE.U32 R182, R188, 0x10, R182 ;  /* 0x00000010bcb64825 */ /* 0x001fe200078e00b6 */
[----:B------:R-:W-:-:S06]  /*3150*/  IADD3 R188, R215, 0x200, RZ ;  /* 0x00000200d7bc7810 */ /* 0x000fcc0007ffe0ff */
[----:B------:R-:W0:Y:S01]  /*3160*/  @P4 LDC R232, c[0x0][0x29c] ;  /* 0x0000a700ffe84b82 */ /* 0x000e220000000800 */
[----:B-1----:R-:W-:-:S07]  /*3170*/  @P4 FMUL.FTZ R187, R191, R187 ;  /* 0x000000bbbfbb4220 */ /* 0x002fce0000410000 */
[----:B------:R-:W1:Y:S01]  /*3180*/  @P4 LDC R191, c[0x0][0x29c] ;  /* 0x0000a700ffbf4b82 */ /* 0x000e620000000800 */
[----:B------:R-:W-:Y:S01]  /*3190*/  @P4 FFMA.FTZ R51, R83, R187, R51 ;  /* 0x000000bb53334223 */ /* 0x000fe20000010033 */
[----:B------:R-:W-:Y:S01]  /*31a0*/  @P4 IMAD.WIDE.U32 R180, R188, 0x10, R180 ;  /* 0x00000010bcb44825 */ /* 0x000fe200078e00b4 */
[----:B------:R-:W-:Y:S01]  /*31b0*/  @!P6 ISETP.NE.U32.AND P1, PT, R2, RZ, PT ;  /* 0x000000ff0200e20c */ /* 0x000fe20003f25070 */
[----:B------:R-:W-:Y:S03]  /*31c0*/  BSSY B0, `(.L_x_12970) ;  /* 0x0000012000007945 */ /* 0x000fe60003800000 */
[----:B------:R-:W-:Y:S02]  /*31d0*/  @!P6 ISETP.NE.AND.EX P1, PT, R0, RZ, PT, P1 ;  /* 0x000000ff0000e20c */ /* 0x000fe40003f25310 */
[----:B------:R-:W-:Y:S01]  /*31e0*/  @!P6 ISETP.NE.U32.AND P2, PT, R2, RZ, PT ;  /* 0x000000ff0200e20c */ /* 0x000fe20003f45070 */
[----:B--2---:R-:W-:Y:S01]  /*31f0*/  @P4 FMUL.FTZ R152, R236, R189 ;  /* 0x000000bdec984220 */ /* 0x004fe20000410000 */
[----:B---3--:R-:W-:Y:S01]  /*3200*/  @P4 FMUL.FTZ R153, R235, R190 ;  /* 0x000000beeb994220 */ /* 0x008fe20000410000 */
[----:B----4-:R-:W-:Y:S01]  /*3210*/  @P4 FMUL.FTZ R154, R234, R186 ;  /* 0x000000baea9a4220 */ /* 0x010fe20000410000 */
[----:B------:R-:W-:-:S05]  /*3220*/  @P4 FMUL.FTZ R155, R233, R187 ;  /* 0x000000bbe99b4220 */ /* 0x000fca0000410000 */
[----:B------:R2:W-:Y:S04]  /*3230*/  @P4 STG.E.128 desc[UR4][R182.64], R152 ;  /* 0x00000098b6004986 */ /* 0x0005e8000c101d04 */
[----:B------:R3:W5:Y:S01]  /*3240*/  @P4 LDG.E.128 R80, desc[UR4][R180.64] ;  /* 0x00000004b4504981 */ /* 0x000762000c1e1d00 */
[----:B------:R-:W-:Y:S01]  /*3250*/  @!P6 FSEL R233, R32, RZ, P1 ;  /* 0x000000ff20e9e208 */ /* 0x000fe20000800000 */
[----:B---3--:R-:W3:Y:S01]  /*3260*/  @P0 LDC.64 R180, c[0x0][0x308] ;  /* 0x0000c200ffb40b82 */ /* 0x008ee20000000a00 */
[----:B01----:R-:W-:Y:S05]  /*3270*/  @!P6 BRA `(.L_x_12971) ;  /* 0x000000000018e947 */ /* 0x003fea0003800000 */
[----:B------:R-:W-:Y:S01]  /*3280*/  ISETP.NE.U32.AND P1, PT, R2, RZ, PT ;  /* 0x000000ff0200720c */ /* 0x000fe20003f25070 */
[----:B--2---:R-:W-:-:S03]  /*3290*/  FFMA.FTZ R182, R224, R185, R184 ;  /* 0x000000b9e0b67223 */ /* 0x004fc600000100b8 */
[----:B------:R-:W-:Y:S01]  /*32a0*/  ISETP.NE.AND.EX P1, PT, R0, RZ, PT, P1 ;  /* 0x000000ff0000720c */ /* 0x000fe20003f25310 */
[----:B------:R-:W-:-:S04]  /*32b0*/  FADD.FTZ R182, R228, -R182 ;  /* 0x800000b6e4b67221 */ /* 0x000fc80000010000 */
[----:B------:R-:W-:-:S08]  /*32c0*/  FMUL.FTZ R233, R4, R182 ;  /* 0x000000b604e97220 */ /* 0x000fd00000410000 */
[----:B------:R-:W-:-:S07]  /*32d0*/  @P1 FADD.FTZ R233, R32, R233 ;  /* 0x000000e920e91221 */ /* 0x000fce0000010000 */
.L_x_12971:
[----:B------:R-:W-:Y:S05]  /*32e0*/  BSYNC B0 ;  /* 0x0000000000007941 */ /* 0x000fea0003800000 */
.L_x_12970:
        /* <DEDUP_REMOVED lines=11> */
.L_x_12973:
[----:B------:R-:W-:Y:S05]  /*33a0*/  BSYNC B0 ;  /* 0x0000000000007941 */ /* 0x000fea0003800000 */
.L_x_12972:
[----:B------:R-:W-:Y:S01]  /*33b0*/  @!P6 ISETP.NE.U32.AND P2, PT, R2, RZ, PT ;  /* 0x000000ff0200e20c */ /* 0x000fe20003f45070 */
[----:B------:R-:W-:Y:S01]  /*33c0*/  BSSY B0, `(.L_x_12974) ;  /* 0x000000c000007945 */ /* 0x000fe20003800000 */
[C---:B------:R-:W-:Y:S01]  /*33d0*/  @!P6 ISETP.NE.AND.EX P1, PT, R0.reuse, RZ, PT, P1 ;  /* 0x000000ff0000e20c */ /* 0x040fe20003f25310 */
        /* <DEDUP_REMOVED lines=10> */
.L_x_12975:
[----:B------:R-:W-:Y:S05]  /*3480*/  BSYNC B0 ;  /* 0x0000000000007941 */ /* 0x000fea0003800000 */
.L_x_12974:
        /* <DEDUP_REMOVED lines=9> */
.L_x_12977:
[----:B------:R-:W-:Y:S05]  /*3520*/  BSYNC B0 ;  /* 0x0000000000007941 */ /* 0x000fea0003800000 */
.L_x_12976:
[----:B------:R-:W-:Y:S01]  /*3530*/  SEL R180, R233, R76, P3 ;  /* 0x0000004ce9b47207 */ /* 0x000fe20001800000 */
[C---:B------:R-:W-:Y:S01]  /*3540*/  @P4 FMUL.FTZ R191, R231.reuse, R191 ;  /* 0x000000bfe7bf4220 */ /* 0x040fe20000410000 */
[----:B------:R-:W-:Y:S02]  /*3550*/  SEL R181, R231, R77, P3 ;  /* 0x0000004de7b57207 */ /* 0x000fe40001800000 */
[----:B--2---:R-:W-:Y:S01]  /*3560*/  SEL R182, R190, R78, P3 ;  /* 0x0000004ebeb67207 */ /* 0x004fe20001800000 */
[----:B------:R-:W0:Y:S01]  /*3570*/  @P4 LDC R231, c[0x0][0x29c] ;  /* 0x0000a700ffe74b82 */ /* 0x000e220000000800 */
[----:B------:R-:W-:Y:S01]  /*3580*/  SEL R183, R189, R79, P3 ;  /* 0x0000004fbdb77207 */ /* 0x000fe20001800000 */
[-C--:B------:R-:W-:Y:S01]  /*3590*/  @P4 FMUL.FTZ R153, R129, R191.reuse ;  /* 0x000000bf81994220 */ /* 0x080fe20000410000 */
[----:B-----5:R-:W-:-:S03]  /*35a0*/  @P4 FFMA.FTZ R53, R81, R191, R53 ;  /* 0x000000bf51354223 */ /* 0x020fc60000010035 */
[----:B------:R1:W-:Y:S02]  /*35b0*/  @P0 STG.E.128 desc[UR4][R186.64], R180 ;  /* 0x000000b4ba000986 */ /* 0x0003e4000c101d04 */
[----:B-1----:R-:W1:Y:S01]  /*35c0*/  @P4 LDC R180, c[0x0][0x29c] ;  /* 0x0000a700ffb44b82 */ /* 0x002e620000000800 */
[----:B------:R-:W-:Y:S01]  /*35d0*/  @P4 FMUL.FTZ R186, R233, R232 ;  /* 0x000000e8e9ba4220 */ /* 0x000fe20000410000 */
[----:B0-----:R-:W-:-:S03]  /*35e0*/  @P4 FMUL.FTZ R189, R189, R231 ;  /* 0x000000e7bdbd4220 */ /* 0x001fc60000410000 */
[-C--:B------:R-:W-:Y:S01]  /*35f0*/  @P4 FMUL.FTZ R152, R128, R186.reuse ;  /* 0x000000ba80984220 */ /* 0x080fe20000410000 */
[-C--:B------:R-:W-:Y:S01]  /*3600*/  @P4 FMUL.FTZ R155, R131, R189.reuse ;  /* 0x000000bd839b4220 */ /* 0x080fe20000410000 */
[----:B------:R-:W-:Y:S01]  /*3610*/  @P4 FFMA.FTZ R52, R80, R186, R52 ;  /* 0x000000ba50344223 */ /* 0x000fe20000010034 */
[----:B------:R-:W0:Y:S01]  /*3620*/  @P4 LDC.64 R182, c[0x0][0x2f8] ;  /* 0x0000be00ffb64b82 */ /* 0x000e220000000a00 */
[----:B------:R-:W-:-:S07]  /*3630*/  @P4 FFMA.FTZ R55, R83, R189, R55 ;  /* 0x000000bd53374223 */ /* 0x000fce0000010037 */
[----:B------:R-:W2:Y:S01]  /*3640*/  @P4 LDC R231, c[0x0][0x29c] ;  /* 0x0000a700ffe74b82 */ /* 0x000ea20000000800 */
[----:B-1----:R-:W-:-:S07]  /*3650*/  @P4 FMUL.FTZ R187, R190, R180 ;  /* 0x000000b4bebb4220 */ /* 0x002fce0000410000 */
[----:B------:R-:W1:Y:S01]  /*3660*/  @P4 LDC.64 R180, c[0x0][0x220] ;  /* 0x00008800ffb44b82 */ /* 0x000e620000000a00 */
[-C--:B------:R-:W-:Y:S01]  /*3670*/  @P4 FMUL.FTZ R154, R130, R187.reuse ;  /* 0x000000bb829a4220 */ /* 0x080fe20000410000 */
[----:B------:R-:W-:Y:S01]  /*3680*/  @P4 FFMA.FTZ R54, R82, R187, R54 ;  /* 0x000000bb52364223 */ /* 0x000fe20000010036 */
[----:B0-----:R-:W-:Y:S01]  /*3690*/  @P4 IMAD.WIDE.U32 R182, R188, 0x10, R182 ;  /* 0x00000010bcb64825 */ /* 0x001fe200078e00b6 */
[----:B------:R-:W-:-:S04]  /*36a0*/  IADD3 R188, R215, 0x300, RZ ;  /* 0x00000300d7bc7810 */ /* 0x000fc80007ffe0ff */
        /* <DEDUP_REMOVED lines=8> */
[----:B-1----:R-:W1:Y:S01]  /*3730*/  @P0 LDC.64 R180, c[0x0][0x308] ;  /* 0x0000c200ffb40b82 */ /* 0x002e620000000a00 */
[----:B0-2---:R-:W-:Y:S07]  /*3740*/  @!P6 BRA `(.L_x_12979) ;  /* 0x000000000018e947 */ /* 0x005fee0003800000 */
[----:B------:R-:W-:Y:S01]  /*3750*/  ISETP.NE.U32.AND P1, PT, R2, RZ, PT ;  /* 0x000000ff0200720c */ /* 0x000fe20003f25070 */
[----:B------:R-:W-:-:S03]  /*3760*/  FFMA.FTZ R182, R217, R185, R184 ;  /* 0x000000b9d9b67223 */ /* 0x000fc600000100b8 */
[----:B------:R-:W-:Y:S01]  /*3770*/  ISETP.NE.AND.EX P1, PT, R0, RZ, PT, P1 ;  /* 0x000000ff0000720c */ /* 0x000fe20003f25310 */
[----:B------:R-:W-:-:S04]  /*3780*/  FADD.FTZ R182, R226, -R182 ;  /* 0x800000b6e2b67221 */ /* 0x000fc80000010000 */
[----:B------:R-:W-:-:S08]  /*3790*/  FMUL.FTZ R232, R4, R182 ;  /* 0x000000b604e87220 */ /* 0x000fd00000410000 */
[----:B------:R-:W-:-:S07]  /*37a0*/  @P1 FADD.FTZ R232, R28, R232 ;  /* 0x000000e81ce81221 */ /* 0x000fce0000010000 */
.L_x_12979:
[----:B------:R-:W-:Y:S05]  /*37b0*/  BSYNC B0 ;  /* 0x0000000000007941 */ /* 0x000fea0003800000 */
.L_x_12978:
        /* <DEDUP_REMOVED lines=11> */
.L_x_12981:
[----:B------:R-:W-:Y:S05]  /*3870*/  BSYNC B0 ;  /* 0x0000000000007941 */ /* 0x000fea0003800000 */
.L_x_12980:
[----:B------:R-:W-:Y:S01]  /*3880*/  @!P6 ISETP.NE.U32.AND P2, PT, R2, RZ, PT ;  /* 0x000000ff0200e20c */ /* 0x000fe20003f45070 */
[----:B------:R-:W-:Y:S01]  /*3890*/  BSSY B0, `(.L_x_12982) ;  /* 0x000000c000007945 */ /* 0x000fe20003800000 */
[----:B------:R-:W-:Y:S01]  /*38a0*/  @!P6 ISETP.NE.AND.EX P1, PT, R0, RZ, PT, P1 ;  /* 0x000000ff0000e20c */ /* 0x000fe20003f25310 */
[----:B-1----:R-:W-:Y:S01]  /*38b0*/  @P0 IMAD.WIDE.U32 R186, R240, 0x10, R180 ;  /* 0x00000010f0ba0825 */ /* 0x002fe200078e00b4 */
        /* <DEDUP_REMOVED lines=9> */
.L_x_12983:
[----:B------:R-:W-:Y:S05]  /*3950*/  BSYNC B0 ;  /* 0x0000000000007941 */ /* 0x000fea0003800000 */
.L_x_12982:
        /* <DEDUP_REMOVED lines=9> */
.L_x_12985:
[----:B------:R-:W-:Y:S05]  /*39f0*/  BSYNC B0 ;  /* 0x0000000000007941 */ /* 0x000fea0003800000 */
.L_x_12984:
[----:B------:R-:W-:Y:S02]  /*3a00*/  SEL R180, R232, R76, P3 ;  /* 0x0000004ce8b47207 */ /* 0x000fe40001800000 */
[----:B------:R-:W-:Y:S02]  /*3a10*/  SEL R181, R190, R77, P3 ;  /* 0x0000004dbeb57207 */ /* 0x000fe40001800000 */
[----:B------:R-:W-:Y:S02]  /*3a20*/  SEL R182, R191, R78, P3 ;  /* 0x0000004ebfb67207 */ /* 0x000fe40001800000 */
[----:B------:R-:W-:-:S05]  /*3a30*/  SEL R183, R189, R79, P3 ;  /* 0x0000004fbdb77207 */ /* 0x000fca0001800000 */
[----:B------:R0:W-:Y:S02]  /*3a40*/  @P0 STG.E.128 desc[UR4][R186.64], R180 ;  /* 0x000000b4ba000986 */ /* 0x0001e4000c101d04 */
[----:B0-----:R-:W0:Y:S01]  /*3a50*/  @P4 LDC R181, c[0x0][0x29c] ;  /* 0x0000a700ffb54b82 */ /* 0x001e220000000800 */
[----:B------:R-:W-:-:S04]  /*3a60*/  @P4 FMUL.FTZ R187, R232, R231 ;  /* 0x000000e7e8bb4220 */ /* 0x000fc80000410000 */
[-C--:B------:R-:W-:Y:S01]  /*3a70*/  @P4 FMUL.FTZ R152, R132, R187.reuse ;  /* 0x000000bb84984220 */ /* 0x080fe20000410000 */
[----:B-----5:R-:W-:Y:S02]  /*3a80*/  @P4 FFMA.FTZ R56, R80, R187, R56 ;  /* 0x000000bb50384223 */ /* 0x020fe40000010038 */
[----:B------:R-:W1:Y:S08]  /*3a90*/  @P4 LDC R180, c[0x0][0x29c] ;  /* 0x0000a700ffb44b82 */ /* 0x000e700000000800 */
[----:B------:R-:W2:Y:S08]  /*3aa0*/  @P4 LDC.64 R182, c[0x0][0x2f8] ;  /* 0x0000be00ffb64b82 */ /* 0x000eb00000000a00 */
[----:B------:R-:W3:Y:S01]  /*3ab0*/  @P4 LDC R231, c[0x0][0x29c] ;  /* 0x0000a700ffe74b82 */ /* 0x000ee20000000800 */
[----:B0-----:R-:W-:-:S04]  /*3ac0*/  @P4 FMUL.FTZ R190, R190, R181 ;  /* 0x000000b5bebe4220 */ /* 0x001fc80000410000 */
[-C--:B------:R-:W-:Y:S01]  /*3ad0*/  @P4 FMUL.FTZ R153, R133, R190.reuse ;  /* 0x000000be85994220 */ /* 0x080fe20000410000 */
[----:B------:R-:W-:Y:S01]  /*3ae0*/  @P4 FFMA.FTZ R57, R81, R190, R57 ;  /* 0x000000be51394223 */ /* 0x000fe20000010039 */
[----:B-1----:R-:W-:Y:S02]  /*3af0*/  @P4 FMUL.FTZ R186, R191, R180 ;  /* 0x000000b4bfba4220 */ /* 0x002fe40000410000 */
[----:B------:R-:W0:Y:S02]  /*3b00*/  @P4 LDC.64 R180, c[0x0][0x220] ;  /* 0x00008800ffb44b82 */ /* 0x000e240000000a00 */
[-C--:B------:R-:W-:Y:S01]  /*3b10*/  @P4 FMUL.FTZ R154, R134, R186.reuse ;  /* 0x000000ba869a4220 */ /* 0x080fe20000410000 */
[----:B------:R-:W-:Y:S01]  /*3b20*/  @P4 FFMA.FTZ R58, R82, R186, R58 ;  /* 0x000000ba523a4223 */ /* 0x000fe2000001003a */
[----:B--2---:R-:W-:Y:S01]  /*3b30*/  @P4 IMAD.WIDE.U32 R182, R188, 0x10, R182 ;  /* 0x00000010bcb64825 */ /* 0x004fe200078e00b6 */
[----:B------:R-:W-:-:S03]  /*3b40*/  IADD3 R188, R215, 0x400, RZ ;  /* 0x00000400d7bc7810 */ /* 0x000fc60007ffe0ff */
[----:B------:R-:W1:Y:S01]  /*3b50*/  @P4 LDC R191, c[0x0][0x29c] ;  /* 0x0000a700ffbf4b82 */ /* 0x000e620000000800 */
[----:B---3--:R-:W-:-:S04]  /*3b60*/  @P4 FMUL.FTZ R189, R189, R231 ;  /* 0x000000e7bdbd4220 */ /* 0x008fc80000410000 */
        /* <DEDUP_REMOVED lines=10> */
[----:B0-----:R-:W0:Y:S01]  /*3c10*/  @P0 LDC.64 R180, c[0x0][0x308] ;  /* 0x0000c200ffb40b82 */ /* 0x001e220000000a00 */
[----:B-12---:R-:W-:Y:S07]  /*3c20*/  @!P6 BRA `(.L_x_12987) ;  /* 0x000000000018e947 */ /* 0x006fee0003800000 */
[----:B------:R-:W-:Y:S01]  /*3c30*/  ISETP.NE.U32.AND P1, PT, R2, RZ, PT ;  /* 0x000000ff0200720c */ /* 0x000fe20003f25070 */
[----:B------:R-:W-:-:S03]  /*3c40*/  FFMA.FTZ R182, R9, R185, R184 ;  /* 0x000000b909b67223 */ /* 0x000fc600000100b8 */
[----:B------:R-:W-:Y:S01]  /*3c50*/  ISETP.NE.AND.EX P1, PT, R0, RZ, PT, P1 ;  /* 0x000000ff0000720c */ /* 0x000fe20003f25310 */
[----:B------:R-:W-:-:S04]  /*3c60*/  FADD.FTZ R182, R218, -R182 ;  /* 0x800000b6dab67221 */ /* 0x000fc80000010000 */
[----:B------:R-:W-:-:S08]  /*3c70*/  FMUL.FTZ R232, R4, R182 ;  /* 0x000000b604e87220 */ /* 0x000fd00000410000 */
[----:B------:R-:W-:-:S07]  /*3c80*/  @P1 FADD.FTZ R232, R24, R232 ;  /* 0x000000e818e81221 */ /* 0x000fce0000010000 */
.L_x_12987:
[----:B------:R-:W-:Y:S05]  /*3c90*/  BSYNC B0 ;  /* 0x0000000000007941 */ /* 0x000fea0003800000 */
.L_x_12986:
        /* <DEDUP_REMOVED lines=11> */
.L_x_12989:
[----:B------:R-:W-:Y:S05]  /*3d50*/  BSYNC B0 ;  /* 0x0000000000007941 */ /* 0x000fea0003800000 */
.L_x_12988:
[----:B------:R-:W-:Y:S01]  /*3d60*/  @!P6 ISETP.NE.U32.AND P2, PT, R2, RZ, PT ;  /* 0x000000ff0200e20c */ /* 0x000fe20003f45070 */
[----:B------:R-:W-:Y:S01]  /*3d70*/  BSSY B0, `(.L_x_12990) ;  /* 0x000000d000007945 */ /* 0x000fe20003800000 */
[----:B------:R-:W-:Y:S02]  /*3d80*/  @P0 IADD3 R182, R3, 0x400, RZ ;  /* 0x0000040003b60810 */ /* 0x000fe40007ffe0ff */
[C---:B------:R-:W-:Y:S02]  /*3d90*/  @!P6 ISETP.NE.AND.EX P2, PT, R0.reuse, RZ, PT, P2 ;  /* 0x000000ff0000e20c */ /* 0x040fe40003f45320 */
[----:B------:R-:W-:Y:S01]  /*3da0*/  @!P6 ISETP.NE.AND.EX P1, PT, R0, RZ, PT, P1 ;  /* 0x000000ff0000e20c */ /* 0x000fe20003f25310 */
        /* <DEDUP_REMOVED lines=9> */
.L_x_12991:
[----:B------:R-:W-:Y:S05]  /*3e40*/  BSYNC B0 ;  /* 0x0000000000007941 */ /* 0x000fea0003800000 */
.L_x_12990:
        /* <DEDUP_REMOVED lines=9> */
.L_x_12993:
[----:B------:R-:W-:Y:S05]  /*3ee0*/  BSYNC B0 ;  /* 0x0000000000007941 */ /* 0x000fea0003800000 */
.L_x_12992:
        /* <DEDUP_REMOVED lines=22> */
[----:B----4-:R-:W-:-:S04]  /*4050*/  @P4 FMUL.FTZ R187, R189, R187 ;  /* 0x000000bbbdbb4220 */ /* 0x010fc80000410000 */
        /* <DEDUP_REMOVED lines=18> */
.L_x_12995:
[----:B------:R-:W-:Y:S05]  /*4180*/  BSYNC B0 ;  /* 0x0000000000007941 */ /* 0x000fea0003800000 */
.L_x_12994:
        /* <DEDUP_REMOVED lines=11> */
.L_x_12997:
[----:B------:R-:W-:Y:S05]  /*4240*/  BSYNC B0 ;  /* 0x0000000000007941 */ /* 0x000fea0003800000 */
.L_x_12996:
[----:B------:R-:W-:Y:S01]  /*4250*/  @!P6 ISETP.NE.U32.AND P2, PT, R2, RZ, PT ;  /* 0x000000ff0200e20c */ /* 0x000fe20003f45070 */
[----:B------:R-:W-:Y:S01]  /*4260*/  BSSY B0, `(.L_x_12998) ;  /* 0x000000d000007945 */ /* 0x000fe20003800000 */
[----:B------:R-:W-:Y:S02]  /*4270*/  @P0 IADD3 R182, R3, 0x500, RZ ;  /* 0x0000050003b60810 */ /* 0x000fe40007ffe0ff */
[C---:B------:R-:W-:Y:S02]  /*4280*/  @!P6 ISETP.NE.AND.EX P2, PT, R0.reuse, RZ, PT, P2 ;  /* 0x000000ff0000e20c */ /* 0x040fe40003f45320 */
[----:B------:R-:W-:Y:S01]  /*4290*/  @!P6 ISETP.NE.AND.EX P1, PT, R0, RZ, PT, P1 ;  /* 0x000000ff0000e20c */ /* 0x000fe20003f25310 */
[----:B-1----:R-:W-:Y:S01]  /*42a0*/  @P0 IMAD.WIDE.U32 R186, R182, 0x10, R180 ;  /* 0x00000010b6ba0825 */ /* 0x002fe200078e00b4 */
        /* <DEDUP_REMOVED lines=8> */
.L_x_12999:
[----:B------:R-:W-:Y:S05]  /*4330*/  BSYNC B0 ;  /* 0x0000000000007941 */ /* 0x000fea0003800000 */
.L_x_12998:
        /* <DEDUP_REMOVED lines=9> */
.L_x_13001:
[----:B------:R-:W-:Y:S05]  /*43d0*/  BSYNC B0 ;  /* 0x0000000000007941 */ /* 0x000fea0003800000 */
.L_x_13000:
[C---:B------:R-:W-:Y:S01]  /*43e0*/  SEL R180, R232.reuse, R76, P3 ;  /* 0x0000004ce8b47207 */ /* 0x040fe20001800000 */
[----:B------:R-:W-:Y:S01]  /*43f0*/  @P4 FMUL.FTZ R191, R232, R191 ;  /* 0x000000bfe8bf4220 */ /* 0x000fe20000410000 */
[----:B------:R-:W-:Y:S02]  /*4400*/  SEL R181, R231, R77, P3 ;  /* 0x0000004de7b57207 */ /* 0x000fe40001800000 */
[----:B------:R-:W-:Y:S01]  /*4410*/  SEL R182, R190, R78, P3 ;  /* 0x0000004ebeb67207 */ /* 0x000fe20001800000 */
[----:B------:R-:W-:Y:S01]  /*4420*/  @P4 FMUL.FTZ R152, R140, R191 ;  /* 0x000000bf8c984220 */ /* 0x000fe20000410000 */
[----:B------:R-:W-:Y:S01]  /*4430*/  SEL R183, R189, R79, P3 ;  /* 0x0000004fbdb77207 */ /* 0x000fe20001800000 */
[----:B-----5:R-:W-:-:S04]  /*4440*/  @P4 FFMA.FTZ R64, R80, R191, R64 ;  /* 0x000000bf50404223 */ /* 0x020fc80000010040 */
[----:B------:R0:W-:Y:S02]  /*4450*/  @P0 STG.E.128 desc[UR4][R186.64], R180 ;  /* 0x000000b4ba000986 */ /* 0x0001e4000c101d04 */
[----:B0-----:R-:W0:Y:S08]  /*4460*/  @P4 LDC R181, c[0x0][0x29c] ;  /* 0x0000a700ffb54b82 */ /* 0x001e300000000800 */
[----:B------:R-:W1:Y:S08]  /*4470*/  @P4 LDC R180, c[0x0][0x29c] ;  /* 0x0000a700ffb44b82 */ /* 0x000e700000000800 */
[----:B------:R-:W2:Y:S08]  /*4480*/  @P4 LDC.64 R182, c[0x0][0x2f8] ;  /* 0x0000be00ffb64b82 */ /* 0x000eb00000000a00 */
[----:B------:R-:W3:Y:S01]  /*4490*/  @P4 LDC R187, c[0x0][0x29c] ;  /* 0x0000a700ffbb4b82 */ /* 0x000ee20000000800 */
[----:B0-----:R-:W-:-:S04]  /*44a0*/  @P4 FMUL.FTZ R231, R231, R181 ;  /* 0x000000b5e7e74220 */ /* 0x001fc80000410000 */
[-C--:B------:R-:W-:Y:S01]  /*44b0*/  @P4 FMUL.FTZ R153, R141, R231.reuse ;  /* 0x000000e78d994220 */ /* 0x080fe20000410000 */
[----:B------:R-:W-:Y:S01]  /*44c0*/  @P4 FFMA.FTZ R65, R81, R231, R65 ;  /* 0x000000e751414223 */ /* 0x000fe20000010041 */
[----:B-1----:R-:W-:Y:S01]  /*44d0*/  @P4 FMUL.FTZ R186, R190, R180 ;  /* 0x000000b4beba4220 */ /* 0x002fe20000410000 */
[----:B------:R-:W0:Y:S03]  /*44e0*/  @P4 LDC R231, c[0x0][0x29c] ;  /* 0x0000a700ffe74b82 */ /* 0x000e260000000800 */
[-C--:B------:R-:W-:Y:S01]  /*44f0*/  @P4 FMUL.FTZ R154, R142, R186.reuse ;  /* 0x000000ba8e9a4220 */ /* 0x080fe20000410000 */
[----:B------:R-:W-:Y:S01]  /*4500*/  @P4 FFMA.FTZ R66, R82, R186, R66 ;  /* 0x000000ba52424223 */ /* 0x000fe20000010042 */
[----:B--2---:R-:W-:-:S03]  /*4510*/  @P4 IMAD.WIDE.U32 R182, R188, 0x10, R182 ;  /* 0x00000010bcb64825 */ /* 0x004fc600078e00b6 */
[----:B------:R-:W1:Y:S01]  /*4520*/  @P4 LDC.64 R180, c[0x0][0x220] ;  /* 0x00008800ffb44b82 */ /* 0x000e620000000a00 */
[----:B------:R-:W-:Y:S01]  /*4530*/  IADD3 R188, R215, 0x600, RZ ;  /* 0x00000600d7bc7810 */ /* 0x000fe20007ffe0ff */
[----:B---3--:R-:W-:-:S04]  /*4540*/  @P4 FMUL.FTZ R187, R189, R187 ;  /* 0x000000bbbdbb4220 */ /* 0x008fc80000410000 */
        /* <DEDUP_REMOVED lines=18> */
.L_x_13003:
[----:B------:R-:W-:Y:S05]  /*4670*/  BSYNC B0 ;  /* 0x0000000000007941 */ /* 0x000fea0003800000 */
.L_x_13002:
        /* <DEDUP_REMOVED lines=11> */
.L_x_13005:
[----:B------:R-:W-:Y:S05]  /*4730*/  BSYNC B0 ;  /* 0x0000000000007941 */ /* 0x000fea0003800000 */
.L_x_13004:
        /* <DEDUP_REMOVED lines=14> */
.L_x_13007:
[----:B------:R-:W-:Y:S05]  /*4820*/  BSYNC B0 ;  /* 0x0000000000007941 */ /* 0x000fea0003800000 */
.L_x_13006:
        /* <DEDUP_REMOVED lines=9> */
.L_x_13009:
[----:B------:R-:W-:Y:S05]  /*48c0*/  BSYNC B0 ;  /* 0x0000000000007941 */ /* 0x000fea0003800000 */
.L_x_13008:
[----:B------:R-:W-:Y:S02]  /*48d0*/  SEL R180, R232, R76, P3 ;  /* 0x0000004ce8b47207 */ /* 0x000fe40001800000 */
[----:B------:R-:W-:Y:S02]  /*48e0*/  SEL R181, R191, R77, P3 ;  /* 0x0000004dbfb57207 */ /* 0x000fe40001800000 */
[----:B------:R-:W-:Y:S02]  /*48f0*/  SEL R182, R190, R78, P3 ;  /* 0x0000004ebeb67207 */ /* 0x000fe40001800000 */
[----:B------:R-:W-:-:S05]  /*4900*/  SEL R183, R189, R79, P3 ;  /* 0x0000004fbdb77207 */ /* 0x000fca0001800000 */
[----:B------:R0:W-:Y:S02]  /*4910*/  @P0 STG.E.128 desc[UR4][R186.64], R180 ;  /* 0x000000b4ba000986 */ /* 0x0001e4000c101d04 */
[----:B0-----:R-:W-:Y:S01]  /*4920*/  @P4 FMUL.FTZ R186, R232, R231 ;  /* 0x000000e7e8ba4220 */ /* 0x001fe20000410000 */
[----:B------:R-:W0:Y:S03]  /*4930*/  @P4 LDC R187, c[0x0][0x29c] ;  /* 0x0000a700ffbb4b82 */ /* 0x000e260000000800 */
[-C--:B------:R-:W-:Y:S01]  /*4940*/  @P4 FMUL.FTZ R152, R144, R186.reuse ;  /* 0x000000ba90984220 */ /* 0x080fe20000410000 */
[----:B-----5:R-:W-:-:S04]  /*4950*/  @P4 FFMA.FTZ R68, R80, R186, R68 ;  /* 0x000000ba50444223 */ /* 0x020fc80000010044 */
[----:B------:R-:W1:Y:S08]  /*4960*/  @P4 LDC R232, c[0x0][0x29c] ;  /* 0x0000a700ffe84b82 */ /* 0x000e700000000800 */
[----:B------:R-:W2:Y:S08]  /*4970*/  @P4 LDC R231, c[0x0][0x29c] ;  /* 0x0000a700ffe74b82 */ /* 0x000eb00000000800 */
[----:B------:R-:W3:Y:S01]  /*4980*/  @P4 LDC.64 R182, c[0x0][0x2f8] ;  /* 0x0000be00ffb64b82 */ /* 0x000ee20000000a00 */
[----:B0-----:R-:W-:-:S04]  /*4990*/  @P4 FMUL.FTZ R187, R190, R187 ;  /* 0x000000bbbebb4220 */ /* 0x001fc80000410000 */
[-C--:B------:R-:W-:Y:S01]  /*49a0*/  @P4 FMUL.FTZ R154, R146, R187.reuse ;  /* 0x000000bb929a4220 */ /* 0x080fe20000410000 */
[----:B------:R-:W-:Y:S02]  /*49b0*/  @P4 FFMA.FTZ R70, R82, R187, R70 ;  /* 0x000000bb52464223 */ /* 0x000fe40000010046 */
[----:B------:R-:W0:Y:S01]  /*49c0*/  @P4 LDC.64 R180, c[0x0][0x220] ;  /* 0x00008800ffb44b82 */ /* 0x000e220000000a00 */
[----:B-1----:R-:W-:-:S04]  /*49d0*/  @P4 FMUL.FTZ R191, R191, R232 ;  /* 0x000000e8bfbf4220 */ /* 0x002fc80000410000 */
[-C--:B------:R-:W-:Y:S01]  /*49e0*/  @P4 FMUL.FTZ R153, R145, R191.reuse ;  /* 0x000000bf91994220 */ /* 0x080fe20000410000 */
[----:B------:R-:W-:Y:S01]  /*49f0*/  @P4 FFMA.FTZ R69, R81, R191, R69 ;  /* 0x000000bf51454223 */ /* 0x000fe20000010045 */
[----:B--2---:R-:W-:-:S04]  /*4a00*/  @P4 FMUL.FTZ R189, R189, R231 ;  /* 0x000000e7bdbd4220 */ /* 0x004fc80000410000 */
[-C--:B------:R-:W-:Y:S01]  /*4a10*/  @P4 FMUL.FTZ R155, R147, R189.reuse ;  /* 0x000000bd939b4220 */ /* 0x080fe20000410000 */
[----:B------:R-:W-:Y:S01]  /*4a20*/  @P4 FFMA.FTZ R71, R83, R189, R71 ;  /* 0x000000bd53474223 */ /* 0x000fe20000010047 */
[----:B---3--:R-:W-:-:S05]  /*4a30*/  @P4 IMAD.WIDE.U32 R182, R188, 0x10, R182 ;  /* 0x00000010bcb64825 */ /* 0x008fca00078e00b6 */
[----:B------:R1:W-:Y:S02]  /*4a40*/  @P4 STG.E.128 desc[UR4][R182.64], R152 ;  /* 0x00000098b6004986 */ /* 0x0003e4000c101d04 */
[----:B-1----:R-:W-:Y:S01]  /*4a50*/  IADD3 R182, R215, 0x700, RZ ;  /* 0x00000700d7b67810 */ /* 0x002fe20007ffe0ff */
[----:B------:R-:W1:Y:S04]  /*4a60*/  @P4 LDC R183, c[0x0][0x29c] ;  /* 0x0000a700ffb74b82 */ /* 0x000e680000000800 */
[----:B0-----:R-:W-:-:S05]  /*4a70*/  @P4 IMAD.WIDE.U32 R180, R182, 0x10, R180 ;  /* 0x00000010b6b44825 */ /* 0x001fca00078e00b4 */
[----:B------:R0:W5:Y:S01]  /*4a80*/  @P4 LDG.E.128 R80, desc[UR4][R180.64] ;  /* 0x00000004b4504981 */ /* 0x000162000c1e1d00 */
[----:B------:R-:W-:Y:S01]  /*4a90*/  @!P6 ISETP.NE.U32.AND P1, PT, R2, RZ, PT ;  /* 0x000000ff0200e20c */ /* 0x000fe20003f25070 */
[----:B------:R-:W-:Y:S03]  /*4aa0*/  BSSY B0, `(.L_x_13010) ;  /* 0x000000c000007945 */ /* 0x000fe60003800000 */
[----:B------:R-:W-:-:S04]  /*4ab0*/  @!P6 ISETP.NE.AND.EX P1, PT, R0, RZ, PT, P1 ;  /* 0x000000ff0000e20c */ /* 0x000fc80003f25310 */
[----:B------:R-:W-:Y:S01]  /*4ac0*/  @!P6 FSEL R186, R12, RZ, P1 ;  /* 0x000000ff0cbae208 */ /* 0x000fe20000800000 */
[----:B0-----:R-:W0:Y:S08]  /*4ad0*/  @P4 LDC R180, c[0x0][0x29c] ;  /* 0x0000a700ffb44b82 */ /* 0x001e300000000800 */
        /* <DEDUP_REMOVED lines=8> */
.L_x_13011:
[----:B------:R-:W-:Y:S05]  /*4b60*/  BSYNC B0 ;  /* 0x0000000000007941 */ /* 0x000fea0003800000 */
.L_x_13010:
[----:B------:R-:W-:Y:S01]  /*4b70*/  @!P6 ISETP.NE.U32.AND P2, PT, R2, RZ, PT ;  /* 0x000000ff0200e20c */ /* 0x000fe20003f45070 */
[C---:B0-----:R-:W-:Y:S01]  /*4b80*/  @P4 FMUL.FTZ R180, R186.reuse, R180 ;  /* 0x000000b4bab44220 */ /* 0x041fe20000410000 */
        /* <DEDUP_REMOVED lines=14> */
.L_x_13013:
[----:B------:R-:W-:Y:S05]  /*4c70*/  BSYNC B0 ;  /* 0x0000000000007941 */ /* 0x000fea0003800000 */
.L_x_13012:
[----:B------:R-:W-:Y:S01]  /*4c80*/  @!P6 ISETP.NE.AND.EX P1, PT, R0, RZ, PT, P1 ;  /* 0x000000ff0000e20c */ /* 0x000fe20003f25310 */
[----:B------:R-:W-:Y:S01]  /*4c90*/  BSSY B0, `(.L_x_13014) ;  /* 0x000000c000007945 */ /* 0x000fe20003800000 */
[C---:B------:R-:W-:Y:S01]  /*4ca0*/  SEL R77, R180.reuse, R77, P3 ;  /* 0x0000004db44d7207 */ /* 0x040fe20001800000 */
[----:B--2---:R-:W-:Y:S01]  /*4cb0*/  @P4 FMUL.FTZ R181, R180, R181 ;  /* 0x000000b5b4b54220 */ /* 0x004fe20000410000 */
        /* <DEDUP_REMOVED lines=9> */
.L_x_13015:
[----:B------:R-:W-:Y:S05]  /*4d50*/  BSYNC B0 ;  /* 0x0000000000007941 */ /* 0x000fea0003800000 */
.L_x_13014:
[----:B-1----:R-:W-:Y:S01]  /*4d60*/  @P4 FMUL.FTZ R183, R180, R183 ;  /* 0x000000b7b4b74220 */ /* 0x002fe20000410000 */
        /* <DEDUP_REMOVED lines=9> */
[----:B------:R-:W-:-:S04]  /*4e00*/  ISETP.NE.U32.AND P1, PT, R2, RZ, PT ;  /* 0x000000ff0200720c */ /* 0x000fc80003f25070 */
[----:B------:R-:W-:Y:S01]  /*4e10*/  ISETP.NE.AND.EX P1, PT, R0, RZ, PT, P1 ;  /* 0x000000ff0000720c */ /* 0x000fe20003f25310 */
[----:B------:R-:W-:-:S04]  /*4e20*/  FFMA.FTZ R0, R204, R185, R184 ;  /* 0x000000b9cc007223 */ /* 0x000fc800000100b8 */
[----:B------:R-:W-:-:S04]  /*4e30*/  FADD.FTZ R0, R212, -R0 ;  /* 0x80000000d4007221 */ /* 0x000fc80000010000 */
[----:B------:R-:W-:-:S04]  /*4e40*/  FMUL.FTZ R180, R4, R0 ;  /* 0x0000000004b47220 */ /* 0x000fc80000410000 */
[----:B------:R-:W-:-:S07]  /*4e50*/  @P1 FADD.FTZ R180, R15, R180 ;  /* 0x000000b40fb41221 */ /* 0x000fce0000010000 */
.L_x_13017:
[----:B------:R-:W-:Y:S05]  /*4e60*/  BSYNC B0 ;  /* 0x0000000000007941 */ /* 0x000fea0003800000 */
.L_x_13016:
[----:B------:R-:W0:Y:S01]  /*4e70*/  @P4 LDC R0, c[0x0][0x29c] ;  /* 0x0000a700ff004b82 */ /* 0x000e220000000800 */
[C---:B------:R-:W-:Y:S02]  /*4e80*/  SEL R79, R180.reuse, R79, P3 ;  /* 0x0000004fb44f7207 */ /* 0x040fe40001800000 */
[----:B------:R-:W-:Y:S02]  /*4e90*/  @P0 IADD3 R3, R3, 0x700, RZ ;  /* 0x0000070003030810 */ /* 0x000fe40007ffe0ff */
[----:B------:R-:W-:Y:S01]  /*4ea0*/  IADD3 R5, R5, UR14, RZ ;  /* 0x0000000e05057c10 */ /* 0x000fe2000fffe0ff */
[----:B0-----:R-:W-:Y:S02]  /*4eb0*/  @P4 FMUL.FTZ R0, R180, R0 ;  /* 0x00000000b4004220 */ /* 0x001fe40000410000 */
[----:B------:R-:W0:Y:S02]  /*4ec0*/  @P0 LDC.64 R180, c[0x0][0x308] ;  /* 0x0000c200ffb40b82 */ /* 0x000e240000000a00 */
[-C--:B------:R-:W-:Y:S01]  /*4ed0*/  @P4 FFMA.FTZ R75, R83, R0.reuse, R75 ;  /* 0x00000000534b4223 */ /* 0x080fe2000001004b */
[----:B------:R-:W-:Y:S01]  /*4ee0*/  @P4 FMUL.FTZ R155, R151, R0 ;  /* 0x00000000979b4220 */ /* 0x000fe20000410000 */
[----:B------:R-:W-:-:S05]  /*4ef0*/  SEL R0, RZ, 0x1, P5 ;  /* 0x00000001ff007807 */ /* 0x000fca0002800000 */
[----:B------:R-:W-:Y:S01]  /*4f00*/  STL.S16 [R1+0x14], R0 ;  /* 0x0000140001007387 */ /* 0x000fe20000100600 */
[----:B0-----:R-:W-:-:S05]  /*4f10*/  @P0 IMAD.WIDE.U32 R2, R3, 0x10, R180 ;  /* 0x0000001003020825 */ /* 0x001fca00078e00b4 */
[----:B------:R0:W-:Y:S01]  /*4f20*/  @P0 STG.E.128 desc[UR4][R2.64], R76 ;  /* 0x0000004c02000986 */ /* 0x0001e2000c101d04 */
[----:B------:R-:W-:Y:S01]  /*4f30*/  ISETP.GE.AND P0, PT, R5, UR15, PT ;  /* 0x0000000f05007c0c */ /* 0x000fe2000bf06270 */
[----:B0-----:R-:W0:Y:S02]  /*4f40*/  @P4 LDC.64 R2, c[0x0][0x2f8] ;  /* 0x0000be00ff024b82 */ /* 0x001e240000000a00 */
[----:B0-----:R-:W-:-:S05]  /*4f50*/  @P4 IMAD.WIDE.U32 R2, R182, 0x10, R2 ;  /* 0x00000010b6024825 */ /* 0x001fca00078e0002 */
[----:B------:R1:W-:Y:S05]  /*4f60*/  @P4 STG.E.128 desc[UR4][R2.64], R152 ;  /* 0x0000009802004986 */ /* 0x0003ea000c101d04 */
[----:B------:R-:W-:Y:S05]  /*4f70*/  @!P0 BRA `(.L_x_13018) ;  /* 0xffffffb800908947 */ /* 0x000fea000383ffff */
.L_x_12949:
[----:B------:R-:W0:Y:S01]  /*4f80*/  S2R R180, SR_TID.X ;  /* 0x0000000000b47919 */ /* 0x000e220000002100 */
[----:B------:R-:W0:Y:S08]  /*4f90*/  S2UR UR6, SR_CTAID.X ;  /* 0x00000000000679c3 */ /* 0x000e300000002500 */
[----:B-1----:R-:W1:Y:S08]  /*4fa0*/  LDC.64 R2, c[0x0][0x2d0] ;  /* 0x0000b400ff027b82 */ /* 0x002e700000000a00 */
        /* <DEDUP_REMOVED lines=35> */
.L_x_12953:
[----:B------:R-:W-:Y:S01]  /*51e0*/  HFMA2.MMA R186, -RZ, RZ, 0, 9.5367431640625e-07 ;  /* 0x00000010ffba7435 */ /* 0x000fe200000001ff */
[----:B------:R-:W-:Y:S02]  /*51f0*/  MOV R187, R182 ;  /* 0x000000b600bb7202 */ /* 0x000fe40000000f00 */
[----:B------:R-:W-:Y:S02]  /*5200*/  MOV R181, 0x1f ;  /* 0x0000001f00b57802 */ /* 0x000fe40000000f00 */
[----:B------:R-:W-:-:S07]  /*5210*/  MOV R180, 0xffffffff ;  /* 0xffffffff00b47802 */ /* 0x000fce0000000f00 */
[----:B-----5:R-:W-:Y:S05]  /*5220*/  WARPSYNC.COLLECTIVE R180, `(.L_x_13019) ;  /* 0x00000000b4087348 */ /* 0x020fea0003c00000 */
[----:B------:R0:W1:Y:S02]  /*5230*/  SHFL.DOWN P1, R188, R187, R186, R181 ;  /* 0x080000babbbc7389 */ /* 0x00006400000200b5 */
[----:B01---5:R-:W-:Y:S01]  /*5240*/  ENDCOLLECTIVE ;  /* 0x000000000000791b */ /* 0x023fe20003800000 */
.L_x_13019:
[----:B------:R-:W-:Y:S02]  /*5250*/  MOV R187, R183 ;  /* 0x000000b700bb7202 */ /* 0x000fe40000000f00 */
[----:B------:R-:W-:-:S05]  /*5260*/  MOV R180, R188 ;  /* 0x000000bc00b47202 */ /* 0x000fca0000000f00 */
[----:B------:R-:W-:Y:S01]  /*5270*/  FADD.FTZ R182, R180, R182 ;  /* 0x000000b6b4b67221 */ /* 0x000fe20000010000 */
[----:B------:R-:W-:-:S07]  /*5280*/  MOV R180, 0xffffffff ;  /* 0xffffffff00b47802 */ /* 0x000fce0000000f00 */
[----:B------:R-:W-:Y:S05]  /*5290*/  WARPSYNC.COLLECTIVE R180, `(.L_x_13020) ;  /* 0x00000000b4087348 */ /* 0x000fea0003c00000 */
[----:B------:R0:W1:Y:S02]  /*52a0*/  SHFL.DOWN P1, R188, R187, R186, R181 ;  /* 0x080000babbbc7389 */ /* 0x00006400000200b5 */
[----:B01----:R-:W-:Y:S01]  /*52b0*/  ENDCOLLECTIVE ;  /* 0x000000000000791b */ /* 0x003fe20003800000 */
.L_x_13020:
        /* <DEDUP_REMOVED lines=8> */
.L_x_13021:
[----:B------:R-:W-:Y:S02]  /*5340*/  MOV R187, R183 ;  /* 0x000000b700bb7202 */ /* 0x000fe40000000f00 */
[----:B------:R-:W-:-:S05]  /*5350*/  MOV R180, R188 ;  /* 0x000000bc00b47202 */ /* 0x000fca0000000f00 */
[----:B------:R-:W-:Y:S01]  /*5360*/  FADD.FTZ R182, R182, R180 ;  /* 0x000000b4b6b67221 */ /* 0x000fe20000010000 */
[----:B------:R-:W-:-:S07]  /*5370*/  MOV R180, 0xffffffff ;  /* 0xffffffff00b47802 */ /* 0x000fce0000000f00 */
[----:B------:R-:W-:Y:S05]  /*5380*/  WARPSYNC.COLLECTIVE R180, `(.L_x_13022) ;  /* 0x00000000b4087348 */ /* 0x000fea0003c00000 */
[----:B------:R0:W1:Y:S02]  /*5390*/  SHFL.DOWN P1, R188, R187, R186, R181 ;  /* 0x080000babbbc7389 */ /* 0x00006400000200b5 */
[----:B01----:R-:W-:Y:S01]  /*53a0*/  ENDCOLLECTIVE ;  /* 0x000000000000791b */ /* 0x003fe20003800000 */
.L_x_13022:
        /* <DEDUP_REMOVED lines=8> */
.L_x_13023:
[----:B------:R-:W-:Y:S02]  /*5430*/  MOV R187, R183 ;  /* 0x000000b700bb7202 */ /* 0x000fe40000000f00 */
[----:B------:R-:W-:-:S05]  /*5440*/  MOV R180, R188 ;  /* 0x000000bc00b47202 */ /* 0x000fca0000000f00 */
[----:B------:R-:W-:Y:S01]  /*5450*/  FADD.FTZ R182, R182, R180 ;  /* 0x000000b4b6b67221 */ /* 0x000fe20000010000 */
[----:B------:R-:W-:-:S07]  /*5460*/  MOV R180, 0xffffffff ;  /* 0xffffffff00b47802 */ /* 0x000fce0000000f00 */
[----:B------:R-:W-:Y:S05]  /*5470*/  WARPSYNC.COLLECTIVE R180, `(.L_x_13024) ;  /* 0x00000000b4087348 */ /* 0x000fea0003c00000 */
[----:B------:R0:W1:Y:S02]  /*5480*/  SHFL.DOWN P1, R188, R187, R186, R181 ;  /* 0x080000babbbc7389 */ /* 0x00006400000200b5 */
[----:B01----:R-:W-:Y:S01]  /*5490*/  ENDCOLLECTIVE ;  /* 0x000000000000791b */ /* 0x003fe20003800000 */
.L_x_13024:
        /* <DEDUP_REMOVED lines=8> */
.L_x_13025:
[----:B------:R-:W-:Y:S02]  /*5520*/  MOV R187, R183 ;  /* 0x000000b700bb7202 */ /* 0x000fe40000000f00 */
[----:B------:R-:W-:-:S05]  /*5530*/  MOV R180, R188 ;  /* 0x000000bc00b47202 */ /* 0x000fca0000000f00 */
[----:B------:R-:W-:Y:S01]  /*5540*/  FADD.FTZ R185, R182, R180 ;  /* 0x000000b4b6b97221 */ /* 0x000fe20000010000 */
[----:B------:R-:W-:-:S07]  /*5550*/  MOV R180, 0xffffffff ;  /* 0xffffffff00b47802 */ /* 0x000fce0000000f00 */
[----:B------:R-:W-:Y:S05]  /*5560*/  WARPSYNC.COLLECTIVE R180, `(.L_x_13026) ;  /* 0x00000000b4087348 */ /* 0x000fea0003c00000 */
[----:B------:R0:W1:Y:S02]  /*5570*/  SHFL.DOWN P1, R188, R187, R186, R181 ;  /* 0x080000babbbc7389 */ /* 0x00006400000200b5 */
[----:B01----:R-:W-:Y:S01]  /*5580*/  ENDCOLLECTIVE ;  /* 0x000000000000791b */ /* 0x003fe20003800000 */
.L_x_13026:
        /* <DEDUP_REMOVED lines=8> */
.L_x_13027:
[----:B------:R-:W-:Y:S02]  /*5610*/  MOV R187, R183 ;  /* 0x000000b700bb7202 */ /* 0x000fe40000000f00 */
[----:B------:R-:W-:-:S07]  /*5620*/  MOV R182, R188 ;  /* 0x000000bc00b67202 */ /* 0x000fce0000000f00 */
[----:B------:R-:W-:Y:S05]  /*5630*/  WARPSYNC.COLLECTIVE R180, `(.L_x_13028) ;  /* 0x00000000b4087348 */ /* 0x000fea0003c00000 */
[----:B------:R0:W1:Y:S02]  /*5640*/  SHFL.DOWN P1, R188, R187, R186, R181 ;  /* 0x080000babbbc7389 */ /* 0x00006400000200b5 */
[----:B01----:R-:W-:Y:S01]  /*5650*/  ENDCOLLECTIVE ;  /* 0x000000000000791b */ /* 0x003fe20003800000 */
.L_x_13028:
[----:B------:R-:W-:Y:S01]  /*5660*/  MOV R186, R188 ;  /* 0x000000bc00ba7202 */ /* 0x000fe20000000f00 */
[----:B------:R-:W-:Y:S06]  /*5670*/  BRA `(.L_x_13029) ;  /* 0xffffffcc00647947 */ /* 0x000fec000383ffff */
.L_x_13030:
        /* <DEDUP_REMOVED lines=16> */
.L_x_14047:


//--------------------- .text._ZN10layer_norm13ln_bwd_kernelINS_13Kernel_traitsIfffffjLj8192ELj1ELj1ELj8ELj16ENS_18Kernel_traits_baseILj8192EfffffjLj256EEEEELb1ELb0ELb0ELb0EEEvNS_9BwdParamsE --------------------------
	.section	.text._ZN10layer_norm13ln_bwd_kernelINS_13Kernel_traitsIfffffjLj8192ELj1ELj1ELj8ELj16ENS_18Kernel_traits_baseILj8192EfffffjLj256EEEEELb1ELb0ELb0ELb0EEEvNS_9BwdParamsE,"ax",@progbits
	.align	128
        .global         _ZN10layer_norm13ln_bwd_kernelINS_13Kernel_traitsIfffffjLj8192ELj1ELj1ELj8ELj16ENS_18Kernel_traits_baseILj8192EfffffjLj256EEEEELb1ELb0ELb0ELb0EEEvNS_9BwdParamsE
        .type           _ZN10layer_norm13ln_bwd_kernelINS_13Kernel_traitsIfffffjLj8192ELj1ELj1ELj8ELj16ENS_18Kernel_traits_baseILj8192EfffffjLj256EEEEELb1ELb0ELb0ELb0EEEvNS_9BwdParamsE,@function
        .size           _ZN10layer_norm13ln_bwd_kernelINS_13Kernel_traitsIfffffjLj8192ELj1ELj1ELj8ELj16ENS_18Kernel_traits_baseILj8192EfffffjLj256EEEEELb1ELb0ELb0ELb0EEEvNS_9BwdParamsE,(.L_x_14048 - _ZN10layer_norm13ln_bwd_kernelINS_13Kernel_traitsIfffffjLj8192ELj1ELj1ELj8ELj16ENS_18Kernel_traits_baseILj8192EfffffjLj256EEEEELb1ELb0ELb0ELb0EEEvNS_9BwdParamsE)
        .other          _ZN10layer_norm13ln_bwd_kernelINS_13Kernel_traitsIfffffjLj8192ELj1ELj1ELj8ELj16ENS_18Kernel_traits_baseILj8192EfffffjLj256EEEEELb1ELb0ELb0ELb0EEEvNS_9BwdParamsE,@"STO_CUDA_ENTRY STV_DEFAULT"
_ZN10layer_norm13ln_bwd_kernelINS_13Kernel_traitsIfffffjLj8192ELj1ELj1ELj8ELj16ENS_18Kernel_traits_baseILj8192EfffffjLj256EEEEELb1ELb0ELb0ELb0EEEvNS_9BwdParamsE:
.text._ZN10layer_norm13ln_bwd_kernelINS_13Kernel_traitsIfffffjLj8192ELj1ELj1ELj8ELj16ENS_18Kernel_traits_baseILj8192EfffffjLj256EEEEELb1ELb0ELb0ELb0EEEvNS_9BwdParamsE:
        /* <DEDUP_REMOVED lines=50> */
[----:B------:R-:W-:Y:S01]  /*0320*/  @P0 LOP3.LUT R6, R6, 0x10, RZ, 0xfc, !PT ;  /* 0x0000001006060812 */ /* 0x000fe200078efcff */
[----:B------:R4:W5:Y:S04]  /*0330*/  @P1 LDG.E.128 R144, desc[UR4][R14.64] ;  /* 0x000000040e901981 */ /* 0x000968000c1e1d00 */
[----:B------:R4:W5:Y:S02]  /*0340*/  @P6 LDG.E.128 R152, desc[UR4][R8.64] ;  /* 0x0000000408986981 */ /* 0x000964000c1e1d00 */
[----:B------:R-:W1:Y:S01]  /*0350*/  @P2 LDC.64 R22, c[0x0][0x260] ;  /* 0x00009800ff162b82 */ /* 0x000e620000000a00 */
[C---:B0-----:R-:W-:Y:S01]  /*0360*/  @P5 IMAD.WIDE.U32 R16, R5.reuse, 0x10, R16 ;  /* 0x0000001005105825 */ /* 0x041fe200078e0010 */
[----:B------:R-:W-:-:S02]  /*0370*/  @P5 IADD3 R5, R5, 0x100, RZ ;  /* 0x0000010005055810 */ /* 0x000fc40007ffe0ff */
[----:B------:R-:W-:Y:S02]  /*0380*/  ISETP.NE.AND P6, PT, R7, RZ, PT ;  /* 0x000000ff0700720c */ /* 0x000fe40003fc5270 */
[----:B------:R4:W5:Y:S01]  /*0390*/  @P5 LDG.E.128 R140, desc[UR4][R16.64] ;  /* 0x00000004108c5981 */ /* 0x000962000c1e1d00 */
[C---:B--2---:R-:W-:Y:S01]  /*03a0*/  @P4 IMAD.WIDE.U32 R18, R5.reuse, 0x10, R10 ;  /* 0x0000001005124825 */ /* 0x044fe200078e000a */
[----:B------:R-:W-:Y:S01]  /*03b0*/  @P4 IADD3 R5, R5, 0x100, RZ ;  /* 0x0000010005054810 */ /* 0x000fe20007ffe0ff */
[----:B------:R-:W0:Y:S03]  /*03c0*/  @P0 LDC.64 R24, c[0x0][0x260] ;  /* 0x00009800ff180b82 */ /* 0x000e260000000a00 */
[----:B------:R4:W5:Y:S01]  /*03d0*/  @P4 LDG.E.128 R136, desc[UR4][R18.64] ;  /* 0x0000000412884981 */ /* 0x000962000c1e1d00 */
[C---:B---3--:R-:W-:Y:S01]  /*03e0*/  @P3 IMAD.WIDE.U32 R20, R5.reuse, 0x10, R20 ;  /* 0x0000001005143825 */ /* 0x048fe200078e0014 */
[----:B------:R-:W-:-:S03]  /*03f0*/  @P3 IADD3 R5, R5, 0x100, RZ ;  /* 0x0000010005053810 */ /* 0x000fc60007ffe0ff */
        /* <DEDUP_REMOVED lines=41> */
[----:B----4-:R-:W-:Y:S06]  /*0690*/  @P0 BRA `(.L_x_13031) ;  /* 0x0000003800100947 */ /* 0x010fec0003800000 */
[----:B------:R-:W0:Y:S01]  /*06a0*/  LDC.U8 R5, c[0x0][0x2a0] ;  /* 0x0000a800ff057b82 */ /* 0x000e220000000000 */
[----:B------:R-:W-:Y:S01]  /*06b0*/  ULDC.64 UR6, c[0x0][0x270] ;  /* 0x00009c0000067ab9 */ /* 0x000fe20000000a00 */
[----:B------:R-:W-:Y:S01]  /*06c0*/  HFMA2.MMA R173, -RZ, RZ, 0, 5.9604644775390625e-08 ;  /* 0x00000001ffad7435 */ /* 0x000fe200000001ff */
[----:B------:R-:W-:Y:S02]  /*06d0*/  ISETP.NE.U32.AND P1, PT, RZ, UR6, PT ;  /* 0x00000006ff007c0c */ /* 0x000fe4000bf25070 */
[----:B------:R-:W-:Y:S02]  /*06e0*/  MOV R121, RZ ;  /* 0x000000ff00797202 */ /* 0x000fe40000000f00 */
[----:B------:R-:W-:-:S13]  /*06f0*/  ISETP.NE.AND.EX P1, PT, RZ, UR7, PT, P1 ;  /* 0x00000007ff007c0c */ /* 0x000fda000bf25310 */
.L_x_13065:
[----:B01234-:R-:W1:Y:S01]  /*0700*/  @P1 LDC.64 R164, c[0x0][0x270] ;  /* 0x00009c00ffa41b82 */ /* 0x01fe620000000a00 */
[----:B------:R-:W-:Y:S02]  /*0710*/  SHF.R.S32.HI R2, RZ, 0x1f, R7 ;  /* 0x0000001fff027819 */ /* 0x000fe40000011407 */
[----:B------:R-:W-:Y:S02]  /*0720*/  MOV R8, 0x3f800000 ;  /* 0x3f80000000087802 */ /* 0x000fe40000000f00 */
[----:B------:R-:W-:-:S03]  /*0730*/  LOP3.LUT P6, RZ, R6, 0x8, RZ, 0xc0, !PT ;  /* 0x0000000806ff7812 */ /* 0x000fc600078cc0ff */
[----:B------:R-:W2:Y:S01]  /*0740*/  LDC.64 R166, c[0x0][0x250] ;  /* 0x00009400ffa67b82 */ /* 0x000ea20000000a00 */
[----:B-1----:R-:W-:-:S04]  /*0750*/  @P1 LEA R168, P0, R7, R164, 0x2 ;  /* 0x000000a407a81211 */ /* 0x002fc800078010ff */
[----:B------:R-:W-:-:S03]  /*0760*/  @P1 LEA.HI.X R169, R7, R165, R2, 0x2, P0 ;  /* 0x000000a507a91211 */ /* 0x000fc600000f1402 */
[----:B------:R-:W1:Y:S01]  /*0770*/  LDC.64 R164, c[0x0][0x258] ;  /* 0x00009600ffa47b82 */ /* 0x000e620000000a00 */
[C---:B--2---:R-:W-:Y:S01]  /*0780*/  IMAD.WIDE R166, R7.reuse, 0x4, R166 ;  /* 0x0000000407a67825 */ /* 0x044fe200078e02a6 */
[----:B-----5:R2:W5:Y:S04]  /*0790*/  @P1 LDG.E R8, desc[UR4][R168.64] ;  /* 0x00000004a8081981 */ /* 0x020568000c1e1900 */
[----:B------:R2:W5:Y:S01]  /*07a0*/  LDG.E R175, desc[UR4][R166.64] ;  /* 0x00000004a6af7981 */ /* 0x000562000c1e1900 */
[----:B-1----:R-:W-:-:S05]  /*07b0*/  IMAD.WIDE R164, R7, 0x4, R164 ;  /* 0x0000000407a47825 */ /* 0x002fca00078e02a4 */
        /* <DEDUP_REMOVED lines=12> */
[----:B--2---:R-:W-:Y:S06]  /*0880*/  @!P6 BRA `(.L_x_13033) ;  /* 0x0000000000b4e947 */ /* 0x004fec0003800000 */
[C---:B------:R-:W-:Y:S01]  /*0890*/  LEA R176, P0, R17.reuse, UR12, 0x2 ;  /* 0x0000000c11b07c11 */ /* 0x040fe2000f8010ff */
[----:B------:R-:W1:Y:S03]  /*08a0*/  LDC.64 R168, c[0x0][0x2b8] ;  /* 0x0000ae00ffa87b82 */ /* 0x000e660000000a00 */
[----:B------:R-:W-:Y:S02]  /*08b0*/  LEA.HI.X R177, R17, UR13, RZ, 0x2, P0 ;  /* 0x0000000d11b17c11 */ /* 0x000fe400080f14ff */
[----:B------:R-:W-:-:S03]  /*08c0*/  ISETP.NE.U32.AND P0, PT, RZ, UR8, PT ;  /* 0x00000008ff007c0c */ /* 0x000fc6000bf05070 */
[----:B------:R-:W5:Y:S01]  /*08d0*/  LDG.E R9, desc[UR4][R176.64] ;  /* 0x00000004b0097981 */ /* 0x000f62000c1e1900 */
[----:B------:R-:W-:-:S13]  /*08e0*/  ISETP.NE.AND.EX P0, PT, RZ, UR9, PT, P0 ;  /* 0x00000009ff007c0c */ /* 0x000fda000bf05300 */
[----:B------:R-:W-:-:S04]  /*08f0*/  @P0 LEA R178, P6, R17, UR8, 0x4 ;  /* 0x0000000811b20c11 */ /* 0x000fc8000f8c20ff */
[C---:B------:R-:W-:Y:S02]  /*0900*/  @P0 LEA.HI.X R179, R17.reuse, UR9, RZ, 0x4, P6 ;  /* 0x0000000911b30c11 */ /* 0x040fe4000b0f24ff */
[C---:B------:R-:W-:Y:S01]  /*0910*/  LEA R164, P6, R17.reuse, UR10, 0x4 ;  /* 0x0000000a11a47c11 */ /* 0x040fe2000f8c20ff */
[C---:B-1----:R-:W-:Y:S02]  /*0920*/  IMAD.WIDE.U32 R168, R17.reuse, 0x10, R168 ;  /* 0x0000001011a87825 */ /* 0x042fe400078e00a8 */
[----:B------:R1:W5:Y:S01]  /*0930*/  @P0 LDG.E.128 R56, desc[UR4][R178.64] ;  /* 0x00000004b2380981 */ /* 0x000362000c1e1d00 */
[----:B------:R-:W-:-:S03]  /*0940*/  LEA.HI.X R165, R17, UR11, RZ, 0x4, P6 ;  /* 0x0000000b11a57c11 */ /* 0x000fc6000b0f24ff */
[----:B------:R-:W2:Y:S04]  /*0950*/  LDG.E.128 R168, desc[UR4][R168.64] ;  /* 0x00000004a8a87981 */ /* 0x000ea8000c1e1d00 */
[----:B------:R-:W3:Y:S01]  /*0960*/  LDG.E.128 R164, desc[UR4][R164.64] ;  /* 0x00000004a4a47981 */ /* 0x000ee2000c1e1d00 */
[----:B0-----:R-:W-:-:S04]  /*0970*/  ISETP.NE.AND P0, PT, R5, RZ, PT ;  /* 0x000000ff0500720c */ /* 0x001fc80003f05270 */
[----:B-----5:R-:W-:Y:S02]  /*0980*/  FSEL R180, R175, RZ, !P0 ;  /* 0x000000ffafb47208 */ /* 0x020fe40004000000 */
[----:B-1----:R-:W-:-:S03]  /*0990*/  IADD3 R178, R17, 0x100, RZ ;  /* 0x0000010011b27810 */ /* 0x002fc60007ffe0ff */
[C---:B---3--:R-:W-:Y:S01]  /*09a0*/  FADD.FTZ R196, -R180.reuse, R164 ;  /* 0x000000a4b4c47221 */ /* 0x048fe20000010100 */
[----:B------:R-:W-:-:S03]  /*09b0*/  FADD.FTZ R214, -R180, R165 ;  /* 0x000000a5b4d67221 */ /* 0x000fc60000010100 */
[----:B------:R-:W-:Y:S01]  /*09c0*/  FMUL.FTZ R3, R181, R196 ;  /* 0x000000c4b5037220 */ /* 0x000fe20000410000 */
[----:B--2---:R-:W-:Y:S01]  /*09d0*/  FMUL.FTZ R196, R152, R168 ;  /* 0x000000a898c47220 */ /* 0x004fe20000410000 */
[C---:B------:R-:W-:Y:S01]  /*09e0*/  FADD.FTZ R166, -R180.reuse, R166 ;  /* 0x000000a6b4a67221 */ /* 0x040fe20000010100 */
[----:B------:R-:W-:Y:S01]  /*09f0*/  FADD.FTZ R234, -R180, R167 ;  /* 0x000000a7b4ea7221 */ /* 0x000fe20000010100 */
[----:B------:R-:W-:Y:S01]  /*0a00*/  FMUL.FTZ R213, R153, R169 ;  /* 0x000000a999d57220 */ /* 0x000fe20000410000 */
        /* <DEDUP_REMOVED lines=21> */
.L_x_13033:
[----:B------:R-:W-:Y:S05]  /*0b60*/  BSYNC B0 ;  /* 0x0000000000007941 */ /* 0x000fea0003800000 */
.L_x_13032:
[----:B------:R-:W-:Y:S01]  /*0b70*/  LOP3.LUT P0, RZ, R6, 0x4, RZ, 0xc0, !PT ;  /* 0x0000000406ff7812 */ /* 0x000fe2000780c0ff */
[----:B------:R-:W-:-:S12]  /*0b80*/  BSSY B0, `(.L_x_13034) ;  /* 0x000002f000007945 */ /* 0x000fd80003800000 */
[----:B------:R-:W-:Y:S05]  /*0b90*/  @!P0 BRA `(.L_x_13035) ;  /* 0x0000000000b48947 */ /* 0x000fea0003800000 */
        /* <DEDUP_REMOVED lines=16> */
[----:B------:R-:W-:-:S03]  /*0ca0*/  IADD3 R178, R178, 0x100, RZ ;  /* 0x00000100b2b27810 */ /* 0x000fc60007ffe0ff */
[C---:B---3--:R-:W-:Y:S01]  /*0cb0*/  FADD.FTZ R30, -R179.reuse, R164 ;  /* 0x000000a4b31e7221 */ /* 0x048fe20000010100 */
[----:B------:R-:W-:-:S03]  /*0cc0*/  FADD.FTZ R194, -R179, R165 ;  /* 0x000000a5b3c27221 */ /* 0x000fc60000010100 */
[C---:B------:R-:W-:Y:S01]  /*0cd0*/  FMUL.FTZ R19, R181.reuse, R30 ;  /* 0x0000001eb5137220 */ /* 0x040fe20000410000 */
[----:B------:R-:W-:Y:S01]  /*0ce0*/  FMUL.FTZ R30, R181, R194 ;  /* 0x000000c2b51e7220 */ /* 0x000fe20000410000 */
[----:B--2---:R-:W-:Y:S01]  /*0cf0*/  FMUL.FTZ R194, R148, R168 ;  /* 0x000000a894c27220 */ /* 0x004fe20000410000 */
[----:B------:R-:W-:Y:S01]  /*0d00*/  FMUL.FTZ R209, R149, R169 ;  /* 0x000000a995d17220 */ /* 0x000fe20000410000 */
[----:B------:R-:W-:Y:S02]  /*0d10*/  FADD.FTZ R166, -R179, R166 ;  /* 0x000000a6b3a67221 */ /* 0x000fe40000010100 */
[----:B------:R-:W-:Y:S01]  /*0d20*/  FADD.FTZ R164, R177, R194 ;  /* 0x000000c2b1a47221 */ /* 0x000fe20000010000 */
[----:B------:R-:W-:Y:S01]  /*0d30*/  FFMA.FTZ R165, R19, R194, R176 ;  /* 0x000000c213a57223 */ /* 0x000fe200000100b0 */
[----:B-1----:R-:W-:Y:S01]  /*0d40*/  FADD.FTZ R230, -R179, R167 ;  /* 0x000000a7b3e67221 */ /* 0x002fe20000010100 */
        /* <DEDUP_REMOVED lines=18> */
.L_x_13035:
[----:B------:R-:W-:Y:S05]  /*0e70*/  BSYNC B0 ;  /* 0x0000000000007941 */ /* 0x000fea0003800000 */
.L_x_13034:
        /* <DEDUP_REMOVED lines=48> */
.L_x_13037:
[----:B------:R-:W-:Y:S05]  /*1180*/  BSYNC B0 ;  /* 0x0000000000007941 */ /* 0x000fea0003800000 */
.L_x_13036:
[----:B------:R-:W-:Y:S04]  /*1190*/  BSSY B0, `(.L_x_13038) ;  /* 0x000002f000007945 */ /* 0x000fe80003800000 */
[----:B------:R-:W-:Y:S05]  /*11a0*/  @!P5 BRA `(.L_x_13039) ;  /* 0x0000000000b4d947 */ /* 0x000fea0003800000 */
[C---:B------:R-:W-:Y:S01]  /*11b0*/  LEA R214, P0, R178.reuse, UR12, 0x2 ;  /* 0x0000000cb2d67c11 */ /* 0x040fe2000f8010ff */
[----:B------:R-:W1:Y:S03]  /*11c0*/  LDC.64 R168, c[0x0][0x2b8] ;  /* 0x0000ae00ffa87b82 */ /* 0x000e660000000a00 */
[----:B------:R-:W-:Y:S02]  /*11d0*/  LEA.HI.X R215, R178, UR13, RZ, 0x2, P0 ;  /* 0x0000000db2d77c11 */ /* 0x000fe400080f14ff */
[----:B------:R-:W-:-:S03]  /*11e0*/  ISETP.NE.U32.AND P0, PT, RZ, UR8, PT ;  /* 0x00000008ff007c0c */ /* 0x000fc6000bf05070 */
[----:B------:R2:W5:Y:S01]  /*11f0*/  LDG.E R12, desc[UR4][R214.64] ;  /* 0x00000004d60c7981 */ /* 0x000562000c1e1900 */
[----:B------:R-:W-:-:S13]  /*1200*/  ISETP.NE.AND.EX P0, PT, RZ, UR9, PT, P0 ;  /* 0x00000009ff007c0c */ /* 0x000fda000bf05300 */
[----:B------:R-:W-:-:S04]  /*1210*/  @P0 LEA R238, P6, R178, UR8, 0x4 ;  /* 0x00000008b2ee0c11 */ /* 0x000fc8000f8c20ff */
[C---:B------:R-:W-:Y:S02]  /*1220*/  @P0 LEA.HI.X R239, R178.reuse, UR9, RZ, 0x4, P6 ;  /* 0x00000009b2ef0c11 */ /* 0x040fe4000b0f24ff */
[C---:B------:R-:W-:Y:S01]  /*1230*/  LEA R164, P6, R178.reuse, UR10, 0x4 ;  /* 0x0000000ab2a47c11 */ /* 0x040fe2000f8c20ff */
[C---:B-1----:R-:W-:Y:S02]  /*1240*/  IMAD.WIDE.U32 R168, R178.reuse, 0x10, R168 ;  /* 0x00000010b2a87825 */ /* 0x042fe400078e00a8 */
[----:B------:R2:W5:Y:S01]  /*1250*/  @P0 LDG.E.128 R44, desc[UR4][R238.64] ;  /* 0x00000004ee2c0981 */ /* 0x000562000c1e1d00 */
[----:B------:R-:W-:-:S03]  /*1260*/  LEA.HI.X R165, R178, UR11, RZ, 0x4, P6 ;  /* 0x0000000bb2a57c11 */ /* 0x000fc6000b0f24ff */
[----:B------:R-:W3:Y:S04]  /*1270*/  LDG.E.128 R168, desc[UR4][R168.64] ;  /* 0x00000004a8a87981 */ /* 0x000ee8000c1e1d00 */
[----:B------:R-:W4:Y:S01]  /*1280*/  LDG.E.128 R164, desc[UR4][R164.64] ;  /* 0x00000004a4a47981 */ /* 0x000f22000c1e1d00 */
[----:B0-----:R-:W-:-:S04]  /*1290*/  ISETP.NE.AND P0, PT, R5, RZ, PT ;  /* 0x000000ff0500720c */ /* 0x001fc80003f05270 */
[----:B-----5:R-:W-:Y:S02]  /*12a0*/  FSEL R222, R175, RZ, !P0 ;  /* 0x000000ffafde7208 */ /* 0x020fe40004000000 */
[----:B------:R-:W-:-:S03]  /*12b0*/  IADD3 R178, R178, 0x100, RZ ;  /* 0x00000100b2b27810 */ /* 0x000fc60007ffe0ff */
[C---:B----4-:R-:W-:Y:S01]  /*12c0*/  FADD.FTZ R26, -R222.reuse, R164 ;  /* 0x000000a4de1a7221 */ /* 0x050fe20000010100 */
[----:B------:R-:W-:-:S03]  /*12d0*/  FADD.FTZ R190, -R222, R165 ;  /* 0x000000a5debe7221 */ /* 0x000fc60000010100 */
[C---:B------:R-:W-:Y:S01]  /*12e0*/  FMUL.FTZ R31, R181.reuse, R26 ;  /* 0x0000001ab51f7220 */ /* 0x040fe20000410000 */
[----:B------:R-:W-:Y:S01]  /*12f0*/  FMUL.FTZ R26, R181, R190 ;  /* 0x000000beb51a7220 */ /* 0x000fe20000410000 */
[----:B---3--:R-:W-:Y:S01]  /*1300*/  FMUL.FTZ R190, R140, R168 ;  /* 0x000000a88cbe7220 */ /* 0x008fe20000410000 */
[----:B------:R-:W-:Y:S01]  /*1310*/  FMUL.FTZ R201, R141, R169 ;  /* 0x000000a98dc97220 */ /* 0x000fe20000410000 */
[C---:B------:R-:W-:Y:S02]  /*1320*/  FADD.FTZ R166, -R222.reuse, R166 ;  /* 0x000000a6dea67221 */ /* 0x040fe40000010100 */
        /* <DEDUP_REMOVED lines=20> */
[----:B--2---:R-:W-:-:S07]  /*1470*/  FFMA.FTZ R176, R222, R219, R165 ;  /* 0x000000dbdeb07223 */ /* 0x004fce00000100a5 */
.L_x_13039:
[----:B------:R-:W-:Y:S05]  /*1480*/  BSYNC B0 ;  /* 0x0000000000007941 */ /* 0x000fea0003800000 */
.L_x_13038:
        /* <DEDUP_REMOVED lines=24> */
[----:B------:R-:W-:Y:S01]  /*1610*/  FADD.FTZ R72, R72, R164 ;  /* 0x000000a448487221 */ /* 0x000fe20000010000 */
[----:B------:R-:W-:Y:S01]  /*1620*/  FFMA.FTZ R104, R164, R23, R104 ;  /* 0x00000017a4687223 */ /* 0x000fe20000010068 */
[C---:B------:R-:W-:Y:S01]  /*1630*/  FADD.FTZ R170, -R218.reuse, R170 ;  /* 0x000000aadaaa7221 */ /* 0x040fe20000010100 */
[----:B------:R-:W-:Y:S01]  /*1640*/  FADD.FTZ R73, R73, R165 ;  /* 0x000000a549497221 */ /* 0x000fe20000010000 */
[----:B------:R-:W-:Y:S01]  /*1650*/  FFMA.FTZ R105, R165, R18, R105 ;  /* 0x00000012a5697223 */ /* 0x000fe20000010069 */
        /* <DEDUP_REMOVED lines=17> */
[----:B--2---:R-:W-:-:S07]  /*1770*/  FFMA.FTZ R176, R218, R217, R165 ;  /* 0x000000d9dab07223 */ /* 0x004fce00000100a5 */
.L_x_13041:
[----:B------:R-:W-:Y:S05]  /*1780*/  BSYNC B0 ;  /* 0x0000000000007941 */ /* 0x000fea0003800000 */
.L_x_13040:
        /* <DEDUP_REMOVED lines=47> */
.L_x_13043:
[----:B------:R-:W-:Y:S05]  /*1a80*/  BSYNC B0 ;  /* 0x0000000000007941 */ /* 0x000fea0003800000 */
.L_x_13042:
        /* <DEDUP_REMOVED lines=47> */
.L_x_13045:
[----:B------:R-:W-:Y:S05]  /*1d80*/  BSYNC B0 ;  /* 0x0000000000007941 */ /* 0x000fea0003800000 */
.L_x_13044:
[----:B------:R-:W-:Y:S01]  /*1d90*/  LOP3.LUT P0, RZ, R6, 0x10, RZ, 0xc0, !PT ;  /* 0x0000001006ff7812 */ /* 0x000fe2000780c0ff */
        /* <DEDUP_REMOVED lines=19> */
[C---:B--2---:R-:W-:Y:S01]  /*1ed0*/  FADD.FTZ R24, -R175.reuse, R168 ;  /* 0x000000a8af187221 */ /* 0x044fe20000010100 */
[----:B------:R-:W-:-:S03]  /*1ee0*/  FADD.FTZ R178, -R175, R169 ;  /* 0x000000a9afb27221 */ /* 0x000fc60000010100 */
[C---:B------:R-:W-:Y:S01]  /*1ef0*/  FMUL.FTZ R29, R181.reuse, R24 ;  /* 0x00000018b51d7220 */ /* 0x040fe20000410000 */
[----:B------:R-:W-:Y:S01]  /*1f00*/  FMUL.FTZ R24, R181, R178 ;  /* 0x000000b2b5187220 */ /* 0x000fe20000410000 */
[----:B------:R-:W-:Y:S01]  /*1f10*/  FADD.FTZ R60, R60, R164 ;  /* 0x000000a43c3c7221 */ /* 0x000fe20000010000 */
[----:B------:R-:W-:Y:S01]  /*1f20*/  FADD.FTZ R61, R61, R165 ;  /* 0x000000a53d3d7221 */ /* 0x000fe20000010000 */
[----:B------:R-:W-:Y:S01]  /*1f30*/  FFMA.FTZ R92, R164, R29, R92 ;  /* 0x0000001da45c7223 */ /* 0x000fe2000001005c */
        /* <DEDUP_REMOVED lines=20> */
.L_x_13047:
[----:B------:R-:W-:Y:S05]  /*2080*/  BSYNC B0 ;  /* 0x0000000000007941 */ /* 0x000fea0003800000 */
.L_x_13046:
[----:B------:R-:W-:Y:S01]  /*2090*/  LOP3.LUT P0, RZ, R173, 0xff, RZ, 0xc0, !PT ;  /* 0x000000ffadff7812 */ /* 0x000fe2000780c0ff */
[----:B------:R-:W-:Y:S01]  /*20a0*/  UMOV UR6, 0xffffffff ;  /* 0xffffffff00067882 */ /* 0x000fe20000000000 */
[----:B------:R-:W-:Y:S02]  /*20b0*/  LOP3.LUT P6, RZ, R0, 0x1f, RZ, 0xc0, !PT ;  /* 0x0000001f00ff7812 */ /* 0x000fe400078cc0ff */
[----:B------:R-:W-:-:S09]  /*20c0*/  LOP3.LUT R6, R6, 0xfffffffe, RZ, 0xc0, !PT ;  /* 0xfffffffe06067812 */ /* 0x000fd200078ec0ff */
[----:B------:R-:W-:Y:S02]  /*20d0*/  @!P0 IADD3 R172, R172, 0x8, RZ ;  /* 0x00000008acac8810 */ /* 0x000fe40007ffe0ff */
[----:B------:R-:W-:Y:S01]  /*20e0*/  @P6 LOP3.LUT R6, R6, 0x1, RZ, 0xfc, !PT ;  /* 0x0000000106066812 */ /* 0x000fe200078efcff */
        /* <DEDUP_REMOVED lines=19> */
.L_x_13076:
[----:B------:R-:W4:Y:S01]  /*2220*/  S2R R167, SR_CgaCtaId ;  /* 0x0000000000a77919 */ /* 0x000f220000008800 */
[----:B------:R-:W-:Y:S01]  /*2230*/  P2R R166, PR, RZ, 0x1 ;  /* 0x00000001ffa67803 */ /* 0x000fe20000000000 */
[----:B--2---:R-:W-:Y:S01]  /*2240*/  FADD.FTZ R214, R171, R214 ;  /* 0x000000d6abd67221 */ /* 0x004fe20000010000 */
[----:B------:R-:W-:Y:S01]  /*2250*/  LOP3.LUT P0, RZ, R0, 0x1f, RZ, 0xc0, !PT ;  /* 0x0000001f00ff7812 */ /* 0x000fe2000780c0ff */
[----:B---3--:R-:W-:Y:S01]  /*2260*/  FADD.FTZ R215, R170, R215 ;  /* 0x000000d7aad77221 */ /* 0x008fe20000010000 */
[----:B------:R-:W-:Y:S01]  /*2270*/  MOV R164, 0x400 ;  /* 0x0000040000a47802 */ /* 0x000fe20000000f00 */
[----:B------:R-:W-:Y:S05]  /*2280*/  WARPSYNC.ALL ;  /* 0x0000000000007948 */ /* 0x000fea0003800000 */
[----:B------:R-:W-:Y:S01]  /*2290*/  LOP3.LUT P6, RZ, R6, 0x8, RZ, 0xc0, !PT ;  /* 0x0000000806ff7812 */ /* 0x000fe200078cc0ff */
        /* <DEDUP_REMOVED lines=81> */
.L_x_13050:
[----:B------:R-:W-:Y:S05]  /*27b0*/  BSYNC B0 ;  /* 0x0000000000007941 */ /* 0x000fea0003800000 */
.L_x_13049:
[----:B------:R-:W-:Y:S01]  /*27c0*/  LOP3.LUT P6, RZ, R6, 0x4, RZ, 0xc0, !PT ;  /* 0x0000000406ff7812 */ /* 0x000fe200078cc0ff */
        /* <DEDUP_REMOVED lines=51> */
.L_x_13052:
[----:B------:R-:W-:Y:S05]  /*2b00*/  BSYNC B0 ;  /* 0x0000000000007941 */ /* 0x000fea0003800000 */
.L_x_13051:
[----:B------:R-:W-:Y:S01]  /*2b10*/  LOP3.LUT P6, RZ, R6, 0x2, RZ, 0xc0, !PT ;  /* 0x0000000206ff7812 */ /* 0x000fe200078cc0ff */
        /* <DEDUP_REMOVED lines=51> */
.L_x_13054:
[----:B------:R-:W-:Y:S05]  /*2e50*/  BSYNC B0 ;  /* 0x0000000000007941 */ /* 0x000fea0003800000 */
.L_x_13053:
        /* <DEDUP_REMOVED lines=51> */
.L_x_13056:
[----:B------:R-:W-:Y:S05]  /*3190*/  BSYNC B0 ;  /* 0x0000000000007941 */ /* 0x000fea0003800000 */
.L_x_13055:
        /* <DEDUP_REMOVED lines=51> */
.L_x_13058:
[----:B------:R-:W-:Y:S05]  /*34d0*/  BSYNC B0 ;  /* 0x0000000000007941 */ /* 0x000fea0003800000 */
.L_x_13057:
        /* <DEDUP_REMOVED lines=51> */
.L_x_13060:
[----:B------:R-:W-:Y:S05]  /*3810*/  BSYNC B0 ;  /* 0x0000000000007941 */ /* 0x000fea0003800000 */
.L_x_13059:
        /* <DEDUP_REMOVED lines=51> */
.L_x_13062:
[----:B------:R-:W-:Y:S05]  /*3b50*/  BSYNC B0 ;  /* 0x0000000000007941 */ /* 0x000fea0003800000 */
.L_x_13061:
[----:B------:R-:W-:Y:S01]  /*3b60*/  LOP3.LUT P6, RZ, R6, 0x10, RZ, 0xc0, !PT ;  /* 0x0000001006ff7812 */ /* 0x000fe200078cc0ff */
        /* <DEDUP_REMOVED lines=45> */
[----:B-1----:R-:W-:Y:S02]  /*3e40*/  SEL R166, R171, RZ, P6 ;  /* 0x000000ffaba67207 */ /* 0x002fe40003000000 */
[----:B------:R-:W-:Y:S01]  /*3e50*/  LOP3.LUT P6, RZ, R16, 0xff000000, RZ, 0xc0, !PT ;  /* 0xff00000010ff7812 */ /* 0x000fe200078cc0ff */
[----:B0-----:R-:W-:-:S03]  /*3e60*/  IMAD.WIDE.U32 R168, R17, 0x10, R168 ;  /* 0x0000001011a87825 */ /* 0x001fc600078e00a8 */
[----:B------:R-:W-:-:S05]  /*3e70*/  SEL R167, R8, RZ, P6 ;  /* 0x000000ff08a77207 */ /* 0x000fca0003000000 */
[----:B------:R0:W-:Y:S04]  /*3e80*/  STG.E.128 desc[UR4][R168.64], R164 ;  /* 0x000000a4a8007986 */ /* 0x0001e8000c101d04 */
.L_x_13064:
[----:B------:R-:W-:Y:S05]  /*3e90*/  BSYNC B0 ;  /* 0x0000000000007941 */ /* 0x000fea0003800000 */
.L_x_13063:
[----:B------:R-:W-:Y:S02]  /*3ea0*/  IADD3 R7, R7, UR18, RZ ;  /* 0x0000001207077c10 */ /* 0x000fe4000fffe0ff */
[----:B------:R-:W-:Y:S02]  /*3eb0*/  SEL R173, RZ, 0x1, P0 ;  /* 0x00000001ffad7807 */ /* 0x000fe40000000000 */
[----:B------:R-:W-:-:S13]  /*3ec0*/  ISETP.GE.AND P0, PT, R7, UR19, PT ;  /* 0x0000001307007c0c */ /* 0x000fda000bf06270 */
[----:B------:R-:W-:Y:S05]  /*3ed0*/  @!P0 BRA `(.L_x_13065) ;  /* 0xffffffc800088947 */ /* 0x000fea000383ffff */
.L_x_13031:
[----:B------:R-:W0:Y:S01]  /*3ee0*/  S2R R0, SR_TID.X ;  /* 0x0000000000007919 */ /* 0x000e220000002100 */
[----:B------:R-:W0:Y:S01]  /*3ef0*/  S2UR UR6, SR_CTAID.X ;  /* 0x00000000000679c3 */ /* 0x000e220000002500 */
[C---:B------:R-:W-:Y:S02]  /*3f00*/  LOP3.LUT P0, RZ, R6.reuse, 0x8, RZ, 0xc0, !PT ;  /* 0x0000000806ff7812 */ /* 0x040fe4000780c0ff */
[C---:B------:R-:W-:Y:S02]  /*3f10*/  LOP3.LUT P1, RZ, R6.reuse, 0x4, RZ, 0xc0, !PT ;  /* 0x0000000406ff7812 */ /* 0x040fe4000782c0ff */
[----:B------:R-:W-:-:S03]  /*3f20*/  LOP3.LUT P6, RZ, R6, 0x2, RZ, 0xc0, !PT ;  /* 0x0000000206ff7812 */ /* 0x000fc600078cc0ff */
        /* <DEDUP_REMOVED lines=15> */
[----:B------:R-:W0:Y:S08]  /*4020*/  @P6 LDC.64 R10, c[0x0][0x2d0] ;  /* 0x0000b400ff0a6b82 */ /* 0x000e300000000a00 */
[----:B------:R-:W3:Y:S01]  /*4030*/  @P1 LDC.64 R6, c[0x0][0x2d0] ;  /* 0x0000b400ff061b82 */ /* 0x000ee20000000a00 */
[----:B--2---:R-:W-:-:S07]  /*4040*/  @P1 IMAD.WIDE.U32 R8, R27, 0x10, R8 ;  /* 0x000000101b081825 */ /* 0x004fce00078e0008 */
[----:B------:R-:W2:Y:S08]  /*4050*/  @P4 LDC.64 R18, c[0x0][0x2d0] ;  /* 0x0000b400ff124b82 */ /* 0x000eb00000000a00 */
[----:B------:R-:W2:Y:S01]  /*4060*/  @P4 LDC.64 R20, c[0x0][0x2d8] ;  /* 0x0000b600ff144b82 */ /* 0x000ea20000000a00 */
[----:B---3--:R-:W-:-:S07]  /*4070*/  @P1 IMAD.WIDE.U32 R6, R27, 0x10, R6 ;  /* 0x000000101b061825 */ /* 0x008fce00078e0006 */
[----:B------:R-:W3:Y:S01]  /*4080*/  @P3 LDC.64 R2, c[0x0][0x2d0] ;  /* 0x0000b400ff023b82 */ /* 0x000ee20000000a00 */
[----:B------:R-:W-:Y:S01]  /*4090*/  @P1 IADD3 R27, R27, 0x100, RZ ;  /* 0x000001001b1b1810 */ /* 0x000fe20007ffe0ff */
[----:B------:R2:W-:Y:S04]  /*40a0*/  @P1 STG.E.128 desc[UR4][R6.64], R84 ;  /* 0x0000005406001986 */ /* 0x0005e8000c101d04 */
[C---:B0-----:R-:W-:Y:S02]  /*40b0*/  @P6 IMAD.WIDE.U32 R10, R27.reuse, 0x10, R10 ;  /* 0x000000101b0a6825 */ /* 0x041fe400078e000a */
[----:B-1----:R-:W0:Y:S01]  /*40c0*/  @P3 LDC.64 R4, c[0x0][0x2d8] ;  /* 0x0000b600ff043b82 */ /* 0x002e220000000a00 */
[----:B------:R1:W-:Y:S01]  /*40d0*/  @P1 STG.E.128 desc[UR4][R8.64], R116 ;  /* 0x0000007408001986 */ /* 0x0003e2000c101d04 */
[C---:B------:R-:W-:Y:S01]  /*40e0*/  @P6 IMAD.WIDE.U32 R12, R27.reuse, 0x10, R12 ;  /* 0x000000101b0c6825 */ /* 0x040fe200078e000c */
[----:B------:R-:W-:-:S02]  /*40f0*/  @P6 IADD3 R27, R27, 0x100, RZ ;  /* 0x000001001b1b6810 */ /* 0x000fc40007ffe0ff */
[----:B------:R1:W-:Y:S03]  /*4100*/  @P6 STG.E.128 desc[UR4][R10.64], R80 ;  /* 0x000000500a006986 */ /* 0x0003e6000c101d04 */
[----:B------:R-:W1:Y:S01]  /*4110*/  @P2 LDC.64 R22, c[0x0][0x2d0] ;  /* 0x0000b400ff162b82 */ /* 0x000e620000000a00 */
[C---:B------:R-:W-:Y:S01]  /*4120*/  @P5 IMAD.WIDE.U32 R14, R27.reuse, 0x10, R14 ;  /* 0x000000101b0e5825 */ /* 0x040fe200078e000e */
[----:B------:R0:W-:Y:S03]  /*4130*/  @P6 STG.E.128 desc[UR4][R12.64], R112 ;  /* 0x000000700c006986 */ /* 0x0001e6000c101d04 */
[C---:B----4-:R-:W-:Y:S01]  /*4140*/  @P5 IMAD.WIDE.U32 R16, R27.reuse, 0x10, R16 ;  /* 0x000000101b105825 */ /* 0x050fe200078e0010 */
[----:B------:R-:W-:Y:S01]  /*4150*/  @P5 IADD3 R27, R27, 0x100, RZ ;  /* 0x000001001b1b5810 */ /* 0x000fe20007ffe0ff */
[----:B------:R4:W-:Y:S01]  /*4160*/  @P5 STG.E.128 desc[UR4][R14.64], R76 ;  /* 0x0000004c0e005986 */ /* 0x0009e2000c101d04 */
[----:B------:R-:W4:Y:S03]  /*4170*/  @P2 LDC.64 R24, c[0x0][0x2d8] ;  /* 0x0000b600ff182b82 */ /* 0x000f260000000a00 */
[C---:B--2---:R-:W-:Y:S01]  /*4180*/  @P4 IMAD.WIDE.U32 R18, R27.reuse, 0x10, R18 ;  /* 0x000000101b124825 */ /* 0x044fe200078e0012 */
[----:B------:R2:W-:Y:S03]  /*4190*/  @P5 STG.E.128 desc[UR4][R16.64], R108 ;  /* 0x0000006c10005986 */ /* 0x0005e6000c101d04 */
[C---:B------:R-:W-:Y:S01]  /*41a0*/  @P4 IMAD.WIDE.U32 R20, R27.reuse, 0x10, R20 ;  /* 0x000000101b144825 */ /* 0x040fe200078e0014 */
[----:B------:R-:W-:Y:S01]  /*41b0*/  @P4 IADD3 R27, R27, 0x100, RZ ;  /* 0x000001001b1b4810 */ /* 0x000fe20007ffe0ff */
[----:B------:R2:W-:Y:S04]  /*41c0*/  @P4 STG.E.128 desc[UR4][R18.64], R72 ;  /* 0x0000004812004986 */ /* 0x0005e8000c101d04 */
[C---:B---3--:R-:W-:Y:S01]  /*41d0*/  @P3 IMAD.WIDE.U32 R2, R27.reuse, 0x10, R2 ;  /* 0x000000101b023825 */ /* 0x048fe200078e0002 */
[----:B------:R2:W-:Y:S03]  /*41e0*/  @P4 STG.E.128 desc[UR4][R20.64], R104 ;  /* 0x0000006814004986 */ /* 0x0005e6000c101d04 */
[C---:B0-----:R-:W-:Y:S01]  /*41f0*/  @P3 IMAD.WIDE.U32 R4, R27.reuse, 0x10, R4 ;  /* 0x000000101b043825 */ /* 0x041fe200078e0004 */
[----:B------:R-:W-:Y:S01]  /*4200*/  @P3 IADD3 R27, R27, 0x100, RZ ;  /* 0x000001001b1b3810 */ /* 0x000fe20007ffe0ff */
[----:B------:R2:W-:Y:S04]  /*4210*/  @P3 STG.E.128 desc[UR4][R2.64], R68 ;  /* 0x0000004402003986 */ /* 0x0005e8000c101d04 */
[C---:B-1----:R-:W-:Y:S01]  /*4220*/  @P2 IMAD.WIDE.U32 R22, R27.reuse, 0x10, R22 ;  /* 0x000000101b162825 */ /* 0x042fe200078e0016 */
[----:B------:R2:W-:Y:S03]  /*4230*/  @P3 STG.E.128 desc[UR4][R4.64], R100 ;  /* 0x0000006404003986 */ /* 0x0005e6000c101d04 */
[----:B----4-:R-:W-:Y:S01]  /*4240*/  @P2 IMAD.WIDE.U32 R24, R27, 0x10, R24 ;  /* 0x000000101b182825 */ /* 0x010fe200078e0018 */
[----:B------:R2:W-:Y:S04]  /*4250*/  @P2 STG.E.128 desc[UR4][R22.64], R64 ;  /* 0x0000004016002986 */ /* 0x0005e8000c101d04 */
        /* <DEDUP_REMOVED lines=10> */
.L_x_13048:
[----:B-----5:R-:W-:Y:S01]  /*4300*/  HFMA2.MMA R175, -RZ, RZ, 0, 9.5367431640625e-07 ;  /* 0x00000010ffaf7435 */ /* 0x020fe200000001ff */
[----:B------:R-:W-:Y:S02]  /*4310*/  MOV R178, R177 ;  /* 0x000000b100b27202 */ /* 0x000fe40000000f00 */
[----:B------:R-:W-:Y:S02]  /*4320*/  MOV R238, 0x1f ;  /* 0x0000001f00ee7802 */ /* 0x000fe40000000f00 */
[----:B------:R-:W-:-:S07]  /*4330*/  MOV R173, 0xffffffff ;  /* 0xffffffff00ad7802 */ /* 0x000fce0000000f00 */
[----:B0-----:R-:W-:Y:S05]  /*4340*/  WARPSYNC.COLLECTIVE R173, `(.L_x_13066) ;  /* 0x00000000ad087348 */ /* 0x001fea0003c00000 */
[----:B------:R1:W2:Y:S02]  /*4350*/  SHFL.DOWN P6, R215, R178, R175, R238 ;  /* 0x080000afb2d77389 */ /* 0x0002a400000c00ee */
[----:B012---:R-:W-:Y:S01]  /*4360*/  ENDCOLLECTIVE ;  /* 0x000000000000791b */ /* 0x007fe20003800000 */
.L_x_13066:
[----:B------:R-:W-:Y:S02]  /*4370*/  MOV R178, R176 ;  /* 0x000000b000b27202 */ /* 0x000fe40000000f00 */
[----:B------:R-:W-:-:S07]  /*4380*/  MOV R164, R215 ;  /* 0x000000d700a47202 */ /* 0x000fce0000000f00 */
[----:B------:R-:W-:Y:S05]  /*4390*/  WARPSYNC.COLLECTIVE R173, `(.L_x_13067) ;  /* 0x00000000ad087348 */ /* 0x000fea0003c00000 */
[----:B------:R0:W1:Y:S02]  /*43a0*/  SHFL.DOWN P6, R215, R178, R175, R238 ;  /* 0x080000afb2d77389 */ /* 0x00006400000c00ee */
[----:B01----:R-:W-:Y:S01]  /*43b0*/  ENDCOLLECTIVE ;  /* 0x000000000000791b */ /* 0x003fe20003800000 */
.L_x_13067:
[----:B------:R-:W-:Y:S01]  /*43c0*/  FADD.FTZ R164, R164, R177 ;  /* 0x000000b1a4a47221 */ /* 0x000fe20000010000 */
[----:B------:R-:W-:-:S04]  /*43d0*/  HFMA2.MMA R175, -RZ, RZ, 0, 4.76837158203125e-07 ;  /* 0x00000008ffaf7435 */ /* 0x000fc800000001ff */
[----:B------:R-:W-:Y:S02]  /*43e0*/  MOV R178, R164 ;  /* 0x000000a400b27202 */ /* 0x000fe40000000f00 */
[----:B------:R-:W-:-:S07]  /*43f0*/  MOV R165, R215 ;  /* 0x000000d700a57202 */ /* 0x000fce0000000f00 */
[----:B------:R-:W-:Y:S05]  /*4400*/  WARPSYNC.COLLECTIVE R173, `(.L_x_13068) ;  /* 0x00000000ad087348 */ /* 0x000fea0003c00000 */
[----:B------:R0:W1:Y:S02]  /*4410*/  SHFL.DOWN P6, R215, R178, R175, R238 ;  /* 0x080000afb2d77389 */ /* 0x00006400000c00ee */
[----:B01----:R-:W-:Y:S01]  /*4420*/  ENDCOLLECTIVE ;  /* 0x000000000000791b */ /* 0x003fe20003800000 */
.L_x_13068:
[----:B------:R-:W-:-:S05]  /*4430*/  FADD.FTZ R165, R165, R176 ;  /* 0x000000b0a5a57221 */ /* 0x000fca0000010000 */
[----:B------:R-:W-:Y:S02]  /*4440*/  MOV R178, R165 ;  /* 0x000000a500b27202 */ /* 0x000fe40000000f00 */
[----:B------:R-:W-:-:S07]  /*4450*/  MOV R167, R215 ;  /* 0x000000d700a77202 */ /* 0x000fce0000000f00 */
[----:B------:R-:W-:Y:S05]  /*4460*/  WARPSYNC.COLLECTIVE R173, `(.L_x_13069) ;  /* 0x00000000ad087348 */ /* 0x000fea0003c00000 */
[----:B------:R0:W1:Y:S02]  /*4470*/  SHFL.DOWN P6, R215, R178, R175, R238 ;  /* 0x080000afb2d77389 */ /* 0x00006400000c00ee */
[----:B01----:R-:W-:Y:S01]  /*4480*/  ENDCOLLECTIVE ;  /* 0x000000000000791b */ /* 0x003fe20003800000 */
.L_x_13069:
[----:B------:R-:W-:Y:S01]  /*4490*/  FADD.FTZ R167, R164, R167 ;  /* 0x000000a7a4a77221 */ /* 0x000fe20000010000 */
[----:B------:R-:W-:-:S04]  /*44a0*/  HFMA2.MMA R175, -RZ, RZ, 0, 2.384185791015625e-07 ;  /* 0x00000004ffaf7435 */ /* 0x000fc800000001ff */
[----:B------:R-:W-:Y:S02]  /*44b0*/  MOV R178, R167 ;  /* 0x000000a700b27202 */ /* 0x000fe40000000f00 */
[----:B------:R-:W-:-:S07]  /*44c0*/  MOV R166, R215 ;  /* 0x000000d700a67202 */ /* 0x000fce0000000f00 */
[----:B------:R-:W-:Y:S05]  /*44d0*/  WARPSYNC.COLLECTIVE R173, `(.L_x_13070) ;  /* 0x00000000ad087348 */ /* 0x000fea0003c00000 */
[----:B------:R0:W1:Y:S02]  /*44e0*/  SHFL.DOWN P6, R215, R178, R175, R238 ;  /* 0x080000afb2d77389 */ /* 0x00006400000c00ee */
[----:B01----:R-:W-:Y:S01]  /*44f0*/  ENDCOLLECTIVE ;  /* 0x000000000000791b */ /* 0x003fe20003800000 */
.L_x_13070:
[----:B------:R-:W-:-:S05]  /*4500*/  FADD.FTZ R166, R165, R166 ;  /* 0x000000a6a5a67221 */ /* 0x000fca0000010000 */
[----:B------:R-:W-:Y:S02]  /*4510*/  MOV R178, R166 ;  /* 0x000000a600b27202 */ /* 0x000fe40000000f00 */
[----:B------:R-:W-:-:S07]  /*4520*/  MOV R168, R215 ;  /* 0x000000d700a87202 */ /* 0x000fce0000000f00 */
[----:B------:R-:W-:Y:S05]  /*4530*/  WARPSYNC.COLLECTIVE R173, `(.L_x_13071) ;  /* 0x00000000ad087348 */ /* 0x000fea0003c00000 */
[----:B------:R0:W1:Y:S02]  /*4540*/  SHFL.DOWN P6, R215, R178, R175, R238 ;  /* 0x080000afb2d77389 */ /* 0x00006400000c00ee */
[----:B01----:R-:W-:Y:S01]  /*4550*/  ENDCOLLECTIVE ;  /* 0x000000000000791b */ /* 0x003fe20003800000 */
.L_x_13071:
[----:B------:R-:W-:Y:S01]  /*4560*/  FADD.FTZ R168, R167, R168 ;  /* 0x000000a8a7a87221 */ /* 0x000fe20000010000 */
[----:B------:R-:W-:-:S04]  /*4570*/  HFMA2.MMA R175, -RZ, RZ, 0, 1.1920928955078125e-07 ;  /* 0x00000002ffaf7435 */ /* 0x000fc800000001ff */
[----:B------:R-:W-:Y:S02]  /*4580*/  MOV R178, R168 ;  /* 0x000000a800b27202 */ /* 0x000fe40000000f00 */
[----:B------:R-:W-:-:S07]  /*4590*/  MOV R169, R215 ;  /* 0x000000d700a97202 */ /* 0x000fce0000000f00 */
[----:B------:R-:W-:Y:S05]  /*45a0*/  WARPSYNC.COLLECTIVE R173, `(.L_x_13072) ;  /* 0x00000000ad087348 */ /* 0x000fea0003c00000 */
[----:B------:R0:W1:Y:S02]  /*45b0*/  SHFL.DOWN P6, R215, R178, R175, R238 ;  /* 0x080000afb2d77389 */ /* 0x00006400000c00ee */
[----:B01----:R-:W-:Y:S01]  /*45c0*/  ENDCOLLECTIVE ;  /* 0x000000000000791b */ /* 0x003fe20003800000 */
.L_x_13072:
[----:B------:R-:W-:-:S05]  /*45d0*/  FADD.FTZ R169, R166, R169 ;  /* 0x000000a9a6a97221 */ /* 0x000fca0000010000 */
[----:B------:R-:W-:Y:S02]  /*45e0*/  MOV R178, R169 ;  /* 0x000000a900b27202 */ /* 0x000fe40000000f00 */
[----:B------:R-:W-:-:S07]  /*45f0*/  MOV R171, R215 ;  /* 0x000000d700ab7202 */ /* 0x000fce0000000f00 */
[----:B------:R-:W-:Y:S05]  /*4600*/  WARPSYNC.COLLECTIVE R173, `(.L_x_13073) ;  /* 0x00000000ad087348 */ /* 0x000fea0003c00000 */
[----:B------:R0:W1:Y:S02]  /*4610*/  SHFL.DOWN P6, R215, R178, R175, R238 ;  /* 0x080000afb2d77389 */ /* 0x00006400000c00ee */
[----:B01----:R-:W-:Y:S01]  /*4620*/  ENDCOLLECTIVE ;  /* 0x000000000000791b */ /* 0x003fe20003800000 */
.L_x_13073:
[----:B------:R-:W-:Y:S01]  /*4630*/  FADD.FTZ R171, R168, R171 ;  /* 0x000000aba8ab7221 */ /* 0x000fe20000010000 */
[----:B------:R-:W-:-:S04]  /*4640*/  HFMA2.MMA R175, -RZ, RZ, 0, 5.9604644775390625e-08 ;  /* 0x00000001ffaf7435 */ /* 0x000fc800000001ff */
[----:B------:R-:W-:Y:S02]  /*4650*/  MOV R178, R171 ;  /* 0x000000ab00b27202 */ /* 0x000fe40000000f00 */
[----:B------:R-:W-:-:S07]  /*4660*/  MOV R170, R215 ;  /* 0x000000d700aa7202 */ /* 0x000fce0000000f00 */
[----:B------:R-:W-:Y:S05]  /*4670*/  WARPSYNC.COLLECTIVE R173, `(.L_x_13074) ;  /* 0x00000000ad087348 */ /* 0x000fea0003c00000 */
[----:B------:R0:W1:Y:S02]  /*4680*/  SHFL.DOWN P6, R215, R178, R175, R238 ;  /* 0x080000afb2d77389 */ /* 0x00006400000c00ee */
[----:B01----:R-:W-:Y:S01]  /*4690*/  ENDCOLLECTIVE ;  /* 0x000000000000791b */ /* 0x003fe20003800000 */
.L_x_13074:
[----:B------:R-:W-:-:S05]  /*46a0*/  FADD.FTZ R170, R169, R170 ;  /* 0x000000aaa9aa7221 */ /* 0x000fca0000010000 */
[----:B------:R-:W-:Y:S02]  /*46b0*/  MOV R178, R170 ;  /* 0x000000aa00b27202 */ /* 0x000fe40000000f00 */
[----:B------:R-:W-:-:S07]  /*46c0*/  MOV R214, R215 ;  /* 0x000000d700d67202 */ /* 0x000fce0000000f00 */
[----:B------:R-:W-:Y:S05]  /*46d0*/  WARPSYNC.COLLECTIVE R173, `(.L_x_13075) ;  /* 0x00000000ad087348 */ /* 0x000fea0003c00000 */
[----:B------:R0:W1:Y:S02]  /*46e0*/  SHFL.DOWN P6, R215, R178, R175, R238 ;  /* 0x080000afb2d77389 */ /* 0x00006400000c00ee */
[----:B01----:R-:W-:Y:S01]  /*46f0*/  ENDCOLLECTIVE ;  /* 0x000000000000791b */ /* 0x003fe20003800000 */
.L_x_13075:
[----:B------:R-:W-:Y:S05]  /*4700*/  BRA `(.L_x_13076) ;  /* 0xffffffd800c47947 */ /* 0x000fea000383ffff */
.L_x_13077:
        /* <DEDUP_REMOVED lines=15> */
.L_x_14048:


//--------------------- .text._ZN10layer_norm13ln_bwd_kernelINS_13Kernel_traitsIfffffjLj8192ELj1ELj1ELj8ELj16ENS_18Kernel_traits_baseILj8192EfffffjLj256EEEEELb1ELb0ELb0ELb1EEEvNS_9BwdParamsE --------------------------
	.section	.text._ZN10layer_norm13ln_bwd_kernelINS_13Kernel_traitsIfffffjLj8192ELj1ELj1ELj8ELj16ENS_18Kernel_traits_baseILj8192EfffffjLj256EEEEELb1ELb0ELb0ELb1EEEvNS_9BwdParamsE,"ax",@progbits
	.align	128
        .global         _ZN10layer_norm13ln_bwd_kernelINS_13Kernel_traitsIfffffjLj8192ELj1ELj1ELj8ELj16ENS_18Kernel_traits_baseILj8192EfffffjLj256EEEEELb1ELb0ELb0ELb1EEEvNS_9BwdParamsE
        .type           _ZN10layer_norm13ln_bwd_kernelINS_13Kernel_traitsIfffffjLj8192ELj1ELj1ELj8ELj16ENS_18Kernel_traits_baseILj8192EfffffjLj256EEEEELb1ELb0ELb0ELb1EEEvNS_9BwdParamsE,@function
        .size           _ZN10layer_norm13ln_bwd_kernelINS_13Kernel_traitsIfffffjLj8192ELj1ELj1ELj8ELj16ENS_18Kernel_traits_baseILj8192EfffffjLj256EEEEELb1ELb0ELb0ELb1EEEvNS_9BwdParamsE,(.L_x_14049 - _ZN10layer_norm13ln_bwd_kernelINS_13Kernel_traitsIfffffjLj8192ELj1ELj1ELj8ELj16ENS_18Kernel_traits_baseILj8192EfffffjLj256EEEEELb1ELb0ELb0ELb1EEEvNS_9BwdParamsE)
        .other          _ZN10layer_norm13ln_bwd_kernelINS_13Kernel_traitsIfffffjLj8192ELj1ELj1ELj8ELj16ENS_18Kernel_traits_baseILj8192EfffffjLj256EEEEELb1ELb0ELb0ELb1EEEvNS_9BwdParamsE,@"STO_CUDA_ENTRY STV_DEFAULT"
_ZN10layer_norm13ln_bwd_kernelINS_13Kernel_traitsIfffffjLj8192ELj1ELj1ELj8ELj16ENS_18Kernel_traits_baseILj8192EfffffjLj256EEEEELb1ELb0ELb0ELb1EEEvNS_9BwdParamsE:
.text._ZN10layer_norm13ln_bwd_kernelINS_13Kernel_traitsIfffffjLj8192ELj1ELj1ELj8ELj16ENS_18Kernel_traits_baseILj8192EfffffjLj256EEEEELb1ELb0ELb0ELb1EEEvNS_9BwdParamsE:
[----:B------:R-:W-:Y:S01]  /*0000*/  LDC R1, c[0x0][0x28] ;  /* 0x00000a00ff017b82 */ /* 0x000fe20000000800 */
[----:B------:R-:W0:Y:S07]  /*0010*/  S2R R252, SR_TID.X ;  /* 0x0000000000fc7919 */ /* 0x000e2e0000002100 */
[----:B------:R-:W0:Y:S01]  /*0020*/  S2UR UR4, SR_CTAID.X ;  /* 0x00000000000479c3 */ /* 0x000e220000002500 */
        /* <DEDUP_REMOVED lines=10> */
[----:B0-----:R-:W-:Y:S01]  /*00d0*/  LEA.HI R172, R252, UR4, RZ, 0x18 ;  /* 0x00000004fcac7c11 */ /* 0x001fe2000f8fc0ff */
        /* <DEDUP_REMOVED lines=36> */
.L_x_13078:
        /* <DEDUP_REMOVED lines=38> */
[----:B------:R-:W-:-:S02]  /*0580*/  MOV R221, RZ ;  /* 0x000000ff00dd7202 */ /* 0x000fc40000000f00 */
        /* <DEDUP_REMOVED lines=11> */
[----:B0-----:R-:W-:-:S07]  /*0640*/  CS2R R18, SRZ ;  /* 0x0000000000127805 */ /* 0x001fce000001ff00 */
.L_x_13088:
[----:B------:R-:W-:Y:S01]  /*0650*/  IMAD R0, R172, UR8, RZ ;  /* 0x00000008ac007c24 */ /* 0x000fe2000f8e02ff */
[----:B0-----:R-:W0:Y:S01]  /*0660*/  LDC.64 R2, c[0x0][0x250] ;  /* 0x00009400ff027b82 */ /* 0x001e220000000a00 */
[----:B------:R-:W-:-:S03]  /*0670*/  LOP3.LUT R158, R252, 0xff, RZ, 0xc0, !PT ;  /* 0x000000fffc9e7812 */ /* 0x000fc600078ec0ff */
[----:B------:R-:W-:-:S04]  /*0680*/  SHF.R.S32.HI R7, RZ, 0x1f, R0 ;  /* 0x0000001fff077819 */ /* 0x000fc80000011400 */
[----:B------:R-:W-:Y:S01]  /*0690*/  LEA.HI R7, R7, R0, RZ, 0x2 ;  /* 0x0000000007077211 */ /* 0x000fe200078f10ff */
[----:B-1----:R-:W1:Y:S03]  /*06a0*/  LDC.64 R4, c[0x0][0x258] ;  /* 0x00009600ff047b82 */ /* 0x002e660000000a00 */
[----:B------:R-:W-:-:S04]  /*06b0*/  LEA.HI.SX32 R158, R7, R158, 0x1e ;  /* 0x0000009e079e7211 */ /* 0x000fc800078ff2ff */
[C---:B------:R-:W-:Y:S01]  /*06c0*/  SHF.L.U32 R182, R158.reuse, 0x4, RZ ;  /* 0x000000049eb67819 */ /* 0x040fe200000006ff */
[----:B------:R-:W2:Y:S01]  /*06d0*/  LDC.64 R190, c[0x0][0x2b8] ;  /* 0x0000ae00ffbe7b82 */ /* 0x000ea20000000a00 */
[----:B------:R-:W-:Y:S02]  /*06e0*/  IADD3 R160, R158, 0x100, RZ ;  /* 0x000001009ea07810 */ /* 0x000fe40007ffe0ff */
[----:B------:R-:W-:Y:S02]  /*06f0*/  SHF.R.U32.HI R181, RZ, 0x1c, R158 ;  /* 0x0000001cffb57819 */ /* 0x000fe4000001169e */
[----:B------:R-:W-:Y:S02]  /*0700*/  IADD3 R100, P0, R182, UR10, RZ ;  /* 0x0000000ab6647c10 */ /* 0x000fe4000ff1e0ff */
[----:B------:R-:W-:Y:S01]  /*0710*/  SHF.L.U32 R178, R160, 0x4, RZ ;  /* 0x00000004a0b27819 */ /* 0x000fe200000006ff */
[----:B0-----:R-:W-:Y:S01]  /*0720*/  IMAD.WIDE R2, R172, 0x4, R2 ;  /* 0x00000004ac027825 */ /* 0x001fe200078e0202 */
[----:B------:R-:W-:Y:S01]  /*0730*/  IADD3 R163, R158, 0x200, RZ ;  /* 0x000002009ea37810 */ /* 0x000fe20007ffe0ff */
[----:B------:R-:W0:Y:S01]  /*0740*/  LDC.64 R184, c[0x0][0x2c8] ;  /* 0x0000b200ffb87b82 */ /* 0x000e220000000a00 */
[----:B------:R-:W-:-:S02]  /*0750*/  IADD3.X R101, R181, UR11, RZ, P0, !PT ;  /* 0x0000000bb5657c10 */ /* 0x000fc400087fe4ff */
[----:B------:R-:W-:Y:S01]  /*0760*/  SHF.R.U32.HI R177, RZ, 0x1c, R160 ;  /* 0x0000001cffb17819 */ /* 0x000fe200000116a0 */
[----:B------:R-:W3:Y:S01]  /*0770*/  LDG.E R220, desc[UR4][R2.64] ;  /* 0x0000000402dc7981 */ /* 0x000ee2000c1e1900 */
[----:B------:R-:W-:Y:S01]  /*0780*/  IADD3 R108, P0, R178, UR10, RZ ;  /* 0x0000000ab26c7c10 */ /* 0x000fe2000ff1e0ff */
[----:B-1----:R-:W-:Y:S01]  /*0790*/  IMAD.WIDE R4, R172, 0x4, R4 ;  /* 0x00000004ac047825 */ /* 0x002fe200078e0204 */
[----:B------:R-:W-:Y:S01]  /*07a0*/  SHF.L.U32 R175, R163, 0x4, RZ ;  /* 0x00000004a3af7819 */ /* 0x000fe200000006ff */
[----:B------:R-:W4:Y:S01]  /*07b0*/  LDG.E.128 R100, desc[UR4][R100.64] ;  /* 0x0000000464647981 */ /* 0x000f22000c1e1d00 */
[C---:B------:R-:W-:Y:S02]  /*07c0*/  IADD3 R162, R158.reuse, 0x300, RZ ;  /* 0x000003009ea27810 */ /* 0x040fe40007ffe0ff */
[----:B------:R-:W-:Y:S01]  /*07d0*/  IADD3.X R109, R177, UR11, RZ, P0, !PT ;  /* 0x0000000bb16d7c10 */ /* 0x000fe200087fe4ff */
[----:B------:R1:W4:Y:S01]  /*07e0*/  LDG.E R17, desc[UR4][R4.64] ;  /* 0x0000000404117981 */ /* 0x000322000c1e1900 */
[----:B------:R-:W-:Y:S01]  /*07f0*/  SHF.R.U32.HI R174, RZ, 0x1c, R163 ;  /* 0x0000001cffae7819 */ /* 0x000fe200000116a3 */
[----:B--2---:R-:W-:Y:S01]  /*0800*/  IMAD.WIDE.U32 R104, R158, 0x10, R190 ;  /* 0x000000109e687825 */ /* 0x004fe200078e00be */
[----:B------:R-:W-:-:S02]  /*0810*/  IADD3 R116, P0, R175, UR10, RZ ;  /* 0x0000000aaf747c10 */ /* 0x000fc4000ff1e0ff */
[----:B------:R-:W-:Y:S02]  /*0820*/  SHF.L.U32 R16, R162, 0x4, RZ ;  /* 0x00000004a2107819 */ /* 0x000fe400000006ff */
[----:B------:R-:W-:Y:S01]  /*0830*/  IADD3 R189, R158, 0x400, RZ ;  /* 0x000004009ebd7810 */ /* 0x000fe20007ffe0ff */
[----:B------:R-:W-:Y:S01]  /*0840*/  IMAD.WIDE.U32 R120, R163, 0x10, R190 ;  /* 0x00000010a3787825 */ /* 0x000fe200078e00be */
[----:B------:R-:W-:Y:S01]  /*0850*/  IADD3.X R117, R174, UR11, RZ, P0, !PT ;  /* 0x0000000bae757c10 */ /* 0x000fe200087fe4ff */
[----:B------:R-:W2:Y:S01]  /*0860*/  LDG.E.128 R104, desc[UR4][R104.64] ;  /* 0x0000000468687981 */ /* 0x000ea2000c1e1d00 */
[----:B------:R-:W-:Y:S01]  /*0870*/  SHF.R.U32.HI R15, RZ, 0x1c, R162 ;  /* 0x0000001cff0f7819 */ /* 0x000fe200000116a2 */
[--C-:B------:R-:W-:Y:S01]  /*0880*/  IMAD.WIDE.U32 R112, R160, 0x10, R190.reuse ;  /* 0x00000010a0707825 */ /* 0x100fe200078e00be */
[----:B------:R-:W-:Y:S01]  /*0890*/  IADD3 R124, P0, R16, UR10, RZ ;  /* 0x0000000a107c7c10 */ /* 0x000fe2000ff1e0ff */
[----:B------:R-:W2:Y:S01]  /*08a0*/  LDG.E.128 R120, desc[UR4][R120.64] ;  /* 0x0000000478787981 */ /* 0x000ea2000c1e1d00 */
[----:B------:R-:W-:Y:S01]  /*08b0*/  SHF.L.U32 R14, R189, 0x4, RZ ;  /* 0x00000004bd0e7819 */ /* 0x000fe200000006ff */
[----:B------:R-:W-:Y:S01]  /*08c0*/  IMAD.WIDE.U32 R128, R162, 0x10, R190 ;  /* 0x00000010a2807825 */ /* 0x000fe200078e00be */
[----:B------:R-:W-:Y:S01]  /*08d0*/  IADD3.X R125, R15, UR11, RZ, P0, !PT ;  /* 0x0000000b0f7d7c10 */ /* 0x000fe200087fe4ff */
[----:B------:R-:W2:Y:S01]  /*08e0*/  LDG.E.128 R116, desc[UR4][R116.64] ;  /* 0x0000000474747981 */ /* 0x000ea2000c1e1d00 */
[----:B------:R-:W-:Y:S01]  /*08f0*/  SHF.R.U32.HI R13, RZ, 0x1c, R189 ;  /* 0x0000001cff0d7819 */ /* 0x000fe200000116bd */
[----:B-1----:R-:W1:Y:S01]  /*0900*/  @P1 LDC.64 R4, c[0x0][0x270] ;  /* 0x00009c00ff041b82 */ /* 0x002e620000000a00 */
[----:B------:R-:W-:Y:S01]  /*0910*/  IADD3 R132, P0, R14, UR10, RZ ;  /* 0x0000000a0e847c10 */ /* 0x000fe2000ff1e0ff */
[----:B------:R-:W2:Y:S03]  /*0920*/  LDG.E.128 R108, desc[UR4][R108.64] ;  /* 0x000000046c6c7981 */ /* 0x000ea6000c1e1d00 */
[----:B------:R-:W-:Y:S01]  /*0930*/  IADD3.X R133, R13, UR11, RZ, P0, !PT ;  /* 0x0000000b0d857c10 */ /* 0x000fe200087fe4ff */
[----:B------:R-:W2:Y:S04]  /*0940*/  LDG.E.128 R124, desc[UR4][R124.64] ;  /* 0x000000047c7c7981 */ /* 0x000ea8000c1e1d00 */
[----:B------:R-:W2:Y:S04]  /*0950*/  LDG.E.128 R112, desc[UR4][R112.64] ;  /* 0x0000000470707981 */ /* 0x000ea8000c1e1d00 */
[----:B------:R-:W2:Y:S04]  /*0960*/  LDG.E.128 R132, desc[UR4][R132.64] ;  /* 0x0000000484847981 */ /* 0x000ea8000c1e1d00 */
[----:B------:R-:W2:Y:S01]  /*0970*/  LDG.E.128 R128, desc[UR4][R128.64] ;  /* 0x0000000480807981 */ /* 0x000ea2000c1e1d00 */
[C---:B------:R-:W-:Y:S01]  /*0980*/  IADD3 R183, R158.reuse, 0x500, RZ ;  /* 0x000005009eb77810 */ /* 0x040fe20007ffe0ff */
[----:B------:R-:W-:Y:S01]  /*0990*/  IMAD.WIDE.U32 R136, R189, 0x10, R190 ;  /* 0x00000010bd887825 */ /* 0x000fe200078e00be */
[----:B------:R-:W-:-:S02]  /*09a0*/  IADD3 R0, R158, 0x600, RZ ;  /* 0x000006009e007810 */ /* 0x000fc40007ffe0ff */
[----:B------:R-:W-:Y:S02]  /*09b0*/  SHF.L.U32 R12, R183, 0x4, RZ ;  /* 0x00000004b70c7819 */ /* 0x000fe400000006ff */
[----:B------:R-:W-:Y:S01]  /*09c0*/  SHF.R.U32.HI R11, RZ, 0x1c, R183 ;  /* 0x0000001cff0b7819 */ /* 0x000fe200000116b7 */
[----:B------:R-:W2:Y:S01]  /*09d0*/  LDG.E.128 R136, desc[UR4][R136.64] ;  /* 0x0000000488887981 */ /* 0x000ea2000c1e1d00 */
[----:B------:R-:W-:Y:S02]  /*09e0*/  IADD3 R140, P0, R12, UR10, RZ ;  /* 0x0000000a0c8c7c10 */ /* 0x000fe4000ff1e0ff */
[----:B------:R-:W-:Y:S02]  /*09f0*/  SHF.L.U32 R10, R0, 0x4, RZ ;  /* 0x00000004000a7819 */ /* 0x000fe400000006ff */
[----:B------:R-:W-:Y:S02]  /*0a00*/  IADD3.X R141, R11, UR11, RZ, P0, !PT ;  /* 0x0000000b0b8d7c10 */ /* 0x000fe400087fe4ff */
[----:B------:R-:W-:-:S02]  /*0a10*/  SHF.R.U32.HI R9, RZ, 0x1c, R0 ;  /* 0x0000001cff097819 */ /* 0x000fc40000011600 */
[----:B------:R-:W-:Y:S02]  /*0a20*/  IADD3 R148, P0, R10, UR10, RZ ;  /* 0x0000000a0a947c10 */ /* 0x000fe4000ff1e0ff */
[----:B------:R-:W2:Y:S02]  /*0a30*/  LDG.E.128 R140, desc[UR4][R140.64] ;  /* 0x000000048c8c7981 */ /* 0x000ea4000c1e1d00 */
[----:B------:R-:W-:Y:S02]  /*0a40*/  IADD3.X R149, R9, UR11, RZ, P0, !PT ;  /* 0x0000000b09957c10 */ /* 0x000fe400087fe4ff */
[----:B------:R-:W-:Y:S01]  /*0a50*/  LEA R6, P0, R158, UR12, 0x2 ;  /* 0x0000000c9e067c11 */ /* 0x000fe2000f8010ff */
[----:B------:R-:W-:-:S03]  /*0a60*/  IMAD.WIDE.U32 R144, R183, 0x10, R190 ;  /* 0x00000010b7907825 */ /* 0x000fc600078e00be */
[----:B------:R-:W-:Y:S01]  /*0a70*/  LEA.HI.X R7, R158, UR13, RZ, 0x2, P0 ;  /* 0x0000000d9e077c11 */ /* 0x000fe200080f14ff */
[----:B------:R-:W2:Y:S01]  /*0a80*/  LDG.E.128 R148, desc[UR4][R148.64] ;  /* 0x0000000494947981 */ /* 0x000ea2000c1e1d00 */
[----:B------:R-:W-:-:S03]  /*0a90*/  LEA R2, P0, R160, UR12, 0x2 ;  /* 0x0000000ca0027c11 */ /* 0x000fc6000f8010ff */
[----:B------:R-:W2:Y:S01]  /*0aa0*/  LDG.E.128 R144, desc[UR4][R144.64] ;  /* 0x0000000490907981 */ /* 0x000ea2000c1e1d00 */
[----:B------:R-:W-:Y:S02]  /*0ab0*/  LEA.HI.X R3, R160, UR13, RZ, 0x2, P0 ;  /* 0x0000000da0037c11 */ /* 0x000fe400080f14ff */
[----:B0-----:R-:W-:Y:S01]  /*0ac0*/  ISETP.NE.U32.AND P0, PT, R184, RZ, PT ;  /* 0x000000ffb800720c */ /* 0x001fe20003f05070 */
[----:B-----5:R0:W5:Y:S03]  /*0ad0*/  LDG.E R180, desc[UR4][R6.64] ;  /* 0x0000000406b47981 */ /* 0x020166000c1e1900 */
[----:B------:R-:W-:Y:S01]  /*0ae0*/  ISETP.NE.AND.EX P0, PT, R185, RZ, PT, P0 ;  /* 0x000000ffb900720c */ /* 0x000fe20003f05300 */
[----:B------:R1:W5:Y:S01]  /*0af0*/  LDG.E R179, desc[UR4][R2.64] ;  /* 0x0000000402b37981 */ /* 0x000362000c1e1900 */
[----:B------:R-:W-:Y:S02]  /*0b00*/  IADD3 R192, R158, 0x700, RZ ;  /* 0x000007009ec07810 */ /* 0x000fe40007ffe0ff */
[----:B0-----:R-:W-:-:S02]  /*0b10*/  LEA R6, P2, R163, UR12, 0x2 ;  /* 0x0000000ca3067c11 */ /* 0x001fc4000f8410ff */
[----:B-1----:R-:W-:Y:S02]  /*0b20*/  LEA R2, P3, R162, UR12, 0x2 ;  /* 0x0000000ca2027c11 */ /* 0x002fe4000f8610ff */
[----:B------:R-:W-:Y:S01]  /*0b30*/  LEA.HI.X R7, R163, UR13, RZ, 0x2, P2 ;  /* 0x0000000da3077c11 */ /* 0x000fe200090f14ff */
[----:B------:R-:W-:Y:S01]  /*0b40*/  IMAD.WIDE.U32 R152, R0, 0x10, R190 ;  /* 0x0000001000987825 */ /* 0x000fe200078e00be */
[----:B------:R-:W-:Y:S02]  /*0b50*/  SHF.R.S32.HI R156, RZ, 0x1f, R172 ;  /* 0x0000001fff9c7819 */ /* 0x000fe400000114ac */
[----:B------:R-:W-:Y:S01]  /*0b60*/  @P1 LEA R4, P2, R172, R4, 0x2 ;  /* 0x00000004ac041211 */ /* 0x000fe200078410ff */
[----:B------:R0:W5:Y:S01]  /*0b70*/  LDG.E R176, desc[UR4][R6.64] ;  /* 0x0000000406b07981 */ /* 0x000162000c1e1900 */
[----:B------:R-:W-:Y:S02]  /*0b80*/  SHF.L.U32 R8, R192, 0x4, RZ ;  /* 0x00000004c0087819 */ /* 0x000fe400000006ff */
[----:B------:R-:W-:Y:S01]  /*0b90*/  LEA.HI.X R3, R162, UR13, RZ, 0x2, P3 ;  /* 0x0000000da2037c11 */ /* 0x000fe200098f14ff */
[----:B------:R-:W2:Y:S01]  /*0ba0*/  LDG.E.128 R152, desc[UR4][R152.64] ;  /* 0x0000000498987981 */ /* 0x000ea2000c1e1d00 */
[----:B------:R-:W-:-:S02]  /*0bb0*/  @P1 LEA.HI.X R5, R172, R5, R156, 0x2, P2 ;  /* 0x00000005ac051211 */ /* 0x000fc400010f149c */
[----:B------:R-:W-:Y:S01]  /*0bc0*/  IADD3 R156, P3, R8, UR10, RZ ;  /* 0x0000000a089c7c10 */ /* 0x000fe2000ff7e0ff */
[----:B------:R1:W5:Y:S01]  /*0bd0*/  LDG.E R173, desc[UR4][R2.64] ;  /* 0x0000000402ad7981 */ /* 0x000362000c1e1900 */
[----:B0-----:R-:W-:Y:S02]  /*0be0*/  MOV R7, 0x3f800000 ;  /* 0x3f80000000077802 */ /* 0x001fe40000000f00 */
[----:B------:R-:W-:-:S04]  /*0bf0*/  SHF.R.U32.HI R6, RZ, 0x1c, R192 ;  /* 0x0000001cff067819 */ /* 0x000fc800000116c0 */
[----:B------:R-:W-:Y:S01]  /*0c00*/  IADD3.X R157, R6, UR11, RZ, P3, !PT ;  /* 0x0000000b069d7c10 */ /* 0x000fe20009ffe4ff */
[----:B------:R0:W5:Y:S01]  /*0c10*/  @P1 LDG.E R7, desc[UR4][R4.64] ;  /* 0x0000000404071981 */ /* 0x000162000c1e1900 */
[----:B-1----:R-:W-:-:S04]  /*0c20*/  @P0 LEA R2, P2, R158, R184, 0x4 ;  /* 0x000000b89e020211 */ /* 0x002fc800078420ff */
[----:B------:R-:W-:Y:S02]  /*0c30*/  @P0 LEA.HI.X R3, R158, R185, RZ, 0x4, P2 ;  /* 0x000000b99e030211 */ /* 0x000fe400010f24ff */
[----:B------:R-:W2:Y:S01]  /*0c40*/  LDG.E.128 R156, desc[UR4][R156.64] ;  /* 0x000000049c9c7981 */ /* 0x000ea2000c1e1d00 */
[----:B0-----:R-:W-:-:S03]  /*0c50*/  @P0 LEA R4, P2, R160, R184, 0x4 ;  /* 0x000000b8a0040211 */ /* 0x001fc600078420ff */
[----:B------:R0:W5:Y:S01]  /*0c60*/  @P0 LDG.E.128 R64, desc[UR4][R2.64] ;  /* 0x0000000402400981 */ /* 0x000162000c1e1d00 */
[C---:B------:R-:W-:Y:S02]  /*0c70*/  @P0 LEA R186, P3, R163.reuse, R184, 0x4 ;  /* 0x000000b8a3ba0211 */ /* 0x040fe400078620ff */
[-C--:B------:R-:W-:Y:S01]  /*0c80*/  @P0 LEA.HI.X R5, R160, R185.reuse, RZ, 0x4, P2 ;  /* 0x000000b9a0050211 */ /* 0x080fe200010f24ff */
[----:B------:R-:W-:Y:S01]  /*0c90*/  IMAD.WIDE.U32 R160, R192, 0x10, R190 ;  /* 0x00000010c0a07825 */ /* 0x000fe200078e00be */
[----:B------:R-:W-:-:S03]  /*0ca0*/  @P0 LEA.HI.X R187, R163, R185, RZ, 0x4, P3 ;  /* 0x000000b9a3bb0211 */ /* 0x000fc600018f24ff */
[----:B------:R1:W5:Y:S01]  /*0cb0*/  @P0 LDG.E.128 R68, desc[UR4][R4.64] ;  /* 0x0000000404440981 */ /* 0x000362000c1e1d00 */
[----:B0-----:R-:W-:-:S03]  /*0cc0*/  @P0 LEA R2, P2, R162, R184, 0x4 ;  /* 0x000000b8a2020211 */ /* 0x001fc600078420ff */
[----:B------:R0:W5:Y:S01]  /*0cd0*/  @P0 LDG.E.128 R72, desc[UR4][R186.64] ;  /* 0x00000004ba480981 */ /* 0x000162000c1e1d00 */
[----:B------:R-:W-:-:S03]  /*0ce0*/  @P0 LEA.HI.X R3, R162, R185, RZ, 0x4, P2 ;  /* 0x000000b9a2030211 */ /* 0x000fc600010f24ff */
[----:B------:R-:W2:Y:S01]  /*0cf0*/  LDG.E.128 R160, desc[UR4][R160.64] ;  /* 0x00000004a0a07981 */ /* 0x000ea2000c1e1d00 */
[----:B-1----:R-:W-:-:S03]  /*0d00*/  LEA R4, P3, R189, UR12, 0x2 ;  /* 0x0000000cbd047c11 */ /* 0x002fc6000f8610ff */
[----:B------:R1:W5:Y:S01]  /*0d10*/  @P0 LDG.E.128 R76, desc[UR4][R2.64] ;  /* 0x00000004024c0981 */ /* 0x000362000c1e1d00 */
[----:B0-----:R-:W-:Y:S02]  /*0d20*/  LEA R186, P2, R183, UR12, 0x2 ;  /* 0x0000000cb7ba7c11 */ /* 0x001fe4000f8410ff */
[----:B------:R-:W-:Y:S02]  /*0d30*/  LEA.HI.X R5, R189, UR13, RZ, 0x2, P3 ;  /* 0x0000000dbd057c11 */ /* 0x000fe400098f14ff */
[----:B------:R-:W-:Y:S02]  /*0d40*/  LEA.HI.X R187, R183, UR13, RZ, 0x2, P2 ;  /* 0x0000000db7bb7c11 */ /* 0x000fe400090f14ff */
[C---:B------:R-:W-:Y:S02]  /*0d50*/  @P0 LEA R188, P2, R189.reuse, R184, 0x4 ;  /* 0x000000b8bdbc0211 */ /* 0x040fe400078420ff */
[----:B-1----:R-:W-:Y:S01]  /*0d60*/  LEA R2, P3, R0, UR12, 0x2 ;  /* 0x0000000c00027c11 */ /* 0x002fe2000f8610ff */
[----:B------:R-:W5:Y:S01]  /*0d70*/  LDG.E R5, desc[UR4][R4.64] ;  /* 0x0000000404057981 */ /* 0x000f62000c1e1900 */
[----:B------:R-:W-:-:S02]  /*0d80*/  @P0 LEA.HI.X R189, R189, R185, RZ, 0x4, P2 ;  /* 0x000000b9bdbd0211 */ /* 0x000fc400010f24ff */
[----:B------:R-:W-:-:S03]  /*0d90*/  LEA.HI.X R3, R0, UR13, RZ, 0x2, P3 ;  /* 0x0000000d00037c11 */ /* 0x000fc600098f14ff */
[----:B------:R-:W5:Y:S04]  /*0da0*/  @P0 LDG.E.128 R80, desc[UR4][R188.64] ;  /* 0x00000004bc500981 */ /* 0x000f68000c1e1d00 */
[----:B------:R0:W5:Y:S01]  /*0db0*/  LDG.E R4, desc[UR4][R186.64] ;  /* 0x00000004ba047981 */ /* 0x000162000c1e1900 */
[----:B------:R-:W-:-:S03]  /*0dc0*/  LEA R190, P4, R192, UR12, 0x2 ;  /* 0x0000000cc0be7c11 */ /* 0x000fc6000f8810ff */
[----:B------:R-:W5:Y:S01]  /*0dd0*/  LDG.E R3, desc[UR4][R2.64] ;  /* 0x0000000402037981 */ /* 0x000f62000c1e1900 */
[----:B0-----:R-:W-:-:S04]  /*0de0*/  @P0 LEA R186, P3, R183, R184, 0x4 ;  /* 0x000000b8b7ba0211 */ /* 0x001fc800078620ff */
[----:B------:R-:W-:Y:S02]  /*0df0*/  @P0 LEA.HI.X R187, R183, R185, RZ, 0x4, P3 ;  /* 0x000000b9b7bb0211 */ /* 0x000fe400018f24ff */
[----:B------:R-:W-:-:S03]  /*0e00*/  @P0 LEA R188, P3, R192, R184, 0x4 ;  /* 0x000000b8c0bc0211 */ /* 0x000fc600078620ff */
[----:B------:R0:W5:Y:S01]  /*0e10*/  @P0 LDG.E.128 R84, desc[UR4][R186.64] ;  /* 0x00000004ba540981 */ /* 0x000162000c1e1d00 */
[C---:B------:R-:W-:Y:S02]  /*0e20*/  @P0 LEA.HI.X R189, R192.reuse, R185, RZ, 0x4, P3 ;  /* 0x000000b9c0bd0211 */ /* 0x040fe400018f24ff */
[----:B------:R-:W-:Y:S02]  /*0e30*/  ISETP.NE.AND P3, PT, RZ, UR9, PT ;  /* 0x00000009ff007c0c */ /* 0x000fe4000bf65270 */
[----:B------:R-:W-:Y:S01]  /*0e40*/  LEA.HI.X R191, R192, UR13, RZ, 0x2, P4 ;  /* 0x0000000dc0bf7c11 */ /* 0x000fe2000a0f14ff */
[----:B------:R-:W5:Y:S01]  /*0e50*/  @P0 LDG.E.128 R92, desc[UR4][R188.64] ;  /* 0x00000004bc5c0981 */ /* 0x000f62000c1e1d00 */
[----:B0-----:R-:W-:-:S03]  /*0e60*/  @P0 LEA R186, P2, R0, R184, 0x4 ;  /* 0x000000b800ba0211 */ /* 0x001fc600078420ff */
[----:B------:R-:W5:Y:S01]  /*0e70*/  LDG.E R2, desc[UR4][R190.64] ;  /* 0x00000004be027981 */ /* 0x000f62000c1e1900 */
[----:B------:R-:W-:-:S05]  /*0e80*/  @P0 LEA.HI.X R187, R0, R185, RZ, 0x4, P2 ;  /* 0x000000b900bb0211 */ /* 0x000fca00010f24ff */
[----:B------:R0:W5:Y:S01]  /*0e90*/  @P0 LDG.E.128 R88, desc[UR4][R186.64] ;  /* 0x00000004ba580981 */ /* 0x000162000c1e1d00 */
[----:B---3--:R-:W-:-:S05]  /*0ea0*/  FSEL R220, R220, RZ, !P3 ;  /* 0x000000ffdcdc7208 */ /* 0x008fca0005800000 */
[C---:B----4-:R-:W-:Y:S01]  /*0eb0*/  FADD.FTZ R0, -R220.reuse, R100 ;  /* 0x00000064dc007221 */ /* 0x050fe20000010100 */
[----:B------:R-:W-:-:S04]  /*0ec0*/  FADD.FTZ R100, -R220, R101 ;  /* 0x00000065dc647221 */ /* 0x000fc80000010100 */
[C---:B------:R-:W-:Y:S01]  /*0ed0*/  FMUL.FTZ R183, R17.reuse, R100 ;  /* 0x0000006411b77220 */ /* 0x040fe20000410000 */
[C---:B------:R-:W-:Y:S01]  /*0ee0*/  FADD.FTZ R102, -R220.reuse, R102 ;  /* 0x00000066dc667221 */ /* 0x040fe20000010100 */
[----:B------:R-:W-:Y:S01]  /*0ef0*/  FMUL.FTZ R0, R17, R0 ;  /* 0x0000000011007220 */ /* 0x000fe20000410000 */
[C---:B--2---:R-:W-:Y:S01]  /*0f00*/  FADD.FTZ R100, -R220.reuse, R119 ;  /* 0x00000077dc647221 */ /* 0x044fe20000010100 */
[----:B------:R-:W-:-:S03]  /*0f10*/  FADD.FTZ R196, -R220, R117 ;  /* 0x00000075dcc47221 */ /* 0x000fc60000010100 */
[C---:B------:R-:W-:Y:S01]  /*0f20*/  FMUL.FTZ R201, R17.reuse, R100 ;  /* 0x0000006411c97220 */ /* 0x040fe20000410000 */
[----:B------:R-:W-:Y:S01]  /*0f30*/  FADD.FTZ R100, -R220, R127 ;  /* 0x0000007fdc647221 */ /* 0x000fe20000010100 */
[C---:B------:R-:W-:Y:S01]  /*0f40*/  FMUL.FTZ R196, R17.reuse, R196 ;  /* 0x000000c411c47220 */ /* 0x040fe20000410000 */
[----:B0-----:R-:W-:Y:S02]  /*0f50*/  FMUL.FTZ R187, R60, R104 ;  /* 0x000000683cbb7220 */ /* 0x001fe40000410000 */
[C---:B------:R-:W-:Y:S01]  /*0f60*/  FMUL.FTZ R119, R17.reuse, R100 ;  /* 0x0000006411777220 */ /* 0x040fe20000410000 */
[----:B------:R-:W-:Y:S01]  /*0f70*/  FMUL.FTZ R186, R17, R102 ;  /* 0x0000006611ba7220 */ /* 0x000fe20000410000 */
[C---:B------:R-:W-:Y:S01]  /*0f80*/  FADD.FTZ R100, -R220.reuse, R133 ;  /* 0x00000085dc647221 */ /* 0x040fe20000010100 */
[C---:B------:R-:W-:Y:S01]  /*0f90*/  FADD.FTZ R232, R121.reuse, R232 ;  /* 0x000000e879e87221 */ /* 0x040fe20000010000 */
[----:B------:R-:W-:Y:S01]  /*0fa0*/  FFMA.FTZ R26, R121, R196, R26 ;  /* 0x000000c4791a7223 */ /* 0x000fe2000001001a */
[----:B------:R-:W-:Y:S01]  /*0fb0*/  FMUL.FTZ R202, R53, R121 ;  /* 0x0000007935ca7220 */ /* 0x000fe20000410000 */
[----:B------:R-:W-:Y:S01]  /*0fc0*/  FADD.FTZ R102, -R220, R135 ;  /* 0x00000087dc667221 */ /* 0x000fe20000010100 */
[----:B------:R-:W-:Y:S01]  /*0fd0*/  FMUL.FTZ R190, R61, R105 ;  /* 0x000000693dbe7220 */ /* 0x000fe20000410000 */
[C---:B------:R-:W-:Y:S01]  /*0fe0*/  FMUL.FTZ R121, R17.reuse, R100 ;  /* 0x0000006411797220 */ /* 0x040fe20000410000 */
[----:B------:R-:W-:Y:S01]  /*0ff0*/  FADD.FTZ R101, RZ, R187 ;  /* 0x000000bbff657221 */ /* 0x000fe20000010000 */
[----:B------:R-:W-:Y:S01]  /*1000*/  FFMA.FTZ R100, R0, R187, RZ ;  /* 0x000000bb00647223 */ /* 0x000fe200000100ff */
[----:B------:R-:W-:Y:S01]  /*1010*/  FMUL.FTZ R133, R17, R102 ;  /* 0x0000006611857220 */ /* 0x000fe20000410000 */
[----:B------:R-:W-:Y:S01]  /*1020*/  FMUL.FTZ R193, R62, R106 ;  /* 0x0000006a3ec17220 */ /* 0x000fe20000410000 */
[----:B------:R-:W-:Y:S01]  /*1030*/  FADD.FTZ R102, R101, R190 ;  /* 0x000000be65667221 */ /* 0x000fe20000010000 */
[----:B------:R-:W-:Y:S01]  /*1040*/  FADD.FTZ R192, -R220, R103 ;  /* 0x00000067dcc07221 */ /* 0x000fe20000010100 */
[----:B------:R-:W-:Y:S01]  /*1050*/  FFMA.FTZ R101, R183, R190, R100 ;  /* 0x000000beb7657223 */ /* 0x000fe20000010064 */
[----:B------:R-:W-:Y:S01]  /*1060*/  FMUL.FTZ R203, R63, R107 ;  /* 0x0000006b3fcb7220 */ /* 0x000fe20000410000 */
[----:B------:R-:W-:Y:S01]  /*1070*/  FADD.FTZ R102, R102, R193 ;  /* 0x000000c166667221 */ /* 0x000fe20000010000 */
[C---:B------:R-:W-:Y:S01]  /*1080*/  FMUL.FTZ R189, R17.reuse, R192 ;  /* 0x000000c011bd7220 */ /* 0x040fe20000410000 */
        /* <DEDUP_REMOVED lines=19> */
[----:B------:R-:W-:Y:S01]  /*11c0*/  FMUL.FTZ R208, R17, R208 ;  /* 0x000000d011d07220 */ /* 0x000fe20000410000 */
[----:B------:R-:W-:Y:S01]  /*11d0*/  FADD.FTZ R116, -R220, R116 ;  /* 0x00000074dc747221 */ /* 0x000fe20000010100 */
        /* <DEDUP_REMOVED lines=20> */
[----:B------:R-:W-:Y:S01]  /*1320*/  FMUL.FTZ R116, R17, R116 ;  /* 0x0000007411747220 */ /* 0x000fe20000410000 */
[----:B------:R-:W-:Y:S01]  /*1330*/  FFMA.FTZ R31, R128, R117, R31 ;  /* 0x00000075801f7223 */ /* 0x000fe2000001001f */
[----:B------:R-:W-:Y:S01]  /*1340*/  FMUL.FTZ R128, R48, R128 ;  /* 0x0000008030807220 */ /* 0x000fe20000410000 */
[----:B------:R-:W-:Y:S01]  /*1350*/  FADD.FTZ R101, R101, R200 ;  /* 0x000000c865657221 */ /* 0x000fe20000010000 */
        /* <DEDUP_REMOVED lines=24> */
[C---:B------:R-:W-:Y:S01]  /*14e0*/  FADD.FTZ R241, R136.reuse, R241 ;  /* 0x000000f188f17221 */ /* 0x040fe20000010000 */
        /* <DEDUP_REMOVED lines=43> */
[----:B------:R-:W-:Y:S01]  /*17a0*/  FADD.FTZ R148, -R220, R148 ;  /* 0x00000094dc947221 */ /* 0x000fe20000010100 */
[----:B------:R-:W-:Y:S01]  /*17b0*/  FADD.FTZ R103, R100, R145 ;  /* 0x0000009164677221 */ /* 0x000fe20000010000 */
[----:B------:R-:W-:Y:S01]  /*17c0*/  FFMA.FTZ R100, R124, R145, R101 ;  /* 0x000000917c647223 */ /* 0x000fe20000010065 */
[C---:B------:R-:W-:Y:S01]  /*17d0*/  FADD.FTZ R246, R147.reuse, R246 ;  /* 0x000000f693f67221 */ /* 0x040fe20000010000 */
[----:B------:R-:W-:Y:S01]  /*17e0*/  FFMA.FTZ R217, R147, R126, R217 ;  /* 0x0000007e93d97223 */ /* 0x000fe200000100d9 */
[----:B------:R-:W-:Y:S01]  /*17f0*/  FMUL.FTZ R147, R43, R147 ;  /* 0x000000932b937220 */ /* 0x000fe20000410000 */
[C---:B------:R-:W-:Y:S01]  /*1800*/  FADD.FTZ R132, -R220.reuse, R149 ;  /* 0x00000095dc847221 */ /* 0x040fe20000010100 */
        /* <DEDUP_REMOVED lines=95> */
.L_x_13099:
[----:B------:R-:W3:Y:S01]  /*1e00*/  S2R R107, SR_CgaCtaId ;  /* 0x00000000006b7919 */ /* 0x000ee20000008800 */
[----:B------:R-:W-:Y:S01]  /*1e10*/  LOP3.LUT P4, RZ, R212, 0xff, RZ, 0xc0, !PT ;  /* 0x000000ffd4ff7812 */ /* 0x000fe2000788c0ff */
[----:B0-2---:R-:W-:Y:S01]  /*1e20*/  FADD.FTZ R101, R101, R102 ;  /* 0x0000006665657221 */ /* 0x005fe20000010000 */
[----:B------:R-:W-:Y:S01]  /*1e30*/  PLOP3.LUT P0, PT, PT, PT, PT, 0x80, 0x0 ;  /* 0x000000000000781c */ /* 0x000fe20003f0f070 */
[----:B-1----:R-:W-:Y:S01]  /*1e40*/  FADD.FTZ R100, R100, R103 ;  /* 0x0000006764647221 */ /* 0x002fe20000010000 */
        /* <DEDUP_REMOVED lines=52> */
[-CC-:B------:R-:W-:Y:S01]  /*2190*/  FFMA.FTZ R102, R207, R110.reuse, R111.reuse ;  /* 0x0000006ecf667223 */ /* 0x180fe2000001006f */
[----:B------:R-:W-:Y:S01]  /*21a0*/  FFMA.FTZ R208, R208, R110, R111 ;  /* 0x0000006ed0d07223 */ /* 0x000fe2000001006f */
[C---:B------:R-:W-:Y:S01]  /*21b0*/  FMUL.FTZ R190, R17.reuse, R190 ;  /* 0x000000be11be7220 */ /* 0x040fe20000410000 */
[C---:B------:R-:W-:Y:S01]  /*21c0*/  FMUL.FTZ R107, R17.reuse, R186 ;  /* 0x000000ba116b7220 */ /* 0x040fe20000410000 */
[----:B------:R-:W-:Y:S01]  /*21d0*/  FMUL.FTZ R0, R17, R100 ;  /* 0x0000006411007220 */ /* 0x000fe20000410000 */
        /* <DEDUP_REMOVED lines=14> */
.L_x_13081:
[-C--:B------:R-:W-:Y:S01]  /*22c0*/  FMUL.FTZ R0, R0, R7.reuse ;  /* 0x0000000700007220 */ /* 0x080fe20000410000 */
[----:B------:R-:W-:Y:S01]  /*22d0*/  IADD3 R182, P5, R182, UR18, RZ ;  /* 0x00000012b6b67c10 */ /* 0x000fe2000ffbe0ff */
[-C--:B------:R-:W-:Y:S01]  /*22e0*/  FMUL.FTZ R107, R107, R7.reuse ;  /* 0x000000076b6b7220 */ /* 0x080fe20000410000 */
[----:B------:R-:W-:Y:S01]  /*22f0*/  LOP3.LUT P6, RZ, R180, 0xff000000, RZ, 0xc0, !PT ;  /* 0xff000000b4ff7812 */ /* 0x000fe200078cc0ff */
[----:B------:R-:W-:Y:S01]  /*2300*/  FMUL.FTZ R0, R0, UR15 ;  /* 0x0000000f00007c20 */ /* 0x000fe20008410000 */
[----:B------:R-:W-:Y:S01]  /*2310*/  IADD3.X R183, R181, UR19, RZ, P5, !PT ;  /* 0x00000013b5b77c10 */ /* 0x000fe2000affe4ff */
[----:B------:R-:W-:Y:S01]  /*2320*/  FMUL.FTZ R106, R107, UR15 ;  /* 0x0000000f6b6a7c20 */ /* 0x000fe20008410000 */
[----:B------:R-:W-:Y:S01]  /*2330*/  LOP3.LUT P5, RZ, R180, 0xff0000, RZ, 0xc0, !PT ;  /* 0x00ff0000b4ff7812 */ /* 0x000fe200078ac0ff */
[-C--:B------:R-:W-:Y:S01]  /*2340*/  FMUL.FTZ R190, R190, R7.reuse ;  /* 0x00000007bebe7220 */ /* 0x080fe20000410000 */
[-C--:B------:R-:W-:Y:S01]  /*2350*/  FMUL.FTZ R109, R109, R7.reuse ;  /* 0x000000076d6d7220 */ /* 0x080fe20000410000 */
[----:B------:R-:W-:Y:S01]  /*2360*/  FMUL.FTZ R113, R17, R108 ;  /* 0x0000006c11717220 */ /* 0x000fe20000410000 */
[----:B------:R-:W-:Y:S01]  /*2370*/  SEL R107, R0, RZ, P6 ;  /* 0x000000ff006b7207 */ /* 0x000fe20003000000 */
[-C--:B0-----:R-:W-:Y:S01]  /*2380*/  FFMA.FTZ R101, R188, R110.reuse, R111 ;  /* 0x0000006ebc657223 */ /* 0x081fe2000001006f */
[----:B------:R-:W-:Y:S01]  /*2390*/  SEL R106, R106, RZ, P5 ;  /* 0x000000ff6a6a7207 */ /* 0x000fe20002800000 */
[----:B------:R-:W-:Y:S01]  /*23a0*/  FMUL.FTZ R105, R190, UR15 ;  /* 0x0000000fbe697c20 */ /* 0x000fe20008410000 */
[----:B------:R-:W-:Y:S01]  /*23b0*/  FMUL.FTZ R104, R109, UR15 ;  /* 0x0000000f6d687c20 */ /* 0x000fe20008410000 */
[----:B------:R-:W-:Y:S01]  /*23c0*/  LOP3.LUT P6, RZ, R180, 0xff, RZ, 0xc0, !PT ;  /* 0x000000ffb4ff7812 */ /* 0x000fe200078cc0ff */
[----:B------:R-:W-:Y:S01]  /*23d0*/  @P0 FADD.FTZ R113, R70, R113 ;  /* 0x0000007146710221 */ /* 0x000fe20000010000 */
[----:B------:R-:W-:Y:S01]  /*23e0*/  LOP3.LUT P5, RZ, R180, 0xff00, RZ, 0xc0, !PT ;  /* 0x0000ff00b4ff7812 */ /* 0x000fe200078ac0ff */
[----:B------:R-:W-:Y:S01]  /*23f0*/  FADD.FTZ R194, R194, -R101 ;  /* 0x80000065c2c27221 */ /* 0x000fe20000010000 */
[----:B------:R-:W-:Y:S01]  /*2400*/  FFMA.FTZ R192, R192, R110, R111 ;  /* 0x0000006ec0c07223 */ /* 0x000fe2000001006f */
[----:B------:R-:W-:Y:S01]  /*2410*/  SEL R104, R104, RZ, P6 ;  /* 0x000000ff68687207 */ /* 0x000fe20003000000 */
[-C--:B------:R-:W-:Y:S01]  /*2420*/  FMUL.FTZ R0, R113, R7.reuse ;  /* 0x0000000771007220 */ /* 0x080fe20000410000 */
[----:B------:R-:W-:Y:S01]  /*2430*/  SEL R105, R105, RZ, P5 ;  /* 0x000000ff69697207 */ /* 0x000fe20002800000 */
[C---:B------:R-:W-:Y:S01]  /*2440*/  FMUL.FTZ R208, R17.reuse, R208 ;  /* 0x000000d011d07220 */ /* 0x040fe20000410000 */
[----:B------:R-:W-:Y:S01]  /*2450*/  FMUL.FTZ R194, R17, R194 ;  /* 0x000000c211c27220 */ /* 0x000fe20000410000 */
[----:B------:R-:W-:Y:S01]  /*2460*/  FADD.FTZ R192, R191, -R192 ;  /* 0x800000c0bfc07221 */ /* 0x000fe20000010000 */
[----:B------:R-:W-:Y:S01]  /*2470*/  FMUL.FTZ R0, R0, UR15 ;  /* 0x0000000f00007c20 */ /* 0x000fe20008410000 */
[----:B------:R0:W-:Y:S01]  /*2480*/  STG.E.128 desc[UR4][R182.64], R104 ;  /* 0x00000068b6007986 */ /* 0x0001e2000c101d04 */
[----:B------:R-:W-:Y:S01]  /*2490*/  @P0 FADD.FTZ R208, R71, R208 ;  /* 0x000000d047d00221 */ /* 0x000fe20000010000 */
[----:B------:R-:W-:Y:S01]  /*24a0*/  LOP3.LUT P6, RZ, R179, 0xff0000, RZ, 0xc0, !PT ;  /* 0x00ff0000b3ff7812 */ /* 0x000fe200078cc0ff */
[----:B------:R-:W-:Y:S01]  /*24b0*/  @P0 FADD.FTZ R194, R69, R194 ;  /* 0x000000c245c20221 */ /* 0x000fe20000010000 */
[----:B------:R-:W-:Y:S01]  /*24c0*/  FMUL.FTZ R115, R17, R192 ;  /* 0x000000c011737220 */ /* 0x000fe20000410000 */
[-C--:B------:R-:W-:Y:S01]  /*24d0*/  FMUL.FTZ R100, R208, R7.reuse ;  /* 0x00000007d0647220 */ /* 0x080fe20000410000 */
[----:B------:R-:W-:Y:S01]  /*24e0*/  SEL R102, R0, RZ, P6 ;  /* 0x000000ff00667207 */ /* 0x000fe20003000000 */
[-C--:B------:R-:W-:Y:S01]  /*24f0*/  FMUL.FTZ R0, R194, R7.reuse ;  /* 0x00000007c2007220 */ /* 0x080fe20000410000 */
[----:B------:R-:W-:Y:S01]  /*2500*/  @P0 FADD.FTZ R115, R68, R115 ;  /* 0x0000007344730221 */ /* 0x000fe20000010000 */
[----:B------:R-:W-:Y:S01]  /*2510*/  FMUL.FTZ R100, R100, UR15 ;  /* 0x0000000f64647c20 */ /* 0x000fe20008410000 */
[C---:B------:R-:W-:Y:S01]  /*2520*/  LOP3.LUT P5, RZ, R179.reuse, 0xff000000, RZ, 0xc0, !PT ;  /* 0xff000000b3ff7812 */ /* 0x040fe200078ac0ff */
[----:B------:R-:W-:Y:S01]  /*2530*/  FMUL.FTZ R101, R0, UR15 ;  /* 0x0000000f00657c20 */ /* 0x000fe20008410000 */
[----:B------:R-:W-:Y:S01]  /*2540*/  LOP3.LUT P6, RZ, R179, 0xff00, RZ, 0xc0, !PT ;  /* 0x0000ff00b3ff7812 */ /* 0x000fe200078cc0ff */
[----:B------:R-:W-:Y:S01]  /*2550*/  FMUL.FTZ R0, R115, R7 ;  /* 0x0000000773007220 */ /* 0x000fe20000410000 */
[----:B------:R-:W-:Y:S01]  /*2560*/  SEL R103, R100, RZ, P5 ;  /* 0x000000ff64677207 */ /* 0x000fe20002800000 */
[-CC-:B------:R-:W-:Y:S01]  /*2570*/  FFMA.FTZ R109, R196, R110.reuse, R111.reuse ;  /* 0x0000006ec46d7223 */ /* 0x180fe2000001006f */
[-CC-:B------:R-:W-:Y:S01]  /*2580*/  FFMA.FTZ R100, R197, R110.reuse, R111.reuse ;  /* 0x0000006ec5647223 */ /* 0x180fe2000001006f */
[----:B------:R-:W-:Y:S01]  /*2590*/  SEL R101, R101, RZ, P6 ;  /* 0x000000ff65657207 */ /* 0x000fe20003000000 */
[----:B------:R-:W-:Y:S01]  /*25a0*/  FMUL.FTZ R0, R0, UR15 ;  /* 0x0000000f00007c20 */ /* 0x000fe20008410000 */
[----:B------:R-:W-:Y:S01]  /*25b0*/  LOP3.LUT P5, RZ, R179, 0xff, RZ, 0xc0, !PT ;  /* 0x000000ffb3ff7812 */ /* 0x000fe200078ac0ff */
[-CC-:B------:R-:W-:Y:S01]  /*25c0*/  FFMA.FTZ R195, R195, R110.reuse, R111.reuse ;  /* 0x0000006ec3c37223 */ /* 0x180fe2000001006f */
[----:B------:R-:W-:Y:S01]  /*25d0*/  FFMA.FTZ R201, R201, R110, R111 ;  /* 0x0000006ec9c97223 */ /* 0x000fe2000001006f */
[----:B------:R-:W-:Y:S01]  /*25e0*/  IADD3 R108, P6, R178, UR18, RZ ;  /* 0x00000012b26c7c10 */ /* 0x000fe2000ffde0ff */
[----:B------:R-:W-:Y:S01]  /*25f0*/  FADD.FTZ R202, R202, -R109 ;  /* 0x8000006dcaca7221 */ /* 0x000fe20000010000 */
        /* <DEDUP_REMOVED lines=13> */
.L_x_13082:
[----:B------:R1:W-:Y:S01]  /*26d0*/  STG.E.128 desc[UR4][R108.64], R100 ;  /* 0x000000646c007986 */ /* 0x0003e2000c101d04 */
[C---:B------:R-:W-:Y:S01]  /*26e0*/  FMUL.FTZ R200, R17.reuse, R200 ;  /* 0x000000c811c87220 */ /* 0x040fe20000410000 */
[C---:B0-----:R-:W-:Y:S01]  /*26f0*/  FMUL.FTZ R105, R17.reuse, R112 ;  /* 0x0000007011697220 */ /* 0x041fe20000410000 */
        /* <DEDUP_REMOVED lines=18> */
.L_x_13083:
[-CC-:B01----:R-:W-:Y:S01]  /*2820*/  FFMA.FTZ R100, R119, R110.reuse, R111.reuse ;  /* 0x0000006e77647223 */ /* 0x183fe2000001006f */
[----:B------:R-:W-:Y:S01]  /*2830*/  FMUL.FTZ R0, R0, UR15 ;  /* 0x0000000f00007c20 */ /* 0x000fe20008410000 */
[----:B------:R-:W-:Y:S01]  /*2840*/  SEL R103, R106, RZ, P6 ;  /* 0x000000ff6a677207 */ /* 0x000fe20003000000 */
[-CC-:B------:R-:W-:Y:S01]  /*2850*/  FFMA.FTZ R101, R118, R110.reuse, R111.reuse ;  /* 0x0000006e76657223 */ /* 0x180fe2000001006f */
[----:B------:R-:W-:Y:S01]  /*2860*/  LOP3.LUT P6, RZ, R176, 0xff0000, RZ, 0xc0, !PT ;  /* 0x00ff0000b0ff7812 */ /* 0x000fe200078cc0ff */
[-C--:B------:R-:W-:Y:S01]  /*2870*/  FMUL.FTZ R202, R202, R7.reuse ;  /* 0x00000007caca7220 */ /* 0x080fe20000410000 */
[----:B------:R-:W-:Y:S01]  /*2880*/  FFMA.FTZ R117, R117, R110, R111 ;  /* 0x0000006e75757223 */ /* 0x000fe2000001006f */
[----:B------:R-:W-:Y:S01]  /*2890*/  FADD.FTZ R100, R131, -R100 ;  /* 0x8000006483647221 */ /* 0x000fe20000010000 */
[----:B------:R-:W-:Y:S01]  /*28a0*/  FADD.FTZ R130, R130, -R101 ;  /* 0x8000006582827221 */ /* 0x000fe20000010000 */
[----:B------:R-:W-:Y:S01]  /*28b0*/  SEL R102, R0, RZ, P6 ;  /* 0x000000ff00667207 */ /* 0x000fe20003000000 */
[----:B------:R-:W-:Y:S01]  /*28c0*/  FMUL.FTZ R101, R202, UR15 ;  /* 0x0000000fca657c20 */ /* 0x000fe20008410000 */
[----:B------:R-:W-:Y:S01]  /*28d0*/  LOP3.LUT P6, RZ, R176, 0xff00, RZ, 0xc0, !PT ;  /* 0x0000ff00b0ff7812 */ /* 0x000fe200078cc0ff */
[-C--:B------:R-:W-:Y:S01]  /*28e0*/  FMUL.FTZ R107, R107, R7.reuse ;  /* 0x000000076b6b7220 */ /* 0x080fe20000410000 */
[----:B------:R-:W-:Y:S01]  /*28f0*/  FADD.FTZ R128, R128, -R117 ;  /* 0x8000007580807221 */ /* 0x000fe20000010000 */
[C---:B------:R-:W-:Y:S01]  /*2900*/  FMUL.FTZ R0, R17.reuse, R100 ;  /* 0x0000006411007220 */ /* 0x040fe20000410000 */
[----:B------:R-:W-:Y:S01]  /*2910*/  FMUL.FTZ R117, R17, R130 ;  /* 0x0000008211757220 */ /* 0x000fe20000410000 */
[----:B------:R-:W-:Y:S01]  /*2920*/  FFMA.FTZ R116, R116, R110, R111 ;  /* 0x0000006e74747223 */ /* 0x000fe2000001006f */
[----:B------:R-:W-:Y:S01]  /*2930*/  FMUL.FTZ R100, R107, UR15 ;  /* 0x0000000f6b647c20 */ /* 0x000fe20008410000 */
[----:B------:R-:W-:Y:S01]  /*2940*/  SEL R101, R101, RZ, P6 ;  /* 0x000000ff65657207 */ /* 0x000fe20003000000 */
[----:B------:R-:W-:Y:S01]  /*2950*/  @P0 FADD.FTZ R0, R79, R0 ;  /* 0x000000004f000221 */ /* 0x000fe20000010000 */
[----:B------:R-:W-:Y:S01]  /*2960*/  LOP3.LUT P5, RZ, R176, 0xff, RZ, 0xc0, !PT ;  /* 0x000000ffb0ff7812 */ /* 0x000fe200078ac0ff */
[----:B------:R-:W-:Y:S01]  /*2970*/  @P0 FADD.FTZ R117, R78, R117 ;  /* 0x000000754e750221 */ /* 0x000fe20000010000 */
[----:B------:R-:W-:Y:S01]  /*2980*/  IADD3 R108, P6, R175, UR18, RZ ;  /* 0x00000012af6c7c10 */ /* 0x000fe2000ffde0ff */
[----:B------:R-:W-:Y:S01]  /*2990*/  FADD.FTZ R116, R129, -R116 ;  /* 0x8000007481747221 */ /* 0x000fe20000010000 */
[-C--:B------:R-:W-:Y:S01]  /*29a0*/  FMUL.FTZ R105, R0, R7.reuse ;  /* 0x0000000700697220 */ /* 0x080fe20000410000 */
[----:B------:R-:W-:Y:S01]  /*29b0*/  SEL R100, R100, RZ, P5 ;  /* 0x000000ff64647207 */ /* 0x000fe20002800000 */
[-C--:B------:R-:W-:Y:S01]  /*29c0*/  FMUL.FTZ R104, R117, R7.reuse ;  /* 0x0000000775687220 */ /* 0x080fe20000410000 */
[----:B------:R-:W-:Y:S01]  /*29d0*/  IADD3.X R109, R174, UR19, RZ, P6, !PT ;  /* 0x00000013ae6d7c10 */ /* 0x000fe2000b7fe4ff */
[----:B------:R-:W-:Y:S01]  /*29e0*/  FMUL.FTZ R116, R17, R116 ;  /* 0x0000007411747220 */ /* 0x000fe20000410000 */
[----:B------:R-:W-:Y:S01]  /*29f0*/  FMUL.FTZ R105, R105, UR15 ;  /* 0x0000000f69697c20 */ /* 0x000fe20008410000 */
[C---:B------:R-:W-:Y:S01]  /*2a00*/  LOP3.LUT P5, RZ, R173.reuse, 0xff000000, RZ, 0xc0, !PT ;  /* 0xff000000adff7812 */ /* 0x040fe200078ac0ff */
[----:B------:R-:W-:Y:S01]  /*2a10*/  FMUL.FTZ R104, R104, UR15 ;  /* 0x0000000f68687c20 */ /* 0x000fe20008410000 */
[----:B------:R0:W-:Y:S01]  /*2a20*/  STG.E.128 desc[UR4][R108.64], R100 ;  /* 0x000000646c007986 */ /* 0x0001e2000c101d04 */
[----:B------:R-:W-:Y:S01]  /*2a30*/  LOP3.LUT P6, RZ, R173, 0xff0000, RZ, 0xc0, !PT ;  /* 0x00ff0000adff7812 */ /* 0x000fe200078cc0ff */
[----:B------:R-:W-:Y:S01]  /*2a40*/  @P0 FADD.FTZ R116, R77, R116 ;  /* 0x000000744d740221 */ /* 0x000fe20000010000 */
[----:B------:R-:W-:Y:S01]  /*2a50*/  FMUL.FTZ R115, R17, R128 ;  /* 0x0000008011737220 */ /* 0x000fe20000410000 */
[----:B------:R-:W-:Y:S01]  /*2a60*/  SEL R107, R105, RZ, P5 ;  /* 0x000000ff696b7207 */ /* 0x000fe20002800000 */
[-C--:B------:R-:W-:Y:S01]  /*2a70*/  FFMA.FTZ R105, R120, R110.reuse, R111 ;  /* 0x0000006e78697223 */ /* 0x080fe2000001006f */
[----:B------:R-:W-:Y:S01]  /*2a80*/  SEL R106, R104, RZ, P6 ;  /* 0x000000ff686a7207 */ /* 0x000fe20003000000 */
[-C--:B------:R-:W-:Y:S01]  /*2a90*/  FMUL.FTZ R104, R116, R7.reuse ;  /* 0x0000000774687220 */ /* 0x080fe20000410000 */
[----:B------:R-:W-:Y:S01]  /*2aa0*/  @P0 FADD.FTZ R115, R76, R115 ;  /* 0x000000734c730221 */ /* 0x000fe20000010000 */
[----:B------:R-:W-:Y:S01]  /*2ab0*/  FADD.FTZ R136, R136, -R105 ;  /* 0x8000006988887221 */ /* 0x000fe20000010000 */
[----:B------:R-:W-:Y:S01]  /*2ac0*/  LOP3.LUT P6, RZ, R173, 0xff00, RZ, 0xc0, !PT ;  /* 0x0000ff00adff7812 */ /* 0x000fe200078cc0ff */
[----:B------:R-:W-:Y:S01]  /*2ad0*/  FMUL.FTZ R105, R104, UR15 ;  /* 0x0000000f68697c20 */ /* 0x000fe20008410000 */
[-CC-:B------:R-:W-:Y:S01]  /*2ae0*/  FFMA.FTZ R112, R121, R110.reuse, R111.reuse ;  /* 0x0000006e79707223 */ /* 0x180fe2000001006f */
[----:B------:R-:W-:Y:S01]  /*2af0*/  FMUL.FTZ R104, R115, R7 ;  /* 0x0000000773687220 */ /* 0x000fe20000410000 */
[-CC-:B------:R-:W-:Y:S01]  /*2b00*/  FFMA.FTZ R118, R133, R110.reuse, R111.reuse ;  /* 0x0000006e85767223 */ /* 0x180fe2000001006f */
[----:B------:R-:W-:Y:S01]  /*2b10*/  FFMA.FTZ R113, R122, R110, R111 ;  /* 0x0000006e7a717223 */ /* 0x000fe2000001006f */
[----:B------:R-:W-:Y:S01]  /*2b20*/  FADD.FTZ R114, R137, -R112 ;  /* 0x8000007089727221 */ /* 0x000fe20000010000 */
[----:B------:R-:W-:Y:S01]  /*2b30*/  SEL R105, R105, RZ, P6 ;  /* 0x000000ff69697207 */ /* 0x000fe20003000000 */
[----:B------:R-:W-:Y:S01]  /*2b40*/  FMUL.FTZ R104, R104, UR15 ;  /* 0x0000000f68687c20 */ /* 0x000fe20008410000 */
[----:B------:R-:W-:Y:S01]  /*2b50*/  LOP3.LUT P5, RZ, R173, 0xff, RZ, 0xc0, !PT ;  /* 0x000000ffadff7812 */ /* 0x000fe200078ac0ff */
[----:B------:R-:W-:Y:S01]  /*2b60*/  FADD.FTZ R118, R139, -R118 ;  /* 0x800000768b767221 */ /* 0x000fe20000010000 */
[----:B------:R-:W-:Y:S01]  /*2b70*/  IADD3 R112, P6, R16, UR18, RZ ;  /* 0x0000001210707c10 */ /* 0x000fe2000ffde0ff */
[----:B------:R-:W-:Y:S01]  /*2b80*/  FADD.FTZ R138, R138, -R113 ;  /* 0x800000718a8a7221 */ /* 0x000fe20000010000 */
[----:B------:R-:W-:Y:S01]  /*2b90*/  SEL R104, R104, RZ, P5 ;  /* 0x000000ff68687207 */ /* 0x000fe20002800000 */
[----:B------:R-:W-:Y:S01]  /*2ba0*/  FMUL.FTZ R118, R17, R118 ;  /* 0x0000007611767220 */ /* 0x000fe20000410000 */
[----:B------:R-:W-:Y:S01]  /*2bb0*/  IADD3.X R113, R15, UR19, RZ, P6, !PT ;  /* 0x000000130f717c10 */ /* 0x000fe2000b7fe4ff */
        /* <DEDUP_REMOVED lines=8> */
.L_x_13084:
[----:B------:R1:W-:Y:S01]  /*2c40*/  STG.E.128 desc[UR4][R112.64], R104 ;  /* 0x0000006870007986 */ /* 0x0003e2000c101d04 */
[----:B0-----:R-:W-:Y:S01]  /*2c50*/  FMUL.FTZ R101, R17, R138 ;  /* 0x0000008a11657220 */ /* 0x001fe20000410000 */
[----:B------:R-:W-:Y:S01]  /*2c60*/  @P0 FADD.FTZ R118, R83, R118 ;  /* 0x0000007653760221 */ /* 0x000fe20000010000 */
[C---:B------:R-:W-:Y:S01]  /*2c70*/  FMUL.FTZ R15, R17.reuse, R136 ;  /* 0x00000088110f7220 */ /* 0x040fe20000410000 */
[----:B------:R-:W-:Y:S01]  /*2c80*/  FMUL.FTZ R114, R17, R114 ;  /* 0x0000007211727220 */ /* 0x000fe20000410000 */
[----:B------:R-:W-:Y:S01]  /*2c90*/  @P0 FADD.FTZ R101, R82, R101 ;  /* 0x0000006552650221 */ /* 0x000fe20000010000 */
[-C--:B------:R-:W-:Y:S01]  /*2ca0*/  FMUL.FTZ R16, R118, R7.reuse ;  /* 0x0000000776107220 */ /* 0x080fe20000410000 */
[----:B------:R-:W-:Y:S01]  /*2cb0*/  @P0 FADD.FTZ R15, R80, R15 ;  /* 0x0000000f500f0221 */ /* 0x000fe20000010000 */
[----:B------:R-:W-:Y:S01]  /*2cc0*/  @P0 FADD.FTZ R114, R81, R114 ;  /* 0x0000007251720221 */ /* 0x000fe20000010000 */
[----:B------:R-:W-:Y:S01]  /*2cd0*/  FMUL.FTZ R0, R101, R7 ;  /* 0x0000000765007220 */ /* 0x000fe20000410000 */
[----:B------:R-:W-:Y:S01]  /*2ce0*/  FMUL.FTZ R16, R16, UR15 ;  /* 0x0000000f10107c20 */ /* 0x000fe20008410000 */
[----:B------:R-:W-:Y:S06]  /*2cf0*/  @!P3 BRA `(.L_x_13085) ;  /* 0x00000000001cb947 */ /* 0x000fec0003800000 */
[----:B-1----:R-:W-:Y:S02]  /*2d00*/  IADD3 R104, P5, R14, UR16, RZ ;  /* 0x000000100e687c10 */ /* 0x002fe4000ffbe0ff */
[----:B------:R-:W-:Y:S02]  /*2d10*/  SEL R102, R101, R98, P2 ;  /* 0x0000006265667207 */ /* 0x000fe40001000000 */
[----:B------:R-:W-:Y:S02]  /*2d20*/  SEL R103, R118, R99, P2 ;  /* 0x0000006376677207 */ /* 0x000fe40001000000 */
[----:B------:R-:W-:Y:S02]  /*2d30*/  SEL R101, R114, R97, P2 ;  /* 0x0000006172657207 */ /* 0x000fe40001000000 */
[----:B------:R-:W-:Y:S02]  /*2d40*/  IADD3.X R105, R13, UR17, RZ, P5, !PT ;  /* 0x000000110d697c10 */ /* 0x000fe4000affe4ff */
[----:B------:R-:W-:-:S05]  /*2d50*/  SEL R100, R15, R96, P2 ;  /* 0x000000600f647207 */ /* 0x000fca0001000000 */
[----:B------:R0:W-:Y:S02]  /*2d60*/  STG.E.128 desc[UR4][R104.64], R100 ;  /* 0x0000006468007986 */ /* 0x0001e4000c101d04 */
.L_x_13085:
[----:B------:R-:W-:Y:S01]  /*2d70*/  FMUL.FTZ R0, R0, UR15 ;  /* 0x0000000f00007c20 */ /* 0x000fe20008410000 */
[C---:B------:R-:W-:Y:S01]  /*2d80*/  LOP3.LUT P5, RZ, R5.reuse, 0xff0000, RZ, 0xc0, !PT ;  /* 0x00ff000005ff7812 */ /* 0x040fe200078ac0ff */
[-C--:B------:R-:W-:Y:S01]  /*2d90*/  FMUL.FTZ R114, R114, R7.reuse ;  /* 0x0000000772727220 */ /* 0x080fe20000410000 */
[----:B------:R-:W-:Y:S01]  /*2da0*/  LOP3.LUT P6, RZ, R5, 0xff000000, RZ, 0xc0, !PT ;  /* 0xff00000005ff7812 */ /* 0x000fe200078cc0ff */
[-C--:B------:R-:W-:Y:S01]  /*2db0*/  FMUL.FTZ R15, R15, R7.reuse ;  /* 0x000000070f0f7220 */ /* 0x080fe20000410000 */
[----:B0-----:R-:W-:Y:S01]  /*2dc0*/  SEL R102, R0, RZ, P5 ;  /* 0x000000ff00667207 */ /* 0x001fe20002800000 */
[-CC-:B------:R-:W-:Y:S01]  /*2dd0*/  FFMA.FTZ R126, R126, R110.reuse, R111.reuse ;  /* 0x0000006e7e7e7223 */ /* 0x180fe2000001006f */
[----:B------:R-:W-:Y:S01]  /*2de0*/  FMUL.FTZ R101, R114, UR15 ;  /* 0x0000000f72657c20 */ /* 0x000fe20008410000 */
[----:B------:R-:W-:Y:S01]  /*2df0*/  LOP3.LUT P5, RZ, R5, 0xff00, RZ, 0xc0, !PT ;  /* 0x0000ff0005ff7812 */ /* 0x000fe200078ac0ff */
[----:B------:R-:W-:Y:S01]  /*2e00*/  FMUL.FTZ R15, R15, UR15 ;  /* 0x0000000f0f0f7c20 */ /* 0x000fe20008410000 */
[----:B------:R-:W-:Y:S01]  /*2e10*/  SEL R103, R16, RZ, P6 ;  /* 0x000000ff10677207 */ /* 0x000fe20003000000 */
[----:B------:R-:W-:Y:S01]  /*2e20*/  FADD.FTZ R126, R147, -R126 ;  /* 0x8000007e937e7221 */ /* 0x000fe20000010000 */
[----:B------:R-:W-:Y:S01]  /*2e30*/  LOP3.LUT P6, RZ, R5, 0xff, RZ, 0xc0, !PT ;  /* 0x000000ff05ff7812 */ /* 0x000fe200078cc0ff */
[-CC-:B------:R-:W-:Y:S01]  /*2e40*/  FFMA.FTZ R124, R124, R110.reuse, R111.reuse ;  /* 0x0000006e7c7c7223 */ /* 0x180fe2000001006f */
[----:B------:R-:W-:Y:S01]  /*2e50*/  FFMA.FTZ R125, R125, R110, R111 ;  /* 0x0000006e7d7d7223 */ /* 0x000fe2000001006f */
[----:B------:R-:W-:Y:S01]  /*2e60*/  SEL R101, R101, RZ, P5 ;  /* 0x000000ff65657207 */ /* 0x000fe20002800000 */
[----:B------:R-:W-:Y:S01]  /*2e70*/  FMUL.FTZ R126, R17, R126 ;  /* 0x0000007e117e7220 */ /* 0x000fe20000410000 */
[----:B------:R-:W-:Y:S01]  /*2e80*/  IADD3 R14, P5, R14, UR18, RZ ;  /* 0x000000120e0e7c10 */ /* 0x000fe2000ffbe0ff */
[----:B------:R-:W-:Y:S01]  /*2e90*/  FADD.FTZ R124, R145, -R124 ;  /* 0x8000007c917c7221 */ /* 0x000fe20000010000 */
[----:B------:R-:W-:Y:S01]  /*2ea0*/  FADD.FTZ R146, R146, -R125 ;  /* 0x8000007d92927221 */ /* 0x000fe20000010000 */
[----:B------:R-:W-:Y:S01]  /*2eb0*/  SEL R100, R15, RZ, P6 ;  /* 0x000000ff0f647207 */ /* 0x000fe20003000000 */
[----:B------:R-:W-:Y:S01]  /*2ec0*/  FFMA.FTZ R123, R123, R110, R111 ;  /* 0x0000006e7b7b7223 */ /* 0x000fe2000001006f */
[----:B------:R-:W-:Y:S01]  /*2ed0*/  IADD3.X R15, R13, UR19, RZ, P5, !PT ;  /* 0x000000130d0f7c10 */ /* 0x000fe2000affe4ff */
[----:B------:R-:W-:Y:S01]  /*2ee0*/  @P0 FADD.FTZ R126, R87, R126 ;  /* 0x0000007e577e0221 */ /* 0x000fe20000010000 */
[C---:B------:R-:W-:Y:S01]  /*2ef0*/  FMUL.FTZ R5, R17.reuse, R146 ;  /* 0x0000009211057220 */ /* 0x040fe20000410000 */
[----:B------:R-:W-:Y:S01]  /*2f00*/  FMUL.FTZ R124, R17, R124 ;  /* 0x0000007c117c7220 */ /* 0x000fe20000410000 */
[----:B------:R-:W-:Y:S01]  /*2f10*/  FADD.FTZ R144, R144, -R123 ;  /* 0x8000007b90907221 */ /* 0x000fe20000010000 */
[----:B------:R0:W-:Y:S01]  /*2f20*/  STG.E.128 desc[UR4][R14.64], R100 ;  /* 0x000000640e007986 */ /* 0x0001e2000c101d04 */
[-C--:B------:R-:W-:Y:S01]  /*2f30*/  FMUL.FTZ R16, R126, R7.reuse ;  /* 0x000000077e107220 */ /* 0x080fe20000410000 */
[----:B------:R-:W-:Y:S01]  /*2f40*/  @P0 FADD.FTZ R5, R86, R5 ;  /* 0x0000000556050221 */ /* 0x000fe20000010000 */
[----:B------:R-:W-:Y:S01]  /*2f50*/  @P0 FADD.FTZ R124, R85, R124 ;  /* 0x0000007c557c0221 */ /* 0x000fe20000010000 */
[----:B-1----:R-:W-:Y:S01]  /*2f60*/  FMUL.FTZ R113, R17, R144 ;  /* 0x0000009011717220 */ /* 0x002fe20000410000 */
        /* <DEDUP_REMOVED lines=26> */
.L_x_13086:
[----:B------:R1:W-:Y:S01]  /*3110*/  STG.E.128 desc[UR4][R108.64], R104 ;  /* 0x000000686c007986 */ /* 0x0003e2000c101d04 */
[-CC-:B------:R-:W-:Y:S01]  /*3120*/  FFMA.FTZ R127, R127, R110.reuse, R111.reuse ;  /* 0x0000006e7f7f7223 */ /* 0x180fe2000001006f */
[-CC-:B------:R-:W-:Y:S01]  /*3130*/  FFMA.FTZ R132, R132, R110.reuse, R111.reuse ;  /* 0x0000006e84847223 */ /* 0x180fe2000001006f */
[-CC-:B0-----:R-:W-:Y:S01]  /*3140*/  FFMA.FTZ R5, R134, R110.reuse, R111.reuse ;  /* 0x0000006e86057223 */ /* 0x181fe2000001006f */
        /* <DEDUP_REMOVED lines=21> */
.L_x_13087:
[-C--:B------:R-:W-:Y:S01]  /*32a0*/  FMUL.FTZ R132, R132, R7.reuse ;  /* 0x0000000784847220 */ /* 0x080fe20000410000 */
[-C--:B------:R-:W-:Y:S01]  /*32b0*/  FMUL.FTZ R101, R101, R7.reuse ;  /* 0x0000000765657220 */ /* 0x080fe20000410000 */
[-C--:B0-----:R-:W-:Y:S01]  /*32c0*/  FFMA.FTZ R5, R140, R110.reuse, R111 ;  /* 0x0000006e8c057223 */ /* 0x081fe2000001006f */
[----:B------:R-:W-:Y:S01]  /*32d0*/  LOP3.LUT P5, RZ, R3, 0xff00, RZ, 0xc0, !PT ;  /* 0x0000ff0003ff7812 */ /* 0x000fe200078ac0ff */
[----:B------:R-:W-:Y:S01]  /*32e0*/  FMUL.FTZ R13, R132, UR15 ;  /* 0x0000000f840d7c20 */ /* 0x000fe20008410000 */
[----:B------:R-:W-:Y:S01]  /*32f0*/  FMUL.FTZ R14, R101, UR15 ;  /* 0x0000000f650e7c20 */ /* 0x000fe20008410000 */
[----:B------:R-:W-:Y:S01]  /*3300*/  LOP3.LUT P6, RZ, R3, 0xff0000, RZ, 0xc0, !PT ;  /* 0x00ff000003ff7812 */ /* 0x000fe200078cc0ff */
[----:B------:R-:W-:Y:S01]  /*3310*/  FADD.FTZ R160, R160, -R5 ;  /* 0x80000005a0a07221 */ /* 0x000fe20000010000 */
[-CC-:B------:R-:W-:Y:S01]  /*3320*/  FFMA.FTZ R4, R141, R110.reuse, R111.reuse ;  /* 0x0000006e8d047223 */ /* 0x180fe2000001006f */
[----:B------:R-:W-:Y:S01]  /*3330*/  SEL R13, R13, RZ, P5 ;  /* 0x000000ff0d0d7207 */ /* 0x000fe20002800000 */
[-CC-:B------:R-:W-:Y:S01]  /*3340*/  FFMA.FTZ R15, R142, R110.reuse, R111.reuse ;  /* 0x0000006e8e0f7223 */ /* 0x180fe2000001006f */
[----:B------:R-:W-:Y:S01]  /*3350*/  SEL R14, R14, RZ, P6 ;  /* 0x000000ff0e0e7207 */ /* 0x000fe20003000000 */
[----:B------:R-:W-:Y:S01]  /*3360*/  FFMA.FTZ R110, R148, R110, R111 ;  /* 0x0000006e946e7223 */ /* 0x000fe2000001006f */
[C---:B------:R-:W-:Y:S01]  /*3370*/  LOP3.LUT P5, RZ, R3.reuse, 0xff, RZ, 0xc0, !PT ;  /* 0x000000ff03ff7812 */ /* 0x040fe200078ac0ff */
[-C--:B------:R-:W-:Y:S01]  /*3380*/  FMUL.FTZ R0, R0, R7.reuse ;  /* 0x0000000700007220 */ /* 0x080fe20000410000 */
[----:B------:R-:W-:Y:S01]  /*3390*/  LOP3.LUT P6, RZ, R3, 0xff000000, RZ, 0xc0, !PT ;  /* 0xff00000003ff7812 */ /* 0x000fe200078cc0ff */
[----:B------:R-:W-:Y:S01]  /*33a0*/  FMUL.FTZ R3, R17, R160 ;  /* 0x000000a011037220 */ /* 0x000fe20000410000 */
[----:B------:R-:W-:Y:S01]  /*33b0*/  FADD.FTZ R4, R161, -R4 ;  /* 0x80000004a1047221 */ /* 0x000fe20000010000 */
[-C--:B------:R-:W-:Y:S01]  /*33c0*/  FMUL.FTZ R11, R11, R7.reuse ;  /* 0x000000070b0b7220 */ /* 0x080fe20000410000 */
[----:B------:R-:W-:Y:S01]  /*33d0*/  FADD.FTZ R162, R162, -R15 ;  /* 0x8000000fa2a27221 */ /* 0x000fe20000010000 */
[----:B------:R-:W-:Y:S01]  /*33e0*/  @P0 FADD.FTZ R3, R92, R3 ;  /* 0x000000035c030221 */ /* 0x000fe20000010000 */
[----:B------:R-:W-:Y:S01]  /*33f0*/  FADD.FTZ R110, R143, -R110 ;  /* 0x8000006e8f6e7221 */ /* 0x000fe20000010000 */
[----:B------:R-:W-:Y:S01]  /*3400*/  FMUL.FTZ R0, R0, UR15 ;  /* 0x0000000f00007c20 */ /* 0x000fe20008410000 */
[----:B------:R-:W-:Y:S01]  /*3410*/  FMUL.FTZ R11, R11, UR15 ;  /* 0x0000000f0b0b7c20 */ /* 0x000fe20008410000 */
[C---:B------:R-:W-:Y:S01]  /*3420*/  FMUL.FTZ R16, R17.reuse, R4 ;  /* 0x0000000411107220 */ /* 0x040fe20000410000 */
[C---:B------:R-:W-:Y:S01]  /*3430*/  FMUL.FTZ R5, R17.reuse, R162 ;  /* 0x000000a211057220 */ /* 0x040fe20000410000 */
[----:B------:R-:W-:Y:S01]  /*3440*/  FMUL.FTZ R110, R17, R110 ;  /* 0x0000006e116e7220 */ /* 0x000fe20000410000 */
[C---:B------:R-:W-:Y:S01]  /*3450*/  SEL R96, R3.reuse, R96, P2 ;  /* 0x0000006003607207 */ /* 0x040fe20001000000 */
[-C--:B------:R-:W-:Y:S01]  /*3460*/  FMUL.FTZ R3, R3, R7.reuse ;  /* 0x0000000703037220 */ /* 0x080fe20000410000 */
[----:B------:R-:W-:Y:S01]  /*3470*/  SEL R15, R0, RZ, P6 ;  /* 0x000000ff000f7207 */ /* 0x000fe20003000000 */
[----:B------:R-:W-:Y:S01]  /*3480*/  @P0 FADD.FTZ R16, R93, R16 ;  /* 0x000000105d100221 */ /* 0x000fe20000010000 */
[----:B------:R-:W-:Y:S01]  /*3490*/  @P0 FADD.FTZ R5, R94, R5 ;  /* 0x000000055e050221 */ /* 0x000fe20000010000 */
[----:B------:R-:W-:Y:S01]  /*34a0*/  @P0 FADD.FTZ R110, R95, R110 ;  /* 0x0000006e5f6e0221 */ /* 0x000fe20000010000 */
[----:B------:R-:W-:Y:S01]  /*34b0*/  IADD3 R10, P6, R10, UR18, RZ ;  /* 0x000000120a0a7c10 */ /* 0x000fe2000ffde0ff */
[----:B------:R-:W-:Y:S01]  /*34c0*/  FMUL.FTZ R3, R3, UR15 ;  /* 0x0000000f03037c20 */ /* 0x000fe20008410000 */
[----:B------:R-:W-:Y:S01]  /*34d0*/  SEL R12, R11, RZ, P5 ;  /* 0x000000ff0b0c7207 */ /* 0x000fe20002800000 */
[----:B------:R-:W-:Y:S01]  /*34e0*/  FMUL.FTZ R0, R5, R7 ;  /* 0x0000000705007220 */ /* 0x000fe20000410000 */
[----:B------:R-:W-:-:S02]  /*34f0*/  LOP3.LUT P5, RZ, R2, 0xff, RZ, 0xc0, !PT ;  /* 0x000000ff02ff7812 */ /* 0x000fc400078ac0ff */
[----:B------:R-:W-:Y:S01]  /*3500*/  IADD3.X R11, R9, UR19, RZ, P6, !PT ;  /* 0x00000013090b7c10 */ /* 0x000fe2000b7fe4ff */
[----:B------:R-:W-:Y:S01]  /*3510*/  FMUL.FTZ R0, R0, UR15 ;  /* 0x0000000f00007c20 */ /* 0x000fe20008410000 */
[C---:B------:R-:W-:Y:S01]  /*3520*/  SEL R97, R16.reuse, R97, P2 ;  /* 0x0000006110617207 */ /* 0x040fe20001000000 */
[-C--:B------:R-:W-:Y:S01]  /*3530*/  FMUL.FTZ R16, R16, R7.reuse ;  /* 0x0000000710107220 */ /* 0x080fe20000410000 */
[----:B------:R-:W-:Y:S01]  /*3540*/  SEL R98, R5, R98, P2 ;  /* 0x0000006205627207 */ /* 0x000fe20001000000 */
[C---:B------:R-:W-:Y:S01]  /*3550*/  FMUL.FTZ R7, R110.reuse, R7 ;  /* 0x000000076e077220 */ /* 0x040fe20000410000 */
[----:B------:R-:W-:Y:S01]  /*3560*/  SEL R99, R110, R99, P2 ;  /* 0x000000636e637207 */ /* 0x000fe20001000000 */
[----:B------:R-:W-:Y:S01]  /*3570*/  FMUL.FTZ R5, R16, UR15 ;  /* 0x0000000f10057c20 */ /* 0x000fe20008410000 */
[C---:B------:R-:W-:Y:S01]  /*3580*/  LOP3.LUT P6, RZ, R2.reuse, 0xff00, RZ, 0xc0, !PT ;  /* 0x0000ff0002ff7812 */ /* 0x040fe200078cc0ff */
[----:B------:R-:W-:Y:S01]  /*3590*/  FMUL.FTZ R7, R7, UR15 ;  /* 0x0000000f07077c20 */ /* 0x000fe20008410000 */
[C---:B------:R-:W-:Y:S01]  /*35a0*/  LOP3.LUT P0, RZ, R2.reuse, 0xff0000, RZ, 0xc0, !PT ;  /* 0x00ff000002ff7812 */ /* 0x040fe2000780c0ff */
[----:B------:R0:W-:Y:S01]  /*35b0*/  STG.E.128 desc[UR4][R10.64], R12 ;  /* 0x0000000c0a007986 */ /* 0x0001e2000c101d04 */
[----:B------:R-:W-:-:S02]  /*35c0*/  LOP3.LUT P2, RZ, R2, 0xff000000, RZ, 0xc0, !PT ;  /* 0xff00000002ff7812 */ /* 0x000fc4000784c0ff */
[----:B------:R-:W-:Y:S02]  /*35d0*/  SEL R4, R3, RZ, P5 ;  /* 0x000000ff03047207 */ /* 0x000fe40002800000 */
[----:B------:R-:W-:Y:S02]  /*35e0*/  @P3 IADD3 R2, P5, R8, UR16, RZ ;  /* 0x0000001008023c10 */ /* 0x000fe4000ffbe0ff */
[----:B------:R-:W-:Y:S02]  /*35f0*/  SEL R5, R5, RZ, P6 ;  /* 0x000000ff05057207 */ /* 0x000fe40003000000 */
[----:B------:R-:W-:Y:S02]  /*3600*/  @P3 IADD3.X R3, R6, UR17, RZ, P5, !PT ;  /* 0x0000001106033c10 */ /* 0x000fe4000affe4ff */
[----:B------:R-:W-:Y:S02]  /*3610*/  IADD3 R8, P5, R8, UR18, RZ ;  /* 0x0000001208087c10 */ /* 0x000fe4000ffbe0ff */
[----:B------:R-:W-:Y:S01]  /*3620*/  SEL R7, R7, RZ, P2 ;  /* 0x000000ff07077207 */ /* 0x000fe20001000000 */
[----:B------:R0:W-:Y:S01]  /*3630*/  @P3 STG.E.128 desc[UR4][R2.64], R96 ;  /* 0x0000006002003986 */ /* 0x0001e2000c101d04 */
[----:B------:R-:W-:-:S02]  /*3640*/  IADD3.X R9, R6, UR19, RZ, P5, !PT ;  /* 0x0000001306097c10 */ /* 0x000fc4000affe4ff */
[----:B------:R-:W-:Y:S02]  /*3650*/  SEL R6, R0, RZ, P0 ;  /* 0x000000ff00067207 */ /* 0x000fe40000000000 */
[----:B------:R-:W-:Y:S02]  /*3660*/  IADD3 R172, R172, UR20, RZ ;  /* 0x00000014acac7c10 */ /* 0x000fe4000fffe0ff */
[----:B------:R-:W-:Y:S01]  /*3670*/  SEL R212, RZ, 0x1, P4 ;  /* 0x00000001ffd47807 */ /* 0x000fe20002000000 */
[----:B------:R0:W-:Y:S01]  /*3680*/  STG.E.128 desc[UR4][R8.64], R4 ;  /* 0x0000000408007986 */ /* 0x0001e2000c101d04 */
[----:B------:R-:W-:-:S13]  /*3690*/  ISETP.GE.AND P0, PT, R172, UR21, PT ;  /* 0x00000015ac007c0c */ /* 0x000fda000bf06270 */
        /* <DEDUP_REMOVED lines=65> */
.L_x_13079:
        /* <DEDUP_REMOVED lines=27> */
.L_x_13080:
[----:B------:R-:W-:Y:S01]  /*3c60*/  HFMA2.MMA R110, -RZ, RZ, 0, 9.5367431640625e-07 ;  /* 0x00000010ff6e7435 */ /* 0x000fe200000001ff */
[----:B------:R-:W-:Y:S02]  /*3c70*/  MOV R111, R100 ;  /* 0x00000064006f7202 */ /* 0x000fe40000000f00 */
[----:B------:R-:W-:Y:S02]  /*3c80*/  MOV R113, 0x1f ;  /* 0x0000001f00717802 */ /* 0x000fe40000000f00 */
[----:B------:R-:W-:-:S07]  /*3c90*/  MOV R108, 0xffffffff ;  /* 0xffffffff006c7802 */ /* 0x000fce0000000f00 */
[----:B-----5:R-:W-:Y:S05]  /*3ca0*/  WARPSYNC.COLLECTIVE R108, `(.L_x_13089) ;  /* 0x000000006c087348 */ /* 0x020fea0003c00000 */
[----:B------:R0:W1:Y:S02]  /*3cb0*/  SHFL.DOWN P0, R109, R111, R110, R113 ;  /* 0x0800006e6f6d7389 */ /* 0x0000640000000071 */
[----:B01---5:R-:W-:Y:S01]  /*3cc0*/  ENDCOLLECTIVE ;  /* 0x000000000000791b */ /* 0x023fe20003800000 */
.L_x_13089:
[----:B------:R-:W-:Y:S02]  /*3cd0*/  MOV R111, R103 ;  /* 0x00000067006f7202 */ /* 0x000fe40000000f00 */
[----:B------:R-:W-:-:S07]  /*3ce0*/  MOV R101, R109 ;  /* 0x0000006d00657202 */ /* 0x000fce0000000f00 */
[----:B------:R-:W-:Y:S05]  /*3cf0*/  WARPSYNC.COLLECTIVE R108, `(.L_x_13090) ;  /* 0x000000006c087348 */ /* 0x000fea0003c00000 */
[----:B------:R0:W1:Y:S02]  /*3d00*/  SHFL.DOWN P0, R109, R111, R110, R113 ;  /* 0x0800006e6f6d7389 */ /* 0x0000640000000071 */
[----:B01----:R-:W-:Y:S01]  /*3d10*/  ENDCOLLECTIVE ;  /* 0x000000000000791b */ /* 0x003fe20003800000 */
.L_x_13090:
[----:B------:R-:W-:Y:S01]  /*3d20*/  FADD.FTZ R101, R100, R101 ;  /* 0x0000006564657221 */ /* 0x000fe20000010000 */
[----:B------:R-:W-:-:S04]  /*3d30*/  HFMA2.MMA R110, -RZ, RZ, 0, 4.76837158203125e-07 ;  /* 0x00000008ff6e7435 */ /* 0x000fc800000001ff */
[----:B------:R-:W-:Y:S02]  /*3d40*/  MOV R111, R101 ;  /* 0x00000065006f7202 */ /* 0x000fe40000000f00 */
[----:B------:R-:W-:-:S07]  /*3d50*/  MOV R102, R109 ;  /* 0x0000006d00667202 */ /* 0x000fce0000000f00 */
[----:B------:R-:W-:Y:S05]  /*3d60*/  WARPSYNC.COLLECTIVE R108, `(.L_x_13091) ;  /* 0x000000006c087348 */ /* 0x000fea0003c00000 */
[----:B------:R0:W1:Y:S02]  /*3d70*/  SHFL.DOWN P0, R109, R111, R110, R113 ;  /* 0x0800006e6f6d7389 */ /* 0x0000640000000071 */
[----:B01----:R-:W-:Y:S01]  /*3d80*/  ENDCOLLECTIVE ;  /* 0x000000000000791b */ /* 0x003fe20003800000 */
.L_x_13091:
[----:B------:R-:W-:-:S05]  /*3d90*/  FADD.FTZ R102, R103, R102 ;  /* 0x0000006667667221 */ /* 0x000fca0000010000 */
[----:B------:R-:W-:Y:S02]  /*3da0*/  MOV R111, R102 ;  /* 0x00000066006f7202 */ /* 0x000fe40000000f00 */
[----:B------:R-:W-:-:S07]  /*3db0*/  MOV R104, R109 ;  /* 0x0000006d00687202 */ /* 0x000fce0000000f00 */
[----:B------:R-:W-:Y:S05]  /*3dc0*/  WARPSYNC.COLLECTIVE R108, `(.L_x_13092) ;  /* 0x000000006c087348 */ /* 0x000fea0003c00000 */
[----:B------:R0:W1:Y:S02]  /*3dd0*/  SHFL.DOWN P0, R109, R111, R110, R113 ;  /* 0x0800006e6f6d7389 */ /* 0x0000640000000071 */
[----:B01----:R-:W-:Y:S01]  /*3de0*/  ENDCOLLECTIVE ;  /* 0x000000000000791b */ /* 0x003fe20003800000 */
.L_x_13092:
[----:B------:R-:W-:Y:S01]  /*3df0*/  FADD.FTZ R104, R101, R104 ;  /* 0x0000006865687221 */ /* 0x000fe20000010000 */
[----:B------:R-:W-:-:S04]  /*3e00*/  HFMA2.MMA R110, -RZ, RZ, 0, 2.384185791015625e-07 ;  /* 0x00000004ff6e7435 */ /* 0x000fc800000001ff */
[----:B------:R-:W-:Y:S02]  /*3e10*/  MOV R111, R104 ;  /* 0x00000068006f7202 */ /* 0x000fe40000000f00 */
[----:B------:R-:W-:-:S07]  /*3e20*/  MOV R105, R109 ;  /* 0x0000006d00697202 */ /* 0x000fce0000000f00 */
[----:B------:R-:W-:Y:S05]  /*3e30*/  WARPSYNC.COLLECTIVE R108, `(.L_x_13093) ;  /* 0x000000006c087348 */ /* 0x000fea0003c00000 */
[----:B------:R0:W1:Y:S02]  /*3e40*/  SHFL.DOWN P0, R109, R111, R110, R113 ;  /* 0x0800006e6f6d7389 */ /* 0x0000640000000071 */
[----:B01----:R-:W-:Y:S01]  /*3e50*/  ENDCOLLECTIVE ;  /* 0x000000000000791b */ /* 0x003fe20003800000 */
.L_x_13093:
[----:B------:R-:W-:-:S05]  /*3e60*/  FADD.FTZ R105, R102, R105 ;  /* 0x0000006966697221 */ /* 0x000fca0000010000 */
[----:B------:R-:W-:Y:S02]  /*3e70*/  MOV R111, R105 ;  /* 0x00000069006f7202 */ /* 0x000fe40000000f00 */
[----:B------:R-:W-:-:S07]  /*3e80*/  MOV R107, R109 ;  /* 0x0000006d006b7202 */ /* 0x000fce0000000f00 */
[----:B------:R-:W-:Y:S05]  /*3e90*/  WARPSYNC.COLLECTIVE R108, `(.L_x_13094) ;  /* 0x000000006c087348 */ /* 0x000fea0003c00000 */
[----:B------:R0:W1:Y:S02]  /*3ea0*/  SHFL.DOWN P0, R109, R111, R110, R113 ;  /* 0x0800006e6f6d7389 */ /* 0x0000640000000071 */
[----:B01----:R-:W-:Y:S01]  /*3eb0*/  ENDCOLLECTIVE ;  /* 0x000000000000791b */ /* 0x003fe20003800000 */
.L_x_13094:
[----:B------:R-:W-:Y:S01]  /*3ec0*/  FADD.FTZ R107, R104, R107 ;  /* 0x0000006b686b7221 */ /* 0x000fe20000010000 */
[----:B------:R-:W-:-:S04]  /*3ed0*/  HFMA2.MMA R110, -RZ, RZ, 0, 1.1920928955078125e-07 ;  /* 0x00000002ff6e7435 */ /* 0x000fc800000001ff */
[----:B------:R-:W-:Y:S02]  /*3ee0*/  MOV R111, R107 ;  /* 0x0000006b006f7202 */ /* 0x000fe40000000f00 */
[----:B------:R-:W-:-:S07]  /*3ef0*/  MOV R106, R109 ;  /* 0x0000006d006a7202 */ /* 0x000fce0000000f00 */
[----:B------:R-:W-:Y:S05]  /*3f00*/  WARPSYNC.COLLECTIVE R108, `(.L_x_13095) ;  /* 0x000000006c087348 */ /* 0x000fea0003c00000 */
[----:B------:R0:W1:Y:S02]  /*3f10*/  SHFL.DOWN P0, R109, R111, R110, R113 ;  /* 0x0800006e6f6d7389 */ /* 0x0000640000000071 */
[----:B01----:R-:W-:Y:S01]  /*3f20*/  ENDCOLLECTIVE ;  /* 0x000000000000791b */ /* 0x003fe20003800000 */
.L_x_13095:
[----:B------:R-:W-:-:S05]  /*3f30*/  FADD.FTZ R106, R105, R106 ;  /* 0x0000006a696a7221 */ /* 0x000fca0000010000 */
[----:B------:R-:W-:Y:S02]  /*3f40*/  MOV R111, R106 ;  /* 0x0000006a006f7202 */ /* 0x000fe40000000f00 */
[----:B------:R-:W-:-:S07]  /*3f50*/  MOV R100, R109 ;  /* 0x0000006d00647202 */ /* 0x000fce0000000f00 */
[----:B------:R-:W-:Y:S05]  /*3f60*/  WARPSYNC.COLLECTIVE R108, `(.L_x_13096) ;  /* 0x000000006c087348 */ /* 0x000fea0003c00000 */
[----:B------:R0:W1:Y:S02]  /*3f70*/  SHFL.DOWN P0, R109, R111, R110, R113 ;  /* 0x0800006e6f6d7389 */ /* 0x0000640000000071 */
[----:B01----:R-:W-:Y:S01]  /*3f80*/  ENDCOLLECTIVE ;  /* 0x000000000000791b */ /* 0x003fe20003800000 */
.L_x_13096:
[----:B------:R-:W-:Y:S01]  /*3f90*/  FADD.FTZ R100, R107, R100 ;  /* 0x000000646b647221 */ /* 0x000fe20000010000 */
[----:B------:R-:W-:-:S04]  /*3fa0*/  HFMA2.MMA R110, -RZ, RZ, 0, 5.9604644775390625e-08 ;  /* 0x00000001ff6e7435 */ /* 0x000fc800000001ff */
[----:B------:R-:W-:Y:S02]  /*3fb0*/  MOV R111, R100 ;  /* 0x00000064006f7202 */ /* 0x000fe40000000f00 */
[----:B------:R-:W-:-:S07]  /*3fc0*/  MOV R103, R109 ;  /* 0x0000006d00677202 */ /* 0x000fce0000000f00 */
[----:B------:R-:W-:Y:S05]  /*3fd0*/  WARPSYNC.COLLECTIVE R108, `(.L_x_13097) ;  /* 0x000000006c087348 */ /* 0x000fea0003c00000 */
[----:B------:R0:W1:Y:S02]  /*3fe0*/  SHFL.DOWN P0, R109, R111, R110, R113 ;  /* 0x0800006e6f6d7389 */ /* 0x0000640000000071 */
[----:B01----:R-:W-:Y:S01]  /*3ff0*/  ENDCOLLECTIVE ;  /* 0x000000000000791b */ /* 0x003fe20003800000 */
.L_x_13097:
[----:B------:R-:W-:-:S05]  /*4000*/  FADD.FTZ R101, R106, R103 ;  /* 0x000000676a657221 */ /* 0x000fca0000010000 */
[----:B------:R-:W-:Y:S02]  /*4010*/  MOV R111, R101 ;  /* 0x00000065006f7202 */ /* 0x000fe40000000f00 */
[----:B------:R-:W-:-:S07]  /*4020*/  MOV R103, R109 ;  /* 0x0000006d00677202 */ /* 0x000fce0000000f00 */
[----:B------:R-:W-:Y:S05]  /*4030*/  WARPSYNC.COLLECTIVE R108, `(.L_x_13098) ;  /* 0x000000006c087348 */ /* 0x000fea0003c00000 */
[----:B------:R0:W1:Y:S02]  /*4040*/  SHFL.DOWN P0, R109, R111, R110, R113 ;  /* 0x0800006e6f6d7389 */ /* 0x0000640000000071 */
[----:B01----:R-:W-:Y:S01]  /*4050*/  ENDCOLLECTIVE ;  /* 0x000000000000791b */ /* 0x003fe20003800000 */
.L_x_13098:
[----:B------:R-:W-:Y:S01]  /*4060*/  MOV R102, R109 ;  /* 0x0000006d00667202 */ /* 0x000fe20000000f00 */
[----:B------:R-:W-:Y:S06]  /*4070*/  BRA `(.L_x_13099) ;  /* 0xffffffdc00607947 */ /* 0x000fec000383ffff */
.L_x_13100:
        /* <DEDUP_REMOVED lines=16> */
.L_x_14049:


//--------------------- .text._ZN10layer_norm22ln_bwd_finalize_kernelINS_22Kernel_traits_finalizeILj8192EfffffjLb0ELj1024ELj4ENS_18Kernel_traits_baseILj8192EfffffjLj1024EEEEELb0ELb0EEEvNS_9BwdParamsE --------------------------
	.section	.text._ZN10layer_norm22ln_bwd_finalize_kernelINS_22Kernel_traits_finalizeILj8192EfffffjLb0ELj1024ELj4ENS_18Kernel_traits_baseILj8192EfffffjLj1024EEEEELb0ELb0EEEvNS_9BwdParamsE,"ax",@progbits
	.align	128
        .global         _ZN10layer_norm22ln_bwd_finalize_kernelINS_22Kernel_traits_finalizeILj8192EfffffjLb0ELj1024ELj4ENS_18Kernel_traits_baseILj8192EfffffjLj1024EEEEELb0ELb0EEEvNS_9BwdParamsE
        .type           _ZN10layer_norm22ln_bwd_finalize_kernelINS_22Kernel_traits_finalizeILj8192EfffffjLb0ELj1024ELj4ENS_18Kernel_traits_baseILj8192EfffffjLj1024EEEEELb0ELb0EEEvNS_9BwdParamsE,@function
        .size           _ZN10layer_norm22ln_bwd_finalize_kernelINS_22Kernel_traits_finalizeILj8192EfffffjLb0ELj1024ELj4ENS_18Kernel_traits_baseILj8192EfffffjLj1024EEEEELb0ELb0EEEvNS_9BwdParamsE,(.L_x_14050 - _ZN10layer_norm22ln_bwd_finalize_kernelINS_22Kernel_traits_finalizeILj8192EfffffjLb0ELj1024ELj4ENS_18Kernel_traits_baseILj8192EfffffjLj1024EEEEELb0ELb0EEEvNS_9BwdParamsE)
        .other          _ZN10layer_norm22ln_bwd_finalize_kernelINS_22Kernel_traits_finalizeILj8192EfffffjLb0ELj1024ELj4ENS_18Kernel_traits_baseILj8192EfffffjLj1024EEEEELb0ELb0EEEvNS_9BwdParamsE,@"STO_CUDA_ENTRY STV_DEFAULT"
_ZN10layer_norm22ln_bwd_finalize_kernelINS_22Kernel_traits_finalizeILj8192EfffffjLb0ELj1024ELj4ENS_18Kernel_traits_baseILj8192EfffffjLj1024EEEEELb0ELb0EEEvNS_9BwdParamsE:
.text._ZN10layer_norm22ln_bwd_finalize_kernelINS_22Kernel_traits_finalizeILj8192EfffffjLb0ELj1024ELj4ENS_18Kernel_traits_baseILj8192EfffffjLj1024EEEEELb0ELb0EEEvNS_9BwdParamsE:
        /* <DEDUP_REMOVED lines=25> */
.L_x_13113:
        /* <DEDUP_REMOVED lines=30> */
.L_x_13105:
        /* <DEDUP_REMOVED lines=36> */
.L_x_13104:
[----:B------:R-:W-:Y:S05]  /*05b0*/  BSYNC B1 ;  /* 0x0000000000017941 */ /* 0x000fea0003800000 */
.L_x_13103:
        /* <DEDUP_REMOVED lines=24> */
.L_x_13107:
[----:B------:R-:W-:Y:S05]  /*0740*/  BSYNC B1 ;  /* 0x0000000000017941 */ /* 0x000fea0003800000 */
.L_x_13106:
        /* <DEDUP_REMOVED lines=12> */
.L_x_13108:
[----:B------:R-:W-:Y:S05]  /*0810*/  BSYNC B1 ;  /* 0x0000000000017941 */ /* 0x000fea0003800000 */
.L_x_13102:
[----:B------:R-:W-:Y:S05]  /*0820*/  BSYNC B0 ;  /* 0x0000000000007941 */ /* 0x000fea0003800000 */
.L_x_13101:
        /* <DEDUP_REMOVED lines=29> */
.L_x_13124:
[----:B---3--:R-:W-:Y:S01]  /*0a00*/  FADD.FTZ R9, R18, R9 ;  /* 0x0000000912097221 */ /* 0x008fe20000010000 */
[----:B--2---:R-:W-:-:S04]  /*0a10*/  FADD.FTZ R11, R10, R11 ;  /* 0x0000000b0a0b7221 */ /* 0x004fc80000010000 */
[----:B------:R2:W-:Y:S04]  /*0a20*/  @!P1 STS [R6+0x2000], R9 ;  /* 0x0020000906009388 */ /* 0x0005e80000000800 */
[----:B------:R2:W-:Y:S02]  /*0a30*/  @!P1 STS [R6+0x2080], R11 ;  /* 0x0020800b06009388 */ /* 0x0005e40000000800 */
.L_x_13109:
        /* <DEDUP_REMOVED lines=16> */
.L_x_13112:
[----:B------:R-:W-:Y:S05]  /*0b40*/  BSYNC B0 ;  /* 0x0000000000007941 */ /* 0x000fea0003800000 */
.L_x_13111:
[C---:B------:R-:W-:Y:S01]  /*0b50*/  ISETP.GT.U32.AND P1, PT, R3.reuse, -0x2001, PT ;  /* 0xffffdfff0300780c */ /* 0x040fe20003f24070 */
[----:B------:R-:W-:Y:S01]  /*0b60*/  VIADD R4, R4, 0x1000 ;  /* 0x0000100004047836 */ /* 0x000fe20000000000 */
[----:B------:R-:W-:-:S11]  /*0b70*/  IADD3 R3, R3, 0x2000, RZ ;  /* 0x0000200003037810 */ /* 0x000fd60007ffe0ff */
[----:B------:R-:W-:Y:S05]  /*0b80*/  @P1 BRA `(.L_x_13113) ;  /* 0xfffffff400801947 */ /* 0x000fea000383ffff */
[----:B------:R-:W-:Y:S05]  /*0b90*/  EXIT ;  /* 0x000000000000794d */ /* 0x000fea0003800000 */
.L_x_13110:
[----:B------:R-:W-:Y:S01]  /*0ba0*/  HFMA2.MMA R21, -RZ, RZ, 0, 5.9604644775390625e-08 ;  /* 0x00000001ff157435 */ /* 0x000fe200000001ff */
[----:B0--3--:R-:W-:Y:S01]  /*0bb0*/  MOV R22, R10 ;  /* 0x0000000a00167202 */ /* 0x009fe20000000f00 */
[----:B------:R-:W-:Y:S01]  /*0bc0*/  IMAD.MOV.U32 R19, RZ, RZ, -0x1 ;  /* 0xffffffffff137424 */ /* 0x000fe200078e00ff */
[----:B------:R-:W-:-:S08]  /*0bd0*/  MOV R24, 0x1f ;  /* 0x0000001f00187802 */ /* 0x000fd00000000f00 */
[----:B-12---:R-:W-:Y:S05]  /*0be0*/  WARPSYNC.COLLECTIVE R19, `(.L_x_13114) ;  /* 0x0000000013087348 */ /* 0x006fea0003c00000 */
[----:B------:R0:W3:Y:S02]  /*0bf0*/  SHFL.BFLY P2, R20, R22, R21, R24 ;  /* 0x0c00001516147389 */ /* 0x0000e40000040018 */
[----:B0123--:R-:W-:Y:S01]  /*0c00*/  ENDCOLLECTIVE ;  /* 0x000000000000791b */ /* 0x00ffe20003800000 */
.L_x_13114:
[----:B------:R-:W-:Y:S01]  /*0c10*/  HFMA2.MMA R21, -RZ, RZ, 0, 1.1920928955078125e-07 ;  /* 0x00000002ff157435 */ /* 0x000fe200000001ff */
[----:B------:R-:W-:-:S05]  /*0c20*/  MOV R11, R20 ;  /* 0x00000014000b7202 */ /* 0x000fca0000000f00 */
[----:B------:R-:W-:-:S05]  /*0c30*/  FADD.FTZ R11, R10, R11 ;  /* 0x0000000b0a0b7221 */ /* 0x000fca0000010000 */
[----:B------:R-:W-:-:S07]  /*0c40*/  MOV R22, R11 ;  /* 0x0000000b00167202 */ /* 0x000fce0000000f00 */
[----:B------:R-:W-:Y:S05]  /*0c50*/  WARPSYNC.COLLECTIVE R19, `(.L_x_13115) ;  /* 0x0000000013087348 */ /* 0x000fea0003c00000 */
[----:B------:R0:W1:Y:S02]  /*0c60*/  SHFL.BFLY P2, R20, R22, R21, R24 ;  /* 0x0c00001516147389 */ /* 0x0000640000040018 */
[----:B01----:R-:W-:Y:S01]  /*0c70*/  ENDCOLLECTIVE ;  /* 0x000000000000791b */ /* 0x003fe20003800000 */
.L_x_13115:
[----:B------:R-:W-:Y:S01]  /*0c80*/  HFMA2.MMA R21, -RZ, RZ, 0, 2.384185791015625e-07 ;  /* 0x00000004ff157435 */ /* 0x000fe200000001ff */
[----:B------:R-:W-:-:S04]  /*0c90*/  IMAD.MOV.U32 R14, RZ, RZ, R20 ;  /* 0x000000ffff0e7224 */ /* 0x000fc800078e0014 */
[----:B------:R-:W-:-:S05]  /*0ca0*/  FADD.FTZ R14, R11, R14 ;  /* 0x0000000e0b0e7221 */ /* 0x000fca0000010000 */
[----:B------:R-:W-:-:S07]  /*0cb0*/  MOV R22, R14 ;  /* 0x0000000e00167202 */ /* 0x000fce0000000f00 */
[----:B------:R-:W-:Y:S05]  /*0cc0*/  WARPSYNC.COLLECTIVE R19, `(.L_x_13116) ;  /* 0x0000000013087348 */ /* 0x000fea0003c00000 */
[----:B------:R0:W1:Y:S02]  /*0cd0*/  SHFL.BFLY P2, R20, R22, R21, R24 ;  /* 0x0c00001516147389 */ /* 0x0000640000040018 */
[----:B01----:R-:W-:Y:S01]  /*0ce0*/  ENDCOLLECTIVE ;  /* 0x000000000000791b */ /* 0x003fe20003800000 */
.L_x_13116:
[----:B------:R-:W-:Y:S01]  /*0cf0*/  IMAD.MOV.U32 R21, RZ, RZ, 0x8 ;  /* 0x00000008ff157424 */ /* 0x000fe200078e00ff */
[----:B------:R-:W-:-:S05]  /*0d00*/  MOV R13, R20 ;  /* 0x00000014000d7202 */ /* 0x000fca0000000f00 */
[----:B------:R-:W-:-:S05]  /*0d10*/  FADD.FTZ R13, R14, R13 ;  /* 0x0000000d0e0d7221 */ /* 0x000fca0000010000 */
[----:B------:R-:W-:-:S07]  /*0d20*/  MOV R22, R13 ;  /* 0x0000000d00167202 */ /* 0x000fce0000000f00 */
[----:B------:R-:W-:Y:S05]  /*0d30*/  WARPSYNC.COLLECTIVE R19, `(.L_x_13117) ;  /* 0x0000000013087348 */ /* 0x000fea0003c00000 */
[----:B------:R0:W1:Y:S02]  /*0d40*/  SHFL.BFLY P2, R20, R22, R21, R24 ;  /* 0x0c00001516147389 */ /* 0x0000640000040018 */
[----:B01----:R-:W-:Y:S01]  /*0d50*/  ENDCOLLECTIVE ;  /* 0x000000000000791b */ /* 0x003fe20003800000 */
.L_x_13117:
[----:B------:R-:W-:Y:S01]  /*0d60*/  HFMA2.MMA R21, -RZ, RZ, 0, 9.5367431640625e-07 ;  /* 0x00000010ff157435 */ /* 0x000fe200000001ff */
[----:B------:R-:W-:-:S05]  /*0d70*/  MOV R10, R20 ;  /* 0x00000014000a7202 */ /* 0x000fca0000000f00 */
[----:B------:R-:W-:-:S05]  /*0d80*/  FADD.FTZ R10, R13, R10 ;  /* 0x0000000a0d0a7221 */ /* 0x000fca0000010000 */
[----:B------:R-:W-:-:S07]  /*0d90*/  MOV R22, R10 ;  /* 0x0000000a00167202 */ /* 0x000fce0000000f00 */
[----:B------:R-:W-:Y:S05]  /*0da0*/  WARPSYNC.COLLECTIVE R19, `(.L_x_13118) ;  /* 0x0000000013087348 */ /* 0x000fea0003c00000 */
[----:B------:R0:W1:Y:S02]  /*0db0*/  SHFL.BFLY P2, R20, R22, R21, R24 ;  /* 0x0c00001516147389 */ /* 0x0000640000040018 */
[----:B01----:R-:W-:Y:S01]  /*0dc0*/  ENDCOLLECTIVE ;  /* 0x000000000000791b */ /* 0x003fe20003800000 */
.L_x_13118:
[----:B------:R-:W-:Y:S01]  /*0dd0*/  HFMA2.MMA R21, -RZ, RZ, 0, 5.9604644775390625e-08 ;  /* 0x00000001ff157435 */ /* 0x000fe200000001ff */
[----:B------:R-:W-:Y:S01]  /*0de0*/  IMAD.MOV.U32 R22, RZ, RZ, R9 ;  /* 0x000000ffff167224 */ /* 0x000fe200078e0009 */
[----:B------:R-:W-:-:S09]  /*0df0*/  MOV R11, R20 ;  /* 0x00000014000b7202 */ /* 0x000fd20000000f00 */
[----:B------:R-:W-:Y:S05]  /*0e00*/  WARPSYNC.COLLECTIVE R19, `(.L_x_13119) ;  /* 0x0000000013087348 */ /* 0x000fea0003c00000 */
[----:B------:R0:W1:Y:S02]  /*0e10*/  SHFL.BFLY P2, R20, R22, R21, R24 ;  /* 0x0c00001516147389 */ /* 0x0000640000040018 */
[----:B01----:R-:W-:Y:S01]  /*0e20*/  ENDCOLLECTIVE ;  /* 0x000000000000791b */ /* 0x003fe20003800000 */
.L_x_13119:
[----:B------:R-:W-:Y:S01]  /*0e30*/  HFMA2.MMA R21, -RZ, RZ, 0, 1.1920928955078125e-07 ;  /* 0x00000002ff157435 */ /* 0x000fe200000001ff */
[----:B------:R-:W-:-:S05]  /*0e40*/  MOV R14, R20 ;  /* 0x00000014000e7202 */ /* 0x000fca0000000f00 */
[----:B------:R-:W-:-:S05]  /*0e50*/  FADD.FTZ R15, R9, R14 ;  /* 0x0000000e090f7221 */ /* 0x000fca0000010000 */
[----:B------:R-:W-:-:S07]  /*0e60*/  MOV R22, R15 ;  /* 0x0000000f00167202 */ /* 0x000fce0000000f00 */
[----:B------:R-:W-:Y:S05]  /*0e70*/  WARPSYNC.COLLECTIVE R19, `(.L_x_13120) ;  /* 0x0000000013087348 */ /* 0x000fea0003c00000 */
[----:B------:R0:W1:Y:S02]  /*0e80*/  SHFL.BFLY P2, R20, R22, R21, R24 ;  /* 0x0c00001516147389 */ /* 0x0000640000040018 */
[----:B01----:R-:W-:Y:S01]  /*0e90*/  ENDCOLLECTIVE ;  /* 0x000000000000791b */ /* 0x003fe20003800000 */
.L_x_13120:
[----:B------:R-:W-:Y:S01]  /*0ea0*/  HFMA2.MMA R21, -RZ, RZ, 0, 2.384185791015625e-07 ;  /* 0x00000004ff157435 */ /* 0x000fe200000001ff */
[----:B------:R-:W-:-:S04]  /*0eb0*/  IMAD.MOV.U32 R16, RZ, RZ, R20 ;  /* 0x000000ffff107224 */ /* 0x000fc800078e0014 */
[----:B------:R-:W-:-:S05]  /*0ec0*/  FADD.FTZ R16, R15, R16 ;  /* 0x000000100f107221 */ /* 0x000fca0000010000 */
[----:B------:R-:W-:-:S07]  /*0ed0*/  MOV R22, R16 ;  /* 0x0000001000167202 */ /* 0x000fce0000000f00 */
[----:B------:R-:W-:Y:S05]  /*0ee0*/  WARPSYNC.COLLECTIVE R19, `(.L_x_13121) ;  /* 0x0000000013087348 */ /* 0x000fea0003c00000 */
[----:B------:R0:W1:Y:S02]  /*0ef0*/  SHFL.BFLY P2, R20, R22, R21, R24 ;  /* 0x0c00001516147389 */ /* 0x0000640000040018 */
[----:B01----:R-:W-:Y:S01]  /*0f00*/  ENDCOLLECTIVE ;  /* 0x000000000000791b */ /* 0x003fe20003800000 */
.L_x_13121:
[----:B------:R-:W-:Y:S01]  /*0f10*/  IMAD.MOV.U32 R21, RZ, RZ, 0x8 ;  /* 0x00000008ff157424 */ /* 0x000fe200078e00ff */
[----:B------:R-:W-:-:S05]  /*0f20*/  MOV R17, R20 ;  /* 0x0000001400117202 */ /* 0x000fca0000000f00 */
[----:B------:R-:W-:-:S05]  /*0f30*/  FADD.FTZ R17, R16, R17 ;  /* 0x0000001110117221 */ /* 0x000fca0000010000 */
[----:B------:R-:W-:-:S07]  /*0f40*/  MOV R22, R17 ;  /* 0x0000001100167202 */ /* 0x000fce0000000f00 */
[----:B------:R-:W-:Y:S05]  /*0f50*/  WARPSYNC.COLLECTIVE R19, `(.L_x_13122) ;  /* 0x0000000013087348 */ /* 0x000fea0003c00000 */
[----:B------:R0:W1:Y:S02]  /*0f60*/  SHFL.BFLY P2, R20, R22, R21, R24 ;  /* 0x0c00001516147389 */ /* 0x0000640000040018 */
[----:B01----:R-:W-:Y:S01]  /*0f70*/  ENDCOLLECTIVE ;  /* 0x000000000000791b */ /* 0x003fe20003800000 */
.L_x_13122:
[----:B------:R-:W-:Y:S01]  /*0f80*/  HFMA2.MMA R21, -RZ, RZ, 0, 9.5367431640625e-07 ;  /* 0x00000010ff157435 */ /* 0x000fe200000001ff */
[----:B------:R-:W-:-:S05]  /*0f90*/  MOV R18, R20 ;  /* 0x0000001400127202 */ /* 0x000fca0000000f00 */
[----:B------:R-:W-:-:S05]  /*0fa0*/  FADD.FTZ R18, R17, R18 ;  /* 0x0000001211127221 */ /* 0x000fca0000010000 */
[----:B------:R-:W-:-:S07]  /*0fb0*/  MOV R22, R18 ;  /* 0x0000001200167202 */ /* 0x000fce0000000f00 */
[----:B------:R-:W-:Y:S05]  /*0fc0*/  WARPSYNC.COLLECTIVE R19, `(.L_x_13123) ;  /* 0x0000000013087348 */ /* 0x000fea0003c00000 */
[----:B------:R0:W1:Y:S02]  /*0fd0*/  SHFL.BFLY P2, R20, R22, R21, R24 ;  /* 0x0c00001516147389 */ /* 0x0000640000040018 */
[----:B01----:R-:W-:Y:S01]  /*0fe0*/  ENDCOLLECTIVE ;  /* 0x000000000000791b */ /* 0x003fe20003800000 */
.L_x_13123:
[----:B------:R-:W-:Y:S01]  /*0ff0*/  MOV R9, R20 ;  /* 0x0000001400097202 */ /* 0x000fe20000000f00 */
[----:B------:R-:W-:Y:S06]  /*1000*/  BRA `(.L_x_13124) ;  /* 0xfffffff8007c7947 */ /* 0x000fec000383ffff */
.L_x_13125:
        /* <DEDUP_REMOVED lines=15> */
.L_x_14050:


//--------------------- .text._ZN10layer_norm13ln_bwd_kernelINS_13Kernel_traitsIfffffjLj8192ELj1ELj1ELj8ELj16ENS_18Kernel_traits_baseILj8192EfffffjLj256EEEEELb1ELb0ELb1ELb0EEEvNS_9BwdParamsE --------------------------
	.section	.text._ZN10layer_norm13ln_bwd_kernelINS_13Kernel_traitsIfffffjLj8192ELj1ELj1ELj8ELj16ENS_18Kernel_traits_baseILj8192EfffffjLj256EEEEELb1ELb0ELb1ELb0EEEvNS_9BwdParamsE,"ax",@progbits
	.align	128
        .global         _ZN10layer_norm13ln_bwd_kernelINS_13Kernel_traitsIfffffjLj8192ELj1ELj1ELj8ELj16ENS_18Kernel_traits_baseILj8192EfffffjLj256EEEEELb1ELb0ELb1ELb0EEEvNS_9BwdParamsE
        .type           _ZN10layer_norm13ln_bwd_kernelINS_13Kernel_traitsIfffffjLj8192ELj1ELj1ELj8ELj16ENS_18Kernel_traits_baseILj8192EfffffjLj256EEEEELb1ELb0ELb1ELb0EEEvNS_9BwdParamsE,@function
        .size           _ZN10layer_norm13ln_bwd_kernelINS_13Kernel_traitsIfffffjLj8192ELj1ELj1ELj8ELj16ENS_18Kernel_traits_baseILj8192EfffffjLj256EEEEELb1ELb0ELb1ELb0EEEvNS_9BwdParamsE,(.L_x_14051 - _ZN10layer_norm13ln_bwd_kernelINS_13Kernel_traitsIfffffjLj8192ELj1ELj1ELj8ELj16ENS_18Kernel_traits_baseILj8192EfffffjLj256EEEEELb1ELb0ELb1ELb0EEEvNS_9BwdParamsE)
        .other          _ZN10layer_norm13ln_bwd_kernelINS_13Kernel_traitsIfffffjLj8192ELj1ELj1ELj8ELj16ENS_18Kernel_traits_baseILj8192EfffffjLj256EEEEELb1ELb0ELb1ELb0EEEvNS_9BwdParamsE,@"STO_CUDA_ENTRY STV_DEFAULT"
_ZN10layer_norm13ln_bwd_kernelINS_13Kernel_traitsIfffffjLj8192ELj1ELj1ELj8ELj16ENS_18Kernel_traits_baseILj8192EfffffjLj256EEEEELb1ELb0ELb1ELb0EEEvNS_9BwdParamsE:
.text._ZN10layer_norm13ln_bwd_kernelINS_13Kernel_traitsIfffffjLj8192ELj1ELj1ELj8ELj16ENS_18Kernel_traits_baseILj8192EfffffjLj256EEEEELb1ELb0ELb1ELb0EEEvNS_9BwdParamsE:
        /* <DEDUP_REMOVED lines=48> */
[----:B------:R-:W-:Y:S01]  /*0300*/  @P0 LOP3.LUT R10, R10, 0x20, RZ, 0xfc, !PT ;  /* 0x000000200a0a0812 */ /* 0x000fe200078efcff */
[----:B------:R-:W5:Y:S04]  /*0310*/  @P5 LDG.E.128 R144, desc[UR4][R8.64] ;  /* 0x0000000408905981 */ /* 0x000f68000c1e1d00 */
[----:B------:R-:W5:Y:S02]  /*0320*/  @P6 LDG.E.128 R152, desc[UR4][R2.64] ;  /* 0x0000000402986981 */ /* 0x000f64000c1e1d00 */
[----:B------:R-:W4:Y:S01]  /*0330*/  @P2 LDC.64 R22, c[0x0][0x260] ;  /* 0x00009800ff162b82 */ /* 0x000f220000000a00 */
[----:B0-----:R-:W-:-:S04]  /*0340*/  @P1 IMAD.WIDE.U32 R12, R11, 0x10, R12 ;  /* 0x000000100b0c1825 */ /* 0x001fc800078e000c */
[----:B------:R-:W-:Y:S01]  /*0350*/  @P1 VIADD R11, R11, 0x100 ;  /* 0x000001000b0b1836 */ /* 0x000fe20000000000 */
[----:B------:R-:W-:Y:S01]  /*0360*/  ISETP.NE.AND P6, PT, R17, RZ, PT ;  /* 0x000000ff1100720c */ /* 0x000fe20003fc5270 */
[----:B------:R1:W5:Y:S01]  /*0370*/  @P1 LDG.E.128 R140, desc[UR4][R12.64] ;  /* 0x000000040c8c1981 */ /* 0x000362000c1e1d00 */
[----:B------:R-:W0:Y:S01]  /*0380*/  @P0 LDC.64 R24, c[0x0][0x260] ;  /* 0x00009800ff180b82 */ /* 0x000e220000000a00 */
[C---:B--2---:R-:W-:Y:S01]  /*0390*/  @P4 IMAD.WIDE.U32 R18, R11.reuse, 0x10, R4 ;  /* 0x000000100b124825 */ /* 0x044fe200078e0004 */
[----:B------:R-:W-:-:S04]  /*03a0*/  @P4 IADD3 R11, R11, 0x100, RZ ;  /* 0x000001000b0b4810 */ /* 0x000fc80007ffe0ff */
[----:B------:R2:W5:Y:S01]  /*03b0*/  @P4 LDG.E.128 R136, desc[UR4][R18.64] ;  /* 0x0000000412884981 */ /* 0x000562000c1e1d00 */
[C---:B---3--:R-:W-:Y:S01]  /*03c0*/  @P3 IMAD.WIDE.U32 R20, R11.reuse, 0x10, R20 ;  /* 0x000000100b143825 */ /* 0x048fe200078e0014 */
[----:B------:R-:W-:-:S03]  /*03d0*/  @P3 IADD3 R11, R11, 0x100, RZ ;  /* 0x000001000b0b3810 */ /* 0x000fc60007ffe0ff */
[----:B------:R2:W5:Y:S04]  /*03e0*/  @P6 LDG.E.128 R148, desc[UR4][R6.64] ;  /* 0x0000000406946981 */ /* 0x000568000c1e1d00 */
[----:B------:R2:W5:Y:S01]  /*03f0*/  @P3 LDG.E.128 R132, desc[UR4][R20.64] ;  /* 0x0000000414843981 */ /* 0x000562000c1e1d00 */
[C---:B----4-:R-:W-:Y:S01]  /*0400*/  @P2 IMAD.WIDE.U32 R22, R11.reuse, 0x10, R22 ;  /* 0x000000100b162825 */ /* 0x050fe200078e0016 */
        /* <DEDUP_REMOVED lines=40> */
[----:B------:R-:W-:Y:S01]  /*0690*/  HFMA2.MMA R121, -RZ, RZ, 0, 0 ;  /* 0x00000000ff797435 */ /* 0x000fe200000001ff */
[----:B------:R-:W-:-:S10]  /*06a0*/  IMAD.MOV.U32 R174, RZ, RZ, 0x1 ;  /* 0x00000001ffae7424 */ /* 0x000fd400078e00ff */
.L_x_13239:
[----:B-1----:R-:W1:Y:S08]  /*06b0*/  LDC.64 R168, c[0x0][0x288] ;  /* 0x0000a200ffa87b82 */ /* 0x002e700000000a00 */
[----:B--2---:R-:W2:Y:S08]  /*06c0*/  LDC.64 R176, c[0x0][0x250] ;  /* 0x00009400ffb07b82 */ /* 0x004eb00000000a00 */
[----:B0--34-:R-:W3:Y:S08]  /*06d0*/  LDC.64 R166, c[0x0][0x258] ;  /* 0x00009600ffa67b82 */ /* 0x019ef00000000a00 */
[----:B------:R-:W4:Y:S01]  /*06e0*/  LDC.64 R164, c[0x0][0x280] ;  /* 0x0000a000ffa47b82 */ /* 0x000f220000000a00 */
[----:B-1----:R-:W-:-:S06]  /*06f0*/  IMAD.WIDE R168, R13, 0x4, R168 ;  /* 0x000000040da87825 */ /* 0x002fcc00078e02a8 */
[----:B------:R1:W4:Y:S01]  /*0700*/  LDG.E R169, desc[UR4][R168.64] ;  /* 0x00000004a8a97981 */ /* 0x000322000c1e1900 */
[C---:B--2---:R-:W-:Y:S01]  /*0710*/  IMAD.WIDE R176, R13.reuse, 0x4, R176 ;  /* 0x000000040db07825 */ /* 0x044fe200078e02b0 */
[----:B------:R-:W2:Y:S05]  /*0720*/  LDC.64 R214, c[0x0][0x2c8] ;  /* 0x0000b200ffd67b82 */ /* 0x000eaa0000000a00 */
[----:B-----5:R0:W5:Y:S01]  /*0730*/  LDG.E R176, desc[UR4][R176.64] ;  /* 0x00000004b0b07981 */ /* 0x020162000c1e1900 */
[----:B---3--:R-:W-:-:S05]  /*0740*/  IMAD.WIDE R166, R13, 0x4, R166 ;  /* 0x000000040da67825 */ /* 0x008fca00078e02a6 */
[----:B------:R3:W5:Y:S01]  /*0750*/  LDG.E R12, desc[UR4][R166.64] ;  /* 0x00000004a60c7981 */ /* 0x000762000c1e1900 */
[----:B----4-:R-:W-:-:S05]  /*0760*/  IMAD.WIDE R164, R13, 0x4, R164 ;  /* 0x000000040da47825 */ /* 0x010fca00078e02a4 */
[----:B------:R3:W5:Y:S01]  /*0770*/  LDG.E R231, desc[UR4][R164.64] ;  /* 0x00000004a4e77981 */ /* 0x000762000c1e1900 */
[----:B------:R-:W4:Y:S01]  /*0780*/  S2R R172, SR_TID.X ;  /* 0x0000000000ac7919 */ /* 0x000f220000002100 */
[----:B------:R-:W-:-:S05]  /*0790*/  MOV R16, UR11 ;  /* 0x0000000b00107c02 */ /* 0x000fca0008000f00 */
[----:B------:R-:W-:-:S05]  /*07a0*/  IMAD R11, R13, R16, RZ ;  /* 0x000000100d0b7224 */ /* 0x000fca00078e02ff */
[----:B-1----:R-:W-:-:S04]  /*07b0*/  SHF.R.S32.HI R168, RZ, 0x1f, R11 ;  /* 0x0000001fffa87819 */ /* 0x002fc8000001140b */
[----:B------:R-:W-:Y:S01]  /*07c0*/  LEA.HI R168, R168, R11, RZ, 0x2 ;  /* 0x0000000ba8a87211 */ /* 0x000fe200078f10ff */
[----:B------:R-:W-:Y:S01]  /*07d0*/  BSSY B0, `(.L_x_13127) ;  /* 0x0000208000007945 */ /* 0x000fe20003800000 */
[----:B----4-:R-:W-:-:S04]  /*07e0*/  LOP3.LUT R15, R172, 0xff, RZ, 0xc0, !PT ;  /* 0x000000ffac0f7812 */ /* 0x010fc800078ec0ff */
[----:B------:R-:W-:-:S05]  /*07f0*/  LEA.HI.SX32 R11, R168, R15, 0x1e ;  /* 0x0000000fa80b7211 */ /* 0x000fca00078ff2ff */
[----:B--2---:R-:W-:Y:S01]  /*0800*/  IMAD.WIDE.U32 R238, R11, 0x10, R214 ;  /* 0x000000100bee7825 */ /* 0x004fe200078e00d6 */
[----:B------:R-:W-:-:S13]  /*0810*/  ISETP.GT.AND P1, PT, R169, RZ, PT ;  /* 0x000000ffa900720c */ /* 0x000fda0003f24270 */
[----:B0--3--:R-:W-:Y:S05]  /*0820*/  @P1 BRA `(.L_x_13128) ;  /* 0x0000000400b01947 */ /* 0x009fea0003800000 */
[----:B-----5:R-:W-:Y:S01]  /*0830*/  ISETP.GE.AND P0, PT, R231, 0x1, PT ;  /* 0x00000001e700780c */ /* 0x020fe20003f06270 */
[----:B------:R-:W-:Y:S01]  /*0840*/  BSSY B1, `(.L_x_13129) ;  /* 0x0000012000017945 */ /* 0x000fe20003800000 */
[----:B------:R-:W-:Y:S01]  /*0850*/  LOP3.LUT P5, RZ, R10, 0x8, RZ, 0xc0, !PT ;  /* 0x000000080aff7812 */ /* 0x000fe200078ac0ff */
        /* <DEDUP_REMOVED lines=16> */
.L_x_13130:
[----:B------:R-:W-:Y:S05]  /*0960*/  BSYNC B1 ;  /* 0x0000000000017941 */ /* 0x000fea0003800000 */
.L_x_13129:
        /* <DEDUP_REMOVED lines=12> */
.L_x_13132:
[----:B------:R-:W-:Y:S05]  /*0a30*/  BSYNC B1 ;  /* 0x0000000000017941 */ /* 0x000fea0003800000 */
.L_x_13131:
        /* <DEDUP_REMOVED lines=12> */
.L_x_13134:
[----:B------:R-:W-:Y:S05]  /*0b00*/  BSYNC B1 ;  /* 0x0000000000017941 */ /* 0x000fea0003800000 */
.L_x_13133:
        /* <DEDUP_REMOVED lines=12> */
.L_x_13136:
[----:B------:R-:W-:Y:S05]  /*0bd0*/  BSYNC B1 ;  /* 0x0000000000017941 */ /* 0x000fea0003800000 */
.L_x_13135:
        /* <DEDUP_REMOVED lines=11> */
.L_x_13138:
[----:B------:R-:W-:Y:S05]  /*0c90*/  BSYNC B1 ;  /* 0x0000000000017941 */ /* 0x000fea0003800000 */
.L_x_13137:
        /* <DEDUP_REMOVED lines=11> */
.L_x_13140:
[----:B------:R-:W-:Y:S05]  /*0d50*/  BSYNC B1 ;  /* 0x0000000000017941 */ /* 0x000fea0003800000 */
.L_x_13139:
        /* <DEDUP_REMOVED lines=11> */
.L_x_13142:
[----:B------:R-:W-:Y:S05]  /*0e10*/  BSYNC B1 ;  /* 0x0000000000017941 */ /* 0x000fea0003800000 */
.L_x_13141:
[----:B------:R-:W-:Y:S01]  /*0e20*/  LOP3.LUT P5, RZ, R10, 0x20, RZ, 0xc0, !PT ;  /* 0x000000200aff7812 */ /* 0x000fe200078ac0ff */
[----:B------:R-:W-:Y:S01]  /*0e30*/  HFMA2.MMA R177, -RZ, RZ, 0, 0 ;  /* 0x00000000ffb17435 */ /* 0x000fe200000001ff */
[----:B------:R-:W-:-:S11]  /*0e40*/  MOV R178, RZ ;  /* 0x000000ff00b27202 */ /* 0x000fd60000000f00 */
        /* <DEDUP_REMOVED lines=10> */
.L_x_13128:
[----:B-----5:R-:W-:Y:S01]  /*0ef0*/  ISETP.GE.AND P0, PT, R231, 0x1, PT ;  /* 0x00000001e700780c */ /* 0x020fe20003f06270 */
[----:B------:R-:W-:Y:S01]  /*0f00*/  VIADD R165, R169, 0xffffffff ;  /* 0xffffffffa9a57836 */ /* 0x000fe20000000000 */
[----:B------:R-:W-:Y:S01]  /*0f10*/  LOP3.LUT P5, RZ, R10, 0x8, RZ, 0xc0, !PT ;  /* 0x000000080aff7812 */ /* 0x000fe200078ac0ff */
[----:B------:R-:W-:Y:S01]  /*0f20*/  HFMA2.MMA R173, -RZ, RZ, 0, 0 ;  /* 0x00000000ffad7435 */ /* 0x000fe200000001ff */
[----:B------:R-:W-:Y:S01]  /*0f30*/  BSSY B1, `(.L_x_13144) ;  /* 0x000003b000017945 */ /* 0x000fe20003800000 */
[----:B------:R-:W-:Y:S01]  /*0f40*/  IMAD R165, R165, R16, RZ ;  /* 0x00000010a5a57224 */ /* 0x000fe200078e02ff */
[----:B------:R-:W-:Y:S01]  /*0f50*/  HFMA2.MMA R178, -RZ, RZ, 0, 0 ;  /* 0x00000000ffb27435 */ /* 0x000fe200000001ff */
[----:B------:R-:W-:Y:S02]  /*0f60*/  MOV R177, RZ ;  /* 0x000000ff00b17202 */ /* 0x000fe40000000f00 */
[----:B------:R-:W-:Y:S02]  /*0f70*/  MOV R179, R11 ;  /* 0x0000000b00b37202 */ /* 0x000fe40000000f00 */
[----:B------:R-:W-:-:S02]  /*0f80*/  SHF.R.S32.HI R164, RZ, 0x1f, R165 ;  /* 0x0000001fffa47819 */ /* 0x000fc400000114a5 */
        /* <DEDUP_REMOVED lines=20> */
[C---:B--2---:R-:W-:Y:S01]  /*10d0*/  IMAD.WIDE.U32 R178, R173.reuse, 0x4, R178 ;  /* 0x00000004adb27825 */ /* 0x044fe200078e00b2 */
[----:B------:R-:W-:Y:S02]  /*10e0*/  IADD3 R173, R173, 0x100, RZ ;  /* 0x00000100adad7810 */ /* 0x000fe40007ffe0ff */
[----:B------:R-:W-:Y:S02]  /*10f0*/  IADD3 R175, R175, 0x100, RZ ;  /* 0x00000100afaf7810 */ /* 0x000fe40007ffe0ff */
[----:B------:R0:W5:Y:S02]  /*1100*/  LDG.E R9, desc[UR4][R178.64] ;  /* 0x00000004b2097981 */ /* 0x000164000c1e1900 */
[----:B0-----:R-:W-:Y:S02]  /*1110*/  VIADD R179, R11, 0x100 ;  /* 0x000001000bb37836 */ /* 0x001fe40000000000 */
        /* <DEDUP_REMOVED lines=28> */
.L_x_13145:
[----:B------:R-:W-:Y:S05]  /*12e0*/  BSYNC B1 ;  /* 0x0000000000017941 */ /* 0x000fea0003800000 */
.L_x_13144:
        /* <DEDUP_REMOVED lines=18> */
[----:B------:R-:W-:Y:S01]  /*1410*/  IADD3 R173, R173, 0x100, RZ ;  /* 0x00000100adad7810 */ /* 0x000fe20007ffe0ff */
[----:B------:R-:W-:Y:S01]  /*1420*/  VIADD R179, R179, 0x100 ;  /* 0x00000100b3b37836 */ /* 0x000fe20000000000 */
[----:B------:R-:W-:Y:S01]  /*1430*/  IADD3 R175, R175, 0x100, RZ ;  /* 0x00000100afaf7810 */ /* 0x000fe20007ffe0ff */
[C---:B---3--:R-:W-:Y:S01]  /*1440*/  FADD.FTZ R181, -R182.reuse, R164 ;  /* 0x000000a4b6b57221 */ /* 0x048fe20000010100 */
[C---:B------:R-:W-:Y:S01]  /*1450*/  FADD.FTZ R193, -R182.reuse, R165 ;  /* 0x000000a5b6c17221 */ /* 0x040fe20000010100 */
[C---:B------:R-:W-:Y:S01]  /*1460*/  FADD.FTZ R211, -R182.reuse, R166 ;  /* 0x000000a6b6d37221 */ /* 0x040fe20000010100 */
[----:B------:R-:W-:Y:S01]  /*1470*/  FADD.FTZ R167, -R182, R167 ;  /* 0x000000a7b6a77221 */ /* 0x000fe20000010100 */
[C---:B------:R-:W-:Y:S01]  /*1480*/  FMUL.FTZ R181, R12.reuse, R181 ;  /* 0x000000b50cb57220 */ /* 0x040fe20000410000 */
[----:B------:R-:W-:Y:S01]  /*1490*/  FMUL.FTZ R182, R12, R193 ;  /* 0x000000c10cb67220 */ /* 0x000fe20000410000 */
        /* <DEDUP_REMOVED lines=22> */
.L_x_13147:
[----:B------:R-:W-:Y:S05]  /*1600*/  BSYNC B1 ;  /* 0x0000000000017941 */ /* 0x000fea0003800000 */
.L_x_13146:
        /* <DEDUP_REMOVED lines=14> */
[----:B------:R0:W5:Y:S05]  /*16f0*/  @P5 LDG.E.128 R48, desc[UR4][R240.64] ;  /* 0x00000004f0305981 */ /* 0x00016a000c1e1d00 */
        /* <DEDUP_REMOVED lines=34> */
.L_x_13149:
[----:B------:R-:W-:Y:S05]  /*1920*/  BSYNC B1 ;  /* 0x0000000000017941 */ /* 0x000fea0003800000 */
.L_x_13148:
        /* <DEDUP_REMOVED lines=49> */
.L_x_13151:
[----:B------:R-:W-:Y:S05]  /*1c40*/  BSYNC B1 ;  /* 0x0000000000017941 */ /* 0x000fea0003800000 */
.L_x_13150:
        /* <DEDUP_REMOVED lines=47> */
[----:B0-----:R-:W-:-:S07]  /*1f40*/  FFMA.FTZ R178, R206, R221, R165 ;  /* 0x000000ddceb27223 */ /* 0x001fce00000100a5 */
.L_x_13153:
[----:B------:R-:W-:Y:S05]  /*1f50*/  BSYNC B1 ;  /* 0x0000000000017941 */ /* 0x000fea0003800000 */
.L_x_13152:
        /* <DEDUP_REMOVED lines=48> */
.L_x_13155:
[----:B------:R-:W-:Y:S05]  /*2260*/  BSYNC B1 ;  /* 0x0000000000017941 */ /* 0x000fea0003800000 */
.L_x_13154:
        /* <DEDUP_REMOVED lines=48> */
.L_x_13157:
[----:B------:R-:W-:Y:S05]  /*2570*/  BSYNC B1 ;  /* 0x0000000000017941 */ /* 0x000fea0003800000 */
.L_x_13156:
[----:B------:R-:W-:-:S13]  /*2580*/  LOP3.LUT P5, RZ, R10, 0x20, RZ, 0xc0, !PT ;  /* 0x000000200aff7812 */ /* 0x000fda00078ac0ff */
[----:B------:R-:W-:Y:S05]  /*2590*/  @!P5 BRA `(.L_x_13143) ;  /* 0x0000000000acd947 */ /* 0x000fea0003800000 */
[----:B------:R-:W0:Y:S01]  /*25a0*/  LDC.64 R166, c[0x0][0x238] ;  /* 0x00008e00ffa67b82 */ /* 0x000e220000000a00 */
[----:B------:R-:W-:-:S04]  /*25b0*/  ISETP.NE.AND P5, PT, R14, RZ, PT ;  /* 0x000000ff0e00720c */ /* 0x000fc80003fa5270 */
[----:B------:R-:W-:Y:S02]  /*25c0*/  FSEL R176, R176, RZ, !P5 ;  /* 0x000000ffb0b07208 */ /* 0x000fe40006800000 */
[----:B------:R-:W-:Y:S01]  /*25d0*/  ISETP.NE.U32.AND P5, PT, RZ, UR8, PT ;  /* 0x00000008ff007c0c */ /* 0x000fe2000bfa5070 */
[----:B------:R-:W1:Y:S03]  /*25e0*/  LDC.64 R164, c[0x0][0x2b8] ;  /* 0x0000ae00ffa47b82 */ /* 0x000e660000000a00 */
[----:B------:R-:W-:Y:S01]  /*25f0*/  ISETP.NE.AND.EX P5, PT, RZ, UR9, PT, P5 ;  /* 0x00000009ff007c0c */ /* 0x000fe2000bfa5350 */
[----:B0-----:R-:W-:-:S12]  /*2600*/  IMAD.WIDE.U32 R168, R179, 0x10, R166 ;  /* 0x00000010b3a87825 */ /* 0x001fd800078e00a6 */
[----:B------:R-:W-:Y:S02]  /*2610*/  @P5 IMAD.WIDE.U32 R238, R179, 0x10, R214 ;  /* 0x00000010b3ee5825 */ /* 0x000fe400078e00d6 */
[----:B------:R-:W0:Y:S01]  /*2620*/  LDC.64 R214, c[0x0][0x240] ;  /* 0x00009000ffd67b82 */ /* 0x000e220000000a00 */
[----:B------:R-:W2:Y:S01]  /*2630*/  LDG.E.128 R168, desc[UR4][R168.64] ;  /* 0x00000004a8a87981 */ /* 0x000ea2000c1e1d00 */
[----:B-1----:R-:W-:-:S03]  /*2640*/  IMAD.WIDE.U32 R164, R175, 0x10, R164 ;  /* 0x00000010afa47825 */ /* 0x002fc600078e00a4 */
[----:B------:R1:W5:Y:S04]  /*2650*/  @P5 LDG.E.128 R28, desc[UR4][R238.64] ;  /* 0x00000004ee1c5981 */ /* 0x000368000c1e1d00 */
[----:B------:R-:W3:Y:S01]  /*2660*/  LDG.E.128 R164, desc[UR4][R164.64] ;  /* 0x00000004a4a47981 */ /* 0x000ee2000c1e1d00 */
[----:B0-----:R-:W-:-:S05]  /*2670*/  IMAD.WIDE.U32 R214, R173, 0x4, R214 ;  /* 0x00000004add67825 */ /* 0x001fca00078e00d6 */
[----:B------:R1:W5:Y:S01]  /*2680*/  LDG.E R0, desc[UR4][R214.64] ;  /* 0x00000004d6007981 */ /* 0x000362000c1e1900 */
[C---:B--2---:R-:W-:Y:S01]  /*2690*/  FADD.FTZ R27, -R176.reuse, R168 ;  /* 0x000000a8b01b7221 */ /* 0x044fe20000010100 */
        /* <DEDUP_REMOVED lines=27> */
.L_x_13143:
[----:B------:R-:W-:Y:S05]  /*2850*/  BSYNC B0 ;  /* 0x0000000000007941 */ /* 0x000fea0003800000 */
.L_x_13127:
        /* <DEDUP_REMOVED lines=27> */
.L_x_13250:
        /* <DEDUP_REMOVED lines=8> */
[----:B------:R-:W-:Y:S01]  /*2a90*/  LOP3.LUT P6, RZ, R10, 0x8, RZ, 0xc0, !PT ;  /* 0x000000080aff7812 */ /* 0x000fe200078cc0ff */
[----:B------:R-:W-:Y:S02]  /*2aa0*/  BSSY B0, `(.L_x_13159) ;  /* 0x0000082000007945 */ /* 0x000fe40003800000 */
        /* <DEDUP_REMOVED lines=16> */
[----:B------:R-:W-:Y:S01]  /*2bb0*/  FADD.FTZ R164, R164, R169 ;  /* 0x000000a9a4a47221 */ /* 0x000fe20000010000 */
[----:B------:R-:W-:Y:S01]  /*2bc0*/  HFMA2.MMA R168, -RZ, RZ, 0, 0 ;  /* 0x00000000ffa87435 */ /* 0x000fe200000001ff */
[----:B------:R-:W-:Y:S01]  /*2bd0*/  @P0 LEA.HI R166, R166, R231, RZ, 0x2 ;  /* 0x000000e7a6a60211 */ /* 0x000fe200078f10ff */
        /* <DEDUP_REMOVED lines=31> */
.L_x_13162:
[----:B------:R-:W-:Y:S05]  /*2dd0*/  BSYNC B1 ;  /* 0x0000000000017941 */ /* 0x000fea0003800000 */
.L_x_13161:
        /* <DEDUP_REMOVED lines=18> */
.L_x_13164:
[----:B------:R-:W-:Y:S05]  /*2f00*/  BSYNC B1 ;  /* 0x0000000000017941 */ /* 0x000fea0003800000 */
.L_x_13163:
        /* <DEDUP_REMOVED lines=18> */
.L_x_13166:
[----:B------:R-:W-:Y:S05]  /*3030*/  BSYNC B1 ;  /* 0x0000000000017941 */ /* 0x000fea0003800000 */
.L_x_13165:
        /* <DEDUP_REMOVED lines=20> */
.L_x_13168:
[----:B------:R-:W-:Y:S05]  /*3180*/  BSYNC B1 ;  /* 0x0000000000017941 */ /* 0x000fea0003800000 */
.L_x_13167:
        /* <DEDUP_REMOVED lines=19> */
.L_x_13160:
[----:B------:R-:W-:Y:S05]  /*32c0*/  BSYNC B0 ;  /* 0x0000000000007941 */ /* 0x000fea0003800000 */
.L_x_13159:
        /* <DEDUP_REMOVED lines=20> */
.L_x_13172:
[----:B------:R-:W-:Y:S05]  /*3410*/  BSYNC B1 ;  /* 0x0000000000017941 */ /* 0x000fea0003800000 */
.L_x_13171:
        /* <DEDUP_REMOVED lines=16> */
.L_x_13174:
[----:B------:R-:W-:Y:S05]  /*3520*/  BSYNC B1 ;  /* 0x0000000000017941 */ /* 0x000fea0003800000 */
.L_x_13173:
        /* <DEDUP_REMOVED lines=16> */
.L_x_13176:
[----:B------:R-:W-:Y:S05]  /*3630*/  BSYNC B1 ;  /* 0x0000000000017941 */ /* 0x000fea0003800000 */
.L_x_13175:
        /* <DEDUP_REMOVED lines=18> */
.L_x_13178:
[----:B------:R-:W-:Y:S05]  /*3760*/  BSYNC B1 ;  /* 0x0000000000017941 */ /* 0x000fea0003800000 */
.L_x_13177:
        /* <DEDUP_REMOVED lines=19> */
.L_x_13170:
[----:B------:R-:W-:Y:S05]  /*38a0*/  BSYNC B0 ;  /* 0x0000000000007941 */ /* 0x000fea0003800000 */
.L_x_13169:
        /* <DEDUP_REMOVED lines=20> */
.L_x_13182:
[----:B------:R-:W-:Y:S05]  /*39f0*/  BSYNC B1 ;  /* 0x0000000000017941 */ /* 0x000fea0003800000 */
.L_x_13181:
        /* <DEDUP_REMOVED lines=16> */
.L_x_13184:
[----:B------:R-:W-:Y:S05]  /*3b00*/  BSYNC B1 ;  /* 0x0000000000017941 */ /* 0x000fea0003800000 */
.L_x_13183:
        /* <DEDUP_REMOVED lines=16> */
.L_x_13186:
[----:B------:R-:W-:Y:S05]  /*3c10*/  BSYNC B1 ;  /* 0x0000000000017941 */ /* 0x000fea0003800000 */
.L_x_13185:
        /* <DEDUP_REMOVED lines=18> */
.L_x_13188:
[----:B------:R-:W-:Y:S05]  /*3d40*/  BSYNC B1 ;  /* 0x0000000000017941 */ /* 0x000fea0003800000 */
.L_x_13187:
        /* <DEDUP_REMOVED lines=19> */
.L_x_13180:
[----:B------:R-:W-:Y:S05]  /*3e80*/  BSYNC B0 ;  /* 0x0000000000007941 */ /* 0x000fea0003800000 */
.L_x_13179:
        /* <DEDUP_REMOVED lines=20> */
.L_x_13192:
[----:B------:R-:W-:Y:S05]  /*3fd0*/  BSYNC B1 ;  /* 0x0000000000017941 */ /* 0x000fea0003800000 */
.L_x_13191:
        /* <DEDUP_REMOVED lines=16> */
.L_x_13194:
[----:B------:R-:W-:Y:S05]  /*40e0*/  BSYNC B1 ;  /* 0x0000000000017941 */ /* 0x000fea0003800000 */
.L_x_13193:
        /* <DEDUP_REMOVED lines=16> */
.L_x_13196:
[----:B------:R-:W-:Y:S05]  /*41f0*/  BSYNC B1 ;  /* 0x0000000000017941 */ /* 0x000fea0003800000 */
.L_x_13195:
        /* <DEDUP_REMOVED lines=18> */
.L_x_13198:
[----:B------:R-:W-:Y:S05]  /*4320*/  BSYNC B1 ;  /* 0x0000000000017941 */ /* 0x000fea0003800000 */
.L_x_13197:
        /* <DEDUP_REMOVED lines=19> */
.L_x_13190:
[----:B------:R-:W-:Y:S05]  /*4460*/  BSYNC B0 ;  /* 0x0000000000007941 */ /* 0x000fea0003800000 */
.L_x_13189:
        /* <DEDUP_REMOVED lines=19> */
.L_x_13202:
[----:B------:R-:W-:Y:S05]  /*45a0*/  BSYNC B1 ;  /* 0x0000000000017941 */ /* 0x000fea0003800000 */
.L_x_13201:
        /* <DEDUP_REMOVED lines=16> */
.L_x_13204:
[----:B------:R-:W-:Y:S05]  /*46b0*/  BSYNC B1 ;  /* 0x0000000000017941 */ /* 0x000fea0003800000 */
.L_x_13203:
        /* <DEDUP_REMOVED lines=16> */
.L_x_13206:
[----:B------:R-:W-:Y:S05]  /*47c0*/  BSYNC B1 ;  /* 0x0000000000017941 */ /* 0x000fea0003800000 */
.L_x_13205:
        /* <DEDUP_REMOVED lines=18> */
.L_x_13208:
[----:B------:R-:W-:Y:S05]  /*48f0*/  BSYNC B1 ;  /* 0x0000000000017941 */ /* 0x000fea0003800000 */
.L_x_13207:
        /* <DEDUP_REMOVED lines=16> */
[----:B0-----:R-:W-:-:S04]  /*4a00*/  @P0 IMAD.WIDE.U32 R164, R168, 0x10, R164 ;  /* 0x00000010a8a40825 */ /* 0x001fc800078e00a4 */
[----:B------:R-:W-:Y:S01]  /*4a10*/  VIADD R168, R168, 0x100 ;  /* 0x00000100a8a87836 */ /* 0x000fe20000000000 */
[----:B------:R4:W-:Y:S06]  /*4a20*/  @P0 STG.E.128 desc[UR4][R164.64], R160 ;  /* 0x000000a0a4000986 */ /* 0x0009ec000c101d04 */
.L_x_13200:
[----:B------:R-:W-:Y:S05]  /*4a30*/  BSYNC B0 ;  /* 0x0000000000007941 */ /* 0x000fea0003800000 */
.L_x_13199:
        /* <DEDUP_REMOVED lines=19> */
.L_x_13212:
[----:B------:R-:W-:Y:S05]  /*4b70*/  BSYNC B1 ;  /* 0x0000000000017941 */ /* 0x000fea0003800000 */
.L_x_13211:
        /* <DEDUP_REMOVED lines=16> */
.L_x_13214:
[----:B------:R-:W-:Y:S05]  /*4c80*/  BSYNC B1 ;  /* 0x0000000000017941 */ /* 0x000fea0003800000 */
.L_x_13213:
        /* <DEDUP_REMOVED lines=16> */
.L_x_13216:
[----:B------:R-:W-:Y:S05]  /*4d90*/  BSYNC B1 ;  /* 0x0000000000017941 */ /* 0x000fea0003800000 */
.L_x_13215:
        /* <DEDUP_REMOVED lines=18> */
.L_x_13218:
[----:B------:R-:W-:Y:S05]  /*4ec0*/  BSYNC B1 ;  /* 0x0000000000017941 */ /* 0x000fea0003800000 */
.L_x_13217:
        /* <DEDUP_REMOVED lines=19> */
.L_x_13210:
[----:B------:R-:W-:Y:S05]  /*5000*/  BSYNC B0 ;  /* 0x0000000000007941 */ /* 0x000fea0003800000 */
.L_x_13209:
        /* <DEDUP_REMOVED lines=19> */
.L_x_13222:
[----:B------:R-:W-:Y:S05]  /*5140*/  BSYNC B1 ;  /* 0x0000000000017941 */ /* 0x000fea0003800000 */
.L_x_13221:
        /* <DEDUP_REMOVED lines=16> */
.L_x_13224:
[----:B------:R-:W-:Y:S05]  /*5250*/  BSYNC B1 ;  /* 0x0000000000017941 */ /* 0x000fea0003800000 */
.L_x_13223:
        /* <DEDUP_REMOVED lines=16> */
.L_x_13226:
[----:B------:R-:W-:Y:S05]  /*5360*/  BSYNC B1 ;  /* 0x0000000000017941 */ /* 0x000fea0003800000 */
.L_x_13225:
        /* <DEDUP_REMOVED lines=18> */
.L_x_13228:
[----:B------:R-:W-:Y:S05]  /*5490*/  BSYNC B1 ;  /* 0x0000000000017941 */ /* 0x000fea0003800000 */
.L_x_13227:
        /* <DEDUP_REMOVED lines=19> */
.L_x_13220:
[----:B------:R-:W-:Y:S05]  /*55d0*/  BSYNC B0 ;  /* 0x0000000000007941 */ /* 0x000fea0003800000 */
.L_x_13219:
        /* <DEDUP_REMOVED lines=20> */
.L_x_13232:
[----:B------:R-:W-:Y:S05]  /*5720*/  BSYNC B1 ;  /* 0x0000000000017941 */ /* 0x000fea0003800000 */
.L_x_13231:
        /* <DEDUP_REMOVED lines=16> */
.L_x_13234:
[----:B------:R-:W-:Y:S05]  /*5830*/  BSYNC B1 ;  /* 0x0000000000017941 */ /* 0x000fea0003800000 */
.L_x_13233:
        /* <DEDUP_REMOVED lines=16> */
.L_x_13236:
[----:B------:R-:W-:Y:S05]  /*5940*/  BSYNC B1 ;  /* 0x0000000000017941 */ /* 0x000fea0003800000 */
.L_x_13235:
        /* <DEDUP_REMOVED lines=18> */
.L_x_13238:
[----:B------:R-:W-:Y:S05]  /*5a70*/  BSYNC B1 ;  /* 0x0000000000017941 */ /* 0x000fea0003800000 */
.L_x_13237:
        /* <DEDUP_REMOVED lines=17> */
.L_x_13230:
[----:B------:R-:W-:Y:S05]  /*5b90*/  BSYNC B0 ;  /* 0x0000000000007941 */ /* 0x000fea0003800000 */
.L_x_13229:
[----:B------:R-:W-:Y:S02]  /*5ba0*/  LOP3.LUT P0, RZ, R10, 0x10, RZ, 0xc0, !PT ;  /* 0x000000100aff7812 */ /* 0x000fe4000780c0ff */
[----:B------:R-:W-:Y:S02]  /*5bb0*/  IADD3 R13, R13, UR12, RZ ;  /* 0x0000000c0d0d7c10 */ /* 0x000fe4000fffe0ff */
[----:B------:R-:W-:Y:S02]  /*5bc0*/  SEL R174, RZ, 0x1, P0 ;  /* 0x00000001ffae7807 */ /* 0x000fe40000000000 */
[----:B------:R-:W-:-:S13]  /*5bd0*/  ISETP.GE.AND P0, PT, R13, UR13, PT ;  /* 0x0000000d0d007c0c */ /* 0x000fda000bf06270 */
[----:B------:R-:W-:Y:S05]  /*5be0*/  @!P0 BRA `(.L_x_13239) ;  /* 0xffffffa800b08947 */ /* 0x000fea000383ffff */
.L_x_13126:
        /* <DEDUP_REMOVED lines=22> */
[----:B0-----:R-:W-:-:S04]  /*5d50*/  @P6 IMAD.WIDE.U32 R8, R27, 0x10, R8 ;  /* 0x000000101b086825 */ /* 0x001fc800078e0008 */
[----:B----4-:R-:W-:-:S03]  /*5d60*/  @P6 IMAD.WIDE.U32 R6, R27, 0x10, R6 ;  /* 0x000000101b066825 */ /* 0x010fc600078e0006 */
[----:B------:R-:W0:Y:S01]  /*5d70*/  @P5 LDC.64 R10, c[0x0][0x2d0] ;  /* 0x0000b400ff0a5b82 */ /* 0x000e220000000a00 */
[----:B------:R-:W-:Y:S01]  /*5d80*/  @P6 IADD3 R27, R27, 0x100, RZ ;  /* 0x000001001b1b6810 */ /* 0x000fe20007ffe0ff */
[----:B------:R4:W-:Y:S04]  /*5d90*/  @P6 STG.E.128 desc[UR4][R6.64], R84 ;  /* 0x0000005406006986 */ /* 0x0009e8000c101d04 */
[C---:B--2---:R-:W-:Y:S02]  /*5da0*/  @P5 IMAD.WIDE.U32 R12, R27.reuse, 0x10, R12 ;  /* 0x000000101b0c5825 */ /* 0x044fe400078e000c */
[----:B------:R-:W2:Y:S01]  /*5db0*/  @P1 LDC.64 R16, c[0x0][0x2d8] ;  /* 0x0000b600ff101b82 */ /* 0x000ea20000000a00 */
[----:B------:R4:W-:Y:S07]  /*5dc0*/  @P6 STG.E.128 desc[UR4][R8.64], R116 ;  /* 0x0000007408006986 */ /* 0x0009ee000c101d04 */
[----:B------:R-:W4:Y:S08]  /*5dd0*/  @P4 LDC.64 R20, c[0x0][0x2d8] ;  /* 0x0000b600ff144b82 */ /* 0x000f300000000a00 */
[----:B---3--:R-:W3:Y:S01]  /*5de0*/  @P3 LDC.64 R2, c[0x0][0x2d0] ;  /* 0x0000b400ff023b82 */ /* 0x008ee20000000a00 */
[----:B0-----:R-:W-:-:S04]  /*5df0*/  @P5 IMAD.WIDE.U32 R10, R27, 0x10, R10 ;  /* 0x000000101b0a5825 */ /* 0x001fc800078e000a */
        /* <DEDUP_REMOVED lines=11> */
[C---:B----4-:R-:W-:Y:S01]  /*5eb0*/  @P4 IMAD.WIDE.U32 R20, R27.reuse, 0x10, R20 ;  /* 0x000000101b144825 */ /* 0x050fe200078e0014 */
[----:B------:R-:W4:Y:S01]  /*5ec0*/  @P2 LDC.64 R24, c[0x0][0x2d8] ;  /* 0x0000b600ff182b82 */ /* 0x000f220000000a00 */
        /* <DEDUP_REMOVED lines=10> */
[----:B----4-:R-:W-:-:S05]  /*5f70*/  @P2 IMAD.WIDE.U32 R24, R27, 0x10, R24 ;  /* 0x000000101b182825 */ /* 0x010fca00078e0018 */
        /* <DEDUP_REMOVED lines=10> */
.L_x_13158:
[----:B------:R-:W-:Y:S01]  /*6020*/  IMAD.MOV.U32 R175, RZ, RZ, 0x10 ;  /* 0x00000010ffaf7424 */ /* 0x000fe200078e00ff */
[----:B------:R-:W-:Y:S02]  /*6030*/  MOV R176, 0x1f ;  /* 0x0000001f00b07802 */ /* 0x000fe40000000f00 */
[----:B------:R-:W-:-:S07]  /*6040*/  MOV R174, 0xffffffff ;  /* 0xffffffff00ae7802 */ /* 0x000fce0000000f00 */
[----:B-----5:R-:W-:Y:S05]  /*6050*/  WARPSYNC.COLLECTIVE R174, `(.L_x_13240) ;  /* 0x00000000ae087348 */ /* 0x020fea0003c00000 */
[----:B------:R0:W1:Y:S02]  /*6060*/  SHFL.DOWN P6, R215, R177, R175, R176 ;  /* 0x080000afb1d77389 */ /* 0x00006400000c00b0 */
[----:B01---5:R-:W-:Y:S01]  /*6070*/  ENDCOLLECTIVE ;  /* 0x000000000000791b */ /* 0x023fe20003800000 */
.L_x_13240:
[----:B------:R-:W-:-:S05]  /*6080*/  MOV R166, R215 ;  /* 0x000000d700a67202 */ /* 0x000fca0000000f00 */
[----:B------:R-:W-:Y:S01]  /*6090*/  FADD.FTZ R166, R166, R177 ;  /* 0x000000b1a6a67221 */ /* 0x000fe20000010000 */
[----:B------:R-:W-:-:S07]  /*60a0*/  MOV R177, R178 ;  /* 0x000000b200b17202 */ /* 0x000fce0000000f00 */
[----:B------:R-:W-:Y:S05]  /*60b0*/  WARPSYNC.COLLECTIVE R174, `(.L_x_13241) ;  /* 0x00000000ae087348 */ /* 0x000fea0003c00000 */
[----:B------:R0:W1:Y:S02]  /*60c0*/  SHFL.DOWN P6, R215, R177, R175, R176 ;  /* 0x080000afb1d77389 */ /* 0x00006400000c00b0 */
[----:B01----:R-:W-:Y:S01]  /*60d0*/  ENDCOLLECTIVE ;  /* 0x000000000000791b */ /* 0x003fe20003800000 */
.L_x_13241:
[----:B------:R-:W-:Y:S01]  /*60e0*/  HFMA2.MMA R175, -RZ, RZ, 0, 4.76837158203125e-07 ;  /* 0x00000008ffaf7435 */ /* 0x000fe200000001ff */
[----:B------:R-:W-:Y:S01]  /*60f0*/  MOV R177, R166 ;  /* 0x000000a600b17202 */ /* 0x000fe20000000f00 */
[----:B------:R-:W-:-:S09]  /*6100*/  IMAD.MOV.U32 R167, RZ, RZ, R215 ;  /* 0x000000ffffa77224 */ /* 0x000fd200078e00d7 */
[----:B------:R-:W-:Y:S05]  /*6110*/  WARPSYNC.COLLECTIVE R174, `(.L_x_13242) ;  /* 0x00000000ae087348 */ /* 0x000fea0003c00000 */
[----:B------:R0:W1:Y:S02]  /*6120*/  SHFL.DOWN P6, R215, R177, R175, R176 ;  /* 0x080000afb1d77389 */ /* 0x00006400000c00b0 */
[----:B01----:R-:W-:Y:S01]  /*6130*/  ENDCOLLECTIVE ;  /* 0x000000000000791b */ /* 0x003fe20003800000 */
.L_x_13242:
[----:B------:R-:W-:-:S05]  /*6140*/  FADD.FTZ R167, R167, R178 ;  /* 0x000000b2a7a77221 */ /* 0x000fca0000010000 */
[----:B------:R-:W-:Y:S02]  /*6150*/  MOV R177, R167 ;  /* 0x000000a700b17202 */ /* 0x000fe40000000f00 */
[----:B------:R-:W-:-:S07]  /*6160*/  MOV R169, R215 ;  /* 0x000000d700a97202 */ /* 0x000fce0000000f00 */
[----:B------:R-:W-:Y:S05]  /*6170*/  WARPSYNC.COLLECTIVE R174, `(.L_x_13243) ;  /* 0x00000000ae087348 */ /* 0x000fea0003c00000 */
[----:B------:R0:W1:Y:S02]  /*6180*/  SHFL.DOWN P6, R215, R177, R175, R176 ;  /* 0x080000afb1d77389 */ /* 0x00006400000c00b0 */
[----:B01----:R-:W-:Y:S01]  /*6190*/  ENDCOLLECTIVE ;  /* 0x000000000000791b */ /* 0x003fe20003800000 */
.L_x_13243:
[----:B------:R-:W-:Y:S01]  /*61a0*/  FADD.FTZ R169, R166, R169 ;  /* 0x000000a9a6a97221 */ /* 0x000fe20000010000 */
[----:B------:R-:W-:-:S04]  /*61b0*/  HFMA2.MMA R175, -RZ, RZ, 0, 2.384185791015625e-07 ;  /* 0x00000004ffaf7435 */ /* 0x000fc800000001ff */
[----:B------:R-:W-:Y:S01]  /*61c0*/  MOV R177, R169 ;  /* 0x000000a900b17202 */ /* 0x000fe20000000f00 */
[----:B------:R-:W-:-:S07]  /*61d0*/  IMAD.MOV.U32 R168, RZ, RZ, R215 ;  /* 0x000000ffffa87224 */ /* 0x000fce00078e00d7 */
[----:B------:R-:W-:Y:S05]  /*61e0*/  WARPSYNC.COLLECTIVE R174, `(.L_x_13244) ;  /* 0x00000000ae087348 */ /* 0x000fea0003c00000 */
[----:B------:R0:W1:Y:S02]  /*61f0*/  SHFL.DOWN P6, R215, R177, R175, R176 ;  /* 0x080000afb1d77389 */ /* 0x00006400000c00b0 */
[----:B01----:R-:W-:Y:S01]  /*6200*/  ENDCOLLECTIVE ;  /* 0x000000000000791b */ /* 0x003fe20003800000 */
.L_x_13244:
[----:B------:R-:W-:-:S05]  /*6210*/  FADD.FTZ R168, R167, R168 ;  /* 0x000000a8a7a87221 */ /* 0x000fca0000010000 */
[----:B------:R-:W-:Y:S02]  /*6220*/  MOV R177, R168 ;  /* 0x000000a800b17202 */ /* 0x000fe40000000f00 */
[----:B------:R-:W-:-:S07]  /*6230*/  MOV R170, R215 ;  /* 0x000000d700aa7202 */ /* 0x000fce0000000f00 */
[----:B------:R-:W-:Y:S05]  /*6240*/  WARPSYNC.COLLECTIVE R174, `(.L_x_13245) ;  /* 0x00000000ae087348 */ /* 0x000fea0003c00000 */
[----:B------:R0:W1:Y:S02]  /*6250*/  SHFL.DOWN P6, R215, R177, R175, R176 ;  /* 0x080000afb1d77389 */ /* 0x00006400000c00b0 */
[----:B01----:R-:W-:Y:S01]  /*6260*/  ENDCOLLECTIVE ;  /* 0x000000000000791b */ /* 0x003fe20003800000 */
.L_x_13245:
[----:B------:R-:W-:Y:S01]  /*6270*/  FADD.FTZ R170, R169, R170 ;  /* 0x000000aaa9aa7221 */ /* 0x000fe20000010000 */
[----:B------:R-:W-:-:S04]  /*6280*/  HFMA2.MMA R175, -RZ, RZ, 0, 1.1920928955078125e-07 ;  /* 0x00000002ffaf7435 */ /* 0x000fc800000001ff */
[----:B------:R-:W-:Y:S01]  /*6290*/  MOV R177, R170 ;  /* 0x000000aa00b17202 */ /* 0x000fe20000000f00 */
[----:B------:R-:W-:-:S07]  /*62a0*/  IMAD.MOV.U32 R171, RZ, RZ, R215 ;  /* 0x000000ffffab7224 */ /* 0x000fce00078e00d7 */
[----:B------:R-:W-:Y:S05]  /*62b0*/  WARPSYNC.COLLECTIVE R174, `(.L_x_13246) ;  /* 0x00000000ae087348 */ /* 0x000fea0003c00000 */
[----:B------:R0:W1:Y:S02]  /*62c0*/  SHFL.DOWN P6, R215, R177, R175, R176 ;  /* 0x080000afb1d77389 */ /* 0x00006400000c00b0 */
[----:B01----:R-:W-:Y:S01]  /*62d0*/  ENDCOLLECTIVE ;  /* 0x000000000000791b */ /* 0x003fe20003800000 */
.L_x_13246:
[----:B------:R-:W-:-:S05]  /*62e0*/  FADD.FTZ R171, R168, R171 ;  /* 0x000000aba8ab7221 */ /* 0x000fca0000010000 */
[----:B------:R-:W-:Y:S02]  /*62f0*/  MOV R177, R171 ;  /* 0x000000ab00b17202 */ /* 0x000fe40000000f00 */
[----:B------:R-:W-:-:S07]  /*6300*/  MOV R173, R215 ;  /* 0x000000d700ad7202 */ /* 0x000fce0000000f00 */
[----:B------:R-:W-:Y:S05]  /*6310*/  WARPSYNC.COLLECTIVE R174, `(.L_x_13247) ;  /* 0x00000000ae087348 */ /* 0x000fea0003c00000 */
[----:B------:R0:W1:Y:S02]  /*6320*/  SHFL.DOWN P6, R215, R177, R175, R176 ;  /* 0x080000afb1d77389 */ /* 0x00006400000c00b0 */
[----:B01----:R-:W-:Y:S01]  /*6330*/  ENDCOLLECTIVE ;  /* 0x000000000000791b */ /* 0x003fe20003800000 */
.L_x_13247:
[----:B------:R-:W-:Y:S01]  /*6340*/  FADD.FTZ R173, R170, R173 ;  /* 0x000000adaaad7221 */ /* 0x000fe20000010000 */
[----:B------:R-:W-:-:S04]  /*6350*/  HFMA2.MMA R175, -RZ, RZ, 0, 5.9604644775390625e-08 ;  /* 0x00000001ffaf7435 */ /* 0x000fc800000001ff */
[----:B------:R-:W-:Y:S01]  /*6360*/  MOV R177, R173 ;  /* 0x000000ad00b17202 */ /* 0x000fe20000000f00 */
[----:B------:R-:W-:-:S07]  /*6370*/  IMAD.MOV.U32 R172, RZ, RZ, R215 ;  /* 0x000000ffffac7224 */ /* 0x000fce00078e00d7 */
[----:B------:R-:W-:Y:S05]  /*6380*/  WARPSYNC.COLLECTIVE R174, `(.L_x_13248) ;  /* 0x00000000ae087348 */ /* 0x000fea0003c00000 */
[----:B------:R0:W1:Y:S02]  /*6390*/  SHFL.DOWN P6, R215, R177, R175, R176 ;  /* 0x080000afb1d77389 */ /* 0x00006400000c00b0 */
[----:B01----:R-:W-:Y:S01]  /*63a0*/  ENDCOLLECTIVE ;  /* 0x000000000000791b */ /* 0x003fe20003800000 */
.L_x_13248:
[----:B------:R-:W-:-:S05]  /*63b0*/  FADD.FTZ R172, R171, R172 ;  /* 0x000000acabac7221 */ /* 0x000fca0000010000 */
[----:B------:R-:W-:Y:S02]  /*63c0*/  MOV R177, R172 ;  /* 0x000000ac00b17202 */ /* 0x000fe40000000f00 */
[----:B------:R-:W-:-:S07]  /*63d0*/  MOV R214, R215 ;  /* 0x000000d700d67202 */ /* 0x000fce0000000f00 */
[----:B------:R-:W-:Y:S05]  /*63e0*/  WARPSYNC.COLLECTIVE R174, `(.L_x_13249) ;  /* 0x00000000ae087348 */ /* 0x000fea0003c00000 */
[----:B------:R0:W1:Y:S02]  /*63f0*/  SHFL.DOWN P6, R215, R177, R175, R176 ;  /* 0x080000afb1d77389 */ /* 0x00006400000c00b0 */
[----:B01----:R-:W-:Y:S01]  /*6400*/  ENDCOLLECTIVE ;  /* 0x000000000000791b */ /* 0x003fe20003800000 */
.L_x_13249:
[----:B------:R-:W-:Y:S05]  /*6410*/  BRA `(.L_x_13250) ;  /* 0xffffffc4007c7947 */ /* 0x000fea000383ffff */
.L_x_13251:
        /* <DEDUP_REMOVED lines=14> */
.L_x_14051:


//--------------------- .text._ZN10layer_norm22ln_bwd_finalize_kernelINS_22Kernel_traits_finalizeILj8192EfffffjLb0ELj1024ELj4ENS_18Kernel_traits_baseILj8192EfffffjLj1024EEEEELb0ELb1EEEvNS_9BwdParamsE --------------------------
	.section	.text._ZN10layer_norm22ln_bwd_finalize_kernelINS_22Kernel_traits_finalizeILj8192EfffffjLb0ELj1024ELj4ENS_18Kernel_traits_baseILj8192EfffffjLj1024EEEEELb0ELb1EEEvNS_9BwdParamsE,"ax",@progbits
	.align	128
        .global         _ZN10layer_norm22ln_bwd_finalize_kernelINS_22Kernel_traits_finalizeILj8192EfffffjLb0ELj1024ELj4ENS_18Kernel_traits_baseILj8192EfffffjLj1024EEEEELb0ELb1EEEvNS_9BwdParamsE
        .type           _ZN10layer_norm22ln_bwd_finalize_kernelINS_22Kernel_traits_finalizeILj8192EfffffjLb0ELj1024ELj4ENS_18Kernel_traits_baseILj8192EfffffjLj1024EEEEELb0ELb1EEEvNS_9BwdParamsE,@function
        .size           _ZN10layer_norm22ln_bwd_finalize_kernelINS_22Kernel_traits_finalizeILj8192EfffffjLb0ELj1024ELj4ENS_18Kernel_traits_baseILj8192EfffffjLj1024EEEEELb0ELb1EEEvNS_9BwdParamsE,(.L_x_14052 - _ZN10layer_norm22ln_bwd_finalize_kernelINS_22Kernel_traits_finalizeILj8192EfffffjLb0ELj1024ELj4ENS_18Kernel_traits_baseILj8192EfffffjLj1024EEEEELb0ELb1EEEvNS_9BwdParamsE)
        .other          _ZN10layer_norm22ln_bwd_finalize_kernelINS_22Kernel_traits_finalizeILj8192EfffffjLb0ELj1024ELj4ENS_18Kernel_traits_baseILj8192EfffffjLj1024EEEEELb0ELb1EEEvNS_9BwdParamsE,@"STO_CUDA_ENTRY STV_DEFAULT"
_ZN10layer_norm22ln_bwd_finalize_kernelINS_22Kernel_traits_finalizeILj8192EfffffjLb0ELj1024ELj4ENS_18Kernel_traits_baseILj8192EfffffjLj1024EEEEELb0ELb1EEEvNS_9BwdParamsE:
.text._ZN10layer_norm22ln_bwd_finalize_kernelINS_22Kernel_traits_finalizeILj8192EfffffjLb0ELj1024ELj4ENS_18Kernel_traits_baseILj8192EfffffjLj1024EEEEELb0ELb1EEEvNS_9BwdParamsE:
        /* <DEDUP_REMOVED lines=26> */
.L_x_13261:
        /* <DEDUP_REMOVED lines=31> */
.L_x_13256:
        /* <DEDUP_REMOVED lines=34> */
.L_x_13255:
[----:B------:R-:W-:Y:S05]  /*05b0*/  BSYNC B1 ;  /* 0x0000000000017941 */ /* 0x000fea0003800000 */
.L_x_13254:
        /* <DEDUP_REMOVED lines=25> */
.L_x_13258:
[----:B------:R-:W-:Y:S05]  /*0750*/  BSYNC B1 ;  /* 0x0000000000017941 */ /* 0x000fea0003800000 */
.L_x_13257:
        /* <DEDUP_REMOVED lines=12> */
.L_x_13253:
[----:B------:R-:W-:Y:S05]  /*0820*/  BSYNC B0 ;  /* 0x0000000000007941 */ /* 0x000fea0003800000 */
.L_x_13252:
        /* <DEDUP_REMOVED lines=29> */
.L_x_13272:
[----:B------:R-:W-:Y:S01]  /*0a00*/  @!P1 SHF.R.U32.HI R12, RZ, 0x3, R0 ;  /* 0x00000003ff0c9819 */ /* 0x000fe20000011600 */
[----:B----4-:R-:W-:Y:S01]  /*0a10*/  FADD.FTZ R14, R9, R14 ;  /* 0x0000000e090e7221 */ /* 0x010fe20000010000 */
[----:B---3--:R-:W-:Y:S02]  /*0a20*/  FADD.FTZ R11, R10, R11 ;  /* 0x0000000b0a0b7221 */ /* 0x008fe40000010000 */
[----:B------:R-:W-:-:S05]  /*0a30*/  @!P1 LOP3.LUT R12, R12, 0x1ffffffc, RZ, 0xc0, !PT ;  /* 0x1ffffffc0c0c9812 */ /* 0x000fca00078ec0ff */
[----:B------:R3:W-:Y:S04]  /*0a40*/  @!P1 STS [R12+UR4+0x2000], R14 ;  /* 0x0020000e0c009988 */ /* 0x0007e80008000804 */
[----:B------:R3:W-:Y:S02]  /*0a50*/  @!P1 STS [R12+UR4+0x2080], R11 ;  /* 0x0020800b0c009988 */ /* 0x0007e40008000804 */
.L_x_13259:
        /* <DEDUP_REMOVED lines=15> */
.L_x_13260:
[----:B------:R-:W-:Y:S01]  /*0b50*/  HFMA2.MMA R19, -RZ, RZ, 0, 5.9604644775390625e-08 ;  /* 0x00000001ff137435 */ /* 0x000fe200000001ff */
[----:B0--3--:R-:W-:Y:S01]  /*0b60*/  MOV R20, R10 ;  /* 0x0000000a00147202 */ /* 0x009fe20000000f00 */
[----:B------:R-:W-:Y:S01]  /*0b70*/  IMAD.MOV.U32 R22, RZ, RZ, 0x1f ;  /* 0x0000001fff167424 */ /* 0x000fe200078e00ff */
[----:B------:R-:W-:-:S08]  /*0b80*/  MOV R17, 0xffffffff ;  /* 0xffffffff00117802 */ /* 0x000fd00000000f00 */
[----:B-12---:R-:W-:Y:S05]  /*0b90*/  WARPSYNC.COLLECTIVE R17, `(.L_x_13262) ;  /* 0x0000000011087348 */ /* 0x006fea0003c00000 */
[----:B------:R0:W3:Y:S02]  /*0ba0*/  SHFL.BFLY P2, R18, R20, R19, R22 ;  /* 0x0c00001314127389 */ /* 0x0000e40000040016 */
[----:B0123--:R-:W-:Y:S01]  /*0bb0*/  ENDCOLLECTIVE ;  /* 0x000000000000791b */ /* 0x00ffe20003800000 */
.L_x_13262:
[----:B------:R-:W-:Y:S01]  /*0bc0*/  HFMA2.MMA R19, -RZ, RZ, 0, 1.1920928955078125e-07 ;  /* 0x00000002ff137435 */ /* 0x000fe200000001ff */
[----:B------:R-:W-:-:S05]  /*0bd0*/  MOV R11, R18 ;  /* 0x00000012000b7202 */ /* 0x000fca0000000f00 */
[----:B------:R-:W-:-:S05]  /*0be0*/  FADD.FTZ R11, R10, R11 ;  /* 0x0000000b0a0b7221 */ /* 0x000fca0000010000 */
[----:B------:R-:W-:-:S07]  /*0bf0*/  MOV R20, R11 ;  /* 0x0000000b00147202 */ /* 0x000fce0000000f00 */
[----:B------:R-:W-:Y:S05]  /*0c00*/  WARPSYNC.COLLECTIVE R17, `(.L_x_13263) ;  /* 0x0000000011087348 */ /* 0x000fea0003c00000 */
[----:B------:R0:W1:Y:S02]  /*0c10*/  SHFL.BFLY P2, R18, R20, R19, R22 ;  /* 0x0c00001314127389 */ /* 0x0000640000040016 */
[----:B01----:R-:W-:Y:S01]  /*0c20*/  ENDCOLLECTIVE ;  /* 0x000000000000791b */ /* 0x003fe20003800000 */
.L_x_13263:
[----:B------:R-:W-:Y:S01]  /*0c30*/  HFMA2.MMA R19, -RZ, RZ, 0, 2.384185791015625e-07 ;  /* 0x00000004ff137435 */ /* 0x000fe200000001ff */
[----:B------:R-:W-:-:S04]  /*0c40*/  IMAD.MOV.U32 R12, RZ, RZ, R18 ;  /* 0x000000ffff0c7224 */ /* 0x000fc800078e0012 */
[----:B------:R-:W-:-:S05]  /*0c50*/  FADD.FTZ R12, R11, R12 ;  /* 0x0000000c0b0c7221 */ /* 0x000fca0000010000 */
[----:B------:R-:W-:-:S07]  /*0c60*/  MOV R20, R12 ;  /* 0x0000000c00147202 */ /* 0x000fce0000000f00 */
[----:B------:R-:W-:Y:S05]  /*0c70*/  WARPSYNC.COLLECTIVE R17, `(.L_x_13264) ;  /* 0x0000000011087348 */ /* 0x000fea0003c00000 */
[----:B------:R0:W1:Y:S02]  /*0c80*/  SHFL.BFLY P2, R18, R20, R19, R22 ;  /* 0x0c00001314127389 */ /* 0x0000640000040016 */
[----:B01----:R-:W-:Y:S01]  /*0c90*/  ENDCOLLECTIVE ;  /* 0x000000000000791b */ /* 0x003fe20003800000 */
.L_x_13264:
[----:B------:R-:W-:Y:S01]  /*0ca0*/  IMAD.MOV.U32 R19, RZ, RZ, 0x8 ;  /* 0x00000008ff137424 */ /* 0x000fe200078e00ff */
[----:B------:R-:W-:-:S05]  /*0cb0*/  MOV R13, R18 ;  /* 0x00000012000d7202 */ /* 0x000fca0000000f00 */
[----:B------:R-:W-:-:S05]  /*0cc0*/  FADD.FTZ R13, R12, R13 ;  /* 0x0000000d0c0d7221 */ /* 0x000fca0000010000 */
[----:B------:R-:W-:-:S07]  /*0cd0*/  MOV R20, R13 ;  /* 0x0000000d00147202 */ /* 0x000fce0000000f00 */
[----:B------:R-:W-:Y:S05]  /*0ce0*/  WARPSYNC.COLLECTIVE R17, `(.L_x_13265) ;  /* 0x0000000011087348 */ /* 0x000fea0003c00000 */
[----:B------:R0:W1:Y:S02]  /*0cf0*/  SHFL.BFLY P2, R18, R20, R19, R22 ;  /* 0x0c00001314127389 */ /* 0x0000640000040016 */
[----:B01----:R-:W-:Y:S01]  /*0d00*/  ENDCOLLECTIVE ;  /* 0x000000000000791b */ /* 0x003fe20003800000 */
.L_x_13265:
[----:B------:R-:W-:Y:S01]  /*0d10*/  HFMA2.MMA R19, -RZ, RZ, 0, 9.5367431640625e-07 ;  /* 0x00000010ff137435 */ /* 0x000fe200000001ff */
[----:B------:R-:W-:-:S05]  /*0d20*/  MOV R10, R18 ;  /* 0x00000012000a7202 */ /* 0x000fca0000000f00 */
[----:B------:R-:W-:-:S05]  /*0d30*/  FADD.FTZ R10, R13, R10 ;  /* 0x0000000a0d0a7221 */ /* 0x000fca0000010000 */
[----:B------:R-:W-:-:S07]  /*0d40*/  MOV R20, R10 ;  /* 0x0000000a00147202 */ /* 0x000fce0000000f00 */
[----:B------:R-:W-:Y:S05]  /*0d50*/  WARPSYNC.COLLECTIVE R17, `(.L_x_13266) ;  /* 0x0000000011087348 */ /* 0x000fea0003c00000 */
[----:B------:R0:W1:Y:S02]  /*0d60*/  SHFL.BFLY P2, R18, R20, R19, R22 ;  /* 0x0c00001314127389 */ /* 0x0000640000040016 */
[----:B01----:R-:W-:Y:S01]  /*0d70*/  ENDCOLLECTIVE ;  /* 0x000000000000791b */ /* 0x003fe20003800000 */
.L_x_13266:
[----:B------:R-:W-:Y:S01]  /*0d80*/  HFMA2.MMA R19, -RZ, RZ, 0, 5.9604644775390625e-08 ;  /* 0x00000001ff137435 */ /* 0x000fe200000001ff */
[----:B------:R-:W-:Y:S01]  /*0d90*/  IMAD.MOV.U32 R20, RZ, RZ, R9 ;  /* 0x000000ffff147224 */ /* 0x000fe200078e0009 */
[----:B------:R-:W-:-:S09]  /*0da0*/  MOV R11, R18 ;  /* 0x00000012000b7202 */ /* 0x000fd20000000f00 */
[----:B------:R-:W-:Y:S05]  /*0db0*/  WARPSYNC.COLLECTIVE R17, `(.L_x_13267) ;  /* 0x0000000011087348 */ /* 0x000fea0003c00000 */
[----:B------:R0:W1:Y:S02]  /*0dc0*/  SHFL.BFLY P2, R18, R20, R19, R22 ;  /* 0x0c00001314127389 */ /* 0x0000640000040016 */
[----:B01----:R-:W-:Y:S01]  /*0dd0*/  ENDCOLLECTIVE ;  /* 0x000000000000791b */ /* 0x003fe20003800000 */
.L_x_13267:
[----:B------:R-:W-:Y:S01]  /*0de0*/  HFMA2.MMA R19, -RZ, RZ, 0, 1.1920928955078125e-07 ;  /* 0x00000002ff137435 */ /* 0x000fe200000001ff */
[----:B------:R-:W-:-:S05]  /*0df0*/  MOV R12, R18 ;  /* 0x00000012000c7202 */ /* 0x000fca0000000f00 */
[----:B------:R-:W-:-:S05]  /*0e00*/  FADD.FTZ R14, R9, R12 ;  /* 0x0000000c090e7221 */ /* 0x000fca0000010000 */
[----:B------:R-:W-:-:S07]  /*0e10*/  MOV R20, R14 ;  /* 0x0000000e00147202 */ /* 0x000fce0000000f00 */
[----:B------:R-:W-:Y:S05]  /*0e20*/  WARPSYNC.COLLECTIVE R17, `(.L_x_13268) ;  /* 0x0000000011087348 */ /* 0x000fea0003c00000 */
[----:B------:R0:W1:Y:S02]  /*0e30*/  SHFL.BFLY P2, R18, R20, R19, R22 ;  /* 0x0c00001314127389 */ /* 0x0000640000040016 */
[----:B01----:R-:W-:Y:S01]  /*0e40*/  ENDCOLLECTIVE ;  /* 0x000000000000791b */ /* 0x003fe20003800000 */
.L_x_13268:
[----:B------:R-:W-:Y:S01]  /*0e50*/  HFMA2.MMA R19, -RZ, RZ, 0, 2.384185791015625e-07 ;  /* 0x00000004ff137435 */ /* 0x000fe200000001ff */
[----:B------:R-:W-:-:S04]  /*0e60*/  IMAD.MOV.U32 R13, RZ, RZ, R18 ;  /* 0x000000ffff0d7224 */ /* 0x000fc800078e0012 */
[----:B------:R-:W-:-:S05]  /*0e70*/  FADD.FTZ R15, R14, R13 ;  /* 0x0000000d0e0f7221 */ /* 0x000fca0000010000 */
[----:B------:R-:W-:-:S07]  /*0e80*/  MOV R20, R15 ;  /* 0x0000000f00147202 */ /* 0x000fce0000000f00 */
[----:B------:R-:W-:Y:S05]  /*0e90*/  WARPSYNC.COLLECTIVE R17, `(.L_x_13269) ;  /* 0x0000000011087348 */ /* 0x000fea0003c00000 */
[----:B------:R0:W1:Y:S02]  /*0ea0*/  SHFL.BFLY P2, R18, R20, R19, R22 ;  /* 0x0c00001314127389 */ /* 0x0000640000040016 */
[----:B01----:R-:W-:Y:S01]  /*0eb0*/  ENDCOLLECTIVE ;  /* 0x000000000000791b */ /* 0x003fe20003800000 */
.L_x_13269:
[----:B------:R-:W-:Y:S01]  /*0ec0*/  IMAD.MOV.U32 R19, RZ, RZ, 0x8 ;  /* 0x00000008ff137424 */ /* 0x000fe200078e00ff */
[----:B------:R-:W-:-:S05]  /*0ed0*/  MOV R16, R18 ;  /* 0x0000001200107202 */ /* 0x000fca0000000f00 */
[----:B------:R-:W-:-:S05]  /*0ee0*/  FADD.FTZ R16, R15, R16 ;  /* 0x000000100f107221 */ /* 0x000fca0000010000 */
[----:B------:R-:W-:-:S07]  /*0ef0*/  MOV R20, R16 ;  /* 0x0000001000147202 */ /* 0x000fce0000000f00 */
[----:B------:R-:W-:Y:S05]  /*0f00*/  WARPSYNC.COLLECTIVE R17, `(.L_x_13270) ;  /* 0x0000000011087348 */ /* 0x000fea0003c00000 */
[----:B------:R0:W1:Y:S02]  /*0f10*/  SHFL.BFLY P2, R18, R20, R19, R22 ;  /* 0x0c00001314127389 */ /* 0x0000640000040016 */
[----:B01----:R-:W-:Y:S01]  /*0f20*/  ENDCOLLECTIVE ;  /* 0x000000000000791b */ /* 0x003fe20003800000 */
.L_x_13270:
[----:B------:R-:W-:Y:S01]  /*0f30*/  HFMA2.MMA R19, -RZ, RZ, 0, 9.5367431640625e-07 ;  /* 0x00000010ff137435 */ /* 0x000fe200000001ff */
[----:B------:R-:W-:-:S05]  /*0f40*/  MOV R9, R18 ;  /* 0x0000001200097202 */ /* 0x000fca0000000f00 */
[----:B------:R-:W-:-:S05]  /*0f50*/  FADD.FTZ R9, R16, R9 ;  /* 0x0000000910097221 */ /* 0x000fca0000010000 */
[----:B------:R-:W-:-:S07]  /*0f60*/  MOV R20, R9 ;  /* 0x0000000900147202 */ /* 0x000fce0000000f00 */
[----:B------:R-:W-:Y:S05]  /*0f70*/  WARPSYNC.COLLECTIVE R17, `(.L_x_13271) ;  /* 0x0000000011087348 */ /* 0x000fea0003c00000 */
[----:B------:R0:W1:Y:S02]  /*0f80*/  SHFL.BFLY P2, R18, R20, R19, R22 ;  /* 0x0c00001314127389 */ /* 0x0000640000040016 */
[----:B01----:R-:W-:Y:S01]  /*0f90*/  ENDCOLLECTIVE ;  /* 0x000000000000791b */ /* 0x003fe20003800000 */
.L_x_13271:
[----:B------:R-:W-:Y:S01]  /*0fa0*/  MOV R14, R18 ;  /* 0x00000012000e7202 */ /* 0x000fe20000000f00 */
[----:B------:R-:W-:Y:S06]  /*0fb0*/  BRA `(.L_x_13272) ;  /* 0xfffffff800907947 */ /* 0x000fec000383ffff */
.L_x_13273:
        /* <DEDUP_REMOVED lines=12> */
.L_x_14052:


//--------------------- .text._ZN10layer_norm13ln_bwd_kernelINS_13Kernel_traitsIfffffjLj8192ELj1ELj1ELj8ELj16ENS_18Kernel_traits_baseILj8192EfffffjLj256EEEEELb1ELb0ELb1ELb1EEEvNS_9BwdParamsE --------------------------
	.section	.text._ZN10layer_norm13ln_bwd_kernelINS_13Kernel_traitsIfffffjLj8192ELj1ELj1ELj8ELj16ENS_18Kernel_traits_baseILj8192EfffffjLj256EEEEELb1ELb0ELb1ELb1EEEvNS_9BwdParamsE,"ax",@progbits
	.align	128
        .global         _ZN10layer_norm13ln_bwd_kernelINS_13Kernel_traitsIfffffjLj8192ELj1ELj1ELj8ELj16ENS_18Kernel_traits_baseILj8192EfffffjLj256EEEEELb1ELb0ELb1ELb1EEEvNS_9BwdParamsE
        .type           _ZN10layer_norm13ln_bwd_kernelINS_13Kernel_traitsIfffffjLj8192ELj1ELj1ELj8ELj16ENS_18Kernel_traits_baseILj8192EfffffjLj256EEEEELb1ELb0ELb1ELb1EEEvNS_9BwdParamsE,@function
        .size           _ZN10layer_norm13ln_bwd_kernelINS_13Kernel_traitsIfffffjLj8192ELj1ELj1ELj8ELj16ENS_18Kernel_traits_baseILj8192EfffffjLj256EEEEELb1ELb0ELb1ELb1EEEvNS_9BwdParamsE,(.L_x_14053 - _ZN10layer_norm13ln_bwd_kernelINS_13Kernel_traitsIfffffjLj8192ELj1ELj1ELj8ELj16ENS_18Kernel_traits_baseILj8192EfffffjLj256EEEEELb1ELb0ELb1ELb1EEEvNS_9BwdParamsE)
        .other          _ZN10layer_norm13ln_bwd_kernelINS_13Kernel_traitsIfffffjLj8192ELj1ELj1ELj8ELj16ENS_18Kernel_traits_baseILj8192EfffffjLj256EEEEELb1ELb0ELb1ELb1EEEvNS_9BwdParamsE,@"STO_CUDA_ENTRY STV_DEFAULT"
_ZN10layer_norm13ln_bwd_kernelINS_13Kernel_traitsIfffffjLj8192ELj1ELj1ELj8ELj16ENS_18Kernel_traits_baseILj8192EfffffjLj256EEEEELb1ELb0ELb1ELb1EEEvNS_9BwdParamsE:
.text._ZN10layer_norm13ln_bwd_kernelINS_13Kernel_traitsIfffffjLj8192ELj1ELj1ELj8ELj16ENS_18Kernel_traits_baseILj8192EfffffjLj256EEEEELb1ELb0ELb1ELb1EEEvNS_9BwdParamsE:
        /* <DEDUP_REMOVED lines=45> */
.L_x_13274:
        /* <DEDUP_REMOVED lines=47> */
.L_x_13344:
[----:B0-----:R-:W0:Y:S01]  /*05c0*/  LDC.64 R8, c[0x0][0x288] ;  /* 0x0000a200ff087b82 */ /* 0x001e220000000a00 */
[----:B------:R-:W1:Y:S07]  /*05d0*/  S2R R237, SR_TID.X ;  /* 0x0000000000ed7919 */ /* 0x000e6e0000002100 */
[----:B------:R-:W2:Y:S08]  /*05e0*/  LDC R233, c[0x0][0x218] ;  /* 0x00008600ffe97b82 */ /* 0x000eb00000000800 */
[----:B------:R-:W3:Y:S01]  /*05f0*/  LDC.64 R10, c[0x0][0x258] ;  /* 0x00009600ff0a7b82 */ /* 0x000ee20000000a00 */
[----:B0-----:R-:W-:-:S07]  /*0600*/  IMAD.WIDE R8, R14, 0x4, R8 ;  /* 0x000000040e087825 */ /* 0x001fce00078e0208 */
[----:B------:R-:W0:Y:S01]  /*0610*/  LDC.64 R6, c[0x0][0x280] ;  /* 0x0000a000ff067b82 */ /* 0x000e220000000a00 */
[----:B------:R4:W4:Y:S07]  /*0620*/  LDG.E R8, desc[UR4][R8.64] ;  /* 0x0000000408087981 */ /* 0x00092e000c1e1900 */
[----:B------:R-:W4:Y:S01]  /*0630*/  LDC.64 R246, c[0x0][0x2c8] ;  /* 0x0000b200fff67b82 */ /* 0x000f220000000a00 */
[C---:B--2---:R-:W-:Y:S01]  /*0640*/  IMAD R4, R14.reuse, R233, RZ ;  /* 0x000000e90e047224 */ /* 0x044fe200078e02ff */
[----:B-1----:R-:W-:Y:S01]  /*0650*/  LOP3.LUT R235, R237, 0xff, RZ, 0xc0, !PT ;  /* 0x000000ffedeb7812 */ /* 0x002fe200078ec0ff */
[----:B---3--:R-:W-:-:S03]  /*0660*/  IMAD.WIDE R164, R14, 0x4, R10 ;  /* 0x000000040ea47825 */ /* 0x008fc600078e020a */
[----:B------:R-:W-:-:S04]  /*0670*/  SHF.R.S32.HI R11, RZ, 0x1f, R4 ;  /* 0x0000001fff0b7819 */ /* 0x000fc80000011404 */
[----:B------:R-:W-:Y:S01]  /*0680*/  LEA.HI R4, R11, R4, RZ, 0x2 ;  /* 0x000000040b047211 */ /* 0x000fe200078f10ff */
[----:B-----5:R1:W5:Y:S03]  /*0690*/  LDG.E R12, desc[UR4][R164.64] ;  /* 0x00000004a40c7981 */ /* 0x020366000c1e1900 */
[----:B------:R-:W-:Y:S01]  /*06a0*/  LEA.HI.SX32 R11, R4, R235, 0x1e ;  /* 0x000000eb040b7211 */ /* 0x000fe200078ff2ff */
[----:B0-----:R-:W-:Y:S01]  /*06b0*/  IMAD.WIDE R6, R14, 0x4, R6 ;  /* 0x000000040e067825 */ /* 0x001fe200078e0206 */
[----:B------:R-:W-:Y:S02]  /*06c0*/  BSSY B0, `(.L_x_13276) ;  /* 0x0000184000007945 */ /* 0x000fe40003800000 */
[C---:B------:R-:W-:Y:S02]  /*06d0*/  IADD3 R232, R11.reuse, 0x100, RZ ;  /* 0x000001000be87810 */ /* 0x040fe40007ffe0ff */
[C---:B----4-:R-:W-:Y:S01]  /*06e0*/  IADD3 R9, R11.reuse, 0x300, RZ ;  /* 0x000003000b097810 */ /* 0x050fe20007ffe0ff */
[----:B------:R0:W5:Y:S01]  /*06f0*/  LDG.E R236, desc[UR4][R6.64] ;  /* 0x0000000406ec7981 */ /* 0x000162000c1e1900 */
[C---:B-1----:R-:W-:Y:S01]  /*0700*/  IADD3 R165, R11.reuse, 0x200, RZ ;  /* 0x000002000ba57810 */ /* 0x042fe20007ffe0ff */
[----:B------:R-:W-:-:S04]  /*0710*/  IMAD.WIDE.U32 R244, R11, 0x10, R246 ;  /* 0x000000100bf47825 */ /* 0x000fc800078e00f6 */
[----:B------:R-:W-:-:S04]  /*0720*/  IMAD.WIDE.U32 R240, R165, 0x10, R246 ;  /* 0x00000010a5f07825 */ /* 0x000fc800078e00f6 */
[----:B0-----:R-:W-:-:S04]  /*0730*/  IMAD.WIDE.U32 R6, R232, 0x10, R246 ;  /* 0x00000010e8067825 */ /* 0x001fc800078e00f6 */
[----:B------:R-:W-:Y:S01]  /*0740*/  IMAD.WIDE.U32 R242, R9, 0x10, R246 ;  /* 0x0000001009f27825 */ /* 0x000fe200078e00f6 */
[----:B------:R-:W-:-:S13]  /*0750*/  ISETP.GT.AND P6, PT, R8, RZ, PT ;  /* 0x000000ff0800720c */ /* 0x000fda0003fc4270 */
        /* <DEDUP_REMOVED lines=13> */
[----:B------:R-:W5:Y:S03]  /*0830*/  @P0 LDG.E.128 R116, desc[UR4][R6.64] ;  /* 0x0000000406740981 */ /* 0x000f66000c1e1d00 */
[----:B------:R-:W-:Y:S01]  /*0840*/  @P5 LEA.HI.SX32 R195, R4, R235, 0x1e ;  /* 0x000000eb04c35211 */ /* 0x000fe200078ff2ff */
[----:B------:R-:W5:Y:S01]  /*0850*/  @P0 LDG.E.128 R124, desc[UR4][R242.64] ;  /* 0x00000004f27c0981 */ /* 0x000f62000c1e1d00 */
[----:B------:R-:W-:-:S02]  /*0860*/  @P0 IADD3 R171, R11, 0x400, RZ ;  /* 0x000004000bab0810 */ /* 0x000fc40007ffe0ff */
[C---:B------:R-:W-:Y:S01]  /*0870*/  @P0 IADD3 R169, R11.reuse, 0x500, RZ ;  /* 0x000005000ba90810 */ /* 0x040fe20007ffe0ff */
[----:B------:R-:W5:Y:S01]  /*0880*/  @P0 LDG.E.128 R120, desc[UR4][R240.64] ;  /* 0x00000004f0780981 */ /* 0x000f62000c1e1d00 */
[C---:B------:R-:W-:Y:S02]  /*0890*/  @P0 IADD3 R167, R11.reuse, 0x600, RZ ;  /* 0x000006000ba70810 */ /* 0x040fe40007ffe0ff */
[----:B------:R-:W-:Y:S02]  /*08a0*/  @P0 IADD3 R177, R11, 0x700, RZ ;  /* 0x000007000bb10810 */ /* 0x000fe40007ffe0ff */
[----:B------:R-:W-:Y:S01]  /*08b0*/  IADD3 R173, R195, 0x100, RZ ;  /* 0x00000100c3ad7810 */ /* 0x000fe20007ffe0ff */
[----:B------:R-:W-:Y:S01]  /*08c0*/  @P0 IMAD.WIDE.U32 R170, R171, 0x10, R246 ;  /* 0x00000010abaa0825 */ /* 0x000fe200078e00f6 */
[----:B-1----:R-:W-:-:S03]  /*08d0*/  IADD3 R245, R195, 0x200, RZ ;  /* 0x00000200c3f57810 */ /* 0x002fc60007ffe0ff */
[--C-:B------:R-:W-:Y:S01]  /*08e0*/  @P0 IMAD.WIDE.U32 R168, R169, 0x10, R246.reuse ;  /* 0x00000010a9a80825 */ /* 0x100fe200078e00f6 */
[----:B------:R-:W-:Y:S01]  /*08f0*/  IADD3 R179, R195, 0x300, RZ ;  /* 0x00000300c3b37810 */ /* 0x000fe20007ffe0ff */
[----:B------:R-:W5:Y:S02]  /*0900*/  @P0 LDG.E.128 R128, desc[UR4][R170.64] ;  /* 0x00000004aa800981 */ /* 0x000f64000c1e1d00 */
[----:B------:R-:W-:Y:S01]  /*0910*/  @P0 IMAD.WIDE.U32 R166, R167, 0x10, R246 ;  /* 0x00000010a7a60825 */ /* 0x000fe200078e00f6 */
[C---:B------:R-:W-:Y:S01]  /*0920*/  IADD3 R211, R195.reuse, 0x500, RZ ;  /* 0x00000500c3d37810 */ /* 0x040fe20007ffe0ff */
[----:B------:R-:W5:Y:S01]  /*0930*/  @P0 LDG.E.128 R132, desc[UR4][R168.64] ;  /* 0x00000004a8840981 */ /* 0x000f62000c1e1d00 */
[C---:B------:R-:W-:Y:S01]  /*0940*/  IADD3 R239, R195.reuse, 0x600, RZ ;  /* 0x00000600c3ef7810 */ /* 0x040fe20007ffe0ff */
[--C-:B0-----:R-:W-:Y:S02]  /*0950*/  IMAD.WIDE.U32 R174, R195, 0x4, R164.reuse ;  /* 0x00000004c3ae7825 */ /* 0x101fe400078e00a4 */
[----:B------:R-:W5:Y:S02]  /*0960*/  @P0 LDG.E.128 R136, desc[UR4][R166.64] ;  /* 0x00000004a6880981 */ /* 0x000f64000c1e1d00 */
[----:B------:R-:W-:-:S02]  /*0970*/  IMAD.WIDE.U32 R172, R173, 0x4, R164 ;  /* 0x00000004adac7825 */ /* 0x000fc400078e00a4 */
[----:B------:R0:W5:Y:S02]  /*0980*/  LDG.E R234, desc[UR4][R174.64] ;  /* 0x00000004aeea7981 */ /* 0x000164000c1e1900 */
[----:B------:R-:W-:Y:S01]  /*0990*/  @P0 IMAD.WIDE.U32 R246, R177, 0x10, R246 ;  /* 0x00000010b1f60825 */ /* 0x000fe200078e00f6 */
[----:B------:R-:W-:Y:S01]  /*09a0*/  IADD3 R177, R195, 0x400, RZ ;  /* 0x00000400c3b17810 */ /* 0x000fe20007ffe0ff */
[----:B------:R1:W5:Y:S02]  /*09b0*/  LDG.E R231, desc[UR4][R172.64] ;  /* 0x00000004ace77981 */ /* 0x000364000c1e1900 */
[--C-:B------:R-:W-:Y:S02]  /*09c0*/  IMAD.WIDE.U32 R244, R245, 0x4, R164.reuse ;  /* 0x00000004f5f47825 */ /* 0x100fe400078e00a4 */
[----:B------:R2:W5:Y:S02]  /*09d0*/  @P0 LDG.E.128 R140, desc[UR4][R246.64] ;  /* 0x00000004f68c0981 */ /* 0x000564000c1e1d00 */
[----:B------:R-:W-:-:S02]  /*09e0*/  IMAD.WIDE.U32 R178, R179, 0x4, R164 ;  /* 0x00000004b3b27825 */ /* 0x000fc400078e00a4 */
[----:B------:R2:W5:Y:S02]  /*09f0*/  LDG.E R229, desc[UR4][R244.64] ;  /* 0x00000004f4e57981 */ /* 0x000564000c1e1900 */
[--C-:B------:R-:W-:Y:S02]  /*0a00*/  IMAD.WIDE.U32 R176, R177, 0x4, R164.reuse ;  /* 0x00000004b1b07825 */ /* 0x100fe400078e00a4 */
[----:B------:R2:W5:Y:S02]  /*0a10*/  LDG.E R8, desc[UR4][R178.64] ;  /* 0x00000004b2087981 */ /* 0x000564000c1e1900 */
[--C-:B0-----:R-:W-:Y:S02]  /*0a20*/  IMAD.WIDE.U32 R174, R211, 0x4, R164.reuse ;  /* 0x00000004d3ae7825 */ /* 0x101fe400078e00a4 */
[----:B------:R2:W5:Y:S02]  /*0a30*/  LDG.E R7, desc[UR4][R176.64] ;  /* 0x00000004b0077981 */ /* 0x000564000c1e1900 */
[----:B-1----:R-:W-:-:S02]  /*0a40*/  IMAD.WIDE.U32 R172, R239, 0x4, R164 ;  /* 0x00000004efac7825 */ /* 0x002fc400078e00a4 */
[----:B------:R2:W5:Y:S04]  /*0a50*/  LDG.E R6, desc[UR4][R174.64] ;  /* 0x00000004ae067981 */ /* 0x000568000c1e1900 */
[----:B------:R2:W5:Y:S01]  /*0a60*/  LDG.E R4, desc[UR4][R172.64] ;  /* 0x00000004ac047981 */ /* 0x000562000c1e1900 */
[----:B------:R-:W-:-:S05]  /*0a70*/  IADD3 R195, R195, 0x700, RZ ;  /* 0x00000700c3c37810 */ /* 0x000fca0007ffe0ff */
[----:B------:R-:W-:Y:S01]  /*0a80*/  IMAD.WIDE.U32 R240, R195, 0x4, R164 ;  /* 0x00000004c3f07825 */ /* 0x000fe200078e00a4 */
[----:B------:R-:W-:Y:S01]  /*0a90*/  CS2R R164, SRZ ;  /* 0x0000000000a47805 */ /* 0x000fe2000001ff00 */
[----:B------:R-:W-:Y:S06]  /*0aa0*/  BRA `(.L_x_13278) ;  /* 0x0000001400147947 */ /* 0x000fec0003800000 */
.L_x_13277:
        /* <DEDUP_REMOVED lines=10> */
[C---:B------:R-:W-:Y:S01]  /*0b50*/  IADD3 R221, R11.reuse, 0x400, RZ ;  /* 0x000004000bdd7810 */ /* 0x040fe20007ffe0ff */
[----:B------:R-:W3:Y:S01]  /*0b60*/  LDG.E R230, desc[UR4][R230.64] ;  /* 0x00000004e6e67981 */ /* 0x000ee2000c1e1900 */
[----:B-1----:R-:W-:Y:S01]  /*0b70*/  IMAD.WIDE.U32 R212, R11, 0x10, R204 ;  /* 0x000000100bd47825 */ /* 0x002fe200078e00cc */
[----:B------:R-:W-:-:S03]  /*0b80*/  IADD3 R169, R209, 0x200, RZ ;  /* 0x00000200d1a97810 */ /* 0x000fc60007ffe0ff */
[--C-:B------:R-:W-:Y:S02]  /*0b90*/  IMAD.WIDE.U32 R164, R165, 0x10, R204.reuse ;  /* 0x00000010a5a47825 */ /* 0x100fe400078e00cc */
[----:B------:R-:W4:Y:S02]  /*0ba0*/  LDG.E.128 R212, desc[UR4][R212.64] ;  /* 0x00000004d4d47981 */ /* 0x000f24000c1e1d00 */
[----:B------:R-:W-:Y:S02]  /*0bb0*/  IMAD.WIDE.U32 R156, R232, 0x10, R204 ;  /* 0x00000010e89c7825 */ /* 0x000fe400078e00cc */
[----:B------:R-:W4:Y:S02]  /*0bc0*/  LDG.E.128 R164, desc[UR4][R164.64] ;  /* 0x00000004a4a47981 */ /* 0x000f24000c1e1d00 */
[----:B--2---:R-:W-:Y:S02]  /*0bd0*/  IMAD.WIDE.U32 R152, R209, 0x10, R4 ;  /* 0x00000010d1987825 */ /* 0x004fe400078e0004 */
[----:B------:R-:W2:Y:S02]  /*0be0*/  LDG.E.128 R156, desc[UR4][R156.64] ;  /* 0x000000049c9c7981 */ /* 0x000ea4000c1e1d00 */
[----:B------:R-:W-:-:S02]  /*0bf0*/  IMAD.WIDE.U32 R180, R221, 0x10, R204 ;  /* 0x00000010ddb47825 */ /* 0x000fc400078e00cc */
[----:B------:R-:W2:Y:S01]  /*0c00*/  LDG.E.128 R152, desc[UR4][R152.64] ;  /* 0x0000000498987981 */ /* 0x000ea2000c1e1d00 */
[----:B------:R-:W-:Y:S01]  /*0c10*/  IADD3 R161, R209, 0x100, RZ ;  /* 0x00000100d1a17810 */ /* 0x000fe20007ffe0ff */
[----:B------:R-:W-:Y:S02]  /*0c20*/  IMAD.WIDE.U32 R168, R169, 0x10, R4 ;  /* 0x00000010a9a87825 */ /* 0x000fe400078e0004 */
[----:B------:R-:W2:Y:S04]  /*0c30*/  LDG.E.128 R180, desc[UR4][R180.64] ;  /* 0x00000004b4b47981 */ /* 0x000ea8000c1e1d00 */
[----:B------:R-:W2:Y:S01]  /*0c40*/  LDG.E.128 R168, desc[UR4][R168.64] ;  /* 0x00000004a8a87981 */ /* 0x000ea2000c1e1d00 */
[----:B------:R-:W-:Y:S01]  /*0c50*/  IMAD.WIDE.U32 R172, R9, 0x10, R204 ;  /* 0x0000001009ac7825 */ /* 0x000fe200078e00cc */
[----:B------:R-:W-:-:S03]  /*0c60*/  IADD3 R219, R11, 0x500, RZ ;  /* 0x000005000bdb7810 */ /* 0x000fc60007ffe0ff */
[----:B------:R-:W-:Y:S02]  /*0c70*/  IMAD.WIDE.U32 R160, R161, 0x10, R4 ;  /* 0x00000010a1a07825 */ /* 0x000fe400078e0004 */
[----:B------:R-:W2:Y:S02]  /*0c80*/  LDG.E.128 R172, desc[UR4][R172.64] ;  /* 0x00000004acac7981 */ /* 0x000ea4000c1e1d00 */
[----:B------:R-:W-:Y:S02]  /*0c90*/  IMAD.WIDE.U32 R188, R219, 0x10, R204 ;  /* 0x00000010dbbc7825 */ /* 0x000fe400078e00cc */
[----:B------:R-:W2:Y:S04]  /*0ca0*/  LDG.E.128 R160, desc[UR4][R160.64] ;  /* 0x00000004a0a07981 */ /* 0x000ea8000c1e1d00 */
[----:B------:R-:W2:Y:S01]  /*0cb0*/  LDG.E.128 R188, desc[UR4][R188.64] ;  /* 0x00000004bcbc7981 */ /* 0x000ea2000c1e1d00 */
[----:B------:R-:W-:-:S05]  /*0cc0*/  IADD3 R177, R209, 0x300, RZ ;  /* 0x00000300d1b17810 */ /* 0x000fca0007ffe0ff */
        /* <DEDUP_REMOVED lines=10> */
[----:B------:R-:W-:Y:S02]  /*0d70*/  IADD3 R201, R209, 0x600, RZ ;  /* 0x00000600d1c97810 */ /* 0x000fe40007ffe0ff */
[----:B-----5:R-:W-:Y:S02]  /*0d80*/  ISETP.GE.AND P5, PT, R236, 0x1, PT ;  /* 0x00000001ec00780c */ /* 0x020fe40003fa6270 */
[----:B------:R-:W-:Y:S01]  /*0d90*/  IADD3 R211, R11, 0x700, RZ ;  /* 0x000007000bd37810 */ /* 0x000fe20007ffe0ff */
[----:B------:R-:W2:Y:S01]  /*0da0*/  LDG.E.128 R196, desc[UR4][R196.64] ;  /* 0x00000004c4c47981 */ /* 0x000ea2000c1e1d00 */
[----:B------:R-:W-:Y:S01]  /*0db0*/  MOV R10, UR14 ;  /* 0x0000000e000a7c02 */ /* 0x000fe20008000f00 */
[----:B------:R-:W-:Y:S01]  /*0dc0*/  IMAD.WIDE.U32 R200, R201, 0x10, R4 ;  /* 0x00000010c9c87825 */ /* 0x000fe200078e0004 */
[----:B------:R-:W-:-:S02]  /*0dd0*/  MOV R9, UR15 ;  /* 0x0000000f00097c02 */ /* 0x000fc40008000f00 */
[----:B------:R-:W-:Y:S01]  /*0de0*/  ISETP.NE.U32.AND P0, PT, R10, RZ, PT ;  /* 0x000000ff0a00720c */ /* 0x000fe20003f05070 */
[----:B------:R-:W-:Y:S02]  /*0df0*/  IMAD.WIDE.U32 R204, R211, 0x10, R204 ;  /* 0x00000010d3cc7825 */ /* 0x000fe400078e00cc */
[----:B------:R-:W2:Y:S01]  /*0e00*/  LDG.E.128 R200, desc[UR4][R200.64] ;  /* 0x00000004c8c87981 */ /* 0x000ea2000c1e1d00 */
[----:B------:R-:W-:Y:S02]  /*0e10*/  ISETP.NE.AND.EX P0, PT, R9, RZ, PT, P0 ;  /* 0x000000ff0900720c */ /* 0x000fe40003f05300 */
[----:B------:R-:W-:Y:S01]  /*0e20*/  @P5 IADD3 R0, R236, -0x1, RZ ;  /* 0xffffffffec005810 */ /* 0x000fe20007ffe0ff */
[----:B------:R-:W2:Y:S01]  /*0e30*/  LDG.E.128 R204, desc[UR4][R204.64] ;  /* 0x00000004cccc7981 */ /* 0x000ea2000c1e1d00 */
[----:B------:R-:W-:-:S03]  /*0e40*/  IADD3 R209, R209, 0x700, RZ ;  /* 0x00000700d1d17810 */ /* 0x000fc60007ffe0ff */
[----:B------:R-:W-:Y:S02]  /*0e50*/  @P5 IMAD R0, R0, R233, RZ ;  /* 0x000000e900005224 */ /* 0x000fe400078e02ff */
[----:B------:R-:W-:-:S03]  /*0e60*/  IMAD.WIDE.U32 R208, R209, 0x10, R4 ;  /* 0x00000010d1d07825 */ /* 0x000fc600078e0004 */
[----:B------:R-:W-:Y:S01]  /*0e70*/  @P5 SHF.R.S32.HI R15, RZ, 0x1f, R0 ;  /* 0x0000001fff0f5819 */ /* 0x000fe20000011400 */
[--C-:B------:R-:W-:Y:S01]  /*0e80*/  @P0 IMAD.WIDE.U32 R220, R221, 0x10, R246.reuse ;  /* 0x00000010dddc0825 */ /* 0x100fe200078e00f6 */
[----:B------:R1:W5:Y:S03]  /*0e90*/  @P0 LDG.E.128 R112, desc[UR4][R244.64] ;  /* 0x00000004f4700981 */ /* 0x000366000c1e1d00 */
[--C-:B------:R-:W-:Y:S01]  /*0ea0*/  @P0 IMAD.WIDE.U32 R218, R219, 0x10, R246.reuse ;  /* 0x00000010dbda0825 */ /* 0x100fe200078e00f6 */
[----:B------:R-:W-:Y:S01]  /*0eb0*/  @P5 LEA.HI R0, R15, R0, RZ, 0x2 ;  /* 0x000000000f005211 */ /* 0x000fe200078f10ff */
[----:B------:R-:W5:Y:S02]  /*0ec0*/  @P0 LDG.E.128 R116, desc[UR4][R6.64] ;  /* 0x0000000406740981 */ /* 0x000f64000c1e1d00 */
[--C-:B------:R-:W-:Y:S01]  /*0ed0*/  @P0 IMAD.WIDE.U32 R216, R217, 0x10, R246.reuse ;  /* 0x00000010d9d80825 */ /* 0x100fe200078e00f6 */
[----:B------:R-:W-:Y:S01]  /*0ee0*/  HFMA2.MMA R15, -RZ, RZ, 0, 0 ;  /* 0x00000000ff0f7435 */ /* 0x000fe200000001ff */
[----:B------:R-:W5:Y:S02]  /*0ef0*/  @P0 LDG.E.128 R120, desc[UR4][R240.64] ;  /* 0x00000004f0780981 */ /* 0x000f64000c1e1d00 */
[----:B------:R-:W-:-:S02]  /*0f00*/  @P0 IMAD.WIDE.U32 R246, R211, 0x10, R246 ;  /* 0x00000010d3f60825 */ /* 0x000fc400078e00f6 */
[----:B------:R-:W2:Y:S01]  /*0f10*/  LDG.E.128 R208, desc[UR4][R208.64] ;  /* 0x00000004d0d07981 */ /* 0x000ea2000c1e1d00 */
[----:B------:R-:W-:-:S03]  /*0f20*/  @P5 LEA.HI.SX32 R15, R0, R235, 0x1e ;  /* 0x000000eb000f5211 */ /* 0x000fc600078ff2ff */
[----:B------:R-:W5:Y:S01]  /*0f30*/  @P0 LDG.E.128 R124, desc[UR4][R242.64] ;  /* 0x00000004f27c0981 */ /* 0x000f62000c1e1d00 */
[C---:B------:R-:W-:Y:S02]  /*0f40*/  IADD3 R249, R15.reuse, 0x100, RZ ;  /* 0x000001000ff97810 */ /* 0x040fe40007ffe0ff */
[----:B-1----:R-:W-:Y:S01]  /*0f50*/  IADD3 R245, R15, 0x400, RZ ;  /* 0x000004000ff57810 */ /* 0x002fe20007ffe0ff */
[----:B------:R-:W5:Y:S02]  /*0f60*/  @P0 LDG.E.128 R128, desc[UR4][R220.64] ;  /* 0x00000004dc800981 */ /* 0x000f64000c1e1d00 */
[--C-:B0-----:R-:W-:Y:S02]  /*0f70*/  IMAD.WIDE.U32 R248, R249, 0x4, R2.reuse ;  /* 0x00000004f9f87825 */ /* 0x101fe400078e0002 */
[----:B------:R-:W5:Y:S02]  /*0f80*/  @P0 LDG.E.128 R132, desc[UR4][R218.64] ;  /* 0x00000004da840981 */ /* 0x000f64000c1e1d00 */
[----:B------:R-:W-:-:S02]  /*0f90*/  IMAD.WIDE.U32 R244, R245, 0x4, R2 ;  /* 0x00000004f5f47825 */ /* 0x000fc400078e0002 */
[----:B------:R-:W5:Y:S04]  /*0fa0*/  LDG.E R231, desc[UR4][R248.64] ;  /* 0x00000004f8e77981 */ /* 0x000f68000c1e1900 */
[----:B------:R-:W5:Y:S01]  /*0fb0*/  LDG.E R7, desc[UR4][R244.64] ;  /* 0x00000004f4077981 */ /* 0x000f62000c1e1900 */
[----:B------:R-:W-:-:S03]  /*0fc0*/  IMAD.WIDE.U32 R4, R15, 0x4, R2 ;  /* 0x000000040f047825 */ /* 0x000fc600078e0002 */
[----:B------:R-:W5:Y:S01]  /*0fd0*/  @P0 LDG.E.128 R136, desc[UR4][R216.64] ;  /* 0x00000004d8880981 */ /* 0x000f62000c1e1d00 */
[----:B------:R-:W-:-:S03]  /*0fe0*/  IADD3 R227, R15, 0x200, RZ ;  /* 0x000002000fe37810 */ /* 0x000fc60007ffe0ff */
[----:B------:R-:W5:Y:S01]  /*0ff0*/  @P0 LDG.E.128 R140, desc[UR4][R246.64] ;  /* 0x00000004f68c0981 */ /* 0x000f62000c1e1d00 */
[----:B------:R-:W-:Y:S02]  /*1000*/  ISETP.NE.AND P0, PT, R13, RZ, PT ;  /* 0x000000ff0d00720c */ /* 0x000fe40003f05270 */
[C---:B------:R-:W-:Y:S01]  /*1010*/  IADD3 R225, R15.reuse, 0x300, RZ ;  /* 0x000003000fe17810 */ /* 0x040fe20007ffe0ff */
[----:B------:R0:W5:Y:S01]  /*1020*/  LDG.E R234, desc[UR4][R4.64] ;  /* 0x0000000404ea7981 */ /* 0x000162000c1e1900 */
[----:B------:R-:W-:Y:S01]  /*1030*/  IADD3 R223, R15, 0x500, RZ ;  /* 0x000005000fdf7810 */ /* 0x000fe20007ffe0ff */
[----:B------:R-:W-:Y:S01]  /*1040*/  IMAD.WIDE.U32 R226, R227, 0x4, R2 ;  /* 0x00000004e3e27825 */ /* 0x000fe200078e0002 */
[----:B0-----:R-:W-:-:S03]  /*1050*/  IADD3 R5, R15, 0x600, RZ ;  /* 0x000006000f057810 */ /* 0x001fc60007ffe0ff */
[--C-:B------:R-:W-:Y:S01]  /*1060*/  IMAD.WIDE.U32 R224, R225, 0x4, R2.reuse ;  /* 0x00000004e1e07825 */ /* 0x100fe200078e0002 */
[----:B------:R-:W-:Y:S01]  /*1070*/  IADD3 R15, R15, 0x700, RZ ;  /* 0x000007000f0f7810 */ /* 0x000fe20007ffe0ff */
[----:B------:R-:W5:Y:S02]  /*1080*/  LDG.E R229, desc[UR4][R226.64] ;  /* 0x00000004e2e57981 */ /* 0x000f64000c1e1900 */
[--C-:B------:R-:W-:Y:S02]  /*1090*/  IMAD.WIDE.U32 R222, R223, 0x4, R2.reuse ;  /* 0x00000004dfde7825 */ /* 0x100fe400078e0002 */
[----:B------:R-:W5:Y:S02]  /*10a0*/  LDG.E R8, desc[UR4][R224.64] ;  /* 0x00000004e0087981 */ /* 0x000f64000c1e1900 */
[--C-:B------:R-:W-:Y:S02]  /*10b0*/  IMAD.WIDE.U32 R4, R5, 0x4, R2.reuse ;  /* 0x0000000405047825 */ /* 0x100fe400078e0002 */
[----:B------:R-:W5:Y:S02]  /*10c0*/  LDG.E R6, desc[UR4][R222.64] ;  /* 0x00000004de067981 */ /* 0x000f64000c1e1900 */
[----:B------:R-:W-:-:S02]  /*10d0*/  IMAD.WIDE.U32 R240, R15, 0x4, R2 ;  /* 0x000000040ff07825 */ /* 0x000fc400078e0002 */
[----:B------:R0:W5:Y:S01]  /*10e0*/  LDG.E R4, desc[UR4][R4.64] ;  /* 0x0000000404047981 */ /* 0x000162000c1e1900 */
[----:B---3--:R-:W-:-:S05]  /*10f0*/  FSEL R230, R230, RZ, !P0 ;  /* 0x000000ffe6e67208 */ /* 0x008fca0004000000 */
[C---:B----4-:R-:W-:Y:S01]  /*1100*/  FADD.FTZ R3, -R230.reuse, R212 ;  /* 0x000000d4e6037221 */ /* 0x050fe20000010100 */
[C---:B------:R-:W-:Y:S01]  /*1110*/  FADD.FTZ R213, -R230.reuse, R213 ;  /* 0x000000d5e6d57221 */ /* 0x040fe20000010100 */
[----:B------:R-:W-:Y:S02]  /*1120*/  FADD.FTZ R165, -R230, R165 ;  /* 0x000000a5e6a57221 */ /* 0x000fe40000010100 */
[----:B------:R-:W-:Y:S01]  /*1130*/  FMUL.FTZ R3, R12, R3 ;  /* 0x000000030c037220 */ /* 0x000fe20000410000 */
[C---:B------:R-:W-:Y:S01]  /*1140*/  FADD.FTZ R215, -R230.reuse, R215 ;  /* 0x000000d7e6d77221 */ /* 0x040fe20000010100 */
[C---:B------:R-:W-:Y:S01]  /*1150*/  FADD.FTZ R167, -R230.reuse, R167 ;  /* 0x000000a7e6a77221 */ /* 0x040fe20000010100 */
[----:B--2---:R-:W-:Y:S01]  /*1160*/  FADD.FTZ R159, -R230, R159 ;  /* 0x0000009fe69f7221 */ /* 0x004fe20000010100 */
[----:B------:R-:W-:Y:S01]  /*1170*/  FMUL.FTZ R212, R12, R165 ;  /* 0x000000a50cd47220 */ /* 0x000fe20000410000 */
[----:B0-----:R-:W-:Y:S01]  /*1180*/  FADD.FTZ R5, -R230, R214 ;  /* 0x000000d6e6057221 */ /* 0x001fe20000010100 */
[----:B------:R-:W-:Y:S01]  /*1190*/  FMUL.FTZ R2, R12, R213 ;  /* 0x000000d50c027220 */ /* 0x000fe20000410000 */
[----:B------:R-:W-:Y:S01]  /*11a0*/  FFMA.FTZ R76, R152, R3, R76 ;  /* 0x00000003984c7223 */ /* 0x000fe2000001004c */
[----:B------:R-:W-:Y:S01]  /*11b0*/  FADD.FTZ R16, R16, R152 ;  /* 0x0000009810107221 */ /* 0x000fe20000010000 */
[----:B------:R-:W-:Y:S01]  /*11c0*/  FMUL.FTZ R152, R80, R152 ;  /* 0x0000009850987220 */ /* 0x000fe20000410000 */
[----:B------:R-:W-:Y:S01]  /*11d0*/  FMUL.FTZ R0, R12, R215 ;  /* 0x000000d70c007220 */ /* 0x000fe20000410000 */
[C---:B------:R-:W-:Y:S01]  /*11e0*/  FADD.FTZ R165, -R230.reuse, R180 ;  /* 0x000000b4e6a57221 */ /* 0x040fe20000010100 */
[----:B------:R-:W-:Y:S01]  /*11f0*/  FADD.FTZ R213, -R230, R158 ;  /* 0x0000009ee6d57221 */ /* 0x000fe20000010100 */
[C---:B------:R-:W-:Y:S01]  /*1200*/  FMUL.FTZ R158, R12.reuse, R159 ;  /* 0x0000009f0c9e7220 */ /* 0x040fe20000410000 */
[----:B------:R-:W-:Y:S01]  /*1210*/  FMUL.FTZ R214, R12, R167 ;  /* 0x000000a70cd67220 */ /* 0x000fe20000410000 */
[----:B------:R-:W-:Y:S01]  /*1220*/  FFMA.FTZ R69, R169, R212, R69 ;  /* 0x000000d4a9457223 */ /* 0x000fe20000010045 */
[----:B------:R-:W-:Y:S01]  /*1230*/  FADD.FTZ R25, R25, R169 ;  /* 0x000000a919197221 */ /* 0x000fe20000010000 */
[----:B------:R-:W-:Y:S01]  /*1240*/  FMUL.FTZ R215, R89, R169 ;  /* 0x000000a959d77220 */ /* 0x000fe20000410000 */
[----:B------:R-:W-:Y:S01]  /*1250*/  FADD.FTZ R181, -R230, R181 ;  /* 0x000000b5e6b57221 */ /* 0x000fe20000010100 */
[----:B------:R-:W-:Y:S01]  /*1260*/  FMUL.FTZ R5, R12, R5 ;  /* 0x000000050c057220 */ /* 0x000fe20000410000 */
[----:B------:R-:W-:Y:S01]  /*1270*/  FFMA.FTZ R77, R153, R2, R77 ;  /* 0x00000002994d7223 */ /* 0x000fe2000001004d */
[----:B------:R-:W-:Y:S01]  /*1280*/  FADD.FTZ R17, R17, R153 ;  /* 0x0000009911117221 */ /* 0x000fe20000010000 */
[C---:B------:R-:W-:Y:S01]  /*1290*/  FADD.FTZ R159, -R230.reuse, R164 ;  /* 0x000000a4e69f7221 */ /* 0x040fe20000010100 */
[C---:B------:R-:W-:Y:S01]  /*12a0*/  FADD.FTZ R167, -R230.reuse, R182 ;  /* 0x000000b6e6a77221 */ /* 0x040fe20000010100 */
[----:B------:R-:W-:Y:S01]  /*12b0*/  FADD.FTZ R169, -R230, R183 ;  /* 0x000000b7e6a97221 */ /* 0x000fe20000010100 */
[----:B------:R-:W-:Y:S01]  /*12c0*/  FMUL.FTZ R153, R81, R153 ;  /* 0x0000009951997220 */ /* 0x000fe20000410000 */
[----:B------:R-:W-:Y:S01]  /*12d0*/  FMUL.FTZ R183, R12, R165 ;  /* 0x000000a50cb77220 */ /* 0x000fe20000410000 */
[----:B------:R-:W-:Y:S01]  /*12e0*/  FADD.FTZ R164, RZ, R152 ;  /* 0x00000098ffa47221 */ /* 0x000fe20000010000 */
[----:B------:R-:W-:Y:S01]  /*12f0*/  FADD.FTZ R157, -R230, R157 ;  /* 0x0000009de69d7221 */ /* 0x000fe20000010100 */
[----:B------:R-:W-:Y:S01]  /*1300*/  FFMA.FTZ R165, R3, R152, RZ ;  /* 0x0000009803a57223 */ /* 0x000fe200000100ff */
[----:B------:R-:W-:Y:S01]  /*1310*/  FMUL.FTZ R182, R12, R181 ;  /* 0x000000b50cb67220 */ /* 0x000fe20000410000 */
[----:B------:R-:W-:Y:S01]  /*1320*/  FFMA.FTZ R78, R154, R5, R78 ;  /* 0x000000059a4e7223 */ /* 0x000fe2000001004e */
[----:B------:R-:W-:Y:S01]  /*1330*/  FADD.FTZ R18, R18, R154 ;  /* 0x0000009a12127221 */ /* 0x000fe20000010000 */
[----:B------:R-:W-:Y:S01]  /*1340*/  FADD.FTZ R15, -R230, R156 ;  /* 0x0000009ce60f7221 */ /* 0x000fe20000010100 */
[----:B------:R-:W-:Y:S01]  /*1350*/  FMUL.FTZ R181, R12, R167 ;  /* 0x000000a70cb57220 */ /* 0x000fe20000410000 */
[----:B------:R-:W-:Y:S01]  /*1360*/  FMUL.FTZ R154, R82, R154 ;  /* 0x0000009a529a7220 */ /* 0x000fe20000410000 */
[----:B------:R-:W-:Y:S01]  /*1370*/  FADD.FTZ R167, R164, R153 ;  /* 0x00000099a4a77221 */ /* 0x000fe20000010000 */
[----:B------:R-:W-:Y:S01]  /*1380*/  FMUL.FTZ R156, R12, R157 ;  /* 0x0000009d0c9c7220 */ /* 0x000fe20000410000 */
[----:B------:R-:W-:Y:S01]  /*1390*/  FFMA.FTZ R164, R2, R153, R165 ;  /* 0x0000009902a47223 */ /* 0x000fe200000100a5 */
[C---:B------:R-:W-:Y:S01]  /*13a0*/  FMUL.FTZ R157, R12.reuse, R213 ;  /* 0x000000d50c9d7220 */ /* 0x040fe20000410000 */
[----:B------:R-:W-:Y:S01]  /*13b0*/  FFMA.FTZ R79, R155, R0, R79 ;  /* 0x000000009b4f7223 */ /* 0x000fe2000001004f */
[----:B------:R-:W-:Y:S01]  /*13c0*/  FADD.FTZ R19, R19, R155 ;  /* 0x0000009b13137221 */ /* 0x000fe20000010000 */
[----:B------:R-:W-:Y:S01]  /*13d0*/  FMUL.FTZ R15, R12, R15 ;  /* 0x0000000f0c0f7220 */ /* 0x000fe20000410000 */
[C---:B------:R-:W-:Y:S01]  /*13e0*/  FADD.FTZ R213, -R230.reuse, R166 ;  /* 0x000000a6e6d57221 */ /* 0x040fe20000010100 */
        /* <DEDUP_REMOVED lines=99> */
[----:B------:R-:W-:Y:S01]  /*1a20*/  FFMA.FTZ R164, R190, R193, R165 ;  /* 0x000000c1bea47223 */ /* 0x000fe200000100a5 */
[C---:B------:R-:W-:Y:S01]  /*1a30*/  FADD.FTZ R173, -R230.reuse, R199 ;  /* 0x000000c7e6ad7221 */ /* 0x040fe20000010100 */
[----:B------:R-:W-:Y:S01]  /*1a40*/  FADD.FTZ R197, -R230, R197 ;  /* 0x000000c5e6c57221 */ /* 0x000fe20000010100 */
[C---:B------:R-:W-:Y:S01]  /*1a50*/  FMUL.FTZ R199, R12.reuse, R169 ;  /* 0x000000a90cc77220 */ /* 0x040fe20000410000 */
[----:B------:R-:W-:Y:S01]  /*1a60*/  FMUL.FTZ R227, R103, R195 ;  /* 0x000000c367e37220 */ /* 0x000fe20000410000 */
[----:B------:R-:W-:Y:S01]  /*1a70*/  FADD.FTZ R166, R167, R228 ;  /* 0x000000e4a7a67221 */ /* 0x000fe20000010000 */
[----:B------:R-:W-:Y:S01]  /*1a80*/  FMUL.FTZ R188, R12, R171 ;  /* 0x000000ab0cbc7220 */ /* 0x000fe20000410000 */
[----:B------:R-:W-:Y:S01]  /*1a90*/  FFMA.FTZ R165, R189, R228, R164 ;  /* 0x000000e4bda57223 */ /* 0x000fe200000100a4 */
[----:B------:R-:W-:Y:S01]  /*1aa0*/  FADD.FTZ R171, -R230, R198 ;  /* 0x000000c6e6ab7221 */ /* 0x000fe20000010100 */
[C---:B------:R-:W-:Y:S01]  /*1ab0*/  FMUL.FTZ R198, R12.reuse, R197 ;  /* 0x000000c50cc67220 */ /* 0x040fe20000410000 */
        /* <DEDUP_REMOVED lines=10> */
[C---:B------:R-:W-:Y:S01]  /*1b60*/  FADD.FTZ R167, -R230.reuse, R206 ;  /* 0x000000cee6a77221 */ /* 0x040fe20000010100 */
[----:B------:R-:W-:Y:S01]  /*1b70*/  FMUL.FTZ R201, R105, R201 ;  /* 0x000000c969c97220 */ /* 0x000fe20000410000 */
[----:B------:R-:W-:Y:S01]  /*1b80*/  FADD.FTZ R164, R173, R200 ;  /* 0x000000c8ada47221 */ /* 0x000fe20000010000 */
[----:B------:R-:W-:Y:S01]  /*1b90*/  FADD.FTZ R169, -R230, R204 ;  /* 0x000000cce6a97221 */ /* 0x000fe20000010100 */
        /* <DEDUP_REMOVED lines=54> */
.L_x_13278:
[----:B------:R-:W-:Y:S05]  /*1f00*/  BSYNC B0 ;  /* 0x0000000000007941 */ /* 0x000fea0003800000 */
.L_x_13276:
[----:B------:R0:W5:Y:S01]  /*1f10*/  LDG.E R211, desc[UR4][R240.64] ;  /* 0x00000004f0d37981 */ /* 0x000162000c1e1900 */
[----:B------:R-:W-:Y:S01]  /*1f20*/  LOP3.LUT P4, RZ, R238, 0xff, RZ, 0xc0, !PT ;  /* 0x000000ffeeff7812 */ /* 0x000fe2000788c0ff */
[----:B------:R-:W-:Y:S01]  /*1f30*/  UMOV UR6, 0xffffffff ;  /* 0xffffffff00067882 */ /* 0x000fe20000000000 */
[----:B------:R-:W-:Y:S02]  /*1f40*/  SHF.R.U32.HI R166, RZ, 0x5, R237 ;  /* 0x00000005ffa67819 */ /* 0x000fe400000116ed */
[----:B------:R-:W-:Y:S02]  /*1f50*/  LOP3.LUT P0, RZ, R237, 0x1f, RZ, 0xc0, !PT ;  /* 0x0000001fedff7812 */ /* 0x000fe4000780c0ff */
[----:B------:R-:W-:-:S07]  /*1f60*/  LOP3.LUT R167, R166, 0x7fffff8, RZ, 0xc0, !PT ;  /* 0x07fffff8a6a77812 */ /* 0x000fce00078ec0ff */
[----:B------:R-:W-:Y:S01]  /*1f70*/  @!P4 IADD3 R167, R167, 0x8, RZ ;  /* 0x00000008a7a7c810 */ /* 0x000fe20007ffe0ff */
[----:B0-----:R-:W-:Y:S06]  /*1f80*/  BRA.DIV UR6, `(.L_x_13279) ;  /* 0x0000002e06747947 */ /* 0x001fec000b800000 */
        /* <DEDUP_REMOVED lines=8> */
[----:B--2---:R-:W0:Y:S04]  /*2010*/  SHFL.DOWN PT, R173, R170, 0x4, 0x1f ;  /* 0x08801f00aaad7f89 */ /* 0x004e2800000e0000 */
        /* <DEDUP_REMOVED lines=9> */
.L_x_13355:
        /* <DEDUP_REMOVED lines=20> */
[----:B0-----:R-:W0:Y:S04]  /*21f0*/  LDS.128 R164, [R238+0x8000] ;  /* 0x00800000eea47984 */ /* 0x001e280000000c00 */
[----:B------:R-:W1:Y:S04]  /*2200*/  LDS.128 R168, [R238+0x8010] ;  /* 0x00801000eea87984 */ /* 0x000e680000000c00 */
[----:B------:R-:W2:Y:S04]  /*2210*/  LDS.128 R172, [R238+0x8020] ;  /* 0x00802000eeac7984 */ /* 0x000ea80000000c00 */
[----:B------:R-:W3:Y:S01]  /*2220*/  LDS.128 R176, [R238+0x8030] ;  /* 0x00803000eeb07984 */ /* 0x000ee20000000c00 */
[----:B0-----:R-:W-:Y:S01]  /*2230*/  FADD.FTZ R239, RZ, R164 ;  /* 0x000000a4ffef7221 */ /* 0x001fe20000010000 */
[----:B------:R-:W-:-:S03]  /*2240*/  FADD.FTZ R164, RZ, R165 ;  /* 0x000000a5ffa47221 */ /* 0x000fc60000010000 */
[----:B------:R-:W-:Y:S01]  /*2250*/  FADD.FTZ R239, R166, R239 ;  /* 0x000000efa6ef7221 */ /* 0x000fe20000010000 */
[----:B------:R-:W-:Y:S02]  /*2260*/  FADD.FTZ R164, R167, R164 ;  /* 0x000000a4a7a47221 */ /* 0x000fe40000010000 */
[----:B------:R-:W0:Y:S01]  /*2270*/  @P5 LDC.64 R166, c[0x0][0x298] ;  /* 0x0000a600ffa65b82 */ /* 0x000e220000000a00 */
[----:B-1----:R-:W-:Y:S01]  /*2280*/  FADD.FTZ R239, R239, R168 ;  /* 0x000000a8efef7221 */ /* 0x002fe20000010000 */
[----:B------:R-:W-:-:S03]  /*2290*/  FADD.FTZ R164, R164, R169 ;  /* 0x000000a9a4a47221 */ /* 0x000fc60000010000 */
[----:B------:R-:W-:Y:S01]  /*22a0*/  FADD.FTZ R239, R170, R239 ;  /* 0x000000efaaef7221 */ /* 0x000fe20000010000 */
[----:B------:R-:W-:-:S03]  /*22b0*/  FADD.FTZ R164, R171, R164 ;  /* 0x000000a4aba47221 */ /* 0x000fc60000010000 */
[----:B--2---:R-:W-:Y:S01]  /*22c0*/  FADD.FTZ R239, R239, R172 ;  /* 0x000000acefef7221 */ /* 0x004fe20000010000 */
[----:B------:R-:W-:Y:S01]  /*22d0*/  FADD.FTZ R164, R164, R173 ;  /* 0x000000ada4a47221 */ /* 0x000fe20000010000 */
[----:B-----5:R-:W-:Y:S02]  /*22e0*/  @!P6 FSEL R173, R112, RZ, P2 ;  /* 0x000000ff70ade208 */ /* 0x020fe40001000000 */
[----:B------:R-:W-:Y:S01]  /*22f0*/  FADD.FTZ R239, R174, R239 ;  /* 0x000000efaeef7221 */ /* 0x000fe20000010000 */
[----:B------:R-:W-:Y:S02]  /*2300*/  FADD.FTZ R168, R175, R164 ;  /* 0x000000a4afa87221 */ /* 0x000fe40000010000 */
[----:B------:R-:W1:Y:S01]  /*2310*/  @P5 LDC.64 R164, c[0x0][0x298] ;  /* 0x0000a600ffa45b82 */ /* 0x000e620000000a00 */
        /* <DEDUP_REMOVED lines=14> */
.L_x_13281:
[----:B------:R-:W-:Y:S05]  /*2400*/  BSYNC B0 ;  /* 0x0000000000007941 */ /* 0x000fea0003800000 */
.L_x_13280:
[----:B------:R-:W-:Y:S01]  /*2410*/  BSSY B0, `(.L_x_13282) ;  /* 0x000000a000007945 */ /* 0x000fe20003800000 */
[----:B-1----:R-:W-:Y:S01]  /*2420*/  @P5 FMUL.FTZ R165, R173, R165 ;  /* 0x000000a5ada55220 */ /* 0x002fe20000410000 */
        /* <DEDUP_REMOVED lines=8> */
.L_x_13283:
[----:B------:R-:W-:Y:S05]  /*24b0*/  BSYNC B0 ;  /* 0x0000000000007941 */ /* 0x000fea0003800000 */
.L_x_13282:
[----:B0-----:R-:W-:Y:S01]  /*24c0*/  @P5 FMUL.FTZ R167, R172, R167 ;  /* 0x000000a7aca75220 */ /* 0x001fe20000410000 */
        /* <DEDUP_REMOVED lines=19> */
[C---:B------:R-:W-:Y:S01]  /*2600*/  @P5 LOP3.LUT P3, RZ, R234.reuse, 0xff0000, RZ, 0xc0, !PT ;  /* 0x00ff0000eaff5812 */ /* 0x040fe2000786c0ff */
[----:B------:R-:W3:Y:S01]  /*2610*/  @P1 LDC.64 R170, c[0x0][0x308] ;  /* 0x0000c200ffaa1b82 */ /* 0x000ee20000000a00 */
[----:B------:R-:W-:-:S02]  /*2620*/  @P5 LOP3.LUT P2, RZ, R234, 0xff000000, RZ, 0xc0, !PT ;  /* 0xff000000eaff5812 */ /* 0x000fc4000784c0ff */
[----:B------:R-:W-:Y:S02]  /*2630*/  @P5 LEA.HI R236, R177, R236, RZ, 0x2 ;  /* 0x000000ecb1ec5211 */ /* 0x000fe400078f10ff */
        /* <DEDUP_REMOVED lines=8> */
.L_x_13285:
[----:B------:R-:W-:Y:S05]  /*26c0*/  BSYNC B0 ;  /* 0x0000000000007941 */ /* 0x000fea0003800000 */
.L_x_13284:
        /* <DEDUP_REMOVED lines=8> */
.L_x_13287:
[----:B------:R-:W-:Y:S05]  /*2750*/  BSYNC B0 ;  /* 0x0000000000007941 */ /* 0x000fea0003800000 */
.L_x_13286:
        /* <DEDUP_REMOVED lines=34> */
.L_x_13289:
[----:B------:R-:W-:Y:S05]  /*2980*/  BSYNC B0 ;  /* 0x0000000000007941 */ /* 0x000fea0003800000 */
.L_x_13288:
        /* <DEDUP_REMOVED lines=12> */
.L_x_13291:
[----:B------:R-:W-:Y:S05]  /*2a50*/  BSYNC B0 ;  /* 0x0000000000007941 */ /* 0x000fea0003800000 */
.L_x_13290:
[----:B------:R-:W-:Y:S01]  /*2a60*/  @!P6 ISETP.NE.U32.AND P3, PT, R10, RZ, PT ;  /* 0x000000ff0a00e20c */ /* 0x000fe20003f65070 */
[----:B------:R-:W-:Y:S01]  /*2a70*/  BSSY B0, `(.L_x_13292) ;  /* 0x0000010000007945 */ /* 0x000fe20003800000 */
[----:B------:R-:W-:Y:S01]  /*2a80*/  @!P6 ISETP.NE.AND.EX P2, PT, R9, RZ, PT, P2 ;  /* 0x000000ff0900e20c */ /* 0x000fe20003f45320 */
        /* <DEDUP_REMOVED lines=14> */
.L_x_13293:
[----:B------:R-:W-:Y:S05]  /*2b70*/  BSYNC B0 ;  /* 0x0000000000007941 */ /* 0x000fea0003800000 */
.L_x_13292:
        /* <DEDUP_REMOVED lines=11> */
.L_x_13295:
[----:B------:R-:W-:Y:S05]  /*2c30*/  BSYNC B0 ;  /* 0x0000000000007941 */ /* 0x000fea0003800000 */
.L_x_13294:
        /* <DEDUP_REMOVED lines=36> */
.L_x_13297:
[----:B------:R-:W-:Y:S05]  /*2e80*/  BSYNC B0 ;  /* 0x0000000000007941 */ /* 0x000fea0003800000 */
.L_x_13296:
        /* <DEDUP_REMOVED lines=10> */
.L_x_13299:
[----:B------:R-:W-:Y:S05]  /*2f30*/  BSYNC B0 ;  /* 0x0000000000007941 */ /* 0x000fea0003800000 */
.L_x_13298:
[----:B----4-:R-:W-:Y:S01]  /*2f40*/  @P5 FMUL.FTZ R171, R166, R171 ;  /* 0x000000aba6ab5220 */ /* 0x010fe20000410000 */
[----:B------:R-:W-:Y:S01]  /*2f50*/  @P5 LOP3.LUT P2, RZ, R229, 0xff00, RZ, 0xc0, !PT ;  /* 0x0000ff00e5ff5812 */ /* 0x000fe2000784c0ff */
        /* <DEDUP_REMOVED lines=20> */
.L_x_13301:
[----:B------:R-:W-:Y:S05]  /*30a0*/  BSYNC B0 ;  /* 0x0000000000007941 */ /* 0x000fea0003800000 */
.L_x_13300:
        /* <DEDUP_REMOVED lines=10> */
.L_x_13303:
[----:B------:R-:W-:Y:S05]  /*3150*/  BSYNC B0 ;  /* 0x0000000000007941 */ /* 0x000fea0003800000 */
.L_x_13302:
[----:B-1----:R-:W-:Y:S01]  /*3160*/  @P5 FMUL.FTZ R175, R168, R175 ;  /* 0x000000afa8af5220 */ /* 0x002fe20000410000 */
[----:B------:R-:W-:Y:S01]  /*3170*/  @P5 FMUL.FTZ R172, R173, R172 ;  /* 0x000000acadac5220 */ /* 0x000fe20000410000 */
[----:B------:R-:W-:Y:S01]  /*3180*/  @P5 IADD3 R169, R194, 0x200, RZ ;  /* 0x00000200c2a95810 */ /* 0x000fe20007ffe0ff */
[----:B------:R-:W-:-:S04]  /*3190*/  @P1 IMAD.WIDE.U32 R232, R171, 0x10, R232 ;  /* 0x00000010abe81825 */ /* 0x000fc800078e00e8 */
        /* <DEDUP_REMOVED lines=33> */
.L_x_13305:
[----:B------:R-:W-:Y:S05]  /*33b0*/  BSYNC B0 ;  /* 0x0000000000007941 */ /* 0x000fea0003800000 */
.L_x_13304:
        /* <DEDUP_REMOVED lines=8> */
.L_x_13307:
[----:B------:R-:W-:Y:S05]  /*3440*/  BSYNC B0 ;  /* 0x0000000000007941 */ /* 0x000fea0003800000 */
.L_x_13306:
[----:B------:R-:W-:Y:S01]  /*3450*/  @!P6 ISETP.NE.U32.AND P3, PT, R10, RZ, PT ;  /* 0x000000ff0a00e20c */ /* 0x000fe20003f65070 */
[----:B------:R-:W-:Y:S01]  /*3460*/  BSSY B0, `(.L_x_13308) ;  /* 0x0000010000007945 */ /* 0x000fe20003800000 */
[----:B-1----:R-:W-:Y:S01]  /*3470*/  @P1 IMAD.WIDE.U32 R238, R167, 0x10, R238 ;  /* 0x00000010a7ee1825 */ /* 0x002fe200078e00ee */
[----:B------:R-:W-:-:S03]  /*3480*/  @!P6 ISETP.NE.AND.EX P2, PT, R9, RZ, PT, P2 ;  /* 0x000000ff0900e20c */ /* 0x000fc60003f45320 */
[----:B---3--:R-:W-:Y:S01]  /*3490*/  @P5 FMUL.FTZ R169, R195, R169 ;  /* 0x000000a9c3a95220 */ /* 0x008fe20000410000 */
        /* <DEDUP_REMOVED lines=12> */
.L_x_13309:
[----:B------:R-:W-:Y:S05]  /*3560*/  BSYNC B0 ;  /* 0x0000000000007941 */ /* 0x000fea0003800000 */
.L_x_13308:
        /* <DEDUP_REMOVED lines=11> */
.L_x_13311:
[----:B------:R-:W-:Y:S05]  /*3620*/  BSYNC B0 ;  /* 0x0000000000007941 */ /* 0x000fea0003800000 */
.L_x_13310:
        /* <DEDUP_REMOVED lines=23> */
[----:B------:R-:W-:Y:S01]  /*37a0*/  @!P6 ISETP.NE.AND.EX P2, PT, R9, RZ, PT, P2 ;  /* 0x000000ff0900e20c */ /* 0x000fe20003f45320 */
        /* <DEDUP_REMOVED lines=13> */
.L_x_13313:
[----:B------:R-:W-:Y:S05]  /*3880*/  BSYNC B0 ;  /* 0x0000000000007941 */ /* 0x000fea0003800000 */
.L_x_13312:
        /* <DEDUP_REMOVED lines=10> */
.L_x_13315:
[----:B------:R-:W-:Y:S05]  /*3930*/  BSYNC B0 ;  /* 0x0000000000007941 */ /* 0x000fea0003800000 */
.L_x_13314:
        /* <DEDUP_REMOVED lines=22> */
.L_x_13317:
[----:B------:R-:W-:Y:S05]  /*3aa0*/  BSYNC B0 ;  /* 0x0000000000007941 */ /* 0x000fea0003800000 */
.L_x_13316:
        /* <DEDUP_REMOVED lines=10> */
.L_x_13319:
[----:B------:R-:W-:Y:S05]  /*3b50*/  BSYNC B0 ;  /* 0x0000000000007941 */ /* 0x000fea0003800000 */
.L_x_13318:
[----:B-1----:R-:W-:Y:S01]  /*3b60*/  @P5 FMUL.FTZ R177, R168, R177 ;  /* 0x000000b1a8b15220 */ /* 0x002fe20000410000 */
[----:B------:R-:W-:Y:S01]  /*3b70*/  @P5 LOP3.LUT P2, RZ, R7, 0xff0000, RZ, 0xc0, !PT ;  /* 0x00ff000007ff5812 */ /* 0x000fe2000784c0ff */
[----:B------:R-:W-:Y:S01]  /*3b80*/  @P5 FMUL.FTZ R172, R173, R172 ;  /* 0x000000acadac5220 */ /* 0x000fe20000410000 */
[----:B------:R-:W-:Y:S01]  /*3b90*/  @P5 LOP3.LUT P3, RZ, R7, 0xff000000, RZ, 0xc0, !PT ;  /* 0xff00000007ff5812 */ /* 0x000fe2000786c0ff */
[----:B------:R-:W-:Y:S01]  /*3ba0*/  @P5 FMUL.FTZ R176, R177, R176 ;  /* 0x000000b0b1b05220 */ /* 0x000fe20000410000 */
[----:B------:R-:W-:Y:S01]  /*3bb0*/  @P5 IADD3 R7, R194, 0x400, RZ ;  /* 0x00000400c2075810 */ /* 0x000fe20007ffe0ff */
[----:B------:R-:W-:Y:S01]  /*3bc0*/  @P1 IMAD.WIDE.U32 R234, R171, 0x10, R234 ;  /* 0x00000010abea1825 */ /* 0x000fe200078e00ea */
[----:B------:R-:W-:Y:S01]  /*3bd0*/  SEL R164, R165, R144, P0 ;  /* 0x00000090a5a47207 */ /* 0x000fe20000000000 */
[----:B------:R-:W0:Y:S01]  /*3be0*/  @P5 LDC.64 R170, c[0x0][0x298] ;  /* 0x0000a600ffaa5b82 */ /* 0x000e220000000a00 */
[----:B------:R-:W-:Y:S01]  /*3bf0*/  SEL R166, R167, R146, P0 ;  /* 0x00000092a7a67207 */ /* 0x000fe20000000000 */
[----:B------:R-:W-:Y:S01]  /*3c00*/  @P5 IMAD.WIDE.U32 R232, R7, 0x10, R232 ;  /* 0x0000001007e85825 */ /* 0x000fe200078e00e8 */
[----:B------:R-:W-:Y:S01]  /*3c10*/  SEL R165, R8, R145, P0 ;  /* 0x0000009108a57207 */ /* 0x000fe20000000000 */
[----:B------:R-:W-:Y:S01]  /*3c20*/  BSSY B0, `(.L_x_13320) ;  /* 0x0000019000007945 */ /* 0x000fe20003800000 */
[----:B------:R-:W-:-:S02]  /*3c30*/  SEL R167, R168, R147, P0 ;  /* 0x00000093a8a77207 */ /* 0x000fc40000000000 */
        /* <DEDUP_REMOVED lines=12> */
[----:B------:R-:W-:Y:S01]  /*3d00*/  @!P6 FSEL R8, R133, RZ, P3 ;  /* 0x000000ff8508e208 */ /* 0x000fe20001800000 */
[----:B------:R-:W0:Y:S01]  /*3d10*/  @P5 LDC.64 R174, c[0x0][0x298] ;  /* 0x0000a600ffae5b82 */ /* 0x000e220000000a00 */
[----:B--2---:R-:W-:-:S07]  /*3d20*/  @P1 IADD3 R167, R11, 0x500, RZ ;  /* 0x000005000ba71810 */ /* 0x004fce0007ffe0ff */
[----:B------:R-:W2:Y:S01]  /*3d30*/  @P1 LDC.64 R238, c[0x0][0x308] ;  /* 0x0000c200ffee1b82 */ /* 0x000ea20000000a00 */
[----:B---3--:R-:W-:Y:S05]  /*3d40*/  @!P6 BRA `(.L_x_13321) ;  /* 0x000000000018e947 */ /* 0x008fea0003800000 */
[----:B------:R-:W-:Y:S01]  /*3d50*/  ISETP.NE.U32.AND P3, PT, R10, RZ, PT ;  /* 0x000000ff0a00720c */ /* 0x000fe20003f65070 */
[----:B------:R-:W-:-:S03]  /*3d60*/  FFMA.FTZ R7, R191, R179, R178 ;  /* 0x000000b3bf077223 */ /* 0x000fc600000100b2 */
[----:B------:R-:W-:Y:S01]  /*3d70*/  ISETP.NE.AND.EX P3, PT, R9, RZ, PT, P3 ;  /* 0x000000ff0900720c */ /* 0x000fe20003f65330 */
[----:B------:R-:W-:-:S04]  /*3d80*/  FADD.FTZ R7, R192, -R7 ;  /* 0x80000007c0077221 */ /* 0x000fc80000010000 */
[----:B------:R-:W-:-:S08]  /*3d90*/  FMUL.FTZ R7, R12, R7 ;  /* 0x000000070c077220 */ /* 0x000fd00000410000 */
[----:B------:R-:W-:-:S07]  /*3da0*/  @P3 FADD.FTZ R7, R132, R7 ;  /* 0x0000000784073221 */ /* 0x000fce0000010000 */
.L_x_13321:
[----:B------:R-:W-:Y:S05]  /*3db0*/  BSYNC B0 ;  /* 0x0000000000007941 */ /* 0x000fea0003800000 */
.L_x_13320:
        /* <DEDUP_REMOVED lines=8> */
.L_x_13323:
[----:B------:R-:W-:Y:S05]  /*3e40*/  BSYNC B0 ;  /* 0x0000000000007941 */ /* 0x000fea0003800000 */
.L_x_13322:
[----:B------:R-:W-:Y:S01]  /*3e50*/  @!P6 ISETP.NE.U32.AND P3, PT, R10, RZ, PT ;  /* 0x000000ff0a00e20c */ /* 0x000fe20003f65070 */
[----:B------:R-:W-:Y:S01]  /*3e60*/  BSSY B0, `(.L_x_13324) ;  /* 0x0000010000007945 */ /* 0x000fe20003800000 */
[C---:B-1----:R-:W-:Y:S01]  /*3e70*/  @P5 FMUL.FTZ R169, R7.reuse, R169 ;  /* 0x000000a907a95220 */ /* 0x042fe20000410000 */
[----:B------:R-:W-:Y:S01]  /*3e80*/  SEL R164, R7, R144, P0 ;  /* 0x0000009007a47207 */ /* 0x000fe20000000000 */
[----:B--2---:R-:W-:Y:S01]  /*3e90*/  @P1 IMAD.WIDE.U32 R238, R167, 0x10, R238 ;  /* 0x00000010a7ee1825 */ /* 0x004fe200078e00ee */
[----:B------:R-:W-:-:S03]  /*3ea0*/  @!P6 ISETP.NE.AND.EX P3, PT, R9, RZ, PT, P3 ;  /* 0x000000ff0900e20c */ /* 0x000fc60003f65330 */
[C---:B0-----:R-:W-:Y:S01]  /*3eb0*/  @P5 FMUL.FTZ R171, R8.reuse, R171 ;  /* 0x000000ab08ab5220 */ /* 0x041fe20000410000 */
[----:B------:R-:W-:Y:S02]  /*3ec0*/  @!P6 ISETP.NE.AND.EX P2, PT, R9, RZ, PT, P2 ;  /* 0x000000ff0900e20c */ /* 0x000fe40003f45320 */
[----:B------:R-:W-:Y:S02]  /*3ed0*/  SEL R165, R8, R145, P0 ;  /* 0x0000009108a57207 */ /* 0x000fe40000000000 */
        /* <DEDUP_REMOVED lines=8> */
.L_x_13325:
[----:B------:R-:W-:Y:S05]  /*3f60*/  BSYNC B0 ;  /* 0x0000000000007941 */ /* 0x000fea0003800000 */
.L_x_13324:
[----:B------:R-:W-:Y:S01]  /*3f70*/  BSSY B0, `(.L_x_13326) ;  /* 0x000000b000007945 */ /* 0x000fe20003800000 */
[C---:B----4-:R-:W-:Y:S01]  /*3f80*/  @P5 FMUL.FTZ R173, R7.reuse, R173 ;  /* 0x000000ad07ad5220 */ /* 0x050fe20000410000 */
        /* <DEDUP_REMOVED lines=9> */
.L_x_13327:
[----:B------:R-:W-:Y:S05]  /*4020*/  BSYNC B0 ;  /* 0x0000000000007941 */ /* 0x000fea0003800000 */
.L_x_13326:
[C---:B------:R-:W-:Y:S01]  /*4030*/  SEL R167, R176.reuse, R147, P0 ;  /* 0x00000093b0a77207 */ /* 0x040fe20000000000 */
[----:B------:R-:W0:Y:S01]  /*4040*/  @P5 LDC.64 R236, c[0x0][0x2f8] ;  /* 0x0000be00ffec5b82 */ /* 0x000e220000000a00 */
[----:B------:R-:W-:Y:S01]  /*4050*/  @P5 FMUL.FTZ R7, R169, R168 ;  /* 0x000000a8a9075220 */ /* 0x000fe20000410000 */
[----:B------:R-:W-:Y:S01]  /*4060*/  @P5 FMUL.FTZ R8, R171, R170 ;  /* 0x000000aaab085220 */ /* 0x000fe20000410000 */
[----:B------:R-:W-:Y:S01]  /*4070*/  @P5 FMUL.FTZ R195, R173, R172 ;  /* 0x000000acadc35220 */ /* 0x000fe20000410000 */
[----:B------:R-:W-:Y:S01]  /*4080*/  @P5 FMUL.FTZ R175, R176, R175 ;  /* 0x000000afb0af5220 */ /* 0x000fe20000410000 */
[----:B------:R1:W-:Y:S01]  /*4090*/  @P1 STG.E.128 desc[UR4][R238.64], R164 ;  /* 0x000000a4ee001986 */ /* 0x0003e2000c101d04 */
[C---:B------:R-:W-:Y:S01]  /*40a0*/  @P5 LOP3.LUT P2, RZ, R6.reuse, 0xff00, RZ, 0xc0, !PT ;  /* 0x0000ff0006ff5812 */ /* 0x040fe2000784c0ff */
[----:B------:R-:W-:Y:S01]  /*40b0*/  BSSY B0, `(.L_x_13328) ;  /* 0x000001d000007945 */ /* 0x000fe20003800000 */
[----:B------:R-:W2:Y:S01]  /*40c0*/  @P5 LDC.64 R232, c[0x0][0x2f8] ;  /* 0x0000be00ffe85b82 */ /* 0x000ea20000000a00 */
[----:B------:R-:W-:Y:S01]  /*40d0*/  @P5 LOP3.LUT P3, RZ, R6, 0xff, RZ, 0xc0, !PT ;  /* 0x000000ff06ff5812 */ /* 0x000fe2000786c0ff */
[----:B------:R-:W-:Y:S01]  /*40e0*/  @P5 FMUL.FTZ R174, R175, R174 ;  /* 0x000000aeafae5220 */ /* 0x000fe20000410000 */
[----:B------:R-:W-:-:S02]  /*40f0*/  @P5 SEL R149, R8, RZ, P2 ;  /* 0x000000ff08955207 */ /* 0x000fc40001000000 */
[C---:B------:R-:W-:Y:S02]  /*4100*/  @P5 LOP3.LUT P2, RZ, R6.reuse, 0xff000000, RZ, 0xc0, !PT ;  /* 0xff00000006ff5812 */ /* 0x040fe4000784c0ff */
[----:B------:R-:W-:Y:S01]  /*4110*/  @P5 SEL R148, R7, RZ, P3 ;  /* 0x000000ff07945207 */ /* 0x000fe20001800000 */
[----:B------:R-:W3:Y:S01]  /*4120*/  @P5 LDC.64 R168, c[0x0][0x298] ;  /* 0x0000a600ffa85b82 */ /* 0x000ee20000000a00 */
[----:B------:R-:W-:Y:S02]  /*4130*/  @P5 LOP3.LUT P3, RZ, R6, 0xff0000, RZ, 0xc0, !PT ;  /* 0x00ff000006ff5812 */ /* 0x000fe4000786c0ff */
[----:B------:R-:W-:Y:S02]  /*4140*/  @P5 SEL R151, R174, RZ, P2 ;  /* 0x000000ffae975207 */ /* 0x000fe40001000000 */
[----:B------:R-:W-:Y:S02]  /*4150*/  @!P6 ISETP.NE.U32.AND P2, PT, R10, RZ, PT ;  /* 0x000000ff0a00e20c */ /* 0x000fe40003f45070 */
[----:B------:R-:W-:Y:S01]  /*4160*/  @P5 IADD3 R7, R194, 0x500, RZ ;  /* 0x00000500c2075810 */ /* 0x000fe20007ffe0ff */
[----:B------:R-:W4:Y:S01]  /*4170*/  @P5 LDC.64 R170, c[0x0][0x298] ;  /* 0x0000a600ffaa5b82 */ /* 0x000f220000000a00 */
[----:B------:R-:W-:-:S02]  /*4180*/  @P5 SEL R150, R195, RZ, P3 ;  /* 0x000000ffc3965207 */ /* 0x000fc40001800000 */
[----:B------:R-:W-:Y:S01]  /*4190*/  @!P6 ISETP.NE.U32.AND P3, PT, R10, RZ, PT ;  /* 0x000000ff0a00e20c */ /* 0x000fe20003f65070 */
[----:B0-----:R-:W-:Y:S01]  /*41a0*/  @P5 IMAD.WIDE.U32 R236, R7, 0x10, R236 ;  /* 0x0000001007ec5825 */ /* 0x001fe200078e00ec */
[C---:B------:R-:W-:Y:S02]  /*41b0*/  @!P6 ISETP.NE.AND.EX P2, PT, R9.reuse, RZ, PT, P2 ;  /* 0x000000ff0900e20c */ /* 0x040fe40003f45320 */
[----:B------:R-:W-:Y:S01]  /*41c0*/  @!P6 ISETP.NE.AND.EX P3, PT, R9, RZ, PT, P3 ;  /* 0x000000ff0900e20c */ /* 0x000fe20003f65330 */
[----:B------:R-:W0:Y:S01]  /*41d0*/  @P5 LDC.64 R172, c[0x0][0x298] ;  /* 0x0000a600ffac5b82 */ /* 0x000e220000000a00 */
[----:B------:R-:W-:-:S07]  /*41e0*/  @!P6 FSEL R7, R136, RZ, P2 ;  /* 0x000000ff8807e208 */ /* 0x000fce0001000000 */
        /* <DEDUP_REMOVED lines=9> */
.L_x_13329:
[----:B------:R-:W-:Y:S05]  /*4280*/  BSYNC B0 ;  /* 0x0000000000007941 */ /* 0x000fea0003800000 */
.L_x_13328:
        /* <DEDUP_REMOVED lines=10> */
.L_x_13331:
[----:B------:R-:W-:Y:S05]  /*4330*/  BSYNC B0 ;  /* 0x0000000000007941 */ /* 0x000fea0003800000 */
.L_x_13330:
[----:B----4-:R-:W-:Y:S01]  /*4340*/  @P5 FMUL.FTZ R171, R6, R171 ;  /* 0x000000ab06ab5220 */ /* 0x010fe20000410000 */
[C---:B------:R-:W-:Y:S01]  /*4350*/  @P5 LOP3.LUT P2, RZ, R4.reuse, 0xff00, RZ, 0xc0, !PT ;  /* 0x0000ff0004ff5812 */ /* 0x040fe2000784c0ff */
[----:B------:R-:W-:Y:S01]  /*4360*/  @P5 FMUL.FTZ R168, R169, R168 ;  /* 0x000000a8a9a85220 */ /* 0x000fe20000410000 */
[----:B------:R1:W-:Y:S01]  /*4370*/  @P5 STG.E.128 desc[UR4][R236.64], R148 ;  /* 0x00000094ec005986 */ /* 0x0003e2000c101d04 */
[----:B------:R-:W-:Y:S01]  /*4380*/  @P5 FMUL.FTZ R170, R171, R170 ;  /* 0x000000aaabaa5220 */ /* 0x000fe20000410000 */
[----:B------:R-:W-:Y:S01]  /*4390*/  @P5 LOP3.LUT P3, RZ, R4, 0xff, RZ, 0xc0, !PT ;  /* 0x000000ff04ff5812 */ /* 0x000fe2000786c0ff */
[----:B------:R-:W-:Y:S01]  /*43a0*/  BSSY B0, `(.L_x_13332) ;  /* 0x0000010000007945 */ /* 0x000fe20003800000 */
[----:B------:R-:W-:Y:S02]  /*43b0*/  @P1 IADD3 R169, R11, 0x600, RZ ;  /* 0x000006000ba91810 */ /* 0x000fe40007ffe0ff */
[----:B-1----:R-:W-:Y:S02]  /*43c0*/  @P5 SEL R149, R170, RZ, P2 ;  /* 0x000000ffaa955207 */ /* 0x002fe40001000000 */
        /* <DEDUP_REMOVED lines=13> */
.L_x_13333:
[----:B------:R-:W-:Y:S05]  /*44a0*/  BSYNC B0 ;  /* 0x0000000000007941 */ /* 0x000fea0003800000 */
.L_x_13332:
        /* <DEDUP_REMOVED lines=10> */
.L_x_13335:
[----:B------:R-:W-:Y:S05]  /*4550*/  BSYNC B0 ;  /* 0x0000000000007941 */ /* 0x000fea0003800000 */
.L_x_13334:
[----:B------:R-:W-:Y:S01]  /*4560*/  @P5 FMUL.FTZ R177, R8, R177 ;  /* 0x000000b108b15220 */ /* 0x000fe20000410000 */
        /* <DEDUP_REMOVED lines=23> */
[----:B------:R-:W-:Y:S02]  /*46e0*/  @!P6 FSEL R173, R140, RZ, P2 ;  /* 0x000000ff8cade208 */ /* 0x000fe40001000000 */
        /* <DEDUP_REMOVED lines=9> */
.L_x_13337:
[----:B------:R-:W-:Y:S05]  /*4780*/  BSYNC B0 ;  /* 0x0000000000007941 */ /* 0x000fea0003800000 */
.L_x_13336:
[----:B------:R-:W-:Y:S04]  /*4790*/  BSSY B0, `(.L_x_13338) ;  /* 0x0000008000007945 */ /* 0x000fe80003800000 */
[----:B------:R-:W-:Y:S05]  /*47a0*/  @!P6 BRA `(.L_x_13339) ;  /* 0x000000000018e947 */ /* 0x000fea0003800000 */
[----:B------:R-:W-:Y:S01]  /*47b0*/  ISETP.NE.U32.AND P3, PT, R10, RZ, PT ;  /* 0x000000ff0a00720c */ /* 0x000fe20003f65070 */
[----:B------:R-:W-:-:S03]  /*47c0*/  FFMA.FTZ R4, R204, R179, R178 ;  /* 0x000000b3cc047223 */ /* 0x000fc600000100b2 */
[----:B------:R-:W-:Y:S01]  /*47d0*/  ISETP.NE.AND.EX P3, PT, R9, RZ, PT, P3 ;  /* 0x000000ff0900720c */ /* 0x000fe20003f65330 */
[----:B--2---:R-:W-:-:S04]  /*47e0*/  FADD.FTZ R165, R209, -R4 ;  /* 0x80000004d1a57221 */ /* 0x004fc80000010000 */
[----:B------:R-:W-:-:S08]  /*47f0*/  FMUL.FTZ R4, R12, R165 ;  /* 0x000000a50c047220 */ /* 0x000fd00000410000 */
[----:B------:R-:W-:-:S07]  /*4800*/  @P3 FADD.FTZ R4, R141, R4 ;  /* 0x000000048d043221 */ /* 0x000fce0000010000 */
.L_x_13339:
[----:B------:R-:W-:Y:S05]  /*4810*/  BSYNC B0 ;  /* 0x0000000000007941 */ /* 0x000fea0003800000 */
.L_x_13338:
[----:B---3--:R-:W-:Y:S01]  /*4820*/  @P5 FMUL.FTZ R7, R173, R7 ;  /* 0x00000007ad075220 */ /* 0x008fe20000410000 */
[----:B-1----:R-:W-:Y:S01]  /*4830*/  @P5 FMUL.FTZ R169, R4, R169 ;  /* 0x000000a904a95220 */ /* 0x002fe20000410000 */
[----:B------:R-:W-:Y:S01]  /*4840*/  @!P6 ISETP.NE.AND.EX P2, PT, R9, RZ, PT, P2 ;  /* 0x000000ff0900e20c */ /* 0x000fe20003f45320 */
[----:B------:R-:W-:Y:S01]  /*4850*/  BSSY B0, `(.L_x_13340) ;  /* 0x000000c000007945 */ /* 0x000fe20003800000 */
[----:B------:R-:W-:Y:S01]  /*4860*/  @P5 FMUL.FTZ R6, R7, R6 ;  /* 0x0000000607065220 */ /* 0x000fe20000410000 */
[----:B------:R-:W-:Y:S01]  /*4870*/  @P5 LOP3.LUT P3, RZ, R211, 0xff, RZ, 0xc0, !PT ;  /* 0x000000ffd3ff5812 */ /* 0x000fe2000786c0ff */
[----:B------:R-:W-:Y:S01]  /*4880*/  @P5 FMUL.FTZ R168, R169, R168 ;  /* 0x000000a8a9a85220 */ /* 0x000fe20000410000 */
        /* <DEDUP_REMOVED lines=8> */
.L_x_13341:
[----:B------:R-:W-:Y:S05]  /*4910*/  BSYNC B0 ;  /* 0x0000000000007941 */ /* 0x000fea0003800000 */
.L_x_13340:
[----:B0-----:R-:W-:Y:S01]  /*4920*/  @P5 FMUL.FTZ R171, R7, R171 ;  /* 0x000000ab07ab5220 */ /* 0x001fe20000410000 */
[----:B------:R-:W-:Y:S01]  /*4930*/  @P5 LOP3.LUT P2, RZ, R211, 0xff00, RZ, 0xc0, !PT ;  /* 0x0000ff00d3ff5812 */ /* 0x000fe2000784c0ff */
[----:B------:R-:W-:Y:S01]  /*4940*/  BSSY B0, `(.L_x_13342) ;  /* 0x0000013000007945 */ /* 0x000fe20003800000 */
[----:B--2---:R-:W-:Y:S01]  /*4950*/  @P5 SEL R148, R6, RZ, P3 ;  /* 0x000000ff06945207 */ /* 0x004fe20001800000 */
        /* <DEDUP_REMOVED lines=17> */
.L_x_13343:
[----:B------:R-:W-:Y:S05]  /*4a70*/  BSYNC B0 ;  /* 0x0000000000007941 */ /* 0x000fea0003800000 */
.L_x_13342:
        /* <DEDUP_REMOVED lines=18> */
.L_x_13275:
        /* <DEDUP_REMOVED lines=28> */
.L_x_13279:
[----:B--2---:R-:W-:Y:S01]  /*4d60*/  HFMA2.MMA R176, -RZ, RZ, 0, 9.5367431640625e-07 ;  /* 0x00000010ffb07435 */ /* 0x004fe200000001ff */
[----:B------:R-:W-:Y:S02]  /*4d70*/  MOV R177, R164 ;  /* 0x000000a400b17202 */ /* 0x000fe40000000f00 */
[----:B------:R-:W-:Y:S02]  /*4d80*/  MOV R179, 0x1f ;  /* 0x0000001f00b37802 */ /* 0x000fe40000000f00 */
[----:B------:R-:W-:-:S07]  /*4d90*/  MOV R174, 0xffffffff ;  /* 0xffffffff00ae7802 */ /* 0x000fce0000000f00 */
[----:B-----5:R-:W-:Y:S05]  /*4da0*/  WARPSYNC.COLLECTIVE R174, `(.L_x_13345) ;  /* 0x00000000ae087348 */ /* 0x020fea0003c00000 */
[----:B------:R0:W1:Y:S02]  /*4db0*/  SHFL.DOWN P1, R175, R177, R176, R179 ;  /* 0x080000b0b1af7389 */ /* 0x00006400000200b3 */
[----:B01---5:R-:W-:Y:S01]  /*4dc0*/  ENDCOLLECTIVE ;  /* 0x000000000000791b */ /* 0x023fe20003800000 */
.L_x_13345:
[----:B------:R-:W-:Y:S02]  /*4dd0*/  MOV R177, R165 ;  /* 0x000000a500b17202 */ /* 0x000fe40000000f00 */
[----:B------:R-:W-:-:S07]  /*4de0*/  MOV R169, R175 ;  /* 0x000000af00a97202 */ /* 0x000fce0000000f00 */
[----:B------:R-:W-:Y:S05]  /*4df0*/  WARPSYNC.COLLECTIVE R174, `(.L_x_13346) ;  /* 0x00000000ae087348 */ /* 0x000fea0003c00000 */
[----:B------:R0:W1:Y:S02]  /*4e00*/  SHFL.DOWN P1, R175, R177, R176, R179 ;  /* 0x080000b0b1af7389 */ /* 0x00006400000200b3 */
[----:B01----:R-:W-:Y:S01]  /*4e10*/  ENDCOLLECTIVE ;  /* 0x000000000000791b */ /* 0x003fe20003800000 */
.L_x_13346:
[----:B------:R-:W-:Y:S01]  /*4e20*/  FADD.FTZ R169, R169, R164 ;  /* 0x000000a4a9a97221 */ /* 0x000fe20000010000 */
[----:B------:R-:W-:-:S04]  /*4e30*/  HFMA2.MMA R176, -RZ, RZ, 0, 4.76837158203125e-07 ;  /* 0x00000008ffb07435 */ /* 0x000fc800000001ff */
[----:B------:R-:W-:Y:S02]  /*4e40*/  MOV R177, R169 ;  /* 0x000000a900b17202 */ /* 0x000fe40000000f00 */
[----:B------:R-:W-:-:S07]  /*4e50*/  MOV R168, R175 ;  /* 0x000000af00a87202 */ /* 0x000fce0000000f00 */
[----:B------:R-:W-:Y:S05]  /*4e60*/  WARPSYNC.COLLECTIVE R174, `(.L_x_13347) ;  /* 0x00000000ae087348 */ /* 0x000fea0003c00000 */
[----:B------:R0:W1:Y:S02]  /*4e70*/  SHFL.DOWN P1, R175, R177, R176, R179 ;  /* 0x080000b0b1af7389 */ /* 0x00006400000200b3 */
[----:B01----:R-:W-:Y:S01]  /*4e80*/  ENDCOLLECTIVE ;  /* 0x000000000000791b */ /* 0x003fe20003800000 */
.L_x_13347:
[----:B------:R-:W-:-:S05]  /*4e90*/  FADD.FTZ R168, R168, R165 ;  /* 0x000000a5a8a87221 */ /* 0x000fca0000010000 */
[----:B------:R-:W-:Y:S02]  /*4ea0*/  MOV R177, R168 ;  /* 0x000000a800b17202 */ /* 0x000fe40000000f00 */
[----:B------:R-:W-:-:S07]  /*4eb0*/  MOV R170, R175 ;  /* 0x000000af00aa7202 */ /* 0x000fce0000000f00 */
[----:B------:R-:W-:Y:S05]  /*4ec0*/  WARPSYNC.COLLECTIVE R174, `(.L_x_13348) ;  /* 0x00000000ae087348 */ /* 0x000fea0003c00000 */
[----:B------:R0:W1:Y:S02]  /*4ed0*/  SHFL.DOWN P1, R175, R177, R176, R179 ;  /* 0x080000b0b1af7389 */ /* 0x00006400000200b3 */
[----:B01----:R-:W-:Y:S01]  /*4ee0*/  ENDCOLLECTIVE ;  /* 0x000000000000791b */ /* 0x003fe20003800000 */
.L_x_13348:
[----:B------:R-:W-:Y:S01]  /*4ef0*/  FADD.FTZ R170, R169, R170 ;  /* 0x000000aaa9aa7221 */ /* 0x000fe20000010000 */
[----:B------:R-:W-:-:S04]  /*4f00*/  HFMA2.MMA R176, -RZ, RZ, 0, 2.384185791015625e-07 ;  /* 0x00000004ffb07435 */ /* 0x000fc800000001ff */
[----:B------:R-:W-:Y:S02]  /*4f10*/  MOV R177, R170 ;  /* 0x000000aa00b17202 */ /* 0x000fe40000000f00 */
[----:B------:R-:W-:-:S07]  /*4f20*/  MOV R171, R175 ;  /* 0x000000af00ab7202 */ /* 0x000fce0000000f00 */
[----:B------:R-:W-:Y:S05]  /*4f30*/  WARPSYNC.COLLECTIVE R174, `(.L_x_13349) ;  /* 0x00000000ae087348 */ /* 0x000fea0003c00000 */
[----:B------:R0:W1:Y:S02]  /*4f40*/  SHFL.DOWN P1, R175, R177, R176, R179 ;  /* 0x080000b0b1af7389 */ /* 0x00006400000200b3 */
[----:B01----:R-:W-:Y:S01]  /*4f50*/  ENDCOLLECTIVE ;  /* 0x000000000000791b */ /* 0x003fe20003800000 */
.L_x_13349:
[----:B------:R-:W-:-:S05]  /*4f60*/  FADD.FTZ R171, R168, R171 ;  /* 0x000000aba8ab7221 */ /* 0x000fca0000010000 */
[----:B------:R-:W-:Y:S02]  /*4f70*/  MOV R177, R171 ;  /* 0x000000ab00b17202 */ /* 0x000fe40000000f00 */
[----:B------:R-:W-:-:S07]  /*4f80*/  MOV R173, R175 ;  /* 0x000000af00ad7202 */ /* 0x000fce0000000f00 */
[----:B------:R-:W-:Y:S05]  /*4f90*/  WARPSYNC.COLLECTIVE R174, `(.L_x_13350) ;  /* 0x00000000ae087348 */ /* 0x000fea0003c00000 */
[----:B------:R0:W1:Y:S02]  /*4fa0*/  SHFL.DOWN P1, R175, R177, R176, R179 ;  /* 0x080000b0b1af7389 */ /* 0x00006400000200b3 */
[----:B01----:R-:W-:Y:S01]  /*4fb0*/  ENDCOLLECTIVE ;  /* 0x000000000000791b */ /* 0x003fe20003800000 */
.L_x_13350:
[----:B------:R-:W-:Y:S01]  /*4fc0*/  FADD.FTZ R173, R170, R173 ;  /* 0x000000adaaad7221 */ /* 0x000fe20000010000 */
[----:B------:R-:W-:-:S04]  /*4fd0*/  HFMA2.MMA R176, -RZ, RZ, 0, 1.1920928955078125e-07 ;  /* 0x00000002ffb07435 */ /* 0x000fc800000001ff */
[----:B------:R-:W-:Y:S02]  /*4fe0*/  MOV R177, R173 ;  /* 0x000000ad00b17202 */ /* 0x000fe40000000f00 */
[----:B------:R-:W-:-:S07]  /*4ff0*/  MOV R172, R175 ;  /* 0x000000af00ac7202 */ /* 0x000fce0000000f00 */
[----:B------:R-:W-:Y:S05]  /*5000*/  WARPSYNC.COLLECTIVE R174, `(.L_x_13351) ;  /* 0x00000000ae087348 */ /* 0x000fea0003c00000 */
[----:B------:R0:W1:Y:S02]  /*5010*/  SHFL.DOWN P1, R175, R177, R176, R179 ;  /* 0x080000b0b1af7389 */ /* 0x00006400000200b3 */
[----:B01----:R-:W-:Y:S01]  /*5020*/  ENDCOLLECTIVE ;  /* 0x000000000000791b */ /* 0x003fe20003800000 */
.L_x_13351:
[----:B------:R-:W-:-:S05]  /*5030*/  FADD.FTZ R172, R171, R172 ;  /* 0x000000acabac7221 */ /* 0x000fca0000010000 */
[----:B------:R-:W-:Y:S02]  /*5040*/  MOV R177, R172 ;  /* 0x000000ac00b17202 */ /* 0x000fe40000000f00 */
[----:B------:R-:W-:-:S07]  /*5050*/  MOV R164, R175 ;  /* 0x000000af00a47202 */ /* 0x000fce0000000f00 */
[----:B------:R-:W-:Y:S05]  /*5060*/  WARPSYNC.COLLECTIVE R174, `(.L_x_13352) ;  /* 0x00000000ae087348 */ /* 0x000fea0003c00000 */
[----:B------:R0:W1:Y:S02]  /*5070*/  SHFL.DOWN P1, R175, R177, R176, R179 ;  /* 0x080000b0b1af7389 */ /* 0x00006400000200b3 */
[----:B01----:R-:W-:Y:S01]  /*5080*/  ENDCOLLECTIVE ;  /* 0x000000000000791b */ /* 0x003fe20003800000 */
.L_x_13352:
[----:B------:R-:W-:Y:S01]  /*5090*/  FADD.FTZ R164, R173, R164 ;  /* 0x000000a4ada47221 */ /* 0x000fe20000010000 */
[----:B------:R-:W-:-:S04]  /*50a0*/  HFMA2.MMA R176, -RZ, RZ, 0, 5.9604644775390625e-08 ;  /* 0x00000001ffb07435 */ /* 0x000fc800000001ff */
[----:B------:R-:W-:Y:S02]  /*50b0*/  MOV R177, R164 ;  /* 0x000000a400b17202 */ /* 0x000fe40000000f00 */
[----:B------:R-:W-:-:S07]  /*50c0*/  MOV R165, R175 ;  /* 0x000000af00a57202 */ /* 0x000fce0000000f00 */
[----:B------:R-:W-:Y:S05]  /*50d0*/  WARPSYNC.COLLECTIVE R174, `(.L_x_13353) ;  /* 0x00000000ae087348 */ /* 0x000fea0003c00000 */
[----:B------:R0:W1:Y:S02]  /*50e0*/  SHFL.DOWN P1, R175, R177, R176, R179 ;  /* 0x080000b0b1af7389 */ /* 0x00006400000200b3 */
[----:B01----:R-:W-:Y:S01]  /*50f0*/  ENDCOLLECTIVE ;  /* 0x000000000000791b */ /* 0x003fe20003800000 */
.L_x_13353:
[----:B------:R-:W-:-:S05]  /*5100*/  FADD.FTZ R165, R172, R165 ;  /* 0x000000a5aca57221 */ /* 0x000fca0000010000 */
[----:B------:R-:W-:Y:S02]  /*5110*/  MOV R177, R165 ;  /* 0x000000a500b17202 */ /* 0x000fe40000000f00 */
[----:B------:R-:W-:-:S07]  /*5120*/  MOV R169, R175 ;  /* 0x000000af00a97202 */ /* 0x000fce0000000f00 */
[----:B------:R-:W-:Y:S05]  /*5130*/  WARPSYNC.COLLECTIVE R174, `(.L_x_13354) ;  /* 0x00000000ae087348 */ /* 0x000fea0003c00000 */
[----:B------:R0:W1:Y:S02]  /*5140*/  SHFL.DOWN P1, R175, R177, R176, R179 ;  /* 0x080000b0b1af7389 */ /* 0x00006400000200b3 */
[----:B01----:R-:W-:Y:S01]  /*5150*/  ENDCOLLECTIVE ;  /* 0x000000000000791b */ /* 0x003fe20003800000 */
.L_x_13354:
[----:B------:R-:W-:Y:S01]  /*5160*/  MOV R168, R175 ;  /* 0x000000af00a87202 */ /* 0x000fe20000000f00 */
[----:B------:R-:W-:Y:S06]  /*5170*/  BRA `(.L_x_13355) ;  /* 0xffffffcc00cc7947 */ /* 0x000fec000383ffff */
.L_x_13356:
        /* <DEDUP_REMOVED lines=16> */
.L_x_14053:


//--------------------- .text._ZN10layer_norm13ln_bwd_kernelINS_13Kernel_traitsIfffffjLj8192ELj1ELj1ELj8ELj16ENS_18Kernel_traits_baseILj8192EfffffjLj256EEEEELb1ELb1ELb0ELb0EEEvNS_9BwdParamsE --------------------------
	.section	.text._ZN10layer_norm13ln_bwd_kernelINS_13Kernel_traitsIfffffjLj8192ELj1ELj1ELj8ELj16ENS_18Kernel_traits_baseILj8192EfffffjLj256EEEEELb1ELb1ELb0ELb0EEEvNS_9BwdParamsE,"ax",@progbits
	.align	128
        .global         _ZN10layer_norm13ln_bwd_kernelINS_13Kernel_traitsIfffffjLj8192ELj1ELj1ELj8ELj16ENS_18Kernel_traits_baseILj8192EfffffjLj256EEEEELb1ELb1ELb0ELb0EEEvNS_9BwdParamsE
        .type           _ZN10layer_norm13ln_bwd_kernelINS_13Kernel_traitsIfffffjLj8192ELj1ELj1ELj8ELj16ENS_18Kernel_traits_baseILj8192EfffffjLj256EEEEELb1ELb1ELb0ELb0EEEvNS_9BwdParamsE,@function
        .size           _ZN10layer_norm13ln_bwd_kernelINS_13Kernel_traitsIfffffjLj8192ELj1ELj1ELj8ELj16ENS_18Kernel_traits_baseILj8192EfffffjLj256EEEEELb1ELb1ELb0ELb0EEEvNS_9BwdParamsE,(.L_x_14054 - _ZN10layer_norm13ln_bwd_kernelINS_13Kernel_traitsIfffffjLj8192ELj1ELj1ELj8ELj16ENS_18Kernel_traits_baseILj8192EfffffjLj256EEEEELb1ELb1ELb0ELb0EEEvNS_9BwdParamsE)
        .other          _ZN10layer_norm13ln_bwd_kernelINS_13Kernel_traitsIfffffjLj8192ELj1ELj1ELj8ELj16ENS_18Kernel_traits_baseILj8192EfffffjLj256EEEEELb1ELb1ELb0ELb0EEEvNS_9BwdParamsE,@"STO_CUDA_ENTRY STV_DEFAULT"
_ZN10layer_norm13ln_bwd_kernelINS_13Kernel_traitsIfffffjLj8192ELj1ELj1ELj8ELj16ENS_18Kernel_traits_baseILj8192EfffffjLj256EEEEELb1ELb1ELb0ELb0EEEvNS_9BwdParamsE:
.text._ZN10layer_norm13ln_bwd_kernelINS_13Kernel_traitsIfffffjLj8192ELj1ELj1ELj8ELj16ENS_18Kernel_traits_baseILj8192EfffffjLj256EEEEELb1ELb1ELb0ELb0EEEvNS_9BwdParamsE:
        /* <DEDUP_REMOVED lines=33> */
[----:B------:R-:W-:Y:S01]  /*0210*/  @P0 LOP3.LUT R3, R3, 0x80, RZ, 0xfc, !PT ;  /* 0x0000008003030812 */ /* 0x000fe200078efcff */
[----:B--2---:R-:W2:Y:S01]  /*0220*/  @P0 LDC.64 R4, c[0x0][0x260] ;  /* 0x00009800ff040b82 */ /* 0x004ea20000000a00 */
[----:B------:R-:W-:Y:S01]  /*0230*/  ULDC.64 UR4, c[0x0][0x208] ;  /* 0x0000820000047ab9 */ /* 0x000fe20000000a00 */
[----:B------:R-:W4:Y:S01]  /*0240*/  LDL.64 R96, [R1+0x50] ;  /* 0x0000500001607983 */ /* 0x000f220000100a00 */
[----:B------:R-:W-:-:S03]  /*0250*/  LOP3.LUT R3, R3, 0xffffffbf, RZ, 0xc0, !PT ;  /* 0xffffffbf03037812 */ /* 0x000fc600078ec0ff */
[----:B------:R-:W4:Y:S01]  /*0260*/  LDL.64 R98, [R1+0x58] ;  /* 0x0000580001627983 */ /* 0x000f220000100a00 */
[----:B------:R-:W-:Y:S01]  /*0270*/  @P6 LOP3.LUT R3, R3, 0x40, RZ, 0xfc, !PT ;  /* 0x0000004003036812 */ /* 0x000fe200078efcff */
[----:B------:R-:W0:Y:S02]  /*0280*/  @P0 LDC.64 R6, c[0x0][0x278] ;  /* 0x00009e00ff060b82 */ /* 0x000e240000000a00 */
[----:B------:R-:W4:Y:S01]  /*0290*/  LDL.64 R92, [R1+0x60] ;  /* 0x00006000015c7983 */ /* 0x000f220000100a00 */
[----:B------:R-:W-:-:S03]  /*02a0*/  LOP3.LUT R3, R3, 0xffffffdf, RZ, 0xc0, !PT ;  /* 0xffffffdf03037812 */ /* 0x000fc600078ec0ff */
[----:B------:R-:W4:Y:S01]  /*02b0*/  LDL.64 R94, [R1+0x68] ;  /* 0x00006800015e7983 */ /* 0x000f220000100a00 */
[----:B------:R-:W-:Y:S01]  /*02c0*/  @P5 LOP3.LUT R3, R3, 0x20, RZ, 0xfc, !PT ;  /* 0x0000002003035812 */ /* 0x000fe200078efcff */
[----:B------:R-:W0:Y:S01]  /*02d0*/  @P6 LDC.64 R8, c[0x0][0x260] ;  /* 0x00009800ff086b82 */ /* 0x000e220000000a00 */
[----:B------:R-:W-:Y:S01]  /*02e0*/  ISETP.GE.U32.AND P3, PT, R0, 0x500, PT ;  /* 0x000005000000780c */ /* 0x000fe20003f66070 */
        /* <DEDUP_REMOVED lines=10> */
[----:B--2---:R-:W-:Y:S01]  /*0390*/  @P0 IMAD.WIDE.U32 R4, R73, 0x10, R4 ;  /* 0x0000001049040825 */ /* 0x004fe200078e0004 */
[----:B-1----:R-:W-:Y:S01]  /*03a0*/  P2R R2, PR, RZ, 0x40 ;  /* 0x00000040ff027803 */ /* 0x002fe20000000000 */
[----:B------:R-:W2:Y:S01]  /*03b0*/  LDL.64 R80, [R1+0x10] ;  /* 0x0000100001507983 */ /* 0x000ea20000100a00 */
[----:B------:R-:W-:Y:S01]  /*03c0*/  LOP3.LUT R3, R3, 0xfffffffb, RZ, 0xc0, !PT ;  /* 0xfffffffb03037812 */ /* 0x000fe200078ec0ff */
[C---:B0-----:R-:W-:Y:S01]  /*03d0*/  @P0 IMAD.WIDE.U32 R6, R73.reuse, 0x10, R6 ;  /* 0x0000001049060825 */ /* 0x041fe200078e0006 */
[----:B------:R-:W-:Y:S01]  /*03e0*/  @P0 LOP3.LUT R73, R73, 0x100, RZ, 0xfc, !PT ;  /* 0x0000010049490812 */ /* 0x000fe200078efcff */
[----:B------:R-:W2:Y:S01]  /*03f0*/  LDL.64 R82, [R1+0x18] ;  /* 0x0000180001527983 */ /* 0x000ea20000100a00 */
[----:B------:R-:W-:Y:S01]  /*0400*/  @P2 LOP3.LUT R3, R3, 0x4, RZ, 0xfc, !PT ;  /* 0x0000000403032812 */ /* 0x000fe200078efcff */
[----:B------:R-:W0:Y:S02]  /*0410*/  @P5 LDC.64 R16, c[0x0][0x260] ;  /* 0x00009800ff105b82 */ /* 0x000e240000000a00 */
[C---:B------:R-:W-:Y:S01]  /*0420*/  @P6 IMAD.WIDE.U32 R12, R73.reuse, 0x10, R8 ;  /* 0x00000010490c6825 */ /* 0x040fe200078e0008 */
[----:B------:R-:W2:Y:S04]  /*0430*/  LDL.64 R76, [R1+0x20] ;  /* 0x00002000014c7983 */ /* 0x000ea80000100a00 */
[----:B------:R-:W2:Y:S01]  /*0440*/  LDL.64 R78, [R1+0x28] ;  /* 0x00002800014e7983 */ /* 0x000ea20000100a00 */
[C---:B------:R-:W-:Y:S01]  /*0450*/  @P6 IMAD.WIDE.U32 R14, R73.reuse, 0x10, R10 ;  /* 0x00000010490e6825 */ /* 0x040fe200078e000a */
[----:B------:R-:W-:Y:S01]  /*0460*/  @P6 IADD3 R73, R73, 0x100, RZ ;  /* 0x0000010049496810 */ /* 0x000fe20007ffe0ff */
[----:B------:R-:W1:Y:S01]  /*0470*/  @P5 LDC.64 R18, c[0x0][0x278] ;  /* 0x00009e00ff125b82 */ /* 0x000e620000000a00 */
[----:B------:R-:W-:-:S07]  /*0480*/  LOP3.LUT P6, RZ, R3, 0x80, RZ, 0xc0, !PT ;  /* 0x0000008003ff7812 */ /* 0x000fce00078cc0ff */
[----:B------:R-:W4:Y:S08]  /*0490*/  @P4 LDC.64 R52, c[0x0][0x260] ;  /* 0x00009800ff344b82 */ /* 0x000f300000000a00 */
[----:B------:R-:W4:Y:S01]  /*04a0*/  @P4 LDC.64 R54, c[0x0][0x278] ;  /* 0x00009e00ff364b82 */ /* 0x000f220000000a00 */
[----:B------:R-:W-:Y:S01]  /*04b0*/  ISETP.GE.U32.AND P1, PT, R0, 0x700, PT ;  /* 0x000007000000780c */ /* 0x000fe20003f26070 */
[----:B0-----:R-:W-:-:S04]  /*04c0*/  @P5 IMAD.WIDE.U32 R16, R73, 0x10, R16 ;  /* 0x0000001049105825 */ /* 0x001fc800078e0010 */
[----:B-1----:R-:W-:Y:S02]  /*04d0*/  @P5 IMAD.WIDE.U32 R18, R73, 0x10, R18 ;  /* 0x0000001049125825 */ /* 0x002fe400078e0012 */
[----:B------:R-:W0:Y:S01]  /*04e0*/  @P3 LDC.64 R8, c[0x0][0x260] ;  /* 0x00009800ff083b82 */ /* 0x000e220000000a00 */
[----:B------:R-:W-:-:S07]  /*04f0*/  ISETP.GE.U32.AND P0, PT, R0, 0x800, PT ;  /* 0x000008000000780c */ /* 0x000fce0003f06070 */
[----:B------:R-:W1:Y:S08]  /*0500*/  @P3 LDC.64 R10, c[0x0][0x278] ;  /* 0x00009e00ff0a3b82 */ /* 0x000e700000000a00 */
[----:B------:R-:W1:Y:S08]  /*0510*/  @P2 LDC.64 R60, c[0x0][0x260] ;  /* 0x00009800ff3c2b82 */ /* 0x000e700000000a00 */
[----:B------:R-:W1:Y:S01]  /*0520*/  @P2 LDC.64 R62, c[0x0][0x278] ;  /* 0x00009e00ff3e2b82 */ /* 0x000e620000000a00 */
[----:B---3--:R-:W3:Y:S04]  /*0530*/  @P6 LDG.E.128 R100, desc[UR4][R6.64] ;  /* 0x0000000406646981 */ /* 0x008ee8000c1e1d00 */
[----:B----4-:R-:W4:Y:S01]  /*0540*/  @P6 LDG.E.128 R104, desc[UR4][R4.64] ;  /* 0x0000000404686981 */ /* 0x010f22000c1e1d00 */
[----:B------:R-:W-:-:S02]  /*0550*/  @P5 IADD3 R73, R73, 0x100, RZ ;  /* 0x0000010049495810 */ /* 0x000fc40007ffe0ff */
[----:B------:R-:W1:Y:S03]  /*0560*/  @P1 LDC.64 R64, c[0x0][0x260] ;  /* 0x00009800ff401b82 */ /* 0x000e660000000a00 */
[----:B------:R-:W-:-:S04]  /*0570*/  @P4 IMAD.WIDE.U32 R52, R73, 0x10, R52 ;  /* 0x0000001049344825 */ /* 0x000fc800078e0034 */
[----:B------:R-:W-:Y:S01]  /*0580*/  @P4 IMAD.WIDE.U32 R54, R73, 0x10, R54 ;  /* 0x0000001049364825 */ /* 0x000fe200078e0036 */
[----:B------:R-:W1:Y:S08]  /*0590*/  @P1 LDC.64 R66, c[0x0][0x278] ;  /* 0x00009e00ff421b82 */ /* 0x000e700000000a00 */
[----:B------:R-:W1:Y:S01]  /*05a0*/  @P0 LDC.64 R68, c[0x0][0x260] ;  /* 0x00009800ff440b82 */ /* 0x000e620000000a00 */
[----:B------:R-:W4:Y:S07]  /*05b0*/  @P5 LDG.E.128 R88, desc[UR4][R16.64] ;  /* 0x0000000410585981 */ /* 0x000f2e000c1e1d00 */
[----:B------:R-:W1:Y:S01]  /*05c0*/  @P0 LDC.64 R70, c[0x0][0x278] ;  /* 0x00009e00ff460b82 */ /* 0x000e620000000a00 */
[----:B------:R-:W4:Y:S04]  /*05d0*/  @P5 LDG.E.128 R84, desc[UR4][R18.64] ;  /* 0x0000000412545981 */ /* 0x000f28000c1e1d00 */
[----:B--2---:R2:W2:Y:S04]  /*05e0*/  @P4 LDG.E.128 R80, desc[UR4][R52.64] ;  /* 0x0000000434504981 */ /* 0x0044a8000c1e1d00 */
[----:B------:R2:W2:Y:S04]  /*05f0*/  @P4 LDG.E.128 R76, desc[UR4][R54.64] ;  /* 0x00000004364c4981 */ /* 0x0004a8000c1e1d00 */
[----:B---3--:R3:W-:Y:S04]  /*0600*/  @P6 STL.64 [R1+0x70], R100 ;  /* 0x0000706401006387 */ /* 0x0087e80000100a00 */
[----:B------:R3:W-:Y:S04]  /*0610*/  @P6 STL.64 [R1+0x78], R102 ;  /* 0x0000786601006387 */ /* 0x0007e80000100a00 */
[----:B----4-:R4:W-:Y:S04]  /*0620*/  @P6 STL.64 [R1+0x80], R104 ;  /* 0x0000806801006387 */ /* 0x0109e80000100a00 */
[----:B------:R4:W-:Y:S01]  /*0630*/  @P6 STL.64 [R1+0x88], R106 ;  /* 0x0000886a01006387 */ /* 0x0009e20000100a00 */
[----:B------:R-:W-:-:S13]  /*0640*/  ISETP.NE.AND P6, PT, R2, RZ, PT ;  /* 0x000000ff0200720c */ /* 0x000fda0003fc5270 */
[----:B------:R-:W4:Y:S04]  /*0650*/  @P6 LDG.E.128 R96, desc[UR4][R12.64] ;  /* 0x000000040c606981 */ /* 0x000f28000c1e1d00 */
[----:B------:R-:W4:Y:S01]  /*0660*/  @P6 LDG.E.128 R92, desc[UR4][R14.64] ;  /* 0x000000040e5c6981 */ /* 0x000f22000c1e1d00 */
[----:B------:R-:W-:-:S05]  /*0670*/  @P4 IADD3 R73, R73, 0x100, RZ ;  /* 0x0000010049494810 */ /* 0x000fca0007ffe0ff */
[----:B0-----:R-:W-:-:S04]  /*0680*/  @P3 IMAD.WIDE.U32 R56, R73, 0x10, R8 ;  /* 0x0000001049383825 */ /* 0x001fc800078e0008 */
[C---:B-1----:R-:W-:Y:S01]  /*0690*/  @P3 IMAD.WIDE.U32 R58, R73.reuse, 0x10, R10 ;  /* 0x00000010493a3825 */ /* 0x042fe200078e000a */
[----:B------:R-:W-:Y:S01]  /*06a0*/  @P3 IADD3 R73, R73, 0x100, RZ ;  /* 0x0000010049493810 */ /* 0x000fe20007ffe0ff */
[----:B------:R0:W5:Y:S04]  /*06b0*/  @P3 LDG.E.128 R20, desc[UR4][R56.64] ;  /* 0x0000000438143981 */ /* 0x000168000c1e1d00 */
[----:B------:R-:W-:Y:S01]  /*06c0*/  @P2 IMAD.WIDE.U32 R60, R73, 0x10, R60 ;  /* 0x00000010493c2825 */ /* 0x000fe200078e003c */
[----:B------:R-:W-:Y:S01]  /*06d0*/  LOP3.LUT R3, R3, 0xfffffffd, RZ, 0xc0, !PT ;  /* 0xfffffffd03037812 */ /* 0x000fe200078ec0ff */
[----:B------:R1:W5:Y:S02]  /*06e0*/  @P3 LDG.E.128 R24, desc[UR4][R58.64] ;  /* 0x000000043a183981 */ /* 0x000364000c1e1d00 */
[C---:B------:R-:W-:Y:S01]  /*06f0*/  @P2 IMAD.WIDE.U32 R62, R73.reuse, 0x10, R62 ;  /* 0x00000010493e2825 */ /* 0x040fe200078e003e */
[----:B------:R-:W-:Y:S01]  /*0700*/  @P2 IADD3 R73, R73, 0x100, RZ ;  /* 0x0000010049492810 */ /* 0x000fe20007ffe0ff */
[----:B------:R3:W5:Y:S01]  /*0710*/  @P2 LDG.E.128 R28, desc[UR4][R60.64] ;  /* 0x000000043c1c2981 */ /* 0x000762000c1e1d00 */
[----:B------:R-:W-:-:S03]  /*0720*/  @P1 LOP3.LUT R3, R3, 0x2, RZ, 0xfc, !PT ;  /* 0x0000000203031812 */ /* 0x000fc600078efcff */
[C---:B------:R-:W-:Y:S01]  /*0730*/  @P1 IMAD.WIDE.U32 R64, R73.reuse, 0x10, R64 ;  /* 0x0000001049401825 */ /* 0x040fe200078e0040 */
[----:B------:R-:W-:Y:S01]  /*0740*/  LEA.HI R2, R136, UR6, RZ, 0x18 ;  /* 0x0000000688027c11 */ /* 0x000fe2000f8fc0ff */
[----:B------:R3:W5:Y:S02]  /*0750*/  @P2 LDG.E.128 R32, desc[UR4][R62.64] ;  /* 0x000000043e202981 */ /* 0x000764000c1e1d00 */
[C---:B------:R-:W-:Y:S01]  /*0760*/  @P1 IMAD.WIDE.U32 R66, R73.reuse, 0x10, R66 ;  /* 0x0000001049421825 */ /* 0x040fe200078e0042 */
[----:B------:R-:W-:Y:S01]  /*0770*/  @P1 IADD3 R73, R73, 0x100, RZ ;  /* 0x0000010049491810 */ /* 0x000fe20007ffe0ff */
[----:B------:R3:W5:Y:S01]  /*0780*/  @P1 LDG.E.128 R36, desc[UR4][R64.64] ;  /* 0x0000000440241981 */ /* 0x000762000c1e1d00 */
[----:B------:R-:W-:-:S03]  /*0790*/  LOP3.LUT R3, R3, 0xfffffeff, RZ, 0xc0, !PT ;  /* 0xfffffeff03037812 */ /* 0x000fc600078ec0ff */
[C---:B------:R-:W-:Y:S01]  /*07a0*/  @P0 IMAD.WIDE.U32 R8, R73.reuse, 0x10, R68 ;  /* 0x0000001049080825 */ /* 0x040fe200078e0044 */
[----:B------:R3:W5:Y:S03]  /*07b0*/  @P1 LDG.E.128 R40, desc[UR4][R66.64] ;  /* 0x0000000442281981 */ /* 0x000766000c1e1d00 */
[----:B------:R-:W-:Y:S01]  /*07c0*/  @P0 IMAD.WIDE.U32 R10, R73, 0x10, R70 ;  /* 0x00000010490a0825 */ /* 0x000fe200078e0046 */
[----:B------:R-:W-:Y:S01]  /*07d0*/  @P0 LOP3.LUT R3, R3, 0x100, RZ, 0xfc, !PT ;  /* 0x0000010003030812 */ /* 0x000fe200078efcff */
[----:B------:R0:W5:Y:S04]  /*07e0*/  @P0 LDG.E.128 R44, desc[UR4][R8.64] ;  /* 0x00000004082c0981 */ /* 0x000168000c1e1d00 */
[----:B------:R3:W5:Y:S01]  /*07f0*/  @P0 LDG.E.128 R48, desc[UR4][R10.64] ;  /* 0x000000040a300981 */ /* 0x000762000c1e1d00 */
[----:B------:R-:W-:-:S02]  /*0800*/  ISETP.GE.AND P0, PT, R2, UR7, PT ;  /* 0x0000000702007c0c */ /* 0x000fc4000bf06270 */
[----:B--2---:R-:W-:Y:S02]  /*0810*/  CS2R R52, SRZ ;  /* 0x0000000000347805 */ /* 0x004fe4000001ff00 */
[----:B------:R-:W-:Y:S02]  /*0820*/  CS2R R54, SRZ ;  /* 0x0000000000367805 */ /* 0x000fe4000001ff00 */
[----:B0-----:R-:W-:Y:S02]  /*0830*/  CS2R R56, SRZ ;  /* 0x0000000000387805 */ /* 0x001fe4000001ff00 */
[----:B-1----:R-:W-:Y:S02]  /*0840*/  CS2R R58, SRZ ;  /* 0x00000000003a7805 */ /* 0x002fe4000001ff00 */
[----:B---3--:R-:W-:Y:S02]  /*0850*/  CS2R R60, SRZ ;  /* 0x00000000003c7805 */ /* 0x008fe4000001ff00 */
        /* <DEDUP_REMOVED lines=11> */
[----:B----4-:R-:W-:Y:S02]  /*0910*/  CS2R R104, SRZ ;  /* 0x0000000000687805 */ /* 0x010fe4000001ff00 */
        /* <DEDUP_REMOVED lines=19> */
[----:B------:R-:W-:Y:S04]  /*0a50*/  @P6 STL.64 [R1+0x50], R96 ;  /* 0x0000506001006387 */ /* 0x000fe80000100a00 */
        /* <DEDUP_REMOVED lines=10> */
[----:B-1----:R-:W-:Y:S02]  /*0b00*/  CS2R R84, SRZ ;  /* 0x0000000000547805 */ /* 0x002fe4000001ff00 */
[----:B------:R-:W-:Y:S01]  /*0b10*/  CS2R R90, SRZ ;  /* 0x00000000005a7805 */ /* 0x000fe2000001ff00 */
[----:B------:R1:W-:Y:S01]  /*0b20*/  @P4 STL.64 [R1+0x20], R76 ;  /* 0x0000204c01004387 */ /* 0x0003e20000100a00 */
[----:B--2---:R-:W-:Y:S02]  /*0b30*/  CS2R R86, SRZ ;  /* 0x0000000000567805 */ /* 0x004fe4000001ff00 */
[----:B------:R-:W-:Y:S02]  /*0b40*/  CS2R R92, SRZ ;  /* 0x00000000005c7805 */ /* 0x000fe4000001ff00 */
[----:B------:R-:W-:Y:S01]  /*0b50*/  CS2R R94, SRZ ;  /* 0x00000000005e7805 */ /* 0x000fe2000001ff00 */
[----:B------:R2:W-:Y:S01]  /*0b60*/  @P4 STL.64 [R1+0x28], R78 ;  /* 0x0000284e01004387 */ /* 0x0005e20000100a00 */
[----:B---3--:R-:W-:-:S02]  /*0b70*/  CS2R R80, SRZ ;  /* 0x0000000000507805 */ /* 0x008fc4000001ff00 */
[----:B------:R-:W-:Y:S02]  /*0b80*/  CS2R R96, SRZ ;  /* 0x0000000000607805 */ /* 0x000fe4000001ff00 */
[----:B------:R-:W-:Y:S02]  /*0b90*/  CS2R R98, SRZ ;  /* 0x0000000000627805 */ /* 0x000fe4000001ff00 */
[----:B0-----:R-:W-:Y:S02]  /*0ba0*/  CS2R R82, SRZ ;  /* 0x0000000000527805 */ /* 0x001fe4000001ff00 */
[----:B-1----:R-:W-:Y:S02]  /*0bb0*/  CS2R R76, SRZ ;  /* 0x00000000004c7805 */ /* 0x002fe4000001ff00 */
[----:B--2---:R-:W-:Y:S01]  /*0bc0*/  CS2R R78, SRZ ;  /* 0x00000000004e7805 */ /* 0x004fe2000001ff00 */
[----:B------:R-:W-:Y:S06]  /*0bd0*/  @P0 BRA `(.L_x_13357) ;  /* 0x00000044008c0947 */ /* 0x000fec0003800000 */
[----:B------:R-:W-:Y:S01]  /*0be0*/  HFMA2.MMA R0, -RZ, RZ, 0, 5.9604644775390625e-08 ;  /* 0x00000001ff007435 */ /* 0x000fe200000001ff */
[----:B------:R-:W-:Y:S01]  /*0bf0*/  ULDC.64 UR6, c[0x0][0x270] ;  /* 0x00009c0000067ab9 */ /* 0x000fe20000000a00 */
[----:B------:R-:W-:Y:S02]  /*0c00*/  MOV R53, RZ ;  /* 0x000000ff00357202 */ /* 0x000fe40000000f00 */
[----:B------:R-:W-:-:S03]  /*0c10*/  ISETP.NE.U32.AND P0, PT, RZ, UR6, PT ;  /* 0x00000006ff007c0c */ /* 0x000fc6000bf05070 */
[----:B------:R0:W-:Y:S01]  /*0c20*/  STL.S16 [R1+0xc], R0 ;  /* 0x00000c0001007387 */ /* 0x0001e20000100600 */
[----:B------:R-:W-:-:S13]  /*0c30*/  ISETP.NE.AND.EX P0, PT, RZ, UR7, PT, P0 ;  /* 0x00000007ff007c0c */ /* 0x000fda000bf05300 */
.L_x_13391:
        /* <DEDUP_REMOVED lines=19> */
[----:B------:R-:W-:-:S04]  /*0d70*/  SHF.R.S32.HI R184, RZ, 0x1f, R6 ;  /* 0x0000001fffb87819 */ /* 0x000fc80000011406 */
[----:B------:R-:W-:Y:S01]  /*0d80*/  LEA.HI R6, R184, R6, RZ, 0x2 ;  /* 0x00000006b8067211 */ /* 0x000fe200078f10ff */
[----:B------:R-:W-:Y:S03]  /*0d90*/  BSSY B0, `(.L_x_13358) ;  /* 0x0000037000007945 */ /* 0x000fe60003800000 */
[----:B------:R-:W-:Y:S02]  /*0da0*/  LEA.HI.SX32 R6, R6, R185, 0x1e ;  /* 0x000000b906067211 */ /* 0x000fe400078ff2ff */
[----:B------:R-:W-:Y:S02]  /*0db0*/  CS2R R202, SRZ ;  /* 0x0000000000ca7805 */ /* 0x000fe4000001ff00 */
[----:B------:R-:W-:Y:S01]  /*0dc0*/  MOV R212, R6 ;  /* 0x0000000600d47202 */ /* 0x000fe20000000f00 */
[----:B---3--:R-:W-:Y:S06]  /*0dd0*/  @!P2 BRA `(.L_x_13359) ;  /* 0x0000000000c8a947 */ /* 0x008fec0003800000 */
        /* <DEDUP_REMOVED lines=13> */
[----:B0-----:R-:W0:Y:S03]  /*0eb0*/  LDC.64 R184, c[0x0][0x2b8] ;  /* 0x0000ae00ffb87b82 */ /* 0x001e260000000a00 */
[----:B------:R-:W-:Y:S01]  /*0ec0*/  LEA.HI.X R187, R6, UR11, RZ, 0x4, P1 ;  /* 0x0000000b06bb7c11 */ /* 0x000fe200088f24ff */
[----:B------:R4:W5:Y:S01]  /*0ed0*/  LDG.E R7, desc[UR4][R202.64] ;  /* 0x00000004ca077981 */ /* 0x000962000c1e1900 */
[----:B-1----:R-:W-:-:S03]  /*0ee0*/  ISETP.NE.AND P1, PT, R188, RZ, PT ;  /* 0x000000ffbc00720c */ /* 0x002fc60003f25270 */
        /* <DEDUP_REMOVED lines=33> */
.L_x_13359:
[----:B------:R-:W-:Y:S05]  /*1100*/  BSYNC B0 ;  /* 0x0000000000007941 */ /* 0x000fea0003800000 */
.L_x_13358:
[----:B------:R-:W-:Y:S01]  /*1110*/  LOP3.LUT P1, RZ, R3, 0x40, RZ, 0xc0, !PT ;  /* 0x0000004003ff7812 */ /* 0x000fe2000782c0ff */
[----:B------:R-:W-:-:S12]  /*1120*/  BSSY B0, `(.L_x_13360) ;  /* 0x0000035000007945 */ /* 0x000fd80003800000 */
[----:B------:R-:W-:Y:S05]  /*1130*/  @!P1 BRA `(.L_x_13361) ;  /* 0x0000000000cc9947 */ /* 0x000fea0003800000 */
[----:B------:R-:W-:Y:S01]  /*1140*/  ISETP.NE.U32.AND P1, PT, RZ, UR8, PT ;  /* 0x00000008ff007c0c */ /* 0x000fe2000bf25070 */
[----:B------:R-:W1:Y:S01]  /*1150*/  LDC.64 R188, c[0x0][0x2b8] ;  /* 0x0000ae00ffbc7b82 */ /* 0x000e620000000a00 */
[----:B------:R-:W2:Y:S02]  /*1160*/  LDL R234, [R1+0x50] ;  /* 0x0000500001ea7983 */ /* 0x000ea40000100800 */
[----:B------:R-:W-:Y:S02]  /*1170*/  ISETP.NE.AND.EX P1, PT, RZ, UR9, PT, P1 ;  /* 0x00000009ff007c0c */ /* 0x000fe4000bf25310 */
[----:B------:R-:W3:Y:S03]  /*1180*/  LDL R244, [R1+0x54] ;  /* 0x0000540001f47983 */ /* 0x000ee60000100800 */
[----:B------:R-:W4:Y:S01]  /*1190*/  LDC.U8 R186, c[0x0][0x2a0] ;  /* 0x0000a800ffba7b82 */ /* 0x000f220000000000 */
[----:B------:R-:W3:Y:S04]  /*11a0*/  LDL R235, [R1+0x58] ;  /* 0x0000580001eb7983 */ /* 0x000ee80000100800 */
[----:B------:R-:W3:Y:S03]  /*11b0*/  LDL R220, [R1+0x5c] ;  /* 0x00005c0001dc7983 */ /* 0x000ee60000100800 */
[----:B------:R-:W-:-:S04]  /*11c0*/  @P1 LEA R184, P2, R212, UR8, 0x4 ;  /* 0x00000008d4b81c11 */ /* 0x000fc8000f8420ff */
[----:B------:R-:W-:-:S05]  /*11d0*/  @P1 LEA.HI.X R185, R212, UR9, RZ, 0x4, P2 ;  /* 0x00000009d4b91c11 */ /* 0x000fca00090f24ff */
[----:B------:R0:W5:Y:S01]  /*11e0*/  @P1 LDG.E.128 R144, desc[UR4][R184.64] ;  /* 0x00000004b8901981 */ /* 0x000162000c1e1d00 */
[----:B------:R-:W-:-:S04]  /*11f0*/  LEA R214, P1, R212, UR12, 0x2 ;  /* 0x0000000cd4d67c11 */ /* 0x000fc8000f8210ff */
[C---:B------:R-:W-:Y:S02]  /*1200*/  LEA.HI.X R215, R212.reuse, UR13, RZ, 0x2, P1 ;  /* 0x0000000dd4d77c11 */ /* 0x040fe400088f14ff */
[C---:B0-----:R-:W-:Y:S01]  /*1210*/  LEA R184, P1, R212.reuse, UR10, 0x4 ;  /* 0x0000000ad4b87c11 */ /* 0x041fe2000f8220ff */
[C---:B-1----:R-:W-:Y:S02]  /*1220*/  IMAD.WIDE.U32 R188, R212.reuse, 0x10, R188 ;  /* 0x00000010d4bc7825 */ /* 0x042fe400078e00bc */
[----:B------:R1:W5:Y:S01]  /*1230*/  LDG.E R8, desc[UR4][R214.64] ;  /* 0x00000004d6087981 */ /* 0x000362000c1e1900 */
[----:B------:R-:W-:Y:S02]  /*1240*/  LEA.HI.X R185, R212, UR11, RZ, 0x4, P1 ;  /* 0x0000000bd4b97c11 */ /* 0x000fe400088f24ff */
[----:B----4-:R-:W-:Y:S01]  /*1250*/  ISETP.NE.AND P1, PT, R186, RZ, PT ;  /* 0x000000ffba00720c */ /* 0x010fe20003f25270 */
[----:B------:R-:W2:Y:S04]  /*1260*/  LDG.E.128 R188, desc[UR4][R188.64] ;  /* 0x00000004bcbc7981 */ /* 0x000ea8000c1e1d00 */
[----:B------:R-:W4:Y:S01]  /*1270*/  LDG.E.128 R184, desc[UR4][R184.64] ;  /* 0x00000004b8b87981 */ /* 0x000f22000c1e1d00 */
[----:B-----5:R-:W-:-:S02]  /*1280*/  FSEL R193, R204, RZ, !P1 ;  /* 0x000000ffccc17208 */ /* 0x020fc40004800000 */
[----:B------:R-:W-:Y:S01]  /*1290*/  IADD3 R212, R212, 0x100, RZ ;  /* 0x00000100d4d47810 */ /* 0x000fe20007ffe0ff */
[----:B--2---:R-:W-:Y:S02]  /*12a0*/  FMUL.FTZ R234, R234, R188 ;  /* 0x000000bceaea7220 */ /* 0x004fe40000410000 */
[C---:B----4-:R-:W-:Y:S01]  /*12b0*/  FADD.FTZ R184, -R193.reuse, R184 ;  /* 0x000000b8c1b87221 */ /* 0x050fe20000010100 */
[----:B------:R-:W-:-:S03]  /*12c0*/  FADD.FTZ R185, -R193, R185 ;  /* 0x000000b9c1b97221 */ /* 0x000fc60000010100 */
[C---:B------:R-:W-:Y:S01]  /*12d0*/  FMUL.FTZ R208, R5.reuse, R184 ;  /* 0x000000b805d07220 */ /* 0x040fe20000410000 */
[----:B------:R-:W-:Y:S01]  /*12e0*/  FMUL.FTZ R207, R5, R185 ;  /* 0x000000b905cf7220 */ /* 0x000fe20000410000 */
[----:B------:R-:W-:Y:S01]  /*12f0*/  FADD.FTZ R186, -R193, R186 ;  /* 0x000000bac1ba7221 */ /* 0x000fe20000010100 */
[----:B---3--:R-:W-:Y:S01]  /*1300*/  FMUL.FTZ R244, R244, R189 ;  /* 0x000000bdf4f47220 */ /* 0x008fe20000410000 */
[----:B------:R-:W-:Y:S01]  /*1310*/  FADD.FTZ R184, R203, R234 ;  /* 0x000000eacbb87221 */ /* 0x000fe20000010000 */
[----:B------:R-:W-:Y:S01]  /*1320*/  FFMA.FTZ R185, R208, R234, R202 ;  /* 0x000000ead0b97223 */ /* 0x000fe200000100ca */
[----:B------:R-:W-:Y:S01]  /*1330*/  FADD.FTZ R187, -R193, R187 ;  /* 0x000000bbc1bb7221 */ /* 0x000fe20000010100 */
[----:B------:R-:W-:Y:S01]  /*1340*/  FMUL.FTZ R193, R5, R186 ;  /* 0x000000ba05c17220 */ /* 0x000fe20000410000 */
[----:B------:R-:W-:Y:S01]  /*1350*/  FMUL.FTZ R235, R235, R190 ;  /* 0x000000beebeb7220 */ /* 0x000fe20000410000 */
[----:B------:R-:W-:Y:S01]  /*1360*/  FADD.FTZ R184, R184, R244 ;  /* 0x000000f4b8b87221 */ /* 0x000fe20000010000 */
[----:B------:R-:W-:Y:S01]  /*1370*/  FFMA.FTZ R185, R207, R244, R185 ;  /* 0x000000f4cfb97223 */ /* 0x000fe200000100b9 */
[----:B------:R0:W-:Y:S01]  /*1380*/  STL [R1], R234 ;  /* 0x000000ea01007387 */ /* 0x0001e20000100800 */
[----:B------:R-:W-:Y:S01]  /*1390*/  FMUL.FTZ R220, R220, R191 ;  /* 0x000000bfdcdc7220 */ /* 0x000fe20000410000 */
[----:B------:R-:W-:Y:S01]  /*13a0*/  FADD.FTZ R184, R184, R235 ;  /* 0x000000ebb8b87221 */ /* 0x000fe20000010000 */
[----:B------:R-:W-:Y:S01]  /*13b0*/  FFMA.FTZ R185, R193, R235, R185 ;  /* 0x000000ebc1b97223 */ /* 0x000fe200000100b9 */
[----:B------:R-:W-:Y:S01]  /*13c0*/  FADD.FTZ R84, R84, R188 ;  /* 0x000000bc54547221 */ /* 0x000fe20000010000 */
[----:B------:R-:W-:Y:S01]  /*13d0*/  FFMA.FTZ R56, R188, R208, R56 ;  /* 0x000000d0bc387223 */ /* 0x000fe20000010038 */
[----:B------:R-:W-:Y:S01]  /*13e0*/  FADD.FTZ R85, R85, R189 ;  /* 0x000000bd55557221 */ /* 0x000fe20000010000 */
[----:B0-----:R-:W-:Y:S01]  /*13f0*/  FMUL.FTZ R234, R5, R187 ;  /* 0x000000bb05ea7220 */ /* 0x001fe20000410000 */
[----:B------:R-:W-:Y:S01]  /*1400*/  FFMA.FTZ R57, R189, R207, R57 ;  /* 0x000000cfbd397223 */ /* 0x000fe20000010039 */
[----:B------:R-:W-:Y:S01]  /*1410*/  FADD.FTZ R86, R86, R190 ;  /* 0x000000be56567221 */ /* 0x000fe20000010000 */
[----:B------:R-:W-:Y:S01]  /*1420*/  FFMA.FTZ R58, R190, R193, R58 ;  /* 0x000000c1be3a7223 */ /* 0x000fe2000001003a */
[----:B------:R-:W-:Y:S01]  /*1430*/  FADD.FTZ R87, R87, R191 ;  /* 0x000000bf57577221 */ /* 0x000fe20000010000 */
[----:B------:R-:W-:Y:S01]  /*1440*/  FFMA.FTZ R59, R191, R234, R59 ;  /* 0x000000eabf3b7223 */ /* 0x000fe2000001003b */
[----:B------:R-:W-:Y:S01]  /*1450*/  FADD.FTZ R203, R184, R220 ;  /* 0x000000dcb8cb7221 */ /* 0x000fe20000010000 */
[----:B-1----:R-:W-:-:S07]  /*1460*/  FFMA.FTZ R202, R234, R220, R185 ;  /* 0x000000dceaca7223 */ /* 0x002fce00000100b9 */
.L_x_13361:
[----:B------:R-:W-:Y:S05]  /*1470*/  BSYNC B0 ;  /* 0x0000000000007941 */ /* 0x000fea0003800000 */
.L_x_13360:
[----:B------:R-:W-:Y:S01]  /*1480*/  LOP3.LUT P1, RZ, R3, 0x20, RZ, 0xc0, !PT ;  /* 0x0000002003ff7812 */ /* 0x000fe2000782c0ff */
[----:B------:R-:W-:-:S12]  /*1490*/  BSSY B0, `(.L_x_13362) ;  /* 0x0000034000007945 */ /* 0x000fd80003800000 */
[----:B------:R-:W-:Y:S05]  /*14a0*/  @!P1 BRA `(.L_x_13363) ;  /* 0x0000000000c89947 */ /* 0x000fea0003800000 */
        /* <DEDUP_REMOVED lines=50> */
.L_x_13363:
[----:B------:R-:W-:Y:S05]  /*17d0*/  BSYNC B0 ;  /* 0x0000000000007941 */ /* 0x000fea0003800000 */
.L_x_13362:
[----:B------:R-:W1:Y:S01]  /*17e0*/  LDC.U8 R214, c[0x0][0x2a0] ;  /* 0x0000a800ffd67b82 */ /* 0x000e620000000000 */
[----:B------:R-:W-:Y:S01]  /*17f0*/  LOP3.LUT P1, RZ, R3, 0x10, RZ, 0xc0, !PT ;  /* 0x0000001003ff7812 */ /* 0x000fe2000782c0ff */
[----:B------:R-:W-:-:S12]  /*1800*/  BSSY B0, `(.L_x_13364) ;  /* 0x0000033000007945 */ /* 0x000fd80003800000 */
[----:B------:R-:W-:Y:S05]  /*1810*/  @!P1 BRA `(.L_x_13365) ;  /* 0x0000000000c49947 */ /* 0x000fea0003800000 */
[----:B------:R-:W-:Y:S01]  /*1820*/  ISETP.NE.U32.AND P1, PT, RZ, UR8, PT ;  /* 0x00000008ff007c0c */ /* 0x000fe2000bf25070 */
[----:B------:R-:W2:Y:S03]  /*1830*/  LDL R231, [R1+0x10] ;  /* 0x0000100001e77983 */ /* 0x000ea60000100800 */
[----:B------:R-:W-:Y:S01]  /*1840*/  ISETP.NE.AND.EX P1, PT, RZ, UR9, PT, P1 ;  /* 0x00000009ff007c0c */ /* 0x000fe2000bf25310 */
[----:B------:R-:W3:Y:S04]  /*1850*/  LDL R230, [R1+0x14] ;  /* 0x0000140001e67983 */ /* 0x000ee80000100800 */
[----:B------:R-:W4:Y:S04]  /*1860*/  LDL R216, [R1+0x18] ;  /* 0x0000180001d87983 */ /* 0x000f280000100800 */
[----:B------:R-:W4:Y:S04]  /*1870*/  LDL R215, [R1+0x1c] ;  /* 0x00001c0001d77983 */ /* 0x000f280000100800 */
        /* <DEDUP_REMOVED lines=43> */
.L_x_13365:
[----:B------:R-:W-:Y:S05]  /*1b30*/  BSYNC B0 ;  /* 0x0000000000007941 */ /* 0x000fea0003800000 */
.L_x_13364:
[----:B------:R-:W-:Y:S01]  /*1b40*/  LOP3.LUT P1, RZ, R3, 0x8, RZ, 0xc0, !PT ;  /* 0x0000000803ff7812 */ /* 0x000fe2000782c0ff */
[----:B------:R-:W-:-:S12]  /*1b50*/  BSSY B0, `(.L_x_13366) ;  /* 0x000002f000007945 */ /* 0x000fd80003800000 */
[----:B------:R-:W-:Y:S05]  /*1b60*/  @!P1 BRA `(.L_x_13367) ;  /* 0x0000000000b49947 */ /* 0x000fea0003800000 */
[----:B------:R-:W-:-:S04]  /*1b70*/  ISETP.NE.U32.AND P1, PT, RZ, UR8, PT ;  /* 0x00000008ff007c0c */ /* 0x000fc8000bf25070 */
[----:B------:R-:W-:-:S13]  /*1b80*/  ISETP.NE.AND.EX P1, PT, RZ, UR9, PT, P1 ;  /* 0x00000009ff007c0c */ /* 0x000fda000bf25310 */
[----:B------:R-:W-:-:S04]  /*1b90*/  @P1 LEA R184, P2, R212, UR8, 0x4 ;  /* 0x00000008d4b81c11 */ /* 0x000fc8000f8420ff */
[----:B------:R-:W-:-:S05]  /*1ba0*/  @P1 LEA.HI.X R185, R212, UR9, RZ, 0x4, P2 ;  /* 0x00000009d4b91c11 */ /* 0x000fca00090f24ff */
[----:B------:R2:W5:Y:S01]  /*1bb0*/  @P1 LDG.E.128 R156, desc[UR4][R184.64] ;  /* 0x00000004b89c1981 */ /* 0x000562000c1e1d00 */
[----:B------:R-:W-:-:S04]  /*1bc0*/  LEA R198, P1, R212, UR12, 0x2 ;  /* 0x0000000cd4c67c11 */ /* 0x000fc8000f8210ff */
[C---:B------:R-:W-:Y:S02]  /*1bd0*/  LEA.HI.X R199, R212.reuse, UR13, RZ, 0x2, P1 ;  /* 0x0000000dd4c77c11 */ /* 0x040fe400088f14ff */
[C---:B------:R-:W-:Y:S01]  /*1be0*/  LEA R186, P1, R212.reuse, UR10, 0x4 ;  /* 0x0000000ad4ba7c11 */ /* 0x040fe2000f8220ff */
[----:B--2---:R-:W2:Y:S03]  /*1bf0*/  LDC.64 R184, c[0x0][0x2b8] ;  /* 0x0000ae00ffb87b82 */ /* 0x004ea60000000a00 */
[----:B------:R-:W-:Y:S01]  /*1c00*/  LEA.HI.X R187, R212, UR11, RZ, 0x4, P1 ;  /* 0x0000000bd4bb7c11 */ /* 0x000fe200088f24ff */
[----:B------:R3:W5:Y:S01]  /*1c10*/  LDG.E R11, desc[UR4][R198.64] ;  /* 0x00000004c60b7981 */ /* 0x000762000c1e1900 */
[----:B-1----:R-:W-:-:S03]  /*1c20*/  ISETP.NE.AND P1, PT, R214, RZ, PT ;  /* 0x000000ffd600720c */ /* 0x002fc60003f25270 */
[----:B------:R-:W4:Y:S01]  /*1c30*/  LDG.E.128 R188, desc[UR4][R186.64] ;  /* 0x00000004babc7981 */ /* 0x000f22000c1e1d00 */
[----:B-----5:R-:W-:Y:S01]  /*1c40*/  FSEL R18, R204, RZ, !P1 ;  /* 0x000000ffcc127208 */ /* 0x020fe20004800000 */
[----:B--2---:R-:W-:-:S06]  /*1c50*/  IMAD.WIDE.U32 R184, R212, 0x10, R184 ;  /* 0x00000010d4b87825 */ /* 0x004fcc00078e00b8 */
[----:B------:R-:W2:Y:S01]  /*1c60*/  LDG.E.128 R184, desc[UR4][R184.64] ;  /* 0x00000004b8b87981 */ /* 0x000ea2000c1e1d00 */
[----:B------:R-:W-:Y:S01]  /*1c70*/  IADD3 R212, R212, 0x100, RZ ;  /* 0x00000100d4d47810 */ /* 0x000fe20007ffe0ff */
[C---:B----4-:R-:W-:Y:S01]  /*1c80*/  FADD.FTZ R188, -R18.reuse, R188 ;  /* 0x000000bc12bc7221 */ /* 0x050fe20000010100 */
[----:B------:R-:W-:-:S03]  /*1c90*/  FADD.FTZ R189, -R18, R189 ;  /* 0x000000bd12bd7221 */ /* 0x000fc60000010100 */
[C---:B---3--:R-:W-:Y:S01]  /*1ca0*/  FMUL.FTZ R199, R5.reuse, R188 ;  /* 0x000000bc05c77220 */ /* 0x048fe20000410000 */
[----:B------:R-:W-:Y:S01]  /*1cb0*/  FMUL.FTZ R198, R5, R189 ;  /* 0x000000bd05c67220 */ /* 0x000fe20000410000 */
[C---:B------:R-:W-:Y:S01]  /*1cc0*/  FADD.FTZ R190, -R18.reuse, R190 ;  /* 0x000000be12be7221 */ /* 0x040fe20000010100 */
        /* <DEDUP_REMOVED lines=23> */
.L_x_13367:
[----:B------:R-:W-:Y:S05]  /*1e40*/  BSYNC B0 ;  /* 0x0000000000007941 */ /* 0x000fea0003800000 */
.L_x_13366:
        /* <DEDUP_REMOVED lines=48> */
.L_x_13369:
[----:B------:R-:W-:Y:S05]  /*2150*/  BSYNC B0 ;  /* 0x0000000000007941 */ /* 0x000fea0003800000 */
.L_x_13368:
        /* <DEDUP_REMOVED lines=48> */
.L_x_13371:
[----:B------:R-:W-:Y:S05]  /*2460*/  BSYNC B0 ;  /* 0x0000000000007941 */ /* 0x000fea0003800000 */
.L_x_13370:
[----:B------:R-:W-:Y:S01]  /*2470*/  LOP3.LUT P1, RZ, R3, 0x100, RZ, 0xc0, !PT ;  /* 0x0000010003ff7812 */ /* 0x000fe2000782c0ff */
[----:B------:R-:W-:-:S12]  /*2480*/  BSSY B0, `(.L_x_13372) ;  /* 0x0000030000007945 */ /* 0x000fd80003800000 */
[----:B------:R-:W-:Y:S05]  /*2490*/  @!P1 BRA `(.L_x_13373) ;  /* 0x0000000000b89947 */ /* 0x000fea0003800000 */
[----:B------:R-:W-:Y:S01]  /*24a0*/  ISETP.NE.U32.AND P1, PT, RZ, UR8, PT ;  /* 0x00000008ff007c0c */ /* 0x000fe2000bf25070 */
[----:B------:R-:W2:Y:S03]  /*24b0*/  LDC.64 R188, c[0x0][0x2b8] ;  /* 0x0000ae00ffbc7b82 */ /* 0x000ea60000000a00 */
[----:B------:R-:W-:-:S13]  /*24c0*/  ISETP.NE.AND.EX P1, PT, RZ, UR9, PT, P1 ;  /* 0x00000009ff007c0c */ /* 0x000fda000bf25310 */
[----:B------:R-:W-:-:S04]  /*24d0*/  @P1 LEA R184, P2, R212, UR8, 0x4 ;  /* 0x00000008d4b81c11 */ /* 0x000fc8000f8420ff */
[----:B------:R-:W-:-:S05]  /*24e0*/  @P1 LEA.HI.X R185, R212, UR9, RZ, 0x4, P2 ;  /* 0x00000009d4b91c11 */ /* 0x000fca00090f24ff */
[----:B------:R3:W5:Y:S01]  /*24f0*/  @P1 LDG.E.128 R168, desc[UR4][R184.64] ;  /* 0x00000004b8a81981 */ /* 0x000762000c1e1d00 */
[----:B-1----:R-:W-:Y:S01]  /*2500*/  ISETP.NE.AND P1, PT, R214, RZ, PT ;  /* 0x000000ffd600720c */ /* 0x002fe20003f25270 */
[----:B--2---:R-:W-:-:S03]  /*2510*/  IMAD.WIDE.U32 R188, R212, 0x10, R188 ;  /* 0x00000010d4bc7825 */ /* 0x004fc600078e00bc */
[----:B-----5:R-:W-:Y:S02]  /*2520*/  FSEL R204, R204, RZ, !P1 ;  /* 0x000000ffcccc7208 */ /* 0x020fe40004800000 */
[C---:B------:R-:W-:Y:S01]  /*2530*/  LEA R214, P1, R212.reuse, UR12, 0x2 ;  /* 0x0000000cd4d67c11 */ /* 0x040fe2000f8210ff */
[----:B------:R-:W2:Y:S03]  /*2540*/  LDG.E.128 R188, desc[UR4][R188.64] ;  /* 0x00000004bcbc7981 */ /* 0x000ea6000c1e1d00 */
[C---:B------:R-:W-:Y:S02]  /*2550*/  LEA.HI.X R215, R212.reuse, UR13, RZ, 0x2, P1 ;  /* 0x0000000dd4d77c11 */ /* 0x040fe400088f14ff */
[----:B---3--:R-:W-:-:S03]  /*2560*/  LEA R184, P1, R212, UR10, 0x4 ;  /* 0x0000000ad4b87c11 */ /* 0x008fc6000f8220ff */
[----:B------:R3:W5:Y:S01]  /*2570*/  LDG.E R14, desc[UR4][R214.64] ;  /* 0x00000004d60e7981 */ /* 0x000762000c1e1900 */
[----:B------:R-:W-:-:S06]  /*2580*/  LEA.HI.X R185, R212, UR11, RZ, 0x4, P1 ;  /* 0x0000000bd4b97c11 */ /* 0x000fcc00088f24ff */
[----:B------:R-:W4:Y:S01]  /*2590*/  LDG.E.128 R184, desc[UR4][R184.64] ;  /* 0x00000004b8b87981 */ /* 0x000f22000c1e1d00 */
[----:B--2---:R-:W-:Y:S01]  /*25a0*/  FMUL.FTZ R247, R44, R188 ;  /* 0x000000bc2cf77220 */ /* 0x004fe20000410000 */
[----:B------:R-:W-:Y:S01]  /*25b0*/  FMUL.FTZ R238, R45, R189 ;  /* 0x000000bd2dee7220 */ /* 0x000fe20000410000 */
[----:B------:R-:W-:Y:S01]  /*25c0*/  FMUL.FTZ R222, R46, R190 ;  /* 0x000000be2ede7220 */ /* 0x000fe20000410000 */
[C---:B----4-:R-:W-:Y:S01]  /*25d0*/  FADD.FTZ R184, -R204.reuse, R184 ;  /* 0x000000b8ccb87221 */ /* 0x050fe20000010100 */
[----:B------:R-:W-:-:S03]  /*25e0*/  FADD.FTZ R185, -R204, R185 ;  /* 0x000000b9ccb97221 */ /* 0x000fc60000010100 */
[C---:B------:R-:W-:Y:S01]  /*25f0*/  FMUL.FTZ R218, R5.reuse, R184 ;  /* 0x000000b805da7220 */ /* 0x040fe20000410000 */
[----:B------:R-:W-:Y:S01]  /*2600*/  FMUL.FTZ R209, R5, R185 ;  /* 0x000000b905d17220 */ /* 0x000fe20000410000 */
[----:B------:R-:W-:Y:S01]  /*2610*/  FADD.FTZ R186, -R204, R186 ;  /* 0x000000baccba7221 */ /* 0x000fe20000010100 */
[----:B------:R-:W-:Y:S01]  /*2620*/  FADD.FTZ R184, R203, R247 ;  /* 0x000000f7cbb87221 */ /* 0x000fe20000010000 */
[----:B------:R-:W-:Y:S01]  /*2630*/  FFMA.FTZ R185, R218, R247, R202 ;  /* 0x000000f7dab97223 */ /* 0x000fe200000100ca */
[----:B------:R-:W-:Y:S01]  /*2640*/  FADD.FTZ R187, -R204, R187 ;  /* 0x000000bbccbb7221 */ /* 0x000fe20000010100 */
[----:B------:R-:W-:Y:S01]  /*2650*/  FMUL.FTZ R246, R5, R186 ;  /* 0x000000ba05f67220 */ /* 0x000fe20000410000 */
[----:B------:R-:W-:Y:S01]  /*2660*/  FADD.FTZ R184, R184, R238 ;  /* 0x000000eeb8b87221 */ /* 0x000fe20000010000 */
[----:B------:R-:W-:Y:S01]  /*2670*/  FFMA.FTZ R185, R209, R238, R185 ;  /* 0x000000eed1b97223 */ /* 0x000fe200000100b9 */
[----:B------:R1:W-:Y:S01]  /*2680*/  STL [R1+0x8], R218 ;  /* 0x000008da01007387 */ /* 0x0003e20000100800 */
[----:B------:R-:W-:Y:S01]  /*2690*/  FFMA.FTZ R176, R188, R218, R176 ;  /* 0x000000dabcb07223 */ /* 0x000fe200000100b0 */
[----:B------:R-:W-:Y:S01]  /*26a0*/  FFMA.FTZ R177, R189, R209, R177 ;  /* 0x000000d1bdb17223 */ /* 0x000fe200000100b1 */
[----:B------:R-:W-:Y:S01]  /*26b0*/  FADD.FTZ R184, R184, R222 ;  /* 0x000000deb8b87221 */ /* 0x000fe20000010000 */
[----:B------:R2:W-:Y:S01]  /*26c0*/  STL [R1+0x4], R209 ;  /* 0x000004d101007387 */ /* 0x0005e20000100800 */
[----:B------:R-:W-:Y:S01]  /*26d0*/  FFMA.FTZ R185, R246, R222, R185 ;  /* 0x000000def6b97223 */ /* 0x000fe200000100b9 */
[----:B------:R-:W-:Y:S01]  /*26e0*/  FADD.FTZ R172, R172, R188 ;  /* 0x000000bcacac7221 */ /* 0x000fe20000010000 */
[----:B-1----:R-:W-:Y:S01]  /*26f0*/  FMUL.FTZ R218, R5, R187 ;  /* 0x000000bb05da7220 */ /* 0x002fe20000410000 */
[----:B--2---:R-:W-:Y:S01]  /*2700*/  FMUL.FTZ R209, R47, R191 ;  /* 0x000000bf2fd17220 */ /* 0x004fe20000410000 */
[----:B------:R-:W-:Y:S01]  /*2710*/  FADD.FTZ R173, R173, R189 ;  /* 0x000000bdadad7221 */ /* 0x000fe20000010000 */
[----:B------:R-:W-:Y:S01]  /*2720*/  FADD.FTZ R174, R174, R190 ;  /* 0x000000beaeae7221 */ /* 0x000fe20000010000 */
[----:B------:R-:W-:Y:S01]  /*2730*/  FFMA.FTZ R178, R190, R246, R178 ;  /* 0x000000f6beb27223 */ /* 0x000fe200000100b2 */
[----:B------:R-:W-:Y:S01]  /*2740*/  FADD.FTZ R175, R175, R191 ;  /* 0x000000bfafaf7221 */ /* 0x000fe20000010000 */
[----:B------:R-:W-:Y:S01]  /*2750*/  FFMA.FTZ R179, R191, R218, R179 ;  /* 0x000000dabfb37223 */ /* 0x000fe200000100b3 */
[----:B------:R-:W-:Y:S01]  /*2760*/  FADD.FTZ R203, R184, R209 ;  /* 0x000000d1b8cb7221 */ /* 0x000fe20000010000 */
[----:B---3--:R-:W-:-:S07]  /*2770*/  FFMA.FTZ R202, R218, R209, R185 ;  /* 0x000000d1daca7223 */ /* 0x008fce00000100b9 */
.L_x_13373:
[----:B------:R-:W-:Y:S05]  /*2780*/  BSYNC B0 ;  /* 0x0000000000007941 */ /* 0x000fea0003800000 */
.L_x_13372:
[----:B------:R-:W2:Y:S01]  /*2790*/  LDL.LU R185, [R1+0xc] ;  /* 0x00000c0001b97983 */ /* 0x000ea20000300800 */
[----:B------:R-:W-:Y:S01]  /*27a0*/  LOP3.LUT R3, R3, 0xfffffffe, RZ, 0xc0, !PT ;  /* 0xfffffffe03037812 */ /* 0x000fe200078ec0ff */
[----:B------:R-:W-:Y:S01]  /*27b0*/  UMOV UR6, 0xffffffff ;  /* 0xffffffff00067882 */ /* 0x000fe20000000000 */
[----:B------:R-:W3:Y:S02]  /*27c0*/  S2R R184, SR_TID.X ;  /* 0x0000000000b87919 */ /* 0x000ee40000002100 */
[----:B---3-5:R-:W-:-:S04]  /*27d0*/  SHF.R.U32.HI R204, RZ, 0x5, R184 ;  /* 0x00000005ffcc7819 */ /* 0x028fc800000116b8 */
[----:B------:R-:W-:Y:S02]  /*27e0*/  LOP3.LUT R186, R204, 0x7fffff8, RZ, 0xc0, !PT ;  /* 0x07fffff8ccba7812 */ /* 0x000fe400078ec0ff */
[----:B--2---:R-:W-:-:S13]  /*27f0*/  LOP3.LUT P1, RZ, R185, 0xff, RZ, 0xc0, !PT ;  /* 0x000000ffb9ff7812 */ /* 0x004fda000782c0ff */
[----:B------:R-:W-:Y:S02]  /*2800*/  @P1 LOP3.LUT R3, R3, 0x1, RZ, 0xfc, !PT ;  /* 0x0000000103031812 */ /* 0x000fe400078efcff */
[----:B------:R-:W-:Y:S02]  /*2810*/  @!P1 IADD3 R186, R186, 0x8, RZ ;  /* 0x00000008baba9810 */ /* 0x000fe40007ffe0ff */
[----:B------:R-:W-:Y:S01]  /*2820*/  LOP3.LUT P1, RZ, R184, 0x1f, RZ, 0xc0, !PT ;  /* 0x0000001fb8ff7812 */ /* 0x000fe2000782c0ff */
[----:B------:R-:W-:-:S12]  /*2830*/  BRA.DIV UR6, `(.L_x_13374) ;  /* 0x0000003206487947 */ /* 0x000fd8000b800000 */
[----:B------:R-:W2:Y:S02]  /*2840*/  SHFL.DOWN PT, R184, R203, 0x10, 0x1f ;  /* 0x0a001f00cbb87f89 */ /* 0x000ea400000e0000 */
[----:B--2---:R-:W-:Y:S02]  /*2850*/  FADD.FTZ R189, R184, R203 ;  /* 0x000000cbb8bd7221 */ /* 0x004fe40000010000 */
[----:B------:R-:W2:Y:S02]  /*2860*/  SHFL.DOWN PT, R184, R202, 0x10, 0x1f ;  /* 0x0a001f00cab87f89 */ /* 0x000ea400000e0000 */
[----:B--2---:R-:W-:Y:S02]  /*2870*/  FADD.FTZ R190, R184, R202 ;  /* 0x000000cab8be7221 */ /* 0x004fe40000010000 */
[----:B------:R-:W2:Y:S02]  /*2880*/  SHFL.DOWN PT, R184, R189, 0x8, 0x1f ;  /* 0x09001f00bdb87f89 */ /* 0x000ea400000e0000 */
[----:B--2---:R-:W-:-:S02]  /*2890*/  FADD.FTZ R189, R189, R184 ;  /* 0x000000b8bdbd7221 */ /* 0x004fc40000010000 */
        /* <DEDUP_REMOVED lines=10> */
[----:B------:R2:W3:Y:S04]  /*2940*/  SHFL.DOWN PT, R202, R190, 0x1, 0x1f ;  /* 0x08201f00beca7f89 */ /* 0x0004e800000e0000 */
[----:B------:R2:W4:Y:S02]  /*2950*/  SHFL.DOWN PT, R185, R189, 0x1, 0x1f ;  /* 0x08201f00bdb97f89 */ /* 0x00052400000e0000 */
.L_x_13416:
[----:B----4-:R-:W-:Y:S01]  /*2960*/  FADD.FTZ R185, R189, R185 ;  /* 0x000000b9bdb97221 */ /* 0x010fe20000010000 */
[----:B------:R-:W-:Y:S01]  /*2970*/  @!P1 LOP3.LUT R188, R204, 0x7, RZ, 0xc0, !PT ;  /* 0x00000007ccbc9812 */ /* 0x000fe200078ec0ff */
[----:B--2---:R-:W2:Y:S01]  /*2980*/  S2R R189, SR_CgaCtaId ;  /* 0x0000000000bd7919 */ /* 0x004ea20000008800 */
[----:B------:R-:W-:Y:S01]  /*2990*/  MOV R187, 0x400 ;  /* 0x0000040000bb7802 */ /* 0x000fe20000000f00 */
[----:B---3--:R-:W-:Y:S01]  /*29a0*/  FADD.FTZ R184, R190, R202 ;  /* 0x000000cabeb87221 */ /* 0x008fe20000010000 */
[----:B------:R-:W-:Y:S01]  /*29b0*/  @!P1 IADD3 R188, R186, R188, RZ ;  /* 0x000000bcbabc9210 */ /* 0x000fe20007ffe0ff */
[----:B------:R-:W-:Y:S05]  /*29c0*/  WARPSYNC.ALL ;  /* 0x0000000000007948 */ /* 0x000fea0003800000 */
[----:B------:R-:W3:Y:S01]  /*29d0*/  LDC.U8 R212, c[0x0][0x2a0] ;  /* 0x0000a800ffd47b82 */ /* 0x000ee20000000000 */
[----:B------:R-:W-:Y:S01]  /*29e0*/  LOP3.LUT P2, RZ, R3, 0x80, RZ, 0xc0, !PT ;  /* 0x0000008003ff7812 */ /* 0x000fe2000784c0ff */
[----:B------:R-:W-:Y:S01]  /*29f0*/  BSSY B0, `(.L_x_13375) ;  /* 0x0000067000007945 */ /* 0x000fe20003800000 */
[----:B--2---:R-:W-:-:S04]  /*2a00*/  LEA R187, R189, R187, 0x18 ;  /* 0x000000bbbdbb7211 */ /* 0x004fc800078ec0ff */
[----:B------:R-:W-:-:S05]  /*2a10*/  @!P1 LEA R188, R188, R187, 0x3 ;  /* 0x000000bbbcbc9211 */ /* 0x000fca00078e18ff */
[----:B------:R2:W-:Y:S02]  /*2a20*/  @!P1 STS.64 [R188+0x8000], R184 ;  /* 0x008000b8bc009388 */ /* 0x0005e40000000a00 */
[----:B--2---:R-:W-:Y:S01]  /*2a30*/  LEA R188, R186, R187, 0x3 ;  /* 0x000000bbbabc7211 */ /* 0x004fe200078e18ff */
[----:B------:R-:W-:Y:S06]  /*2a40*/  BAR.SYNC.DEFER_BLOCKING 0x0 ;  /* 0x0000000000007b1d */ /* 0x000fec0000010000 */
[----:B------:R-:W2:Y:S02]  /*2a50*/  LDS.128 R184, [R188+0x8000] ;  /* 0x00800000bcb87984 */ /* 0x000ea40000000c00 */
[----:B--2---:R-:W-:Y:S01]  /*2a60*/  FADD.FTZ R184, RZ, R184 ;  /* 0x000000b8ffb87221 */ /* 0x004fe20000010000 */
[----:B------:R-:W-:-:S03]  /*2a70*/  FADD.FTZ R185, RZ, R185 ;  /* 0x000000b9ffb97221 */ /* 0x000fc60000010000 */
[----:B------:R-:W-:Y:S01]  /*2a80*/  FADD.FTZ R189, R186, R184 ;  /* 0x000000b8babd7221 */ /* 0x000fe20000010000 */
[----:B------:R-:W-:Y:S02]  /*2a90*/  FADD.FTZ R190, R187, R185 ;  /* 0x000000b9bbbe7221 */ /* 0x000fe40000010000 */
[----:B------:R-:W2:Y:S02]  /*2aa0*/  LDS.128 R184, [R188+0x8010] ;  /* 0x00801000bcb87984 */ /* 0x000ea40000000c00 */
[----:B--2---:R-:W-:Y:S01]  /*2ab0*/  FADD.FTZ R184, R189, R184 ;  /* 0x000000b8bdb87221 */ /* 0x004fe20000010000 */
[----:B------:R-:W-:-:S03]  /*2ac0*/  FADD.FTZ R185, R190, R185 ;  /* 0x000000b9beb97221 */ /* 0x000fc60000010000 */
        /* <DEDUP_REMOVED lines=11> */
[----:B------:R-:W-:-:S03]  /*2b80*/  FADD.FTZ R185, R187, R185 ;  /* 0x000000b9bbb97221 */ /* 0x000fc60000010000 */
[----:B------:R-:W-:Y:S01]  /*2b90*/  FMUL.FTZ R188, R184, UR14 ;  /* 0x0000000eb8bc7c20 */ /* 0x000fe20008410000 */
[----:B------:R-:W-:Y:S01]  /*2ba0*/  FMUL.FTZ R189, R185, UR14 ;  /* 0x0000000eb9bd7c20 */ /* 0x000fe20008410000 */
[----:B---3--:R-:W-:Y:S06]  /*2bb0*/  @!P2 BRA `(.L_x_13376) ;  /* 0x000000040028a947 */ /* 0x008fec0003800000 */
[----:B------:R-:W2:Y:S01]  /*2bc0*/  LDC.64 R184, c[0x0][0x220] ;  /* 0x00008800ffb87b82 */ /* 0x000ea20000000a00 */
[----:B------:R-:W3:Y:S04]  /*2bd0*/  LDL R215, [R1+0x78] ;  /* 0x0000780001d77983 */ /* 0x000ee80000100800 */
[----:B-1----:R-:W4:Y:S04]  /*2be0*/  LDL R214, [R1+0x7c] ;  /* 0x00007c0001d67983 */ /* 0x002f280000100800 */
[----:B------:R-:W5:Y:S01]  /*2bf0*/  LDL R204, [R1+0x74] ;  /* 0x0000740001cc7983 */ /* 0x000f620000100800 */
[----:B--2---:R-:W-:-:S06]  /*2c00*/  IMAD.WIDE.U32 R184, R6, 0x10, R184 ;  /* 0x0000001006b87825 */ /* 0x004fcc00078e00b8 */
[----:B------:R-:W2:Y:S01]  /*2c10*/  LDG.E.128 R184, desc[UR4][R184.64] ;  /* 0x00000004b8b87981 */ /* 0x000ea2000c1e1d00 */
[----:B------:R-:W-:Y:S02]  /*2c20*/  ISETP.NE.AND P1, PT, R212, RZ, PT ;  /* 0x000000ffd400720c */ /* 0x000fe40003f25270 */
[----:B------:R-:W-:Y:S02]  /*2c30*/  ISETP.NE.U32.AND P4, PT, RZ, UR8, PT ;  /* 0x00000008ff007c0c */ /* 0x000fe4000bf85070 */
[----:B------:R-:W-:Y:S02]  /*2c40*/  FSEL R190, R188, RZ, !P1 ;  /* 0x000000ffbcbe7208 */ /* 0x000fe40004800000 */
[----:B------:R-:W-:-:S03]  /*2c50*/  ISETP.NE.AND.EX P4, PT, RZ, UR9, PT, P4 ;  /* 0x00000009ff007c0c */ /* 0x000fc6000bf85340 */
[----:B------:R-:W-:-:S04]  /*2c60*/  FFMA.FTZ R191, R0, R189, R190 ;  /* 0x000000bd00bf7223 */ /* 0x000fc800000100be */
[----:B------:R-:W-:Y:S01]  /*2c70*/  FADD.FTZ R191, R15, -R191 ;  /* 0x800000bf0fbf7221 */ /* 0x000fe20000010000 */
[----:B------:R-:W-:-:S03]  /*2c80*/  ISETP.NE.U32.AND P5, PT, RZ, UR16, PT ;  /* 0x00000010ff007c0c */ /* 0x000fc6000bfa5070 */
[----:B------:R-:W-:Y:S01]  /*2c90*/  FMUL.FTZ R191, R5, R191 ;  /* 0x000000bf05bf7220 */ /* 0x000fe20000410000 */
[----:B------:R-:W-:-:S03]  /*2ca0*/  ISETP.NE.AND.EX P5, PT, RZ, UR17, PT, P5 ;  /* 0x00000011ff007c0c */ /* 0x000fc6000bfa5350 */
[----:B------:R-:W-:-:S05]  /*2cb0*/  @P4 FADD.FTZ R191, R140, R191 ;  /* 0x000000bf8cbf4221 */ /* 0x000fca0000010000 */
[C---:B------:R-:W-:Y:S01]  /*2cc0*/  SEL R180, R191.reuse, R180, P5 ;  /* 0x000000b4bfb47207 */ /* 0x040fe20002800000 */
[----:B------:R-:W-:-:S04]  /*2cd0*/  FMUL.FTZ R191, R191, R4 ;  /* 0x00000004bfbf7220 */ /* 0x000fc80000410000 */
[----:B------:R-:W-:Y:S01]  /*2ce0*/  FMUL.FTZ R203, R191, UR15 ;  /* 0x0000000fbfcb7c20 */ /* 0x000fe20008410000 */
[----:B------:R-:W-:-:S03]  /*2cf0*/  LOP3.LUT P3, RZ, R7, 0xff, RZ, 0xc0, !PT ;  /* 0x000000ff07ff7812 */ /* 0x000fc6000786c0ff */
[----:B--2---:R-:W-:-:S05]  /*2d00*/  FMUL.FTZ R184, R203, R184 ;  /* 0x000000b8cbb87220 */ /* 0x004fca0000410000 */
[----:B------:R-:W-:-:S05]  /*2d10*/  FSEL R184, R184, RZ, P3 ;  /* 0x000000ffb8b87208 */ /* 0x000fca0001800000 */
[----:B------:R-:W-:Y:S01]  /*2d20*/  FADD.FTZ R108, R108, R184 ;  /* 0x000000b86c6c7221 */ /* 0x000fe20000010000 */
[----:B------:R-:W-:-:S04]  /*2d30*/  FFMA.FTZ R184, R221, R189, R190 ;  /* 0x000000bdddb87223 */ /* 0x000fc800000100be */
[----:B------:R-:W-:-:S04]  /*2d40*/  FADD.FTZ R184, R245, -R184 ;  /* 0x800000b8f5b87221 */ /* 0x000fc80000010000 */
[----:B------:R-:W-:-:S04]  /*2d50*/  FMUL.FTZ R184, R5, R184 ;  /* 0x000000b805b87220 */ /* 0x000fc80000410000 */
[----:B------:R-:W-:-:S05]  /*2d60*/  @P4 FADD.FTZ R184, R141, R184 ;  /* 0x000000b88db84221 */ /* 0x000fca0000010000 */
[C---:B------:R-:W-:Y:S01]  /*2d70*/  SEL R181, R184.reuse, R181, P5 ;  /* 0x000000b5b8b57207 */ /* 0x040fe20002800000 */
[----:B------:R-:W-:-:S04]  /*2d80*/  FMUL.FTZ R184, R184, R4 ;  /* 0x00000004b8b87220 */ /* 0x000fc80000410000 */
[----:B------:R-:W-:Y:S01]  /*2d90*/  FMUL.FTZ R202, R184, UR15 ;  /* 0x0000000fb8ca7c20 */ /* 0x000fe20008410000 */
[----:B------:R-:W-:-:S04]  /*2da0*/  FFMA.FTZ R184, R219, R189, R190 ;  /* 0x000000bddbb87223 */ /* 0x000fc800000100be */
[----:B------:R-:W-:-:S04]  /*2db0*/  FADD.FTZ R184, R237, -R184 ;  /* 0x800000b8edb87221 */ /* 0x000fc80000010000 */
[----:B------:R-:W-:-:S04]  /*2dc0*/  FMUL.FTZ R184, R5, R184 ;  /* 0x000000b805b87220 */ /* 0x000fc80000410000 */
[----:B------:R-:W-:-:S05]  /*2dd0*/  @P4 FADD.FTZ R184, R142, R184 ;  /* 0x000000b88eb84221 */ /* 0x000fca0000010000 */
[C---:B------:R-:W-:Y:S01]  /*2de0*/  SEL R182, R184.reuse, R182, P5 ;  /* 0x000000b6b8b67207 */ /* 0x040fe20002800000 */
[----:B------:R-:W-:-:S04]  /*2df0*/  FMUL.FTZ R184, R184, R4 ;  /* 0x00000004b8b87220 */ /* 0x000fc80000410000 */
[----:B------:R-:W-:-:S04]  /*2e00*/  FMUL.FTZ R191, R184, UR15 ;  /* 0x0000000fb8bf7c20 */ /* 0x000fc80008410000 */
[----:B------:R-:W-:Y:S02]  /*2e10*/  FMUL.FTZ R184, R186, R191 ;  /* 0x000000bfbab87220 */ /* 0x000fe40000410000 */
[----:B------:R-:W2:Y:S01]  /*2e20*/  LDL R186, [R1+0x70] ;  /* 0x0000700001ba7983 */ /* 0x000ea20000100800 */
[----:B------:R-:W-:Y:S01]  /*2e30*/  FMUL.FTZ R185, R185, R202 ;  /* 0x000000cab9b97220 */ /* 0x000fe20000410000 */
[----:B------:R-:W-:-:S04]  /*2e40*/  LOP3.LUT P2, RZ, R7, 0xff00, RZ, 0xc0, !PT ;  /* 0x0000ff0007ff7812 */ /* 0x000fc8000784c0ff */
[----:B------:R-:W-:-:S05]  /*2e50*/  FSEL R185, R185, RZ, P2 ;  /* 0x000000ffb9b97208 */ /* 0x000fca0001000000 */
[----:B------:R-:W-:Y:S01]  /*2e60*/  FADD.FTZ R109, R109, R185 ;  /* 0x000000b96d6d7221 */ /* 0x000fe20000010000 */
[----:B------:R-:W-:-:S04]  /*2e70*/  FFMA.FTZ R185, R236, R189, R190 ;  /* 0x000000bdecb97223 */ /* 0x000fc800000100be */
[----:B------:R-:W-:-:S04]  /*2e80*/  FADD.FTZ R185, R225, -R185 ;  /* 0x800000b9e1b97221 */ /* 0x000fc80000010000 */
[----:B------:R-:W-:-:S04]  /*2e90*/  FMUL.FTZ R185, R5, R185 ;  /* 0x000000b905b97220 */ /* 0x000fc80000410000 */
[----:B------:R-:W-:-:S05]  /*2ea0*/  @P4 FADD.FTZ R185, R143, R185 ;  /* 0x000000b98fb94221 */ /* 0x000fca0000010000 */
[----:B------:R-:W-:Y:S02]  /*2eb0*/  SEL R183, R185, R183, P5 ;  /* 0x000000b7b9b77207 */ /* 0x000fe40002800000 */
[----:B------:R-:W-:-:S04]  /*2ec0*/  ISETP.NE.U32.AND P5, PT, RZ, UR16, PT ;  /* 0x00000010ff007c0c */ /* 0x000fc8000bfa5070 */
[----:B------:R-:W-:Y:S02]  /*2ed0*/  ISETP.NE.AND.EX P5, PT, RZ, UR17, PT, P5 ;  /* 0x00000011ff007c0c */ /* 0x000fe4000bfa5350 */
[----:B------:R-:W-:Y:S01]  /*2ee0*/  LOP3.LUT P1, RZ, R7, 0xff0000, RZ, 0xc0, !PT ;  /* 0x00ff000007ff7812 */ /* 0x000fe2000782c0ff */
[----:B------:R-:W-:-:S03]  /*2ef0*/  FMUL.FTZ R185, R185, R4 ;  /* 0x00000004b9b97220 */ /* 0x000fc60000410000 */
[----:B------:R-:W-:Y:S01]  /*2f00*/  FSEL R184, R184, RZ, P1 ;  /* 0x000000ffb8b87208 */ /* 0x000fe20000800000 */
[----:B------:R-:W-:-:S04]  /*2f10*/  FMUL.FTZ R190, R185, UR15 ;  /* 0x0000000fb9be7c20 */ /* 0x000fc80008410000 */
[----:B------:R-:W-:Y:S02]  /*2f20*/  FADD.FTZ R110, R110, R184 ;  /* 0x000000b86e6e7221 */ /* 0x000fe40000010000 */
[----:B------:R-:W1:Y:S01]  /*2f30*/  @P5 LDC.64 R184, c[0x0][0x308] ;  /* 0x0000c200ffb85b82 */ /* 0x000e620000000a00 */
[----:B------:R-:W-:Y:S01]  /*2f40*/  FMUL.FTZ R187, R187, R190 ;  /* 0x000000bebbbb7220 */ /* 0x000fe20000410000 */
[----:B------:R-:W-:-:S04]  /*2f50*/  LOP3.LUT P4, RZ, R7, 0xff000000, RZ, 0xc0, !PT ;  /* 0xff00000007ff7812 */ /* 0x000fc8000788c0ff */
[----:B------:R-:W-:-:S05]  /*2f60*/  FSEL R187, R187, RZ, P4 ;  /* 0x000000ffbbbb7208 */ /* 0x000fca0002000000 */
[----:B------:R-:W-:Y:S01]  /*2f70*/  FADD.FTZ R111, R111, R187 ;  /* 0x000000bb6f6f7221 */ /* 0x000fe20000010000 */
[----:B----4-:R-:W-:Y:S01]  /*2f80*/  FMUL.FTZ R187, R214, R190 ;  /* 0x000000bed6bb7220 */ /* 0x010fe20000410000 */
[----:B-1----:R-:W-:-:S05]  /*2f90*/  @P5 IMAD.WIDE.U32 R184, R6, 0x10, R184 ;  /* 0x0000001006b85825 */ /* 0x002fca00078e00b8 */
[----:B------:R5:W-:Y:S01]  /*2fa0*/  @P5 STG.E.128 desc[UR4][R184.64], R180 ;  /* 0x000000b4b8005986 */ /* 0x000be2000c101d04 */
[----:B------:R-:W-:Y:S01]  /*2fb0*/  SEL R187, R187, RZ, P4 ;  /* 0x000000ffbbbb7207 */ /* 0x000fe20002000000 */
[----:B-----5:R-:W-:-:S05]  /*2fc0*/  FMUL.FTZ R185, R204, R202 ;  /* 0x000000caccb97220 */ /* 0x020fca0000410000 */
[----:B------:R-:W-:Y:S01]  /*2fd0*/  SEL R185, R185, RZ, P2 ;  /* 0x000000ffb9b97207 */ /* 0x000fe20001000000 */
[----:B--2---:R-:W-:Y:S01]  /*2fe0*/  FMUL.FTZ R184, R186, R203 ;  /* 0x000000cbbab87220 */ /* 0x004fe20000410000 */
[----:B---3--:R-:W-:Y:S02]  /*2ff0*/  FMUL.FTZ R186, R215, R191 ;  /* 0x000000bfd7ba7220 */ /* 0x008fe40000410000 */
[----:B------:R-:W1:Y:S02]  /*3000*/  LDC.64 R190, c[0x0][0x2f8] ;  /* 0x0000be00ffbe7b82 */ /* 0x000e640000000a00 */
[----:B------:R-:W-:Y:S02]  /*3010*/  SEL R184, R184, RZ, P3 ;  /* 0x000000ffb8b87207 */ /* 0x000fe40001800000 */
[----:B------:R-:W-:Y:S01]  /*3020*/  SEL R186, R186, RZ, P1 ;  /* 0x000000ffbaba7207 */ /* 0x000fe20000800000 */
[----:B-1----:R-:W-:-:S05]  /*3030*/  IMAD.WIDE.U32 R190, R6, 0x10, R190 ;  /* 0x0000001006be7825 */ /* 0x002fca00078e00be */
[----:B------:R2:W-:Y:S01]  /*3040*/  STG.E.128 desc[UR4][R190.64], R184 ;  /* 0x000000b8be007986 */ /* 0x0005e2000c101d04 */
[----:B------:R-:W-:-:S07]  /*3050*/  IADD3 R6, R6, 0x100, RZ ;  /* 0x0000010006067810 */ /* 0x000fce0007ffe0ff */
.L_x_13376:
[----:B------:R-:W-:Y:S05]  /*3060*/  BSYNC B0 ;  /* 0x0000000000007941 */ /* 0x000fea0003800000 */
.L_x_13375:
[----:B------:R-:W-:Y:S01]  /*3070*/  LOP3.LUT P1, RZ, R3, 0x40, RZ, 0xc0, !PT ;  /* 0x0000004003ff7812 */ /* 0x000fe2000782c0ff */
[----:B------:R-:W-:-:S12]  /*3080*/  BSSY B0, `(.L_x_13377) ;  /* 0x000004d000007945 */ /* 0x000fd80003800000 */
[----:B------:R-:W-:Y:S05]  /*3090*/  @!P1 BRA `(.L_x_13378) ;  /* 0x00000004002c9947 */ /* 0x000fea0003800000 */
[----:B--2---:R-:W2:Y:S01]  /*30a0*/  LDC.64 R184, c[0x0][0x220] ;  /* 0x00008800ffb87b82 */ /* 0x004ea20000000a00 */
[----:B------:R-:W3:Y:S01]  /*30b0*/  LDL R202, [R1] ;  /* 0x0000000001ca7983 */ /* 0x000ee20000100800 */
[----:B------:R-:W-:Y:S02]  /*30c0*/  ISETP.NE.AND P1, PT, R212, RZ, PT ;  /* 0x000000ffd400720c */ /* 0x000fe40003f25270 */
[----:B------:R-:W-:Y:S01]  /*30d0*/  ISETP.NE.U32.AND P4, PT, RZ, UR8, PT ;  /* 0x00000008ff007c0c */ /* 0x000fe2000bf85070 */
[----:B------:R-:W4:Y:S01]  /*30e0*/  LDL R215, [R1+0x64] ;  /* 0x0000640001d77983 */ /* 0x000f220000100800 */
[----:B------:R-:W-:-:S03]  /*30f0*/  FSEL R191, R188, RZ, !P1 ;  /* 0x000000ffbcbf7208 */ /* 0x000fc60004800000 */
[----:B-1----:R-:W5:Y:S04]  /*3100*/  LDL R214, [R1+0x68] ;  /* 0x0000680001d67983 */ /* 0x002f680000100800 */
[----:B------:R-:W4:Y:S01]  /*3110*/  LDL R204, [R1+0x6c] ;  /* 0x00006c0001cc7983 */ /* 0x000f220000100800 */
[----:B--2---:R-:W-:-:S06]  /*3120*/  IMAD.WIDE.U32 R184, R6, 0x10, R184 ;  /* 0x0000001006b87825 */ /* 0x004fcc00078e00b8 */
[----:B------:R-:W2:Y:S01]  /*3130*/  LDG.E.128 R184, desc[UR4][R184.64] ;  /* 0x00000004b8b87981 */ /* 0x000ea2000c1e1d00 */
[----:B------:R-:W-:Y:S01]  /*3140*/  ISETP.NE.AND.EX P4, PT, RZ, UR9, PT, P4 ;  /* 0x00000009ff007c0c */ /* 0x000fe2000bf85340 */
[----:B------:R-:W-:Y:S01]  /*3150*/  FFMA.FTZ R190, R208, R189, R191 ;  /* 0x000000bdd0be7223 */ /* 0x000fe200000100bf */
[----:B------:R-:W-:-:S04]  /*3160*/  ISETP.NE.U32.AND P5, PT, RZ, UR16, PT ;  /* 0x00000010ff007c0c */ /* 0x000fc8000bfa5070 */
[----:B------:R-:W-:Y:S02]  /*3170*/  ISETP.NE.AND.EX P5, PT, RZ, UR17, PT, P5 ;  /* 0x00000011ff007c0c */ /* 0x000fe4000bfa5350 */
[C---:B------:R-:W-:Y:S02]  /*3180*/  LOP3.LUT P1, RZ, R8.reuse, 0xff, RZ, 0xc0, !PT ;  /* 0x000000ff08ff7812 */ /* 0x040fe4000782c0ff */
[----:B------:R-:W-:Y:S01]  /*3190*/  LOP3.LUT P2, RZ, R8, 0xff00, RZ, 0xc0, !PT ;  /* 0x0000ff0008ff7812 */ /* 0x000fe2000784c0ff */
[----:B---3--:R-:W-:-:S04]  /*31a0*/  FADD.FTZ R190, R202, -R190 ;  /* 0x800000becabe7221 */ /* 0x008fc80000010000 */
        /* <DEDUP_REMOVED lines=16> */
[----:B------:R-:W-:Y:S01]  /*32b0*/  FADD.FTZ R184, R235, -R184 ;  /* 0x800000b8ebb87221 */ /* 0x000fe20000010000 */
[----:B------:R-:W-:-:S03]  /*32c0*/  FMUL.FTZ R185, R185, R190 ;  /* 0x000000beb9b97220 */ /* 0x000fc60000410000 */
[----:B------:R-:W-:-:S04]  /*32d0*/  FMUL.FTZ R184, R5, R184 ;  /* 0x000000b805b87220 */ /* 0x000fc80000410000 */
[----:B------:R-:W-:Y:S01]  /*32e0*/  @P4 FADD.FTZ R184, R146, R184 ;  /* 0x000000b892b84221 */ /* 0x000fe20000010000 */
[----:B------:R-:W-:-:S04]  /*32f0*/  FSEL R185, R185, RZ, P2 ;  /* 0x000000ffb9b97208 */ /* 0x000fc80001000000 */
[C---:B------:R-:W-:Y:S01]  /*3300*/  SEL R182, R184.reuse, R182, P5 ;  /* 0x000000b6b8b67207 */ /* 0x040fe20002800000 */
[----:B------:R-:W-:Y:S01]  /*3310*/  FMUL.FTZ R184, R184, R4 ;  /* 0x00000004b8b87220 */ /* 0x000fe20000410000 */
[----:B------:R-:W-:Y:S01]  /*3320*/  FADD.FTZ R113, R113, R185 ;  /* 0x000000b971717221 */ /* 0x000fe20000010000 */
[----:B------:R-:W-:Y:S02]  /*3330*/  FFMA.FTZ R185, R234, R189, R191 ;  /* 0x000000bdeab97223 */ /* 0x000fe400000100bf */
[----:B------:R-:W-:-:S04]  /*3340*/  FMUL.FTZ R191, R184, UR15 ;  /* 0x0000000fb8bf7c20 */ /* 0x000fc80008410000 */
[----:B------:R-:W-:Y:S02]  /*3350*/  FMUL.FTZ R184, R186, R191 ;  /* 0x000000bfbab87220 */ /* 0x000fe40000410000 */
[----:B------:R-:W2:Y:S01]  /*3360*/  LDL R186, [R1+0x60] ;  /* 0x0000600001ba7983 */ /* 0x000ea20000100800 */
        /* <DEDUP_REMOVED lines=11> */
[----:B------:R-:W-:Y:S01]  /*3420*/  @P5 LEA R184, P6, R6, UR16, 0x4 ;  /* 0x0000001006b85c11 */ /* 0x000fe2000f8c20ff */
[----:B------:R-:W-:Y:S01]  /*3430*/  FMUL.FTZ R187, R187, R202 ;  /* 0x000000cabbbb7220 */ /* 0x000fe20000410000 */
[----:B------:R-:W-:Y:S02]  /*3440*/  LOP3.LUT P4, RZ, R8, 0xff000000, RZ, 0xc0, !PT ;  /* 0xff00000008ff7812 */ /* 0x000fe4000788c0ff */
[----:B------:R-:W-:Y:S02]  /*3450*/  @P5 LEA.HI.X R185, R6, UR17, RZ, 0x4, P6 ;  /* 0x0000001106b95c11 */ /* 0x000fe4000b0f24ff */
[----:B------:R-:W-:-:S03]  /*3460*/  FSEL R187, R187, RZ, P4 ;  /* 0x000000ffbbbb7208 */ /* 0x000fc60002000000 */
[----:B------:R1:W-:Y:S02]  /*3470*/  @P5 STG.E.128 desc[UR4][R184.64], R180 ;  /* 0x000000b4b8005986 */ /* 0x0003e4000c101d04 */
[----:B------:R-:W-:Y:S01]  /*3480*/  FADD.FTZ R115, R115, R187 ;  /* 0x000000bb73737221 */ /* 0x000fe20000010000 */
[----:B----4-:R-:W-:-:S05]  /*3490*/  FMUL.FTZ R187, R204, R202 ;  /* 0x000000caccbb7220 */ /* 0x010fca0000410000 */
[----:B------:R-:W-:Y:S01]  /*34a0*/  SEL R187, R187, RZ, P4 ;  /* 0x000000ffbbbb7207 */ /* 0x000fe20002000000 */
[----:B-1----:R-:W-:-:S05]  /*34b0*/  FMUL.FTZ R185, R215, R190 ;  /* 0x000000bed7b97220 */ /* 0x002fca0000410000 */
[----:B------:R-:W-:Y:S01]  /*34c0*/  SEL R185, R185, RZ, P2 ;  /* 0x000000ffb9b97207 */ /* 0x000fe20001000000 */
[----:B--2---:R-:W-:Y:S01]  /*34d0*/  FMUL.FTZ R184, R186, R203 ;  /* 0x000000cbbab87220 */ /* 0x004fe20000410000 */
[----:B-----5:R-:W-:-:S04]  /*34e0*/  FMUL.FTZ R186, R214, R191 ;  /* 0x000000bfd6ba7220 */ /* 0x020fc80000410000 */
[----:B------:R-:W-:Y:S02]  /*34f0*/  SEL R184, R184, RZ, P1 ;  /* 0x000000ffb8b87207 */ /* 0x000fe40000800000 */
[----:B------:R-:W-:Y:S02]  /*3500*/  LEA R190, P1, R6, UR18, 0x4 ;  /* 0x0000001206be7c11 */ /* 0x000fe4000f8220ff */
[----:B------:R-:W-:Y:S02]  /*3510*/  SEL R186, R186, RZ, P3 ;  /* 0x000000ffbaba7207 */ /* 0x000fe40001800000 */
[----:B------:R-:W-:-:S05]  /*3520*/  LEA.HI.X R191, R6, UR19, RZ, 0x4, P1 ;  /* 0x0000001306bf7c11 */ /* 0x000fca00088f24ff */
[----:B------:R3:W-:Y:S01]  /*3530*/  STG.E.128 desc[UR4][R190.64], R184 ;  /* 0x000000b8be007986 */ /* 0x0007e2000c101d04 */
[----:B------:R-:W-:-:S07]  /*3540*/  IADD3 R6, R6, 0x100, RZ ;  /* 0x0000010006067810 */ /* 0x000fce0007ffe0ff */
.L_x_13378:
[----:B------:R-:W-:Y:S05]  /*3550*/  BSYNC B0 ;  /* 0x0000000000007941 */ /* 0x000fea0003800000 */
.L_x_13377:
[----:B------:R-:W-:Y:S01]  /*3560*/  LOP3.LUT P1, RZ, R3, 0x20, RZ, 0xc0, !PT ;  /* 0x0000002003ff7812 */ /* 0x000fe2000782c0ff */
[----:B------:R-:W-:-:S12]  /*3570*/  BSSY B0, `(.L_x_13379) ;  /* 0x000004c000007945 */ /* 0x000fd80003800000 */
[----:B------:R-:W-:Y:S05]  /*3580*/  @!P1 BRA `(.L_x_13380) ;  /* 0x0000000400289947 */ /* 0x000fea0003800000 */
[----:B--23--:R-:W2:Y:S01]  /*3590*/  LDC.64 R184, c[0x0][0x220] ;  /* 0x00008800ffb87b82 */ /* 0x00cea20000000a00 */
[----:B------:R-:W3:Y:S04]  /*35a0*/  LDL R215, [R1+0x44] ;  /* 0x0000440001d77983 */ /* 0x000ee80000100800 */
[----:B-1----:R-:W4:Y:S04]  /*35b0*/  LDL R214, [R1+0x48] ;  /* 0x0000480001d67983 */ /* 0x002f280000100800 */
[----:B------:R-:W5:Y:S01]  /*35c0*/  LDL R204, [R1+0x4c] ;  /* 0x00004c0001cc7983 */ /* 0x000f620000100800 */
[----:B------:R-:W-:-:S02]  /*35d0*/  ISETP.NE.AND P1, PT, R212, RZ, PT ;  /* 0x000000ffd400720c */ /* 0x000fc40003f25270 */
[----:B------:R-:W-:Y:S02]  /*35e0*/  ISETP.NE.U32.AND P4, PT, RZ, UR8, PT ;  /* 0x00000008ff007c0c */ /* 0x000fe4000bf85070 */
[----:B------:R-:W-:Y:S01]  /*35f0*/  FSEL R191, R188, RZ, !P1 ;  /* 0x000000ffbcbf7208 */ /* 0x000fe20004800000 */
[----:B--2---:R-:W-:-:S06]  /*3600*/  IMAD.WIDE.U32 R184, R6, 0x10, R184 ;  /* 0x0000001006b87825 */ /* 0x004fcc00078e00b8 */
[----:B------:R-:W2:Y:S01]  /*3610*/  LDG.E.128 R184, desc[UR4][R184.64] ;  /* 0x00000004b8b87981 */ /* 0x000ea2000c1e1d00 */
[----:B------:R-:W-:Y:S01]  /*3620*/  ISETP.NE.AND.EX P4, PT, RZ, UR9, PT, P4 ;  /* 0x00000009ff007c0c */ /* 0x000fe2000bf85340 */
[----:B------:R-:W-:Y:S01]  /*3630*/  FFMA.FTZ R190, R206, R189, R191 ;  /* 0x000000bdcebe7223 */ /* 0x000fe200000100bf */
[----:B------:R-:W-:Y:S02]  /*3640*/  ISETP.NE.U32.AND P5, PT, RZ, UR16, PT ;  /* 0x00000010ff007c0c */ /* 0x000fe4000bfa5070 */
[C---:B------:R-:W-:Y:S01]  /*3650*/  LOP3.LUT P1, RZ, R9.reuse, 0xff, RZ, 0xc0, !PT ;  /* 0x000000ff09ff7812 */ /* 0x040fe2000782c0ff */
[----:B------:R-:W-:Y:S01]  /*3660*/  FADD.FTZ R190, R252, -R190 ;  /* 0x800000befcbe7221 */ /* 0x000fe20000010000 */
[----:B------:R-:W-:Y:S02]  /*3670*/  ISETP.NE.AND.EX P5, PT, RZ, UR17, PT, P5 ;  /* 0x00000011ff007c0c */ /* 0x000fe4000bfa5350 */
[----:B------:R-:W-:Y:S01]  /*3680*/  LOP3.LUT P2, RZ, R9, 0xff00, RZ, 0xc0, !PT ;  /* 0x0000ff0009ff7812 */ /* 0x000fe2000784c0ff */
        /* <DEDUP_REMOVED lines=15> */
[----:B------:R-:W-:-:S03]  /*3780*/  FFMA.FTZ R184, R16, R189, R191 ;  /* 0x000000bd10b87223 */ /* 0x000fc600000100bf */
[----:B------:R-:W-:Y:S01]  /*3790*/  FMUL.FTZ R185, R185, R190 ;  /* 0x000000beb9b97220 */ /* 0x000fe20000410000 */
[----:B------:R-:W-:-:S04]  /*37a0*/  FADD.FTZ R184, R233, -R184 ;  /* 0x800000b8e9b87221 */ /* 0x000fc80000010000 */
[----:B------:R-:W-:Y:S01]  /*37b0*/  FMUL.FTZ R184, R5, R184 ;  /* 0x000000b805b87220 */ /* 0x000fe20000410000 */
[----:B------:R-:W-:-:S03]  /*37c0*/  FSEL R185, R185, RZ, P2 ;  /* 0x000000ffb9b97208 */ /* 0x000fc60001000000 */
[----:B------:R-:W-:Y:S02]  /*37d0*/  @P4 FADD.FTZ R184, R150, R184 ;  /* 0x000000b896b84221 */ /* 0x000fe40000010000 */
[----:B------:R-:W-:Y:S01]  /*37e0*/  FADD.FTZ R117, R117, R185 ;  /* 0x000000b975757221 */ /* 0x000fe20000010000 */
[----:B------:R-:W-:Y:S02]  /*37f0*/  FFMA.FTZ R185, R232, R189, R191 ;  /* 0x000000bde8b97223 */ /* 0x000fe400000100bf */
[C---:B------:R-:W-:Y:S01]  /*3800*/  SEL R182, R184.reuse, R182, P5 ;  /* 0x000000b6b8b67207 */ /* 0x040fe20002800000 */
[----:B------:R-:W-:Y:S01]  /*3810*/  FMUL.FTZ R184, R184, R4 ;  /* 0x00000004b8b87220 */ /* 0x000fe20000410000 */
[----:B------:R-:W-:-:S03]  /*3820*/  FADD.FTZ R185, R217, -R185 ;  /* 0x800000b9d9b97221 */ /* 0x000fc60000010000 */
[----:B------:R-:W-:-:S04]  /*3830*/  FMUL.FTZ R191, R184, UR15 ;  /* 0x0000000fb8bf7c20 */ /* 0x000fc80008410000 */
[----:B------:R-:W-:Y:S02]  /*3840*/  FMUL.FTZ R184, R186, R191 ;  /* 0x000000bfbab87220 */ /* 0x000fe40000410000 */
[----:B------:R-:W2:Y:S01]  /*3850*/  LDL R186, [R1+0x40] ;  /* 0x0000400001ba7983 */ /* 0x000ea20000100800 */
[----:B------:R-:W-:Y:S01]  /*3860*/  FMUL.FTZ R185, R5, R185 ;  /* 0x000000b905b97220 */ /* 0x000fe20000410000 */
[----:B------:R-:W-:-:S03]  /*3870*/  LOP3.LUT P3, RZ, R9, 0xff0000, RZ, 0xc0, !PT ;  /* 0x00ff000009ff7812 */ /* 0x000fc6000786c0ff */
[----:B------:R-:W-:Y:S01]  /*3880*/  @P4 FADD.FTZ R185, R151, R185 ;  /* 0x000000b997b94221 */ /* 0x000fe20000010000 */
[----:B------:R-:W-:Y:S02]  /*3890*/  FSEL R184, R184, RZ, P3 ;  /* 0x000000ffb8b87208 */ /* 0x000fe40001800000 */
[----:B------:R-:W-:Y:S02]  /*38a0*/  LOP3.LUT P4, RZ, R9, 0xff000000, RZ, 0xc0, !PT ;  /* 0xff00000009ff7812 */ /* 0x000fe4000788c0ff */
[C---:B------:R-:W-:Y:S01]  /*38b0*/  SEL R183, R185.reuse, R183, P5 ;  /* 0x000000b7b9b77207 */ /* 0x040fe20002800000 */
[----:B------:R-:W-:Y:S01]  /*38c0*/  FMUL.FTZ R185, R185, R4 ;  /* 0x00000004b9b97220 */ /* 0x000fe20000410000 */
[----:B------:R-:W-:Y:S01]  /*38d0*/  ISETP.NE.U32.AND P5, PT, RZ, UR16, PT ;  /* 0x00000010ff007c0c */ /* 0x000fe2000bfa5070 */
[----:B------:R-:W-:Y:S02]  /*38e0*/  FADD.FTZ R118, R118, R184 ;  /* 0x000000b876767221 */ /* 0x000fe40000010000 */
[----:B------:R-:W-:Y:S01]  /*38f0*/  FMUL.FTZ R202, R185, UR15 ;  /* 0x0000000fb9ca7c20 */ /* 0x000fe20008410000 */
[----:B------:R-:W-:-:S03]  /*3900*/  ISETP.NE.AND.EX P5, PT, RZ, UR17, PT, P5 ;  /* 0x00000011ff007c0c */ /* 0x000fc6000bfa5350 */
[----:B------:R-:W-:-:S05]  /*3910*/  FMUL.FTZ R187, R187, R202 ;  /* 0x000000cabbbb7220 */ /* 0x000fca0000410000 */
[----:B------:R-:W-:-:S05]  /*3920*/  FSEL R187, R187, RZ, P4 ;  /* 0x000000ffbbbb7208 */ /* 0x000fca0002000000 */
[----:B------:R-:W-:Y:S01]  /*3930*/  @P5 LEA R184, P6, R6, UR16, 0x4 ;  /* 0x0000001006b85c11 */ /* 0x000fe2000f8c20ff */
[----:B------:R-:W-:Y:S01]  /*3940*/  FADD.FTZ R119, R119, R187 ;  /* 0x000000bb77777221 */ /* 0x000fe20000010000 */
[----:B-----5:R-:W-:Y:S02]  /*3950*/  FMUL.FTZ R187, R204, R202 ;  /* 0x000000caccbb7220 */ /* 0x020fe40000410000 */
[----:B------:R-:W-:-:S03]  /*3960*/  @P5 LEA.HI.X R185, R6, UR17, RZ, 0x4, P6 ;  /* 0x0000001106b95c11 */ /* 0x000fc6000b0f24ff */
[----:B------:R-:W-:Y:S02]  /*3970*/  SEL R187, R187, RZ, P4 ;  /* 0x000000ffbbbb7207 */ /* 0x000fe40002000000 */
[----:B------:R3:W-:Y:S02]  /*3980*/  @P5 STG.E.128 desc[UR4][R184.64], R180 ;  /* 0x000000b4b8005986 */ /* 0x0007e4000c101d04 */
[----:B---3--:R-:W-:-:S05]  /*3990*/  FMUL.FTZ R185, R215, R190 ;  /* 0x000000bed7b97220 */ /* 0x008fca0000410000 */
[----:B------:R-:W-:Y:S01]  /*39a0*/  SEL R185, R185, RZ, P2 ;  /* 0x000000ffb9b97207 */ /* 0x000fe20001000000 */
[----:B--2---:R-:W-:Y:S01]  /*39b0*/  FMUL.FTZ R184, R186, R203 ;  /* 0x000000cbbab87220 */ /* 0x004fe20000410000 */
[----:B----4-:R-:W-:-:S04]  /*39c0*/  FMUL.FTZ R186, R214, R191 ;  /* 0x000000bfd6ba7220 */ /* 0x010fc80000410000 */
[----:B------:R-:W-:Y:S02]  /*39d0*/  SEL R184, R184, RZ, P1 ;  /* 0x000000ffb8b87207 */ /* 0x000fe40000800000 */
[----:B------:R-:W-:Y:S02]  /*39e0*/  LEA R190, P1, R6, UR18, 0x4 ;  /* 0x0000001206be7c11 */ /* 0x000fe4000f8220ff */
[----:B------:R-:W-:Y:S02]  /*39f0*/  SEL R186, R186, RZ, P3 ;  /* 0x000000ffbaba7207 */ /* 0x000fe40001800000 */
[C---:B------:R-:W-:Y:S02]  /*3a00*/  LEA.HI.X R191, R6.reuse, UR19, RZ, 0x4, P1 ;  /* 0x0000001306bf7c11 */ /* 0x040fe400088f24ff */
[----:B------:R-:W-:-:S03]  /*3a10*/  IADD3 R6, R6, 0x100, RZ ;  /* 0x0000010006067810 */ /* 0x000fc60007ffe0ff */
[----:B------:R4:W-:Y:S04]  /*3a20*/  STG.E.128 desc[UR4][R190.64], R184 ;  /* 0x000000b8be007986 */ /* 0x0009e8000c101d04 */
.L_x_13380:
[----:B------:R-:W-:Y:S05]  /*3a30*/  BSYNC B0 ;  /* 0x0000000000007941 */ /* 0x000fea0003800000 */
.L_x_13379:
[----:B------:R-:W-:Y:S01]  /*3a40*/  LOP3.LUT P1, RZ, R3, 0x10, RZ, 0xc0, !PT ;  /* 0x0000001003ff7812 */ /* 0x000fe2000782c0ff */
[----:B------:R-:W-:-:S12]  /*3a50*/  BSSY B0, `(.L_x_13381) ;  /* 0x000004c000007945 */ /* 0x000fd80003800000 */
[----:B------:R-:W-:Y:S05]  /*3a60*/  @!P1 BRA `(.L_x_13382) ;  /* 0x0000000400289947 */ /* 0x000fea0003800000 */
[----:B--234-:R-:W2:Y:S01]  /*3a70*/  LDC.64 R184, c[0x0][0x220] ;  /* 0x00008800ffb87b82 */ /* 0x01cea20000000a00 */
        /* <DEDUP_REMOVED lines=73> */
.L_x_13382:
[----:B------:R-:W-:Y:S05]  /*3f10*/  BSYNC B0 ;  /* 0x0000000000007941 */ /* 0x000fea0003800000 */
.L_x_13381:
[----:B------:R-:W-:Y:S01]  /*3f20*/  LOP3.LUT P1, RZ, R3, 0x8, RZ, 0xc0, !PT ;  /* 0x0000000803ff7812 */ /* 0x000fe2000782c0ff */
[----:B------:R-:W-:-:S12]  /*3f30*/  BSSY B0, `(.L_x_13383) ;  /* 0x0000048000007945 */ /* 0x000fd80003800000 */
[----:B------:R-:W-:Y:S05]  /*3f40*/  @!P1 BRA `(.L_x_13384) ;  /* 0x0000000400189947 */ /* 0x000fea0003800000 */
[----:B-1234-:R-:W1:Y:S01]  /*3f50*/  LDC.64 R184, c[0x0][0x220] ;  /* 0x00008800ffb87b82 */ /* 0x01ee620000000a00 */
[----:B------:R-:W-:Y:S02]  /*3f60*/  ISETP.NE.AND P1, PT, R212, RZ, PT ;  /* 0x000000ffd400720c */ /* 0x000fe40003f25270 */
[----:B------:R-:W-:Y:S02]  /*3f70*/  ISETP.NE.U32.AND P4, PT, RZ, UR8, PT ;  /* 0x00000008ff007c0c */ /* 0x000fe4000bf85070 */
[----:B------:R-:W-:Y:S01]  /*3f80*/  FSEL R191, R188, RZ, !P1 ;  /* 0x000000ffbcbf7208 */ /* 0x000fe20004800000 */
[----:B-1----:R-:W-:-:S06]  /*3f90*/  IMAD.WIDE.U32 R184, R6, 0x10, R184 ;  /* 0x0000001006b87825 */ /* 0x002fcc00078e00b8 */
        /* <DEDUP_REMOVED lines=8> */
[----:B------:R-:W-:Y:S01]  /*4020*/  FMUL.FTZ R190, R5, R190 ;  /* 0x000000be05be7220 */ /* 0x000fe20000410000 */
[----:B------:R-:W-:-:S03]  /*4030*/  LOP3.LUT P3, RZ, R11, 0xff0000, RZ, 0xc0, !PT ;  /* 0x00ff00000bff7812 */ /* 0x000fc6000786c0ff */
        /* <DEDUP_REMOVED lines=17> */
[----:B------:R-:W-:Y:S01]  /*4150*/  FSEL R185, R185, RZ, P2 ;  /* 0x000000ffb9b97208 */ /* 0x000fe20001000000 */
[----:B------:R-:W-:-:S04]  /*4160*/  FMUL.FTZ R184, R5, R184 ;  /* 0x000000b805b87220 */ /* 0x000fc80000410000 */
[----:B------:R-:W-:Y:S01]  /*4170*/  FADD.FTZ R125, R125, R185 ;  /* 0x000000b97d7d7221 */ /* 0x000fe20000010000 */
[----:B------:R-:W-:Y:S01]  /*4180*/  FFMA.FTZ R185, R228, R189, R191 ;  /* 0x000000bde4b97223 */ /* 0x000fe200000100bf */
[----:B------:R-:W-:-:S03]  /*4190*/  @P4 FADD.FTZ R184, R158, R184 ;  /* 0x000000b89eb84221 */ /* 0x000fc60000010000 */
[----:B------:R-:W-:Y:S02]  /*41a0*/  FADD.FTZ R185, R213, -R185 ;  /* 0x800000b9d5b97221 */ /* 0x000fe40000010000 */
[C---:B------:R-:W-:Y:S01]  /*41b0*/  SEL R182, R184.reuse, R182, P5 ;  /* 0x000000b6b8b67207 */ /* 0x040fe20002800000 */
[----:B------:R-:W-:Y:S01]  /*41c0*/  FMUL.FTZ R184, R184, R4 ;  /* 0x00000004b8b87220 */ /* 0x000fe20000410000 */
[----:B------:R-:W-:-:S03]  /*41d0*/  FMUL.FTZ R185, R5, R185 ;  /* 0x000000b905b97220 */ /* 0x000fc60000410000 */
[----:B------:R-:W-:Y:S01]  /*41e0*/  FMUL.FTZ R191, R184, UR15 ;  /* 0x0000000fb8bf7c20 */ /* 0x000fe20008410000 */
[----:B------:R-:W-:Y:S01]  /*41f0*/  @P4 FADD.FTZ R185, R159, R185 ;  /* 0x000000b99fb94221 */ /* 0x000fe20000010000 */
[----:B------:R-:W-:Y:S02]  /*4200*/  LOP3.LUT P4, RZ, R11, 0xff000000, RZ, 0xc0, !PT ;  /* 0xff0000000bff7812 */ /* 0x000fe4000788c0ff */
[-C--:B------:R-:W-:Y:S01]  /*4210*/  FMUL.FTZ R184, R186, R191.reuse ;  /* 0x000000bfbab87220 */ /* 0x080fe20000410000 */
[----:B------:R-:W-:Y:S01]  /*4220*/  FMUL.FTZ R186, R26, R191 ;  /* 0x000000bf1aba7220 */ /* 0x000fe20000410000 */
[C---:B------:R-:W-:Y:S01]  /*4230*/  SEL R183, R185.reuse, R183, P5 ;  /* 0x000000b7b9b77207 */ /* 0x040fe20002800000 */
[----:B------:R-:W-:Y:S01]  /*4240*/  FMUL.FTZ R185, R185, R4 ;  /* 0x00000004b9b97220 */ /* 0x000fe20000410000 */
[----:B------:R-:W-:Y:S02]  /*4250*/  ISETP.NE.U32.AND P5, PT, RZ, UR16, PT ;  /* 0x00000010ff007c0c */ /* 0x000fe4000bfa5070 */
[----:B------:R-:W-:Y:S01]  /*4260*/  FSEL R184, R184, RZ, P3 ;  /* 0x000000ffb8b87208 */ /* 0x000fe20001800000 */
[----:B------:R-:W-:Y:S01]  /*4270*/  FMUL.FTZ R202, R185, UR15 ;  /* 0x0000000fb9ca7c20 */ /* 0x000fe20008410000 */
[----:B------:R-:W-:-:S02]  /*4280*/  ISETP.NE.AND.EX P5, PT, RZ, UR17, PT, P5 ;  /* 0x00000011ff007c0c */ /* 0x000fc4000bfa5350 */
[----:B------:R-:W-:Y:S01]  /*4290*/  SEL R186, R186, RZ, P3 ;  /* 0x000000ffbaba7207 */ /* 0x000fe20001800000 */
[----:B------:R-:W-:Y:S01]  /*42a0*/  FADD.FTZ R126, R126, R184 ;  /* 0x000000b87e7e7221 */ /* 0x000fe20000010000 */
[----:B------:R-:W-:-:S05]  /*42b0*/  FMUL.FTZ R187, R187, R202 ;  /* 0x000000cabbbb7220 */ /* 0x000fca0000410000 */
[----:B------:R-:W-:-:S04]  /*42c0*/  FSEL R187, R187, RZ, P4 ;  /* 0x000000ffbbbb7208 */ /* 0x000fc80002000000 */
[C---:B------:R-:W-:Y:S01]  /*42d0*/  @P5 LEA R184, P6, R6.reuse, UR16, 0x4 ;  /* 0x0000001006b85c11 */ /* 0x040fe2000f8c20ff */
[----:B------:R-:W-:Y:S01]  /*42e0*/  FADD.FTZ R127, R127, R187 ;  /* 0x000000bb7f7f7221 */ /* 0x000fe20000010000 */
[----:B------:R-:W-:Y:S02]  /*42f0*/  FMUL.FTZ R187, R27, R202 ;  /* 0x000000ca1bbb7220 */ /* 0x000fe40000410000 */
[----:B------:R-:W-:-:S03]  /*4300*/  @P5 LEA.HI.X R185, R6, UR17, RZ, 0x4, P6 ;  /* 0x0000001106b95c11 */ /* 0x000fc6000b0f24ff */
[----:B------:R-:W-:Y:S02]  /*4310*/  SEL R187, R187, RZ, P4 ;  /* 0x000000ffbbbb7207 */ /* 0x000fe40002000000 */
[----:B------:R1:W-:Y:S02]  /*4320*/  @P5 STG.E.128 desc[UR4][R184.64], R180 ;  /* 0x000000b4b8005986 */ /* 0x0003e4000c101d04 */
[----:B-1----:R-:W-:Y:S01]  /*4330*/  FMUL.FTZ R184, R24, R203 ;  /* 0x000000cb18b87220 */ /* 0x002fe20000410000 */
[----:B------:R-:W-:-:S04]  /*4340*/  FMUL.FTZ R185, R25, R190 ;  /* 0x000000be19b97220 */ /* 0x000fc80000410000 */
[----:B------:R-:W-:Y:S02]  /*4350*/  SEL R184, R184, RZ, P1 ;  /* 0x000000ffb8b87207 */ /* 0x000fe40000800000 */
[C---:B------:R-:W-:Y:S02]  /*4360*/  LEA R190, P1, R6.reuse, UR18, 0x4 ;  /* 0x0000001206be7c11 */ /* 0x040fe4000f8220ff */
[----:B------:R-:W-:Y:S02]  /*4370*/  SEL R185, R185, RZ, P2 ;  /* 0x000000ffb9b97207 */ /* 0x000fe40001000000 */
[C---:B------:R-:W-:Y:S02]  /*4380*/  LEA.HI.X R191, R6.reuse, UR19, RZ, 0x4, P1 ;  /* 0x0000001306bf7c11 */ /* 0x040fe400088f24ff */
[----:B------:R-:W-:-:S03]  /*4390*/  IADD3 R6, R6, 0x100, RZ ;  /* 0x0000010006067810 */ /* 0x000fc60007ffe0ff */
[----:B------:R1:W-:Y:S04]  /*43a0*/  STG.E.128 desc[UR4][R190.64], R184 ;  /* 0x000000b8be007986 */ /* 0x0003e8000c101d04 */
.L_x_13384:
[----:B------:R-:W-:Y:S05]  /*43b0*/  BSYNC B0 ;  /* 0x0000000000007941 */ /* 0x000fea0003800000 */
.L_x_13383:
        /* <DEDUP_REMOVED lines=15> */
[C---:B------:R-:W-:Y:S01]  /*44b0*/  LOP3.LUT P2, RZ, R12.reuse, 0xff00, RZ, 0xc0, !PT ;  /* 0x0000ff000cff7812 */ /* 0x040fe2000784c0ff */
        /* <DEDUP_REMOVED lines=57> */
.L_x_13386:
[----:B------:R-:W-:Y:S05]  /*4850*/  BSYNC B0 ;  /* 0x0000000000007941 */ /* 0x000fea0003800000 */
.L_x_13385:
        /* <DEDUP_REMOVED lines=73> */
.L_x_13388:
[----:B------:R-:W-:Y:S05]  /*4cf0*/  BSYNC B0 ;  /* 0x0000000000007941 */ /* 0x000fea0003800000 */
.L_x_13387:
[----:B------:R-:W-:Y:S01]  /*4d00*/  LOP3.LUT P1, RZ, R3, 0x100, RZ, 0xc0, !PT ;  /* 0x0000010003ff7812 */ /* 0x000fe2000782c0ff */
[----:B------:R-:W-:-:S12]  /*4d10*/  BSSY B0, `(.L_x_13389) ;  /* 0x0000049000007945 */ /* 0x000fd80003800000 */
[----:B------:R-:W-:Y:S05]  /*4d20*/  @!P1 BRA `(.L_x_13390) ;  /* 0x00000004001c9947 */ /* 0x000fea0003800000 */
[----:B-1234-:R-:W2:Y:S04]  /*4d30*/  LDL R186, [R1+0x8] ;  /* 0x0000080001ba7983 */ /* 0x01eea80000100800 */
[----:B------:R-:W3:Y:S01]  /*4d40*/  LDL R185, [R1+0x4] ;  /* 0x0000040001b97983 */ /* 0x000ee20000100800 */
[----:B------:R-:W-:-:S04]  /*4d50*/  ISETP.NE.AND P1, PT, R212, RZ, PT ;  /* 0x000000ffd400720c */ /* 0x000fc80003f25270 */
[----:B------:R-:W-:-:S05]  /*4d60*/  FSEL R184, R188, RZ, !P1 ;  /* 0x000000ffbcb87208 */ /* 0x000fca0004800000 */
        /* <DEDUP_REMOVED lines=12> */
[----:B------:R-:W1:Y:S02]  /*4e30*/  LDC.64 R184, c[0x0][0x220] ;  /* 0x00008800ffb87b82 */ /* 0x000e640000000a00 */
[----:B-1----:R-:W-:-:S06]  /*4e40*/  IMAD.WIDE.U32 R184, R6, 0x10, R184 ;  /* 0x0000001006b87825 */ /* 0x002fcc00078e00b8 */
[----:B------:R-:W2:Y:S01]  /*4e50*/  LDG.E.128 R184, desc[UR4][R184.64] ;  /* 0x00000004b8b87981 */ /* 0x000ea2000c1e1d00 */
[----:B------:R-:W-:Y:S02]  /*4e60*/  ISETP.NE.U32.AND P3, PT, RZ, UR8, PT ;  /* 0x00000008ff007c0c */ /* 0x000fe4000bf65070 */
[----:B------:R-:W-:Y:S02]  /*4e70*/  ISETP.NE.U32.AND P4, PT, RZ, UR16, PT ;  /* 0x00000010ff007c0c */ /* 0x000fe4000bf85070 */
[----:B------:R-:W-:Y:S02]  /*4e80*/  ISETP.NE.AND.EX P3, PT, RZ, UR9, PT, P3 ;  /* 0x00000009ff007c0c */ /* 0x000fe4000bf65330 */
[----:B------:R-:W-:Y:S02]  /*4e90*/  ISETP.NE.AND.EX P4, PT, RZ, UR17, PT, P4 ;  /* 0x00000011ff007c0c */ /* 0x000fe4000bf85340 */
[C---:B------:R-:W-:Y:S02]  /*4ea0*/  LOP3.LUT P2, RZ, R14.reuse, 0xff, RZ, 0xc0, !PT ;  /* 0x000000ff0eff7812 */ /* 0x040fe4000784c0ff */
[----:B------:R-:W-:-:S07]  /*4eb0*/  LOP3.LUT P1, RZ, R14, 0xff00, RZ, 0xc0, !PT ;  /* 0x0000ff000eff7812 */ /* 0x000fce000782c0ff */
        /* <DEDUP_REMOVED lines=9> */
[----:B------:R-:W-:Y:S01]  /*4f50*/  ISETP.NE.AND.EX P3, PT, RZ, UR17, PT, P3 ;  /* 0x00000011ff007c0c */ /* 0x000fe2000bf65330 */
[----:B------:R-:W-:Y:S01]  /*4f60*/  FMUL.FTZ R189, R189, UR15 ;  /* 0x0000000fbdbd7c20 */ /* 0x000fe20008410000 */
[----:B------:R-:W-:Y:S01]  /*4f70*/  SEL R182, R188, R182, P4 ;  /* 0x000000b6bcb67207 */ /* 0x000fe20002000000 */
[----:B------:R-:W-:Y:S01]  /*4f80*/  FMUL.FTZ R190, R190, UR15 ;  /* 0x0000000fbebe7c20 */ /* 0x000fe20008410000 */
[C---:B------:R-:W-:Y:S01]  /*4f90*/  SEL R183, R5.reuse, R183, P4 ;  /* 0x000000b705b77207 */ /* 0x040fe20002000000 */
[-C--:B------:R-:W-:Y:S01]  /*4fa0*/  FMUL.FTZ R188, R188, R4.reuse ;  /* 0x00000004bcbc7220 */ /* 0x080fe20000410000 */
[----:B------:R-:W-:-:S04]  /*4fb0*/  FMUL.FTZ R191, R5, R4 ;  /* 0x0000000405bf7220 */ /* 0x000fc80000410000 */
[----:B------:R-:W-:Y:S01]  /*4fc0*/  FMUL.FTZ R191, R191, UR15 ;  /* 0x0000000fbfbf7c20 */ /* 0x000fe20008410000 */
[----:B--2---:R-:W-:Y:S01]  /*4fd0*/  FMUL.FTZ R184, R189, R184 ;  /* 0x000000b8bdb87220 */ /* 0x004fe20000410000 */
[----:B------:R-:W-:-:S04]  /*4fe0*/  FMUL.FTZ R185, R185, R190 ;  /* 0x000000beb9b97220 */ /* 0x000fc80000410000 */
[----:B------:R-:W-:Y:S02]  /*4ff0*/  FSEL R184, R184, RZ, P2 ;  /* 0x000000ffb8b87208 */ /* 0x000fe40001000000 */
[----:B------:R-:W-:-:S03]  /*5000*/  FSEL R185, R185, RZ, P1 ;  /* 0x000000ffb9b97208 */ /* 0x000fc60000800000 */
[----:B------:R-:W-:Y:S01]  /*5010*/  FADD.FTZ R136, R136, R184 ;  /* 0x000000b888887221 */ /* 0x000fe20000010000 */
[----:B------:R-:W-:Y:S01]  /*5020*/  @P3 LEA R184, P4, R6, UR16, 0x4 ;  /* 0x0000001006b83c11 */ /* 0x000fe2000f8820ff */
[----:B------:R-:W-:-:S03]  /*5030*/  FADD.FTZ R137, R137, R185 ;  /* 0x000000b989897221 */ /* 0x000fc60000010000 */
[----:B------:R-:W-:-:S05]  /*5040*/  @P3 LEA.HI.X R185, R6, UR17, RZ, 0x4, P4 ;  /* 0x0000001106b93c11 */ /* 0x000fca000a0f24ff */
[----:B------:R1:W-:Y:S01]  /*5050*/  @P3 STG.E.128 desc[UR4][R184.64], R180 ;  /* 0x000000b4b8003986 */ /* 0x0003e2000c101d04 */
[----:B------:R-:W-:-:S04]  /*5060*/  LEA R4, P3, R6, UR18, 0x4 ;  /* 0x0000001206047c11 */ /* 0x000fc8000f8620ff */
[----:B------:R-:W-:Y:S01]  /*5070*/  LEA.HI.X R5, R6, UR19, RZ, 0x4, P3 ;  /* 0x0000001306057c11 */ /* 0x000fe200098f24ff */
[----:B------:R-:W-:-:S05]  /*5080*/  FMUL.FTZ R6, R48, R189 ;  /* 0x000000bd30067220 */ /* 0x000fca0000410000 */
[----:B-1----:R-:W-:Y:S01]  /*5090*/  SEL R184, R6, RZ, P2 ;  /* 0x000000ff06b87207 */ /* 0x002fe20001000000 */
[----:B------:R-:W-:-:S05]  /*50a0*/  FMUL.FTZ R6, R49, R190 ;  /* 0x000000be31067220 */ /* 0x000fca0000410000 */
[----:B------:R-:W-:Y:S01]  /*50b0*/  SEL R185, R6, RZ, P1 ;  /* 0x000000ff06b97207 */ /* 0x000fe20000800000 */
[----:B------:R-:W-:Y:S01]  /*50c0*/  FMUL.FTZ R6, R188, UR15 ;  /* 0x0000000fbc067c20 */ /* 0x000fe20008410000 */
[----:B------:R-:W-:-:S03]  /*50d0*/  LOP3.LUT P1, RZ, R14, 0xff0000, RZ, 0xc0, !PT ;  /* 0x00ff00000eff7812 */ /* 0x000fc6000782c0ff */
[-C--:B------:R-:W-:Y:S01]  /*50e0*/  FMUL.FTZ R186, R186, R6.reuse ;  /* 0x00000006baba7220 */ /* 0x080fe20000410000 */
[----:B------:R-:W-:-:S04]  /*50f0*/  FMUL.FTZ R188, R50, R6 ;  /* 0x0000000632bc7220 */ /* 0x000fc80000410000 */
[----:B------:R-:W-:Y:S02]  /*5100*/  FSEL R6, R186, RZ, P1 ;  /* 0x000000ffba067208 */ /* 0x000fe40000800000 */
[----:B------:R-:W-:Y:S01]  /*5110*/  SEL R186, R188, RZ, P1 ;  /* 0x000000ffbcba7207 */ /* 0x000fe20000800000 */
[-C--:B------:R-:W-:Y:S01]  /*5120*/  FMUL.FTZ R188, R187, R191.reuse ;  /* 0x000000bfbbbc7220 */ /* 0x080fe20000410000 */
[----:B------:R-:W-:Y:S01]  /*5130*/  FMUL.FTZ R187, R51, R191 ;  /* 0x000000bf33bb7220 */ /* 0x000fe20000410000 */
[----:B------:R-:W-:Y:S01]  /*5140*/  LOP3.LUT P1, RZ, R14, 0xff000000, RZ, 0xc0, !PT ;  /* 0xff0000000eff7812 */ /* 0x000fe2000782c0ff */
[----:B------:R-:W-:-:S03]  /*5150*/  FADD.FTZ R138, R138, R6 ;  /* 0x000000068a8a7221 */ /* 0x000fc60000010000 */
[----:B------:R-:W-:Y:S02]  /*5160*/  SEL R187, R187, RZ, P1 ;  /* 0x000000ffbbbb7207 */ /* 0x000fe40000800000 */
[----:B------:R-:W-:-:S03]  /*5170*/  FSEL R188, R188, RZ, P1 ;  /* 0x000000ffbcbc7208 */ /* 0x000fc60000800000 */
[----:B------:R1:W-:Y:S02]  /*5180*/  STG.E.128 desc[UR4][R4.64], R184 ;  /* 0x000000b804007986 */ /* 0x0003e4000c101d04 */
[----:B------:R-:W-:-:S07]  /*5190*/  FADD.FTZ R139, R139, R188 ;  /* 0x000000bc8b8b7221 */ /* 0x000fce0000010000 */
.L_x_13390:
[----:B------:R-:W-:Y:S05]  /*51a0*/  BSYNC B0 ;  /* 0x0000000000007941 */ /* 0x000fea0003800000 */
.L_x_13389:
[----:B------:R-:W-:Y:S02]  /*51b0*/  LOP3.LUT P1, RZ, R3, 0x1, RZ, 0xc0, !PT ;  /* 0x0000000103ff7812 */ /* 0x000fe4000782c0ff */
[----:B------:R-:W-:Y:S02]  /*51c0*/  IADD3 R2, R2, UR20, RZ ;  /* 0x0000001402027c10 */ /* 0x000fe4000fffe0ff */
[----:B-1----:R-:W-:Y:S02]  /*51d0*/  SEL R4, RZ, 0x1, P1 ;  /* 0x00000001ff047807 */ /* 0x002fe40000800000 */
[----:B------:R-:W-:-:S03]  /*51e0*/  ISETP.GE.AND P1, PT, R2, UR21, PT ;  /* 0x0000001502007c0c */ /* 0x000fc6000bf26270 */
[----:B------:R1:W-:Y:S10]  /*51f0*/  STL.S16 [R1+0xc], R4 ;  /* 0x00000c0401007387 */ /* 0x0003f40000100600 */
[----:B-1----:R-:W-:Y:S05]  /*5200*/  @!P1 BRA `(.L_x_13391) ;  /* 0xffffffb8008c9947 */ /* 0x002fea000383ffff */
.L_x_13357:
        /* <DEDUP_REMOVED lines=20> */
.L_x_13393:
[----:B------:R-:W-:Y:S05]  /*5350*/  BSYNC B0 ;  /* 0x0000000000007941 */ /* 0x000fea0003800000 */
.L_x_13392:
        /* <DEDUP_REMOVED lines=13> */
.L_x_13395:
[----:B------:R-:W-:Y:S05]  /*5430*/  BSYNC B0 ;  /* 0x0000000000007941 */ /* 0x000fea0003800000 */
.L_x_13394:
        /* <DEDUP_REMOVED lines=13> */
.L_x_13397:
[----:B------:R-:W-:Y:S05]  /*5510*/  BSYNC B0 ;  /* 0x0000000000007941 */ /* 0x000fea0003800000 */
.L_x_13396:
        /* <DEDUP_REMOVED lines=13> */
.L_x_13399:
[----:B------:R-:W-:Y:S05]  /*55f0*/  BSYNC B0 ;  /* 0x0000000000007941 */ /* 0x000fea0003800000 */
.L_x_13398:
        /* <DEDUP_REMOVED lines=13> */
.L_x_13401:
[----:B------:R-:W-:Y:S05]  /*56d0*/  BSYNC B0 ;  /* 0x0000000000007941 */ /* 0x000fea0003800000 */
.L_x_13400:
        /* <DEDUP_REMOVED lines=13> */
.L_x_13403:
[----:B------:R-:W-:Y:S05]  /*57b0*/  BSYNC B0 ;  /* 0x0000000000007941 */ /* 0x000fea0003800000 */
.L_x_13402:
        /* <DEDUP_REMOVED lines=13> */
.L_x_13405:
[----:B------:R-:W-:Y:S05]  /*5890*/  BSYNC B0 ;  /* 0x0000000000007941 */ /* 0x000fea0003800000 */
.L_x_13404:
        /* <DEDUP_REMOVED lines=12> */
.L_x_13374:
[----:B------:R-:W-:Y:S01]  /*5960*/  HFMA2.MMA R184, -RZ, RZ, 0, 9.5367431640625e-07 ;  /* 0x00000010ffb87435 */ /* 0x000fe200000001ff */
[----:B------:R-:W-:Y:S02]  /*5970*/  MOV R188, R203 ;  /* 0x000000cb00bc7202 */ /* 0x000fe40000000f00 */
[----:B------:R-:W-:Y:S02]  /*5980*/  MOV R185, 0x1f ;  /* 0x0000001f00b97802 */ /* 0x000fe40000000f00 */
[----:B------:R-:W-:-:S07]  /*5990*/  MOV R187, 0xffffffff ;  /* 0xffffffff00bb7802 */ /* 0x000fce0000000f00 */
[----:B01----:R-:W-:Y:S05]  /*59a0*/  WARPSYNC.COLLECTIVE R187, `(.L_x_13406) ;  /* 0x00000000bb087348 */ /* 0x003fea0003c00000 */
[----:B------:R2:W3:Y:S02]  /*59b0*/  SHFL.DOWN P2, R191, R188, R184, R185 ;  /* 0x080000b8bcbf7389 */ /* 0x0004e400000400b9 */
[----:B0123--:R-:W-:Y:S01]  /*59c0*/  ENDCOLLECTIVE ;  /* 0x000000000000791b */ /* 0x00ffe20003800000 */
.L_x_13406:
[----:B------:R-:W-:Y:S02]  /*59d0*/  MOV R188, R202 ;  /* 0x000000ca00bc7202 */ /* 0x000fe40000000f00 */
[----:B------:R-:W-:-:S05]  /*59e0*/  MOV R184, R191 ;  /* 0x000000bf00b87202 */ /* 0x000fca0000000f00 */
[----:B------:R-:W-:Y:S01]  /*59f0*/  FADD.FTZ R189, R184, R203 ;  /* 0x000000cbb8bd7221 */ /* 0x000fe20000010000 */
[----:B------:R-:W-:-:S11]  /*5a00*/  HFMA2.MMA R184, -RZ, RZ, 0, 9.5367431640625e-07 ;  /* 0x00000010ffb87435 */ /* 0x000fd600000001ff */
[----:B------:R-:W-:Y:S05]  /*5a10*/  WARPSYNC.COLLECTIVE R187, `(.L_x_13407) ;  /* 0x00000000bb087348 */ /* 0x000fea0003c00000 */
[----:B------:R0:W1:Y:S02]  /*5a20*/  SHFL.DOWN P2, R191, R188, R184, R185 ;  /* 0x080000b8bcbf7389 */ /* 0x00006400000400b9 */
[----:B01----:R-:W-:Y:S01]  /*5a30*/  ENDCOLLECTIVE ;  /* 0x000000000000791b */ /* 0x003fe20003800000 */
.L_x_13407:
[----:B------:R-:W-:Y:S02]  /*5a40*/  MOV R188, R189 ;  /* 0x000000bd00bc7202 */ /* 0x000fe40000000f00 */
[----:B------:R-:W-:-:S05]  /*5a50*/  MOV R184, R191 ;  /* 0x000000bf00b87202 */ /* 0x000fca0000000f00 */
[----:B------:R-:W-:Y:S01]  /*5a60*/  FADD.FTZ R190, R184, R202 ;  /* 0x000000cab8be7221 */ /* 0x000fe20000010000 */
[----:B------:R-:W-:-:S11]  /*5a70*/  HFMA2.MMA R184, -RZ, RZ, 0, 4.76837158203125e-07 ;  /* 0x00000008ffb87435 */ /* 0x000fd600000001ff */
[----:B------:R-:W-:Y:S05]  /*5a80*/  WARPSYNC.COLLECTIVE R187, `(.L_x_13408) ;  /* 0x00000000bb087348 */ /* 0x000fea0003c00000 */
[----:B------:R0:W1:Y:S02]  /*5a90*/  SHFL.DOWN P2, R191, R188, R184, R185 ;  /* 0x080000b8bcbf7389 */ /* 0x00006400000400b9 */
[----:B01----:R-:W-:Y:S01]  /*5aa0*/  ENDCOLLECTIVE ;  /* 0x000000000000791b */ /* 0x003fe20003800000 */
.L_x_13408:
[----:B------:R-:W-:Y:S02]  /*5ab0*/  MOV R188, R190 ;  /* 0x000000be00bc7202 */ /* 0x000fe40000000f00 */
[----:B------:R-:W-:-:S05]  /*5ac0*/  MOV R184, R191 ;  /* 0x000000bf00b87202 */ /* 0x000fca0000000f00 */
[----:B------:R-:W-:Y:S01]  /*5ad0*/  FADD.FTZ R189, R189, R184 ;  /* 0x000000b8bdbd7221 */ /* 0x000fe20000010000 */
[----:B------:R-:W-:-:S11]  /*5ae0*/  HFMA2.MMA R184, -RZ, RZ, 0, 4.76837158203125e-07 ;  /* 0x00000008ffb87435 */ /* 0x000fd600000001ff */
[----:B------:R-:W-:Y:S05]  /*5af0*/  WARPSYNC.COLLECTIVE R187, `(.L_x_13409) ;  /* 0x00000000bb087348 */ /* 0x000fea0003c00000 */
[----:B------:R0:W1:Y:S02]  /*5b00*/  SHFL.DOWN P2, R191, R188, R184, R185 ;  /* 0x080000b8bcbf7389 */ /* 0x00006400000400b9 */
[----:B01----:R-:W-:Y:S01]  /*5b10*/  ENDCOLLECTIVE ;  /* 0x000000000000791b */ /* 0x003fe20003800000 */
.L_x_13409:
[----:B------:R-:W-:Y:S02]  /*5b20*/  MOV R188, R189 ;  /* 0x000000bd00bc7202 */ /* 0x000fe40000000f00 */
[----:B------:R-:W-:-:S05]  /*5b30*/  MOV R184, R191 ;  /* 0x000000bf00b87202 */ /* 0x000fca0000000f00 */
[----:B------:R-:W-:Y:S01]  /*5b40*/  FADD.FTZ R190, R190, R184 ;  /* 0x000000b8bebe7221 */ /* 0x000fe20000010000 */
[----:B------:R-:W-:-:S11]  /*5b50*/  HFMA2.MMA R184, -RZ, RZ, 0, 2.384185791015625e-07 ;  /* 0x00000004ffb87435 */ /* 0x000fd600000001ff */
[----:B------:R-:W-:Y:S05]  /*5b60*/  WARPSYNC.COLLECTIVE R187, `(.L_x_13410) ;  /* 0x00000000bb087348 */ /* 0x000fea0003c00000 */
[----:B------:R0:W1:Y:S02]  /*5b70*/  SHFL.DOWN P2, R191, R188, R184, R185 ;  /* 0x080000b8bcbf7389 */ /* 0x00006400000400b9 */
[----:B01----:R-:W-:Y:S01]  /*5b80*/  ENDCOLLECTIVE ;  /* 0x000000000000791b */ /* 0x003fe20003800000 */
.L_x_13410:
[----:B------:R-:W-:Y:S02]  /*5b90*/  MOV R188, R190 ;  /* 0x000000be00bc7202 */ /* 0x000fe40000000f00 */
[----:B------:R-:W-:-:S05]  /*5ba0*/  MOV R184, R191 ;  /* 0x000000bf00b87202 */ /* 0x000fca0000000f00 */
[----:B------:R-:W-:Y:S01]  /*5bb0*/  FADD.FTZ R189, R189, R184 ;  /* 0x000000b8bdbd7221 */ /* 0x000fe20000010000 */
[----:B------:R-:W-:-:S11]  /*5bc0*/  HFMA2.MMA R184, -RZ, RZ, 0, 2.384185791015625e-07 ;  /* 0x00000004ffb87435 */ /* 0x000fd600000001ff */
[----:B------:R-:W-:Y:S05]  /*5bd0*/  WARPSYNC.COLLECTIVE R187, `(.L_x_13411) ;  /* 0x00000000bb087348 */ /* 0x000fea0003c00000 */
[----:B------:R0:W1:Y:S02]  /*5be0*/  SHFL.DOWN P2, R191, R188, R184, R185 ;  /* 0x080000b8bcbf7389 */ /* 0x00006400000400b9 */
[----:B01----:R-:W-:Y:S01]  /*5bf0*/  ENDCOLLECTIVE ;  /* 0x000000000000791b */ /* 0x003fe20003800000 */
.L_x_13411:
[----:B------:R-:W-:Y:S02]  /*5c00*/  MOV R188, R189 ;  /* 0x000000bd00bc7202 */ /* 0x000fe40000000f00 */
[----:B------:R-:W-:-:S05]  /*5c10*/  MOV R184, R191 ;  /* 0x000000bf00b87202 */ /* 0x000fca0000000f00 */
[----:B------:R-:W-:Y:S01]  /*5c20*/  FADD.FTZ R202, R190, R184 ;  /* 0x000000b8beca7221 */ /* 0x000fe20000010000 */
[----:B------:R-:W-:-:S11]  /*5c30*/  HFMA2.MMA R184, -RZ, RZ, 0, 1.1920928955078125e-07 ;  /* 0x00000002ffb87435 */ /* 0x000fd600000001ff */
[----:B------:R-:W-:Y:S05]  /*5c40*/  WARPSYNC.COLLECTIVE R187, `(.L_x_13412) ;  /* 0x00000000bb087348 */ /* 0x000fea0003c00000 */
[----:B------:R0:W1:Y:S02]  /*5c50*/  SHFL.DOWN P2, R191, R188, R184, R185 ;  /* 0x080000b8bcbf7389 */ /* 0x00006400000400b9 */
[----:B01----:R-:W-:Y:S01]  /*5c60*/  ENDCOLLECTIVE ;  /* 0x000000000000791b */ /* 0x003fe20003800000 */
.L_x_13412:
[----:B------:R-:W-:Y:S02]  /*5c70*/  MOV R188, R202 ;  /* 0x000000ca00bc7202 */ /* 0x000fe40000000f00 */
[----:B------:R-:W-:-:S05]  /*5c80*/  MOV R184, R191 ;  /* 0x000000bf00b87202 */ /* 0x000fca0000000f00 */
[----:B------:R-:W-:Y:S01]  /*5c90*/  FADD.FTZ R190, R189, R184 ;  /* 0x000000b8bdbe7221 */ /* 0x000fe20000010000 */
[----:B------:R-:W-:-:S11]  /*5ca0*/  HFMA2.MMA R184, -RZ, RZ, 0, 1.1920928955078125e-07 ;  /* 0x00000002ffb87435 */ /* 0x000fd600000001ff */
[----:B------:R-:W-:Y:S05]  /*5cb0*/  WARPSYNC.COLLECTIVE R187, `(.L_x_13413) ;  /* 0x00000000bb087348 */ /* 0x000fea0003c00000 */
[----:B------:R0:W1:Y:S02]  /*5cc0*/  SHFL.DOWN P2, R191, R188, R184, R185 ;  /* 0x080000b8bcbf7389 */ /* 0x00006400000400b9 */
[----:B01----:R-:W-:Y:S01]  /*5cd0*/  ENDCOLLECTIVE ;  /* 0x000000000000791b */ /* 0x003fe20003800000 */
.L_x_13413:
[----:B------:R-:W-:Y:S02]  /*5ce0*/  MOV R188, R190 ;  /* 0x000000be00bc7202 */ /* 0x000fe40000000f00 */
[----:B------:R-:W-:-:S05]  /*5cf0*/  MOV R184, R191 ;  /* 0x000000bf00b87202 */ /* 0x000fca0000000f00 */
[----:B------:R-:W-:Y:S01]  /*5d00*/  FADD.FTZ R189, R202, R184 ;  /* 0x000000b8cabd7221 */ /* 0x000fe20000010000 */
[----:B------:R-:W-:-:S11]  /*5d10*/  HFMA2.MMA R184, -RZ, RZ, 0, 5.9604644775390625e-08 ;  /* 0x00000001ffb87435 */ /* 0x000fd600000001ff */
[----:B------:R-:W-:Y:S05]  /*5d20*/  WARPSYNC.COLLECTIVE R187, `(.L_x_13414) ;  /* 0x00000000bb087348 */ /* 0x000fea0003c00000 */
[----:B------:R0:W1:Y:S02]  /*5d30*/  SHFL.DOWN P2, R191, R188, R184, R185 ;  /* 0x080000b8bcbf7389 */ /* 0x00006400000400b9 */
[----:B01----:R-:W-:Y:S01]  /*5d40*/  ENDCOLLECTIVE ;  /* 0x000000000000791b */ /* 0x003fe20003800000 */
.L_x_13414:
[----:B------:R-:W-:Y:S02]  /*5d50*/  MOV R188, R189 ;  /* 0x000000bd00bc7202 */ /* 0x000fe40000000f00 */
[----:B------:R-:W-:-:S07]  /*5d60*/  MOV R202, R191 ;  /* 0x000000bf00ca7202 */ /* 0x000fce0000000f00 */
[----:B------:R-:W-:Y:S05]  /*5d70*/  WARPSYNC.COLLECTIVE R187, `(.L_x_13415) ;  /* 0x00000000bb087348 */ /* 0x000fea0003c00000 */
[----:B------:R0:W1:Y:S02]  /*5d80*/  SHFL.DOWN P2, R191, R188, R184, R185 ;  /* 0x080000b8bcbf7389 */ /* 0x00006400000400b9 */
[----:B01----:R-:W-:Y:S01]  /*5d90*/  ENDCOLLECTIVE ;  /* 0x000000000000791b */ /* 0x003fe20003800000 */
.L_x_13415:
[----:B------:R-:W-:Y:S01]  /*5da0*/  MOV R185, R191 ;  /* 0x000000bf00b97202 */ /* 0x000fe20000000f00 */
[----:B------:R-:W-:Y:S06]  /*5db0*/  BRA `(.L_x_13416) ;  /* 0xffffffc800e87947 */ /* 0x000fec000383ffff */
.L_x_13417:
        /* <DEDUP_REMOVED lines=12> */
.L_x_14054:


//--------------------- .text._ZN10layer_norm13ln_bwd_kernelINS_13Kernel_traitsIfffffjLj8192ELj1ELj1ELj8ELj16ENS_18Kernel_traits_baseILj8192EfffffjLj256EEEEELb1ELb1ELb0ELb1EEEvNS_9BwdParamsE --------------------------
	.section	.text._ZN10layer_norm13ln_bwd_kernelINS_13Kernel_traitsIfffffjLj8192ELj1ELj1ELj8ELj16ENS_18Kernel_traits_baseILj8192EfffffjLj256EEEEELb1ELb1ELb0ELb1EEEvNS_9BwdParamsE,"ax",@progbits
	.align	128
        .global         _ZN10layer_norm13ln_bwd_kernelINS_13Kernel_traitsIfffffjLj8192ELj1ELj1ELj8ELj16ENS_18Kernel_traits_baseILj8192EfffffjLj256EEEEELb1ELb1ELb0ELb1EEEvNS_9BwdParamsE
        .type           _ZN10layer_norm13ln_bwd_kernelINS_13Kernel_traitsIfffffjLj8192ELj1ELj1ELj8ELj16ENS_18Kernel_traits_baseILj8192EfffffjLj256EEEEELb1ELb1ELb0ELb1EEEvNS_9BwdParamsE,@function
        .size           _ZN10layer_norm13ln_bwd_kernelINS_13Kernel_traitsIfffffjLj8192ELj1ELj1ELj8ELj16ENS_18Kernel_traits_baseILj8192EfffffjLj256EEEEELb1ELb1ELb0ELb1EEEvNS_9BwdParamsE,(.L_x_14055 - _ZN10layer_norm13ln_bwd_kernelINS_13Kernel_traitsIfffffjLj8192ELj1ELj1ELj8ELj16ENS_18Kernel_traits_baseILj8192EfffffjLj256EEEEELb1ELb1ELb0ELb1EEEvNS_9BwdParamsE)
        .other          _ZN10layer_norm13ln_bwd_kernelINS_13Kernel_traitsIfffffjLj8192ELj1ELj1ELj8ELj16ENS_18Kernel_traits_baseILj8192EfffffjLj256EEEEELb1ELb1ELb0ELb1EEEvNS_9BwdParamsE,@"STO_CUDA_ENTRY STV_DEFAULT"
_ZN10layer_norm13ln_bwd_kernelINS_13Kernel_traitsIfffffjLj8192ELj1ELj1ELj8ELj16ENS_18Kernel_traits_baseILj8192EfffffjLj256EEEEELb1ELb1ELb0ELb1EEEvNS_9BwdParamsE:
.text._ZN10layer_norm13ln_bwd_kernelINS_13Kernel_traitsIfffffjLj8192ELj1ELj1ELj8ELj16ENS_18Kernel_traits_baseILj8192EfffffjLj256EEEEELb1ELb1ELb0ELb1EEEvNS_9BwdParamsE:
        /* <DEDUP_REMOVED lines=68> */
.L_x_13418:
[----:B------:R-:W-:Y:S01]  /*0440*/  SHF.L.U32 R0, R0, 0x4, RZ ;  /* 0x0000000400007819 */ /* 0x000fe200000006ff */
[----:B------:R-:W-:Y:S01]  /*0450*/  ULDC.64 UR6, c[0x0][0x260] ;  /* 0x0000980000067ab9 */ /* 0x000fe20000000a00 */
[----:B------:R-:W-:Y:S02]  /*0460*/  ULDC.64 UR8, c[0x0][0x278] ;  /* 0x00009e0000087ab9 */ /* 0x000fe40000000a00 */
[----:B------:R-:W-:-:S04]  /*0470*/  LOP3.LUT R0, R0, 0xff0, RZ, 0xc0, !PT ;  /* 0x00000ff000007812 */ /* 0x000fc800078ec0ff */
[C---:B------:R-:W-:Y:S02]  /*0480*/  IADD3 R4, P0, R0.reuse, UR6, RZ ;  /* 0x0000000600047c10 */ /* 0x040fe4000ff1e0ff */
[----:B------:R-:W-:Y:S02]  /*0490*/  IADD3 R6, P1, R0, UR8, RZ ;  /* 0x0000000800067c10 */ /* 0x000fe4000ff3e0ff */
[----:B------:R-:W-:Y:S01]  /*04a0*/  IADD3.X R5, RZ, UR7, RZ, P0, !PT ;  /* 0x00000007ff057c10 */ /* 0x000fe200087fe4ff */
[----:B------:R0:W-:Y:S01]  /*04b0*/  STL [R1+0xc0], RZ ;  /* 0x0000c0ff01007387 */ /* 0x0001e20000100800 */
[----:B------:R-:W-:Y:S01]  /*04c0*/  IADD3.X R7, RZ, UR9, RZ, P1, !PT ;  /* 0x00000009ff077c10 */ /* 0x000fe20008ffe4ff */
[----:B------:R-:W-:Y:S02]  /*04d0*/  ULDC.64 UR6, c[0x0][0x270] ;  /* 0x00009c0000067ab9 */ /* 0x000fe40000000a00 */
        /* <DEDUP_REMOVED lines=19> */
[----:B------:R0:W-:Y:S01]  /*0610*/  STL [R1+0xbc], RZ ;  /* 0x0000bcff01007387 */ /* 0x0001e20000100800 */
[----:B------:R-:W-:Y:S01]  /*0620*/  HFMA2.MMA R252, -RZ, RZ, 0, 0 ;  /* 0x00000000fffc7435 */ /* 0x000fe200000001ff */
[----:B------:R-:W-:Y:S01]  /*0630*/  ISETP.NE.AND.EX P1, PT, RZ, UR7, PT, P1 ;  /* 0x00000007ff007c0c */ /* 0x000fe2000bf25310 */
[----:B------:R-:W-:Y:S01]  /*0640*/  HFMA2.MMA R203, -RZ, RZ, 0, 0 ;  /* 0x00000000ffcb7435 */ /* 0x000fe200000001ff */
[----:B------:R0:W-:Y:S01]  /*0650*/  STL [R1+0xb8], RZ ;  /* 0x0000b8ff01007387 */ /* 0x0001e20000100800 */
[----:B------:R-:W-:-:S02]  /*0660*/  CS2R R210, SRZ ;  /* 0x0000000000d27805 */ /* 0x000fc4000001ff00 */
[----:B------:R-:W-:Y:S02]  /*0670*/  MOV R209, RZ ;  /* 0x000000ff00d17202 */ /* 0x000fe40000000f00 */
[----:B------:R-:W-:Y:S01]  /*0680*/  CS2R R250, SRZ ;  /* 0x0000000000fa7805 */ /* 0x000fe2000001ff00 */
[----:B------:R0:W-:Y:S01]  /*0690*/  STL [R1+0xb4], RZ ;  /* 0x0000b4ff01007387 */ /* 0x0001e20000100800 */
[----:B------:R-:W-:Y:S02]  /*06a0*/  CS2R R248, SRZ ;  /* 0x0000000000f87805 */ /* 0x000fe4000001ff00 */
[----:B------:R-:W-:Y:S02]  /*06b0*/  CS2R R246, SRZ ;  /* 0x0000000000f67805 */ /* 0x000fe4000001ff00 */
[----:B------:R-:W-:Y:S01]  /*06c0*/  CS2R R244, SRZ ;  /* 0x0000000000f47805 */ /* 0x000fe2000001ff00 */
        /* <DEDUP_REMOVED lines=10> */
[----:B------:R-:W-:Y:S02]  /*0770*/  CS2R R232, SRZ ;  /* 0x0000000000e87805 */ /* 0x000fe4000001ff00 */
[----:B------:R-:W-:Y:S01]  /*0780*/  MOV R230, RZ ;  /* 0x000000ff00e67202 */ /* 0x000fe20000000f00 */
[----:B------:R0:W-:Y:S01]  /*0790*/  STL [R1+0xa4], RZ ;  /* 0x0000a4ff01007387 */ /* 0x0001e20000100800 */
[----:B------:R-:W-:Y:S02]  /*07a0*/  CS2R R228, SRZ ;  /* 0x0000000000e47805 */ /* 0x000fe4000001ff00 */
[----:B------:R-:W-:Y:S02]  /*07b0*/  CS2R R226, SRZ ;  /* 0x0000000000e27805 */ /* 0x000fe4000001ff00 */
[----:B------:R-:W-:Y:S01]  /*07c0*/  CS2R R224, SRZ ;  /* 0x0000000000e07805 */ /* 0x000fe2000001ff00 */
[----:B------:R0:W-:Y:S01]  /*07d0*/  STL [R1+0xa0], RZ ;  /* 0x0000a0ff01007387 */ /* 0x0001e20000100800 */
[----:B------:R-:W-:-:S02]  /*07e0*/  CS2R R222, SRZ ;  /* 0x0000000000de7805 */ /* 0x000fc4000001ff00 */
[----:B------:R-:W-:Y:S02]  /*07f0*/  CS2R R220, SRZ ;  /* 0x0000000000dc7805 */ /* 0x000fe4000001ff00 */
[----:B------:R-:W-:Y:S01]  /*0800*/  CS2R R218, SRZ ;  /* 0x0000000000da7805 */ /* 0x000fe2000001ff00 */
[----:B------:R0:W-:Y:S01]  /*0810*/  STL [R1+0x9c], RZ ;  /* 0x00009cff01007387 */ /* 0x0001e20000100800 */
[----:B------:R-:W-:Y:S02]  /*0820*/  CS2R R216, SRZ ;  /* 0x0000000000d87805 */ /* 0x000fe4000001ff00 */
[----:B------:R-:W-:Y:S01]  /*0830*/  CS2R R214, SRZ ;  /* 0x0000000000d67805 */ /* 0x000fe2000001ff00 */
        /* <DEDUP_REMOVED lines=38> */
[----:B------:R0:W-:Y:S02]  /*0aa0*/  STL [R1], RZ ;  /* 0x000000ff01007387 */ /* 0x0001e40000100800 */
.L_x_13421:
[----:B-1----:R-:W1:Y:S01]  /*0ab0*/  S2R R2, SR_TID.X ;  /* 0x0000000000027919 */ /* 0x002e620000002100 */
[----:B------:R-:W-:Y:S01]  /*0ac0*/  IMAD R0, R3, UR10, RZ ;  /* 0x0000000a03007c24 */ /* 0x000fe2000f8e02ff */
[----:B------:R-:W2:Y:S04]  /*0ad0*/  LDC.64 R198, c[0x0][0x250] ;  /* 0x00009400ffc67b82 */ /* 0x000ea80000000a00 */
[----:B0-----:R-:W-:-:S04]  /*0ae0*/  SHF.R.S32.HI R5, RZ, 0x1f, R0 ;  /* 0x0000001fff057819 */ /* 0x001fc80000011400 */
[----:B------:R-:W-:Y:S01]  /*0af0*/  LEA.HI R5, R5, R0, RZ, 0x2 ;  /* 0x0000000005057211 */ /* 0x000fe200078f10ff */
[----:B------:R-:W0:Y:S08]  /*0b00*/  LDC.64 R192, c[0x0][0x2c8] ;  /* 0x0000b200ffc07b82 */ /* 0x000e300000000a00 */
[----:B------:R-:W3:Y:S01]  /*0b10*/  @P1 LDC.64 R168, c[0x0][0x270] ;  /* 0x00009c00ffa81b82 */ /* 0x000ee20000000a00 */
[----:B--2---:R-:W-:-:S07]  /*0b20*/  IMAD.WIDE R198, R3, 0x4, R198 ;  /* 0x0000000403c67825 */ /* 0x004fce00078e02c6 */
[----:B------:R-:W2:Y:S01]  /*0b30*/  LDC.64 R8, c[0x0][0x258] ;  /* 0x00009600ff087b82 */ /* 0x000ea20000000a00 */
[----:B-1----:R-:W-:Y:S01]  /*0b40*/  LOP3.LUT R184, R2, 0xff, RZ, 0xc0, !PT ;  /* 0x000000ff02b87812 */ /* 0x002fe200078ec0ff */
[----:B------:R1:W4:Y:S06]  /*0b50*/  LDG.E R198, desc[UR4][R198.64] ;  /* 0x00000004c6c67981 */ /* 0x00032c000c1e1900 */
[----:B------:R-:W0:Y:S01]  /*0b60*/  LDC.64 R186, c[0x0][0x2b8] ;  /* 0x0000ae00ffba7b82 */ /* 0x000e220000000a00 */
[----:B------:R-:W-:-:S04]  /*0b70*/  LEA.HI.SX32 R184, R5, R184, 0x1e ;  /* 0x000000b805b87211 */ /* 0x000fc800078ff2ff */
[C---:B------:R-:W-:Y:S02]  /*0b80*/  SHF.L.U32 R191, R184.reuse, 0x4, RZ ;  /* 0x00000004b8bf7819 */ /* 0x040fe400000006ff */
[----:B------:R-:W-:Y:S02]  /*0b90*/  IADD3 R22, R184, 0x100, RZ ;  /* 0x00000100b8167810 */ /* 0x000fe40007ffe0ff */
[----:B------:R-:W-:Y:S02]  /*0ba0*/  SHF.R.U32.HI R190, RZ, 0x1c, R184 ;  /* 0x0000001cffbe7819 */ /* 0x000fe400000116b8 */
[----:B------:R-:W-:Y:S02]  /*0bb0*/  IADD3 R124, P0, R191, UR12, RZ ;  /* 0x0000000cbf7c7c10 */ /* 0x000fe4000ff1e0ff */
[----:B------:R-:W-:Y:S02]  /*0bc0*/  SHF.L.U32 R188, R22, 0x4, RZ ;  /* 0x0000000416bc7819 */ /* 0x000fe400000006ff */
[----:B------:R-:W-:-:S02]  /*0bd0*/  IADD3 R196, R184, 0x300, RZ ;  /* 0x00000300b8c47810 */ /* 0x000fc40007ffe0ff */
[----:B------:R-:W-:Y:S02]  /*0be0*/  IADD3.X R125, R190, UR13, RZ, P0, !PT ;  /* 0x0000000dbe7d7c10 */ /* 0x000fe400087fe4ff */
[----:B------:R-:W-:Y:S02]  /*0bf0*/  SHF.R.U32.HI R23, RZ, 0x1c, R22 ;  /* 0x0000001cff177819 */ /* 0x000fe40000011616 */
[----:B------:R-:W-:Y:S02]  /*0c00*/  IADD3 R128, P0, R188, UR12, RZ ;  /* 0x0000000cbc807c10 */ /* 0x000fe4000ff1e0ff */
[----:B------:R-:W-:Y:S01]  /*0c10*/  SHF.L.U32 R18, R196, 0x4, RZ ;  /* 0x00000004c4127819 */ /* 0x000fe200000006ff */
[----:B------:R-:W4:Y:S01]  /*0c20*/  LDG.E.128 R124, desc[UR4][R124.64] ;  /* 0x000000047c7c7981 */ /* 0x000f22000c1e1d00 */
[----:B------:R-:W-:Y:S02]  /*0c30*/  IADD3.X R129, R23, UR13, RZ, P0, !PT ;  /* 0x0000000d17817c10 */ /* 0x000fe400087fe4ff */
[----:B------:R-:W-:-:S02]  /*0c40*/  SHF.R.U32.HI R17, RZ, 0x1c, R196 ;  /* 0x0000001cff117819 */ /* 0x000fc400000116c4 */
[----:B------:R-:W-:Y:S02]  /*0c50*/  IADD3 R136, P0, R18, UR12, RZ ;  /* 0x0000000c12887c10 */ /* 0x000fe4000ff1e0ff */
[C---:B------:R-:W-:Y:S02]  /*0c60*/  IADD3 R4, R184.reuse, 0x500, RZ ;  /* 0x00000500b8047810 */ /* 0x040fe40007ffe0ff */
[C---:B------:R-:W-:Y:S02]  /*0c70*/  IADD3 R0, R184.reuse, 0x700, RZ ;  /* 0x00000700b8007810 */ /* 0x040fe40007ffe0ff */
[C---:B------:R-:W-:Y:S02]  /*0c80*/  IADD3 R21, R184.reuse, 0x200, RZ ;  /* 0x00000200b8157810 */ /* 0x040fe40007ffe0ff */
[C---:B------:R-:W-:Y:S02]  /*0c90*/  IADD3 R7, R184.reuse, 0x400, RZ ;  /* 0x00000400b8077810 */ /* 0x040fe40007ffe0ff */
[----:B-1----:R-:W-:-:S02]  /*0ca0*/  IADD3 R199, R184, 0x600, RZ ;  /* 0x00000600b8c77810 */ /* 0x002fc40007ffe0ff */
[----:B------:R-:W-:Y:S01]  /*0cb0*/  SHF.R.S32.HI R2, RZ, 0x1f, R3 ;  /* 0x0000001fff027819 */ /* 0x000fe20000011403 */
[----:B--2---:R-:W-:Y:S01]  /*0cc0*/  IMAD.WIDE R8, R3, 0x4, R8 ;  /* 0x0000000403087825 */ /* 0x004fe200078e0208 */
[----:B------:R-:W-:Y:S01]  /*0cd0*/  IADD3.X R137, R17, UR13, RZ, P0, !PT ;  /* 0x0000000d11897c10 */ /* 0x000fe200087fe4ff */
[----:B------:R-:W2:Y:S01]  /*0ce0*/  LDG.E.128 R128, desc[UR4][R128.64] ;  /* 0x0000000480807981 */ /* 0x000ea2000c1e1d00 */
[----:B------:R-:W-:Y:S02]  /*0cf0*/  SHF.L.U32 R14, R4, 0x4, RZ ;  /* 0x00000004040e7819 */ /* 0x000fe400000006ff */
[----:B------:R-:W-:Y:S01]  /*0d00*/  SHF.R.U32.HI R13, RZ, 0x1c, R4 ;  /* 0x0000001cff0d7819 */ /* 0x000fe20000011604 */
[----:B------:R1:W2:Y:S04]  /*0d10*/  LDG.E R10, desc[UR4][R8.64] ;  /* 0x00000004080a7981 */ /* 0x0002a8000c1e1900 */
[----:B------:R-:W2:Y:S01]  /*0d20*/  LDG.E.128 R136, desc[UR4][R136.64] ;  /* 0x0000000488887981 */ /* 0x000ea2000c1e1d00 */
[----:B------:R-:W-:-:S02]  /*0d30*/  IADD3 R144, P0, R14, UR12, RZ ;  /* 0x0000000c0e907c10 */ /* 0x000fc4000ff1e0ff */
[----:B------:R-:W-:Y:S02]  /*0d40*/  SHF.L.U32 R6, R0, 0x4, RZ ;  /* 0x0000000400067819 */ /* 0x000fe400000006ff */
[----:B------:R-:W-:Y:S02]  /*0d50*/  SHF.L.U32 R20, R21, 0x4, RZ ;  /* 0x0000000415147819 */ /* 0x000fe400000006ff */
[----:B------:R-:W-:Y:S02]  /*0d60*/  IADD3.X R145, R13, UR13, RZ, P0, !PT ;  /* 0x0000000d0d917c10 */ /* 0x000fe400087fe4ff */
[----:B------:R-:W-:Y:S02]  /*0d70*/  SHF.R.U32.HI R5, RZ, 0x1c, R0 ;  /* 0x0000001cff057819 */ /* 0x000fe40000011600 */
[----:B------:R-:W-:Y:S02]  /*0d80*/  IADD3 R152, P0, R6, UR12, RZ ;  /* 0x0000000c06987c10 */ /* 0x000fe4000ff1e0ff */
[----:B------:R-:W-:Y:S01]  /*0d90*/  SHF.R.U32.HI R19, RZ, 0x1c, R21 ;  /* 0x0000001cff137819 */ /* 0x000fe20000011615 */
[----:B0-----:R-:W-:Y:S01]  /*0da0*/  IMAD.WIDE.U32 R160, R22, 0x10, R186 ;  /* 0x0000001016a07825 */ /* 0x001fe200078e00ba */
[----:B------:R-:W-:Y:S01]  /*0db0*/  IADD3 R132, P2, R20, UR12, RZ ;  /* 0x0000000c14847c10 */ /* 0x000fe2000ff5e0ff */
[----:B------:R-:W2:Y:S01]  /*0dc0*/  LDG.E.128 R144, desc[UR4][R144.64] ;  /* 0x0000000490907981 */ /* 0x000ea2000c1e1d00 */
[----:B------:R-:W-:-:S02]  /*0dd0*/  SHF.L.U32 R16, R7, 0x4, RZ ;  /* 0x0000000407107819 */ /* 0x000fc400000006ff */
[----:B------:R-:W-:Y:S01]  /*0de0*/  IADD3.X R153, R5, UR13, RZ, P0, !PT ;  /* 0x0000000d05997c10 */ /* 0x000fe200087fe4ff */
[----:B------:R-:W-:Y:S01]  /*0df0*/  IMAD.WIDE.U32 R164, R21, 0x10, R186 ;  /* 0x0000001015a47825 */ /* 0x000fe200078e00ba */
[----:B------:R-:W-:Y:S01]  /*0e00*/  ISETP.NE.U32.AND P0, PT, R192, RZ, PT ;  /* 0x000000ffc000720c */ /* 0x000fe20003f05070 */
[----:B------:R-:W2:Y:S01]  /*0e10*/  LDG.E.128 R160, desc[UR4][R160.64] ;  /* 0x00000004a0a07981 */ /* 0x000ea2000c1e1d00 */
[----:B------:R-:W-:Y:S02]  /*0e20*/  IADD3.X R133, R19, UR13, RZ, P2, !PT ;  /* 0x0000000d13857c10 */ /* 0x000fe400097fe4ff */
[----:B------:R-:W-:Y:S01]  /*0e30*/  SHF.R.U32.HI R15, RZ, 0x1c, R7 ;  /* 0x0000001cff0f7819 */ /* 0x000fe20000011607 */
[----:B------:R-:W-:Y:S01]  /*0e40*/  IMAD.WIDE.U32 R156, R184, 0x10, R186 ;  /* 0x00000010b89c7825 */ /* 0x000fe200078e00ba */
[----:B------:R-:W-:Y:S01]  /*0e50*/  IADD3 R140, P2, R16, UR12, RZ ;  /* 0x0000000c108c7c10 */ /* 0x000fe2000ff5e0ff */
[----:B------:R-:W2:Y:S01]  /*0e60*/  LDG.E.128 R152, desc[UR4][R152.64] ;  /* 0x0000000498987981 */ /* 0x000ea2000c1e1d00 */
[----:B------:R-:W-:-:S02]  /*0e70*/  SHF.L.U32 R12, R199, 0x4, RZ ;  /* 0x00000004c70c7819 */ /* 0x000fc400000006ff */
[----:B------:R-:W-:Y:S01]  /*0e80*/  ISETP.NE.AND.EX P0, PT, R193, RZ, PT, P0 ;  /* 0x000000ffc100720c */ /* 0x000fe20003f05300 */
[----:B------:R-:W2:Y:S01]  /*0e90*/  LDG.E.128 R132, desc[UR4][R132.64] ;  /* 0x0000000484847981 */ /* 0x000ea2000c1e1d00 */
[----:B------:R-:W-:Y:S02]  /*0ea0*/  IADD3.X R141, R15, UR13, RZ, P2, !PT ;  /* 0x0000000d0f8d7c10 */ /* 0x000fe400097fe4ff */
[----:B------:R-:W-:Y:S01]  /*0eb0*/  SHF.R.U32.HI R11, RZ, 0x1c, R199 ;  /* 0x0000001cff0b7819 */ /* 0x000fe200000116c7 */
[----:B------:R-:W-:Y:S01]  /*0ec0*/  IMAD.WIDE.U32 R176, R4, 0x10, R186 ;  /* 0x0000001004b07825 */ /* 0x000fe200078e00ba */
[----:B------:R-:W-:Y:S01]  /*0ed0*/  IADD3 R148, P2, R12, UR12, RZ ;  /* 0x0000000c0c947c10 */ /* 0x000fe2000ff5e0ff */
[----:B------:R-:W2:Y:S03]  /*0ee0*/  LDG.E.128 R156, desc[UR4][R156.64] ;  /* 0x000000049c9c7981 */ /* 0x000ea6000c1e1d00 */
[----:B------:R-:W-:Y:S01]  /*0ef0*/  IADD3.X R149, R11, UR13, RZ, P2, !PT ;  /* 0x0000000d0b957c10 */ /* 0x000fe200097fe4ff */
[----:B------:R-:W2:Y:S01]  /*0f00*/  LDG.E.128 R140, desc[UR4][R140.64] ;  /* 0x000000048c8c7981 */ /* 0x000ea2000c1e1d00 */
[----:B---3--:R-:W-:-:S03]  /*0f10*/  @P1 LEA R168, P2, R3, R168, 0x2 ;  /* 0x000000a803a81211 */ /* 0x008fc600078410ff */
[----:B------:R-:W3:Y:S01]  /*0f20*/  LDG.E.128 R164, desc[UR4][R164.64] ;  /* 0x00000004a4a47981 */ /* 0x000ee2000c1e1d00 */
[----:B------:R-:W-:Y:S02]  /*0f30*/  @P1 LEA.HI.X R169, R3, R169, R2, 0x2, P2 ;  /* 0x000000a903a91211 */ /* 0x000fe400010f1402 */
[CC--:B------:R-:W-:Y:S01]  /*0f40*/  @P0 LEA R172, P2, R184.reuse, R192.reuse, 0x4 ;  /* 0x000000c0b8ac0211 */ /* 0x0c0fe200078420ff */
[----:B------:R-:W3:Y:S03]  /*0f50*/  LDG.E.128 R148, desc[UR4][R148.64] ;  /* 0x0000000494947981 */ /* 0x000ee6000c1e1d00 */
[-C--:B------:R-:W-:Y:S01]  /*0f60*/  @P0 LEA.HI.X R173, R184, R193.reuse, RZ, 0x4, P2 ;  /* 0x000000c1b8ad0211 */ /* 0x080fe200010f24ff */
[----:B------:R-:W-:Y:S01]  /*0f70*/  IMAD.WIDE.U32 R170, R196, 0x10, R186 ;  /* 0x00000010c4aa7825 */ /* 0x000fe200078e00ba */
[CC--:B-1----:R-:W-:Y:S01]  /*0f80*/  @P0 LEA R8, P2, R22.reuse, R192.reuse, 0x4 ;  /* 0x000000c016080211 */ /* 0x0c2fe200078420ff */
[----:B------:R-:W3:Y:S03]  /*0f90*/  LDG.E.128 R176, desc[UR4][R176.64] ;  /* 0x00000004b0b07981 */ /* 0x000ee6000c1e1d00 */
[----:B------:R-:W-:Y:S01]  /*0fa0*/  @P0 LEA.HI.X R9, R22, R193, RZ, 0x4, P2 ;  /* 0x000000c116090211 */ /* 0x000fe200010f24ff */
[----:B-----5:R0:W5:Y:S04]  /*0fb0*/  @P0 LDG.E.128 R52, desc[UR4][R172.64] ;  /* 0x00000004ac340981 */ /* 0x020168000c1e1d00 */
[----:B------:R1:W5:Y:S01]  /*0fc0*/  @P0 LDG.E.128 R48, desc[UR4][R8.64] ;  /* 0x0000000408300981 */ /* 0x000362000c1e1d00 */
[----:B0-----:R-:W-:-:S04]  /*0fd0*/  @P0 LEA R172, P2, R21, R192, 0x4 ;  /* 0x000000c015ac0211 */ /* 0x001fc800078420ff */
[----:B------:R-:W-:Y:S02]  /*0fe0*/  @P0 LEA.HI.X R173, R21, R193, RZ, 0x4, P2 ;  /* 0x000000c115ad0211 */ /* 0x000fe400010f24ff */
[----:B-1----:R-:W-:-:S03]  /*0ff0*/  @P0 LEA R8, P2, R196, R192, 0x4 ;  /* 0x000000c0c4080211 */ /* 0x002fc600078420ff */
[----:B------:R-:W5:Y:S01]  /*1000*/  @P0 LDG.E.128 R44, desc[UR4][R172.64] ;  /* 0x00000004ac2c0981 */ /* 0x000f62000c1e1d00 */
[----:B------:R-:W-:-:S05]  /*1010*/  @P0 LEA.HI.X R9, R196, R193, RZ, 0x4, P2 ;  /* 0x000000c1c4090211 */ /* 0x000fca00010f24ff */
        /* <DEDUP_REMOVED lines=13> */
[----:B0-----:R-:W-:-:S04]  /*10f0*/  LEA R8, P0, R184, UR14, 0x2 ;  /* 0x0000000eb8087c11 */ /* 0x001fc8000f8010ff */
[----:B------:R-:W-:-:S05]  /*1100*/  LEA.HI.X R9, R184, UR15, RZ, 0x2, P0 ;  /* 0x0000000fb8097c11 */ /* 0x000fca00080f14ff */
[----:B------:R0:W5:Y:S02]  /*1110*/  LDG.E R189, desc[UR4][R8.64] ;  /* 0x0000000408bd7981 */ /* 0x000164000c1e1900 */
[----:B0-----:R-:W-:-:S04]  /*1120*/  LEA R8, P0, R22, UR14, 0x2 ;  /* 0x0000000e16087c11 */ /* 0x001fc8000f8010ff */
[----:B------:R-:W-:Y:S02]  /*1130*/  LEA.HI.X R9, R22, UR15, RZ, 0x2, P0 ;  /* 0x0000000f16097c11 */ /* 0x000fe400080f14ff */
[----:B------:R-:W-:-:S03]  /*1140*/  LEA R194, P0, R21, UR14, 0x2 ;  /* 0x0000000e15c27c11 */ /* 0x000fc6000f8010ff */
[----:B------:R0:W5:Y:S01]  /*1150*/  LDG.E R22, desc[UR4][R8.64] ;  /* 0x0000000408167981 */ /* 0x000162000c1e1900 */
[----:B------:R-:W-:-:S05]  /*1160*/  LEA.HI.X R195, R21, UR15, RZ, 0x2, P0 ;  /* 0x0000000f15c37c11 */ /* 0x000fca00080f14ff */
[----:B------:R1:W5:Y:S01]  /*1170*/  LDG.E R21, desc[UR4][R194.64] ;  /* 0x00000004c2157981 */ /* 0x000362000c1e1900 */
[----:B0-----:R-:W-:-:S04]  /*1180*/  LEA R8, P2, R196, UR14, 0x2 ;  /* 0x0000000ec4087c11 */ /* 0x001fc8000f8410ff */
[----:B------:R-:W-:Y:S02]  /*1190*/  LEA.HI.X R9, R196, UR15, RZ, 0x2, P2 ;  /* 0x0000000fc4097c11 */ /* 0x000fe400090f14ff */
[C---:B-1----:R-:W-:Y:S02]  /*11a0*/  LEA R194, P2, R4.reuse, UR14, 0x2 ;  /* 0x0000000e04c27c11 */ /* 0x042fe4000f8410ff */
[C---:B------:R-:W-:Y:S01]  /*11b0*/  LEA R196, P0, R7.reuse, UR14, 0x2 ;  /* 0x0000000e07c47c11 */ /* 0x040fe2000f8010ff */
[C-C-:B------:R-:W-:Y:S01]  /*11c0*/  IMAD.WIDE.U32 R174, R7.reuse, 0x10, R186.reuse ;  /* 0x0000001007ae7825 */ /* 0x140fe200078e00ba */
[----:B------:R-:W-:Y:S01]  /*11d0*/  LEA.HI.X R195, R4, UR15, RZ, 0x2, P2 ;  /* 0x0000000f04c37c11 */ /* 0x000fe200090f14ff */
[----:B------:R-:W5:Y:S04]  /*11e0*/  LDG.E R8, desc[UR4][R8.64] ;  /* 0x0000000408087981 */ /* 0x000f68000c1e1900 */
[----:B------:R0:W5:Y:S01]  /*11f0*/  LDG.E R4, desc[UR4][R194.64] ;  /* 0x00000004c2047981 */ /* 0x000162000c1e1900 */
[----:B------:R-:W-:Y:S01]  /*1200*/  LEA.HI.X R197, R7, UR15, RZ, 0x2, P0 ;  /* 0x0000000f07c57c11 */ /* 0x000fe200080f14ff */
[--C-:B------:R-:W-:Y:S01]  /*1210*/  IMAD.WIDE.U32 R180, R199, 0x10, R186.reuse ;  /* 0x00000010c7b47825 */ /* 0x100fe200078e00ba */
[----:B------:R-:W-:Y:S01]  /*1220*/  MOV R2, 0x3f800000 ;  /* 0x3f80000000027802 */ /* 0x000fe20000000f00 */
[----:B------:R-:W3:Y:S04]  /*1230*/  LDG.E.128 R172, desc[UR4][R174.64] ;  /* 0x00000004aeac7981 */ /* 0x000ee8000c1e1d00 */
[----:B------:R1:W5:Y:S01]  /*1240*/  LDG.E R7, desc[UR4][R196.64] ;  /* 0x00000004c4077981 */ /* 0x000362000c1e1900 */
[C---:B0-----:R-:W-:Y:S01]  /*1250*/  LEA R194, P2, R0.reuse, UR14, 0x2 ;  /* 0x0000000e00c27c11 */ /* 0x041fe2000f8410ff */
[----:B------:R-:W-:-:S02]  /*1260*/  IMAD.WIDE.U32 R184, R0, 0x10, R186 ;  /* 0x0000001000b87825 */ /* 0x000fc400078e00ba */
[----:B------:R-:W5:Y:S01]  /*1270*/  @P1 LDG.E R2, desc[UR4][R168.64] ;  /* 0x00000004a8021981 */ /* 0x000f62000c1e1900 */
[----:B------:R-:W-:Y:S02]  /*1280*/  LEA.HI.X R195, R0, UR15, RZ, 0x2, P2 ;  /* 0x0000000f00c37c11 */ /* 0x000fe400090f14ff */
[----:B------:R-:W-:Y:S01]  /*1290*/  ISETP.NE.AND P2, PT, RZ, UR11, PT ;  /* 0x0000000bff007c0c */ /* 0x000fe2000bf45270 */
[----:B------:R-:W3:Y:S01]  /*12a0*/  LDG.E.128 R180, desc[UR4][R180.64] ;  /* 0x00000004b4b47981 */ /* 0x000ee2000c1e1d00 */
[----:B-1----:R-:W-:-:S03]  /*12b0*/  LEA R196, P0, R199, UR14, 0x2 ;  /* 0x0000000ec7c47c11 */ /* 0x002fc6000f8010ff */
[----:B------:R0:W5:Y:S01]  /*12c0*/  LDG.E R0, desc[UR4][R194.64] ;  /* 0x00000004c2007981 */ /* 0x000162000c1e1900 */
[----:B----4-:R-:W-:-:S03]  /*12d0*/  FSEL R207, R198, RZ, !P2 ;  /* 0x000000ffc6cf7208 */ /* 0x010fc60005000000 */
[----:B------:R-:W4:Y:S04]  /*12e0*/  LDG.E.128 R168, desc[UR4][R170.64] ;  /* 0x00000004aaa87981 */ /* 0x000f28000c1e1d00 */
[----:B------:R-:W4:Y:S01]  /*12f0*/  LDG.E.128 R184, desc[UR4][R184.64] ;  /* 0x00000004b8b87981 */ /* 0x000f22000c1e1d00 */
[C---:B------:R-:W-:Y:S01]  /*1300*/  FADD.FTZ R208, -R207.reuse, R124 ;  /* 0x0000007ccfd07221 */ /* 0x040fe20000010100 */
[----:B--2---:R-:W-:Y:S02]  /*1310*/  FADD.FTZ R124, -R207, R136 ;  /* 0x00000088cf7c7221 */ /* 0x004fe40000010100 */
[----:B------:R-:W2:Y:S01]  /*1320*/  LDL.LU R136, [R1] ;  /* 0x0000000001887983 */ /* 0x000ea20000300800 */
[----:B------:R-:W-:Y:S01]  /*1330*/  LEA.HI.X R197, R199, UR15, RZ, 0x2, P0 ;  /* 0x0000000fc7c57c11 */ /* 0x000fe200080f14ff */
[C---:B------:R-:W-:Y:S01]  /*1340*/  FADD.FTZ R206, -R207.reuse, R126 ;  /* 0x0000007ecfce7221 */ /* 0x040fe20000010100 */
[----:B------:R-:W-:-:S03]  /*1350*/  FADD.FTZ R205, -R207, R127 ;  /* 0x0000007fcfcd7221 */ /* 0x000fc60000010100 */
[----:B------:R1:W5:Y:S01]  /*1360*/  LDG.E R9, desc[UR4][R196.64] ;  /* 0x00000004c4097981 */ /* 0x000362000c1e1900 */
[C---:B------:R-:W-:Y:S01]  /*1370*/  FADD.FTZ R231, -R207.reuse, R125 ;  /* 0x0000007dcfe77221 */ /* 0x040fe20000010100 */
[C---:B0-----:R-:W-:Y:S01]  /*1380*/  FADD.FTZ R194, -R207.reuse, R129 ;  /* 0x00000081cfc27221 */ /* 0x041fe20000010100 */
        /* <DEDUP_REMOVED lines=8> */
[----:B------:R-:W-:Y:S01]  /*1410*/  FMUL.FTZ R205, R10, R205 ;  /* 0x000000cd0acd7220 */ /* 0x000fe20000410000 */
[----:B------:R-:W-:Y:S01]  /*1420*/  FADD.FTZ R247, R160, R247 ;  /* 0x000000f7a0f77221 */ /* 0x000fe20000010000 */
[----:B------:R-:W4:Y:S01]  /*1430*/  LDL.LU R137, [R1+0x18] ;  /* 0x0000180001897983 */ /* 0x000f220000300800 */
[----:B------:R-:W-:-:S03]  /*1440*/  FADD.FTZ R246, R161, R246 ;  /* 0x000000f6a1f67221 */ /* 0x000fc60000010000 */
[----:B------:R-:W4:Y:S01]  /*1450*/  LDL.LU R138, [R1+0x10] ;  /* 0x00001000018a7983 */ /* 0x000f220000300800 */
[C---:B------:R-:W-:Y:S01]  /*1460*/  FADD.FTZ R198, -R207.reuse, R132 ;  /* 0x00000084cfc67221 */ /* 0x040fe20000010100 */
[C---:B------:R-:W-:Y:S01]  /*1470*/  FADD.FTZ R132, -R207.reuse, R145 ;  /* 0x00000091cf847221 */ /* 0x040fe20000010100 */
[C---:B------:R-:W-:Y:S01]  /*1480*/  FADD.FTZ R145, -R207.reuse, R147 ;  /* 0x00000093cf917221 */ /* 0x040fe20000010100 */
[C---:B------:R-:W-:Y:S01]  /*1490*/  FADD.FTZ R133, -R207.reuse, R133 ;  /* 0x00000085cf857221 */ /* 0x040fe20000010100 */
[C---:B------:R-:W-:Y:S01]  /*14a0*/  FADD.FTZ R134, -R207.reuse, R134 ;  /* 0x00000086cf867221 */ /* 0x040fe20000010100 */
[C---:B------:R-:W-:Y:S01]  /*14b0*/  FADD.FTZ R135, -R207.reuse, R135 ;  /* 0x00000087cf877221 */ /* 0x040fe20000010100 */
[C---:B------:R-:W-:Y:S01]  /*14c0*/  FADD.FTZ R130, -R207.reuse, R142 ;  /* 0x0000008ecf827221 */ /* 0x040fe20000010100 */
[----:B------:R-:W-:Y:S01]  /*14d0*/  FMUL.FTZ R142, R10, R206 ;  /* 0x000000ce0a8e7220 */ /* 0x000fe20000410000 */
        /* <DEDUP_REMOVED lines=10> */
[----:B------:R-:W-:Y:S01]  /*1580*/  FADD.FTZ R153, -R207, R155 ;  /* 0x0000009bcf997221 */ /* 0x000fe20000010100 */
[C---:B------:R-:W-:Y:S01]  /*1590*/  FADD.FTZ R245, R158.reuse, R245 ;  /* 0x000000f59ef57221 */ /* 0x040fe20000010000 */
[----:B------:R-:W-:Y:S01]  /*15a0*/  FFMA.FTZ R216, R158, R142, R216 ;  /* 0x0000008e9ed87223 */ /* 0x000fe200000100d8 */
[----:B------:R-:W-:Y:S01]  /*15b0*/  FMUL.FTZ R207, R118, R158 ;  /* 0x0000009e76cf7220 */ /* 0x000fe20000410000 */
[C---:B------:R-:W-:Y:S01]  /*15c0*/  FMUL.FTZ R158, R10.reuse, R197 ;  /* 0x000000c50a9e7220 */ /* 0x040fe20000410000 */
[C---:B------:R-:W-:Y:S01]  /*15d0*/  FMUL.FTZ R140, R10.reuse, R208 ;  /* 0x000000d00a8c7220 */ /* 0x040fe20000410000 */
[C---:B------:R-:W-:Y:S01]  /*15e0*/  FADD.FTZ R244, R159.reuse, R244 ;  /* 0x000000f49ff47221 */ /* 0x040fe20000010000 */
[----:B------:R-:W-:Y:S01]  /*15f0*/  FFMA.FTZ R215, R159, R205, R215 ;  /* 0x000000cd9fd77223 */ /* 0x000fe200000100d7 */
[----:B------:R-:W-:Y:S01]  /*1600*/  FMUL.FTZ R208, R119, R159 ;  /* 0x0000009f77d07220 */ /* 0x000fe20000410000 */
[----:B------:R-:W-:Y:S01]  /*1610*/  FMUL.FTZ R159, R10, R194 ;  /* 0x000000c20a9f7220 */ /* 0x000fe20000410000 */
[----:B------:R-:W-:Y:S01]  /*1620*/  FFMA.FTZ R218, R160, R158, R218 ;  /* 0x0000009ea0da7223 */ /* 0x000fe200000100da */
[----:B------:R-:W-:Y:S01]  /*1630*/  FMUL.FTZ R194, R112, R160 ;  /* 0x000000a070c27220 */ /* 0x000fe20000410000 */
[C---:B------:R-:W-:Y:S01]  /*1640*/  FMUL.FTZ R160, R10.reuse, R196 ;  /* 0x000000c40aa07220 */ /* 0x040fe20000410000 */
[----:B------:R-:W3:Y:S01]  /*1650*/  LDL.LU R139, [R1+0xc] ;  /* 0x00000c00018b7983 */ /* 0x000ee20000300800 */
[----:B------:R-:W-:Y:S01]  /*1660*/  FMUL.FTZ R141, R10, R231 ;  /* 0x000000e70a8d7220 */ /* 0x000fe20000410000 */
[----:B------:R-:W-:Y:S01]  /*1670*/  FFMA.FTZ R217, R161, R159, R217 ;  /* 0x0000009fa1d97223 */ /* 0x000fe200000100d9 */
[----:B------:R-:W-:Y:S01]  /*1680*/  FMUL.FTZ R196, R113, R161 ;  /* 0x000000a171c47220 */ /* 0x000fe20000410000 */
[----:B------:R-:W3:Y:S01]  /*1690*/  LDL.LU R231, [R1+0x20] ;  /* 0x0000200001e77983 */ /* 0x000ee20000300800 */
[C---:B------:R-:W-:Y:S01]  /*16a0*/  FADD.FTZ R249, R162.reuse, R249 ;  /* 0x000000f9a2f97221 */ /* 0x040fe20000010000 */
[----:B------:R-:W-:Y:S01]  /*16b0*/  FFMA.FTZ R220, R162, R160, R220 ;  /* 0x000000a0a2dc7223 */ /* 0x000fe200000100dc */
[----:B------:R-:W-:Y:S01]  /*16c0*/  FMUL.FTZ R197, R114, R162 ;  /* 0x000000a272c57220 */ /* 0x000fe20000410000 */
[----:B------:R-:W3:Y:S04]  /*16d0*/  LDL.LU R161, [R1+0x4] ;  /* 0x0000040001a17983 */ /* 0x000ee80000300800 */
[----:B------:R-:W3:Y:S01]  /*16e0*/  LDL.LU R162, [R1+0x8] ;  /* 0x0000080001a27983 */ /* 0x000ee20000300800 */
[----:B--2---:R-:W-:-:S05]  /*16f0*/  FADD.FTZ R136, R166, R136 ;  /* 0x00000088a6887221 */ /* 0x004fca0000010000 */
[----:B------:R0:W-:Y:S04]  /*1700*/  STL [R1], R136 ;  /* 0x0000008801007387 */ /* 0x0001e80000100800 */
[----:B0-----:R-:W2:Y:S01]  /*1710*/  LDL.LU R136, [R1+0x14] ;  /* 0x0000140001887983 */ /* 0x001ea20000300800 */
[----:B----4-:R-:W-:Y:S01]  /*1720*/  FADD.FTZ R137, R172, R137 ;  /* 0x00000089ac897221 */ /* 0x010fe20000010000 */
[----:B------:R-:W-:Y:S01]  /*1730*/  FADD.FTZ R138, R170, R138 ;  /* 0x0000008aaa8a7221 */ /* 0x000fe20000010000 */
[----:B---3--:R-:W-:Y:S01]  /*1740*/  FADD.FTZ R139, R171, R139 ;  /* 0x0000008bab8b7221 */ /* 0x008fe20000010000 */
[----:B------:R-:W-:Y:S01]  /*1750*/  FADD.FTZ R161, R169, R161 ;  /* 0x000000a1a9a17221 */ /* 0x000fe20000010000 */
[----:B------:R-:W-:-:S05]  /*1760*/  FADD.FTZ R162, R168, R162 ;  /* 0x000000a2a8a27221 */ /* 0x000fca0000010000 */
[----:B------:R-:W-:Y:S04]  /*1770*/  STL [R1+0x8], R162 ;  /* 0x000008a201007387 */ /* 0x000fe80000100800 */
[----:B------:R-:W-:Y:S04]  /*1780*/  STL [R1+0x4], R161 ;  /* 0x000004a101007387 */ /* 0x000fe80000100800 */
[----:B------:R0:W-:Y:S04]  /*1790*/  STL [R1+0x10], R138 ;  /* 0x0000108a01007387 */ /* 0x0001e80000100800 */
[----:B0-----:R-:W3:Y:S04]  /*17a0*/  LDL.LU R138, [R1+0x1c] ;  /* 0x00001c00018a7983 */ /* 0x001ee80000300800 */
[----:B------:R-:W-:Y:S04]  /*17b0*/  STL [R1+0xc], R139 ;  /* 0x00000c8b01007387 */ /* 0x000fe80000100800 */
[----:B------:R0:W-:Y:S04]  /*17c0*/  STL [R1+0x18], R137 ;  /* 0x0000188901007387 */ /* 0x0001e80000100800 */
[----:B0-----:R-:W4:Y:S01]  /*17d0*/  LDL.LU R137, [R1+0x28] ;  /* 0x0000280001897983 */ /* 0x001f220000300800 */
[----:B------:R-:W-:Y:S01]  /*17e0*/  FADD.FTZ R231, R174, R231 ;  /* 0x000000e7aee77221 */ /* 0x000fe20000010000 */
[----:B--2---:R-:W-:-:S05]  /*17f0*/  FADD.FTZ R136, R173, R136 ;  /* 0x00000088ad887221 */ /* 0x004fca0000010000 */
[----:B------:R0:W-:Y:S04]  /*1800*/  STL [R1+0x14], R136 ;  /* 0x0000148801007387 */ /* 0x0001e80000100800 */
[----:B0-----:R-:W2:Y:S04]  /*1810*/  LDL.LU R136, [R1+0x24] ;  /* 0x0000240001887983 */ /* 0x001ea80000300800 */
[----:B------:R-:W-:Y:S04]  /*1820*/  STL [R1+0x20], R231 ;  /* 0x000020e701007387 */ /* 0x000fe80000100800 */
[----:B------:R-:W2:Y:S01]  /*1830*/  LDL.LU R139, [R1+0x30] ;  /* 0x00003000018b7983 */ /* 0x000ea20000300800 */
[----:B------:R-:W-:Y:S01]  /*1840*/  FMUL.FTZ R143, R116, R156 ;  /* 0x0000009c748f7220 */ /* 0x000fe20000410000 */
[C---:B------:R-:W-:Y:S01]  /*1850*/  FADD.FTZ R243, R156.reuse, R243 ;  /* 0x000000f39cf37221 */ /* 0x040fe20000010000 */
[----:B------:R-:W-:Y:S01]  /*1860*/  FFMA.FTZ R214, R156, R140, R214 ;  /* 0x0000008c9cd67223 */ /* 0x000fe200000100d6 */
[C---:B------:R-:W-:Y:S01]  /*1870*/  FMUL.FTZ R156, R10.reuse, R134 ;  /* 0x000000860a9c7220 */ /* 0x040fe20000410000 */
[----:B------:R-:W-:Y:S01]  /*1880*/  FMUL.FTZ R206, R117, R157 ;  /* 0x0000009d75ce7220 */ /* 0x000fe20000410000 */
        /* <DEDUP_REMOVED lines=8> */
[----:B------:R-:W-:Y:S01]  /*1910*/  FFMA.FTZ R133, R205, R208, R133 ;  /* 0x000000d0cd857223 */ /* 0x000fe20000010085 */
[C---:B------:R-:W-:Y:S01]  /*1920*/  FADD.FTZ R242, R157.reuse, R242 ;  /* 0x000000f29df27221 */ /* 0x040fe20000010000 */
[----:B------:R-:W-:Y:S01]  /*1930*/  FFMA.FTZ R213, R157, R141, R213 ;  /* 0x0000008d9dd57223 */ /* 0x000fe200000100d5 */
[----:B------:R-:W-:Y:S01]  /*1940*/  FMUL.FTZ R157, R10, R135 ;  /* 0x000000870a9d7220 */ /* 0x000fe20000410000 */
[----:B------:R-:W-:Y:S01]  /*1950*/  FADD.FTZ R134, R134, R194 ;  /* 0x000000c286867221 */ /* 0x000fe20000010000 */
[----:B------:R-:W-:Y:S01]  /*1960*/  FFMA.FTZ R135, R158, R194, R133 ;  /* 0x000000c29e877223 */ /* 0x000fe20000010085 */
[----:B------:R-:W-:Y:S02]  /*1970*/  FMUL.FTZ R195, R10, R195 ;  /* 0x000000c30ac37220 */ /* 0x000fe40000410000 */
[----:B------:R-:W-:Y:S01]  /*1980*/  FADD.FTZ R133, R134, R196 ;  /* 0x000000c486857221 */ /* 0x000fe20000010000 */
[----:B------:R-:W-:Y:S01]  /*1990*/  FFMA.FTZ R134, R159, R196, R135 ;  /* 0x000000c49f867223 */ /* 0x000fe20000010087 */
[C---:B------:R-:W-:Y:S01]  /*19a0*/  FADD.FTZ R248, R163.reuse, R248 ;  /* 0x000000f8a3f87221 */ /* 0x040fe20000010000 */
[----:B------:R-:W-:Y:S01]  /*19b0*/  FMUL.FTZ R154, R10, R198 ;  /* 0x000000c60a9a7220 */ /* 0x000fe20000410000 */
[----:B------:R-:W-:Y:S01]  /*19c0*/  FFMA.FTZ R219, R163, R195, R219 ;  /* 0x000000c3a3db7223 */ /* 0x000fe200000100db */
[----:B------:R-:W-:Y:S01]  /*19d0*/  FMUL.FTZ R163, R115, R163 ;  /* 0x000000a373a37220 */ /* 0x000fe20000410000 */
[----:B------:R-:W-:Y:S01]  /*19e0*/  FADD.FTZ R133, R133, R197 ;  /* 0x000000c585857221 */ /* 0x000fe20000010000 */
[----:B------:R-:W-:Y:S01]  /*19f0*/  FFMA.FTZ R134, R160, R197, R134 ;  /* 0x000000c5a0867223 */ /* 0x000fe20000010086 */
[----:B------:R-:W-:Y:S01]  /*1a00*/  FMUL.FTZ R199, R10, R199 ;  /* 0x000000c70ac77220 */ /* 0x000fe20000410000 */
[C---:B------:R-:W-:Y:S01]  /*1a10*/  FADD.FTZ R251, R164.reuse, R251 ;  /* 0x000000fba4fb7221 */ /* 0x040fe20000010000 */
[----:B------:R-:W-:Y:S01]  /*1a20*/  FFMA.FTZ R222, R164, R154, R222 ;  /* 0x0000009aa4de7223 */ /* 0x000fe200000100de */
[----:B------:R-:W-:Y:S01]  /*1a30*/  FMUL.FTZ R164, R108, R164 ;  /* 0x000000a46ca47220 */ /* 0x000fe20000410000 */
[----:B------:R-:W-:Y:S01]  /*1a40*/  FADD.FTZ R133, R133, R163 ;  /* 0x000000a385857221 */ /* 0x000fe20000010000 */
[----:B------:R-:W-:Y:S01]  /*1a50*/  FFMA.FTZ R134, R195, R163, R134 ;  /* 0x000000a3c3867223 */ /* 0x000fe20000010086 */
[----:B------:R-:W-:Y:S01]  /*1a60*/  FFMA.FTZ R235, R176, R199, R235 ;  /* 0x000000c7b0eb7223 */ /* 0x000fe200000100eb */
[----:B------:R-:W-:Y:S01]  /*1a70*/  FMUL.FTZ R198, R96, R176 ;  /* 0x000000b060c67220 */ /* 0x000fe20000410000 */
[----:B---3--:R-:W-:-:S05]  /*1a80*/  FADD.FTZ R138, R175, R138 ;  /* 0x0000008aaf8a7221 */ /* 0x008fca0000010000 */
[----:B------:R0:W-:Y:S04]  /*1a90*/  STL [R1+0x1c], R138 ;  /* 0x00001c8a01007387 */ /* 0x0001e80000100800 */
[----:B0-----:R-:W3:Y:S01]  /*1aa0*/  LDL.LU R138, [R1+0x2c] ;  /* 0x00002c00018a7983 */ /* 0x001ee20000300800 */
[----:B----4-:R-:W-:Y:S01]  /*1ab0*/  FADD.FTZ R137, R176, R137 ;  /* 0x00000089b0897221 */ /* 0x010fe20000010000 */
[----:B------:R-:W-:Y:S01]  /*1ac0*/  FMUL.FTZ R176, R10, R132 ;  /* 0x000000840ab07220 */ /* 0x000fe20000410000 */
[----:B------:R-:W-:-:S03]  /*1ad0*/  FADD.FTZ R132, R133, R164 ;  /* 0x000000a485847221 */ /* 0x000fc60000010000 */
[----:B------:R0:W-:Y:S01]  /*1ae0*/  STL [R1+0x28], R137 ;  /* 0x0000288901007387 */ /* 0x0001e20000100800 */
[----:B------:R-:W-:-:S03]  /*1af0*/  FFMA.FTZ R133, R154, R164, R134 ;  /* 0x000000a49a857223 */ /* 0x000fc60000010086 */
[----:B0-----:R-:W4:Y:S01]  /*1b00*/  LDL.LU R137, [R1+0x38] ;  /* 0x0000380001897983 */ /* 0x001f220000300800 */
[----:B--2---:R-:W-:-:S05]  /*1b10*/  FADD.FTZ R136, R177, R136 ;  /* 0x00000088b1887221 */ /* 0x004fca0000010000 */
[----:B------:R0:W-:Y:S04]  /*1b20*/  STL [R1+0x24], R136 ;  /* 0x0000248801007387 */ /* 0x0001e80000100800 */
[----:B0-----:R-:W2:Y:S04]  /*1b30*/  LDL.LU R136, [R1+0x34] ;  /* 0x0000340001887983 */ /* 0x001ea80000300800 */
[----:B------:R-:W2:Y:S01]  /*1b40*/  LDL.LU R134, [R1+0x40] ;  /* 0x0000400001867983 */ /* 0x000ea20000300800 */
[----:B------:R-:W-:-:S05]  /*1b50*/  FADD.FTZ R139, R178, R139 ;  /* 0x0000008bb28b7221 */ /* 0x000fca0000010000 */
[----:B------:R-:W-:Y:S04]  /*1b60*/  STL [R1+0x30], R139 ;  /* 0x0000308b01007387 */ /* 0x000fe80000100800 */
[----:B------:R-:W2:Y:S01]  /*1b70*/  LDL.LU R135, [R1+0x3c] ;  /* 0x00003c0001877983 */ /* 0x000ea20000300800 */
[C---:B------:R-:W-:Y:S01]  /*1b80*/  FADD.FTZ R250, R165.reuse, R250 ;  /* 0x000000faa5fa7221 */ /* 0x040fe20000010000 */
[----:B------:R-:W-:Y:S01]  /*1b90*/  FFMA.FTZ R221, R165, R155, R221 ;  /* 0x0000009ba5dd7223 */ /* 0x000fe200000100dd */
[----:B------:R-:W-:Y:S01]  /*1ba0*/  FMUL.FTZ R165, R109, R165 ;  /* 0x000000a56da57220 */ /* 0x000fe20000410000 */
        /* <DEDUP_REMOVED lines=48> */
[----:B------:R-:W-:Y:S01]  /*1eb0*/  FFMA.FTZ R133, R130, R174, R133 ;  /* 0x000000ae82857223 */ /* 0x000fe20000010085 */
[----:B---3--:R-:W-:-:S02]  /*1ec0*/  FADD.FTZ R138, R179, R138 ;  /* 0x0000008ab38a7221 */ /* 0x008fc40000010000 */
[----:B------:R-:W-:Y:S01]  /*1ed0*/  FADD.FTZ R132, R132, R175 ;  /* 0x000000af84847221 */ /* 0x000fe20000010000 */
[----:B------:R-:W-:Y:S01]  /*1ee0*/  FFMA.FTZ R133, R131, R175, R133 ;  /* 0x000000af83857223 */ /* 0x000fe20000010085 */
[----:B------:R-:W-:Y:S01]  /*1ef0*/  FFMA.FTZ R234, R177, R176, R234 ;  /* 0x000000b0b1ea7223 */ /* 0x000fe200000100ea */
[----:B------:R-:W-:Y:S01]  /*1f00*/  STL [R1+0x2c], R138 ;  /* 0x00002c8a01007387 */ /* 0x000fe20000100800 */
[----:B------:R-:W-:Y:S01]  /*1f10*/  FMUL.FTZ R144, R10, R144 ;  /* 0x000000900a907220 */ /* 0x000fe20000410000 */
[----:B------:R-:W-:Y:S01]  /*1f20*/  FMUL.FTZ R177, R97, R177 ;  /* 0x000000b161b17220 */ /* 0x000fe20000410000 */
[----:B------:R-:W-:Y:S01]  /*1f30*/  FADD.FTZ R132, R132, R198 ;  /* 0x000000c684847221 */ /* 0x000fe20000010000 */
[----:B----4-:R-:W-:-:S05]  /*1f40*/  FADD.FTZ R137, R180, R137 ;  /* 0x00000089b4897221 */ /* 0x010fca0000010000 */
[----:B------:R-:W-:Y:S01]  /*1f50*/  STL [R1+0x38], R137 ;  /* 0x0000388901007387 */ /* 0x000fe20000100800 */
[----:B------:R-:W-:Y:S01]  /*1f60*/  FFMA.FTZ R237, R178, R144, R237 ;  /* 0x00000090b2ed7223 */ /* 0x000fe200000100ed */
[----:B------:R-:W-:Y:S01]  /*1f70*/  FMUL.FTZ R145, R10, R145 ;  /* 0x000000910a917220 */ /* 0x000fe20000410000 */
[----:B------:R-:W-:Y:S01]  /*1f80*/  FMUL.FTZ R178, R98, R178 ;  /* 0x000000b262b27220 */ /* 0x000fe20000410000 */
[----:B------:R-:W-:Y:S02]  /*1f90*/  FMUL.FTZ R146, R10, R146 ;  /* 0x000000920a927220 */ /* 0x000fe40000410000 */
[----:B------:R-:W-:Y:S01]  /*1fa0*/  FFMA.FTZ R236, R179, R145, R236 ;  /* 0x00000091b3ec7223 */ /* 0x000fe200000100ec */
[----:B------:R-:W-:Y:S01]  /*1fb0*/  FMUL.FTZ R179, R99, R179 ;  /* 0x000000b363b37220 */ /* 0x000fe20000410000 */
[----:B------:R-:W-:Y:S01]  /*1fc0*/  FFMA.FTZ R239, R180, R146, R239 ;  /* 0x00000092b4ef7223 */ /* 0x000fe200000100ef */
[----:B------:R-:W-:Y:S01]  /*1fd0*/  FMUL.FTZ R147, R10, R147 ;  /* 0x000000930a937220 */ /* 0x000fe20000410000 */
[----:B------:R-:W-:Y:S01]  /*1fe0*/  FMUL.FTZ R180, R92, R180 ;  /* 0x000000b45cb47220 */ /* 0x000fe20000410000 */
[----:B------:R-:W0:Y:S01]  /*1ff0*/  S2R R161, SR_TID.X ;  /* 0x0000000000a17919 */ /* 0x000e220000002100 */
[C---:B------:R-:W-:Y:S01]  /*2000*/  FMUL.FTZ R148, R10.reuse, R148 ;  /* 0x000000940a947220 */ /* 0x040fe20000410000 */
[----:B------:R-:W-:Y:S01]  /*2010*/  FFMA.FTZ R238, R181, R147, R238 ;  /* 0x00000093b5ee7223 */ /* 0x000fe200000100ee */
[----:B------:R-:W-:-:S02]  /*2020*/  FMUL.FTZ R149, R10, R149 ;  /* 0x000000950a957220 */ /* 0x000fc40000410000 */
[----:B------:R-:W-:Y:S01]  /*2030*/  FFMA.FTZ R241, R182, R148, R241 ;  /* 0x00000094b6f17223 */ /* 0x000fe200000100f1 */
[----:B------:R-:W-:Y:S01]  /*2040*/  FMUL.FTZ R150, R10, R150 ;  /* 0x000000960a967220 */ /* 0x000fe20000410000 */
[----:B------:R-:W-:Y:S01]  /*2050*/  FFMA.FTZ R240, R183, R149, R240 ;  /* 0x00000095b7f07223 */ /* 0x000fe200000100f0 */
[----:B------:R-:W-:Y:S01]  /*2060*/  FADD.FTZ R210, R184, R210 ;  /* 0x000000d2b8d27221 */ /* 0x000fe20000010000 */
[----:B------:R-:W-:Y:S01]  /*2070*/  FMUL.FTZ R151, R10, R151 ;  /* 0x000000970a977220 */ /* 0x000fe20000410000 */
[----:B------:R-:W-:Y:S01]  /*2080*/  FFMA.FTZ R201, R184, R150, R201 ;  /* 0x00000096b8c97223 */ /* 0x000fe200000100c9 */
[----:B------:R-:W-:Y:S01]  /*2090*/  FMUL.FTZ R184, R88, R184 ;  /* 0x000000b858b87220 */ /* 0x000fe20000410000 */
[C---:B------:R-:W-:Y:S01]  /*20a0*/  FADD.FTZ R209, R185.reuse, R209 ;  /* 0x000000d1b9d17221 */ /* 0x040fe20000010000 */
[----:B------:R-:W-:Y:S01]  /*20b0*/  FFMA.FTZ R200, R185, R151, R200 ;  /* 0x00000097b9c87223 */ /* 0x000fe200000100c8 */
[----:B------:R-:W-:Y:S01]  /*20c0*/  FMUL.FTZ R152, R10, R152 ;  /* 0x000000980a987220 */ /* 0x000fe20000410000 */
[----:B------:R-:W-:Y:S01]  /*20d0*/  FMUL.FTZ R185, R89, R185 ;  /* 0x000000b959b97220 */ /* 0x000fe20000410000 */
[----:B------:R-:W-:Y:S01]  /*20e0*/  FADD.FTZ R212, R186, R212 ;  /* 0x000000d4bad47221 */ /* 0x000fe20000010000 */
[----:B------:R-:W-:Y:S01]  /*20f0*/  FMUL.FTZ R153, R10, R153 ;  /* 0x000000990a997220 */ /* 0x000fe20000410000 */
[----:B------:R-:W-:Y:S01]  /*2100*/  FFMA.FTZ R204, R186, R152, R204 ;  /* 0x00000098bacc7223 */ /* 0x000fe200000100cc */
[----:B------:R-:W-:Y:S01]  /*2110*/  FMUL.FTZ R186, R90, R186 ;  /* 0x000000ba5aba7220 */ /* 0x000fe20000410000 */
[C---:B------:R-:W-:Y:S01]  /*2120*/  FADD.FTZ R211, R187.reuse, R211 ;  /* 0x000000d3bbd37221 */ /* 0x040fe20000010000 */
[----:B------:R-:W-:Y:S01]  /*2130*/  FFMA.FTZ R203, R187, R153, R203 ;  /* 0x00000099bbcb7223 */ /* 0x000fe200000100cb */
[----:B------:R-:W-:Y:S01]  /*2140*/  FMUL.FTZ R187, R91, R187 ;  /* 0x000000bb5bbb7220 */ /* 0x000fe20000410000 */
[----:B------:R-:W-:Y:S01]  /*2150*/  UMOV UR6, 0xffffffff ;  /* 0xffffffff00067882 */ /* 0x000fe20000000000 */
[----:B0-----:R-:W-:Y:S01]  /*2160*/  LOP3.LUT P3, RZ, R161, 0x1f, RZ, 0xc0, !PT ;  /* 0x0000001fa1ff7812 */ /* 0x001fe2000786c0ff */
[----:B--2---:R-:W-:Y:S01]  /*2170*/  FADD.FTZ R136, R181, R136 ;  /* 0x00000088b5887221 */ /* 0x004fe20000010000 */
[----:B------:R-:W-:-:S04]  /*2180*/  FADD.FTZ R134, R182, R134 ;  /* 0x00000086b6867221 */ /* 0x000fc80000010000 */
[----:B------:R-:W-:Y:S04]  /*2190*/  STL [R1+0x34], R136 ;  /* 0x0000348801007387 */ /* 0x000fe80000100800 */
[----:B------:R0:W-:Y:S02]  /*21a0*/  STL [R1+0x40], R134 ;  /* 0x0000408601007387 */ /* 0x0001e40000100800 */
[----:B0-----:R-:W-:Y:S01]  /*21b0*/  FFMA.FTZ R134, R199, R198, R133 ;  /* 0x000000c6c7867223 */ /* 0x001fe20000010085 */
        /* <DEDUP_REMOVED lines=9> */
[----:B------:R-:W-:Y:S01]  /*2250*/  FMUL.FTZ R182, R94, R182 ;  /* 0x000000b65eb67220 */ /* 0x000fe20000410000 */
[----:B------:R-:W-:Y:S01]  /*2260*/  FADD.FTZ R135, R183, R135 ;  /* 0x00000087b7877221 */ /* 0x000fe20000010000 */
[----:B------:R-:W-:Y:S01]  /*2270*/  FADD.FTZ R133, R133, R181 ;  /* 0x000000b585857221 */ /* 0x000fe20000010000 */
[----:B------:R-:W-:Y:S01]  /*2280*/  FFMA.FTZ R132, R147, R181, R132 ;  /* 0x000000b593847223 */ /* 0x000fe20000010084 */
[----:B------:R-:W-:Y:S02]  /*2290*/  FMUL.FTZ R183, R95, R183 ;  /* 0x000000b75fb77220 */ /* 0x000fe40000410000 */
[----:B------:R-:W-:Y:S01]  /*22a0*/  FADD.FTZ R133, R133, R182 ;  /* 0x000000b685857221 */ /* 0x000fe20000010000 */
[----:B------:R0:W-:Y:S01]  /*22b0*/  STL [R1+0x3c], R135 ;  /* 0x00003c8701007387 */ /* 0x0001e20000100800 */
[----:B------:R-:W-:-:S02]  /*22c0*/  FFMA.FTZ R132, R148, R182, R132 ;  /* 0x000000b694847223 */ /* 0x000fc40000010084 */
[----:B------:R-:W-:Y:S02]  /*22d0*/  FADD.FTZ R133, R133, R183 ;  /* 0x000000b785857221 */ /* 0x000fe40000010000 */
[----:B------:R-:W-:Y:S02]  /*22e0*/  FFMA.FTZ R132, R149, R183, R132 ;  /* 0x000000b795847223 */ /* 0x000fe40000010084 */
[----:B------:R-:W-:Y:S02]  /*22f0*/  FADD.FTZ R133, R133, R184 ;  /* 0x000000b885857221 */ /* 0x000fe40000010000 */
[----:B------:R-:W-:Y:S02]  /*2300*/  FFMA.FTZ R132, R150, R184, R132 ;  /* 0x000000b896847223 */ /* 0x000fe40000010084 */
[----:B------:R-:W-:Y:S02]  /*2310*/  FADD.FTZ R133, R133, R185 ;  /* 0x000000b985857221 */ /* 0x000fe40000010000 */
[----:B------:R-:W-:-:S02]  /*2320*/  FFMA.FTZ R132, R151, R185, R132 ;  /* 0x000000b997847223 */ /* 0x000fc40000010084 */
[----:B------:R-:W-:Y:S02]  /*2330*/  FADD.FTZ R133, R133, R186 ;  /* 0x000000ba85857221 */ /* 0x000fe40000010000 */
[----:B------:R-:W-:Y:S02]  /*2340*/  FFMA.FTZ R132, R152, R186, R132 ;  /* 0x000000ba98847223 */ /* 0x000fe40000010084 */
[----:B------:R-:W-:Y:S02]  /*2350*/  FADD.FTZ R134, R133, R187 ;  /* 0x000000bb85867221 */ /* 0x000fe40000010000 */
        /* <DEDUP_REMOVED lines=20> */
.L_x_13432:
[----:B------:R-:W2:Y:S01]  /*24a0*/  S2R R138, SR_CgaCtaId ;  /* 0x00000000008a7919 */ /* 0x000ea20000008800 */
[----:B------:R-:W-:Y:S01]  /*24b0*/  LOP3.LUT P4, RZ, R202, 0xff, RZ, 0xc0, !PT ;  /* 0x000000ffcaff7812 */ /* 0x000fe2000788c0ff */
[----:B01----:R-:W-:Y:S01]  /*24c0*/  FADD.FTZ R133, R133, R135 ;  /* 0x0000008785857221 */ /* 0x003fe20000010000 */
[----:B------:R-:W-:Y:S01]  /*24d0*/  PLOP3.LUT P0, PT, PT, PT, PT, 0x80, 0x0 ;  /* 0x000000000000781c */ /* 0x000fe20003f0f070 */
[----:B------:R-:W-:Y:S01]  /*24e0*/  FADD.FTZ R132, R134, R132 ;  /* 0x0000008486847221 */ /* 0x000fe20000010000 */
[----:B------:R-:W-:Y:S01]  /*24f0*/  @!P3 PLOP3.LUT P0, PT, P4, PT, PT, 0x80, 0x0 ;  /* 0x000000000000b81c */ /* 0x000fe2000270f070 */
[----:B------:R-:W-:Y:S05]  /*2500*/  WARPSYNC.ALL ;  /* 0x0000000000007948 */ /* 0x000fea0003800000 */
[----:B------:R-:W-:-:S02]  /*2510*/  SHF.R.U32.HI R136, RZ, 0x5, R161 ;  /* 0x00000005ff887819 */ /* 0x000fc400000116a1 */
[----:B------:R-:W-:Y:S02]  /*2520*/  MOV R161, 0x400 ;  /* 0x0000040000a17802 */ /* 0x000fe40000000f00 */
[----:B------:R-:W-:-:S04]  /*2530*/  @!P3 LOP3.LUT R135, R136, 0x7fffff8, RZ, 0xc0, !PT ;  /* 0x07fffff88887b812 */ /* 0x000fc800078ec0ff */
[----:B------:R-:W-:-:S04]  /*2540*/  @!P0 IADD3 R135, R135, 0x8, RZ ;  /* 0x0000000887878810 */ /* 0x000fc80007ffe0ff */
[----:B------:R-:W-:Y:S02]  /*2550*/  @!P3 LOP3.LUT R135, R135, 0x7, R136, 0xf8, !PT ;  /* 0x000000078787b812 */ /* 0x000fe400078ef888 */
[----:B--2---:R-:W-:-:S04]  /*2560*/  LEA R161, R138, R161, 0x18 ;  /* 0x000000a18aa17211 */ /* 0x004fc800078ec0ff */
[----:B------:R-:W-:-:S05]  /*2570*/  @!P3 LEA R135, R135, R161, 0x3 ;  /* 0x000000a18787b211 */ /* 0x000fca00078e18ff */
[----:B------:R0:W-:Y:S01]  /*2580*/  @!P3 STS.64 [R135+0x8000], R132 ;  /* 0x008000848700b388 */ /* 0x0001e20000000a00 */
[----:B------:R-:W-:Y:S01]  /*2590*/  BAR.SYNC.DEFER_BLOCKING 0x0 ;  /* 0x0000000000007b1d */ /* 0x000fe20000010000 */
[----:B0-----:R-:W-:-:S04]  /*25a0*/  IADD3 R132, P0, R191, UR18, RZ ;  /* 0x00000012bf847c10 */ /* 0x001fc8000ff1e0ff */
[----:B------:R-:W-:-:S06]  /*25b0*/  IADD3.X R133, R190, UR19, RZ, P0, !PT ;  /* 0x00000013be857c10 */ /* 0x000fcc00087fe4ff */
[----:B------:R-:W2:Y:S01]  /*25c0*/  LDG.E.128 R132, desc[UR4][R132.64] ;  /* 0x0000000484847981 */ /* 0x000ea2000c1e1d00 */
[----:B------:R-:W-:Y:S02]  /*25d0*/  LOP3.LUT R136, R136, 0x7fffff8, RZ, 0xc0, !PT ;  /* 0x07fffff888887812 */ /* 0x000fe400078ec0ff */
[----:B------:R-:W-:Y:S02]  /*25e0*/  ISETP.NE.U32.AND P0, PT, R192, RZ, PT ;  /* 0x000000ffc000720c */ /* 0x000fe40003f05070 */
[----:B------:R-:W-:Y:S02]  /*25f0*/  @!P4 IADD3 R136, R136, 0x8, RZ ;  /* 0x000000088888c810 */ /* 0x000fe40007ffe0ff */
[----:B------:R-:W-:Y:S02]  /*2600*/  ISETP.NE.AND.EX P0, PT, R193, RZ, PT, P0 ;  /* 0x000000ffc100720c */ /* 0x000fe40003f05300 */
        /* <DEDUP_REMOVED lines=44> */
[----:B------:R-:W-:-:S02]  /*28d0*/  @P2 IADD3 R140, P5, R191, UR20, RZ ;  /* 0x00000014bf8c2c10 */ /* 0x000fc4000ffbe0ff */
[----:B------:R-:W-:Y:S01]  /*28e0*/  LOP3.LUT P6, RZ, R189, 0xff, RZ, 0xc0, !PT ;  /* 0x000000ffbdff7812 */ /* 0x000fe200078cc0ff */
[-CC-:B------:R-:W-:Y:S01]  /*28f0*/  FFMA.FTZ R158, R158, R162.reuse, R161.reuse ;  /* 0x000000a29e9e7223 */ /* 0x180fe200000100a1 */
[----:B------:R-:W-:Y:S01]  /*2900*/  @P2 IADD3.X R141, R190, UR21, RZ, P5, !PT ;  /* 0x00000015be8d2c10 */ /* 0x000fe2000affe4ff */
[--C-:B------:R-:W-:Y:S01]  /*2910*/  FFMA.FTZ R159, R159, R162, R161.reuse ;  /* 0x000000a29f9f7223 */ /* 0x100fe200000100a1 */
[----:B------:R-:W-:Y:S01]  /*2920*/  SEL R136, R142, R120, P3 ;  /* 0x000000788e887207 */ /* 0x000fe20001800000 */
[-CC-:B------:R-:W-:Y:S01]  /*2930*/  FFMA.FTZ R195, R195, R162.reuse, R161.reuse ;  /* 0x000000a2c3c37223 */ /* 0x180fe200000100a1 */
[----:B------:R-:W-:Y:S01]  /*2940*/  SEL R137, R143, R121, P3 ;  /* 0x000000798f897207 */ /* 0x000fe20001800000 */
[--C-:B------:R-:W-:Y:S01]  /*2950*/  FFMA.FTZ R154, R154, R162, R161.reuse ;  /* 0x000000a29a9a7223 */ /* 0x100fe200000100a1 */
[----:B------:R-:W-:Y:S01]  /*2960*/  SEL R138, R193, R122, P3 ;  /* 0x0000007ac18a7207 */ /* 0x000fe20001800000 */
[-CC-:B------:R-:W-:Y:S01]  /*2970*/  FFMA.FTZ R155, R155, R162.reuse, R161.reuse ;  /* 0x000000a29b9b7223 */ /* 0x180fe200000100a1 */
[----:B------:R-:W-:Y:S01]  /*2980*/  SEL R139, R202, R123, P3 ;  /* 0x0000007bca8b7207 */ /* 0x000fe20001800000 */
[-CC-:B------:R-:W-:Y:S01]  /*2990*/  FFMA.FTZ R156, R156, R162.reuse, R161.reuse ;  /* 0x000000a29c9c7223 */ /* 0x180fe200000100a1 */
[-CC-:B------:R-:W-:Y:S01]  /*29a0*/  FFMA.FTZ R157, R157, R162.reuse, R161.reuse ;  /* 0x000000a29d9d7223 */ /* 0x180fe200000100a1 */
[-CC-:B------:R-:W-:Y:S01]  /*29b0*/  FFMA.FTZ R124, R124, R162.reuse, R161.reuse ;  /* 0x000000a27c7c7223 */ /* 0x180fe200000100a1 */
[--C-:B------:R-:W-:Y:S01]  /*29c0*/  FFMA.FTZ R125, R125, R162, R161.reuse ;  /* 0x000000a27d7d7223 */ /* 0x100fe200000100a1 */
[----:B------:R0:W-:Y:S01]  /*29d0*/  @P2 STG.E.128 desc[UR4][R140.64], R136 ;  /* 0x000000888c002986 */ /* 0x0001e2000c101d04 */
[----:B------:R-:W-:Y:S01]  /*29e0*/  FMUL.FTZ R143, R143, R2 ;  /* 0x000000028f8f7220 */ /* 0x000fe20000410000 */
        /* <DEDUP_REMOVED lines=13> */
[----:B------:R-:W3:Y:S01]  /*2ac0*/  LDL.LU R206, [R1+0xbc] ;  /* 0x0000bc0001ce7983 */ /* 0x000ee20000300800 */
[----:B0-----:R-:W-:Y:S01]  /*2ad0*/  FMUL.FTZ R136, R142, R2 ;  /* 0x000000028e887220 */ /* 0x001fe20000410000 */
[----:B------:R-:W-:Y:S01]  /*2ae0*/  FADD.FTZ R158, R194, -R158 ;  /* 0x8000009ec29e7221 */ /* 0x000fe20000010000 */
[----:B------:R-:W-:Y:S01]  /*2af0*/  FADD.FTZ R159, R196, -R159 ;  /* 0x8000009fc49f7221 */ /* 0x000fe20000010000 */
[----:B------:R-:W-:Y:S01]  /*2b00*/  FADD.FTZ R195, R163, -R195 ;  /* 0x800000c3a3c37221 */ /* 0x000fe20000010000 */
        /* <DEDUP_REMOVED lines=18> */
[----:B------:R-:W4:Y:S01]  /*2c30*/  LDL.LU R207, [R1+0xc0] ;  /* 0x0000c00001cf7983 */ /* 0x000f220000300800 */
[----:B--2---:R-:W-:Y:S01]  /*2c40*/  FMUL.FTZ R192, R136, R132 ;  /* 0x0000008488c07220 */ /* 0x004fe20000410000 */
[----:B------:R-:W-:Y:S01]  /*2c50*/  FMUL.FTZ R136, R84, R136 ;  /* 0x0000008854887220 */ /* 0x000fe20000410000 */
[----:B------:R-:W-:Y:S01]  /*2c60*/  FMUL.FTZ R132, R143, UR17 ;  /* 0x000000118f847c20 */ /* 0x000fe20008410000 */
[C---:B------:R-:W-:Y:S01]  /*2c70*/  FMUL.FTZ R158, R10.reuse, R158 ;  /* 0x0000009e0a9e7220 */ /* 0x040fe20000410000 */
[----:B------:R-:W-:Y:S01]  /*2c80*/  FMUL.FTZ R159, R10, R159 ;  /* 0x0000009f0a9f7220 */ /* 0x000fe20000410000 */
[----:B------:R-:W-:Y:S01]  /*2c90*/  FSEL R192, R192, RZ, P6 ;  /* 0x000000ffc0c07208 */ /* 0x000fe20003000000 */
[-C--:B------:R-:W-:Y:S01]  /*2ca0*/  FMUL.FTZ R133, R133, R132.reuse ;  /* 0x0000008485857220 */ /* 0x080fe20000410000 */
[----:B------:R-:W-:Y:S01]  /*2cb0*/  SEL R136, R136, RZ, P6 ;  /* 0x000000ff88887207 */ /* 0x000fe20003000000 */
[----:B------:R-:W-:Y:S01]  /*2cc0*/  FMUL.FTZ R137, R85, R132 ;  /* 0x0000008455897220 */ /* 0x000fe20000410000 */
[----:B------:R-:W-:Y:S01]  /*2cd0*/  IADD3 R140, P6, R191, UR22, RZ ;  /* 0x00000016bf8c7c10 */ /* 0x000fe2000ffde0ff */
[C---:B------:R-:W-:Y:S01]  /*2ce0*/  FMUL.FTZ R194, R10.reuse, R195 ;  /* 0x000000c30ac27220 */ /* 0x040fe20000410000 */
[C---:B------:R-:W-:Y:S01]  /*2cf0*/  FMUL.FTZ R156, R10.reuse, R154 ;  /* 0x0000009a0a9c7220 */ /* 0x040fe20000410000 */
[----:B------:R-:W-:Y:S01]  /*2d00*/  FMUL.FTZ R157, R10, R155 ;  /* 0x0000009b0a9d7220 */ /* 0x000fe20000410000 */
[----:B------:R-:W-:Y:S01]  /*2d10*/  IADD3.X R141, R190, UR23, RZ, P6, !PT ;  /* 0x00000017be8d7c10 */ /* 0x000fe2000b7fe4ff */
[----:B------:R-:W2:Y:S01]  /*2d20*/  LDL.LU R205, [R1+0xb4] ;  /* 0x0000b40001cd7983 */ /* 0x000ea20000300800 */
[----:B------:R-:W-:Y:S01]  /*2d30*/  FSEL R190, R133, RZ, P5 ;  /* 0x000000ff85be7208 */ /* 0x000fe20002800000 */
[----:B------:R-:W-:Y:S01]  /*2d40*/  FMUL.FTZ R191, R202, R2 ;  /* 0x00000002cabf7220 */ /* 0x000fe20000410000 */
[----:B------:R-:W-:Y:S01]  /*2d50*/  SEL R137, R137, RZ, P5 ;  /* 0x000000ff89897207 */ /* 0x000fe20002800000 */
[----:B------:R-:W-:Y:S01]  /*2d60*/  @P0 FADD.FTZ R158, R48, R158 ;  /* 0x0000009e309e0221 */ /* 0x000fe20000010000 */
[C---:B------:R-:W-:Y:S01]  /*2d70*/  IADD3 R142, P6, R188.reuse, UR18, RZ ;  /* 0x00000012bc8e7c10 */ /* 0x040fe2000ffde0ff */
[----:B------:R-:W-:Y:S01]  /*2d80*/  FMUL.FTZ R191, R191, UR17 ;  /* 0x00000011bfbf7c20 */ /* 0x000fe20008410000 */
[----:B------:R-:W-:Y:S01]  /*2d90*/  @P2 IADD3 R132, P5, R188, UR20, RZ ;  /* 0x00000014bc842c10 */ /* 0x000fe2000ffbe0ff */
[----:B------:R-:W-:Y:S01]  /*2da0*/  @P0 FADD.FTZ R159, R49, R159 ;  /* 0x0000009f319f0221 */ /* 0x000fe20000010000 */
[----:B------:R-:W-:Y:S01]  /*2db0*/  IADD3.X R143, R23, UR19, RZ, P6, !PT ;  /* 0x00000013178f7c10 */ /* 0x000fe2000b7fe4ff */
[----:B------:R-:W-:Y:S01]  /*2dc0*/  FMUL.FTZ R139, R87, R191 ;  /* 0x000000bf578b7220 */ /* 0x000fe20000410000 */
[----:B------:R-:W-:Y:S01]  /*2dd0*/  @P2 IADD3.X R133, R23, UR21, RZ, P5, !PT ;  /* 0x0000001517852c10 */ /* 0x000fe2000affe4ff */
[----:B------:R-:W-:Y:S01]  /*2de0*/  @P0 FADD.FTZ R194, R51, R194 ;  /* 0x000000c233c20221 */ /* 0x000fe20000010000 */
[C---:B------:R-:W-:Y:S01]  /*2df0*/  LOP3.LUT P6, RZ, R189.reuse, 0xff0000, RZ, 0xc0, !PT ;  /* 0x00ff0000bdff7812 */ /* 0x040fe200078cc0ff */
[C---:B------:R-:W-:Y:S01]  /*2e00*/  FMUL.FTZ R154, R10.reuse, R166 ;  /* 0x000000a60a9a7220 */ /* 0x040fe20000410000 */
[----:B------:R-:W-:Y:S01]  /*2e10*/  LOP3.LUT P5, RZ, R189, 0xff000000, RZ, 0xc0, !PT ;  /* 0xff000000bdff7812 */ /* 0x000fe200078ac0ff */
[----:B------:R-:W-:Y:S01]  /*2e20*/  FMUL.FTZ R189, R193, R2 ;  /* 0x00000002c1bd7220 */ /* 0x000fe20000410000 */
[----:B------:R-:W-:Y:S01]  /*2e30*/  FMUL.FTZ R155, R10, R167 ;  /* 0x000000a70a9b7220 */ /* 0x000fe20000410000 */
[----:B------:R-:W-:Y:S01]  /*2e40*/  @P0 FADD.FTZ R156, R44, R156 ;  /* 0x0000009c2c9c0221 */ /* 0x000fe20000010000 */
[----:B------:R-:W-:Y:S01]  /*2e50*/  SEL R139, R139, RZ, P5 ;  /* 0x000000ff8b8b7207 */ /* 0x000fe20002800000 */
[----:B------:R-:W-:Y:S01]  /*2e60*/  FMUL.FTZ R189, R189, UR17 ;  /* 0x00000011bdbd7c20 */ /* 0x000fe20008410000 */
[----:B------:R-:W-:Y:S01]  /*2e70*/  @P0 FADD.FTZ R157, R45, R157 ;  /* 0x0000009d2d9d0221 */ /* 0x000fe20000010000 */
[----:B------:R-:W3:Y:S02]  /*2e80*/  LDL.LU R196, [R1+0xb8] ;  /* 0x0000b80001c47983 */ /* 0x000ee40000300800 */
[----:B------:R-:W-:-:S05]  /*2e90*/  FMUL.FTZ R138, R86, R189 ;  /* 0x000000bd568a7220 */ /* 0x000fca0000410000 */
[----:B------:R-:W-:-:S05]  /*2ea0*/  SEL R138, R138, RZ, P6 ;  /* 0x000000ff8a8a7207 */ /* 0x000fca0003000000 */
[----:B------:R0:W-:Y:S04]  /*2eb0*/  STG.E.128 desc[UR4][R140.64], R136 ;  /* 0x000000888c007986 */ /* 0x0001e8000c101d04 */
[----:B0-----:R0:W4:Y:S01]  /*2ec0*/  LDG.E.128 R136, desc[UR4][R142.64] ;  /* 0x000000048e887981 */ /* 0x001122000c1e1d00 */
[----:B------:R-:W-:-:S04]  /*2ed0*/  FFMA.FTZ R193, R160, R162, R161 ;  /* 0x000000a2a0c17223 */ /* 0x000fc800000100a1 */
[----:B------:R-:W-:Y:S01]  /*2ee0*/  FADD.FTZ R193, R197, -R193 ;  /* 0x800000c1c5c17221 */ /* 0x000fe20000010000 */
[----:B------:R-:W-:Y:S01]  /*2ef0*/  SEL R140, R158, R120, P3 ;  /* 0x000000789e8c7207 */ /* 0x000fe20001800000 */
[----:B------:R-:W-:Y:S01]  /*2f00*/  FMUL.FTZ R134, R134, R189 ;  /* 0x000000bd86867220 */ /* 0x000fe20000410000 */
[----:B------:R-:W-:Y:S01]  /*2f10*/  SEL R141, R159, R121, P3 ;  /* 0x000000799f8d7207 */ /* 0x000fe20001800000 */
[----:B------:R-:W-:Y:S01]  /*2f20*/  FMUL.FTZ R193, R10, R193 ;  /* 0x000000c10ac17220 */ /* 0x000fe20000410000 */
[----:B0-----:R-:W-:Y:S01]  /*2f30*/  SEL R143, R194, R123, P3 ;  /* 0x0000007bc28f7207 */ /* 0x001fe20001800000 */
[----:B------:R-:W-:Y:S01]  /*2f40*/  FMUL.FTZ R135, R135, R191 ;  /* 0x000000bf87877220 */ /* 0x000fe20000410000 */
[----:B------:R-:W-:Y:S01]  /*2f50*/  @P0 FADD.FTZ R154, R46, R154 ;  /* 0x0000009a2e9a0221 */ /* 0x000fe20000010000 */
[----:B------:R-:W-:Y:S01]  /*2f60*/  @P0 FADD.FTZ R193, R50, R193 ;  /* 0x000000c132c10221 */ /* 0x000fe20000010000 */
[----:B------:R-:W-:Y:S01]  /*2f70*/  @P0 FADD.FTZ R155, R47, R155 ;  /* 0x0000009b2f9b0221 */ /* 0x000fe20000010000 */
[----:B------:R-:W2:Y:S03]  /*2f80*/  LDL.LU R197, [R1+0xac] ;  /* 0x0000ac0001c57983 */ /* 0x000ea60000300800 */
[----:B------:R-:W-:Y:S01]  /*2f90*/  SEL R142, R193, R122, P3 ;  /* 0x0000007ac18e7207 */ /* 0x000fe20001800000 */
[----:B------:R-:W3:Y:S04]  /*2fa0*/  LDL.LU R195, [R1+0xb0] ;  /* 0x0000b00001c37983 */ /* 0x000ee80000300800 */
[----:B------:R0:W-:Y:S04]  /*2fb0*/  @P2 STG.E.128 desc[UR4][R132.64], R140 ;  /* 0x0000008c84002986 */ /* 0x0001e8000c101d04 */
[----:B------:R-:W2:Y:S01]  /*2fc0*/  LDL.LU R191, [R1+0xa4] ;  /* 0x0000a40001bf7983 */ /* 0x000ea20000300800 */
[-C--:B0-----:R-:W-:Y:S01]  /*2fd0*/  FMUL.FTZ R133, R158, R2.reuse ;  /* 0x000000029e857220 */ /* 0x081fe20000410000 */
[----:B------:R-:W-:-:S03]  /*2fe0*/  FMUL.FTZ R132, R159, R2 ;  /* 0x000000029f847220 */ /* 0x000fc60000410000 */
[----:B------:R-:W-:Y:S01]  /*2ff0*/  FMUL.FTZ R133, R133, UR17 ;  /* 0x0000001185857c20 */ /* 0x000fe20008410000 */
[----:B------:R-:W-:Y:S01]  /*3000*/  FSEL R158, R134, RZ, P6 ;  /* 0x000000ff869e7208 */ /* 0x000fe20003000000 */
[----:B------:R-:W-:Y:S01]  /*3010*/  FMUL.FTZ R132, R132, UR17 ;  /* 0x0000001184847c20 */ /* 0x000fe20008410000 */
[----:B------:R-:W-:Y:S02]  /*3020*/  LOP3.LUT P6, RZ, R22, 0xff, RZ, 0xc0, !PT ;  /* 0x000000ff16ff7812 */ /* 0x000fe400078cc0ff */
[----:B------:R-:W-:Y:S01]  /*3030*/  FSEL R159, R135, RZ, P5 ;  /* 0x000000ff879f7208 */ /* 0x000fe20002800000 */
[----:B------:R-:W-:Y:S01]  /*3040*/  FMUL.FTZ R134, R81, R132 ;  /* 0x0000008451867220 */ /* 0x000fe20000410000 */
[----:B------:R-:W-:-:S04]  /*3050*/  IADD3 R188, P5, R188, UR22, RZ ;  /* 0x00000016bcbc7c10 */ /* 0x000fc8000ffbe0ff */
[----:B------:R-:W-:Y:S02]  /*3060*/  IADD3.X R189, R23, UR23, RZ, P5, !PT ;  /* 0x0000001717bd7c10 */ /* 0x000fe4000affe4ff */
[----:B------:R-:W-:Y:S01]  /*3070*/  IADD3 R140, P5, R20, UR18, RZ ;  /* 0x00000012148c7c10 */ /* 0x000fe2000ffbe0ff */
[----:B------:R-:W-:-:S03]  /*3080*/  FMUL.FTZ R23, R194, R2 ;  /* 0x00000002c2177220 */ /* 0x000fc60000410000 */
[----:B------:R-:W-:Y:S02]  /*3090*/  IADD3.X R141, R19, UR19, RZ, P5, !PT ;  /* 0x00000013138d7c10 */ /* 0x000fe4000affe4ff */
[----:B------:R-:W-:Y:S01]  /*30a0*/  LOP3.LUT P5, RZ, R22, 0xff0000, RZ, 0xc0, !PT ;  /* 0x00ff000016ff7812 */ /* 0x000fe200078ac0ff */
[----:B------:R-:W-:-:S04]  /*30b0*/  FMUL.FTZ R23, R23, UR17 ;  /* 0x0000001117177c20 */ /* 0x000fc80008410000 */
[----:B------:R-:W-:Y:S01]  /*30c0*/  FMUL.FTZ R135, R83, R23 ;  /* 0x0000001753877220 */ /* 0x000fe20000410000 */
[----:B----4-:R-:W-:Y:S01]  /*30d0*/  FMUL.FTZ R136, R133, R136 ;  /* 0x0000008885887220 */ /* 0x010fe20000410000 */
[----:B------:R-:W-:Y:S01]  /*30e0*/  FMUL.FTZ R133, R80, R133 ;  /* 0x0000008550857220 */ /* 0x000fe20000410000 */
[----:B------:R-:W-:-:S03]  /*30f0*/  FMUL.FTZ R137, R137, R132 ;  /* 0x0000008489897220 */ /* 0x000fc60000410000 */
[----:B------:R-:W-:Y:S02]  /*3100*/  FSEL R160, R136, RZ, P6 ;  /* 0x000000ff88a07208 */ /* 0x000fe40003000000 */
[----:B------:R-:W-:Y:S02]  /*3110*/  SEL R132, R133, RZ, P6 ;  /* 0x000000ff85847207 */ /* 0x000fe40003000000 */
[----:B------:R-:W-:-:S04]  /*3120*/  LOP3.LUT P6, RZ, R22, 0xff00, RZ, 0xc0, !PT ;  /* 0x0000ff0016ff7812 */ /* 0x000fc800078cc0ff */
[----:B------:R-:W-:Y:S02]  /*3130*/  SEL R133, R134, RZ, P6 ;  /* 0x000000ff86857207 */ /* 0x000fe40003000000 */
[----:B------:R-:W-:Y:S02]  /*3140*/  FSEL R163, R137, RZ, P6 ;  /* 0x000000ff89a37208 */ /* 0x000fe40003000000 */
[----:B------:R-:W-:-:S04]  /*3150*/  @P2 IADD3 R136, P6, R20, UR20, RZ ;  /* 0x0000001414882c10 */ /* 0x000fc8000ffde0ff */
[----:B------:R-:W-:Y:S02]  /*3160*/  @P2 IADD3.X R137, R19, UR21, RZ, P6, !PT ;  /* 0x0000001513892c10 */ /* 0x000fe4000b7fe4ff */
[----:B------:R-:W-:Y:S01]  /*3170*/  LOP3.LUT P6, RZ, R22, 0xff000000, RZ, 0xc0, !PT ;  /* 0xff00000016ff7812 */ /* 0x000fe200078cc0ff */
[----:B------:R-:W-:Y:S01]  /*3180*/  FMUL.FTZ R22, R193, R2 ;  /* 0x00000002c1167220 */ /* 0x000fe20000410000 */
[----:B------:R-:W-:Y:S02]  /*3190*/  SEL R142, R154, R122, P3 ;  /* 0x0000007a9a8e7207 */ /* 0x000fe40001800000 */
[----:B------:R-:W-:Y:S01]  /*31a0*/  SEL R143, R155, R123, P3 ;  /* 0x0000007b9b8f7207 */ /* 0x000fe20001800000 */
[----:B------:R-:W-:Y:S01]  /*31b0*/  FMUL.FTZ R22, R22, UR17 ;  /* 0x0000001116167c20 */ /* 0x000fe20008410000 */
[----:B------:R-:W-:Y:S01]  /*31c0*/  SEL R135, R135, RZ, P6 ;  /* 0x000000ff87877207 */ /* 0x000fe20003000000 */
[----:B------:R-:W-:Y:S01]  /*31d0*/  FMUL.FTZ R139, R139, R23 ;  /* 0x000000178b8b7220 */ /* 0x000fe20000410000 */
[----:B------:R-:W4:Y:S01]  /*31e0*/  LDL.LU R193, [R1+0xa8] ;  /* 0x0000a80001c17983 */ /* 0x000f220000300800 */
[-C--:B------:R-:W-:Y:S01]  /*31f0*/  FMUL.FTZ R134, R82, R22.reuse ;  /* 0x0000001652867220 */ /* 0x080fe20000410000 */
[----:B------:R-:W-:Y:S01]  /*3200*/  FMUL.FTZ R138, R138, R22 ;  /* 0x000000168a8a7220 */ /* 0x000fe20000410000 */
[-C--:B------:R-:W-:Y:S01]  /*3210*/  FMUL.FTZ R154, R154, R2.reuse ;  /* 0x000000029a9a7220 */ /* 0x080fe20000410000 */
[----:B------:R-:W-:Y:S01]  /*3220*/  FMUL.FTZ R155, R155, R2 ;  /* 0x000000029b9b7220 */ /* 0x000fe20000410000 */
[----:B------:R-:W3:Y:S01]  /*3230*/  LDL.LU R194, [R1+0x9c] ;  /* 0x00009c0001c27983 */ /* 0x000ee20000300800 */
[----:B------:R-:W-:-:S05]  /*3240*/  SEL R134, R134, RZ, P5 ;  /* 0x000000ff86867207 */ /* 0x000fca0002800000 */
[----:B------:R0:W-:Y:S04]  /*3250*/  STG.E.128 desc[UR4][R188.64], R132 ;  /* 0x00000084bc007986 */ /* 0x0001e8000c101d04 */
[----:B0-----:R0:W2:Y:S01]  /*3260*/  LDG.E.128 R132, desc[UR4][R140.64] ;  /* 0x000000048c847981 */ /* 0x0010a2000c1e1d00 */
[----:B------:R-:W-:-:S03]  /*3270*/  FMUL.FTZ R154, R154, UR17 ;  /* 0x000000119a9a7c20 */ /* 0x000fc60008410000 */
[----:B------:R-:W4:Y:S04]  /*3280*/  LDL.LU R188, [R1+0x94] ;  /* 0x0000940001bc7983 */ /* 0x000f280000300800 */
[----:B------:R-:W3:Y:S01]  /*3290*/  LDL.LU R189, [R1+0xa0] ;  /* 0x0000a00001bd7983 */ /* 0x000ee20000300800 */
[C---:B0-----:R-:W-:Y:S02]  /*32a0*/  SEL R140, R156.reuse, R120, P3 ;  /* 0x000000789c8c7207 */ /* 0x041fe40001800000 */
[----:B------:R-:W-:Y:S01]  /*32b0*/  SEL R141, R157, R121, P3 ;  /* 0x000000799d8d7207 */ /* 0x000fe20001800000 */
[----:B------:R-:W-:Y:S01]  /*32c0*/  FMUL.FTZ R156, R156, R2 ;  /* 0x000000029c9c7220 */ /* 0x000fe20000410000 */
[----:B------:R-:W4:Y:S03]  /*32d0*/  LDL.LU R164, [R1+0x98] ;  /* 0x0000980001a47983 */ /* 0x000f260000300800 */
[----:B------:R-:W-:Y:S01]  /*32e0*/  FMUL.FTZ R156, R156, UR17 ;  /* 0x000000119c9c7c20 */ /* 0x000fe20008410000 */
[----:B------:R0:W-:Y:S01]  /*32f0*/  @P2 STG.E.128 desc[UR4][R136.64], R140 ;  /* 0x0000008c88002986 */ /* 0x0001e2000c101d04 */
[-CC-:B------:R-:W-:Y:S01]  /*3300*/  FFMA.FTZ R148, R148, R162.reuse, R161.reuse ;  /* 0x000000a294947223 */ /* 0x180fe200000100a1 */
[----:B------:R-:W-:-:S02]  /*3310*/  FFMA.FTZ R149, R149, R162, R161 ;  /* 0x000000a295957223 */ /* 0x000fc400000100a1 */
[----:B------:R-:W3:Y:S04]  /*3320*/  LDL.LU R165, [R1+0x8c] ;  /* 0x00008c0001a57983 */ /* 0x000ee80000300800 */
[----:B------:R-:W4:Y:S04]  /*3330*/  LDL.LU R166, [R1+0x90] ;  /* 0x0000900001a67983 */ /* 0x000f280000300800 */
[----:B------:R-:W3:Y:S01]  /*3340*/  LDL.LU R167, [R1+0x84] ;  /* 0x0000840001a77983 */ /* 0x000ee20000300800 */
[----:B0-----:R-:W-:Y:S01]  /*3350*/  FMUL.FTZ R137, R157, R2 ;  /* 0x000000029d897220 */ /* 0x001fe20000410000 */
[----:B------:R-:W-:Y:S01]  /*3360*/  FSEL R140, R138, RZ, P5 ;  /* 0x000000ff8a8c7208 */ /* 0x000fe20002800000 */
[----:B------:R-:W-:Y:S01]  /*3370*/  FMUL.FTZ R136, R76, R156 ;  /* 0x0000009c4c887220 */ /* 0x000fe20000410000 */
[----:B------:R-:W-:Y:S01]  /*3380*/  LOP3.LUT P5, RZ, R21, 0xff, RZ, 0xc0, !PT ;  /* 0x000000ff15ff7812 */ /* 0x000fe200078ac0ff */
[----:B------:R-:W-:Y:S01]  /*3390*/  FMUL.FTZ R137, R137, UR17 ;  /* 0x0000001189897c20 */ /* 0x000fe20008410000 */
[----:B------:R-:W-:Y:S01]  /*33a0*/  FSEL R141, R139, RZ, P6 ;  /* 0x000000ff8b8d7208 */ /* 0x000fe20003000000 */
[----:B------:R-:W4:Y:S01]  /*33b0*/  LDL.LU R157, [R1+0x88] ;  /* 0x00008800019d7983 */ /* 0x000f220000300800 */
[----:B------:R-:W-:-:S02]  /*33c0*/  SEL R136, R136, RZ, P5 ;  /* 0x000000ff88887207 */ /* 0x000fc40002800000 */
[----:B------:R-:W-:Y:S01]  /*33d0*/  LOP3.LUT P6, RZ, R21, 0xff00, RZ, 0xc0, !PT ;  /* 0x0000ff0015ff7812 */ /* 0x000fe200078cc0ff */
[----:B------:R-:W-:Y:S01]  /*33e0*/  FMUL.FTZ R138, R78, R154 ;  /* 0x0000009a4e8a7220 */ /* 0x000fe20000410000 */
[----:B------:R-:W3:Y:S01]  /*33f0*/  LDL.LU R168, [R1+0x7c] ;  /* 0x00007c0001a87983 */ /* 0x000ee20000300800 */
[----:B--2---:R-:W-:Y:S01]  /*3400*/  FMUL.FTZ R132, R156, R132 ;  /* 0x000000849c847220 */ /* 0x004fe20000410000 */
[-C--:B------:R-:W-:Y:S01]  /*3410*/  FMUL.FTZ R133, R133, R137.reuse ;  /* 0x0000008985857220 */ /* 0x080fe20000410000 */
[----:B------:R-:W-:Y:S01]  /*3420*/  FMUL.FTZ R137, R77, R137 ;  /* 0x000000894d897220 */ /* 0x000fe20000410000 */
[----:B------:R-:W-:Y:S01]  /*3430*/  FMUL.FTZ R134, R134, R154 ;  /* 0x0000009a86867220 */ /* 0x000fe20000410000 */
[----:B------:R-:W2:Y:S01]  /*3440*/  LDL.LU R169, [R1+0x80] ;  /* 0x0000800001a97983 */ /* 0x000ea20000300800 */
[----:B------:R-:W-:Y:S02]  /*3450*/  FSEL R142, R132, RZ, P5 ;  /* 0x000000ff848e7208 */ /* 0x000fe40002800000 */
[----:B------:R-:W-:-:S02]  /*3460*/  IADD3 R22, P5, R20, UR22, RZ ;  /* 0x0000001614167c10 */ /* 0x000fc4000ffbe0ff */
[----:B------:R-:W-:Y:S02]  /*3470*/  FSEL R143, R133, RZ, P6 ;  /* 0x000000ff858f7208 */ /* 0x000fe40003000000 */
[----:B------:R-:W-:Y:S02]  /*3480*/  SEL R137, R137, RZ, P6 ;  /* 0x000000ff89897207 */ /* 0x000fe40003000000 */
[----:B------:R-:W-:Y:S01]  /*3490*/  IADD3.X R23, R19, UR23, RZ, P5, !PT ;  /* 0x0000001713177c10 */ /* 0x000fe2000affe4ff */
[----:B------:R-:W-:Y:S01]  /*34a0*/  FMUL.FTZ R19, R155, UR17 ;  /* 0x000000119b137c20 */ /* 0x000fe20008410000 */
[----:B------:R-:W-:Y:S02]  /*34b0*/  IADD3 R132, P6, R18, UR18, RZ ;  /* 0x0000001212847c10 */ /* 0x000fe4000ffde0ff */
[----:B------:R-:W-:Y:S01]  /*34c0*/  LOP3.LUT P5, RZ, R21, 0xff0000, RZ, 0xc0, !PT ;  /* 0x00ff000015ff7812 */ /* 0x000fe200078ac0ff */
[----:B------:R-:W-:Y:S01]  /*34d0*/  FMUL.FTZ R139, R79, R19 ;  /* 0x000000134f8b7220 */ /* 0x000fe20000410000 */
[----:B------:R-:W-:-:S02]  /*34e0*/  IADD3.X R133, R17, UR19, RZ, P6, !PT ;  /* 0x0000001311857c10 */ /* 0x000fc4000b7fe4ff */
[----:B------:R-:W-:Y:S02]  /*34f0*/  LOP3.LUT P6, RZ, R21, 0xff000000, RZ, 0xc0, !PT ;  /* 0xff00000015ff7812 */ /* 0x000fe400078cc0ff */
[----:B------:R-:W-:Y:S02]  /*3500*/  SEL R138, R138, RZ, P5 ;  /* 0x000000ff8a8a7207 */ /* 0x000fe40002800000 */
[----:B------:R-:W-:-:S05]  /*3510*/  SEL R139, R139, RZ, P6 ;  /* 0x000000ff8b8b7207 */ /* 0x000fca0003000000 */
[----:B------:R0:W-:Y:S04]  /*3520*/  STG.E.128 desc[UR4][R22.64], R136 ;  /* 0x0000008816007986 */ /* 0x0001e8000c101d04 */
[----:B0-----:R0:W4:Y:S02]  /*3530*/  LDG.E.128 R20, desc[UR4][R132.64] ;  /* 0x0000000484147981 */ /* 0x001124000c1e1d00 */
[C---:B0-----:R-:W-:Y:S01]  /*3540*/  FMUL.FTZ R132, R10.reuse, R124 ;  /* 0x0000007c0a847220 */ /* 0x041fe20000410000 */
[----:B------:R-:W-:-:S03]  /*3550*/  FMUL.FTZ R133, R10, R125 ;  /* 0x0000007d0a857220 */ /* 0x000fc60000410000 */
[----:B------:R-:W-:Y:S01]  /*3560*/  @P0 FADD.FTZ R132, R40, R132 ;  /* 0x0000008428840221 */ /* 0x000fe20000010000 */
[----:B------:R-:W-:-:S03]  /*3570*/  @P0 FADD.FTZ R133, R41, R133 ;  /* 0x0000008529850221 */ /* 0x000fc60000010000 */
[-C--:B------:R-:W-:Y:S01]  /*3580*/  FMUL.FTZ R124, R132, R2.reuse ;  /* 0x00000002847c7220 */ /* 0x080fe20000410000 */
[----:B------:R-:W-:Y:S01]  /*3590*/  FMUL.FTZ R125, R133, R2 ;  /* 0x00000002857d7220 */ /* 0x000fe20000410000 */
[----:B------:R-:W-:Y:S02]  /*35a0*/  FMUL.FTZ R135, R135, R19 ;  /* 0x0000001387877220 */ /* 0x000fe40000410000 */
[----:B------:R-:W-:Y:S01]  /*35b0*/  FMUL.FTZ R124, R124, UR17 ;  /* 0x000000117c7c7c20 */ /* 0x000fe20008410000 */
[----:B------:R-:W-:Y:S01]  /*35c0*/  FMUL.FTZ R125, R125, UR17 ;  /* 0x000000117d7d7c20 */ /* 0x000fe20008410000 */
[----:B------:R-:W-:Y:S02]  /*35d0*/  FSEL R138, R134, RZ, P5 ;  /* 0x000000ff868a7208 */ /* 0x000fe40002800000 */
[----:B------:R-:W-:Y:S02]  /*35e0*/  LOP3.LUT P5, RZ, R8, 0xff, RZ, 0xc0, !PT ;  /* 0x000000ff08ff7812 */ /* 0x000fe400078ac0ff */
[----:B------:R-:W-:-:S02]  /*35f0*/  FSEL R139, R135, RZ, P6 ;  /* 0x000000ff878b7208 */ /* 0x000fc40003000000 */
[----:B------:R-:W-:Y:S01]  /*3600*/  LOP3.LUT P6, RZ, R8, 0xff00, RZ, 0xc0, !PT ;  /* 0x0000ff0008ff7812 */ /* 0x000fe200078cc0ff */
[C---:B------:R-:W-:Y:S01]  /*3610*/  FMUL.FTZ R134, R10.reuse, R170 ;  /* 0x000000aa0a867220 */ /* 0x040fe20000410000 */
[----:B------:R-:W-:Y:S01]  /*3620*/  FMUL.FTZ R135, R10, R171 ;  /* 0x000000ab0a877220 */ /* 0x000fe20000410000 */
[----:B------:R-:W-:Y:S01]  /*3630*/  SEL R132, R132, R120, P3 ;  /* 0x0000007884847207 */ /* 0x000fe20001800000 */
[----:B------:R-:W3:Y:S01]  /*3640*/  LDL.LU R170, [R1+0x74] ;  /* 0x0000740001aa7983 */ /* 0x000ee20000300800 */
[----:B------:R-:W-:Y:S01]  /*3650*/  @P0 FADD.FTZ R134, R42, R134 ;  /* 0x000000862a860221 */ /* 0x000fe20000010000 */
[----:B------:R-:W-:Y:S01]  /*3660*/  @P0 FADD.FTZ R135, R43, R135 ;  /* 0x000000872b870221 */ /* 0x000fe20000010000 */
[----:B------:R-:W-:Y:S01]  /*3670*/  SEL R133, R133, R121, P3 ;  /* 0x0000007985857207 */ /* 0x000fe20001800000 */
[----:B------:R-:W-:Y:S01]  /*3680*/  FADD.FTZ R182, R182, -R148 ;  /* 0x80000094b6b67221 */ /* 0x000fe20000010000 */
[----:B------:R-:W2:Y:S01]  /*3690*/  LDL.LU R171, [R1+0x78] ;  /* 0x0000780001ab7983 */ /* 0x000ea20000300800 */
[----:B------:R-:W-:-:S03]  /*36a0*/  FMUL.FTZ R156, R135, R2 ;  /* 0x00000002879c7220 */ /* 0x000fc60000410000 */
[----:B------:R-:W3:Y:S01]  /*36b0*/  LDL.LU R172, [R1+0x6c] ;  /* 0x00006c0001ac7983 */ /* 0x000ee20000300800 */
[----:B------:R-:W-:Y:S01]  /*36c0*/  FMUL.FTZ R156, R156, UR17 ;  /* 0x000000119c9c7c20 */ /* 0x000fe20008410000 */
[----:B------:R-:W-:Y:S02]  /*36d0*/  SEL R135, R135, R123, P3 ;  /* 0x0000007b87877207 */ /* 0x000fe40001800000 */
[----:B------:R-:W2:Y:S01]  /*36e0*/  LDL.LU R173, [R1+0x70] ;  /* 0x0000700001ad7983 */ /* 0x000ea20000300800 */
[----:B------:R-:W-:Y:S01]  /*36f0*/  FMUL.FTZ R127, R75, R156 ;  /* 0x0000009c4b7f7220 */ /* 0x000fe20000410000 */
[----:B----4-:R-:W-:Y:S01]  /*3700*/  FMUL.FTZ R20, R124, R20 ;  /* 0x000000147c147220 */ /* 0x010fe20000410000 */
[----:B------:R-:W-:Y:S01]  /*3710*/  FMUL.FTZ R124, R72, R124 ;  /* 0x0000007c487c7220 */ /* 0x000fe20000410000 */
[-C--:B------:R-:W-:Y:S01]  /*3720*/  FMUL.FTZ R21, R21, R125.reuse ;  /* 0x0000007d15157220 */ /* 0x080fe20000410000 */
[----:B------:R-:W-:Y:S02]  /*3730*/  FMUL.FTZ R125, R73, R125 ;  /* 0x0000007d497d7220 */ /* 0x000fe40000410000 */
[----:B------:R-:W-:-:S02]  /*3740*/  FSEL R155, R20, RZ, P5 ;  /* 0x000000ff149b7208 */ /* 0x000fc40002800000 */
[----:B------:R-:W-:Y:S02]  /*3750*/  SEL R124, R124, RZ, P5 ;  /* 0x000000ff7c7c7207 */ /* 0x000fe40002800000 */
[C---:B------:R-:W-:Y:S02]  /*3760*/  @P2 IADD3 R20, P5, R18.reuse, UR20, RZ ;  /* 0x0000001412142c10 */ /* 0x040fe4000ffbe0ff */
[----:B------:R-:W-:Y:S02]  /*3770*/  FSEL R154, R21, RZ, P6 ;  /* 0x000000ff159a7208 */ /* 0x000fe40003000000 */
[----:B------:R-:W-:Y:S02]  /*3780*/  SEL R125, R125, RZ, P6 ;  /* 0x000000ff7d7d7207 */ /* 0x000fe40003000000 */
[----:B------:R-:W-:Y:S02]  /*3790*/  IADD3 R18, P6, R18, UR22, RZ ;  /* 0x0000001612127c10 */ /* 0x000fe4000ffde0ff */
[----:B------:R-:W-:-:S02]  /*37a0*/  @P2 IADD3.X R21, R17, UR21, RZ, P5, !PT ;  /* 0x0000001511152c10 */ /* 0x000fc4000affe4ff */
[----:B------:R-:W-:Y:S01]  /*37b0*/  IADD3.X R19, R17, UR23, RZ, P6, !PT ;  /* 0x0000001711137c10 */ /* 0x000fe2000b7fe4ff */
[----:B------:R-:W-:Y:S01]  /*37c0*/  FMUL.FTZ R17, R134, R2 ;  /* 0x0000000286117220 */ /* 0x000fe20000410000 */
[----:B------:R-:W-:-:S03]  /*37d0*/  IADD3 R136, P5, R16, UR18, RZ ;  /* 0x0000001210887c10 */ /* 0x000fc6000ffbe0ff */
[----:B------:R-:W-:Y:S01]  /*37e0*/  FMUL.FTZ R17, R17, UR17 ;  /* 0x0000001111117c20 */ /* 0x000fe20008410000 */
[----:B------:R-:W-:Y:S02]  /*37f0*/  IADD3.X R137, R15, UR19, RZ, P5, !PT ;  /* 0x000000130f897c10 */ /* 0x000fe4000affe4ff */
[----:B------:R-:W-:Y:S01]  /*3800*/  LOP3.LUT P6, RZ, R8, 0xff0000, RZ, 0xc0, !PT ;  /* 0x00ff000008ff7812 */ /* 0x000fe200078cc0ff */
[----:B------:R-:W-:Y:S01]  /*3810*/  FMUL.FTZ R126, R74, R17 ;  /* 0x000000114a7e7220 */ /* 0x000fe20000410000 */
[----:B------:R-:W-:Y:S02]  /*3820*/  LOP3.LUT P5, RZ, R8, 0xff000000, RZ, 0xc0, !PT ;  /* 0xff00000008ff7812 */ /* 0x000fe400078ac0ff */
[----:B------:R-:W-:Y:S02]  /*3830*/  SEL R134, R134, R122, P3 ;  /* 0x0000007a86867207 */ /* 0x000fe40001800000 */
[----:B------:R-:W-:Y:S02]  /*3840*/  SEL R126, R126, RZ, P6 ;  /* 0x000000ff7e7e7207 */ /* 0x000fe40003000000 */
[----:B------:R-:W-:Y:S01]  /*3850*/  SEL R127, R127, RZ, P5 ;  /* 0x000000ff7f7f7207 */ /* 0x000fe20002800000 */
[----:B------:R-:W-:Y:S04]  /*3860*/  @P2 STG.E.128 desc[UR4][R20.64], R132 ;  /* 0x0000008414002986 */ /* 0x000fe8000c101d04 */
[----:B------:R0:W-:Y:S04]  /*3870*/  STG.E.128 desc[UR4][R18.64], R124 ;  /* 0x0000007c12007986 */ /* 0x0001e8000c101d04 */
[----:B0-----:R-:W4:Y:S01]  /*3880*/  LDG.E.128 R124, desc[UR4][R136.64] ;  /* 0x00000004887c7981 */ /* 0x001f22000c1e1d00 */
[C---:B------:R-:W-:Y:S01]  /*3890*/  FMUL.FTZ R18, R10.reuse, R129 ;  /* 0x000000810a127220 */ /* 0x040fe20000410000 */
[----:B------:R-:W-:-:S03]  /*38a0*/  FMUL.FTZ R19, R10, R128 ;  /* 0x000000800a137220 */ /* 0x000fc60000410000 */
[----:B------:R-:W-:Y:S01]  /*38b0*/  @P0 FADD.FTZ R18, R37, R18 ;  /* 0x0000001225120221 */ /* 0x000fe20000010000 */
[----:B------:R-:W-:Y:S01]  /*38c0*/  @P0 FADD.FTZ R19, R36, R19 ;  /* 0x0000001324130221 */ /* 0x000fe20000010000 */
[----:B------:R-:W-:Y:S02]  /*38d0*/  FMUL.FTZ R8, R22, R17 ;  /* 0x0000001116087220 */ /* 0x000fe40000410000 */
[-C--:B------:R-:W-:Y:S01]  /*38e0*/  FMUL.FTZ R21, R18, R2.reuse ;  /* 0x0000000212157220 */ /* 0x080fe20000410000 */
[----:B------:R-:W-:Y:S01]  /*38f0*/  FMUL.FTZ R17, R19, R2 ;  /* 0x0000000213117220 */ /* 0x000fe20000410000 */
[----:B------:R-:W-:Y:S02]  /*3900*/  FMUL.FTZ R23, R23, R156 ;  /* 0x0000009c17177220 */ /* 0x000fe40000410000 */
[----:B------:R-:W-:Y:S01]  /*3910*/  FMUL.FTZ R21, R21, UR17 ;  /* 0x0000001115157c20 */ /* 0x000fe20008410000 */
[----:B------:R-:W-:Y:S01]  /*3920*/  FMUL.FTZ R17, R17, UR17 ;  /* 0x0000001111117c20 */ /* 0x000fe20008410000 */
[----:B------:R-:W-:Y:S01]  /*3930*/  FADD.FTZ R22, R175, -R131 ;  /* 0x80000083af167221 */ /* 0x000fe20000010000 */
[----:B------:R-:W-:Y:S01]  /*3940*/  FSEL R8, R8, RZ, P6 ;  /* 0x000000ff08087208 */ /* 0x000fe20003000000 */
[----:B------:R-:W3:Y:S01]  /*3950*/  LDL.LU R175, [R1+0x64] ;  /* 0x0000640001af7983 */ /* 0x000ee20000300800 */
[----:B------:R-:W-:Y:S01]  /*3960*/  FMUL.FTZ R20, R68, R17 ;  /* 0x0000001144147220 */ /* 0x000fe20000410000 */
[----:B------:R-:W-:-:S02]  /*3970*/  FSEL R132, R23, RZ, P5 ;  /* 0x000000ff17847208 */ /* 0x000fc40002800000 */
[C---:B------:R-:W-:Y:S01]  /*3980*/  LOP3.LUT P6, RZ, R7.reuse, 0xff, RZ, 0xc0, !PT ;  /* 0x000000ff07ff7812 */ /* 0x040fe200078cc0ff */
[C---:B------:R-:W-:Y:S01]  /*3990*/  FMUL.FTZ R22, R10.reuse, R22 ;  /* 0x000000160a167220 */ /* 0x040fe20000410000 */
[----:B------:R-:W-:Y:S01]  /*39a0*/  LOP3.LUT P5, RZ, R7, 0xff00, RZ, 0xc0, !PT ;  /* 0x0000ff0007ff7812 */ /* 0x000fe200078ac0ff */
[----:B------:R-:W-:Y:S01]  /*39b0*/  FMUL.FTZ R23, R10, R174 ;  /* 0x000000ae0a177220 */ /* 0x000fe20000410000 */
[----:B------:R-:W-:Y:S01]  /*39c0*/  SEL R20, R20, RZ, P6 ;  /* 0x000000ff14147207 */ /* 0x000fe20003000000 */
[----:B------:R-:W-:Y:S01]  /*39d0*/  @P0 FADD.FTZ R22, R39, R22 ;  /* 0x0000001627160221 */ /* 0x000fe20000010000 */
[----:B------:R-:W2:Y:S01]  /*39e0*/  LDL.LU R156, [R1+0x68] ;  /* 0x00006800019c7983 */ /* 0x000ea20000300800 */
[----:B------:R-:W-:Y:S02]  /*39f0*/  @P0 FADD.FTZ R23, R38, R23 ;  /* 0x0000001726170221 */ /* 0x000fe40000010000 */
[----:B------:R-:W-:Y:S01]  /*3a00*/  FMUL.FTZ R135, R22, R2 ;  /* 0x0000000216877220 */ /* 0x000fe20000410000 */
[----:B------:R-:W3:Y:S03]  /*3a10*/  LDL.LU R174, [R1+0x5c] ;  /* 0x00005c0001ae7983 */ /* 0x000ee60000300800 */
[----:B------:R-:W-:Y:S01]  /*3a20*/  FMUL.FTZ R135, R135, UR17 ;  /* 0x0000001187877c20 */ /* 0x000fe20008410000 */
[----:B------:R-:W2:Y:S04]  /*3a30*/  LDL.LU R198, [R1+0x60] ;  /* 0x0000600001c67983 */ /* 0x000ea80000300800 */
[----:B------:R-:W3:Y:S01]  /*3a40*/  LDL.LU R177, [R1+0x54] ;  /* 0x0000540001b17983 */ /* 0x000ee20000300800 */
[-C--:B----4-:R-:W-:Y:S01]  /*3a50*/  FMUL.FTZ R125, R125, R21.reuse ;  /* 0x000000157d7d7220 */ /* 0x090fe20000410000 */
[----:B------:R-:W-:Y:S01]  /*3a60*/  FMUL.FTZ R124, R17, R124 ;  /* 0x0000007c117c7220 */ /* 0x000fe20000410000 */
[----:B------:R-:W-:-:S03]  /*3a70*/  FMUL.FTZ R21, R69, R21 ;  /* 0x0000001545157220 */ /* 0x000fc60000410000 */
[----:B------:R-:W-:Y:S02]  /*3a80*/  FSEL R134, R125, RZ, P5 ;  /* 0x000000ff7d867208 */ /* 0x000fe40002800000 */
[----:B------:R-:W-:Y:S02]  /*3a90*/  FSEL R133, R124, RZ, P6 ;  /* 0x000000ff7c857208 */ /* 0x000fe40003000000 */
[----:B------:R-:W-:Y:S02]  /*3aa0*/  SEL R21, R21, RZ, P5 ;  /* 0x000000ff15157207 */ /* 0x000fe40002800000 */
[C---:B------:R-:W-:Y:S02]  /*3ab0*/  @P2 IADD3 R124, P6, R16.reuse, UR20, RZ ;  /* 0x00000014107c2c10 */ /* 0x040fe4000ffde0ff */
[----:B------:R-:W-:Y:S02]  /*3ac0*/  IADD3 R128, P5, R16, UR22, RZ ;  /* 0x0000001610807c10 */ /* 0x000fe4000ffbe0ff */
[----:B------:R-:W-:-:S02]  /*3ad0*/  @P2 IADD3.X R125, R15, UR21, RZ, P6, !PT ;  /* 0x000000150f7d2c10 */ /* 0x000fc4000b7fe4ff */
[----:B------:R-:W-:Y:S01]  /*3ae0*/  IADD3.X R129, R15, UR23, RZ, P5, !PT ;  /* 0x000000170f817c10 */ /* 0x000fe2000affe4ff */
[----:B------:R-:W-:Y:S01]  /*3af0*/  FMUL.FTZ R15, R23, R2 ;  /* 0x00000002170f7220 */ /* 0x000fe20000410000 */
[----:B------:R-:W-:-:S03]  /*3b00*/  IADD3 R130, P6, R14, UR18, RZ ;  /* 0x000000120e827c10 */ /* 0x000fc6000ffde0ff */
[----:B------:R-:W-:Y:S01]  /*3b10*/  FMUL.FTZ R15, R15, UR17 ;  /* 0x000000110f0f7c20 */ /* 0x000fe20008410000 */
[----:B------:R-:W-:Y:S02]  /*3b20*/  IADD3.X R131, R13, UR19, RZ, P6, !PT ;  /* 0x000000130d837c10 */ /* 0x000fe4000b7fe4ff */
[C---:B------:R-:W-:Y:S01]  /*3b30*/  LOP3.LUT P5, RZ, R7.reuse, 0xff0000, RZ, 0xc0, !PT ;  /* 0x00ff000007ff7812 */ /* 0x040fe200078ac0ff */
[----:B------:R-:W-:Y:S01]  /*3b40*/  FMUL.FTZ R136, R70, R15 ;  /* 0x0000000f46887220 */ /* 0x000fe20000410000 */
[----:B------:R-:W-:Y:S01]  /*3b50*/  LOP3.LUT P6, RZ, R7, 0xff000000, RZ, 0xc0, !PT ;  /* 0xff00000007ff7812 */ /* 0x000fe200078cc0ff */
[----:B------:R-:W-:Y:S01]  /*3b60*/  FMUL.FTZ R7, R71, R135 ;  /* 0x0000008747077220 */ /* 0x000fe20000410000 */
[----:B------:R-:W-:Y:S02]  /*3b70*/  SEL R16, R19, R120, P3 ;  /* 0x0000007813107207 */ /* 0x000fe40001800000 */
[----:B------:R-:W-:Y:S02]  /*3b80*/  SEL R17, R18, R121, P3 ;  /* 0x0000007912117207 */ /* 0x000fe40001800000 */
[----:B------:R-:W-:-:S02]  /*3b90*/  SEL R18, R23, R122, P3 ;  /* 0x0000007a17127207 */ /* 0x000fc40001800000 */
[----:B------:R-:W-:Y:S02]  /*3ba0*/  SEL R19, R22, R123, P3 ;  /* 0x0000007b16137207 */ /* 0x000fe40001800000 */
[----:B------:R-:W-:Y:S02]  /*3bb0*/  SEL R22, R136, RZ, P5 ;  /* 0x000000ff88167207 */ /* 0x000fe40002800000 */
[----:B------:R-:W-:Y:S01]  /*3bc0*/  SEL R23, R7, RZ, P6 ;  /* 0x000000ff07177207 */ /* 0x000fe20003000000 */
[----:B------:R0:W-:Y:S04]  /*3bd0*/  @P2 STG.E.128 desc[UR4][R124.64], R16 ;  /* 0x000000107c002986 */ /* 0x0001e8000c101d04 */
[----:B------:R1:W-:Y:S04]  /*3be0*/  STG.E.128 desc[UR4][R128.64], R20 ;  /* 0x0000001480007986 */ /* 0x0003e8000c101d04 */
[----:B0-----:R0:W4:Y:S01]  /*3bf0*/  LDG.E.128 R16, desc[UR4][R130.64] ;  /* 0x0000000482107981 */ /* 0x001122000c1e1d00 */
[C---:B------:R-:W-:Y:S01]  /*3c00*/  FMUL.FTZ R124, R10.reuse, R199 ;  /* 0x000000c70a7c7220 */ /* 0x040fe20000410000 */
[----:B------:R-:W-:Y:S01]  /*3c10*/  FMUL.FTZ R125, R10, R176 ;  /* 0x000000b00a7d7220 */ /* 0x000fe20000410000 */
[----:B------:R-:W-:Y:S01]  /*3c20*/  FMUL.FTZ R7, R126, R15 ;  /* 0x0000000f7e077220 */ /* 0x000fe20000410000 */
[----:B------:R-:W-:Y:S01]  /*3c30*/  FMUL.FTZ R127, R127, R135 ;  /* 0x000000877f7f7220 */ /* 0x000fe20000410000 */
[----:B------:R-:W-:Y:S01]  /*3c40*/  @P0 FADD.FTZ R124, R32, R124 ;  /* 0x0000007c207c0221 */ /* 0x000fe20000010000 */
[----:B------:R-:W-:Y:S01]  /*3c50*/  @P0 FADD.FTZ R125, R33, R125 ;  /* 0x0000007d217d0221 */ /* 0x000fe20000010000 */
[----:B------:R-:W2:Y:S02]  /*3c60*/  LDL.LU R199, [R1+0x58] ;  /* 0x0000580001c77983 */ /* 0x000ea40000300800 */
[-C--:B------:R-:W-:Y:S01]  /*3c70*/  FMUL.FTZ R15, R124, R2.reuse ;  /* 0x000000027c0f7220 */ /* 0x080fe20000410000 */
[----:B-1----:R-:W-:Y:S01]  /*3c80*/  FMUL.FTZ R21, R125, R2 ;  /* 0x000000027d157220 */ /* 0x002fe20000410000 */
[----:B------:R-:W-:Y:S01]  /*3c90*/  FSEL R7, R7, RZ, P5 ;  /* 0x000000ff07077208 */ /* 0x000fe20002800000 */
[----:B------:R-:W-:Y:S01]  /*3ca0*/  FMUL.FTZ R126, R10, R178 ;  /* 0x000000b20a7e7220 */ /* 0x000fe20000410000 */
[----:B------:R-:W-:Y:S01]  /*3cb0*/  FMUL.FTZ R15, R15, UR17 ;  /* 0x000000110f0f7c20 */ /* 0x000fe20008410000 */
[----:B------:R-:W-:Y:S01]  /*3cc0*/  FMUL.FTZ R21, R21, UR17 ;  /* 0x0000001115157c20 */ /* 0x000fe20008410000 */
[----:B------:R-:W-:Y:S01]  /*3cd0*/  LOP3.LUT P5, RZ, R4, 0xff, RZ, 0xc0, !PT ;  /* 0x000000ff04ff7812 */ /* 0x000fe200078ac0ff */
[----:B------:R-:W3:Y:S01]  /*3ce0*/  LDL.LU R176, [R1+0x4c] ;  /* 0x00004c0001b07983 */ /* 0x000ee20000300800 */
[----:B------:R-:W-:Y:S01]  /*3cf0*/  FMUL.FTZ R20, R64, R15 ;  /* 0x0000000f40147220 */ /* 0x000fe20000410000 */
[----:B0-----:R-:W-:-:S02]  /*3d00*/  FSEL R130, R127, RZ, P6 ;  /* 0x000000ff7f827208 */ /* 0x001fc40003000000 */
[----:B------:R-:W-:Y:S01]  /*3d10*/  LOP3.LUT P6, RZ, R4, 0xff00, RZ, 0xc0, !PT ;  /* 0x0000ff0004ff7812 */ /* 0x000fe200078cc0ff */
[----:B------:R-:W-:Y:S01]  /*3d20*/  FMUL.FTZ R127, R10, R179 ;  /* 0x000000b30a7f7220 */ /* 0x000fe20000410000 */
[----:B------:R-:W-:Y:S01]  /*3d30*/  SEL R20, R20, RZ, P5 ;  /* 0x000000ff14147207 */ /* 0x000fe20002800000 */
[----:B------:R-:W-:Y:S01]  /*3d40*/  @P0 FADD.FTZ R126, R34, R126 ;  /* 0x0000007e227e0221 */ /* 0x000fe20000010000 */
[----:B------:R-:W-:Y:S01]  /*3d50*/  SEL R124, R124, R120, P3 ;  /* 0x000000787c7c7207 */ /* 0x000fe20001800000 */
[----:B------:R-:W-:Y:S01]  /*3d60*/  @P0 FADD.FTZ R127, R35, R127 ;  /* 0x0000007f237f0221 */ /* 0x000fe20000010000 */
[----:B------:R-:W-:Y:S01]  /*3d70*/  SEL R125, R125, R121, P3 ;  /* 0x000000797d7d7207 */ /* 0x000fe20001800000 */
[----:B------:R-:W2:Y:S02]  /*3d80*/  LDL.LU R178, [R1+0x50] ;  /* 0x0000500001b27983 */ /* 0x000ea40000300800 */
[C---:B------:R-:W-:Y:S02]  /*3d90*/  FMUL.FTZ R136, R127.reuse, R2 ;  /* 0x000000027f887220 */ /* 0x040fe40000410000 */
[----:B------:R-:W3:Y:S02]  /*3da0*/  LDL.LU R179, [R1+0x44] ;  /* 0x0000440001b37983 */ /* 0x000ee40000300800 */
[----:B------:R-:W-:Y:S01]  /*3db0*/  FMUL.FTZ R136, R136, UR17 ;  /* 0x0000001188887c20 */ /* 0x000fe20008410000 */
[----:B------:R-:W-:Y:S01]  /*3dc0*/  SEL R127, R127, R123, P3 ;  /* 0x0000007b7f7f7207 */ /* 0x000fe20001800000 */
[----:B------:R-:W2:Y:S02]  /*3dd0*/  LDL.LU R180, [R1+0x48] ;  /* 0x0000480001b47983 */ /* 0x000ea40000300800 */
[----:B------:R-:W-:Y:S01]  /*3de0*/  FMUL.FTZ R23, R67, R136 ;  /* 0x0000008843177220 */ /* 0x000fe20000410000 */
[----:B----4-:R-:W-:Y:S01]  /*3df0*/  FMUL.FTZ R16, R15, R16 ;  /* 0x000000100f107220 */ /* 0x010fe20000410000 */
[-C--:B------:R-:W-:Y:S01]  /*3e00*/  FMUL.FTZ R17, R17, R21.reuse ;  /* 0x0000001511117220 */ /* 0x080fe20000410000 */
[----:B------:R-:W-:-:S03]  /*3e10*/  FMUL.FTZ R21, R65, R21 ;  /* 0x0000001541157220 */ /* 0x000fc60000410000 */
[----:B------:R-:W-:Y:S02]  /*3e20*/  FSEL R131, R16, RZ, P5 ;  /* 0x000000ff10837208 */ /* 0x000fe40002800000 */
        /* <DEDUP_REMOVED lines=30> */
[----:B------:R-:W-:-:S02]  /*4010*/  FSEL R4, R4, RZ, P6 ;  /* 0x000000ff04047208 */ /* 0x000fc40003000000 */
[----:B------:R-:W-:Y:S01]  /*4020*/  FMUL.FTZ R16, R60, R13 ;  /* 0x0000000d3c107220 */ /* 0x000fe20000410000 */
[----:B------:R-:W-:Y:S02]  /*4030*/  FSEL R136, R136, RZ, P5 ;  /* 0x000000ff88887208 */ /* 0x000fe40002800000 */
[C---:B------:R-:W-:Y:S02]  /*4040*/  LOP3.LUT P6, RZ, R9.reuse, 0xff, RZ, 0xc0, !PT ;  /* 0x000000ff09ff7812 */ /* 0x040fe400078cc0ff */
[----:B------:R-:W-:Y:S01]  /*4050*/  LOP3.LUT P5, RZ, R9, 0xff00, RZ, 0xc0, !PT ;  /* 0x0000ff0009ff7812 */ /* 0x000fe200078ac0ff */
[C---:B------:R-:W-:Y:S01]  /*4060*/  FMUL.FTZ R19, R10.reuse, R182 ;  /* 0x000000b60a137220 */ /* 0x040fe20000410000 */
[----:B------:R-:W-:Y:S01]  /*4070*/  FMUL.FTZ R18, R10, R18 ;  /* 0x000000120a127220 */ /* 0x000fe20000410000 */
[----:B------:R-:W-:Y:S02]  /*4080*/  SEL R16, R16, RZ, P6 ;  /* 0x000000ff10107207 */ /* 0x000fe40003000000 */
[----:B------:R-:W-:Y:S01]  /*4090*/  @P0 FADD.FTZ R19, R30, R19 ;  /* 0x000000131e130221 */ /* 0x000fe20000010000 */
[----:B------:R-:W-:-:S04]  /*40a0*/  @P0 FADD.FTZ R18, R31, R18 ;  /* 0x000000121f120221 */ /* 0x000fc80000010000 */
[----:B------:R-:W-:-:S04]  /*40b0*/  FMUL.FTZ R137, R18, R2 ;  /* 0x0000000212897220 */ /* 0x000fc80000410000 */
[----:B------:R-:W-:Y:S01]  /*40c0*/  FMUL.FTZ R137, R137, UR17 ;  /* 0x0000001189897c20 */ /* 0x000fe20008410000 */
        /* <DEDUP_REMOVED lines=26> */
[----:B0-----:R-:W4:Y:S01]  /*4270*/  LDG.E.128 R12, desc[UR4][R126.64] ;  /* 0x000000047e0c7981 */ /* 0x001f22000c1e1d00 */
        /* <DEDUP_REMOVED lines=9> */
[----:B--2---:R-:W-:Y:S01]  /*4310*/  FADD.FTZ R180, R192, R180 ;  /* 0x000000b4c0b47221 */ /* 0x004fe20000010000 */
[C---:B-1----:R-:W-:Y:S01]  /*4320*/  FMUL.FTZ R18, R10.reuse, R185 ;  /* 0x000000b90a127220 */ /* 0x042fe20000410000 */
[----:B------:R-:W-:Y:S01]  /*4330*/  FMUL.FTZ R145, R10, R145 ;  /* 0x000000910a917220 */ /* 0x000fe20000410000 */
[----:B---3--:R-:W-:Y:S01]  /*4340*/  FADD.FTZ R179, R190, R179 ;  /* 0x000000b3beb37221 */ /* 0x008fe20000010000 */
[----:B------:R-:W-:Y:S01]  /*4350*/  FADD.FTZ R178, R158, R178 ;  /* 0x000000b29eb27221 */ /* 0x000fe20000010000 */
[----:B------:R-:W-:Y:S01]  /*4360*/  FADD.FTZ R176, R159, R176 ;  /* 0x000000b09fb07221 */ /* 0x000fe20000010000 */
[----:B------:R-:W-:Y:S01]  /*4370*/  FMUL.FTZ R20, R10, R187 ;  /* 0x000000bb0a147220 */ /* 0x000fe20000410000 */
[----:B------:R-:W-:Y:S01]  /*4380*/  @P0 FADD.FTZ R9, R24, R9 ;  /* 0x0000000918090221 */ /* 0x000fe20000010000 */
[----:B------:R-:W-:Y:S01]  /*4390*/  FADD.FTZ R199, R160, R199 ;  /* 0x000000c7a0c77221 */ /* 0x000fe20000010000 */
[----:B------:R-:W-:Y:S01]  /*43a0*/  @P0 FADD.FTZ R18, R25, R18 ;  /* 0x0000001219120221 */ /* 0x000fe20000010000 */
[----:B------:R-:W-:Y:S01]  /*43b0*/  @P0 FADD.FTZ R145, R26, R145 ;  /* 0x000000911a910221 */ /* 0x000fe20000010000 */
[----:B------:R1:W-:Y:S01]  /*43c0*/  STL [R1+0x48], R180 ;  /* 0x000048b401007387 */ /* 0x0003e20000100800 */
[----:B------:R-:W-:Y:S01]  /*43d0*/  FADD.FTZ R177, R163, R177 ;  /* 0x000000b1a3b17221 */ /* 0x000fe20000010000 */
[----:B------:R-:W-:Y:S01]  /*43e0*/  FADD.FTZ R198, R140, R198 ;  /* 0x000000c68cc67221 */ /* 0x000fe20000010000 */
[----:B------:R-:W-:Y:S01]  /*43f0*/  FADD.FTZ R174, R141, R174 ;  /* 0x000000ae8dae7221 */ /* 0x000fe20000010000 */
[----:B------:R1:W-:Y:S01]  /*4400*/  STL [R1+0x44], R179 ;  /* 0x000044b301007387 */ /* 0x0003e20000100800 */
[----:B------:R-:W-:Y:S01]  /*4410*/  @P0 FADD.FTZ R20, R27, R20 ;  /* 0x000000141b140221 */ /* 0x000fe20000010000 */
[----:B------:R-:W-:-:S02]  /*4420*/  FADD.FTZ R156, R142, R156 ;  /* 0x0000009c8e9c7221 */ /* 0x000fc40000010000 */
[----:B------:R1:W-:Y:S01]  /*4430*/  STL [R1+0x50], R178 ;  /* 0x000050b201007387 */ /* 0x0003e20000100800 */
[----:B------:R-:W-:Y:S01]  /*4440*/  SEL R120, R9, R120, P3 ;  /* 0x0000007809787207 */ /* 0x000fe20001800000 */
[----:B------:R-:W-:Y:S02]  /*4450*/  FADD.FTZ R175, R143, R175 ;  /* 0x000000af8faf7221 */ /* 0x000fe40000010000 */
[----:B------:R1:W-:Y:S01]  /*4460*/  STL [R1+0x4c], R176 ;  /* 0x00004cb001007387 */ /* 0x0003e20000100800 */
[----:B------:R-:W-:Y:S01]  /*4470*/  SEL R121, R18, R121, P3 ;  /* 0x0000007912797207 */ /* 0x000fe20001800000 */
[----:B------:R-:W-:Y:S01]  /*4480*/  FMUL.FTZ R9, R9, R2 ;  /* 0x0000000209097220 */ /* 0x000fe20000410000 */
[C---:B------:R-:W-:Y:S01]  /*4490*/  SEL R122, R145.reuse, R122, P3 ;  /* 0x0000007a917a7207 */ /* 0x040fe20001800000 */
[----:B------:R1:W-:Y:S01]  /*44a0*/  STL [R1+0x58], R199 ;  /* 0x000058c701007387 */ /* 0x0003e20000100800 */
[----:B------:R-:W-:Y:S01]  /*44b0*/  FADD.FTZ R173, R138, R173 ;  /* 0x000000ad8aad7221 */ /* 0x000fe20000010000 */
[-C--:B------:R-:W-:Y:S01]  /*44c0*/  FMUL.FTZ R18, R18, R2.reuse ;  /* 0x0000000212127220 */ /* 0x080fe20000410000 */
[-C--:B------:R-:W-:Y:S01]  /*44d0*/  FMUL.FTZ R145, R145, R2.reuse ;  /* 0x0000000291917220 */ /* 0x080fe20000410000 */
[----:B------:R1:W-:Y:S01]  /*44e0*/  STL [R1+0x54], R177 ;  /* 0x000054b101007387 */ /* 0x0003e20000100800 */
[----:B------:R-:W-:Y:S01]  /*44f0*/  FADD.FTZ R172, R139, R172 ;  /* 0x000000ac8bac7221 */ /* 0x000fe20000010000 */
[----:B------:R-:W-:Y:S01]  /*4500*/  FMUL.FTZ R2, R20, R2 ;  /* 0x0000000214027220 */ /* 0x000fe20000410000 */
[----:B------:R-:W-:Y:S01]  /*4510*/  FADD.FTZ R171, R155, R171 ;  /* 0x000000ab9bab7221 */ /* 0x000fe20000010000 */
[----:B------:R1:W-:Y:S01]  /*4520*/  STL [R1+0x60], R198 ;  /* 0x000060c601007387 */ /* 0x0003e20000100800 */
[----:B------:R-:W-:Y:S01]  /*4530*/  FMUL.FTZ R22, R22, R11 ;  /* 0x0000000b16167220 */ /* 0x000fe20000410000 */
[----:B------:R-:W-:-:S02]  /*4540*/  FADD.FTZ R170, R154, R170 ;  /* 0x000000aa9aaa7221 */ /* 0x000fc40000010000 */
[----:B------:R1:W-:Y:S01]  /*4550*/  STL [R1+0x5c], R174 ;  /* 0x00005cae01007387 */ /* 0x0003e20000100800 */
[----:B------:R-:W-:Y:S01]  /*4560*/  FMUL.FTZ R17, R23, R137 ;  /* 0x0000008917117220 */ /* 0x000fe20000410000 */
[----:B------:R-:W-:Y:S01]  /*4570*/  FADD.FTZ R169, R8, R169 ;  /* 0x000000a908a97221 */ /* 0x000fe20000010000 */
[----:B------:R-:W-:Y:S01]  /*4580*/  FMUL.FTZ R19, R9, UR17 ;  /* 0x0000001109137c20 */ /* 0x000fe20008410000 */
[----:B------:R1:W-:Y:S01]  /*4590*/  STL [R1+0x68], R156 ;  /* 0x0000689c01007387 */ /* 0x0003e20000100800 */
[----:B------:R-:W-:Y:S01]  /*45a0*/  @P2 IADD3 R10, P0, R6, UR20, RZ ;  /* 0x00000014060a2c10 */ /* 0x000fe2000ff1e0ff */
[----:B------:R-:W-:Y:S01]  /*45b0*/  FADD.FTZ R168, R132, R168 ;  /* 0x000000a884a87221 */ /* 0x000fe20000010000 */
[----:B------:R-:W-:Y:S01]  /*45c0*/  FMUL.FTZ R18, R18, UR17 ;  /* 0x0000001112127c20 */ /* 0x000fe20008410000 */
[----:B------:R1:W-:Y:S01]  /*45d0*/  STL [R1+0x64], R175 ;  /* 0x000064af01007387 */ /* 0x0003e20000100800 */
[----:B------:R-:W-:Y:S01]  /*45e0*/  FADD.FTZ R157, R133, R157 ;  /* 0x0000009d859d7221 */ /* 0x000fe20000010000 */
[----:B------:R-:W-:-:S02]  /*45f0*/  FMUL.FTZ R2, R2, UR17 ;  /* 0x0000001102027c20 */ /* 0x000fc40008410000 */
[----:B------:R1:W-:Y:S01]  /*4600*/  STL [R1+0x70], R173 ;  /* 0x000070ad01007387 */ /* 0x0003e20000100800 */
[----:B------:R-:W-:Y:S01]  /*4610*/  FADD.FTZ R167, R134, R167 ;  /* 0x000000a786a77221 */ /* 0x000fe20000010000 */
[----:B------:R-:W-:Y:S02]  /*4620*/  FMUL.FTZ R145, R145, UR17 ;  /* 0x0000001191917c20 */ /* 0x000fe40008410000 */
[----:B------:R1:W-:Y:S01]  /*4630*/  STL [R1+0x6c], R172 ;  /* 0x00006cac01007387 */ /* 0x0003e20000100800 */
[----:B------:R-:W-:Y:S01]  /*4640*/  FSEL R16, R22, RZ, P5 ;  /* 0x000000ff16107208 */ /* 0x000fe20002800000 */
[----:B------:R-:W-:Y:S02]  /*4650*/  FADD.FTZ R166, R7, R166 ;  /* 0x000000a607a67221 */ /* 0x000fe40000010000 */
[----:B------:R1:W-:Y:S01]  /*4660*/  STL [R1+0x78], R171 ;  /* 0x000078ab01007387 */ /* 0x0003e20000100800 */
[----:B------:R-:W-:Y:S01]  /*4670*/  LOP3.LUT P5, RZ, R0, 0xff, RZ, 0xc0, !PT ;  /* 0x000000ff00ff7812 */ /* 0x000fe200078ac0ff */
[----:B------:R-:W-:Y:S01]  /*4680*/  FADD.FTZ R165, R130, R165 ;  /* 0x000000a582a57221 */ /* 0x000fe20000010000 */
[----:B------:R-:W-:Y:S01]  /*4690*/  FSEL R17, R17, RZ, P6 ;  /* 0x000000ff11117208 */ /* 0x000fe20003000000 */
[----:B------:R1:W-:Y:S01]  /*46a0*/  STL [R1+0x74], R170 ;  /* 0x000074aa01007387 */ /* 0x0003e20000100800 */
[----:B------:R-:W-:Y:S01]  /*46b0*/  SEL R123, R20, R123, P3 ;  /* 0x0000007b147b7207 */ /* 0x000fe20001800000 */
[----:B------:R-:W-:Y:S01]  /*46c0*/  FADD.FTZ R164, R131, R164 ;  /* 0x000000a483a47221 */ /* 0x000fe20000010000 */
[----:B------:R-:W-:Y:S01]  /*46d0*/  @P2 IADD3.X R11, R5, UR21, RZ, P0, !PT ;  /* 0x00000015050b2c10 */ /* 0x000fe200087fe4ff */
[----:B------:R1:W-:Y:S01]  /*46e0*/  STL [R1+0x80], R169 ;  /* 0x000080a901007387 */ /* 0x0003e20000100800 */
[C---:B------:R-:W-:Y:S01]  /*46f0*/  LOP3.LUT P6, RZ, R0.reuse, 0xff00, RZ, 0xc0, !PT ;  /* 0x0000ff0000ff7812 */ /* 0x040fe200078cc0ff */
[----:B------:R-:W-:Y:S01]  /*4700*/  FADD.FTZ R188, R135, R188 ;  /* 0x000000bc87bc7221 */ /* 0x000fe20000010000 */
[C---:B------:R-:W-:Y:S01]  /*4710*/  LOP3.LUT P0, RZ, R0.reuse, 0xff000000, RZ, 0xc0, !PT ;  /* 0xff00000000ff7812 */ /* 0x040fe2000780c0ff */
[----:B------:R1:W-:Y:S01]  /*4720*/  STL [R1+0x7c], R168 ;  /* 0x00007ca801007387 */ /* 0x0003e20000100800 */
[----:B------:R-:W-:Y:S01]  /*4730*/  LOP3.LUT P3, RZ, R0, 0xff0000, RZ, 0xc0, !PT ;  /* 0x00ff000000ff7812 */ /* 0x000fe2000786c0ff */
[----:B------:R-:W-:-:S02]  /*4740*/  FADD.FTZ R189, R4, R189 ;  /* 0x000000bd04bd7221 */ /* 0x000fc40000010000 */
[----:B------:R1:W-:Y:S01]  /*4750*/  STL [R1+0x88], R157 ;  /* 0x0000889d01007387 */ /* 0x0003e20000100800 */
[----:B------:R-:W-:Y:S01]  /*4760*/  FADD.FTZ R194, R136, R194 ;  /* 0x000000c288c27221 */ /* 0x000fe20000010000 */
[----:B------:R-:W-:Y:S02]  /*4770*/  FADD.FTZ R193, R128, R193 ;  /* 0x000000c180c17221 */ /* 0x000fe40000010000 */
[----:B------:R1:W-:Y:S01]  /*4780*/  STL [R1+0x84], R167 ;  /* 0x000084a701007387 */ /* 0x0003e20000100800 */
[----:B------:R-:W-:-:S03]  /*4790*/  FADD.FTZ R191, R129, R191 ;  /* 0x000000bf81bf7221 */ /* 0x000fc60000010000 */
[----:B------:R1:W-:Y:S01]  /*47a0*/  STL [R1+0x90], R166 ;  /* 0x000090a601007387 */ /* 0x0003e20000100800 */
[----:B------:R-:W-:Y:S01]  /*47b0*/  FMUL.FTZ R4, R56, R19 ;  /* 0x0000001338047220 */ /* 0x000fe20000410000 */
[----:B------:R-:W-:Y:S02]  /*47c0*/  FMUL.FTZ R0, R57, R18 ;  /* 0x0000001239007220 */ /* 0x000fe40000410000 */
[----:B------:R1:W-:Y:S01]  /*47d0*/  STL [R1+0x8c], R165 ;  /* 0x00008ca501007387 */ /* 0x0003e20000100800 */
[----:B------:R-:W-:Y:S01]  /*47e0*/  FMUL.FTZ R7, R59, R2 ;  /* 0x000000023b077220 */ /* 0x000fe20000410000 */
[----:B------:R-:W-:Y:S02]  /*47f0*/  FADD.FTZ R195, R16, R195 ;  /* 0x000000c310c37221 */ /* 0x000fe40000010000 */
[----:B------:R1:W-:Y:S01]  /*4800*/  @P2 STG.E.128 desc[UR4][R10.64], R120 ;  /* 0x000000780a002986 */ /* 0x0003e2000c101d04 */
[----:B------:R-:W-:Y:S01]  /*4810*/  IADD3 R8, P2, R6, UR22, RZ ;  /* 0x0000001606087c10 */ /* 0x000fe2000ff5e0ff */
[----:B------:R-:W-:-:S02]  /*4820*/  FMUL.FTZ R6, R58, R145 ;  /* 0x000000913a067220 */ /* 0x000fc40000410000 */
[----:B------:R1:W-:Y:S01]  /*4830*/  STL [R1+0x98], R164 ;  /* 0x000098a401007387 */ /* 0x0003e20000100800 */
[----:B------:R-:W-:-:S03]  /*4840*/  FADD.FTZ R197, R17, R197 ;  /* 0x000000c511c57221 */ /* 0x000fc60000010000 */
[----:B------:R1:W-:Y:S01]  /*4850*/  STL [R1+0x94], R188 ;  /* 0x000094bc01007387 */ /* 0x0003e20000100800 */
[----:B------:R-:W-:-:S03]  /*4860*/  IADD3.X R9, R5, UR23, RZ, P2, !PT ;  /* 0x0000001705097c10 */ /* 0x000fc600097fe4ff */
[----:B------:R1:W-:Y:S01]  /*4870*/  STL [R1+0xa0], R189 ;  /* 0x0000a0bd01007387 */ /* 0x0003e20000100800 */
[----:B------:R-:W-:-:S03]  /*4880*/  SEL R4, R4, RZ, P5 ;  /* 0x000000ff04047207 */ /* 0x000fc60002800000 */
[----:B------:R1:W-:Y:S01]  /*4890*/  STL [R1+0x9c], R194 ;  /* 0x00009cc201007387 */ /* 0x0003e20000100800 */
[----:B------:R-:W-:-:S03]  /*48a0*/  SEL R5, R0, RZ, P6 ;  /* 0x000000ff00057207 */ /* 0x000fc60003000000 */
[----:B------:R1:W-:Y:S01]  /*48b0*/  STL [R1+0xa8], R193 ;  /* 0x0000a8c101007387 */ /* 0x0003e20000100800 */
[----:B------:R-:W-:Y:S02]  /*48c0*/  SEL R6, R6, RZ, P3 ;  /* 0x000000ff06067207 */ /* 0x000fe40001800000 */
[----:B------:R-:W-:Y:S01]  /*48d0*/  SEL R7, R7, RZ, P0 ;  /* 0x000000ff07077207 */ /* 0x000fe20000000000 */
[----:B------:R1:W-:Y:S04]  /*48e0*/  STL [R1+0xa4], R191 ;  /* 0x0000a4bf01007387 */ /* 0x0003e80000100800 */
[----:B------:R1:W-:Y:S04]  /*48f0*/  STL [R1+0xb0], R195 ;  /* 0x0000b0c301007387 */ /* 0x0003e80000100800 */
[----:B------:R1:W-:Y:S01]  /*4900*/  STL [R1+0xac], R197 ;  /* 0x0000acc501007387 */ /* 0x0003e20000100800 */
[----:B------:R-:W-:-:S03]  /*4910*/  IADD3 R3, R3, UR24, RZ ;  /* 0x0000001803037c10 */ /* 0x000fc6000fffe0ff */
[----:B------:R1:W-:Y:S01]  /*4920*/  STG.E.128 desc[UR4][R8.64], R4 ;  /* 0x0000000408007986 */ /* 0x0003e2000c101d04 */
[----:B------:R-:W-:Y:S02]  /*4930*/  ISETP.GE.AND P2, PT, R3, UR25, PT ;  /* 0x0000001903007c0c */ /* 0x000fe4000bf46270 */
[----:B------:R-:W-:Y:S01]  /*4940*/  SEL R202, RZ, 0x1, P4 ;  /* 0x00000001ffca7807 */ /* 0x000fe20002000000 */
[----:B----4-:R-:W-:Y:S01]  /*4950*/  FMUL.FTZ R12, R19, R12 ;  /* 0x0000000c130c7220 */ /* 0x010fe20000410000 */
[----:B------:R-:W-:Y:S01]  /*4960*/  FMUL.FTZ R13, R13, R18 ;  /* 0x000000120d0d7220 */ /* 0x000fe20000410000 */
[----:B------:R-:W-:Y:S01]  /*4970*/  FMUL.FTZ R15, R15, R2 ;  /* 0x000000020f0f7220 */ /* 0x000fe20000410000 */
[----:B------:R-:W-:Y:S02]  /*4980*/  FMUL.FTZ R14, R14, R145 ;  /* 0x000000910e0e7220 */ /* 0x000fe40000410000 */
[----:B------:R-:W-:Y:S02]  /*4990*/  FSEL R12, R12, RZ, P5 ;  /* 0x000000ff0c0c7208 */ /* 0x000fe40002800000 */
[----:B------:R-:W-:-:S02]  /*49a0*/  FSEL R13, R13, RZ, P6 ;  /* 0x000000ff0d0d7208 */ /* 0x000fc40003000000 */
[----:B------:R-:W-:Y:S02]  /*49b0*/  FSEL R15, R15, RZ, P0 ;  /* 0x000000ff0f0f7208 */ /* 0x000fe40000000000 */
[----:B------:R-:W-:Y:S01]  /*49c0*/  FSEL R14, R14, RZ, P3 ;  /* 0x000000ff0e0e7208 */ /* 0x000fe20001800000 */
[----:B------:R-:W-:Y:S01]  /*49d0*/  FADD.FTZ R196, R12, R196 ;  /* 0x000000c40cc47221 */ /* 0x000fe20000010000 */
[----:B------:R-:W-:Y:S01]  /*49e0*/  FADD.FTZ R205, R13, R205 ;  /* 0x000000cd0dcd7221 */ /* 0x000fe20000010000 */
[----:B------:R-:W-:Y:S02]  /*49f0*/  FADD.FTZ R206, R15, R206 ;  /* 0x000000ce0fce7221 */ /* 0x000fe40000010000 */
[----:B------:R-:W-:Y:S01]  /*4a00*/  FADD.FTZ R207, R14, R207 ;  /* 0x000000cf0ecf7221 */ /* 0x000fe20000010000 */
[----:B------:R1:W-:Y:S04]  /*4a10*/  STL [R1+0xb8], R196 ;  /* 0x0000b8c401007387 */ /* 0x0003e80000100800 */
[----:B------:R1:W-:Y:S04]  /*4a20*/  STL [R1+0xb4], R205 ;  /* 0x0000b4cd01007387 */ /* 0x0003e80000100800 */
[----:B------:R1:W-:Y:S04]  /*4a30*/  STL [R1+0xbc], R206 ;  /* 0x0000bcce01007387 */ /* 0x0003e80000100800 */
[----:B------:R1:W-:Y:S01]  /*4a40*/  STL [R1+0xc0], R207 ;  /* 0x0000c0cf01007387 */ /* 0x0003e20000100800 */
[----:B------:R-:W-:Y:S05]  /*4a50*/  @!P2 BRA `(.L_x_13421) ;  /* 0xffffffc00014a947 */ /* 0x000fea000383ffff */
[----:B------:R0:W5:Y:S01]  /*4a60*/  LDL.LU R18, [R1] ;  /* 0x0000000001127983 */ /* 0x0001620000300800 */
[----:B-1----:R-:W-:Y:S02]  /*4a70*/  MOV R6, R216 ;  /* 0x000000d800067202 */ /* 0x002fe40000000f00 */
        /* <DEDUP_REMOVED lines=25> */
[----:B------:R0:W5:Y:S04]  /*4c10*/  LDL.LU R33, [R1+0x24] ;  /* 0x0000240001217983 */ /* 0x0001680000300800 */
[----:B------:R0:W5:Y:S04]  /*4c20*/  LDL.LU R34, [R1+0x30] ;  /* 0x0000300001227983 */ /* 0x0001680000300800 */
[----:B------:R0:W5:Y:S04]  /*4c30*/  LDL.LU R35, [R1+0x2c] ;  /* 0x00002c0001237983 */ /* 0x0001680000300800 */
[----:B------:R0:W5:Y:S04]  /*4c40*/  LDL.LU R40, [R1+0x38] ;  /* 0x0000380001287983 */ /* 0x0001680000300800 */
[----:B------:R0:W5:Y:S04]  /*4c50*/  LDL.LU R41, [R1+0x34] ;  /* 0x0000340001297983 */ /* 0x0001680000300800 */
[----:B------:R0:W5:Y:S04]  /*4c60*/  LDL.LU R42, [R1+0x40] ;  /* 0x00004000012a7983 */ /* 0x0001680000300800 */
[----:B------:R0:W5:Y:S01]  /*4c70*/  LDL.LU R43, [R1+0x3c] ;  /* 0x00003c00012b7983 */ /* 0x0001620000300800 */
        /* <DEDUP_REMOVED lines=53> */
.L_x_13419:
        /* <DEDUP_REMOVED lines=38> */
.L_x_13420:
[----:B------:R-:W-:Y:S01]  /*5230*/  HFMA2.MMA R137, -RZ, RZ, 0, 9.5367431640625e-07 ;  /* 0x00000010ff897435 */ /* 0x000fe200000001ff */
[----:B------:R-:W-:Y:S02]  /*5240*/  MOV R138, R134 ;  /* 0x00000086008a7202 */ /* 0x000fe40000000f00 */
[----:B------:R-:W-:Y:S02]  /*5250*/  MOV R136, 0x1f ;  /* 0x0000001f00887802 */ /* 0x000fe40000000f00 */
[----:B------:R-:W-:-:S07]  /*5260*/  MOV R135, 0xffffffff ;  /* 0xffffffff00877802 */ /* 0x000fce0000000f00 */
[----:B-----5:R-:W-:Y:S05]  /*5270*/  WARPSYNC.COLLECTIVE R135, `(.L_x_13422) ;  /* 0x0000000087087348 */ /* 0x020fea0003c00000 */
[----:B------:R0:W1:Y:S02]  /*5280*/  SHFL.DOWN P0, R139, R138, R137, R136 ;  /* 0x080000898a8b7389 */ /* 0x0000640000000088 */
[----:B01---5:R-:W-:Y:S01]  /*5290*/  ENDCOLLECTIVE ;  /* 0x000000000000791b */ /* 0x023fe20003800000 */
.L_x_13422:
[----:B------:R-:W-:Y:S01]  /*52a0*/  MOV R138, R133 ;  /* 0x00000085008a7202 */ /* 0x000fe20000000f00 */
[----:B------:R-:W-:-:S07]  /*52b0*/  FADD.FTZ R134, R134, R139 ;  /* 0x0000008b86867221 */ /* 0x000fce0000010000 */
[----:B------:R-:W-:Y:S05]  /*52c0*/  WARPSYNC.COLLECTIVE R135, `(.L_x_13423) ;  /* 0x0000000087087348 */ /* 0x000fea0003c00000 */
[----:B------:R0:W1:Y:S02]  /*52d0*/  SHFL.DOWN P0, R139, R138, R137, R136 ;  /* 0x080000898a8b7389 */ /* 0x0000640000000088 */
[----:B01----:R-:W-:Y:S01]  /*52e0*/  ENDCOLLECTIVE ;  /* 0x000000000000791b */ /* 0x003fe20003800000 */
.L_x_13423:
[----:B------:R-:W-:Y:S01]  /*52f0*/  HFMA2.MMA R137, -RZ, RZ, 0, 4.76837158203125e-07 ;  /* 0x00000008ff897435 */ /* 0x000fe200000001ff */
[----:B------:R-:W-:Y:S01]  /*5300*/  MOV R138, R134 ;  /* 0x00000086008a7202 */ /* 0x000fe20000000f00 */
[----:B------:R-:W-:-:S09]  /*5310*/  FADD.FTZ R133, R133, R139 ;  /* 0x0000008b85857221 */ /* 0x000fd20000010000 */
[----:B------:R-:W-:Y:S05]  /*5320*/  WARPSYNC.COLLECTIVE R135, `(.L_x_13424) ;  /* 0x0000000087087348 */ /* 0x000fea0003c00000 */
[----:B------:R0:W1:Y:S02]  /*5330*/  SHFL.DOWN P0, R139, R138, R137, R136 ;  /* 0x080000898a8b7389 */ /* 0x0000640000000088 */
[----:B01----:R-:W-:Y:S01]  /*5340*/  ENDCOLLECTIVE ;  /* 0x000000000000791b */ /* 0x003fe20003800000 */
.L_x_13424:
[----:B------:R-:W-:Y:S01]  /*5350*/  MOV R138, R133 ;  /* 0x00000085008a7202 */ /* 0x000fe20000000f00 */
[----:B------:R-:W-:-:S07]  /*5360*/  FADD.FTZ R134, R134, R139 ;  /* 0x0000008b86867221 */ /* 0x000fce0000010000 */
[----:B------:R-:W-:Y:S05]  /*5370*/  WARPSYNC.COLLECTIVE R135, `(.L_x_13425) ;  /* 0x0000000087087348 */ /* 0x000fea0003c00000 */
[----:B------:R0:W1:Y:S02]  /*5380*/  SHFL.DOWN P0, R139, R138, R137, R136 ;  /* 0x080000898a8b7389 */ /* 0x0000640000000088 */
[----:B01----:R-:W-:Y:S01]  /*5390*/  ENDCOLLECTIVE ;  /* 0x000000000000791b */ /* 0x003fe20003800000 */
.L_x_13425:
[----:B------:R-:W-:Y:S01]  /*53a0*/  HFMA2.MMA R137, -RZ, RZ, 0, 2.384185791015625e-07 ;  /* 0x00000004ff897435 */ /* 0x000fe200000001ff */
[----:B------:R-:W-:Y:S01]  /*53b0*/  MOV R138, R134 ;  /* 0x00000086008a7202 */ /* 0x000fe20000000f00 */
[----:B------:R-:W-:-:S09]  /*53c0*/  FADD.FTZ R133, R133, R139 ;  /* 0x0000008b85857221 */ /* 0x000fd20000010000 */
[----:B------:R-:W-:Y:S05]  /*53d0*/  WARPSYNC.COLLECTIVE R135, `(.L_x_13426) ;  /* 0x0000000087087348 */ /* 0x000fea0003c00000 */
[----:B------:R0:W1:Y:S02]  /*53e0*/  SHFL.DOWN P0, R139, R138, R137, R136 ;  /* 0x080000898a8b7389 */ /* 0x0000640000000088 */
[----:B01----:R-:W-:Y:S01]  /*53f0*/  ENDCOLLECTIVE ;  /* 0x000000000000791b */ /* 0x003fe20003800000 */
.L_x_13426:
[----:B------:R-:W-:Y:S01]  /*5400*/  MOV R138, R133 ;  /* 0x00000085008a7202 */ /* 0x000fe20000000f00 */
[----:B------:R-:W-:-:S07]  /*5410*/  FADD.FTZ R134, R134, R139 ;  /* 0x0000008b86867221 */ /* 0x000fce0000010000 */
[----:B------:R-:W-:Y:S05]  /*5420*/  WARPSYNC.COLLECTIVE R135, `(.L_x_13427) ;  /* 0x0000000087087348 */ /* 0x000fea0003c00000 */
[----:B------:R0:W1:Y:S02]  /*5430*/  SHFL.DOWN P0, R139, R138, R137, R136 ;  /* 0x080000898a8b7389 */ /* 0x0000640000000088 */
[----:B01----:R-:W-:Y:S01]  /*5440*/  ENDCOLLECTIVE ;  /* 0x000000000000791b */ /* 0x003fe20003800000 */
.L_x_13427:
[----:B------:R-:W-:Y:S01]  /*5450*/  HFMA2.MMA R137, -RZ, RZ, 0, 1.1920928955078125e-07 ;  /* 0x00000002ff897435 */ /* 0x000fe200000001ff */
[----:B------:R-:W-:Y:S01]  /*5460*/  MOV R138, R134 ;  /* 0x00000086008a7202 */ /* 0x000fe20000000f00 */
[----:B------:R-:W-:-:S09]  /*5470*/  FADD.FTZ R133, R133, R139 ;  /* 0x0000008b85857221 */ /* 0x000fd20000010000 */
[----:B------:R-:W-:Y:S05]  /*5480*/  WARPSYNC.COLLECTIVE R135, `(.L_x_13428) ;  /* 0x0000000087087348 */ /* 0x000fea0003c00000 */
[----:B------:R0:W1:Y:S02]  /*5490*/  SHFL.DOWN P0, R139, R138, R137, R136 ;  /* 0x080000898a8b7389 */ /* 0x0000640000000088 */
[----:B01----:R-:W-:Y:S01]  /*54a0*/  ENDCOLLECTIVE ;  /* 0x000000000000791b */ /* 0x003fe20003800000 */
.L_x_13428:
[----:B------:R-:W-:Y:S01]  /*54b0*/  MOV R138, R133 ;  /* 0x00000085008a7202 */ /* 0x000fe20000000f00 */
[----:B------:R-:W-:-:S07]  /*54c0*/  FADD.FTZ R134, R134, R139 ;  /* 0x0000008b86867221 */ /* 0x000fce0000010000 */
[----:B------:R-:W-:Y:S05]  /*54d0*/  WARPSYNC.COLLECTIVE R135, `(.L_x_13429) ;  /* 0x0000000087087348 */ /* 0x000fea0003c00000 */
[----:B------:R0:W1:Y:S02]  /*54e0*/  SHFL.DOWN P0, R139, R138, R137, R136 ;  /* 0x080000898a8b7389 */ /* 0x0000640000000088 */
[----:B01----:R-:W-:Y:S01]  /*54f0*/  ENDCOLLECTIVE ;  /* 0x000000000000791b */ /* 0x003fe20003800000 */
.L_x_13429:
[----:B------:R-:W-:Y:S01]  /*5500*/  HFMA2.MMA R137, -RZ, RZ, 0, 5.9604644775390625e-08 ;  /* 0x00000001ff897435 */ /* 0x000fe200000001ff */
[----:B------:R-:W-:Y:S01]  /*5510*/  MOV R138, R134 ;  /* 0x00000086008a7202 */ /* 0x000fe20000000f00 */
[----:B------:R-:W-:-:S09]  /*5520*/  FADD.FTZ R133, R133, R139 ;  /* 0x0000008b85857221 */ /* 0x000fd20000010000 */
[----:B------:R-:W-:Y:S05]  /*5530*/  WARPSYNC.COLLECTIVE R135, `(.L_x_13430) ;  /* 0x0000000087087348 */ /* 0x000fea0003c00000 */
[----:B------:R0:W1:Y:S02]  /*5540*/  SHFL.DOWN P0, R139, R138, R137, R136 ;  /* 0x080000898a8b7389 */ /* 0x0000640000000088 */
[----:B01----:R-:W-:Y:S01]  /*5550*/  ENDCOLLECTIVE ;  /* 0x000000000000791b */ /* 0x003fe20003800000 */
.L_x_13430:
[----:B------:R-:W-:Y:S02]  /*5560*/  MOV R138, R133 ;  /* 0x00000085008a7202 */ /* 0x000fe40000000f00 */
[----:B------:R-:W-:-:S07]  /*5570*/  MOV R132, R139 ;  /* 0x0000008b00847202 */ /* 0x000fce0000000f00 */
[----:B------:R-:W-:Y:S05]  /*5580*/  WARPSYNC.COLLECTIVE R135, `(.L_x_13431) ;  /* 0x0000000087087348 */ /* 0x000fea0003c00000 */
[----:B------:R0:W1:Y:S02]  /*5590*/  SHFL.DOWN P0, R139, R138, R137, R136 ;  /* 0x080000898a8b7389 */ /* 0x0000640000000088 */
[----:B01----:R-:W-:Y:S01]  /*55a0*/  ENDCOLLECTIVE ;  /* 0x000000000000791b */ /* 0x003fe20003800000 */
.L_x_13431:
[----:B------:R-:W-:Y:S01]  /*55b0*/  MOV R135, R139 ;  /* 0x0000008b00877202 */ /* 0x000fe20000000f00 */
[----:B------:R-:W-:Y:S06]  /*55c0*/  BRA `(.L_x_13432) ;  /* 0xffffffcc00b47947 */ /* 0x000fec000383ffff */
.L_x_13433:
        /* <DEDUP_REMOVED lines=11> */
.L_x_14055:


//--------------------- .text._ZN10layer_norm22ln_bwd_finalize_kernelINS_22Kernel_traits_finalizeILj8192EfffffjLb1ELj1024ELj4ENS_18Kernel_traits_baseILj8192EfffffjLj1024EEEEELb1ELb0EEEvNS_9BwdParamsE --------------------------
	.section	.text._ZN10layer_norm22ln_bwd_finalize_kernelINS_22Kernel_traits_finalizeILj8192EfffffjLb1ELj1024ELj4ENS_18Kernel_traits_baseILj8192EfffffjLj1024EEEEELb1ELb0EEEvNS_9BwdParamsE,"ax",@progbits
	.align	128
        .global         _ZN10layer_norm22ln_bwd_finalize_kernelINS_22Kernel_traits_finalizeILj8192EfffffjLb1ELj1024ELj4ENS_18Kernel_traits_baseILj8192EfffffjLj1024EEEEELb1ELb0EEEvNS_9BwdParamsE
        .type           _ZN10layer_norm22ln_bwd_finalize_kernelINS_22Kernel_traits_finalizeILj8192EfffffjLb1ELj1024ELj4ENS_18Kernel_traits_baseILj8192EfffffjLj1024EEEEELb1ELb0EEEvNS_9BwdParamsE,@function
        .size           _ZN10layer_norm22ln_bwd_finalize_kernelINS_22Kernel_traits_finalizeILj8192EfffffjLb1ELj1024ELj4ENS_18Kernel_traits_baseILj8192EfffffjLj1024EEEEELb1ELb0EEEvNS_9BwdParamsE,(.L_x_14056 - _ZN10layer_norm22ln_bwd_finalize_kernelINS_22Kernel_traits_finalizeILj8192EfffffjLb1ELj1024ELj4ENS_18Kernel_traits_baseILj8192EfffffjLj1024EEEEELb1ELb0EEEvNS_9BwdParamsE)
        .other          _ZN10layer_norm22ln_bwd_finalize_kernelINS_22Kernel_traits_finalizeILj8192EfffffjLb1ELj1024ELj4ENS_18Kernel_traits_baseILj8192EfffffjLj1024EEEEELb1ELb0EEEvNS_9BwdParamsE,@"STO_CUDA_ENTRY STV_DEFAULT"
_ZN10layer_norm22ln_bwd_finalize_kernelINS_22Kernel_traits_finalizeILj8192EfffffjLb1ELj1024ELj4ENS_18Kernel_traits_baseILj8192EfffffjLj1024EEEEELb1ELb0EEEvNS_9BwdParamsE:
.text._ZN10layer_norm22ln_bwd_finalize_kernelINS_22Kernel_traits_finalizeILj8192EfffffjLb1ELj1024ELj4ENS_18Kernel_traits_baseILj8192EfffffjLj1024EEEEELb1ELb0EEEvNS_9BwdParamsE:
        /* <DEDUP_REMOVED lines=24> */
.L_x_13446:
        /* <DEDUP_REMOVED lines=36> */
.L_x_13438:
        /* <DEDUP_REMOVED lines=49> */
.L_x_13437:
[----:B------:R-:W-:Y:S05]  /*06d0*/  BSYNC B1 ;  /* 0x0000000000017941 */ /* 0x000fea0003800000 */
.L_x_13436:
        /* <DEDUP_REMOVED lines=31> */
.L_x_13440:
[----:B------:R-:W-:Y:S05]  /*08d0*/  BSYNC B1 ;  /* 0x0000000000017941 */ /* 0x000fea0003800000 */
.L_x_13439:
        /* <DEDUP_REMOVED lines=16> */
.L_x_13441:
[----:B------:R-:W-:Y:S05]  /*09e0*/  BSYNC B1 ;  /* 0x0000000000017941 */ /* 0x000fea0003800000 */
.L_x_13435:
[----:B------:R-:W-:Y:S05]  /*09f0*/  BSYNC B0 ;  /* 0x0000000000007941 */ /* 0x000fea0003800000 */
.L_x_13434:
        /* <DEDUP_REMOVED lines=40> */
.L_x_13462:
        /* <DEDUP_REMOVED lines=8> */
.L_x_13442:
        /* <DEDUP_REMOVED lines=20> */
.L_x_13445:
[----:B------:R-:W-:Y:S05]  /*0e40*/  BSYNC B0 ;  /* 0x0000000000007941 */ /* 0x000fea0003800000 */
.L_x_13444:
[C---:B------:R-:W-:Y:S01]  /*0e50*/  ISETP.GT.U32.AND P1, PT, R4.reuse, -0x2001, PT ;  /* 0xffffdfff0400780c */ /* 0x040fe20003f24070 */
[----:B------:R-:W-:Y:S01]  /*0e60*/  VIADD R4, R4, 0x2000 ;  /* 0x0000200004047836 */ /* 0x000fe20000000000 */
[----:B------:R-:W-:-:S11]  /*0e70*/  IADD3 R5, R5, 0x1000, RZ ;  /* 0x0000100005057810 */ /* 0x000fd60007ffe0ff */
[----:B------:R-:W-:Y:S05]  /*0e80*/  @P1 BRA `(.L_x_13446) ;  /* 0xfffffff000bc1947 */ /* 0x000fea000383ffff */
[----:B------:R-:W-:Y:S05]  /*0e90*/  EXIT ;  /* 0x000000000000794d */ /* 0x000fea0003800000 */
.L_x_13443:
[----:B0-----:R-:W-:Y:S01]  /*0ea0*/  HFMA2.MMA R24, -RZ, RZ, 0, 5.9604644775390625e-08 ;  /* 0x00000001ff187435 */ /* 0x001fe200000001ff */
[----:B----4-:R-:W-:Y:S02]  /*0eb0*/  MOV R23, R10 ;  /* 0x0000000a00177202 */ /* 0x010fe40000000f00 */
[----:B------:R-:W-:Y:S02]  /*0ec0*/  MOV R25, 0x1f ;  /* 0x0000001f00197802 */ /* 0x000fe40000000f00 */
[----:B------:R-:W-:-:S07]  /*0ed0*/  MOV R20, 0xffffffff ;  /* 0xffffffff00147802 */ /* 0x000fce0000000f00 */
[----:B-123--:R-:W-:Y:S05]  /*0ee0*/  WARPSYNC.COLLECTIVE R20, `(.L_x_13447) ;  /* 0x0000000014087348 */ /* 0x00efea0003c00000 */
[----:B------:R0:W4:Y:S02]  /*0ef0*/  SHFL.BFLY P2, R22, R23, R24, R25 ;  /* 0x0c00001817167389 */ /* 0x0001240000040019 */
[----:B01234-:R-:W-:Y:S01]  /*0f00*/  ENDCOLLECTIVE ;  /* 0x000000000000791b */ /* 0x01ffe20003800000 */
.L_x_13447:
[----:B------:R-:W-:Y:S01]  /*0f10*/  IMAD.MOV.U32 R24, RZ, RZ, 0x2 ;  /* 0x00000002ff187424 */ /* 0x000fe200078e00ff */
[----:B------:R-:W-:-:S05]  /*0f20*/  MOV R11, R22 ;  /* 0x00000016000b7202 */ /* 0x000fca0000000f00 */
[----:B------:R-:W-:-:S05]  /*0f30*/  FADD.FTZ R11, R10, R11 ;  /* 0x0000000b0a0b7221 */ /* 0x000fca0000010000 */
[----:B------:R-:W-:-:S07]  /*0f40*/  MOV R23, R11 ;  /* 0x0000000b00177202 */ /* 0x000fce0000000f00 */
[----:B------:R-:W-:Y:S05]  /*0f50*/  WARPSYNC.COLLECTIVE R20, `(.L_x_13448) ;  /* 0x0000000014087348 */ /* 0x000fea0003c00000 */
[----:B------:R0:W1:Y:S02]  /*0f60*/  SHFL.BFLY P2, R22, R23, R24, R25 ;  /* 0x0c00001817167389 */ /* 0x0000640000040019 */
[----:B01----:R-:W-:Y:S01]  /*0f70*/  ENDCOLLECTIVE ;  /* 0x000000000000791b */ /* 0x003fe20003800000 */
.L_x_13448:
[----:B------:R-:W-:Y:S01]  /*0f80*/  HFMA2.MMA R24, -RZ, RZ, 0, 2.384185791015625e-07 ;  /* 0x00000004ff187435 */ /* 0x000fe200000001ff */
[----:B------:R-:W-:-:S05]  /*0f90*/  MOV R14, R22 ;  /* 0x00000016000e7202 */ /* 0x000fca0000000f00 */
[----:B------:R-:W-:-:S05]  /*0fa0*/  FADD.FTZ R14, R11, R14 ;  /* 0x0000000e0b0e7221 */ /* 0x000fca0000010000 */
[----:B------:R-:W-:-:S07]  /*0fb0*/  MOV R23, R14 ;  /* 0x0000000e00177202 */ /* 0x000fce0000000f00 */
[----:B------:R-:W-:Y:S05]  /*0fc0*/  WARPSYNC.COLLECTIVE R20, `(.L_x_13449) ;  /* 0x0000000014087348 */ /* 0x000fea0003c00000 */
[----:B------:R0:W1:Y:S02]  /*0fd0*/  SHFL.BFLY P2, R22, R23, R24, R25 ;  /* 0x0c00001817167389 */ /* 0x0000640000040019 */
[----:B01----:R-:W-:Y:S01]  /*0fe0*/  ENDCOLLECTIVE ;  /* 0x000000000000791b */ /* 0x003fe20003800000 */
.L_x_13449:
[----:B------:R-:W-:Y:S01]  /*0ff0*/  HFMA2.MMA R24, -RZ, RZ, 0, 4.76837158203125e-07 ;  /* 0x00000008ff187435 */ /* 0x000fe200000001ff */
[----:B------:R-:W-:-:S05]  /*1000*/  MOV R13, R22 ;  /* 0x00000016000d7202 */ /* 0x000fca0000000f00 */
[----:B------:R-:W-:-:S05]  /*1010*/  FADD.FTZ R13, R14, R13 ;  /* 0x0000000d0e0d7221 */ /* 0x000fca0000010000 */
[----:B------:R-:W-:-:S07]  /*1020*/  MOV R23, R13 ;  /* 0x0000000d00177202 */ /* 0x000fce0000000f00 */
[----:B------:R-:W-:Y:S05]  /*1030*/  WARPSYNC.COLLECTIVE R20, `(.L_x_13450) ;  /* 0x0000000014087348 */ /* 0x000fea0003c00000 */
[----:B------:R0:W1:Y:S02]  /*1040*/  SHFL.BFLY P2, R22, R23, R24, R25 ;  /* 0x0c00001817167389 */ /* 0x0000640000040019 */
[----:B01----:R-:W-:Y:S01]  /*1050*/  ENDCOLLECTIVE ;  /* 0x000000000000791b */ /* 0x003fe20003800000 */
.L_x_13450:
[----:B------:R-:W-:Y:S01]  /*1060*/  HFMA2.MMA R24, -RZ, RZ, 0, 9.5367431640625e-07 ;  /* 0x00000010ff187435 */ /* 0x000fe200000001ff */
[----:B------:R-:W-:-:S05]  /*1070*/  MOV R10, R22 ;  /* 0x00000016000a7202 */ /* 0x000fca0000000f00 */
[----:B------:R-:W-:-:S04]  /*1080*/  FADD.FTZ R11, R13, R10 ;  /* 0x0000000a0d0b7221 */ /* 0x000fc80000010000 */
[----:B------:R-:W-:-:S07]  /*1090*/  IMAD.MOV.U32 R23, RZ, RZ, R11 ;  /* 0x000000ffff177224 */ /* 0x000fce00078e000b */
[----:B------:R-:W-:Y:S05]  /*10a0*/  WARPSYNC.COLLECTIVE R20, `(.L_x_13451) ;  /* 0x0000000014087348 */ /* 0x000fea0003c00000 */
[----:B------:R0:W1:Y:S02]  /*10b0*/  SHFL.BFLY P2, R22, R23, R24, R25 ;  /* 0x0c00001817167389 */ /* 0x0000640000040019 */
[----:B01----:R-:W-:Y:S01]  /*10c0*/  ENDCOLLECTIVE ;  /* 0x000000000000791b */ /* 0x003fe20003800000 */
.L_x_13451:
[----:B------:R-:W-:Y:S01]  /*10d0*/  HFMA2.MMA R24, -RZ, RZ, 0, 5.9604644775390625e-08 ;  /* 0x00000001ff187435 */ /* 0x000fe200000001ff */
[----:B------:R-:W-:Y:S02]  /*10e0*/  MOV R23, R12 ;  /* 0x0000000c00177202 */ /* 0x000fe40000000f00 */
[----:B------:R-:W-:-:S08]  /*10f0*/  MOV R10, R22 ;  /* 0x00000016000a7202 */ /* 0x000fd00000000f00 */
[----:B------:R-:W-:Y:S05]  /*1100*/  WARPSYNC.COLLECTIVE R20, `(.L_x_13452) ;  /* 0x0000000014087348 */ /* 0x000fea0003c00000 */
[----:B------:R0:W1:Y:S02]  /*1110*/  SHFL.BFLY P2, R22, R23, R24, R25 ;  /* 0x0c00001817167389 */ /* 0x0000640000040019 */
[----:B01----:R-:W-:Y:S01]  /*1120*/  ENDCOLLECTIVE ;  /* 0x000000000000791b */ /* 0x003fe20003800000 */
.L_x_13452:
[----:B------:R-:W-:Y:S01]  /*1130*/  HFMA2.MMA R24, -RZ, RZ, 0, 1.1920928955078125e-07 ;  /* 0x00000002ff187435 */ /* 0x000fe200000001ff */
[----:B------:R-:W-:-:S05]  /*1140*/  MOV R13, R22 ;  /* 0x00000016000d7202 */ /* 0x000fca0000000f00 */
[----:B------:R-:W-:-:S05]  /*1150*/  FADD.FTZ R15, R12, R13 ;  /* 0x0000000d0c0f7221 */ /* 0x000fca0000010000 */
[----:B------:R-:W-:-:S07]  /*1160*/  MOV R23, R15 ;  /* 0x0000000f00177202 */ /* 0x000fce0000000f00 */
[----:B------:R-:W-:Y:S05]  /*1170*/  WARPSYNC.COLLECTIVE R20, `(.L_x_13453) ;  /* 0x0000000014087348 */ /* 0x000fea0003c00000 */
[----:B------:R0:W1:Y:S02]  /*1180*/  SHFL.BFLY P2, R22, R23, R24, R25 ;  /* 0x0c00001817167389 */ /* 0x0000640000040019 */
[----:B01----:R-:W-:Y:S01]  /*1190*/  ENDCOLLECTIVE ;  /* 0x000000000000791b */ /* 0x003fe20003800000 */
.L_x_13453:
[----:B------:R-:W-:Y:S01]  /*11a0*/  HFMA2.MMA R24, -RZ, RZ, 0, 2.384185791015625e-07 ;  /* 0x00000004ff187435 */ /* 0x000fe200000001ff */
[----:B------:R-:W-:-:S04]  /*11b0*/  IMAD.MOV.U32 R16, RZ, RZ, R22 ;  /* 0x000000ffff107224 */ /* 0x000fc800078e0016 */
[----:B------:R-:W-:-:S05]  /*11c0*/  FADD.FTZ R16, R15, R16 ;  /* 0x000000100f107221 */ /* 0x000fca0000010000 */
[----:B------:R-:W-:-:S07]  /*11d0*/  MOV R23, R16 ;  /* 0x0000001000177202 */ /* 0x000fce0000000f00 */
[----:B------:R-:W-:Y:S05]  /*11e0*/  WARPSYNC.COLLECTIVE R20, `(.L_x_13454) ;  /* 0x0000000014087348 */ /* 0x000fea0003c00000 */
[----:B------:R0:W1:Y:S02]  /*11f0*/  SHFL.BFLY P2, R22, R23, R24, R25 ;  /* 0x0c00001817167389 */ /* 0x0000640000040019 */
[----:B01----:R-:W-:Y:S01]  /*1200*/  ENDCOLLECTIVE ;  /* 0x000000000000791b */ /* 0x003fe20003800000 */
.L_x_13454:
[----:B------:R-:W-:Y:S01]  /*1210*/  HFMA2.MMA R24, -RZ, RZ, 0, 4.76837158203125e-07 ;  /* 0x00000008ff187435 */ /* 0x000fe200000001ff */
[----:B------:R-:W-:-:S05]  /*1220*/  MOV R17, R22 ;  /* 0x0000001600117202 */ /* 0x000fca0000000f00 */
[----:B------:R-:W-:-:S05]  /*1230*/  FADD.FTZ R17, R16, R17 ;  /* 0x0000001110117221 */ /* 0x000fca0000010000 */
[----:B------:R-:W-:-:S07]  /*1240*/  MOV R23, R17 ;  /* 0x0000001100177202 */ /* 0x000fce0000000f00 */
[----:B------:R-:W-:Y:S05]  /*1250*/  WARPSYNC.COLLECTIVE R20, `(.L_x_13455) ;  /* 0x0000000014087348 */ /* 0x000fea0003c00000 */
[----:B------:R0:W1:Y:S02]  /*1260*/  SHFL.BFLY P2, R22, R23, R24, R25 ;  /* 0x0c00001817167389 */ /* 0x0000640000040019 */
[----:B01----:R-:W-:Y:S01]  /*1270*/  ENDCOLLECTIVE ;  /* 0x000000000000791b */ /* 0x003fe20003800000 */
.L_x_13455:
[----:B------:R-:W-:Y:S01]  /*1280*/  IMAD.MOV.U32 R24, RZ, RZ, 0x10 ;  /* 0x00000010ff187424 */ /* 0x000fe200078e00ff */
[----:B------:R-:W-:-:S05]  /*1290*/  MOV R12, R22 ;  /* 0x00000016000c7202 */ /* 0x000fca0000000f00 */
[----:B------:R-:W-:-:S05]  /*12a0*/  FADD.FTZ R12, R17, R12 ;  /* 0x0000000c110c7221 */ /* 0x000fca0000010000 */
[----:B------:R-:W-:-:S07]  /*12b0*/  MOV R23, R12 ;  /* 0x0000000c00177202 */ /* 0x000fce0000000f00 */
[----:B------:R-:W-:Y:S05]  /*12c0*/  WARPSYNC.COLLECTIVE R20, `(.L_x_13456) ;  /* 0x0000000014087348 */ /* 0x000fea0003c00000 */
[----:B------:R0:W1:Y:S02]  /*12d0*/  SHFL.BFLY P2, R22, R23, R24, R25 ;  /* 0x0c00001817167389 */ /* 0x0000640000040019 */
[----:B01----:R-:W-:Y:S01]  /*12e0*/  ENDCOLLECTIVE ;  /* 0x000000000000791b */ /* 0x003fe20003800000 */
.L_x_13456:
[----:B------:R-:W-:Y:S01]  /*12f0*/  HFMA2.MMA R24, -RZ, RZ, 0, 5.9604644775390625e-08 ;  /* 0x00000001ff187435 */ /* 0x000fe200000001ff */
[----:B------:R-:W-:Y:S02]  /*1300*/  MOV R23, R8 ;  /* 0x0000000800177202 */ /* 0x000fe40000000f00 */
[----:B------:R-:W-:-:S08]  /*1310*/  MOV R15, R22 ;  /* 0x00000016000f7202 */ /* 0x000fd00000000f00 */
[----:B------:R-:W-:Y:S05]  /*1320*/  WARPSYNC.COLLECTIVE R20, `(.L_x_13457) ;  /* 0x0000000014087348 */ /* 0x000fea0003c00000 */
[----:B------:R0:W1:Y:S02]  /*1330*/  SHFL.BFLY P2, R22, R23, R24, R25 ;  /* 0x0c00001817167389 */ /* 0x0000640000040019 */
[----:B01----:R-:W-:Y:S01]  /*1340*/  ENDCOLLECTIVE ;  /* 0x000000000000791b */ /* 0x003fe20003800000 */
.L_x_13457:
[----:B------:R-:W-:Y:S01]  /*1350*/  HFMA2.MMA R24, -RZ, RZ, 0, 1.1920928955078125e-07 ;  /* 0x00000002ff187435 */ /* 0x000fe200000001ff */
[----:B------:R-:W-:-:S05]  /*1360*/  MOV R17, R22 ;  /* 0x0000001600117202 */ /* 0x000fca0000000f00 */
[----:B------:R-:W-:-:S05]  /*1370*/  FADD.FTZ R18, R8, R17 ;  /* 0x0000001108127221 */ /* 0x000fca0000010000 */
[----:B------:R-:W-:-:S07]  /*1380*/  MOV R23, R18 ;  /* 0x0000001200177202 */ /* 0x000fce0000000f00 */
[----:B------:R-:W-:Y:S05]  /*1390*/  WARPSYNC.COLLECTIVE R20, `(.L_x_13458) ;  /* 0x0000000014087348 */ /* 0x000fea0003c00000 */
[----:B------:R0:W1:Y:S02]  /*13a0*/  SHFL.BFLY P2, R22, R23, R24, R25 ;  /* 0x0c00001817167389 */ /* 0x0000640000040019 */
[----:B01----:R-:W-:Y:S01]  /*13b0*/  ENDCOLLECTIVE ;  /* 0x000000000000791b */ /* 0x003fe20003800000 */
.L_x_13458:
[----:B------:R-:W-:Y:S01]  /*13c0*/  HFMA2.MMA R24, -RZ, RZ, 0, 2.384185791015625e-07 ;  /* 0x00000004ff187435 */ /* 0x000fe200000001ff */
[----:B------:R-:W-:-:S05]  /*13d0*/  MOV R13, R22 ;  /* 0x00000016000d7202 */ /* 0x000fca0000000f00 */
[----:B------:R-:W-:-:S04]  /*13e0*/  FADD.FTZ R19, R18, R13 ;  /* 0x0000000d12137221 */ /* 0x000fc80000010000 */
[----:B------:R-:W-:-:S07]  /*13f0*/  IMAD.MOV.U32 R23, RZ, RZ, R19 ;  /* 0x000000ffff177224 */ /* 0x000fce00078e0013 */
[----:B------:R-:W-:Y:S05]  /*1400*/  WARPSYNC.COLLECTIVE R20, `(.L_x_13459) ;  /* 0x0000000014087348 */ /* 0x000fea0003c00000 */
[----:B------:R0:W1:Y:S02]  /*1410*/  SHFL.BFLY P2, R22, R23, R24, R25 ;  /* 0x0c00001817167389 */ /* 0x0000640000040019 */
[----:B01----:R-:W-:Y:S01]  /*1420*/  ENDCOLLECTIVE ;  /* 0x000000000000791b */ /* 0x003fe20003800000 */
.L_x_13459:
[----:B------:R-:W-:Y:S01]  /*1430*/  HFMA2.MMA R24, -RZ, RZ, 0, 4.76837158203125e-07 ;  /* 0x00000008ff187435 */ /* 0x000fe200000001ff */
[----:B------:R-:W-:-:S05]  /*1440*/  MOV R8, R22 ;  /* 0x0000001600087202 */ /* 0x000fca0000000f00 */
[----:B------:R-:W-:-:S05]  /*1450*/  FADD.FTZ R8, R19, R8 ;  /* 0x0000000813087221 */ /* 0x000fca0000010000 */
[----:B------:R-:W-:-:S07]  /*1460*/  MOV R23, R8 ;  /* 0x0000000800177202 */ /* 0x000fce0000000f00 */
[----:B------:R-:W-:Y:S05]  /*1470*/  WARPSYNC.COLLECTIVE R20, `(.L_x_13460) ;  /* 0x0000000014087348 */ /* 0x000fea0003c00000 */
[----:B------:R0:W1:Y:S02]  /*1480*/  SHFL.BFLY P2, R22, R23, R24, R25 ;  /* 0x0c00001817167389 */ /* 0x0000640000040019 */
[----:B01----:R-:W-:Y:S01]  /*1490*/  ENDCOLLECTIVE ;  /* 0x000000000000791b */ /* 0x003fe20003800000 */
.L_x_13460:
[----:B------:R-:W-:Y:S01]  /*14a0*/  HFMA2.MMA R24, -RZ, RZ, 0, 9.5367431640625e-07 ;  /* 0x00000010ff187435 */ /* 0x000fe200000001ff */
[----:B------:R-:W-:-:S05]  /*14b0*/  MOV R21, R22 ;  /* 0x0000001600157202 */ /* 0x000fca0000000f00 */
[----:B------:R-:W-:-:S05]  /*14c0*/  FADD.FTZ R21, R8, R21 ;  /* 0x0000001508157221 */ /* 0x000fca0000010000 */
[----:B------:R-:W-:-:S07]  /*14d0*/  MOV R23, R21 ;  /* 0x0000001500177202 */ /* 0x000fce0000000f00 */
[----:B------:R-:W-:Y:S05]  /*14e0*/  WARPSYNC.COLLECTIVE R20, `(.L_x_13461) ;  /* 0x0000000014087348 */ /* 0x000fea0003c00000 */
[----:B------:R0:W1:Y:S02]  /*14f0*/  SHFL.BFLY P2, R22, R23, R24, R25 ;  /* 0x0c00001817167389 */ /* 0x0000640000040019 */
[----:B01----:R-:W-:Y:S01]  /*1500*/  ENDCOLLECTIVE ;  /* 0x000000000000791b */ /* 0x003fe20003800000 */
.L_x_13461:
[----:B------:R-:W-:Y:S01]  /*1510*/  MOV R14, R22 ;  /* 0x00000016000e7202 */ /* 0x000fe20000000f00 */
[----:B------:R-:W-:Y:S06]  /*1520*/  BRA `(.L_x_13462) ;  /* 0xfffffff400d47947 */ /* 0x000fec000383ffff */
.L_x_13463:
        /* <DEDUP_REMOVED lines=13> */
.L_x_14056:


//--------------------- .text._ZN10layer_norm13ln_bwd_kernelINS_13Kernel_traitsIfffffjLj8192ELj1ELj1ELj8ELj16ENS_18Kernel_traits_baseILj8192EfffffjLj256EEEEELb1ELb1ELb1ELb0EEEvNS_9BwdParamsE --------------------------
	.section	.text._ZN10layer_norm13ln_bwd_kernelINS_13Kernel_traitsIfffffjLj8192ELj1ELj1ELj8ELj16ENS_18Kernel_traits_baseILj8192EfffffjLj256EEEEELb1ELb1ELb1ELb0EEEvNS_9BwdParamsE,"ax",@progbits
	.align	128
        .global         _ZN10layer_norm13ln_bwd_kernelINS_13Kernel_traitsIfffffjLj8192ELj1ELj1ELj8ELj16ENS_18Kernel_traits_baseILj8192EfffffjLj256EEEEELb1ELb1ELb1ELb0EEEvNS_9BwdParamsE
        .type           _ZN10layer_norm13ln_bwd_kernelINS_13Kernel_traitsIfffffjLj8192ELj1ELj1ELj8ELj16ENS_18Kernel_traits_baseILj8192EfffffjLj256EEEEELb1ELb1ELb1ELb0EEEvNS_9BwdParamsE,@function
        .size           _ZN10layer_norm13ln_bwd_kernelINS_13Kernel_traitsIfffffjLj8192ELj1ELj1ELj8ELj16ENS_18Kernel_traits_baseILj8192EfffffjLj256EEEEELb1ELb1ELb1ELb0EEEvNS_9BwdParamsE,(.L_x_14057 - _ZN10layer_norm13ln_bwd_kernelINS_13Kernel_traitsIfffffjLj8192ELj1ELj1ELj8ELj16ENS_18Kernel_traits_baseILj8192EfffffjLj256EEEEELb1ELb1ELb1ELb0EEEvNS_9BwdParamsE)
        .other          _ZN10layer_norm13ln_bwd_kernelINS_13Kernel_traitsIfffffjLj8192ELj1ELj1ELj8ELj16ENS_18Kernel_traits_baseILj8192EfffffjLj256EEEEELb1ELb1ELb1ELb0EEEvNS_9BwdParamsE,@"STO_CUDA_ENTRY STV_DEFAULT"
_ZN10layer_norm13ln_bwd_kernelINS_13Kernel_traitsIfffffjLj8192ELj1ELj1ELj8ELj16ENS_18Kernel_traits_baseILj8192EfffffjLj256EEEEELb1ELb1ELb1ELb0EEEvNS_9BwdParamsE:
.text._ZN10layer_norm13ln_bwd_kernelINS_13Kernel_traitsIfffffjLj8192ELj1ELj1ELj8ELj16ENS_18Kernel_traits_baseILj8192EfffffjLj256EEEEELb1ELb1ELb1ELb0EEEvNS_9BwdParamsE:
        /* <DEDUP_REMOVED lines=12> */
[----:B------:R-:W-:Y:S01]  /*00c0*/  ULDC.64 UR8, c[0x0][0x2c8] ;  /* 0x0000b20000087ab9 */ /* 0x000fe20000000a00 */
[----:B------:R-:W-:Y:S01]  /*00d0*/  ULDC.64 UR14, c[0x0][0x210] ;  /* 0x00008400000e7ab9 */ /* 0x000fe20000000a00 */
        /* <DEDUP_REMOVED lines=26> */
[----:B------:R-:W4:Y:S04]  /*0280*/  LDL.64 R78, [R1+0x58] ;  /* 0x00005800014e7983 */ /* 0x000f280000100a00 */
[----:B------:R-:W4:Y:S02]  /*0290*/  LDL.64 R72, [R1+0x20] ;  /* 0x0000200001487983 */ /* 0x000f240000100a00 */
[----:B------:R-:W1:Y:S01]  /*02a0*/  @P6 LDC.64 R10, c[0x0][0x260] ;  /* 0x00009800ff0a6b82 */ /* 0x000e620000000a00 */
[----:B------:R-:W-:Y:S01]  /*02b0*/  @P6 LOP3.LUT R5, R5, 0x8, RZ, 0xfc, !PT ;  /* 0x0000000805056812 */ /* 0x000fe200078efcff */
[----:B------:R-:W4:Y:S04]  /*02c0*/  LDL.64 R74, [R1+0x28] ;  /* 0x00002800014a7983 */ /* 0x000f280000100a00 */
[----:B------:R-:W4:Y:S02]  /*02d0*/  LDL.64 R68, [R1+0x30] ;  /* 0x0000300001447983 */ /* 0x000f240000100a00 */
[----:B------:R-:W1:Y:S01]  /*02e0*/  @P6 LDC.64 R12, c[0x0][0x278] ;  /* 0x00009e00ff0c6b82 */ /* 0x000e620000000a00 */
[----:B------:R-:W-:Y:S01]  /*02f0*/  ISETP.GE.U32.AND P4, PT, R3, 0x400, PT ;  /* 0x000004000300780c */ /* 0x000fe20003f86070 */
[----:B------:R-:W4:Y:S01]  /*0300*/  LDL.64 R70, [R1+0x38] ;  /* 0x0000380001467983 */ /* 0x000f220000100a00 */
[----:B------:R-:W-:-:S02]  /*0310*/  LOP3.LUT R5, R5, 0xfffffffb, RZ, 0xc0, !PT ;  /* 0xfffffffb05057812 */ /* 0x000fc400078ec0ff */
[----:B------:R-:W-:Y:S02]  /*0320*/  MOV R67, R2 ;  /* 0x0000000200437202 */ /* 0x000fe40000000f00 */
[----:B------:R-:W-:Y:S01]  /*0330*/  @P5 LOP3.LUT R5, R5, 0x4, RZ, 0xfc, !PT ;  /* 0x0000000405055812 */ /* 0x000fe200078efcff */
[----:B------:R-:W-:Y:S01]  /*0340*/  ULDC.64 UR4, c[0x0][0x208] ;  /* 0x0000820000047ab9 */ /* 0x000fe20000000a00 */
[----:B------:R-:W-:Y:S01]  /*0350*/  P2R R4, PR, RZ, 0x40 ;  /* 0x00000040ff047803 */ /* 0x000fe20000000000 */
[----:B0-----:R-:W-:Y:S01]  /*0360*/  @P1 IMAD.WIDE.U32 R6, R67, 0x10, R6 ;  /* 0x0000001043061825 */ /* 0x001fe200078e0006 */
[----:B------:R-:W-:Y:S01]  /*0370*/  LOP3.LUT R5, R5, 0xfffffffd, RZ, 0xc0, !PT ;  /* 0xfffffffd05057812 */ /* 0x000fe200078ec0ff */
[----:B------:R-:W0:Y:S02]  /*0380*/  @P5 LDC.64 R18, c[0x0][0x260] ;  /* 0x00009800ff125b82 */ /* 0x000e240000000a00 */
[C---:B-1----:R-:W-:Y:S01]  /*0390*/  @P1 IMAD.WIDE.U32 R8, R67.reuse, 0x10, R8 ;  /* 0x0000001043081825 */ /* 0x042fe200078e0008 */
[----:B------:R-:W-:-:S02]  /*03a0*/  @P1 LOP3.LUT R67, R67, 0x100, RZ, 0xfc, !PT ;  /* 0x0000010043431812 */ /* 0x000fc400078efcff */
[----:B------:R-:W-:-:S03]  /*03b0*/  @P4 LOP3.LUT R5, R5, 0x2, RZ, 0xfc, !PT ;  /* 0x0000000205054812 */ /* 0x000fc600078efcff */
[----:B------:R-:W-:Y:S01]  /*03c0*/  @P6 IMAD.WIDE.U32 R14, R67, 0x10, R10 ;  /* 0x00000010430e6825 */ /* 0x000fe200078e000a */
[----:B------:R-:W-:Y:S01]  /*03d0*/  ISETP.GE.U32.AND P0, PT, R3, 0x500, PT ;  /* 0x000005000300780c */ /* 0x000fe20003f06070 */
[----:B------:R-:W1:Y:S02]  /*03e0*/  @P5 LDC.64 R44, c[0x0][0x278] ;  /* 0x00009e00ff2c5b82 */ /* 0x000e640000000a00 */
[C---:B------:R-:W-:Y:S01]  /*03f0*/  @P6 IMAD.WIDE.U32 R16, R67.reuse, 0x10, R12 ;  /* 0x0000001043106825 */ /* 0x040fe200078e000c */
[----:B------:R-:W-:Y:S02]  /*0400*/  @P6 IADD3 R67, R67, 0x100, RZ ;  /* 0x0000010043436810 */ /* 0x000fe40007ffe0ff */
[----:B------:R-:W-:-:S03]  /*0410*/  LOP3.LUT P6, RZ, R5, 0x20, RZ, 0xc0, !PT ;  /* 0x0000002005ff7812 */ /* 0x000fc600078cc0ff */
[----:B------:R-:W1:Y:S08]  /*0420*/  @P4 LDC.64 R46, c[0x0][0x260] ;  /* 0x00009800ff2e4b82 */ /* 0x000e700000000a00 */
[----:B------:R-:W1:Y:S08]  /*0430*/  @P4 LDC.64 R48, c[0x0][0x278] ;  /* 0x00009e00ff304b82 */ /* 0x000e700000000a00 */
[----:B------:R-:W1:Y:S08]  /*0440*/  @P0 LDC.64 R10, c[0x0][0x260] ;  /* 0x00009800ff0a0b82 */ /* 0x000e700000000a00 */
[----:B------:R-:W4:Y:S01]  /*0450*/  @P0 LDC.64 R12, c[0x0][0x278] ;  /* 0x00009e00ff0c0b82 */ /* 0x000f220000000a00 */
[----:B--2---:R-:W2:Y:S04]  /*0460*/  @P6 LDG.E.128 R100, desc[UR4][R8.64] ;  /* 0x0000000408646981 */ /* 0x004ea8000c1e1d00 */
[----:B---3--:R-:W3:Y:S01]  /*0470*/  @P6 LDG.E.128 R104, desc[UR4][R6.64] ;  /* 0x0000000406686981 */ /* 0x008ee2000c1e1d00 */
[----:B0-----:R-:W-:-:S04]  /*0480*/  @P5 IMAD.WIDE.U32 R18, R67, 0x10, R18 ;  /* 0x0000001043125825 */ /* 0x001fc800078e0012 */
[C---:B-1----:R-:W-:Y:S01]  /*0490*/  @P5 IMAD.WIDE.U32 R44, R67.reuse, 0x10, R44 ;  /* 0x00000010432c5825 */ /* 0x042fe200078e002c */
[----:B------:R-:W-:-:S05]  /*04a0*/  @P5 IADD3 R67, R67, 0x100, RZ ;  /* 0x0000010043435810 */ /* 0x000fca0007ffe0ff */
[----:B------:R-:W-:-:S04]  /*04b0*/  @P4 IMAD.WIDE.U32 R46, R67, 0x10, R46 ;  /* 0x00000010432e4825 */ /* 0x000fc800078e002e */
[C---:B------:R-:W-:Y:S01]  /*04c0*/  @P4 IMAD.WIDE.U32 R48, R67.reuse, 0x10, R48 ;  /* 0x0000001043304825 */ /* 0x040fe200078e0030 */
[----:B------:R-:W-:-:S05]  /*04d0*/  @P4 IADD3 R67, R67, 0x100, RZ ;  /* 0x0000010043434810 */ /* 0x000fca0007ffe0ff */
[C---:B------:R-:W-:Y:S01]  /*04e0*/  @P0 IMAD.WIDE.U32 R50, R67.reuse, 0x10, R10 ;  /* 0x0000001043320825 */ /* 0x040fe200078e000a */
[----:B----4-:R-:W4:Y:S03]  /*04f0*/  @P5 LDG.E.128 R88, desc[UR4][R18.64] ;  /* 0x0000000412585981 */ /* 0x010f26000c1e1d00 */
[----:B------:R-:W-:Y:S01]  /*0500*/  @P0 IMAD.WIDE.U32 R52, R67, 0x10, R12 ;  /* 0x0000001043340825 */ /* 0x000fe200078e000c */
[----:B------:R0:W4:Y:S04]  /*0510*/  @P5 LDG.E.128 R84, desc[UR4][R44.64] ;  /* 0x000000042c545981 */ /* 0x000128000c1e1d00 */
[----:B------:R1:W4:Y:S04]  /*0520*/  @P4 LDG.E.128 R80, desc[UR4][R46.64] ;  /* 0x000000042e504981 */ /* 0x000328000c1e1d00 */
[----:B------:R1:W4:Y:S04]  /*0530*/  @P4 LDG.E.128 R76, desc[UR4][R48.64] ;  /* 0x00000004304c4981 */ /* 0x000328000c1e1d00 */
[----:B------:R1:W4:Y:S04]  /*0540*/  @P0 LDG.E.128 R72, desc[UR4][R50.64] ;  /* 0x0000000432480981 */ /* 0x000328000c1e1d00 */
[----:B------:R1:W4:Y:S04]  /*0550*/  @P0 LDG.E.128 R68, desc[UR4][R52.64] ;  /* 0x0000000434440981 */ /* 0x000328000c1e1d00 */
        /* <DEDUP_REMOVED lines=9> */
[----:B------:R-:W-:-:S09]  /*05f0*/  ISETP.GE.U32.AND P3, PT, R3, 0x800, PT ;  /* 0x000008000300780c */ /* 0x000fd20003f66070 */
[----:B------:R-:W0:Y:S08]  /*0600*/  @P1 LDC.64 R54, c[0x0][0x260] ;  /* 0x00009800ff361b82 */ /* 0x000e300000000a00 */
[----:B------:R-:W1:Y:S08]  /*0610*/  @P1 LDC.64 R56, c[0x0][0x278] ;  /* 0x00009e00ff381b82 */ /* 0x000e700000000a00 */
[----:B------:R-:W2:Y:S08]  /*0620*/  @P2 LDC.64 R58, c[0x0][0x260] ;  /* 0x00009800ff3a2b82 */ /* 0x000eb00000000a00 */
[----:B------:R-:W3:Y:S01]  /*0630*/  @P2 LDC.64 R60, c[0x0][0x278] ;  /* 0x00009e00ff3c2b82 */ /* 0x000ee20000000a00 */
[----:B------:R-:W-:-:S07]  /*0640*/  @P0 IADD3 R67, R67, 0x100, RZ ;  /* 0x0000010043430810 */ /* 0x000fce0007ffe0ff */
[----:B------:R-:W3:Y:S08]  /*0650*/  @P3 LDC.64 R62, c[0x0][0x260] ;  /* 0x00009800ff3e3b82 */ /* 0x000ef00000000a00 */
[----:B------:R-:W3:Y:S01]  /*0660*/  @P3 LDC.64 R64, c[0x0][0x278] ;  /* 0x00009e00ff403b82 */ /* 0x000ee20000000a00 */
[----:B0-----:R-:W-:-:S04]  /*0670*/  @P1 IMAD.WIDE.U32 R54, R67, 0x10, R54 ;  /* 0x0000001043361825 */ /* 0x001fc800078e0036 */
[C---:B-1----:R-:W-:Y:S01]  /*0680*/  @P1 IMAD.WIDE.U32 R56, R67.reuse, 0x10, R56 ;  /* 0x0000001043381825 */ /* 0x042fe200078e0038 */
[----:B------:R-:W-:Y:S01]  /*0690*/  @P1 IADD3 R67, R67, 0x100, RZ ;  /* 0x0000010043431810 */ /* 0x000fe20007ffe0ff */
[----:B------:R0:W5:Y:S04]  /*06a0*/  @P1 LDG.E.128 R20, desc[UR4][R54.64] ;  /* 0x0000000436141981 */ /* 0x000168000c1e1d00 */
[----:B--2---:R-:W-:Y:S01]  /*06b0*/  @P2 IMAD.WIDE.U32 R58, R67, 0x10, R58 ;  /* 0x00000010433a2825 */ /* 0x004fe200078e003a */
[----:B------:R-:W-:Y:S01]  /*06c0*/  LOP3.LUT R5, R5, 0xffffffbf, RZ, 0xc0, !PT ;  /* 0xffffffbf05057812 */ /* 0x000fe200078ec0ff */
[----:B------:R1:W5:Y:S02]  /*06d0*/  @P1 LDG.E.128 R24, desc[UR4][R56.64] ;  /* 0x0000000438181981 */ /* 0x000364000c1e1d00 */
[C---:B---3--:R-:W-:Y:S01]  /*06e0*/  @P2 IMAD.WIDE.U32 R60, R67.reuse, 0x10, R60 ;  /* 0x00000010433c2825 */ /* 0x048fe200078e003c */
[----:B------:R-:W-:Y:S01]  /*06f0*/  @P2 IADD3 R67, R67, 0x100, RZ ;  /* 0x0000010043432810 */ /* 0x000fe20007ffe0ff */
[----:B------:R2:W5:Y:S01]  /*0700*/  @P2 LDG.E.128 R28, desc[UR4][R58.64] ;  /* 0x000000043a1c2981 */ /* 0x000562000c1e1d00 */
[----:B------:R-:W-:-:S03]  /*0710*/  LEA.HI R3, R128, UR6, RZ, 0x18 ;  /* 0x0000000680037c11 */ /* 0x000fc6000f8fc0ff */
[----:B------:R-:W-:Y:S01]  /*0720*/  @P3 IMAD.WIDE.U32 R10, R67, 0x10, R62 ;  /* 0x00000010430a3825 */ /* 0x000fe200078e003e */
[----:B------:R-:W-:Y:S01]  /*0730*/  @P3 LOP3.LUT R5, R5, 0x40, RZ, 0xfc, !PT ;  /* 0x0000004005053812 */ /* 0x000fe200078efcff */
[----:B------:R3:W5:Y:S02]  /*0740*/  @P2 LDG.E.128 R32, desc[UR4][R60.64] ;  /* 0x000000043c202981 */ /* 0x000764000c1e1d00 */
[----:B------:R-:W-:Y:S02]  /*0750*/  @P3 IMAD.WIDE.U32 R12, R67, 0x10, R64 ;  /* 0x00000010430c3825 */ /* 0x000fe400078e0040 */
        /* <DEDUP_REMOVED lines=10> */
[----:B0-----:R-:W-:Y:S02]  /*0800*/  CS2R R54, SRZ ;  /* 0x0000000000367805 */ /* 0x001fe4000001ff00 */
[----:B-1----:R-:W-:Y:S02]  /*0810*/  CS2R R56, SRZ ;  /* 0x0000000000387805 */ /* 0x002fe4000001ff00 */
[----:B--2---:R-:W-:Y:S02]  /*0820*/  CS2R R58, SRZ ;  /* 0x00000000003a7805 */ /* 0x004fe4000001ff00 */
        /* <DEDUP_REMOVED lines=22> */
[----:B----4-:R-:W-:Y:S04]  /*0990*/  @P6 STL.64 [R1+0x80], R96 ;  /* 0x0000806001006387 */ /* 0x010fe80000100a00 */
[----:B------:R-:W-:Y:S04]  /*09a0*/  @P6 STL.64 [R1+0x88], R98 ;  /* 0x0000886201006387 */ /* 0x000fe80000100a00 */
[----:B------:R-:W-:Y:S04]  /*09b0*/  @P6 STL.64 [R1+0x90], R92 ;  /* 0x0000905c01006387 */ /* 0x000fe80000100a00 */
[----:B------:R-:W-:Y:S04]  /*09c0*/  @P6 STL.64 [R1+0x98], R94 ;  /* 0x0000985e01006387 */ /* 0x000fe80000100a00 */
        /* <DEDUP_REMOVED lines=22> */
[----:B------:R-:W-:Y:S02]  /*0b30*/  CS2R R92, SRZ ;  /* 0x00000000005c7805 */ /* 0x000fe4000001ff00 */
[----:B------:R-:W-:Y:S02]  /*0b40*/  CS2R R94, SRZ ;  /* 0x00000000005e7805 */ /* 0x000fe4000001ff00 */
[----:B------:R-:W-:-:S02]  /*0b50*/  CS2R R96, SRZ ;  /* 0x0000000000607805 */ /* 0x000fc4000001ff00 */
[----:B-1----:R-:W-:Y:S02]  /*0b60*/  CS2R R68, SRZ ;  /* 0x0000000000447805 */ /* 0x002fe4000001ff00 */
[----:B------:R-:W-:Y:S02]  /*0b70*/  CS2R R98, SRZ ;  /* 0x0000000000627805 */ /* 0x000fe4000001ff00 */
[----:B--2---:R-:W-:Y:S01]  /*0b80*/  CS2R R70, SRZ ;  /* 0x0000000000467805 */ /* 0x004fe2000001ff00 */
[----:B------:R-:W-:Y:S06]  /*0b90*/  @P3 BRA `(.L_x_13464) ;  /* 0x0000006800183947 */ /* 0x000fec0003800000 */
[----:B------:R-:W-:Y:S01]  /*0ba0*/  HFMA2.MMA R0, -RZ, RZ, 0, 5.9604644775390625e-08 ;  /* 0x00000001ff007435 */ /* 0x000fe200000001ff */
[----:B------:R-:W-:-:S06]  /*0bb0*/  MOV R45, RZ ;  /* 0x000000ff002d7202 */ /* 0x000fcc0000000f00 */
[----:B------:R0:W-:Y:S04]  /*0bc0*/  STL.S16 [R1+0x1c], R0 ;  /* 0x00001c0001007387 */ /* 0x0001e80000100600 */
.L_x_13643:
[----:B-1----:R-:W1:Y:S08]  /*0bd0*/  LDC.64 R14, c[0x0][0x288] ;  /* 0x0000a200ff0e7b82 */ /* 0x002e700000000a00 */
[----:B--2---:R-:W2:Y:S08]  /*0be0*/  LDC.64 R186, c[0x0][0x250] ;  /* 0x00009400ffba7b82 */ /* 0x004eb00000000a00 */
[----:B---3--:R-:W3:Y:S01]  /*0bf0*/  LDC.64 R190, c[0x0][0x280] ;  /* 0x0000a000ffbe7b82 */ /* 0x008ee20000000a00 */
[----:B-1----:R-:W-:-:S07]  /*0c00*/  IMAD.WIDE R14, R3, 0x4, R14 ;  /* 0x00000004030e7825 */ /* 0x002fce00078e020e */
[----:B----4-:R-:W1:Y:S01]  /*0c10*/  LDC.64 R184, c[0x0][0x258] ;  /* 0x00009600ffb87b82 */ /* 0x010e620000000a00 */
[----:B------:R3:W4:Y:S01]  /*0c20*/  LDG.E R188, desc[UR4][R14.64] ;  /* 0x000000040ebc7981 */ /* 0x000722000c1e1900 */
[----:B--2---:R-:W-:Y:S01]  /*0c30*/  IMAD.WIDE R186, R3, 0x4, R186 ;  /* 0x0000000403ba7825 */ /* 0x004fe200078e02ba */
[----:B0-----:R-:W-:-:S05]  /*0c40*/  MOV R0, UR11 ;  /* 0x0000000b00007c02 */ /* 0x001fca0008000f00 */
[----:B------:R-:W0:Y:S01]  /*0c50*/  LDC.64 R214, c[0x0][0x2c8] ;  /* 0x0000b200ffd67b82 */ /* 0x000e220000000a00 */
[----:B-----5:R-:W5:Y:S01]  /*0c60*/  LDG.E R203, desc[UR4][R186.64] ;  /* 0x00000004bacb7981 */ /* 0x020f62000c1e1900 */
[----:B------:R-:W2:Y:S01]  /*0c70*/  S2R R189, SR_TID.X ;  /* 0x0000000000bd7919 */ /* 0x000ea20000002100 */
[----:B---3--:R-:W-:-:S04]  /*0c80*/  IMAD.WIDE R14, R3, 0x4, R190 ;  /* 0x00000004030e7825 */ /* 0x008fc800078e02be */
[C---:B------:R-:W-:Y:S02]  /*0c90*/  IMAD R2, R3.reuse, R0, RZ ;  /* 0x0000000003027224 */ /* 0x040fe400078e02ff */
[----:B------:R3:W5:Y:S01]  /*0ca0*/  LDG.E R14, desc[UR4][R14.64] ;  /* 0x000000040e0e7981 */ /* 0x000762000c1e1900 */
[----:B-1----:R-:W-:Y:S01]  /*0cb0*/  IMAD.WIDE R184, R3, 0x4, R184 ;  /* 0x0000000403b87825 */ /* 0x002fe200078e02b8 */
[----:B------:R-:W-:Y:S04]  /*0cc0*/  BSSY B0, `(.L_x_13465) ;  /* 0x0000233000007945 */ /* 0x000fe80003800000 */
[----:B------:R0:W5:Y:S01]  /*0cd0*/  LDG.E R4, desc[UR4][R184.64] ;  /* 0x00000004b8047981 */ /* 0x000162000c1e1900 */
[----:B---3--:R-:W-:-:S04]  /*0ce0*/  SHF.R.S32.HI R15, RZ, 0x1f, R2 ;  /* 0x0000001fff0f7819 */ /* 0x008fc80000011402 */
[----:B------:R-:W-:Y:S02]  /*0cf0*/  LEA.HI R15, R15, R2, RZ, 0x2 ;  /* 0x000000020f0f7211 */ /* 0x000fe400078f10ff */
[----:B--2---:R-:W-:-:S04]  /*0d00*/  LOP3.LUT R2, R189, 0xff, RZ, 0xc0, !PT ;  /* 0x000000ffbd027812 */ /* 0x004fc800078ec0ff */
[----:B------:R-:W-:-:S05]  /*0d10*/  LEA.HI.SX32 R15, R15, R2, 0x1e ;  /* 0x000000020f0f7211 */ /* 0x000fca00078ff2ff */
[----:B0-----:R-:W-:Y:S01]  /*0d20*/  IMAD.WIDE.U32 R184, R15, 0x10, R214 ;  /* 0x000000100fb87825 */ /* 0x001fe200078e00d6 */
        /* <DEDUP_REMOVED lines=21> */
.L_x_13468:
[----:B------:R-:W-:Y:S05]  /*0e80*/  BSYNC B1 ;  /* 0x0000000000017941 */ /* 0x000fea0003800000 */
.L_x_13467:
        /* <DEDUP_REMOVED lines=12> */
.L_x_13470:
[----:B------:R-:W-:Y:S05]  /*0f50*/  BSYNC B1 ;  /* 0x0000000000017941 */ /* 0x000fea0003800000 */
.L_x_13469:
        /* <DEDUP_REMOVED lines=12> */
.L_x_13472:
[----:B------:R-:W-:Y:S05]  /*1020*/  BSYNC B1 ;  /* 0x0000000000017941 */ /* 0x000fea0003800000 */
.L_x_13471:
        /* <DEDUP_REMOVED lines=12> */
.L_x_13474:
[----:B------:R-:W-:Y:S05]  /*10f0*/  BSYNC B1 ;  /* 0x0000000000017941 */ /* 0x000fea0003800000 */
.L_x_13473:
        /* <DEDUP_REMOVED lines=11> */
.L_x_13476:
[----:B------:R-:W-:Y:S05]  /*11b0*/  BSYNC B1 ;  /* 0x0000000000017941 */ /* 0x000fea0003800000 */
.L_x_13475:
        /* <DEDUP_REMOVED lines=11> */
.L_x_13478:
[----:B------:R-:W-:Y:S05]  /*1270*/  BSYNC B1 ;  /* 0x0000000000017941 */ /* 0x000fea0003800000 */
.L_x_13477:
        /* <DEDUP_REMOVED lines=11> */
.L_x_13480:
[----:B------:R-:W-:Y:S05]  /*1330*/  BSYNC B1 ;  /* 0x0000000000017941 */ /* 0x000fea0003800000 */
.L_x_13479:
        /* <DEDUP_REMOVED lines=13> */
.L_x_13466:
        /* <DEDUP_REMOVED lines=24> */
[----:B------:R-:W4:Y:S03]  /*1590*/  LDL R247, [R1+0xac] ;  /* 0x0000ac0001f77983 */ /* 0x000f260000100800 */
[----:B------:R-:W1:Y:S01]  /*15a0*/  LDC.64 R214, c[0x0][0x240] ;  /* 0x00009000ffd67b82 */ /* 0x000e620000000a00 */
[----:B------:R0:W5:Y:S07]  /*15b0*/  @P5 LDG.E.128 R132, desc[UR4][R184.64] ;  /* 0x00000004b8845981 */ /* 0x00016e000c1e1d00 */
[----:B0-----:R-:W0:Y:S01]  /*15c0*/  LDC.64 R184, c[0x0][0x2b8] ;  /* 0x0000ae00ffb87b82 */ /* 0x001e220000000a00 */
[----:B------:R-:W-:Y:S01]  /*15d0*/  IMAD.WIDE.U32 R186, R15, 0x10, R186 ;  /* 0x000000100fba7825 */ /* 0x000fe200078e00ba */
[----:B-1----:R-:W-:-:S04]  /*15e0*/  ISETP.NE.AND P5, PT, R189, RZ, PT ;  /* 0x000000ffbd00720c */ /* 0x002fc80003fa5270 */
[----:B------:R-:W2:Y:S01]  /*15f0*/  LDG.E.128 R188, desc[UR4][R186.64] ;  /* 0x00000004babc7981 */ /* 0x000ea2000c1e1d00 */
[----:B0-----:R-:W-:-:S06]  /*1600*/  IMAD.WIDE.U32 R184, R199, 0x10, R184 ;  /* 0x00000010c7b87825 */ /* 0x001fcc00078e00b8 */
[----:B------:R-:W3:Y:S01]  /*1610*/  LDG.E.128 R184, desc[UR4][R184.64] ;  /* 0x00000004b8b87981 */ /* 0x000ee2000c1e1d00 */
[----:B------:R-:W-:Y:S01]  /*1620*/  FSEL R16, R203, RZ, !P5 ;  /* 0x000000ffcb107208 */ /* 0x000fe20006800000 */
[----:B------:R-:W-:-:S05]  /*1630*/  IMAD.WIDE.U32 R214, R200, 0x4, R214 ;  /* 0x00000004c8d67825 */ /* 0x000fca00078e00d6 */
[----:B------:R0:W5:Y:S01]  /*1640*/  LDG.E R6, desc[UR4][R214.64] ;  /* 0x00000004d6067981 */ /* 0x000162000c1e1900 */
[----:B------:R-:W-:Y:S02]  /*1650*/  IADD3 R200, R200, 0x100, RZ ;  /* 0x00000100c8c87810 */ /* 0x000fe40007ffe0ff */
[----:B------:R-:W-:Y:S01]  /*1660*/  IADD3 R199, R199, 0x100, RZ ;  /* 0x00000100c7c77810 */ /* 0x000fe20007ffe0ff */
[C---:B--2---:R-:W-:Y:S01]  /*1670*/  FADD.FTZ R188, -R16.reuse, R188 ;  /* 0x000000bc10bc7221 */ /* 0x044fe20000010100 */
[C---:B------:R-:W-:Y:S01]  /*1680*/  FADD.FTZ R189, -R16.reuse, R189 ;  /* 0x000000bd10bd7221 */ /* 0x040fe20000010100 */
[C---:B------:R-:W-:Y:S01]  /*1690*/  FADD.FTZ R190, -R16.reuse, R190 ;  /* 0x000000be10be7221 */ /* 0x040fe20000010100 */
[----:B------:R-:W-:Y:S01]  /*16a0*/  FADD.FTZ R191, -R16, R191 ;  /* 0x000000bf10bf7221 */ /* 0x000fe20000010100 */
[C---:B------:R-:W-:Y:S01]  /*16b0*/  FMUL.FTZ R219, R4.reuse, R188 ;  /* 0x000000bc04db7220 */ /* 0x040fe20000410000 */
[----:B0-----:R-:W-:-:S05]  /*16c0*/  FMUL.FTZ R215, R4, R189 ;  /* 0x000000bd04d77220 */ /* 0x001fca0000410000 */
[----:B------:R-:W-:Y:S01]  /*16d0*/  STL [R1+0x18], R215 ;  /* 0x000018d701007387 */ /* 0x000fe20000100800 */
        /* <DEDUP_REMOVED lines=8> */
[----:B------:R-:W-:Y:S01]  /*1760*/  FMUL.FTZ R202, R4, R190 ;  /* 0x000000be04ca7220 */ /* 0x000fe20000410000 */
[----:B----4-:R-:W-:Y:S01]  /*1770*/  FMUL.FTZ R211, R201, R186 ;  /* 0x000000bac9d37220 */ /* 0x010fe20000410000 */
[----:B------:R-:W-:Y:S01]  /*1780*/  FADD.FTZ R184, R184, R214 ;  /* 0x000000d6b8b87221 */ /* 0x000fe20000010000 */
[----:B------:R-:W-:Y:S01]  /*1790*/  FFMA.FTZ R185, R215, R214, R185 ;  /* 0x000000d6d7b97223 */ /* 0x000fe200000100b9 */
[----:B------:R-:W-:Y:S01]  /*17a0*/  FMUL.FTZ R201, R4, R191 ;  /* 0x000000bf04c97220 */ /* 0x000fe20000410000 */
[----:B------:R0:W-:Y:S01]  /*17b0*/  STL [R1+0x14], R202 ;  /* 0x000014ca01007387 */ /* 0x0001e20000100800 */
[----:B------:R-:W-:Y:S01]  /*17c0*/  FMUL.FTZ R247, R247, R187 ;  /* 0x000000bbf7f77220 */ /* 0x000fe20000410000 */
[----:B------:R-:W-:Y:S01]  /*17d0*/  FADD.FTZ R184, R184, R211 ;  /* 0x000000d3b8b87221 */ /* 0x000fe20000010000 */
[----:B------:R-:W-:Y:S01]  /*17e0*/  FFMA.FTZ R185, R202, R211, R185 ;  /* 0x000000d3cab97223 */ /* 0x000fe200000100b9 */
[----:B------:R-:W-:Y:S01]  /*17f0*/  STL [R1+0x10], R214 ;  /* 0x000010d601007387 */ /* 0x000fe20000100800 */
[----:B------:R-:W-:Y:S01]  /*1800*/  FFMA.FTZ R46, R186, R202, R46 ;  /* 0x000000caba2e7223 */ /* 0x000fe2000001002e */
[----:B------:R-:W-:-:S02]  /*1810*/  FFMA.FTZ R47, R187, R201, R47 ;  /* 0x000000c9bb2f7223 */ /* 0x000fc4000001002f */
[----:B------:R1:W-:Y:S01]  /*1820*/  STL [R1+0xc], R211 ;  /* 0x00000cd301007387 */ /* 0x0003e20000100800 */
[----:B------:R-:W-:Y:S01]  /*1830*/  FADD.FTZ R74, R74, R186 ;  /* 0x000000ba4a4a7221 */ /* 0x000fe20000010000 */
[----:B------:R-:W-:Y:S01]  /*1840*/  FADD.FTZ R75, R75, R187 ;  /* 0x000000bb4b4b7221 */ /* 0x000fe20000010000 */
[----:B0-----:R-:W-:Y:S01]  /*1850*/  FADD.FTZ R202, R184, R247 ;  /* 0x000000f7b8ca7221 */ /* 0x001fe20000010000 */
[----:B------:R0:W-:Y:S01]  /*1860*/  STL [R1], R201 ;  /* 0x000000c901007387 */ /* 0x0001e20000100800 */
[----:B-1----:R-:W-:Y:S01]  /*1870*/  IADD3 R211, R15, 0x100, RZ ;  /* 0x000001000fd37810 */ /* 0x002fe20007ffe0ff */
[----:B0-----:R-:W-:-:S07]  /*1880*/  FFMA.FTZ R201, R201, R247, R185 ;  /* 0x000000f7c9c97223 */ /* 0x001fce00000100b9 */
.L_x_13483:
[----:B------:R-:W-:Y:S05]  /*1890*/  BSYNC B1 ;  /* 0x0000000000017941 */ /* 0x000fea0003800000 */
.L_x_13482:
        /* <DEDUP_REMOVED lines=11> */
[----:B------:R-:W3:Y:S02]  /*1950*/  LDL R215, [R1+0x8c] ;  /* 0x00008c0001d77983 */ /* 0x000ee40000100800 */
[----:B------:R-:W0:Y:S02]  /*1960*/  LDC.64 R212, c[0x0][0x240] ;  /* 0x00009000ffd47b82 */ /* 0x000e240000000a00 */
[----:B-1----:R-:W-:-:S05]  /*1970*/  @P5 IMAD.WIDE.U32 R184, R211, 0x10, R184 ;  /* 0x00000010d3b85825 */ /* 0x002fca00078e00b8 */
[----:B------:R1:W5:Y:S02]  /*1980*/  @P5 LDG.E.128 R136, desc[UR4][R184.64] ;  /* 0x00000004b8885981 */ /* 0x000364000c1e1d00 */
[----:B-1----:R-:W1:Y:S01]  /*1990*/  LDC.64 R184, c[0x0][0x238] ;  /* 0x00008e00ffb87b82 */ /* 0x002e620000000a00 */
[----:B----4-:R-:W-:-:S06]  /*19a0*/  IMAD.WIDE.U32 R188, R199, 0x10, R188 ;  /* 0x00000010c7bc7825 */ /* 0x010fcc00078e00bc */
[----:B------:R-:W2:Y:S01]  /*19b0*/  LDG.E.128 R188, desc[UR4][R188.64] ;  /* 0x00000004bcbc7981 */ /* 0x000ea2000c1e1d00 */
[----:B-1----:R-:W-:-:S06]  /*19c0*/  IMAD.WIDE.U32 R184, R211, 0x10, R184 ;  /* 0x00000010d3b87825 */ /* 0x002fcc00078e00b8 */
[----:B------:R-:W4:Y:S01]  /*19d0*/  LDG.E.128 R184, desc[UR4][R184.64] ;  /* 0x00000004b8b87981 */ /* 0x000f22000c1e1d00 */
[----:B0-----:R-:W-:Y:S01]  /*19e0*/  ISETP.NE.AND P5, PT, R214, RZ, PT ;  /* 0x000000ffd600720c */ /* 0x001fe20003fa5270 */
[----:B------:R-:W-:-:S03]  /*19f0*/  IMAD.WIDE.U32 R212, R200, 0x4, R212 ;  /* 0x00000004c8d47825 */ /* 0x000fc600078e00d4 */
[----:B------:R-:W-:Y:S02]  /*1a00*/  FSEL R195, R203, RZ, !P5 ;  /* 0x000000ffcbc37208 */ /* 0x000fe40006800000 */
[----:B------:R0:W5:Y:S01]  /*1a10*/  LDG.E R7, desc[UR4][R212.64] ;  /* 0x00000004d4077981 */ /* 0x000162000c1e1900 */
[----:B------:R-:W-:Y:S02]  /*1a20*/  IADD3 R200, R200, 0x100, RZ ;  /* 0x00000100c8c87810 */ /* 0x000fe40007ffe0ff */
[----:B------:R-:W-:Y:S02]  /*1a30*/  IADD3 R199, R199, 0x100, RZ ;  /* 0x00000100c7c77810 */ /* 0x000fe40007ffe0ff */
[----:B------:R-:W-:Y:S01]  /*1a40*/  IADD3 R211, R211, 0x100, RZ ;  /* 0x00000100d3d37810 */ /* 0x000fe20007ffe0ff */
[----:B--2---:R-:W-:Y:S01]  /*1a50*/  FMUL.FTZ R225, R225, R188 ;  /* 0x000000bce1e17220 */ /* 0x004fe20000410000 */
[----:B---3--:R-:W-:Y:S01]  /*1a60*/  FMUL.FTZ R246, R239, R189 ;  /* 0x000000bdeff67220 */ /* 0x008fe20000410000 */
[----:B------:R-:W-:-:S03]  /*1a70*/  FMUL.FTZ R239, R238, R190 ;  /* 0x000000beeeef7220 */ /* 0x000fc60000410000 */
[----:B------:R1:W-:Y:S01]  /*1a80*/  STL [R1+0x4], R225 ;  /* 0x000004e101007387 */ /* 0x0003e20000100800 */
[C---:B----4-:R-:W-:Y:S01]  /*1a90*/  FADD.FTZ R184, -R195.reuse, R184 ;  /* 0x000000b8c3b87221 */ /* 0x050fe20000010100 */
[----:B------:R-:W-:-:S03]  /*1aa0*/  FADD.FTZ R185, -R195, R185 ;  /* 0x000000b9c3b97221 */ /* 0x000fc60000010100 */
[C---:B0-----:R-:W-:Y:S01]  /*1ab0*/  FMUL.FTZ R213, R4.reuse, R184 ;  /* 0x000000b804d57220 */ /* 0x041fe20000410000 */
        /* <DEDUP_REMOVED lines=8> */
[----:B------:R-:W-:Y:S01]  /*1b40*/  FMUL.FTZ R238, R4, R187 ;  /* 0x000000bb04ee7220 */ /* 0x000fe20000410000 */
[----:B-1----:R-:W-:Y:S01]  /*1b50*/  FMUL.FTZ R225, R215, R191 ;  /* 0x000000bfd7e17220 */ /* 0x002fe20000410000 */
        /* <DEDUP_REMOVED lines=12> */
.L_x_13485:
[----:B------:R-:W-:Y:S05]  /*1c20*/  BSYNC B1 ;  /* 0x0000000000017941 */ /* 0x000fea0003800000 */
.L_x_13484:
        /* <DEDUP_REMOVED lines=11> */
[----:B-1----:R-:W-:-:S05]  /*1ce0*/  @P5 IMAD.WIDE.U32 R184, R211, 0x10, R184 ;  /* 0x00000010d3b85825 */ /* 0x002fca00078e00b8 */
[----:B------:R1:W5:Y:S02]  /*1cf0*/  @P5 LDG.E.128 R140, desc[UR4][R184.64] ;  /* 0x00000004b88c5981 */ /* 0x000364000c1e1d00 */
[----:B-1----:R-:W1:Y:S01]  /*1d00*/  LDC.64 R184, c[0x0][0x238] ;  /* 0x00008e00ffb87b82 */ /* 0x002e620000000a00 */
[----:B0-----:R-:W-:Y:S01]  /*1d10*/  ISETP.NE.AND P5, PT, R214, RZ, PT ;  /* 0x000000ffd600720c */ /* 0x001fe20003fa5270 */
[----:B----4-:R-:W-:-:S06]  /*1d20*/  IMAD.WIDE.U32 R188, R199, 0x10, R188 ;  /* 0x00000010c7bc7825 */ /* 0x010fcc00078e00bc */
[----:B------:R-:W0:Y:S01]  /*1d30*/  LDC.64 R214, c[0x0][0x240] ;  /* 0x00009000ffd67b82 */ /* 0x000e220000000a00 */
        /* <DEDUP_REMOVED lines=10> */
[----:B---3--:R-:W-:Y:S01]  /*1de0*/  FMUL.FTZ R245, R237, R189 ;  /* 0x000000bdedf57220 */ /* 0x008fe20000410000 */
[----:B------:R-:W-:Y:S01]  /*1df0*/  FMUL.FTZ R237, R230, R190 ;  /* 0x000000bee6ed7220 */ /* 0x000fe20000410000 */
[----:B------:R-:W-:Y:S01]  /*1e00*/  FMUL.FTZ R224, R224, R191 ;  /* 0x000000bfe0e07220 */ /* 0x000fe20000410000 */
[C---:B----4-:R-:W-:Y:S01]  /*1e10*/  FADD.FTZ R184, -R193.reuse, R184 ;  /* 0x000000b8c1b87221 */ /* 0x050fe20000010100 */
[----:B------:R-:W-:-:S03]  /*1e20*/  FADD.FTZ R185, -R193, R185 ;  /* 0x000000b9c1b97221 */ /* 0x000fc60000010100 */
[C---:B------:R-:W-:Y:S01]  /*1e30*/  FMUL.FTZ R210, R4.reuse, R184 ;  /* 0x000000b804d27220 */ /* 0x040fe20000410000 */
        /* <DEDUP_REMOVED lines=21> */
.L_x_13487:
[----:B------:R-:W-:Y:S05]  /*1f90*/  BSYNC B1 ;  /* 0x0000000000017941 */ /* 0x000fea0003800000 */
.L_x_13486:
        /* <DEDUP_REMOVED lines=11> */
[----:B------:R-:W4:Y:S02]  /*2050*/  LDC.U8 R186, c[0x0][0x2a0] ;  /* 0x0000a800ffba7b82 */ /* 0x000f240000000000 */
[----:B-1----:R-:W-:-:S06]  /*2060*/  @P5 IMAD.WIDE.U32 R184, R211, 0x10, R184 ;  /* 0x00000010d3b85825 */ /* 0x002fcc00078e00b8 */
[----:B0-----:R-:W0:Y:S01]  /*2070*/  LDC.64 R214, c[0x0][0x240] ;  /* 0x00009000ffd67b82 */ /* 0x001e220000000a00 */
[----:B------:R1:W5:Y:S07]  /*2080*/  @P5 LDG.E.128 R144, desc[UR4][R184.64] ;  /* 0x00000004b8905981 */ /* 0x00036e000c1e1d00 */
[----:B-1----:R-:W1:Y:S01]  /*2090*/  LDC.64 R184, c[0x0][0x238] ;  /* 0x00008e00ffb87b82 */ /* 0x002e620000000a00 */
[----:B----4-:R-:W-:Y:S01]  /*20a0*/  IMAD.WIDE.U32 R188, R199, 0x10, R188 ;  /* 0x00000010c7bc7825 */ /* 0x010fe200078e00bc */
        /* <DEDUP_REMOVED lines=38> */
.L_x_13489:
[----:B------:R-:W-:Y:S05]  /*2310*/  BSYNC B1 ;  /* 0x0000000000017941 */ /* 0x000fea0003800000 */
.L_x_13488:
[----:B------:R-:W-:Y:S04]  /*2320*/  BSSY B1, `(.L_x_13490) ;  /* 0x0000036000017945 */ /* 0x000fe80003800000 */
[----:B------:R-:W-:Y:S05]  /*2330*/  @!P0 BRA `(.L_x_13491) ;  /* 0x0000000000d08947 */ /* 0x000fea0003800000 */
[----:B------:R-:W1:Y:S01]  /*2340*/  LDC.64 R184, c[0x0][0x2c8] ;  /* 0x0000b200ffb87b82 */ /* 0x000e620000000a00 */
[----:B------:R-:W-:Y:S01]  /*2350*/  ISETP.NE.U32.AND P5, PT, RZ, UR8, PT ;  /* 0x00000008ff007c0c */ /* 0x000fe2000bfa5070 */
[----:B------:R-:W2:Y:S03]  /*2360*/  LDL R243, [R1+0x20] ;  /* 0x0000200001f37983 */ /* 0x000ea60000100800 */
[----:B------:R-:W-:Y:S01]  /*2370*/  ISETP.NE.AND.EX P5, PT, RZ, UR9, PT, P5 ;  /* 0x00000009ff007c0c */ /* 0x000fe2000bfa5350 */
[----:B------:R-:W3:Y:S02]  /*2380*/  LDL R235, [R1+0x24] ;  /* 0x0000240001eb7983 */ /* 0x000ee40000100800 */
[----:B------:R-:W4:Y:S02]  /*2390*/  LDC.U8 R186, c[0x0][0x2a0] ;  /* 0x0000a800ffba7b82 */ /* 0x000f240000000000 */
[----:B------:R-:W3:Y:S04]  /*23a0*/  LDL R228, [R1+0x28] ;  /* 0x0000280001e47983 */ /* 0x000ee80000100800 */
[----:B------:R-:W3:Y:S02]  /*23b0*/  LDL R222, [R1+0x2c] ;  /* 0x00002c0001de7983 */ /* 0x000ee40000100800 */
[----:B0-----:R-:W0:Y:S02]  /*23c0*/  LDC.64 R214, c[0x0][0x240] ;  /* 0x00009000ffd67b82 */ /* 0x001e240000000a00 */
[----:B-1----:R-:W-:-:S05]  /*23d0*/  @P5 IMAD.WIDE.U32 R184, R211, 0x10, R184 ;  /* 0x00000010d3b85825 */ /* 0x002fca00078e00b8 */
[----:B------:R1:W5:Y:S01]  /*23e0*/  @P5 LDG.E.128 R148, desc[UR4][R184.64] ;  /* 0x00000004b8945981 */ /* 0x000362000c1e1d00 */
[----:B----4-:R-:W-:Y:S02]  /*23f0*/  ISETP.NE.AND P5, PT, R186, RZ, PT ;  /* 0x000000ffba00720c */ /* 0x010fe40003fa5270 */
[----:B------:R-:W4:Y:S08]  /*2400*/  LDC.64 R186, c[0x0][0x238] ;  /* 0x00008e00ffba7b82 */ /* 0x000f300000000a00 */
[----:B-1----:R-:W1:Y:S01]  /*2410*/  LDC.64 R184, c[0x0][0x2b8] ;  /* 0x0000ae00ffb87b82 */ /* 0x002e620000000a00 */
[----:B----4-:R-:W-:-:S05]  /*2420*/  IMAD.WIDE.U32 R186, R211, 0x10, R186 ;  /* 0x00000010d3ba7825 */ /* 0x010fca00078e00ba */
[----:B------:R-:W4:Y:S01]  /*2430*/  LDG.E.128 R188, desc[UR4][R186.64] ;  /* 0x00000004babc7981 */ /* 0x000f22000c1e1d00 */
[----:B-1----:R-:W-:-:S06]  /*2440*/  IMAD.WIDE.U32 R184, R199, 0x10, R184 ;  /* 0x00000010c7b87825 */ /* 0x002fcc00078e00b8 */
[----:B------:R-:W2:Y:S01]  /*2450*/  LDG.E.128 R184, desc[UR4][R184.64] ;  /* 0x00000004b8b87981 */ /* 0x000ea2000c1e1d00 */
[----:B0-----:R-:W-:-:S05]  /*2460*/  IMAD.WIDE.U32 R214, R200, 0x4, R214 ;  /* 0x00000004c8d67825 */ /* 0x001fca00078e00d6 */
[----:B------:R1:W5:Y:S01]  /*2470*/  LDG.E R10, desc[UR4][R214.64] ;  /* 0x00000004d60a7981 */ /* 0x000362000c1e1900 */
[----:B------:R-:W-:Y:S02]  /*2480*/  FSEL R17, R203, RZ, !P5 ;  /* 0x000000ffcb117208 */ /* 0x000fe40006800000 */
[----:B------:R-:W-:Y:S02]  /*2490*/  IADD3 R200, R200, 0x100, RZ ;  /* 0x00000100c8c87810 */ /* 0x000fe40007ffe0ff */
[----:B------:R-:W-:Y:S02]  /*24a0*/  IADD3 R199, R199, 0x100, RZ ;  /* 0x00000100c7c77810 */ /* 0x000fe40007ffe0ff */
[----:B------:R-:W-:Y:S01]  /*24b0*/  IADD3 R211, R211, 0x100, RZ ;  /* 0x00000100d3d37810 */ /* 0x000fe20007ffe0ff */
[C---:B----4-:R-:W-:Y:S01]  /*24c0*/  FADD.FTZ R188, -R17.reuse, R188 ;  /* 0x000000bc11bc7221 */ /* 0x050fe20000010100 */
[----:B------:R-:W-:-:S03]  /*24d0*/  FADD.FTZ R189, -R17, R189 ;  /* 0x000000bd11bd7221 */ /* 0x000fc60000010100 */
[C---:B------:R-:W-:Y:S01]  /*24e0*/  FMUL.FTZ R206, R4.reuse, R188 ;  /* 0x000000bc04ce7220 */ /* 0x040fe20000410000 */
[----:B------:R-:W-:Y:S01]  /*24f0*/  FMUL.FTZ R205, R4, R189 ;  /* 0x000000bd04cd7220 */ /* 0x000fe20000410000 */
[----:B------:R-:W-:Y:S01]  /*2500*/  FADD.FTZ R190, -R17, R190 ;  /* 0x000000be11be7221 */ /* 0x000fe20000010100 */
[----:B--2---:R-:W-:Y:S01]  /*2510*/  FMUL.FTZ R250, R243, R184 ;  /* 0x000000b8f3fa7220 */ /* 0x004fe20000410000 */
[----:B------:R-:W-:Y:S01]  /*2520*/  FADD.FTZ R84, R84, R184 ;  /* 0x000000b854547221 */ /* 0x000fe20000010000 */
[----:B------:R-:W-:Y:S01]  /*2530*/  FFMA.FTZ R56, R184, R206, R56 ;  /* 0x000000ceb8387223 */ /* 0x000fe20000010038 */
[----:B------:R-:W-:Y:S01]  /*2540*/  FADD.FTZ R85, R85, R185 ;  /* 0x000000b955557221 */ /* 0x000fe20000010000 */
[----:B------:R-:W-:Y:S01]  /*2550*/  FFMA.FTZ R57, R185, R205, R57 ;  /* 0x000000cdb9397223 */ /* 0x000fe20000010039 */
        /* <DEDUP_REMOVED lines=18> */
.L_x_13491:
[----:B------:R-:W-:Y:S05]  /*2680*/  BSYNC B1 ;  /* 0x0000000000017941 */ /* 0x000fea0003800000 */
.L_x_13490:
[----:B------:R-:W-:Y:S04]  /*2690*/  BSSY B1, `(.L_x_13492) ;  /* 0x0000032000017945 */ /* 0x000fe80003800000 */
[----:B------:R-:W-:Y:S05]  /*26a0*/  @!P1 BRA `(.L_x_13493) ;  /* 0x0000000000c09947 */ /* 0x000fea0003800000 */
[----:B------:R-:W1:Y:S01]  /*26b0*/  LDC.64 R184, c[0x0][0x2c8] ;  /* 0x0000b200ffb87b82 */ /* 0x000e620000000a00 */
[----:B------:R-:W-:-:S04]  /*26c0*/  ISETP.NE.U32.AND P5, PT, RZ, UR8, PT ;  /* 0x00000008ff007c0c */ /* 0x000fc8000bfa5070 */
[----:B------:R-:W-:-:S03]  /*26d0*/  ISETP.NE.AND.EX P5, PT, RZ, UR9, PT, P5 ;  /* 0x00000009ff007c0c */ /* 0x000fc6000bfa5350 */
[----:B------:R-:W2:Y:S08]  /*26e0*/  LDC.U8 R186, c[0x0][0x2a0] ;  /* 0x0000a800ffba7b82 */ /* 0x000eb00000000000 */
[----:B0-----:R-:W0:Y:S02]  /*26f0*/  LDC.64 R214, c[0x0][0x240] ;  /* 0x00009000ffd67b82 */ /* 0x001e240000000a00 */
[----:B-1----:R-:W-:-:S05]  /*2700*/  @P5 IMAD.WIDE.U32 R184, R211, 0x10, R184 ;  /* 0x00000010d3b85825 */ /* 0x002fca00078e00b8 */
[----:B------:R1:W5:Y:S01]  /*2710*/  @P5 LDG.E.128 R152, desc[UR4][R184.64] ;  /* 0x00000004b8985981 */ /* 0x000362000c1e1d00 */
[----:B--2---:R-:W-:Y:S02]  /*2720*/  ISETP.NE.AND P5, PT, R186, RZ, PT ;  /* 0x000000ffba00720c */ /* 0x004fe40003fa5270 */
[----:B------:R-:W2:Y:S02]  /*2730*/  LDC.64 R186, c[0x0][0x238] ;  /* 0x00008e00ffba7b82 */ /* 0x000ea40000000a00 */
[----:B------:R-:W-:-:S06]  /*2740*/  FSEL R18, R203, RZ, !P5 ;  /* 0x000000ffcb127208 */ /* 0x000fcc0006800000 */
[----:B-1----:R-:W1:Y:S01]  /*2750*/  LDC.64 R184, c[0x0][0x2b8] ;  /* 0x0000ae00ffb87b82 */ /* 0x002e620000000a00 */
[----:B--2---:R-:W-:-:S05]  /*2760*/  IMAD.WIDE.U32 R186, R211, 0x10, R186 ;  /* 0x00000010d3ba7825 */ /* 0x004fca00078e00ba */
[----:B------:R-:W2:Y:S01]  /*2770*/  LDG.E.128 R188, desc[UR4][R186.64] ;  /* 0x00000004babc7981 */ /* 0x000ea2000c1e1d00 */
[----:B-1----:R-:W-:-:S06]  /*2780*/  IMAD.WIDE.U32 R184, R199, 0x10, R184 ;  /* 0x00000010c7b87825 */ /* 0x002fcc00078e00b8 */
[----:B------:R-:W3:Y:S01]  /*2790*/  LDG.E.128 R184, desc[UR4][R184.64] ;  /* 0x00000004b8b87981 */ /* 0x000ee2000c1e1d00 */
[----:B0-----:R-:W-:-:S05]  /*27a0*/  IMAD.WIDE.U32 R214, R200, 0x4, R214 ;  /* 0x00000004c8d67825 */ /* 0x001fca00078e00d6 */
[----:B------:R1:W5:Y:S01]  /*27b0*/  LDG.E R11, desc[UR4][R214.64] ;  /* 0x00000004d60b7981 */ /* 0x000362000c1e1900 */
[----:B------:R-:W-:Y:S02]  /*27c0*/  IADD3 R200, R200, 0x100, RZ ;  /* 0x00000100c8c87810 */ /* 0x000fe40007ffe0ff */
        /* <DEDUP_REMOVED lines=30> */
.L_x_13493:
[----:B------:R-:W-:Y:S05]  /*29b0*/  BSYNC B1 ;  /* 0x0000000000017941 */ /* 0x000fea0003800000 */
.L_x_13492:
[----:B------:R-:W-:Y:S04]  /*29c0*/  BSSY B1, `(.L_x_13494) ;  /* 0x0000032000017945 */ /* 0x000fe80003800000 */
[----:B------:R-:W-:Y:S05]  /*29d0*/  @!P2 BRA `(.L_x_13495) ;  /* 0x0000000000c0a947 */ /* 0x000fea0003800000 */
[----:B------:R-:W1:Y:S01]  /*29e0*/  LDC.64 R184, c[0x0][0x2c8] ;  /* 0x0000b200ffb87b82 */ /* 0x000e620000000a00 */
[----:B------:R-:W-:-:S04]  /*29f0*/  ISETP.NE.U32.AND P5, PT, RZ, UR8, PT ;  /* 0x00000008ff007c0c */ /* 0x000fc8000bfa5070 */
[----:B------:R-:W-:-:S03]  /*2a00*/  ISETP.NE.AND.EX P5, PT, RZ, UR9, PT, P5 ;  /* 0x00000009ff007c0c */ /* 0x000fc6000bfa5350 */
[----:B------:R-:W2:Y:S08]  /*2a10*/  LDC.U8 R186, c[0x0][0x2a0] ;  /* 0x0000a800ffba7b82 */ /* 0x000eb00000000000 */
[----:B------:R-:W3:Y:S02]  /*2a20*/  LDC.64 R196, c[0x0][0x240] ;  /* 0x00009000ffc47b82 */ /* 0x000ee40000000a00 */
        /* <DEDUP_REMOVED lines=9> */
[----:B------:R-:W4:Y:S01]  /*2ac0*/  LDG.E.128 R184, desc[UR4][R184.64] ;  /* 0x00000004b8b87981 */ /* 0x000f22000c1e1d00 */
[----:B---3--:R-:W-:-:S05]  /*2ad0*/  IMAD.WIDE.U32 R196, R200, 0x4, R196 ;  /* 0x00000004c8c47825 */ /* 0x008fca00078e00c4 */
[----:B------:R1:W5:Y:S01]  /*2ae0*/  LDG.E R12, desc[UR4][R196.64] ;  /* 0x00000004c40c7981 */ /* 0x000362000c1e1900 */
[----:B------:R-:W-:Y:S02]  /*2af0*/  IADD3 R200, R200, 0x100, RZ ;  /* 0x00000100c8c87810 */ /* 0x000fe40007ffe0ff */
[----:B------:R-:W-:Y:S02]  /*2b00*/  IADD3 R199, R199, 0x100, RZ ;  /* 0x00000100c7c77810 */ /* 0x000fe40007ffe0ff */
[----:B------:R-:W-:Y:S01]  /*2b10*/  IADD3 R211, R211, 0x100, RZ ;  /* 0x00000100d3d37810 */ /* 0x000fe20007ffe0ff */
[C---:B--2---:R-:W-:Y:S01]  /*2b20*/  FADD.FTZ R188, -R19.reuse, R188 ;  /* 0x000000bc13bc7221 */ /* 0x044fe20000010100 */
[----:B------:R-:W-:-:S03]  /*2b30*/  FADD.FTZ R189, -R19, R189 ;  /* 0x000000bd13bd7221 */ /* 0x000fc60000010100 */
[C---:B-1----:R-:W-:Y:S01]  /*2b40*/  FMUL.FTZ R197, R4.reuse, R188 ;  /* 0x000000bc04c57220 */ /* 0x042fe20000410000 */
[----:B------:R-:W-:Y:S01]  /*2b50*/  FMUL.FTZ R196, R4, R189 ;  /* 0x000000bd04c47220 */ /* 0x000fe20000410000 */
[----:B------:R-:W-:Y:S01]  /*2b60*/  FADD.FTZ R190, -R19, R190 ;  /* 0x000000be13be7221 */ /* 0x000fe20000010100 */
[----:B----4-:R-:W-:Y:S01]  /*2b70*/  FMUL.FTZ R248, R28, R184 ;  /* 0x000000b81cf87220 */ /* 0x010fe20000410000 */
        /* <DEDUP_REMOVED lines=22> */
.L_x_13495:
[----:B------:R-:W-:Y:S05]  /*2ce0*/  BSYNC B1 ;  /* 0x0000000000017941 */ /* 0x000fea0003800000 */
.L_x_13494:
[----:B------:R-:W-:-:S13]  /*2cf0*/  LOP3.LUT P5, RZ, R5, 0x40, RZ, 0xc0, !PT ;  /* 0x0000004005ff7812 */ /* 0x000fda00078ac0ff */
[----:B------:R-:W-:Y:S05]  /*2d00*/  @!P5 BRA `(.L_x_13481) ;  /* 0x0000000000b8d947 */ /* 0x000fea0003800000 */
[----:B------:R-:W1:Y:S01]  /*2d10*/  LDC.64 R184, c[0x0][0x2c8] ;  /* 0x0000b200ffb87b82 */ /* 0x000e620000000a00 */
[----:B------:R-:W-:-:S04]  /*2d20*/  ISETP.NE.U32.AND P5, PT, RZ, UR8, PT ;  /* 0x00000008ff007c0c */ /* 0x000fc8000bfa5070 */
[----:B------:R-:W-:-:S03]  /*2d30*/  ISETP.NE.AND.EX P5, PT, RZ, UR9, PT, P5 ;  /* 0x00000009ff007c0c */ /* 0x000fc6000bfa5350 */
[----:B------:R-:W2:Y:S08]  /*2d40*/  LDC.64 R188, c[0x0][0x2b8] ;  /* 0x0000ae00ffbc7b82 */ /* 0x000eb00000000a00 */
[----:B------:R-:W3:Y:S02]  /*2d50*/  LDC.U8 R186, c[0x0][0x2a0] ;  /* 0x0000a800ffba7b82 */ /* 0x000ee40000000000 */
[----:B-1----:R-:W-:-:S06]  /*2d60*/  @P5 IMAD.WIDE.U32 R184, R211, 0x10, R184 ;  /* 0x00000010d3b85825 */ /* 0x002fcc00078e00b8 */
[----:B0-----:R-:W0:Y:S01]  /*2d70*/  LDC.64 R214, c[0x0][0x240] ;  /* 0x00009000ffd67b82 */ /* 0x001e220000000a00 */
[----:B------:R1:W5:Y:S01]  /*2d80*/  @P5 LDG.E.128 R160, desc[UR4][R184.64] ;  /* 0x00000004b8a05981 */ /* 0x000362000c1e1d00 */
[----:B--2---:R-:W-:-:S06]  /*2d90*/  IMAD.WIDE.U32 R188, R199, 0x10, R188 ;  /* 0x00000010c7bc7825 */ /* 0x004fcc00078e00bc */
[----:B------:R-:W2:Y:S01]  /*2da0*/  LDG.E.128 R188, desc[UR4][R188.64] ;  /* 0x00000004bcbc7981 */ /* 0x000ea2000c1e1d00 */
[----:B-1----:R-:W1:Y:S01]  /*2db0*/  LDC.64 R184, c[0x0][0x238] ;  /* 0x00008e00ffb87b82 */ /* 0x002e620000000a00 */
[----:B---3--:R-:W-:-:S04]  /*2dc0*/  ISETP.NE.AND P5, PT, R186, RZ, PT ;  /* 0x000000ffba00720c */ /* 0x008fc80003fa5270 */
[----:B------:R-:W-:Y:S01]  /*2dd0*/  FSEL R194, R203, RZ, !P5 ;  /* 0x000000ffcbc27208 */ /* 0x000fe20006800000 */
[----:B0-----:R-:W-:-:S05]  /*2de0*/  IMAD.WIDE.U32 R214, R200, 0x4, R214 ;  /* 0x00000004c8d67825 */ /* 0x001fca00078e00d6 */
[----:B------:R3:W5:Y:S01]  /*2df0*/  LDG.E R13, desc[UR4][R214.64] ;  /* 0x00000004d60d7981 */ /* 0x000762000c1e1900 */
[----:B-1----:R-:W-:-:S06]  /*2e00*/  IMAD.WIDE.U32 R184, R211, 0x10, R184 ;  /* 0x00000010d3b87825 */ /* 0x002fcc00078e00b8 */
[----:B------:R-:W4:Y:S01]  /*2e10*/  LDG.E.128 R184, desc[UR4][R184.64] ;  /* 0x00000004b8b87981 */ /* 0x000f22000c1e1d00 */
[----:B--2---:R-:W-:Y:S01]  /*2e20*/  FMUL.FTZ R220, R36, R188 ;  /* 0x000000bc24dc7220 */ /* 0x004fe20000410000 */
[----:B------:R-:W-:Y:S01]  /*2e30*/  FMUL.FTZ R240, R37, R189 ;  /* 0x000000bd25f07220 */ /* 0x000fe20000410000 */
[----:B------:R-:W-:-:S03]  /*2e40*/  FMUL.FTZ R232, R38, R190 ;  /* 0x000000be26e87220 */ /* 0x000fc60000410000 */
[----:B------:R0:W-:Y:S01]  /*2e50*/  STL [R1+0x8], R220 ;  /* 0x000008dc01007387 */ /* 0x0001e20000100800 */
[----:B------:R-:W-:Y:S01]  /*2e60*/  FADD.FTZ R96, R96, R188 ;  /* 0x000000bc60607221 */ /* 0x000fe20000010000 */
[----:B------:R-:W-:Y:S01]  /*2e70*/  FADD.FTZ R97, R97, R189 ;  /* 0x000000bd61617221 */ /* 0x000fe20000010000 */
[----:B------:R-:W-:Y:S01]  /*2e80*/  FADD.FTZ R98, R98, R190 ;  /* 0x000000be62627221 */ /* 0x000fe20000010000 */
[----:B------:R-:W-:Y:S01]  /*2e90*/  FADD.FTZ R99, R99, R191 ;  /* 0x000000bf63637221 */ /* 0x000fe20000010000 */
        /* <DEDUP_REMOVED lines=12> */
[----:B0-----:R-:W-:Y:S01]  /*2f60*/  FMUL.FTZ R220, R39, R191 ;  /* 0x000000bf27dc7220 */ /* 0x001fe20000410000 */
[----:B------:R-:W-:Y:S01]  /*2f70*/  FADD.FTZ R184, R184, R232 ;  /* 0x000000e8b8b87221 */ /* 0x000fe20000010000 */
[----:B------:R-:W-:Y:S01]  /*2f80*/  FFMA.FTZ R185, R194, R232, R185 ;  /* 0x000000e8c2b97223 */ /* 0x000fe200000100b9 */
[----:B------:R-:W-:Y:S01]  /*2f90*/  FFMA.FTZ R68, R188, R218, R68 ;  /* 0x000000dabc447223 */ /* 0x000fe20000010044 */
[----:B------:R-:W-:Y:S01]  /*2fa0*/  FFMA.FTZ R69, R189, R217, R69 ;  /* 0x000000d9bd457223 */ /* 0x000fe20000010045 */
[----:B------:R-:W-:Y:S01]  /*2fb0*/  FFMA.FTZ R70, R190, R194, R70 ;  /* 0x000000c2be467223 */ /* 0x000fe20000010046 */
[----:B------:R-:W-:Y:S01]  /*2fc0*/  FFMA.FTZ R71, R191, R231, R71 ;  /* 0x000000e7bf477223 */ /* 0x000fe20000010047 */
[----:B------:R-:W-:Y:S01]  /*2fd0*/  FADD.FTZ R202, R184, R220 ;  /* 0x000000dcb8ca7221 */ /* 0x000fe20000010000 */
[----:B---3--:R-:W-:-:S07]  /*2fe0*/  FFMA.FTZ R201, R231, R220, R185 ;  /* 0x000000dce7c97223 */ /* 0x008fce00000100b9 */
.L_x_13481:
[----:B------:R-:W-:Y:S05]  /*2ff0*/  BSYNC B0 ;  /* 0x0000000000007941 */ /* 0x000fea0003800000 */
.L_x_13465:
[----:B01234-:R-:W2:Y:S01]  /*3000*/  LDL.LU R185, [R1+0x1c] ;  /* 0x00001c0001b97983 */ /* 0x01fea20000300800 */
[----:B------:R-:W-:Y:S01]  /*3010*/  UMOV UR6, 0xffffffff ;  /* 0xffffffff00067882 */ /* 0x000fe20000000000 */
[----:B------:R-:W-:Y:S01]  /*3020*/  LOP3.LUT R5, R5, 0xffffffef, RZ, 0xc0, !PT ;  /* 0xffffffef05057812 */ /* 0x000fe200078ec0ff */
[----:B------:R-:W0:Y:S02]  /*3030*/  S2R R184, SR_TID.X ;  /* 0x0000000000b87919 */ /* 0x000e240000002100 */
[----:B0-----:R-:W-:-:S04]  /*3040*/  SHF.R.U32.HI R200, RZ, 0x5, R184 ;  /* 0x00000005ffc87819 */ /* 0x001fc800000116b8 */
        /* <DEDUP_REMOVED lines=24> */
.L_x_13668:
[----:B--2---:R-:W-:Y:S01]  /*31d0*/  FADD.FTZ R185, R189, R185 ;  /* 0x000000b9bdb97221 */ /* 0x004fe20000010000 */
[----:B------:R-:W-:Y:S01]  /*31e0*/  @!P5 LOP3.LUT R188, R200, 0x7, RZ, 0xc0, !PT ;  /* 0x00000007c8bcd812 */ /* 0x000fe200078ec0ff */
[----:B0-----:R-:W0:Y:S01]  /*31f0*/  S2R R189, SR_CgaCtaId ;  /* 0x0000000000bd7919 */ /* 0x001e220000008800 */
[----:B------:R-:W-:Y:S01]  /*3200*/  MOV R187, 0x400 ;  /* 0x0000040000bb7802 */ /* 0x000fe20000000f00 */
[----:B-1----:R-:W-:Y:S01]  /*3210*/  FADD.FTZ R184, R190, R199 ;  /* 0x000000c7beb87221 */ /* 0x002fe20000010000 */
[----:B------:R-:W-:Y:S01]  /*3220*/  @!P5 IADD3 R188, R186, R188, RZ ;  /* 0x000000bcbabcd210 */ /* 0x000fe20007ffe0ff */
[----:B------:R-:W-:Y:S05]  /*3230*/  WARPSYNC.ALL ;  /* 0x0000000000007948 */ /* 0x000fea0003800000 */
[----:B------:R-:W-:Y:S01]  /*3240*/  @P4 IADD3 R14, R14, -0x1, RZ ;  /* 0xffffffff0e0e4810 */ /* 0x000fe20007ffe0ff */
[----:B------:R-:W-:Y:S01]  /*3250*/  BSSY B0, `(.L_x_13497) ;  /* 0x00000b1000007945 */ /* 0x000fe20003800000 */
[----:B------:R-:W-:-:S03]  /*3260*/  LOP3.LUT P6, RZ, R5, 0x20, RZ, 0xc0, !PT ;  /* 0x0000002005ff7812 */ /* 0x000fc600078cc0ff */
[----:B------:R-:W-:Y:S01]  /*3270*/  @P4 IMAD R14, R14, R0, RZ ;  /* 0x000000000e0e4224 */ /* 0x000fe200078e02ff */
        /* <DEDUP_REMOVED lines=37> */
.L_x_13500:
[----:B------:R-:W-:Y:S05]  /*34d0*/  BSYNC B1 ;  /* 0x0000000000017941 */ /* 0x000fea0003800000 */
.L_x_13499:
        /* <DEDUP_REMOVED lines=17> */
.L_x_13502:
[----:B------:R-:W-:Y:S05]  /*35f0*/  BSYNC B1 ;  /* 0x0000000000017941 */ /* 0x000fea0003800000 */
.L_x_13501:
        /* <DEDUP_REMOVED lines=13> */
[----:B--2---:R-:W-:-:S05]  /*36d0*/  FMUL.FTZ R180, R191, R180 ;  /* 0x000000b4bfb47220 */ /* 0x004fca0000410000 */
[----:B------:R-:W-:-:S07]  /*36e0*/  SEL R180, R180, RZ, P6 ;  /* 0x000000ffb4b47207 */ /* 0x000fce0003000000 */
.L_x_13504:
[----:B------:R-:W-:Y:S05]  /*36f0*/  BSYNC B1 ;  /* 0x0000000000017941 */ /* 0x000fea0003800000 */
.L_x_13503:
[----:B------:R-:W-:Y:S01]  /*3700*/  @!P3 ISETP.NE.U32.AND P6, PT, R184, RZ, PT ;  /* 0x000000ffb800b20c */ /* 0x000fe20003fc5070 */
[----:B------:R-:W-:Y:S03]  /*3710*/  BSSY B1, `(.L_x_13505) ;  /* 0x000000f000017945 */ /* 0x000fe60003800000 */
[----:B------:R-:W-:-:S04]  /*3720*/  @!P3 ISETP.NE.AND.EX P6, PT, R185, RZ, PT, P6 ;  /* 0x000000ffb900b20c */ /* 0x000fc80003fc5360 */
[----:B------:R-:W-:Y:S01]  /*3730*/  @!P3 FSEL R190, R133, RZ, P6 ;  /* 0x000000ff85beb208 */ /* 0x000fe20003000000 */
[----:B------:R-:W-:Y:S08]  /*3740*/  @!P3 BRA `(.L_x_13506) ;  /* 0x00000000002cb947 */ /* 0x000ff00003800000 */
[----:B------:R-:W2:Y:S01]  /*3750*/  LDL R199, [R1+0x18] ;  /* 0x0000180001c77983 */ /* 0x000ea20000100800 */
[----:B------:R-:W0:Y:S03]  /*3760*/  LDC.U8 R200, c[0x0][0x2a0] ;  /* 0x0000a800ffc87b82 */ /* 0x000e260000000000 */
[----:B------:R-:W3:Y:S01]  /*3770*/  LDL R191, [R1+0x10] ;  /* 0x0000100001bf7983 */ /* 0x000ee20000100800 */
[----:B0-----:R-:W-:-:S04]  /*3780*/  ISETP.NE.AND P6, PT, R200, RZ, PT ;  /* 0x000000ffc800720c */ /* 0x001fc80003fc5270 */
[----:B------:R-:W-:Y:S02]  /*3790*/  FSEL R190, R189, RZ, !P6 ;  /* 0x000000ffbdbe7208 */ /* 0x000fe40007000000 */
[----:B------:R-:W-:-:S04]  /*37a0*/  ISETP.NE.U32.AND P6, PT, R184, RZ, PT ;  /* 0x000000ffb800720c */ /* 0x000fc80003fc5070 */
[----:B------:R-:W-:Y:S01]  /*37b0*/  ISETP.NE.AND.EX P6, PT, R185, RZ, PT, P6 ;  /* 0x000000ffb900720c */ /* 0x000fe20003fc5360 */
[----:B--2---:R-:W-:-:S04]  /*37c0*/  FFMA.FTZ R190, R199, R188, R190 ;  /* 0x000000bcc7be7223 */ /* 0x004fc800000100be */
[----:B---3--:R-:W-:-:S04]  /*37d0*/  FADD.FTZ R190, R191, -R190 ;  /* 0x800000bebfbe7221 */ /* 0x008fc80000010000 */
[----:B------:R-:W-:-:S04]  /*37e0*/  FMUL.FTZ R190, R4, R190 ;  /* 0x000000be04be7220 */ /* 0x000fc80000410000 */
[----:B------:R-:W-:-:S07]  /*37f0*/  @P6 FADD.FTZ R190, R133, R190 ;  /* 0x000000be85be6221 */ /* 0x000fce0000010000 */
.L_x_13506:
[----:B------:R-:W-:Y:S05]  /*3800*/  BSYNC B1 ;  /* 0x0000000000017941 */ /* 0x000fea0003800000 */
.L_x_13505:
        /* <DEDUP_REMOVED lines=12> */
.L_x_13508:
[----:B------:R-:W-:Y:S05]  /*38d0*/  BSYNC B1 ;  /* 0x0000000000017941 */ /* 0x000fea0003800000 */
.L_x_13507:
        /* <DEDUP_REMOVED lines=16> */
.L_x_13510:
[----:B------:R-:W-:Y:S05]  /*39e0*/  BSYNC B1 ;  /* 0x0000000000017941 */ /* 0x000fea0003800000 */
.L_x_13509:
        /* <DEDUP_REMOVED lines=12> */
.L_x_13512:
[----:B------:R-:W-:Y:S05]  /*3ab0*/  BSYNC B1 ;  /* 0x0000000000017941 */ /* 0x000fea0003800000 */
.L_x_13511:
[----:B------:R-:W-:Y:S01]  /*3ac0*/  @!P3 ISETP.NE.U32.AND P6, PT, R184, RZ, PT ;  /* 0x000000ffb800b20c */ /* 0x000fe20003fc5070 */
[----:B------:R-:W-:Y:S03]  /*3ad0*/  BSSY B1, `(.L_x_13513) ;  /* 0x0000011000017945 */ /* 0x000fe60003800000 */
[----:B------:R-:W-:-:S04]  /*3ae0*/  @!P3 ISETP.NE.AND.EX P6, PT, R185, RZ, PT, P6 ;  /* 0x000000ffb900b20c */ /* 0x000fc80003fc5360 */
[----:B------:R-:W-:Y:S01]  /*3af0*/  @!P3 FSEL R190, R135, RZ, P6 ;  /* 0x000000ff87beb208 */ /* 0x000fe20003000000 */
[----:B------:R-:W-:Y:S08]  /*3b00*/  @!P3 BRA `(.L_x_13514) ;  /* 0x000000000034b947 */ /* 0x000ff00003800000 */
[----:B------:R-:W2:Y:S01]  /*3b10*/  LDL R191, [R1] ;  /* 0x0000000001bf7983 */ /* 0x000ea20000100800 */
        /* <DEDUP_REMOVED lines=8> */
[----:B--2---:R-:W-:-:S04]  /*3ba0*/  FFMA.FTZ R184, R191, R188, R184 ;  /* 0x000000bcbfb87223 */ /* 0x004fc800000100b8 */
[----:B------:R-:W-:-:S04]  /*3bb0*/  FADD.FTZ R184, R247, -R184 ;  /* 0x800000b8f7b87221 */ /* 0x000fc80000010000 */
[----:B------:R-:W-:-:S04]  /*3bc0*/  FMUL.FTZ R190, R4, R184 ;  /* 0x000000b804be7220 */ /* 0x000fc80000410000 */
[----:B------:R-:W-:-:S07]  /*3bd0*/  @P6 FADD.FTZ R190, R135, R190 ;  /* 0x000000be87be6221 */ /* 0x000fce0000010000 */
.L_x_13514:
[----:B------:R-:W-:Y:S05]  /*3be0*/  BSYNC B1 ;  /* 0x0000000000017941 */ /* 0x000fea0003800000 */
.L_x_13513:
        /* <DEDUP_REMOVED lines=9> */
[----:B------:R-:W-:Y:S01]  /*3c80*/  FMUL.FTZ R183, R190, UR13 ;  /* 0x0000000dbeb77c20 */ /* 0x000fe20008410000 */
[----:B------:R-:W-:-:S03]  /*3c90*/  LOP3.LUT P5, RZ, R6, 0xff000000, RZ, 0xc0, !PT ;  /* 0xff00000006ff7812 */ /* 0x000fc600078ac0ff */
[----:B------:R-:W-:-:S04]  /*3ca0*/  FMUL.FTZ R183, R183, UR12 ;  /* 0x0000000cb7b77c20 */ /* 0x000fc80008410000 */
[----:B0-----:R-:W-:-:S05]  /*3cb0*/  FMUL.FTZ R184, R175, R183 ;  /* 0x000000b7afb87220 */ /* 0x001fca0000410000 */
[----:B------:R-:W-:-:S05]  /*3cc0*/  FSEL R184, R184, RZ, P5 ;  /* 0x000000ffb8b87208 */ /* 0x000fca0002800000 */
[----:B------:R-:W-:Y:S01]  /*3cd0*/  FADD.FTZ R103, R103, R184 ;  /* 0x000000b867677221 */ /* 0x000fe20000010000 */
[----:B--2---:R-:W-:-:S05]  /*3ce0*/  FMUL.FTZ R183, R191, R183 ;  /* 0x000000b7bfb77220 */ /* 0x004fca0000410000 */
[----:B------:R-:W-:-:S07]  /*3cf0*/  SEL R183, R183, RZ, P5 ;  /* 0x000000ffb7b77207 */ /* 0x000fce0002800000 */
.L_x_13516:
[----:B------:R-:W-:Y:S05]  /*3d00*/  BSYNC B1 ;  /* 0x0000000000017941 */ /* 0x000fea0003800000 */
.L_x_13515:
[----:B0-----:R-:W0:Y:S01]  /*3d10*/  @P4 LDC.64 R184, c[0x0][0x2f8] ;  /* 0x0000be00ffb84b82 */ /* 0x001e220000000a00 */
[----:B------:R-:W-:Y:S01]  /*3d20*/  IADD3 R15, R15, 0x100, RZ ;  /* 0x000001000f0f7810 */ /* 0x000fe20007ffe0ff */
[C---:B0-----:R-:W-:Y:S01]  /*3d30*/  @P4 IMAD.WIDE.U32 R184, R14.reuse, 0x10, R184 ;  /* 0x000000100eb84825 */ /* 0x041fe200078e00b8 */
[----:B------:R-:W-:-:S04]  /*3d40*/  IADD3 R14, R14, 0x100, RZ ;  /* 0x000001000e0e7810 */ /* 0x000fc80007ffe0ff */
[----:B------:R0:W-:Y:S03]  /*3d50*/  @P4 STG.E.128 desc[UR4][R184.64], R180 ;  /* 0x000000b4b8004986 */ /* 0x0001e6000c101d04 */
.L_x_13498:
[----:B------:R-:W-:Y:S05]  /*3d60*/  BSYNC B0 ;  /* 0x0000000000007941 */ /* 0x000fea0003800000 */
.L_x_13497:
        /* <DEDUP_REMOVED lines=15> */
[----:B------:R-:W2:Y:S01]  /*3e60*/  LDL R187, [R1+0x4] ;  /* 0x0000040001bb7983 */ /* 0x000ea20000100800 */
[----:B------:R-:W-:Y:S01]  /*3e70*/  MOV R184, UR8 ;  /* 0x0000000800b87c02 */ /* 0x000fe20008000f00 */
[----:B------:R-:W-:Y:S01]  /*3e80*/  FFMA.FTZ R186, R213, R188, R191 ;  /* 0x000000bcd5ba7223 */ /* 0x000fe200000100bf */
[----:B------:R-:W-:Y:S02]  /*3e90*/  MOV R185, UR9 ;  /* 0x0000000900b97c02 */ /* 0x000fe40008000f00 */
[----:B------:R-:W-:-:S04]  /*3ea0*/  ISETP.NE.U32.AND P5, PT, R184, RZ, PT ;  /* 0x000000ffb800720c */ /* 0x000fc80003fa5070 */
[----:B------:R-:W-:Y:S01]  /*3eb0*/  ISETP.NE.AND.EX P5, PT, R185, RZ, PT, P5 ;  /* 0x000000ffb900720c */ /* 0x000fe20003fa5350 */
[----:B--2---:R-:W-:-:S04]  /*3ec0*/  FADD.FTZ R186, R187, -R186 ;  /* 0x800000babbba7221 */ /* 0x004fc80000010000 */
[----:B------:R-:W-:-:S08]  /*3ed0*/  FMUL.FTZ R190, R4, R186 ;  /* 0x000000ba04be7220 */ /* 0x000fd00000410000 */
[----:B------:R-:W-:-:S07]  /*3ee0*/  @P5 FADD.FTZ R190, R136, R190 ;  /* 0x000000be88be5221 */ /* 0x000fce0000010000 */
.L_x_13520:
[----:B------:R-:W-:Y:S05]  /*3ef0*/  BSYNC B1 ;  /* 0x0000000000017941 */ /* 0x000fea0003800000 */
.L_x_13519:
        /* <DEDUP_REMOVED lines=15> */
.L_x_13522:
[----:B------:R-:W-:Y:S05]  /*3ff0*/  BSYNC B1 ;  /* 0x0000000000017941 */ /* 0x000fea0003800000 */
.L_x_13521:
        /* <DEDUP_REMOVED lines=11> */
.L_x_13524:
[----:B------:R-:W-:Y:S05]  /*40b0*/  BSYNC B1 ;  /* 0x0000000000017941 */ /* 0x000fea0003800000 */
.L_x_13523:
        /* <DEDUP_REMOVED lines=12> */
.L_x_13526:
[----:B------:R-:W-:Y:S05]  /*4180*/  BSYNC B1 ;  /* 0x0000000000017941 */ /* 0x000fea0003800000 */
.L_x_13525:
        /* <DEDUP_REMOVED lines=11> */
.L_x_13528:
[----:B------:R-:W-:Y:S05]  /*4240*/  BSYNC B1 ;  /* 0x0000000000017941 */ /* 0x000fea0003800000 */
.L_x_13527:
        /* <DEDUP_REMOVED lines=12> */
.L_x_13530:
[----:B------:R-:W-:Y:S05]  /*4310*/  BSYNC B1 ;  /* 0x0000000000017941 */ /* 0x000fea0003800000 */
.L_x_13529:
        /* <DEDUP_REMOVED lines=11> */
.L_x_13532:
[----:B------:R-:W-:Y:S05]  /*43d0*/  BSYNC B1 ;  /* 0x0000000000017941 */ /* 0x000fea0003800000 */
.L_x_13531:
        /* <DEDUP_REMOVED lines=19> */
.L_x_13534:
[----:B------:R-:W-:Y:S05]  /*4510*/  BSYNC B1 ;  /* 0x0000000000017941 */ /* 0x000fea0003800000 */
.L_x_13533:
[----:B------:R1:W-:Y:S01]  /*4520*/  @P4 STG.E.128 desc[UR4][R184.64], R180 ;  /* 0x000000b4b8004986 */ /* 0x0003e2000c101d04 */
[----:B------:R-:W-:Y:S02]  /*4530*/  IADD3 R14, R14, 0x100, RZ ;  /* 0x000001000e0e7810 */ /* 0x000fe40007ffe0ff */
[----:B------:R-:W-:-:S07]  /*4540*/  IADD3 R15, R15, 0x100, RZ ;  /* 0x000001000f0f7810 */ /* 0x000fce0007ffe0ff */
.L_x_13518:
[----:B------:R-:W-:Y:S05]  /*4550*/  BSYNC B0 ;  /* 0x0000000000007941 */ /* 0x000fea0003800000 */
.L_x_13517:
        /* <DEDUP_REMOVED lines=23> */
.L_x_13538:
[----:B------:R-:W-:Y:S05]  /*46d0*/  BSYNC B1 ;  /* 0x0000000000017941 */ /* 0x000fea0003800000 */
.L_x_13537:
        /* <DEDUP_REMOVED lines=15> */
.L_x_13540:
[----:B------:R-:W-:Y:S05]  /*47d0*/  BSYNC B1 ;  /* 0x0000000000017941 */ /* 0x000fea0003800000 */
.L_x_13539:
        /* <DEDUP_REMOVED lines=11> */
.L_x_13542:
[----:B------:R-:W-:Y:S05]  /*4890*/  BSYNC B1 ;  /* 0x0000000000017941 */ /* 0x000fea0003800000 */
.L_x_13541:
        /* <DEDUP_REMOVED lines=12> */
.L_x_13544:
[----:B------:R-:W-:Y:S05]  /*4960*/  BSYNC B1 ;  /* 0x0000000000017941 */ /* 0x000fea0003800000 */
.L_x_13543:
        /* <DEDUP_REMOVED lines=11> */
.L_x_13546:
[----:B------:R-:W-:Y:S05]  /*4a20*/  BSYNC B1 ;  /* 0x0000000000017941 */ /* 0x000fea0003800000 */
.L_x_13545:
        /* <DEDUP_REMOVED lines=12> */
.L_x_13548:
[----:B------:R-:W-:Y:S05]  /*4af0*/  BSYNC B1 ;  /* 0x0000000000017941 */ /* 0x000fea0003800000 */
.L_x_13547:
        /* <DEDUP_REMOVED lines=11> */
.L_x_13550:
[----:B------:R-:W-:Y:S05]  /*4bb0*/  BSYNC B1 ;  /* 0x0000000000017941 */ /* 0x000fea0003800000 */
.L_x_13549:
        /* <DEDUP_REMOVED lines=19> */
.L_x_13552:
[----:B------:R-:W-:Y:S05]  /*4cf0*/  BSYNC B1 ;  /* 0x0000000000017941 */ /* 0x000fea0003800000 */
.L_x_13551:
[----:B------:R2:W-:Y:S01]  /*4d00*/  @P4 STG.E.128 desc[UR4][R184.64], R180 ;  /* 0x000000b4b8004986 */ /* 0x0005e2000c101d04 */
[----:B------:R-:W-:Y:S02]  /*4d10*/  IADD3 R14, R14, 0x100, RZ ;  /* 0x000001000e0e7810 */ /* 0x000fe40007ffe0ff */
[----:B------:R-:W-:-:S07]  /*4d20*/  IADD3 R15, R15, 0x100, RZ ;  /* 0x000001000f0f7810 */ /* 0x000fce0007ffe0ff */
.L_x_13536:
[----:B------:R-:W-:Y:S05]  /*4d30*/  BSYNC B0 ;  /* 0x0000000000007941 */ /* 0x000fea0003800000 */
.L_x_13535:
        /* <DEDUP_REMOVED lines=23> */
.L_x_13556:
[----:B------:R-:W-:Y:S05]  /*4eb0*/  BSYNC B1 ;  /* 0x0000000000017941 */ /* 0x000fea0003800000 */
.L_x_13555:
        /* <DEDUP_REMOVED lines=15> */
.L_x_13558:
[----:B------:R-:W-:Y:S05]  /*4fb0*/  BSYNC B1 ;  /* 0x0000000000017941 */ /* 0x000fea0003800000 */
.L_x_13557:
        /* <DEDUP_REMOVED lines=11> */
.L_x_13560:
[----:B------:R-:W-:Y:S05]  /*5070*/  BSYNC B1 ;  /* 0x0000000000017941 */ /* 0x000fea0003800000 */
.L_x_13559:
        /* <DEDUP_REMOVED lines=12> */
.L_x_13562:
[----:B------:R-:W-:Y:S05]  /*5140*/  BSYNC B1 ;  /* 0x0000000000017941 */ /* 0x000fea0003800000 */
.L_x_13561:
        /* <DEDUP_REMOVED lines=11> */
.L_x_13564:
[----:B------:R-:W-:Y:S05]  /*5200*/  BSYNC B1 ;  /* 0x0000000000017941 */ /* 0x000fea0003800000 */
.L_x_13563:
        /* <DEDUP_REMOVED lines=12> */
.L_x_13566:
[----:B------:R-:W-:Y:S05]  /*52d0*/  BSYNC B1 ;  /* 0x0000000000017941 */ /* 0x000fea0003800000 */
.L_x_13565:
        /* <DEDUP_REMOVED lines=11> */
.L_x_13568:
[----:B------:R-:W-:Y:S05]  /*5390*/  BSYNC B1 ;  /* 0x0000000000017941 */ /* 0x000fea0003800000 */
.L_x_13567:
        /* <DEDUP_REMOVED lines=19> */
.L_x_13570:
[----:B------:R-:W-:Y:S05]  /*54d0*/  BSYNC B1 ;  /* 0x0000000000017941 */ /* 0x000fea0003800000 */
.L_x_13569:
[----:B------:R3:W-:Y:S01]  /*54e0*/  @P4 STG.E.128 desc[UR4][R184.64], R180 ;  /* 0x000000b4b8004986 */ /* 0x0007e2000c101d04 */
[----:B------:R-:W-:Y:S02]  /*54f0*/  IADD3 R14, R14, 0x100, RZ ;  /* 0x000001000e0e7810 */ /* 0x000fe40007ffe0ff */
[----:B------:R-:W-:-:S07]  /*5500*/  IADD3 R15, R15, 0x100, RZ ;  /* 0x000001000f0f7810 */ /* 0x000fce0007ffe0ff */
.L_x_13554:
[----:B------:R-:W-:Y:S05]  /*5510*/  BSYNC B0 ;  /* 0x0000000000007941 */ /* 0x000fea0003800000 */
.L_x_13553:
        /* <DEDUP_REMOVED lines=22> */
.L_x_13574:
[----:B------:R-:W-:Y:S05]  /*5680*/  BSYNC B1 ;  /* 0x0000000000017941 */ /* 0x000fea0003800000 */
.L_x_13573:
        /* <DEDUP_REMOVED lines=15> */
.L_x_13576:
[----:B------:R-:W-:Y:S05]  /*5780*/  BSYNC B1 ;  /* 0x0000000000017941 */ /* 0x000fea0003800000 */
.L_x_13575:
        /* <DEDUP_REMOVED lines=11> */
.L_x_13578:
[----:B------:R-:W-:Y:S05]  /*5840*/  BSYNC B1 ;  /* 0x0000000000017941 */ /* 0x000fea0003800000 */
.L_x_13577:
        /* <DEDUP_REMOVED lines=12> */
.L_x_13580:
[----:B------:R-:W-:Y:S05]  /*5910*/  BSYNC B1 ;  /* 0x0000000000017941 */ /* 0x000fea0003800000 */
.L_x_13579:
        /* <DEDUP_REMOVED lines=11> */
.L_x_13582:
[----:B------:R-:W-:Y:S05]  /*59d0*/  BSYNC B1 ;  /* 0x0000000000017941 */ /* 0x000fea0003800000 */
.L_x_13581:
        /* <DEDUP_REMOVED lines=12> */
.L_x_13584:
[----:B------:R-:W-:Y:S05]  /*5aa0*/  BSYNC B1 ;  /* 0x0000000000017941 */ /* 0x000fea0003800000 */
.L_x_13583:
        /* <DEDUP_REMOVED lines=11> */
.L_x_13586:
[----:B------:R-:W-:Y:S05]  /*5b60*/  BSYNC B1 ;  /* 0x0000000000017941 */ /* 0x000fea0003800000 */
.L_x_13585:
        /* <DEDUP_REMOVED lines=19> */
.L_x_13588:
[----:B------:R-:W-:Y:S05]  /*5ca0*/  BSYNC B1 ;  /* 0x0000000000017941 */ /* 0x000fea0003800000 */
.L_x_13587:
[----:B------:R4:W-:Y:S01]  /*5cb0*/  @P4 STG.E.128 desc[UR4][R184.64], R180 ;  /* 0x000000b4b8004986 */ /* 0x0009e2000c101d04 */
[----:B------:R-:W-:Y:S02]  /*5cc0*/  IADD3 R14, R14, 0x100, RZ ;  /* 0x000001000e0e7810 */ /* 0x000fe40007ffe0ff */
[----:B------:R-:W-:-:S07]  /*5cd0*/  IADD3 R15, R15, 0x100, RZ ;  /* 0x000001000f0f7810 */ /* 0x000fce0007ffe0ff */
.L_x_13572:
[----:B------:R-:W-:Y:S05]  /*5ce0*/  BSYNC B0 ;  /* 0x0000000000007941 */ /* 0x000fea0003800000 */
.L_x_13571:
        /* <DEDUP_REMOVED lines=22> */
.L_x_13592:
[----:B------:R-:W-:Y:S05]  /*5e50*/  BSYNC B1 ;  /* 0x0000000000017941 */ /* 0x000fea0003800000 */
.L_x_13591:
        /* <DEDUP_REMOVED lines=9> */
[-C--:B------:R-:W-:Y:S01]  /*5ef0*/  FMUL.FTZ R190, R172, R180.reuse ;  /* 0x000000b4acbe7220 */ /* 0x080fe20000410000 */
[----:B------:R-:W-:-:S04]  /*5f00*/  FMUL.FTZ R180, R24, R180 ;  /* 0x000000b418b47220 */ /* 0x000fc80000410000 */
[----:B------:R-:W-:Y:S02]  /*5f10*/  FSEL R190, R190, RZ, P6 ;  /* 0x000000ffbebe7208 */ /* 0x000fe40003000000 */
[----:B------:R-:W-:-:S03]  /*5f20*/  SEL R180, R180, RZ, P6 ;  /* 0x000000ffb4b47207 */ /* 0x000fc60003000000 */
[----:B------:R-:W-:-:S07]  /*5f30*/  FADD.FTZ R120, R120, R190 ;  /* 0x000000be78787221 */ /* 0x000fce0000010000 */
.L_x_13594:
[----:B------:R-:W-:Y:S05]  /*5f40*/  BSYNC B1 ;  /* 0x0000000000017941 */ /* 0x000fea0003800000 */
.L_x_13593:
        /* <DEDUP_REMOVED lines=11> */
.L_x_13596:
[----:B------:R-:W-:Y:S05]  /*6000*/  BSYNC B1 ;  /* 0x0000000000017941 */ /* 0x000fea0003800000 */
.L_x_13595:
[----:B------:R-:W-:Y:S01]  /*6010*/  BSSY B1, `(.L_x_13597) ;  /* 0x000000b000017945 */ /* 0x000fe20003800000 */
[----:B------:R-:W-:-:S03]  /*6020*/  SEL R177, R190, R177, P5 ;  /* 0x000000b1beb17207 */ /* 0x000fc60002800000 */
[----:B------:R-:W-:Y:S05]  /*6030*/  @!P4 BRA `(.L_x_13598) ;  /* 0x000000000020c947 */ /* 0x000fea0003800000 */
        /* <DEDUP_REMOVED lines=8> */
.L_x_13598:
[----:B------:R-:W-:Y:S05]  /*60c0*/  BSYNC B1 ;  /* 0x0000000000017941 */ /* 0x000fea0003800000 */
.L_x_13597:
        /* <DEDUP_REMOVED lines=11> */
.L_x_13600:
[----:B------:R-:W-:Y:S05]  /*6180*/  BSYNC B1 ;  /* 0x0000000000017941 */ /* 0x000fea0003800000 */
.L_x_13599:
        /* <DEDUP_REMOVED lines=11> */
.L_x_13602:
[----:B------:R-:W-:Y:S05]  /*6240*/  BSYNC B1 ;  /* 0x0000000000017941 */ /* 0x000fea0003800000 */
.L_x_13601:
        /* <DEDUP_REMOVED lines=11> */
.L_x_13604:
[----:B------:R-:W-:Y:S05]  /*6300*/  BSYNC B1 ;  /* 0x0000000000017941 */ /* 0x000fea0003800000 */
.L_x_13603:
        /* <DEDUP_REMOVED lines=18> */
.L_x_13606:
[----:B------:R-:W-:Y:S05]  /*6430*/  BSYNC B1 ;  /* 0x0000000000017941 */ /* 0x000fea0003800000 */
.L_x_13605:
[----:B------:R0:W-:Y:S01]  /*6440*/  @P4 STG.E.128 desc[UR4][R184.64], R180 ;  /* 0x000000b4b8004986 */ /* 0x0001e2000c101d04 */
[----:B------:R-:W-:Y:S02]  /*6450*/  IADD3 R14, R14, 0x100, RZ ;  /* 0x000001000e0e7810 */ /* 0x000fe40007ffe0ff */
[----:B------:R-:W-:-:S07]  /*6460*/  IADD3 R15, R15, 0x100, RZ ;  /* 0x000001000f0f7810 */ /* 0x000fce0007ffe0ff */
.L_x_13590:
[----:B------:R-:W-:Y:S05]  /*6470*/  BSYNC B0 ;  /* 0x0000000000007941 */ /* 0x000fea0003800000 */
.L_x_13589:
        /* <DEDUP_REMOVED lines=22> */
.L_x_13610:
[----:B------:R-:W-:Y:S05]  /*65e0*/  BSYNC B1 ;  /* 0x0000000000017941 */ /* 0x000fea0003800000 */
.L_x_13609:
        /* <DEDUP_REMOVED lines=14> */
.L_x_13612:
[----:B------:R-:W-:Y:S05]  /*66d0*/  BSYNC B1 ;  /* 0x0000000000017941 */ /* 0x000fea0003800000 */
.L_x_13611:
        /* <DEDUP_REMOVED lines=11> */
.L_x_13614:
[----:B------:R-:W-:Y:S05]  /*6790*/  BSYNC B1 ;  /* 0x0000000000017941 */ /* 0x000fea0003800000 */
.L_x_13613:
        /* <DEDUP_REMOVED lines=11> */
.L_x_13616:
[----:B------:R-:W-:Y:S05]  /*6850*/  BSYNC B1 ;  /* 0x0000000000017941 */ /* 0x000fea0003800000 */
.L_x_13615:
        /* <DEDUP_REMOVED lines=11> */
.L_x_13618:
[----:B------:R-:W-:Y:S05]  /*6910*/  BSYNC B1 ;  /* 0x0000000000017941 */ /* 0x000fea0003800000 */
.L_x_13617:
        /* <DEDUP_REMOVED lines=11> */
.L_x_13620:
[----:B------:R-:W-:Y:S05]  /*69d0*/  BSYNC B1 ;  /* 0x0000000000017941 */ /* 0x000fea0003800000 */
.L_x_13619:
        /* <DEDUP_REMOVED lines=11> */
.L_x_13622:
[----:B------:R-:W-:Y:S05]  /*6a90*/  BSYNC B1 ;  /* 0x0000000000017941 */ /* 0x000fea0003800000 */
.L_x_13621:
        /* <DEDUP_REMOVED lines=18> */
.L_x_13624:
[----:B------:R-:W-:Y:S05]  /*6bc0*/  BSYNC B1 ;  /* 0x0000000000017941 */ /* 0x000fea0003800000 */
.L_x_13623:
[----:B------:R0:W-:Y:S01]  /*6bd0*/  @P4 STG.E.128 desc[UR4][R184.64], R180 ;  /* 0x000000b4b8004986 */ /* 0x0001e2000c101d04 */
[----:B------:R-:W-:Y:S02]  /*6be0*/  IADD3 R14, R14, 0x100, RZ ;  /* 0x000001000e0e7810 */ /* 0x000fe40007ffe0ff */
[----:B------:R-:W-:-:S07]  /*6bf0*/  IADD3 R15, R15, 0x100, RZ ;  /* 0x000001000f0f7810 */ /* 0x000fce0007ffe0ff */
.L_x_13608:
[----:B------:R-:W-:Y:S05]  /*6c00*/  BSYNC B0 ;  /* 0x0000000000007941 */ /* 0x000fea0003800000 */
.L_x_13607:
        /* <DEDUP_REMOVED lines=24> */
.L_x_13628:
[----:B------:R-:W-:Y:S05]  /*6d90*/  BSYNC B1 ;  /* 0x0000000000017941 */ /* 0x000fea0003800000 */
.L_x_13627:
        /* <DEDUP_REMOVED lines=14> */
.L_x_13630:
[----:B------:R-:W-:Y:S05]  /*6e80*/  BSYNC B1 ;  /* 0x0000000000017941 */ /* 0x000fea0003800000 */
.L_x_13629:
        /* <DEDUP_REMOVED lines=11> */
.L_x_13632:
[----:B------:R-:W-:Y:S05]  /*6f40*/  BSYNC B1 ;  /* 0x0000000000017941 */ /* 0x000fea0003800000 */
.L_x_13631:
        /* <DEDUP_REMOVED lines=11> */
.L_x_13634:
[----:B------:R-:W-:Y:S05]  /*7000*/  BSYNC B1 ;  /* 0x0000000000017941 */ /* 0x000fea0003800000 */
.L_x_13633:
        /* <DEDUP_REMOVED lines=11> */
.L_x_13636:
[----:B------:R-:W-:Y:S05]  /*70c0*/  BSYNC B1 ;  /* 0x0000000000017941 */ /* 0x000fea0003800000 */
.L_x_13635:
        /* <DEDUP_REMOVED lines=11> */
.L_x_13638:
[----:B------:R-:W-:Y:S05]  /*7180*/  BSYNC B1 ;  /* 0x0000000000017941 */ /* 0x000fea0003800000 */
.L_x_13637:
        /* <DEDUP_REMOVED lines=11> */
.L_x_13640:
[----:B------:R-:W-:Y:S05]  /*7240*/  BSYNC B1 ;  /* 0x0000000000017941 */ /* 0x000fea0003800000 */
.L_x_13639:
        /* <DEDUP_REMOVED lines=15> */
[----:B------:R-:W-:-:S05]  /*7340*/  FSEL R183, R183, RZ, P3 ;  /* 0x000000ffb7b77208 */ /* 0x000fca0001800000 */
[----:B------:R-:W-:Y:S01]  /*7350*/  FADD.FTZ R131, R131, R183 ;  /* 0x000000b783837221 */ /* 0x000fe20000010000 */
[----:B------:R-:W-:-:S07]  /*7360*/  SEL R183, R4, RZ, P3 ;  /* 0x000000ff04b77207 */ /* 0x000fce0001800000 */
.L_x_13642:
[----:B------:R-:W-:Y:S05]  /*7370*/  BSYNC B1 ;  /* 0x0000000000017941 */ /* 0x000fea0003800000 */
.L_x_13641:
[----:B------:R0:W-:Y:S02]  /*7380*/  @P4 STG.E.128 desc[UR4][R14.64], R180 ;  /* 0x000000b40e004986 */ /* 0x0001e4000c101d04 */
.L_x_13626:
[----:B------:R-:W-:Y:S05]  /*7390*/  BSYNC B0 ;  /* 0x0000000000007941 */ /* 0x000fea0003800000 */
.L_x_13625:
[----:B------:R-:W-:Y:S02]  /*73a0*/  LOP3.LUT P3, RZ, R5, 0x10, RZ, 0xc0, !PT ;  /* 0x0000001005ff7812 */ /* 0x000fe4000786c0ff */
[----:B------:R-:W-:Y:S02]  /*73b0*/  IADD3 R3, R3, UR14, RZ ;  /* 0x0000000e03037c10 */ /* 0x000fe4000fffe0ff */
[----:B------:R-:W-:Y:S02]  /*73c0*/  SEL R4, RZ, 0x1, P3 ;  /* 0x00000001ff047807 */ /* 0x000fe40001800000 */
[----:B------:R-:W-:-:S03]  /*73d0*/  ISETP.GE.AND P3, PT, R3, UR15, PT ;  /* 0x0000000f03007c0c */ /* 0x000fc6000bf66270 */
[----:B------:R0:W-:Y:S10]  /*73e0*/  STL.S16 [R1+0x1c], R4 ;  /* 0x00001c0401007387 */ /* 0x0001f40000100600 */
[----:B0-----:R-:W-:Y:S05]  /*73f0*/  @!P3 BRA `(.L_x_13643) ;  /* 0xffffff9400f4b947 */ /* 0x001fea000383ffff */
.L_x_13464:
        /* <DEDUP_REMOVED lines=18> */
.L_x_13645:
[----:B------:R-:W-:Y:S05]  /*7520*/  BSYNC B0 ;  /* 0x0000000000007941 */ /* 0x000fea0003800000 */
.L_x_13644:
        /* <DEDUP_REMOVED lines=13> */
.L_x_13647:
[----:B------:R-:W-:Y:S05]  /*7600*/  BSYNC B0 ;  /* 0x0000000000007941 */ /* 0x000fea0003800000 */
.L_x_13646:
        /* <DEDUP_REMOVED lines=13> */
.L_x_13649:
[----:B------:R-:W-:Y:S05]  /*76e0*/  BSYNC B0 ;  /* 0x0000000000007941 */ /* 0x000fea0003800000 */
.L_x_13648:
        /* <DEDUP_REMOVED lines=13> */
.L_x_13651:
[----:B------:R-:W-:Y:S05]  /*77c0*/  BSYNC B0 ;  /* 0x0000000000007941 */ /* 0x000fea0003800000 */
.L_x_13650:
        /* <DEDUP_REMOVED lines=12> */
.L_x_13653:
[----:B------:R-:W-:Y:S05]  /*7890*/  BSYNC B0 ;  /* 0x0000000000007941 */ /* 0x000fea0003800000 */
.L_x_13652:
        /* <DEDUP_REMOVED lines=12> */
.L_x_13655:
[----:B------:R-:W-:Y:S05]  /*7960*/  BSYNC B0 ;  /* 0x0000000000007941 */ /* 0x000fea0003800000 */
.L_x_13654:
        /* <DEDUP_REMOVED lines=12> */
.L_x_13657:
[----:B------:R-:W-:Y:S05]  /*7a30*/  BSYNC B0 ;  /* 0x0000000000007941 */ /* 0x000fea0003800000 */
.L_x_13656:
        /* <DEDUP_REMOVED lines=12> */
.L_x_13496:
[----:B------:R-:W-:Y:S01]  /*7b00*/  HFMA2.MMA R184, -RZ, RZ, 0, 9.5367431640625e-07 ;  /* 0x00000010ffb87435 */ /* 0x000fe200000001ff */
[----:B------:R-:W-:Y:S02]  /*7b10*/  MOV R188, R202 ;  /* 0x000000ca00bc7202 */ /* 0x000fe40000000f00 */
[----:B------:R-:W-:Y:S02]  /*7b20*/  MOV R185, 0x1f ;  /* 0x0000001f00b97802 */ /* 0x000fe40000000f00 */
[----:B------:R-:W-:-:S07]  /*7b30*/  MOV R187, 0xffffffff ;  /* 0xffffffff00bb7802 */ /* 0x000fce0000000f00 */
[----:B-----5:R-:W-:Y:S05]  /*7b40*/  WARPSYNC.COLLECTIVE R187, `(.L_x_13658) ;  /* 0x00000000bb087348 */ /* 0x020fea0003c00000 */
[----:B------:R0:W1:Y:S02]  /*7b50*/  SHFL.DOWN P6, R191, R188, R184, R185 ;  /* 0x080000b8bcbf7389 */ /* 0x00006400000c00b9 */
[----:B01---5:R-:W-:Y:S01]  /*7b60*/  ENDCOLLECTIVE ;  /* 0x000000000000791b */ /* 0x023fe20003800000 */
.L_x_13658:
[----:B------:R-:W-:Y:S02]  /*7b70*/  MOV R188, R201 ;  /* 0x000000c900bc7202 */ /* 0x000fe40000000f00 */
[----:B------:R-:W-:-:S05]  /*7b80*/  MOV R184, R191 ;  /* 0x000000bf00b87202 */ /* 0x000fca0000000f00 */
[----:B------:R-:W-:Y:S01]  /*7b90*/  FADD.FTZ R189, R184, R202 ;  /* 0x000000cab8bd7221 */ /* 0x000fe20000010000 */
[----:B------:R-:W-:-:S11]  /*7ba0*/  HFMA2.MMA R184, -RZ, RZ, 0, 9.5367431640625e-07 ;  /* 0x00000010ffb87435 */ /* 0x000fd600000001ff */
[----:B------:R-:W-:Y:S05]  /*7bb0*/  WARPSYNC.COLLECTIVE R187, `(.L_x_13659) ;  /* 0x00000000bb087348 */ /* 0x000fea0003c00000 */
[----:B------:R0:W1:Y:S02]  /*7bc0*/  SHFL.DOWN P6, R191, R188, R184, R185 ;  /* 0x080000b8bcbf7389 */ /* 0x00006400000c00b9 */
[----:B01----:R-:W-:Y:S01]  /*7bd0*/  ENDCOLLECTIVE ;  /* 0x000000000000791b */ /* 0x003fe20003800000 */
.L_x_13659:
[----:B------:R-:W-:Y:S02]  /*7be0*/  MOV R188, R189 ;  /* 0x000000bd00bc7202 */ /* 0x000fe40000000f00 */
[----:B------:R-:W-:-:S05]  /*7bf0*/  MOV R184, R191 ;  /* 0x000000bf00b87202 */ /* 0x000fca0000000f00 */
[----:B------:R-:W-:Y:S01]  /*7c00*/  FADD.FTZ R190, R184, R201 ;  /* 0x000000c9b8be7221 */ /* 0x000fe20000010000 */
[----:B------:R-:W-:-:S11]  /*7c10*/  HFMA2.MMA R184, -RZ, RZ, 0, 4.76837158203125e-07 ;  /* 0x00000008ffb87435 */ /* 0x000fd600000001ff */
[----:B------:R-:W-:Y:S05]  /*7c20*/  WARPSYNC.COLLECTIVE R187, `(.L_x_13660) ;  /* 0x00000000bb087348 */ /* 0x000fea0003c00000 */
[----:B------:R0:W1:Y:S02]  /*7c30*/  SHFL.DOWN P6, R191, R188, R184, R185 ;  /* 0x080000b8bcbf7389 */ /* 0x00006400000c00b9 */
[----:B01----:R-:W-:Y:S01]  /*7c40*/  ENDCOLLECTIVE ;  /* 0x000000000000791b */ /* 0x003fe20003800000 */
.L_x_13660:
[----:B------:R-:W-:Y:S02]  /*7c50*/  MOV R188, R190 ;  /* 0x000000be00bc7202 */ /* 0x000fe40000000f00 */
[----:B------:R-:W-:-:S05]  /*7c60*/  MOV R184, R191 ;  /* 0x000000bf00b87202 */ /* 0x000fca0000000f00 */
[----:B------:R-:W-:Y:S01]  /*7c70*/  FADD.FTZ R189, R189, R184 ;  /* 0x000000b8bdbd7221 */ /* 0x000fe20000010000 */
[----:B------:R-:W-:-:S11]  /*7c80*/  HFMA2.MMA R184, -RZ, RZ, 0, 4.76837158203125e-07 ;  /* 0x00000008ffb87435 */ /* 0x000fd600000001ff */
[----:B------:R-:W-:Y:S05]  /*7c90*/  WARPSYNC.COLLECTIVE R187, `(.L_x_13661) ;  /* 0x00000000bb087348 */ /* 0x000fea0003c00000 */
[----:B------:R0:W1:Y:S02]  /*7ca0*/  SHFL.DOWN P6, R191, R188, R184, R185 ;  /* 0x080000b8bcbf7389 */ /* 0x00006400000c00b9 */
[----:B01----:R-:W-:Y:S01]  /*7cb0*/  ENDCOLLECTIVE ;  /* 0x000000000000791b */ /* 0x003fe20003800000 */
.L_x_13661:
[----:B------:R-:W-:Y:S02]  /*7cc0*/  MOV R188, R189 ;  /* 0x000000bd00bc7202 */ /* 0x000fe40000000f00 */
[----:B------:R-:W-:-:S05]  /*7cd0*/  MOV R184, R191 ;  /* 0x000000bf00b87202 */ /* 0x000fca0000000f00 */
[----:B------:R-:W-:Y:S01]  /*7ce0*/  FADD.FTZ R190, R190, R184 ;  /* 0x000000b8bebe7221 */ /* 0x000fe20000010000 */
[----:B------:R-:W-:-:S11]  /*7cf0*/  HFMA2.MMA R184, -RZ, RZ, 0, 2.384185791015625e-07 ;  /* 0x00000004ffb87435 */ /* 0x000fd600000001ff */
[----:B------:R-:W-:Y:S05]  /*7d00*/  WARPSYNC.COLLECTIVE R187, `(.L_x_13662) ;  /* 0x00000000bb087348 */ /* 0x000fea0003c00000 */
[----:B------:R0:W1:Y:S02]  /*7d10*/  SHFL.DOWN P6, R191, R188, R184, R185 ;  /* 0x080000b8bcbf7389 */ /* 0x00006400000c00b9 */
[----:B01----:R-:W-:Y:S01]  /*7d20*/  ENDCOLLECTIVE ;  /* 0x000000000000791b */ /* 0x003fe20003800000 */
.L_x_13662:
[----:B------:R-:W-:Y:S02]  /*7d30*/  MOV R188, R190 ;  /* 0x000000be00bc7202 */ /* 0x000fe40000000f00 */
[----:B------:R-:W-:-:S05]  /*7d40*/  MOV R184, R191 ;  /* 0x000000bf00b87202 */ /* 0x000fca0000000f00 */
[----:B------:R-:W-:Y:S01]  /*7d50*/  FADD.FTZ R189, R189, R184 ;  /* 0x000000b8bdbd7221 */ /* 0x000fe20000010000 */
[----:B------:R-:W-:-:S11]  /*7d60*/  HFMA2.MMA R184, -RZ, RZ, 0, 2.384185791015625e-07 ;  /* 0x00000004ffb87435 */ /* 0x000fd600000001ff */
[----:B------:R-:W-:Y:S05]  /*7d70*/  WARPSYNC.COLLECTIVE R187, `(.L_x_13663) ;  /* 0x00000000bb087348 */ /* 0x000fea0003c00000 */
[----:B------:R0:W1:Y:S02]  /*7d80*/  SHFL.DOWN P6, R191, R188, R184, R185 ;  /* 0x080000b8bcbf7389 */ /* 0x00006400000c00b9 */
[----:B01----:R-:W-:Y:S01]  /*7d90*/  ENDCOLLECTIVE ;  /* 0x000000000000791b */ /* 0x003fe20003800000 */
.L_x_13663:
[----:B------:R-:W-:Y:S02]  /*7da0*/  MOV R188, R189 ;  /* 0x000000bd00bc7202 */ /* 0x000fe40000000f00 */
[----:B------:R-:W-:-:S05]  /*7db0*/  MOV R184, R191 ;  /* 0x000000bf00b87202 */ /* 0x000fca0000000f00 */
[----:B------:R-:W-:Y:S01]  /*7dc0*/  FADD.FTZ R199, R190, R184 ;  /* 0x000000b8bec77221 */ /* 0x000fe20000010000 */
[----:B------:R-:W-:-:S11]  /*7dd0*/  HFMA2.MMA R184, -RZ, RZ, 0, 1.1920928955078125e-07 ;  /* 0x00000002ffb87435 */ /* 0x000fd600000001ff */
[----:B------:R-:W-:Y:S05]  /*7de0*/  WARPSYNC.COLLECTIVE R187, `(.L_x_13664) ;  /* 0x00000000bb087348 */ /* 0x000fea0003c00000 */
[----:B------:R0:W1:Y:S02]  /*7df0*/  SHFL.DOWN P6, R191, R188, R184, R185 ;  /* 0x080000b8bcbf7389 */ /* 0x00006400000c00b9 */
[----:B01----:R-:W-:Y:S01]  /*7e00*/  ENDCOLLECTIVE ;  /* 0x000000000000791b */ /* 0x003fe20003800000 */
.L_x_13664:
[----:B------:R-:W-:Y:S02]  /*7e10*/  MOV R188, R199 ;  /* 0x000000c700bc7202 */ /* 0x000fe40000000f00 */
[----:B------:R-:W-:-:S05]  /*7e20*/  MOV R184, R191 ;  /* 0x000000bf00b87202 */ /* 0x000fca0000000f00 */
[----:B------:R-:W-:Y:S01]  /*7e30*/  FADD.FTZ R190, R189, R184 ;  /* 0x000000b8bdbe7221 */ /* 0x000fe20000010000 */
[----:B------:R-:W-:-:S11]  /*7e40*/  HFMA2.MMA R184, -RZ, RZ, 0, 1.1920928955078125e-07 ;  /* 0x00000002ffb87435 */ /* 0x000fd600000001ff */
[----:B------:R-:W-:Y:S05]  /*7e50*/  WARPSYNC.COLLECTIVE R187, `(.L_x_13665) ;  /* 0x00000000bb087348 */ /* 0x000fea0003c00000 */
[----:B------:R0:W1:Y:S02]  /*7e60*/  SHFL.DOWN P6, R191, R188, R184, R185 ;  /* 0x080000b8bcbf7389 */ /* 0x00006400000c00b9 */
[----:B01----:R-:W-:Y:S01]  /*7e70*/  ENDCOLLECTIVE ;  /* 0x000000000000791b */ /* 0x003fe20003800000 */
.L_x_13665:
[----:B------:R-:W-:Y:S02]  /*7e80*/  MOV R188, R190 ;  /* 0x000000be00bc7202 */ /* 0x000fe40000000f00 */
[----:B------:R-:W-:-:S05]  /*7e90*/  MOV R184, R191 ;  /* 0x000000bf00b87202 */ /* 0x000fca0000000f00 */
[----:B------:R-:W-:Y:S01]  /*7ea0*/  FADD.FTZ R189, R199, R184 ;  /* 0x000000b8c7bd7221 */ /* 0x000fe20000010000 */
[----:B------:R-:W-:-:S11]  /*7eb0*/  HFMA2.MMA R184, -RZ, RZ, 0, 5.9604644775390625e-08 ;  /* 0x00000001ffb87435 */ /* 0x000fd600000001ff */
[----:B------:R-:W-:Y:S05]  /*7ec0*/  WARPSYNC.COLLECTIVE R187, `(.L_x_13666) ;  /* 0x00000000bb087348 */ /* 0x000fea0003c00000 */
[----:B------:R0:W1:Y:S02]  /*7ed0*/  SHFL.DOWN P6, R191, R188, R184, R185 ;  /* 0x080000b8bcbf7389 */ /* 0x00006400000c00b9 */
[----:B01----:R-:W-:Y:S01]  /*7ee0*/  ENDCOLLECTIVE ;  /* 0x000000000000791b */ /* 0x003fe20003800000 */
.L_x_13666:
[----:B------:R-:W-:Y:S02]  /*7ef0*/  MOV R188, R189 ;  /* 0x000000bd00bc7202 */ /* 0x000fe40000000f00 */
[----:B------:R-:W-:-:S07]  /*7f00*/  MOV R199, R191 ;  /* 0x000000bf00c77202 */ /* 0x000fce0000000f00 */
[----:B------:R-:W-:Y:S05]  /*7f10*/  WARPSYNC.COLLECTIVE R187, `(.L_x_13667) ;  /* 0x00000000bb087348 */ /* 0x000fea0003c00000 */
[----:B------:R0:W1:Y:S02]  /*7f20*/  SHFL.DOWN P6, R191, R188, R184, R185 ;  /* 0x080000b8bcbf7389 */ /* 0x00006400000c00b9 */
[----:B01----:R-:W-:Y:S01]  /*7f30*/  ENDCOLLECTIVE ;  /* 0x000000000000791b */ /* 0x003fe20003800000 */
.L_x_13667:
[----:B------:R-:W-:Y:S01]  /*7f40*/  MOV R185, R191 ;  /* 0x000000bf00b97202 */ /* 0x000fe20000000f00 */
[----:B------:R-:W-:Y:S06]  /*7f50*/  BRA `(.L_x_13668) ;  /* 0xffffffb0009c7947 */ /* 0x000fec000383ffff */
.L_x_13669:
        /* <DEDUP_REMOVED lines=10> */
.L_x_14057:


//--------------------- .text._ZN10layer_norm22ln_bwd_finalize_kernelINS_22Kernel_traits_finalizeILj8192EfffffjLb1ELj1024ELj4ENS_18Kernel_traits_baseILj8192EfffffjLj1024EEEEELb1ELb1EEEvNS_9BwdParamsE --------------------------
	.section	.text._ZN10layer_norm22ln_bwd_finalize_kernelINS_22Kernel_traits_finalizeILj8192EfffffjLb1ELj1024ELj4ENS_18Kernel_traits_baseILj8192EfffffjLj1024EEEEELb1ELb1EEEvNS_9BwdParamsE,"ax",@progbits
	.align	128
        .global         _ZN10layer_norm22ln_bwd_finalize_kernelINS_22Kernel_traits_finalizeILj8192EfffffjLb1ELj1024ELj4ENS_18Kernel_traits_baseILj8192EfffffjLj1024EEEEELb1ELb1EEEvNS_9BwdParamsE
        .type           _ZN10layer_norm22ln_bwd_finalize_kernelINS_22Kernel_traits_finalizeILj8192EfffffjLb1ELj1024ELj4ENS_18Kernel_traits_baseILj8192EfffffjLj1024EEEEELb1ELb1EEEvNS_9BwdParamsE,@function
        .size           _ZN10layer_norm22ln_bwd_finalize_kernelINS_22Kernel_traits_finalizeILj8192EfffffjLb1ELj1024ELj4ENS_18Kernel_traits_baseILj8192EfffffjLj1024EEEEELb1ELb1EEEvNS_9BwdParamsE,(.L_x_14058 - _ZN10layer_norm22ln_bwd_finalize_kernelINS_22Kernel_traits_finalizeILj8192EfffffjLb1ELj1024ELj4ENS_18Kernel_traits_baseILj8192EfffffjLj1024EEEEELb1ELb1EEEvNS_9BwdParamsE)
        .other          _ZN10layer_norm22ln_bwd_finalize_kernelINS_22Kernel_traits_finalizeILj8192EfffffjLb1ELj1024ELj4ENS_18Kernel_traits_baseILj8192EfffffjLj1024EEEEELb1ELb1EEEvNS_9BwdParamsE,@"STO_CUDA_ENTRY STV_DEFAULT"
_ZN10layer_norm22ln_bwd_finalize_kernelINS_22Kernel_traits_finalizeILj8192EfffffjLb1ELj1024ELj4ENS_18Kernel_traits_baseILj8192EfffffjLj1024EEEEELb1ELb1EEEvNS_9BwdParamsE:
.text._ZN10layer_norm22ln_bwd_finalize_kernelINS_22Kernel_traits_finalizeILj8192EfffffjLb1ELj1024ELj4ENS_18Kernel_traits_baseILj8192EfffffjLj1024EEEEELb1ELb1EEEvNS_9BwdParamsE:
        /* <DEDUP_REMOVED lines=25> */
.L_x_13681:
        /* <DEDUP_REMOVED lines=33> */
.L_x_13674:
        /* <DEDUP_REMOVED lines=49> */
.L_x_13673:
[----:B------:R-:W-:Y:S05]  /*06b0*/  BSYNC B1 ;  /* 0x0000000000017941 */ /* 0x000fea0003800000 */
.L_x_13672:
        /* <DEDUP_REMOVED lines=32> */
.L_x_13676:
[----:B------:R-:W-:Y:S05]  /*08c0*/  BSYNC B1 ;  /* 0x0000000000017941 */ /* 0x000fea0003800000 */
.L_x_13675:
        /* <DEDUP_REMOVED lines=16> */
.L_x_13671:
[----:B------:R-:W-:Y:S05]  /*09d0*/  BSYNC B0 ;  /* 0x0000000000007941 */ /* 0x000fea0003800000 */
.L_x_13670:
        /* <DEDUP_REMOVED lines=40> */
.L_x_13697:
        /* <DEDUP_REMOVED lines=8> */
.L_x_13677:
        /* <DEDUP_REMOVED lines=18> */
.L_x_13680:
[----:B------:R-:W-:Y:S05]  /*0e00*/  BSYNC B0 ;  /* 0x0000000000007941 */ /* 0x000fea0003800000 */
.L_x_13679:
[C---:B------:R-:W-:Y:S01]  /*0e10*/  ISETP.GT.U32.AND P1, PT, R4.reuse, -0x2001, PT ;  /* 0xffffdfff0400780c */ /* 0x040fe20003f24070 */
[----:B------:R-:W-:Y:S01]  /*0e20*/  VIADD R4, R4, 0x2000 ;  /* 0x0000200004047836 */ /* 0x000fe20000000000 */
[----:B------:R-:W-:-:S11]  /*0e30*/  IADD3 R5, R5, 0x1000, RZ ;  /* 0x0000100005057810 */ /* 0x000fd60007ffe0ff */
[----:B------:R-:W-:Y:S05]  /*0e40*/  @P1 BRA `(.L_x_13681) ;  /* 0xfffffff000d01947 */ /* 0x000fea000383ffff */
[----:B------:R-:W-:Y:S05]  /*0e50*/  EXIT ;  /* 0x000000000000794d */ /* 0x000fea0003800000 */
.L_x_13678:
[----:B------:R-:W-:Y:S01]  /*0e60*/  HFMA2.MMA R22, -RZ, RZ, 0, 5.9604644775390625e-08 ;  /* 0x00000001ff167435 */ /* 0x000fe200000001ff */
[----:B---3--:R-:W-:Y:S02]  /*0e70*/  MOV R23, R8 ;  /* 0x0000000800177202 */ /* 0x008fe40000000f00 */
[----:B------:R-:W-:Y:S02]  /*0e80*/  MOV R25, 0x1f ;  /* 0x0000001f00197802 */ /* 0x000fe40000000f00 */
[----:B------:R-:W-:-:S07]  /*0e90*/  MOV R20, 0xffffffff ;  /* 0xffffffff00147802 */ /* 0x000fce0000000f00 */
[----:B012---:R-:W-:Y:S05]  /*0ea0*/  WARPSYNC.COLLECTIVE R20, `(.L_x_13682) ;  /* 0x0000000014087348 */ /* 0x007fea0003c00000 */
[----:B------:R3:W4:Y:S02]  /*0eb0*/  SHFL.BFLY P2, R21, R23, R22, R25 ;  /* 0x0c00001617157389 */ /* 0x0007240000040019 */
[----:B01234-:R-:W-:Y:S01]  /*0ec0*/  ENDCOLLECTIVE ;  /* 0x000000000000791b */ /* 0x01ffe20003800000 */
.L_x_13682:
[----:B------:R-:W-:Y:S01]  /*0ed0*/  HFMA2.MMA R22, -RZ, RZ, 0, 1.1920928955078125e-07 ;  /* 0x00000002ff167435 */ /* 0x000fe200000001ff */
[----:B------:R-:W-:-:S05]  /*0ee0*/  MOV R9, R21 ;  /* 0x0000001500097202 */ /* 0x000fca0000000f00 */
[----:B------:R-:W-:-:S05]  /*0ef0*/  FADD.FTZ R9, R8, R9 ;  /* 0x0000000908097221 */ /* 0x000fca0000010000 */
[----:B------:R-:W-:-:S07]  /*0f00*/  MOV R23, R9 ;  /* 0x0000000900177202 */ /* 0x000fce0000000f00 */
[----:B------:R-:W-:Y:S05]  /*0f10*/  WARPSYNC.COLLECTIVE R20, `(.L_x_13683) ;  /* 0x0000000014087348 */ /* 0x000fea0003c00000 */
[----:B------:R0:W1:Y:S02]  /*0f20*/  SHFL.BFLY P2, R21, R23, R22, R25 ;  /* 0x0c00001617157389 */ /* 0x0000640000040019 */
[----:B01----:R-:W-:Y:S01]  /*0f30*/  ENDCOLLECTIVE ;  /* 0x000000000000791b */ /* 0x003fe20003800000 */
.L_x_13683:
[----:B------:R-:W-:Y:S01]  /*0f40*/  HFMA2.MMA R22, -RZ, RZ, 0, 2.384185791015625e-07 ;  /* 0x00000004ff167435 */ /* 0x000fe200000001ff */
[----:B------:R-:W-:-:S04]  /*0f50*/  IMAD.MOV.U32 R12, RZ, RZ, R21 ;  /* 0x000000ffff0c7224 */ /* 0x000fc800078e0015 */
[----:B------:R-:W-:-:S05]  /*0f60*/  FADD.FTZ R12, R9, R12 ;  /* 0x0000000c090c7221 */ /* 0x000fca0000010000 */
[----:B------:R-:W-:-:S07]  /*0f70*/  MOV R23, R12 ;  /* 0x0000000c00177202 */ /* 0x000fce0000000f00 */
[----:B------:R-:W-:Y:S05]  /*0f80*/  WARPSYNC.COLLECTIVE R20, `(.L_x_13684) ;  /* 0x0000000014087348 */ /* 0x000fea0003c00000 */
[----:B------:R0:W1:Y:S02]  /*0f90*/  SHFL.BFLY P2, R21, R23, R22, R25 ;  /* 0x0c00001617157389 */ /* 0x0000640000040019 */
[----:B01----:R-:W-:Y:S01]  /*0fa0*/  ENDCOLLECTIVE ;  /* 0x000000000000791b */ /* 0x003fe20003800000 */
.L_x_13684:
[----:B------:R-:W-:Y:S01]  /*0fb0*/  HFMA2.MMA R22, -RZ, RZ, 0, 4.76837158203125e-07 ;  /* 0x00000008ff167435 */ /* 0x000fe200000001ff */
[----:B------:R-:W-:-:S05]  /*0fc0*/  MOV R13, R21 ;  /* 0x00000015000d7202 */ /* 0x000fca0000000f00 */
[----:B------:R-:W-:-:S05]  /*0fd0*/  FADD.FTZ R13, R12, R13 ;  /* 0x0000000d0c0d7221 */ /* 0x000fca0000010000 */
[----:B------:R-:W-:-:S07]  /*0fe0*/  MOV R23, R13 ;  /* 0x0000000d00177202 */ /* 0x000fce0000000f00 */
[----:B------:R-:W-:Y:S05]  /*0ff0*/  WARPSYNC.COLLECTIVE R20, `(.L_x_13685) ;  /* 0x0000000014087348 */ /* 0x000fea0003c00000 */
[----:B------:R0:W1:Y:S02]  /*1000*/  SHFL.BFLY P2, R21, R23, R22, R25 ;  /* 0x0c00001617157389 */ /* 0x0000640000040019 */
[----:B01----:R-:W-:Y:S01]  /*1010*/  ENDCOLLECTIVE ;  /* 0x000000000000791b */ /* 0x003fe20003800000 */
.L_x_13685:
[----:B------:R-:W-:Y:S01]  /*1020*/  HFMA2.MMA R22, -RZ, RZ, 0, 9.5367431640625e-07 ;  /* 0x00000010ff167435 */ /* 0x000fe200000001ff */
[----:B------:R-:W-:-:S05]  /*1030*/  MOV R8, R21 ;  /* 0x0000001500087202 */ /* 0x000fca0000000f00 */
[----:B------:R-:W-:-:S05]  /*1040*/  FADD.FTZ R9, R13, R8 ;  /* 0x000000080d097221 */ /* 0x000fca0000010000 */
[----:B------:R-:W-:-:S07]  /*1050*/  MOV R23, R9 ;  /* 0x0000000900177202 */ /* 0x000fce0000000f00 */
[----:B------:R-:W-:Y:S05]  /*1060*/  WARPSYNC.COLLECTIVE R20, `(.L_x_13686) ;  /* 0x0000000014087348 */ /* 0x000fea0003c00000 */
[----:B------:R0:W1:Y:S02]  /*1070*/  SHFL.BFLY P2, R21, R23, R22, R25 ;  /* 0x0c00001617157389 */ /* 0x0000640000040019 */
[----:B01----:R-:W-:Y:S01]  /*1080*/  ENDCOLLECTIVE ;  /* 0x000000000000791b */ /* 0x003fe20003800000 */
.L_x_13686:
[----:B------:R-:W-:Y:S01]  /*1090*/  HFMA2.MMA R22, -RZ, RZ, 0, 5.9604644775390625e-08 ;  /* 0x00000001ff167435 */ /* 0x000fe200000001ff */
[----:B------:R-:W-:Y:S01]  /*10a0*/  IMAD.MOV.U32 R23, RZ, RZ, R11 ;  /* 0x000000ffff177224 */ /* 0x000fe200078e000b */
[----:B------:R-:W-:-:S09]  /*10b0*/  MOV R8, R21 ;  /* 0x0000001500087202 */ /* 0x000fd20000000f00 */
[----:B------:R-:W-:Y:S05]  /*10c0*/  WARPSYNC.COLLECTIVE R20, `(.L_x_13687) ;  /* 0x0000000014087348 */ /* 0x000fea0003c00000 */
[----:B------:R0:W1:Y:S02]  /*10d0*/  SHFL.BFLY P2, R21, R23, R22, R25 ;  /* 0x0c00001617157389 */ /* 0x0000640000040019 */
[----:B01----:R-:W-:Y:S01]  /*10e0*/  ENDCOLLECTIVE ;  /* 0x000000000000791b */ /* 0x003fe20003800000 */
.L_x_13687:
[----:B------:R-:W-:Y:S01]  /*10f0*/  HFMA2.MMA R22, -RZ, RZ, 0, 1.1920928955078125e-07 ;  /* 0x00000002ff167435 */ /* 0x000fe200000001ff */
[----:B------:R-:W-:-:S05]  /*1100*/  MOV R12, R21 ;  /* 0x00000015000c7202 */ /* 0x000fca0000000f00 */
[----:B------:R-:W-:-:S05]  /*1110*/  FADD.FTZ R14, R11, R12 ;  /* 0x0000000c0b0e7221 */ /* 0x000fca0000010000 */
[----:B------:R-:W-:-:S07]  /*1120*/  MOV R23, R14 ;  /* 0x0000000e00177202 */ /* 0x000fce0000000f00 */
[----:B------:R-:W-:Y:S05]  /*1130*/  WARPSYNC.COLLECTIVE R20, `(.L_x_13688) ;  /* 0x0000000014087348 */ /* 0x000fea0003c00000 */
[----:B------:R0:W1:Y:S02]  /*1140*/  SHFL.BFLY P2, R21, R23, R22, R25 ;  /* 0x0c00001617157389 */ /* 0x0000640000040019 */
[----:B01----:R-:W-:Y:S01]  /*1150*/  ENDCOLLECTIVE ;  /* 0x000000000000791b */ /* 0x003fe20003800000 */
.L_x_13688:
[----:B------:R-:W-:Y:S01]  /*1160*/  HFMA2.MMA R22, -RZ, RZ, 0, 2.384185791015625e-07 ;  /* 0x00000004ff167435 */ /* 0x000fe200000001ff */
[----:B------:R-:W-:-:S05]  /*1170*/  MOV R13, R21 ;  /* 0x00000015000d7202 */ /* 0x000fca0000000f00 */
[----:B------:R-:W-:-:S05]  /*1180*/  FADD.FTZ R15, R14, R13 ;  /* 0x0000000d0e0f7221 */ /* 0x000fca0000010000 */
[----:B------:R-:W-:-:S07]  /*1190*/  MOV R23, R15 ;  /* 0x0000000f00177202 */ /* 0x000fce0000000f00 */
[----:B------:R-:W-:Y:S05]  /*11a0*/  WARPSYNC.COLLECTIVE R20, `(.L_x_13689) ;  /* 0x0000000014087348 */ /* 0x000fea0003c00000 */
[----:B------:R0:W1:Y:S02]  /*11b0*/  SHFL.BFLY P2, R21, R23, R22, R25 ;  /* 0x0c00001617157389 */ /* 0x0000640000040019 */
[----:B01----:R-:W-:Y:S01]  /*11c0*/  ENDCOLLECTIVE ;  /* 0x000000000000791b */ /* 0x003fe20003800000 */
.L_x_13689:
[----:B------:R-:W-:Y:S01]  /*11d0*/  IMAD.MOV.U32 R22, RZ, RZ, 0x8 ;  /* 0x00000008ff167424 */ /* 0x000fe200078e00ff */
[----:B------:R-:W-:-:S05]  /*11e0*/  MOV R16, R21 ;  /* 0x0000001500107202 */ /* 0x000fca0000000f00 */
[----:B------:R-:W-:-:S05]  /*11f0*/  FADD.FTZ R16, R15, R16 ;  /* 0x000000100f107221 */ /* 0x000fca0000010000 */
[----:B------:R-:W-:-:S07]  /*1200*/  MOV R23, R16 ;  /* 0x0000001000177202 */ /* 0x000fce0000000f00 */
[----:B------:R-:W-:Y:S05]  /*1210*/  WARPSYNC.COLLECTIVE R20, `(.L_x_13690) ;  /* 0x0000000014087348 */ /* 0x000fea0003c00000 */
[----:B------:R0:W1:Y:S02]  /*1220*/  SHFL.BFLY P2, R21, R23, R22, R25 ;  /* 0x0c00001617157389 */ /* 0x0000640000040019 */
[----:B01----:R-:W-:Y:S01]  /*1230*/  ENDCOLLECTIVE ;  /* 0x000000000000791b */ /* 0x003fe20003800000 */
.L_x_13690:
[----:B------:R-:W-:Y:S01]  /*1240*/  HFMA2.MMA R22, -RZ, RZ, 0, 9.5367431640625e-07 ;  /* 0x00000010ff167435 */ /* 0x000fe200000001ff */
[----:B------:R-:W-:-:S05]  /*1250*/  MOV R11, R21 ;  /* 0x00000015000b7202 */ /* 0x000fca0000000f00 */
[----:B------:R-:W-:-:S05]  /*1260*/  FADD.FTZ R11, R16, R11 ;  /* 0x0000000b100b7221 */ /* 0x000fca0000010000 */
[----:B------:R-:W-:-:S07]  /*1270*/  MOV R23, R11 ;  /* 0x0000000b00177202 */ /* 0x000fce0000000f00 */
[----:B------:R-:W-:Y:S05]  /*1280*/  WARPSYNC.COLLECTIVE R20, `(.L_x_13691) ;  /* 0x0000000014087348 */ /* 0x000fea0003c00000 */
[----:B------:R0:W1:Y:S02]  /*1290*/  SHFL.BFLY P2, R21, R23, R22, R25 ;  /* 0x0c00001617157389 */ /* 0x0000640000040019 */
[----:B01----:R-:W-:Y:S01]  /*12a0*/  ENDCOLLECTIVE ;  /* 0x000000000000791b */ /* 0x003fe20003800000 */
.L_x_13691:
[----:B------:R-:W-:Y:S01]  /*12b0*/  HFMA2.MMA R22, -RZ, RZ, 0, 5.9604644775390625e-08 ;  /* 0x00000001ff167435 */ /* 0x000fe200000001ff */
[----:B------:R-:W-:Y:S02]  /*12c0*/  MOV R23, R10 ;  /* 0x0000000a00177202 */ /* 0x000fe40000000f00 */
[----:B------:R-:W-:-:S08]  /*12d0*/  MOV R12, R21 ;  /* 0x00000015000c7202 */ /* 0x000fd00000000f00 */
[----:B------:R-:W-:Y:S05]  /*12e0*/  WARPSYNC.COLLECTIVE R20, `(.L_x_13692) ;  /* 0x0000000014087348 */ /* 0x000fea0003c00000 */
[----:B------:R0:W1:Y:S02]  /*12f0*/  SHFL.BFLY P2, R21, R23, R22, R25 ;  /* 0x0c00001617157389 */ /* 0x0000640000040019 */
[----:B01----:R-:W-:Y:S01]  /*1300*/  ENDCOLLECTIVE ;  /* 0x000000000000791b */ /* 0x003fe20003800000 */
.L_x_13692:
[----:B------:R-:W-:Y:S01]  /*1310*/  HFMA2.MMA R22, -RZ, RZ, 0, 1.1920928955078125e-07 ;  /* 0x00000002ff167435 */ /* 0x000fe200000001ff */
[----:B------:R-:W-:-:S05]  /*1320*/  MOV R13, R21 ;  /* 0x00000015000d7202 */ /* 0x000fca0000000f00 */
[----:B------:R-:W-:-:S05]  /*1330*/  FADD.FTZ R17, R10, R13 ;  /* 0x0000000d0a117221 */ /* 0x000fca0000010000 */
[----:B------:R-:W-:-:S07]  /*1340*/  MOV R23, R17 ;  /* 0x0000001100177202 */ /* 0x000fce0000000f00 */
[----:B------:R-:W-:Y:S05]  /*1350*/  WARPSYNC.COLLECTIVE R20, `(.L_x_13693) ;  /* 0x0000000014087348 */ /* 0x000fea0003c00000 */
[----:B------:R0:W1:Y:S02]  /*1360*/  SHFL.BFLY P2, R21, R23, R22, R25 ;  /* 0x0c00001617157389 */ /* 0x0000640000040019 */
[----:B01----:R-:W-:Y:S01]  /*1370*/  ENDCOLLECTIVE ;  /* 0x000000000000791b */ /* 0x003fe20003800000 */
.L_x_13693:
[----:B------:R-:W-:Y:S01]  /*1380*/  HFMA2.MMA R22, -RZ, RZ, 0, 2.384185791015625e-07 ;  /* 0x00000004ff167435 */ /* 0x000fe200000001ff */
[----:B------:R-:W-:-:S04]  /*1390*/  IMAD.MOV.U32 R16, RZ, RZ, R21 ;  /* 0x000000ffff107224 */ /* 0x000fc800078e0015 */
[----:B------:R-:W-:-:S05]  /*13a0*/  FADD.FTZ R18, R17, R16 ;  /* 0x0000001011127221 */ /* 0x000fca0000010000 */
[----:B------:R-:W-:-:S07]  /*13b0*/  MOV R23, R18 ;  /* 0x0000001200177202 */ /* 0x000fce0000000f00 */
[----:B------:R-:W-:Y:S05]  /*13c0*/  WARPSYNC.COLLECTIVE R20, `(.L_x_13694) ;  /* 0x0000000014087348 */ /* 0x000fea0003c00000 */
[----:B------:R0:W1:Y:S02]  /*13d0*/  SHFL.BFLY P2, R21, R23, R22, R25 ;  /* 0x0c00001617157389 */ /* 0x0000640000040019 */
[----:B01----:R-:W-:Y:S01]  /*13e0*/  ENDCOLLECTIVE ;  /* 0x000000000000791b */ /* 0x003fe20003800000 */
.L_x_13694:
[----:B------:R-:W-:Y:S01]  /*13f0*/  HFMA2.MMA R22, -RZ, RZ, 0, 4.76837158203125e-07 ;  /* 0x00000008ff167435 */ /* 0x000fe200000001ff */
[----:B------:R-:W-:-:S05]  /*1400*/  MOV R19, R21 ;  /* 0x0000001500137202 */ /* 0x000fca0000000f00 */
[----:B------:R-:W-:-:S05]  /*1410*/  FADD.FTZ R19, R18, R19 ;  /* 0x0000001312137221 */ /* 0x000fca0000010000 */
[----:B------:R-:W-:-:S07]  /*1420*/  MOV R23, R19 ;  /* 0x0000001300177202 */ /* 0x000fce0000000f00 */
[----:B------:R-:W-:Y:S05]  /*1430*/  WARPSYNC.COLLECTIVE R20, `(.L_x_13695) ;  /* 0x0000000014087348 */ /* 0x000fea0003c00000 */
[----:B------:R0:W1:Y:S02]  /*1440*/  SHFL.BFLY P2, R21, R23, R22, R25 ;  /* 0x0c00001617157389 */ /* 0x0000640000040019 */
[----:B01----:R-:W-:Y:S01]  /*1450*/  ENDCOLLECTIVE ;  /* 0x000000000000791b */ /* 0x003fe20003800000 */
.L_x_13695:
[----:B------:R-:W-:Y:S01]  /*1460*/  HFMA2.MMA R22, -RZ, RZ, 0, 9.5367431640625e-07 ;  /* 0x00000010ff167435 */ /* 0x000fe200000001ff */
[----:B------:R-:W-:-:S05]  /*1470*/  MOV R10, R21 ;  /* 0x00000015000a7202 */ /* 0x000fca0000000f00 */
[----:B------:R-:W-:-:S05]  /*1480*/  FADD.FTZ R10, R19, R10 ;  /* 0x0000000a130a7221 */ /* 0x000fca0000010000 */
[----:B------:R-:W-:-:S07]  /*1490*/  MOV R23, R10 ;  /* 0x0000000a00177202 */ /* 0x000fce0000000f00 */
[----:B------:R-:W-:Y:S05]  /*14a0*/  WARPSYNC.COLLECTIVE R20, `(.L_x_13696) ;  /* 0x0000000014087348 */ /* 0x000fea0003c00000 */
[----:B------:R0:W1:Y:S02]  /*14b0*/  SHFL.BFLY P2, R21, R23, R22, R25 ;  /* 0x0c00001617157389 */ /* 0x0000640000040019 */
[----:B01----:R-:W-:Y:S01]  /*14c0*/  ENDCOLLECTIVE ;  /* 0x000000000000791b */ /* 0x003fe20003800000 */
.L_x_13696:
[----:B------:R-:W-:Y:S01]  /*14d0*/  MOV R15, R21 ;  /* 0x00000015000f7202 */ /* 0x000fe20000000f00 */
[----:B------:R-:W-:Y:S06]  /*14e0*/  BRA `(.L_x_13697) ;  /* 0xfffffff400dc7947 */ /* 0x000fec000383ffff */
.L_x_13698:
        /* <DEDUP_REMOVED lines=9> */
.L_x_14058:


//--------------------- .text._ZN10layer_norm13ln_bwd_kernelINS_13Kernel_traitsIfffffjLj8192ELj1ELj1ELj8ELj16ENS_18Kernel_traits_baseILj8192EfffffjLj256EEEEELb1ELb1ELb1ELb1EEEvNS_9BwdParamsE --------------------------
	.section	.text._ZN10layer_norm13ln_bwd_kernelINS_13Kernel_traitsIfffffjLj8192ELj1ELj1ELj8ELj16ENS_18Kernel_traits_baseILj8192EfffffjLj256EEEEELb1ELb1ELb1ELb1EEEvNS_9BwdParamsE,"ax",@progbits
	.align	128
        .global         _ZN10layer_norm13ln_bwd_kernelINS_13Kernel_traitsIfffffjLj8192ELj1ELj1ELj8ELj16ENS_18Kernel_traits_baseILj8192EfffffjLj256EEEEELb1ELb1ELb1ELb1EEEvNS_9BwdParamsE
        .type           _ZN10layer_norm13ln_bwd_kernelINS_13Kernel_traitsIfffffjLj8192ELj1ELj1ELj8ELj16ENS_18Kernel_traits_baseILj8192EfffffjLj256EEEEELb1ELb1ELb1ELb1EEEvNS_9BwdParamsE,@function
        .size           _ZN10layer_norm13ln_bwd_kernelINS_13Kernel_traitsIfffffjLj8192ELj1ELj1ELj8ELj16ENS_18Kernel_traits_baseILj8192EfffffjLj256EEEEELb1ELb1ELb1ELb1EEEvNS_9BwdParamsE,(.L_x_14059 - _ZN10layer_norm13ln_bwd_kernelINS_13Kernel_traitsIfffffjLj8192ELj1ELj1ELj8ELj16ENS_18Kernel_traits_baseILj8192EfffffjLj256EEEEELb1ELb1ELb1ELb1EEEvNS_9BwdParamsE)
        .other          _ZN10layer_norm13ln_bwd_kernelINS_13Kernel_traitsIfffffjLj8192ELj1ELj1ELj8ELj16ENS_18Kernel_traits_baseILj8192EfffffjLj256EEEEELb1ELb1ELb1ELb1EEEvNS_9BwdParamsE,@"STO_CUDA_ENTRY STV_DEFAULT"
_ZN10layer_norm13ln_bwd_kernelINS_13Kernel_traitsIfffffjLj8192ELj1ELj1ELj8ELj16ENS_18Kernel_traits_baseILj8192EfffffjLj256EEEEELb1ELb1ELb1ELb1EEEvNS_9BwdParamsE:
.text._ZN10layer_norm13ln_bwd_kernelINS_13Kernel_traitsIfffffjLj8192ELj1ELj1ELj8ELj16ENS_18Kernel_traits_baseILj8192EfffffjLj256EEEEELb1ELb1ELb1ELb1EEEvNS_9BwdParamsE:
        /* <DEDUP_REMOVED lines=63> */
.L_x_13699:
        /* <DEDUP_REMOVED lines=64> */
[----:B------:R0:W-:Y:S01]  /*07f0*/  STL.64 [R1+0xc0], R58 ;  /* 0x0000c03a01007387 */ /* 0x0001e20000100a00 */
[----:B-1----:R-:W-:-:S03]  /*0800*/  CS2R R60, SRZ ;  /* 0x00000000003c7805 */ /* 0x002fc6000001ff00 */
[----:B------:R1:W-:Y:S01]  /*0810*/  STL.64 [R1+0xa8], R52 ;  /* 0x0000a83401007387 */ /* 0x0003e20000100a00 */
        /* <DEDUP_REMOVED lines=23> */
[----:B------:R1:W-:Y:S01]  /*0990*/  STL.S16 [R1+0x60], R0 ;  /* 0x0000600001007387 */ /* 0x0003e20000100600 */
[----:B--2---:R-:W-:Y:S02]  /*09a0*/  CS2R R38, SRZ ;  /* 0x0000000000267805 */ /* 0x004fe4000001ff00 */
[----:B---3--:R-:W-:Y:S02]  /*09b0*/  CS2R R32, SRZ ;  /* 0x0000000000207805 */ /* 0x008fe4000001ff00 */
[----:B0-----:R-:W-:-:S07]  /*09c0*/  CS2R R34, SRZ ;  /* 0x0000000000227805 */ /* 0x001fce000001ff00 */
.L_x_13847:
[----:B0-----:R-:W0:Y:S08]  /*09d0*/  LDC.64 R2, c[0x0][0x288] ;  /* 0x0000a200ff027b82 */ /* 0x001e300000000a00 */
[----:B------:R-:W2:Y:S08]  /*09e0*/  LDC.64 R6, c[0x0][0x280] ;  /* 0x0000a000ff067b82 */ /* 0x000eb00000000a00 */
[----:B------:R-:W3:Y:S01]  /*09f0*/  LDC R180, c[0x0][0x218] ;  /* 0x00008600ffb47b82 */ /* 0x000ee20000000800 */
[----:B0-----:R-:W-:-:S07]  /*0a00*/  IMAD.WIDE R2, R243, 0x4, R2 ;  /* 0x00000004f3027825 */ /* 0x001fce00078e0202 */
[----:B------:R-:W0:Y:S01]  /*0a10*/  LDC.64 R4, c[0x0][0x258] ;  /* 0x00009600ff047b82 */ /* 0x000e220000000a00 */
[----:B-1----:R2:W4:Y:S01]  /*0a20*/  LDG.E R0, desc[UR4][R2.64] ;  /* 0x0000000402007981 */ /* 0x002522000c1e1900 */
[----:B------:R-:W1:Y:S06]  /*0a30*/  S2R R181, SR_TID.X ;  /* 0x0000000000b57919 */ /* 0x000e6c0000002100 */
[----:B------:R-:W1:Y:S01]  /*0a40*/  LDC.64 R232, c[0x0][0x2c8] ;  /* 0x0000b200ffe87b82 */ /* 0x000e620000000a00 */
[----:B--2---:R-:W-:-:S05]  /*0a50*/  IMAD.WIDE R2, R243, 0x4, R6 ;  /* 0x00000004f3027825 */ /* 0x004fca00078e0206 */
        /* <DEDUP_REMOVED lines=8> */
[----:B------:R-:W-:-:S04]  /*0ae0*/  LEA.HI.SX32 R236, R3, R183, 0x1e ;  /* 0x000000b703ec7211 */ /* 0x000fc800078ff2ff */
[C---:B------:R-:W-:Y:S02]  /*0af0*/  IADD3 R245, R236.reuse, 0x100, RZ ;  /* 0x00000100ecf57810 */ /* 0x040fe40007ffe0ff */
[C---:B------:R-:W-:Y:S02]  /*0b00*/  IADD3 R247, R236.reuse, 0x200, RZ ;  /* 0x00000200ecf77810 */ /* 0x040fe40007ffe0ff */
[C---:B------:R-:W-:Y:S01]  /*0b10*/  IADD3 R249, R236.reuse, 0x300, RZ ;  /* 0x00000300ecf97810 */ /* 0x040fe20007ffe0ff */
[----:B------:R-:W-:-:S04]  /*0b20*/  IMAD.WIDE.U32 R226, R236, 0x10, R232 ;  /* 0x00000010ece27825 */ /* 0x000fc800078e00e8 */
[----:B------:R-:W-:-:S04]  /*0b30*/  IMAD.WIDE.U32 R224, R245, 0x10, R232 ;  /* 0x00000010f5e07825 */ /* 0x000fc800078e00e8 */
[----:B0-----:R-:W-:-:S04]  /*0b40*/  IMAD.WIDE.U32 R4, R247, 0x10, R232 ;  /* 0x00000010f7047825 */ /* 0x001fc800078e00e8 */
        /* <DEDUP_REMOVED lines=12> */
[----:B------:R2:W5:Y:S01]  /*0c10*/  @P0 LDG.E.128 R136, desc[UR4][R4.64] ;  /* 0x0000000404880981 */ /* 0x000562000c1e1d00 */
[----:B------:R-:W-:-:S03]  /*0c20*/  MOV R203, RZ ;  /* 0x000000ff00cb7202 */ /* 0x000fc60000000f00 */
[----:B------:R-:W5:Y:S01]  /*0c30*/  @P0 LDG.E.128 R128, desc[UR4][R226.64] ;  /* 0x00000004e2800981 */ /* 0x000f62000c1e1d00 */
[----:B-1----:R-:W-:-:S03]  /*0c40*/  @P0 IADD3 R2, R236, 0x400, RZ ;  /* 0x00000400ec020810 */ /* 0x002fc60007ffe0ff */
[----:B------:R-:W5:Y:S02]  /*0c50*/  @P0 LDG.E.128 R132, desc[UR4][R224.64] ;  /* 0x00000004e0840981 */ /* 0x000f64000c1e1d00 */
[----:B------:R-:W-:Y:S01]  /*0c60*/  @P0 IMAD.WIDE.U32 R2, R2, 0x10, R232 ;  /* 0x0000001002020825 */ /* 0x000fe200078e00e8 */
[----:B------:R-:W-:-:S04]  /*0c70*/  @P3 SHF.R.S32.HI R182, RZ, 0x1f, R0 ;  /* 0x0000001fffb63819 */ /* 0x000fc80000011400 */
[----:B------:R1:W5:Y:S01]  /*0c80*/  @P0 LDG.E.128 R144, desc[UR4][R2.64] ;  /* 0x0000000402900981 */ /* 0x000362000c1e1d00 */
[----:B------:R-:W-:Y:S02]  /*0c90*/  @P3 LEA.HI R0, R182, R0, RZ, 0x2 ;  /* 0x00000000b6003211 */ /* 0x000fe400078f10ff */
[C---:B--2---:R-:W-:Y:S02]  /*0ca0*/  @P0 IADD3 R4, R236.reuse, 0x600, RZ ;  /* 0x00000600ec040810 */ /* 0x044fe40007ffe0ff */
[----:B-1----:R-:W-:Y:S02]  /*0cb0*/  @P0 IADD3 R2, R236, 0x500, RZ ;  /* 0x00000500ec020810 */ /* 0x002fe40007ffe0ff */
[----:B------:R-:W-:-:S03]  /*0cc0*/  @P3 LEA.HI.SX32 R203, R0, R183, 0x1e ;  /* 0x000000b700cb3211 */ /* 0x000fc600078ff2ff */
[----:B------:R-:W-:-:S04]  /*0cd0*/  @P0 IMAD.WIDE.U32 R2, R2, 0x10, R232 ;  /* 0x0000001002020825 */ /* 0x000fc800078e00e8 */
[----:B------:R-:W-:Y:S01]  /*0ce0*/  @P0 IMAD.WIDE.U32 R4, R4, 0x10, R232 ;  /* 0x0000001004040825 */ /* 0x000fe200078e00e8 */
[----:B------:R0:W5:Y:S04]  /*0cf0*/  @P0 LDG.E.128 R148, desc[UR4][R2.64] ;  /* 0x0000000402940981 */ /* 0x000168000c1e1d00 */
[----:B------:R-:W5:Y:S01]  /*0d00*/  @P0 LDG.E.128 R152, desc[UR4][R4.64] ;  /* 0x0000000404980981 */ /* 0x000f62000c1e1d00 */
[----:B0-----:R-:W-:-:S05]  /*0d10*/  IMAD.WIDE.U32 R2, R203, 0x4, R238 ;  /* 0x00000004cb027825 */ /* 0x001fca00078e00ee */
[----:B------:R0:W5:Y:S02]  /*0d20*/  LDG.E R5, desc[UR4][R2.64] ;  /* 0x0000000402057981 */ /* 0x000164000c1e1900 */
[----:B0-----:R-:W-:-:S05]  /*0d30*/  IADD3 R2, R203, 0x200, RZ ;  /* 0x00000200cb027810 */ /* 0x001fca0007ffe0ff */
[----:B------:R-:W-:-:S06]  /*0d40*/  IMAD.WIDE.U32 R2, R2, 0x4, R238 ;  /* 0x0000000402027825 */ /* 0x000fcc00078e00ee */
[----:B------:R0:W5:Y:S02]  /*0d50*/  LDG.E R3, desc[UR4][R2.64] ;  /* 0x0000000402037981 */ /* 0x000164000c1e1900 */
[----:B0-----:R-:W-:-:S05]  /*0d60*/  IADD3 R2, R203, 0x300, RZ ;  /* 0x00000300cb027810 */ /* 0x001fca0007ffe0ff */
[----:B------:R-:W-:-:S05]  /*0d70*/  IMAD.WIDE.U32 R182, R2, 0x4, R238 ;  /* 0x0000000402b67825 */ /* 0x000fca00078e00ee */
[----:B------:R0:W5:Y:S02]  /*0d80*/  LDG.E R2, desc[UR4][R182.64] ;  /* 0x00000004b6027981 */ /* 0x000164000c1e1900 */
[----:B0-----:R-:W-:-:S05]  /*0d90*/  IADD3 R182, R203, 0x500, RZ ;  /* 0x00000500cbb67810 */ /* 0x001fca0007ffe0ff */
[----:B------:R-:W-:-:S05]  /*0da0*/  IMAD.WIDE.U32 R182, R182, 0x4, R238 ;  /* 0x00000004b6b67825 */ /* 0x000fca00078e00ee */
[----:B------:R-:W5:Y:S01]  /*0db0*/  LDG.E R244, desc[UR4][R182.64] ;  /* 0x00000004b6f47981 */ /* 0x000f62000c1e1900 */
[----:B------:R-:W-:Y:S02]  /*0dc0*/  @P0 IADD3 R180, R236, 0x700, RZ ;  /* 0x00000700ecb40810 */ /* 0x000fe40007ffe0ff */
[----:B------:R-:W-:-:S03]  /*0dd0*/  IADD3 R0, R203, 0x100, RZ ;  /* 0x00000100cb007810 */ /* 0x000fc60007ffe0ff */
[----:B------:R-:W-:-:S05]  /*0de0*/  @P0 IMAD.WIDE.U32 R180, R180, 0x10, R232 ;  /* 0x00000010b4b40825 */ /* 0x000fca00078e00e8 */
[----:B------:R0:W5:Y:S02]  /*0df0*/  @P0 LDG.E.128 R156, desc[UR4][R180.64] ;  /* 0x00000004b49c0981 */ /* 0x000164000c1e1d00 */
[----:B0-----:R-:W-:Y:S01]  /*0e00*/  IMAD.WIDE.U32 R180, R0, 0x4, R238 ;  /* 0x0000000400b47825 */ /* 0x001fe200078e00ee */
[----:B------:R-:W-:-:S04]  /*0e10*/  IADD3 R0, R203, 0x400, RZ ;  /* 0x00000400cb007810 */ /* 0x000fc80007ffe0ff */
[----:B------:R0:W5:Y:S02]  /*0e20*/  LDG.E R4, desc[UR4][R180.64] ;  /* 0x00000004b4047981 */ /* 0x000164000c1e1900 */
[----:B0-----:R-:W-:-:S05]  /*0e30*/  IMAD.WIDE.U32 R180, R0, 0x4, R238 ;  /* 0x0000000400b47825 */ /* 0x001fca00078e00ee */
[----:B------:R0:W5:Y:S02]  /*0e40*/  LDG.E R0, desc[UR4][R180.64] ;  /* 0x00000004b4007981 */ /* 0x000164000c1e1900 */
[----:B0-----:R-:W-:-:S05]  /*0e50*/  IADD3 R180, R203, 0x600, RZ ;  /* 0x00000600cbb47810 */ /* 0x001fca0007ffe0ff */
[----:B------:R-:W-:-:S05]  /*0e60*/  IMAD.WIDE.U32 R180, R180, 0x4, R238 ;  /* 0x00000004b4b47825 */ /* 0x000fca00078e00ee */
[----:B------:R0:W5:Y:S02]  /*0e70*/  LDG.E R240, desc[UR4][R180.64] ;  /* 0x00000004b4f07981 */ /* 0x000164000c1e1900 */
[----:B0-----:R-:W-:-:S05]  /*0e80*/  IADD3 R180, R203, 0x700, RZ ;  /* 0x00000700cbb47810 */ /* 0x001fca0007ffe0ff */
[----:B------:R-:W-:Y:S01]  /*0e90*/  IMAD.WIDE.U32 R238, R180, 0x4, R238 ;  /* 0x00000004b4ee7825 */ /* 0x000fe200078e00ee */
[----:B------:R-:W-:Y:S01]  /*0ea0*/  CS2R R180, SRZ ;  /* 0x0000000000b47805 */ /* 0x000fe2000001ff00 */
[----:B------:R-:W-:Y:S06]  /*0eb0*/  BRA `(.L_x_13703) ;  /* 0x00000018005c7947 */ /* 0x000fec0003800000 */
.L_x_13702:
[----:B------:R-:W0:Y:S01]  /*0ec0*/  LDC.64 R6, c[0x0][0x250] ;  /* 0x00009400ff067b82 */ /* 0x000e220000000a00 */
[----:B------:R-:W1:Y:S01]  /*0ed0*/  S2R R203, SR_TID.X ;  /* 0x0000000000cb7919 */ /* 0x000e620000002100 */
[----:B------:R-:W-:Y:S06]  /*0ee0*/  STL [R1+0x128], R20 ;  /* 0x0001281401007387 */ /* 0x000fec0000100800 */
[----:B------:R-:W2:Y:S08]  /*0ef0*/  LDC R241, c[0x0][0x218] ;  /* 0x00008600fff17b82 */ /* 0x000eb00000000800 */
[----:B------:R-:W3:Y:S01]  /*0f00*/  LDC.64 R200, c[0x0][0x238] ;  /* 0x00008e00ffc87b82 */ /* 0x000ee20000000a00 */
[----:B------:R-:W-:-:S07]  /*0f10*/  IADD3 R0, R0, -0x1, RZ ;  /* 0xffffffff00007810 */ /* 0x000fce0007ffe0ff */
[----:B------:R-:W4:Y:S01]  /*0f20*/  LDC.64 R234, c[0x0][0x2b8] ;  /* 0x0000ae00ffea7b82 */ /* 0x000f220000000a00 */
[----:B0-----:R-:W-:Y:S01]  /*0f30*/  IMAD.WIDE R6, R243, 0x4, R6 ;  /* 0x00000004f3067825 */ /* 0x001fe200078e0206 */
[C---:B------:R-:W-:Y:S02]  /*0f40*/  IADD3 R230, R236.reuse, 0x500, RZ ;  /* 0x00000500ece67810 */ /* 0x040fe40007ffe0ff */
[C---:B------:R-:W-:Y:S02]  /*0f50*/  IADD3 R229, R236.reuse, 0x700, RZ ;  /* 0x00000700ece57810 */ /* 0x040fe40007ffe0ff */
[----:B------:R-:W-:Y:S01]  /*0f60*/  IADD3 R231, R236, 0x400, RZ ;  /* 0x00000400ece77810 */ /* 0x000fe20007ffe0ff */
[----:B------:R0:W4:Y:S01]  /*0f70*/  LDG.E R248, desc[UR4][R6.64] ;  /* 0x0000000406f87981 */ /* 0x000122000c1e1900 */
[----:B--2---:R-:W-:Y:S01]  /*0f80*/  IMAD R0, R0, R241, RZ ;  /* 0x000000f100007224 */ /* 0x004fe200078e02ff */
[----:B-1----:R-:W-:Y:S01]  /*0f90*/  LOP3.LUT R252, R203, 0xff, RZ, 0xc0, !PT ;  /* 0x000000ffcbfc7812 */ /* 0x002fe200078ec0ff */
[----:B------:R-:W1:Y:S01]  /*0fa0*/  LDC.64 R250, c[0x0][0x240] ;  /* 0x00009000fffa7b82 */ /* 0x000e620000000a00 */
[----:B------:R-:W-:-:S02]  /*0fb0*/  IADD3 R228, R236, 0x600, RZ ;  /* 0x00000600ece47810 */ /* 0x000fc40007ffe0ff */
[----:B-----5:R-:W-:Y:S01]  /*0fc0*/  ISETP.GE.AND P3, PT, R237, 0x1, PT ;  /* 0x00000001ed00780c */ /* 0x020fe20003f66270 */
[----:B------:R-:W-:Y:S01]  /*0fd0*/  HFMA2.MMA R246, -RZ, RZ, 0, 0 ;  /* 0x00000000fff67435 */ /* 0x000fe200000001ff */
[----:B------:R-:W-:Y:S01]  /*0fe0*/  SHF.R.S32.HI R198, RZ, 0x1f, R0 ;  /* 0x0000001fffc67819 */ /* 0x000fe20000011400 */
[--C-:B---3--:R-:W-:Y:S01]  /*0ff0*/  IMAD.WIDE.U32 R172, R236, 0x10, R200.reuse ;  /* 0x00000010ecac7825 */ /* 0x108fe200078e00c8 */
[----:B------:R2:W-:Y:S03]  /*1000*/  STL [R1+0x124], R19 ;  /* 0x0001241301007387 */ /* 0x0005e60000100800 */
[--C-:B0-----:R-:W-:Y:S01]  /*1010*/  IMAD.WIDE.U32 R6, R230, 0x10, R200.reuse ;  /* 0x00000010e6067825 */ /* 0x101fe200078e00c8 */
[----:B------:R-:W-:Y:S01]  /*1020*/  LEA.HI R0, R198, R0, RZ, 0x2 ;  /* 0x00000000c6007211 */ /* 0x000fe200078f10ff */
[----:B------:R-:W-:Y:S04]  /*1030*/  STL [R1+0x120], R18 ;  /* 0x0001201201007387 */ /* 0x000fe80000100800 */
[----:B------:R0:W3:Y:S01]  /*1040*/  LDG.E.128 R192, desc[UR4][R6.64] ;  /* 0x0000000406c07981 */ /* 0x0000e2000c1e1d00 */
[----:B------:R-:W-:Y:S01]  /*1050*/  LEA.HI.SX32 R0, R0, R252, 0x1e ;  /* 0x000000fc00007211 */ /* 0x000fe200078ff2ff */
[----:B------:R-:W-:-:S02]  /*1060*/  IMAD.WIDE.U32 R176, R245, 0x10, R200 ;  /* 0x00000010f5b07825 */ /* 0x000fc400078e00c8 */
[----:B------:R2:W-:Y:S02]  /*1070*/  STL [R1+0x11c], R17 ;  /* 0x00011c1101007387 */ /* 0x0005e40000100800 */
[--C-:B------:R-:W-:Y:S02]  /*1080*/  IMAD.WIDE.U32 R180, R247, 0x10, R200.reuse ;  /* 0x00000010f7b47825 */ /* 0x100fe400078e00c8 */
[----:B------:R-:W-:Y:S02]  /*1090*/  STL [R1+0x118], R16 ;  /* 0x0001181001007387 */ /* 0x000fe40000100800 */
[--C-:B0-----:R-:W-:Y:S02]  /*10a0*/  IMAD.WIDE.U32 R6, R229, 0x10, R200.reuse ;  /* 0x00000010e5067825 */ /* 0x101fe400078e00c8 */
[----:B------:R0:W-:Y:S02]  /*10b0*/  STL [R1+0x114], R15 ;  /* 0x0001140f01007387 */ /* 0x0001e40000100800 */
[----:B------:R-:W-:-:S02]  /*10c0*/  IMAD.WIDE.U32 R184, R249, 0x10, R200 ;  /* 0x00000010f9b87825 */ /* 0x000fc400078e00c8 */
[----:B------:R-:W3:Y:S02]  /*10d0*/  LDG.E.128 R172, desc[UR4][R172.64] ;  /* 0x00000004acac7981 */ /* 0x000ee4000c1e1d00 */
[--C-:B------:R-:W-:Y:S02]  /*10e0*/  IMAD.WIDE.U32 R188, R231, 0x10, R200.reuse ;  /* 0x00000010e7bc7825 */ /* 0x100fe400078e00c8 */
[----:B------:R1:W-:Y:S02]  /*10f0*/  STL [R1+0x110], R14 ;  /* 0x0001100e01007387 */ /* 0x0003e40000100800 */
[----:B------:R-:W-:Y:S02]  /*1100*/  IMAD.WIDE.U32 R196, R228, 0x10, R200 ;  /* 0x00000010e4c47825 */ /* 0x000fe400078e00c8 */
[----:B------:R4:W3:Y:S04]  /*1110*/  LDG.E.128 R200, desc[UR4][R6.64] ;  /* 0x0000000406c87981 */ /* 0x0008e8000c1e1d00 */
[----:B------:R-:W-:Y:S04]  /*1120*/  STL [R1+0x10c], R13 ;  /* 0x00010c0d01007387 */ /* 0x000fe80000100800 */
[----:B------:R-:W-:Y:S01]  /*1130*/  STL [R1+0x108], R12 ;  /* 0x0001080c01007387 */ /* 0x000fe20000100800 */
[----:B----4-:R-:W-:-:S03]  /*1140*/  IMAD.WIDE.U32 R6, R0, 0x10, R234 ;  /* 0x0000001000067825 */ /* 0x010fc600078e00ea */
[----:B------:R-:W-:Y:S04]  /*1150*/  STL [R1+0x104], R11 ;  /* 0x0001040b01007387 */ /* 0x000fe80000100800 */
[----:B------:R4:W3:Y:S04]  /*1160*/  LDG.E.128 R204, desc[UR4][R6.64] ;  /* 0x0000000406cc7981 */ /* 0x0008e8000c1e1d00 */
[----:B------:R3:W-:Y:S04]  /*1170*/  STL [R1+0x100], R10 ;  /* 0x0001000a01007387 */ /* 0x0007e80000100800 */
[----:B------:R3:W-:Y:S01]  /*1180*/  STL [R1+0xfc], R9 ;  /* 0x0000fc0901007387 */ /* 0x0007e20000100800 */
[----:B----4-:R-:W-:-:S03]  /*1190*/  IADD3 R6, R0, 0x100, RZ ;  /* 0x0000010000067810 */ /* 0x010fc60007ffe0ff */
[----:B------:R4:W-:Y:S02]  /*11a0*/  STL [R1+0xf8], R8 ;  /* 0x0000f80801007387 */ /* 0x0009e40000100800 */
[----:B------:R-:W-:Y:S02]  /*11b0*/  IMAD.WIDE.U32 R6, R6, 0x10, R234 ;  /* 0x0000001006067825 */ /* 0x000fe400078e00ea */
[----:B------:R-:W4:Y:S04]  /*11c0*/  LDG.E.128 R176, desc[UR4][R176.64] ;  /* 0x00000004b0b07981 */ /* 0x000f28000c1e1d00 */
[----:B------:R0:W4:Y:S04]  /*11d0*/  LDG.E.128 R208, desc[UR4][R6.64] ;  /* 0x0000000406d07981 */ /* 0x000128000c1e1d00 */
[----:B--2---:R-:W2:Y:S04]  /*11e0*/  LDL R19, [R1+0xec] ;  /* 0x0000ec0001137983 */ /* 0x004ea80000100800 */
[----:B------:R-:W2:Y:S01]  /*11f0*/  LDL R17, [R1+0xf0] ;  /* 0x0000f00001117983 */ /* 0x000ea20000100800 */
[----:B0-----:R-:W-:-:S03]  /*1200*/  IADD3 R6, R0, 0x200, RZ ;  /* 0x0000020000067810 */ /* 0x001fc60007ffe0ff */
[----:B------:R-:W2:Y:S02]  /*1210*/  LDL R15, [R1+0xf4] ;  /* 0x0000f400010f7983 */ /* 0x000ea40000100800 */
[----:B------:R-:W-:Y:S02]  /*1220*/  IMAD.WIDE.U32 R6, R6, 0x10, R234 ;  /* 0x0000001006067825 */ /* 0x000fe400078e00ea */
[----:B------:R-:W2:Y:S04]  /*1230*/  LDG.E.128 R196, desc[UR4][R196.64] ;  /* 0x00000004c4c47981 */ /* 0x000ea8000c1e1d00 */
[----:B------:R0:W2:Y:S04]  /*1240*/  LDG.E.128 R212, desc[UR4][R6.64] ;  /* 0x0000000406d47981 */ /* 0x0000a8000c1e1d00 */
[----:B-1----:R-:W2:Y:S04]  /*1250*/  LDL R14, [R1+0xd8] ;  /* 0x0000d800010e7983 */ /* 0x002ea80000100800 */
[----:B------:R-:W2:Y:S01]  /*1260*/  LDG.E.128 R180, desc[UR4][R180.64] ;  /* 0x00000004b4b47981 */ /* 0x000ea2000c1e1d00 */
[----:B0-----:R-:W-:-:S03]  /*1270*/  IADD3 R6, R0, 0x300, RZ ;  /* 0x0000030000067810 */ /* 0x001fc60007ffe0ff */
[----:B------:R-:W2:Y:S02]  /*1280*/  LDG.E.128 R184, desc[UR4][R184.64] ;  /* 0x00000004b8b87981 */ /* 0x000ea4000c1e1d00 */
[----:B------:R-:W-:Y:S02]  /*1290*/  IMAD.WIDE.U32 R6, R6, 0x10, R234 ;  /* 0x0000001006067825 */ /* 0x000fe400078e00ea */
[----:B------:R-:W2:Y:S04]  /*12a0*/  LDG.E.128 R188, desc[UR4][R188.64] ;  /* 0x00000004bcbc7981 */ /* 0x000ea8000c1e1d00 */
[----:B------:R0:W2:Y:S02]  /*12b0*/  LDG.E.128 R216, desc[UR4][R6.64] ;  /* 0x0000000406d87981 */ /* 0x0000a4000c1e1d00 */
[----:B0-----:R-:W-:-:S02]  /*12c0*/  IADD3 R6, R0, 0x400, RZ ;  /* 0x0000040000067810 */ /* 0x001fc40007ffe0ff */
[----:B------:R-:W-:-:S03]  /*12d0*/  MOV R7, UR18 ;  /* 0x0000001200077c02 */ /* 0x000fc60008000f00 */
[----:B------:R-:W-:Y:S01]  /*12e0*/  IMAD.WIDE.U32 R220, R6, 0x10, R234 ;  /* 0x0000001006dc7825 */ /* 0x000fe200078e00ea */
[----:B------:R-:W-:Y:S02]  /*12f0*/  ISETP.NE.U32.AND P0, PT, R7, RZ, PT ;  /* 0x000000ff0700720c */ /* 0x000fe40003f05070 */
[----:B------:R-:W-:-:S03]  /*1300*/  MOV R6, UR19 ;  /* 0x0000001300067c02 */ /* 0x000fc60008000f00 */
[----:B------:R-:W2:Y:S01]  /*1310*/  LDG.E.128 R220, desc[UR4][R220.64] ;  /* 0x00000004dcdc7981 */ /* 0x000ea2000c1e1d00 */
[----:B------:R-:W-:-:S13]  /*1320*/  ISETP.NE.AND.EX P0, PT, R6, RZ, PT, P0 ;  /* 0x000000ff0600720c */ /* 0x000fda0003f05300 */
[----:B------:R0:W5:Y:S04]  /*1330*/  @P0 LDG.E.128 R140, desc[UR4][R2.64] ;  /* 0x00000004028c0981 */ /* 0x000168000c1e1d00 */
[----:B------:R1:W5:Y:S04]  /*1340*/  @P0 LDG.E.128 R136, desc[UR4][R4.64] ;  /* 0x0000000404880981 */ /* 0x000368000c1e1d00 */
[----:B------:R-:W5:Y:S01]  /*1350*/  @P0 LDG.E.128 R128, desc[UR4][R226.64] ;  /* 0x00000004e2800981 */ /* 0x000f62000c1e1d00 */
[----:B0-----:R-:W-:-:S03]  /*1360*/  @P0 IMAD.WIDE.U32 R2, R231, 0x10, R232 ;  /* 0x00000010e7020825 */ /* 0x001fc600078e00e8 */
[----:B------:R-:W5:Y:S01]  /*1370*/  @P0 LDG.E.128 R132, desc[UR4][R224.64] ;  /* 0x00000004e0840981 */ /* 0x000f62000c1e1d00 */
[----:B-1----:R-:W-:-:S03]  /*1380*/  IADD3 R4, R0, 0x500, RZ ;  /* 0x0000050000047810 */ /* 0x002fc60007ffe0ff */
[----:B------:R0:W5:Y:S02]  /*1390*/  @P0 LDG.E.128 R144, desc[UR4][R2.64] ;  /* 0x0000000402900981 */ /* 0x000164000c1e1d00 */
[----:B------:R-:W-:-:S05]  /*13a0*/  IMAD.WIDE.U32 R4, R4, 0x10, R234 ;  /* 0x0000001004047825 */ /* 0x000fca00078e00ea */
[----:B------:R1:W2:Y:S01]  /*13b0*/  LDG.E.128 R224, desc[UR4][R4.64] ;  /* 0x0000000404e07981 */ /* 0x0002a2000c1e1d00 */
[----:B0-----:R-:W-:-:S05]  /*13c0*/  @P0 IMAD.WIDE.U32 R2, R230, 0x10, R232 ;  /* 0x00000010e6020825 */ /* 0x001fca00078e00e8 */
[----:B------:R0:W5:Y:S01]  /*13d0*/  @P0 LDG.E.128 R148, desc[UR4][R2.64] ;  /* 0x0000000402940981 */ /* 0x000162000c1e1d00 */
[----:B-1----:R-:W-:-:S05]  /*13e0*/  @P0 IMAD.WIDE.U32 R4, R229, 0x10, R232 ;  /* 0x00000010e5040825 */ /* 0x002fca00078e00e8 */
[----:B------:R1:W5:Y:S01]  /*13f0*/  @P0 LDG.E.128 R156, desc[UR4][R4.64] ;  /* 0x00000004049c0981 */ /* 0x000362000c1e1d00 */
[----:B0-----:R-:W-:-:S05]  /*1400*/  @P0 IMAD.WIDE.U32 R2, R228, 0x10, R232 ;  /* 0x00000010e4020825 */ /* 0x001fca00078e00e8 */
[----:B------:R0:W5:Y:S01]  /*1410*/  @P0 LDG.E.128 R152, desc[UR4][R2.64] ;  /* 0x0000000402980981 */ /* 0x000162000c1e1d00 */
[----:B-1----:R-:W-:Y:S02]  /*1420*/  @P3 IADD3 R4, R237, -0x1, RZ ;  /* 0xffffffffed043810 */ /* 0x002fe40007ffe0ff */
[----:B0-----:R-:W-:-:S03]  /*1430*/  IADD3 R2, R0, 0x600, RZ ;  /* 0x0000060000027810 */ /* 0x001fc60007ffe0ff */
[----:B------:R-:W-:Y:S02]  /*1440*/  @P3 IMAD R4, R4, R241, RZ ;  /* 0x000000f104043224 */ /* 0x000fe400078e02ff */
[----:B------:R-:W-:-:S05]  /*1450*/  IMAD.WIDE.U32 R2, R2, 0x10, R234 ;  /* 0x0000001002027825 */ /* 0x000fca00078e00ea */
[----:B------:R0:W2:Y:S02]  /*1460*/  LDG.E.128 R228, desc[UR4][R2.64] ;  /* 0x0000000402e47981 */ /* 0x0000a4000c1e1d00 */
[----:B0-----:R-:W-:-:S04]  /*1470*/  @P3 SHF.R.S32.HI R2, RZ, 0x1f, R4 ;  /* 0x0000001fff023819 */ /* 0x001fc80000011404 */
[----:B------:R-:W-:-:S04]  /*1480*/  @P3 LEA.HI R2, R2, R4, RZ, 0x2 ;  /* 0x0000000402023211 */ /* 0x000fc800078f10ff */
[----:B------:R-:W-:Y:S02]  /*1490*/  @P3 LEA.HI.SX32 R246, R2, R252, 0x1e ;  /* 0x000000fc02f63211 */ /* 0x000fe400078ff2ff */
[----:B------:R-:W-:Y:S01]  /*14a0*/  IADD3 R2, R0, 0x700, RZ ;  /* 0x0000070000027810 */ /* 0x000fe20007ffe0ff */
[----:B------:R-:W0:Y:S02]  /*14b0*/  LDC.U8 R252, c[0x0][0x2a0] ;  /* 0x0000a800fffc7b82 */ /* 0x000e240000000000 */
[C---:B------:R-:W-:Y:S01]  /*14c0*/  IMAD.WIDE.U32 R4, R246.reuse, 0x4, R250 ;  /* 0x00000004f6047825 */ /* 0x040fe200078e00fa */
[----:B------:R-:W-:-:S03]  /*14d0*/  IADD3 R0, R246, 0x200, RZ ;  /* 0x00000200f6007810 */ /* 0x000fc60007ffe0ff */
[----:B------:R-:W-:Y:S02]  /*14e0*/  IMAD.WIDE.U32 R2, R2, 0x10, R234 ;  /* 0x0000001002027825 */ /* 0x000fe400078e00ea */
[----:B------:R1:W5:Y:S04]  /*14f0*/  LDG.E R5, desc[UR4][R4.64] ;  /* 0x0000000404057981 */ /* 0x000368000c1e1900 */
[----:B------:R1:W2:Y:S02]  /*1500*/  LDG.E.128 R232, desc[UR4][R2.64] ;  /* 0x0000000402e87981 */ /* 0x0002a4000c1e1d00 */
[----:B-1----:R-:W-:Y:S01]  /*1510*/  IADD3 R4, R246, 0x100, RZ ;  /* 0x00000100f6047810 */ /* 0x002fe20007ffe0ff */
[----:B------:R-:W-:Y:S01]  /*1520*/  IMAD.WIDE.U32 R2, R0, 0x4, R250 ;  /* 0x0000000400027825 */ /* 0x000fe200078e00fa */
[----:B------:R-:W-:-:S03]  /*1530*/  IADD3 R0, R246, 0x400, RZ ;  /* 0x00000400f6007810 */ /* 0x000fc60007ffe0ff */
[--C-:B------:R-:W-:Y:S02]  /*1540*/  IMAD.WIDE.U32 R238, R4, 0x4, R250.reuse ;  /* 0x0000000404ee7825 */ /* 0x100fe400078e00fa */
[----:B------:R1:W5:Y:S04]  /*1550*/  LDG.E R3, desc[UR4][R2.64] ;  /* 0x0000000402037981 */ /* 0x000368000c1e1900 */
[----:B------:R1:W5:Y:S02]  /*1560*/  LDG.E R4, desc[UR4][R238.64] ;  /* 0x00000004ee047981 */ /* 0x000364000c1e1900 */
[----:B-1----:R-:W-:Y:S01]  /*1570*/  IADD3 R2, R246, 0x300, RZ ;  /* 0x00000300f6027810 */ /* 0x002fe20007ffe0ff */
[----:B------:R-:W-:-:S05]  /*1580*/  IMAD.WIDE.U32 R238, R0, 0x4, R250 ;  /* 0x0000000400ee7825 */ /* 0x000fca00078e00fa */
[----:B------:R1:W5:Y:S01]  /*1590*/  LDG.E R0, desc[UR4][R238.64] ;  /* 0x00000004ee007981 */ /* 0x000362000c1e1900 */
[----:B------:R-:W-:-:S05]  /*15a0*/  IMAD.WIDE.U32 R240, R2, 0x4, R250 ;  /* 0x0000000402f07825 */ /* 0x000fca00078e00fa */
[----:B------:R0:W5:Y:S01]  /*15b0*/  LDG.E R2, desc[UR4][R240.64] ;  /* 0x00000004f0027981 */ /* 0x000162000c1e1900 */
[----:B-1----:R-:W-:-:S05]  /*15c0*/  IADD3 R238, R246, 0x500, RZ ;  /* 0x00000500f6ee7810 */ /* 0x002fca0007ffe0ff */
[----:B------:R-:W-:Y:S01]  /*15d0*/  IMAD.WIDE.U32 R238, R238, 0x4, R250 ;  /* 0x00000004eeee7825 */ /* 0x000fe200078e00fa */
[----:B0-----:R-:W-:-:S04]  /*15e0*/  IADD3 R240, R246, 0x600, RZ ;  /* 0x00000600f6f07810 */ /* 0x001fc80007ffe0ff */
[----:B------:R0:W5:Y:S01]  /*15f0*/  LDG.E R244, desc[UR4][R238.64] ;  /* 0x00000004eef47981 */ /* 0x000162000c1e1900 */
[----:B------:R-:W-:Y:S01]  /*1600*/  IMAD.WIDE.U32 R240, R240, 0x4, R250 ;  /* 0x00000004f0f07825 */ /* 0x000fe200078e00fa */
[----:B------:R-:W-:Y:S02]  /*1610*/  ISETP.NE.AND P0, PT, R252, RZ, PT ;  /* 0x000000fffc00720c */ /* 0x000fe40003f05270 */
[----:B------:R-:W2:Y:S04]  /*1620*/  LDL R252, [R1+0xe4] ;  /* 0x0000e40001fc7983 */ /* 0x000ea80000100800 */
[----:B------:R1:W5:Y:S01]  /*1630*/  LDG.E R240, desc[UR4][R240.64] ;  /* 0x00000004f0f07981 */ /* 0x000362000c1e1900 */
[----:B0-----:R-:W-:-:S03]  /*1640*/  IADD3 R238, R246, 0x700, RZ ;  /* 0x00000700f6ee7810 */ /* 0x001fc60007ffe0ff */
[----:B------:R-:W2:Y:S02]  /*1650*/  LDL R246, [R1+0xe0] ;  /* 0x0000e00001f67983 */ /* 0x000ea40000100800 */
[----:B------:R-:W-:Y:S02]  /*1660*/  IMAD.WIDE.U32 R238, R238, 0x4, R250 ;  /* 0x00000004eeee7825 */ /* 0x000fe400078e00fa */
[----:B------:R-:W2:Y:S01]  /*1670*/  LDL R251, [R1+0xe8] ;  /* 0x0000e80001fb7983 */ /* 0x000ea20000100800 */
[----:B-1----:R-:W-:-:S03]  /*1680*/  FSEL R241, R248, RZ, !P0 ;  /* 0x000000fff8f17208 */ /* 0x002fc60004000000 */
[----:B------:R-:W2:Y:S02]  /*1690*/  LDL R248, [R1+0xdc] ;  /* 0x0000dc0001f87983 */ /* 0x000ea40000100800 */
[C---:B---3--:R-:W-:Y:S01]  /*16a0*/  FADD.FTZ R172, -R241.reuse, R172 ;  /* 0x000000acf1ac7221 */ /* 0x048fe20000010100 */
[C---:B------:R-:W-:Y:S01]  /*16b0*/  FADD.FTZ R173, -R241.reuse, R173 ;  /* 0x000000adf1ad7221 */ /* 0x040fe20000010100 */
[C---:B------:R-:W-:Y:S01]  /*16c0*/  FADD.FTZ R174, -R241.reuse, R174 ;  /* 0x000000aef1ae7221 */ /* 0x040fe20000010100 */
[C---:B------:R-:W-:Y:S01]  /*16d0*/  FADD.FTZ R175, -R241.reuse, R175 ;  /* 0x000000aff1af7221 */ /* 0x040fe20000010100 */
[C---:B------:R-:W-:Y:S01]  /*16e0*/  FMUL.FTZ R20, R242.reuse, R172 ;  /* 0x000000acf2147220 */ /* 0x040fe20000410000 */
[C---:B------:R-:W-:Y:S01]  /*16f0*/  FMUL.FTZ R18, R242.reuse, R173 ;  /* 0x000000adf2127220 */ /* 0x040fe20000410000 */
[C---:B------:R-:W-:Y:S01]  /*1700*/  FMUL.FTZ R16, R242.reuse, R174 ;  /* 0x000000aef2107220 */ /* 0x040fe20000410000 */
[----:B------:R-:W-:Y:S02]  /*1710*/  FMUL.FTZ R175, R242, R175 ;  /* 0x000000aff2af7220 */ /* 0x000fe40000410000 */
[----:B------:R0:W-:Y:S01]  /*1720*/  STL [R1+0x4], R20 ;  /* 0x0000041401007387 */ /* 0x0001e20000100800 */
[----:B------:R-:W-:-:S03]  /*1730*/  FADD.FTZ R10, -R241, R200 ;  /* 0x000000c8f10a7221 */ /* 0x000fc60000010100 */
[----:B------:R-:W-:Y:S01]  /*1740*/  STL [R1+0x34], R18 ;  /* 0x0000341201007387 */ /* 0x000fe20000100800 */
[----:B------:R-:W-:-:S03]  /*1750*/  FADD.FTZ R9, -R241, R201 ;  /* 0x000000c9f1097221 */ /* 0x000fc60000010100 */
[----:B------:R-:W-:Y:S04]  /*1760*/  STL [R1+0x30], R16 ;  /* 0x0000301001007387 */ /* 0x000fe80000100800 */
[----:B------:R-:W-:Y:S01]  /*1770*/  STL [R1+0x2c], R175 ;  /* 0x00002caf01007387 */ /* 0x000fe20000100800 */
[----:B------:R-:W-:Y:S01]  /*1780*/  FFMA.FTZ R35, R207, R175, R35 ;  /* 0x000000afcf237223 */ /* 0x000fe20000010023 */
[----:B------:R-:W-:Y:S01]  /*1790*/  FADD.FTZ R67, R67, R207 ;  /* 0x000000cf43437221 */ /* 0x000fe20000010000 */
[----:B------:R-:W-:Y:S01]  /*17a0*/  FFMA.FTZ R32, R204, R20, R32 ;  /* 0x00000014cc207223 */ /* 0x000fe20000010020 */
[----:B------:R-:W-:Y:S01]  /*17b0*/  FADD.FTZ R64, R64, R204 ;  /* 0x000000cc40407221 */ /* 0x000fe20000010000 */
[C---:B----4-:R-:W-:Y:S01]  /*17c0*/  FADD.FTZ R176, -R241.reuse, R176 ;  /* 0x000000b0f1b07221 */ /* 0x050fe20000010100 */
[C---:B------:R-:W-:Y:S01]  /*17d0*/  FADD.FTZ R177, -R241.reuse, R177 ;  /* 0x000000b1f1b17221 */ /* 0x040fe20000010100 */
[C---:B------:R-:W-:Y:S01]  /*17e0*/  FADD.FTZ R178, -R241.reuse, R178 ;  /* 0x000000b2f1b27221 */ /* 0x040fe20000010100 */
[----:B------:R-:W-:Y:S01]  /*17f0*/  FADD.FTZ R179, -R241, R179 ;  /* 0x000000b3f1b37221 */ /* 0x000fe20000010100 */
[----:B------:R-:W-:Y:S01]  /*1800*/  FMUL.FTZ R174, R242, R176 ;  /* 0x000000b0f2ae7220 */ /* 0x000fe20000410000 */
[----:B--2---:R-:W-:Y:S01]  /*1810*/  FMUL.FTZ R19, R19, R205 ;  /* 0x000000cd13137220 */ /* 0x004fe20000410000 */
[----:B------:R-:W-:-:S04]  /*1820*/  FMUL.FTZ R17, R17, R206 ;  /* 0x000000ce11117220 */ /* 0x000fc80000410000 */
[----:B------:R1:W-:Y:S01]  /*1830*/  STL [R1+0x4c], R19 ;  /* 0x00004c1301007387 */ /* 0x0003e20000100800 */
[----:B------:R-:W-:Y:S01]  /*1840*/  FMUL.FTZ R15, R15, R207 ;  /* 0x000000cf0f0f7220 */ /* 0x000fe20000410000 */
[C---:B------:R-:W-:Y:S02]  /*1850*/  FMUL.FTZ R207, R242.reuse, R177 ;  /* 0x000000b1f2cf7220 */ /* 0x040fe40000410000 */
[----:B------:R-:W2:Y:S01]  /*1860*/  LDL R201, [R1+0xc8] ;  /* 0x0000c80001c97983 */ /* 0x000ea20000100800 */
[C---:B------:R-:W-:Y:S01]  /*1870*/  FADD.FTZ R13, -R241.reuse, R196 ;  /* 0x000000c4f10d7221 */ /* 0x040fe20000010100 */
[C---:B------:R-:W-:Y:S01]  /*1880*/  FADD.FTZ R12, -R241.reuse, R197 ;  /* 0x000000c5f10c7221 */ /* 0x040fe20000010100 */
[C---:B------:R-:W-:Y:S01]  /*1890*/  FADD.FTZ R11, -R241.reuse, R198 ;  /* 0x000000c6f10b7221 */ /* 0x040fe20000010100 */
[----:B------:R-:W-:Y:S01]  /*18a0*/  FADD.FTZ R196, -R241, R199 ;  /* 0x000000c7f1c47221 */ /* 0x000fe20000010100 */
[----:B------:R-:W3:Y:S01]  /*18b0*/  LDL R198, [R1+0xcc] ;  /* 0x0000cc0001c67983 */ /* 0x000ee20000100800 */
[----:B------:R-:W-:Y:S01]  /*18c0*/  FMUL.FTZ R199, R242, R179 ;  /* 0x000000b3f2c77220 */ /* 0x000fe20000410000 */
[----:B------:R-:W-:-:S02]  /*18d0*/  FFMA.FTZ R36, R208, R174, R36 ;  /* 0x000000aed0247223 */ /* 0x000fc40000010024 */
[----:B------:R-:W4:Y:S01]  /*18e0*/  LDL R197, [R1+0xd0] ;  /* 0x0000d00001c57983 */ /* 0x000f220000100800 */
[----:B------:R-:W-:Y:S01]  /*18f0*/  FADD.FTZ R68, R68, R208 ;  /* 0x000000d044447221 */ /* 0x000fe20000010000 */
[----:B------:R-:W-:Y:S02]  /*1900*/  FMUL.FTZ R14, R14, R208 ;  /* 0x000000d00e0e7220 */ /* 0x000fe40000410000 */
[----:B------:R-:W4:Y:S04]  /*1910*/  LDL R200, [R1+0xd4] ;  /* 0x0000d40001c87983 */ /* 0x000f280000100800 */
[----:B------:R1:W-:Y:S04]  /*1920*/  STL [R1+0x48], R17 ;  /* 0x0000481101007387 */ /* 0x0003e80000100800 */
[----:B------:R1:W-:Y:S04]  /*1930*/  STL [R1+0x44], R15 ;  /* 0x0000440f01007387 */ /* 0x0003e80000100800 */
[----:B------:R1:W-:Y:S04]  /*1940*/  STL [R1+0x18], R174 ;  /* 0x000018ae01007387 */ /* 0x0003e80000100800 */
[----:B------:R-:W-:Y:S01]  /*1950*/  STL [R1+0x14], R207 ;  /* 0x000014cf01007387 */ /* 0x000fe20000100800 */
[----:B------:R-:W-:Y:S01]  /*1960*/  FMUL.FTZ R251, R251, R204 ;  /* 0x000000ccfbfb7220 */ /* 0x000fe20000410000 */
[----:B------:R-:W-:Y:S01]  /*1970*/  FMUL.FTZ R204, R242, R178 ;  /* 0x000000b2f2cc7220 */ /* 0x000fe20000410000 */
[----:B------:R-:W-:-:S04]  /*1980*/  FMUL.FTZ R208, R248, R209 ;  /* 0x000000d1f8d07220 */ /* 0x000fc80000410000 */
[----:B------:R-:W-:Y:S04]  /*1990*/  STL [R1+0x10], R204 ;  /* 0x000010cc01007387 */ /* 0x000fe80000100800 */
[----:B------:R-:W-:Y:S04]  /*19a0*/  STL [R1+0xc], R199 ;  /* 0x00000cc701007387 */ /* 0x000fe80000100800 */
[----:B------:R1:W-:Y:S04]  /*19b0*/  STL [R1+0x40], R14 ;  /* 0x0000400e01007387 */ /* 0x0003e80000100800 */
[----:B------:R-:W-:Y:S04]  /*19c0*/  STL [R1+0x3c], R208 ;  /* 0x00003cd001007387 */ /* 0x000fe80000100800 */
[----:B------:R-:W4:Y:S04]  /*19d0*/  LDL R179, [R1+0xb8] ;  /* 0x0000b80001b37983 */ /* 0x000f280000100800 */
[----:B------:R-:W4:Y:S04]  /*19e0*/  LDL R173, [R1+0xc0] ;  /* 0x0000c00001ad7983 */ /* 0x000f280000100800 */
[----:B------:R-:W4:Y:S04]  /*19f0*/  LDL R172, [R1+0xc4] ;  /* 0x0000c40001ac7983 */ /* 0x000f280000100800 */
[----:B------:R-:W4:Y:S01]  /*1a00*/  LDL R176, [R1+0xbc] ;  /* 0x0000bc0001b07983 */ /* 0x000f220000100800 */
[----:B------:R-:W-:Y:S01]  /*1a10*/  FFMA.FTZ R34, R206, R16, R34 ;  /* 0x00000010ce227223 */ /* 0x000fe20000010022 */
[----:B------:R-:W-:Y:S01]  /*1a20*/  FADD.FTZ R66, R66, R206 ;  /* 0x000000ce42427221 */ /* 0x000fe20000010000 */
[----:B------:R-:W-:Y:S01]  /*1a30*/  FMUL.FTZ R206, R246, R210 ;  /* 0x000000d2f6ce7220 */ /* 0x000fe20000410000 */
[C---:B------:R-:W-:Y:S01]  /*1a40*/  FADD.FTZ R182, -R241.reuse, R182 ;  /* 0x000000b6f1b67221 */ /* 0x040fe20000010100 */
[----:B------:R-:W-:Y:S01]  /*1a50*/  FMUL.FTZ R177, R252, R211 ;  /* 0x000000d3fcb17220 */ /* 0x000fe20000410000 */
[C---:B------:R-:W-:Y:S01]  /*1a60*/  FADD.FTZ R181, -R241.reuse, R181 ;  /* 0x000000b5f1b57221 */ /* 0x040fe20000010100 */
[C---:B------:R-:W-:Y:S01]  /*1a70*/  FADD.FTZ R183, -R241.reuse, R183 ;  /* 0x000000b7f1b77221 */ /* 0x040fe20000010100 */
[----:B------:R-:W-:Y:S01]  /*1a80*/  STL [R1+0x38], R206 ;  /* 0x000038ce01007387 */ /* 0x000fe20000100800 */
[C---:B------:R-:W-:Y:S01]  /*1a90*/  FMUL.FTZ R246, R242.reuse, R182 ;  /* 0x000000b6f2f67220 */ /* 0x040fe20000410000 */
[C---:B------:R-:W-:Y:S01]  /*1aa0*/  FADD.FTZ R180, -R241.reuse, R180 ;  /* 0x000000b4f1b47221 */ /* 0x040fe20000010100 */
[C---:B------:R-:W-:Y:S01]  /*1ab0*/  FADD.FTZ R184, -R241.reuse, R184 ;  /* 0x000000b8f1b87221 */ /* 0x040fe20000010100 */
[----:B------:R1:W-:Y:S01]  /*1ac0*/  STL [R1+0x28], R177 ;  /* 0x000028b101007387 */ /* 0x0003e20000100800 */
        /* <DEDUP_REMOVED lines=15> */
[----:B--2---:R-:W-:Y:S01]  /*1bc0*/  FMUL.FTZ R178, R201, R212 ;  /* 0x000000d4c9b27220 */ /* 0x004fe20000410000 */
[----:B---3--:R-:W-:-:S04]  /*1bd0*/  FMUL.FTZ R198, R198, R213 ;  /* 0x000000d5c6c67220 */ /* 0x008fc80000410000 */
[----:B------:R2:W-:Y:S01]  /*1be0*/  STL [R1+0x24], R178 ;  /* 0x000024b201007387 */ /* 0x0005e20000100800 */
[----:B----4-:R-:W-:-:S03]  /*1bf0*/  FMUL.FTZ R197, R197, R214 ;  /* 0x000000d6c5c57220 */ /* 0x010fc60000410000 */
[----:B------:R-:W-:Y:S01]  /*1c00*/  STL [R1+0x20], R198 ;  /* 0x000020c601007387 */ /* 0x000fe20000100800 */
[----:B------:R-:W-:-:S03]  /*1c10*/  FMUL.FTZ R182, R200, R215 ;  /* 0x000000d7c8b67220 */ /* 0x000fc60000410000 */
[----:B------:R-:W3:Y:S01]  /*1c20*/  LDL R183, [R1+0xa8] ;  /* 0x0000a80001b77983 */ /* 0x000ee20000100800 */
[----:B------:R-:W-:-:S03]  /*1c30*/  FMUL.FTZ R250, R242, R180 ;  /* 0x000000b4f2fa7220 */ /* 0x000fc60000410000 */
[----:B------:R-:W4:Y:S04]  /*1c40*/  LDL R181, [R1+0xac] ;  /* 0x0000ac0001b57983 */ /* 0x000f280000100800 */
[----:B------:R-:W-:Y:S04]  /*1c50*/  STL [R1+0x1c], R197 ;  /* 0x00001cc501007387 */ /* 0x000fe80000100800 */
[----:B------:R-:W-:Y:S01]  /*1c60*/  STL [R1+0x8], R182 ;  /* 0x000008b601007387 */ /* 0x000fe20000100800 */
[----:B------:R-:W-:-:S05]  /*1c70*/  FMUL.FTZ R179, R179, R216 ;  /* 0x000000d8b3b37220 */ /* 0x000fca0000410000 */
[----:B------:R4:W-:Y:S04]  /*1c80*/  STL [R1], R179 ;  /* 0x000000b301007387 */ /* 0x0009e80000100800 */
[----:B------:R-:W2:Y:S01]  /*1c90*/  LDL R180, [R1+0xb0] ;  /* 0x0000b00001b47983 */ /* 0x000ea20000100800 */
[----:B------:R-:W-:Y:S01]  /*1ca0*/  FFMA.FTZ R40, R212, R250, R40 ;  /* 0x000000fad4287223 */ /* 0x000fe20000010028 */
[----:B------:R-:W-:Y:S01]  /*1cb0*/  FADD.FTZ R72, R72, R212 ;  /* 0x000000d448487221 */ /* 0x000fe20000010000 */
[----:B------:R-:W-:Y:S01]  /*1cc0*/  FFMA.FTZ R41, R213, R248, R41 ;  /* 0x000000f8d5297223 */ /* 0x000fe20000010029 */
[----:B------:R-:W-:Y:S01]  /*1cd0*/  FADD.FTZ R73, R73, R213 ;  /* 0x000000d549497221 */ /* 0x000fe20000010000 */
        /* <DEDUP_REMOVED lines=8> */
[----:B------:R-:W-:Y:S01]  /*1d60*/  FADD.FTZ R172, RZ, R251 ;  /* 0x000000fbffac7221 */ /* 0x000fe20000010000 */
[----:B------:R-:W-:Y:S01]  /*1d70*/  FFMA.FTZ R173, R20, R251, RZ ;  /* 0x000000fb14ad7223 */ /* 0x000fe200000100ff */
[----:B------:R-:W-:Y:S01]  /*1d80*/  FFMA.FTZ R33, R205, R18, R33 ;  /* 0x00000012cd217223 */ /* 0x000fe20000010021 */
[----:B0-----:R0:W5:Y:S01]  /*1d90*/  LDL.LU R20, [R1+0x128] ;  /* 0x0001280001147983 */ /* 0x0011620000300800 */
[----:B------:R-:W-:Y:S01]  /*1da0*/  FADD.FTZ R172, R172, R19 ;  /* 0x00000013acac7221 */ /* 0x000fe20000010000 */
[----:B------:R-:W-:Y:S01]  /*1db0*/  FFMA.FTZ R173, R18, R19, R173 ;  /* 0x0000001312ad7223 */ /* 0x000fe200000100ad */
[----:B------:R-:W-:Y:S01]  /*1dc0*/  FMUL.FTZ R252, R176, R217 ;  /* 0x000000d9b0fc7220 */ /* 0x000fe20000410000 */
[----:B-1----:R0:W5:Y:S04]  /*1dd0*/  LDL.LU R19, [R1+0x124] ;  /* 0x0001240001137983 */ /* 0x0021680000300800 */
[----:B------:R0:W5:Y:S04]  /*1de0*/  LDL.LU R18, [R1+0x120] ;  /* 0x0001200001127983 */ /* 0x0001680000300800 */
[----:B------:R-:W4:Y:S01]  /*1df0*/  LDL R176, [R1+0xb4] ;  /* 0x0000b40001b07983 */ /* 0x000f220000100800 */
[----:B------:R-:W-:Y:S01]  /*1e00*/  FADD.FTZ R172, R172, R17 ;  /* 0x00000011acac7221 */ /* 0x000fe20000010000 */
[----:B------:R-:W-:Y:S01]  /*1e10*/  FFMA.FTZ R173, R16, R17, R173 ;  /* 0x0000001110ad7223 */ /* 0x000fe200000100ad */
[----:B------:R-:W-:Y:S01]  /*1e20*/  FFMA.FTZ R42, R214, R246, R42 ;  /* 0x000000f6d62a7223 */ /* 0x000fe2000001002a */
[----:B------:R0:W5:Y:S01]  /*1e30*/  LDL.LU R17, [R1+0x11c] ;  /* 0x00011c0001117983 */ /* 0x0001620000300800 */
[----:B------:R-:W-:Y:S01]  /*1e40*/  FADD.FTZ R172, R172, R15 ;  /* 0x0000000facac7221 */ /* 0x000fe20000010000 */
[----:B------:R-:W-:Y:S01]  /*1e50*/  FFMA.FTZ R173, R175, R15, R173 ;  /* 0x0000000fafad7223 */ /* 0x000fe200000100ad */
[----:B------:R-:W-:Y:S01]  /*1e60*/  FADD.FTZ R74, R74, R214 ;  /* 0x000000d64a4a7221 */ /* 0x000fe20000010000 */
[----:B------:R0:W5:Y:S01]  /*1e70*/  LDL.LU R16, [R1+0x118] ;  /* 0x0001180001107983 */ /* 0x0001620000300800 */
[----:B------:R-:W-:Y:S01]  /*1e80*/  FFMA.FTZ R39, R211, R199, R39 ;  /* 0x000000c7d3277223 */ /* 0x000fe20000010027 */
[----:B------:R-:W-:Y:S01]  /*1e90*/  FADD.FTZ R71, R71, R211 ;  /* 0x000000d347477221 */ /* 0x000fe20000010000 */
[----:B------:R-:W-:Y:S01]  /*1ea0*/  FMUL.FTZ R214, R242, R185 ;  /* 0x000000b9f2d67220 */ /* 0x000fe20000410000 */
[----:B------:R0:W5:Y:S01]  /*1eb0*/  LDL.LU R15, [R1+0x114] ;  /* 0x00011400010f7983 */ /* 0x0001620000300800 */
[----:B------:R-:W-:Y:S01]  /*1ec0*/  FADD.FTZ R175, R172, R14 ;  /* 0x0000000eacaf7221 */ /* 0x000fe20000010000 */
[----:B------:R-:W-:-:S02]  /*1ed0*/  FFMA.FTZ R174, R174, R14, R173 ;  /* 0x0000000eaeae7223 */ /* 0x000fc400000100ad */
[----:B------:R0:W5:Y:S01]  /*1ee0*/  LDL.LU R14, [R1+0x110] ;  /* 0x00011000010e7983 */ /* 0x0001620000300800 */
[----:B------:R-:W-:Y:S01]  /*1ef0*/  FFMA.FTZ R45, R217, R214, R45 ;  /* 0x000000d6d92d7223 */ /* 0x000fe2000001002d */
[----:B------:R-:W-:Y:S01]  /*1f00*/  FADD.FTZ R77, R77, R217 ;  /* 0x000000d94d4d7221 */ /* 0x000fe20000010000 */
[----:B--2---:R-:W-:Y:S01]  /*1f10*/  FMUL.FTZ R211, R180, R222 ;  /* 0x000000deb4d37220 */ /* 0x004fe20000410000 */
[----:B------:R-:W-:Y:S01]  /*1f20*/  FADD.FTZ R175, R175, R208 ;  /* 0x000000d0afaf7221 */ /* 0x000fe20000010000 */
[----:B------:R-:W2:Y:S01]  /*1f30*/  LDL R180, [R1+0x94] ;  /* 0x0000940001b47983 */ /* 0x000ea20000100800 */
[----:B---3--:R-:W-:-:S03]  /*1f40*/  FMUL.FTZ R217, R183, R220 ;  /* 0x000000dcb7d97220 */ /* 0x008fc60000410000 */
[----:B------:R-:W3:Y:S01]  /*1f50*/  LDL R183, [R1+0x8c] ;  /* 0x00008c0001b77983 */ /* 0x000ee20000100800 */
[----:B------:R-:W-:Y:S01]  /*1f60*/  FFMA.FTZ R174, R207, R208, R174 ;  /* 0x000000d0cfae7223 */ /* 0x000fe200000100ae */
        /* <DEDUP_REMOVED lines=8> */
[----:B------:R-:W3:Y:S04]  /*1ff0*/  LDL R184, [R1+0x88] ;  /* 0x0000880001b87983 */ /* 0x000ee80000100800 */
[----:B------:R-:W3:Y:S04]  /*2000*/  LDL R185, [R1+0x78] ;  /* 0x0000780001b97983 */ /* 0x000ee80000100800 */
[----:B------:R-:W3:Y:S01]  /*2010*/  LDL R186, [R1+0x7c] ;  /* 0x00007c0001ba7983 */ /* 0x000ee20000100800 */
[----:B----4-:R-:W-:Y:S01]  /*2020*/  FMUL.FTZ R210, R176, R223 ;  /* 0x000000dfb0d27220 */ /* 0x010fe20000410000 */
[----:B------:R-:W-:Y:S01]  /*2030*/  FADD.FTZ R176, R175, R177 ;  /* 0x000000b1afb07221 */ /* 0x000fe20000010000 */
[----:B------:R-:W-:Y:S01]  /*2040*/  FFMA.FTZ R177, R199, R177, R174 ;  /* 0x000000b1c7b17223 */ /* 0x000fe200000100ae */
[----:B------:R-:W4:Y:S02]  /*2050*/  LDL R187, [R1+0x80] ;  /* 0x0000800001bb7983 */ /* 0x000f240000100800 */
        /* <DEDUP_REMOVED lines=8> */
[----:B------:R-:W4:Y:S01]  /*20e0*/  LDL R181, [R1+0x90] ;  /* 0x0000900001b57983 */ /* 0x000f220000100800 */
[----:B------:R-:W-:Y:S02]  /*20f0*/  FFMA.FTZ R176, R246, R197, R176 ;  /* 0x000000c5f6b07223 */ /* 0x000fe400000100b0 */
[----:B------:R-:W-:Y:S02]  /*2100*/  FADD.FTZ R177, R177, R179 ;  /* 0x000000b3b1b17221 */ /* 0x000fe40000010000 */
[----:B------:R-:W-:-:S02]  /*2110*/  FFMA.FTZ R176, R241, R182, R176 ;  /* 0x000000b6f1b07223 */ /* 0x000fc400000100b0 */
[----:B------:R-:W-:Y:S02]  /*2120*/  FADD.FTZ R177, R177, R252 ;  /* 0x000000fcb1b17221 */ /* 0x000fe40000010000 */
[----:B------:R-:W-:Y:S01]  /*2130*/  FFMA.FTZ R179, R215, R179, R176 ;  /* 0x000000b3d7b37223 */ /* 0x000fe200000100b0 */
[----:B------:R-:W-:Y:S01]  /*2140*/  FMUL.FTZ R178, R242, R12 ;  /* 0x0000000cf2b27220 */ /* 0x000fe20000410000 */
[----:B--2---:R-:W-:Y:S01]  /*2150*/  FMUL.FTZ R176, R180, R227 ;  /* 0x000000e3b4b07220 */ /* 0x004fe20000410000 */
[----:B------:R-:W-:Y:S01]  /*2160*/  FADD.FTZ R180, R177, R218 ;  /* 0x000000dab1b47221 */ /* 0x000fe20000010000 */
[----:B------:R-:W-:Y:S02]  /*2170*/  FMUL.FTZ R177, R242, R13 ;  /* 0x0000000df2b17220 */ /* 0x000fe40000410000 */
[----:B------:R0:W5:Y:S01]  /*2180*/  LDL.LU R13, [R1+0x10c] ;  /* 0x00010c00010d7983 */ /* 0x0001620000300800 */
[----:B---3--:R-:W-:-:S03]  /*2190*/  FMUL.FTZ R198, R183, R225 ;  /* 0x000000e1b7c67220 */ /* 0x008fc60000410000 */
[----:B------:R0:W5:Y:S04]  /*21a0*/  LDL.LU R12, [R1+0x108] ;  /* 0x00010800010c7983 */ /* 0x0001680000300800 */
[----:B------:R-:W2:Y:S01]  /*21b0*/  LDL R183, [R1+0x84] ;  /* 0x0000840001b77983 */ /* 0x000ea20000100800 */
[----:B------:R-:W-:-:S04]  /*21c0*/  FFMA.FTZ R179, R214, R252, R179 ;  /* 0x000000fcd6b37223 */ /* 0x000fc800000100b3 */
[----:B------:R-:W-:Y:S01]  /*21d0*/  FFMA.FTZ R179, R213, R218, R179 ;  /* 0x000000dad5b37223 */ /* 0x000fe200000100b3 */
[C---:B------:R-:W-:Y:S01]  /*21e0*/  FMUL.FTZ R173, R242.reuse, R193 ;  /* 0x000000c1f2ad7220 */ /* 0x040fe20000410000 */
[C---:B------:R-:W-:Y:S01]  /*21f0*/  FMUL.FTZ R174, R242.reuse, R194 ;  /* 0x000000c2f2ae7220 */ /* 0x040fe20000410000 */
[C---:B------:R-:W-:Y:S01]  /*2200*/  FMUL.FTZ R175, R242.reuse, R195 ;  /* 0x000000c3f2af7220 */ /* 0x040fe20000410000 */
[C---:B------:R-:W-:Y:S01]  /*2210*/  FMUL.FTZ R172, R242.reuse, R192 ;  /* 0x000000c0f2ac7220 */ /* 0x040fe20000410000 */
[----:B------:R-:W-:Y:S01]  /*2220*/  FMUL.FTZ R200, R242, R191 ;  /* 0x000000bff2c87220 */ /* 0x000fe20000410000 */
[----:B----4-:R-:W-:Y:S01]  /*2230*/  FMUL.FTZ R197, R181, R226 ;  /* 0x000000e2b5c57220 */ /* 0x010fe20000410000 */
[----:B------:R-:W-:Y:S01]  /*2240*/  FFMA.FTZ R181, R212, R219, R179 ;  /* 0x000000dbd4b57223 */ /* 0x000fe200000100b3 */
[C---:B------:R-:W-:Y:S02]  /*2250*/  FMUL.FTZ R179, R242.reuse, R11 ;  /* 0x0000000bf2b37220 */ /* 0x040fe40000410000 */
[----:B------:R0:W5:Y:S04]  /*2260*/  LDL.LU R11, [R1+0x104] ;  /* 0x00010400010b7983 */ /* 0x0001680000300800 */
[----:B------:R-:W3:Y:S04]  /*2270*/  LDL R193, [R1+0x68] ;  /* 0x0000680001c17983 */ /* 0x000ee80000100800 */
[----:B------:R-:W4:Y:S04]  /*2280*/  LDL R194, [R1+0x6c] ;  /* 0x00006c0001c27983 */ /* 0x000f280000100800 */
[----:B------:R-:W4:Y:S01]  /*2290*/  LDL R195, [R1+0x70] ;  /* 0x0000700001c37983 */ /* 0x000f220000100800 */
[C---:B------:R-:W-:Y:S01]  /*22a0*/  FMUL.FTZ R201, R242.reuse, R190 ;  /* 0x000000bef2c97220 */ /* 0x040fe20000410000 */
[C---:B------:R-:W-:Y:S01]  /*22b0*/  FMUL.FTZ R191, R242.reuse, R10 ;  /* 0x0000000af2bf7220 */ /* 0x040fe20000410000 */
[C---:B------:R-:W-:Y:S01]  /*22c0*/  FMUL.FTZ R202, R242.reuse, R189 ;  /* 0x000000bdf2ca7220 */ /* 0x040fe20000410000 */
[C---:B------:R-:W-:Y:S01]  /*22d0*/  FMUL.FTZ R190, R242.reuse, R9 ;  /* 0x00000009f2be7220 */ /* 0x040fe20000410000 */
[----:B------:R-:W-:Y:S01]  /*22e0*/  FMUL.FTZ R189, R242, R8 ;  /* 0x00000008f2bd7220 */ /* 0x000fe20000410000 */
[----:B------:R-:W-:Y:S01]  /*22f0*/  FADD.FTZ R65, R65, R205 ;  /* 0x000000cd41417221 */ /* 0x000fe20000010000 */
[----:B------:R-:W-:Y:S01]  /*2300*/  FADD.FTZ R180, R180, R219 ;  /* 0x000000dbb4b47221 */ /* 0x000fe20000010000 */
[----:B------:R-:W-:Y:S01]  /*2310*/  FMUL.FTZ R205, R242, R188 ;  /* 0x000000bcf2cd7220 */ /* 0x000fe20000410000 */
[----:B--2---:R-:W-:-:S02]  /*2320*/  FMUL.FTZ R192, R183, R231 ;  /* 0x000000e7b7c07220 */ /* 0x004fc40000410000 */
[----:B------:R-:W2:Y:S04]  /*2330*/  LDL R183, [R1+0x74] ;  /* 0x0000740001b77983 */ /* 0x000ea80000100800 */
[----:B------:R0:W5:Y:S04]  /*2340*/  LDL.LU R10, [R1+0x100] ;  /* 0x00010000010a7983 */ /* 0x0001680000300800 */
[----:B------:R0:W5:Y:S04]  /*2350*/  LDL.LU R9, [R1+0xfc] ;  /* 0x0000fc0001097983 */ /* 0x0001680000300800 */
[----:B------:R0:W5:Y:S01]  /*2360*/  LDL.LU R8, [R1+0xf8] ;  /* 0x0000f80001087983 */ /* 0x0001620000300800 */
        /* <DEDUP_REMOVED lines=27> */
[----:B---3--:R-:W-:Y:S02]  /*2520*/  FMUL.FTZ R193, R193, R232 ;  /* 0x000000e8c1c17220 */ /* 0x008fe40000410000 */
[----:B------:R-:W-:Y:S01]  /*2530*/  FADD.FTZ R181, R181, R192 ;  /* 0x000000c0b5b57221 */ /* 0x000fe20000010000 */
[----:B------:R-:W-:Y:S01]  /*2540*/  FFMA.FTZ R182, R184, R192, R180 ;  /* 0x000000c0b8b67223 */ /* 0x000fe200000100b4 */
[----:B----4-:R-:W-:-:S02]  /*2550*/  FMUL.FTZ R194, R194, R233 ;  /* 0x000000e9c2c27220 */ /* 0x010fc40000410000 */
        /* <DEDUP_REMOVED lines=45> */
.L_x_13703:
[----:B------:R-:W-:Y:S05]  /*2830*/  BSYNC B0 ;  /* 0x0000000000007941 */ /* 0x000fea0003800000 */
.L_x_13701:
[----:B------:R-:W2:Y:S04]  /*2840*/  LDL.LU R182, [R1+0x60] ;  /* 0x0000600001b67983 */ /* 0x000ea80000300800 */
[----:B------:R0:W5:Y:S01]  /*2850*/  LDG.E R203, desc[UR4][R238.64] ;  /* 0x00000004eecb7981 */ /* 0x000162000c1e1900 */
[----:B------:R-:W1:Y:S01]  /*2860*/  S2R R221, SR_TID.X ;  /* 0x0000000000dd7919 */ /* 0x000e620000002100 */
[----:B------:R-:W-:Y:S01]  /*2870*/  UMOV UR6, 0xffffffff ;  /* 0xffffffff00067882 */ /* 0x000fe20000000000 */
[----:B-1----:R-:W-:Y:S02]  /*2880*/  SHF.R.U32.HI R220, RZ, 0x5, R221 ;  /* 0x00000005ffdc7819 */ /* 0x002fe400000116dd */
[----:B------:R-:W-:Y:S02]  /*2890*/  LOP3.LUT P0, RZ, R221, 0x1f, RZ, 0xc0, !PT ;  /* 0x0000001fddff7812 */ /* 0x000fe4000780c0ff */
[----:B--2---:R-:W-:-:S02]  /*28a0*/  LOP3.LUT P4, RZ, R182, 0xff, RZ, 0xc0, !PT ;  /* 0x000000ffb6ff7812 */ /* 0x004fc4000788c0ff */
[----:B------:R-:W-:-:S11]  /*28b0*/  LOP3.LUT R182, R220, 0x7fffff8, RZ, 0xc0, !PT ;  /* 0x07fffff8dcb67812 */ /* 0x000fd600078ec0ff */
[----:B------:R-:W-:Y:S01]  /*28c0*/  @!P4 IADD3 R182, R182, 0x8, RZ ;  /* 0x00000008b6b6c810 */ /* 0x000fe20007ffe0ff */
        /* <DEDUP_REMOVED lines=19> */
.L_x_13858:
[----:B------:R-:W3:Y:S01]  /*2a00*/  S2R R204, SR_CgaCtaId ;  /* 0x0000000000cc7919 */ /* 0x000ee20000008800 */
[----:B------:R-:W4:Y:S01]  /*2a10*/  LDC R208, c[0x0][0x218] ;  /* 0x00008600ffd07b82 */ /* 0x000f220000000800 */
[----:B------:R-:W-:Y:S01]  /*2a20*/  @!P0 LOP3.LUT R183, R220, 0x7, RZ, 0xc0, !PT ;  /* 0x00000007dcb78812 */ /* 0x000fe200078ec0ff */
[----:B-1----:R-:W-:Y:S01]  /*2a30*/  FADD.FTZ R180, R207, R180 ;  /* 0x000000b4cfb47221 */ /* 0x002fe20000010000 */
[----:B------:R-:W-:Y:S01]  /*2a40*/  MOV R206, 0x400 ;  /* 0x0000040000ce7802 */ /* 0x000fe20000000f00 */
[----:B--2---:R-:W-:Y:S01]  /*2a50*/  FADD.FTZ R181, R209, R181 ;  /* 0x000000b5d1b57221 */ /* 0x004fe20000010000 */
[----:B------:R-:W-:Y:S01]  /*2a60*/  @!P0 IADD3 R183, R182, R183, RZ ;  /* 0x000000b7b6b78210 */ /* 0x000fe20007ffe0ff */
[----:B------:R-:W-:Y:S05]  /*2a70*/  WARPSYNC.ALL ;  /* 0x0000000000007948 */ /* 0x000fea0003800000 */
[----:B---3--:R-:W-:Y:S01]  /*2a80*/  LEA R206, R204, R206, 0x18 ;  /* 0x000000ceccce7211 */ /* 0x008fe200078ec0ff */
[----:B------:R-:W-:-:S03]  /*2a90*/  HFMA2.MMA R204, -RZ, RZ, 0, 0 ;  /* 0x00000000ffcc7435 */ /* 0x000fc600000001ff */
[-C--:B------:R-:W-:Y:S02]  /*2aa0*/  @!P0 LEA R183, R183, R206.reuse, 0x3 ;  /* 0x000000ceb7b78211 */ /* 0x080fe400078e18ff */
[----:B------:R-:W-:-:S03]  /*2ab0*/  LEA R206, R182, R206, 0x3 ;  /* 0x000000ceb6ce7211 */ /* 0x000fc600078e18ff */
[----:B------:R1:W-:Y:S02]  /*2ac0*/  @!P0 STS.64 [R183+0x8000], R180 ;  /* 0x008000b4b7008388 */ /* 0x0003e40000000a00 */
[----:B-1----:R-:W-:-:S05]  /*2ad0*/  @P3 IADD3 R180, R237, -0x1, RZ ;  /* 0xffffffffedb43810 */ /* 0x002fca0007ffe0ff */
[----:B----4-:R-:W-:Y:S01]  /*2ae0*/  @P3 IMAD R180, R180, R208, RZ ;  /* 0x000000d0b4b43224 */ /* 0x010fe200078e02ff */
[----:B------:R-:W-:Y:S02]  /*2af0*/  LOP3.LUT R208, R221, 0xff, RZ, 0xc0, !PT ;  /* 0x000000ffddd07812 */ /* 0x000fe400078ec0ff */
[----:B------:R-:W1:Y:S02]  /*2b00*/  LDC.U8 R221, c[0x0][0x2a0] ;  /* 0x0000a800ffdd7b82 */ /* 0x000e640000000000 */
[----:B------:R-:W-:-:S04]  /*2b10*/  @P3 SHF.R.S32.HI R181, RZ, 0x1f, R180 ;  /* 0x0000001fffb53819 */ /* 0x000fc800000114b4 */
[----:B------:R-:W-:-:S04]  /*2b20*/  @P3 LEA.HI R181, R181, R180, RZ, 0x2 ;  /* 0x000000b4b5b53211 */ /* 0x000fc800078f10ff */
[----:B------:R-:W-:Y:S01]  /*2b30*/  @P3 LEA.HI.SX32 R204, R181, R208, 0x1e ;  /* 0x000000d0b5cc3211 */ /* 0x000fe200078ff2ff */
[----:B------:R-:W-:Y:S06]  /*2b40*/  BAR.SYNC.DEFER_BLOCKING 0x0 ;  /* 0x0000000000007b1d */ /* 0x000fec0000010000 */
[----:B------:R-:W2:Y:S02]  /*2b50*/  LDS.128 R180, [R206+0x8000] ;  /* 0x00800000ceb47984 */ /* 0x000ea40000000c00 */
[----:B--2---:R-:W-:Y:S01]  /*2b60*/  FADD.FTZ R180, RZ, R180 ;  /* 0x000000b4ffb47221 */ /* 0x004fe20000010000 */
[----:B------:R-:W-:-:S03]  /*2b70*/  FADD.FTZ R181, RZ, R181 ;  /* 0x000000b5ffb57221 */ /* 0x000fc60000010000 */
[----:B0-----:R-:W-:Y:S01]  /*2b80*/  FADD.FTZ R207, R182, R180 ;  /* 0x000000b4b6cf7221 */ /* 0x001fe20000010000 */
        /* <DEDUP_REMOVED lines=12> */
[----:B-1----:R-:W-:Y:S01]  /*2c50*/  ISETP.NE.AND P5, PT, R221, RZ, PT ;  /* 0x000000ffdd00720c */ /* 0x002fe20003fa5270 */
[----:B------:R-:W-:Y:S01]  /*2c60*/  BSSY B0, `(.L_x_13705) ;  /* 0x000001c000007945 */ /* 0x000fe20003800000 */
[C---:B------:R-:W-:Y:S02]  /*2c70*/  @!P2 ISETP.NE.U32.AND P0, PT, R7.reuse, RZ, PT ;  /* 0x000000ff0700a20c */ /* 0x040fe40003f05070 */
[C---:B------:R-:W-:Y:S02]  /*2c80*/  @!P2 ISETP.NE.U32.AND P6, PT, R7.reuse, RZ, PT ;  /* 0x000000ff0700a20c */ /* 0x040fe40003fc5070 */
[----:B------:R-:W-:Y:S01]  /*2c90*/  @!P2 ISETP.NE.U32.AND P1, PT, R7, RZ, PT ;  /* 0x000000ff0700a20c */ /* 0x000fe20003f25070 */
[----:B0-----:R-:W-:Y:S01]  /*2ca0*/  FADD.FTZ R180, R207, R180 ;  /* 0x000000b4cfb47221 */ /* 0x001fe20000010000 */
        /* <DEDUP_REMOVED lines=16> */
[----:B------:R-:W2:Y:S01]  /*2db0*/  LDL R221, [R1+0x4] ;  /* 0x0000040001dd7983 */ /* 0x000ea20000100800 */
[----:B------:R-:W-:-:S04]  /*2dc0*/  ISETP.NE.U32.AND P5, PT, R7, RZ, PT ;  /* 0x000000ff0700720c */ /* 0x000fc80003fa5070 */
[----:B------:R-:W-:Y:S01]  /*2dd0*/  ISETP.NE.AND.EX P5, PT, R6, RZ, PT, P5 ;  /* 0x000000ff0600720c */ /* 0x000fe20003fa5350 */
[----:B--2---:R-:W-:-:S04]  /*2de0*/  FFMA.FTZ R180, R221, R209, R208 ;  /* 0x000000d1ddb47223 */ /* 0x004fc800000100d0 */
[----:B------:R-:W-:-:S04]  /*2df0*/  FADD.FTZ R180, R251, -R180 ;  /* 0x800000b4fbb47221 */ /* 0x000fc80000010000 */
[----:B------:R-:W-:-:S04]  /*2e00*/  FMUL.FTZ R180, R242, R180 ;  /* 0x000000b4f2b47220 */ /* 0x000fc80000410000 */
[----:B------:R-:W-:-:S07]  /*2e10*/  @P5 FADD.FTZ R180, R128, R180 ;  /* 0x000000b480b45221 */ /* 0x000fce0000010000 */
.L_x_13706:
[----:B------:R-:W-:Y:S05]  /*2e20*/  BSYNC B0 ;  /* 0x0000000000007941 */ /* 0x000fea0003800000 */
.L_x_13705:
        /* <DEDUP_REMOVED lines=11> */
.L_x_13708:
[----:B------:R-:W-:Y:S05]  /*2ee0*/  BSYNC B0 ;  /* 0x0000000000007941 */ /* 0x000fea0003800000 */
.L_x_13707:
[----:B------:R-:W-:Y:S01]  /*2ef0*/  BSSY B0, `(.L_x_13709) ;  /* 0x000000b000007945 */ /* 0x000fe20003800000 */
[----:B------:R-:W-:-:S03]  /*2f00*/  @!P2 FSEL R181, R129, RZ, P0 ;  /* 0x000000ff81b5a208 */ /* 0x000fc60000000000 */
[----:B------:R-:W-:Y:S05]  /*2f10*/  @!P2 BRA `(.L_x_13710) ;  /* 0x000000000020a947 */ /* 0x000fea0003800000 */
[----:B------:R-:W2:Y:S04]  /*2f20*/  LDL R183, [R1+0x34] ;  /* 0x0000340001b77983 */ /* 0x000ea80000100800 */
[----:B------:R-:W3:Y:S01]  /*2f30*/  LDL R182, [R1+0x4c] ;  /* 0x00004c0001b67983 */ /* 0x000ee20000100800 */
[----:B------:R-:W-:-:S04]  /*2f40*/  ISETP.NE.U32.AND P0, PT, R7, RZ, PT ;  /* 0x000000ff0700720c */ /* 0x000fc80003f05070 */
[----:B------:R-:W-:Y:S01]  /*2f50*/  ISETP.NE.AND.EX P0, PT, R6, RZ, PT, P0 ;  /* 0x000000ff0600720c */ /* 0x000fe20003f05300 */
[----:B--2---:R-:W-:-:S04]  /*2f60*/  FFMA.FTZ R181, R183, R209, R208 ;  /* 0x000000d1b7b57223 */ /* 0x004fc800000100d0 */
[----:B---3--:R-:W-:-:S04]  /*2f70*/  FADD.FTZ R181, R182, -R181 ;  /* 0x800000b5b6b57221 */ /* 0x008fc80000010000 */
[----:B------:R-:W-:-:S04]  /*2f80*/  FMUL.FTZ R181, R242, R181 ;  /* 0x000000b5f2b57220 */ /* 0x000fc80000410000 */
[----:B------:R-:W-:-:S07]  /*2f90*/  @P0 FADD.FTZ R181, R129, R181 ;  /* 0x000000b581b50221 */ /* 0x000fce0000010000 */
.L_x_13710:
[----:B------:R-:W-:Y:S05]  /*2fa0*/  BSYNC B0 ;  /* 0x0000000000007941 */ /* 0x000fea0003800000 */
.L_x_13709:
        /* <DEDUP_REMOVED lines=11> */
.L_x_13712:
[----:B------:R-:W-:Y:S05]  /*3060*/  BSYNC B0 ;  /* 0x0000000000007941 */ /* 0x000fea0003800000 */
.L_x_13711:
        /* <DEDUP_REMOVED lines=11> */
.L_x_13714:
[----:B------:R-:W-:Y:S05]  /*3120*/  BSYNC B0 ;  /* 0x0000000000007941 */ /* 0x000fea0003800000 */
.L_x_13713:
        /* <DEDUP_REMOVED lines=11> */
.L_x_13716:
[----:B------:R-:W-:Y:S05]  /*31e0*/  BSYNC B0 ;  /* 0x0000000000007941 */ /* 0x000fea0003800000 */
.L_x_13715:
        /* <DEDUP_REMOVED lines=11> */
.L_x_13718:
[----:B------:R-:W-:Y:S05]  /*32a0*/  BSYNC B0 ;  /* 0x0000000000007941 */ /* 0x000fea0003800000 */
.L_x_13717:
[----:B------:R-:W-:Y:S04]  /*32b0*/  BSSY B0, `(.L_x_13719) ;  /* 0x000000b000007945 */ /* 0x000fe80003800000 */
[----:B------:R-:W-:Y:S05]  /*32c0*/  @!P3 BRA `(.L_x_13720) ;  /* 0x000000000024b947 */ /* 0x000fea0003800000 */
[----:B------:R-:W2:Y:S01]  /*32d0*/  LDL R206, [R1+0xa4] ;  /* 0x0000a40001ce7983 */ /* 0x000ea20000100800 */
[----:B------:R-:W-:Y:S01]  /*32e0*/  LOP3.LUT P0, RZ, R5, 0xff000000, RZ, 0xc0, !PT ;  /* 0xff00000005ff7812 */ /* 0x000fe2000780c0ff */
[----:B------:R-:W-:-:S04]  /*32f0*/  FMUL.FTZ R5, R183, UR13 ;  /* 0x0000000db7057c20 */ /* 0x000fc80008410000 */
[----:B------:R-:W-:-:S04]  /*3300*/  FMUL.FTZ R5, R5, UR12 ;  /* 0x0000000c05057c20 */ /* 0x000fc80008410000 */
[----:B------:R-:W-:-:S05]  /*3310*/  FMUL.FTZ R167, R163, R5 ;  /* 0x00000005a3a77220 */ /* 0x000fca0000410000 */
[----:B------:R-:W-:-:S05]  /*3320*/  FSEL R167, R167, RZ, P0 ;  /* 0x000000ffa7a77208 */ /* 0x000fca0000000000 */
[----:B------:R-:W-:Y:S01]  /*3330*/  FADD.FTZ R127, R127, R167 ;  /* 0x000000a77f7f7221 */ /* 0x000fe20000010000 */
[----:B--2---:R-:W-:-:S05]  /*3340*/  FMUL.FTZ R5, R206, R5 ;  /* 0x00000005ce057220 */ /* 0x004fca0000410000 */
[----:B------:R-:W-:-:S07]  /*3350*/  SEL R167, R5, RZ, P0 ;  /* 0x000000ff05a77207 */ /* 0x000fce0000000000 */
.L_x_13720:
[----:B------:R-:W-:Y:S05]  /*3360*/  BSYNC B0 ;  /* 0x0000000000007941 */ /* 0x000fea0003800000 */
.L_x_13719:
        /* <DEDUP_REMOVED lines=23> */
.L_x_13722:
[----:B------:R-:W-:Y:S05]  /*34e0*/  BSYNC B0 ;  /* 0x0000000000007941 */ /* 0x000fea0003800000 */
.L_x_13721:
[----:B------:R-:W-:Y:S01]  /*34f0*/  BSSY B0, `(.L_x_13723) ;  /* 0x000000b000007945 */ /* 0x000fe20003800000 */
[----:B0-----:R-:W-:-:S03]  /*3500*/  @!P2 FSEL R180, R132, RZ, P5 ;  /* 0x000000ff84b4a208 */ /* 0x001fc60002800000 */
        /* <DEDUP_REMOVED lines=9> */
.L_x_13724:
[----:B------:R-:W-:Y:S05]  /*35a0*/  BSYNC B0 ;  /* 0x0000000000007941 */ /* 0x000fea0003800000 */
.L_x_13723:
        /* <DEDUP_REMOVED lines=9> */
[----:B--2---:R-:W-:-:S05]  /*3640*/  FMUL.FTZ R5, R181, R5 ;  /* 0x00000005b5057220 */ /* 0x004fca0000410000 */
[----:B------:R-:W-:-:S07]  /*3650*/  SEL R164, R5, RZ, P5 ;  /* 0x000000ff05a47207 */ /* 0x000fce0002800000 */
.L_x_13726:
[----:B------:R-:W-:Y:S05]  /*3660*/  BSYNC B0 ;  /* 0x0000000000007941 */ /* 0x000fea0003800000 */
.L_x_13725:
[----:B------:R-:W-:Y:S01]  /*3670*/  @!P2 ISETP.NE.AND.EX P6, PT, R6, RZ, PT, P6 ;  /* 0x000000ff0600a20c */ /* 0x000fe20003fc5360 */
[----:B------:R-:W-:Y:S01]  /*3680*/  BSSY B0, `(.L_x_13727) ;  /* 0x000000c000007945 */ /* 0x000fe20003800000 */
[----:B------:R-:W-:Y:S02]  /*3690*/  @!P2 ISETP.NE.U32.AND P5, PT, R7, RZ, PT ;  /* 0x000000ff0700a20c */ /* 0x000fe40003fa5070 */
[----:B------:R-:W-:Y:S01]  /*36a0*/  @!P2 FSEL R181, R133, RZ, P6 ;  /* 0x000000ff85b5a208 */ /* 0x000fe20003000000 */
[----:B------:R-:W-:Y:S10]  /*36b0*/  @!P2 BRA `(.L_x_13728) ;  /* 0x000000000020a947 */ /* 0x000ff40003800000 */
        /* <DEDUP_REMOVED lines=8> */
.L_x_13728:
[----:B------:R-:W-:Y:S05]  /*3740*/  BSYNC B0 ;  /* 0x0000000000007941 */ /* 0x000fea0003800000 */
.L_x_13727:
        /* <DEDUP_REMOVED lines=11> */
.L_x_13730:
[----:B------:R-:W-:Y:S05]  /*3800*/  BSYNC B0 ;  /* 0x0000000000007941 */ /* 0x000fea0003800000 */
.L_x_13729:
[----:B------:R-:W-:Y:S01]  /*3810*/  @!P2 ISETP.NE.U32.AND P6, PT, R7, RZ, PT ;  /* 0x000000ff0700a20c */ /* 0x000fe20003fc5070 */
[----:B------:R-:W-:Y:S01]  /*3820*/  BSSY B0, `(.L_x_13731) ;  /* 0x000000d000007945 */ /* 0x000fe20003800000 */
[C---:B------:R-:W-:Y:S02]  /*3830*/  @!P2 ISETP.NE.AND.EX P5, PT, R6.reuse, RZ, PT, P5 ;  /* 0x000000ff0600a20c */ /* 0x040fe40003fa5350 */
[----:B------:R-:W-:-:S04]  /*3840*/  @!P2 ISETP.NE.AND.EX P6, PT, R6, RZ, PT, P6 ;  /* 0x000000ff0600a20c */ /* 0x000fc80003fc5360 */
[----:B------:R-:W-:Y:S01]  /*3850*/  @!P2 FSEL R182, R134, RZ, P6 ;  /* 0x000000ff86b6a208 */ /* 0x000fe20003000000 */
[----:B------:R-:W-:Y:S08]  /*3860*/  @!P2 BRA `(.L_x_13732) ;  /* 0x000000000020a947 */ /* 0x000ff00003800000 */
        /* <DEDUP_REMOVED lines=8> */
.L_x_13732:
[----:B------:R-:W-:Y:S05]  /*38f0*/  BSYNC B0 ;  /* 0x0000000000007941 */ /* 0x000fea0003800000 */
.L_x_13731:
        /* <DEDUP_REMOVED lines=11> */
.L_x_13734:
[----:B------:R-:W-:Y:S05]  /*39b0*/  BSYNC B0 ;  /* 0x0000000000007941 */ /* 0x000fea0003800000 */
.L_x_13733:
        /* <DEDUP_REMOVED lines=11> */
.L_x_13736:
[----:B------:R-:W-:Y:S05]  /*3a70*/  BSYNC B0 ;  /* 0x0000000000007941 */ /* 0x000fea0003800000 */
.L_x_13735:
        /* <DEDUP_REMOVED lines=9> */
[----:B--2---:R-:W-:-:S05]  /*3b10*/  FMUL.FTZ R4, R206, R4 ;  /* 0x00000004ce047220 */ /* 0x004fca0000410000 */
[----:B------:R-:W-:-:S07]  /*3b20*/  SEL R167, R4, RZ, P5 ;  /* 0x000000ff04a77207 */ /* 0x000fce0002800000 */
.L_x_13738:
[----:B------:R-:W-:Y:S05]  /*3b30*/  BSYNC B0 ;  /* 0x0000000000007941 */ /* 0x000fea0003800000 */
.L_x_13737:
        /* <DEDUP_REMOVED lines=8> */
[----:B------:R-:W-:Y:S02]  /*3bc0*/  @!P2 ISETP.NE.AND.EX P5, PT, R6, RZ, PT, P5 ;  /* 0x000000ff0600a20c */ /* 0x000fe40003fa5350 */
[----:B------:R-:W-:Y:S01]  /*3bd0*/  IADD3 R206, R204, 0x200, RZ ;  /* 0x00000200ccce7810 */ /* 0x000fe20007ffe0ff */
[----:B0-----:R-:W-:-:S05]  /*3be0*/  @P1 IMAD.WIDE.U32 R4, R245, 0x10, R4 ;  /* 0x00000010f5041825 */ /* 0x001fca00078e0004 */
[----:B------:R0:W-:Y:S02]  /*3bf0*/  @P1 STG.E.128 desc[UR4][R4.64], R180 ;  /* 0x000000b404001986 */ /* 0x0001e4000c101d04 */
[----:B0-----:R-:W0:Y:S01]  /*3c00*/  @P3 LDC.64 R4, c[0x0][0x2f8] ;  /* 0x0000be00ff043b82 */ /* 0x001e220000000a00 */
[----:B------:R-:W-:-:S05]  /*3c10*/  @P3 IADD3 R180, R204, 0x100, RZ ;  /* 0x00000100ccb43810 */ /* 0x000fca0007ffe0ff */
[----:B0-----:R-:W-:-:S05]  /*3c20*/  @P3 IMAD.WIDE.U32 R4, R180, 0x10, R4 ;  /* 0x00000010b4043825 */ /* 0x001fca00078e0004 */
[----:B------:R0:W-:Y:S01]  /*3c30*/  @P3 STG.E.128 desc[UR4][R4.64], R164 ;  /* 0x000000a404003986 */ /* 0x0001e2000c101d04 */
[----:B------:R-:W-:Y:S05]  /*3c40*/  @!P3 BRA `(.L_x_13740) ;  /* 0x00000000000cb947 */ /* 0x000fea0003800000 */
[----:B0-----:R-:W0:Y:S02]  /*3c50*/  LDC.64 R4, c[0x0][0x220] ;  /* 0x00008800ff047b82 */ /* 0x001e240000000a00 */
[----:B0-----:R-:W-:-:S05]  /*3c60*/  IMAD.WIDE.U32 R4, R206, 0x10, R4 ;  /* 0x00000010ce047825 */ /* 0x001fca00078e0004 */
[----:B-----5:R1:W5:Y:S02]  /*3c70*/  LDG.E.128 R160, desc[UR4][R4.64] ;  /* 0x0000000404a07981 */ /* 0x020364000c1e1d00 */
.L_x_13740:
[----:B------:R-:W-:Y:S05]  /*3c80*/  BSYNC B0 ;  /* 0x0000000000007941 */ /* 0x000fea0003800000 */
.L_x_13739:
[----:B------:R-:W-:Y:S01]  /*3c90*/  BSSY B0, `(.L_x_13741) ;  /* 0x000000a000007945 */ /* 0x000fe20003800000 */
[----:B------:R-:W-:-:S03]  /*3ca0*/  @!P2 FSEL R180, R136, RZ, P5 ;  /* 0x000000ff88b4a208 */ /* 0x000fc60002800000 */
[----:B------:R-:W-:Y:S05]  /*3cb0*/  @!P2 BRA `(.L_x_13742) ;  /* 0x00000000001ca947 */ /* 0x000fea0003800000 */
[----:B01----:R-:W2:Y:S01]  /*3cc0*/  LDL R5, [R1+0x24] ;  /* 0x0000240001057983 */ /* 0x003ea20000100800 */
[----:B------:R-:W-:Y:S01]  /*3cd0*/  ISETP.NE.U32.AND P5, PT, R7, RZ, PT ;  /* 0x000000ff0700720c */ /* 0x000fe20003fa5070 */
[----:B------:R-:W-:-:S03]  /*3ce0*/  FFMA.FTZ R4, R250, R209, R208 ;  /* 0x000000d1fa047223 */ /* 0x000fc600000100d0 */
[----:B------:R-:W-:Y:S01]  /*3cf0*/  ISETP.NE.AND.EX P5, PT, R6, RZ, PT, P5 ;  /* 0x000000ff0600720c */ /* 0x000fe20003fa5350 */
[----:B--2---:R-:W-:-:S04]  /*3d00*/  FADD.FTZ R4, R5, -R4 ;  /* 0x8000000405047221 */ /* 0x004fc80000010000 */
[----:B------:R-:W-:-:S08]  /*3d10*/  FMUL.FTZ R180, R242, R4 ;  /* 0x00000004f2b47220 */ /* 0x000fd00000410000 */
[----:B------:R-:W-:-:S07]  /*3d20*/  @P5 FADD.FTZ R180, R136, R180 ;  /* 0x000000b488b45221 */ /* 0x000fce0000010000 */
.L_x_13742:
[----:B------:R-:W-:Y:S05]  /*3d30*/  BSYNC B0 ;  /* 0x0000000000007941 */ /* 0x000fea0003800000 */
.L_x_13741:
[----:B------:R-:W-:Y:S04]  /*3d40*/  BSSY B0, `(.L_x_13743) ;  /* 0x000000a000007945 */ /* 0x000fe80003800000 */
[----:B------:R-:W-:Y:S05]  /*3d50*/  @!P3 BRA `(.L_x_13744) ;  /* 0x000000000020b947 */ /* 0x000fea0003800000 */
[----:B01----:R-:W-:Y:S01]  /*3d60*/  FMUL.FTZ R4, R180, UR13 ;  /* 0x0000000db4047c20 */ /* 0x003fe20008410000 */
[----:B------:R-:W-:-:S03]  /*3d70*/  LOP3.LUT P5, RZ, R3, 0xff, RZ, 0xc0, !PT ;  /* 0x000000ff03ff7812 */ /* 0x000fc600078ac0ff */
[----:B------:R-:W-:-:S04]  /*3d80*/  FMUL.FTZ R4, R4, UR12 ;  /* 0x0000000c04047c20 */ /* 0x000fc80008410000 */
[-C--:B-----5:R-:W-:Y:S01]  /*3d90*/  FMUL.FTZ R5, R160, R4.reuse ;  /* 0x00000004a0057220 */ /* 0x0a0fe20000410000 */
[----:B------:R-:W-:-:S04]  /*3da0*/  FMUL.FTZ R4, R28, R4 ;  /* 0x000000041c047220 */ /* 0x000fc80000410000 */
[----:B------:R-:W-:Y:S02]  /*3db0*/  FSEL R5, R5, RZ, P5 ;  /* 0x000000ff05057208 */ /* 0x000fe40002800000 */
[----:B------:R-:W-:-:S03]  /*3dc0*/  SEL R164, R4, RZ, P5 ;  /* 0x000000ff04a47207 */ /* 0x000fc60002800000 */
[----:B------:R-:W-:-:S07]  /*3dd0*/  FADD.FTZ R116, R116, R5 ;  /* 0x0000000574747221 */ /* 0x000fce0000010000 */
.L_x_13744:
[----:B------:R-:W-:Y:S05]  /*3de0*/  BSYNC B0 ;  /* 0x0000000000007941 */ /* 0x000fea0003800000 */
.L_x_13743:
[----:B------:R-:W-:Y:S01]  /*3df0*/  @!P2 ISETP.NE.AND.EX P6, PT, R6, RZ, PT, P6 ;  /* 0x000000ff0600a20c */ /* 0x000fe20003fc5360 */
[----:B------:R-:W-:Y:S01]  /*3e00*/  BSSY B0, `(.L_x_13745) ;  /* 0x000000b000007945 */ /* 0x000fe20003800000 */
[----:B------:R-:W-:Y:S02]  /*3e10*/  @!P2 ISETP.NE.U32.AND P5, PT, R7, RZ, PT ;  /* 0x000000ff0700a20c */ /* 0x000fe40003fa5070 */
[----:B------:R-:W-:Y:S01]  /*3e20*/  @!P2 FSEL R181, R137, RZ, P6 ;  /* 0x000000ff89b5a208 */ /* 0x000fe20003000000 */
[----:B------:R-:W-:Y:S10]  /*3e30*/  @!P2 BRA `(.L_x_13746) ;  /* 0x00000000001ca947 */ /* 0x000ff40003800000 */
[----:B01----:R-:W2:Y:S01]  /*3e40*/  LDL R5, [R1+0x20] ;  /* 0x0000200001057983 */ /* 0x003ea20000100800 */
[----:B------:R-:W-:Y:S01]  /*3e50*/  ISETP.NE.U32.AND P6, PT, R7, RZ, PT ;  /* 0x000000ff0700720c */ /* 0x000fe20003fc5070 */
[----:B------:R-:W-:-:S03]  /*3e60*/  FFMA.FTZ R4, R248, R209, R208 ;  /* 0x000000d1f8047223 */ /* 0x000fc600000100d0 */
[----:B------:R-:W-:Y:S01]  /*3e70*/  ISETP.NE.AND.EX P6, PT, R6, RZ, PT, P6 ;  /* 0x000000ff0600720c */ /* 0x000fe20003fc5360 */
[----:B--2---:R-:W-:-:S04]  /*3e80*/  FADD.FTZ R4, R5, -R4 ;  /* 0x8000000405047221 */ /* 0x004fc80000010000 */
[----:B------:R-:W-:-:S08]  /*3e90*/  FMUL.FTZ R181, R242, R4 ;  /* 0x00000004f2b57220 */ /* 0x000fd00000410000 */
[----:B------:R-:W-:-:S07]  /*3ea0*/  @P6 FADD.FTZ R181, R137, R181 ;  /* 0x000000b589b56221 */ /* 0x000fce0000010000 */
.L_x_13746:
[----:B------:R-:W-:Y:S05]  /*3eb0*/  BSYNC B0 ;  /* 0x0000000000007941 */ /* 0x000fea0003800000 */
.L_x_13745:
        /* <DEDUP_REMOVED lines=10> */
.L_x_13748:
[----:B------:R-:W-:Y:S05]  /*3f60*/  BSYNC B0 ;  /* 0x0000000000007941 */ /* 0x000fea0003800000 */
.L_x_13747:
[----:B------:R-:W-:Y:S01]  /*3f70*/  @!P2 ISETP.NE.U32.AND P6, PT, R7, RZ, PT ;  /* 0x000000ff0700a20c */ /* 0x000fe20003fc5070 */
[----:B------:R-:W-:Y:S01]  /*3f80*/  BSSY B0, `(.L_x_13749) ;  /* 0x000000c000007945 */ /* 0x000fe20003800000 */
[C---:B------:R-:W-:Y:S02]  /*3f90*/  @!P2 ISETP.NE.AND.EX P5, PT, R6.reuse, RZ, PT, P5 ;  /* 0x000000ff0600a20c */ /* 0x040fe40003fa5350 */
[----:B------:R-:W-:-:S04]  /*3fa0*/  @!P2 ISETP.NE.AND.EX P6, PT, R6, RZ, PT, P6 ;  /* 0x000000ff0600a20c */ /* 0x000fc80003fc5360 */
[----:B------:R-:W-:Y:S01]  /*3fb0*/  @!P2 FSEL R182, R138, RZ, P6 ;  /* 0x000000ff8ab6a208 */ /* 0x000fe20003000000 */
[----:B------:R-:W-:Y:S08]  /*3fc0*/  @!P2 BRA `(.L_x_13750) ;  /* 0x00000000001ca947 */ /* 0x000ff00003800000 */
[----:B01----:R-:W2:Y:S01]  /*3fd0*/  LDL R5, [R1+0x1c] ;  /* 0x00001c0001057983 */ /* 0x003ea20000100800 */
[----:B------:R-:W-:Y:S01]  /*3fe0*/  ISETP.NE.U32.AND P6, PT, R7, RZ, PT ;  /* 0x000000ff0700720c */ /* 0x000fe20003fc5070 */
[----:B------:R-:W-:-:S03]  /*3ff0*/  FFMA.FTZ R4, R246, R209, R208 ;  /* 0x000000d1f6047223 */ /* 0x000fc600000100d0 */
[----:B------:R-:W-:Y:S01]  /*4000*/  ISETP.NE.AND.EX P6, PT, R6, RZ, PT, P6 ;  /* 0x000000ff0600720c */ /* 0x000fe20003fc5360 */
[----:B--2---:R-:W-:-:S04]  /*4010*/  FADD.FTZ R4, R5, -R4 ;  /* 0x8000000405047221 */ /* 0x004fc80000010000 */
[----:B------:R-:W-:-:S08]  /*4020*/  FMUL.FTZ R182, R242, R4 ;  /* 0x00000004f2b67220 */ /* 0x000fd00000410000 */
[----:B------:R-:W-:-:S07]  /*4030*/  @P6 FADD.FTZ R182, R138, R182 ;  /* 0x000000b68ab66221 */ /* 0x000fce0000010000 */
.L_x_13750:
[----:B------:R-:W-:Y:S05]  /*4040*/  BSYNC B0 ;  /* 0x0000000000007941 */ /* 0x000fea0003800000 */
.L_x_13749:
        /* <DEDUP_REMOVED lines=10> */
.L_x_13752:
[----:B------:R-:W-:Y:S05]  /*40f0*/  BSYNC B0 ;  /* 0x0000000000007941 */ /* 0x000fea0003800000 */
.L_x_13751:
        /* <DEDUP_REMOVED lines=10> */
.L_x_13754:
[----:B------:R-:W-:Y:S05]  /*41a0*/  BSYNC B0 ;  /* 0x0000000000007941 */ /* 0x000fea0003800000 */
.L_x_13753:
[----:B------:R-:W-:Y:S04]  /*41b0*/  BSSY B0, `(.L_x_13755) ;  /* 0x000000a000007945 */ /* 0x000fe80003800000 */
[----:B------:R-:W-:Y:S05]  /*41c0*/  @!P3 BRA `(.L_x_13756) ;  /* 0x000000000020b947 */ /* 0x000fea0003800000 */
[----:B------:R-:W-:Y:S01]  /*41d0*/  LOP3.LUT P5, RZ, R3, 0xff000000, RZ, 0xc0, !PT ;  /* 0xff00000003ff7812 */ /* 0x000fe200078ac0ff */
[----:B------:R-:W-:-:S04]  /*41e0*/  FMUL.FTZ R3, R183, UR13 ;  /* 0x0000000db7037c20 */ /* 0x000fc80008410000 */
[----:B------:R-:W-:-:S04]  /*41f0*/  FMUL.FTZ R3, R3, UR12 ;  /* 0x0000000c03037c20 */ /* 0x000fc80008410000 */
[-C--:B01---5:R-:W-:Y:S01]  /*4200*/  FMUL.FTZ R4, R163, R3.reuse ;  /* 0x00000003a3047220 */ /* 0x0a3fe20000410000 */
[----:B------:R-:W-:-:S04]  /*4210*/  FMUL.FTZ R3, R31, R3 ;  /* 0x000000031f037220 */ /* 0x000fc80000410000 */
[----:B------:R-:W-:Y:S02]  /*4220*/  FSEL R4, R4, RZ, P5 ;  /* 0x000000ff04047208 */ /* 0x000fe40002800000 */
[----:B------:R-:W-:-:S03]  /*4230*/  SEL R167, R3, RZ, P5 ;  /* 0x000000ff03a77207 */ /* 0x000fc60002800000 */
[----:B------:R-:W-:-:S07]  /*4240*/  FADD.FTZ R119, R119, R4 ;  /* 0x0000000477777221 */ /* 0x000fce0000010000 */
.L_x_13756:
[----:B------:R-:W-:Y:S05]  /*4250*/  BSYNC B0 ;  /* 0x0000000000007941 */ /* 0x000fea0003800000 */
.L_x_13755:
[----:B01----:R-:W0:Y:S01]  /*4260*/  @P1 LDC.64 R4, c[0x0][0x308] ;  /* 0x0000c200ff041b82 */ /* 0x003e220000000a00 */
        /* <DEDUP_REMOVED lines=19> */
.L_x_13758:
[----:B------:R-:W-:Y:S05]  /*43a0*/  BSYNC B0 ;  /* 0x0000000000007941 */ /* 0x000fea0003800000 */
.L_x_13757:
[----:B------:R-:W-:Y:S01]  /*43b0*/  BSSY B0, `(.L_x_13759) ;  /* 0x000000a000007945 */ /* 0x000fe20003800000 */
[----:B------:R-:W-:-:S03]  /*43c0*/  @!P2 FSEL R180, R140, RZ, P5 ;  /* 0x000000ff8cb4a208 */ /* 0x000fc60002800000 */
[----:B------:R-:W-:Y:S05]  /*43d0*/  @!P2 BRA `(.L_x_13760) ;  /* 0x00000000001ca947 */ /* 0x000fea0003800000 */
[----:B0-2---:R-:W2:Y:S01]  /*43e0*/  LDL R4, [R1] ;  /* 0x0000000001047983 */ /* 0x005ea20000100800 */
[----:B------:R-:W-:Y:S01]  /*43f0*/  ISETP.NE.U32.AND P5, PT, R7, RZ, PT ;  /* 0x000000ff0700720c */ /* 0x000fe20003fa5070 */
[----:B------:R-:W-:-:S03]  /*4400*/  FFMA.FTZ R3, R215, R209, R208 ;  /* 0x000000d1d7037223 */ /* 0x000fc600000100d0 */
[----:B------:R-:W-:Y:S01]  /*4410*/  ISETP.NE.AND.EX P5, PT, R6, RZ, PT, P5 ;  /* 0x000000ff0600720c */ /* 0x000fe20003fa5350 */
[----:B--2---:R-:W-:-:S04]  /*4420*/  FADD.FTZ R3, R4, -R3 ;  /* 0x8000000304037221 */ /* 0x004fc80000010000 */
[----:B------:R-:W-:-:S08]  /*4430*/  FMUL.FTZ R180, R242, R3 ;  /* 0x00000003f2b47220 */ /* 0x000fd00000410000 */
[----:B------:R-:W-:-:S07]  /*4440*/  @P5 FADD.FTZ R180, R140, R180 ;  /* 0x000000b48cb45221 */ /* 0x000fce0000010000 */
.L_x_13760:
[----:B------:R-:W-:Y:S05]  /*4450*/  BSYNC B0 ;  /* 0x0000000000007941 */ /* 0x000fea0003800000 */
.L_x_13759:
[----:B------:R-:W-:Y:S04]  /*4460*/  BSSY B0, `(.L_x_13761) ;  /* 0x000000a000007945 */ /* 0x000fe80003800000 */
[----:B------:R-:W-:Y:S05]  /*4470*/  @!P3 BRA `(.L_x_13762) ;  /* 0x000000000020b947 */ /* 0x000fea0003800000 */
[----:B------:R-:W-:Y:S01]  /*4480*/  FMUL.FTZ R3, R180, UR13 ;  /* 0x0000000db4037c20 */ /* 0x000fe20008410000 */
[----:B------:R-:W-:-:S03]  /*4490*/  LOP3.LUT P5, RZ, R2, 0xff, RZ, 0xc0, !PT ;  /* 0x000000ff02ff7812 */ /* 0x000fc600078ac0ff */
[----:B------:R-:W-:-:S04]  /*44a0*/  FMUL.FTZ R3, R3, UR12 ;  /* 0x0000000c03037c20 */ /* 0x000fc80008410000 */
[-C--:B0-2--5:R-:W-:Y:S01]  /*44b0*/  FMUL.FTZ R4, R160, R3.reuse ;  /* 0x00000003a0047220 */ /* 0x0a5fe20000410000 */
[----:B------:R-:W-:-:S04]  /*44c0*/  FMUL.FTZ R3, R24, R3 ;  /* 0x0000000318037220 */ /* 0x000fc80000410000 */
[----:B------:R-:W-:Y:S02]  /*44d0*/  FSEL R4, R4, RZ, P5 ;  /* 0x000000ff04047208 */ /* 0x000fe40002800000 */
[----:B------:R-:W-:-:S03]  /*44e0*/  SEL R164, R3, RZ, P5 ;  /* 0x000000ff03a47207 */ /* 0x000fc60002800000 */
[----:B------:R-:W-:-:S07]  /*44f0*/  FADD.FTZ R112, R112, R4 ;  /* 0x0000000470707221 */ /* 0x000fce0000010000 */
.L_x_13762:
[----:B------:R-:W-:Y:S05]  /*4500*/  BSYNC B0 ;  /* 0x0000000000007941 */ /* 0x000fea0003800000 */
.L_x_13761:
        /* <DEDUP_REMOVED lines=11> */
.L_x_13764:
[----:B------:R-:W-:Y:S05]  /*45c0*/  BSYNC B0 ;  /* 0x0000000000007941 */ /* 0x000fea0003800000 */
.L_x_13763:
        /* <DEDUP_REMOVED lines=10> */
.L_x_13766:
[----:B------:R-:W-:Y:S05]  /*4670*/  BSYNC B0 ;  /* 0x0000000000007941 */ /* 0x000fea0003800000 */
.L_x_13765:
[----:B------:R-:W-:Y:S01]  /*4680*/  @!P2 ISETP.NE.U32.AND P6, PT, R7, RZ, PT ;  /* 0x000000ff0700a20c */ /* 0x000fe20003fc5070 */
[----:B------:R-:W-:Y:S01]  /*4690*/  BSSY B0, `(.L_x_13767) ;  /* 0x000000b000007945 */ /* 0x000fe20003800000 */
[C---:B------:R-:W-:Y:S02]  /*46a0*/  @!P2 ISETP.NE.AND.EX P5, PT, R6.reuse, RZ, PT, P5 ;  /* 0x000000ff0600a20c */ /* 0x040fe40003fa5350 */
[----:B------:R-:W-:-:S04]  /*46b0*/  @!P2 ISETP.NE.AND.EX P6, PT, R6, RZ, PT, P6 ;  /* 0x000000ff0600a20c */ /* 0x000fc80003fc5360 */
[----:B0-2---:R-:W-:Y:S01]  /*46c0*/  @!P2 FSEL R5, R142, RZ, P6 ;  /* 0x000000ff8e05a208 */ /* 0x005fe20003000000 */
[----:B------:R-:W-:Y:S08]  /*46d0*/  @!P2 BRA `(.L_x_13768) ;  /* 0x000000000018a947 */ /* 0x000ff00003800000 */
[----:B------:R-:W-:Y:S01]  /*46e0*/  ISETP.NE.U32.AND P6, PT, R7, RZ, PT ;  /* 0x000000ff0700720c */ /* 0x000fe20003fc5070 */
[----:B------:R-:W-:-:S03]  /*46f0*/  FFMA.FTZ R3, R213, R209, R208 ;  /* 0x000000d1d5037223 */ /* 0x000fc600000100d0 */
[----:B------:R-:W-:Y:S01]  /*4700*/  ISETP.NE.AND.EX P6, PT, R6, RZ, PT, P6 ;  /* 0x000000ff0600720c */ /* 0x000fe20003fc5360 */
[----:B------:R-:W-:-:S04]  /*4710*/  FADD.FTZ R3, R218, -R3 ;  /* 0x80000003da037221 */ /* 0x000fc80000010000 */
[----:B------:R-:W-:-:S08]  /*4720*/  FMUL.FTZ R5, R242, R3 ;  /* 0x00000003f2057220 */ /* 0x000fd00000410000 */
[----:B------:R-:W-:-:S07]  /*4730*/  @P6 FADD.FTZ R5, R142, R5 ;  /* 0x000000058e056221 */ /* 0x000fce0000010000 */
.L_x_13768:
[----:B------:R-:W-:Y:S05]  /*4740*/  BSYNC B0 ;  /* 0x0000000000007941 */ /* 0x000fea0003800000 */
.L_x_13767:
[----:B------:R-:W-:Y:S04]  /*4750*/  BSSY B0, `(.L_x_13769) ;  /* 0x000000a000007945 */ /* 0x000fe80003800000 */
[----:B------:R-:W-:Y:S05]  /*4760*/  @!P3 BRA `(.L_x_13770) ;  /* 0x000000000020b947 */ /* 0x000fea0003800000 */
[----:B------:R-:W-:Y:S01]  /*4770*/  FMUL.FTZ R3, R5, UR13 ;  /* 0x0000000d05037c20 */ /* 0x000fe20008410000 */
[----:B------:R-:W-:-:S03]  /*4780*/  LOP3.LUT P6, RZ, R2, 0xff0000, RZ, 0xc0, !PT ;  /* 0x00ff000002ff7812 */ /* 0x000fc600078cc0ff */
[----:B------:R-:W-:-:S04]  /*4790*/  FMUL.FTZ R3, R3, UR12 ;  /* 0x0000000c03037c20 */ /* 0x000fc80008410000 */
[-C--:B-----5:R-:W-:Y:S01]  /*47a0*/  FMUL.FTZ R4, R162, R3.reuse ;  /* 0x00000003a2047220 */ /* 0x0a0fe20000410000 */
[----:B------:R-:W-:-:S04]  /*47b0*/  FMUL.FTZ R3, R26, R3 ;  /* 0x000000031a037220 */ /* 0x000fc80000410000 */
[----:B------:R-:W-:Y:S02]  /*47c0*/  FSEL R4, R4, RZ, P6 ;  /* 0x000000ff04047208 */ /* 0x000fe40003000000 */
[----:B------:R-:W-:-:S03]  /*47d0*/  SEL R166, R3, RZ, P6 ;  /* 0x000000ff03a67207 */ /* 0x000fc60003000000 */
[----:B------:R-:W-:-:S07]  /*47e0*/  FADD.FTZ R114, R114, R4 ;  /* 0x0000000472727221 */ /* 0x000fce0000010000 */
.L_x_13770:
[----:B------:R-:W-:Y:S05]  /*47f0*/  BSYNC B0 ;  /* 0x0000000000007941 */ /* 0x000fea0003800000 */
.L_x_13769:
        /* <DEDUP_REMOVED lines=9> */
.L_x_13772:
[----:B------:R-:W-:Y:S05]  /*4890*/  BSYNC B0 ;  /* 0x0000000000007941 */ /* 0x000fea0003800000 */
.L_x_13771:
[----:B------:R-:W-:Y:S04]  /*48a0*/  BSSY B0, `(.L_x_13773) ;  /* 0x000000a000007945 */ /* 0x000fe80003800000 */
[----:B------:R-:W-:Y:S05]  /*48b0*/  @!P3 BRA `(.L_x_13774) ;  /* 0x000000000020b947 */ /* 0x000fea0003800000 */
[----:B------:R-:W-:Y:S01]  /*48c0*/  LOP3.LUT P5, RZ, R2, 0xff000000, RZ, 0xc0, !PT ;  /* 0xff00000002ff7812 */ /* 0x000fe200078ac0ff */
[----:B------:R-:W-:-:S04]  /*48d0*/  FMUL.FTZ R2, R4, UR13 ;  /* 0x0000000d04027c20 */ /* 0x000fc80008410000 */
[----:B------:R-:W-:-:S04]  /*48e0*/  FMUL.FTZ R2, R2, UR12 ;  /* 0x0000000c02027c20 */ /* 0x000fc80008410000 */
[-C--:B-----5:R-:W-:Y:S01]  /*48f0*/  FMUL.FTZ R3, R163, R2.reuse ;  /* 0x00000002a3037220 */ /* 0x0a0fe20000410000 */
[----:B------:R-:W-:-:S04]  /*4900*/  FMUL.FTZ R2, R27, R2 ;  /* 0x000000021b027220 */ /* 0x000fc80000410000 */
[----:B------:R-:W-:Y:S02]  /*4910*/  FSEL R3, R3, RZ, P5 ;  /* 0x000000ff03037208 */ /* 0x000fe40002800000 */
[----:B------:R-:W-:-:S03]  /*4920*/  SEL R167, R2, RZ, P5 ;  /* 0x000000ff02a77207 */ /* 0x000fc60002800000 */
[----:B------:R-:W-:-:S07]  /*4930*/  FADD.FTZ R115, R115, R3 ;  /* 0x0000000373737221 */ /* 0x000fce0000010000 */
.L_x_13774:
[----:B------:R-:W-:Y:S05]  /*4940*/  BSYNC B0 ;  /* 0x0000000000007941 */ /* 0x000fea0003800000 */
.L_x_13773:
[----:B-1----:R-:W-:Y:S01]  /*4950*/  @P1 IMAD.WIDE.U32 R2, R249, 0x10, R182 ;  /* 0x00000010f9021825 */ /* 0x002fe200078e00b6 */
        /* <DEDUP_REMOVED lines=8> */
[----:B------:R-:W-:-:S02]  /*49e0*/  @!P2 ISETP.NE.AND.EX P5, PT, R6, RZ, PT, P5 ;  /* 0x000000ff0600a20c */ /* 0x000fc40003fa5350 */
[----:B------:R-:W-:Y:S01]  /*49f0*/  IADD3 R4, R204, 0x400, RZ ;  /* 0x00000400cc047810 */ /* 0x000fe20007ffe0ff */
[----:B0-----:R-:W0:Y:S08]  /*4a00*/  @P3 LDC.64 R2, c[0x0][0x2f8] ;  /* 0x0000be00ff023b82 */ /* 0x001e300000000a00 */
[----:B------:R-:W1:Y:S01]  /*4a10*/  @P1 LDC.64 R180, c[0x0][0x308] ;  /* 0x0000c200ffb41b82 */ /* 0x000e620000000a00 */
[----:B0-----:R-:W-:-:S05]  /*4a20*/  @P3 IMAD.WIDE.U32 R2, R206, 0x10, R2 ;  /* 0x00000010ce023825 */ /* 0x001fca00078e0002 */
[----:B------:R0:W-:Y:S01]  /*4a30*/  @P3 STG.E.128 desc[UR4][R2.64], R164 ;  /* 0x000000a402003986 */ /* 0x0001e2000c101d04 */
[----:B------:R-:W-:Y:S05]  /*4a40*/  @!P3 BRA `(.L_x_13776) ;  /* 0x00000000000cb947 */ /* 0x000fea0003800000 */
[----:B0-----:R-:W0:Y:S02]  /*4a50*/  LDC.64 R2, c[0x0][0x220] ;  /* 0x00008800ff027b82 */ /* 0x001e240000000a00 */
[----:B0-----:R-:W-:-:S05]  /*4a60*/  IMAD.WIDE.U32 R2, R4, 0x10, R2 ;  /* 0x0000001004027825 */ /* 0x001fca00078e0002 */
[----:B-----5:R2:W5:Y:S02]  /*4a70*/  LDG.E.128 R160, desc[UR4][R2.64] ;  /* 0x0000000402a07981 */ /* 0x020564000c1e1d00 */
.L_x_13776:
[----:B------:R-:W-:Y:S05]  /*4a80*/  BSYNC B0 ;  /* 0x0000000000007941 */ /* 0x000fea0003800000 */
.L_x_13775:
[----:B------:R-:W-:Y:S01]  /*4a90*/  BSSY B0, `(.L_x_13777) ;  /* 0x0000009000007945 */ /* 0x000fe20003800000 */
[----:B------:R-:W-:-:S03]  /*4aa0*/  @!P2 FSEL R206, R144, RZ, P5 ;  /* 0x000000ff90cea208 */ /* 0x000fc60002800000 */
[----:B------:R-:W-:Y:S05]  /*4ab0*/  @!P2 BRA `(.L_x_13778) ;  /* 0x000000000018a947 */ /* 0x000fea0003800000 */
[----:B------:R-:W-:Y:S01]  /*4ac0*/  ISETP.NE.U32.AND P5, PT, R7, RZ, PT ;  /* 0x000000ff0700720c */ /* 0x000fe20003fa5070 */
[----:B0-2---:R-:W-:-:S03]  /*4ad0*/  FFMA.FTZ R2, R205, R209, R208 ;  /* 0x000000d1cd027223 */ /* 0x005fc600000100d0 */
[----:B------:R-:W-:Y:S01]  /*4ae0*/  ISETP.NE.AND.EX P5, PT, R6, RZ, PT, P5 ;  /* 0x000000ff0600720c */ /* 0x000fe20003fa5350 */
[----:B------:R-:W-:-:S04]  /*4af0*/  FADD.FTZ R2, R217, -R2 ;  /* 0x80000002d9027221 */ /* 0x000fc80000010000 */
[----:B------:R-:W-:-:S08]  /*4b00*/  FMUL.FTZ R206, R242, R2 ;  /* 0x00000002f2ce7220 */ /* 0x000fd00000410000 */
[----:B------:R-:W-:-:S07]  /*4b10*/  @P5 FADD.FTZ R206, R144, R206 ;  /* 0x000000ce90ce5221 */ /* 0x000fce0000010000 */
.L_x_13778:
[----:B------:R-:W-:Y:S05]  /*4b20*/  BSYNC B0 ;  /* 0x0000000000007941 */ /* 0x000fea0003800000 */
.L_x_13777:
[----:B------:R-:W-:Y:S04]  /*4b30*/  BSSY B0, `(.L_x_13779) ;  /* 0x000000a000007945 */ /* 0x000fe80003800000 */
[----:B------:R-:W-:Y:S05]  /*4b40*/  @!P3 BRA `(.L_x_13780) ;  /* 0x000000000020b947 */ /* 0x000fea0003800000 */
[----:B0-2---:R-:W-:Y:S01]  /*4b50*/  FMUL.FTZ R2, R206, UR13 ;  /* 0x0000000dce027c20 */ /* 0x005fe20008410000 */
[----:B------:R-:W-:-:S03]  /*4b60*/  LOP3.LUT P5, RZ, R0, 0xff, RZ, 0xc0, !PT ;  /* 0x000000ff00ff7812 */ /* 0x000fc600078ac0ff */
[----:B------:R-:W-:-:S04]  /*4b70*/  FMUL.FTZ R2, R2, UR12 ;  /* 0x0000000c02027c20 */ /* 0x000fc80008410000 */
[-C--:B-----5:R-:W-:Y:S01]  /*4b80*/  FMUL.FTZ R3, R160, R2.reuse ;  /* 0x00000002a0037220 */ /* 0x0a0fe20000410000 */
[----:B------:R-:W-:-:S04]  /*4b90*/  FMUL.FTZ R2, R20, R2 ;  /* 0x0000000214027220 */ /* 0x000fc80000410000 */
[----:B------:R-:W-:Y:S02]  /*4ba0*/  FSEL R3, R3, RZ, P5 ;  /* 0x000000ff03037208 */ /* 0x000fe40002800000 */
[----:B------:R-:W-:-:S03]  /*4bb0*/  SEL R164, R2, RZ, P5 ;  /* 0x000000ff02a47207 */ /* 0x000fc60002800000 */
[----:B------:R-:W-:-:S07]  /*4bc0*/  FADD.FTZ R108, R108, R3 ;  /* 0x000000036c6c7221 */ /* 0x000fce0000010000 */
.L_x_13780:
[----:B------:R-:W-:Y:S05]  /*4bd0*/  BSYNC B0 ;  /* 0x0000000000007941 */ /* 0x000fea0003800000 */
.L_x_13779:
[----:B------:R-:W-:Y:S01]  /*4be0*/  @!P2 ISETP.NE.AND.EX P6, PT, R6, RZ, PT, P6 ;  /* 0x000000ff0600a20c */ /* 0x000fe20003fc5360 */
[----:B------:R-:W-:Y:S01]  /*4bf0*/  BSSY B0, `(.L_x_13781) ;  /* 0x000000a000007945 */ /* 0x000fe20003800000 */
[----:B------:R-:W-:Y:S02]  /*4c00*/  @!P2 ISETP.NE.U32.AND P5, PT, R7, RZ, PT ;  /* 0x000000ff0700a20c */ /* 0x000fe40003fa5070 */
[----:B------:R-:W-:Y:S01]  /*4c10*/  @!P2 FSEL R183, R145, RZ, P6 ;  /* 0x000000ff91b7a208 */ /* 0x000fe20003000000 */
[----:B------:R-:W-:Y:S10]  /*4c20*/  @!P2 BRA `(.L_x_13782) ;  /* 0x000000000018a947 */ /* 0x000ff40003800000 */
[----:B------:R-:W-:Y:S01]  /*4c30*/  ISETP.NE.U32.AND P6, PT, R7, RZ, PT ;  /* 0x000000ff0700720c */ /* 0x000fe20003fc5070 */
[----:B0-2---:R-:W-:-:S03]  /*4c40*/  FFMA.FTZ R2, R202, R209, R208 ;  /* 0x000000d1ca027223 */ /* 0x005fc600000100d0 */
[----:B------:R-:W-:Y:S01]  /*4c50*/  ISETP.NE.AND.EX P6, PT, R6, RZ, PT, P6 ;  /* 0x000000ff0600720c */ /* 0x000fe20003fc5360 */
[----:B------:R-:W-:-:S04]  /*4c60*/  FADD.FTZ R2, R216, -R2 ;  /* 0x80000002d8027221 */ /* 0x000fc80000010000 */
[----:B------:R-:W-:-:S08]  /*4c70*/  FMUL.FTZ R183, R242, R2 ;  /* 0x00000002f2b77220 */ /* 0x000fd00000410000 */
[----:B------:R-:W-:-:S07]  /*4c80*/  @P6 FADD.FTZ R183, R145, R183 ;  /* 0x000000b791b76221 */ /* 0x000fce0000010000 */
.L_x_13782:
[----:B------:R-:W-:Y:S05]  /*4c90*/  BSYNC B0 ;  /* 0x0000000000007941 */ /* 0x000fea0003800000 */
.L_x_13781:
        /* <DEDUP_REMOVED lines=10> */
.L_x_13784:
[----:B------:R-:W-:Y:S05]  /*4d40*/  BSYNC B0 ;  /* 0x0000000000007941 */ /* 0x000fea0003800000 */
.L_x_13783:
[----:B------:R-:W-:Y:S01]  /*4d50*/  @!P2 ISETP.NE.U32.AND P6, PT, R7, RZ, PT ;  /* 0x000000ff0700a20c */ /* 0x000fe20003fc5070 */
[----:B------:R-:W-:Y:S01]  /*4d60*/  BSSY B0, `(.L_x_13785) ;  /* 0x000000b000007945 */ /* 0x000fe20003800000 */
[C---:B------:R-:W-:Y:S02]  /*4d70*/  @!P2 ISETP.NE.AND.EX P5, PT, R6.reuse, RZ, PT, P5 ;  /* 0x000000ff0600a20c */ /* 0x040fe40003fa5350 */
[----:B------:R-:W-:-:S04]  /*4d80*/  @!P2 ISETP.NE.AND.EX P6, PT, R6, RZ, PT, P6 ;  /* 0x000000ff0600a20c */ /* 0x000fc80003fc5360 */
[----:B------:R-:W-:Y:S01]  /*4d90*/  @!P2 FSEL R182, R146, RZ, P6 ;  /* 0x000000ff92b6a208 */ /* 0x000fe20003000000 */
[----:B------:R-:W-:Y:S08]  /*4da0*/  @!P2 BRA `(.L_x_13786) ;  /* 0x000000000018a947 */ /* 0x000ff00003800000 */
[----:B------:R-:W-:Y:S01]  /*4db0*/  ISETP.NE.U32.AND P6, PT, R7, RZ, PT ;  /* 0x000000ff0700720c */ /* 0x000fe20003fc5070 */
[----:B0-2---:R-:W-:-:S03]  /*4dc0*/  FFMA.FTZ R2, R201, R209, R208 ;  /* 0x000000d1c9027223 */ /* 0x005fc600000100d0 */
[----:B------:R-:W-:Y:S01]  /*4dd0*/  ISETP.NE.AND.EX P6, PT, R6, RZ, PT, P6 ;  /* 0x000000ff0600720c */ /* 0x000fe20003fc5360 */
[----:B------:R-:W-:-:S04]  /*4de0*/  FADD.FTZ R2, R211, -R2 ;  /* 0x80000002d3027221 */ /* 0x000fc80000010000 */
[----:B------:R-:W-:-:S08]  /*4df0*/  FMUL.FTZ R182, R242, R2 ;  /* 0x00000002f2b67220 */ /* 0x000fd00000410000 */
[----:B------:R-:W-:-:S07]  /*4e00*/  @P6 FADD.FTZ R182, R146, R182 ;  /* 0x000000b692b66221 */ /* 0x000fce0000010000 */
.L_x_13786:
[----:B------:R-:W-:Y:S05]  /*4e10*/  BSYNC B0 ;  /* 0x0000000000007941 */ /* 0x000fea0003800000 */
.L_x_13785:
        /* <DEDUP_REMOVED lines=10> */
.L_x_13788:
[----:B------:R-:W-:Y:S05]  /*4ec0*/  BSYNC B0 ;  /* 0x0000000000007941 */ /* 0x000fea0003800000 */
.L_x_13787:
        /* <DEDUP_REMOVED lines=9> */
.L_x_13790:
[----:B------:R-:W-:Y:S05]  /*4f60*/  BSYNC B0 ;  /* 0x0000000000007941 */ /* 0x000fea0003800000 */
.L_x_13789:
[----:B------:R-:W-:Y:S04]  /*4f70*/  BSSY B0, `(.L_x_13791) ;  /* 0x000000a000007945 */ /* 0x000fe80003800000 */
[----:B------:R-:W-:Y:S05]  /*4f80*/  @!P3 BRA `(.L_x_13792) ;  /* 0x000000000020b947 */ /* 0x000fea0003800000 */
[----:B------:R-:W-:Y:S01]  /*4f90*/  LOP3.LUT P5, RZ, R0, 0xff000000, RZ, 0xc0, !PT ;  /* 0xff00000000ff7812 */ /* 0x000fe200078ac0ff */
[----:B------:R-:W-:-:S04]  /*4fa0*/  FMUL.FTZ R0, R5, UR13 ;  /* 0x0000000d05007c20 */ /* 0x000fc80008410000 */
[----:B------:R-:W-:-:S04]  /*4fb0*/  FMUL.FTZ R0, R0, UR12 ;  /* 0x0000000c00007c20 */ /* 0x000fc80008410000 */
[-C--:B0-2--5:R-:W-:Y:S01]  /*4fc0*/  FMUL.FTZ R2, R163, R0.reuse ;  /* 0x00000000a3027220 */ /* 0x0a5fe20000410000 */
[----:B------:R-:W-:-:S04]  /*4fd0*/  FMUL.FTZ R0, R23, R0 ;  /* 0x0000000017007220 */ /* 0x000fc80000410000 */
[----:B------:R-:W-:Y:S02]  /*4fe0*/  FSEL R2, R2, RZ, P5 ;  /* 0x000000ff02027208 */ /* 0x000fe40002800000 */
[----:B------:R-:W-:-:S03]  /*4ff0*/  SEL R167, R0, RZ, P5 ;  /* 0x000000ff00a77207 */ /* 0x000fc60002800000 */
[----:B------:R-:W-:-:S07]  /*5000*/  FADD.FTZ R111, R111, R2 ;  /* 0x000000026f6f7221 */ /* 0x000fce0000010000 */
.L_x_13792:
[----:B------:R-:W-:Y:S05]  /*5010*/  BSYNC B0 ;  /* 0x0000000000007941 */ /* 0x000fea0003800000 */
.L_x_13791:
[----:B0-2---:R-:W-:Y:S01]  /*5020*/  @P1 IADD3 R2, R236, 0x400, RZ ;  /* 0x00000400ec021810 */ /* 0x005fe20007ffe0ff */
[----:B------:R-:W-:Y:S01]  /*5030*/  BSSY B0, `(.L_x_13793) ;  /* 0x0000013000007945 */ /* 0x000fe20003800000 */
[----:B------:R-:W-:Y:S02]  /*5040*/  SEL R182, R182, R170, P0 ;  /* 0x000000aab6b67207 */ /* 0x000fe40000000000 */
[----:B------:R-:W-:Y:S01]  /*5050*/  @!P2 ISETP.NE.U32.AND P5, PT, R7, RZ, PT ;  /* 0x000000ff0700a20c */ /* 0x000fe20003fa5070 */
[----:B-1----:R-:W-:Y:S01]  /*5060*/  @P1 IMAD.WIDE.U32 R2, R2, 0x10, R180 ;  /* 0x0000001002021825 */ /* 0x002fe200078e00b4 */
[----:B------:R-:W-:Y:S02]  /*5070*/  SEL R181, R183, R169, P0 ;  /* 0x000000a9b7b57207 */ /* 0x000fe40000000000 */
[----:B------:R-:W-:Y:S02]  /*5080*/  SEL R180, R206, R168, P0 ;  /* 0x000000a8ceb47207 */ /* 0x000fe40000000000 */
[----:B------:R-:W-:-:S02]  /*5090*/  SEL R183, R5, R171, P0 ;  /* 0x000000ab05b77207 */ /* 0x000fc40000000000 */
[----:B------:R-:W-:Y:S02]  /*50a0*/  @!P2 ISETP.NE.U32.AND P6, PT, R7, RZ, PT ;  /* 0x000000ff0700a20c */ /* 0x000fe40003fc5070 */
[----:B------:R-:W-:Y:S01]  /*50b0*/  @!P2 ISETP.NE.AND.EX P5, PT, R6, RZ, PT, P5 ;  /* 0x000000ff0600a20c */ /* 0x000fe20003fa5350 */
[----:B------:R0:W-:Y:S01]  /*50c0*/  @P1 STG.E.128 desc[UR4][R2.64], R180 ;  /* 0x000000b402001986 */ /* 0x0001e2000c101d04 */
        /* <DEDUP_REMOVED lines=9> */
.L_x_13794:
[----:B------:R-:W-:Y:S05]  /*5160*/  BSYNC B0 ;  /* 0x0000000000007941 */ /* 0x000fea0003800000 */
.L_x_13793:
        /* <DEDUP_REMOVED lines=9> */
.L_x_13796:
[----:B------:R-:W-:Y:S05]  /*5200*/  BSYNC B0 ;  /* 0x0000000000007941 */ /* 0x000fea0003800000 */
.L_x_13795:
        /* <DEDUP_REMOVED lines=10> */
.L_x_13798:
[----:B------:R-:W-:Y:S05]  /*52b0*/  BSYNC B0 ;  /* 0x0000000000007941 */ /* 0x000fea0003800000 */
.L_x_13797:
        /* <DEDUP_REMOVED lines=11> */
.L_x_13800:
[----:B------:R-:W-:Y:S05]  /*5370*/  BSYNC B0 ;  /* 0x0000000000007941 */ /* 0x000fea0003800000 */
.L_x_13799:
        /* <DEDUP_REMOVED lines=10> */
.L_x_13802:
[----:B------:R-:W-:Y:S05]  /*5420*/  BSYNC B0 ;  /* 0x0000000000007941 */ /* 0x000fea0003800000 */
.L_x_13801:
        /* <DEDUP_REMOVED lines=12> */
.L_x_13804:
[----:B------:R-:W-:Y:S05]  /*54f0*/  BSYNC B0 ;  /* 0x0000000000007941 */ /* 0x000fea0003800000 */
.L_x_13803:
        /* <DEDUP_REMOVED lines=10> */
.L_x_13806:
[----:B------:R-:W-:Y:S05]  /*55a0*/  BSYNC B0 ;  /* 0x0000000000007941 */ /* 0x000fea0003800000 */
.L_x_13805:
        /* <DEDUP_REMOVED lines=9> */
.L_x_13808:
[----:B------:R-:W-:Y:S05]  /*5640*/  BSYNC B0 ;  /* 0x0000000000007941 */ /* 0x000fea0003800000 */
.L_x_13807:
        /* <DEDUP_REMOVED lines=10> */
.L_x_13810:
[----:B------:R-:W-:Y:S05]  /*56f0*/  BSYNC B0 ;  /* 0x0000000000007941 */ /* 0x000fea0003800000 */
.L_x_13809:
[----:B0-2---:R-:W-:Y:S01]  /*5700*/  @P1 IADD3 R2, R236, 0x500, RZ ;  /* 0x00000500ec021810 */ /* 0x005fe20007ffe0ff */
[----:B------:R-:W-:Y:S01]  /*5710*/  BSSY B0, `(.L_x_13811) ;  /* 0x0000013000007945 */ /* 0x000fe20003800000 */
[C---:B------:R-:W-:Y:S02]  /*5720*/  @!P2 ISETP.NE.U32.AND P5, PT, R7.reuse, RZ, PT ;  /* 0x000000ff0700a20c */ /* 0x040fe40003fa5070 */
[----:B------:R-:W-:Y:S01]  /*5730*/  @!P2 ISETP.NE.U32.AND P6, PT, R7, RZ, PT ;  /* 0x000000ff0700a20c */ /* 0x000fe20003fc5070 */
[----:B-1----:R-:W-:Y:S01]  /*5740*/  @P1 IMAD.WIDE.U32 R2, R2, 0x10, R180 ;  /* 0x0000001002021825 */ /* 0x002fe200078e00b4 */
[----:B------:R-:W-:Y:S02]  /*5750*/  SEL R180, R183, R168, P0 ;  /* 0x000000a8b7b47207 */ /* 0x000fe40000000000 */
[----:B------:R-:W-:Y:S02]  /*5760*/  SEL R181, R182, R169, P0 ;  /* 0x000000a9b6b57207 */ /* 0x000fe40000000000 */
[----:B------:R-:W-:-:S02]  /*5770*/  SEL R182, R5, R170, P0 ;  /* 0x000000aa05b67207 */ /* 0x000fc40000000000 */
[----:B------:R-:W-:Y:S02]  /*5780*/  SEL R183, R4, R171, P0 ;  /* 0x000000ab04b77207 */ /* 0x000fe40000000000 */
[----:B------:R-:W0:Y:S01]  /*5790*/  @P1 LDC.64 R4, c[0x0][0x308] ;  /* 0x0000c200ff041b82 */ /* 0x000e220000000a00 */
[----:B------:R-:W-:Y:S02]  /*57a0*/  @!P2 ISETP.NE.AND.EX P5, PT, R6, RZ, PT, P5 ;  /* 0x000000ff0600a20c */ /* 0x000fe40003fa5350 */
[----:B------:R1:W-:Y:S05]  /*57b0*/  @P1 STG.E.128 desc[UR4][R2.64], R180 ;  /* 0x000000b402001986 */ /* 0x0003ea000c101d04 */
[----:B-1----:R-:W1:Y:S02]  /*57c0*/  @P3 LDC.64 R2, c[0x0][0x2f8] ;  /* 0x0000be00ff023b82 */ /* 0x002e640000000a00 */
[----:B-1----:R-:W-:Y:S01]  /*57d0*/  @P3 IMAD.WIDE.U32 R2, R0, 0x10, R2 ;  /* 0x0000001000023825 */ /* 0x002fe200078e0002 */
[----:B------:R-:W-:-:S04]  /*57e0*/  IADD3 R0, R204, 0x600, RZ ;  /* 0x00000600cc007810 */ /* 0x000fc80007ffe0ff */
[----:B------:R1:W-:Y:S01]  /*57f0*/  @P3 STG.E.128 desc[UR4][R2.64], R164 ;  /* 0x000000a402003986 */ /* 0x0003e2000c101d04 */
[----:B0-----:R-:W-:Y:S05]  /*5800*/  @!P3 BRA `(.L_x_13812) ;  /* 0x00000000000cb947 */ /* 0x001fea0003800000 */
[----:B-1----:R-:W0:Y:S02]  /*5810*/  LDC.64 R2, c[0x0][0x220] ;  /* 0x00008800ff027b82 */ /* 0x002e240000000a00 */
[----:B0-----:R-:W-:-:S05]  /*5820*/  IMAD.WIDE.U32 R2, R0, 0x10, R2 ;  /* 0x0000001000027825 */ /* 0x001fca00078e0002 */
[----:B-----5:R0:W5:Y:S02]  /*5830*/  LDG.E.128 R160, desc[UR4][R2.64] ;  /* 0x0000000402a07981 */ /* 0x020164000c1e1d00 */
.L_x_13812:
[----:B------:R-:W-:Y:S05]  /*5840*/  BSYNC B0 ;  /* 0x0000000000007941 */ /* 0x000fea0003800000 */
.L_x_13811:
[----:B------:R-:W-:Y:S01]  /*5850*/  BSSY B0, `(.L_x_13813) ;  /* 0x0000009000007945 */ /* 0x000fe20003800000 */
[----:B------:R-:W-:-:S03]  /*5860*/  @!P2 FSEL R180, R152, RZ, P5 ;  /* 0x000000ff98b4a208 */ /* 0x000fc60002800000 */
[----:B------:R-:W-:Y:S05]  /*5870*/  @!P2 BRA `(.L_x_13814) ;  /* 0x000000000018a947 */ /* 0x000fea0003800000 */
[----:B------:R-:W-:Y:S01]  /*5880*/  ISETP.NE.U32.AND P5, PT, R7, RZ, PT ;  /* 0x000000ff0700720c */ /* 0x000fe20003fa5070 */
[----:B01----:R-:W-:-:S03]  /*5890*/  FFMA.FTZ R2, R177, R209, R208 ;  /* 0x000000d1b1027223 */ /* 0x003fc600000100d0 */
[----:B------:R-:W-:Y:S01]  /*58a0*/  ISETP.NE.AND.EX P5, PT, R6, RZ, PT, P5 ;  /* 0x000000ff0600720c */ /* 0x000fe20003fa5350 */
[----:B------:R-:W-:-:S04]  /*58b0*/  FADD.FTZ R2, R185, -R2 ;  /* 0x80000002b9027221 */ /* 0x000fc80000010000 */
[----:B------:R-:W-:-:S08]  /*58c0*/  FMUL.FTZ R180, R242, R2 ;  /* 0x00000002f2b47220 */ /* 0x000fd00000410000 */
[----:B------:R-:W-:-:S07]  /*58d0*/  @P5 FADD.FTZ R180, R152, R180 ;  /* 0x000000b498b45221 */ /* 0x000fce0000010000 */
.L_x_13814:
[----:B------:R-:W-:Y:S05]  /*58e0*/  BSYNC B0 ;  /* 0x0000000000007941 */ /* 0x000fea0003800000 */
.L_x_13813:
        /* <DEDUP_REMOVED lines=10> */
.L_x_13816:
[----:B------:R-:W-:Y:S05]  /*5990*/  BSYNC B0 ;  /* 0x0000000000007941 */ /* 0x000fea0003800000 */
.L_x_13815:
[----:B------:R-:W-:Y:S01]  /*59a0*/  @!P2 ISETP.NE.AND.EX P6, PT, R6, RZ, PT, P6 ;  /* 0x000000ff0600a20c */ /* 0x000fe20003fc5360 */
[----:B------:R-:W-:Y:S01]  /*59b0*/  BSSY B0, `(.L_x_13817) ;  /* 0x000000a000007945 */ /* 0x000fe20003800000 */
[----:B------:R-:W-:Y:S02]  /*59c0*/  @!P2 ISETP.NE.U32.AND P5, PT, R7, RZ, PT ;  /* 0x000000ff0700a20c */ /* 0x000fe40003fa5070 */
[----:B------:R-:W-:Y:S01]  /*59d0*/  @!P2 FSEL R181, R153, RZ, P6 ;  /* 0x000000ff99b5a208 */ /* 0x000fe20003000000 */
[----:B------:R-:W-:Y:S10]  /*59e0*/  @!P2 BRA `(.L_x_13818) ;  /* 0x000000000018a947 */ /* 0x000ff40003800000 */
[----:B------:R-:W-:Y:S01]  /*59f0*/  ISETP.NE.U32.AND P6, PT, R7, RZ, PT ;  /* 0x000000ff0700720c */ /* 0x000fe20003fc5070 */
[----:B01----:R-:W-:-:S03]  /*5a00*/  FFMA.FTZ R2, R178, R209, R208 ;  /* 0x000000d1b2027223 */ /* 0x003fc600000100d0 */
[----:B------:R-:W-:Y:S01]  /*5a10*/  ISETP.NE.AND.EX P6, PT, R6, RZ, PT, P6 ;  /* 0x000000ff0600720c */ /* 0x000fe20003fc5360 */
[----:B------:R-:W-:-:S04]  /*5a20*/  FADD.FTZ R2, R186, -R2 ;  /* 0x80000002ba027221 */ /* 0x000fc80000010000 */
[----:B------:R-:W-:-:S08]  /*5a30*/  FMUL.FTZ R181, R242, R2 ;  /* 0x00000002f2b57220 */ /* 0x000fd00000410000 */
[----:B------:R-:W-:-:S07]  /*5a40*/  @P6 FADD.FTZ R181, R153, R181 ;  /* 0x000000b599b56221 */ /* 0x000fce0000010000 */
.L_x_13818:
[----:B------:R-:W-:Y:S05]  /*5a50*/  BSYNC B0 ;  /* 0x0000000000007941 */ /* 0x000fea0003800000 */
.L_x_13817:
        /* <DEDUP_REMOVED lines=10> */
.L_x_13820:
[----:B------:R-:W-:Y:S05]  /*5b00*/  BSYNC B0 ;  /* 0x0000000000007941 */ /* 0x000fea0003800000 */
.L_x_13819:
[----:B------:R-:W-:Y:S01]  /*5b10*/  @!P2 ISETP.NE.U32.AND P6, PT, R7, RZ, PT ;  /* 0x000000ff0700a20c */ /* 0x000fe20003fc5070 */
[----:B------:R-:W-:Y:S01]  /*5b20*/  BSSY B0, `(.L_x_13821) ;  /* 0x000000b000007945 */ /* 0x000fe20003800000 */
[C---:B------:R-:W-:Y:S02]  /*5b30*/  @!P2 ISETP.NE.AND.EX P5, PT, R6.reuse, RZ, PT, P5 ;  /* 0x000000ff0600a20c */ /* 0x040fe40003fa5350 */
[----:B------:R-:W-:-:S04]  /*5b40*/  @!P2 ISETP.NE.AND.EX P6, PT, R6, RZ, PT, P6 ;  /* 0x000000ff0600a20c */ /* 0x000fc80003fc5360 */
[----:B------:R-:W-:Y:S01]  /*5b50*/  @!P2 FSEL R182, R154, RZ, P6 ;  /* 0x000000ff9ab6a208 */ /* 0x000fe20003000000 */
[----:B------:R-:W-:Y:S08]  /*5b60*/  @!P2 BRA `(.L_x_13822) ;  /* 0x000000000018a947 */ /* 0x000ff00003800000 */
[----:B------:R-:W-:Y:S01]  /*5b70*/  ISETP.NE.U32.AND P6, PT, R7, RZ, PT ;  /* 0x000000ff0700720c */ /* 0x000fe20003fc5070 */
[----:B01----:R-:W-:-:S03]  /*5b80*/  FFMA.FTZ R2, R179, R209, R208 ;  /* 0x000000d1b3027223 */ /* 0x003fc600000100d0 */
[----:B------:R-:W-:Y:S01]  /*5b90*/  ISETP.NE.AND.EX P6, PT, R6, RZ, PT, P6 ;  /* 0x000000ff0600720c */ /* 0x000fe20003fc5360 */
[----:B------:R-:W-:-:S04]  /*5ba0*/  FADD.FTZ R2, R187, -R2 ;  /* 0x80000002bb027221 */ /* 0x000fc80000010000 */
[----:B------:R-:W-:-:S08]  /*5bb0*/  FMUL.FTZ R182, R242, R2 ;  /* 0x00000002f2b67220 */ /* 0x000fd00000410000 */
[----:B------:R-:W-:-:S07]  /*5bc0*/  @P6 FADD.FTZ R182, R154, R182 ;  /* 0x000000b69ab66221 */ /* 0x000fce0000010000 */
.L_x_13822:
[----:B------:R-:W-:Y:S05]  /*5bd0*/  BSYNC B0 ;  /* 0x0000000000007941 */ /* 0x000fea0003800000 */
.L_x_13821:
        /* <DEDUP_REMOVED lines=10> */
.L_x_13824:
[----:B------:R-:W-:Y:S05]  /*5c80*/  BSYNC B0 ;  /* 0x0000000000007941 */ /* 0x000fea0003800000 */
.L_x_13823:
        /* <DEDUP_REMOVED lines=9> */
.L_x_13826:
[----:B------:R-:W-:Y:S05]  /*5d20*/  BSYNC B0 ;  /* 0x0000000000007941 */ /* 0x000fea0003800000 */
.L_x_13825:
        /* <DEDUP_REMOVED lines=10> */
.L_x_13828:
[----:B------:R-:W-:Y:S05]  /*5dd0*/  BSYNC B0 ;  /* 0x0000000000007941 */ /* 0x000fea0003800000 */
.L_x_13827:
[----:B01----:R-:W0:Y:S01]  /*5de0*/  @P3 LDC.64 R2, c[0x0][0x2f8] ;  /* 0x0000be00ff023b82 */ /* 0x003e220000000a00 */
[----:B------:R-:W-:Y:S01]  /*5df0*/  @P1 IADD3 R206, R236, 0x600, RZ ;  /* 0x00000600ecce1810 */ /* 0x000fe20007ffe0ff */
[----:B------:R-:W-:Y:S01]  /*5e00*/  BSSY B0, `(.L_x_13829) ;  /* 0x0000011000007945 */ /* 0x000fe20003800000 */
[----:B------:R-:W-:Y:S02]  /*5e10*/  SEL R180, R180, R168, P0 ;  /* 0x000000a8b4b47207 */ /* 0x000fe40000000000 */
[----:B------:R-:W-:Y:S01]  /*5e20*/  SEL R181, R181, R169, P0 ;  /* 0x000000a9b5b57207 */ /* 0x000fe20000000000 */
[----:B------:R-:W-:Y:S01]  /*5e30*/  @P1 IMAD.WIDE.U32 R4, R206, 0x10, R4 ;  /* 0x00000010ce041825 */ /* 0x000fe200078e0004 */
[----:B------:R-:W-:Y:S02]  /*5e40*/  SEL R182, R182, R170, P0 ;  /* 0x000000aab6b67207 */ /* 0x000fe40000000000 */
[----:B------:R-:W-:Y:S02]  /*5e50*/  SEL R183, R183, R171, P0 ;  /* 0x000000abb7b77207 */ /* 0x000fe40000000000 */
[----:B------:R-:W-:-:S02]  /*5e60*/  @!P2 ISETP.NE.U32.AND P5, PT, R7, RZ, PT ;  /* 0x000000ff0700a20c */ /* 0x000fc40003fa5070 */
[----:B------:R-:W-:Y:S01]  /*5e70*/  @!P2 ISETP.NE.U32.AND P6, PT, R7, RZ, PT ;  /* 0x000000ff0700a20c */ /* 0x000fe20003fc5070 */
[----:B------:R1:W-:Y:S01]  /*5e80*/  @P1 STG.E.128 desc[UR4][R4.64], R180 ;  /* 0x000000b404001986 */ /* 0x0003e2000c101d04 */
[----:B------:R-:W-:Y:S01]  /*5e90*/  @!P2 ISETP.NE.AND.EX P5, PT, R6, RZ, PT, P5 ;  /* 0x000000ff0600a20c */ /* 0x000fe20003fa5350 */
[----:B0-----:R-:W-:Y:S01]  /*5ea0*/  @P3 IMAD.WIDE.U32 R2, R0, 0x10, R2 ;  /* 0x0000001000023825 */ /* 0x001fe200078e0002 */
[----:B------:R-:W-:-:S04]  /*5eb0*/  IADD3 R0, R204, 0x700, RZ ;  /* 0x00000700cc007810 */ /* 0x000fc80007ffe0ff */
[----:B------:R1:W-:Y:S01]  /*5ec0*/  @P3 STG.E.128 desc[UR4][R2.64], R164 ;  /* 0x000000a402003986 */ /* 0x0003e2000c101d04 */
[----:B------:R-:W-:Y:S06]  /*5ed0*/  @!P3 BRA `(.L_x_13830) ;  /* 0x00000000000cb947 */ /* 0x000fec0003800000 */
[----:B-1----:R-:W0:Y:S02]  /*5ee0*/  LDC.64 R2, c[0x0][0x220] ;  /* 0x00008800ff027b82 */ /* 0x002e240000000a00 */
[----:B0-----:R-:W-:-:S05]  /*5ef0*/  IMAD.WIDE.U32 R2, R0, 0x10, R2 ;  /* 0x0000001000027825 */ /* 0x001fca00078e0002 */
[----:B-----5:R0:W5:Y:S02]  /*5f00*/  LDG.E.128 R160, desc[UR4][R2.64] ;  /* 0x0000000402a07981 */ /* 0x020164000c1e1d00 */
.L_x_13830:
[----:B------:R-:W-:Y:S05]  /*5f10*/  BSYNC B0 ;  /* 0x0000000000007941 */ /* 0x000fea0003800000 */
.L_x_13829:
[----:B------:R-:W-:Y:S01]  /*5f20*/  BSSY B0, `(.L_x_13831) ;  /* 0x0000009000007945 */ /* 0x000fe20003800000 */
[----:B01----:R-:W-:-:S03]  /*5f30*/  @!P2 FSEL R2, R156, RZ, P5 ;  /* 0x000000ff9c02a208 */ /* 0x003fc60002800000 */
[----:B------:R-:W-:Y:S05]  /*5f40*/  @!P2 BRA `(.L_x_13832) ;  /* 0x000000000018a947 */ /* 0x000fea0003800000 */
[----:B------:R-:W-:Y:S01]  /*5f50*/  ISETP.NE.U32.AND P5, PT, R7, RZ, PT ;  /* 0x000000ff0700720c */ /* 0x000fe20003fa5070 */
[----:B------:R-:W-:-:S03]  /*5f60*/  FFMA.FTZ R2, R191, R209, R208 ;  /* 0x000000d1bf027223 */ /* 0x000fc600000100d0 */
[----:B------:R-:W-:Y:S01]  /*5f70*/  ISETP.NE.AND.EX P5, PT, R6, RZ, PT, P5 ;  /* 0x000000ff0600720c */ /* 0x000fe20003fa5350 */
[----:B------:R-:W-:-:S04]  /*5f80*/  FADD.FTZ R2, R193, -R2 ;  /* 0x80000002c1027221 */ /* 0x000fc80000010000 */
[----:B------:R-:W-:-:S08]  /*5f90*/  FMUL.FTZ R2, R242, R2 ;  /* 0x00000002f2027220 */ /* 0x000fd00000410000 */
[----:B------:R-:W-:-:S07]  /*5fa0*/  @P5 FADD.FTZ R2, R156, R2 ;  /* 0x000000029c025221 */ /* 0x000fce0000010000 */
.L_x_13832:
[----:B------:R-:W-:Y:S05]  /*5fb0*/  BSYNC B0 ;  /* 0x0000000000007941 */ /* 0x000fea0003800000 */
.L_x_13831:
        /* <DEDUP_REMOVED lines=10> */
.L_x_13834:
[----:B------:R-:W-:Y:S05]  /*6060*/  BSYNC B0 ;  /* 0x0000000000007941 */ /* 0x000fea0003800000 */
.L_x_13833:
        /* <DEDUP_REMOVED lines=11> */
.L_x_13836:
[----:B------:R-:W-:Y:S05]  /*6120*/  BSYNC B0 ;  /* 0x0000000000007941 */ /* 0x000fea0003800000 */
.L_x_13835:
        /* <DEDUP_REMOVED lines=10> */
.L_x_13838:
[----:B------:R-:W-:Y:S05]  /*61d0*/  BSYNC B0 ;  /* 0x0000000000007941 */ /* 0x000fea0003800000 */
.L_x_13837:
        /* <DEDUP_REMOVED lines=12> */
.L_x_13840:
[----:B------:R-:W-:Y:S05]  /*62a0*/  BSYNC B0 ;  /* 0x0000000000007941 */ /* 0x000fea0003800000 */
.L_x_13839:
[----:B------:R-:W-:Y:S04]  /*62b0*/  BSSY B0, `(.L_x_13841) ;  /* 0x000000a000007945 */ /* 0x000fe80003800000 */
[----:B------:R-:W-:Y:S05]  /*62c0*/  @!P3 BRA `(.L_x_13842) ;  /* 0x000000000020b947 */ /* 0x000fea0003800000 */
[----:B------:R-:W-:Y:S01]  /*62d0*/  FMUL.FTZ R5, R4, UR13 ;  /* 0x0000000d04057c20 */ /* 0x000fe20008410000 */
[----:B------:R-:W-:-:S03]  /*62e0*/  LOP3.LUT P6, RZ, R203, 0xff0000, RZ, 0xc0, !PT ;  /* 0x00ff0000cbff7812 */ /* 0x000fc600078cc0ff */
[----:B------:R-:W-:-:S04]  /*62f0*/  FMUL.FTZ R5, R5, UR12 ;  /* 0x0000000c05057c20 */ /* 0x000fc80008410000 */
[-C--:B-----5:R-:W-:Y:S01]  /*6300*/  FMUL.FTZ R166, R162, R5.reuse ;  /* 0x00000005a2a67220 */ /* 0x0a0fe20000410000 */
[----:B------:R-:W-:-:S04]  /*6310*/  FMUL.FTZ R5, R10, R5 ;  /* 0x000000050a057220 */ /* 0x000fc80000410000 */
[----:B------:R-:W-:-:S05]  /*6320*/  FSEL R166, R166, RZ, P6 ;  /* 0x000000ffa6a67208 */ /* 0x000fca0003000000 */
[----:B------:R-:W-:Y:S01]  /*6330*/  FADD.FTZ R98, R98, R166 ;  /* 0x000000a662627221 */ /* 0x000fe20000010000 */
[----:B------:R-:W-:-:S07]  /*6340*/  SEL R166, R5, RZ, P6 ;  /* 0x000000ff05a67207 */ /* 0x000fce0003000000 */
.L_x_13842:
[----:B------:R-:W-:Y:S05]  /*6350*/  BSYNC B0 ;  /* 0x0000000000007941 */ /* 0x000fea0003800000 */
.L_x_13841:
        /* <DEDUP_REMOVED lines=9> */
.L_x_13844:
[----:B------:R-:W-:Y:S05]  /*63f0*/  BSYNC B0 ;  /* 0x0000000000007941 */ /* 0x000fea0003800000 */
.L_x_13843:
[----:B------:R-:W-:Y:S01]  /*6400*/  BSSY B0, `(.L_x_13845) ;  /* 0x000000e000007945 */ /* 0x000fe20003800000 */
[----:B------:R-:W-:Y:S02]  /*6410*/  SEL R168, R2, R168, P0 ;  /* 0x000000a802a87207 */ /* 0x000fe40000000000 */
[----:B------:R-:W-:Y:S02]  /*6420*/  SEL R169, R3, R169, P0 ;  /* 0x000000a903a97207 */ /* 0x000fe40000000000 */
[----:B------:R-:W-:Y:S02]  /*6430*/  SEL R170, R4, R170, P0 ;  /* 0x000000aa04aa7207 */ /* 0x000fe40000000000 */
[----:B------:R-:W-:Y:S01]  /*6440*/  SEL R171, R5, R171, P0 ;  /* 0x000000ab05ab7207 */ /* 0x000fe20000000000 */
[----:B------:R-:W-:Y:S06]  /*6450*/  @!P3 BRA `(.L_x_13846) ;  /* 0x000000000020b947 */ /* 0x000fec0003800000 */
        /* <DEDUP_REMOVED lines=8> */
.L_x_13846:
[----:B------:R-:W-:Y:S05]  /*64e0*/  BSYNC B0 ;  /* 0x0000000000007941 */ /* 0x000fea0003800000 */
.L_x_13845:
[----:B------:R-:W0:Y:S01]  /*64f0*/  @P1 LDC.64 R2, c[0x0][0x308] ;  /* 0x0000c200ff021b82 */ /* 0x000e220000000a00 */
[----:B------:R-:W-:Y:S02]  /*6500*/  @P1 IADD3 R4, R236, 0x700, RZ ;  /* 0x00000700ec041810 */ /* 0x000fe40007ffe0ff */
[----:B------:R-:W-:-:S04]  /*6510*/  IADD3 R243, R243, UR16, RZ ;  /* 0x00000010f3f37c10 */ /* 0x000fc8000fffe0ff */
[----:B------:R-:W-:Y:S01]  /*6520*/  ISETP.GE.AND P0, PT, R243, UR17, PT ;  /* 0x00000011f3007c0c */ /* 0x000fe2000bf06270 */
[----:B0-----:R-:W-:-:S05]  /*6530*/  @P1 IMAD.WIDE.U32 R2, R4, 0x10, R2 ;  /* 0x0000001004021825 */ /* 0x001fca00078e0002 */
[----:B------:R0:W-:Y:S02]  /*6540*/  @P1 STG.E.128 desc[UR4][R2.64], R168 ;  /* 0x000000a802001986 */ /* 0x0001e4000c101d04 */
[----:B0-----:R-:W0:Y:S02]  /*6550*/  @P3 LDC.64 R2, c[0x0][0x2f8] ;  /* 0x0000be00ff023b82 */ /* 0x001e240000000a00 */
[----:B0-----:R-:W-:Y:S01]  /*6560*/  @P3 IMAD.WIDE.U32 R2, R0, 0x10, R2 ;  /* 0x0000001000023825 */ /* 0x001fe200078e0002 */
[----:B------:R-:W-:-:S04]  /*6570*/  SEL R0, RZ, 0x1, P4 ;  /* 0x00000001ff007807 */ /* 0x000fc80002000000 */
[----:B------:R0:W-:Y:S04]  /*6580*/  @P3 STG.E.128 desc[UR4][R2.64], R164 ;  /* 0x000000a402003986 */ /* 0x0001e8000c101d04 */
[----:B------:R0:W-:Y:S01]  /*6590*/  STL.S16 [R1+0x60], R0 ;  /* 0x0000600001007387 */ /* 0x0001e20000100600 */
[----:B------:R-:W-:Y:S05]  /*65a0*/  @!P0 BRA `(.L_x_13847) ;  /* 0xffffffa400088947 */ /* 0x000fea000383ffff */
.L_x_13700:
        /* <DEDUP_REMOVED lines=38> */
.L_x_13704:
[----:B------:R-:W-:Y:S01]  /*6810*/  HFMA2.MMA R204, -RZ, RZ, 0, 1.847743988037109375e-06 ;  /* 0x0000001fffcc7435 */ /* 0x000fe200000001ff */
[----:B------:R-:W-:Y:S02]  /*6820*/  MOV R206, 0x10 ;  /* 0x0000001000ce7802 */ /* 0x000fe40000000f00 */
[----:B------:R-:W-:-:S08]  /*6830*/  MOV R183, 0xffffffff ;  /* 0xffffffff00b77802 */ /* 0x000fd00000000f00 */
[----:B-----5:R-:W-:Y:S05]  /*6840*/  WARPSYNC.COLLECTIVE R183, `(.L_x_13848) ;  /* 0x00000000b7087348 */ /* 0x020fea0003c00000 */
[----:B------:R0:W1:Y:S02]  /*6850*/  SHFL.DOWN P1, R208, R181, R206, R204 ;  /* 0x080000ceb5d07389 */ /* 0x00006400000200cc */
[----:B01---5:R-:W-:Y:S01]  /*6860*/  ENDCOLLECTIVE ;  /* 0x000000000000791b */ /* 0x023fe20003800000 */
.L_x_13848:
[----:B------:R-:W-:-:S05]  /*6870*/  MOV R183, R208 ;  /* 0x000000d000b77202 */ /* 0x000fca0000000f00 */
[----:B------:R-:W-:Y:S01]  /*6880*/  FADD.FTZ R207, R183, R181 ;  /* 0x000000b5b7cf7221 */ /* 0x000fe20000010000 */
[----:B------:R-:W-:Y:S02]  /*6890*/  MOV R181, R180 ;  /* 0x000000b400b57202 */ /* 0x000fe40000000f00 */
[----:B------:R-:W-:-:S07]  /*68a0*/  MOV R183, 0xffffffff ;  /* 0xffffffff00b77802 */ /* 0x000fce0000000f00 */
[----:B------:R-:W-:Y:S05]  /*68b0*/  WARPSYNC.COLLECTIVE R183, `(.L_x_13849) ;  /* 0x00000000b7087348 */ /* 0x000fea0003c00000 */
[----:B------:R0:W1:Y:S02]  /*68c0*/  SHFL.DOWN P1, R208, R181, R206, R204 ;  /* 0x080000ceb5d07389 */ /* 0x00006400000200cc */
[----:B01----:R-:W-:Y:S01]  /*68d0*/  ENDCOLLECTIVE ;  /* 0x000000000000791b */ /* 0x003fe20003800000 */
.L_x_13849:
[----:B------:R-:W-:Y:S01]  /*68e0*/  HFMA2.MMA R206, -RZ, RZ, 0, 4.76837158203125e-07 ;  /* 0x00000008ffce7435 */ /* 0x000fe200000001ff */
[----:B------:R-:W-:-:S05]  /*68f0*/  MOV R181, R208 ;  /* 0x000000d000b57202 */ /* 0x000fca0000000f00 */
[----:B------:R-:W-:Y:S01]  /*6900*/  FADD.FTZ R180, R181, R180 ;  /* 0x000000b4b5b47221 */ /* 0x000fe20000010000 */
[----:B------:R-:W-:-:S07]  /*6910*/  MOV R181, R207 ;  /* 0x000000cf00b57202 */ /* 0x000fce0000000f00 */
[----:B------:R-:W-:Y:S05]  /*6920*/  WARPSYNC.COLLECTIVE R183, `(.L_x_13850) ;  /* 0x00000000b7087348 */ /* 0x000fea0003c00000 */
[----:B------:R0:W1:Y:S02]  /*6930*/  SHFL.DOWN P1, R208, R181, R206, R204 ;  /* 0x080000ceb5d07389 */ /* 0x00006400000200cc */
[----:B01----:R-:W-:Y:S01]  /*6940*/  ENDCOLLECTIVE ;  /* 0x000000000000791b */ /* 0x003fe20003800000 */
.L_x_13850:
[----:B------:R-:W-:-:S05]  /*6950*/  MOV R181, R208 ;  /* 0x000000d000b57202 */ /* 0x000fca0000000f00 */
[----:B------:R-:W-:Y:S01]  /*6960*/  FADD.FTZ R207, R207, R181 ;  /* 0x000000b5cfcf7221 */ /* 0x000fe20000010000 */
[----:B------:R-:W-:-:S07]  /*6970*/  MOV R181, R180 ;  /* 0x000000b400b57202 */ /* 0x000fce0000000f00 */
[----:B------:R-:W-:Y:S05]  /*6980*/  WARPSYNC.COLLECTIVE R183, `(.L_x_13851) ;  /* 0x00000000b7087348 */ /* 0x000fea0003c00000 */
[----:B------:R0:W1:Y:S02]  /*6990*/  SHFL.DOWN P1, R208, R181, R206, R204 ;  /* 0x080000ceb5d07389 */ /* 0x00006400000200cc */
[----:B01----:R-:W-:Y:S01]  /*69a0*/  ENDCOLLECTIVE ;  /* 0x000000000000791b */ /* 0x003fe20003800000 */
.L_x_13851:
[----:B------:R-:W-:Y:S01]  /*69b0*/  HFMA2.MMA R206, -RZ, RZ, 0, 2.384185791015625e-07 ;  /* 0x00000004ffce7435 */ /* 0x000fe200000001ff */
[----:B------:R-:W-:-:S05]  /*69c0*/  MOV R181, R208 ;  /* 0x000000d000b57202 */ /* 0x000fca0000000f00 */
[----:B------:R-:W-:Y:S01]  /*69d0*/  FADD.FTZ R180, R180, R181 ;  /* 0x000000b5b4b47221 */ /* 0x000fe20000010000 */
[----:B------:R-:W-:-:S07]  /*69e0*/  MOV R181, R207 ;  /* 0x000000cf00b57202 */ /* 0x000fce0000000f00 */
[----:B------:R-:W-:Y:S05]  /*69f0*/  WARPSYNC.COLLECTIVE R183, `(.L_x_13852) ;  /* 0x00000000b7087348 */ /* 0x000fea0003c00000 */
[----:B------:R0:W1:Y:S02]  /*6a00*/  SHFL.DOWN P1, R208, R181, R206, R204 ;  /* 0x080000ceb5d07389 */ /* 0x00006400000200cc */
[----:B01----:R-:W-:Y:S01]  /*6a10*/  ENDCOLLECTIVE ;  /* 0x000000000000791b */ /* 0x003fe20003800000 */
.L_x_13852:
[----:B------:R-:W-:-:S05]  /*6a20*/  MOV R181, R208 ;  /* 0x000000d000b57202 */ /* 0x000fca0000000f00 */
[----:B------:R-:W-:Y:S01]  /*6a30*/  FADD.FTZ R207, R207, R181 ;  /* 0x000000b5cfcf7221 */ /* 0x000fe20000010000 */
[----:B------:R-:W-:-:S07]  /*6a40*/  MOV R181, R180 ;  /* 0x000000b400b57202 */ /* 0x000fce0000000f00 */
[----:B------:R-:W-:Y:S05]  /*6a50*/  WARPSYNC.COLLECTIVE R183, `(.L_x_13853) ;  /* 0x00000000b7087348 */ /* 0x000fea0003c00000 */
[----:B------:R0:W1:Y:S02]  /*6a60*/  SHFL.DOWN P1, R208, R181, R206, R204 ;  /* 0x080000ceb5d07389 */ /* 0x00006400000200cc */
[----:B01----:R-:W-:Y:S01]  /*6a70*/  ENDCOLLECTIVE ;  /* 0x000000000000791b */ /* 0x003fe20003800000 */
.L_x_13853:
[----:B------:R-:W-:Y:S01]  /*6a80*/  HFMA2.MMA R206, -RZ, RZ, 0, 1.1920928955078125e-07 ;  /* 0x00000002ffce7435 */ /* 0x000fe200000001ff */
[----:B------:R-:W-:-:S05]  /*6a90*/  MOV R181, R208 ;  /* 0x000000d000b57202 */ /* 0x000fca0000000f00 */
[----:B------:R-:W-:Y:S01]  /*6aa0*/  FADD.FTZ R180, R180, R181 ;  /* 0x000000b5b4b47221 */ /* 0x000fe20000010000 */
[----:B------:R-:W-:-:S07]  /*6ab0*/  MOV R181, R207 ;  /* 0x000000cf00b57202 */ /* 0x000fce0000000f00 */
[----:B------:R-:W-:Y:S05]  /*6ac0*/  WARPSYNC.COLLECTIVE R183, `(.L_x_13854) ;  /* 0x00000000b7087348 */ /* 0x000fea0003c00000 */
[----:B------:R0:W1:Y:S02]  /*6ad0*/  SHFL.DOWN P1, R208, R181, R206, R204 ;  /* 0x080000ceb5d07389 */ /* 0x00006400000200cc */
[----:B01----:R-:W-:Y:S01]  /*6ae0*/  ENDCOLLECTIVE ;  /* 0x000000000000791b */ /* 0x003fe20003800000 */
.L_x_13854:
[----:B------:R-:W-:-:S05]  /*6af0*/  MOV R181, R208 ;  /* 0x000000d000b57202 */ /* 0x000fca0000000f00 */
[----:B------:R-:W-:Y:S01]  /*6b00*/  FADD.FTZ R207, R207, R181 ;  /* 0x000000b5cfcf7221 */ /* 0x000fe20000010000 */
[----:B------:R-:W-:-:S07]  /*6b10*/  MOV R181, R180 ;  /* 0x000000b400b57202 */ /* 0x000fce0000000f00 */
[----:B------:R-:W-:Y:S05]  /*6b20*/  WARPSYNC.COLLECTIVE R183, `(.L_x_13855) ;  /* 0x00000000b7087348 */ /* 0x000fea0003c00000 */
[----:B------:R0:W1:Y:S02]  /*6b30*/  SHFL.DOWN P1, R208, R181, R206, R204 ;  /* 0x080000ceb5d07389 */ /* 0x00006400000200cc */
[----:B01----:R-:W-:Y:S01]  /*6b40*/  ENDCOLLECTIVE ;  /* 0x000000000000791b */ /* 0x003fe20003800000 */
.L_x_13855:
[----:B------:R-:W-:Y:S01]  /*6b50*/  HFMA2.MMA R206, -RZ, RZ, 0, 5.9604644775390625e-08 ;  /* 0x00000001ffce7435 */ /* 0x000fe200000001ff */
[----:B------:R-:W-:-:S05]  /*6b60*/  MOV R181, R208 ;  /* 0x000000d000b57202 */ /* 0x000fca0000000f00 */
[----:B------:R-:W-:Y:S01]  /*6b70*/  FADD.FTZ R209, R180, R181 ;  /* 0x000000b5b4d17221 */ /* 0x000fe20000010000 */
[----:B------:R-:W-:-:S07]  /*6b80*/  MOV R181, R207 ;  /* 0x000000cf00b57202 */ /* 0x000fce0000000f00 */
[----:B------:R-:W-:Y:S05]  /*6b90*/  WARPSYNC.COLLECTIVE R183, `(.L_x_13856) ;  /* 0x00000000b7087348 */ /* 0x000fea0003c00000 */
[----:B------:R0:W1:Y:S02]  /*6ba0*/  SHFL.DOWN P1, R208, R181, R206, R204 ;  /* 0x080000ceb5d07389 */ /* 0x00006400000200cc */
[----:B01----:R-:W-:Y:S01]  /*6bb0*/  ENDCOLLECTIVE ;  /* 0x000000000000791b */ /* 0x003fe20003800000 */
.L_x_13856:
[----:B------:R-:W-:Y:S02]  /*6bc0*/  MOV R181, R209 ;  /* 0x000000d100b57202 */ /* 0x000fe40000000f00 */
[----:B------:R-:W-:-:S07]  /*6bd0*/  MOV R180, R208 ;  /* 0x000000d000b47202 */ /* 0x000fce0000000f00 */
[----:B------:R-:W-:Y:S05]  /*6be0*/  WARPSYNC.COLLECTIVE R183, `(.L_x_13857) ;  /* 0x00000000b7087348 */ /* 0x000fea0003c00000 */
[----:B------:R0:W1:Y:S02]  /*6bf0*/  SHFL.DOWN P1, R208, R181, R206, R204 ;  /* 0x080000ceb5d07389 */ /* 0x00006400000200cc */
[----:B01----:R-:W-:Y:S01]  /*6c00*/  ENDCOLLECTIVE ;  /* 0x000000000000791b */ /* 0x003fe20003800000 */
.L_x_13857:
[----:B------:R-:W-:Y:S01]  /*6c10*/  MOV R181, R208 ;  /* 0x000000d000b57202 */ /* 0x000fe20000000f00 */
[----:B------:R-:W-:Y:S06]  /*6c20*/  BRA `(.L_x_13858) ;  /* 0xffffffbc00747947 */ /* 0x000fec000383ffff */
.L_x_13859:
        /* <DEDUP_REMOVED lines=13> */
.L_x_14059:


//--------------------- .nv.shared._ZN10layer_norm13ln_bwd_kernelINS_13Kernel_traitsI13__nv_bfloat16S2_S2_S2_fjLj8192ELj1ELj1ELj8ELj16ENS_18Kernel_traits_baseILj8192ES2_S2_S2_S2_fjLj256EEEEELb0ELb0ELb0ELb0EEEvNS_9BwdParamsE --------------------------
	.section	.nv.shared._ZN10layer_norm13ln_bwd_kernelINS_13Kernel_traitsI13__nv_bfloat16S2_S2_S2_fjLj8192ELj1ELj1ELj8ELj16ENS_18Kernel_traits_baseILj8192ES2_S2_S2_S2_fjLj256EEEEELb0ELb0ELb0ELb0EEEvNS_9BwdParamsE,"aw",@nobits
	.sectionflags	@""
	.align	16
	.zero		1024


//--------------------- .nv.shared.reserved.0     --------------------------
	.section	.nv.shared.reserved.0,"aw",@nobits
	.weak		__nv_reservedSMEM_offset_0_alias
	.size		__nv_reservedSMEM_offset_0_alias, 0, 0
	.other		__nv_reservedSMEM_offset_0_alias,@"STO_CUDA_RESERVED_SHARED STV_DEFAULT"
__nv_reservedSMEM_offset_0_alias:
	.zero		0


//--------------------- .nv.shared._ZN10layer_norm13ln_bwd_kernelINS_13Kernel_traitsI13__nv_bfloat16S2_S2_S2_fjLj8192ELj1ELj1ELj8ELj16ENS_18Kernel_traits_baseILj8192ES2_S2_S2_S2_fjLj256EEEEELb0ELb0ELb0ELb1EEEvNS_9BwdParamsE --------------------------
	.section	.nv.shared._ZN10layer_norm13ln_bwd_kernelINS_13Kernel_traitsI13__nv_bfloat16S2_S2_S2_fjLj8192ELj1ELj1ELj8ELj16ENS_18Kernel_traits_baseILj8192ES2_S2_S2_S2_fjLj256EEEEELb0ELb0ELb0ELb1EEEvNS_9BwdParamsE,"aw",@nobits
	.sectionflags	@""
	.align	16
	.zero		1024


//--------------------- .nv.shared._ZN10layer_norm13ln_bwd_kernelINS_13Kernel_traitsI13__nv_bfloat16S2_S2_S2_fjLj8192ELj1ELj1ELj8ELj16ENS_18Kernel_traits_baseILj8192ES2_S2_S2_S2_fjLj256EEEEELb0ELb0ELb1ELb0EEEvNS_9BwdParamsE --------------------------
	.section	.nv.shared._ZN10layer_norm13ln_bwd_kernelINS_13Kernel_traitsI13__nv_bfloat16S2_S2_S2_fjLj8192ELj1ELj1ELj8ELj16ENS_18Kernel_traits_baseILj8192ES2_S2_S2_S2_fjLj256EEEEELb0ELb0ELb1ELb0EEEvNS_9BwdParamsE,"aw",@nobits
	.sectionflags	@""
	.align	16
	.zero		1024


//--------------------- .nv.shared._ZN10layer_norm13ln_bwd_kernelINS_13Kernel_traitsI13__nv_bfloat16S2_S2_S2_fjLj8192ELj1ELj1ELj8ELj16ENS_18Kernel_traits_baseILj8192ES2_S2_S2_S2_fjLj256EEEEELb0ELb0ELb1ELb1EEEvNS_9BwdParamsE --------------------------
	.section	.nv.shared._ZN10layer_norm13ln_bwd_kernelINS_13Kernel_traitsI13__nv_bfloat16S2_S2_S2_fjLj8192ELj1ELj1ELj8ELj16ENS_18Kernel_traits_baseILj8192ES2_S2_S2_S2_fjLj256EEEEELb0ELb0ELb1ELb1EEEvNS_9BwdParamsE,"aw",@nobits
	.sectionflags	@""
	.align	16
	.zero		1024


//--------------------- .nv.shared._ZN10layer_norm13ln_bwd_kernelINS_13Kernel_traitsI13__nv_bfloat16S2_S2_S2_fjLj8192ELj1ELj1ELj8ELj16ENS_18Kernel_traits_baseILj8192ES2_S2_S2_S2_fjLj256EEEEELb0ELb1ELb0ELb0EEEvNS_9BwdParamsE --------------------------
	.section	.nv.shared._ZN10layer_norm13ln_bwd_kernelINS_13Kernel_traitsI13__nv_bfloat16S2_S2_S2_fjLj8192ELj1ELj1ELj8ELj16ENS_18Kernel_traits_baseILj8192ES2_S2_S2_S2_fjLj256EEEEELb0ELb1ELb0ELb0EEEvNS_9BwdParamsE,"aw",@nobits
	.sectionflags	@""
	.align	16
	.zero		1024


//--------------------- .nv.shared._ZN10layer_norm13ln_bwd_kernelINS_13Kernel_traitsI13__nv_bfloat16S2_S2_S2_fjLj8192ELj1ELj1ELj8ELj16ENS_18Kernel_traits_baseILj8192ES2_S2_S2_S2_fjLj256EEEEELb0ELb1ELb0ELb1EEEvNS_9BwdParamsE --------------------------
	.section	.nv.shared._ZN10layer_norm13ln_bwd_kernelINS_13Kernel_traitsI13__nv_bfloat16S2_S2_S2_fjLj8192ELj1ELj1ELj8ELj16ENS_18Kernel_traits_baseILj8192ES2_S2_S2_S2_fjLj256EEEEELb0ELb1ELb0ELb1EEEvNS_9BwdParamsE,"aw",@nobits
	.sectionflags	@""
	.align	16
	.zero		1024


//--------------------- .nv.shared._ZN10layer_norm13ln_bwd_kernelINS_13Kernel_traitsI13__nv_bfloat16S2_S2_S2_fjLj8192ELj1ELj1ELj8ELj16ENS_18Kernel_traits_baseILj8192ES2_S2_S2_S2_fjLj256EEEEELb0ELb1ELb1ELb0EEEvNS_9BwdParamsE --------------------------
	.section	.nv.shared._ZN10layer_norm13ln_bwd_kernelINS_13Kernel_traitsI13__nv_bfloat16S2_S2_S2_fjLj8192ELj1ELj1ELj8ELj16ENS_18Kernel_traits_baseILj8192ES2_S2_S2_S2_fjLj256EEEEELb0ELb1ELb1ELb0EEEvNS_9BwdParamsE,"aw",@nobits
	.sectionflags	@""
	.align	16
	.zero		1024


//--------------------- .nv.shared._ZN10layer_norm13ln_bwd_kernelINS_13Kernel_traitsI13__nv_bfloat16S2_S2_S2_fjLj8192ELj1ELj1ELj8ELj16ENS_18Kernel_traits_baseILj8192ES2_S2_S2_S2_fjLj256EEEEELb0ELb1ELb1ELb1EEEvNS_9BwdParamsE --------------------------
	.section	.nv.shared._ZN10layer_norm13ln_bwd_kernelINS_13Kernel_traitsI13__nv_bfloat16S2_S2_S2_fjLj8192ELj1ELj1ELj8ELj16ENS_18Kernel_traits_baseILj8192ES2_S2_S2_S2_fjLj256EEEEELb0ELb1ELb1ELb1EEEvNS_9BwdParamsE,"aw",@nobits
	.sectionflags	@""
	.align	16
	.zero		1024


//--------------------- .nv.shared._ZN10layer_norm13ln_bwd_kernelINS_13Kernel_traitsI13__nv_bfloat16S2_S2_S2_fjLj8192ELj1ELj1ELj8ELj16ENS_18Kernel_traits_baseILj8192ES2_S2_S2_S2_fjLj256EEEEELb1ELb0ELb0ELb0EEEvNS_9BwdParamsE --------------------------
	.section	.nv.shared._ZN10layer_norm13ln_bwd_kernelINS_13Kernel_traitsI13__nv_bfloat16S2_S2_S2_fjLj8192ELj1ELj1ELj8ELj16ENS_18Kernel_traits_baseILj8192ES2_S2_S2_S2_fjLj256EEEEELb1ELb0ELb0ELb0EEEvNS_9BwdParamsE,"aw",@nobits
	.sectionflags	@""
	.align	16
	.zero		1024


//--------------------- .nv.shared._ZN10layer_norm13ln_bwd_kernelINS_13Kernel_traitsI13__nv_bfloat16S2_S2_S2_fjLj8192ELj1ELj1ELj8ELj16ENS_18Kernel_traits_baseILj8192ES2_S2_S2_S2_fjLj256EEEEELb1ELb0ELb0ELb1EEEvNS_9BwdParamsE --------------------------
	.section	.nv.shared._ZN10layer_norm13ln_bwd_kernelINS_13Kernel_traitsI13__nv_bfloat16S2_S2_S2_fjLj8192ELj1ELj1ELj8ELj16ENS_18Kernel_traits_baseILj8192ES2_S2_S2_S2_fjLj256EEEEELb1ELb0ELb0ELb1EEEvNS_9BwdParamsE,"aw",@nobits
	.sectionflags	@""
	.align	16
	.zero		1024


//--------------------- .nv.shared._ZN10layer_norm22ln_bwd_finalize_kernelINS_22Kernel_traits_finalizeILj8192E13__nv_bfloat16S2_S2_S2_fjLb0ELj1024ELj4ENS_18Kernel_traits_baseILj8192ES2_S2_S2_S2_fjLj1024EEEEELb0ELb0EEEvNS_9BwdParamsE --------------------------
	.section	.nv.shared._ZN10layer_norm22ln_bwd_finalize_kernelINS_22Kernel_traits_finalizeILj8192E13__nv_bfloat16S2_S2_S2_fjLb0ELj1024ELj4ENS_18Kernel_traits_baseILj8192ES2_S2_S2_S2_fjLj1024EEEEELb0ELb0EEEvNS_9BwdParamsE,"aw",@nobits
	.sectionflags	@""
	.align	16
.nv.shared._ZN10layer_norm22ln_bwd_finalize_kernelINS_22Kernel_traits_finalizeILj8192E13__nv_bfloat16S2_S2_S2_fjLb0ELj1024ELj4ENS_18Kernel_traits_baseILj8192ES2_S2_S2_S2_fjLj1024EEEEELb0ELb0EEEvNS_9BwdParamsE:
	.zero		9472


//--------------------- .nv.shared._ZN10layer_norm13ln_bwd_kernelINS_13Kernel_traitsI13__nv_bfloat16S2_S2_S2_fjLj8192ELj1ELj1ELj8ELj16ENS_18Kernel_traits_baseILj8192ES2_S2_S2_S2_fjLj256EEEEELb1ELb0ELb1ELb0EEEvNS_9BwdParamsE --------------------------
	.section	.nv.shared._ZN10layer_norm13ln_bwd_kernelINS_13Kernel_traitsI13__nv_bfloat16S2_S2_S2_fjLj8192ELj1ELj1ELj8ELj16ENS_18Kernel_traits_baseILj8192ES2_S2_S2_S2_fjLj256EEEEELb1ELb0ELb1ELb0EEEvNS_9BwdParamsE,"aw",@nobits
	.sectionflags	@""
	.align	16
	.zero		1024


//--------------------- .nv.shared._ZN10layer_norm22ln_bwd_finalize_kernelINS_22Kernel_traits_finalizeILj8192E13__nv_bfloat16S2_S2_S2_fjLb0ELj1024ELj4ENS_18Kernel_traits_baseILj8192ES2_S2_S2_S2_fjLj1024EEEEELb0ELb1EEEvNS_9BwdParamsE --------------------------
	.section	.nv.shared._ZN10layer_norm22ln_bwd_finalize_kernelINS_22Kernel_traits_finalizeILj8192E13__nv_bfloat16S2_S2_S2_fjLb0ELj1024ELj4ENS_18Kernel_traits_baseILj8192ES2_S2_S2_S2_fjLj1024EEEEELb0ELb1EEEvNS_9BwdParamsE,"aw",@nobits
	.sectionflags	@""
	.align	16
.nv.shared._ZN10layer_norm22ln_bwd_finalize_kernelINS_22Kernel_traits_finalizeILj8192E13__nv_bfloat16S2_S2_S2_fjLb0ELj1024ELj4ENS_18Kernel_traits_baseILj8192ES2_S2_S2_S2_fjLj1024EEEEELb0ELb1EEEvNS_9BwdParamsE:
	.zero		9472


//--------------------- .nv.shared._ZN10layer_norm13ln_bwd_kernelINS_13Kernel_traitsI13__nv_bfloat16S2_S2_S2_fjLj8192ELj1ELj1ELj8ELj16ENS_18Kernel_traits_baseILj8192ES2_S2_S2_S2_fjLj256EEEEELb1ELb0ELb1ELb1EEEvNS_9BwdParamsE --------------------------
	.section	.nv.shared._ZN10layer_norm13ln_bwd_kernelINS_13Kernel_traitsI13__nv_bfloat16S2_S2_S2_fjLj8192ELj1ELj1ELj8ELj16ENS_18Kernel_traits_baseILj8192ES2_S2_S2_S2_fjLj256EEEEELb1ELb0ELb1ELb1EEEvNS_9BwdParamsE,"aw",@nobits
	.sectionflags	@""
	.align	16
	.zero		1024


//--------------------- .nv.shared._ZN10layer_norm13ln_bwd_kernelINS_13Kernel_traitsI13__nv_bfloat16S2_S2_S2_fjLj8192ELj1ELj1ELj8ELj16ENS_18Kernel_traits_baseILj8192ES2_S2_S2_S2_fjLj256EEEEELb1ELb1ELb0ELb0EEEvNS_9BwdParamsE --------------------------
	.section	.nv.shared._ZN10layer_norm13ln_bwd_kernelINS_13Kernel_traitsI13__nv_bfloat16S2_S2_S2_fjLj8192ELj1ELj1ELj8ELj16ENS_18Kernel_traits_baseILj8192ES2_S2_S2_S2_fjLj256EEEEELb1ELb1ELb0ELb0EEEvNS_9BwdParamsE,"aw",@nobits
	.sectionflags	@""
	.align	16
	.zero		1024


//--------------------- .nv.shared._ZN10layer_norm13ln_bwd_kernelINS_13Kernel_traitsI13__nv_bfloat16S2_S2_S2_fjLj8192ELj1ELj1ELj8ELj16ENS_18Kernel_traits_baseILj8192ES2_S2_S2_S2_fjLj256EEEEELb1ELb1ELb0ELb1EEEvNS_9BwdParamsE --------------------------
	.section	.nv.shared._ZN10layer_norm13ln_bwd_kernelINS_13Kernel_traitsI13__nv_bfloat16S2_S2_S2_fjLj8192ELj1ELj1ELj8ELj16ENS_18Kernel_traits_baseILj8192ES2_S2_S2_S2_fjLj256EEEEELb1ELb1ELb0ELb1EEEvNS_9BwdParamsE,"aw",@nobits
	.sectionflags	@""
	.align	16
	.zero		1024


//--------------------- .nv.shared._ZN10layer_norm22ln_bwd_finalize_kernelINS_22Kernel_traits_finalizeILj8192E13__nv_bfloat16S2_S2_S2_fjLb1ELj1024ELj4ENS_18Kernel_traits_baseILj8192ES2_S2_S2_S2_fjLj1024EEEEELb1ELb0EEEvNS_9BwdParamsE --------------------------
	.section	.nv.shared._ZN10layer_norm22ln_bwd_finalize_kernelINS_22Kernel_traits_finalizeILj8192E13__nv_bfloat16S2_S2_S2_fjLb1ELj1024ELj4ENS_18Kernel_traits_baseILj8192ES2_S2_S2_S2_fjLj1024EEEEELb1ELb0EEEvNS_9BwdParamsE,"aw",@nobits
	.sectionflags	@""
	.align	16
.nv.shared._ZN10layer_norm22ln_bwd_finalize_kernelINS_22Kernel_traits_finalizeILj8192E13__nv_bfloat16S2_S2_S2_fjLb1ELj1024ELj4ENS_18Kernel_traits_baseILj8192ES2_S2_S2_S2_fjLj1024EEEEELb1ELb0EEEvNS_9BwdParamsE:
	.zero		13696


//--------------------- .nv.shared._ZN10layer_norm13ln_bwd_kernelINS_13Kernel_traitsI13__nv_bfloat16S2_S2_S2_fjLj8192ELj1ELj1ELj8ELj16ENS_18Kernel_traits_baseILj8192ES2_S2_S2_S2_fjLj256EEEEELb1ELb1ELb1ELb0EEEvNS_9BwdParamsE --------------------------
	.section	.nv.shared._ZN10layer_norm13ln_bwd_kernelINS_13Kernel_traitsI13__nv_bfloat16S2_S2_S2_fjLj8192ELj1ELj1ELj8ELj16ENS_18Kernel_traits_baseILj8192ES2_S2_S2_S2_fjLj256EEEEELb1ELb1ELb1ELb0EEEvNS_9BwdParamsE,"aw",@nobits
	.sectionflags	@""
	.align	16
	.zero		1024


//--------------------- .nv.shared._ZN10layer_norm22ln_bwd_finalize_kernelINS_22Kernel_traits_finalizeILj8192E13__nv_bfloat16S2_S2_S2_fjLb1ELj1024ELj4ENS_18Kernel_traits_baseILj8192ES2_S2_S2_S2_fjLj1024EEEEELb1ELb1EEEvNS_9BwdParamsE --------------------------
	.section	.nv.shared._ZN10layer_norm22ln_bwd_finalize_kernelINS_22Kernel_traits_finalizeILj8192E13__nv_bfloat16S2_S2_S2_fjLb1ELj1024ELj4ENS_18Kernel_traits_baseILj8192ES2_S2_S2_S2_fjLj1024EEEEELb1ELb1EEEvNS_9BwdParamsE,"aw",@nobits
	.sectionflags	@""
	.align	16
.nv.shared._ZN10layer_norm22ln_bwd_finalize_kernelINS_22Kernel_traits_finalizeILj8192E13__nv_bfloat16S2_S2_S2_fjLb1ELj1024ELj4ENS_18Kernel_traits_baseILj8192ES2_S2_S2_S2_fjLj1024EEEEELb1ELb1EEEvNS_9BwdParamsE:
	.zero		13696


//--------------------- .nv.shared._ZN10layer_norm13ln_bwd_kernelINS_13Kernel_traitsI13__nv_bfloat16S2_S2_S2_fjLj8192ELj1ELj1ELj8ELj16ENS_18Kernel_traits_baseILj8192ES2_S2_S2_S2_fjLj256EEEEELb1ELb1ELb1ELb1EEEvNS_9BwdParamsE --------------------------
	.section	.nv.shared._ZN10layer_norm13ln_bwd_kernelINS_13Kernel_traitsI13__nv_bfloat16S2_S2_S2_fjLj8192ELj1ELj1ELj8ELj16ENS_18Kernel_traits_baseILj8192ES2_S2_S2_S2_fjLj256EEEEELb1ELb1ELb1ELb1EEEvNS_9BwdParamsE,"aw",@nobits
	.sectionflags	@""
	.align	16
	.zero		1024


//--------------------- .nv.shared._ZN10layer_norm13ln_bwd_kernelINS_13Kernel_traitsI6__halfS2_S2_S2_fjLj8192ELj1ELj1ELj8ELj16ENS_18Kernel_traits_baseILj8192ES2_S2_S2_S2_fjLj256EEEEELb0ELb0ELb0ELb0EEEvNS_9BwdParamsE --------------------------
	.section	.nv.shared._ZN10layer_norm13ln_bwd_kernelINS_13Kernel_traitsI6__halfS2_S2_S2_fjLj8192ELj1ELj1ELj8ELj16ENS_18Kernel_traits_baseILj8192ES2_S2_S2_S2_fjLj256EEEEELb0ELb0ELb0ELb0EEEvNS_9BwdParamsE,"aw",@nobits
	.sectionflags	@""
	.align	16
	.zero		1024


//--------------------- .nv.shared._ZN10layer_norm13ln_bwd_kernelINS_13Kernel_traitsI6__halfS2_S2_S2_fjLj8192ELj1ELj1ELj8ELj16ENS_18Kernel_traits_baseILj8192ES2_S2_S2_S2_fjLj256EEEEELb0ELb0ELb0ELb1EEEvNS_9BwdParamsE --------------------------
	.section	.nv.shared._ZN10layer_norm13ln_bwd_kernelINS_13Kernel_traitsI6__halfS2_S2_S2_fjLj8192ELj1ELj1ELj8ELj16ENS_18Kernel_traits_baseILj8192ES2_S2_S2_S2_fjLj256EEEEELb0ELb0ELb0ELb1EEEvNS_9BwdParamsE,"aw",@nobits
	.sectionflags	@""
	.align	16
	.zero		1024


//--------------------- .nv.shared._ZN10layer_norm13ln_bwd_kernelINS_13Kernel_traitsI6__halfS2_S2_S2_fjLj8192ELj1ELj1ELj8ELj16ENS_18Kernel_traits_baseILj8192ES2_S2_S2_S2_fjLj256EEEEELb0ELb0ELb1ELb0EEEvNS_9BwdParamsE --------------------------
	.section	.nv.shared._ZN10layer_norm13ln_bwd_kernelINS_13Kernel_traitsI6__halfS2_S2_S2_fjLj8192ELj1ELj1ELj8ELj16ENS_18Kernel_traits_baseILj8192ES2_S2_S2_S2_fjLj256EEEEELb0ELb0ELb1ELb0EEEvNS_9BwdParamsE,"aw",@nobits
	.sectionflags	@""
	.align	16
	.zero		1024


//--------------------- .nv.shared._ZN10layer_norm13ln_bwd_kernelINS_13Kernel_traitsI6__halfS2_S2_S2_fjLj8192ELj1ELj1ELj8ELj16ENS_18Kernel_traits_baseILj8192ES2_S2_S2_S2_fjLj256EEEEELb0ELb0ELb1ELb1EEEvNS_9BwdParamsE --------------------------
	.section	.nv.shared._ZN10layer_norm13ln_bwd_kernelINS_13Kernel_traitsI6__halfS2_S2_S2_fjLj8192ELj1ELj1ELj8ELj16ENS_18Kernel_traits_baseILj8192ES2_S2_S2_S2_fjLj256EEEEELb0ELb0ELb1ELb1EEEvNS_9BwdParamsE,"aw",@nobits
	.sectionflags	@""
	.align	16
	.zero		1024


//--------------------- .nv.shared._ZN10layer_norm13ln_bwd_kernelINS_13Kernel_traitsI6__halfS2_S2_S2_fjLj8192ELj1ELj1ELj8ELj16ENS_18Kernel_traits_baseILj8192ES2_S2_S2_S2_fjLj256EEEEELb0ELb1ELb0ELb0EEEvNS_9BwdParamsE --------------------------
	.section	.nv.shared._ZN10layer_norm13ln_bwd_kernelINS_13Kernel_traitsI6__halfS2_S2_S2_fjLj8192ELj1ELj1ELj8ELj16ENS_18Kernel_traits_baseILj8192ES2_S2_S2_S2_fjLj256EEEEELb0ELb1ELb0ELb0EEEvNS_9BwdParamsE,"aw",@nobits
	.sectionflags	@""
	.align	16
	.zero		1024


//--------------------- .nv.shared._ZN10layer_norm13ln_bwd_kernelINS_13Kernel_traitsI6__halfS2_S2_S2_fjLj8192ELj1ELj1ELj8ELj16ENS_18Kernel_traits_baseILj8192ES2_S2_S2_S2_fjLj256EEEEELb0ELb1ELb0ELb1EEEvNS_9BwdParamsE --------------------------
	.section	.nv.shared._ZN10layer_norm13ln_bwd_kernelINS_13Kernel_traitsI6__halfS2_S2_S2_fjLj8192ELj1ELj1ELj8ELj16ENS_18Kernel_traits_baseILj8192ES2_S2_S2_S2_fjLj256EEEEELb0ELb1ELb0ELb1EEEvNS_9BwdParamsE,"aw",@nobits
	.sectionflags	@""
	.align	16
	.zero		1024


//--------------------- .nv.shared._ZN10layer_norm13ln_bwd_kernelINS_13Kernel_traitsI6__halfS2_S2_S2_fjLj8192ELj1ELj1ELj8ELj16ENS_18Kernel_traits_baseILj8192ES2_S2_S2_S2_fjLj256EEEEELb0ELb1ELb1ELb0EEEvNS_9BwdParamsE --------------------------
	.section	.nv.shared._ZN10layer_norm13ln_bwd_kernelINS_13Kernel_traitsI6__halfS2_S2_S2_fjLj8192ELj1ELj1ELj8ELj16ENS_18Kernel_traits_baseILj8192ES2_S2_S2_S2_fjLj256EEEEELb0ELb1ELb1ELb0EEEvNS_9BwdParamsE,"aw",@nobits
	.sectionflags	@""
	.align	16
	.zero		1024


//--------------------- .nv.shared._ZN10layer_norm13ln_bwd_kernelINS_13Kernel_traitsI6__halfS2_S2_S2_fjLj8192ELj1ELj1ELj8ELj16ENS_18Kernel_traits_baseILj8192ES2_S2_S2_S2_fjLj256EEEEELb0ELb1ELb1ELb1EEEvNS_9BwdParamsE --------------------------
	.section	.nv.shared._ZN10layer_norm13ln_bwd_kernelINS_13Kernel_traitsI6__halfS2_S2_S2_fjLj8192ELj1ELj1ELj8ELj16ENS_18Kernel_traits_baseILj8192ES2_S2_S2_S2_fjLj256EEEEELb0ELb1ELb1ELb1EEEvNS_9BwdParamsE,"aw",@nobits
	.sectionflags	@""
	.align	16
	.zero		1024


//--------------------- .nv.shared._ZN10layer_norm13ln_bwd_kernelINS_13Kernel_traitsI6__halfS2_S2_S2_fjLj8192ELj1ELj1ELj8ELj16ENS_18Kernel_traits_baseILj8192ES2_S2_S2_S2_fjLj256EEEEELb1ELb0ELb0ELb0EEEvNS_9BwdParamsE --------------------------
	.section	.nv.shared._ZN10layer_norm13ln_bwd_kernelINS_13Kernel_traitsI6__halfS2_S2_S2_fjLj8192ELj1ELj1ELj8ELj16ENS_18Kernel_traits_baseILj8192ES2_S2_S2_S2_fjLj256EEEEELb1ELb0ELb0ELb0EEEvNS_9BwdParamsE,"aw",@nobits
	.sectionflags	@""
	.align	16
	.zero		1024


//--------------------- .nv.shared._ZN10layer_norm13ln_bwd_kernelINS_13Kernel_traitsI6__halfS2_S2_S2_fjLj8192ELj1ELj1ELj8ELj16ENS_18Kernel_traits_baseILj8192ES2_S2_S2_S2_fjLj256EEEEELb1ELb0ELb0ELb1EEEvNS_9BwdParamsE --------------------------
	.section	.nv.shared._ZN10layer_norm13ln_bwd_kernelINS_13Kernel_traitsI6__halfS2_S2_S2_fjLj8192ELj1ELj1ELj8ELj16ENS_18Kernel_traits_baseILj8192ES2_S2_S2_S2_fjLj256EEEEELb1ELb0ELb0ELb1EEEvNS_9BwdParamsE,"aw",@nobits
	.sectionflags	@""
	.align	16
	.zero		1024


//--------------------- .nv.shared._ZN10layer_norm22ln_bwd_finalize_kernelINS_22Kernel_traits_finalizeILj8192E6__halfS2_S2_S2_fjLb0ELj1024ELj4ENS_18Kernel_traits_baseILj8192ES2_S2_S2_S2_fjLj1024EEEEELb0ELb0EEEvNS_9BwdParamsE --------------------------
	.section	.nv.shared._ZN10layer_norm22ln_bwd_finalize_kernelINS_22Kernel_traits_finalizeILj8192E6__halfS2_S2_S2_fjLb0ELj1024ELj4ENS_18Kernel_traits_baseILj8192ES2_S2_S2_S2_fjLj1024EEEEELb0ELb0EEEvNS_9BwdParamsE,"aw",@nobits
	.sectionflags	@""
	.align	16
.nv.shared._ZN10layer_norm22ln_bwd_finalize_kernelINS_22Kernel_traits_finalizeILj8192E6__halfS2_S2_S2_fjLb0ELj1024ELj4ENS_18Kernel_traits_baseILj8192ES2_S2_S2_S2_fjLj1024EEEEELb0ELb0EEEvNS_9BwdParamsE:
	.zero		9472


//--------------------- .nv.shared._ZN10layer_norm13ln_bwd_kernelINS_13Kernel_traitsI6__halfS2_S2_S2_fjLj8192ELj1ELj1ELj8ELj16ENS_18Kernel_traits_baseILj8192ES2_S2_S2_S2_fjLj256EEEEELb1ELb0ELb1ELb0EEEvNS_9BwdParamsE --------------------------
	.section	.nv.shared._ZN10layer_norm13ln_bwd_kernelINS_13Kernel_traitsI6__halfS2_S2_S2_fjLj8192ELj1ELj1ELj8ELj16ENS_18Kernel_traits_baseILj8192ES2_S2_S2_S2_fjLj256EEEEELb1ELb0ELb1ELb0EEEvNS_9BwdParamsE,"aw",@nobits
	.sectionflags	@""
	.align	16
	.zero		1024


//--------------------- .nv.shared._ZN10layer_norm22ln_bwd_finalize_kernelINS_22Kernel_traits_finalizeILj8192E6__halfS2_S2_S2_fjLb0ELj1024ELj4ENS_18Kernel_traits_baseILj8192ES2_S2_S2_S2_fjLj1024EEEEELb0ELb1EEEvNS_9BwdParamsE --------------------------
	.section	.nv.shared._ZN10layer_norm22ln_bwd_finalize_kernelINS_22Kernel_traits_finalizeILj8192E6__halfS2_S2_S2_fjLb0ELj1024ELj4ENS_18Kernel_traits_baseILj8192ES2_S2_S2_S2_fjLj1024EEEEELb0ELb1EEEvNS_9BwdParamsE,"aw",@nobits
	.sectionflags	@""
	.align	16
.nv.shared._ZN10layer_norm22ln_bwd_finalize_kernelINS_22Kernel_traits_finalizeILj8192E6__halfS2_S2_S2_fjLb0ELj1024ELj4ENS_18Kernel_traits_baseILj8192ES2_S2_S2_S2_fjLj1024EEEEELb0ELb1EEEvNS_9BwdParamsE:
	.zero		9472


//--------------------- .nv.shared._ZN10layer_norm13ln_bwd_kernelINS_13Kernel_traitsI6__halfS2_S2_S2_fjLj8192ELj1ELj1ELj8ELj16ENS_18Kernel_traits_baseILj8192ES2_S2_S2_S2_fjLj256EEEEELb1ELb0ELb1ELb1EEEvNS_9BwdParamsE --------------------------
	.section	.nv.shared._ZN10layer_norm13ln_bwd_kernelINS_13Kernel_traitsI6__halfS2_S2_S2_fjLj8192ELj1ELj1ELj8ELj16ENS_18Kernel_traits_baseILj8192ES2_S2_S2_S2_fjLj256EEEEELb1ELb0ELb1ELb1EEEvNS_9BwdParamsE,"aw",@nobits
	.sectionflags	@""
	.align	16
	.zero		1024


//--------------------- .nv.shared._ZN10layer_norm13ln_bwd_kernelINS_13Kernel_traitsI6__halfS2_S2_S2_fjLj8192ELj1ELj1ELj8ELj16ENS_18Kernel_traits_baseILj8192ES2_S2_S2_S2_fjLj256EEEEELb1ELb1ELb0ELb0EEEvNS_9BwdParamsE --------------------------
	.section	.nv.shared._ZN10layer_norm13ln_bwd_kernelINS_13Kernel_traitsI6__halfS2_S2_S2_fjLj8192ELj1ELj1ELj8ELj16ENS_18Kernel_traits_baseILj8192ES2_S2_S2_S2_fjLj256EEEEELb1ELb1ELb0ELb0EEEvNS_9BwdParamsE,"aw",@nobits
	.sectionflags	@""
	.align	16
	.zero		1024


//--------------------- .nv.shared._ZN10layer_norm13ln_bwd_kernelINS_13Kernel_traitsI6__halfS2_S2_S2_fjLj8192ELj1ELj1ELj8ELj16ENS_18Kernel_traits_baseILj8192ES2_S2_S2_S2_fjLj256EEEEELb1ELb1ELb0ELb1EEEvNS_9BwdParamsE --------------------------
	.section	.nv.shared._ZN10layer_norm13ln_bwd_kernelINS_13Kernel_traitsI6__halfS2_S2_S2_fjLj8192ELj1ELj1ELj8ELj16ENS_18Kernel_traits_baseILj8192ES2_S2_S2_S2_fjLj256EEEEELb1ELb1ELb0ELb1EEEvNS_9BwdParamsE,"aw",@nobits
	.sectionflags	@""
	.align	16
	.zero		1024


//--------------------- .nv.shared._ZN10layer_norm22ln_bwd_finalize_kernelINS_22Kernel_traits_finalizeILj8192E6__halfS2_S2_S2_fjLb1ELj1024ELj4ENS_18Kernel_traits_baseILj8192ES2_S2_S2_S2_fjLj1024EEEEELb1ELb0EEEvNS_9BwdParamsE --------------------------
	.section	.nv.shared._ZN10layer_norm22ln_bwd_finalize_kernelINS_22Kernel_traits_finalizeILj8192E6__halfS2_S2_S2_fjLb1ELj1024ELj4ENS_18Kernel_traits_baseILj8192ES2_S2_S2_S2_fjLj1024EEEEELb1ELb0EEEvNS_9BwdParamsE,"aw",@nobits
	.sectionflags	@""
	.align	16
.nv.shared._ZN10layer_norm22ln_bwd_finalize_kernelINS_22Kernel_traits_finalizeILj8192E6__halfS2_S2_S2_fjLb1ELj1024ELj4ENS_18Kernel_traits_baseILj8192ES2_S2_S2_S2_fjLj1024EEEEELb1ELb0EEEvNS_9BwdParamsE:
	.zero		13696


//--------------------- .nv.shared._ZN10layer_norm13ln_bwd_kernelINS_13Kernel_traitsI6__halfS2_S2_S2_fjLj8192ELj1ELj1ELj8ELj16ENS_18Kernel_traits_baseILj8192ES2_S2_S2_S2_fjLj256EEEEELb1ELb1ELb1ELb0EEEvNS_9BwdParamsE --------------------------
	.section	.nv.shared._ZN10layer_norm13ln_bwd_kernelINS_13Kernel_traitsI6__halfS2_S2_S2_fjLj8192ELj1ELj1ELj8ELj16ENS_18Kernel_traits_baseILj8192ES2_S2_S2_S2_fjLj256EEEEELb1ELb1ELb1ELb0EEEvNS_9BwdParamsE,"aw",@nobits
	.sectionflags	@""
	.align	16
	.zero		1024


//--------------------- .nv.shared._ZN10layer_norm22ln_bwd_finalize_kernelINS_22Kernel_traits_finalizeILj8192E6__halfS2_S2_S2_fjLb1ELj1024ELj4ENS_18Kernel_traits_baseILj8192ES2_S2_S2_S2_fjLj1024EEEEELb1ELb1EEEvNS_9BwdParamsE --------------------------
	.section	.nv.shared._ZN10layer_norm22ln_bwd_finalize_kernelINS_22Kernel_traits_finalizeILj8192E6__halfS2_S2_S2_fjLb1ELj1024ELj4ENS_18Kernel_traits_baseILj8192ES2_S2_S2_S2_fjLj1024EEEEELb1ELb1EEEvNS_9BwdParamsE,"aw",@nobits
	.sectionflags	@""
	.align	16
.nv.shared._ZN10layer_norm22ln_bwd_finalize_kernelINS_22Kernel_traits_finalizeILj8192E6__halfS2_S2_S2_fjLb1ELj1024ELj4ENS_18Kernel_traits_baseILj8192ES2_S2_S2_S2_fjLj1024EEEEELb1ELb1EEEvNS_9BwdParamsE:
	.zero		13696


//--------------------- .nv.shared._ZN10layer_norm13ln_bwd_kernelINS_13Kernel_traitsI6__halfS2_S2_S2_fjLj8192ELj1ELj1ELj8ELj16ENS_18Kernel_traits_baseILj8192ES2_S2_S2_S2_fjLj256EEEEELb1ELb1ELb1ELb1EEEvNS_9BwdParamsE --------------------------
	.section	.nv.shared._ZN10layer_norm13ln_bwd_kernelINS_13Kernel_traitsI6__halfS2_S2_S2_fjLj8192ELj1ELj1ELj8ELj16ENS_18Kernel_traits_baseILj8192ES2_S2_S2_S2_fjLj256EEEEELb1ELb1ELb1ELb1EEEvNS_9BwdParamsE,"aw",@nobits
	.sectionflags	@""
	.align	16
	.zero		1024


//--------------------- .nv.shared._ZN10layer_norm13ln_bwd_kernelINS_13Kernel_traitsIf13__nv_bfloat16S2_S2_fjLj8192ELj1ELj1ELj8ELj16ENS_18Kernel_traits_baseILj8192EfS2_S2_S2_fjLj256EEEEELb0ELb0ELb0ELb0EEEvNS_9BwdParamsE --------------------------
	.section	.nv.shared._ZN10layer_norm13ln_bwd_kernelINS_13Kernel_traitsIf13__nv_bfloat16S2_S2_fjLj8192ELj1ELj1ELj8ELj16ENS_18Kernel_traits_baseILj8192EfS2_S2_S2_fjLj256EEEEELb0ELb0ELb0ELb0EEEvNS_9BwdParamsE,"aw",@nobits
	.sectionflags	@""
	.align	16
	.zero		1024


//--------------------- .nv.shared._ZN10layer_norm13ln_bwd_kernelINS_13Kernel_traitsIf13__nv_bfloat16S2_S2_fjLj8192ELj1ELj1ELj8ELj16ENS_18Kernel_traits_baseILj8192EfS2_S2_S2_fjLj256EEEEELb0ELb0ELb0ELb1EEEvNS_9BwdParamsE --------------------------
	.section	.nv.shared._ZN10layer_norm13ln_bwd_kernelINS_13Kernel_traitsIf13__nv_bfloat16S2_S2_fjLj8192ELj1ELj1ELj8ELj16ENS_18Kernel_traits_baseILj8192EfS2_S2_S2_fjLj256EEEEELb0ELb0ELb0ELb1EEEvNS_9BwdParamsE,"aw",@nobits
	.sectionflags	@""
	.align	16
	.zero		1024


//--------------------- .nv.shared._ZN10layer_norm13ln_bwd_kernelINS_13Kernel_traitsIf13__nv_bfloat16S2_S2_fjLj8192ELj1ELj1ELj8ELj16ENS_18Kernel_traits_baseILj8192EfS2_S2_S2_fjLj256EEEEELb0ELb0ELb1ELb0EEEvNS_9BwdParamsE --------------------------
	.section	.nv.shared._ZN10layer_norm13ln_bwd_kernelINS_13Kernel_traitsIf13__nv_bfloat16S2_S2_fjLj8192ELj1ELj1ELj8ELj16ENS_18Kernel_traits_baseILj8192EfS2_S2_S2_fjLj256EEEEELb0ELb0ELb1ELb0EEEvNS_9BwdParamsE,"aw",@nobits
	.sectionflags	@""
	.align	16
	.zero		1024


//--------------------- .nv.shared._ZN10layer_norm13ln_bwd_kernelINS_13Kernel_traitsIf13__nv_bfloat16S2_S2_fjLj8192ELj1ELj1ELj8ELj16ENS_18Kernel_traits_baseILj8192EfS2_S2_S2_fjLj256EEEEELb0ELb0ELb1ELb1EEEvNS_9BwdParamsE --------------------------
	.section	.nv.shared._ZN10layer_norm13ln_bwd_kernelINS_13Kernel_traitsIf13__nv_bfloat16S2_S2_fjLj8192ELj1ELj1ELj8ELj16ENS_18Kernel_traits_baseILj8192EfS2_S2_S2_fjLj256EEEEELb0ELb0ELb1ELb1EEEvNS_9BwdParamsE,"aw",@nobits
	.sectionflags	@""
	.align	16
	.zero		1024


//--------------------- .nv.shared._ZN10layer_norm13ln_bwd_kernelINS_13Kernel_traitsIf13__nv_bfloat16S2_S2_fjLj8192ELj1ELj1ELj8ELj16ENS_18Kernel_traits_baseILj8192EfS2_S2_S2_fjLj256EEEEELb0ELb1ELb0ELb0EEEvNS_9BwdParamsE --------------------------
	.section	.nv.shared._ZN10layer_norm13ln_bwd_kernelINS_13Kernel_traitsIf13__nv_bfloat16S2_S2_fjLj8192ELj1ELj1ELj8ELj16ENS_18Kernel_traits_baseILj8192EfS2_S2_S2_fjLj256EEEEELb0ELb1ELb0ELb0EEEvNS_9BwdParamsE,"aw",@nobits
	.sectionflags	@""
	.align	16
	.zero		1024


//--------------------- .nv.shared._ZN10layer_norm13ln_bwd_kernelINS_13Kernel_traitsIf13__nv_bfloat16S2_S2_fjLj8192ELj1ELj1ELj8ELj16ENS_18Kernel_traits_baseILj8192EfS2_S2_S2_fjLj256EEEEELb0ELb1ELb0ELb1EEEvNS_9BwdParamsE --------------------------
	.section	.nv.shared._ZN10layer_norm13ln_bwd_kernelINS_13Kernel_traitsIf13__nv_bfloat16S2_S2_fjLj8192ELj1ELj1ELj8ELj16ENS_18Kernel_traits_baseILj8192EfS2_S2_S2_fjLj256EEEEELb0ELb1ELb0ELb1EEEvNS_9BwdParamsE,"aw",@nobits
	.sectionflags	@""
	.align	16
	.zero		1024


//--------------------- .nv.shared._ZN10layer_norm13ln_bwd_kernelINS_13Kernel_traitsIf13__nv_bfloat16S2_S2_fjLj8192ELj1ELj1ELj8ELj16ENS_18Kernel_traits_baseILj8192EfS2_S2_S2_fjLj256EEEEELb0ELb1ELb1ELb0EEEvNS_9BwdParamsE --------------------------
	.section	.nv.shared._ZN10layer_norm13ln_bwd_kernelINS_13Kernel_traitsIf13__nv_bfloat16S2_S2_fjLj8192ELj1ELj1ELj8ELj16ENS_18Kernel_traits_baseILj8192EfS2_S2_S2_fjLj256EEEEELb0ELb1ELb1ELb0EEEvNS_9BwdParamsE,"aw",@nobits
	.sectionflags	@""
	.align	16
	.zero		1024


//--------------------- .nv.shared._ZN10layer_norm13ln_bwd_kernelINS_13Kernel_traitsIf13__nv_bfloat16S2_S2_fjLj8192ELj1ELj1ELj8ELj16ENS_18Kernel_traits_baseILj8192EfS2_S2_S2_fjLj256EEEEELb0ELb1ELb1ELb1EEEvNS_9BwdParamsE --------------------------
	.section	.nv.shared._ZN10layer_norm13ln_bwd_kernelINS_13Kernel_traitsIf13__nv_bfloat16S2_S2_fjLj8192ELj1ELj1ELj8ELj16ENS_18Kernel_traits_baseILj8192EfS2_S2_S2_fjLj256EEEEELb0ELb1ELb1ELb1EEEvNS_9BwdParamsE,"aw",@nobits
	.sectionflags	@""
	.align	16
	.zero		1024


//--------------------- .nv.shared._ZN10layer_norm13ln_bwd_kernelINS_13Kernel_traitsIf13__nv_bfloat16S2_S2_fjLj8192ELj1ELj1ELj8ELj16ENS_18Kernel_traits_baseILj8192EfS2_S2_S2_fjLj256EEEEELb1ELb0ELb0ELb0EEEvNS_9BwdParamsE --------------------------
	.section	.nv.shared._ZN10layer_norm13ln_bwd_kernelINS_13Kernel_traitsIf13__nv_bfloat16S2_S2_fjLj8192ELj1ELj1ELj8ELj16ENS_18Kernel_traits_baseILj8192EfS2_S2_S2_fjLj256EEEEELb1ELb0ELb0ELb0EEEvNS_9BwdParamsE,"aw",@nobits
	.sectionflags	@""
	.align	16
	.zero		1024


//--------------------- .nv.shared._ZN10layer_norm13ln_bwd_kernelINS_13Kernel_traitsIf13__nv_bfloat16S2_S2_fjLj8192ELj1ELj1ELj8ELj16ENS_18Kernel_traits_baseILj8192EfS2_S2_S2_fjLj256EEEEELb1ELb0ELb0ELb1EEEvNS_9BwdParamsE --------------------------
	.section	.nv.shared._ZN10layer_norm13ln_bwd_kernelINS_13Kernel_traitsIf13__nv_bfloat16S2_S2_fjLj8192ELj1ELj1ELj8ELj16ENS_18Kernel_traits_baseILj8192EfS2_S2_S2_fjLj256EEEEELb1ELb0ELb0ELb1EEEvNS_9BwdParamsE,"aw",@nobits
	.sectionflags	@""
	.align	16
	.zero		1024


//--------------------- .nv.shared._ZN10layer_norm22ln_bwd_finalize_kernelINS_22Kernel_traits_finalizeILj8192Ef13__nv_bfloat16S2_S2_fjLb0ELj1024ELj4ENS_18Kernel_traits_baseILj8192EfS2_S2_S2_fjLj1024EEEEELb0ELb0EEEvNS_9BwdParamsE --------------------------
	.section	.nv.shared._ZN10layer_norm22ln_bwd_finalize_kernelINS_22Kernel_traits_finalizeILj8192Ef13__nv_bfloat16S2_S2_fjLb0ELj1024ELj4ENS_18Kernel_traits_baseILj8192EfS2_S2_S2_fjLj1024EEEEELb0ELb0EEEvNS_9BwdParamsE,"aw",@nobits
	.sectionflags	@""
	.align	16
.nv.shared._ZN10layer_norm22ln_bwd_finalize_kernelINS_22Kernel_traits_finalizeILj8192Ef13__nv_bfloat16S2_S2_fjLb0ELj1024ELj4ENS_18Kernel_traits_baseILj8192EfS2_S2_S2_fjLj1024EEEEELb0ELb0EEEvNS_9BwdParamsE:
	.zero		9472


//--------------------- .nv.shared._ZN10layer_norm13ln_bwd_kernelINS_13Kernel_traitsIf13__nv_bfloat16S2_S2_fjLj8192ELj1ELj1ELj8ELj16ENS_18Kernel_traits_baseILj8192EfS2_S2_S2_fjLj256EEEEELb1ELb0ELb1ELb0EEEvNS_9BwdParamsE --------------------------
	.section	.nv.shared._ZN10layer_norm13ln_bwd_kernelINS_13Kernel_traitsIf13__nv_bfloat16S2_S2_fjLj8192ELj1ELj1ELj8ELj16ENS_18Kernel_traits_baseILj8192EfS2_S2_S2_fjLj256EEEEELb1ELb0ELb1ELb0EEEvNS_9BwdParamsE,"aw",@nobits
	.sectionflags	@""
	.align	16
	.zero		1024


//--------------------- .nv.shared._ZN10layer_norm22ln_bwd_finalize_kernelINS_22Kernel_traits_finalizeILj8192Ef13__nv_bfloat16S2_S2_fjLb0ELj1024ELj4ENS_18Kernel_traits_baseILj8192EfS2_S2_S2_fjLj1024EEEEELb0ELb1EEEvNS_9BwdParamsE --------------------------
	.section	.nv.shared._ZN10layer_norm22ln_bwd_finalize_kernelINS_22Kernel_traits_finalizeILj8192Ef13__nv_bfloat16S2_S2_fjLb0ELj1024ELj4ENS_18Kernel_traits_baseILj8192EfS2_S2_S2_fjLj1024EEEEELb0ELb1EEEvNS_9BwdParamsE,"aw",@nobits
	.sectionflags	@""
	.align	16
.nv.shared._ZN10layer_norm22ln_bwd_finalize_kernelINS_22Kernel_traits_finalizeILj8192Ef13__nv_bfloat16S2_S2_fjLb0ELj1024ELj4ENS_18Kernel_traits_baseILj8192EfS2_S2_S2_fjLj1024EEEEELb0ELb1EEEvNS_9BwdParamsE:
	.zero		9472


//--------------------- .nv.shared._ZN10layer_norm13ln_bwd_kernelINS_13Kernel_traitsIf13__nv_bfloat16S2_S2_fjLj8192ELj1ELj1ELj8ELj16ENS_18Kernel_traits_baseILj8192EfS2_S2_S2_fjLj256EEEEELb1ELb0ELb1ELb1EEEvNS_9BwdParamsE --------------------------
	.section	.nv.shared._ZN10layer_norm13ln_bwd_kernelINS_13Kernel_traitsIf13__nv_bfloat16S2_S2_fjLj8192ELj1ELj1ELj8ELj16ENS_18Kernel_traits_baseILj8192EfS2_S2_S2_fjLj256EEEEELb1ELb0ELb1ELb1EEEvNS_9BwdParamsE,"aw",@nobits
	.sectionflags	@""
	.align	16
	.zero		1024


//--------------------- .nv.shared._ZN10layer_norm13ln_bwd_kernelINS_13Kernel_traitsIf13__nv_bfloat16S2_S2_fjLj8192ELj1ELj1ELj8ELj16ENS_18Kernel_traits_baseILj8192EfS2_S2_S2_fjLj256EEEEELb1ELb1ELb0ELb0EEEvNS_9BwdParamsE --------------------------
	.section	.nv.shared._ZN10layer_norm13ln_bwd_kernelINS_13Kernel_traitsIf13__nv_bfloat16S2_S2_fjLj8192ELj1ELj1ELj8ELj16ENS_18Kernel_traits_baseILj8192EfS2_S2_S2_fjLj256EEEEELb1ELb1ELb0ELb0EEEvNS_9BwdParamsE,"aw",@nobits
	.sectionflags	@""
	.align	16
	.zero		1024


//--------------------- .nv.shared._ZN10layer_norm13ln_bwd_kernelINS_13Kernel_traitsIf13__nv_bfloat16S2_S2_fjLj8192ELj1ELj1ELj8ELj16ENS_18Kernel_traits_baseILj8192EfS2_S2_S2_fjLj256EEEEELb1ELb1ELb0ELb1EEEvNS_9BwdParamsE --------------------------
	.section	.nv.shared._ZN10layer_norm13ln_bwd_kernelINS_13Kernel_traitsIf13__nv_bfloat16S2_S2_fjLj8192ELj1ELj1ELj8ELj16ENS_18Kernel_traits_baseILj8192EfS2_S2_S2_fjLj256EEEEELb1ELb1ELb0ELb1EEEvNS_9BwdParamsE,"aw",@nobits
	.sectionflags	@""
	.align	16
	.zero		1024


//--------------------- .nv.shared._ZN10layer_norm22ln_bwd_finalize_kernelINS_22Kernel_traits_finalizeILj8192Ef13__nv_bfloat16S2_S2_fjLb1ELj1024ELj4ENS_18Kernel_traits_baseILj8192EfS2_S2_S2_fjLj1024EEEEELb1ELb0EEEvNS_9BwdParamsE --------------------------
	.section	.nv.shared._ZN10layer_norm22ln_bwd_finalize_kernelINS_22Kernel_traits_finalizeILj8192Ef13__nv_bfloat16S2_S2_fjLb1ELj1024ELj4ENS_18Kernel_traits_baseILj8192EfS2_S2_S2_fjLj1024EEEEELb1ELb0EEEvNS_9BwdParamsE,"aw",@nobits
	.sectionflags	@""
	.align	16
.nv.shared._ZN10layer_norm22ln_bwd_finalize_kernelINS_22Kernel_traits_finalizeILj8192Ef13__nv_bfloat16S2_S2_fjLb1ELj1024ELj4ENS_18Kernel_traits_baseILj8192EfS2_S2_S2_fjLj1024EEEEELb1ELb0EEEvNS_9BwdParamsE:
	.zero		13696


//--------------------- .nv.shared._ZN10layer_norm13ln_bwd_kernelINS_13Kernel_traitsIf13__nv_bfloat16S2_S2_fjLj8192ELj1ELj1ELj8ELj16ENS_18Kernel_traits_baseILj8192EfS2_S2_S2_fjLj256EEEEELb1ELb1ELb1ELb0EEEvNS_9BwdParamsE --------------------------
	.section	.nv.shared._ZN10layer_norm13ln_bwd_kernelINS_13Kernel_traitsIf13__nv_bfloat16S2_S2_fjLj8192ELj1ELj1ELj8ELj16ENS_18Kernel_traits_baseILj8192EfS2_S2_S2_fjLj256EEEEELb1ELb1ELb1ELb0EEEvNS_9BwdParamsE,"aw",@nobits
	.sectionflags	@""
	.align	16
	.zero		1024


//--------------------- .nv.shared._ZN10layer_norm22ln_bwd_finalize_kernelINS_22Kernel_traits_finalizeILj8192Ef13__nv_bfloat16S2_S2_fjLb1ELj1024ELj4ENS_18Kernel_traits_baseILj8192EfS2_S2_S2_fjLj1024EEEEELb1ELb1EEEvNS_9BwdParamsE --------------------------
	.section	.nv.shared._ZN10layer_norm22ln_bwd_finalize_kernelINS_22Kernel_traits_finalizeILj8192Ef13__nv_bfloat16S2_S2_fjLb1ELj1024ELj4ENS_18Kernel_traits_baseILj8192EfS2_S2_S2_fjLj1024EEEEELb1ELb1EEEvNS_9BwdParamsE,"aw",@nobits
	.sectionflags	@""
	.align	16
.nv.shared._ZN10layer_norm22ln_bwd_finalize_kernelINS_22Kernel_traits_finalizeILj8192Ef13__nv_bfloat16S2_S2_fjLb1ELj1024ELj4ENS_18Kernel_traits_baseILj8192EfS2_S2_S2_fjLj1024EEEEELb1ELb1EEEvNS_9BwdParamsE:
	.zero		13696


//--------------------- .nv.shared._ZN10layer_norm13ln_bwd_kernelINS_13Kernel_traitsIf13__nv_bfloat16S2_S2_fjLj8192ELj1ELj1ELj8ELj16ENS_18Kernel_traits_baseILj8192EfS2_S2_S2_fjLj256EEEEELb1ELb1ELb1ELb1EEEvNS_9BwdParamsE --------------------------
	.section	.nv.shared._ZN10layer_norm13ln_bwd_kernelINS_13Kernel_traitsIf13__nv_bfloat16S2_S2_fjLj8192ELj1ELj1ELj8ELj16ENS_18Kernel_traits_baseILj8192EfS2_S2_S2_fjLj256EEEEELb1ELb1ELb1ELb1EEEvNS_9BwdParamsE,"aw",@nobits
	.sectionflags	@""
	.align	16
	.zero		1024


//--------------------- .nv.shared._ZN10layer_norm13ln_bwd_kernelINS_13Kernel_traitsI13__nv_bfloat16S2_fS2_fjLj8192ELj1ELj1ELj8ELj16ENS_18Kernel_traits_baseILj8192ES2_S2_fS2_fjLj256EEEEELb0ELb0ELb0ELb0EEEvNS_9BwdParamsE --------------------------
	.section	.nv.shared._ZN10layer_norm13ln_bwd_kernelINS_13Kernel_traitsI13__nv_bfloat16S2_fS2_fjLj8192ELj1ELj1ELj8ELj16ENS_18Kernel_traits_baseILj8192ES2_S2_fS2_fjLj256EEEEELb0ELb0ELb0ELb0EEEvNS_9BwdParamsE,"aw",@nobits
	.sectionflags	@""
	.align	16
	.zero		1024


//--------------------- .nv.shared._ZN10layer_norm13ln_bwd_kernelINS_13Kernel_traitsI13__nv_bfloat16S2_fS2_fjLj8192ELj1ELj1ELj8ELj16ENS_18Kernel_traits_baseILj8192ES2_S2_fS2_fjLj256EEEEELb0ELb0ELb0ELb1EEEvNS_9BwdParamsE --------------------------
	.section	.nv.shared._ZN10layer_norm13ln_bwd_kernelINS_13Kernel_traitsI13__nv_bfloat16S2_fS2_fjLj8192ELj1ELj1ELj8ELj16ENS_18Kernel_traits_baseILj8192ES2_S2_fS2_fjLj256EEEEELb0ELb0ELb0ELb1EEEvNS_9BwdParamsE,"aw",@nobits
	.sectionflags	@""
	.align	16
	.zero		1024


//--------------------- .nv.shared._ZN10layer_norm13ln_bwd_kernelINS_13Kernel_traitsI13__nv_bfloat16S2_fS2_fjLj8192ELj1ELj1ELj8ELj16ENS_18Kernel_traits_baseILj8192ES2_S2_fS2_fjLj256EEEEELb0ELb0ELb1ELb0EEEvNS_9BwdParamsE --------------------------
	.section	.nv.shared._ZN10layer_norm13ln_bwd_kernelINS_13Kernel_traitsI13__nv_bfloat16S2_fS2_fjLj8192ELj1ELj1ELj8ELj16ENS_18Kernel_traits_baseILj8192ES2_S2_fS2_fjLj256EEEEELb0ELb0ELb1ELb0EEEvNS_9BwdParamsE,"aw",@nobits
	.sectionflags	@""
	.align	16
	.zero		1024


//--------------------- .nv.shared._ZN10layer_norm13ln_bwd_kernelINS_13Kernel_traitsI13__nv_bfloat16S2_fS2_fjLj8192ELj1ELj1ELj8ELj16ENS_18Kernel_traits_baseILj8192ES2_S2_fS2_fjLj256EEEEELb0ELb0ELb1ELb1EEEvNS_9BwdParamsE --------------------------
	.section	.nv.shared._ZN10layer_norm13ln_bwd_kernelINS_13Kernel_traitsI13__nv_bfloat16S2_fS2_fjLj8192ELj1ELj1ELj8ELj16ENS_18Kernel_traits_baseILj8192ES2_S2_fS2_fjLj256EEEEELb0ELb0ELb1ELb1EEEvNS_9BwdParamsE,"aw",@nobits
	.sectionflags	@""
	.align	16
	.zero		1024


//--------------------- .nv.shared._ZN10layer_norm13ln_bwd_kernelINS_13Kernel_traitsI13__nv_bfloat16S2_fS2_fjLj8192ELj1ELj1ELj8ELj16ENS_18Kernel_traits_baseILj8192ES2_S2_fS2_fjLj256EEEEELb0ELb1ELb0ELb0EEEvNS_9BwdParamsE --------------------------
	.section	.nv.shared._ZN10layer_norm13ln_bwd_kernelINS_13Kernel_traitsI13__nv_bfloat16S2_fS2_fjLj8192ELj1ELj1ELj8ELj16ENS_18Kernel_traits_baseILj8192ES2_S2_fS2_fjLj256EEEEELb0ELb1ELb0ELb0EEEvNS_9BwdParamsE,"aw",@nobits
	.sectionflags	@""
	.align	16
	.zero		1024


//--------------------- .nv.shared._ZN10layer_norm13ln_bwd_kernelINS_13Kernel_traitsI13__nv_bfloat16S2_fS2_fjLj8192ELj1ELj1ELj8ELj16ENS_18Kernel_traits_baseILj8192ES2_S2_fS2_fjLj256EEEEELb0ELb1ELb0ELb1EEEvNS_9BwdParamsE --------------------------
	.section	.nv.shared._ZN10layer_norm13ln_bwd_kernelINS_13Kernel_traitsI13__nv_bfloat16S2_fS2_fjLj8192ELj1ELj1ELj8ELj16ENS_18Kernel_traits_baseILj8192ES2_S2_fS2_fjLj256EEEEELb0ELb1ELb0ELb1EEEvNS_9BwdParamsE,"aw",@nobits
	.sectionflags	@""
	.align	16
	.zero		1024


//--------------------- .nv.shared._ZN10layer_norm13ln_bwd_kernelINS_13Kernel_traitsI13__nv_bfloat16S2_fS2_fjLj8192ELj1ELj1ELj8ELj16ENS_18Kernel_traits_baseILj8192ES2_S2_fS2_fjLj256EEEEELb0ELb1ELb1ELb0EEEvNS_9BwdParamsE --------------------------
	.section	.nv.shared._ZN10layer_norm13ln_bwd_kernelINS_13Kernel_traitsI13__nv_bfloat16S2_fS2_fjLj8192ELj1ELj1ELj8ELj16ENS_18Kernel_traits_baseILj8192ES2_S2_fS2_fjLj256EEEEELb0ELb1ELb1ELb0EEEvNS_9BwdParamsE,"aw",@nobits
	.sectionflags	@""
	.align	16
	.zero		1024


//--------------------- .nv.shared._ZN10layer_norm13ln_bwd_kernelINS_13Kernel_traitsI13__nv_bfloat16S2_fS2_fjLj8192ELj1ELj1ELj8ELj16ENS_18Kernel_traits_baseILj8192ES2_S2_fS2_fjLj256EEEEELb0ELb1ELb1ELb1EEEvNS_9BwdParamsE --------------------------
	.section	.nv.shared._ZN10layer_norm13ln_bwd_kernelINS_13Kernel_traitsI13__nv_bfloat16S2_fS2_fjLj8192ELj1ELj1ELj8ELj16ENS_18Kernel_traits_baseILj8192ES2_S2_fS2_fjLj256EEEEELb0ELb1ELb1ELb1EEEvNS_9BwdParamsE,"aw",@nobits
	.sectionflags	@""
	.align	16
	.zero		1024


//--------------------- .nv.shared._ZN10layer_norm13ln_bwd_kernelINS_13Kernel_traitsI13__nv_bfloat16S2_fS2_fjLj8192ELj1ELj1ELj8ELj16ENS_18Kernel_traits_baseILj8192ES2_S2_fS2_fjLj256EEEEELb1ELb0ELb0ELb0EEEvNS_9BwdParamsE --------------------------
	.section	.nv.shared._ZN10layer_norm13ln_bwd_kernelINS_13Kernel_traitsI13__nv_bfloat16S2_fS2_fjLj8192ELj1ELj1ELj8ELj16ENS_18Kernel_traits_baseILj8192ES2_S2_fS2_fjLj256EEEEELb1ELb0ELb0ELb0EEEvNS_9BwdParamsE,"aw",@nobits
	.sectionflags	@""
	.align	16
	.zero		1024


//--------------------- .nv.shared._ZN10layer_norm13ln_bwd_kernelINS_13Kernel_traitsI13__nv_bfloat16S2_fS2_fjLj8192ELj1ELj1ELj8ELj16ENS_18Kernel_traits_baseILj8192ES2_S2_fS2_fjLj256EEEEELb1ELb0ELb0ELb1EEEvNS_9BwdParamsE --------------------------
	.section	.nv.shared._ZN10layer_norm13ln_bwd_kernelINS_13Kernel_traitsI13__nv_bfloat16S2_fS2_fjLj8192ELj1ELj1ELj8ELj16ENS_18Kernel_traits_baseILj8192ES2_S2_fS2_fjLj256EEEEELb1ELb0ELb0ELb1EEEvNS_9BwdParamsE,"aw",@nobits
	.sectionflags	@""
	.align	16
	.zero		1024


//--------------------- .nv.shared._ZN10layer_norm22ln_bwd_finalize_kernelINS_22Kernel_traits_finalizeILj8192E13__nv_bfloat16S2_fS2_fjLb0ELj1024ELj4ENS_18Kernel_traits_baseILj8192ES2_S2_fS2_fjLj1024EEEEELb0ELb0EEEvNS_9BwdParamsE --------------------------
	.section	.nv.shared._ZN10layer_norm22ln_bwd_finalize_kernelINS_22Kernel_traits_finalizeILj8192E13__nv_bfloat16S2_fS2_fjLb0ELj1024ELj4ENS_18Kernel_traits_baseILj8192ES2_S2_fS2_fjLj1024EEEEELb0ELb0EEEvNS_9BwdParamsE,"aw",@nobits
	.sectionflags	@""
	.align	16
.nv.shared._ZN10layer_norm22ln_bwd_finalize_kernelINS_22Kernel_traits_finalizeILj8192E13__nv_bfloat16S2_fS2_fjLb0ELj1024ELj4ENS_18Kernel_traits_baseILj8192ES2_S2_fS2_fjLj1024EEEEELb0ELb0EEEvNS_9BwdParamsE:
	.zero		9472


//--------------------- .nv.shared._ZN10layer_norm13ln_bwd_kernelINS_13Kernel_traitsI13__nv_bfloat16S2_fS2_fjLj8192ELj1ELj1ELj8ELj16ENS_18Kernel_traits_baseILj8192ES2_S2_fS2_fjLj256EEEEELb1ELb0ELb1ELb0EEEvNS_9BwdParamsE --------------------------
	.section	.nv.shared._ZN10layer_norm13ln_bwd_kernelINS_13Kernel_traitsI13__nv_bfloat16S2_fS2_fjLj8192ELj1ELj1ELj8ELj16ENS_18Kernel_traits_baseILj8192ES2_S2_fS2_fjLj256EEEEELb1ELb0ELb1ELb0EEEvNS_9BwdParamsE,"aw",@nobits
	.sectionflags	@""
	.align	16
	.zero		1024


//--------------------- .nv.shared._ZN10layer_norm22ln_bwd_finalize_kernelINS_22Kernel_traits_finalizeILj8192E13__nv_bfloat16S2_fS2_fjLb0ELj1024ELj4ENS_18Kernel_traits_baseILj8192ES2_S2_fS2_fjLj1024EEEEELb0ELb1EEEvNS_9BwdParamsE --------------------------
	.section	.nv.shared._ZN10layer_norm22ln_bwd_finalize_kernelINS_22Kernel_traits_finalizeILj8192E13__nv_bfloat16S2_fS2_fjLb0ELj1024ELj4ENS_18Kernel_traits_baseILj8192ES2_S2_fS2_fjLj1024EEEEELb0ELb1EEEvNS_9BwdParamsE,"aw",@nobits
	.sectionflags	@""
	.align	16
.nv.shared._ZN10layer_norm22ln_bwd_finalize_kernelINS_22Kernel_traits_finalizeILj8192E13__nv_bfloat16S2_fS2_fjLb0ELj1024ELj4ENS_18Kernel_traits_baseILj8192ES2_S2_fS2_fjLj1024EEEEELb0ELb1EEEvNS_9BwdParamsE:
	.zero		9472


//--------------------- .nv.shared._ZN10layer_norm13ln_bwd_kernelINS_13Kernel_traitsI13__nv_bfloat16S2_fS2_fjLj8192ELj1ELj1ELj8ELj16ENS_18Kernel_traits_baseILj8192ES2_S2_fS2_fjLj256EEEEELb1ELb0ELb1ELb1EEEvNS_9BwdParamsE --------------------------
	.section	.nv.shared._ZN10layer_norm13ln_bwd_kernelINS_13Kernel_traitsI13__nv_bfloat16S2_fS2_fjLj8192ELj1ELj1ELj8ELj16ENS_18Kernel_traits_baseILj8192ES2_S2_fS2_fjLj256EEEEELb1ELb0ELb1ELb1EEEvNS_9BwdParamsE,"aw",@nobits
	.sectionflags	@""
	.align	16
	.zero		1024


//--------------------- .nv.shared._ZN10layer_norm13ln_bwd_kernelINS_13Kernel_traitsI13__nv_bfloat16S2_fS2_fjLj8192ELj1ELj1ELj8ELj16ENS_18Kernel_traits_baseILj8192ES2_S2_fS2_fjLj256EEEEELb1ELb1ELb0ELb0EEEvNS_9BwdParamsE --------------------------
	.section	.nv.shared._ZN10layer_norm13ln_bwd_kernelINS_13Kernel_traitsI13__nv_bfloat16S2_fS2_fjLj8192ELj1ELj1ELj8ELj16ENS_18Kernel_traits_baseILj8192ES2_S2_fS2_fjLj256EEEEELb1ELb1ELb0ELb0EEEvNS_9BwdParamsE,"aw",@nobits
	.sectionflags	@""
	.align	16
	.zero		1024


//--------------------- .nv.shared._ZN10layer_norm13ln_bwd_kernelINS_13Kernel_traitsI13__nv_bfloat16S2_fS2_fjLj8192ELj1ELj1ELj8ELj16ENS_18Kernel_traits_baseILj8192ES2_S2_fS2_fjLj256EEEEELb1ELb1ELb0ELb1EEEvNS_9BwdParamsE --------------------------
	.section	.nv.shared._ZN10layer_norm13ln_bwd_kernelINS_13Kernel_traitsI13__nv_bfloat16S2_fS2_fjLj8192ELj1ELj1ELj8ELj16ENS_18Kernel_traits_baseILj8192ES2_S2_fS2_fjLj256EEEEELb1ELb1ELb0ELb1EEEvNS_9BwdParamsE,"aw",@nobits
	.sectionflags	@""
	.align	16
	.zero		1024


//--------------------- .nv.shared._ZN10layer_norm22ln_bwd_finalize_kernelINS_22Kernel_traits_finalizeILj8192E13__nv_bfloat16S2_fS2_fjLb1ELj1024ELj4ENS_18Kernel_traits_baseILj8192ES2_S2_fS2_fjLj1024EEEEELb1ELb0EEEvNS_9BwdParamsE --------------------------
	.section	.nv.shared._ZN10layer_norm22ln_bwd_finalize_kernelINS_22Kernel_traits_finalizeILj8192E13__nv_bfloat16S2_fS2_fjLb1ELj1024ELj4ENS_18Kernel_traits_baseILj8192ES2_S2_fS2_fjLj1024EEEEELb1ELb0EEEvNS_9BwdParamsE,"aw",@nobits
	.sectionflags	@""
	.align	16
.nv.shared._ZN10layer_norm22ln_bwd_finalize_kernelINS_22Kernel_traits_finalizeILj8192E13__nv_bfloat16S2_fS2_fjLb1ELj1024ELj4ENS_18Kernel_traits_baseILj8192ES2_S2_fS2_fjLj1024EEEEELb1ELb0EEEvNS_9BwdParamsE:
	.zero		13696


//--------------------- .nv.shared._ZN10layer_norm13ln_bwd_kernelINS_13Kernel_traitsI13__nv_bfloat16S2_fS2_fjLj8192ELj1ELj1ELj8ELj16ENS_18Kernel_traits_baseILj8192ES2_S2_fS2_fjLj256EEEEELb1ELb1ELb1ELb0EEEvNS_9BwdParamsE --------------------------
	.section	.nv.shared._ZN10layer_norm13ln_bwd_kernelINS_13Kernel_traitsI13__nv_bfloat16S2_fS2_fjLj8192ELj1ELj1ELj8ELj16ENS_18Kernel_traits_baseILj8192ES2_S2_fS2_fjLj256EEEEELb1ELb1ELb1ELb0EEEvNS_9BwdParamsE,"aw",@nobits
	.sectionflags	@""
	.align	16
	.zero		1024


//--------------------- .nv.shared._ZN10layer_norm22ln_bwd_finalize_kernelINS_22Kernel_traits_finalizeILj8192E13__nv_bfloat16S2_fS2_fjLb1ELj1024ELj4ENS_18Kernel_traits_baseILj8192ES2_S2_fS2_fjLj1024EEEEELb1ELb1EEEvNS_9BwdParamsE --------------------------
	.section	.nv.shared._ZN10layer_norm22ln_bwd_finalize_kernelINS_22Kernel_traits_finalizeILj8192E13__nv_bfloat16S2_fS2_fjLb1ELj1024ELj4ENS_18Kernel_traits_baseILj8192ES2_S2_fS2_fjLj1024EEEEELb1ELb1EEEvNS_9BwdParamsE,"aw",@nobits
	.sectionflags	@""
	.align	16
.nv.shared._ZN10layer_norm22ln_bwd_finalize_kernelINS_22Kernel_traits_finalizeILj8192E13__nv_bfloat16S2_fS2_fjLb1ELj1024ELj4ENS_18Kernel_traits_baseILj8192ES2_S2_fS2_fjLj1024EEEEELb1ELb1EEEvNS_9BwdParamsE:
	.zero		13696


//--------------------- .nv.shared._ZN10layer_norm13ln_bwd_kernelINS_13Kernel_traitsI13__nv_bfloat16S2_fS2_fjLj8192ELj1ELj1ELj8ELj16ENS_18Kernel_traits_baseILj8192ES2_S2_fS2_fjLj256EEEEELb1ELb1ELb1ELb1EEEvNS_9BwdParamsE --------------------------
	.section	.nv.shared._ZN10layer_norm13ln_bwd_kernelINS_13Kernel_traitsI13__nv_bfloat16S2_fS2_fjLj8192ELj1ELj1ELj8ELj16ENS_18Kernel_traits_baseILj8192ES2_S2_fS2_fjLj256EEEEELb1ELb1ELb1ELb1EEEvNS_9BwdParamsE,"aw",@nobits
	.sectionflags	@""
	.align	16
	.zero		1024


//--------------------- .nv.shared._ZN10layer_norm13ln_bwd_kernelINS_13Kernel_traitsIf13__nv_bfloat16fS2_fjLj8192ELj1ELj1ELj8ELj16ENS_18Kernel_traits_baseILj8192EfS2_fS2_fjLj256EEEEELb0ELb0ELb0ELb0EEEvNS_9BwdParamsE --------------------------
	.section	.nv.shared._ZN10layer_norm13ln_bwd_kernelINS_13Kernel_traitsIf13__nv_bfloat16fS2_fjLj8192ELj1ELj1ELj8ELj16ENS_18Kernel_traits_baseILj8192EfS2_fS2_fjLj256EEEEELb0ELb0ELb0ELb0EEEvNS_9BwdParamsE,"aw",@nobits
	.sectionflags	@""
	.align	16
	.zero		1024


//--------------------- .nv.shared._ZN10layer_norm13ln_bwd_kernelINS_13Kernel_traitsIf13__nv_bfloat16fS2_fjLj8192ELj1ELj1ELj8ELj16ENS_18Kernel_traits_baseILj8192EfS2_fS2_fjLj256EEEEELb0ELb0ELb0ELb1EEEvNS_9BwdParamsE --------------------------
	.section	.nv.shared._ZN10layer_norm13ln_bwd_kernelINS_13Kernel_traitsIf13__nv_bfloat16fS2_fjLj8192ELj1ELj1ELj8ELj16ENS_18Kernel_traits_baseILj8192EfS2_fS2_fjLj256EEEEELb0ELb0ELb0ELb1EEEvNS_9BwdParamsE,"aw",@nobits
	.sectionflags	@""
	.align	16
	.zero		1024


//--------------------- .nv.shared._ZN10layer_norm13ln_bwd_kernelINS_13Kernel_traitsIf13__nv_bfloat16fS2_fjLj8192ELj1ELj1ELj8ELj16ENS_18Kernel_traits_baseILj8192EfS2_fS2_fjLj256EEEEELb0ELb0ELb1ELb0EEEvNS_9BwdParamsE --------------------------
	.section	.nv.shared._ZN10layer_norm13ln_bwd_kernelINS_13Kernel_traitsIf13__nv_bfloat16fS2_fjLj8192ELj1ELj1ELj8ELj16ENS_18Kernel_traits_baseILj8192EfS2_fS2_fjLj256EEEEELb0ELb0ELb1ELb0EEEvNS_9BwdParamsE,"aw",@nobits
	.sectionflags	@""
	.align	16
	.zero		1024


//--------------------- .nv.shared._ZN10layer_norm13ln_bwd_kernelINS_13Kernel_traitsIf13__nv_bfloat16fS2_fjLj8192ELj1ELj1ELj8ELj16ENS_18Kernel_traits_baseILj8192EfS2_fS2_fjLj256EEEEELb0ELb0ELb1ELb1EEEvNS_9BwdParamsE --------------------------
	.section	.nv.shared._ZN10layer_norm13ln_bwd_kernelINS_13Kernel_traitsIf13__nv_bfloat16fS2_fjLj8192ELj1ELj1ELj8ELj16ENS_18Kernel_traits_baseILj8192EfS2_fS2_fjLj256EEEEELb0ELb0ELb1ELb1EEEvNS_9BwdParamsE,"aw",@nobits
	.sectionflags	@""
	.align	16
	.zero		1024


//--------------------- .nv.shared._ZN10layer_norm13ln_bwd_kernelINS_13Kernel_traitsIf13__nv_bfloat16fS2_fjLj8192ELj1ELj1ELj8ELj16ENS_18Kernel_traits_baseILj8192EfS2_fS2_fjLj256EEEEELb0ELb1ELb0ELb0EEEvNS_9BwdParamsE --------------------------
	.section	.nv.shared._ZN10layer_norm13ln_bwd_kernelINS_13Kernel_traitsIf13__nv_bfloat16fS2_fjLj8192ELj1ELj1ELj8ELj16ENS_18Kernel_traits_baseILj8192EfS2_fS2_fjLj256EEEEELb0ELb1ELb0ELb0EEEvNS_9BwdParamsE,"aw",@nobits
	.sectionflags	@""
	.align	16
	.zero		1024


//--------------------- .nv.shared._ZN10layer_norm13ln_bwd_kernelINS_13Kernel_traitsIf13__nv_bfloat16fS2_fjLj8192ELj1ELj1ELj8ELj16ENS_18Kernel_traits_baseILj8192EfS2_fS2_fjLj256EEEEELb0ELb1ELb0ELb1EEEvNS_9BwdParamsE --------------------------
	.section	.nv.shared._ZN10layer_norm13ln_bwd_kernelINS_13Kernel_traitsIf13__nv_bfloat16fS2_fjLj8192ELj1ELj1ELj8ELj16ENS_18Kernel_traits_baseILj8192EfS2_fS2_fjLj256EEEEELb0ELb1ELb0ELb1EEEvNS_9BwdParamsE,"aw",@nobits
	.sectionflags	@""
	.align	16
	.zero		1024


//--------------------- .nv.shared._ZN10layer_norm13ln_bwd_kernelINS_13Kernel_traitsIf13__nv_bfloat16fS2_fjLj8192ELj1ELj1ELj8ELj16ENS_18Kernel_traits_baseILj8192EfS2_fS2_fjLj256EEEEELb0ELb1ELb1ELb0EEEvNS_9BwdParamsE --------------------------
	.section	.nv.shared._ZN10layer_norm13ln_bwd_kernelINS_13Kernel_traitsIf13__nv_bfloat16fS2_fjLj8192ELj1ELj1ELj8ELj16ENS_18Kernel_traits_baseILj8192EfS2_fS2_fjLj256EEEEELb0ELb1ELb1ELb0EEEvNS_9BwdParamsE,"aw",@nobits
	.sectionflags	@""
	.align	16
	.zero		1024


//--------------------- .nv.shared._ZN10layer_norm13ln_bwd_kernelINS_13Kernel_traitsIf13__nv_bfloat16fS2_fjLj8192ELj1ELj1ELj8ELj16ENS_18Kernel_traits_baseILj8192EfS2_fS2_fjLj256EEEEELb0ELb1ELb1ELb1EEEvNS_9BwdParamsE --------------------------
	.section	.nv.shared._ZN10layer_norm13ln_bwd_kernelINS_13Kernel_traitsIf13__nv_bfloat16fS2_fjLj8192ELj1ELj1ELj8ELj16ENS_18Kernel_traits_baseILj8192EfS2_fS2_fjLj256EEEEELb0ELb1ELb1ELb1EEEvNS_9BwdParamsE,"aw",@nobits
	.sectionflags	@""
	.align	16
	.zero		1024


//--------------------- .nv.shared._ZN10layer_norm13ln_bwd_kernelINS_13Kernel_traitsIf13__nv_bfloat16fS2_fjLj8192ELj1ELj1ELj8ELj16ENS_18Kernel_traits_baseILj8192EfS2_fS2_fjLj256EEEEELb1ELb0ELb0ELb0EEEvNS_9BwdParamsE --------------------------
	.section	.nv.shared._ZN10layer_norm13ln_bwd_kernelINS_13Kernel_traitsIf13__nv_bfloat16fS2_fjLj8192ELj1ELj1ELj8ELj16ENS_18Kernel_traits_baseILj8192EfS2_fS2_fjLj256EEEEELb1ELb0ELb0ELb0EEEvNS_9BwdParamsE,"aw",@nobits
	.sectionflags	@""
	.align	16
	.zero		1024


//--------------------- .nv.shared._ZN10layer_norm13ln_bwd_kernelINS_13Kernel_traitsIf13__nv_bfloat16fS2_fjLj8192ELj1ELj1ELj8ELj16ENS_18Kernel_traits_baseILj8192EfS2_fS2_fjLj256EEEEELb1ELb0ELb0ELb1EEEvNS_9BwdParamsE --------------------------
	.section	.nv.shared._ZN10layer_norm13ln_bwd_kernelINS_13Kernel_traitsIf13__nv_bfloat16fS2_fjLj8192ELj1ELj1ELj8ELj16ENS_18Kernel_traits_baseILj8192EfS2_fS2_fjLj256EEEEELb1ELb0ELb0ELb1EEEvNS_9BwdParamsE,"aw",@nobits
	.sectionflags	@""
	.align	16
	.zero		1024


//--------------------- .nv.shared._ZN10layer_norm22ln_bwd_finalize_kernelINS_22Kernel_traits_finalizeILj8192Ef13__nv_bfloat16fS2_fjLb0ELj1024ELj4ENS_18Kernel_traits_baseILj8192EfS2_fS2_fjLj1024EEEEELb0ELb0EEEvNS_9BwdParamsE --------------------------
	.section	.nv.shared._ZN10layer_norm22ln_bwd_finalize_kernelINS_22Kernel_traits_finalizeILj8192Ef13__nv_bfloat16fS2_fjLb0ELj1024ELj4ENS_18Kernel_traits_baseILj8192EfS2_fS2_fjLj1024EEEEELb0ELb0EEEvNS_9BwdParamsE,"aw",@nobits
	.sectionflags	@""
	.align	16
.nv.shared._ZN10layer_norm22ln_bwd_finalize_kernelINS_22Kernel_traits_finalizeILj8192Ef13__nv_bfloat16fS2_fjLb0ELj1024ELj4ENS_18Kernel_traits_baseILj8192EfS2_fS2_fjLj1024EEEEELb0ELb0EEEvNS_9BwdParamsE:
	.zero		9472


//--------------------- .nv.shared._ZN10layer_norm13ln_bwd_kernelINS_13Kernel_traitsIf13__nv_bfloat16fS2_fjLj8192ELj1ELj1ELj8ELj16ENS_18Kernel_traits_baseILj8192EfS2_fS2_fjLj256EEEEELb1ELb0ELb1ELb0EEEvNS_9BwdParamsE --------------------------
	.section	.nv.shared._ZN10layer_norm13ln_bwd_kernelINS_13Kernel_traitsIf13__nv_bfloat16fS2_fjLj8192ELj1ELj1ELj8ELj16ENS_18Kernel_traits_baseILj8192EfS2_fS2_fjLj256EEEEELb1ELb0ELb1ELb0EEEvNS_9BwdParamsE,"aw",@nobits
	.sectionflags	@""
	.align	16
	.zero		1024


//--------------------- .nv.shared._ZN10layer_norm22ln_bwd_finalize_kernelINS_22Kernel_traits_finalizeILj8192Ef13__nv_bfloat16fS2_fjLb0ELj1024ELj4ENS_18Kernel_traits_baseILj8192EfS2_fS2_fjLj1024EEEEELb0ELb1EEEvNS_9BwdParamsE --------------------------
	.section	.nv.shared._ZN10layer_norm22ln_bwd_finalize_kernelINS_22Kernel_traits_finalizeILj8192Ef13__nv_bfloat16fS2_fjLb0ELj1024ELj4ENS_18Kernel_traits_baseILj8192EfS2_fS2_fjLj1024EEEEELb0ELb1EEEvNS_9BwdParamsE,"aw",@nobits
	.sectionflags	@""
	.align	16
.nv.shared._ZN10layer_norm22ln_bwd_finalize_kernelINS_22Kernel_traits_finalizeILj8192Ef13__nv_bfloat16fS2_fjLb0ELj1024ELj4ENS_18Kernel_traits_baseILj8192EfS2_fS2_fjLj1024EEEEELb0ELb1EEEvNS_9BwdParamsE:
	.zero		9472


//--------------------- .nv.shared._ZN10layer_norm13ln_bwd_kernelINS_13Kernel_traitsIf13__nv_bfloat16fS2_fjLj8192ELj1ELj1ELj8ELj16ENS_18Kernel_traits_baseILj8192EfS2_fS2_fjLj256EEEEELb1ELb0ELb1ELb1EEEvNS_9BwdParamsE --------------------------
	.section	.nv.shared._ZN10layer_norm13ln_bwd_kernelINS_13Kernel_traitsIf13__nv_bfloat16fS2_fjLj8192ELj1ELj1ELj8ELj16ENS_18Kernel_traits_baseILj8192EfS2_fS2_fjLj256EEEEELb1ELb0ELb1ELb1EEEvNS_9BwdParamsE,"aw",@nobits
	.sectionflags	@""
	.align	16
	.zero		1024


//--------------------- .nv.shared._ZN10layer_norm13ln_bwd_kernelINS_13Kernel_traitsIf13__nv_bfloat16fS2_fjLj8192ELj1ELj1ELj8ELj16ENS_18Kernel_traits_baseILj8192EfS2_fS2_fjLj256EEEEELb1ELb1ELb0ELb0EEEvNS_9BwdParamsE --------------------------
	.section	.nv.shared._ZN10layer_norm13ln_bwd_kernelINS_13Kernel_traitsIf13__nv_bfloat16fS2_fjLj8192ELj1ELj1ELj8ELj16ENS_18Kernel_traits_baseILj8192EfS2_fS2_fjLj256EEEEELb1ELb1ELb0ELb0EEEvNS_9BwdParamsE,"aw",@nobits
	.sectionflags	@""
	.align	16
	.zero		1024


//--------------------- .nv.shared._ZN10layer_norm13ln_bwd_kernelINS_13Kernel_traitsIf13__nv_bfloat16fS2_fjLj8192ELj1ELj1ELj8ELj16ENS_18Kernel_traits_baseILj8192EfS2_fS2_fjLj256EEEEELb1ELb1ELb0ELb1EEEvNS_9BwdParamsE --------------------------
	.section	.nv.shared._ZN10layer_norm13ln_bwd_kernelINS_13Kernel_traitsIf13__nv_bfloat16fS2_fjLj8192ELj1ELj1ELj8ELj16ENS_18Kernel_traits_baseILj8192EfS2_fS2_fjLj256EEEEELb1ELb1ELb0ELb1EEEvNS_9BwdParamsE,"aw",@nobits
	.sectionflags	@""
	.align	16
	.zero		1024


//--------------------- .nv.shared._ZN10layer_norm22ln_bwd_finalize_kernelINS_22Kernel_traits_finalizeILj8192Ef13__nv_bfloat16fS2_fjLb1ELj1024ELj4ENS_18Kernel_traits_baseILj8192EfS2_fS2_fjLj1024EEEEELb1ELb0EEEvNS_9BwdParamsE --------------------------
	.section	.nv.shared._ZN10layer_norm22ln_bwd_finalize_kernelINS_22Kernel_traits_finalizeILj8192Ef13__nv_bfloat16fS2_fjLb1ELj1024ELj4ENS_18Kernel_traits_baseILj8192EfS2_fS2_fjLj1024EEEEELb1ELb0EEEvNS_9BwdParamsE,"aw",@nobits
	.sectionflags	@""
	.align	16
.nv.shared._ZN10layer_norm22ln_bwd_finalize_kernelINS_22Kernel_traits_finalizeILj8192Ef13__nv_bfloat16fS2_fjLb1ELj1024ELj4ENS_18Kernel_traits_baseILj8192EfS2_fS2_fjLj1024EEEEELb1ELb0EEEvNS_9BwdParamsE:
	.zero		13696


//--------------------- .nv.shared._ZN10layer_norm13ln_bwd_kernelINS_13Kernel_traitsIf13__nv_bfloat16fS2_fjLj8192ELj1ELj1ELj8ELj16ENS_18Kernel_traits_baseILj8192EfS2_fS2_fjLj256EEEEELb1ELb1ELb1ELb0EEEvNS_9BwdParamsE --------------------------
	.section	.nv.shared._ZN10layer_norm13ln_bwd_kernelINS_13Kernel_traitsIf13__nv_bfloat16fS2_fjLj8192ELj1ELj1ELj8ELj16ENS_18Kernel_traits_baseILj8192EfS2_fS2_fjLj256EEEEELb1ELb1ELb1ELb0EEEvNS_9BwdParamsE,"aw",@nobits
	.sectionflags	@""
	.align	16
	.zero		1024


//--------------------- .nv.shared._ZN10layer_norm22ln_bwd_finalize_kernelINS_22Kernel_traits_finalizeILj8192Ef13__nv_bfloat16fS2_fjLb1ELj1024ELj4ENS_18Kernel_traits_baseILj8192EfS2_fS2_fjLj1024EEEEELb1ELb1EEEvNS_9BwdParamsE --------------------------
	.section	.nv.shared._ZN10layer_norm22ln_bwd_finalize_kernelINS_22Kernel_traits_finalizeILj8192Ef13__nv_bfloat16fS2_fjLb1ELj1024ELj4ENS_18Kernel_traits_baseILj8192EfS2_fS2_fjLj1024EEEEELb1ELb1EEEvNS_9BwdParamsE,"aw",@nobits
	.sectionflags	@""
	.align	16
.nv.shared._ZN10layer_norm22ln_bwd_finalize_kernelINS_22Kernel_traits_finalizeILj8192Ef13__nv_bfloat16fS2_fjLb1ELj1024ELj4ENS_18Kernel_traits_baseILj8192EfS2_fS2_fjLj1024EEEEELb1ELb1EEEvNS_9BwdParamsE:
	.zero		13696


//--------------------- .nv.shared._ZN10layer_norm13ln_bwd_kernelINS_13Kernel_traitsIf13__nv_bfloat16fS2_fjLj8192ELj1ELj1ELj8ELj16ENS_18Kernel_traits_baseILj8192EfS2_fS2_fjLj256EEEEELb1ELb1ELb1ELb1EEEvNS_9BwdParamsE --------------------------
	.section	.nv.shared._ZN10layer_norm13ln_bwd_kernelINS_13Kernel_traitsIf13__nv_bfloat16fS2_fjLj8192ELj1ELj1ELj8ELj16ENS_18Kernel_traits_baseILj8192EfS2_fS2_fjLj256EEEEELb1ELb1ELb1ELb1EEEvNS_9BwdParamsE,"aw",@nobits
	.sectionflags	@""
	.align	16
	.zero		1024


//--------------------- .nv.shared._ZN10layer_norm13ln_bwd_kernelINS_13Kernel_traitsIf6__halfS2_S2_fjLj8192ELj1ELj1ELj8ELj16ENS_18Kernel_traits_baseILj8192EfS2_S2_S2_fjLj256EEEEELb0ELb0ELb0ELb0EEEvNS_9BwdParamsE --------------------------
	.section	.nv.shared._ZN10layer_norm13ln_bwd_kernelINS_13Kernel_traitsIf6__halfS2_S2_fjLj8192ELj1ELj1ELj8ELj16ENS_18Kernel_traits_baseILj8192EfS2_S2_S2_fjLj256EEEEELb0ELb0ELb0ELb0EEEvNS_9BwdParamsE,"aw",@nobits
	.sectionflags	@""
	.align	16
	.zero		1024


//--------------------- .nv.shared._ZN10layer_norm13ln_bwd_kernelINS_13Kernel_traitsIf6__halfS2_S2_fjLj8192ELj1ELj1ELj8ELj16ENS_18Kernel_traits_baseILj8192EfS2_S2_S2_fjLj256EEEEELb0ELb0ELb0ELb1EEEvNS_9BwdParamsE --------------------------
	.section	.nv.shared._ZN10layer_norm13ln_bwd_kernelINS_13Kernel_traitsIf6__halfS2_S2_fjLj8192ELj1ELj1ELj8ELj16ENS_18Kernel_traits_baseILj8192EfS2_S2_S2_fjLj256EEEEELb0ELb0ELb0ELb1EEEvNS_9BwdParamsE,"aw",@nobits
	.sectionflags	@""
	.align	16
	.zero		1024


//--------------------- .nv.shared._ZN10layer_norm13ln_bwd_kernelINS_13Kernel_traitsIf6__halfS2_S2_fjLj8192ELj1ELj1ELj8ELj16ENS_18Kernel_traits_baseILj8192EfS2_S2_S2_fjLj256EEEEELb0ELb0ELb1ELb0EEEvNS_9BwdParamsE --------------------------
	.section	.nv.shared._ZN10layer_norm13ln_bwd_kernelINS_13Kernel_traitsIf6__halfS2_S2_fjLj8192ELj1ELj1ELj8ELj16ENS_18Kernel_traits_baseILj8192EfS2_S2_S2_fjLj256EEEEELb0ELb0ELb1ELb0EEEvNS_9BwdParamsE,"aw",@nobits
	.sectionflags	@""
	.align	16
	.zero		1024


//--------------------- .nv.shared._ZN10layer_norm13ln_bwd_kernelINS_13Kernel_traitsIf6__halfS2_S2_fjLj8192ELj1ELj1ELj8ELj16ENS_18Kernel_traits_baseILj8192EfS2_S2_S2_fjLj256EEEEELb0ELb0ELb1ELb1EEEvNS_9BwdParamsE --------------------------
	.section	.nv.shared._ZN10layer_norm13ln_bwd_kernelINS_13Kernel_traitsIf6__halfS2_S2_fjLj8192ELj1ELj1ELj8ELj16ENS_18Kernel_traits_baseILj8192EfS2_S2_S2_fjLj256EEEEELb0ELb0ELb1ELb1EEEvNS_9BwdParamsE,"aw",@nobits
	.sectionflags	@""
	.align	16
	.zero		1024


//--------------------- .nv.shared._ZN10layer_norm13ln_bwd_kernelINS_13Kernel_traitsIf6__halfS2_S2_fjLj8192ELj1ELj1ELj8ELj16ENS_18Kernel_traits_baseILj8192EfS2_S2_S2_fjLj256EEEEELb0ELb1ELb0ELb0EEEvNS_9BwdParamsE --------------------------
	.section	.nv.shared._ZN10layer_norm13ln_bwd_kernelINS_13Kernel_traitsIf6__halfS2_S2_fjLj8192ELj1ELj1ELj8ELj16ENS_18Kernel_traits_baseILj8192EfS2_S2_S2_fjLj256EEEEELb0ELb1ELb0ELb0EEEvNS_9BwdParamsE,"aw",@nobits
	.sectionflags	@""
	.align	16
	.zero		1024


//--------------------- .nv.shared._ZN10layer_norm13ln_bwd_kernelINS_13Kernel_traitsIf6__halfS2_S2_fjLj8192ELj1ELj1ELj8ELj16ENS_18Kernel_traits_baseILj8192EfS2_S2_S2_fjLj256EEEEELb0ELb1ELb0ELb1EEEvNS_9BwdParamsE --------------------------
	.section	.nv.shared._ZN10layer_norm13ln_bwd_kernelINS_13Kernel_traitsIf6__halfS2_S2_fjLj8192ELj1ELj1ELj8ELj16ENS_18Kernel_traits_baseILj8192EfS2_S2_S2_fjLj256EEEEELb0ELb1ELb0ELb1EEEvNS_9BwdParamsE,"aw",@nobits
	.sectionflags	@""
	.align	16
	.zero		1024


//--------------------- .nv.shared._ZN10layer_norm13ln_bwd_kernelINS_13Kernel_traitsIf6__halfS2_S2_fjLj8192ELj1ELj1ELj8ELj16ENS_18Kernel_traits_baseILj8192EfS2_S2_S2_fjLj256EEEEELb0ELb1ELb1ELb0EEEvNS_9BwdParamsE --------------------------
	.section	.nv.shared._ZN10layer_norm13ln_bwd_kernelINS_13Kernel_traitsIf6__halfS2_S2_fjLj8192ELj1ELj1ELj8ELj16ENS_18Kernel_traits_baseILj8192EfS2_S2_S2_fjLj256EEEEELb0ELb1ELb1ELb0EEEvNS_9BwdParamsE,"aw",@nobits
	.sectionflags	@""
	.align	16
	.zero		1024


//--------------------- .nv.shared._ZN10layer_norm13ln_bwd_kernelINS_13Kernel_traitsIf6__halfS2_S2_fjLj8192ELj1ELj1ELj8ELj16ENS_18Kernel_traits_baseILj8192EfS2_S2_S2_fjLj256EEEEELb0ELb1ELb1ELb1EEEvNS_9BwdParamsE --------------------------
	.section	.nv.shared._ZN10layer_norm13ln_bwd_kernelINS_13Kernel_traitsIf6__halfS2_S2_fjLj8192ELj1ELj1ELj8ELj16ENS_18Kernel_traits_baseILj8192EfS2_S2_S2_fjLj256EEEEELb0ELb1ELb1ELb1EEEvNS_9BwdParamsE,"aw",@nobits
	.sectionflags	@""
	.align	16
	.zero		1024


//--------------------- .nv.shared._ZN10layer_norm13ln_bwd_kernelINS_13Kernel_traitsIf6__halfS2_S2_fjLj8192ELj1ELj1ELj8ELj16ENS_18Kernel_traits_baseILj8192EfS2_S2_S2_fjLj256EEEEELb1ELb0ELb0ELb0EEEvNS_9BwdParamsE --------------------------
	.section	.nv.shared._ZN10layer_norm13ln_bwd_kernelINS_13Kernel_traitsIf6__halfS2_S2_fjLj8192ELj1ELj1ELj8ELj16ENS_18Kernel_traits_baseILj8192EfS2_S2_S2_fjLj256EEEEELb1ELb0ELb0ELb0EEEvNS_9BwdParamsE,"aw",@nobits
	.sectionflags	@""
	.align	16
	.zero		1024


//--------------------- .nv.shared._ZN10layer_norm13ln_bwd_kernelINS_13Kernel_traitsIf6__halfS2_S2_fjLj8192ELj1ELj1ELj8ELj16ENS_18Kernel_traits_baseILj8192EfS2_S2_S2_fjLj256EEEEELb1ELb0ELb0ELb1EEEvNS_9BwdParamsE --------------------------
	.section	.nv.shared._ZN10layer_norm13ln_bwd_kernelINS_13Kernel_traitsIf6__halfS2_S2_fjLj8192ELj1ELj1ELj8ELj16ENS_18Kernel_traits_baseILj8192EfS2_S2_S2_fjLj256EEEEELb1ELb0ELb0ELb1EEEvNS_9BwdParamsE,"aw",@nobits
	.sectionflags	@""
	.align	16
	.zero		1024


//--------------------- .nv.shared._ZN10layer_norm22ln_bwd_finalize_kernelINS_22Kernel_traits_finalizeILj8192Ef6__halfS2_S2_fjLb0ELj1024ELj4ENS_18Kernel_traits_baseILj8192EfS2_S2_S2_fjLj1024EEEEELb0ELb0EEEvNS_9BwdParamsE --------------------------
	.section	.nv.shared._ZN10layer_norm22ln_bwd_finalize_kernelINS_22Kernel_traits_finalizeILj8192Ef6__halfS2_S2_fjLb0ELj1024ELj4ENS_18Kernel_traits_baseILj8192EfS2_S2_S2_fjLj1024EEEEELb0ELb0EEEvNS_9BwdParamsE,"aw",@nobits
	.sectionflags	@""
	.align	16
.nv.shared._ZN10layer_norm22ln_bwd_finalize_kernelINS_22Kernel_traits_finalizeILj8192Ef6__halfS2_S2_fjLb0ELj1024ELj4ENS_18Kernel_traits_baseILj8192EfS2_S2_S2_fjLj1024EEEEELb0ELb0EEEvNS_9BwdParamsE:
	.zero		9472


//--------------------- .nv.shared._ZN10layer_norm13ln_bwd_kernelINS_13Kernel_traitsIf6__halfS2_S2_fjLj8192ELj1ELj1ELj8ELj16ENS_18Kernel_traits_baseILj8192EfS2_S2_S2_fjLj256EEEEELb1ELb0ELb1ELb0EEEvNS_9BwdParamsE --------------------------
	.section	.nv.shared._ZN10layer_norm13ln_bwd_kernelINS_13Kernel_traitsIf6__halfS2_S2_fjLj8192ELj1ELj1ELj8ELj16ENS_18Kernel_traits_baseILj8192EfS2_S2_S2_fjLj256EEEEELb1ELb0ELb1ELb0EEEvNS_9BwdParamsE,"aw",@nobits
	.sectionflags	@""
	.align	16
	.zero		1024


//--------------------- .nv.shared._ZN10layer_norm22ln_bwd_finalize_kernelINS_22Kernel_traits_finalizeILj8192Ef6__halfS2_S2_fjLb0ELj1024ELj4ENS_18Kernel_traits_baseILj8192EfS2_S2_S2_fjLj1024EEEEELb0ELb1EEEvNS_9BwdParamsE --------------------------
	.section	.nv.shared._ZN10layer_norm22ln_bwd_finalize_kernelINS_22Kernel_traits_finalizeILj8192Ef6__halfS2_S2_fjLb0ELj1024ELj4ENS_18Kernel_traits_baseILj8192EfS2_S2_S2_fjLj1024EEEEELb0ELb1EEEvNS_9BwdParamsE,"aw",@nobits
	.sectionflags	@""
	.align	16
.nv.shared._ZN10layer_norm22ln_bwd_finalize_kernelINS_22Kernel_traits_finalizeILj8192Ef6__halfS2_S2_fjLb0ELj1024ELj4ENS_18Kernel_traits_baseILj8192EfS2_S2_S2_fjLj1024EEEEELb0ELb1EEEvNS_9BwdParamsE:
	.zero		9472


//--------------------- .nv.shared._ZN10layer_norm13ln_bwd_kernelINS_13Kernel_traitsIf6__halfS2_S2_fjLj8192ELj1ELj1ELj8ELj16ENS_18Kernel_traits_baseILj8192EfS2_S2_S2_fjLj256EEEEELb1ELb0ELb1ELb1EEEvNS_9BwdParamsE --------------------------
	.section	.nv.shared._ZN10layer_norm13ln_bwd_kernelINS_13Kernel_traitsIf6__halfS2_S2_fjLj8192ELj1ELj1ELj8ELj16ENS_18Kernel_traits_baseILj8192EfS2_S2_S2_fjLj256EEEEELb1ELb0ELb1ELb1EEEvNS_9BwdParamsE,"aw",@nobits
	.sectionflags	@""
	.align	16
	.zero		1024


//--------------------- .nv.shared._ZN10layer_norm13ln_bwd_kernelINS_13Kernel_traitsIf6__halfS2_S2_fjLj8192ELj1ELj1ELj8ELj16ENS_18Kernel_traits_baseILj8192EfS2_S2_S2_fjLj256EEEEELb1ELb1ELb0ELb0EEEvNS_9BwdParamsE --------------------------
	.section	.nv.shared._ZN10layer_norm13ln_bwd_kernelINS_13Kernel_traitsIf6__halfS2_S2_fjLj8192ELj1ELj1ELj8ELj16ENS_18Kernel_traits_baseILj8192EfS2_S2_S2_fjLj256EEEEELb1ELb1ELb0ELb0EEEvNS_9BwdParamsE,"aw",@nobits
	.sectionflags	@""
	.align	16
	.zero		1024


//--------------------- .nv.shared._ZN10layer_norm13ln_bwd_kernelINS_13Kernel_traitsIf6__halfS2_S2_fjLj8192ELj1ELj1ELj8ELj16ENS_18Kernel_traits_baseILj8192EfS2_S2_S2_fjLj256EEEEELb1ELb1ELb0ELb1EEEvNS_9BwdParamsE --------------------------
	.section	.nv.shared._ZN10layer_norm13ln_bwd_kernelINS_13Kernel_traitsIf6__halfS2_S2_fjLj8192ELj1ELj1ELj8ELj16ENS_18Kernel_traits_baseILj8192EfS2_S2_S2_fjLj256EEEEELb1ELb1ELb0ELb1EEEvNS_9BwdParamsE,"aw",@nobits
	.sectionflags	@""
	.align	16
	.zero		1024


//--------------------- .nv.shared._ZN10layer_norm22ln_bwd_finalize_kernelINS_22Kernel_traits_finalizeILj8192Ef6__halfS2_S2_fjLb1ELj1024ELj4ENS_18Kernel_traits_baseILj8192EfS2_S2_S2_fjLj1024EEEEELb1ELb0EEEvNS_9BwdParamsE --------------------------
	.section	.nv.shared._ZN10layer_norm22ln_bwd_finalize_kernelINS_22Kernel_traits_finalizeILj8192Ef6__halfS2_S2_fjLb1ELj1024ELj4ENS_18Kernel_traits_baseILj8192EfS2_S2_S2_fjLj1024EEEEELb1ELb0EEEvNS_9BwdParamsE,"aw",@nobits
	.sectionflags	@""
	.align	16
.nv.shared._ZN10layer_norm22ln_bwd_finalize_kernelINS_22Kernel_traits_finalizeILj8192Ef6__halfS2_S2_fjLb1ELj1024ELj4ENS_18Kernel_traits_baseILj8192EfS2_S2_S2_fjLj1024EEEEELb1ELb0EEEvNS_9BwdParamsE:
	.zero		13696


//--------------------- .nv.shared._ZN10layer_norm13ln_bwd_kernelINS_13Kernel_traitsIf6__halfS2_S2_fjLj8192ELj1ELj1ELj8ELj16ENS_18Kernel_traits_baseILj8192EfS2_S2_S2_fjLj256EEEEELb1ELb1ELb1ELb0EEEvNS_9BwdParamsE --------------------------
	.section	.nv.shared._ZN10layer_norm13ln_bwd_kernelINS_13Kernel_traitsIf6__halfS2_S2_fjLj8192ELj1ELj1ELj8ELj16ENS_18Kernel_traits_baseILj8192EfS2_S2_S2_fjLj256EEEEELb1ELb1ELb1ELb0EEEvNS_9BwdParamsE,"aw",@nobits
	.sectionflags	@""
	.align	16
	.zero		1024


//--------------------- .nv.shared._ZN10layer_norm22ln_bwd_finalize_kernelINS_22Kernel_traits_finalizeILj8192Ef6__halfS2_S2_fjLb1ELj1024ELj4ENS_18Kernel_traits_baseILj8192EfS2_S2_S2_fjLj1024EEEEELb1ELb1EEEvNS_9BwdParamsE --------------------------
	.section	.nv.shared._ZN10layer_norm22ln_bwd_finalize_kernelINS_22Kernel_traits_finalizeILj8192Ef6__halfS2_S2_fjLb1ELj1024ELj4ENS_18Kernel_traits_baseILj8192EfS2_S2_S2_fjLj1024EEEEELb1ELb1EEEvNS_9BwdParamsE,"aw",@nobits
	.sectionflags	@""
	.align	16
.nv.shared._ZN10layer_norm22ln_bwd_finalize_kernelINS_22Kernel_traits_finalizeILj8192Ef6__halfS2_S2_fjLb1ELj1024ELj4ENS_18Kernel_traits_baseILj8192EfS2_S2_S2_fjLj1024EEEEELb1ELb1EEEvNS_9BwdParamsE:
	.zero		13696


//--------------------- .nv.shared._ZN10layer_norm13ln_bwd_kernelINS_13Kernel_traitsIf6__halfS2_S2_fjLj8192ELj1ELj1ELj8ELj16ENS_18Kernel_traits_baseILj8192EfS2_S2_S2_fjLj256EEEEELb1ELb1ELb1ELb1EEEvNS_9BwdParamsE --------------------------
	.section	.nv.shared._ZN10layer_norm13ln_bwd_kernelINS_13Kernel_traitsIf6__halfS2_S2_fjLj8192ELj1ELj1ELj8ELj16ENS_18Kernel_traits_baseILj8192EfS2_S2_S2_fjLj256EEEEELb1ELb1ELb1ELb1EEEvNS_9BwdParamsE,"aw",@nobits
	.sectionflags	@""
	.align	16
	.zero		1024


//--------------------- .nv.shared._ZN10layer_norm13ln_bwd_kernelINS_13Kernel_traitsI6__halfS2_fS2_fjLj8192ELj1ELj1ELj8ELj16ENS_18Kernel_traits_baseILj8192ES2_S2_fS2_fjLj256EEEEELb0ELb0ELb0ELb0EEEvNS_9BwdParamsE --------------------------
	.section	.nv.shared._ZN10layer_norm13ln_bwd_kernelINS_13Kernel_traitsI6__halfS2_fS2_fjLj8192ELj1ELj1ELj8ELj16ENS_18Kernel_traits_baseILj8192ES2_S2_fS2_fjLj256EEEEELb0ELb0ELb0ELb0EEEvNS_9BwdParamsE,"aw",@nobits
	.sectionflags	@""
	.align	16
	.zero		1024


//--------------------- .nv.shared._ZN10layer_norm13ln_bwd_kernelINS_13Kernel_traitsI6__halfS2_fS2_fjLj8192ELj1ELj1ELj8ELj16ENS_18Kernel_traits_baseILj8192ES2_S2_fS2_fjLj256EEEEELb0ELb0ELb0ELb1EEEvNS_9BwdParamsE --------------------------
	.section	.nv.shared._ZN10layer_norm13ln_bwd_kernelINS_13Kernel_traitsI6__halfS2_fS2_fjLj8192ELj1ELj1ELj8ELj16ENS_18Kernel_traits_baseILj8192ES2_S2_fS2_fjLj256EEEEELb0ELb0ELb0ELb1EEEvNS_9BwdParamsE,"aw",@nobits
	.sectionflags	@""
	.align	16
	.zero		1024


//--------------------- .nv.shared._ZN10layer_norm13ln_bwd_kernelINS_13Kernel_traitsI6__halfS2_fS2_fjLj8192ELj1ELj1ELj8ELj16ENS_18Kernel_traits_baseILj8192ES2_S2_fS2_fjLj256EEEEELb0ELb0ELb1ELb0EEEvNS_9BwdParamsE --------------------------
	.section	.nv.shared._ZN10layer_norm13ln_bwd_kernelINS_13Kernel_traitsI6__halfS2_fS2_fjLj8192ELj1ELj1ELj8ELj16ENS_18Kernel_traits_baseILj8192ES2_S2_fS2_fjLj256EEEEELb0ELb0ELb1ELb0EEEvNS_9BwdParamsE,"aw",@nobits
	.sectionflags	@""
	.align	16
	.zero		1024


//--------------------- .nv.shared._ZN10layer_norm13ln_bwd_kernelINS_13Kernel_traitsI6__halfS2_fS2_fjLj8192ELj1ELj1ELj8ELj16ENS_18Kernel_traits_baseILj8192ES2_S2_fS2_fjLj256EEEEELb0ELb0ELb1ELb1EEEvNS_9BwdParamsE --------------------------
	.section	.nv.shared._ZN10layer_norm13ln_bwd_kernelINS_13Kernel_traitsI6__halfS2_fS2_fjLj8192ELj1ELj1ELj8ELj16ENS_18Kernel_traits_baseILj8192ES2_S2_fS2_fjLj256EEEEELb0ELb0ELb1ELb1EEEvNS_9BwdParamsE,"aw",@nobits
	.sectionflags	@""
	.align	16
	.zero		1024


//--------------------- .nv.shared._ZN10layer_norm13ln_bwd_kernelINS_13Kernel_traitsI6__halfS2_fS2_fjLj8192ELj1ELj1ELj8ELj16ENS_18Kernel_traits_baseILj8192ES2_S2_fS2_fjLj256EEEEELb0ELb1ELb0ELb0EEEvNS_9BwdParamsE --------------------------
	.section	.nv.shared._ZN10layer_norm13ln_bwd_kernelINS_13Kernel_traitsI6__halfS2_fS2_fjLj8192ELj1ELj1ELj8ELj16ENS_18Kernel_traits_baseILj8192ES2_S2_fS2_fjLj256EEEEELb0ELb1ELb0ELb0EEEvNS_9BwdParamsE,"aw",@nobits
	.sectionflags	@""
	.align	16
	.zero		1024


//--------------------- .nv.shared._ZN10layer_norm13ln_bwd_kernelINS_13Kernel_traitsI6__halfS2_fS2_fjLj8192ELj1ELj1ELj8ELj16ENS_18Kernel_traits_baseILj8192ES2_S2_fS2_fjLj256EEEEELb0ELb1ELb0ELb1EEEvNS_9BwdParamsE --------------------------
	.section	.nv.shared._ZN10layer_norm13ln_bwd_kernelINS_13Kernel_traitsI6__halfS2_fS2_fjLj8192ELj1ELj1ELj8ELj16ENS_18Kernel_traits_baseILj8192ES2_S2_fS2_fjLj256EEEEELb0ELb1ELb0ELb1EEEvNS_9BwdParamsE,"aw",@nobits
	.sectionflags	@""
	.align	16
	.zero		1024


//--------------------- .nv.shared._ZN10layer_norm13ln_bwd_kernelINS_13Kernel_traitsI6__halfS2_fS2_fjLj8192ELj1ELj1ELj8ELj16ENS_18Kernel_traits_baseILj8192ES2_S2_fS2_fjLj256EEEEELb0ELb1ELb1ELb0EEEvNS_9BwdParamsE --------------------------
	.section	.nv.shared._ZN10layer_norm13ln_bwd_kernelINS_13Kernel_traitsI6__halfS2_fS2_fjLj8192ELj1ELj1ELj8ELj16ENS_18Kernel_traits_baseILj8192ES2_S2_fS2_fjLj256EEEEELb0ELb1ELb1ELb0EEEvNS_9BwdParamsE,"aw",@nobits
	.sectionflags	@""
	.align	16
	.zero		1024


//--------------------- .nv.shared._ZN10layer_norm13ln_bwd_kernelINS_13Kernel_traitsI6__halfS2_fS2_fjLj8192ELj1ELj1ELj8ELj16ENS_18Kernel_traits_baseILj8192ES2_S2_fS2_fjLj256EEEEELb0ELb1ELb1ELb1EEEvNS_9BwdParamsE --------------------------
	.section	.nv.shared._ZN10layer_norm13ln_bwd_kernelINS_13Kernel_traitsI6__halfS2_fS2_fjLj8192ELj1ELj1ELj8ELj16ENS_18Kernel_traits_baseILj8192ES2_S2_fS2_fjLj256EEEEELb0ELb1ELb1ELb1EEEvNS_9BwdParamsE,"aw",@nobits
	.sectionflags	@""
	.align	16
	.zero		1024


//--------------------- .nv.shared._ZN10layer_norm13ln_bwd_kernelINS_13Kernel_traitsI6__halfS2_fS2_fjLj8192ELj1ELj1ELj8ELj16ENS_18Kernel_traits_baseILj8192ES2_S2_fS2_fjLj256EEEEELb1ELb0ELb0ELb0EEEvNS_9BwdParamsE --------------------------
	.section	.nv.shared._ZN10layer_norm13ln_bwd_kernelINS_13Kernel_traitsI6__halfS2_fS2_fjLj8192ELj1ELj1ELj8ELj16ENS_18Kernel_traits_baseILj8192ES2_S2_fS2_fjLj256EEEEELb1ELb0ELb0ELb0EEEvNS_9BwdParamsE,"aw",@nobits
	.sectionflags	@""
	.align	16
	.zero		1024


//--------------------- .nv.shared._ZN10layer_norm13ln_bwd_kernelINS_13Kernel_traitsI6__halfS2_fS2_fjLj8192ELj1ELj1ELj8ELj16ENS_18Kernel_traits_baseILj8192ES2_S2_fS2_fjLj256EEEEELb1ELb0ELb0ELb1EEEvNS_9BwdParamsE --------------------------
	.section	.nv.shared._ZN10layer_norm13ln_bwd_kernelINS_13Kernel_traitsI6__halfS2_fS2_fjLj8192ELj1ELj1ELj8ELj16ENS_18Kernel_traits_baseILj8192ES2_S2_fS2_fjLj256EEEEELb1ELb0ELb0ELb1EEEvNS_9BwdParamsE,"aw",@nobits
	.sectionflags	@""
	.align	16
	.zero		1024


//--------------------- .nv.shared._ZN10layer_norm22ln_bwd_finalize_kernelINS_22Kernel_traits_finalizeILj8192E6__halfS2_fS2_fjLb0ELj1024ELj4ENS_18Kernel_traits_baseILj8192ES2_S2_fS2_fjLj1024EEEEELb0ELb0EEEvNS_9BwdParamsE --------------------------
	.section	.nv.shared._ZN10layer_norm22ln_bwd_finalize_kernelINS_22Kernel_traits_finalizeILj8192E6__halfS2_fS2_fjLb0ELj1024ELj4ENS_18Kernel_traits_baseILj8192ES2_S2_fS2_fjLj1024EEEEELb0ELb0EEEvNS_9BwdParamsE,"aw",@nobits
	.sectionflags	@""
	.align	16
.nv.shared._ZN10layer_norm22ln_bwd_finalize_kernelINS_22Kernel_traits_finalizeILj8192E6__halfS2_fS2_fjLb0ELj1024ELj4ENS_18Kernel_traits_baseILj8192ES2_S2_fS2_fjLj1024EEEEELb0ELb0EEEvNS_9BwdParamsE:
	.zero		9472


//--------------------- .nv.shared._ZN10layer_norm13ln_bwd_kernelINS_13Kernel_traitsI6__halfS2_fS2_fjLj8192ELj1ELj1ELj8ELj16ENS_18Kernel_traits_baseILj8192ES2_S2_fS2_fjLj256EEEEELb1ELb0ELb1ELb0EEEvNS_9BwdParamsE --------------------------
	.section	.nv.shared._ZN10layer_norm13ln_bwd_kernelINS_13Kernel_traitsI6__halfS2_fS2_fjLj8192ELj1ELj1ELj8ELj16ENS_18Kernel_traits_baseILj8192ES2_S2_fS2_fjLj256EEEEELb1ELb0ELb1ELb0EEEvNS_9BwdParamsE,"aw",@nobits
	.sectionflags	@""
	.align	16
	.zero		1024


//--------------------- .nv.shared._ZN10layer_norm22ln_bwd_finalize_kernelINS_22Kernel_traits_finalizeILj8192E6__halfS2_fS2_fjLb0ELj1024ELj4ENS_18Kernel_traits_baseILj8192ES2_S2_fS2_fjLj1024EEEEELb0ELb1EEEvNS_9BwdParamsE --------------------------
	.section	.nv.shared._ZN10layer_norm22ln_bwd_finalize_kernelINS_22Kernel_traits_finalizeILj8192E6__halfS2_fS2_fjLb0ELj1024ELj4ENS_18Kernel_traits_baseILj8192ES2_S2_fS2_fjLj1024EEEEELb0ELb1EEEvNS_9BwdParamsE,"aw",@nobits
	.sectionflags	@""
	.align	16
.nv.shared._ZN10layer_norm22ln_bwd_finalize_kernelINS_22Kernel_traits_finalizeILj8192E6__halfS2_fS2_fjLb0ELj1024ELj4ENS_18Kernel_traits_baseILj8192ES2_S2_fS2_fjLj1024EEEEELb0ELb1EEEvNS_9BwdParamsE:
	.zero		9472


//--------------------- .nv.shared._ZN10layer_norm13ln_bwd_kernelINS_13Kernel_traitsI6__halfS2_fS2_fjLj8192ELj1ELj1ELj8ELj16ENS_18Kernel_traits_baseILj8192ES2_S2_fS2_fjLj256EEEEELb1ELb0ELb1ELb1EEEvNS_9BwdParamsE --------------------------
	.section	.nv.shared._ZN10layer_norm13ln_bwd_kernelINS_13Kernel_traitsI6__halfS2_fS2_fjLj8192ELj1ELj1ELj8ELj16ENS_18Kernel_traits_baseILj8192ES2_S2_fS2_fjLj256EEEEELb1ELb0ELb1ELb1EEEvNS_9BwdParamsE,"aw",@nobits
	.sectionflags	@""
	.align	16
	.zero		1024


//--------------------- .nv.shared._ZN10layer_norm13ln_bwd_kernelINS_13Kernel_traitsI6__halfS2_fS2_fjLj8192ELj1ELj1ELj8ELj16ENS_18Kernel_traits_baseILj8192ES2_S2_fS2_fjLj256EEEEELb1ELb1ELb0ELb0EEEvNS_9BwdParamsE --------------------------
	.section	.nv.shared._ZN10layer_norm13ln_bwd_kernelINS_13Kernel_traitsI6__halfS2_fS2_fjLj8192ELj1ELj1ELj8ELj16ENS_18Kernel_traits_baseILj8192ES2_S2_fS2_fjLj256EEEEELb1ELb1ELb0ELb0EEEvNS_9BwdParamsE,"aw",@nobits
	.sectionflags	@""
	.align	16
	.zero		1024


//--------------------- .nv.shared._ZN10layer_norm13ln_bwd_kernelINS_13Kernel_traitsI6__halfS2_fS2_fjLj8192ELj1ELj1ELj8ELj16ENS_18Kernel_traits_baseILj8192ES2_S2_fS2_fjLj256EEEEELb1ELb1ELb0ELb1EEEvNS_9BwdParamsE --------------------------
	.section	.nv.shared._ZN10layer_norm13ln_bwd_kernelINS_13Kernel_traitsI6__halfS2_fS2_fjLj8192ELj1ELj1ELj8ELj16ENS_18Kernel_traits_baseILj8192ES2_S2_fS2_fjLj256EEEEELb1ELb1ELb0ELb1EEEvNS_9BwdParamsE,"aw",@nobits
	.sectionflags	@""
	.align	16
	.zero		1024


//--------------------- .nv.shared._ZN10layer_norm22ln_bwd_finalize_kernelINS_22Kernel_traits_finalizeILj8192E6__halfS2_fS2_fjLb1ELj1024ELj4ENS_18Kernel_traits_baseILj8192ES2_S2_fS2_fjLj1024EEEEELb1ELb0EEEvNS_9BwdParamsE --------------------------
	.section	.nv.shared._ZN10layer_norm22ln_bwd_finalize_kernelINS_22Kernel_traits_finalizeILj8192E6__halfS2_fS2_fjLb1ELj1024ELj4ENS_18Kernel_traits_baseILj8192ES2_S2_fS2_fjLj1024EEEEELb1ELb0EEEvNS_9BwdParamsE,"aw",@nobits
	.sectionflags	@""
	.align	16
.nv.shared._ZN10layer_norm22ln_bwd_finalize_kernelINS_22Kernel_traits_finalizeILj8192E6__halfS2_fS2_fjLb1ELj1024ELj4ENS_18Kernel_traits_baseILj8192ES2_S2_fS2_fjLj1024EEEEELb1ELb0EEEvNS_9BwdParamsE:
	.zero		13696


//--------------------- .nv.shared._ZN10layer_norm13ln_bwd_kernelINS_13Kernel_traitsI6__halfS2_fS2_fjLj8192ELj1ELj1ELj8ELj16ENS_18Kernel_traits_baseILj8192ES2_S2_fS2_fjLj256EEEEELb1ELb1ELb1ELb0EEEvNS_9BwdParamsE --------------------------
	.section	.nv.shared._ZN10layer_norm13ln_bwd_kernelINS_13Kernel_traitsI6__halfS2_fS2_fjLj8192ELj1ELj1ELj8ELj16ENS_18Kernel_traits_baseILj8192ES2_S2_fS2_fjLj256EEEEELb1ELb1ELb1ELb0EEEvNS_9BwdParamsE,"aw",@nobits
	.sectionflags	@""
	.align	16
	.zero		1024


//--------------------- .nv.shared._ZN10layer_norm22ln_bwd_finalize_kernelINS_22Kernel_traits_finalizeILj8192E6__halfS2_fS2_fjLb1ELj1024ELj4ENS_18Kernel_traits_baseILj8192ES2_S2_fS2_fjLj1024EEEEELb1ELb1EEEvNS_9BwdParamsE --------------------------
	.section	.nv.shared._ZN10layer_norm22ln_bwd_finalize_kernelINS_22Kernel_traits_finalizeILj8192E6__halfS2_fS2_fjLb1ELj1024ELj4ENS_18Kernel_traits_baseILj8192ES2_S2_fS2_fjLj1024EEEEELb1ELb1EEEvNS_9BwdParamsE,"aw",@nobits
	.sectionflags	@""
	.align	16
.nv.shared._ZN10layer_norm22ln_bwd_finalize_kernelINS_22Kernel_traits_finalizeILj8192E6__halfS2_fS2_fjLb1ELj1024ELj4ENS_18Kernel_traits_baseILj8192ES2_S2_fS2_fjLj1024EEEEELb1ELb1EEEvNS_9BwdParamsE:
	.zero		13696


//--------------------- .nv.shared._ZN10layer_norm13ln_bwd_kernelINS_13Kernel_traitsI6__halfS2_fS2_fjLj8192ELj1ELj1ELj8ELj16ENS_18Kernel_traits_baseILj8192ES2_S2_fS2_fjLj256EEEEELb1ELb1ELb1ELb1EEEvNS_9BwdParamsE --------------------------
	.section	.nv.shared._ZN10layer_norm13ln_bwd_kernelINS_13Kernel_traitsI6__halfS2_fS2_fjLj8192ELj1ELj1ELj8ELj16ENS_18Kernel_traits_baseILj8192ES2_S2_fS2_fjLj256EEEEELb1ELb1ELb1ELb1EEEvNS_9BwdParamsE,"aw",@nobits
	.sectionflags	@""
	.align	16
	.zero		1024


//--------------------- .nv.shared._ZN10layer_norm13ln_bwd_kernelINS_13Kernel_traitsIf6__halffS2_fjLj8192ELj1ELj1ELj8ELj16ENS_18Kernel_traits_baseILj8192EfS2_fS2_fjLj256EEEEELb0ELb0ELb0ELb0EEEvNS_9BwdParamsE --------------------------
	.section	.nv.shared._ZN10layer_norm13ln_bwd_kernelINS_13Kernel_traitsIf6__halffS2_fjLj8192ELj1ELj1ELj8ELj16ENS_18Kernel_traits_baseILj8192EfS2_fS2_fjLj256EEEEELb0ELb0ELb0ELb0EEEvNS_9BwdParamsE,"aw",@nobits
	.sectionflags	@""
	.align	16
	.zero		1024


//--------------------- .nv.shared._ZN10layer_norm13ln_bwd_kernelINS_13Kernel_traitsIf6__halffS2_fjLj8192ELj1ELj1ELj8ELj16ENS_18Kernel_traits_baseILj8192EfS2_fS2_fjLj256EEEEELb0ELb0ELb0ELb1EEEvNS_9BwdParamsE --------------------------
	.section	.nv.shared._ZN10layer_norm13ln_bwd_kernelINS_13Kernel_traitsIf6__halffS2_fjLj8192ELj1ELj1ELj8ELj16ENS_18Kernel_traits_baseILj8192EfS2_fS2_fjLj256EEEEELb0ELb0ELb0ELb1EEEvNS_9BwdParamsE,"aw",@nobits
	.sectionflags	@""
	.align	16
	.zero		1024


//--------------------- .nv.shared._ZN10layer_norm13ln_bwd_kernelINS_13Kernel_traitsIf6__halffS2_fjLj8192ELj1ELj1ELj8ELj16ENS_18Kernel_traits_baseILj8192EfS2_fS2_fjLj256EEEEELb0ELb0ELb1ELb0EEEvNS_9BwdParamsE --------------------------
	.section	.nv.shared._ZN10layer_norm13ln_bwd_kernelINS_13Kernel_traitsIf6__halffS2_fjLj8192ELj1ELj1ELj8ELj16ENS_18Kernel_traits_baseILj8192EfS2_fS2_fjLj256EEEEELb0ELb0ELb1ELb0EEEvNS_9BwdParamsE,"aw",@nobits
	.sectionflags	@""
	.align	16
	.zero		1024


//--------------------- .nv.shared._ZN10layer_norm13ln_bwd_kernelINS_13Kernel_traitsIf6__halffS2_fjLj8192ELj1ELj1ELj8ELj16ENS_18Kernel_traits_baseILj8192EfS2_fS2_fjLj256EEEEELb0ELb0ELb1ELb1EEEvNS_9BwdParamsE --------------------------
	.section	.nv.shared._ZN10layer_norm13ln_bwd_kernelINS_13Kernel_traitsIf6__halffS2_fjLj8192ELj1ELj1ELj8ELj16ENS_18Kernel_traits_baseILj8192EfS2_fS2_fjLj256EEEEELb0ELb0ELb1ELb1EEEvNS_9BwdParamsE,"aw",@nobits
	.sectionflags	@""
	.align	16
	.zero		1024


//--------------------- .nv.shared._ZN10layer_norm13ln_bwd_kernelINS_13Kernel_traitsIf6__halffS2_fjLj8192ELj1ELj1ELj8ELj16ENS_18Kernel_traits_baseILj8192EfS2_fS2_fjLj256EEEEELb0ELb1ELb0ELb0EEEvNS_9BwdParamsE --------------------------
	.section	.nv.shared._ZN10layer_norm13ln_bwd_kernelINS_13Kernel_traitsIf6__halffS2_fjLj8192ELj1ELj1ELj8ELj16ENS_18Kernel_traits_baseILj8192EfS2_fS2_fjLj256EEEEELb0ELb1ELb0ELb0EEEvNS_9BwdParamsE,"aw",@nobits
	.sectionflags	@""
	.align	16
	.zero		1024


//--------------------- .nv.shared._ZN10layer_norm13ln_bwd_kernelINS_13Kernel_traitsIf6__halffS2_fjLj8192ELj1ELj1ELj8ELj16ENS_18Kernel_traits_baseILj8192EfS2_fS2_fjLj256EEEEELb0ELb1ELb0ELb1EEEvNS_9BwdParamsE --------------------------
	.section	.nv.shared._ZN10layer_norm13ln_bwd_kernelINS_13Kernel_traitsIf6__halffS2_fjLj8192ELj1ELj1ELj8ELj16ENS_18Kernel_traits_baseILj8192EfS2_fS2_fjLj256EEEEELb0ELb1ELb0ELb1EEEvNS_9BwdParamsE,"aw",@nobits
	.sectionflags	@""
	.align	16
	.zero		1024


//--------------------- .nv.shared._ZN10layer_norm13ln_bwd_kernelINS_13Kernel_traitsIf6__halffS2_fjLj8192ELj1ELj1ELj8ELj16ENS_18Kernel_traits_baseILj8192EfS2_fS2_fjLj256EEEEELb0ELb1ELb1ELb0EEEvNS_9BwdParamsE --------------------------
	.section	.nv.shared._ZN10layer_norm13ln_bwd_kernelINS_13Kernel_traitsIf6__halffS2_fjLj8192ELj1ELj1ELj8ELj16ENS_18Kernel_traits_baseILj8192EfS2_fS2_fjLj256EEEEELb0ELb1ELb1ELb0EEEvNS_9BwdParamsE,"aw",@nobits
	.sectionflags	@""
	.align	16
	.zero		1024


//--------------------- .nv.shared._ZN10layer_norm13ln_bwd_kernelINS_13Kernel_traitsIf6__halffS2_fjLj8192ELj1ELj1ELj8ELj16ENS_18Kernel_traits_baseILj8192EfS2_fS2_fjLj256EEEEELb0ELb1ELb1ELb1EEEvNS_9BwdParamsE --------------------------
	.section	.nv.shared._ZN10layer_norm13ln_bwd_kernelINS_13Kernel_traitsIf6__halffS2_fjLj8192ELj1ELj1ELj8ELj16ENS_18Kernel_traits_baseILj8192EfS2_fS2_fjLj256EEEEELb0ELb1ELb1ELb1EEEvNS_9BwdParamsE,"aw",@nobits
	.sectionflags	@""
	.align	16
	.zero		1024


//--------------------- .nv.shared._ZN10layer_norm13ln_bwd_kernelINS_13Kernel_traitsIf6__halffS2_fjLj8192ELj1ELj1ELj8ELj16ENS_18Kernel_traits_baseILj8192EfS2_fS2_fjLj256EEEEELb1ELb0ELb0ELb0EEEvNS_9BwdParamsE --------------------------
	.section	.nv.shared._ZN10layer_norm13ln_bwd_kernelINS_13Kernel_traitsIf6__halffS2_fjLj8192ELj1ELj1ELj8ELj16ENS_18Kernel_traits_baseILj8192EfS2_fS2_fjLj256EEEEELb1ELb0ELb0ELb0EEEvNS_9BwdParamsE,"aw",@nobits
	.sectionflags	@""
	.align	16
	.zero		1024


//--------------------- .nv.shared._ZN10layer_norm13ln_bwd_kernelINS_13Kernel_traitsIf6__halffS2_fjLj8192ELj1ELj1ELj8ELj16ENS_18Kernel_traits_baseILj8192EfS2_fS2_fjLj256EEEEELb1ELb0ELb0ELb1EEEvNS_9BwdParamsE --------------------------
	.section	.nv.shared._ZN10layer_norm13ln_bwd_kernelINS_13Kernel_traitsIf6__halffS2_fjLj8192ELj1ELj1ELj8ELj16ENS_18Kernel_traits_baseILj8192EfS2_fS2_fjLj256EEEEELb1ELb0ELb0ELb1EEEvNS_9BwdParamsE,"aw",@nobits
	.sectionflags	@""
	.align	16
	.zero		1024


//--------------------- .nv.shared._ZN10layer_norm22ln_bwd_finalize_kernelINS_22Kernel_traits_finalizeILj8192Ef6__halffS2_fjLb0ELj1024ELj4ENS_18Kernel_traits_baseILj8192EfS2_fS2_fjLj1024EEEEELb0ELb0EEEvNS_9BwdParamsE --------------------------
	.section	.nv.shared._ZN10layer_norm22ln_bwd_finalize_kernelINS_22Kernel_traits_finalizeILj8192Ef6__halffS2_fjLb0ELj1024ELj4ENS_18Kernel_traits_baseILj8192EfS2_fS2_fjLj1024EEEEELb0ELb0EEEvNS_9BwdParamsE,"aw",@nobits
	.sectionflags	@""
	.align	16
.nv.shared._ZN10layer_norm22ln_bwd_finalize_kernelINS_22Kernel_traits_finalizeILj8192Ef6__halffS2_fjLb0ELj1024ELj4ENS_18Kernel_traits_baseILj8192EfS2_fS2_fjLj1024EEEEELb0ELb0EEEvNS_9BwdParamsE:
	.zero		9472


//--------------------- .nv.shared._ZN10layer_norm13ln_bwd_kernelINS_13Kernel_traitsIf6__halffS2_fjLj8192ELj1ELj1ELj8ELj16ENS_18Kernel_traits_baseILj8192EfS2_fS2_fjLj256EEEEELb1ELb0ELb1ELb0EEEvNS_9BwdParamsE --------------------------
	.section	.nv.shared._ZN10layer_norm13ln_bwd_kernelINS_13Kernel_traitsIf6__halffS2_fjLj8192ELj1ELj1ELj8ELj16ENS_18Kernel_traits_baseILj8192EfS2_fS2_fjLj256EEEEELb1ELb0ELb1ELb0EEEvNS_9BwdParamsE,"aw",@nobits
	.sectionflags	@""
	.align	16
	.zero		1024


//--------------------- .nv.shared._ZN10layer_norm22ln_bwd_finalize_kernelINS_22Kernel_traits_finalizeILj8192Ef6__halffS2_fjLb0ELj1024ELj4ENS_18Kernel_traits_baseILj8192EfS2_fS2_fjLj1024EEEEELb0ELb1EEEvNS_9BwdParamsE --------------------------
	.section	.nv.shared._ZN10layer_norm22ln_bwd_finalize_kernelINS_22Kernel_traits_finalizeILj8192Ef6__halffS2_fjLb0ELj1024ELj4ENS_18Kernel_traits_baseILj8192EfS2_fS2_fjLj1024EEEEELb0ELb1EEEvNS_9BwdParamsE,"aw",@nobits
	.sectionflags	@""
	.align	16
.nv.shared._ZN10layer_norm22ln_bwd_finalize_kernelINS_22Kernel_traits_finalizeILj8192Ef6__halffS2_fjLb0ELj1024ELj4ENS_18Kernel_traits_baseILj8192EfS2_fS2_fjLj1024EEEEELb0ELb1EEEvNS_9BwdParamsE:
	.zero		9472


//--------------------- .nv.shared._ZN10layer_norm13ln_bwd_kernelINS_13Kernel_traitsIf6__halffS2_fjLj8192ELj1ELj1ELj8ELj16ENS_18Kernel_traits_baseILj8192EfS2_fS2_fjLj256EEEEELb1ELb0ELb1ELb1EEEvNS_9BwdParamsE --------------------------
	.section	.nv.shared._ZN10layer_norm13ln_bwd_kernelINS_13Kernel_traitsIf6__halffS2_fjLj8192ELj1ELj1ELj8ELj16ENS_18Kernel_traits_baseILj8192EfS2_fS2_fjLj256EEEEELb1ELb0ELb1ELb1EEEvNS_9BwdParamsE,"aw",@nobits
	.sectionflags	@""
	.align	16
	.zero		1024


//--------------------- .nv.shared._ZN10layer_norm13ln_bwd_kernelINS_13Kernel_traitsIf6__halffS2_fjLj8192ELj1ELj1ELj8ELj16ENS_18Kernel_traits_baseILj8192EfS2_fS2_fjLj256EEEEELb1ELb1ELb0ELb0EEEvNS_9BwdParamsE --------------------------
	.section	.nv.shared._ZN10layer_norm13ln_bwd_kernelINS_13Kernel_traitsIf6__halffS2_fjLj8192ELj1ELj1ELj8ELj16ENS_18Kernel_traits_baseILj8192EfS2_fS2_fjLj256EEEEELb1ELb1ELb0ELb0EEEvNS_9BwdParamsE,"aw",@nobits
	.sectionflags	@""
	.align	16
	.zero		1024


//--------------------- .nv.shared._ZN10layer_norm13ln_bwd_kernelINS_13Kernel_traitsIf6__halffS2_fjLj8192ELj1ELj1ELj8ELj16ENS_18Kernel_traits_baseILj8192EfS2_fS2_fjLj256EEEEELb1ELb1ELb0ELb1EEEvNS_9BwdParamsE --------------------------
	.section	.nv.shared._ZN10layer_norm13ln_bwd_kernelINS_13Kernel_traitsIf6__halffS2_fjLj8192ELj1ELj1ELj8ELj16ENS_18Kernel_traits_baseILj8192EfS2_fS2_fjLj256EEEEELb1ELb1ELb0ELb1EEEvNS_9BwdParamsE,"aw",@nobits
	.sectionflags	@""
	.align	16
	.zero		1024


//--------------------- .nv.shared._ZN10layer_norm22ln_bwd_finalize_kernelINS_22Kernel_traits_finalizeILj8192Ef6__halffS2_fjLb1ELj1024ELj4ENS_18Kernel_traits_baseILj8192EfS2_fS2_fjLj1024EEEEELb1ELb0EEEvNS_9BwdParamsE --------------------------
	.section	.nv.shared._ZN10layer_norm22ln_bwd_finalize_kernelINS_22Kernel_traits_finalizeILj8192Ef6__halffS2_fjLb1ELj1024ELj4ENS_18Kernel_traits_baseILj8192EfS2_fS2_fjLj1024EEEEELb1ELb0EEEvNS_9BwdParamsE,"aw",@nobits
	.sectionflags	@""
	.align	16
.nv.shared._ZN10layer_norm22ln_bwd_finalize_kernelINS_22Kernel_traits_finalizeILj8192Ef6__halffS2_fjLb1ELj1024ELj4ENS_18Kernel_traits_baseILj8192EfS2_fS2_fjLj1024EEEEELb1ELb0EEEvNS_9BwdParamsE:
	.zero		13696


//--------------------- .nv.shared._ZN10layer_norm13ln_bwd_kernelINS_13Kernel_traitsIf6__halffS2_fjLj8192ELj1ELj1ELj8ELj16ENS_18Kernel_traits_baseILj8192EfS2_fS2_fjLj256EEEEELb1ELb1ELb1ELb0EEEvNS_9BwdParamsE --------------------------
	.section	.nv.shared._ZN10layer_norm13ln_bwd_kernelINS_13Kernel_traitsIf6__halffS2_fjLj8192ELj1ELj1ELj8ELj16ENS_18Kernel_traits_baseILj8192EfS2_fS2_fjLj256EEEEELb1ELb1ELb1ELb0EEEvNS_9BwdParamsE,"aw",@nobits
	.sectionflags	@""
	.align	16
	.zero		1024


//--------------------- .nv.shared._ZN10layer_norm22ln_bwd_finalize_kernelINS_22Kernel_traits_finalizeILj8192Ef6__halffS2_fjLb1ELj1024ELj4ENS_18Kernel_traits_baseILj8192EfS2_fS2_fjLj1024EEEEELb1ELb1EEEvNS_9BwdParamsE --------------------------
	.section	.nv.shared._ZN10layer_norm22ln_bwd_finalize_kernelINS_22Kernel_traits_finalizeILj8192Ef6__halffS2_fjLb1ELj1024ELj4ENS_18Kernel_traits_baseILj8192EfS2_fS2_fjLj1024EEEEELb1ELb1EEEvNS_9BwdParamsE,"aw",@nobits
	.sectionflags	@""
	.align	16
.nv.shared._ZN10layer_norm22ln_bwd_finalize_kernelINS_22Kernel_traits_finalizeILj8192Ef6__halffS2_fjLb1ELj1024ELj4ENS_18Kernel_traits_baseILj8192EfS2_fS2_fjLj1024EEEEELb1ELb1EEEvNS_9BwdParamsE:
	.zero		13696


//--------------------- .nv.shared._ZN10layer_norm13ln_bwd_kernelINS_13Kernel_traitsIf6__halffS2_fjLj8192ELj1ELj1ELj8ELj16ENS_18Kernel_traits_baseILj8192EfS2_fS2_fjLj256EEEEELb1ELb1ELb1ELb1EEEvNS_9BwdParamsE --------------------------
	.section	.nv.shared._ZN10layer_norm13ln_bwd_kernelINS_13Kernel_traitsIf6__halffS2_fjLj8192ELj1ELj1ELj8ELj16ENS_18Kernel_traits_baseILj8192EfS2_fS2_fjLj256EEEEELb1ELb1ELb1ELb1EEEvNS_9BwdParamsE,"aw",@nobits
	.sectionflags	@""
	.align	16
	.zero		1024


//--------------------- .nv.shared._ZN10layer_norm13ln_bwd_kernelINS_13Kernel_traitsI6__halfffffjLj8192ELj1ELj1ELj8ELj16ENS_18Kernel_traits_baseILj8192ES2_ffffjLj256EEEEELb0ELb0ELb0ELb0EEEvNS_9BwdParamsE --------------------------
	.section	.nv.shared._ZN10layer_norm13ln_bwd_kernelINS_13Kernel_traitsI6__halfffffjLj8192ELj1ELj1ELj8ELj16ENS_18Kernel_traits_baseILj8192ES2_ffffjLj256EEEEELb0ELb0ELb0ELb0EEEvNS_9BwdParamsE,"aw",@nobits
	.sectionflags	@""
	.align	16
	.zero		1024


//--------------------- .nv.shared._ZN10layer_norm13ln_bwd_kernelINS_13Kernel_traitsI6__halfffffjLj8192ELj1ELj1ELj8ELj16ENS_18Kernel_traits_baseILj8192ES2_ffffjLj256EEEEELb0ELb0ELb0ELb1EEEvNS_9BwdParamsE --------------------------
	.section	.nv.shared._ZN10layer_norm13ln_bwd_kernelINS_13Kernel_traitsI6__halfffffjLj8192ELj1ELj1ELj8ELj16ENS_18Kernel_traits_baseILj8192ES2_ffffjLj256EEEEELb0ELb0ELb0ELb1EEEvNS_9BwdParamsE,"aw",@nobits
	.sectionflags	@""
	.align	16
	.zero		1024


//--------------------- .nv.shared._ZN10layer_norm13ln_bwd_kernelINS_13Kernel_traitsI6__halfffffjLj8192ELj1ELj1ELj8ELj16ENS_18Kernel_traits_baseILj8192ES2_ffffjLj256EEEEELb0ELb0ELb1ELb0EEEvNS_9BwdParamsE --------------------------
	.section	.nv.shared._ZN10layer_norm13ln_bwd_kernelINS_13Kernel_traitsI6__halfffffjLj8192ELj1ELj1ELj8ELj16ENS_18Kernel_traits_baseILj8192ES2_ffffjLj256EEEEELb0ELb0ELb1ELb0EEEvNS_9BwdParamsE,"aw",@nobits
	.sectionflags	@""
	.align	16
	.zero		1024


//--------------------- .nv.shared._ZN10layer_norm13ln_bwd_kernelINS_13Kernel_traitsI6__halfffffjLj8192ELj1ELj1ELj8ELj16ENS_18Kernel_traits_baseILj8192ES2_ffffjLj256EEEEELb0ELb0ELb1ELb1EEEvNS_9BwdParamsE --------------------------
	.section	.nv.shared._ZN10layer_norm13ln_bwd_kernelINS_13Kernel_traitsI6__halfffffjLj8192ELj1ELj1ELj8ELj16ENS_18Kernel_traits_baseILj8192ES2_ffffjLj256EEEEELb0ELb0ELb1ELb1EEEvNS_9BwdParamsE,"aw",@nobits
	.sectionflags	@""
	.align	16
	.zero		1024


//--------------------- .nv.shared._ZN10layer_norm13ln_bwd_kernelINS_13Kernel_traitsI6__halfffffjLj8192ELj1ELj1ELj8ELj16ENS_18Kernel_traits_baseILj8192ES2_ffffjLj256EEEEELb0ELb1ELb0ELb0EEEvNS_9BwdParamsE --------------------------
	.section	.nv.shared._ZN10layer_norm13ln_bwd_kernelINS_13Kernel_traitsI6__halfffffjLj8192ELj1ELj1ELj8ELj16ENS_18Kernel_traits_baseILj8192ES2_ffffjLj256EEEEELb0ELb1ELb0ELb0EEEvNS_9BwdParamsE,"aw",@nobits
	.sectionflags	@""
	.align	16
	.zero		1024


//--------------------- .nv.shared._ZN10layer_norm13ln_bwd_kernelINS_13Kernel_traitsI6__halfffffjLj8192ELj1ELj1ELj8ELj16ENS_18Kernel_traits_baseILj8192ES2_ffffjLj256EEEEELb0ELb1ELb0ELb1EEEvNS_9BwdParamsE --------------------------
	.section	.nv.shared._ZN10layer_norm13ln_bwd_kernelINS_13Kernel_traitsI6__halfffffjLj8192ELj1ELj1ELj8ELj16ENS_18Kernel_traits_baseILj8192ES2_ffffjLj256EEEEELb0ELb1ELb0ELb1EEEvNS_9BwdParamsE,"aw",@nobits
	.sectionflags	@""
	.align	16
	.zero		1024


//--------------------- .nv.shared._ZN10layer_norm13ln_bwd_kernelINS_13Kernel_traitsI6__halfffffjLj8192ELj1ELj1ELj8ELj16ENS_18Kernel_traits_baseILj8192ES2_ffffjLj256EEEEELb0ELb1ELb1ELb0EEEvNS_9BwdParamsE --------------------------
	.section	.nv.shared._ZN10layer_norm13ln_bwd_kernelINS_13Kernel_traitsI6__halfffffjLj8192ELj1ELj1ELj8ELj16ENS_18Kernel_traits_baseILj8192ES2_ffffjLj256EEEEELb0ELb1ELb1ELb0EEEvNS_9BwdParamsE,"aw",@nobits
	.sectionflags	@""
	.align	16
	.zero		1024


//--------------------- .nv.shared._ZN10layer_norm13ln_bwd_kernelINS_13Kernel_traitsI6__halfffffjLj8192ELj1ELj1ELj8ELj16ENS_18Kernel_traits_baseILj8192ES2_ffffjLj256EEEEELb0ELb1ELb1ELb1EEEvNS_9BwdParamsE --------------------------
	.section	.nv.shared._ZN10layer_norm13ln_bwd_kernelINS_13Kernel_traitsI6__halfffffjLj8192ELj1ELj1ELj8ELj16ENS_18Kernel_traits_baseILj8192ES2_ffffjLj256EEEEELb0ELb1ELb1ELb1EEEvNS_9BwdParamsE,"aw",@nobits
	.sectionflags	@""
	.align	16
	.zero		1024


//--------------------- .nv.shared._ZN10layer_norm13ln_bwd_kernelINS_13Kernel_traitsI6__halfffffjLj8192ELj1ELj1ELj8ELj16ENS_18Kernel_traits_baseILj8192ES2_ffffjLj256EEEEELb1ELb0ELb0ELb0EEEvNS_9BwdParamsE --------------------------
	.section	.nv.shared._ZN10layer_norm13ln_bwd_kernelINS_13Kernel_traitsI6__halfffffjLj8192ELj1ELj1ELj8ELj16ENS_18Kernel_traits_baseILj8192ES2_ffffjLj256EEEEELb1ELb0ELb0ELb0EEEvNS_9BwdParamsE,"aw",@nobits
	.sectionflags	@""
	.align	16
	.zero		1024


//--------------------- .nv.shared._ZN10layer_norm13ln_bwd_kernelINS_13Kernel_traitsI6__halfffffjLj8192ELj1ELj1ELj8ELj16ENS_18Kernel_traits_baseILj8192ES2_ffffjLj256EEEEELb1ELb0ELb0ELb1EEEvNS_9BwdParamsE --------------------------
	.section	.nv.shared._ZN10layer_norm13ln_bwd_kernelINS_13Kernel_traitsI6__halfffffjLj8192ELj1ELj1ELj8ELj16ENS_18Kernel_traits_baseILj8192ES2_ffffjLj256EEEEELb1ELb0ELb0ELb1EEEvNS_9BwdParamsE,"aw",@nobits
	.sectionflags	@""
	.align	16
	.zero		1024


//--------------------- .nv.shared._ZN10layer_norm22ln_bwd_finalize_kernelINS_22Kernel_traits_finalizeILj8192E6__halfffffjLb0ELj1024ELj4ENS_18Kernel_traits_baseILj8192ES2_ffffjLj1024EEEEELb0ELb0EEEvNS_9BwdParamsE --------------------------
	.section	.nv.shared._ZN10layer_norm22ln_bwd_finalize_kernelINS_22Kernel_traits_finalizeILj8192E6__halfffffjLb0ELj1024ELj4ENS_18Kernel_traits_baseILj8192ES2_ffffjLj1024EEEEELb0ELb0EEEvNS_9BwdParamsE,"aw",@nobits
	.sectionflags	@""
	.align	16
.nv.shared._ZN10layer_norm22ln_bwd_finalize_kernelINS_22Kernel_traits_finalizeILj8192E6__halfffffjLb0ELj1024ELj4ENS_18Kernel_traits_baseILj8192ES2_ffffjLj1024EEEEELb0ELb0EEEvNS_9BwdParamsE:
	.zero		9472


//--------------------- .nv.shared._ZN10layer_norm13ln_bwd_kernelINS_13Kernel_traitsI6__halfffffjLj8192ELj1ELj1ELj8ELj16ENS_18Kernel_traits_baseILj8192ES2_ffffjLj256EEEEELb1ELb0ELb1ELb0EEEvNS_9BwdParamsE --------------------------
	.section	.nv.shared._ZN10layer_norm13ln_bwd_kernelINS_13Kernel_traitsI6__halfffffjLj8192ELj1ELj1ELj8ELj16ENS_18Kernel_traits_baseILj8192ES2_ffffjLj256EEEEELb1ELb0ELb1ELb0EEEvNS_9BwdParamsE,"aw",@nobits
	.sectionflags	@""
	.align	16
	.zero		1024


//--------------------- .nv.shared._ZN10layer_norm22ln_bwd_finalize_kernelINS_22Kernel_traits_finalizeILj8192E6__halfffffjLb0ELj1024ELj4ENS_18Kernel_traits_baseILj8192ES2_ffffjLj1024EEEEELb0ELb1EEEvNS_9BwdParamsE --------------------------
	.section	.nv.shared._ZN10layer_norm22ln_bwd_finalize_kernelINS_22Kernel_traits_finalizeILj8192E6__halfffffjLb0ELj1024ELj4ENS_18Kernel_traits_baseILj8192ES2_ffffjLj1024EEEEELb0ELb1EEEvNS_9BwdParamsE,"aw",@nobits
	.sectionflags	@""
	.align	16
.nv.shared._ZN10layer_norm22ln_bwd_finalize_kernelINS_22Kernel_traits_finalizeILj8192E6__halfffffjLb0ELj1024ELj4ENS_18Kernel_traits_baseILj8192ES2_ffffjLj1024EEEEELb0ELb1EEEvNS_9BwdParamsE:
	.zero		9472


//--------------------- .nv.shared._ZN10layer_norm13ln_bwd_kernelINS_13Kernel_traitsI6__halfffffjLj8192ELj1ELj1ELj8ELj16ENS_18Kernel_traits_baseILj8192ES2_ffffjLj256EEEEELb1ELb0ELb1ELb1EEEvNS_9BwdParamsE --------------------------
	.section	.nv.shared._ZN10layer_norm13ln_bwd_kernelINS_13Kernel_traitsI6__halfffffjLj8192ELj1ELj1ELj8ELj16ENS_18Kernel_traits_baseILj8192ES2_ffffjLj256EEEEELb1ELb0ELb1ELb1EEEvNS_9BwdParamsE,"aw",@nobits
	.sectionflags	@""
	.align	16
	.zero		1024


//--------------------- .nv.shared._ZN10layer_norm13ln_bwd_kernelINS_13Kernel_traitsI6__halfffffjLj8192ELj1ELj1ELj8ELj16ENS_18Kernel_traits_baseILj8192ES2_ffffjLj256EEEEELb1ELb1ELb0ELb0EEEvNS_9BwdParamsE --------------------------
	.section	.nv.shared._ZN10layer_norm13ln_bwd_kernelINS_13Kernel_traitsI6__halfffffjLj8192ELj1ELj1ELj8ELj16ENS_18Kernel_traits_baseILj8192ES2_ffffjLj256EEEEELb1ELb1ELb0ELb0EEEvNS_9BwdParamsE,"aw",@nobits
	.sectionflags	@""
	.align	16
	.zero		1024


//--------------------- .nv.shared._ZN10layer_norm13ln_bwd_kernelINS_13Kernel_traitsI6__halfffffjLj8192ELj1ELj1ELj8ELj16ENS_18Kernel_traits_baseILj8192ES2_ffffjLj256EEEEELb1ELb1ELb0ELb1EEEvNS_9BwdParamsE --------------------------
	.section	.nv.shared._ZN10layer_norm13ln_bwd_kernelINS_13Kernel_traitsI6__halfffffjLj8192ELj1ELj1ELj8ELj16ENS_18Kernel_traits_baseILj8192ES2_ffffjLj256EEEEELb1ELb1ELb0ELb1EEEvNS_9BwdParamsE,"aw",@nobits
	.sectionflags	@""
	.align	16
	.zero		1024


//--------------------- .nv.shared._ZN10layer_norm22ln_bwd_finalize_kernelINS_22Kernel_traits_finalizeILj8192E6__halfffffjLb1ELj1024ELj4ENS_18Kernel_traits_baseILj8192ES2_ffffjLj1024EEEEELb1ELb0EEEvNS_9BwdParamsE --------------------------
	.section	.nv.shared._ZN10layer_norm22ln_bwd_finalize_kernelINS_22Kernel_traits_finalizeILj8192E6__halfffffjLb1ELj1024ELj4ENS_18Kernel_traits_baseILj8192ES2_ffffjLj1024EEEEELb1ELb0EEEvNS_9BwdParamsE,"aw",@nobits
	.sectionflags	@""
	.align	16
.nv.shared._ZN10layer_norm22ln_bwd_finalize_kernelINS_22Kernel_traits_finalizeILj8192E6__halfffffjLb1ELj1024ELj4ENS_18Kernel_traits_baseILj8192ES2_ffffjLj1024EEEEELb1ELb0EEEvNS_9BwdParamsE:
	.zero		13696


//--------------------- .nv.shared._ZN10layer_norm13ln_bwd_kernelINS_13Kernel_traitsI6__halfffffjLj8192ELj1ELj1ELj8ELj16ENS_18Kernel_traits_baseILj8192ES2_ffffjLj256EEEEELb1ELb1ELb1ELb0EEEvNS_9BwdParamsE --------------------------
	.section	.nv.shared._ZN10layer_norm13ln_bwd_kernelINS_13Kernel_traitsI6__halfffffjLj8192ELj1ELj1ELj8ELj16ENS_18Kernel_traits_baseILj8192ES2_ffffjLj256EEEEELb1ELb1ELb1ELb0EEEvNS_9BwdParamsE,"aw",@nobits
	.sectionflags	@""
	.align	16
	.zero		1024


//--------------------- .nv.shared._ZN10layer_norm22ln_bwd_finalize_kernelINS_22Kernel_traits_finalizeILj8192E6__halfffffjLb1ELj1024ELj4ENS_18Kernel_traits_baseILj8192ES2_ffffjLj1024EEEEELb1ELb1EEEvNS_9BwdParamsE --------------------------
	.section	.nv.shared._ZN10layer_norm22ln_bwd_finalize_kernelINS_22Kernel_traits_finalizeILj8192E6__halfffffjLb1ELj1024ELj4ENS_18Kernel_traits_baseILj8192ES2_ffffjLj1024EEEEELb1ELb1EEEvNS_9BwdParamsE,"aw",@nobits
	.sectionflags	@""
	.align	16
.nv.shared._ZN10layer_norm22ln_bwd_finalize_kernelINS_22Kernel_traits_finalizeILj8192E6__halfffffjLb1ELj1024ELj4ENS_18Kernel_traits_baseILj8192ES2_ffffjLj1024EEEEELb1ELb1EEEvNS_9BwdParamsE:
	.zero		13696


//--------------------- .nv.shared._ZN10layer_norm13ln_bwd_kernelINS_13Kernel_traitsI6__halfffffjLj8192ELj1ELj1ELj8ELj16ENS_18Kernel_traits_baseILj8192ES2_ffffjLj256EEEEELb1ELb1ELb1ELb1EEEvNS_9BwdParamsE --------------------------
	.section	.nv.shared._ZN10layer_norm13ln_bwd_kernelINS_13Kernel_traitsI6__halfffffjLj8192ELj1ELj1ELj8ELj16ENS_18Kernel_traits_baseILj8192ES2_ffffjLj256EEEEELb1ELb1ELb1ELb1EEEvNS_9BwdParamsE,"aw",@nobits
	.sectionflags	@""
	.align	16
	.zero		1024


//--------------------- .nv.shared._ZN10layer_norm13ln_bwd_kernelINS_13Kernel_traitsIfffffjLj8192ELj1ELj1ELj8ELj16ENS_18Kernel_traits_baseILj8192EfffffjLj256EEEEELb0ELb0ELb0ELb0EEEvNS_9BwdParamsE --------------------------
	.section	.nv.shared._ZN10layer_norm13ln_bwd_kernelINS_13Kernel_traitsIfffffjLj8192ELj1ELj1ELj8ELj16ENS_18Kernel_traits_baseILj8192EfffffjLj256EEEEELb0ELb0ELb0ELb0EEEvNS_9BwdParamsE,"aw",@nobits
	.sectionflags	@""
	.align	16
	.zero		1024


//--------------------- .nv.shared._ZN10layer_norm13ln_bwd_kernelINS_13Kernel_traitsIfffffjLj8192ELj1ELj1ELj8ELj16ENS_18Kernel_traits_baseILj8192EfffffjLj256EEEEELb0ELb0ELb0ELb1EEEvNS_9BwdParamsE --------------------------
	.section	.nv.shared._ZN10layer_norm13ln_bwd_kernelINS_13Kernel_traitsIfffffjLj8192ELj1ELj1ELj8ELj16ENS_18Kernel_traits_baseILj8192EfffffjLj256EEEEELb0ELb0ELb0ELb1EEEvNS_9BwdParamsE,"aw",@nobits
	.sectionflags	@""
	.align	16
	.zero		1024


//--------------------- .nv.shared._ZN10layer_norm13ln_bwd_kernelINS_13Kernel_traitsIfffffjLj8192ELj1ELj1ELj8ELj16ENS_18Kernel_traits_baseILj8192EfffffjLj256EEEEELb0ELb0ELb1ELb0EEEvNS_9BwdParamsE --------------------------
	.section	.nv.shared._ZN10layer_norm13ln_bwd_kernelINS_13Kernel_traitsIfffffjLj8192ELj1ELj1ELj8ELj16ENS_18Kernel_traits_baseILj8192EfffffjLj256EEEEELb0ELb0ELb1ELb0EEEvNS_9BwdParamsE,"aw",@nobits
	.sectionflags	@""
	.align	16
	.zero		1024


//--------------------- .nv.shared._ZN10layer_norm13ln_bwd_kernelINS_13Kernel_traitsIfffffjLj8192ELj1ELj1ELj8ELj16ENS_18Kernel_traits_baseILj8192EfffffjLj256EEEEELb0ELb0ELb1ELb1EEEvNS_9BwdParamsE --------------------------
	.section	.nv.shared._ZN10layer_norm13ln_bwd_kernelINS_13Kernel_traitsIfffffjLj8192ELj1ELj1ELj8ELj16ENS_18Kernel_traits_baseILj8192EfffffjLj256EEEEELb0ELb0ELb1ELb1EEEvNS_9BwdParamsE,"aw",@nobits
	.sectionflags	@""
	.align	16
	.zero		1024


//--------------------- .nv.shared._ZN10layer_norm13ln_bwd_kernelINS_13Kernel_traitsIfffffjLj8192ELj1ELj1ELj8ELj16ENS_18Kernel_traits_baseILj8192EfffffjLj256EEEEELb0ELb1ELb0ELb0EEEvNS_9BwdParamsE --------------------------
	.section	.nv.shared._ZN10layer_norm13ln_bwd_kernelINS_13Kernel_traitsIfffffjLj8192ELj1ELj1ELj8ELj16ENS_18Kernel_traits_baseILj8192EfffffjLj256EEEEELb0ELb1ELb0ELb0EEEvNS_9BwdParamsE,"aw",@nobits
	.sectionflags	@""
	.align	16
	.zero		1024


//--------------------- .nv.shared._ZN10layer_norm13ln_bwd_kernelINS_13Kernel_traitsIfffffjLj8192ELj1ELj1ELj8ELj16ENS_18Kernel_traits_baseILj8192EfffffjLj256EEEEELb0ELb1ELb0ELb1EEEvNS_9BwdParamsE --------------------------
	.section	.nv.shared._ZN10layer_norm13ln_bwd_kernelINS_13Kernel_traitsIfffffjLj8192ELj1ELj1ELj8ELj16ENS_18Kernel_traits_baseILj8192EfffffjLj256EEEEELb0ELb1ELb0ELb1EEEvNS_9BwdParamsE,"aw",@nobits
	.sectionflags	@""
	.align	16
	.zero		1024


//--------------------- .nv.shared._ZN10layer_norm13ln_bwd_kernelINS_13Kernel_traitsIfffffjLj8192ELj1ELj1ELj8ELj16ENS_18Kernel_traits_baseILj8192EfffffjLj256EEEEELb0ELb1ELb1ELb0EEEvNS_9BwdParamsE --------------------------
	.section	.nv.shared._ZN10layer_norm13ln_bwd_kernelINS_13Kernel_traitsIfffffjLj8192ELj1ELj1ELj8ELj16ENS_18Kernel_traits_baseILj8192EfffffjLj256EEEEELb0ELb1ELb1ELb0EEEvNS_9BwdParamsE,"aw",@nobits
	.sectionflags	@""
	.align	16
	.zero		1024


//--------------------- .nv.shared._ZN10layer_norm13ln_bwd_kernelINS_13Kernel_traitsIfffffjLj8192ELj1ELj1ELj8ELj16ENS_18Kernel_traits_baseILj8192EfffffjLj256EEEEELb0ELb1ELb1ELb1EEEvNS_9BwdParamsE --------------------------
	.section	.nv.shared._ZN10layer_norm13ln_bwd_kernelINS_13Kernel_traitsIfffffjLj8192ELj1ELj1ELj8ELj16ENS_18Kernel_traits_baseILj8192EfffffjLj256EEEEELb0ELb1ELb1ELb1EEEvNS_9BwdParamsE,"aw",@nobits
	.sectionflags	@""
	.align	16
	.zero		1024


//--------------------- .nv.shared._ZN10layer_norm13ln_bwd_kernelINS_13Kernel_traitsIfffffjLj8192ELj1ELj1ELj8ELj16ENS_18Kernel_traits_baseILj8192EfffffjLj256EEEEELb1ELb0ELb0ELb0EEEvNS_9BwdParamsE --------------------------
	.section	.nv.shared._ZN10layer_norm13ln_bwd_kernelINS_13Kernel_traitsIfffffjLj8192ELj1ELj1ELj8ELj16ENS_18Kernel_traits_baseILj8192EfffffjLj256EEEEELb1ELb0ELb0ELb0EEEvNS_9BwdParamsE,"aw",@nobits
	.sectionflags	@""
	.align	16
	.zero		1024


//--------------------- .nv.shared._ZN10layer_norm13ln_bwd_kernelINS_13Kernel_traitsIfffffjLj8192ELj1ELj1ELj8ELj16ENS_18Kernel_traits_baseILj8192EfffffjLj256EEEEELb1ELb0ELb0ELb1EEEvNS_9BwdParamsE --------------------------
	.section	.nv.shared._ZN10layer_norm13ln_bwd_kernelINS_13Kernel_traitsIfffffjLj8192ELj1ELj1ELj8ELj16ENS_18Kernel_traits_baseILj8192EfffffjLj256EEEEELb1ELb0ELb0ELb1EEEvNS_9BwdParamsE,"aw",@nobits
	.sectionflags	@""
	.align	16
	.zero		1024


//--------------------- .nv.shared._ZN10layer_norm22ln_bwd_finalize_kernelINS_22Kernel_traits_finalizeILj8192EfffffjLb0ELj1024ELj4ENS_18Kernel_traits_baseILj8192EfffffjLj1024EEEEELb0ELb0EEEvNS_9BwdParamsE --------------------------
	.section	.nv.shared._ZN10layer_norm22ln_bwd_finalize_kernelINS_22Kernel_traits_finalizeILj8192EfffffjLb0ELj1024ELj4ENS_18Kernel_traits_baseILj8192EfffffjLj1024EEEEELb0ELb0EEEvNS_9BwdParamsE,"aw",@nobits
	.sectionflags	@""
	.align	16
.nv.shared._ZN10layer_norm22ln_bwd_finalize_kernelINS_22Kernel_traits_finalizeILj8192EfffffjLb0ELj1024ELj4ENS_18Kernel_traits_baseILj8192EfffffjLj1024EEEEELb0ELb0EEEvNS_9BwdParamsE:
	.zero		9472


//--------------------- .nv.shared._ZN10layer_norm13ln_bwd_kernelINS_13Kernel_traitsIfffffjLj8192ELj1ELj1ELj8ELj16ENS_18Kernel_traits_baseILj8192EfffffjLj256EEEEELb1ELb0ELb1ELb0EEEvNS_9BwdParamsE --------------------------
	.section	.nv.shared._ZN10layer_norm13ln_bwd_kernelINS_13Kernel_traitsIfffffjLj8192ELj1ELj1ELj8ELj16ENS_18Kernel_traits_baseILj8192EfffffjLj256EEEEELb1ELb0ELb1ELb0EEEvNS_9BwdParamsE,"aw",@nobits
	.sectionflags	@""
	.align	16
	.zero		1024


//--------------------- .nv.shared._ZN10layer_norm22ln_bwd_finalize_kernelINS_22Kernel_traits_finalizeILj8192EfffffjLb0ELj1024ELj4ENS_18Kernel_traits_baseILj8192EfffffjLj1024EEEEELb0ELb1EEEvNS_9BwdParamsE --------------------------
	.section	.nv.shared._ZN10layer_norm22ln_bwd_finalize_kernelINS_22Kernel_traits_finalizeILj8192EfffffjLb0ELj1024ELj4ENS_18Kernel_traits_baseILj8192EfffffjLj1024EEEEELb0ELb1EEEvNS_9BwdParamsE,"aw",@nobits
	.sectionflags	@""
	.align	16
.nv.shared._ZN10layer_norm22ln_bwd_finalize_kernelINS_22Kernel_traits_finalizeILj8192EfffffjLb0ELj1024ELj4ENS_18Kernel_traits_baseILj8192EfffffjLj1024EEEEELb0ELb1EEEvNS_9BwdParamsE:
	.zero		9472


//--------------------- .nv.shared._ZN10layer_norm13ln_bwd_kernelINS_13Kernel_traitsIfffffjLj8192ELj1ELj1ELj8ELj16ENS_18Kernel_traits_baseILj8192EfffffjLj256EEEEELb1ELb0ELb1ELb1EEEvNS_9BwdParamsE --------------------------
	.section	.nv.shared._ZN10layer_norm13ln_bwd_kernelINS_13Kernel_traitsIfffffjLj8192ELj1ELj1ELj8ELj16ENS_18Kernel_traits_baseILj8192EfffffjLj256EEEEELb1ELb0ELb1ELb1EEEvNS_9BwdParamsE,"aw",@nobits
	.sectionflags	@""
	.align	16
	.zero		1024


//--------------------- .nv.shared._ZN10layer_norm13ln_bwd_kernelINS_13Kernel_traitsIfffffjLj8192ELj1ELj1ELj8ELj16ENS_18Kernel_traits_baseILj8192EfffffjLj256EEEEELb1ELb1ELb0ELb0EEEvNS_9BwdParamsE --------------------------
	.section	.nv.shared._ZN10layer_norm13ln_bwd_kernelINS_13Kernel_traitsIfffffjLj8192ELj1ELj1ELj8ELj16ENS_18Kernel_traits_baseILj8192EfffffjLj256EEEEELb1ELb1ELb0ELb0EEEvNS_9BwdParamsE,"aw",@nobits
	.sectionflags	@""
	.align	16
	.zero		1024


//--------------------- .nv.shared._ZN10layer_norm13ln_bwd_kernelINS_13Kernel_traitsIfffffjLj8192ELj1ELj1ELj8ELj16ENS_18Kernel_traits_baseILj8192EfffffjLj256EEEEELb1ELb1ELb0ELb1EEEvNS_9BwdParamsE --------------------------
	.section	.nv.shared._ZN10layer_norm13ln_bwd_kernelINS_13Kernel_traitsIfffffjLj8192ELj1ELj1ELj8ELj16ENS_18Kernel_traits_baseILj8192EfffffjLj256EEEEELb1ELb1ELb0ELb1EEEvNS_9BwdParamsE,"aw",@nobits
	.sectionflags	@""
	.align	16
	.zero		1024


//--------------------- .nv.shared._ZN10layer_norm22ln_bwd_finalize_kernelINS_22Kernel_traits_finalizeILj8192EfffffjLb1ELj1024ELj4ENS_18Kernel_traits_baseILj8192EfffffjLj1024EEEEELb1ELb0EEEvNS_9BwdParamsE --------------------------
	.section	.nv.shared._ZN10layer_norm22ln_bwd_finalize_kernelINS_22Kernel_traits_finalizeILj8192EfffffjLb1ELj1024ELj4ENS_18Kernel_traits_baseILj8192EfffffjLj1024EEEEELb1ELb0EEEvNS_9BwdParamsE,"aw",@nobits
	.sectionflags	@""
	.align	16
.nv.shared._ZN10layer_norm22ln_bwd_finalize_kernelINS_22Kernel_traits_finalizeILj8192EfffffjLb1ELj1024ELj4ENS_18Kernel_traits_baseILj8192EfffffjLj1024EEEEELb1ELb0EEEvNS_9BwdParamsE:
	.zero		13696


//--------------------- .nv.shared._ZN10layer_norm13ln_bwd_kernelINS_13Kernel_traitsIfffffjLj8192ELj1ELj1ELj8ELj16ENS_18Kernel_traits_baseILj8192EfffffjLj256EEEEELb1ELb1ELb1ELb0EEEvNS_9BwdParamsE --------------------------
	.section	.nv.shared._ZN10layer_norm13ln_bwd_kernelINS_13Kernel_traitsIfffffjLj8192ELj1ELj1ELj8ELj16ENS_18Kernel_traits_baseILj8192EfffffjLj256EEEEELb1ELb1ELb1ELb0EEEvNS_9BwdParamsE,"aw",@nobits
	.sectionflags	@""
	.align	16
	.zero		1024


//--------------------- .nv.shared._ZN10layer_norm22ln_bwd_finalize_kernelINS_22Kernel_traits_finalizeILj8192EfffffjLb1ELj1024ELj4ENS_18Kernel_traits_baseILj8192EfffffjLj1024EEEEELb1ELb1EEEvNS_9BwdParamsE --------------------------
	.section	.nv.shared._ZN10layer_norm22ln_bwd_finalize_kernelINS_22Kernel_traits_finalizeILj8192EfffffjLb1ELj1024ELj4ENS_18Kernel_traits_baseILj8192EfffffjLj1024EEEEELb1ELb1EEEvNS_9BwdParamsE,"aw",@nobits
	.sectionflags	@""
	.align	16
.nv.shared._ZN10layer_norm22ln_bwd_finalize_kernelINS_22Kernel_traits_finalizeILj8192EfffffjLb1ELj1024ELj4ENS_18Kernel_traits_baseILj8192EfffffjLj1024EEEEELb1ELb1EEEvNS_9BwdParamsE:
	.zero		13696


//--------------------- .nv.shared._ZN10layer_norm13ln_bwd_kernelINS_13Kernel_traitsIfffffjLj8192ELj1ELj1ELj8ELj16ENS_18Kernel_traits_baseILj8192EfffffjLj256EEEEELb1ELb1ELb1ELb1EEEvNS_9BwdParamsE --------------------------
	.section	.nv.shared._ZN10layer_norm13ln_bwd_kernelINS_13Kernel_traitsIfffffjLj8192ELj1ELj1ELj8ELj16ENS_18Kernel_traits_baseILj8192EfffffjLj256EEEEELb1ELb1ELb1ELb1EEEvNS_9BwdParamsE,"aw",@nobits
	.sectionflags	@""
	.align	16
	.zero		1024


//--------------------- .nv.constant0._ZN10layer_norm13ln_bwd_kernelINS_13Kernel_traitsI13__nv_bfloat16S2_S2_S2_fjLj8192ELj1ELj1ELj8ELj16ENS_18Kernel_traits_baseILj8192ES2_S2_S2_S2_fjLj256EEEEELb0ELb0ELb0ELb0EEEvNS_9BwdParamsE --------------------------
	.section	.nv.constant0._ZN10layer_norm13ln_bwd_kernelINS_13Kernel_traitsI13__nv_bfloat16S2_S2_S2_fjLj8192ELj1ELj1ELj8ELj16ENS_18Kernel_traits_baseILj8192ES2_S2_S2_S2_fjLj256EEEEELb0ELb0ELb0ELb0EEEvNS_9BwdParamsE,"a",@progbits
	.sectionflags	@""
	.align	4
.nv.constant0._ZN10layer_norm13ln_bwd_kernelINS_13Kernel_traitsI13__nv_bfloat16S2_S2_S2_fjLj8192ELj1ELj1ELj8ELj16ENS_18Kernel_traits_baseILj8192ES2_S2_S2_S2_fjLj256EEEEELb0ELb0ELb0ELb0EEEvNS_9BwdParamsE:
	.zero		824


//--------------------- .nv.constant0._ZN10layer_norm13ln_bwd_kernelINS_13Kernel_traitsI13__nv_bfloat16S2_S2_S2_fjLj8192ELj1ELj1ELj8ELj16ENS_18Kernel_traits_baseILj8192ES2_S2_S2_S2_fjLj256EEEEELb0ELb0ELb0ELb1EEEvNS_9BwdParamsE --------------------------
	.section	.nv.constant0._ZN10layer_norm13ln_bwd_kernelINS_13Kernel_traitsI13__nv_bfloat16S2_S2_S2_fjLj8192ELj1ELj1ELj8ELj16ENS_18Kernel_traits_baseILj8192ES2_S2_S2_S2_fjLj256EEEEELb0ELb0ELb0ELb1EEEvNS_9BwdParamsE,"a",@progbits
	.sectionflags	@""
	.align	4
.nv.constant0._ZN10layer_norm13ln_bwd_kernelINS_13Kernel_traitsI13__nv_bfloat16S2_S2_S2_fjLj8192ELj1ELj1ELj8ELj16ENS_18Kernel_traits_baseILj8192ES2_S2_S2_S2_fjLj256EEEEELb0ELb0ELb0ELb1EEEvNS_9BwdParamsE:
	.zero		824


//--------------------- .nv.constant0._ZN10layer_norm13ln_bwd_kernelINS_13Kernel_traitsI13__nv_bfloat16S2_S2_S2_fjLj8192ELj1ELj1ELj8ELj16ENS_18Kernel_traits_baseILj8192ES2_S2_S2_S2_fjLj256EEEEELb0ELb0ELb1ELb0EEEvNS_9BwdParamsE --------------------------
	.section	.nv.constant0._ZN10layer_norm13ln_bwd_kernelINS_13Kernel_traitsI13__nv_bfloat16S2_S2_S2_fjLj8192ELj1ELj1ELj8ELj16ENS_18Kernel_traits_baseILj8192ES2_S2_S2_S2_fjLj256EEEEELb0ELb0ELb1ELb0EEEvNS_9BwdParamsE,"a",@progbits
	.sectionflags	@""
	.align	4
.nv.constant0._ZN10layer_norm13ln_bwd_kernelINS_13Kernel_traitsI13__nv_bfloat16S2_S2_S2_fjLj8192ELj1ELj1ELj8ELj16ENS_18Kernel_traits_baseILj8192ES2_S2_S2_S2_fjLj256EEEEELb0ELb0ELb1ELb0EEEvNS_9BwdParamsE:
	.zero		824


//--------------------- .nv.constant0._ZN10layer_norm13ln_bwd_kernelINS_13Kernel_traitsI13__nv_bfloat16S2_S2_S2_fjLj8192ELj1ELj1ELj8ELj16ENS_18Kernel_traits_baseILj8192ES2_S2_S2_S2_fjLj256EEEEELb0ELb0ELb1ELb1EEEvNS_9BwdParamsE --------------------------
	.section	.nv.constant0._ZN10layer_norm13ln_bwd_kernelINS_13Kernel_traitsI13__nv_bfloat16S2_S2_S2_fjLj8192ELj1ELj1ELj8ELj16ENS_18Kernel_traits_baseILj8192ES2_S2_S2_S2_fjLj256EEEEELb0ELb0ELb1ELb1EEEvNS_9BwdParamsE,"a",@progbits
	.sectionflags	@""
	.align	4
.nv.constant0._ZN10layer_norm13ln_bwd_kernelINS_13Kernel_traitsI13__nv_bfloat16S2_S2_S2_fjLj8192ELj1ELj1ELj8ELj16ENS_18Kernel_traits_baseILj8192ES2_S2_S2_S2_fjLj256EEEEELb0ELb0ELb1ELb1EEEvNS_9BwdParamsE:
	.zero		824


//--------------------- .nv.constant0._ZN10layer_norm13ln_bwd_kernelINS_13Kernel_traitsI13__nv_bfloat16S2_S2_S2_fjLj8192ELj1ELj1ELj8ELj16ENS_18Kernel_traits_baseILj8192ES2_S2_S2_S2_fjLj256EEEEELb0ELb1ELb0ELb0EEEvNS_9BwdParamsE --------------------------
	.section	.nv.constant0._ZN10layer_norm13ln_bwd_kernelINS_13Kernel_traitsI13__nv_bfloat16S2_S2_S2_fjLj8192ELj1ELj1ELj8ELj16ENS_18Kernel_traits_baseILj8192ES2_S2_S2_S2_fjLj256EEEEELb0ELb1ELb0ELb0EEEvNS_9BwdParamsE,"a",@progbits
	.sectionflags	@""
	.align	4
.nv.constant0._ZN10layer_norm13ln_bwd_kernelINS_13Kernel_traitsI13__nv_bfloat16S2_S2_S2_fjLj8192ELj1ELj1ELj8ELj16ENS_18Kernel_traits_baseILj8192ES2_S2_S2_S2_fjLj256EEEEELb0ELb1ELb0ELb0EEEvNS_9BwdParamsE:
	.zero		824


//--------------------- .nv.constant0._ZN10layer_norm13ln_bwd_kernelINS_13Kernel_traitsI13__nv_bfloat16S2_S2_S2_fjLj8192ELj1ELj1ELj8ELj16ENS_18Kernel_traits_baseILj8192ES2_S2_S2_S2_fjLj256EEEEELb0ELb1ELb0ELb1EEEvNS_9BwdParamsE --------------------------
	.section	.nv.constant0._ZN10layer_norm13ln_bwd_kernelINS_13Kernel_traitsI13__nv_bfloat16S2_S2_S2_fjLj8192ELj1ELj1ELj8ELj16ENS_18Kernel_traits_baseILj8192ES2_S2_S2_S2_fjLj256EEEEELb0ELb1ELb0ELb1EEEvNS_9BwdParamsE,"a",@progbits
	.sectionflags	@""
	.align	4
.nv.constant0._ZN10layer_norm13ln_bwd_kernelINS_13Kernel_traitsI13__nv_bfloat16S2_S2_S2_fjLj8192ELj1ELj1ELj8ELj16ENS_18Kernel_traits_baseILj8192ES2_S2_S2_S2_fjLj256EEEEELb0ELb1ELb0ELb1EEEvNS_9BwdParamsE:
	.zero		824


//--------------------- .nv.constant0._ZN10layer_norm13ln_bwd_kernelINS_13Kernel_traitsI13__nv_bfloat16S2_S2_S2_fjLj8192ELj1ELj1ELj8ELj16ENS_18Kernel_traits_baseILj8192ES2_S2_S2_S2_fjLj256EEEEELb0ELb1ELb1ELb0EEEvNS_9BwdParamsE --------------------------
	.section	.nv.constant0._ZN10layer_norm13ln_bwd_kernelINS_13Kernel_traitsI13__nv_bfloat16S2_S2_S2_fjLj8192ELj1ELj1ELj8ELj16ENS_18Kernel_traits_baseILj8192ES2_S2_S2_S2_fjLj256EEEEELb0ELb1ELb1ELb0EEEvNS_9BwdParamsE,"a",@progbits
	.sectionflags	@""
	.align	4
.nv.constant0._ZN10layer_norm13ln_bwd_kernelINS_13Kernel_traitsI13__nv_bfloat16S2_S2_S2_fjLj8192ELj1ELj1ELj8ELj16ENS_18Kernel_traits_baseILj8192ES2_S2_S2_S2_fjLj256EEEEELb0ELb1ELb1ELb0EEEvNS_9BwdParamsE:
	.zero		824


//--------------------- .nv.constant0._ZN10layer_norm13ln_bwd_kernelINS_13Kernel_traitsI13__nv_bfloat16S2_S2_S2_fjLj8192ELj1ELj1ELj8ELj16ENS_18Kernel_traits_baseILj8192ES2_S2_S2_S2_fjLj256EEEEELb0ELb1ELb1ELb1EEEvNS_9BwdParamsE --------------------------
	.section	.nv.constant0._ZN10layer_norm13ln_bwd_kernelINS_13Kernel_traitsI13__nv_bfloat16S2_S2_S2_fjLj8192ELj1ELj1ELj8ELj16ENS_18Kernel_traits_baseILj8192ES2_S2_S2_S2_fjLj256EEEEELb0ELb1ELb1ELb1EEEvNS_9BwdParamsE,"a",@progbits
	.sectionflags	@""
	.align	4
.nv.constant0._ZN10layer_norm13ln_bwd_kernelINS_13Kernel_traitsI13__nv_bfloat16S2_S2_S2_fjLj8192ELj1ELj1ELj8ELj16ENS_18Kernel_traits_baseILj8192ES2_S2_S2_S2_fjLj256EEEEELb0ELb1ELb1ELb1EEEvNS_9BwdParamsE:
	.zero		824


//--------------------- .nv.constant0._ZN10layer_norm13ln_bwd_kernelINS_13Kernel_traitsI13__nv_bfloat16S2_S2_S2_fjLj8192ELj1ELj1ELj8ELj16ENS_18Kernel_traits_baseILj8192ES2_S2_S2_S2_fjLj256EEEEELb1ELb0ELb0ELb0EEEvNS_9BwdParamsE --------------------------
	.section	.nv.constant0._ZN10layer_norm13ln_bwd_kernelINS_13Kernel_traitsI13__nv_bfloat16S2_S2_S2_fjLj8192ELj1ELj1ELj8ELj16ENS_18Kernel_traits_baseILj8192ES2_S2_S2_S2_fjLj256EEEEELb1ELb0ELb0ELb0EEEvNS_9BwdParamsE,"a",@progbits
	.sectionflags	@""
	.align	4
.nv.constant0._ZN10layer_norm13ln_bwd_kernelINS_13Kernel_traitsI13__nv_bfloat16S2_S2_S2_fjLj8192ELj1ELj1ELj8ELj16ENS_18Kernel_traits_baseILj8192ES2_S2_S2_S2_fjLj256EEEEELb1ELb0ELb0ELb0EEEvNS_9BwdParamsE:
	.zero		824


//--------------------- .nv.constant0._ZN10layer_norm13ln_bwd_kernelINS_13Kernel_traitsI13__nv_bfloat16S2_S2_S2_fjLj8192ELj1ELj1ELj8ELj16ENS_18Kernel_traits_baseILj8192ES2_S2_S2_S2_fjLj256EEEEELb1ELb0ELb0ELb1EEEvNS_9BwdParamsE --------------------------
	.section	.nv.constant0._ZN10layer_norm13ln_bwd_kernelINS_13Kernel_traitsI13__nv_bfloat16S2_S2_S2_fjLj8192ELj1ELj1ELj8ELj16ENS_18Kernel_traits_baseILj8192ES2_S2_S2_S2_fjLj256EEEEELb1ELb0ELb0ELb1EEEvNS_9BwdParamsE,"a",@progbits
	.sectionflags	@""
	.align	4
.nv.constant0._ZN10layer_norm13ln_bwd_kernelINS_13Kernel_traitsI13__nv_bfloat16S2_S2_S2_fjLj8192ELj1ELj1ELj8ELj16ENS_18Kernel_traits_baseILj8192ES2_S2_S2_S2_fjLj256EEEEELb1ELb0ELb0ELb1EEEvNS_9BwdParamsE:
	.zero		824


//--------------------- .nv.constant0._ZN10layer_norm22ln_bwd_finalize_kernelINS_22Kernel_traits_finalizeILj8192E13__nv_bfloat16S2_S2_S2_fjLb0ELj1024ELj4ENS_18Kernel_traits_baseILj8192ES2_S2_S2_S2_fjLj1024EEEEELb0ELb0EEEvNS_9BwdParamsE --------------------------
	.section	.nv.constant0._ZN10layer_norm22ln_bwd_finalize_kernelINS_22Kernel_traits_finalizeILj8192E13__nv_bfloat16S2_S2_S2_fjLb0ELj1024ELj4ENS_18Kernel_traits_baseILj8192ES2_S2_S2_S2_fjLj1024EEEEELb0ELb0EEEvNS_9BwdParamsE,"a",@progbits
	.sectionflags	@""
	.align	4
.nv.constant0._ZN10layer_norm22ln_bwd_finalize_kernelINS_22Kernel_traits_finalizeILj8192E13__nv_bfloat16S2_S2_S2_fjLb0ELj1024ELj4ENS_18Kernel_traits_baseILj8192ES2_S2_S2_S2_fjLj1024EEEEELb0ELb0EEEvNS_9BwdParamsE:
	.zero		824


//--------------------- .nv.constant0._ZN10layer_norm13ln_bwd_kernelINS_13Kernel_traitsI13__nv_bfloat16S2_S2_S2_fjLj8192ELj1ELj1ELj8ELj16ENS_18Kernel_traits_baseILj8192ES2_S2_S2_S2_fjLj256EEEEELb1ELb0ELb1ELb0EEEvNS_9BwdParamsE --------------------------
	.section	.nv.constant0._ZN10layer_norm13ln_bwd_kernelINS_13Kernel_traitsI13__nv_bfloat16S2_S2_S2_fjLj8192ELj1ELj1ELj8ELj16ENS_18Kernel_traits_baseILj8192ES2_S2_S2_S2_fjLj256EEEEELb1ELb0ELb1ELb0EEEvNS_9BwdParamsE,"a",@progbits
	.sectionflags	@""
	.align	4
.nv.constant0._ZN10layer_norm13ln_bwd_kernelINS_13Kernel_traitsI13__nv_bfloat16S2_S2_S2_fjLj8192ELj1ELj1ELj8ELj16ENS_18Kernel_traits_baseILj8192ES2_S2_S2_S2_fjLj256EEEEELb1ELb0ELb1ELb0EEEvNS_9BwdParamsE:
	.zero		824


//--------------------- .nv.constant0._ZN10layer_norm22ln_bwd_finalize_kernelINS_22Kernel_traits_finalizeILj8192E13__nv_bfloat16S2_S2_S2_fjLb0ELj1024ELj4ENS_18Kernel_traits_baseILj8192ES2_S2_S2_S2_fjLj1024EEEEELb0ELb1EEEvNS_9BwdParamsE --------------------------
	.section	.nv.constant0._ZN10layer_norm22ln_bwd_finalize_kernelINS_22Kernel_traits_finalizeILj8192E13__nv_bfloat16S2_S2_S2_fjLb0ELj1024ELj4ENS_18Kernel_traits_baseILj8192ES2_S2_S2_S2_fjLj1024EEEEELb0ELb1EEEvNS_9BwdParamsE,"a",@progbits
	.sectionflags	@""
	.align	4
.nv.constant0._ZN10layer_norm22ln_bwd_finalize_kernelINS_22Kernel_traits_finalizeILj8192E13__nv_bfloat16S2_S2_S2_fjLb0ELj1024ELj4ENS_18Kernel_traits_baseILj8192ES2_S2_S2_S2_fjLj1024EEEEELb0ELb1EEEvNS_9BwdParamsE:
	.zero		824


//--------------------- .nv.constant0._ZN10layer_norm13ln_bwd_kernelINS_13Kernel_traitsI13__nv_bfloat16S2_S2_S2_fjLj8192ELj1ELj1ELj8ELj16ENS_18Kernel_traits_baseILj8192ES2_S2_S2_S2_fjLj256EEEEELb1ELb0ELb1ELb1EEEvNS_9BwdParamsE --------------------------
	.section	.nv.constant0._ZN10layer_norm13ln_bwd_kernelINS_13Kernel_traitsI13__nv_bfloat16S2_S2_S2_fjLj8192ELj1ELj1ELj8ELj16ENS_18Kernel_traits_baseILj8192ES2_S2_S2_S2_fjLj256EEEEELb1ELb0ELb1ELb1EEEvNS_9BwdParamsE,"a",@progbits
	.sectionflags	@""
	.align	4
.nv.constant0._ZN10layer_norm13ln_bwd_kernelINS_13Kernel_traitsI13__nv_bfloat16S2_S2_S2_fjLj8192ELj1ELj1ELj8ELj16ENS_18Kernel_traits_baseILj8192ES2_S2_S2_S2_fjLj256EEEEELb1ELb0ELb1ELb1EEEvNS_9BwdParamsE:
	.zero		824


//--------------------- .nv.constant0._ZN10layer_norm13ln_bwd_kernelINS_13Kernel_traitsI13__nv_bfloat16S2_S2_S2_fjLj8192ELj1ELj1ELj8ELj16ENS_18Kernel_traits_baseILj8192ES2_S2_S2_S2_fjLj256EEEEELb1ELb1ELb0ELb0EEEvNS_9BwdParamsE --------------------------
	.section	.nv.constant0._ZN10layer_norm13ln_bwd_kernelINS_13Kernel_traitsI13__nv_bfloat16S2_S2_S2_fjLj8192ELj1ELj1ELj8ELj16ENS_18Kernel_traits_baseILj8192ES2_S2_S2_S2_fjLj256EEEEELb1ELb1ELb0ELb0EEEvNS_9BwdParamsE,"a",@progbits
	.sectionflags	@""
	.align	4
.nv.constant0._ZN10layer_norm13ln_bwd_kernelINS_13Kernel_traitsI13__nv_bfloat16S2_S2_S2_fjLj8192ELj1ELj1ELj8ELj16ENS_18Kernel_traits_baseILj8192ES2_S2_S2_S2_fjLj256EEEEELb1ELb1ELb0ELb0EEEvNS_9BwdParamsE:
	.zero		824


//--------------------- .nv.constant0._ZN10layer_norm13ln_bwd_kernelINS_13Kernel_traitsI13__nv_bfloat16S2_S2_S2_fjLj8192ELj1ELj1ELj8ELj16ENS_18Kernel_traits_baseILj8192ES2_S2_S2_S2_fjLj256EEEEELb1ELb1ELb0ELb1EEEvNS_9BwdParamsE --------------------------
	.section	.nv.constant0._ZN10layer_norm13ln_bwd_kernelINS_13Kernel_traitsI13__nv_bfloat16S2_S2_S2_fjLj8192ELj1ELj1ELj8ELj16ENS_18Kernel_traits_baseILj8192ES2_S2_S2_S2_fjLj256EEEEELb1ELb1ELb0ELb1EEEvNS_9BwdParamsE,"a",@progbits
	.sectionflags	@""
	.align	4
.nv.constant0._ZN10layer_norm13ln_bwd_kernelINS_13Kernel_traitsI13__nv_bfloat16S2_S2_S2_fjLj8192ELj1ELj1ELj8ELj16ENS_18Kernel_traits_baseILj8192ES2_S2_S2_S2_fjLj256EEEEELb1ELb1ELb0ELb1EEEvNS_9BwdParamsE:
	.zero		824


//--------------------- .nv.constant0._ZN10layer_norm22ln_bwd_finalize_kernelINS_22Kernel_traits_finalizeILj8192E13__nv_bfloat16S2_S2_S2_fjLb1ELj1024ELj4ENS_18Kernel_traits_baseILj8192ES2_S2_S2_S2_fjLj1024EEEEELb1ELb0EEEvNS_9BwdParamsE --------------------------
	.section	.nv.constant0._ZN10layer_norm22ln_bwd_finalize_kernelINS_22Kernel_traits_finalizeILj8192E13__nv_bfloat16S2_S2_S2_fjLb1ELj1024ELj4ENS_18Kernel_traits_baseILj8192ES2_S2_S2_S2_fjLj1024EEEEELb1ELb0EEEvNS_9BwdParamsE,"a",@progbits
	.sectionflags	@""
	.align	4
.nv.constant0._ZN10layer_norm22ln_bwd_finalize_kernelINS_22Kernel_traits_finalizeILj8192E13__nv_bfloat16S2_S2_S2_fjLb1ELj1024ELj4ENS_18Kernel_traits_baseILj8192ES2_S2_S2_S2_fjLj1024EEEEELb1ELb0EEEvNS_9BwdParamsE:
	.zero		824


//--------------------- .nv.constant0._ZN10layer_norm13ln_bwd_kernelINS_13Kernel_traitsI13__nv_bfloat16S2_S2_S2_fjLj8192ELj1ELj1ELj8ELj16ENS_18Kernel_traits_baseILj8192ES2_S2_S2_S2_fjLj256EEEEELb1ELb1ELb1ELb0EEEvNS_9BwdParamsE --------------------------
	.section	.nv.constant0._ZN10layer_norm13ln_bwd_kernelINS_13Kernel_traitsI13__nv_bfloat16S2_S2_S2_fjLj8192ELj1ELj1ELj8ELj16ENS_18Kernel_traits_baseILj8192ES2_S2_S2_S2_fjLj256EEEEELb1ELb1ELb1ELb0EEEvNS_9BwdParamsE,"a",@progbits
	.sectionflags	@""
	.align	4
.nv.constant0._ZN10layer_norm13ln_bwd_kernelINS_13Kernel_traitsI13__nv_bfloat16S2_S2_S2_fjLj8192ELj1ELj1ELj8ELj16ENS_18Kernel_traits_baseILj8192ES2_S2_S2_S2_fjLj256EEEEELb1ELb1ELb1ELb0EEEvNS_9BwdParamsE:
	.zero		824


//--------------------- .nv.constant0._ZN10layer_norm22ln_bwd_finalize_kernelINS_22Kernel_traits_finalizeILj8192E13__nv_bfloat16S2_S2_S2_fjLb1ELj1024ELj4ENS_18Kernel_traits_baseILj8192ES2_S2_S2_S2_fjLj1024EEEEELb1ELb1EEEvNS_9BwdParamsE --------------------------
	.section	.nv.constant0._ZN10layer_norm22ln_bwd_finalize_kernelINS_22Kernel_traits_finalizeILj8192E13__nv_bfloat16S2_S2_S2_fjLb1ELj1024ELj4ENS_18Kernel_traits_baseILj8192ES2_S2_S2_S2_fjLj1024EEEEELb1ELb1EEEvNS_9BwdParamsE,"a",@progbits
	.sectionflags	@""
	.align	4
.nv.constant0._ZN10layer_norm22ln_bwd_finalize_kernelINS_22Kernel_traits_finalizeILj8192E13__nv_bfloat16S2_S2_S2_fjLb1ELj1024ELj4ENS_18Kernel_traits_baseILj8192ES2_S2_S2_S2_fjLj1024EEEEELb1ELb1EEEvNS_9BwdParamsE:
	.zero		824


//--------------------- .nv.constant0._ZN10layer_norm13ln_bwd_kernelINS_13Kernel_traitsI13__nv_bfloat16S2_S2_S2_fjLj8192ELj1ELj1ELj8ELj16ENS_18Kernel_traits_baseILj8192ES2_S2_S2_S2_fjLj256EEEEELb1ELb1ELb1ELb1EEEvNS_9BwdParamsE --------------------------
	.section	.nv.constant0._ZN10layer_norm13ln_bwd_kernelINS_13Kernel_traitsI13__nv_bfloat16S2_S2_S2_fjLj8192ELj1ELj1ELj8ELj16ENS_18Kernel_traits_baseILj8192ES2_S2_S2_S2_fjLj256EEEEELb1ELb1ELb1ELb1EEEvNS_9BwdParamsE,"a",@progbits
	.sectionflags	@""
	.align	4
.nv.constant0._ZN10layer_norm13ln_bwd_kernelINS_13Kernel_traitsI13__nv_bfloat16S2_S2_S2_fjLj8192ELj1ELj1ELj8ELj16ENS_18Kernel_traits_baseILj8192ES2_S2_S2_S2_fjLj256EEEEELb1ELb1ELb1ELb1EEEvNS_9BwdParamsE:
	.zero		824


//--------------------- .nv.constant0._ZN10layer_norm13ln_bwd_kernelINS_13Kernel_traitsI6__halfS2_S2_S2_fjLj8192ELj1ELj1ELj8ELj16ENS_18Kernel_traits_baseILj8192ES2_S2_S2_S2_fjLj256EEEEELb0ELb0ELb0ELb0EEEvNS_9BwdParamsE --------------------------
	.section	.nv.constant0._ZN10layer_norm13ln_bwd_kernelINS_13Kernel_traitsI6__halfS2_S2_S2_fjLj8192ELj1ELj1ELj8ELj16ENS_18Kernel_traits_baseILj8192ES2_S2_S2_S2_fjLj256EEEEELb0ELb0ELb0ELb0EEEvNS_9BwdParamsE,"a",@progbits
	.sectionflags	@""
	.align	4
.nv.constant0._ZN10layer_norm13ln_bwd_kernelINS_13Kernel_traitsI6__halfS2_S2_S2_fjLj8192ELj1ELj1ELj8ELj16ENS_18Kernel_traits_baseILj8192ES2_S2_S2_S2_fjLj256EEEEELb0ELb0ELb0ELb0EEEvNS_9BwdParamsE:
	.zero		824


//--------------------- .nv.constant0._ZN10layer_norm13ln_bwd_kernelINS_13Kernel_traitsI6__halfS2_S2_S2_fjLj8192ELj1ELj1ELj8ELj16ENS_18Kernel_traits_baseILj8192ES2_S2_S2_S2_fjLj256EEEEELb0ELb0ELb0ELb1EEEvNS_9BwdParamsE --------------------------
	.section	.nv.constant0._ZN10layer_norm13ln_bwd_kernelINS_13Kernel_traitsI6__halfS2_S2_S2_fjLj8192ELj1ELj1ELj8ELj16ENS_18Kernel_traits_baseILj8192ES2_S2_S2_S2_fjLj256EEEEELb0ELb0ELb0ELb1EEEvNS_9BwdParamsE,"a",@progbits
	.sectionflags	@""
	.align	4
.nv.constant0._ZN10layer_norm13ln_bwd_kernelINS_13Kernel_traitsI6__halfS2_S2_S2_fjLj8192ELj1ELj1ELj8ELj16ENS_18Kernel_traits_baseILj8192ES2_S2_S2_S2_fjLj256EEEEELb0ELb0ELb0ELb1EEEvNS_9BwdParamsE:
	.zero		824


//--------------------- .nv.constant0._ZN10layer_norm13ln_bwd_kernelINS_13Kernel_traitsI6__halfS2_S2_S2_fjLj8192ELj1ELj1ELj8ELj16ENS_18Kernel_traits_baseILj8192ES2_S2_S2_S2_fjLj256EEEEELb0ELb0ELb1ELb0EEEvNS_9BwdParamsE --------------------------
	.section	.nv.constant0._ZN10layer_norm13ln_bwd_kernelINS_13Kernel_traitsI6__halfS2_S2_S2_fjLj8192ELj1ELj1ELj8ELj16ENS_18Kernel_traits_baseILj8192ES2_S2_S2_S2_fjLj256EEEEELb0ELb0ELb1ELb0EEEvNS_9BwdParamsE,"a",@progbits
	.sectionflags	@""
	.align	4
.nv.constant0._ZN10layer_norm13ln_bwd_kernelINS_13Kernel_traitsI6__halfS2_S2_S2_fjLj8192ELj1ELj1ELj8ELj16ENS_18Kernel_traits_baseILj8192ES2_S2_S2_S2_fjLj256EEEEELb0ELb0ELb1ELb0EEEvNS_9BwdParamsE:
	.zero		824


//--------------------- .nv.constant0._ZN10layer_norm13ln_bwd_kernelINS_13Kernel_traitsI6__halfS2_S2_S2_fjLj8192ELj1ELj1ELj8ELj16ENS_18Kernel_traits_baseILj8192ES2_S2_S2_S2_fjLj256EEEEELb0ELb0ELb1ELb1EEEvNS_9BwdParamsE --------------------------
	.section	.nv.constant0._ZN10layer_norm13ln_bwd_kernelINS_13Kernel_traitsI6__halfS2_S2_S2_fjLj8192ELj1ELj1ELj8ELj16ENS_18Kernel_traits_baseILj8192ES2_S2_S2_S2_fjLj256EEEEELb0ELb0ELb1ELb1EEEvNS_9BwdParamsE,"a",@progbits
	.sectionflags	@""
	.align	4
.nv.constant0._ZN10layer_norm13ln_bwd_kernelINS_13Kernel_traitsI6__halfS2_S2_S2_fjLj8192ELj1ELj1ELj8ELj16ENS_18Kernel_traits_baseILj8192ES2_S2_S2_S2_fjLj256EEEEELb0ELb0ELb1ELb1EEEvNS_9BwdParamsE:
	.zero		824


//--------------------- .nv.constant0._ZN10layer_norm13ln_bwd_kernelINS_13Kernel_traitsI6__halfS2_S2_S2_fjLj8192ELj1ELj1ELj8ELj16ENS_18Kernel_traits_baseILj8192ES2_S2_S2_S2_fjLj256EEEEELb0ELb1ELb0ELb0EEEvNS_9BwdParamsE --------------------------
	.section	.nv.constant0._ZN10layer_norm13ln_bwd_kernelINS_13Kernel_traitsI6__halfS2_S2_S2_fjLj8192ELj1ELj1ELj8ELj16ENS_18Kernel_traits_baseILj8192ES2_S2_S2_S2_fjLj256EEEEELb0ELb1ELb0ELb0EEEvNS_9BwdParamsE,"a",@progbits
	.sectionflags	@""
	.align	4
.nv.constant0._ZN10layer_norm13ln_bwd_kernelINS_13Kernel_traitsI6__halfS2_S2_S2_fjLj8192ELj1ELj1ELj8ELj16ENS_18Kernel_traits_baseILj8192ES2_S2_S2_S2_fjLj256EEEEELb0ELb1ELb0ELb0EEEvNS_9BwdParamsE:
	.zero		824


//--------------------- .nv.constant0._ZN10layer_norm13ln_bwd_kernelINS_13Kernel_traitsI6__halfS2_S2_S2_fjLj8192ELj1ELj1ELj8ELj16ENS_18Kernel_traits_baseILj8192ES2_S2_S2_S2_fjLj256EEEEELb0ELb1ELb0ELb1EEEvNS_9BwdParamsE --------------------------
	.section	.nv.constant0._ZN10layer_norm13ln_bwd_kernelINS_13Kernel_traitsI6__halfS2_S2_S2_fjLj8192ELj1ELj1ELj8ELj16ENS_18Kernel_traits_baseILj8192ES2_S2_S2_S2_fjLj256EEEEELb0ELb1ELb0ELb1EEEvNS_9BwdParamsE,"a",@progbits
	.sectionflags	@""
	.align	4
.nv.constant0._ZN10layer_norm13ln_bwd_kernelINS_13Kernel_traitsI6__halfS2_S2_S2_fjLj8192ELj1ELj1ELj8ELj16ENS_18Kernel_traits_baseILj8192ES2_S2_S2_S2_fjLj256EEEEELb0ELb1ELb0ELb1EEEvNS_9BwdParamsE:
	.zero		824


//--------------------- .nv.constant0._ZN10layer_norm13ln_bwd_kernelINS_13Kernel_traitsI6__halfS2_S2_S2_fjLj8192ELj1ELj1ELj8ELj16ENS_18Kernel_traits_baseILj8192ES2_S2_S2_S2_fjLj256EEEEELb0ELb1ELb1ELb0EEEvNS_9BwdParamsE --------------------------
	.section	.nv.constant0._ZN10layer_norm13ln_bwd_kernelINS_13Kernel_traitsI6__halfS2_S2_S2_fjLj8192ELj1ELj1ELj8ELj16ENS_18Kernel_traits_baseILj8192ES2_S2_S2_S2_fjLj256EEEEELb0ELb1ELb1ELb0EEEvNS_9BwdParamsE,"a",@progbits
	.sectionflags	@""
	.align	4
.nv.constant0._ZN10layer_norm13ln_bwd_kernelINS_13Kernel_traitsI6__halfS2_S2_S2_fjLj8192ELj1ELj1ELj8ELj16ENS_18Kernel_traits_baseILj8192ES2_S2_S2_S2_fjLj256EEEEELb0ELb1ELb1ELb0EEEvNS_9BwdParamsE:
	.zero		824


//--------------------- .nv.constant0._ZN10layer_norm13ln_bwd_kernelINS_13Kernel_traitsI6__halfS2_S2_S2_fjLj8192ELj1ELj1ELj8ELj16ENS_18Kernel_traits_baseILj8192ES2_S2_S2_S2_fjLj256EEEEELb0ELb1ELb1ELb1EEEvNS_9BwdParamsE --------------------------
	.section	.nv.constant0._ZN10layer_norm13ln_bwd_kernelINS_13Kernel_traitsI6__halfS2_S2_S2_fjLj8192ELj1ELj1ELj8ELj16ENS_18Kernel_traits_baseILj8192ES2_S2_S2_S2_fjLj256EEEEELb0ELb1ELb1ELb1EEEvNS_9BwdParamsE,"a",@progbits
	.sectionflags	@""
	.align	4
.nv.constant0._ZN10layer_norm13ln_bwd_kernelINS_13Kernel_traitsI6__halfS2_S2_S2_fjLj8192ELj1ELj1ELj8ELj16ENS_18Kernel_traits_baseILj8192ES2_S2_S2_S2_fjLj256EEEEELb0ELb1ELb1ELb1EEEvNS_9BwdParamsE:
	.zero		824


//--------------------- .nv.constant0._ZN10layer_norm13ln_bwd_kernelINS_13Kernel_traitsI6__halfS2_S2_S2_fjLj8192ELj1ELj1ELj8ELj16ENS_18Kernel_traits_baseILj8192ES2_S2_S2_S2_fjLj256EEEEELb1ELb0ELb0ELb0EEEvNS_9BwdParamsE --------------------------
	.section	.nv.constant0._ZN10layer_norm13ln_bwd_kernelINS_13Kernel_traitsI6__halfS2_S2_S2_fjLj8192ELj1ELj1ELj8ELj16ENS_18Kernel_traits_baseILj8192ES2_S2_S2_S2_fjLj256EEEEELb1ELb0ELb0ELb0EEEvNS_9BwdParamsE,"a",@progbits
	.sectionflags	@""
	.align	4
.nv.constant0._ZN10layer_norm13ln_bwd_kernelINS_13Kernel_traitsI6__halfS2_S2_S2_fjLj8192ELj1ELj1ELj8ELj16ENS_18Kernel_traits_baseILj8192ES2_S2_S2_S2_fjLj256EEEEELb1ELb0ELb0ELb0EEEvNS_9BwdParamsE:
	.zero		824


//--------------------- .nv.constant0._ZN10layer_norm13ln_bwd_kernelINS_13Kernel_traitsI6__halfS2_S2_S2_fjLj8192ELj1ELj1ELj8ELj16ENS_18Kernel_traits_baseILj8192ES2_S2_S2_S2_fjLj256EEEEELb1ELb0ELb0ELb1EEEvNS_9BwdParamsE --------------------------
	.section	.nv.constant0._ZN10layer_norm13ln_bwd_kernelINS_13Kernel_traitsI6__halfS2_S2_S2_fjLj8192ELj1ELj1ELj8ELj16ENS_18Kernel_traits_baseILj8192ES2_S2_S2_S2_fjLj256EEEEELb1ELb0ELb0ELb1EEEvNS_9BwdParamsE,"a",@progbits
	.sectionflags	@""
	.align	4
.nv.constant0._ZN10layer_norm13ln_bwd_kernelINS_13Kernel_traitsI6__halfS2_S2_S2_fjLj8192ELj1ELj1ELj8ELj16ENS_18Kernel_traits_baseILj8192ES2_S2_S2_S2_fjLj256EEEEELb1ELb0ELb0ELb1EEEvNS_9BwdParamsE:
	.zero		824


//--------------------- .nv.constant0._ZN10layer_norm22ln_bwd_finalize_kernelINS_22Kernel_traits_finalizeILj8192E6__halfS2_S2_S2_fjLb0ELj1024ELj4ENS_18Kernel_traits_baseILj8192ES2_S2_S2_S2_fjLj1024EEEEELb0ELb0EEEvNS_9BwdParamsE --------------------------
	.section	.nv.constant0._ZN10layer_norm22ln_bwd_finalize_kernelINS_22Kernel_traits_finalizeILj8192E6__halfS2_S2_S2_fjLb0ELj1024ELj4ENS_18Kernel_traits_baseILj8192ES2_S2_S2_S2_fjLj1024EEEEELb0ELb0EEEvNS_9BwdParamsE,"a",@progbits
	.sectionflags	@""
	.align	4
.nv.constant0._ZN10layer_norm22ln_bwd_finalize_kernelINS_22Kernel_traits_finalizeILj8192E6__halfS2_S2_S2_fjLb0ELj1024ELj4ENS_18Kernel_traits_baseILj8192ES2_S2_S2_S2_fjLj1024EEEEELb0ELb0EEEvNS_9BwdParamsE:
	.zero		824


//--------------------- .nv.constant0._ZN10layer_norm13ln_bwd_kernelINS_13Kernel_traitsI6__halfS2_S2_S2_fjLj8192ELj1ELj1ELj8ELj16ENS_18Kernel_traits_baseILj8192ES2_S2_S2_S2_fjLj256EEEEELb1ELb0ELb1ELb0EEEvNS_9BwdParamsE --------------------------
	.section	.nv.constant0._ZN10layer_norm13ln_bwd_kernelINS_13Kernel_traitsI6__halfS2_S2_S2_fjLj8192ELj1ELj1ELj8ELj16ENS_18Kernel_traits_baseILj8192ES2_S2_S2_S2_fjLj256EEEEELb1ELb0ELb1ELb0EEEvNS_9BwdParamsE,"a",@progbits
	.sectionflags	@""
	.align	4
.nv.constant0._ZN10layer_norm13ln_bwd_kernelINS_13Kernel_traitsI6__halfS2_S2_S2_fjLj8192ELj1ELj1ELj8ELj16ENS_18Kernel_traits_baseILj8192ES2_S2_S2_S2_fjLj256EEEEELb1ELb0ELb1ELb0EEEvNS_9BwdParamsE:
	.zero		824


//--------------------- .nv.constant0._ZN10layer_norm22ln_bwd_finalize_kernelINS_22Kernel_traits_finalizeILj8192E6__halfS2_S2_S2_fjLb0ELj1024ELj4ENS_18Kernel_traits_baseILj8192ES2_S2_S2_S2_fjLj1024EEEEELb0ELb1EEEvNS_9BwdParamsE --------------------------
	.section	.nv.constant0._ZN10layer_norm22ln_bwd_finalize_kernelINS_22Kernel_traits_finalizeILj8192E6__halfS2_S2_S2_fjLb0ELj1024ELj4ENS_18Kernel_traits_baseILj8192ES2_S2_S2_S2_fjLj1024EEEEELb0ELb1EEEvNS_9BwdParamsE,"a",@progbits
	.sectionflags	@""
	.align	4
.nv.constant0._ZN10layer_norm22ln_bwd_finalize_kernelINS_22Kernel_traits_finalizeILj8192E6__halfS2_S2_S2_fjLb0ELj1024ELj4ENS_18Kernel_traits_baseILj8192ES2_S2_S2_S2_fjLj1024EEEEELb0ELb1EEEvNS_9BwdParamsE:
	.zero		824


//--------------------- .nv.constant0._ZN10layer_norm13ln_bwd_kernelINS_13Kernel_traitsI6__halfS2_S2_S2_fjLj8192ELj1ELj1ELj8ELj16ENS_18Kernel_traits_baseILj8192ES2_S2_S2_S2_fjLj256EEEEELb1ELb0ELb1ELb1EEEvNS_9BwdParamsE --------------------------
	.section	.nv.constant0._ZN10layer_norm13ln_bwd_kernelINS_13Kernel_traitsI6__halfS2_S2_S2_fjLj8192ELj1ELj1ELj8ELj16ENS_18Kernel_traits_baseILj8192ES2_S2_S2_S2_fjLj256EEEEELb1ELb0ELb1ELb1EEEvNS_9BwdParamsE,"a",@progbits
	.sectionflags	@""
	.align	4
.nv.constant0._ZN10layer_norm13ln_bwd_kernelINS_13Kernel_traitsI6__halfS2_S2_S2_fjLj8192ELj1ELj1ELj8ELj16ENS_18Kernel_traits_baseILj8192ES2_S2_S2_S2_fjLj256EEEEELb1ELb0ELb1ELb1EEEvNS_9BwdParamsE:
	.zero		824


//--------------------- .nv.constant0._ZN10layer_norm13ln_bwd_kernelINS_13Kernel_traitsI6__halfS2_S2_S2_fjLj8192ELj1ELj1ELj8ELj16ENS_18Kernel_traits_baseILj8192ES2_S2_S2_S2_fjLj256EEEEELb1ELb1ELb0ELb0EEEvNS_9BwdParamsE --------------------------
	.section	.nv.constant0._ZN10layer_norm13ln_bwd_kernelINS_13Kernel_traitsI6__halfS2_S2_S2_fjLj8192ELj1ELj1ELj8ELj16ENS_18Kernel_traits_baseILj8192ES2_S2_S2_S2_fjLj256EEEEELb1ELb1ELb0ELb0EEEvNS_9BwdParamsE,"a",@progbits
	.sectionflags	@""
	.align	4
.nv.constant0._ZN10layer_norm13ln_bwd_kernelINS_13Kernel_traitsI6__halfS2_S2_S2_fjLj8192ELj1ELj1ELj8ELj16ENS_18Kernel_traits_baseILj8192ES2_S2_S2_S2_fjLj256EEEEELb1ELb1ELb0ELb0EEEvNS_9BwdParamsE:
	.zero		824


//--------------------- .nv.constant0._ZN10layer_norm13ln_bwd_kernelINS_13Kernel_traitsI6__halfS2_S2_S2_fjLj8192ELj1ELj1ELj8ELj16ENS_18Kernel_traits_baseILj8192ES2_S2_S2_S2_fjLj256EEEEELb1ELb1ELb0ELb1EEEvNS_9BwdParamsE --------------------------
	.section	.nv.constant0._ZN10layer_norm13ln_bwd_kernelINS_13Kernel_traitsI6__halfS2_S2_S2_fjLj8192ELj1ELj1ELj8ELj16ENS_18Kernel_traits_baseILj8192ES2_S2_S2_S2_fjLj256EEEEELb1ELb1ELb0ELb1EEEvNS_9BwdParamsE,"a",@progbits
	.sectionflags	@""
	.align	4
.nv.constant0._ZN10layer_norm13ln_bwd_kernelINS_13Kernel_traitsI6__halfS2_S2_S2_fjLj8192ELj1ELj1ELj8ELj16ENS_18Kernel_traits_baseILj8192ES2_S2_S2_S2_fjLj256EEEEELb1ELb1ELb0ELb1EEEvNS_9BwdParamsE:
	.zero		824


//--------------------- .nv.constant0._ZN10layer_norm22ln_bwd_finalize_kernelINS_22Kernel_traits_finalizeILj8192E6__halfS2_S2_S2_fjLb1ELj1024ELj4ENS_18Kernel_traits_baseILj8192ES2_S2_S2_S2_fjLj1024EEEEELb1ELb0EEEvNS_9BwdParamsE --------------------------
	.section	.nv.constant0._ZN10layer_norm22ln_bwd_finalize_kernelINS_22Kernel_traits_finalizeILj8192E6__halfS2_S2_S2_fjLb1ELj1024ELj4ENS_18Kernel_traits_baseILj8192ES2_S2_S2_S2_fjLj1024EEEEELb1ELb0EEEvNS_9BwdParamsE,"a",@progbits
	.sectionflags	@""
	.align	4
.nv.constant0._ZN10layer_norm22ln_bwd_finalize_kernelINS_22Kernel_traits_finalizeILj8192E6__halfS2_S2_S2_fjLb1ELj1024ELj4ENS_18Kernel_traits_baseILj8192ES2_S2_S2_S2_fjLj1024EEEEELb1ELb0EEEvNS_9BwdParamsE:
	.zero		824


//--------------------- .nv.constant0._ZN10layer_norm13ln_bwd_kernelINS_13Kernel_traitsI6__halfS2_S2_S2_fjLj8192ELj1ELj1ELj8ELj16ENS_18Kernel_traits_baseILj8192ES2_S2_S2_S2_fjLj256EEEEELb1ELb1ELb1ELb0EEEvNS_9BwdParamsE --------------------------
	.section	.nv.constant0._ZN10layer_norm13ln_bwd_kernelINS_13Kernel_traitsI6__halfS2_S2_S2_fjLj8192ELj1ELj1ELj8ELj16ENS_18Kernel_traits_baseILj8192ES2_S2_S2_S2_fjLj256EEEEELb1ELb1ELb1ELb0EEEvNS_9BwdParamsE,"a",@progbits
	.sectionflags	@""
	.align	4
.nv.constant0._ZN10layer_norm13ln_bwd_kernelINS_13Kernel_traitsI6__halfS2_S2_S2_fjLj8192ELj1ELj1ELj8ELj16ENS_18Kernel_traits_baseILj8192ES2_S2_S2_S2_fjLj256EEEEELb1ELb1ELb1ELb0EEEvNS_9BwdParamsE:
	.zero		824


//--------------------- .nv.constant0._ZN10layer_norm22ln_bwd_finalize_kernelINS_22Kernel_traits_finalizeILj8192E6__halfS2_S2_S2_fjLb1ELj1024ELj4ENS_18Kernel_traits_baseILj8192ES2_S2_S2_S2_fjLj1024EEEEELb1ELb1EEEvNS_9BwdParamsE --------------------------
	.section	.nv.constant0._ZN10layer_norm22ln_bwd_finalize_kernelINS_22Kernel_traits_finalizeILj8192E6__halfS2_S2_S2_fjLb1ELj1024ELj4ENS_18Kernel_traits_baseILj8192ES2_S2_S2_S2_fjLj1024EEEEELb1ELb1EEEvNS_9BwdParamsE,"a",@progbits
	.sectionflags	@""
	.align	4
.nv.constant0._ZN10layer_norm22ln_bwd_finalize_kernelINS_22Kernel_traits_finalizeILj8192E6__halfS2_S2_S2_fjLb1ELj1024ELj4ENS_18Kernel_traits_baseILj8192ES2_S2_S2_S2_fjLj1024EEEEELb1ELb1EEEvNS_9BwdParamsE:
	.zero		824


//--------------------- .nv.constant0._ZN10layer_norm13ln_bwd_kernelINS_13Kernel_traitsI6__halfS2_S2_S2_fjLj8192ELj1ELj1ELj8ELj16ENS_18Kernel_traits_baseILj8192ES2_S2_S2_S2_fjLj256EEEEELb1ELb1ELb1ELb1EEEvNS_9BwdParamsE --------------------------
	.section	.nv.constant0._ZN10layer_norm13ln_bwd_kernelINS_13Kernel_traitsI6__halfS2_S2_S2_fjLj8192ELj1ELj1ELj8ELj16ENS_18Kernel_traits_baseILj8192ES2_S2_S2_S2_fjLj256EEEEELb1ELb1ELb1ELb1EEEvNS_9BwdParamsE,"a",@progbits
	.sectionflags	@""
	.align	4
.nv.constant0._ZN10layer_norm13ln_bwd_kernelINS_13Kernel_traitsI6__halfS2_S2_S2_fjLj8192ELj1ELj1ELj8ELj16ENS_18Kernel_traits_baseILj8192ES2_S2_S2_S2_fjLj256EEEEELb1ELb1ELb1ELb1EEEvNS_9BwdParamsE:
	.zero		824


//--------------------- .nv.constant0._ZN10layer_norm13ln_bwd_kernelINS_13Kernel_traitsIf13__nv_bfloat16S2_S2_fjLj8192ELj1ELj1ELj8ELj16ENS_18Kernel_traits_baseILj8192EfS2_S2_S2_fjLj256EEEEELb0ELb0ELb0ELb0EEEvNS_9BwdParamsE --------------------------
	.section	.nv.constant0._ZN10layer_norm13ln_bwd_kernelINS_13Kernel_traitsIf13__nv_bfloat16S2_S2_fjLj8192ELj1ELj1ELj8ELj16ENS_18Kernel_traits_baseILj8192EfS2_S2_S2_fjLj256EEEEELb0ELb0ELb0ELb0EEEvNS_9BwdParamsE,"a",@progbits
	.sectionflags	@""
	.align	4
.nv.constant0._ZN10layer_norm13ln_bwd_kernelINS_13Kernel_traitsIf13__nv_bfloat16S2_S2_fjLj8192ELj1ELj1ELj8ELj16ENS_18Kernel_traits_baseILj8192EfS2_S2_S2_fjLj256EEEEELb0ELb0ELb0ELb0EEEvNS_9BwdParamsE:
	.zero		824


//--------------------- .nv.constant0._ZN10layer_norm13ln_bwd_kernelINS_13Kernel_traitsIf13__nv_bfloat16S2_S2_fjLj8192ELj1ELj1ELj8ELj16ENS_18Kernel_traits_baseILj8192EfS2_S2_S2_fjLj256EEEEELb0ELb0ELb0ELb1EEEvNS_9BwdParamsE --------------------------
	.section	.nv.constant0._ZN10layer_norm13ln_bwd_kernelINS_13Kernel_traitsIf13__nv_bfloat16S2_S2_fjLj8192ELj1ELj1ELj8ELj16ENS_18Kernel_traits_baseILj8192EfS2_S2_S2_fjLj256EEEEELb0ELb0ELb0ELb1EEEvNS_9BwdParamsE,"a",@progbits
	.sectionflags	@""
	.align	4
.nv.constant0._ZN10layer_norm13ln_bwd_kernelINS_13Kernel_traitsIf13__nv_bfloat16S2_S2_fjLj8192ELj1ELj1ELj8ELj16ENS_18Kernel_traits_baseILj8192EfS2_S2_S2_fjLj256EEEEELb0ELb0ELb0ELb1EEEvNS_9BwdParamsE:
	.zero		824


//--------------------- .nv.constant0._ZN10layer_norm13ln_bwd_kernelINS_13Kernel_traitsIf13__nv_bfloat16S2_S2_fjLj8192ELj1ELj1ELj8ELj16ENS_18Kernel_traits_baseILj8192EfS2_S2_S2_fjLj256EEEEELb0ELb0ELb1ELb0EEEvNS_9BwdParamsE --------------------------
	.section	.nv.constant0._ZN10layer_norm13ln_bwd_kernelINS_13Kernel_traitsIf13__nv_bfloat16S2_S2_fjLj8192ELj1ELj1ELj8ELj16ENS_18Kernel_traits_baseILj8192EfS2_S2_S2_fjLj256EEEEELb0ELb0ELb1ELb0EEEvNS_9BwdParamsE,"a",@progbits
	.sectionflags	@""
	.align	4
.nv.constant0._ZN10layer_norm13ln_bwd_kernelINS_13Kernel_traitsIf13__nv_bfloat16S2_S2_fjLj8192ELj1ELj1ELj8ELj16ENS_18Kernel_traits_baseILj8192EfS2_S2_S2_fjLj256EEEEELb0ELb0ELb1ELb0EEEvNS_9BwdParamsE:
	.zero		824


//--------------------- .nv.constant0._ZN10layer_norm13ln_bwd_kernelINS_13Kernel_traitsIf13__nv_bfloat16S2_S2_fjLj8192ELj1ELj1ELj8ELj16ENS_18Kernel_traits_baseILj8192EfS2_S2_S2_fjLj256EEEEELb0ELb0ELb1ELb1EEEvNS_9BwdParamsE --------------------------
	.section	.nv.constant0._ZN10layer_norm13ln_bwd_kernelINS_13Kernel_traitsIf13__nv_bfloat16S2_S2_fjLj8192ELj1ELj1ELj8ELj16ENS_18Kernel_traits_baseILj8192EfS2_S2_S2_fjLj256EEEEELb0ELb0ELb1ELb1EEEvNS_9BwdParamsE,"a",@progbits
	.sectionflags	@""
	.align	4
.nv.constant0._ZN10layer_norm13ln_bwd_kernelINS_13Kernel_traitsIf13__nv_bfloat16S2_S2_fjLj8192ELj1ELj1ELj8ELj16ENS_18Kernel_traits_baseILj8192EfS2_S2_S2_fjLj256EEEEELb0ELb0ELb1ELb1EEEvNS_9BwdParamsE:
	.zero		824


//--------------------- .nv.constant0._ZN10layer_norm13ln_bwd_kernelINS_13Kernel_traitsIf13__nv_bfloat16S2_S2_fjLj8192ELj1ELj1ELj8ELj16ENS_18Kernel_traits_baseILj8192EfS2_S2_S2_fjLj256EEEEELb0ELb1ELb0ELb0EEEvNS_9BwdParamsE --------------------------
	.section	.nv.constant0._ZN10layer_norm13ln_bwd_kernelINS_13Kernel_traitsIf13__nv_bfloat16S2_S2_fjLj8192ELj1ELj1ELj8ELj16ENS_18Kernel_traits_baseILj8192EfS2_S2_S2_fjLj256EEEEELb0ELb1ELb0ELb0EEEvNS_9BwdParamsE,"a",@progbits
	.sectionflags	@""
	.align	4
.nv.constant0._ZN10layer_norm13ln_bwd_kernelINS_13Kernel_traitsIf13__nv_bfloat16S2_S2_fjLj8192ELj1ELj1ELj8ELj16ENS_18Kernel_traits_baseILj8192EfS2_S2_S2_fjLj256EEEEELb0ELb1ELb0ELb0EEEvNS_9BwdParamsE:
	.zero		824


//--------------------- .nv.constant0._ZN10layer_norm13ln_bwd_kernelINS_13Kernel_traitsIf13__nv_bfloat16S2_S2_fjLj8192ELj1ELj1ELj8ELj16ENS_18Kernel_traits_baseILj8192EfS2_S2_S2_fjLj256EEEEELb0ELb1ELb0ELb1EEEvNS_9BwdParamsE --------------------------
	.section	.nv.constant0._ZN10layer_norm13ln_bwd_kernelINS_13Kernel_traitsIf13__nv_bfloat16S2_S2_fjLj8192ELj1ELj1ELj8ELj16ENS_18Kernel_traits_baseILj8192EfS2_S2_S2_fjLj256EEEEELb0ELb1ELb0ELb1EEEvNS_9BwdParamsE,"a",@progbits
	.sectionflags	@""
	.align	4
.nv.constant0._ZN10layer_norm13ln_bwd_kernelINS_13Kernel_traitsIf13__nv_bfloat16S2_S2_fjLj8192ELj1ELj1ELj8ELj16ENS_18Kernel_traits_baseILj8192EfS2_S2_S2_fjLj256EEEEELb0ELb1ELb0ELb1EEEvNS_9BwdParamsE:
	.zero		824


//--------------------- .nv.constant0._ZN10layer_norm13ln_bwd_kernelINS_13Kernel_traitsIf13__nv_bfloat16S2_S2_fjLj8192ELj1ELj1ELj8ELj16ENS_18Kernel_traits_baseILj8192EfS2_S2_S2_fjLj256EEEEELb0ELb1ELb1ELb0EEEvNS_9BwdParamsE --------------------------
	.section	.nv.constant0._ZN10layer_norm13ln_bwd_kernelINS_13Kernel_traitsIf13__nv_bfloat16S2_S2_fjLj8192ELj1ELj1ELj8ELj16ENS_18Kernel_traits_baseILj8192EfS2_S2_S2_fjLj256EEEEELb0ELb1ELb1ELb0EEEvNS_9BwdParamsE,"a",@progbits
	.sectionflags	@""
	.align	4
.nv.constant0._ZN10layer_norm13ln_bwd_kernelINS_13Kernel_traitsIf13__nv_bfloat16S2_S2_fjLj8192ELj1ELj1ELj8ELj16ENS_18Kernel_traits_baseILj8192EfS2_S2_S2_fjLj256EEEEELb0ELb1ELb1ELb0EEEvNS_9BwdParamsE:
	.zero		824


//--------------------- .nv.constant0._ZN10layer_norm13ln_bwd_kernelINS_13Kernel_traitsIf13__nv_bfloat16S2_S2_fjLj8192ELj1ELj1ELj8ELj16ENS_18Kernel_traits_baseILj8192EfS2_S2_S2_fjLj256EEEEELb0ELb1ELb1ELb1EEEvNS_9BwdParamsE --------------------------
	.section	.nv.constant0._ZN10layer_norm13ln_bwd_kernelINS_13Kernel_traitsIf13__nv_bfloat16S2_S2_fjLj8192ELj1ELj1ELj8ELj16ENS_18Kernel_traits_baseILj8192EfS2_S2_S2_fjLj256EEEEELb0ELb1ELb1ELb1EEEvNS_9BwdParamsE,"a",@progbits
	.sectionflags	@""
	.align	4
.nv.constant0._ZN10layer_norm13ln_bwd_kernelINS_13Kernel_traitsIf13__nv_bfloat16S2_S2_fjLj8192ELj1ELj1ELj8ELj16ENS_18Kernel_traits_baseILj8192EfS2_S2_S2_fjLj256EEEEELb0ELb1ELb1ELb1EEEvNS_9BwdParamsE:
	.zero		824


//--------------------- .nv.constant0._ZN10layer_norm13ln_bwd_kernelINS_13Kernel_traitsIf13__nv_bfloat16S2_S2_fjLj8192ELj1ELj1ELj8ELj16ENS_18Kernel_traits_baseILj8192EfS2_S2_S2_fjLj256EEEEELb1ELb0ELb0ELb0EEEvNS_9BwdParamsE --------------------------
	.section	.nv.constant0._ZN10layer_norm13ln_bwd_kernelINS_13Kernel_traitsIf13__nv_bfloat16S2_S2_fjLj8192ELj1ELj1ELj8ELj16ENS_18Kernel_traits_baseILj8192EfS2_S2_S2_fjLj256EEEEELb1ELb0ELb0ELb0EEEvNS_9BwdParamsE,"a",@progbits
	.sectionflags	@""
	.align	4
.nv.constant0._ZN10layer_norm13ln_bwd_kernelINS_13Kernel_traitsIf13__nv_bfloat16S2_S2_fjLj8192ELj1ELj1ELj8ELj16ENS_18Kernel_traits_baseILj8192EfS2_S2_S2_fjLj256EEEEELb1ELb0ELb0ELb0EEEvNS_9BwdParamsE:
	.zero		824


//--------------------- .nv.constant0._ZN10layer_norm13ln_bwd_kernelINS_13Kernel_traitsIf13__nv_bfloat16S2_S2_fjLj8192ELj1ELj1ELj8ELj16ENS_18Kernel_traits_baseILj8192EfS2_S2_S2_fjLj256EEEEELb1ELb0ELb0ELb1EEEvNS_9BwdParamsE --------------------------
	.section	.nv.constant0._ZN10layer_norm13ln_bwd_kernelINS_13Kernel_traitsIf13__nv_bfloat16S2_S2_fjLj8192ELj1ELj1ELj8ELj16ENS_18Kernel_traits_baseILj8192EfS2_S2_S2_fjLj256EEEEELb1ELb0ELb0ELb1EEEvNS_9BwdParamsE,"a",@progbits
	.sectionflags	@""
	.align	4
.nv.constant0._ZN10layer_norm13ln_bwd_kernelINS_13Kernel_traitsIf13__nv_bfloat16S2_S2_fjLj8192ELj1ELj1ELj8ELj16ENS_18Kernel_traits_baseILj8192EfS2_S2_S2_fjLj256EEEEELb1ELb0ELb0ELb1EEEvNS_9BwdParamsE:
	.zero		824


//--------------------- .nv.constant0._ZN10layer_norm22ln_bwd_finalize_kernelINS_22Kernel_traits_finalizeILj8192Ef13__nv_bfloat16S2_S2_fjLb0ELj1024ELj4ENS_18Kernel_traits_baseILj8192EfS2_S2_S2_fjLj1024EEEEELb0ELb0EEEvNS_9BwdParamsE --------------------------
	.section	.nv.constant0._ZN10layer_norm22ln_bwd_finalize_kernelINS_22Kernel_traits_finalizeILj8192Ef13__nv_bfloat16S2_S2_fjLb0ELj1024ELj4ENS_18Kernel_traits_baseILj8192EfS2_S2_S2_fjLj1024EEEEELb0ELb0EEEvNS_9BwdParamsE,"a",@progbits
	.sectionflags	@""
	.align	4
.nv.constant0._ZN10layer_norm22ln_bwd_finalize_kernelINS_22Kernel_traits_finalizeILj8192Ef13__nv_bfloat16S2_S2_fjLb0ELj1024ELj4ENS_18Kernel_traits_baseILj8192EfS2_S2_S2_fjLj1024EEEEELb0ELb0EEEvNS_9BwdParamsE:
	.zero		824


//--------------------- .nv.constant0._ZN10layer_norm13ln_bwd_kernelINS_13Kernel_traitsIf13__nv_bfloat16S2_S2_fjLj8192ELj1ELj1ELj8ELj16ENS_18Kernel_traits_baseILj8192EfS2_S2_S2_fjLj256EEEEELb1ELb0ELb1ELb0EEEvNS_9BwdParamsE --------------------------
	.section	.nv.constant0._ZN10layer_norm13ln_bwd_kernelINS_13Kernel_traitsIf13__nv_bfloat16S2_S2_fjLj8192ELj1ELj1ELj8ELj16ENS_18Kernel_traits_baseILj8192EfS2_S2_S2_fjLj256EEEEELb1ELb0ELb1ELb0EEEvNS_9BwdParamsE,"a",@progbits
	.sectionflags	@""
	.align	4
.nv.constant0._ZN10layer_norm13ln_bwd_kernelINS_13Kernel_traitsIf13__nv_bfloat16S2_S2_fjLj8192ELj1ELj1ELj8ELj16ENS_18Kernel_traits_baseILj8192EfS2_S2_S2_fjLj256EEEEELb1ELb0ELb1ELb0EEEvNS_9BwdParamsE:
	.zero		824


//--------------------- .nv.constant0._ZN10layer_norm22ln_bwd_finalize_kernelINS_22Kernel_traits_finalizeILj8192Ef13__nv_bfloat16S2_S2_fjLb0ELj1024ELj4ENS_18Kernel_traits_baseILj8192EfS2_S2_S2_fjLj1024EEEEELb0ELb1EEEvNS_9BwdParamsE --------------------------
	.section	.nv.constant0._ZN10layer_norm22ln_bwd_finalize_kernelINS_22Kernel_traits_finalizeILj8192Ef13__nv_bfloat16S2_S2_fjLb0ELj1024ELj4ENS_18Kernel_traits_baseILj8192EfS2_S2_S2_fjLj1024EEEEELb0ELb1EEEvNS_9BwdParamsE,"a",@progbits
	.sectionflags	@""
	.align	4
.nv.constant0._ZN10layer_norm22ln_bwd_finalize_kernelINS_22Kernel_traits_finalizeILj8192Ef13__nv_bfloat16S2_S2_fjLb0ELj1024ELj4ENS_18Kernel_traits_baseILj8192EfS2_S2_S2_fjLj1024EEEEELb0ELb1EEEvNS_9BwdParamsE:
	.zero		824


//--------------------- .nv.constant0._ZN10layer_norm13ln_bwd_kernelINS_13Kernel_traitsIf13__nv_bfloat16S2_S2_fjLj8192ELj1ELj1ELj8ELj16ENS_18Kernel_traits_baseILj8192EfS2_S2_S2_fjLj256EEEEELb1ELb0ELb1ELb1EEEvNS_9BwdParamsE --------------------------
	.section	.nv.constant0._ZN10layer_norm13ln_bwd_kernelINS_13Kernel_traitsIf13__nv_bfloat16S2_S2_fjLj8192ELj1ELj1ELj8ELj16ENS_18Kernel_traits_baseILj8192EfS2_S2_S2_fjLj256EEEEELb1ELb0ELb1ELb1EEEvNS_9BwdParamsE,"a",@progbits
	.sectionflags	@""
	.align	4
.nv.constant0._ZN10layer_norm13ln_bwd_kernelINS_13Kernel_traitsIf13__nv_bfloat16S2_S2_fjLj8192ELj1ELj1ELj8ELj16ENS_18Kernel_traits_baseILj8192EfS2_S2_S2_fjLj256EEEEELb1ELb0ELb1ELb1EEEvNS_9BwdParamsE:
	.zero		824


//--------------------- .nv.constant0._ZN10layer_norm13ln_bwd_kernelINS_13Kernel_traitsIf13__nv_bfloat16S2_S2_fjLj8192ELj1ELj1ELj8ELj16ENS_18Kernel_traits_baseILj8192EfS2_S2_S2_fjLj256EEEEELb1ELb1ELb0ELb0EEEvNS_9BwdParamsE --------------------------
	.section	.nv.constant0._ZN10layer_norm13ln_bwd_kernelINS_13Kernel_traitsIf13__nv_bfloat16S2_S2_fjLj8192ELj1ELj1ELj8ELj16ENS_18Kernel_traits_baseILj8192EfS2_S2_S2_fjLj256EEEEELb1ELb1ELb0ELb0EEEvNS_9BwdParamsE,"a",@progbits
	.sectionflags	@""
	.align	4
.nv.constant0._ZN10layer_norm13ln_bwd_kernelINS_13Kernel_traitsIf13__nv_bfloat16S2_S2_fjLj8192ELj1ELj1ELj8ELj16ENS_18Kernel_traits_baseILj8192EfS2_S2_S2_fjLj256EEEEELb1ELb1ELb0ELb0EEEvNS_9BwdParamsE:
	.zero		824


//--------------------- .nv.constant0._ZN10layer_norm13ln_bwd_kernelINS_13Kernel_traitsIf13__nv_bfloat16S2_S2_fjLj8192ELj1ELj1ELj8ELj16ENS_18Kernel_traits_baseILj8192EfS2_S2_S2_fjLj256EEEEELb1ELb1ELb0ELb1EEEvNS_9BwdParamsE --------------------------
	.section	.nv.constant0._ZN10layer_norm13ln_bwd_kernelINS_13Kernel_traitsIf13__nv_bfloat16S2_S2_fjLj8192ELj1ELj1ELj8ELj16ENS_18Kernel_traits_baseILj8192EfS2_S2_S2_fjLj256EEEEELb1ELb1ELb0ELb1EEEvNS_9BwdParamsE,"a",@progbits
	.sectionflags	@""
	.align	4
.nv.constant0._ZN10layer_norm13ln_bwd_kernelINS_13Kernel_traitsIf13__nv_bfloat16S2_S2_fjLj8192ELj1ELj1ELj8ELj16ENS_18Kernel_traits_baseILj8192EfS2_S2_S2_fjLj256EEEEELb1ELb1ELb0ELb1EEEvNS_9BwdParamsE:
	.zero		824


//--------------------- .nv.constant0._ZN10layer_norm22ln_bwd_finalize_kernelINS_22Kernel_traits_finalizeILj8192Ef13__nv_bfloat16S2_S2_fjLb1ELj1024ELj4ENS_18Kernel_traits_baseILj8192EfS2_S2_S2_fjLj1024EEEEELb1ELb0EEEvNS_9BwdParamsE --------------------------
	.section	.nv.constant0._ZN10layer_norm22ln_bwd_finalize_kernelINS_22Kernel_traits_finalizeILj8192Ef13__nv_bfloat16S2_S2_fjLb1ELj1024ELj4ENS_18Kernel_traits_baseILj8192EfS2_S2_S2_fjLj1024EEEEELb1ELb0EEEvNS_9BwdParamsE,"a",@progbits
	.sectionflags	@""
	.align	4
.nv.constant0._ZN10layer_norm22ln_bwd_finalize_kernelINS_22Kernel_traits_finalizeILj8192Ef13__nv_bfloat16S2_S2_fjLb1ELj1024ELj4ENS_18Kernel_traits_baseILj8192EfS2_S2_S2_fjLj1024EEEEELb1ELb0EEEvNS_9BwdParamsE:
	.zero		824


//--------------------- .nv.constant0._ZN10layer_norm13ln_bwd_kernelINS_13Kernel_traitsIf13__nv_bfloat16S2_S2_fjLj8192ELj1ELj1ELj8ELj16ENS_18Kernel_traits_baseILj8192EfS2_S2_S2_fjLj256EEEEELb1ELb1ELb1ELb0EEEvNS_9BwdParamsE --------------------------
	.section	.nv.constant0._ZN10layer_norm13ln_bwd_kernelINS_13Kernel_traitsIf13__nv_bfloat16S2_S2_fjLj8192ELj1ELj1ELj8ELj16ENS_18Kernel_traits_baseILj8192EfS2_S2_S2_fjLj256EEEEELb1ELb1ELb1ELb0EEEvNS_9BwdParamsE,"a",@progbits
	.sectionflags	@""
	.align	4
.nv.constant0._ZN10layer_norm13ln_bwd_kernelINS_13Kernel_traitsIf13__nv_bfloat16S2_S2_fjLj8192ELj1ELj1ELj8ELj16ENS_18Kernel_traits_baseILj8192EfS2_S2_S2_fjLj256EEEEELb1ELb1ELb1ELb0EEEvNS_9BwdParamsE:
	.zero		824


//--------------------- .nv.constant0._ZN10layer_norm22ln_bwd_finalize_kernelINS_22Kernel_traits_finalizeILj8192Ef13__nv_bfloat16S2_S2_fjLb1ELj1024ELj4ENS_18Kernel_traits_baseILj8192EfS2_S2_S2_fjLj1024EEEEELb1ELb1EEEvNS_9BwdParamsE --------------------------
	.section	.nv.constant0._ZN10layer_norm22ln_bwd_finalize_kernelINS_22Kernel_traits_finalizeILj8192Ef13__nv_bfloat16S2_S2_fjLb1ELj1024ELj4ENS_18Kernel_traits_baseILj8192EfS2_S2_S2_fjLj1024EEEEELb1ELb1EEEvNS_9BwdParamsE,"a",@progbits
	.sectionflags	@""
	.align	4
.nv.constant0._ZN10layer_norm22ln_bwd_finalize_kernelINS_22Kernel_traits_finalizeILj8192Ef13__nv_bfloat16S2_S2_fjLb1ELj1024ELj4ENS_18Kernel_traits_baseILj8192EfS2_S2_S2_fjLj1024EEEEELb1ELb1EEEvNS_9BwdParamsE:
	.zero		824


//--------------------- .nv.constant0._ZN10layer_norm13ln_bwd_kernelINS_13Kernel_traitsIf13__nv_bfloat16S2_S2_fjLj8192ELj1ELj1ELj8ELj16ENS_18Kernel_traits_baseILj8192EfS2_S2_S2_fjLj256EEEEELb1ELb1ELb1ELb1EEEvNS_9BwdParamsE --------------------------
	.section	.nv.constant0._ZN10layer_norm13ln_bwd_kernelINS_13Kernel_traitsIf13__nv_bfloat16S2_S2_fjLj8192ELj1ELj1ELj8ELj16ENS_18Kernel_traits_baseILj8192EfS2_S2_S2_fjLj256EEEEELb1ELb1ELb1ELb1EEEvNS_9BwdParamsE,"a",@progbits
	.sectionflags	@""
	.align	4
.nv.constant0._ZN10layer_norm13ln_bwd_kernelINS_13Kernel_traitsIf13__nv_bfloat16S2_S2_fjLj8192ELj1ELj1ELj8ELj16ENS_18Kernel_traits_baseILj8192EfS2_S2_S2_fjLj256EEEEELb1ELb1ELb1ELb1EEEvNS_9BwdParamsE:
	.zero		824


//--------------------- .nv.constant0._ZN10layer_norm13ln_bwd_kernelINS_13Kernel_traitsI13__nv_bfloat16S2_fS2_fjLj8192ELj1ELj1ELj8ELj16ENS_18Kernel_traits_baseILj8192ES2_S2_fS2_fjLj256EEEEELb0ELb0ELb0ELb0EEEvNS_9BwdParamsE --------------------------
	.section	.nv.constant0._ZN10layer_norm13ln_bwd_kernelINS_13Kernel_traitsI13__nv_bfloat16S2_fS2_fjLj8192ELj1ELj1ELj8ELj16ENS_18Kernel_traits_baseILj8192ES2_S2_fS2_fjLj256EEEEELb0ELb0ELb0ELb0EEEvNS_9BwdParamsE,"a",@progbits
	.sectionflags	@""
	.align	4
.nv.constant0._ZN10layer_norm13ln_bwd_kernelINS_13Kernel_traitsI13__nv_bfloat16S2_fS2_fjLj8192ELj1ELj1ELj8ELj16ENS_18Kernel_traits_baseILj8192ES2_S2_fS2_fjLj256EEEEELb0ELb0ELb0ELb0EEEvNS_9BwdParamsE:
	.zero		824


//--------------------- .nv.constant0._ZN10layer_norm13ln_bwd_kernelINS_13Kernel_traitsI13__nv_bfloat16S2_fS2_fjLj8192ELj1ELj1ELj8ELj16ENS_18Kernel_traits_baseILj8192ES2_S2_fS2_fjLj256EEEEELb0ELb0ELb0ELb1EEEvNS_9BwdParamsE --------------------------
	.section	.nv.constant0._ZN10layer_norm13ln_bwd_kernelINS_13Kernel_traitsI13__nv_bfloat16S2_fS2_fjLj8192ELj1ELj1ELj8ELj16ENS_18Kernel_traits_baseILj8192ES2_S2_fS2_fjLj256EEEEELb0ELb0ELb0ELb1EEEvNS_9BwdParamsE,"a",@progbits
	.sectionflags	@""
	.align	4
.nv.constant0._ZN10layer_norm13ln_bwd_kernelINS_13Kernel_traitsI13__nv_bfloat16S2_fS2_fjLj8192ELj1ELj1ELj8ELj16ENS_18Kernel_traits_baseILj8192ES2_S2_fS2_fjLj256EEEEELb0ELb0ELb0ELb1EEEvNS_9BwdParamsE:
	.zero		824


//--------------------- .nv.constant0._ZN10layer_norm13ln_bwd_kernelINS_13Kernel_traitsI13__nv_bfloat16S2_fS2_fjLj8192ELj1ELj1ELj8ELj16ENS_18Kernel_traits_baseILj8192ES2_S2_fS2_fjLj256EEEEELb0ELb0ELb1ELb0EEEvNS_9BwdParamsE --------------------------
	.section	.nv.constant0._ZN10layer_norm13ln_bwd_kernelINS_13Kernel_traitsI13__nv_bfloat16S2_fS2_fjLj8192ELj1ELj1ELj8ELj16ENS_18Kernel_traits_baseILj8192ES2_S2_fS2_fjLj256EEEEELb0ELb0ELb1ELb0EEEvNS_9BwdParamsE,"a",@progbits
	.sectionflags	@""
	.align	4
.nv.constant0._ZN10layer_norm13ln_bwd_kernelINS_13Kernel_traitsI13__nv_bfloat16S2_fS2_fjLj8192ELj1ELj1ELj8ELj16ENS_18Kernel_traits_baseILj8192ES2_S2_fS2_fjLj256EEEEELb0ELb0ELb1ELb0EEEvNS_9BwdParamsE:
	.zero		824


//--------------------- .nv.constant0._ZN10layer_norm13ln_bwd_kernelINS_13Kernel_traitsI13__nv_bfloat16S2_fS2_fjLj8192ELj1ELj1ELj8ELj16ENS_18Kernel_traits_baseILj8192ES2_S2_fS2_fjLj256EEEEELb0ELb0ELb1ELb1EEEvNS_9BwdParamsE --------------------------
	.section	.nv.constant0._ZN10layer_norm13ln_bwd_kernelINS_13Kernel_traitsI13__nv_bfloat16S2_fS2_fjLj8192ELj1ELj1ELj8ELj16ENS_18Kernel_traits_baseILj8192ES2_S2_fS2_fjLj256EEEEELb0ELb0ELb1ELb1EEEvNS_9BwdParamsE,"a",@progbits
	.sectionflags	@""
	.align	4
.nv.constant0._ZN10layer_norm13ln_bwd_kernelINS_13Kernel_traitsI13__nv_bfloat16S2_fS2_fjLj8192ELj1ELj1ELj8ELj16ENS_18Kernel_traits_baseILj8192ES2_S2_fS2_fjLj256EEEEELb0ELb0ELb1ELb1EEEvNS_9BwdParamsE:
	.zero		824


//--------------------- .nv.constant0._ZN10layer_norm13ln_bwd_kernelINS_13Kernel_traitsI13__nv_bfloat16S2_fS2_fjLj8192ELj1ELj1ELj8ELj16ENS_18Kernel_traits_baseILj8192ES2_S2_fS2_fjLj256EEEEELb0ELb1ELb0ELb0EEEvNS_9BwdParamsE --------------------------
	.section	.nv.constant0._ZN10layer_norm13ln_bwd_kernelINS_13Kernel_traitsI13__nv_bfloat16S2_fS2_fjLj8192ELj1ELj1ELj8ELj16ENS_18Kernel_traits_baseILj8192ES2_S2_fS2_fjLj256EEEEELb0ELb1ELb0ELb0EEEvNS_9BwdParamsE,"a",@progbits
	.sectionflags	@""
	.align	4
.nv.constant0._ZN10layer_norm13ln_bwd_kernelINS_13Kernel_traitsI13__nv_bfloat16S2_fS2_fjLj8192ELj1ELj1ELj8ELj16ENS_18Kernel_traits_baseILj8192ES2_S2_fS2_fjLj256EEEEELb0ELb1ELb0ELb0EEEvNS_9BwdParamsE:
	.zero		824


//--------------------- .nv.constant0._ZN10layer_norm13ln_bwd_kernelINS_13Kernel_traitsI13__nv_bfloat16S2_fS2_fjLj8192ELj1ELj1ELj8ELj16ENS_18Kernel_traits_baseILj8192ES2_S2_fS2_fjLj256EEEEELb0ELb1ELb0ELb1EEEvNS_9BwdParamsE --------------------------
	.section	.nv.constant0._ZN10layer_norm13ln_bwd_kernelINS_13Kernel_traitsI13__nv_bfloat16S2_fS2_fjLj8192ELj1ELj1ELj8ELj16ENS_18Kernel_traits_baseILj8192ES2_S2_fS2_fjLj256EEEEELb0ELb1ELb0ELb1EEEvNS_9BwdParamsE,"a",@progbits
	.sectionflags	@""
	.align	4
.nv.constant0._ZN10layer_norm13ln_bwd_kernelINS_13Kernel_traitsI13__nv_bfloat16S2_fS2_fjLj8192ELj1ELj1ELj8ELj16ENS_18Kernel_traits_baseILj8192ES2_S2_fS2_fjLj256EEEEELb0ELb1ELb0ELb1EEEvNS_9BwdParamsE:
	.zero		824


//--------------------- .nv.constant0._ZN10layer_norm13ln_bwd_kernelINS_13Kernel_traitsI13__nv_bfloat16S2_fS2_fjLj8192ELj1ELj1ELj8ELj16ENS_18Kernel_traits_baseILj8192ES2_S2_fS2_fjLj256EEEEELb0ELb1ELb1ELb0EEEvNS_9BwdParamsE --------------------------
	.section	.nv.constant0._ZN10layer_norm13ln_bwd_kernelINS_13Kernel_traitsI13__nv_bfloat16S2_fS2_fjLj8192ELj1ELj1ELj8ELj16ENS_18Kernel_traits_baseILj8192ES2_S2_fS2_fjLj256EEEEELb0ELb1ELb1ELb0EEEvNS_9BwdParamsE,"a",@progbits
	.sectionflags	@""
	.align	4
.nv.constant0._ZN10layer_norm13ln_bwd_kernelINS_13Kernel_traitsI13__nv_bfloat16S2_fS2_fjLj8192ELj1ELj1ELj8ELj16ENS_18Kernel_traits_baseILj8192ES2_S2_fS2_fjLj256EEEEELb0ELb1ELb1ELb0EEEvNS_9BwdParamsE:
	.zero		824


//--------------------- .nv.constant0._ZN10layer_norm13ln_bwd_kernelINS_13Kernel_traitsI13__nv_bfloat16S2_fS2_fjLj8192ELj1ELj1ELj8ELj16ENS_18Kernel_traits_baseILj8192ES2_S2_fS2_fjLj256EEEEELb0ELb1ELb1ELb1EEEvNS_9BwdParamsE --------------------------
	.section	.nv.constant0._ZN10layer_norm13ln_bwd_kernelINS_13Kernel_traitsI13__nv_bfloat16S2_fS2_fjLj8192ELj1ELj1ELj8ELj16ENS_18Kernel_traits_baseILj8192ES2_S2_fS2_fjLj256EEEEELb0ELb1ELb1ELb1EEEvNS_9BwdParamsE,"a",@progbits
	.sectionflags	@""
	.align	4
.nv.constant0._ZN10layer_norm13ln_bwd_kernelINS_13Kernel_traitsI13__nv_bfloat16S2_fS2_fjLj8192ELj1ELj1ELj8ELj16ENS_18Kernel_traits_baseILj8192ES2_S2_fS2_fjLj256EEEEELb0ELb1ELb1ELb1EEEvNS_9BwdParamsE:
	.zero		824


//--------------------- .nv.constant0._ZN10layer_norm13ln_bwd_kernelINS_13Kernel_traitsI13__nv_bfloat16S2_fS2_fjLj8192ELj1ELj1ELj8ELj16ENS_18Kernel_traits_baseILj8192ES2_S2_fS2_fjLj256EEEEELb1ELb0ELb0ELb0EEEvNS_9BwdParamsE --------------------------
	.section	.nv.constant0._ZN10layer_norm13ln_bwd_kernelINS_13Kernel_traitsI13__nv_bfloat16S2_fS2_fjLj8192ELj1ELj1ELj8ELj16ENS_18Kernel_traits_baseILj8192ES2_S2_fS2_fjLj256EEEEELb1ELb0ELb0ELb0EEEvNS_9BwdParamsE,"a",@progbits
	.sectionflags	@""
	.align	4
.nv.constant0._ZN10layer_norm13ln_bwd_kernelINS_13Kernel_traitsI13__nv_bfloat16S2_fS2_fjLj8192ELj1ELj1ELj8ELj16ENS_18Kernel_traits_baseILj8192ES2_S2_fS2_fjLj256EEEEELb1ELb0ELb0ELb0EEEvNS_9BwdParamsE:
	.zero		824


//--------------------- .nv.constant0._ZN10layer_norm13ln_bwd_kernelINS_13Kernel_traitsI13__nv_bfloat16S2_fS2_fjLj8192ELj1ELj1ELj8ELj16ENS_18Kernel_traits_baseILj8192ES2_S2_fS2_fjLj256EEEEELb1ELb0ELb0ELb1EEEvNS_9BwdParamsE --------------------------
	.section	.nv.constant0._ZN10layer_norm13ln_bwd_kernelINS_13Kernel_traitsI13__nv_bfloat16S2_fS2_fjLj8192ELj1ELj1ELj8ELj16ENS_18Kernel_traits_baseILj8192ES2_S2_fS2_fjLj256EEEEELb1ELb0ELb0ELb1EEEvNS_9BwdParamsE,"a",@progbits
	.sectionflags	@""
	.align	4
.nv.constant0._ZN10layer_norm13ln_bwd_kernelINS_13Kernel_traitsI13__nv_bfloat16S2_fS2_fjLj8192ELj1ELj1ELj8ELj16ENS_18Kernel_traits_baseILj8192ES2_S2_fS2_fjLj256EEEEELb1ELb0ELb0ELb1EEEvNS_9BwdParamsE:
	.zero		824


//--------------------- .nv.constant0._ZN10layer_norm22ln_bwd_finalize_kernelINS_22Kernel_traits_finalizeILj8192E13__nv_bfloat16S2_fS2_fjLb0ELj1024ELj4ENS_18Kernel_traits_baseILj8192ES2_S2_fS2_fjLj1024EEEEELb0ELb0EEEvNS_9BwdParamsE --------------------------
	.section	.nv.constant0._ZN10layer_norm22ln_bwd_finalize_kernelINS_22Kernel_traits_finalizeILj8192E13__nv_bfloat16S2_fS2_fjLb0ELj1024ELj4ENS_18Kernel_traits_baseILj8192ES2_S2_fS2_fjLj1024EEEEELb0ELb0EEEvNS_9BwdParamsE,"a",@progbits
	.sectionflags	@""
	.align	4
.nv.constant0._ZN10layer_norm22ln_bwd_finalize_kernelINS_22Kernel_traits_finalizeILj8192E13__nv_bfloat16S2_fS2_fjLb0ELj1024ELj4ENS_18Kernel_traits_baseILj8192ES2_S2_fS2_fjLj1024EEEEELb0ELb0EEEvNS_9BwdParamsE:
	.zero		824


//--------------------- .nv.constant0._ZN10layer_norm13ln_bwd_kernelINS_13Kernel_traitsI13__nv_bfloat16S2_fS2_fjLj8192ELj1ELj1ELj8ELj16ENS_18Kernel_traits_baseILj8192ES2_S2_fS2_fjLj256EEEEELb1ELb0ELb1ELb0EEEvNS_9BwdParamsE --------------------------
	.section	.nv.constant0._ZN10layer_norm13ln_bwd_kernelINS_13Kernel_traitsI13__nv_bfloat16S2_fS2_fjLj8192ELj1ELj1ELj8ELj16ENS_18Kernel_traits_baseILj8192ES2_S2_fS2_fjLj256EEEEELb1ELb0ELb1ELb0EEEvNS_9BwdParamsE,"a",@progbits
	.sectionflags	@""
	.align	4
.nv.constant0._ZN10layer_norm13ln_bwd_kernelINS_13Kernel_traitsI13__nv_bfloat16S2_fS2_fjLj8192ELj1ELj1ELj8ELj16ENS_18Kernel_traits_baseILj8192ES2_S2_fS2_fjLj256EEEEELb1ELb0ELb1ELb0EEEvNS_9BwdParamsE:
	.zero		824


//--------------------- .nv.constant0._ZN10layer_norm22ln_bwd_finalize_kernelINS_22Kernel_traits_finalizeILj8192E13__nv_bfloat16S2_fS2_fjLb0ELj1024ELj4ENS_18Kernel_traits_baseILj8192ES2_S2_fS2_fjLj1024EEEEELb0ELb1EEEvNS_9BwdParamsE --------------------------
	.section	.nv.constant0._ZN10layer_norm22ln_bwd_finalize_kernelINS_22Kernel_traits_finalizeILj8192E13__nv_bfloat16S2_fS2_fjLb0ELj1024ELj4ENS_18Kernel_traits_baseILj8192ES2_S2_fS2_fjLj1024EEEEELb0ELb1EEEvNS_9BwdParamsE,"a",@progbits
	.sectionflags	@""
	.align	4
.nv.constant0._ZN10layer_norm22ln_bwd_finalize_kernelINS_22Kernel_traits_finalizeILj8192E13__nv_bfloat16S2_fS2_fjLb0ELj1024ELj4ENS_18Kernel_traits_baseILj8192ES2_S2_fS2_fjLj1024EEEEELb0ELb1EEEvNS_9BwdParamsE:
	.zero		824


//--------------------- .nv.constant0._ZN10layer_norm13ln_bwd_kernelINS_13Kernel_traitsI13__nv_bfloat16S2_fS2_fjLj8192ELj1ELj1ELj8ELj16ENS_18Kernel_traits_baseILj8192ES2_S2_fS2_fjLj256EEEEELb1ELb0ELb1ELb1EEEvNS_9BwdParamsE --------------------------
	.section	.nv.constant0._ZN10layer_norm13ln_bwd_kernelINS_13Kernel_traitsI13__nv_bfloat16S2_fS2_fjLj8192ELj1ELj1ELj8ELj16ENS_18Kernel_traits_baseILj8192ES2_S2_fS2_fjLj256EEEEELb1ELb0ELb1ELb1EEEvNS_9BwdParamsE,"a",@progbits
	.sectionflags	@""
	.align	4
.nv.constant0._ZN10layer_norm13ln_bwd_kernelINS_13Kernel_traitsI13__nv_bfloat16S2_fS2_fjLj8192ELj1ELj1ELj8ELj16ENS_18Kernel_traits_baseILj8192ES2_S2_fS2_fjLj256EEEEELb1ELb0ELb1ELb1EEEvNS_9BwdParamsE:
	.zero		824


//--------------------- .nv.constant0._ZN10layer_norm13ln_bwd_kernelINS_13Kernel_traitsI13__nv_bfloat16S2_fS2_fjLj8192ELj1ELj1ELj8ELj16ENS_18Kernel_traits_baseILj8192ES2_S2_fS2_fjLj256EEEEELb1ELb1ELb0ELb0EEEvNS_9BwdParamsE --------------------------
	.section	.nv.constant0._ZN10layer_norm13ln_bwd_kernelINS_13Kernel_traitsI13__nv_bfloat16S2_fS2_fjLj8192ELj1ELj1ELj8ELj16ENS_18Kernel_traits_baseILj8192ES2_S2_fS2_fjLj256EEEEELb1ELb1ELb0ELb0EEEvNS_9BwdParamsE,"a",@progbits
	.sectionflags	@""
	.align	4
.nv.constant0._ZN10layer_norm13ln_bwd_kernelINS_13Kernel_traitsI13__nv_bfloat16S2_fS2_fjLj8192ELj1ELj1ELj8ELj16ENS_18Kernel_traits_baseILj8192ES2_S2_fS2_fjLj256EEEEELb1ELb1ELb0ELb0EEEvNS_9BwdParamsE:
	.zero		824


//--------------------- .nv.constant0._ZN10layer_norm13ln_bwd_kernelINS_13Kernel_traitsI13__nv_bfloat16S2_fS2_fjLj8192ELj1ELj1ELj8ELj16ENS_18Kernel_traits_baseILj8192ES2_S2_fS2_fjLj256EEEEELb1ELb1ELb0ELb1EEEvNS_9BwdParamsE --------------------------
	.section	.nv.constant0._ZN10layer_norm13ln_bwd_kernelINS_13Kernel_traitsI13__nv_bfloat16S2_fS2_fjLj8192ELj1ELj1ELj8ELj16ENS_18Kernel_traits_baseILj8192ES2_S2_fS2_fjLj256EEEEELb1ELb1ELb0ELb1EEEvNS_9BwdParamsE,"a",@progbits
	.sectionflags	@""
	.align	4
.nv.constant0._ZN10layer_norm13ln_bwd_kernelINS_13Kernel_traitsI13__nv_bfloat16S2_fS2_fjLj8192ELj1ELj1ELj8ELj16ENS_18Kernel_traits_baseILj8192ES2_S2_fS2_fjLj256EEEEELb1ELb1ELb0ELb1EEEvNS_9BwdParamsE:
	.zero		824


//--------------------- .nv.constant0._ZN10layer_norm22ln_bwd_finalize_kernelINS_22Kernel_traits_finalizeILj8192E13__nv_bfloat16S2_fS2_fjLb1ELj1024ELj4ENS_18Kernel_traits_baseILj8192ES2_S2_fS2_fjLj1024EEEEELb1ELb0EEEvNS_9BwdParamsE --------------------------
	.section	.nv.constant0._ZN10layer_norm22ln_bwd_finalize_kernelINS_22Kernel_traits_finalizeILj8192E13__nv_bfloat16S2_fS2_fjLb1ELj1024ELj4ENS_18Kernel_traits_baseILj8192ES2_S2_fS2_fjLj1024EEEEELb1ELb0EEEvNS_9BwdParamsE,"a",@progbits
	.sectionflags	@""
	.align	4
.nv.constant0._ZN10layer_norm22ln_bwd_finalize_kernelINS_22Kernel_traits_finalizeILj8192E13__nv_bfloat16S2_fS2_fjLb1ELj1024ELj4ENS_18Kernel_traits_baseILj8192ES2_S2_fS2_fjLj1024EEEEELb1ELb0EEEvNS_9BwdParamsE:
	.zero		824


//--------------------- .nv.constant0._ZN10layer_norm13ln_bwd_kernelINS_13Kernel_traitsI13__nv_bfloat16S2_fS2_fjLj8192ELj1ELj1ELj8ELj16ENS_18Kernel_traits_baseILj8192ES2_S2_fS2_fjLj256EEEEELb1ELb1ELb1ELb0EEEvNS_9BwdParamsE --------------------------
	.section	.nv.constant0._ZN10layer_norm13ln_bwd_kernelINS_13Kernel_traitsI13__nv_bfloat16S2_fS2_fjLj8192ELj1ELj1ELj8ELj16ENS_18Kernel_traits_baseILj8192ES2_S2_fS2_fjLj256EEEEELb1ELb1ELb1ELb0EEEvNS_9BwdParamsE,"a",@progbits
	.sectionflags	@""
	.align	4
.nv.constant0._ZN10layer_norm13ln_bwd_kernelINS_13Kernel_traitsI13__nv_bfloat16S2_fS2_fjLj8192ELj1ELj1ELj8ELj16ENS_18Kernel_traits_baseILj8192ES2_S2_fS2_fjLj256EEEEELb1ELb1ELb1ELb0EEEvNS_9BwdParamsE:
	.zero		824


//--------------------- .nv.constant0._ZN10layer_norm22ln_bwd_finalize_kernelINS_22Kernel_traits_finalizeILj8192E13__nv_bfloat16S2_fS2_fjLb1ELj1024ELj4ENS_18Kernel_traits_baseILj8192ES2_S2_fS2_fjLj1024EEEEELb1ELb1EEEvNS_9BwdParamsE --------------------------
	.section	.nv.constant0._ZN10layer_norm22ln_bwd_finalize_kernelINS_22Kernel_traits_finalizeILj8192E13__nv_bfloat16S2_fS2_fjLb1ELj1024ELj4ENS_18Kernel_traits_baseILj8192ES2_S2_fS2_fjLj1024EEEEELb1ELb1EEEvNS_9BwdParamsE,"a",@progbits
	.sectionflags	@""
	.align	4
.nv.constant0._ZN10layer_norm22ln_bwd_finalize_kernelINS_22Kernel_traits_finalizeILj8192E13__nv_bfloat16S2_fS2_fjLb1ELj1024ELj4ENS_18Kernel_traits_baseILj8192ES2_S2_fS2_fjLj1024EEEEELb1ELb1EEEvNS_9BwdParamsE:
	.zero		824


//--------------------- .nv.constant0._ZN10layer_norm13ln_bwd_kernelINS_13Kernel_traitsI13__nv_bfloat16S2_fS2_fjLj8192ELj1ELj1ELj8ELj16ENS_18Kernel_traits_baseILj8192ES2_S2_fS2_fjLj256EEEEELb1ELb1ELb1ELb1EEEvNS_9BwdParamsE --------------------------
	.section	.nv.constant0._ZN10layer_norm13ln_bwd_kernelINS_13Kernel_traitsI13__nv_bfloat16S2_fS2_fjLj8192ELj1ELj1ELj8ELj16ENS_18Kernel_traits_baseILj8192ES2_S2_fS2_fjLj256EEEEELb1ELb1ELb1ELb1EEEvNS_9BwdParamsE,"a",@progbits
	.sectionflags	@""
	.align	4
.nv.constant0._ZN10layer_norm13ln_bwd_kernelINS_13Kernel_traitsI13__nv_bfloat16S2_fS2_fjLj8192ELj1ELj1ELj8ELj16ENS_18Kernel_traits_baseILj8192ES2_S2_fS2_fjLj256EEEEELb1ELb1ELb1ELb1EEEvNS_9BwdParamsE:
	.zero		824


//--------------------- .nv.constant0._ZN10layer_norm13ln_bwd_kernelINS_13Kernel_traitsIf13__nv_bfloat16fS2_fjLj8192ELj1ELj1ELj8ELj16ENS_18Kernel_traits_baseILj8192EfS2_fS2_fjLj256EEEEELb0ELb0ELb0ELb0EEEvNS_9BwdParamsE --------------------------
	.section	.nv.constant0._ZN10layer_norm13ln_bwd_kernelINS_13Kernel_traitsIf13__nv_bfloat16fS2_fjLj8192ELj1ELj1ELj8ELj16ENS_18Kernel_traits_baseILj8192EfS2_fS2_fjLj256EEEEELb0ELb0ELb0ELb0EEEvNS_9BwdParamsE,"a",@progbits
	.sectionflags	@""
	.align	4
.nv.constant0._ZN10layer_norm13ln_bwd_kernelINS_13Kernel_traitsIf13__nv_bfloat16fS2_fjLj8192ELj1ELj1ELj8ELj16ENS_18Kernel_traits_baseILj8192EfS2_fS2_fjLj256EEEEELb0ELb0ELb0ELb0EEEvNS_9BwdParamsE:
	.zero		824


//--------------------- .nv.constant0._ZN10layer_norm13ln_bwd_kernelINS_13Kernel_traitsIf13__nv_bfloat16fS2_fjLj8192ELj1ELj1ELj8ELj16ENS_18Kernel_traits_baseILj8192EfS2_fS2_fjLj256EEEEELb0ELb0ELb0ELb1EEEvNS_9BwdParamsE --------------------------
	.section	.nv.constant0._ZN10layer_norm13ln_bwd_kernelINS_13Kernel_traitsIf13__nv_bfloat16fS2_fjLj8192ELj1ELj1ELj8ELj16ENS_18Kernel_traits_baseILj8192EfS2_fS2_fjLj256EEEEELb0ELb0ELb0ELb1EEEvNS_9BwdParamsE,"a",@progbits
	.sectionflags	@""
	.align	4
.nv.constant0._ZN10layer_norm13ln_bwd_kernelINS_13Kernel_traitsIf13__nv_bfloat16fS2_fjLj8192ELj1ELj1ELj8ELj16ENS_18Kernel_traits_baseILj8192EfS2_fS2_fjLj256EEEEELb0ELb0ELb0ELb1EEEvNS_9BwdParamsE:
	.zero		824


//--------------------- .nv.constant0._ZN10layer_norm13ln_bwd_kernelINS_13Kernel_traitsIf13__nv_bfloat16fS2_fjLj8192ELj1ELj1ELj8ELj16ENS_18Kernel_traits_baseILj8192EfS2_fS2_fjLj256EEEEELb0ELb0ELb1ELb0EEEvNS_9BwdParamsE --------------------------
	.section	.nv.constant0._ZN10layer_norm13ln_bwd_kernelINS_13Kernel_traitsIf13__nv_bfloat16fS2_fjLj8192ELj1ELj1ELj8ELj16ENS_18Kernel_traits_baseILj8192EfS2_fS2_fjLj256EEEEELb0ELb0ELb1ELb0EEEvNS_9BwdParamsE,"a",@progbits
	.sectionflags	@""
	.align	4
.nv.constant0._ZN10layer_norm13ln_bwd_kernelINS_13Kernel_traitsIf13__nv_bfloat16fS2_fjLj8192ELj1ELj1ELj8ELj16ENS_18Kernel_traits_baseILj8192EfS2_fS2_fjLj256EEEEELb0ELb0ELb1ELb0EEEvNS_9BwdParamsE:
	.zero		824


//--------------------- .nv.constant0._ZN10layer_norm13ln_bwd_kernelINS_13Kernel_traitsIf13__nv_bfloat16fS2_fjLj8192ELj1ELj1ELj8ELj16ENS_18Kernel_traits_baseILj8192EfS2_fS2_fjLj256EEEEELb0ELb0ELb1ELb1EEEvNS_9BwdParamsE --------------------------
	.section	.nv.constant0._ZN10layer_norm13ln_bwd_kernelINS_13Kernel_traitsIf13__nv_bfloat16fS2_fjLj8192ELj1ELj1ELj8ELj16ENS_18Kernel_traits_baseILj8192EfS2_fS2_fjLj256EEEEELb0ELb0ELb1ELb1EEEvNS_9BwdParamsE,"a",@progbits
	.sectionflags	@""
	.align	4
.nv.constant0._ZN10layer_norm13ln_bwd_kernelINS_13Kernel_traitsIf13__nv_bfloat16fS2_fjLj8192ELj1ELj1ELj8ELj16ENS_18Kernel_traits_baseILj8192EfS2_fS2_fjLj256EEEEELb0ELb0ELb1ELb1EEEvNS_9BwdParamsE:
	.zero		824


//--------------------- .nv.constant0._ZN10layer_norm13ln_bwd_kernelINS_13Kernel_traitsIf13__nv_bfloat16fS2_fjLj8192ELj1ELj1ELj8ELj16ENS_18Kernel_traits_baseILj8192EfS2_fS2_fjLj256EEEEELb0ELb1ELb0ELb0EEEvNS_9BwdParamsE --------------------------
	.section	.nv.constant0._ZN10layer_norm13ln_bwd_kernelINS_13Kernel_traitsIf13__nv_bfloat16fS2_fjLj8192ELj1ELj1ELj8ELj16ENS_18Kernel_traits_baseILj8192EfS2_fS2_fjLj256EEEEELb0ELb1ELb0ELb0EEEvNS_9BwdParamsE,"a",@progbits
	.sectionflags	@""
	.align	4
.nv.constant0._ZN10layer_norm13ln_bwd_kernelINS_13Kernel_traitsIf13__nv_bfloat16fS2_fjLj8192ELj1ELj1ELj8ELj16ENS_18Kernel_traits_baseILj8192EfS2_fS2_fjLj256EEEEELb0ELb1ELb0ELb0EEEvNS_9BwdParamsE:
	.zero		824


//--------------------- .nv.constant0._ZN10layer_norm13ln_bwd_kernelINS_13Kernel_traitsIf13__nv_bfloat16fS2_fjLj8192ELj1ELj1ELj8ELj16ENS_18Kernel_traits_baseILj8192EfS2_fS2_fjLj256EEEEELb0ELb1ELb0ELb1EEEvNS_9BwdParamsE --------------------------
	.section	.nv.constant0._ZN10layer_norm13ln_bwd_kernelINS_13Kernel_traitsIf13__nv_bfloat16fS2_fjLj8192ELj1ELj1ELj8ELj16ENS_18Kernel_traits_baseILj8192EfS2_fS2_fjLj256EEEEELb0ELb1ELb0ELb1EEEvNS_9BwdParamsE,"a",@progbits
	.sectionflags	@""
	.align	4
.nv.constant0._ZN10layer_norm13ln_bwd_kernelINS_13Kernel_traitsIf13__nv_bfloat16fS2_fjLj8192ELj1ELj1ELj8ELj16ENS_18Kernel_traits_baseILj8192EfS2_fS2_fjLj256EEEEELb0ELb1ELb0ELb1EEEvNS_9BwdParamsE:
	.zero		824


//--------------------- .nv.constant0._ZN10layer_norm13ln_bwd_kernelINS_13Kernel_traitsIf13__nv_bfloat16fS2_fjLj8192ELj1ELj1ELj8ELj16ENS_18Kernel_traits_baseILj8192EfS2_fS2_fjLj256EEEEELb0ELb1ELb1ELb0EEEvNS_9BwdParamsE --------------------------
	.section	.nv.constant0._ZN10layer_norm13ln_bwd_kernelINS_13Kernel_traitsIf13__nv_bfloat16fS2_fjLj8192ELj1ELj1ELj8ELj16ENS_18Kernel_traits_baseILj8192EfS2_fS2_fjLj256EEEEELb0ELb1ELb1ELb0EEEvNS_9BwdParamsE,"a",@progbits
	.sectionflags	@""
	.align	4
.nv.constant0._ZN10layer_norm13ln_bwd_kernelINS_13Kernel_traitsIf13__nv_bfloat16fS2_fjLj8192ELj1ELj1ELj8ELj16ENS_18Kernel_traits_baseILj8192EfS2_fS2_fjLj256EEEEELb0ELb1ELb1ELb0EEEvNS_9BwdParamsE:
	.zero		824


//--------------------- .nv.constant0._ZN10layer_norm13ln_bwd_kernelINS_13Kernel_traitsIf13__nv_bfloat16fS2_fjLj8192ELj1ELj1ELj8ELj16ENS_18Kernel_traits_baseILj8192EfS2_fS2_fjLj256EEEEELb0ELb1ELb1ELb1EEEvNS_9BwdParamsE --------------------------
	.section	.nv.constant0._ZN10layer_norm13ln_bwd_kernelINS_13Kernel_traitsIf13__nv_bfloat16fS2_fjLj8192ELj1ELj1ELj8ELj16ENS_18Kernel_traits_baseILj8192EfS2_fS2_fjLj256EEEEELb0ELb1ELb1ELb1EEEvNS_9BwdParamsE,"a",@progbits
	.sectionflags	@""
	.align	4
.nv.constant0._ZN10layer_norm13ln_bwd_kernelINS_13Kernel_traitsIf13__nv_bfloat16fS2_fjLj8192ELj1ELj1ELj8ELj16ENS_18Kernel_traits_baseILj8192EfS2_fS2_fjLj256EEEEELb0ELb1ELb1ELb1EEEvNS_9BwdParamsE:
	.zero		824


//--------------------- .nv.constant0._ZN10layer_norm13ln_bwd_kernelINS_13Kernel_traitsIf13__nv_bfloat16fS2_fjLj8192ELj1ELj1ELj8ELj16ENS_18Kernel_traits_baseILj8192EfS2_fS2_fjLj256EEEEELb1ELb0ELb0ELb0EEEvNS_9BwdParamsE --------------------------
	.section	.nv.constant0._ZN10layer_norm13ln_bwd_kernelINS_13Kernel_traitsIf13__nv_bfloat16fS2_fjLj8192ELj1ELj1ELj8ELj16ENS_18Kernel_traits_baseILj8192EfS2_fS2_fjLj256EEEEELb1ELb0ELb0ELb0EEEvNS_9BwdParamsE,"a",@progbits
	.sectionflags	@""
	.align	4
.nv.constant0._ZN10layer_norm13ln_bwd_kernelINS_13Kernel_traitsIf13__nv_bfloat16fS2_fjLj8192ELj1ELj1ELj8ELj16ENS_18Kernel_traits_baseILj8192EfS2_fS2_fjLj256EEEEELb1ELb0ELb0ELb0EEEvNS_9BwdParamsE:
	.zero		824


//--------------------- .nv.constant0._ZN10layer_norm13ln_bwd_kernelINS_13Kernel_traitsIf13__nv_bfloat16fS2_fjLj8192ELj1ELj1ELj8ELj16ENS_18Kernel_traits_baseILj8192EfS2_fS2_fjLj256EEEEELb1ELb0ELb0ELb1EEEvNS_9BwdParamsE --------------------------
	.section	.nv.constant0._ZN10layer_norm13ln_bwd_kernelINS_13Kernel_traitsIf13__nv_bfloat16fS2_fjLj8192ELj1ELj1ELj8ELj16ENS_18Kernel_traits_baseILj8192EfS2_fS2_fjLj256EEEEELb1ELb0ELb0ELb1EEEvNS_9BwdParamsE,"a",@progbits
	.sectionflags	@""
	.align	4
.nv.constant0._ZN10layer_norm13ln_bwd_kernelINS_13Kernel_traitsIf13__nv_bfloat16fS2_fjLj8192ELj1ELj1ELj8ELj16ENS_18Kernel_traits_baseILj8192EfS2_fS2_fjLj256EEEEELb1ELb0ELb0ELb1EEEvNS_9BwdParamsE:
	.zero		824


//--------------------- .nv.constant0._ZN10layer_norm22ln_bwd_finalize_kernelINS_22Kernel_traits_finalizeILj8192Ef13__nv_bfloat16fS2_fjLb0ELj1024ELj4ENS_18Kernel_traits_baseILj8192EfS2_fS2_fjLj1024EEEEELb0ELb0EEEvNS_9BwdParamsE --------------------------
	.section	.nv.constant0._ZN10layer_norm22ln_bwd_finalize_kernelINS_22Kernel_traits_finalizeILj8192Ef13__nv_bfloat16fS2_fjLb0ELj1024ELj4ENS_18Kernel_traits_baseILj8192EfS2_fS2_fjLj1024EEEEELb0ELb0EEEvNS_9BwdParamsE,"a",@progbits
	.sectionflags	@""
	.align	4
.nv.constant0._ZN10layer_norm22ln_bwd_finalize_kernelINS_22Kernel_traits_finalizeILj8192Ef13__nv_bfloat16fS2_fjLb0ELj1024ELj4ENS_18Kernel_traits_baseILj8192EfS2_fS2_fjLj1024EEEEELb0ELb0EEEvNS_9BwdParamsE:
	.zero		824


//--------------------- .nv.constant0._ZN10layer_norm13ln_bwd_kernelINS_13Kernel_traitsIf13__nv_bfloat16fS2_fjLj8192ELj1ELj1ELj8ELj16ENS_18Kernel_traits_baseILj8192EfS2_fS2_fjLj256EEEEELb1ELb0ELb1ELb0EEEvNS_9BwdParamsE --------------------------
	.section	.nv.constant0._ZN10layer_norm13ln_bwd_kernelINS_13Kernel_traitsIf13__nv_bfloat16fS2_fjLj8192ELj1ELj1ELj8ELj16ENS_18Kernel_traits_baseILj8192EfS2_fS2_fjLj256EEEEELb1ELb0ELb1ELb0EEEvNS_9BwdParamsE,"a",@progbits
	.sectionflags	@""
	.align	4
.nv.constant0._ZN10layer_norm13ln_bwd_kernelINS_13Kernel_traitsIf13__nv_bfloat16fS2_fjLj8192ELj1ELj1ELj8ELj16ENS_18Kernel_traits_baseILj8192EfS2_fS2_fjLj256EEEEELb1ELb0ELb1ELb0EEEvNS_9BwdParamsE:
	.zero		824


//--------------------- .nv.constant0._ZN10layer_norm22ln_bwd_finalize_kernelINS_22Kernel_traits_finalizeILj8192Ef13__nv_bfloat16fS2_fjLb0ELj1024ELj4ENS_18Kernel_traits_baseILj8192EfS2_fS2_fjLj1024EEEEELb0ELb1EEEvNS_9BwdParamsE --------------------------
	.section	.nv.constant0._ZN10layer_norm22ln_bwd_finalize_kernelINS_22Kernel_traits_finalizeILj8192Ef13__nv_bfloat16fS2_fjLb0ELj1024ELj4ENS_18Kernel_traits_baseILj8192EfS2_fS2_fjLj1024EEEEELb0ELb1EEEvNS_9BwdParamsE,"a",@progbits
	.sectionflags	@""
	.align	4
.nv.constant0._ZN10layer_norm22ln_bwd_finalize_kernelINS_22Kernel_traits_finalizeILj8192Ef13__nv_bfloat16fS2_fjLb0ELj1024ELj4ENS_18Kernel_traits_baseILj8192EfS2_fS2_fjLj1024EEEEELb0ELb1EEEvNS_9BwdParamsE:
	.zero		824


//--------------------- .nv.constant0._ZN10layer_norm13ln_bwd_kernelINS_13Kernel_traitsIf13__nv_bfloat16fS2_fjLj8192ELj1ELj1ELj8ELj16ENS_18Kernel_traits_baseILj8192EfS2_fS2_fjLj256EEEEELb1ELb0ELb1ELb1EEEvNS_9BwdParamsE --------------------------
	.section	.nv.constant0._ZN10layer_norm13ln_bwd_kernelINS_13Kernel_traitsIf13__nv_bfloat16fS2_fjLj8192ELj1ELj1ELj8ELj16ENS_18Kernel_traits_baseILj8192EfS2_fS2_fjLj256EEEEELb1ELb0ELb1ELb1EEEvNS_9BwdParamsE,"a",@progbits
	.sectionflags	@""
	.align	4
.nv.constant0._ZN10layer_norm13ln_bwd_kernelINS_13Kernel_traitsIf13__nv_bfloat16fS2_fjLj8192ELj1ELj1ELj8ELj16ENS_18Kernel_traits_baseILj8192EfS2_fS2_fjLj256EEEEELb1ELb0ELb1ELb1EEEvNS_9BwdParamsE:
	.zero		824


//--------------------- .nv.constant0._ZN10layer_norm13ln_bwd_kernelINS_13Kernel_traitsIf13__nv_bfloat16fS2_fjLj8192ELj1ELj1ELj8ELj16ENS_18Kernel_traits_baseILj8192EfS2_fS2_fjLj256EEEEELb1ELb1ELb0ELb0EEEvNS_9BwdParamsE --------------------------
	.section	.nv.constant0._ZN10layer_norm13ln_bwd_kernelINS_13Kernel_traitsIf13__nv_bfloat16fS2_fjLj8192ELj1ELj1ELj8ELj16ENS_18Kernel_traits_baseILj8192EfS2_fS2_fjLj256EEEEELb1ELb1ELb0ELb0EEEvNS_9BwdParamsE,"a",@progbits
	.sectionflags	@""
	.align	4
.nv.constant0._ZN10layer_norm13ln_bwd_kernelINS_13Kernel_traitsIf13__nv_bfloat16fS2_fjLj8192ELj1ELj1ELj8ELj16ENS_18Kernel_traits_baseILj8192EfS2_fS2_fjLj256EEEEELb1ELb1ELb0ELb0EEEvNS_9BwdParamsE:
	.zero		824


//--------------------- .nv.constant0._ZN10layer_norm13ln_bwd_kernelINS_13Kernel_traitsIf13__nv_bfloat16fS2_fjLj8192ELj1ELj1ELj8ELj16ENS_18Kernel_traits_baseILj8192EfS2_fS2_fjLj256EEEEELb1ELb1ELb0ELb1EEEvNS_9BwdParamsE --------------------------
	.section	.nv.constant0._ZN10layer_norm13ln_bwd_kernelINS_13Kernel_traitsIf13__nv_bfloat16fS2_fjLj8192ELj1ELj1ELj8ELj16ENS_18Kernel_traits_baseILj8192EfS2_fS2_fjLj256EEEEELb1ELb1ELb0ELb1EEEvNS_9BwdParamsE,"a",@progbits
	.sectionflags	@""
	.align	4
.nv.constant0._ZN10layer_norm13ln_bwd_kernelINS_13Kernel_traitsIf13__nv_bfloat16fS2_fjLj8192ELj1ELj1ELj8ELj16ENS_18Kernel_traits_baseILj8192EfS2_fS2_fjLj256EEEEELb1ELb1ELb0ELb1EEEvNS_9BwdParamsE:
	.zero		824


//--------------------- .nv.constant0._ZN10layer_norm22ln_bwd_finalize_kernelINS_22Kernel_traits_finalizeILj8192Ef13__nv_bfloat16fS2_fjLb1ELj1024ELj4ENS_18Kernel_traits_baseILj8192EfS2_fS2_fjLj1024EEEEELb1ELb0EEEvNS_9BwdParamsE --------------------------
	.section	.nv.constant0._ZN10layer_norm22ln_bwd_finalize_kernelINS_22Kernel_traits_finalizeILj8192Ef13__nv_bfloat16fS2_fjLb1ELj1024ELj4ENS_18Kernel_traits_baseILj8192EfS2_fS2_fjLj1024EEEEELb1ELb0EEEvNS_9BwdParamsE,"a",@progbits
	.sectionflags	@""
	.align	4
.nv.constant0._ZN10layer_norm22ln_bwd_finalize_kernelINS_22Kernel_traits_finalizeILj8192Ef13__nv_bfloat16fS2_fjLb1ELj1024ELj4ENS_18Kernel_traits_baseILj8192EfS2_fS2_fjLj1024EEEEELb1ELb0EEEvNS_9BwdParamsE:
	.zero		824


//--------------------- .nv.constant0._ZN10layer_norm13ln_bwd_kernelINS_13Kernel_traitsIf13__nv_bfloat16fS2_fjLj8192ELj1ELj1ELj8ELj16ENS_18Kernel_traits_baseILj8192EfS2_fS2_fjLj256EEEEELb1ELb1ELb1ELb0EEEvNS_9BwdParamsE --------------------------
	.section	.nv.constant0._ZN10layer_norm13ln_bwd_kernelINS_13Kernel_traitsIf13__nv_bfloat16fS2_fjLj8192ELj1ELj1ELj8ELj16ENS_18Kernel_traits_baseILj8192EfS2_fS2_fjLj256EEEEELb1ELb1ELb1ELb0EEEvNS_9BwdParamsE,"a",@progbits
	.sectionflags	@""
	.align	4
.nv.constant0._ZN10layer_norm13ln_bwd_kernelINS_13Kernel_traitsIf13__nv_bfloat16fS2_fjLj8192ELj1ELj1ELj8ELj16ENS_18Kernel_traits_baseILj8192EfS2_fS2_fjLj256EEEEELb1ELb1ELb1ELb0EEEvNS_9BwdParamsE:
	.zero		824


//--------------------- .nv.constant0._ZN10layer_norm22ln_bwd_finalize_kernelINS_22Kernel_traits_finalizeILj8192Ef13__nv_bfloat16fS2_fjLb1ELj1024ELj4ENS_18Kernel_traits_baseILj8192EfS2_fS2_fjLj1024EEEEELb1ELb1EEEvNS_9BwdParamsE --------------------------
	.section	.nv.constant0._ZN10layer_norm22ln_bwd_finalize_kernelINS_22Kernel_traits_finalizeILj8192Ef13__nv_bfloat16fS2_fjLb1ELj1024ELj4ENS_18Kernel_traits_baseILj8192EfS2_fS2_fjLj1024EEEEELb1ELb1EEEvNS_9BwdParamsE,"a",@progbits
	.sectionflags	@""
	.align	4
.nv.constant0._ZN10layer_norm22ln_bwd_finalize_kernelINS_22Kernel_traits_finalizeILj8192Ef13__nv_bfloat16fS2_fjLb1ELj1024ELj4ENS_18Kernel_traits_baseILj8192EfS2_fS2_fjLj1024EEEEELb1ELb1EEEvNS_9BwdParamsE:
	.zero		824


//--------------------- .nv.constant0._ZN10layer_norm13ln_bwd_kernelINS_13Kernel_traitsIf13__nv_bfloat16fS2_fjLj8192ELj1ELj1ELj8ELj16ENS_18Kernel_traits_baseILj8192EfS2_fS2_fjLj256EEEEELb1ELb1ELb1ELb1EEEvNS_9BwdParamsE --------------------------
	.section	.nv.constant0._ZN10layer_norm13ln_bwd_kernelINS_13Kernel_traitsIf13__nv_bfloat16fS2_fjLj8192ELj1ELj1ELj8ELj16ENS_18Kernel_traits_baseILj8192EfS2_fS2_fjLj256EEEEELb1ELb1ELb1ELb1EEEvNS_9BwdParamsE,"a",@progbits
	.sectionflags	@""
	.align	4
.nv.constant0._ZN10layer_norm13ln_bwd_kernelINS_13Kernel_traitsIf13__nv_bfloat16fS2_fjLj8192ELj1ELj1ELj8ELj16ENS_18Kernel_traits_baseILj8192EfS2_fS2_fjLj256EEEEELb1ELb1ELb1ELb1EEEvNS_9BwdParamsE:
	.zero		824


//--------------------- .nv.constant0._ZN10layer_norm13ln_bwd_kernelINS_13Kernel_traitsIf6__halfS2_S2_fjLj8192ELj1ELj1ELj8ELj16ENS_18Kernel_traits_baseILj8192EfS2_S2_S2_fjLj256EEEEELb0ELb0ELb0ELb0EEEvNS_9BwdParamsE --------------------------
	.section	.nv.constant0._ZN10layer_norm13ln_bwd_kernelINS_13Kernel_traitsIf6__halfS2_S2_fjLj8192ELj1ELj1ELj8ELj16ENS_18Kernel_traits_baseILj8192EfS2_S2_S2_fjLj256EEEEELb0ELb0ELb0ELb0EEEvNS_9BwdParamsE,"a",@progbits
	.sectionflags	@""
	.align	4
.nv.constant0._ZN10layer_norm13ln_bwd_kernelINS_13Kernel_traitsIf6__halfS2_S2_fjLj8192ELj1ELj1ELj8ELj16ENS_18Kernel_traits_baseILj8192EfS2_S2_S2_fjLj256EEEEELb0ELb0ELb0ELb0EEEvNS_9BwdParamsE:
	.zero		824


//--------------------- .nv.constant0._ZN10layer_norm13ln_bwd_kernelINS_13Kernel_traitsIf6__halfS2_S2_fjLj8192ELj1ELj1ELj8ELj16ENS_18Kernel_traits_baseILj8192EfS2_S2_S2_fjLj256EEEEELb0ELb0ELb0ELb1EEEvNS_9BwdParamsE --------------------------
	.section	.nv.constant0._ZN10layer_norm13ln_bwd_kernelINS_13Kernel_traitsIf6__halfS2_S2_fjLj8192ELj1ELj1ELj8ELj16ENS_18Kernel_traits_baseILj8192EfS2_S2_S2_fjLj256EEEEELb0ELb0ELb0ELb1EEEvNS_9BwdParamsE,"a",@progbits
	.sectionflags	@""
	.align	4
.nv.constant0._ZN10layer_norm13ln_bwd_kernelINS_13Kernel_traitsIf6__halfS2_S2_fjLj8192ELj1ELj1ELj8ELj16ENS_18Kernel_traits_baseILj8192EfS2_S2_S2_fjLj256EEEEELb0ELb0ELb0ELb1EEEvNS_9BwdParamsE:
	.zero		824


//--------------------- .nv.constant0._ZN10layer_norm13ln_bwd_kernelINS_13Kernel_traitsIf6__halfS2_S2_fjLj8192ELj1ELj1ELj8ELj16ENS_18Kernel_traits_baseILj8192EfS2_S2_S2_fjLj256EEEEELb0ELb0ELb1ELb0EEEvNS_9BwdParamsE --------------------------
	.section	.nv.constant0._ZN10layer_norm13ln_bwd_kernelINS_13Kernel_traitsIf6__halfS2_S2_fjLj8192ELj1ELj1ELj8ELj16ENS_18Kernel_traits_baseILj8192EfS2_S2_S2_fjLj256EEEEELb0ELb0ELb1ELb0EEEvNS_9BwdParamsE,"a",@progbits
	.sectionflags	@""
	.align	4
.nv.constant0._ZN10layer_norm13ln_bwd_kernelINS_13Kernel_traitsIf6__halfS2_S2_fjLj8192ELj1ELj1ELj8ELj16ENS_18Kernel_traits_baseILj8192EfS2_S2_S2_fjLj256EEEEELb0ELb0ELb1ELb0EEEvNS_9BwdParamsE:
	.zero		824


//--------------------- .nv.constant0._ZN10layer_norm13ln_bwd_kernelINS_13Kernel_traitsIf6__halfS2_S2_fjLj8192ELj1ELj1ELj8ELj16ENS_18Kernel_traits_baseILj8192EfS2_S2_S2_fjLj256EEEEELb0ELb0ELb1ELb1EEEvNS_9BwdParamsE --------------------------
	.section	.nv.constant0._ZN10layer_norm13ln_bwd_kernelINS_13Kernel_traitsIf6__halfS2_S2_fjLj8192ELj1ELj1ELj8ELj16ENS_18Kernel_traits_baseILj8192EfS2_S2_S2_fjLj256EEEEELb0ELb0ELb1ELb1EEEvNS_9BwdParamsE,"a",@progbits
	.sectionflags	@""
	.align	4
.nv.constant0._ZN10layer_norm13ln_bwd_kernelINS_13Kernel_traitsIf6__halfS2_S2_fjLj8192ELj1ELj1ELj8ELj16ENS_18Kernel_traits_baseILj8192EfS2_S2_S2_fjLj256EEEEELb0ELb0ELb1ELb1EEEvNS_9BwdParamsE:
	.zero		824


//--------------------- .nv.constant0._ZN10layer_norm13ln_bwd_kernelINS_13Kernel_traitsIf6__halfS2_S2_fjLj8192ELj1ELj1ELj8ELj16ENS_18Kernel_traits_baseILj8192EfS2_S2_S2_fjLj256EEEEELb0ELb1ELb0ELb0EEEvNS_9BwdParamsE --------------------------
	.section	.nv.constant0._ZN10layer_norm13ln_bwd_kernelINS_13Kernel_traitsIf6__halfS2_S2_fjLj8192ELj1ELj1ELj8ELj16ENS_18Kernel_traits_baseILj8192EfS2_S2_S2_fjLj256EEEEELb0ELb1ELb0ELb0EEEvNS_9BwdParamsE,"a",@progbits
	.sectionflags	@""
	.align	4
.nv.constant0._ZN10layer_norm13ln_bwd_kernelINS_13Kernel_traitsIf6__halfS2_S2_fjLj8192ELj1ELj1ELj8ELj16ENS_18Kernel_traits_baseILj8192EfS2_S2_S2_fjLj256EEEEELb0ELb1ELb0ELb0EEEvNS_9BwdParamsE:
	.zero		824


//--------------------- .nv.constant0._ZN10layer_norm13ln_bwd_kernelINS_13Kernel_traitsIf6__halfS2_S2_fjLj8192ELj1ELj1ELj8ELj16ENS_18Kernel_traits_baseILj8192EfS2_S2_S2_fjLj256EEEEELb0ELb1ELb0ELb1EEEvNS_9BwdParamsE --------------------------
	.section	.nv.constant0._ZN10layer_norm13ln_bwd_kernelINS_13Kernel_traitsIf6__halfS2_S2_fjLj8192ELj1ELj1ELj8ELj16ENS_18Kernel_traits_baseILj8192EfS2_S2_S2_fjLj256EEEEELb0ELb1ELb0ELb1EEEvNS_9BwdParamsE,"a",@progbits
	.sectionflags	@""
	.align	4
.nv.constant0._ZN10layer_norm13ln_bwd_kernelINS_13Kernel_traitsIf6__halfS2_S2_fjLj8192ELj1ELj1ELj8ELj16ENS_18Kernel_traits_baseILj8192EfS2_S2_S2_fjLj256EEEEELb0ELb1ELb0ELb1EEEvNS_9BwdParamsE:
	.zero		824


//--------------------- .nv.constant0._ZN10layer_norm13ln_bwd_kernelINS_13Kernel_traitsIf6__halfS2_S2_fjLj8192ELj1ELj1ELj8ELj16ENS_18Kernel_traits_baseILj8192EfS2_S2_S2_fjLj256EEEEELb0ELb1ELb1ELb0EEEvNS_9BwdParamsE --------------------------
	.section	.nv.constant0._ZN10layer_norm13ln_bwd_kernelINS_13Kernel_traitsIf6__halfS2_S2_fjLj8192ELj1ELj1ELj8ELj16ENS_18Kernel_traits_baseILj8192EfS2_S2_S2_fjLj256EEEEELb0ELb1ELb1ELb0EEEvNS_9BwdParamsE,"a",@progbits
	.sectionflags	@""
	.align	4
.nv.constant0._ZN10layer_norm13ln_bwd_kernelINS_13Kernel_traitsIf6__halfS2_S2_fjLj8192ELj1ELj1ELj8ELj16ENS_18Kernel_traits_baseILj8192EfS2_S2_S2_fjLj256EEEEELb0ELb1ELb1ELb0EEEvNS_9BwdParamsE:
	.zero		824


//--------------------- .nv.constant0._ZN10layer_norm13ln_bwd_kernelINS_13Kernel_traitsIf6__halfS2_S2_fjLj8192ELj1ELj1ELj8ELj16ENS_18Kernel_traits_baseILj8192EfS2_S2_S2_fjLj256EEEEELb0ELb1ELb1ELb1EEEvNS_9BwdParamsE --------------------------
	.section	.nv.constant0._ZN10layer_norm13ln_bwd_kernelINS_13Kernel_traitsIf6__halfS2_S2_fjLj8192ELj1ELj1ELj8ELj16ENS_18Kernel_traits_baseILj8192EfS2_S2_S2_fjLj256EEEEELb0ELb1ELb1ELb1EEEvNS_9BwdParamsE,"a",@progbits
	.sectionflags	@""
	.align	4
.nv.constant0._ZN10layer_norm13ln_bwd_kernelINS_13Kernel_traitsIf6__halfS2_S2_fjLj8192ELj1ELj1ELj8ELj16ENS_18Kernel_traits_baseILj8192EfS2_S2_S2_fjLj256EEEEELb0ELb1ELb1ELb1EEEvNS_9BwdParamsE:
	.zero		824


//--------------------- .nv.constant0._ZN10layer_norm13ln_bwd_kernelINS_13Kernel_traitsIf6__halfS2_S2_fjLj8192ELj1ELj1ELj8ELj16ENS_18Kernel_traits_baseILj8192EfS2_S2_S2_fjLj256EEEEELb1ELb0ELb0ELb0EEEvNS_9BwdParamsE --------------------------
	.section	.nv.constant0._ZN10layer_norm13ln_bwd_kernelINS_13Kernel_traitsIf6__halfS2_S2_fjLj8192ELj1ELj1ELj8ELj16ENS_18Kernel_traits_baseILj8192EfS2_S2_S2_fjLj256EEEEELb1ELb0ELb0ELb0EEEvNS_9BwdParamsE,"a",@progbits
	.sectionflags	@""
	.align	4
.nv.constant0._ZN10layer_norm13ln_bwd_kernelINS_13Kernel_traitsIf6__halfS2_S2_fjLj8192ELj1ELj1ELj8ELj16ENS_18Kernel_traits_baseILj8192EfS2_S2_S2_fjLj256EEEEELb1ELb0ELb0ELb0EEEvNS_9BwdParamsE:
	.zero		824


//--------------------- .nv.constant0._ZN10layer_norm13ln_bwd_kernelINS_13Kernel_traitsIf6__halfS2_S2_fjLj8192ELj1ELj1ELj8ELj16ENS_18Kernel_traits_baseILj8192EfS2_S2_S2_fjLj256EEEEELb1ELb0ELb0ELb1EEEvNS_9BwdParamsE --------------------------
	.section	.nv.constant0._ZN10layer_norm13ln_bwd_kernelINS_13Kernel_traitsIf6__halfS2_S2_fjLj8192ELj1ELj1ELj8ELj16ENS_18Kernel_traits_baseILj8192EfS2_S2_S2_fjLj256EEEEELb1ELb0ELb0ELb1EEEvNS_9BwdParamsE,"a",@progbits
	.sectionflags	@""
	.align	4
.nv.constant0._ZN10layer_norm13ln_bwd_kernelINS_13Kernel_traitsIf6__halfS2_S2_fjLj8192ELj1ELj1ELj8ELj16ENS_18Kernel_traits_baseILj8192EfS2_S2_S2_fjLj256EEEEELb1ELb0ELb0ELb1EEEvNS_9BwdParamsE:
	.zero		824


//--------------------- .nv.constant0._ZN10layer_norm22ln_bwd_finalize_kernelINS_22Kernel_traits_finalizeILj8192Ef6__halfS2_S2_fjLb0ELj1024ELj4ENS_18Kernel_traits_baseILj8192EfS2_S2_S2_fjLj1024EEEEELb0ELb0EEEvNS_9BwdParamsE --------------------------
	.section	.nv.constant0._ZN10layer_norm22ln_bwd_finalize_kernelINS_22Kernel_traits_finalizeILj8192Ef6__halfS2_S2_fjLb0ELj1024ELj4ENS_18Kernel_traits_baseILj8192EfS2_S2_S2_fjLj1024EEEEELb0ELb0EEEvNS_9BwdParamsE,"a",@progbits
	.sectionflags	@""
	.align	4
.nv.constant0._ZN10layer_norm22ln_bwd_finalize_kernelINS_22Kernel_traits_finalizeILj8192Ef6__halfS2_S2_fjLb0ELj1024ELj4ENS_18Kernel_traits_baseILj8192EfS2_S2_S2_fjLj1024EEEEELb0ELb0EEEvNS_9BwdParamsE:
	.zero		824


//--------------------- .nv.constant0._ZN10layer_norm13ln_bwd_kernelINS_13Kernel_traitsIf6__halfS2_S2_fjLj8192ELj1ELj1ELj8ELj16ENS_18Kernel_traits_baseILj8192EfS2_S2_S2_fjLj256EEEEELb1ELb0ELb1ELb0EEEvNS_9BwdParamsE --------------------------
	.section	.nv.constant0._ZN10layer_norm13ln_bwd_kernelINS_13Kernel_traitsIf6__halfS2_S2_fjLj8192ELj1ELj1ELj8ELj16ENS_18Kernel_traits_baseILj8192EfS2_S2_S2_fjLj256EEEEELb1ELb0ELb1ELb0EEEvNS_9BwdParamsE,"a",@progbits
	.sectionflags	@""
	.align	4
.nv.constant0._ZN10layer_norm13ln_bwd_kernelINS_13Kernel_traitsIf6__halfS2_S2_fjLj8192ELj1ELj1ELj8ELj16ENS_18Kernel_traits_baseILj8192EfS2_S2_S2_fjLj256EEEEELb1ELb0ELb1ELb0EEEvNS_9BwdParamsE:
	.zero		824


//--------------------- .nv.constant0._ZN10layer_norm22ln_bwd_finalize_kernelINS_22Kernel_traits_finalizeILj8192Ef6__halfS2_S2_fjLb0ELj1024ELj4ENS_18Kernel_traits_baseILj8192EfS2_S2_S2_fjLj1024EEEEELb0ELb1EEEvNS_9BwdParamsE --------------------------
	.section	.nv.constant0._ZN10layer_norm22ln_bwd_finalize_kernelINS_22Kernel_traits_finalizeILj8192Ef6__halfS2_S2_fjLb0ELj1024ELj4ENS_18Kernel_traits_baseILj8192EfS2_S2_S2_fjLj1024EEEEELb0ELb1EEEvNS_9BwdParamsE,"a",@progbits
	.sectionflags	@""
	.align	4
.nv.constant0._ZN10layer_norm22ln_bwd_finalize_kernelINS_22Kernel_traits_finalizeILj8192Ef6__halfS2_S2_fjLb0ELj1024ELj4ENS_18Kernel_traits_baseILj8192EfS2_S2_S2_fjLj1024EEEEELb0ELb1EEEvNS_9BwdParamsE:
	.zero		824


//--------------------- .nv.constant0._ZN10layer_norm13ln_bwd_kernelINS_13Kernel_traitsIf6__halfS2_S2_fjLj8192ELj1ELj1ELj8ELj16ENS_18Kernel_traits_baseILj8192EfS2_S2_S2_fjLj256EEEEELb1ELb0ELb1ELb1EEEvNS_9BwdParamsE --------------------------
	.section	.nv.constant0._ZN10layer_norm13ln_bwd_kernelINS_13Kernel_traitsIf6__halfS2_S2_fjLj8192ELj1ELj1ELj8ELj16ENS_18Kernel_traits_baseILj8192EfS2_S2_S2_fjLj256EEEEELb1ELb0ELb1ELb1EEEvNS_9BwdParamsE,"a",@progbits
	.sectionflags	@""
	.align	4
.nv.constant0._ZN10layer_norm13ln_bwd_kernelINS_13Kernel_traitsIf6__halfS2_S2_fjLj8192ELj1ELj1ELj8ELj16ENS_18Kernel_traits_baseILj8192EfS2_S2_S2_fjLj256EEEEELb1ELb0ELb1ELb1EEEvNS_9BwdParamsE:
	.zero		824


//--------------------- .nv.constant0._ZN10layer_norm13ln_bwd_kernelINS_13Kernel_traitsIf6__halfS2_S2_fjLj8192ELj1ELj1ELj8ELj16ENS_18Kernel_traits_baseILj8192EfS2_S2_S2_fjLj256EEEEELb1ELb1ELb0ELb0EEEvNS_9BwdParamsE --------------------------
	.section	.nv.constant0._ZN10layer_norm13ln_bwd_kernelINS_13Kernel_traitsIf6__halfS2_S2_fjLj8192ELj1ELj1ELj8ELj16ENS_18Kernel_traits_baseILj8192EfS2_S2_S2_fjLj256EEEEELb1ELb1ELb0ELb0EEEvNS_9BwdParamsE,"a",@progbits
	.sectionflags	@""
	.align	4
.nv.constant0._ZN10layer_norm13ln_bwd_kernelINS_13Kernel_traitsIf6__halfS2_S2_fjLj8192ELj1ELj1ELj8ELj16ENS_18Kernel_traits_baseILj8192EfS2_S2_S2_fjLj256EEEEELb1ELb1ELb0ELb0EEEvNS_9BwdParamsE:
	.zero		824


//--------------------- .nv.constant0._ZN10layer_norm13ln_bwd_kernelINS_13Kernel_traitsIf6__halfS2_S2_fjLj8192ELj1ELj1ELj8ELj16ENS_18Kernel_traits_baseILj8192EfS2_S2_S2_fjLj256EEEEELb1ELb1ELb0ELb1EEEvNS_9BwdParamsE --------------------------
	.section	.nv.constant0._ZN10layer_norm13ln_bwd_kernelINS_13Kernel_traitsIf6__halfS2_S2_fjLj8192ELj1ELj1ELj8ELj16ENS_18Kernel_traits_baseILj8192EfS2_S2_S2_fjLj256EEEEELb1ELb1ELb0ELb1EEEvNS_9BwdParamsE,"a",@progbits
	.sectionflags	@""
	.align	4
.nv.constant0._ZN10layer_norm13ln_bwd_kernelINS_13Kernel_traitsIf6__halfS2_S2_fjLj8192ELj1ELj1ELj8ELj16ENS_18Kernel_traits_baseILj8192EfS2_S2_S2_fjLj256EEEEELb1ELb1ELb0ELb1EEEvNS_9BwdParamsE:
	.zero		824


//--------------------- .nv.constant0._ZN10layer_norm22ln_bwd_finalize_kernelINS_22Kernel_traits_finalizeILj8192Ef6__halfS2_S2_fjLb1ELj1024ELj4ENS_18Kernel_traits_baseILj8192EfS2_S2_S2_fjLj1024EEEEELb1ELb0EEEvNS_9BwdParamsE --------------------------
	.section	.nv.constant0._ZN10layer_norm22ln_bwd_finalize_kernelINS_22Kernel_traits_finalizeILj8192Ef6__halfS2_S2_fjLb1ELj1024ELj4ENS_18Kernel_traits_baseILj8192EfS2_S2_S2_fjLj1024EEEEELb1ELb0EEEvNS_9BwdParamsE,"a",@progbits
	.sectionflags	@""
	.align	4
.nv.constant0._ZN10layer_norm22ln_bwd_finalize_kernelINS_22Kernel_traits_finalizeILj8192Ef6__halfS2_S2_fjLb1ELj1024ELj4ENS_18Kernel_traits_baseILj8192EfS2_S2_S2_fjLj1024EEEEELb1ELb0EEEvNS_9BwdParamsE:
	.zero		824


//--------------------- .nv.constant0._ZN10layer_norm13ln_bwd_kernelINS_13Kernel_traitsIf6__halfS2_S2_fjLj8192ELj1ELj1ELj8ELj16ENS_18Kernel_traits_baseILj8192EfS2_S2_S2_fjLj256EEEEELb1ELb1ELb1ELb0EEEvNS_9BwdParamsE --------------------------
	.section	.nv.constant0._ZN10layer_norm13ln_bwd_kernelINS_13Kernel_traitsIf6__halfS2_S2_fjLj8192ELj1ELj1ELj8ELj16ENS_18Kernel_traits_baseILj8192EfS2_S2_S2_fjLj256EEEEELb1ELb1ELb1ELb0EEEvNS_9BwdParamsE,"a",@progbits
	.sectionflags	@""
	.align	4
.nv.constant0._ZN10layer_norm13ln_bwd_kernelINS_13Kernel_traitsIf6__halfS2_S2_fjLj8192ELj1ELj1ELj8ELj16ENS_18Kernel_traits_baseILj8192EfS2_S2_S2_fjLj256EEEEELb1ELb1ELb1ELb0EEEvNS_9BwdParamsE:
	.zero		824


//--------------------- .nv.constant0._ZN10layer_norm22ln_bwd_finalize_kernelINS_22Kernel_traits_finalizeILj8192Ef6__halfS2_S2_fjLb1ELj1024ELj4ENS_18Kernel_traits_baseILj8192EfS2_S2_S2_fjLj1024EEEEELb1ELb1EEEvNS_9BwdParamsE --------------------------
	.section	.nv.constant0._ZN10layer_norm22ln_bwd_finalize_kernelINS_22Kernel_traits_finalizeILj8192Ef6__halfS2_S2_fjLb1ELj1024ELj4ENS_18Kernel_traits_baseILj8192EfS2_S2_S2_fjLj1024EEEEELb1ELb1EEEvNS_9BwdParamsE,"a",@progbits
	.sectionflags	@""
	.align	4
.nv.constant0._ZN10layer_norm22ln_bwd_finalize_kernelINS_22Kernel_traits_finalizeILj8192Ef6__halfS2_S2_fjLb1ELj1024ELj4ENS_18Kernel_traits_baseILj8192EfS2_S2_S2_fjLj1024EEEEELb1ELb1EEEvNS_9BwdParamsE:
	.zero		824


//--------------------- .nv.constant0._ZN10layer_norm13ln_bwd_kernelINS_13Kernel_traitsIf6__halfS2_S2_fjLj8192ELj1ELj1ELj8ELj16ENS_18Kernel_traits_baseILj8192EfS2_S2_S2_fjLj256EEEEELb1ELb1ELb1ELb1EEEvNS_9BwdParamsE --------------------------
	.section	.nv.constant0._ZN10layer_norm13ln_bwd_kernelINS_13Kernel_traitsIf6__halfS2_S2_fjLj8192ELj1ELj1ELj8ELj16ENS_18Kernel_traits_baseILj8192EfS2_S2_S2_fjLj256EEEEELb1ELb1ELb1ELb1EEEvNS_9BwdParamsE,"a",@progbits
	.sectionflags	@""
	.align	4
.nv.constant0._ZN10layer_norm13ln_bwd_kernelINS_13Kernel_traitsIf6__halfS2_S2_fjLj8192ELj1ELj1ELj8ELj16ENS_18Kernel_traits_baseILj8192EfS2_S2_S2_fjLj256EEEEELb1ELb1ELb1ELb1EEEvNS_9BwdParamsE:
	.zero		824


//--------------------- .nv.constant0._ZN10layer_norm13ln_bwd_kernelINS_13Kernel_traitsI6__halfS2_fS2_fjLj8192ELj1ELj1ELj8ELj16ENS_18Kernel_traits_baseILj8192ES2_S2_fS2_fjLj256EEEEELb0ELb0ELb0ELb0EEEvNS_9BwdParamsE --------------------------
	.section	.nv.constant0._ZN10layer_norm13ln_bwd_kernelINS_13Kernel_traitsI6__halfS2_fS2_fjLj8192ELj1ELj1ELj8ELj16ENS_18Kernel_traits_baseILj8192ES2_S2_fS2_fjLj256EEEEELb0ELb0ELb0ELb0EEEvNS_9BwdParamsE,"a",@progbits
	.sectionflags	@""
	.align	4
.nv.constant0._ZN10layer_norm13ln_bwd_kernelINS_13Kernel_traitsI6__halfS2_fS2_fjLj8192ELj1ELj1ELj8ELj16ENS_18Kernel_traits_baseILj8192ES2_S2_fS2_fjLj256EEEEELb0ELb0ELb0ELb0EEEvNS_9BwdParamsE:
	.zero		824


//--------------------- .nv.constant0._ZN10layer_norm13ln_bwd_kernelINS_13Kernel_traitsI6__halfS2_fS2_fjLj8192ELj1ELj1ELj8ELj16ENS_18Kernel_traits_baseILj8192ES2_S2_fS2_fjLj256EEEEELb0ELb0ELb0ELb1EEEvNS_9BwdParamsE --------------------------
	.section	.nv.constant0._ZN10layer_norm13ln_bwd_kernelINS_13Kernel_traitsI6__halfS2_fS2_fjLj8192ELj1ELj1ELj8ELj16ENS_18Kernel_traits_baseILj8192ES2_S2_fS2_fjLj256EEEEELb0ELb0ELb0ELb1EEEvNS_9BwdParamsE,"a",@progbits
	.sectionflags	@""
	.align	4
.nv.constant0._ZN10layer_norm13ln_bwd_kernelINS_13Kernel_traitsI6__halfS2_fS2_fjLj8192ELj1ELj1ELj8ELj16ENS_18Kernel_traits_baseILj8192ES2_S2_fS2_fjLj256EEEEELb0ELb0ELb0ELb1EEEvNS_9BwdParamsE:
	.zero		824


//--------------------- .nv.constant0._ZN10layer_norm13ln_bwd_kernelINS_13Kernel_traitsI6__halfS2_fS2_fjLj8192ELj1ELj1ELj8ELj16ENS_18Kernel_traits_baseILj8192ES2_S2_fS2_fjLj256EEEEELb0ELb0ELb1ELb0EEEvNS_9BwdParamsE --------------------------
	.section	.nv.constant0._ZN10layer_norm13ln_bwd_kernelINS_13Kernel_traitsI6__halfS2_fS2_fjLj8192ELj1ELj1ELj8ELj16ENS_18Kernel_traits_baseILj8192ES2_S2_fS2_fjLj256EEEEELb0ELb0ELb1ELb0EEEvNS_9BwdParamsE,"a",@progbits
	.sectionflags	@""
	.align	4
.nv.constant0._ZN10layer_norm13ln_bwd_kernelINS_13Kernel_traitsI6__halfS2_fS2_fjLj8192ELj1ELj1ELj8ELj16ENS_18Kernel_traits_baseILj8192ES2_S2_fS2_fjLj256EEEEELb0ELb0ELb1ELb0EEEvNS_9BwdParamsE:
	.zero		824


//--------------------- .nv.constant0._ZN10layer_norm13ln_bwd_kernelINS_13Kernel_traitsI6__halfS2_fS2_fjLj8192ELj1ELj1ELj8ELj16ENS_18Kernel_traits_baseILj8192ES2_S2_fS2_fjLj256EEEEELb0ELb0ELb1ELb1EEEvNS_9BwdParamsE --------------------------
	.section	.nv.constant0._ZN10layer_norm13ln_bwd_kernelINS_13Kernel_traitsI6__halfS2_fS2_fjLj8192ELj1ELj1ELj8ELj16ENS_18Kernel_traits_baseILj8192ES2_S2_fS2_fjLj256EEEEELb0ELb0ELb1ELb1EEEvNS_9BwdParamsE,"a",@progbits
	.sectionflags	@""
	.align	4
.nv.constant0._ZN10layer_norm13ln_bwd_kernelINS_13Kernel_traitsI6__halfS2_fS2_fjLj8192ELj1ELj1ELj8ELj16ENS_18Kernel_traits_baseILj8192ES2_S2_fS2_fjLj256EEEEELb0ELb0ELb1ELb1EEEvNS_9BwdParamsE:
	.zero		824


//--------------------- .nv.constant0._ZN10layer_norm13ln_bwd_kernelINS_13Kernel_traitsI6__halfS2_fS2_fjLj8192ELj1ELj1ELj8ELj16ENS_18Kernel_traits_baseILj8192ES2_S2_fS2_fjLj256EEEEELb0ELb1ELb0ELb0EEEvNS_9BwdParamsE --------------------------
	.section	.nv.constant0._ZN10layer_norm13ln_bwd_kernelINS_13Kernel_traitsI6__halfS2_fS2_fjLj8192ELj1ELj1ELj8ELj16ENS_18Kernel_traits_baseILj8192ES2_S2_fS2_fjLj256EEEEELb0ELb1ELb0ELb0EEEvNS_9BwdParamsE,"a",@progbits
	.sectionflags	@""
	.align	4
.nv.constant0._ZN10layer_norm13ln_bwd_kernelINS_13Kernel_traitsI6__halfS2_fS2_fjLj8192ELj1ELj1ELj8ELj16ENS_18Kernel_traits_baseILj8192ES2_S2_fS2_fjLj256EEEEELb0ELb1ELb0ELb0EEEvNS_9BwdParamsE:
	.zero		824


//--------------------- .nv.constant0._ZN10layer_norm13ln_bwd_kernelINS_13Kernel_traitsI6__halfS2_fS2_fjLj8192ELj1ELj1ELj8ELj16ENS_18Kernel_traits_baseILj8192ES2_S2_fS2_fjLj256EEEEELb0ELb1ELb0ELb1EEEvNS_9BwdParamsE --------------------------
	.section	.nv.constant0._ZN10layer_norm13ln_bwd_kernelINS_13Kernel_traitsI6__halfS2_fS2_fjLj8192ELj1ELj1ELj8ELj16ENS_18Kernel_traits_baseILj8192ES2_S2_fS2_fjLj256EEEEELb0ELb1ELb0ELb1EEEvNS_9BwdParamsE,"a",@progbits
	.sectionflags	@""
	.align	4
.nv.constant0._ZN10layer_norm13ln_bwd_kernelINS_13Kernel_traitsI6__halfS2_fS2_fjLj8192ELj1ELj1ELj8ELj16ENS_18Kernel_traits_baseILj8192ES2_S2_fS2_fjLj256EEEEELb0ELb1ELb0ELb1EEEvNS_9BwdParamsE:
	.zero		824


//--------------------- .nv.constant0._ZN10layer_norm13ln_bwd_kernelINS_13Kernel_traitsI6__halfS2_fS2_fjLj8192ELj1ELj1ELj8ELj16ENS_18Kernel_traits_baseILj8192ES2_S2_fS2_fjLj256EEEEELb0ELb1ELb1ELb0EEEvNS_9BwdParamsE --------------------------
	.section	.nv.constant0._ZN10layer_norm13ln_bwd_kernelINS_13Kernel_traitsI6__halfS2_fS2_fjLj8192ELj1ELj1ELj8ELj16ENS_18Kernel_traits_baseILj8192ES2_S2_fS2_fjLj256EEEEELb0ELb1ELb1ELb0EEEvNS_9BwdParamsE,"a",@progbits
	.sectionflags	@""
	.align	4
.nv.constant0._ZN10layer_norm13ln_bwd_kernelINS_13Kernel_traitsI6__halfS2_fS2_fjLj8192ELj1ELj1ELj8ELj16ENS_18Kernel_traits_baseILj8192ES2_S2_fS2_fjLj256EEEEELb0ELb1ELb1ELb0EEEvNS_9BwdParamsE:
	.zero		824


//--------------------- .nv.constant0._ZN10layer_norm13ln_bwd_kernelINS_13Kernel_traitsI6__halfS2_fS2_fjLj8192ELj1ELj1ELj8ELj16ENS_18Kernel_traits_baseILj8192ES2_S2_fS2_fjLj256EEEEELb0ELb1ELb1ELb1EEEvNS_9BwdParamsE --------------------------
	.section	.nv.constant0._ZN10layer_norm13ln_bwd_kernelINS_13Kernel_traitsI6__halfS2_fS2_fjLj8192ELj1ELj1ELj8ELj16ENS_18Kernel_traits_baseILj8192ES2_S2_fS2_fjLj256EEEEELb0ELb1ELb1ELb1EEEvNS_9BwdParamsE,"a",@progbits
	.sectionflags	@""
	.align	4
.nv.constant0._ZN10layer_norm13ln_bwd_kernelINS_13Kernel_traitsI6__halfS2_fS2_fjLj8192ELj1ELj1ELj8ELj16ENS_18Kernel_traits_baseILj8192ES2_S2_fS2_fjLj256EEEEELb0ELb1ELb1ELb1EEEvNS_9BwdParamsE:
	.zero		824


//--------------------- .nv.constant0._ZN10layer_norm13ln_bwd_kernelINS_13Kernel_traitsI6__halfS2_fS2_fjLj8192ELj1ELj1ELj8ELj16ENS_18Kernel_traits_baseILj8192ES2_S2_fS2_fjLj256EEEEELb1ELb0ELb0ELb0EEEvNS_9BwdParamsE --------------------------
	.section	.nv.constant0._ZN10layer_norm13ln_bwd_kernelINS_13Kernel_traitsI6__halfS2_fS2_fjLj8192ELj1ELj1ELj8ELj16ENS_18Kernel_traits_baseILj8192ES2_S2_fS2_fjLj256EEEEELb1ELb0ELb0ELb0EEEvNS_9BwdParamsE,"a",@progbits
	.sectionflags	@""
	.align	4
.nv.constant0._ZN10layer_norm13ln_bwd_kernelINS_13Kernel_traitsI6__halfS2_fS2_fjLj8192ELj1ELj1ELj8ELj16ENS_18Kernel_traits_baseILj8192ES2_S2_fS2_fjLj256EEEEELb1ELb0ELb0ELb0EEEvNS_9BwdParamsE:
	.zero		824


//--------------------- .nv.constant0._ZN10layer_norm13ln_bwd_kernelINS_13Kernel_traitsI6__halfS2_fS2_fjLj8192ELj1ELj1ELj8ELj16ENS_18Kernel_traits_baseILj8192ES2_S2_fS2_fjLj256EEEEELb1ELb0ELb0ELb1EEEvNS_9BwdParamsE --------------------------
	.section	.nv.constant0._ZN10layer_norm13ln_bwd_kernelINS_13Kernel_traitsI6__halfS2_fS2_fjLj8192ELj1ELj1ELj8ELj16ENS_18Kernel_traits_baseILj8192ES2_S2_fS2_fjLj256EEEEELb1ELb0ELb0ELb1EEEvNS_9BwdParamsE,"a",@progbits
	.sectionflags	@""
	.align	4
.nv.constant0._ZN10layer_norm13ln_bwd_kernelINS_13Kernel_traitsI6__halfS2_fS2_fjLj8192ELj1ELj1ELj8ELj16ENS_18Kernel_traits_baseILj8192ES2_S2_fS2_fjLj256EEEEELb1ELb0ELb0ELb1EEEvNS_9BwdParamsE:
	.zero		824


//--------------------- .nv.constant0._ZN10layer_norm22ln_bwd_finalize_kernelINS_22Kernel_traits_finalizeILj8192E6__halfS2_fS2_fjLb0ELj1024ELj4ENS_18Kernel_traits_baseILj8192ES2_S2_fS2_fjLj1024EEEEELb0ELb0EEEvNS_9BwdParamsE --------------------------
	.section	.nv.constant0._ZN10layer_norm22ln_bwd_finalize_kernelINS_22Kernel_traits_finalizeILj8192E6__halfS2_fS2_fjLb0ELj1024ELj4ENS_18Kernel_traits_baseILj8192ES2_S2_fS2_fjLj1024EEEEELb0ELb0EEEvNS_9BwdParamsE,"a",@progbits
	.sectionflags	@""
	.align	4
.nv.constant0._ZN10layer_norm22ln_bwd_finalize_kernelINS_22Kernel_traits_finalizeILj8192E6__halfS2_fS2_fjLb0ELj1024ELj4ENS_18Kernel_traits_baseILj8192ES2_S2_fS2_fjLj1024EEEEELb0ELb0EEEvNS_9BwdParamsE:
	.zero		824


//--------------------- .nv.constant0._ZN10layer_norm13ln_bwd_kernelINS_13Kernel_traitsI6__halfS2_fS2_fjLj8192ELj1ELj1ELj8ELj16ENS_18Kernel_traits_baseILj8192ES2_S2_fS2_fjLj256EEEEELb1ELb0ELb1ELb0EEEvNS_9BwdParamsE --------------------------
	.section	.nv.constant0._ZN10layer_norm13ln_bwd_kernelINS_13Kernel_traitsI6__halfS2_fS2_fjLj8192ELj1ELj1ELj8ELj16ENS_18Kernel_traits_baseILj8192ES2_S2_fS2_fjLj256EEEEELb1ELb0ELb1ELb0EEEvNS_9BwdParamsE,"a",@progbits
	.sectionflags	@""
	.align	4
.nv.constant0._ZN10layer_norm13ln_bwd_kernelINS_13Kernel_traitsI6__halfS2_fS2_fjLj8192ELj1ELj1ELj8ELj16ENS_18Kernel_traits_baseILj8192ES2_S2_fS2_fjLj256EEEEELb1ELb0ELb1ELb0EEEvNS_9BwdParamsE:
	.zero		824


//--------------------- .nv.constant0._ZN10layer_norm22ln_bwd_finalize_kernelINS_22Kernel_traits_finalizeILj8192E6__halfS2_fS2_fjLb0ELj1024ELj4ENS_18Kernel_traits_baseILj8192ES2_S2_fS2_fjLj1024EEEEELb0ELb1EEEvNS_9BwdParamsE --------------------------
	.section	.nv.constant0._ZN10layer_norm22ln_bwd_finalize_kernelINS_22Kernel_traits_finalizeILj8192E6__halfS2_fS2_fjLb0ELj1024ELj4ENS_18Kernel_traits_baseILj8192ES2_S2_fS2_fjLj1024EEEEELb0ELb1EEEvNS_9BwdParamsE,"a",@progbits
	.sectionflags	@""
	.align	4
.nv.constant0._ZN10layer_norm22ln_bwd_finalize_kernelINS_22Kernel_traits_finalizeILj8192E6__halfS2_fS2_fjLb0ELj1024ELj4ENS_18Kernel_traits_baseILj8192ES2_S2_fS2_fjLj1024EEEEELb0ELb1EEEvNS_9BwdParamsE:
	.zero		824


//--------------------- .nv.constant0._ZN10layer_norm13ln_bwd_kernelINS_13Kernel_traitsI6__halfS2_fS2_fjLj8192ELj1ELj1ELj8ELj16ENS_18Kernel_traits_baseILj8192ES2_S2_fS2_fjLj256EEEEELb1ELb0ELb1ELb1EEEvNS_9BwdParamsE --------------------------
	.section	.nv.constant0._ZN10layer_norm13ln_bwd_kernelINS_13Kernel_traitsI6__halfS2_fS2_fjLj8192ELj1ELj1ELj8ELj16ENS_18Kernel_traits_baseILj8192ES2_S2_fS2_fjLj256EEEEELb1ELb0ELb1ELb1EEEvNS_9BwdParamsE,"a",@progbits
	.sectionflags	@""
	.align	4
.nv.constant0._ZN10layer_norm13ln_bwd_kernelINS_13Kernel_traitsI6__halfS2_fS2_fjLj8192ELj1ELj1ELj8ELj16ENS_18Kernel_traits_baseILj8192ES2_S2_fS2_fjLj256EEEEELb1ELb0ELb1ELb1EEEvNS_9BwdParamsE:
	.zero		824


//--------------------- .nv.constant0._ZN10layer_norm13ln_bwd_kernelINS_13Kernel_traitsI6__halfS2_fS2_fjLj8192ELj1ELj1ELj8ELj16ENS_18Kernel_traits_baseILj8192ES2_S2_fS2_fjLj256EEEEELb1ELb1ELb0ELb0EEEvNS_9BwdParamsE --------------------------
	.section	.nv.constant0._ZN10layer_norm13ln_bwd_kernelINS_13Kernel_traitsI6__halfS2_fS2_fjLj8192ELj1ELj1ELj8ELj16ENS_18Kernel_traits_baseILj8192ES2_S2_fS2_fjLj256EEEEELb1ELb1ELb0ELb0EEEvNS_9BwdParamsE,"a",@progbits
	.sectionflags	@""
	.align	4
.nv.constant0._ZN10layer_norm13ln_bwd_kernelINS_13Kernel_traitsI6__halfS2_fS2_fjLj8192ELj1ELj1ELj8ELj16ENS_18Kernel_traits_baseILj8192ES2_S2_fS2_fjLj256EEEEELb1ELb1ELb0ELb0EEEvNS_9BwdParamsE:
	.zero		824


//--------------------- .nv.constant0._ZN10layer_norm13ln_bwd_kernelINS_13Kernel_traitsI6__halfS2_fS2_fjLj8192ELj1ELj1ELj8ELj16ENS_18Kernel_traits_baseILj8192ES2_S2_fS2_fjLj256EEEEELb1ELb1ELb0ELb1EEEvNS_9BwdParamsE --------------------------
	.section	.nv.constant0._ZN10layer_norm13ln_bwd_kernelINS_13Kernel_traitsI6__halfS2_fS2_fjLj8192ELj1ELj1ELj8ELj16ENS_18Kernel_traits_baseILj8192ES2_S2_fS2_fjLj256EEEEELb1ELb1ELb0ELb1EEEvNS_9BwdParamsE,"a",@progbits
	.sectionflags	@""
	.align	4
.nv.constant0._ZN10layer_norm13ln_bwd_kernelINS_13Kernel_traitsI6__halfS2_fS2_fjLj8192ELj1ELj1ELj8ELj16ENS_18Kernel_traits_baseILj8192ES2_S2_fS2_fjLj256EEEEELb1ELb1ELb0ELb1EEEvNS_9BwdParamsE:
	.zero		824


//--------------------- .nv.constant0._ZN10layer_norm22ln_bwd_finalize_kernelINS_22Kernel_traits_finalizeILj8192E6__halfS2_fS2_fjLb1ELj1024ELj4ENS_18Kernel_traits_baseILj8192ES2_S2_fS2_fjLj1024EEEEELb1ELb0EEEvNS_9BwdParamsE --------------------------
	.section	.nv.constant0._ZN10layer_norm22ln_bwd_finalize_kernelINS_22Kernel_traits_finalizeILj8192E6__halfS2_fS2_fjLb1ELj1024ELj4ENS_18Kernel_traits_baseILj8192ES2_S2_fS2_fjLj1024EEEEELb1ELb0EEEvNS_9BwdParamsE,"a",@progbits
	.sectionflags	@""
	.align	4
.nv.constant0._ZN10layer_norm22ln_bwd_finalize_kernelINS_22Kernel_traits_finalizeILj8192E6__halfS2_fS2_fjLb1ELj1024ELj4ENS_18Kernel_traits_baseILj8192ES2_S2_fS2_fjLj1024EEEEELb1ELb0EEEvNS_9BwdParamsE:
	.zero		824


//--------------------- .nv.constant0._ZN10layer_norm13ln_bwd_kernelINS_13Kernel_traitsI6__halfS2_fS2_fjLj8192ELj1ELj1ELj8ELj16ENS_18Kernel_traits_baseILj8192ES2_S2_fS2_fjLj256EEEEELb1ELb1ELb1ELb0EEEvNS_9BwdParamsE --------------------------
	.section	.nv.constant0._ZN10layer_norm13ln_bwd_kernelINS_13Kernel_traitsI6__halfS2_fS2_fjLj8192ELj1ELj1ELj8ELj16ENS_18Kernel_traits_baseILj8192ES2_S2_fS2_fjLj256EEEEELb1ELb1ELb1ELb0EEEvNS_9BwdParamsE,"a",@progbits
	.sectionflags	@""
	.align	4
.nv.constant0._ZN10layer_norm13ln_bwd_kernelINS_13Kernel_traitsI6__halfS2_fS2_fjLj8192ELj1ELj1ELj8ELj16ENS_18Kernel_traits_baseILj8192ES2_S2_fS2_fjLj256EEEEELb1ELb1ELb1ELb0EEEvNS_9BwdParamsE:
	.zero		824


//--------------------- .nv.constant0._ZN10layer_norm22ln_bwd_finalize_kernelINS_22Kernel_traits_finalizeILj8192E6__halfS2_fS2_fjLb1ELj1024ELj4ENS_18Kernel_traits_baseILj8192ES2_S2_fS2_fjLj1024EEEEELb1ELb1EEEvNS_9BwdParamsE --------------------------
	.section	.nv.constant0._ZN10layer_norm22ln_bwd_finalize_kernelINS_22Kernel_traits_finalizeILj8192E6__halfS2_fS2_fjLb1ELj1024ELj4ENS_18Kernel_traits_baseILj8192ES2_S2_fS2_fjLj1024EEEEELb1ELb1EEEvNS_9BwdParamsE,"a",@progbits
	.sectionflags	@""
	.align	4
.nv.constant0._ZN10layer_norm22ln_bwd_finalize_kernelINS_22Kernel_traits_finalizeILj8192E6__halfS2_fS2_fjLb1ELj1024ELj4ENS_18Kernel_traits_baseILj8192ES2_S2_fS2_fjLj1024EEEEELb1ELb1EEEvNS_9BwdParamsE:
	.zero		824


//--------------------- .nv.constant0._ZN10layer_norm13ln_bwd_kernelINS_13Kernel_traitsI6__halfS2_fS2_fjLj8192ELj1ELj1ELj8ELj16ENS_18Kernel_traits_baseILj8192ES2_S2_fS2_fjLj256EEEEELb1ELb1ELb1ELb1EEEvNS_9BwdParamsE --------------------------
	.section	.nv.constant0._ZN10layer_norm13ln_bwd_kernelINS_13Kernel_traitsI6__halfS2_fS2_fjLj8192ELj1ELj1ELj8ELj16ENS_18Kernel_traits_baseILj8192ES2_S2_fS2_fjLj256EEEEELb1ELb1ELb1ELb1EEEvNS_9BwdParamsE,"a",@progbits
	.sectionflags	@""
	.align	4
.nv.constant0._ZN10layer_norm13ln_bwd_kernelINS_13Kernel_traitsI6__halfS2_fS2_fjLj8192ELj1ELj1ELj8ELj16ENS_18Kernel_traits_baseILj8192ES2_S2_fS2_fjLj256EEEEELb1ELb1ELb1ELb1EEEvNS_9BwdParamsE:
	.zero		824


//--------------------- .nv.constant0._ZN10layer_norm13ln_bwd_kernelINS_13Kernel_traitsIf6__halffS2_fjLj8192ELj1ELj1ELj8ELj16ENS_18Kernel_traits_baseILj8192EfS2_fS2_fjLj256EEEEELb0ELb0ELb0ELb0EEEvNS_9BwdParamsE --------------------------
	.section	.nv.constant0._ZN10layer_norm13ln_bwd_kernelINS_13Kernel_traitsIf6__halffS2_fjLj8192ELj1ELj1ELj8ELj16ENS_18Kernel_traits_baseILj8192EfS2_fS2_fjLj256EEEEELb0ELb0ELb0ELb0EEEvNS_9BwdParamsE,"a",@progbits
	.sectionflags	@""
	.align	4
.nv.constant0._ZN10layer_norm13ln_bwd_kernelINS_13Kernel_traitsIf6__halffS2_fjLj8192ELj1ELj1ELj8ELj16ENS_18Kernel_traits_baseILj8192EfS2_fS2_fjLj256EEEEELb0ELb0ELb0ELb0EEEvNS_9BwdParamsE:
	.zero		824


//--------------------- .nv.constant0._ZN10layer_norm13ln_bwd_kernelINS_13Kernel_traitsIf6__halffS2_fjLj8192ELj1ELj1ELj8ELj16ENS_18Kernel_traits_baseILj8192EfS2_fS2_fjLj256EEEEELb0ELb0ELb0ELb1EEEvNS_9BwdParamsE --------------------------
	.section	.nv.constant0._ZN10layer_norm13ln_bwd_kernelINS_13Kernel_traitsIf6__halffS2_fjLj8192ELj1ELj1ELj8ELj16ENS_18Kernel_traits_baseILj8192EfS2_fS2_fjLj256EEEEELb0ELb0ELb0ELb1EEEvNS_9BwdParamsE,"a",@progbits
	.sectionflags	@""
	.align	4
.nv.constant0._ZN10layer_norm13ln_bwd_kernelINS_13Kernel_traitsIf6__halffS2_fjLj8192ELj1ELj1ELj8ELj16ENS_18Kernel_traits_baseILj8192EfS2_fS2_fjLj256EEEEELb0ELb0ELb0ELb1EEEvNS_9BwdParamsE:
	.zero		824


//--------------------- .nv.constant0._ZN10layer_norm13ln_bwd_kernelINS_13Kernel_traitsIf6__halffS2_fjLj8192ELj1ELj1ELj8ELj16ENS_18Kernel_traits_baseILj8192EfS2_fS2_fjLj256EEEEELb0ELb0ELb1ELb0EEEvNS_9BwdParamsE --------------------------
	.section	.nv.constant0._ZN10layer_norm13ln_bwd_kernelINS_13Kernel_traitsIf6__halffS2_fjLj8192ELj1ELj1ELj8ELj16ENS_18Kernel_traits_baseILj8192EfS2_fS2_fjLj256EEEEELb0ELb0ELb1ELb0EEEvNS_9BwdParamsE,"a",@progbits
	.sectionflags	@""
	.align	4
.nv.constant0._ZN10layer_norm13ln_bwd_kernelINS_13Kernel_traitsIf6__halffS2_fjLj8192ELj1ELj1ELj8ELj16ENS_18Kernel_traits_baseILj8192EfS2_fS2_fjLj256EEEEELb0ELb0ELb1ELb0EEEvNS_9BwdParamsE:
	.zero		824


//--------------------- .nv.constant0._ZN10layer_norm13ln_bwd_kernelINS_13Kernel_traitsIf6__halffS2_fjLj8192ELj1ELj1ELj8ELj16ENS_18Kernel_traits_baseILj8192EfS2_fS2_fjLj256EEEEELb0ELb0ELb1ELb1EEEvNS_9BwdParamsE --------------------------
	.section	.nv.constant0._ZN10layer_norm13ln_bwd_kernelINS_13Kernel_traitsIf6__halffS2_fjLj8192ELj1ELj1ELj8ELj16ENS_18Kernel_traits_baseILj8192EfS2_fS2_fjLj256EEEEELb0ELb0ELb1ELb1EEEvNS_9BwdParamsE,"a",@progbits
	.sectionflags	@""
	.align	4
.nv.constant0._ZN10layer_norm13ln_bwd_kernelINS_13Kernel_traitsIf6__halffS2_fjLj8192ELj1ELj1ELj8ELj16ENS_18Kernel_traits_baseILj8192EfS2_fS2_fjLj256EEEEELb0ELb0ELb1ELb1EEEvNS_9BwdParamsE:
	.zero		824


//--------------------- .nv.constant0._ZN10layer_norm13ln_bwd_kernelINS_13Kernel_traitsIf6__halffS2_fjLj8192ELj1ELj1ELj8ELj16ENS_18Kernel_traits_baseILj8192EfS2_fS2_fjLj256EEEEELb0ELb1ELb0ELb0EEEvNS_9BwdParamsE --------------------------
	.section	.nv.constant0._ZN10layer_norm13ln_bwd_kernelINS_13Kernel_traitsIf6__halffS2_fjLj8192ELj1ELj1ELj8ELj16ENS_18Kernel_traits_baseILj8192EfS2_fS2_fjLj256EEEEELb0ELb1ELb0ELb0EEEvNS_9BwdParamsE,"a",@progbits
	.sectionflags	@""
	.align	4
.nv.constant0._ZN10layer_norm13ln_bwd_kernelINS_13Kernel_traitsIf6__halffS2_fjLj8192ELj1ELj1ELj8ELj16ENS_18Kernel_traits_baseILj8192EfS2_fS2_fjLj256EEEEELb0ELb1ELb0ELb0EEEvNS_9BwdParamsE:
	.zero		824


//--------------------- .nv.constant0._ZN10layer_norm13ln_bwd_kernelINS_13Kernel_traitsIf6__halffS2_fjLj8192ELj1ELj1ELj8ELj16ENS_18Kernel_traits_baseILj8192EfS2_fS2_fjLj256EEEEELb0ELb1ELb0ELb1EEEvNS_9BwdParamsE --------------------------
	.section	.nv.constant0._ZN10layer_norm13ln_bwd_kernelINS_13Kernel_traitsIf6__halffS2_fjLj8192ELj1ELj1ELj8ELj16ENS_18Kernel_traits_baseILj8192EfS2_fS2_fjLj256EEEEELb0ELb1ELb0ELb1EEEvNS_9BwdParamsE,"a",@progbits
	.sectionflags	@""
	.align	4
.nv.constant0._ZN10layer_norm13ln_bwd_kernelINS_13Kernel_traitsIf6__halffS2_fjLj8192ELj1ELj1ELj8ELj16ENS_18Kernel_traits_baseILj8192EfS2_fS2_fjLj256EEEEELb0ELb1ELb0ELb1EEEvNS_9BwdParamsE:
	.zero		824


//--------------------- .nv.constant0._ZN10layer_norm13ln_bwd_kernelINS_13Kernel_traitsIf6__halffS2_fjLj8192ELj1ELj1ELj8ELj16ENS_18Kernel_traits_baseILj8192EfS2_fS2_fjLj256EEEEELb0ELb1ELb1ELb0EEEvNS_9BwdParamsE --------------------------
	.section	.nv.constant0._ZN10layer_norm13ln_bwd_kernelINS_13Kernel_traitsIf6__halffS2_fjLj8192ELj1ELj1ELj8ELj16ENS_18Kernel_traits_baseILj8192EfS2_fS2_fjLj256EEEEELb0ELb1ELb1ELb0EEEvNS_9BwdParamsE,"a",@progbits
	.sectionflags	@""
	.align	4
.nv.constant0._ZN10layer_norm13ln_bwd_kernelINS_13Kernel_traitsIf6__halffS2_fjLj8192ELj1ELj1ELj8ELj16ENS_18Kernel_traits_baseILj8192EfS2_fS2_fjLj256EEEEELb0ELb1ELb1ELb0EEEvNS_9BwdParamsE:
	.zero		824


//--------------------- .nv.constant0._ZN10layer_norm13ln_bwd_kernelINS_13Kernel_traitsIf6__halffS2_fjLj8192ELj1ELj1ELj8ELj16ENS_18Kernel_traits_baseILj8192EfS2_fS2_fjLj256EEEEELb0ELb1ELb1ELb1EEEvNS_9BwdParamsE --------------------------
	.section	.nv.constant0._ZN10layer_norm13ln_bwd_kernelINS_13Kernel_traitsIf6__halffS2_fjLj8192ELj1ELj1ELj8ELj16ENS_18Kernel_traits_baseILj8192EfS2_fS2_fjLj256EEEEELb0ELb1ELb1ELb1EEEvNS_9BwdParamsE,"a",@progbits
	.sectionflags	@""
	.align	4
.nv.constant0._ZN10layer_norm13ln_bwd_kernelINS_13Kernel_traitsIf6__halffS2_fjLj8192ELj1ELj1ELj8ELj16ENS_18Kernel_traits_baseILj8192EfS2_fS2_fjLj256EEEEELb0ELb1ELb1ELb1EEEvNS_9BwdParamsE:
	.zero		824


//--------------------- .nv.constant0._ZN10layer_norm13ln_bwd_kernelINS_13Kernel_traitsIf6__halffS2_fjLj8192ELj1ELj1ELj8ELj16ENS_18Kernel_traits_baseILj8192EfS2_fS2_fjLj256EEEEELb1ELb0ELb0ELb0EEEvNS_9BwdParamsE --------------------------
	.section	.nv.constant0._ZN10layer_norm13ln_bwd_kernelINS_13Kernel_traitsIf6__halffS2_fjLj8192ELj1ELj1ELj8ELj16ENS_18Kernel_traits_baseILj8192EfS2_fS2_fjLj256EEEEELb1ELb0ELb0ELb0EEEvNS_9BwdParamsE,"a",@progbits
	.sectionflags	@""
	.align	4
.nv.constant0._ZN10layer_norm13ln_bwd_kernelINS_13Kernel_traitsIf6__halffS2_fjLj8192ELj1ELj1ELj8ELj16ENS_18Kernel_traits_baseILj8192EfS2_fS2_fjLj256EEEEELb1ELb0ELb0ELb0EEEvNS_9BwdParamsE:
	.zero		824


//--------------------- .nv.constant0._ZN10layer_norm13ln_bwd_kernelINS_13Kernel_traitsIf6__halffS2_fjLj8192ELj1ELj1ELj8ELj16ENS_18Kernel_traits_baseILj8192EfS2_fS2_fjLj256EEEEELb1ELb0ELb0ELb1EEEvNS_9BwdParamsE --------------------------
	.section	.nv.constant0._ZN10layer_norm13ln_bwd_kernelINS_13Kernel_traitsIf6__halffS2_fjLj8192ELj1ELj1ELj8ELj16ENS_18Kernel_traits_baseILj8192EfS2_fS2_fjLj256EEEEELb1ELb0ELb0ELb1EEEvNS_9BwdParamsE,"a",@progbits
	.sectionflags	@""
	.align	4
.nv.constant0._ZN10layer_norm13ln_bwd_kernelINS_13Kernel_traitsIf6__halffS2_fjLj8192ELj1ELj1ELj8ELj16ENS_18Kernel_traits_baseILj8192EfS2_fS2_fjLj256EEEEELb1ELb0ELb0ELb1EEEvNS_9BwdParamsE:
	.zero		824


//--------------------- .nv.constant0._ZN10layer_norm22ln_bwd_finalize_kernelINS_22Kernel_traits_finalizeILj8192Ef6__halffS2_fjLb0ELj1024ELj4ENS_18Kernel_traits_baseILj8192EfS2_fS2_fjLj1024EEEEELb0ELb0EEEvNS_9BwdParamsE --------------------------
	.section	.nv.constant0._ZN10layer_norm22ln_bwd_finalize_kernelINS_22Kernel_traits_finalizeILj8192Ef6__halffS2_fjLb0ELj1024ELj4ENS_18Kernel_traits_baseILj8192EfS2_fS2_fjLj1024EEEEELb0ELb0EEEvNS_9BwdParamsE,"a",@progbits
	.sectionflags	@""
	.align	4
.nv.constant0._ZN10layer_norm22ln_bwd_finalize_kernelINS_22Kernel_traits_finalizeILj8192Ef6__halffS2_fjLb0ELj1024ELj4ENS_18Kernel_traits_baseILj8192EfS2_fS2_fjLj1024EEEEELb0ELb0EEEvNS_9BwdParamsE:
	.zero		824


//--------------------- .nv.constant0._ZN10layer_norm13ln_bwd_kernelINS_13Kernel_traitsIf6__halffS2_fjLj8192ELj1ELj1ELj8ELj16ENS_18Kernel_traits_baseILj8192EfS2_fS2_fjLj256EEEEELb1ELb0ELb1ELb0EEEvNS_9BwdParamsE --------------------------
	.section	.nv.constant0._ZN10layer_norm13ln_bwd_kernelINS_13Kernel_traitsIf6__halffS2_fjLj8192ELj1ELj1ELj8ELj16ENS_18Kernel_traits_baseILj8192EfS2_fS2_fjLj256EEEEELb1ELb0ELb1ELb0EEEvNS_9BwdParamsE,"a",@progbits
	.sectionflags	@""
	.align	4
.nv.constant0._ZN10layer_norm13ln_bwd_kernelINS_13Kernel_traitsIf6__halffS2_fjLj8192ELj1ELj1ELj8ELj16ENS_18Kernel_traits_baseILj8192EfS2_fS2_fjLj256EEEEELb1ELb0ELb1ELb0EEEvNS_9BwdParamsE:
	.zero		824


//--------------------- .nv.constant0._ZN10layer_norm22ln_bwd_finalize_kernelINS_22Kernel_traits_finalizeILj8192Ef6__halffS2_fjLb0ELj1024ELj4ENS_18Kernel_traits_baseILj8192EfS2_fS2_fjLj1024EEEEELb0ELb1EEEvNS_9BwdParamsE --------------------------
	.section	.nv.constant0._ZN10layer_norm22ln_bwd_finalize_kernelINS_22Kernel_traits_finalizeILj8192Ef6__halffS2_fjLb0ELj1024ELj4ENS_18Kernel_traits_baseILj8192EfS2_fS2_fjLj1024EEEEELb0ELb1EEEvNS_9BwdParamsE,"a",@progbits
	.sectionflags	@""
	.align	4
.nv.constant0._ZN10layer_norm22ln_bwd_finalize_kernelINS_22Kernel_traits_finalizeILj8192Ef6__halffS2_fjLb0ELj1024ELj4ENS_18Kernel_traits_baseILj8192EfS2_fS2_fjLj1024EEEEELb0ELb1EEEvNS_9BwdParamsE:
	.zero		824


//--------------------- .nv.constant0._ZN10layer_norm13ln_bwd_kernelINS_13Kernel_traitsIf6__halffS2_fjLj8192ELj1ELj1ELj8ELj16ENS_18Kernel_traits_baseILj8192EfS2_fS2_fjLj256EEEEELb1ELb0ELb1ELb1EEEvNS_9BwdParamsE --------------------------
	.section	.nv.constant0._ZN10layer_norm13ln_bwd_kernelINS_13Kernel_traitsIf6__halffS2_fjLj8192ELj1ELj1ELj8ELj16ENS_18Kernel_traits_baseILj8192EfS2_fS2_fjLj256EEEEELb1ELb0ELb1ELb1EEEvNS_9BwdParamsE,"a",@progbits
	.sectionflags	@""
	.align	4
.nv.constant0._ZN10layer_norm13ln_bwd_kernelINS_13Kernel_traitsIf6__halffS2_fjLj8192ELj1ELj1ELj8ELj16ENS_18Kernel_traits_baseILj8192EfS2_fS2_fjLj256EEEEELb1ELb0ELb1ELb1EEEvNS_9BwdParamsE:
	.zero		824


//--------------------- .nv.constant0._ZN10layer_norm13ln_bwd_kernelINS_13Kernel_traitsIf6__halffS2_fjLj8192ELj1ELj1ELj8ELj16ENS_18Kernel_traits_baseILj8192EfS2_fS2_fjLj256EEEEELb1ELb1ELb0ELb0EEEvNS_9BwdParamsE --------------------------
	.section	.nv.constant0._ZN10layer_norm13ln_bwd_kernelINS_13Kernel_traitsIf6__halffS2_fjLj8192ELj1ELj1ELj8ELj16ENS_18Kernel_traits_baseILj8192EfS2_fS2_fjLj256EEEEELb1ELb1ELb0ELb0EEEvNS_9BwdParamsE,"a",@progbits
	.sectionflags	@""
	.align	4
.nv.constant0._ZN10layer_norm13ln_bwd_kernelINS_13Kernel_traitsIf6__halffS2_fjLj8192ELj1ELj1ELj8ELj16ENS_18Kernel_traits_baseILj8192EfS2_fS2_fjLj256EEEEELb1ELb1ELb0ELb0EEEvNS_9BwdParamsE:
	.zero		824


//--------------------- .nv.constant0._ZN10layer_norm13ln_bwd_kernelINS_13Kernel_traitsIf6__halffS2_fjLj8192ELj1ELj1ELj8ELj16ENS_18Kernel_traits_baseILj8192EfS2_fS2_fjLj256EEEEELb1ELb1ELb0ELb1EEEvNS_9BwdParamsE --------------------------
	.section	.nv.constant0._ZN10layer_norm13ln_bwd_kernelINS_13Kernel_traitsIf6__halffS2_fjLj8192ELj1ELj1ELj8ELj16ENS_18Kernel_traits_baseILj8192EfS2_fS2_fjLj256EEEEELb1ELb1ELb0ELb1EEEvNS_9BwdParamsE,"a",@progbits
	.sectionflags	@""
	.align	4
.nv.constant0._ZN10layer_norm13ln_bwd_kernelINS_13Kernel_traitsIf6__halffS2_fjLj8192ELj1ELj1ELj8ELj16ENS_18Kernel_traits_baseILj8192EfS2_fS2_fjLj256EEEEELb1ELb1ELb0ELb1EEEvNS_9BwdParamsE:
	.zero		824


//--------------------- .nv.constant0._ZN10layer_norm22ln_bwd_finalize_kernelINS_22Kernel_traits_finalizeILj8192Ef6__halffS2_fjLb1ELj1024ELj4ENS_18Kernel_traits_baseILj8192EfS2_fS2_fjLj1024EEEEELb1ELb0EEEvNS_9BwdParamsE --------------------------
	.section	.nv.constant0._ZN10layer_norm22ln_bwd_finalize_kernelINS_22Kernel_traits_finalizeILj8192Ef6__halffS2_fjLb1ELj1024ELj4ENS_18Kernel_traits_baseILj8192EfS2_fS2_fjLj1024EEEEELb1ELb0EEEvNS_9BwdParamsE,"a",@progbits
	.sectionflags	@""
	.align	4
.nv.constant0._ZN10layer_norm22ln_bwd_finalize_kernelINS_22Kernel_traits_finalizeILj8192Ef6__halffS2_fjLb1ELj1024ELj4ENS_18Kernel_traits_baseILj8192EfS2_fS2_fjLj1024EEEEELb1ELb0EEEvNS_9BwdParamsE:
	.zero		824


//--------------------- .nv.constant0._ZN10layer_norm13ln_bwd_kernelINS_13Kernel_traitsIf6__halffS2_fjLj8192ELj1ELj1ELj8ELj16ENS_18Kernel_traits_baseILj8192EfS2_fS2_fjLj256EEEEELb1ELb1ELb1ELb0EEEvNS_9BwdParamsE --------------------------
	.section	.nv.constant0._ZN10layer_norm13ln_bwd_kernelINS_13Kernel_traitsIf6__halffS2_fjLj8192ELj1ELj1ELj8ELj16ENS_18Kernel_traits_baseILj8192EfS2_fS2_fjLj256EEEEELb1ELb1ELb1ELb0EEEvNS_9BwdParamsE,"a",@progbits
	.sectionflags	@""
	.align	4
.nv.constant0._ZN10layer_norm13ln_bwd_kernelINS_13Kernel_traitsIf6__halffS2_fjLj8192ELj1ELj1ELj8ELj16ENS_18Kernel_traits_baseILj8192EfS2_fS2_fjLj256EEEEELb1ELb1ELb1ELb0EEEvNS_9BwdParamsE:
	.zero		824


//--------------------- .nv.constant0._ZN10layer_norm22ln_bwd_finalize_kernelINS_22Kernel_traits_finalizeILj8192Ef6__halffS2_fjLb1ELj1024ELj4ENS_18Kernel_traits_baseILj8192EfS2_fS2_fjLj1024EEEEELb1ELb1EEEvNS_9BwdParamsE --------------------------
	.section	.nv.constant0._ZN10layer_norm22ln_bwd_finalize_kernelINS_22Kernel_traits_finalizeILj8192Ef6__halffS2_fjLb1ELj1024ELj4ENS_18Kernel_traits_baseILj8192EfS2_fS2_fjLj1024EEEEELb1ELb1EEEvNS_9BwdParamsE,"a",@progbits
	.sectionflags	@""
	.align	4
.nv.constant0._ZN10layer_norm22ln_bwd_finalize_kernelINS_22Kernel_traits_finalizeILj8192Ef6__halffS2_fjLb1ELj1024ELj4ENS_18Kernel_traits_baseILj8192EfS2_fS2_fjLj1024EEEEELb1ELb1EEEvNS_9BwdParamsE:
	.zero		824


//--------------------- .nv.constant0._ZN10layer_norm13ln_bwd_kernelINS_13Kernel_traitsIf6__halffS2_fjLj8192ELj1ELj1ELj8ELj16ENS_18Kernel_traits_baseILj8192EfS2_fS2_fjLj256EEEEELb1ELb1ELb1ELb1EEEvNS_9BwdParamsE --------------------------
	.section	.nv.constant0._ZN10layer_norm13ln_bwd_kernelINS_13Kernel_traitsIf6__halffS2_fjLj8192ELj1ELj1ELj8ELj16ENS_18Kernel_traits_baseILj8192EfS2_fS2_fjLj256EEEEELb1ELb1ELb1ELb1EEEvNS_9BwdParamsE,"a",@progbits
	.sectionflags	@""
	.align	4
.nv.constant0._ZN10layer_norm13ln_bwd_kernelINS_13Kernel_traitsIf6__halffS2_fjLj8192ELj1ELj1ELj8ELj16ENS_18Kernel_traits_baseILj8192EfS2_fS2_fjLj256EEEEELb1ELb1ELb1ELb1EEEvNS_9BwdParamsE:
	.zero		824


//--------------------- .nv.constant0._ZN10layer_norm13ln_bwd_kernelINS_13Kernel_traitsI6__halfffffjLj8192ELj1ELj1ELj8ELj16ENS_18Kernel_traits_baseILj8192ES2_ffffjLj256EEEEELb0ELb0ELb0ELb0EEEvNS_9BwdParamsE --------------------------
	.section	.nv.constant0._ZN10layer_norm13ln_bwd_kernelINS_13Kernel_traitsI6__halfffffjLj8192ELj1ELj1ELj8ELj16ENS_18Kernel_traits_baseILj8192ES2_ffffjLj256EEEEELb0ELb0ELb0ELb0EEEvNS_9BwdParamsE,"a",@progbits
	.sectionflags	@""
	.align	4
.nv.constant0._ZN10layer_norm13ln_bwd_kernelINS_13Kernel_traitsI6__halfffffjLj8192ELj1ELj1ELj8ELj16ENS_18Kernel_traits_baseILj8192ES2_ffffjLj256EEEEELb0ELb0ELb0ELb0EEEvNS_9BwdParamsE:
	.zero		824


//--------------------- .nv.constant0._ZN10layer_norm13ln_bwd_kernelINS_13Kernel_traitsI6__halfffffjLj8192ELj1ELj1ELj8ELj16ENS_18Kernel_traits_baseILj8192ES2_ffffjLj256EEEEELb0ELb0ELb0ELb1EEEvNS_9BwdParamsE --------------------------
	.section	.nv.constant0._ZN10layer_norm13ln_bwd_kernelINS_13Kernel_traitsI6__halfffffjLj8192ELj1ELj1ELj8ELj16ENS_18Kernel_traits_baseILj8192ES2_ffffjLj256EEEEELb0ELb0ELb0ELb1EEEvNS_9BwdParamsE,"a",@progbits
	.sectionflags	@""
	.align	4
.nv.constant0._ZN10layer_norm13ln_bwd_kernelINS_13Kernel_traitsI6__halfffffjLj8192ELj1ELj1ELj8ELj16ENS_18Kernel_traits_baseILj8192ES2_ffffjLj256EEEEELb0ELb0ELb0ELb1EEEvNS_9BwdParamsE:
	.zero		824


//--------------------- .nv.constant0._ZN10layer_norm13ln_bwd_kernelINS_13Kernel_traitsI6__halfffffjLj8192ELj1ELj1ELj8ELj16ENS_18Kernel_traits_baseILj8192ES2_ffffjLj256EEEEELb0ELb0ELb1ELb0EEEvNS_9BwdParamsE --------------------------
	.section	.nv.constant0._ZN10layer_norm13ln_bwd_kernelINS_13Kernel_traitsI6__halfffffjLj8192ELj1ELj1ELj8ELj16ENS_18Kernel_traits_baseILj8192ES2_ffffjLj256EEEEELb0ELb0ELb1ELb0EEEvNS_9BwdParamsE,"a",@progbits
	.sectionflags	@""
	.align	4
.nv.constant0._ZN10layer_norm13ln_bwd_kernelINS_13Kernel_traitsI6__halfffffjLj8192ELj1ELj1ELj8ELj16ENS_18Kernel_traits_baseILj8192ES2_ffffjLj256EEEEELb0ELb0ELb1ELb0EEEvNS_9BwdParamsE:
	.zero		824


//--------------------- .nv.constant0._ZN10layer_norm13ln_bwd_kernelINS_13Kernel_traitsI6__halfffffjLj8192ELj1ELj1ELj8ELj16ENS_18Kernel_traits_baseILj8192ES2_ffffjLj256EEEEELb0ELb0ELb1ELb1EEEvNS_9BwdParamsE --------------------------
	.section	.nv.constant0._ZN10layer_norm13ln_bwd_kernelINS_13Kernel_traitsI6__halfffffjLj8192ELj1ELj1ELj8ELj16ENS_18Kernel_traits_baseILj8192ES2_ffffjLj256EEEEELb0ELb0ELb1ELb1EEEvNS_9BwdParamsE,"a",@progbits
	.sectionflags	@""
	.align	4
.nv.constant0._ZN10layer_norm13ln_bwd_kernelINS_13Kernel_traitsI6__halfffffjLj8192ELj1ELj1ELj8ELj16ENS_18Kernel_traits_baseILj8192ES2_ffffjLj256EEEEELb0ELb0ELb1ELb1EEEvNS_9BwdParamsE:
	.zero		824


//--------------------- .nv.constant0._ZN10layer_norm13ln_bwd_kernelINS_13Kernel_traitsI6__halfffffjLj8192ELj1ELj1ELj8ELj16ENS_18Kernel_traits_baseILj8192ES2_ffffjLj256EEEEELb0ELb1ELb0ELb0EEEvNS_9BwdParamsE --------------------------
	.section	.nv.constant0._ZN10layer_norm13ln_bwd_kernelINS_13Kernel_traitsI6__halfffffjLj8192ELj1ELj1ELj8ELj16ENS_18Kernel_traits_baseILj8192ES2_ffffjLj256EEEEELb0ELb1ELb0ELb0EEEvNS_9BwdParamsE,"a",@progbits
	.sectionflags	@""
	.align	4
.nv.constant0._ZN10layer_norm13ln_bwd_kernelINS_13Kernel_traitsI6__halfffffjLj8192ELj1ELj1ELj8ELj16ENS_18Kernel_traits_baseILj8192ES2_ffffjLj256EEEEELb0ELb1ELb0ELb0EEEvNS_9BwdParamsE:
	.zero		824


//--------------------- .nv.constant0._ZN10layer_norm13ln_bwd_kernelINS_13Kernel_traitsI6__halfffffjLj8192ELj1ELj1ELj8ELj16ENS_18Kernel_traits_baseILj8192ES2_ffffjLj256EEEEELb0ELb1ELb0ELb1EEEvNS_9BwdParamsE --------------------------
	.section	.nv.constant0._ZN10layer_norm13ln_bwd_kernelINS_13Kernel_traitsI6__halfffffjLj8192ELj1ELj1ELj8ELj16ENS_18Kernel_traits_baseILj8192ES2_ffffjLj256EEEEELb0ELb1ELb0ELb1EEEvNS_9BwdParamsE,"a",@progbits
	.sectionflags	@""
	.align	4
.nv.constant0._ZN10layer_norm13ln_bwd_kernelINS_13Kernel_traitsI6__halfffffjLj8192ELj1ELj1ELj8ELj16ENS_18Kernel_traits_baseILj8192ES2_ffffjLj256EEEEELb0ELb1ELb0ELb1EEEvNS_9BwdParamsE:
	.zero		824


//--------------------- .nv.constant0._ZN10layer_norm13ln_bwd_kernelINS_13Kernel_traitsI6__halfffffjLj8192ELj1ELj1ELj8ELj16ENS_18Kernel_traits_baseILj8192ES2_ffffjLj256EEEEELb0ELb1ELb1ELb0EEEvNS_9BwdParamsE --------------------------
	.section	.nv.constant0._ZN10layer_norm13ln_bwd_kernelINS_13Kernel_traitsI6__halfffffjLj8192ELj1ELj1ELj8ELj16ENS_18Kernel_traits_baseILj8192ES2_ffffjLj256EEEEELb0ELb1ELb1ELb0EEEvNS_9BwdParamsE,"a",@progbits
	.sectionflags	@""
	.align	4
.nv.constant0._ZN10layer_norm13ln_bwd_kernelINS_13Kernel_traitsI6__halfffffjLj8192ELj1ELj1ELj8ELj16ENS_18Kernel_traits_baseILj8192ES2_ffffjLj256EEEEELb0ELb1ELb1ELb0EEEvNS_9BwdParamsE:
	.zero		824


//--------------------- .nv.constant0._ZN10layer_norm13ln_bwd_kernelINS_13Kernel_traitsI6__halfffffjLj8192ELj1ELj1ELj8ELj16ENS_18Kernel_traits_baseILj8192ES2_ffffjLj256EEEEELb0ELb1ELb1ELb1EEEvNS_9BwdParamsE --------------------------
	.section	.nv.constant0._ZN10layer_norm13ln_bwd_kernelINS_13Kernel_traitsI6__halfffffjLj8192ELj1ELj1ELj8ELj16ENS_18Kernel_traits_baseILj8192ES2_ffffjLj256EEEEELb0ELb1ELb1ELb1EEEvNS_9BwdParamsE,"a",@progbits
	.sectionflags	@""
	.align	4
.nv.constant0._ZN10layer_norm13ln_bwd_kernelINS_13Kernel_traitsI6__halfffffjLj8192ELj1ELj1ELj8ELj16ENS_18Kernel_traits_baseILj8192ES2_ffffjLj256EEEEELb0ELb1ELb1ELb1EEEvNS_9BwdParamsE:
	.zero		824


//--------------------- .nv.constant0._ZN10layer_norm13ln_bwd_kernelINS_13Kernel_traitsI6__halfffffjLj8192ELj1ELj1ELj8ELj16ENS_18Kernel_traits_baseILj8192ES2_ffffjLj256EEEEELb1ELb0ELb0ELb0EEEvNS_9BwdParamsE --------------------------
	.section	.nv.constant0._ZN10layer_norm13ln_bwd_kernelINS_13Kernel_traitsI6__halfffffjLj8192ELj1ELj1ELj8ELj16ENS_18Kernel_traits_baseILj8192ES2_ffffjLj256EEEEELb1ELb0ELb0ELb0EEEvNS_9BwdParamsE,"a",@progbits
	.sectionflags	@""
	.align	4
.nv.constant0._ZN10layer_norm13ln_bwd_kernelINS_13Kernel_traitsI6__halfffffjLj8192ELj1ELj1ELj8ELj16ENS_18Kernel_traits_baseILj8192ES2_ffffjLj256EEEEELb1ELb0ELb0ELb0EEEvNS_9BwdParamsE:
	.zero		824


//--------------------- .nv.constant0._ZN10layer_norm13ln_bwd_kernelINS_13Kernel_traitsI6__halfffffjLj8192ELj1ELj1ELj8ELj16ENS_18Kernel_traits_baseILj8192ES2_ffffjLj256EEEEELb1ELb0ELb0ELb1EEEvNS_9BwdParamsE --------------------------
	.section	.nv.constant0._ZN10layer_norm13ln_bwd_kernelINS_13Kernel_traitsI6__halfffffjLj8192ELj1ELj1ELj8ELj16ENS_18Kernel_traits_baseILj8192ES2_ffffjLj256EEEEELb1ELb0ELb0ELb1EEEvNS_9BwdParamsE,"a",@progbits
	.sectionflags	@""
	.align	4
.nv.constant0._ZN10layer_norm13ln_bwd_kernelINS_13Kernel_traitsI6__halfffffjLj8192ELj1ELj1ELj8ELj16ENS_18Kernel_traits_baseILj8192ES2_ffffjLj256EEEEELb1ELb0ELb0ELb1EEEvNS_9BwdParamsE:
	.zero		824


//--------------------- .nv.constant0._ZN10layer_norm22ln_bwd_finalize_kernelINS_22Kernel_traits_finalizeILj8192E6__halfffffjLb0ELj1024ELj4ENS_18Kernel_traits_baseILj8192ES2_ffffjLj1024EEEEELb0ELb0EEEvNS_9BwdParamsE --------------------------
	.section	.nv.constant0._ZN10layer_norm22ln_bwd_finalize_kernelINS_22Kernel_traits_finalizeILj8192E6__halfffffjLb0ELj1024ELj4ENS_18Kernel_traits_baseILj8192ES2_ffffjLj1024EEEEELb0ELb0EEEvNS_9BwdParamsE,"a",@progbits
	.sectionflags	@""
	.align	4
.nv.constant0._ZN10layer_norm22ln_bwd_finalize_kernelINS_22Kernel_traits_finalizeILj8192E6__halfffffjLb0ELj1024ELj4ENS_18Kernel_traits_baseILj8192ES2_ffffjLj1024EEEEELb0ELb0EEEvNS_9BwdParamsE:
	.zero		824


//--------------------- .nv.constant0._ZN10layer_norm13ln_bwd_kernelINS_13Kernel_traitsI6__halfffffjLj8192ELj1ELj1ELj8ELj16ENS_18Kernel_traits_baseILj8192ES2_ffffjLj256EEEEELb1ELb0ELb1ELb0EEEvNS_9BwdParamsE --------------------------
	.section	.nv.constant0._ZN10layer_norm13ln_bwd_kernelINS_13Kernel_traitsI6__halfffffjLj8192ELj1ELj1ELj8ELj16ENS_18Kernel_traits_baseILj8192ES2_ffffjLj256EEEEELb1ELb0ELb1ELb0EEEvNS_9BwdParamsE,"a",@progbits
	.sectionflags	@""
	.align	4
.nv.constant0._ZN10layer_norm13ln_bwd_kernelINS_13Kernel_traitsI6__halfffffjLj8192ELj1ELj1ELj8ELj16ENS_18Kernel_traits_baseILj8192ES2_ffffjLj256EEEEELb1ELb0ELb1ELb0EEEvNS_9BwdParamsE:
	.zero		824


//--------------------- .nv.constant0._ZN10layer_norm22ln_bwd_finalize_kernelINS_22Kernel_traits_finalizeILj8192E6__halfffffjLb0ELj1024ELj4ENS_18Kernel_traits_baseILj8192ES2_ffffjLj1024EEEEELb0ELb1EEEvNS_9BwdParamsE --------------------------
	.section	.nv.constant0._ZN10layer_norm22ln_bwd_finalize_kernelINS_22Kernel_traits_finalizeILj8192E6__halfffffjLb0ELj1024ELj4ENS_18Kernel_traits_baseILj8192ES2_ffffjLj1024EEEEELb0ELb1EEEvNS_9BwdParamsE,"a",@progbits
	.sectionflags	@""
	.align	4
.nv.constant0._ZN10layer_norm22ln_bwd_finalize_kernelINS_22Kernel_traits_finalizeILj8192E6__halfffffjLb0ELj1024ELj4ENS_18Kernel_traits_baseILj8192ES2_ffffjLj1024EEEEELb0ELb1EEEvNS_9BwdParamsE:
	.zero		824


//--------------------- .nv.constant0._ZN10layer_norm13ln_bwd_kernelINS_13Kernel_traitsI6__halfffffjLj8192ELj1ELj1ELj8ELj16ENS_18Kernel_traits_baseILj8192ES2_ffffjLj256EEEEELb1ELb0ELb1ELb1EEEvNS_9BwdParamsE --------------------------
	.section	.nv.constant0._ZN10layer_norm13ln_bwd_kernelINS_13Kernel_traitsI6__halfffffjLj8192ELj1ELj1ELj8ELj16ENS_18Kernel_traits_baseILj8192ES2_ffffjLj256EEEEELb1ELb0ELb1ELb1EEEvNS_9BwdParamsE,"a",@progbits
	.sectionflags	@""
	.align	4
.nv.constant0._ZN10layer_norm13ln_bwd_kernelINS_13Kernel_traitsI6__halfffffjLj8192ELj1ELj1ELj8ELj16ENS_18Kernel_traits_baseILj8192ES2_ffffjLj256EEEEELb1ELb0ELb1ELb1EEEvNS_9BwdParamsE:
	.zero		824


//--------------------- .nv.constant0._ZN10layer_norm13ln_bwd_kernelINS_13Kernel_traitsI6__halfffffjLj8192ELj1ELj1ELj8ELj16ENS_18Kernel_traits_baseILj8192ES2_ffffjLj256EEEEELb1ELb1ELb0ELb0EEEvNS_9BwdParamsE --------------------------
	.section	.nv.constant0._ZN10layer_norm13ln_bwd_kernelINS_13Kernel_traitsI6__halfffffjLj8192ELj1ELj1ELj8ELj16ENS_18Kernel_traits_baseILj8192ES2_ffffjLj256EEEEELb1ELb1ELb0ELb0EEEvNS_9BwdParamsE,"a",@progbits
	.sectionflags	@""
	.align	4
.nv.constant0._ZN10layer_norm13ln_bwd_kernelINS_13Kernel_traitsI6__halfffffjLj8192ELj1ELj1ELj8ELj16ENS_18Kernel_traits_baseILj8192ES2_ffffjLj256EEEEELb1ELb1ELb0ELb0EEEvNS_9BwdParamsE:
	.zero		824


//--------------------- .nv.constant0._ZN10layer_norm13ln_bwd_kernelINS_13Kernel_traitsI6__halfffffjLj8192ELj1ELj1ELj8ELj16ENS_18Kernel_traits_baseILj8192ES2_ffffjLj256EEEEELb1ELb1ELb0ELb1EEEvNS_9BwdParamsE --------------------------
	.section	.nv.constant0._ZN10layer_norm13ln_bwd_kernelINS_13Kernel_traitsI6__halfffffjLj8192ELj1ELj1ELj8ELj16ENS_18Kernel_traits_baseILj8192ES2_ffffjLj256EEEEELb1ELb1ELb0ELb1EEEvNS_9BwdParamsE,"a",@progbits
	.sectionflags	@""
	.align	4
.nv.constant0._ZN10layer_norm13ln_bwd_kernelINS_13Kernel_traitsI6__halfffffjLj8192ELj1ELj1ELj8ELj16ENS_18Kernel_traits_baseILj8192ES2_ffffjLj256EEEEELb1ELb1ELb0ELb1EEEvNS_9BwdParamsE:
	.zero		824


//--------------------- .nv.constant0._ZN10layer_norm22ln_bwd_finalize_kernelINS_22Kernel_traits_finalizeILj8192E6__halfffffjLb1ELj1024ELj4ENS_18Kernel_traits_baseILj8192ES2_ffffjLj1024EEEEELb1ELb0EEEvNS_9BwdParamsE --------------------------
	.section	.nv.constant0._ZN10layer_norm22ln_bwd_finalize_kernelINS_22Kernel_traits_finalizeILj8192E6__halfffffjLb1ELj1024ELj4ENS_18Kernel_traits_baseILj8192ES2_ffffjLj1024EEEEELb1ELb0EEEvNS_9BwdParamsE,"a",@progbits
	.sectionflags	@""
	.align	4
.nv.constant0._ZN10layer_norm22ln_bwd_finalize_kernelINS_22Kernel_traits_finalizeILj8192E6__halfffffjLb1ELj1024ELj4ENS_18Kernel_traits_baseILj8192ES2_ffffjLj1024EEEEELb1ELb0EEEvNS_9BwdParamsE:
	.zero		824


//--------------------- .nv.constant0._ZN10layer_norm13ln_bwd_kernelINS_13Kernel_traitsI6__halfffffjLj8192ELj1ELj1ELj8ELj16ENS_18Kernel_traits_baseILj8192ES2_ffffjLj256EEEEELb1ELb1ELb1ELb0EEEvNS_9BwdParamsE --------------------------
	.section	.nv.constant0._ZN10layer_norm13ln_bwd_kernelINS_13Kernel_traitsI6__halfffffjLj8192ELj1ELj1ELj8ELj16ENS_18Kernel_traits_baseILj8192ES2_ffffjLj256EEEEELb1ELb1ELb1ELb0EEEvNS_9BwdParamsE,"a",@progbits
	.sectionflags	@""
	.align	4
.nv.constant0._ZN10layer_norm13ln_bwd_kernelINS_13Kernel_traitsI6__halfffffjLj8192ELj1ELj1ELj8ELj16ENS_18Kernel_traits_baseILj8192ES2_ffffjLj256EEEEELb1ELb1ELb1ELb0EEEvNS_9BwdParamsE:
	.zero		824


//--------------------- .nv.constant0._ZN10layer_norm22ln_bwd_finalize_kernelINS_22Kernel_traits_finalizeILj8192E6__halfffffjLb1ELj1024ELj4ENS_18Kernel_traits_baseILj8192ES2_ffffjLj1024EEEEELb1ELb1EEEvNS_9BwdParamsE --------------------------
	.section	.nv.constant0._ZN10layer_norm22ln_bwd_finalize_kernelINS_22Kernel_traits_finalizeILj8192E6__halfffffjLb1ELj1024ELj4ENS_18Kernel_traits_baseILj8192ES2_ffffjLj1024EEEEELb1ELb1EEEvNS_9BwdParamsE,"a",@progbits
	.sectionflags	@""
	.align	4
.nv.constant0._ZN10layer_norm22ln_bwd_finalize_kernelINS_22Kernel_traits_finalizeILj8192E6__halfffffjLb1ELj1024ELj4ENS_18Kernel_traits_baseILj8192ES2_ffffjLj1024EEEEELb1ELb1EEEvNS_9BwdParamsE:
	.zero		824


//--------------------- .nv.constant0._ZN10layer_norm13ln_bwd_kernelINS_13Kernel_traitsI6__halfffffjLj8192ELj1ELj1ELj8ELj16ENS_18Kernel_traits_baseILj8192ES2_ffffjLj256EEEEELb1ELb1ELb1ELb1EEEvNS_9BwdParamsE --------------------------
	.section	.nv.constant0._ZN10layer_norm13ln_bwd_kernelINS_13Kernel_traitsI6__halfffffjLj8192ELj1ELj1ELj8ELj16ENS_18Kernel_traits_baseILj8192ES2_ffffjLj256EEEEELb1ELb1ELb1ELb1EEEvNS_9BwdParamsE,"a",@progbits
	.sectionflags	@""
	.align	4
.nv.constant0._ZN10layer_norm13ln_bwd_kernelINS_13Kernel_traitsI6__halfffffjLj8192ELj1ELj1ELj8ELj16ENS_18Kernel_traits_baseILj8192ES2_ffffjLj256EEEEELb1ELb1ELb1ELb1EEEvNS_9BwdParamsE:
	.zero		824


//--------------------- .nv.constant0._ZN10layer_norm13ln_bwd_kernelINS_13Kernel_traitsIfffffjLj8192ELj1ELj1ELj8ELj16ENS_18Kernel_traits_baseILj8192EfffffjLj256EEEEELb0ELb0ELb0ELb0EEEvNS_9BwdParamsE --------------------------
	.section	.nv.constant0._ZN10layer_norm13ln_bwd_kernelINS_13Kernel_traitsIfffffjLj8192ELj1ELj1ELj8ELj16ENS_18Kernel_traits_baseILj8192EfffffjLj256EEEEELb0ELb0ELb0ELb0EEEvNS_9BwdParamsE,"a",@progbits
	.sectionflags	@""
	.align	4
.nv.constant0._ZN10layer_norm13ln_bwd_kernelINS_13Kernel_traitsIfffffjLj8192ELj1ELj1ELj8ELj16ENS_18Kernel_traits_baseILj8192EfffffjLj256EEEEELb0ELb0ELb0ELb0EEEvNS_9BwdParamsE:
	.zero		824


//--------------------- .nv.constant0._ZN10layer_norm13ln_bwd_kernelINS_13Kernel_traitsIfffffjLj8192ELj1ELj1ELj8ELj16ENS_18Kernel_traits_baseILj8192EfffffjLj256EEEEELb0ELb0ELb0ELb1EEEvNS_9BwdParamsE --------------------------
	.section	.nv.constant0._ZN10layer_norm13ln_bwd_kernelINS_13Kernel_traitsIfffffjLj8192ELj1ELj1ELj8ELj16ENS_18Kernel_traits_baseILj8192EfffffjLj256EEEEELb0ELb0ELb0ELb1EEEvNS_9BwdParamsE,"a",@progbits
	.sectionflags	@""
	.align	4
.nv.constant0._ZN10layer_norm13ln_bwd_kernelINS_13Kernel_traitsIfffffjLj8192ELj1ELj1ELj8ELj16ENS_18Kernel_traits_baseILj8192EfffffjLj256EEEEELb0ELb0ELb0ELb1EEEvNS_9BwdParamsE:
	.zero		824


//--------------------- .nv.constant0._ZN10layer_norm13ln_bwd_kernelINS_13Kernel_traitsIfffffjLj8192ELj1ELj1ELj8ELj16ENS_18Kernel_traits_baseILj8192EfffffjLj256EEEEELb0ELb0ELb1ELb0EEEvNS_9BwdParamsE --------------------------
	.section	.nv.constant0._ZN10layer_norm13ln_bwd_kernelINS_13Kernel_traitsIfffffjLj8192ELj1ELj1ELj8ELj16ENS_18Kernel_traits_baseILj8192EfffffjLj256EEEEELb0ELb0ELb1ELb0EEEvNS_9BwdParamsE,"a",@progbits
	.sectionflags	@""
	.align	4
.nv.constant0._ZN10layer_norm13ln_bwd_kernelINS_13Kernel_traitsIfffffjLj8192ELj1ELj1ELj8ELj16ENS_18Kernel_traits_baseILj8192EfffffjLj256EEEEELb0ELb0ELb1ELb0EEEvNS_9BwdParamsE:
	.zero		824


//--------------------- .nv.constant0._ZN10layer_norm13ln_bwd_kernelINS_13Kernel_traitsIfffffjLj8192ELj1ELj1ELj8ELj16ENS_18Kernel_traits_baseILj8192EfffffjLj256EEEEELb0ELb0ELb1ELb1EEEvNS_9BwdParamsE --------------------------
	.section	.nv.constant0._ZN10layer_norm13ln_bwd_kernelINS_13Kernel_traitsIfffffjLj8192ELj1ELj1ELj8ELj16ENS_18Kernel_traits_baseILj8192EfffffjLj256EEEEELb0ELb0ELb1ELb1EEEvNS_9BwdParamsE,"a",@progbits
	.sectionflags	@""
	.align	4
.nv.constant0._ZN10layer_norm13ln_bwd_kernelINS_13Kernel_traitsIfffffjLj8192ELj1ELj1ELj8ELj16ENS_18Kernel_traits_baseILj8192EfffffjLj256EEEEELb0ELb0ELb1ELb1EEEvNS_9BwdParamsE:
	.zero		824


//--------------------- .nv.constant0._ZN10layer_norm13ln_bwd_kernelINS_13Kernel_traitsIfffffjLj8192ELj1ELj1ELj8ELj16ENS_18Kernel_traits_baseILj8192EfffffjLj256EEEEELb0ELb1ELb0ELb0EEEvNS_9BwdParamsE --------------------------
	.section	.nv.constant0._ZN10layer_norm13ln_bwd_kernelINS_13Kernel_traitsIfffffjLj8192ELj1ELj1ELj8ELj16ENS_18Kernel_traits_baseILj8192EfffffjLj256EEEEELb0ELb1ELb0ELb0EEEvNS_9BwdParamsE,"a",@progbits
	.sectionflags	@""
	.align	4
.nv.constant0._ZN10layer_norm13ln_bwd_kernelINS_13Kernel_traitsIfffffjLj8192ELj1ELj1ELj8ELj16ENS_18Kernel_traits_baseILj8192EfffffjLj256EEEEELb0ELb1ELb0ELb0EEEvNS_9BwdParamsE:
	.zero		824


//--------------------- .nv.constant0._ZN10layer_norm13ln_bwd_kernelINS_13Kernel_traitsIfffffjLj8192ELj1ELj1ELj8ELj16ENS_18Kernel_traits_baseILj8192EfffffjLj256EEEEELb0ELb1ELb0ELb1EEEvNS_9BwdParamsE --------------------------
	.section	.nv.constant0._ZN10layer_norm13ln_bwd_kernelINS_13Kernel_traitsIfffffjLj8192ELj1ELj1ELj8ELj16ENS_18Kernel_traits_baseILj8192EfffffjLj256EEEEELb0ELb1ELb0ELb1EEEvNS_9BwdParamsE,"a",@progbits
	.sectionflags	@""
	.align	4
.nv.constant0._ZN10layer_norm13ln_bwd_kernelINS_13Kernel_traitsIfffffjLj8192ELj1ELj1ELj8ELj16ENS_18Kernel_traits_baseILj8192EfffffjLj256EEEEELb0ELb1ELb0ELb1EEEvNS_9BwdParamsE:
	.zero		824


//--------------------- .nv.constant0._ZN10layer_norm13ln_bwd_kernelINS_13Kernel_traitsIfffffjLj8192ELj1ELj1ELj8ELj16ENS_18Kernel_traits_baseILj8192EfffffjLj256EEEEELb0ELb1ELb1ELb0EEEvNS_9BwdParamsE --------------------------
	.section	.nv.constant0._ZN10layer_norm13ln_bwd_kernelINS_13Kernel_traitsIfffffjLj8192ELj1ELj1ELj8ELj16ENS_18Kernel_traits_baseILj8192EfffffjLj256EEEEELb0ELb1ELb1ELb0EEEvNS_9BwdParamsE,"a",@progbits
	.sectionflags	@""
	.align	4
.nv.constant0._ZN10layer_norm13ln_bwd_kernelINS_13Kernel_traitsIfffffjLj8192ELj1ELj1ELj8ELj16ENS_18Kernel_traits_baseILj8192EfffffjLj256EEEEELb0ELb1ELb1ELb0EEEvNS_9BwdParamsE:
	.zero		824


//--------------------- .nv.constant0._ZN10layer_norm13ln_bwd_kernelINS_13Kernel_traitsIfffffjLj8192ELj1ELj1ELj8ELj16ENS_18Kernel_traits_baseILj8192EfffffjLj256EEEEELb0ELb1ELb1ELb1EEEvNS_9BwdParamsE --------------------------
	.section	.nv.constant0._ZN10layer_norm13ln_bwd_kernelINS_13Kernel_traitsIfffffjLj8192ELj1ELj1ELj8ELj16ENS_18Kernel_traits_baseILj8192EfffffjLj256EEEEELb0ELb1ELb1ELb1EEEvNS_9BwdParamsE,"a",@progbits
	.sectionflags	@""
	.align	4
.nv.constant0._ZN10layer_norm13ln_bwd_kernelINS_13Kernel_traitsIfffffjLj8192ELj1ELj1ELj8ELj16ENS_18Kernel_traits_baseILj8192EfffffjLj256EEEEELb0ELb1ELb1ELb1EEEvNS_9BwdParamsE:
	.zero		824


//--------------------- .nv.constant0._ZN10layer_norm13ln_bwd_kernelINS_13Kernel_traitsIfffffjLj8192ELj1ELj1ELj8ELj16ENS_18Kernel_traits_baseILj8192EfffffjLj256EEEEELb1ELb0ELb0ELb0EEEvNS_9BwdParamsE --------------------------
	.section	.nv.constant0._ZN10layer_norm13ln_bwd_kernelINS_13Kernel_traitsIfffffjLj8192ELj1ELj1ELj8ELj16ENS_18Kernel_traits_baseILj8192EfffffjLj256EEEEELb1ELb0ELb0ELb0EEEvNS_9BwdParamsE,"a",@progbits
	.sectionflags	@""
	.align	4
.nv.constant0._ZN10layer_norm13ln_bwd_kernelINS_13Kernel_traitsIfffffjLj8192ELj1ELj1ELj8ELj16ENS_18Kernel_traits_baseILj8192EfffffjLj256EEEEELb1ELb0ELb0ELb0EEEvNS_9BwdParamsE:
	.zero		824


//--------------------- .nv.constant0._ZN10layer_norm13ln_bwd_kernelINS_13Kernel_traitsIfffffjLj8192ELj1ELj1ELj8ELj16ENS_18Kernel_traits_baseILj8192EfffffjLj256EEEEELb1ELb0ELb0ELb1EEEvNS_9BwdParamsE --------------------------
	.section	.nv.constant0._ZN10layer_norm13ln_bwd_kernelINS_13Kernel_traitsIfffffjLj8192ELj1ELj1ELj8ELj16ENS_18Kernel_traits_baseILj8192EfffffjLj256EEEEELb1ELb0ELb0ELb1EEEvNS_9BwdParamsE,"a",@progbits
	.sectionflags	@""
	.align	4
.nv.constant0._ZN10layer_norm13ln_bwd_kernelINS_13Kernel_traitsIfffffjLj8192ELj1ELj1ELj8ELj16ENS_18Kernel_traits_baseILj8192EfffffjLj256EEEEELb1ELb0ELb0ELb1EEEvNS_9BwdParamsE:
	.zero		824


//--------------------- .nv.constant0._ZN10layer_norm22ln_bwd_finalize_kernelINS_22Kernel_traits_finalizeILj8192EfffffjLb0ELj1024ELj4ENS_18Kernel_traits_baseILj8192EfffffjLj1024EEEEELb0ELb0EEEvNS_9BwdParamsE --------------------------
	.section	.nv.constant0._ZN10layer_norm22ln_bwd_finalize_kernelINS_22Kernel_traits_finalizeILj8192EfffffjLb0ELj1024ELj4ENS_18Kernel_traits_baseILj8192EfffffjLj1024EEEEELb0ELb0EEEvNS_9BwdParamsE,"a",@progbits
	.sectionflags	@""
	.align	4
.nv.constant0._ZN10layer_norm22ln_bwd_finalize_kernelINS_22Kernel_traits_finalizeILj8192EfffffjLb0ELj1024ELj4ENS_18Kernel_traits_baseILj8192EfffffjLj1024EEEEELb0ELb0EEEvNS_9BwdParamsE:
	.zero		824


//--------------------- .nv.constant0._ZN10layer_norm13ln_bwd_kernelINS_13Kernel_traitsIfffffjLj8192ELj1ELj1ELj8ELj16ENS_18Kernel_traits_baseILj8192EfffffjLj256EEEEELb1ELb0ELb1ELb0EEEvNS_9BwdParamsE --------------------------
	.section	.nv.constant0._ZN10layer_norm13ln_bwd_kernelINS_13Kernel_traitsIfffffjLj8192ELj1ELj1ELj8ELj16ENS_18Kernel_traits_baseILj8192EfffffjLj256EEEEELb1ELb0ELb1ELb0EEEvNS_9BwdParamsE,"a",@progbits
	.sectionflags	@""
	.align	4
.nv.constant0._ZN10layer_norm13ln_bwd_kernelINS_13Kernel_traitsIfffffjLj8192ELj1ELj1ELj8ELj16ENS_18Kernel_traits_baseILj8192EfffffjLj256EEEEELb1ELb0ELb1ELb0EEEvNS_9BwdParamsE:
	.zero		824


//--------------------- .nv.constant0._ZN10layer_norm22ln_bwd_finalize_kernelINS_22Kernel_traits_finalizeILj8192EfffffjLb0ELj1024ELj4ENS_18Kernel_traits_baseILj8192EfffffjLj1024EEEEELb0ELb1EEEvNS_9BwdParamsE --------------------------
	.section	.nv.constant0._ZN10layer_norm22ln_bwd_finalize_kernelINS_22Kernel_traits_finalizeILj8192EfffffjLb0ELj1024ELj4ENS_18Kernel_traits_baseILj8192EfffffjLj1024EEEEELb0ELb1EEEvNS_9BwdParamsE,"a",@progbits
	.sectionflags	@""
	.align	4
.nv.constant0._ZN10layer_norm22ln_bwd_finalize_kernelINS_22Kernel_traits_finalizeILj8192EfffffjLb0ELj1024ELj4ENS_18Kernel_traits_baseILj8192EfffffjLj1024EEEEELb0ELb1EEEvNS_9BwdParamsE:
	.zero		824


//--------------------- .nv.constant0._ZN10layer_norm13ln_bwd_kernelINS_13Kernel_traitsIfffffjLj8192ELj1ELj1ELj8ELj16ENS_18Kernel_traits_baseILj8192EfffffjLj256EEEEELb1ELb0ELb1ELb1EEEvNS_9BwdParamsE --------------------------
	.section	.nv.constant0._ZN10layer_norm13ln_bwd_kernelINS_13Kernel_traitsIfffffjLj8192ELj1ELj1ELj8ELj16ENS_18Kernel_traits_baseILj8192EfffffjLj256EEEEELb1ELb0ELb1ELb1EEEvNS_9BwdParamsE,"a",@progbits
	.sectionflags	@""
	.align	4
.nv.constant0._ZN10layer_norm13ln_bwd_kernelINS_13Kernel_traitsIfffffjLj8192ELj1ELj1ELj8ELj16ENS_18Kernel_traits_baseILj8192EfffffjLj256EEEEELb1ELb0ELb1ELb1EEEvNS_9BwdParamsE:
	.zero		824


//--------------------- .nv.constant0._ZN10layer_norm13ln_bwd_kernelINS_13Kernel_traitsIfffffjLj8192ELj1ELj1ELj8ELj16ENS_18Kernel_traits_baseILj8192EfffffjLj256EEEEELb1ELb1ELb0ELb0EEEvNS_9BwdParamsE --------------------------
	.section	.nv.constant0._ZN10layer_norm13ln_bwd_kernelINS_13Kernel_traitsIfffffjLj8192ELj1ELj1ELj8ELj16ENS_18Kernel_traits_baseILj8192EfffffjLj256EEEEELb1ELb1ELb0ELb0EEEvNS_9BwdParamsE,"a",@progbits
	.sectionflags	@""
	.align	4
.nv.constant0._ZN10layer_norm13ln_bwd_kernelINS_13Kernel_traitsIfffffjLj8192ELj1ELj1ELj8ELj16ENS_18Kernel_traits_baseILj8192EfffffjLj256EEEEELb1ELb1ELb0ELb0EEEvNS_9BwdParamsE:
	.zero		824


//--------------------- .nv.constant0._ZN10layer_norm13ln_bwd_kernelINS_13Kernel_traitsIfffffjLj8192ELj1ELj1ELj8ELj16ENS_18Kernel_traits_baseILj8192EfffffjLj256EEEEELb1ELb1ELb0ELb1EEEvNS_9BwdParamsE --------------------------
	.section	.nv.constant0._ZN10layer_norm13ln_bwd_kernelINS_13Kernel_traitsIfffffjLj8192ELj1ELj1ELj8ELj16ENS_18Kernel_traits_baseILj8192EfffffjLj256EEEEELb1ELb1ELb0ELb1EEEvNS_9BwdParamsE,"a",@progbits
	.sectionflags	@""
	.align	4
.nv.constant0._ZN10layer_norm13ln_bwd_kernelINS_13Kernel_traitsIfffffjLj8192ELj1ELj1ELj8ELj16ENS_18Kernel_traits_baseILj8192EfffffjLj256EEEEELb1ELb1ELb0ELb1EEEvNS_9BwdParamsE:
	.zero		824


//--------------------- .nv.constant0._ZN10layer_norm22ln_bwd_finalize_kernelINS_22Kernel_traits_finalizeILj8192EfffffjLb1ELj1024ELj4ENS_18Kernel_traits_baseILj8192EfffffjLj1024EEEEELb1ELb0EEEvNS_9BwdParamsE --------------------------
	.section	.nv.constant0._ZN10layer_norm22ln_bwd_finalize_kernelINS_22Kernel_traits_finalizeILj8192EfffffjLb1ELj1024ELj4ENS_18Kernel_traits_baseILj8192EfffffjLj1024EEEEELb1ELb0EEEvNS_9BwdParamsE,"a",@progbits
	.sectionflags	@""
	.align	4
.nv.constant0._ZN10layer_norm22ln_bwd_finalize_kernelINS_22Kernel_traits_finalizeILj8192EfffffjLb1ELj1024ELj4ENS_18Kernel_traits_baseILj8192EfffffjLj1024EEEEELb1ELb0EEEvNS_9BwdParamsE:
	.zero		824


//--------------------- .nv.constant0._ZN10layer_norm13ln_bwd_kernelINS_13Kernel_traitsIfffffjLj8192ELj1ELj1ELj8ELj16ENS_18Kernel_traits_baseILj8192EfffffjLj256EEEEELb1ELb1ELb1ELb0EEEvNS_9BwdParamsE --------------------------
	.section	.nv.constant0._ZN10layer_norm13ln_bwd_kernelINS_13Kernel_traitsIfffffjLj8192ELj1ELj1ELj8ELj16ENS_18Kernel_traits_baseILj8192EfffffjLj256EEEEELb1ELb1ELb1ELb0EEEvNS_9BwdParamsE,"a",@progbits
	.sectionflags	@""
	.align	4
.nv.constant0._ZN10layer_norm13ln_bwd_kernelINS_13Kernel_traitsIfffffjLj8192ELj1ELj1ELj8ELj16ENS_18Kernel_traits_baseILj8192EfffffjLj256EEEEELb1ELb1ELb1ELb0EEEvNS_9BwdParamsE:
	.zero		824


//--------------------- .nv.constant0._ZN10layer_norm22ln_bwd_finalize_kernelINS_22Kernel_traits_finalizeILj8192EfffffjLb1ELj1024ELj4ENS_18Kernel_traits_baseILj8192EfffffjLj1024EEEEELb1ELb1EEEvNS_9BwdParamsE --------------------------
	.section	.nv.constant0._ZN10layer_norm22ln_bwd_finalize_kernelINS_22Kernel_traits_finalizeILj8192EfffffjLb1ELj1024ELj4ENS_18Kernel_traits_baseILj8192EfffffjLj1024EEEEELb1ELb1EEEvNS_9BwdParamsE,"a",@progbits
	.sectionflags	@""
	.align	4
.nv.constant0._ZN10layer_norm22ln_bwd_finalize_kernelINS_22Kernel_traits_finalizeILj8192EfffffjLb1ELj1024ELj4ENS_18Kernel_traits_baseILj8192EfffffjLj1024EEEEELb1ELb1EEEvNS_9BwdParamsE:
	.zero		824


//--------------------- .nv.constant0._ZN10layer_norm13ln_bwd_kernelINS_13Kernel_traitsIfffffjLj8192ELj1ELj1ELj8ELj16ENS_18Kernel_traits_baseILj8192EfffffjLj256EEEEELb1ELb1ELb1ELb1EEEvNS_9BwdParamsE --------------------------
	.section	.nv.constant0._ZN10layer_norm13ln_bwd_kernelINS_13Kernel_traitsIfffffjLj8192ELj1ELj1ELj8ELj16ENS_18Kernel_traits_baseILj8192EfffffjLj256EEEEELb1ELb1ELb1ELb1EEEvNS_9BwdParamsE,"a",@progbits
	.sectionflags	@""
	.align	4
.nv.constant0._ZN10layer_norm13ln_bwd_kernelINS_13Kernel_traitsIfffffjLj8192ELj1ELj1ELj8ELj16ENS_18Kernel_traits_baseILj8192EfffffjLj256EEEEELb1ELb1ELb1ELb1EEEvNS_9BwdParamsE:
	.zero		824


//--------------------- SYMBOLS --------------------------

	.type		.nv.reservedSmem.offset0,@object
	.size		.nv.reservedSmem.offset0,0x4
